	.target	sm_80

	.elftype	@"ET_EXEC"


//--------------------- .note.nv.tkinfo           --------------------------
	.section	.note.nv.tkinfo,"",@"SHT_NOTE"
	.sectionflags	@"SHF_NOTE_NV_TKINFO"
	.tkinfo
        /*0018*/ 	.word	0x00000002
        /*0030*/ 	.string	""
        /*0030*/ 	.string	"ptxas"
        /*0030*/ 	.string	"Cuda compilation tools, release 13.0, V13.0.88"
        /*0030*/ 	.string	"Build cuda_13.0.r13.0/compiler.36424714_0"
        /*0030*/ 	.string	"-arch sm_80 -m 64 "



//--------------------- .note.nv.cuinfo           --------------------------
	.section	.note.nv.cuinfo,"",@"SHT_NOTE"
	.sectionflags	@"SHF_NOTE_NV_CUINFO"
        /*0018*/ 	.short	0x0002
        /*001a*/ 	.short	0x0050
        /*001c*/ 	.short	0x0082
	.zero		2


//--------------------- .nv.info                  --------------------------
	.section	.nv.info,"",@"SHT_CUDA_INFO"
	.align	4


	//----- nvinfo : EIATTR_REGCOUNT
	.align		4
        /*0000*/ 	.byte	0x04, 0x2f
        /*0002*/ 	.short	(.L_12 - .L_11)
	.align		4
.L_11:
        /*0004*/ 	.word	index@(_ZN5flash24flash_fwd_splitkv_kernelI23Flash_fwd_kernel_traitsILi128ELi64ELi64ELi4ELb0ELb0EN7cutlass10bfloat16_tE19Flash_kernel_traitsILi128ELi64ELi64ELi4ES3_EELb1ELb0ELb1ELb0ELb0ELb1ELb1ELb1EEEvNS_16Flash_fwd_paramsE)
        /*0008*/ 	.word	0x000000c4


	//----- nvinfo : EIATTR_FRAME_SIZE
	.align		4
.L_12:
        /*000c*/ 	.byte	0x04, 0x11
        /*000e*/ 	.short	(.L_14 - .L_13)
	.align		4
.L_13:
        /*0010*/ 	.word	index@(_ZN5flash24flash_fwd_splitkv_kernelI23Flash_fwd_kernel_traitsILi128ELi64ELi64ELi4ELb0ELb0EN7cutlass10bfloat16_tE19Flash_kernel_traitsILi128ELi64ELi64ELi4ES3_EELb1ELb0ELb1ELb0ELb0ELb1ELb1ELb1EEEvNS_16Flash_fwd_paramsE)
        /*0014*/ 	.word	0x00000000


	//----- nvinfo : EIATTR_REGCOUNT
	.align		4
.L_14:
        /*0018*/ 	.byte	0x04, 0x2f
        /*001a*/ 	.short	(.L_16 - .L_15)
	.align		4
.L_15:
        /*001c*/ 	.word	index@(_ZN5flash24flash_fwd_splitkv_kernelI23Flash_fwd_kernel_traitsILi128ELi64ELi64ELi4ELb0ELb0EN7cutlass10bfloat16_tE19Flash_kernel_traitsILi128ELi64ELi64ELi4ES3_EELb1ELb0ELb1ELb0ELb0ELb0ELb1ELb1EEEvNS_16Flash_fwd_paramsE)
        /*0020*/ 	.word	0x000000bc


	//----- nvinfo : EIATTR_FRAME_SIZE
	.align		4
.L_16:
        /*0024*/ 	.byte	0x04, 0x11
        /*0026*/ 	.short	(.L_18 - .L_17)
	.align		4
.L_17:
        /*0028*/ 	.word	index@(_ZN5flash24flash_fwd_splitkv_kernelI23Flash_fwd_kernel_traitsILi128ELi64ELi64ELi4ELb0ELb0EN7cutlass10bfloat16_tE19Flash_kernel_traitsILi128ELi64ELi64ELi4ES3_EELb1ELb0ELb1ELb0ELb0ELb0ELb1ELb1EEEvNS_16Flash_fwd_paramsE)
        /*002c*/ 	.word	0x00000000


	//----- nvinfo : EIATTR_REGCOUNT
	.align		4
.L_18:
        /*0030*/ 	.byte	0x04, 0x2f
        /*0032*/ 	.short	(.L_20 - .L_19)
	.align		4
.L_19:
        /*0034*/ 	.word	index@(_ZN5flash24flash_fwd_splitkv_kernelI23Flash_fwd_kernel_traitsILi128ELi64ELi64ELi4ELb0ELb0EN7cutlass10bfloat16_tE19Flash_kernel_traitsILi128ELi64ELi64ELi4ES3_EELb1ELb0ELb0ELb0ELb1ELb1ELb1ELb1EEEvNS_16Flash_fwd_paramsE)
        /*0038*/ 	.word	0x000000cc


	//----- nvinfo : EIATTR_FRAME_SIZE
	.align		4
.L_20:
        /*003c*/ 	.byte	0x04, 0x11
        /*003e*/ 	.short	(.L_22 - .L_21)
	.align		4
.L_21:
        /*0040*/ 	.word	index@(_ZN5flash24flash_fwd_splitkv_kernelI23Flash_fwd_kernel_traitsILi128ELi64ELi64ELi4ELb0ELb0EN7cutlass10bfloat16_tE19Flash_kernel_traitsILi128ELi64ELi64ELi4ES3_EELb1ELb0ELb0ELb0ELb1ELb1ELb1ELb1EEEvNS_16Flash_fwd_paramsE)
        /*0044*/ 	.word	0x00000000


	//----- nvinfo : EIATTR_REGCOUNT
	.align		4
.L_22:
        /*0048*/ 	.byte	0x04, 0x2f
        /*004a*/ 	.short	(.L_24 - .L_23)
	.align		4
.L_23:
        /*004c*/ 	.word	index@(_ZN5flash24flash_fwd_splitkv_kernelI23Flash_fwd_kernel_traitsILi128ELi64ELi64ELi4ELb0ELb0EN7cutlass10bfloat16_tE19Flash_kernel_traitsILi128ELi64ELi64ELi4ES3_EELb1ELb0ELb0ELb0ELb1ELb0ELb1ELb1EEEvNS_16Flash_fwd_paramsE)
        /*0050*/ 	.word	0x000000b0


	//----- nvinfo : EIATTR_FRAME_SIZE
	.align		4
.L_24:
        /*0054*/ 	.byte	0x04, 0x11
        /*0056*/ 	.short	(.L_26 - .L_25)
	.align		4
.L_25:
        /*0058*/ 	.word	index@(_ZN5flash24flash_fwd_splitkv_kernelI23Flash_fwd_kernel_traitsILi128ELi64ELi64ELi4ELb0ELb0EN7cutlass10bfloat16_tE19Flash_kernel_traitsILi128ELi64ELi64ELi4ES3_EELb1ELb0ELb0ELb0ELb1ELb0ELb1ELb1EEEvNS_16Flash_fwd_paramsE)
        /*005c*/ 	.word	0x00000000


	//----- nvinfo : EIATTR_REGCOUNT
	.align		4
.L_26:
        /*0060*/ 	.byte	0x04, 0x2f
        /*0062*/ 	.short	(.L_28 - .L_27)
	.align		4
.L_27:
        /*0064*/ 	.word	index@(_ZN5flash24flash_fwd_splitkv_kernelI23Flash_fwd_kernel_traitsILi128ELi64ELi64ELi4ELb0ELb0EN7cutlass10bfloat16_tE19Flash_kernel_traitsILi128ELi64ELi64ELi4ES3_EELb1ELb0ELb1ELb0ELb0ELb1ELb1ELb0EEEvNS_16Flash_fwd_paramsE)
        /*0068*/ 	.word	0x000000c5


	//----- nvinfo : EIATTR_FRAME_SIZE
	.align		4
.L_28:
        /*006c*/ 	.byte	0x04, 0x11
        /*006e*/ 	.short	(.L_30 - .L_29)
	.align		4
.L_29:
        /*0070*/ 	.word	index@(_ZN5flash24flash_fwd_splitkv_kernelI23Flash_fwd_kernel_traitsILi128ELi64ELi64ELi4ELb0ELb0EN7cutlass10bfloat16_tE19Flash_kernel_traitsILi128ELi64ELi64ELi4ES3_EELb1ELb0ELb1ELb0ELb0ELb1ELb1ELb0EEEvNS_16Flash_fwd_paramsE)
        /*0074*/ 	.word	0x00000000


	//----- nvinfo : EIATTR_REGCOUNT
	.align		4
.L_30:
        /*0078*/ 	.byte	0x04, 0x2f
        /*007a*/ 	.short	(.L_32 - .L_31)
	.align		4
.L_31:
        /*007c*/ 	.word	index@(_ZN5flash24flash_fwd_splitkv_kernelI23Flash_fwd_kernel_traitsILi128ELi64ELi64ELi4ELb0ELb0EN7cutlass10bfloat16_tE19Flash_kernel_traitsILi128ELi64ELi64ELi4ES3_EELb1ELb0ELb1ELb0ELb0ELb0ELb1ELb0EEEvNS_16Flash_fwd_paramsE)
        /*0080*/ 	.word	0x000000c9


	//----- nvinfo : EIATTR_FRAME_SIZE
	.align		4
.L_32:
        /*0084*/ 	.byte	0x04, 0x11
        /*0086*/ 	.short	(.L_34 - .L_33)
	.align		4
.L_33:
        /*0088*/ 	.word	index@(_ZN5flash24flash_fwd_splitkv_kernelI23Flash_fwd_kernel_traitsILi128ELi64ELi64ELi4ELb0ELb0EN7cutlass10bfloat16_tE19Flash_kernel_traitsILi128ELi64ELi64ELi4ES3_EELb1ELb0ELb1ELb0ELb0ELb0ELb1ELb0EEEvNS_16Flash_fwd_paramsE)
        /*008c*/ 	.word	0x00000000


	//----- nvinfo : EIATTR_REGCOUNT
	.align		4
.L_34:
        /*0090*/ 	.byte	0x04, 0x2f
        /*0092*/ 	.short	(.L_36 - .L_35)
	.align		4
.L_35:
        /*0094*/ 	.word	index@(_ZN5flash24flash_fwd_splitkv_kernelI23Flash_fwd_kernel_traitsILi128ELi64ELi64ELi4ELb0ELb0EN7cutlass10bfloat16_tE19Flash_kernel_traitsILi128ELi64ELi64ELi4ES3_EELb1ELb0ELb0ELb0ELb1ELb1ELb1ELb0EEEvNS_16Flash_fwd_paramsE)
        /*0098*/ 	.word	0x000000e2


	//----- nvinfo : EIATTR_FRAME_SIZE
	.align		4
.L_36:
        /*009c*/ 	.byte	0x04, 0x11
        /*009e*/ 	.short	(.L_38 - .L_37)
	.align		4
.L_37:
        /*00a0*/ 	.word	index@(_ZN5flash24flash_fwd_splitkv_kernelI23Flash_fwd_kernel_traitsILi128ELi64ELi64ELi4ELb0ELb0EN7cutlass10bfloat16_tE19Flash_kernel_traitsILi128ELi64ELi64ELi4ES3_EELb1ELb0ELb0ELb0ELb1ELb1ELb1ELb0EEEvNS_16Flash_fwd_paramsE)
        /*00a4*/ 	.word	0x00000000


	//----- nvinfo : EIATTR_REGCOUNT
	.align		4
.L_38:
        /*00a8*/ 	.byte	0x04, 0x2f
        /*00aa*/ 	.short	(.L_40 - .L_39)
	.align		4
.L_39:
        /*00ac*/ 	.word	index@(_ZN5flash24flash_fwd_splitkv_kernelI23Flash_fwd_kernel_traitsILi128ELi64ELi64ELi4ELb0ELb0EN7cutlass10bfloat16_tE19Flash_kernel_traitsILi128ELi64ELi64ELi4ES3_EELb1ELb0ELb0ELb0ELb1ELb0ELb1ELb0EEEvNS_16Flash_fwd_paramsE)
        /*00b0*/ 	.word	0x000000ca


	//----- nvinfo : EIATTR_FRAME_SIZE
	.align		4
.L_40:
        /*00b4*/ 	.byte	0x04, 0x11
        /*00b6*/ 	.short	(.L_42 - .L_41)
	.align		4
.L_41:
        /*00b8*/ 	.word	index@(_ZN5flash24flash_fwd_splitkv_kernelI23Flash_fwd_kernel_traitsILi128ELi64ELi64ELi4ELb0ELb0EN7cutlass10bfloat16_tE19Flash_kernel_traitsILi128ELi64ELi64ELi4ES3_EELb1ELb0ELb0ELb0ELb1ELb0ELb1ELb0EEEvNS_16Flash_fwd_paramsE)
        /*00bc*/ 	.word	0x00000000


	//----- nvinfo : EIATTR_REGCOUNT
	.align		4
.L_42:
        /*00c0*/ 	.byte	0x04, 0x2f
        /*00c2*/ 	.short	(.L_44 - .L_43)
	.align		4
.L_43:
        /*00c4*/ 	.word	index@(_ZN5flash24flash_fwd_splitkv_kernelI23Flash_fwd_kernel_traitsILi128ELi64ELi64ELi4ELb0ELb0EN7cutlass10bfloat16_tE19Flash_kernel_traitsILi128ELi64ELi64ELi4ES3_EELb1ELb0ELb1ELb0ELb0ELb1ELb0ELb1EEEvNS_16Flash_fwd_paramsE)
        /*00c8*/ 	.word	0x000000c9


	//----- nvinfo : EIATTR_FRAME_SIZE
	.align		4
.L_44:
        /*00cc*/ 	.byte	0x04, 0x11
        /*00ce*/ 	.short	(.L_46 - .L_45)
	.align		4
.L_45:
        /*00d0*/ 	.word	index@(_ZN5flash24flash_fwd_splitkv_kernelI23Flash_fwd_kernel_traitsILi128ELi64ELi64ELi4ELb0ELb0EN7cutlass10bfloat16_tE19Flash_kernel_traitsILi128ELi64ELi64ELi4ES3_EELb1ELb0ELb1ELb0ELb0ELb1ELb0ELb1EEEvNS_16Flash_fwd_paramsE)
        /*00d4*/ 	.word	0x00000000


	//----- nvinfo : EIATTR_REGCOUNT
	.align		4
.L_46:
        /*00d8*/ 	.byte	0x04, 0x2f
        /*00da*/ 	.short	(.L_48 - .L_47)
	.align		4
.L_47:
        /*00dc*/ 	.word	index@(_ZN5flash24flash_fwd_splitkv_kernelI23Flash_fwd_kernel_traitsILi128ELi64ELi64ELi4ELb0ELb0EN7cutlass10bfloat16_tE19Flash_kernel_traitsILi128ELi64ELi64ELi4ES3_EELb1ELb0ELb1ELb0ELb0ELb0ELb0ELb1EEEvNS_16Flash_fwd_paramsE)
        /*00e0*/ 	.word	0x000000c8


	//----- nvinfo : EIATTR_FRAME_SIZE
	.align		4
.L_48:
        /*00e4*/ 	.byte	0x04, 0x11
        /*00e6*/ 	.short	(.L_50 - .L_49)
	.align		4
.L_49:
        /*00e8*/ 	.word	index@(_ZN5flash24flash_fwd_splitkv_kernelI23Flash_fwd_kernel_traitsILi128ELi64ELi64ELi4ELb0ELb0EN7cutlass10bfloat16_tE19Flash_kernel_traitsILi128ELi64ELi64ELi4ES3_EELb1ELb0ELb1ELb0ELb0ELb0ELb0ELb1EEEvNS_16Flash_fwd_paramsE)
        /*00ec*/ 	.word	0x00000000


	//----- nvinfo : EIATTR_REGCOUNT
	.align		4
.L_50:
        /*00f0*/ 	.byte	0x04, 0x2f
        /*00f2*/ 	.short	(.L_52 - .L_51)
	.align		4
.L_51:
        /*00f4*/ 	.word	index@(_ZN5flash24flash_fwd_splitkv_kernelI23Flash_fwd_kernel_traitsILi128ELi64ELi64ELi4ELb0ELb0EN7cutlass10bfloat16_tE19Flash_kernel_traitsILi128ELi64ELi64ELi4ES3_EELb1ELb0ELb0ELb0ELb1ELb1ELb0ELb1EEEvNS_16Flash_fwd_paramsE)
        /*00f8*/ 	.word	0x000000c0


	//----- nvinfo : EIATTR_FRAME_SIZE
	.align		4
.L_52:
        /*00fc*/ 	.byte	0x04, 0x11
        /*00fe*/ 	.short	(.L_54 - .L_53)
	.align		4
.L_53:
        /*0100*/ 	.word	index@(_ZN5flash24flash_fwd_splitkv_kernelI23Flash_fwd_kernel_traitsILi128ELi64ELi64ELi4ELb0ELb0EN7cutlass10bfloat16_tE19Flash_kernel_traitsILi128ELi64ELi64ELi4ES3_EELb1ELb0ELb0ELb0ELb1ELb1ELb0ELb1EEEvNS_16Flash_fwd_paramsE)
        /*0104*/ 	.word	0x00000000


	//----- nvinfo : EIATTR_REGCOUNT
	.align		4
.L_54:
        /*0108*/ 	.byte	0x04, 0x2f
        /*010a*/ 	.short	(.L_56 - .L_55)
	.align		4
.L_55:
        /*010c*/ 	.word	index@(_ZN5flash24flash_fwd_splitkv_kernelI23Flash_fwd_kernel_traitsILi128ELi64ELi64ELi4ELb0ELb0EN7cutlass10bfloat16_tE19Flash_kernel_traitsILi128ELi64ELi64ELi4ES3_EELb1ELb0ELb0ELb0ELb1ELb0ELb0ELb1EEEvNS_16Flash_fwd_paramsE)
        /*0110*/ 	.word	0x000000b2


	//----- nvinfo : EIATTR_FRAME_SIZE
	.align		4
.L_56:
        /*0114*/ 	.byte	0x04, 0x11
        /*0116*/ 	.short	(.L_58 - .L_57)
	.align		4
.L_57:
        /*0118*/ 	.word	index@(_ZN5flash24flash_fwd_splitkv_kernelI23Flash_fwd_kernel_traitsILi128ELi64ELi64ELi4ELb0ELb0EN7cutlass10bfloat16_tE19Flash_kernel_traitsILi128ELi64ELi64ELi4ES3_EELb1ELb0ELb0ELb0ELb1ELb0ELb0ELb1EEEvNS_16Flash_fwd_paramsE)
        /*011c*/ 	.word	0x00000000


	//----- nvinfo : EIATTR_REGCOUNT
	.align		4
.L_58:
        /*0120*/ 	.byte	0x04, 0x2f
        /*0122*/ 	.short	(.L_60 - .L_59)
	.align		4
.L_59:
        /*0124*/ 	.word	index@(_ZN5flash24flash_fwd_splitkv_kernelI23Flash_fwd_kernel_traitsILi128ELi64ELi64ELi4ELb0ELb0EN7cutlass10bfloat16_tE19Flash_kernel_traitsILi128ELi64ELi64ELi4ES3_EELb1ELb0ELb1ELb0ELb0ELb1ELb0ELb0EEEvNS_16Flash_fwd_paramsE)
        /*0128*/ 	.word	0x000000c8


	//----- nvinfo : EIATTR_FRAME_SIZE
	.align		4
.L_60:
        /*012c*/ 	.byte	0x04, 0x11
        /*012e*/ 	.short	(.L_62 - .L_61)
	.align		4
.L_61:
        /*0130*/ 	.word	index@(_ZN5flash24flash_fwd_splitkv_kernelI23Flash_fwd_kernel_traitsILi128ELi64ELi64ELi4ELb0ELb0EN7cutlass10bfloat16_tE19Flash_kernel_traitsILi128ELi64ELi64ELi4ES3_EELb1ELb0ELb1ELb0ELb0ELb1ELb0ELb0EEEvNS_16Flash_fwd_paramsE)
        /*0134*/ 	.word	0x00000000


	//----- nvinfo : EIATTR_REGCOUNT
	.align		4
.L_62:
        /*0138*/ 	.byte	0x04, 0x2f
        /*013a*/ 	.short	(.L_64 - .L_63)
	.align		4
.L_63:
        /*013c*/ 	.word	index@(_ZN5flash24flash_fwd_splitkv_kernelI23Flash_fwd_kernel_traitsILi128ELi64ELi64ELi4ELb0ELb0EN7cutlass10bfloat16_tE19Flash_kernel_traitsILi128ELi64ELi64ELi4ES3_EELb1ELb0ELb1ELb0ELb0ELb0ELb0ELb0EEEvNS_16Flash_fwd_paramsE)
        /*0140*/ 	.word	0x000000c2


	//----- nvinfo : EIATTR_FRAME_SIZE
	.align		4
.L_64:
        /*0144*/ 	.byte	0x04, 0x11
        /*0146*/ 	.short	(.L_66 - .L_65)
	.align		4
.L_65:
        /*0148*/ 	.word	index@(_ZN5flash24flash_fwd_splitkv_kernelI23Flash_fwd_kernel_traitsILi128ELi64ELi64ELi4ELb0ELb0EN7cutlass10bfloat16_tE19Flash_kernel_traitsILi128ELi64ELi64ELi4ES3_EELb1ELb0ELb1ELb0ELb0ELb0ELb0ELb0EEEvNS_16Flash_fwd_paramsE)
        /*014c*/ 	.word	0x00000000


	//----- nvinfo : EIATTR_REGCOUNT
	.align		4
.L_66:
        /*0150*/ 	.byte	0x04, 0x2f
        /*0152*/ 	.short	(.L_68 - .L_67)
	.align		4
.L_67:
        /*0154*/ 	.word	index@(_ZN5flash24flash_fwd_splitkv_kernelI23Flash_fwd_kernel_traitsILi128ELi64ELi64ELi4ELb0ELb0EN7cutlass10bfloat16_tE19Flash_kernel_traitsILi128ELi64ELi64ELi4ES3_EELb1ELb0ELb0ELb0ELb1ELb1ELb0ELb0EEEvNS_16Flash_fwd_paramsE)
        /*0158*/ 	.word	0x000000e2


	//----- nvinfo : EIATTR_FRAME_SIZE
	.align		4
.L_68:
        /*015c*/ 	.byte	0x04, 0x11
        /*015e*/ 	.short	(.L_70 - .L_69)
	.align		4
.L_69:
        /*0160*/ 	.word	index@(_ZN5flash24flash_fwd_splitkv_kernelI23Flash_fwd_kernel_traitsILi128ELi64ELi64ELi4ELb0ELb0EN7cutlass10bfloat16_tE19Flash_kernel_traitsILi128ELi64ELi64ELi4ES3_EELb1ELb0ELb0ELb0ELb1ELb1ELb0ELb0EEEvNS_16Flash_fwd_paramsE)
        /*0164*/ 	.word	0x00000000


	//----- nvinfo : EIATTR_REGCOUNT
	.align		4
.L_70:
        /*0168*/ 	.byte	0x04, 0x2f
        /*016a*/ 	.short	(.L_72 - .L_71)
	.align		4
.L_71:
        /*016c*/ 	.word	index@(_ZN5flash24flash_fwd_splitkv_kernelI23Flash_fwd_kernel_traitsILi128ELi64ELi64ELi4ELb0ELb0EN7cutlass10bfloat16_tE19Flash_kernel_traitsILi128ELi64ELi64ELi4ES3_EELb1ELb0ELb0ELb0ELb1ELb0ELb0ELb0EEEvNS_16Flash_fwd_paramsE)
        /*0170*/ 	.word	0x000000c4


	//----- nvinfo : EIATTR_FRAME_SIZE
	.align		4
.L_72:
        /*0174*/ 	.byte	0x04, 0x11
        /*0176*/ 	.short	(.L_74 - .L_73)
	.align		4
.L_73:
        /*0178*/ 	.word	index@(_ZN5flash24flash_fwd_splitkv_kernelI23Flash_fwd_kernel_traitsILi128ELi64ELi64ELi4ELb0ELb0EN7cutlass10bfloat16_tE19Flash_kernel_traitsILi128ELi64ELi64ELi4ES3_EELb1ELb0ELb0ELb0ELb1ELb0ELb0ELb0EEEvNS_16Flash_fwd_paramsE)
        /*017c*/ 	.word	0x00000000


	//----- nvinfo : EIATTR_REGCOUNT
	.align		4
.L_74:
        /*0180*/ 	.byte	0x04, 0x2f
        /*0182*/ 	.short	(.L_76 - .L_75)
	.align		4
.L_75:
        /*0184*/ 	.word	index@(_ZN5flash24flash_fwd_splitkv_kernelI23Flash_fwd_kernel_traitsILi128ELi64ELi64ELi4ELb0ELb0EN7cutlass10bfloat16_tE19Flash_kernel_traitsILi128ELi64ELi64ELi4ES3_EELb1ELb0ELb0ELb1ELb1ELb1ELb1ELb0EEEvNS_16Flash_fwd_paramsE)
        /*0188*/ 	.word	0x000000cb


	//----- nvinfo : EIATTR_FRAME_SIZE
	.align		4
.L_76:
        /*018c*/ 	.byte	0x04, 0x11
        /*018e*/ 	.short	(.L_78 - .L_77)
	.align		4
.L_77:
        /*0190*/ 	.word	index@(_ZN5flash24flash_fwd_splitkv_kernelI23Flash_fwd_kernel_traitsILi128ELi64ELi64ELi4ELb0ELb0EN7cutlass10bfloat16_tE19Flash_kernel_traitsILi128ELi64ELi64ELi4ES3_EELb1ELb0ELb0ELb1ELb1ELb1ELb1ELb0EEEvNS_16Flash_fwd_paramsE)
        /*0194*/ 	.word	0x00000000


	//----- nvinfo : EIATTR_REGCOUNT
	.align		4
.L_78:
        /*0198*/ 	.byte	0x04, 0x2f
        /*019a*/ 	.short	(.L_80 - .L_79)
	.align		4
.L_79:
        /*019c*/ 	.word	index@(_ZN5flash24flash_fwd_splitkv_kernelI23Flash_fwd_kernel_traitsILi128ELi64ELi64ELi4ELb0ELb0EN7cutlass10bfloat16_tE19Flash_kernel_traitsILi128ELi64ELi64ELi4ES3_EELb1ELb0ELb0ELb1ELb1ELb0ELb1ELb0EEEvNS_16Flash_fwd_paramsE)
        /*01a0*/ 	.word	0x000000b0


	//----- nvinfo : EIATTR_FRAME_SIZE
	.align		4
.L_80:
        /*01a4*/ 	.byte	0x04, 0x11
        /*01a6*/ 	.short	(.L_82 - .L_81)
	.align		4
.L_81:
        /*01a8*/ 	.word	index@(_ZN5flash24flash_fwd_splitkv_kernelI23Flash_fwd_kernel_traitsILi128ELi64ELi64ELi4ELb0ELb0EN7cutlass10bfloat16_tE19Flash_kernel_traitsILi128ELi64ELi64ELi4ES3_EELb1ELb0ELb0ELb1ELb1ELb0ELb1ELb0EEEvNS_16Flash_fwd_paramsE)
        /*01ac*/ 	.word	0x00000000


	//----- nvinfo : EIATTR_REGCOUNT
	.align		4
.L_82:
        /*01b0*/ 	.byte	0x04, 0x2f
        /*01b2*/ 	.short	(.L_84 - .L_83)
	.align		4
.L_83:
        /*01b4*/ 	.word	index@(_ZN5flash24flash_fwd_splitkv_kernelI23Flash_fwd_kernel_traitsILi128ELi64ELi64ELi4ELb0ELb0EN7cutlass10bfloat16_tE19Flash_kernel_traitsILi128ELi64ELi64ELi4ES3_EELb1ELb0ELb0ELb1ELb1ELb1ELb0ELb0EEEvNS_16Flash_fwd_paramsE)
        /*01b8*/ 	.word	0x000000c7


	//----- nvinfo : EIATTR_FRAME_SIZE
	.align		4
.L_84:
        /*01bc*/ 	.byte	0x04, 0x11
        /*01be*/ 	.short	(.L_86 - .L_85)
	.align		4
.L_85:
        /*01c0*/ 	.word	index@(_ZN5flash24flash_fwd_splitkv_kernelI23Flash_fwd_kernel_traitsILi128ELi64ELi64ELi4ELb0ELb0EN7cutlass10bfloat16_tE19Flash_kernel_traitsILi128ELi64ELi64ELi4ES3_EELb1ELb0ELb0ELb1ELb1ELb1ELb0ELb0EEEvNS_16Flash_fwd_paramsE)
        /*01c4*/ 	.word	0x00000000


	//----- nvinfo : EIATTR_REGCOUNT
	.align		4
.L_86:
        /*01c8*/ 	.byte	0x04, 0x2f
        /*01ca*/ 	.short	(.L_88 - .L_87)
	.align		4
.L_87:
        /*01cc*/ 	.word	index@(_ZN5flash24flash_fwd_splitkv_kernelI23Flash_fwd_kernel_traitsILi128ELi64ELi64ELi4ELb0ELb0EN7cutlass10bfloat16_tE19Flash_kernel_traitsILi128ELi64ELi64ELi4ES3_EELb1ELb0ELb0ELb1ELb1ELb0ELb0ELb0EEEvNS_16Flash_fwd_paramsE)
        /*01d0*/ 	.word	0x000000b6


	//----- nvinfo : EIATTR_FRAME_SIZE
	.align		4
.L_88:
        /*01d4*/ 	.byte	0x04, 0x11
        /*01d6*/ 	.short	(.L_90 - .L_89)
	.align		4
.L_89:
        /*01d8*/ 	.word	index@(_ZN5flash24flash_fwd_splitkv_kernelI23Flash_fwd_kernel_traitsILi128ELi64ELi64ELi4ELb0ELb0EN7cutlass10bfloat16_tE19Flash_kernel_traitsILi128ELi64ELi64ELi4ES3_EELb1ELb0ELb0ELb1ELb1ELb0ELb0ELb0EEEvNS_16Flash_fwd_paramsE)
        /*01dc*/ 	.word	0x00000000


	//----- nvinfo : EIATTR_REGCOUNT
	.align		4
.L_90:
        /*01e0*/ 	.byte	0x04, 0x2f
        /*01e2*/ 	.short	(.L_92 - .L_91)
	.align		4
.L_91:
        /*01e4*/ 	.word	index@(_ZN5flash24flash_fwd_splitkv_kernelI23Flash_fwd_kernel_traitsILi128ELi64ELi64ELi4ELb0ELb0EN7cutlass10bfloat16_tE19Flash_kernel_traitsILi128ELi64ELi64ELi4ES3_EELb1ELb0ELb0ELb0ELb0ELb1ELb1ELb1EEEvNS_16Flash_fwd_paramsE)
        /*01e8*/ 	.word	0x000000d8


	//----- nvinfo : EIATTR_FRAME_SIZE
	.align		4
.L_92:
        /*01ec*/ 	.byte	0x04, 0x11
        /*01ee*/ 	.short	(.L_94 - .L_93)
	.align		4
.L_93:
        /*01f0*/ 	.word	index@(_ZN5flash24flash_fwd_splitkv_kernelI23Flash_fwd_kernel_traitsILi128ELi64ELi64ELi4ELb0ELb0EN7cutlass10bfloat16_tE19Flash_kernel_traitsILi128ELi64ELi64ELi4ES3_EELb1ELb0ELb0ELb0ELb0ELb1ELb1ELb1EEEvNS_16Flash_fwd_paramsE)
        /*01f4*/ 	.word	0x00000000


	//----- nvinfo : EIATTR_REGCOUNT
	.align		4
.L_94:
        /*01f8*/ 	.byte	0x04, 0x2f
        /*01fa*/ 	.short	(.L_96 - .L_95)
	.align		4
.L_95:
        /*01fc*/ 	.word	index@(_ZN5flash24flash_fwd_splitkv_kernelI23Flash_fwd_kernel_traitsILi128ELi64ELi64ELi4ELb0ELb0EN7cutlass10bfloat16_tE19Flash_kernel_traitsILi128ELi64ELi64ELi4ES3_EELb1ELb0ELb0ELb0ELb0ELb0ELb1ELb1EEEvNS_16Flash_fwd_paramsE)
        /*0200*/ 	.word	0x000000c6


	//----- nvinfo : EIATTR_FRAME_SIZE
	.align		4
.L_96:
        /*0204*/ 	.byte	0x04, 0x11
        /*0206*/ 	.short	(.L_98 - .L_97)
	.align		4
.L_97:
        /*0208*/ 	.word	index@(_ZN5flash24flash_fwd_splitkv_kernelI23Flash_fwd_kernel_traitsILi128ELi64ELi64ELi4ELb0ELb0EN7cutlass10bfloat16_tE19Flash_kernel_traitsILi128ELi64ELi64ELi4ES3_EELb1ELb0ELb0ELb0ELb0ELb0ELb1ELb1EEEvNS_16Flash_fwd_paramsE)
        /*020c*/ 	.word	0x00000000


	//----- nvinfo : EIATTR_REGCOUNT
	.align		4
.L_98:
        /*0210*/ 	.byte	0x04, 0x2f
        /*0212*/ 	.short	(.L_100 - .L_99)
	.align		4
.L_99:
        /*0214*/ 	.word	index@(_ZN5flash24flash_fwd_splitkv_kernelI23Flash_fwd_kernel_traitsILi128ELi64ELi64ELi4ELb0ELb0EN7cutlass10bfloat16_tE19Flash_kernel_traitsILi128ELi64ELi64ELi4ES3_EELb1ELb0ELb0ELb0ELb0ELb1ELb1ELb0EEEvNS_16Flash_fwd_paramsE)
        /*0218*/ 	.word	0x000000ca


	//----- nvinfo : EIATTR_FRAME_SIZE
	.align		4
.L_100:
        /*021c*/ 	.byte	0x04, 0x11
        /*021e*/ 	.short	(.L_102 - .L_101)
	.align		4
.L_101:
        /*0220*/ 	.word	index@(_ZN5flash24flash_fwd_splitkv_kernelI23Flash_fwd_kernel_traitsILi128ELi64ELi64ELi4ELb0ELb0EN7cutlass10bfloat16_tE19Flash_kernel_traitsILi128ELi64ELi64ELi4ES3_EELb1ELb0ELb0ELb0ELb0ELb1ELb1ELb0EEEvNS_16Flash_fwd_paramsE)
        /*0224*/ 	.word	0x00000000


	//----- nvinfo : EIATTR_REGCOUNT
	.align		4
.L_102:
        /*0228*/ 	.byte	0x04, 0x2f
        /*022a*/ 	.short	(.L_104 - .L_103)
	.align		4
.L_103:
        /*022c*/ 	.word	index@(_ZN5flash24flash_fwd_splitkv_kernelI23Flash_fwd_kernel_traitsILi128ELi64ELi64ELi4ELb0ELb0EN7cutlass10bfloat16_tE19Flash_kernel_traitsILi128ELi64ELi64ELi4ES3_EELb1ELb0ELb0ELb0ELb0ELb0ELb1ELb0EEEvNS_16Flash_fwd_paramsE)
        /*0230*/ 	.word	0x000000bc


	//----- nvinfo : EIATTR_FRAME_SIZE
	.align		4
.L_104:
        /*0234*/ 	.byte	0x04, 0x11
        /*0236*/ 	.short	(.L_106 - .L_105)
	.align		4
.L_105:
        /*0238*/ 	.word	index@(_ZN5flash24flash_fwd_splitkv_kernelI23Flash_fwd_kernel_traitsILi128ELi64ELi64ELi4ELb0ELb0EN7cutlass10bfloat16_tE19Flash_kernel_traitsILi128ELi64ELi64ELi4ES3_EELb1ELb0ELb0ELb0ELb0ELb0ELb1ELb0EEEvNS_16Flash_fwd_paramsE)
        /*023c*/ 	.word	0x00000000


	//----- nvinfo : EIATTR_REGCOUNT
	.align		4
.L_106:
        /*0240*/ 	.byte	0x04, 0x2f
        /*0242*/ 	.short	(.L_108 - .L_107)
	.align		4
.L_107:
        /*0244*/ 	.word	index@(_ZN5flash24flash_fwd_splitkv_kernelI23Flash_fwd_kernel_traitsILi128ELi64ELi64ELi4ELb0ELb0EN7cutlass10bfloat16_tE19Flash_kernel_traitsILi128ELi64ELi64ELi4ES3_EELb1ELb0ELb0ELb0ELb0ELb1ELb0ELb1EEEvNS_16Flash_fwd_paramsE)
        /*0248*/ 	.word	0x000000ca


	//----- nvinfo : EIATTR_FRAME_SIZE
	.align		4
.L_108:
        /*024c*/ 	.byte	0x04, 0x11
        /*024e*/ 	.short	(.L_110 - .L_109)
	.align		4
.L_109:
        /*0250*/ 	.word	index@(_ZN5flash24flash_fwd_splitkv_kernelI23Flash_fwd_kernel_traitsILi128ELi64ELi64ELi4ELb0ELb0EN7cutlass10bfloat16_tE19Flash_kernel_traitsILi128ELi64ELi64ELi4ES3_EELb1ELb0ELb0ELb0ELb0ELb1ELb0ELb1EEEvNS_16Flash_fwd_paramsE)
        /*0254*/ 	.word	0x00000000


	//----- nvinfo : EIATTR_REGCOUNT
	.align		4
.L_110:
        /*0258*/ 	.byte	0x04, 0x2f
        /*025a*/ 	.short	(.L_112 - .L_111)
	.align		4
.L_111:
        /*025c*/ 	.word	index@(_ZN5flash24flash_fwd_splitkv_kernelI23Flash_fwd_kernel_traitsILi128ELi64ELi64ELi4ELb0ELb0EN7cutlass10bfloat16_tE19Flash_kernel_traitsILi128ELi64ELi64ELi4ES3_EELb1ELb0ELb0ELb0ELb0ELb0ELb0ELb1EEEvNS_16Flash_fwd_paramsE)
        /*0260*/ 	.word	0x000000b8


	//----- nvinfo : EIATTR_FRAME_SIZE
	.align		4
.L_112:
        /*0264*/ 	.byte	0x04, 0x11
        /*0266*/ 	.short	(.L_114 - .L_113)
	.align		4
.L_113:
        /*0268*/ 	.word	index@(_ZN5flash24flash_fwd_splitkv_kernelI23Flash_fwd_kernel_traitsILi128ELi64ELi64ELi4ELb0ELb0EN7cutlass10bfloat16_tE19Flash_kernel_traitsILi128ELi64ELi64ELi4ES3_EELb1ELb0ELb0ELb0ELb0ELb0ELb0ELb1EEEvNS_16Flash_fwd_paramsE)
        /*026c*/ 	.word	0x00000000


	//----- nvinfo : EIATTR_REGCOUNT
	.align		4
.L_114:
        /*0270*/ 	.byte	0x04, 0x2f
        /*0272*/ 	.short	(.L_116 - .L_115)
	.align		4
.L_115:
        /*0274*/ 	.word	index@(_ZN5flash24flash_fwd_splitkv_kernelI23Flash_fwd_kernel_traitsILi128ELi64ELi64ELi4ELb0ELb0EN7cutlass10bfloat16_tE19Flash_kernel_traitsILi128ELi64ELi64ELi4ES3_EELb1ELb0ELb0ELb0ELb0ELb1ELb0ELb0EEEvNS_16Flash_fwd_paramsE)
        /*0278*/ 	.word	0x000000cc


	//----- nvinfo : EIATTR_FRAME_SIZE
	.align		4
.L_116:
        /*027c*/ 	.byte	0x04, 0x11
        /*027e*/ 	.short	(.L_118 - .L_117)
	.align		4
.L_117:
        /*0280*/ 	.word	index@(_ZN5flash24flash_fwd_splitkv_kernelI23Flash_fwd_kernel_traitsILi128ELi64ELi64ELi4ELb0ELb0EN7cutlass10bfloat16_tE19Flash_kernel_traitsILi128ELi64ELi64ELi4ES3_EELb1ELb0ELb0ELb0ELb0ELb1ELb0ELb0EEEvNS_16Flash_fwd_paramsE)
        /*0284*/ 	.word	0x00000000


	//----- nvinfo : EIATTR_REGCOUNT
	.align		4
.L_118:
        /*0288*/ 	.byte	0x04, 0x2f
        /*028a*/ 	.short	(.L_120 - .L_119)
	.align		4
.L_119:
        /*028c*/ 	.word	index@(_ZN5flash24flash_fwd_splitkv_kernelI23Flash_fwd_kernel_traitsILi128ELi64ELi64ELi4ELb0ELb0EN7cutlass10bfloat16_tE19Flash_kernel_traitsILi128ELi64ELi64ELi4ES3_EELb1ELb0ELb0ELb0ELb0ELb0ELb0ELb0EEEvNS_16Flash_fwd_paramsE)
        /*0290*/ 	.word	0x000000b8


	//----- nvinfo : EIATTR_FRAME_SIZE
	.align		4
.L_120:
        /*0294*/ 	.byte	0x04, 0x11
        /*0296*/ 	.short	(.L_122 - .L_121)
	.align		4
.L_121:
        /*0298*/ 	.word	index@(_ZN5flash24flash_fwd_splitkv_kernelI23Flash_fwd_kernel_traitsILi128ELi64ELi64ELi4ELb0ELb0EN7cutlass10bfloat16_tE19Flash_kernel_traitsILi128ELi64ELi64ELi4ES3_EELb1ELb0ELb0ELb0ELb0ELb0ELb0ELb0EEEvNS_16Flash_fwd_paramsE)
        /*029c*/ 	.word	0x00000000


	//----- nvinfo : EIATTR_REGCOUNT
	.align		4
.L_122:
        /*02a0*/ 	.byte	0x04, 0x2f
        /*02a2*/ 	.short	(.L_124 - .L_123)
	.align		4
.L_123:
        /*02a4*/ 	.word	index@(_ZN5flash32flash_fwd_splitkv_combine_kernelI23Flash_fwd_kernel_traitsILi128ELi64ELi64ELi4ELb0ELb0EN7cutlass10bfloat16_tE19Flash_kernel_traitsILi128ELi64ELi64ELi4ES3_EELi4ELi1ELb1EEEvNS_16Flash_fwd_paramsE)
        /*02a8*/ 	.word	0x00000036


	//----- nvinfo : EIATTR_FRAME_SIZE
	.align		4
.L_124:
        /*02ac*/ 	.byte	0x04, 0x11
        /*02ae*/ 	.short	(.L_126 - .L_125)
	.align		4
.L_125:
        /*02b0*/ 	.word	index@($__internal_39_$__cuda_sm20_div_s64)
        /*02b4*/ 	.word	0x00000000


	//----- nvinfo : EIATTR_FRAME_SIZE
	.align		4
.L_126:
        /*02b8*/ 	.byte	0x04, 0x11
        /*02ba*/ 	.short	(.L_128 - .L_127)
	.align		4
.L_127:
        /*02bc*/ 	.word	index@(_ZN5flash32flash_fwd_splitkv_combine_kernelI23Flash_fwd_kernel_traitsILi128ELi64ELi64ELi4ELb0ELb0EN7cutlass10bfloat16_tE19Flash_kernel_traitsILi128ELi64ELi64ELi4ES3_EELi4ELi1ELb1EEEvNS_16Flash_fwd_paramsE)
        /*02c0*/ 	.word	0x00000000


	//----- nvinfo : EIATTR_REGCOUNT
	.align		4
.L_128:
        /*02c4*/ 	.byte	0x04, 0x2f
        /*02c6*/ 	.short	(.L_130 - .L_129)
	.align		4
.L_129:
        /*02c8*/ 	.word	index@(_ZN5flash32flash_fwd_splitkv_combine_kernelI23Flash_fwd_kernel_traitsILi128ELi64ELi64ELi4ELb0ELb0EN7cutlass10bfloat16_tE19Flash_kernel_traitsILi128ELi64ELi64ELi4ES3_EELi4ELi2ELb1EEEvNS_16Flash_fwd_paramsE)
        /*02cc*/ 	.word	0x00000038


	//----- nvinfo : EIATTR_FRAME_SIZE
	.align		4
.L_130:
        /*02d0*/ 	.byte	0x04, 0x11
        /*02d2*/ 	.short	(.L_132 - .L_131)
	.align		4
.L_131:
        /*02d4*/ 	.word	index@($__internal_38_$__cuda_sm20_div_s64)
        /*02d8*/ 	.word	0x00000000


	//----- nvinfo : EIATTR_FRAME_SIZE
	.align		4
.L_132:
        /*02dc*/ 	.byte	0x04, 0x11
        /*02de*/ 	.short	(.L_134 - .L_133)
	.align		4
.L_133:
        /*02e0*/ 	.word	index@(_ZN5flash32flash_fwd_splitkv_combine_kernelI23Flash_fwd_kernel_traitsILi128ELi64ELi64ELi4ELb0ELb0EN7cutlass10bfloat16_tE19Flash_kernel_traitsILi128ELi64ELi64ELi4ES3_EELi4ELi2ELb1EEEvNS_16Flash_fwd_paramsE)
        /*02e4*/ 	.word	0x00000000


	//----- nvinfo : EIATTR_REGCOUNT
	.align		4
.L_134:
        /*02e8*/ 	.byte	0x04, 0x2f
        /*02ea*/ 	.short	(.L_136 - .L_135)
	.align		4
.L_135:
        /*02ec*/ 	.word	index@(_ZN5flash32flash_fwd_splitkv_combine_kernelI23Flash_fwd_kernel_traitsILi128ELi64ELi64ELi4ELb0ELb0EN7cutlass10bfloat16_tE19Flash_kernel_traitsILi128ELi64ELi64ELi4ES3_EELi4ELi3ELb1EEEvNS_16Flash_fwd_paramsE)
        /*02f0*/ 	.word	0x00000034


	//----- nvinfo : EIATTR_FRAME_SIZE
	.align		4
.L_136:
        /*02f4*/ 	.byte	0x04, 0x11
        /*02f6*/ 	.short	(.L_138 - .L_137)
	.align		4
.L_137:
        /*02f8*/ 	.word	index@($__internal_37_$__cuda_sm20_div_s64)
        /*02fc*/ 	.word	0x00000000


	//----- nvinfo : EIATTR_FRAME_SIZE
	.align		4
.L_138:
        /*0300*/ 	.byte	0x04, 0x11
        /*0302*/ 	.short	(.L_140 - .L_139)
	.align		4
.L_139:
        /*0304*/ 	.word	index@(_ZN5flash32flash_fwd_splitkv_combine_kernelI23Flash_fwd_kernel_traitsILi128ELi64ELi64ELi4ELb0ELb0EN7cutlass10bfloat16_tE19Flash_kernel_traitsILi128ELi64ELi64ELi4ES3_EELi4ELi3ELb1EEEvNS_16Flash_fwd_paramsE)
        /*0308*/ 	.word	0x00000000


	//----- nvinfo : EIATTR_REGCOUNT
	.align		4
.L_140:
        /*030c*/ 	.byte	0x04, 0x2f
        /*030e*/ 	.short	(.L_142 - .L_141)
	.align		4
.L_141:
        /*0310*/ 	.word	index@(_ZN5flash32flash_fwd_splitkv_combine_kernelI23Flash_fwd_kernel_traitsILi128ELi64ELi64ELi4ELb0ELb0EN7cutlass10bfloat16_tE19Flash_kernel_traitsILi128ELi64ELi64ELi4ES3_EELi4ELi4ELb1EEEvNS_16Flash_fwd_paramsE)
        /*0314*/ 	.word	0x00000034


	//----- nvinfo : EIATTR_FRAME_SIZE
	.align		4
.L_142:
        /*0318*/ 	.byte	0x04, 0x11
        /*031a*/ 	.short	(.L_144 - .L_143)
	.align		4
.L_143:
        /*031c*/ 	.word	index@($__internal_36_$__cuda_sm20_div_s64)
        /*0320*/ 	.word	0x00000000


	//----- nvinfo : EIATTR_FRAME_SIZE
	.align		4
.L_144:
        /*0324*/ 	.byte	0x04, 0x11
        /*0326*/ 	.short	(.L_146 - .L_145)
	.align		4
.L_145:
        /*0328*/ 	.word	index@(_ZN5flash32flash_fwd_splitkv_combine_kernelI23Flash_fwd_kernel_traitsILi128ELi64ELi64ELi4ELb0ELb0EN7cutlass10bfloat16_tE19Flash_kernel_traitsILi128ELi64ELi64ELi4ES3_EELi4ELi4ELb1EEEvNS_16Flash_fwd_paramsE)
        /*032c*/ 	.word	0x00000000


	//----- nvinfo : EIATTR_REGCOUNT
	.align		4
.L_146:
        /*0330*/ 	.byte	0x04, 0x2f
        /*0332*/ 	.short	(.L_148 - .L_147)
	.align		4
.L_147:
        /*0334*/ 	.word	index@(_ZN5flash32flash_fwd_splitkv_combine_kernelI23Flash_fwd_kernel_traitsILi128ELi64ELi64ELi4ELb0ELb0EN7cutlass10bfloat16_tE19Flash_kernel_traitsILi128ELi64ELi64ELi4ES3_EELi4ELi5ELb1EEEvNS_16Flash_fwd_paramsE)
        /*0338*/ 	.word	0x00000034


	//----- nvinfo : EIATTR_FRAME_SIZE
	.align		4
.L_148:
        /*033c*/ 	.byte	0x04, 0x11
        /*033e*/ 	.short	(.L_150 - .L_149)
	.align		4
.L_149:
        /*0340*/ 	.word	index@($__internal_35_$__cuda_sm20_div_s64)
        /*0344*/ 	.word	0x00000000


	//----- nvinfo : EIATTR_FRAME_SIZE
	.align		4
.L_150:
        /*0348*/ 	.byte	0x04, 0x11
        /*034a*/ 	.short	(.L_152 - .L_151)
	.align		4
.L_151:
        /*034c*/ 	.word	index@(_ZN5flash32flash_fwd_splitkv_combine_kernelI23Flash_fwd_kernel_traitsILi128ELi64ELi64ELi4ELb0ELb0EN7cutlass10bfloat16_tE19Flash_kernel_traitsILi128ELi64ELi64ELi4ES3_EELi4ELi5ELb1EEEvNS_16Flash_fwd_paramsE)
        /*0350*/ 	.word	0x00000000


	//----- nvinfo : EIATTR_REGCOUNT
	.align		4
.L_152:
        /*0354*/ 	.byte	0x04, 0x2f
        /*0356*/ 	.short	(.L_154 - .L_153)
	.align		4
.L_153:
        /*0358*/ 	.word	index@(_ZN5flash32flash_fwd_splitkv_combine_kernelI23Flash_fwd_kernel_traitsILi128ELi64ELi64ELi4ELb0ELb0EN7cutlass10bfloat16_tE19Flash_kernel_traitsILi128ELi64ELi64ELi4ES3_EELi4ELi6ELb1EEEvNS_16Flash_fwd_paramsE)
        /*035c*/ 	.word	0x0000003a


	//----- nvinfo : EIATTR_FRAME_SIZE
	.align		4
.L_154:
        /*0360*/ 	.byte	0x04, 0x11
        /*0362*/ 	.short	(.L_156 - .L_155)
	.align		4
.L_155:
        /*0364*/ 	.word	index@($__internal_34_$__cuda_sm20_div_s64)
        /*0368*/ 	.word	0x00000000


	//----- nvinfo : EIATTR_FRAME_SIZE
	.align		4
.L_156:
        /*036c*/ 	.byte	0x04, 0x11
        /*036e*/ 	.short	(.L_158 - .L_157)
	.align		4
.L_157:
        /*0370*/ 	.word	index@(_ZN5flash32flash_fwd_splitkv_combine_kernelI23Flash_fwd_kernel_traitsILi128ELi64ELi64ELi4ELb0ELb0EN7cutlass10bfloat16_tE19Flash_kernel_traitsILi128ELi64ELi64ELi4ES3_EELi4ELi6ELb1EEEvNS_16Flash_fwd_paramsE)
        /*0374*/ 	.word	0x00000000


	//----- nvinfo : EIATTR_REGCOUNT
	.align		4
.L_158:
        /*0378*/ 	.byte	0x04, 0x2f
        /*037a*/ 	.short	(.L_160 - .L_159)
	.align		4
.L_159:
        /*037c*/ 	.word	index@(_ZN5flash32flash_fwd_splitkv_combine_kernelI23Flash_fwd_kernel_traitsILi128ELi64ELi64ELi4ELb0ELb0EN7cutlass10bfloat16_tE19Flash_kernel_traitsILi128ELi64ELi64ELi4ES3_EELi4ELi7ELb1EEEvNS_16Flash_fwd_paramsE)
        /*0380*/ 	.word	0x0000003e


	//----- nvinfo : EIATTR_FRAME_SIZE
	.align		4
.L_160:
        /*0384*/ 	.byte	0x04, 0x11
        /*0386*/ 	.short	(.L_162 - .L_161)
	.align		4
.L_161:
        /*0388*/ 	.word	index@($__internal_33_$__cuda_sm20_div_s64)
        /*038c*/ 	.word	0x00000000


	//----- nvinfo : EIATTR_FRAME_SIZE
	.align		4
.L_162:
        /*0390*/ 	.byte	0x04, 0x11
        /*0392*/ 	.short	(.L_164 - .L_163)
	.align		4
.L_163:
        /*0394*/ 	.word	index@(_ZN5flash32flash_fwd_splitkv_combine_kernelI23Flash_fwd_kernel_traitsILi128ELi64ELi64ELi4ELb0ELb0EN7cutlass10bfloat16_tE19Flash_kernel_traitsILi128ELi64ELi64ELi4ES3_EELi4ELi7ELb1EEEvNS_16Flash_fwd_paramsE)
        /*0398*/ 	.word	0x00000000


	//----- nvinfo : EIATTR_REGCOUNT
	.align		4
.L_164:
        /*039c*/ 	.byte	0x04, 0x2f
        /*039e*/ 	.short	(.L_166 - .L_165)
	.align		4
.L_165:
        /*03a0*/ 	.word	index@(_ZN5flash32flash_fwd_splitkv_combine_kernelI23Flash_fwd_kernel_traitsILi128ELi64ELi64ELi4ELb0ELb0EN7cutlass10bfloat16_tE19Flash_kernel_traitsILi128ELi64ELi64ELi4ES3_EELi4ELi1ELb0EEEvNS_16Flash_fwd_paramsE)
        /*03a4*/ 	.word	0x00000036


	//----- nvinfo : EIATTR_FRAME_SIZE
	.align		4
.L_166:
        /*03a8*/ 	.byte	0x04, 0x11
        /*03aa*/ 	.short	(.L_168 - .L_167)
	.align		4
.L_167:
        /*03ac*/ 	.word	index@($__internal_32_$__cuda_sm20_div_s64)
        /*03b0*/ 	.word	0x00000000


	//----- nvinfo : EIATTR_FRAME_SIZE
	.align		4
.L_168:
        /*03b4*/ 	.byte	0x04, 0x11
        /*03b6*/ 	.short	(.L_170 - .L_169)
	.align		4
.L_169:
        /*03b8*/ 	.word	index@(_ZN5flash32flash_fwd_splitkv_combine_kernelI23Flash_fwd_kernel_traitsILi128ELi64ELi64ELi4ELb0ELb0EN7cutlass10bfloat16_tE19Flash_kernel_traitsILi128ELi64ELi64ELi4ES3_EELi4ELi1ELb0EEEvNS_16Flash_fwd_paramsE)
        /*03bc*/ 	.word	0x00000000


	//----- nvinfo : EIATTR_REGCOUNT
	.align		4
.L_170:
        /*03c0*/ 	.byte	0x04, 0x2f
        /*03c2*/ 	.short	(.L_172 - .L_171)
	.align		4
.L_171:
        /*03c4*/ 	.word	index@(_ZN5flash32flash_fwd_splitkv_combine_kernelI23Flash_fwd_kernel_traitsILi128ELi64ELi64ELi4ELb0ELb0EN7cutlass10bfloat16_tE19Flash_kernel_traitsILi128ELi64ELi64ELi4ES3_EELi4ELi2ELb0EEEvNS_16Flash_fwd_paramsE)
        /*03c8*/ 	.word	0x00000038


	//----- nvinfo : EIATTR_FRAME_SIZE
	.align		4
.L_172:
        /*03cc*/ 	.byte	0x04, 0x11
        /*03ce*/ 	.short	(.L_174 - .L_173)
	.align		4
.L_173:
        /*03d0*/ 	.word	index@($__internal_31_$__cuda_sm20_div_s64)
        /*03d4*/ 	.word	0x00000000


	//----- nvinfo : EIATTR_FRAME_SIZE
	.align		4
.L_174:
        /*03d8*/ 	.byte	0x04, 0x11
        /*03da*/ 	.short	(.L_176 - .L_175)
	.align		4
.L_175:
        /*03dc*/ 	.word	index@(_ZN5flash32flash_fwd_splitkv_combine_kernelI23Flash_fwd_kernel_traitsILi128ELi64ELi64ELi4ELb0ELb0EN7cutlass10bfloat16_tE19Flash_kernel_traitsILi128ELi64ELi64ELi4ES3_EELi4ELi2ELb0EEEvNS_16Flash_fwd_paramsE)
        /*03e0*/ 	.word	0x00000000


	//----- nvinfo : EIATTR_REGCOUNT
	.align		4
.L_176:
        /*03e4*/ 	.byte	0x04, 0x2f
        /*03e6*/ 	.short	(.L_178 - .L_177)
	.align		4
.L_177:
        /*03e8*/ 	.word	index@(_ZN5flash32flash_fwd_splitkv_combine_kernelI23Flash_fwd_kernel_traitsILi128ELi64ELi64ELi4ELb0ELb0EN7cutlass10bfloat16_tE19Flash_kernel_traitsILi128ELi64ELi64ELi4ES3_EELi4ELi3ELb0EEEvNS_16Flash_fwd_paramsE)
        /*03ec*/ 	.word	0x00000034


	//----- nvinfo : EIATTR_FRAME_SIZE
	.align		4
.L_178:
        /*03f0*/ 	.byte	0x04, 0x11
        /*03f2*/ 	.short	(.L_180 - .L_179)
	.align		4
.L_179:
        /*03f4*/ 	.word	index@($__internal_30_$__cuda_sm20_div_s64)
        /*03f8*/ 	.word	0x00000000


	//----- nvinfo : EIATTR_FRAME_SIZE
	.align		4
.L_180:
        /*03fc*/ 	.byte	0x04, 0x11
        /*03fe*/ 	.short	(.L_182 - .L_181)
	.align		4
.L_181:
        /*0400*/ 	.word	index@(_ZN5flash32flash_fwd_splitkv_combine_kernelI23Flash_fwd_kernel_traitsILi128ELi64ELi64ELi4ELb0ELb0EN7cutlass10bfloat16_tE19Flash_kernel_traitsILi128ELi64ELi64ELi4ES3_EELi4ELi3ELb0EEEvNS_16Flash_fwd_paramsE)
        /*0404*/ 	.word	0x00000000


	//----- nvinfo : EIATTR_REGCOUNT
	.align		4
.L_182:
        /*0408*/ 	.byte	0x04, 0x2f
        /*040a*/ 	.short	(.L_184 - .L_183)
	.align		4
.L_183:
        /*040c*/ 	.word	index@(_ZN5flash32flash_fwd_splitkv_combine_kernelI23Flash_fwd_kernel_traitsILi128ELi64ELi64ELi4ELb0ELb0EN7cutlass10bfloat16_tE19Flash_kernel_traitsILi128ELi64ELi64ELi4ES3_EELi4ELi4ELb0EEEvNS_16Flash_fwd_paramsE)
        /*0410*/ 	.word	0x00000034


	//----- nvinfo : EIATTR_FRAME_SIZE
	.align		4
.L_184:
        /*0414*/ 	.byte	0x04, 0x11
        /*0416*/ 	.short	(.L_186 - .L_185)
	.align		4
.L_185:
        /*0418*/ 	.word	index@($__internal_29_$__cuda_sm20_div_s64)
        /*041c*/ 	.word	0x00000000


	//----- nvinfo : EIATTR_FRAME_SIZE
	.align		4
.L_186:
        /*0420*/ 	.byte	0x04, 0x11
        /*0422*/ 	.short	(.L_188 - .L_187)
	.align		4
.L_187:
        /*0424*/ 	.word	index@(_ZN5flash32flash_fwd_splitkv_combine_kernelI23Flash_fwd_kernel_traitsILi128ELi64ELi64ELi4ELb0ELb0EN7cutlass10bfloat16_tE19Flash_kernel_traitsILi128ELi64ELi64ELi4ES3_EELi4ELi4ELb0EEEvNS_16Flash_fwd_paramsE)
        /*0428*/ 	.word	0x00000000


	//----- nvinfo : EIATTR_REGCOUNT
	.align		4
.L_188:
        /*042c*/ 	.byte	0x04, 0x2f
        /*042e*/ 	.short	(.L_190 - .L_189)
	.align		4
.L_189:
        /*0430*/ 	.word	index@(_ZN5flash32flash_fwd_splitkv_combine_kernelI23Flash_fwd_kernel_traitsILi128ELi64ELi64ELi4ELb0ELb0EN7cutlass10bfloat16_tE19Flash_kernel_traitsILi128ELi64ELi64ELi4ES3_EELi4ELi5ELb0EEEvNS_16Flash_fwd_paramsE)
        /*0434*/ 	.word	0x00000034


	//----- nvinfo : EIATTR_FRAME_SIZE
	.align		4
.L_190:
        /*0438*/ 	.byte	0x04, 0x11
        /*043a*/ 	.short	(.L_192 - .L_191)
	.align		4
.L_191:
        /*043c*/ 	.word	index@($__internal_28_$__cuda_sm20_div_s64)
        /*0440*/ 	.word	0x00000000


	//----- nvinfo : EIATTR_FRAME_SIZE
	.align		4
.L_192:
        /*0444*/ 	.byte	0x04, 0x11
        /*0446*/ 	.short	(.L_194 - .L_193)
	.align		4
.L_193:
        /*0448*/ 	.word	index@(_ZN5flash32flash_fwd_splitkv_combine_kernelI23Flash_fwd_kernel_traitsILi128ELi64ELi64ELi4ELb0ELb0EN7cutlass10bfloat16_tE19Flash_kernel_traitsILi128ELi64ELi64ELi4ES3_EELi4ELi5ELb0EEEvNS_16Flash_fwd_paramsE)
        /*044c*/ 	.word	0x00000000


	//----- nvinfo : EIATTR_REGCOUNT
	.align		4
.L_194:
        /*0450*/ 	.byte	0x04, 0x2f
        /*0452*/ 	.short	(.L_196 - .L_195)
	.align		4
.L_195:
        /*0454*/ 	.word	index@(_ZN5flash32flash_fwd_splitkv_combine_kernelI23Flash_fwd_kernel_traitsILi128ELi64ELi64ELi4ELb0ELb0EN7cutlass10bfloat16_tE19Flash_kernel_traitsILi128ELi64ELi64ELi4ES3_EELi4ELi6ELb0EEEvNS_16Flash_fwd_paramsE)
        /*0458*/ 	.word	0x0000003a


	//----- nvinfo : EIATTR_FRAME_SIZE
	.align		4
.L_196:
        /*045c*/ 	.byte	0x04, 0x11
        /*045e*/ 	.short	(.L_198 - .L_197)
	.align		4
.L_197:
        /*0460*/ 	.word	index@($__internal_27_$__cuda_sm20_div_s64)
        /*0464*/ 	.word	0x00000000


	//----- nvinfo : EIATTR_FRAME_SIZE
	.align		4
.L_198:
        /*0468*/ 	.byte	0x04, 0x11
        /*046a*/ 	.short	(.L_200 - .L_199)
	.align		4
.L_199:
        /*046c*/ 	.word	index@(_ZN5flash32flash_fwd_splitkv_combine_kernelI23Flash_fwd_kernel_traitsILi128ELi64ELi64ELi4ELb0ELb0EN7cutlass10bfloat16_tE19Flash_kernel_traitsILi128ELi64ELi64ELi4ES3_EELi4ELi6ELb0EEEvNS_16Flash_fwd_paramsE)
        /*0470*/ 	.word	0x00000000


	//----- nvinfo : EIATTR_REGCOUNT
	.align		4
.L_200:
        /*0474*/ 	.byte	0x04, 0x2f
        /*0476*/ 	.short	(.L_202 - .L_201)
	.align		4
.L_201:
        /*0478*/ 	.word	index@(_ZN5flash32flash_fwd_splitkv_combine_kernelI23Flash_fwd_kernel_traitsILi128ELi64ELi64ELi4ELb0ELb0EN7cutlass10bfloat16_tE19Flash_kernel_traitsILi128ELi64ELi64ELi4ES3_EELi4ELi7ELb0EEEvNS_16Flash_fwd_paramsE)
        /*047c*/ 	.word	0x0000003e


	//----- nvinfo : EIATTR_FRAME_SIZE
	.align		4
.L_202:
        /*0480*/ 	.byte	0x04, 0x11
        /*0482*/ 	.short	(.L_204 - .L_203)
	.align		4
.L_203:
        /*0484*/ 	.word	index@($__internal_26_$__cuda_sm20_div_s64)
        /*0488*/ 	.word	0x00000000


	//----- nvinfo : EIATTR_FRAME_SIZE
	.align		4
.L_204:
        /*048c*/ 	.byte	0x04, 0x11
        /*048e*/ 	.short	(.L_206 - .L_205)
	.align		4
.L_205:
        /*0490*/ 	.word	index@(_ZN5flash32flash_fwd_splitkv_combine_kernelI23Flash_fwd_kernel_traitsILi128ELi64ELi64ELi4ELb0ELb0EN7cutlass10bfloat16_tE19Flash_kernel_traitsILi128ELi64ELi64ELi4ES3_EELi4ELi7ELb0EEEvNS_16Flash_fwd_paramsE)
        /*0494*/ 	.word	0x00000000


	//----- nvinfo : EIATTR_REGCOUNT
	.align		4
.L_206:
        /*0498*/ 	.byte	0x04, 0x2f
        /*049a*/ 	.short	(.L_208 - .L_207)
	.align		4
.L_207:
        /*049c*/ 	.word	index@(_ZN5flash24flash_fwd_splitkv_kernelI23Flash_fwd_kernel_traitsILi128ELi64ELi128ELi4ELb0ELb0EN7cutlass10bfloat16_tE19Flash_kernel_traitsILi128ELi64ELi128ELi4ES3_EELb1ELb0ELb1ELb0ELb0ELb1ELb1ELb1EEEvNS_16Flash_fwd_paramsE)
        /*04a0*/ 	.word	0x000000ff


	//----- nvinfo : EIATTR_FRAME_SIZE
	.align		4
.L_208:
        /*04a4*/ 	.byte	0x04, 0x11
        /*04a6*/ 	.short	(.L_210 - .L_209)
	.align		4
.L_209:
        /*04a8*/ 	.word	index@($__internal_25_$__cuda_sm70_shflsync_bfly_p)
        /*04ac*/ 	.word	0x00000000


	//----- nvinfo : EIATTR_FRAME_SIZE
	.align		4
.L_210:
        /*04b0*/ 	.byte	0x04, 0x11
        /*04b2*/ 	.short	(.L_212 - .L_211)
	.align		4
.L_211:
        /*04b4*/ 	.word	index@($_ZN5flash24flash_fwd_splitkv_kernelI23Flash_fwd_kernel_traitsILi128ELi64ELi128ELi4ELb0ELb0EN7cutlass10bfloat16_tE19Flash_kernel_traitsILi128ELi64ELi128ELi4ES3_EELb1ELb0ELb1ELb0ELb0ELb1ELb1ELb1EEEvNS_16Flash_fwd_paramsE$_ZN5flash30compute_attn_1rowblock_splitkvI23Flash_fwd_kernel_traitsILi128ELi64ELi128ELi4ELb0ELb0EN7cutlass10bfloat16_tE19Flash_kernel_traitsILi128ELi64ELi128ELi4ES3_EELb1ELb0ELb1ELb0ELb0ELb1ELb1ELb1ENS_16Flash_fwd_paramsEEEvRKT8_iiiii)
        /*04b8*/ 	.word	0x00000000


	//----- nvinfo : EIATTR_FRAME_SIZE
	.align		4
.L_212:
        /*04bc*/ 	.byte	0x04, 0x11
        /*04be*/ 	.short	(.L_214 - .L_213)
	.align		4
.L_213:
        /*04c0*/ 	.word	index@(_ZN5flash24flash_fwd_splitkv_kernelI23Flash_fwd_kernel_traitsILi128ELi64ELi128ELi4ELb0ELb0EN7cutlass10bfloat16_tE19Flash_kernel_traitsILi128ELi64ELi128ELi4ES3_EELb1ELb0ELb1ELb0ELb0ELb1ELb1ELb1EEEvNS_16Flash_fwd_paramsE)
        /*04c4*/ 	.word	0x00000000


	//----- nvinfo : EIATTR_REGCOUNT
	.align		4
.L_214:
        /*04c8*/ 	.byte	0x04, 0x2f
        /*04ca*/ 	.short	(.L_216 - .L_215)
	.align		4
.L_215:
        /*04cc*/ 	.word	index@(_ZN5flash24flash_fwd_splitkv_kernelI23Flash_fwd_kernel_traitsILi128ELi64ELi128ELi4ELb0ELb0EN7cutlass10bfloat16_tE19Flash_kernel_traitsILi128ELi64ELi128ELi4ES3_EELb1ELb0ELb1ELb0ELb0ELb0ELb1ELb1EEEvNS_16Flash_fwd_paramsE)
        /*04d0*/ 	.word	0x000000fe


	//----- nvinfo : EIATTR_FRAME_SIZE
	.align		4
.L_216:
        /*04d4*/ 	.byte	0x04, 0x11
        /*04d6*/ 	.short	(.L_218 - .L_217)
	.align		4
.L_217:
        /*04d8*/ 	.word	index@($__internal_24_$__cuda_sm70_shflsync_bfly_p)
        /*04dc*/ 	.word	0x00000000


	//----- nvinfo : EIATTR_FRAME_SIZE
	.align		4
.L_218:
        /*04e0*/ 	.byte	0x04, 0x11
        /*04e2*/ 	.short	(.L_220 - .L_219)
	.align		4
.L_219:
        /*04e4*/ 	.word	index@($_ZN5flash24flash_fwd_splitkv_kernelI23Flash_fwd_kernel_traitsILi128ELi64ELi128ELi4ELb0ELb0EN7cutlass10bfloat16_tE19Flash_kernel_traitsILi128ELi64ELi128ELi4ES3_EELb1ELb0ELb1ELb0ELb0ELb0ELb1ELb1EEEvNS_16Flash_fwd_paramsE$_ZN5flash30compute_attn_1rowblock_splitkvI23Flash_fwd_kernel_traitsILi128ELi64ELi128ELi4ELb0ELb0EN7cutlass10bfloat16_tE19Flash_kernel_traitsILi128ELi64ELi128ELi4ES3_EELb1ELb0ELb1ELb0ELb0ELb0ELb1ELb1ENS_16Flash_fwd_paramsEEEvRKT8_iiiii)
        /*04e8*/ 	.word	0x00000000


	//----- nvinfo : EIATTR_FRAME_SIZE
	.align		4
.L_220:
        /*04ec*/ 	.byte	0x04, 0x11
        /*04ee*/ 	.short	(.L_222 - .L_221)
	.align		4
.L_221:
        /*04f0*/ 	.word	index@(_ZN5flash24flash_fwd_splitkv_kernelI23Flash_fwd_kernel_traitsILi128ELi64ELi128ELi4ELb0ELb0EN7cutlass10bfloat16_tE19Flash_kernel_traitsILi128ELi64ELi128ELi4ES3_EELb1ELb0ELb1ELb0ELb0ELb0ELb1ELb1EEEvNS_16Flash_fwd_paramsE)
        /*04f4*/ 	.word	0x00000000


	//----- nvinfo : EIATTR_REGCOUNT
	.align		4
.L_222:
        /*04f8*/ 	.byte	0x04, 0x2f
        /*04fa*/ 	.short	(.L_224 - .L_223)
	.align		4
.L_223:
        /*04fc*/ 	.word	index@(_ZN5flash24flash_fwd_splitkv_kernelI23Flash_fwd_kernel_traitsILi128ELi64ELi128ELi4ELb0ELb0EN7cutlass10bfloat16_tE19Flash_kernel_traitsILi128ELi64ELi128ELi4ES3_EELb1ELb0ELb0ELb0ELb1ELb1ELb1ELb1EEEvNS_16Flash_fwd_paramsE)
        /*0500*/ 	.word	0x000000ff


	//----- nvinfo : EIATTR_FRAME_SIZE
	.align		4
.L_224:
        /*0504*/ 	.byte	0x04, 0x11
        /*0506*/ 	.short	(.L_226 - .L_225)
	.align		4
.L_225:
        /*0508*/ 	.word	index@($__internal_23_$__cuda_sm70_shflsync_bfly_p)
        /*050c*/ 	.word	0x00000000


	//----- nvinfo : EIATTR_FRAME_SIZE
	.align		4
.L_226:
        /*0510*/ 	.byte	0x04, 0x11
        /*0512*/ 	.short	(.L_228 - .L_227)
	.align		4
.L_227:
        /*0514*/ 	.word	index@($_ZN5flash24flash_fwd_splitkv_kernelI23Flash_fwd_kernel_traitsILi128ELi64ELi128ELi4ELb0ELb0EN7cutlass10bfloat16_tE19Flash_kernel_traitsILi128ELi64ELi128ELi4ES3_EELb1ELb0ELb0ELb0ELb1ELb1ELb1ELb1EEEvNS_16Flash_fwd_paramsE$_ZN5flash30compute_attn_1rowblock_splitkvI23Flash_fwd_kernel_traitsILi128ELi64ELi128ELi4ELb0ELb0EN7cutlass10bfloat16_tE19Flash_kernel_traitsILi128ELi64ELi128ELi4ES3_EELb1ELb0ELb0ELb0ELb1ELb1ELb1ELb1ENS_16Flash_fwd_paramsEEEvRKT8_iiiii)
        /*0518*/ 	.word	0x00000000


	//----- nvinfo : EIATTR_FRAME_SIZE
	.align		4
.L_228:
        /*051c*/ 	.byte	0x04, 0x11
        /*051e*/ 	.short	(.L_230 - .L_229)
	.align		4
.L_229:
        /*0520*/ 	.word	index@(_ZN5flash24flash_fwd_splitkv_kernelI23Flash_fwd_kernel_traitsILi128ELi64ELi128ELi4ELb0ELb0EN7cutlass10bfloat16_tE19Flash_kernel_traitsILi128ELi64ELi128ELi4ES3_EELb1ELb0ELb0ELb0ELb1ELb1ELb1ELb1EEEvNS_16Flash_fwd_paramsE)
        /*0524*/ 	.word	0x00000000


	//----- nvinfo : EIATTR_REGCOUNT
	.align		4
.L_230:
        /*0528*/ 	.byte	0x04, 0x2f
        /*052a*/ 	.short	(.L_232 - .L_231)
	.align		4
.L_231:
        /*052c*/ 	.word	index@(_ZN5flash24flash_fwd_splitkv_kernelI23Flash_fwd_kernel_traitsILi128ELi64ELi128ELi4ELb0ELb0EN7cutlass10bfloat16_tE19Flash_kernel_traitsILi128ELi64ELi128ELi4ES3_EELb1ELb0ELb0ELb0ELb1ELb0ELb1ELb1EEEvNS_16Flash_fwd_paramsE)
        /*0530*/ 	.word	0x000000ff


	//----- nvinfo : EIATTR_FRAME_SIZE
	.align		4
.L_232:
        /*0534*/ 	.byte	0x04, 0x11
        /*0536*/ 	.short	(.L_234 - .L_233)
	.align		4
.L_233:
        /*0538*/ 	.word	index@($__internal_22_$__cuda_sm70_shflsync_bfly_p)
        /*053c*/ 	.word	0x00000000


	//----- nvinfo : EIATTR_FRAME_SIZE
	.align		4
.L_234:
        /*0540*/ 	.byte	0x04, 0x11
        /*0542*/ 	.short	(.L_236 - .L_235)
	.align		4
.L_235:
        /*0544*/ 	.word	index@($_ZN5flash24flash_fwd_splitkv_kernelI23Flash_fwd_kernel_traitsILi128ELi64ELi128ELi4ELb0ELb0EN7cutlass10bfloat16_tE19Flash_kernel_traitsILi128ELi64ELi128ELi4ES3_EELb1ELb0ELb0ELb0ELb1ELb0ELb1ELb1EEEvNS_16Flash_fwd_paramsE$_ZN5flash30compute_attn_1rowblock_splitkvI23Flash_fwd_kernel_traitsILi128ELi64ELi128ELi4ELb0ELb0EN7cutlass10bfloat16_tE19Flash_kernel_traitsILi128ELi64ELi128ELi4ES3_EELb1ELb0ELb0ELb0ELb1ELb0ELb1ELb1ENS_16Flash_fwd_paramsEEEvRKT8_iiiii)
        /*0548*/ 	.word	0x00000000


	//----- nvinfo : EIATTR_FRAME_SIZE
	.align		4
.L_236:
        /*054c*/ 	.byte	0x04, 0x11
        /*054e*/ 	.short	(.L_238 - .L_237)
	.align		4
.L_237:
        /*0550*/ 	.word	index@(_ZN5flash24flash_fwd_splitkv_kernelI23Flash_fwd_kernel_traitsILi128ELi64ELi128ELi4ELb0ELb0EN7cutlass10bfloat16_tE19Flash_kernel_traitsILi128ELi64ELi128ELi4ES3_EELb1ELb0ELb0ELb0ELb1ELb0ELb1ELb1EEEvNS_16Flash_fwd_paramsE)
        /*0554*/ 	.word	0x00000008


	//----- nvinfo : EIATTR_REGCOUNT
	.align		4
.L_238:
        /*0558*/ 	.byte	0x04, 0x2f
        /*055a*/ 	.short	(.L_240 - .L_239)
	.align		4
.L_239:
        /*055c*/ 	.word	index@(_ZN5flash24flash_fwd_splitkv_kernelI23Flash_fwd_kernel_traitsILi128ELi64ELi128ELi4ELb0ELb0EN7cutlass10bfloat16_tE19Flash_kernel_traitsILi128ELi64ELi128ELi4ES3_EELb1ELb0ELb1ELb0ELb0ELb1ELb1ELb0EEEvNS_16Flash_fwd_paramsE)
        /*0560*/ 	.word	0x000000ff


	//----- nvinfo : EIATTR_FRAME_SIZE
	.align		4
.L_240:
        /*0564*/ 	.byte	0x04, 0x11
        /*0566*/ 	.short	(.L_242 - .L_241)
	.align		4
.L_241:
        /*0568*/ 	.word	index@(_ZN5flash24flash_fwd_splitkv_kernelI23Flash_fwd_kernel_traitsILi128ELi64ELi128ELi4ELb0ELb0EN7cutlass10bfloat16_tE19Flash_kernel_traitsILi128ELi64ELi128ELi4ES3_EELb1ELb0ELb1ELb0ELb0ELb1ELb1ELb0EEEvNS_16Flash_fwd_paramsE)
        /*056c*/ 	.word	0x00000000


	//----- nvinfo : EIATTR_REGCOUNT
	.align		4
.L_242:
        /*0570*/ 	.byte	0x04, 0x2f
        /*0572*/ 	.short	(.L_244 - .L_243)
	.align		4
.L_243:
        /*0574*/ 	.word	index@(_ZN5flash24flash_fwd_splitkv_kernelI23Flash_fwd_kernel_traitsILi128ELi64ELi128ELi4ELb0ELb0EN7cutlass10bfloat16_tE19Flash_kernel_traitsILi128ELi64ELi128ELi4ES3_EELb1ELb0ELb1ELb0ELb0ELb0ELb1ELb0EEEvNS_16Flash_fwd_paramsE)
        /*0578*/ 	.word	0x000000fe


	//----- nvinfo : EIATTR_FRAME_SIZE
	.align		4
.L_244:
        /*057c*/ 	.byte	0x04, 0x11
        /*057e*/ 	.short	(.L_246 - .L_245)
	.align		4
.L_245:
        /*0580*/ 	.word	index@(_ZN5flash24flash_fwd_splitkv_kernelI23Flash_fwd_kernel_traitsILi128ELi64ELi128ELi4ELb0ELb0EN7cutlass10bfloat16_tE19Flash_kernel_traitsILi128ELi64ELi128ELi4ES3_EELb1ELb0ELb1ELb0ELb0ELb0ELb1ELb0EEEvNS_16Flash_fwd_paramsE)
        /*0584*/ 	.word	0x00000000


	//----- nvinfo : EIATTR_REGCOUNT
	.align		4
.L_246:
        /*0588*/ 	.byte	0x04, 0x2f
        /*058a*/ 	.short	(.L_248 - .L_247)
	.align		4
.L_247:
        /*058c*/ 	.word	index@(_ZN5flash24flash_fwd_splitkv_kernelI23Flash_fwd_kernel_traitsILi128ELi64ELi128ELi4ELb0ELb0EN7cutlass10bfloat16_tE19Flash_kernel_traitsILi128ELi64ELi128ELi4ES3_EELb1ELb0ELb0ELb0ELb1ELb1ELb1ELb0EEEvNS_16Flash_fwd_paramsE)
        /*0590*/ 	.word	0x000000ff


	//----- nvinfo : EIATTR_FRAME_SIZE
	.align		4
.L_248:
        /*0594*/ 	.byte	0x04, 0x11
        /*0596*/ 	.short	(.L_250 - .L_249)
	.align		4
.L_249:
        /*0598*/ 	.word	index@(_ZN5flash24flash_fwd_splitkv_kernelI23Flash_fwd_kernel_traitsILi128ELi64ELi128ELi4ELb0ELb0EN7cutlass10bfloat16_tE19Flash_kernel_traitsILi128ELi64ELi128ELi4ES3_EELb1ELb0ELb0ELb0ELb1ELb1ELb1ELb0EEEvNS_16Flash_fwd_paramsE)
        /*059c*/ 	.word	0x00000000


	//----- nvinfo : EIATTR_REGCOUNT
	.align		4
.L_250:
        /*05a0*/ 	.byte	0x04, 0x2f
        /*05a2*/ 	.short	(.L_252 - .L_251)
	.align		4
.L_251:
        /*05a4*/ 	.word	index@(_ZN5flash24flash_fwd_splitkv_kernelI23Flash_fwd_kernel_traitsILi128ELi64ELi128ELi4ELb0ELb0EN7cutlass10bfloat16_tE19Flash_kernel_traitsILi128ELi64ELi128ELi4ES3_EELb1ELb0ELb0ELb0ELb1ELb0ELb1ELb0EEEvNS_16Flash_fwd_paramsE)
        /*05a8*/ 	.word	0x000000fe


	//----- nvinfo : EIATTR_FRAME_SIZE
	.align		4
.L_252:
        /*05ac*/ 	.byte	0x04, 0x11
        /*05ae*/ 	.short	(.L_254 - .L_253)
	.align		4
.L_253:
        /*05b0*/ 	.word	index@(_ZN5flash24flash_fwd_splitkv_kernelI23Flash_fwd_kernel_traitsILi128ELi64ELi128ELi4ELb0ELb0EN7cutlass10bfloat16_tE19Flash_kernel_traitsILi128ELi64ELi128ELi4ES3_EELb1ELb0ELb0ELb0ELb1ELb0ELb1ELb0EEEvNS_16Flash_fwd_paramsE)
        /*05b4*/ 	.word	0x00000000


	//----- nvinfo : EIATTR_REGCOUNT
	.align		4
.L_254:
        /*05b8*/ 	.byte	0x04, 0x2f
        /*05ba*/ 	.short	(.L_256 - .L_255)
	.align		4
.L_255:
        /*05bc*/ 	.word	index@(_ZN5flash24flash_fwd_splitkv_kernelI23Flash_fwd_kernel_traitsILi128ELi64ELi128ELi4ELb0ELb0EN7cutlass10bfloat16_tE19Flash_kernel_traitsILi128ELi64ELi128ELi4ES3_EELb1ELb0ELb1ELb0ELb0ELb1ELb0ELb1EEEvNS_16Flash_fwd_paramsE)
        /*05c0*/ 	.word	0x000000ff


	//----- nvinfo : EIATTR_FRAME_SIZE
	.align		4
.L_256:
        /*05c4*/ 	.byte	0x04, 0x11
        /*05c6*/ 	.short	(.L_258 - .L_257)
	.align		4
.L_257:
        /*05c8*/ 	.word	index@($__internal_21_$__cuda_sm70_shflsync_bfly_p)
        /*05cc*/ 	.word	0x00000000


	//----- nvinfo : EIATTR_FRAME_SIZE
	.align		4
.L_258:
        /*05d0*/ 	.byte	0x04, 0x11
        /*05d2*/ 	.short	(.L_260 - .L_259)
	.align		4
.L_259:
        /*05d4*/ 	.word	index@($_ZN5flash24flash_fwd_splitkv_kernelI23Flash_fwd_kernel_traitsILi128ELi64ELi128ELi4ELb0ELb0EN7cutlass10bfloat16_tE19Flash_kernel_traitsILi128ELi64ELi128ELi4ES3_EELb1ELb0ELb1ELb0ELb0ELb1ELb0ELb1EEEvNS_16Flash_fwd_paramsE$_ZN5flash30compute_attn_1rowblock_splitkvI23Flash_fwd_kernel_traitsILi128ELi64ELi128ELi4ELb0ELb0EN7cutlass10bfloat16_tE19Flash_kernel_traitsILi128ELi64ELi128ELi4ES3_EELb1ELb0ELb1ELb0ELb0ELb1ELb0ELb1ENS_16Flash_fwd_paramsEEEvRKT8_iiiii)
        /*05d8*/ 	.word	0x00000000


	//----- nvinfo : EIATTR_FRAME_SIZE
	.align		4
.L_260:
        /*05dc*/ 	.byte	0x04, 0x11
        /*05de*/ 	.short	(.L_262 - .L_261)
	.align		4
.L_261:
        /*05e0*/ 	.word	index@(_ZN5flash24flash_fwd_splitkv_kernelI23Flash_fwd_kernel_traitsILi128ELi64ELi128ELi4ELb0ELb0EN7cutlass10bfloat16_tE19Flash_kernel_traitsILi128ELi64ELi128ELi4ES3_EELb1ELb0ELb1ELb0ELb0ELb1ELb0ELb1EEEvNS_16Flash_fwd_paramsE)
        /*05e4*/ 	.word	0x00000000


	//----- nvinfo : EIATTR_REGCOUNT
	.align		4
.L_262:
        /*05e8*/ 	.byte	0x04, 0x2f
        /*05ea*/ 	.short	(.L_264 - .L_263)
	.align		4
.L_263:
        /*05ec*/ 	.word	index@(_ZN5flash24flash_fwd_splitkv_kernelI23Flash_fwd_kernel_traitsILi128ELi64ELi128ELi4ELb0ELb0EN7cutlass10bfloat16_tE19Flash_kernel_traitsILi128ELi64ELi128ELi4ES3_EELb1ELb0ELb1ELb0ELb0ELb0ELb0ELb1EEEvNS_16Flash_fwd_paramsE)
        /*05f0*/ 	.word	0x000000fe


	//----- nvinfo : EIATTR_FRAME_SIZE
	.align		4
.L_264:
        /*05f4*/ 	.byte	0x04, 0x11
        /*05f6*/ 	.short	(.L_266 - .L_265)
	.align		4
.L_265:
        /*05f8*/ 	.word	index@($__internal_20_$__cuda_sm70_shflsync_bfly_p)
        /*05fc*/ 	.word	0x00000000


	//----- nvinfo : EIATTR_FRAME_SIZE
	.align		4
.L_266:
        /*0600*/ 	.byte	0x04, 0x11
        /*0602*/ 	.short	(.L_268 - .L_267)
	.align		4
.L_267:
        /*0604*/ 	.word	index@($_ZN5flash24flash_fwd_splitkv_kernelI23Flash_fwd_kernel_traitsILi128ELi64ELi128ELi4ELb0ELb0EN7cutlass10bfloat16_tE19Flash_kernel_traitsILi128ELi64ELi128ELi4ES3_EELb1ELb0ELb1ELb0ELb0ELb0ELb0ELb1EEEvNS_16Flash_fwd_paramsE$_ZN5flash30compute_attn_1rowblock_splitkvI23Flash_fwd_kernel_traitsILi128ELi64ELi128ELi4ELb0ELb0EN7cutlass10bfloat16_tE19Flash_kernel_traitsILi128ELi64ELi128ELi4ES3_EELb1ELb0ELb1ELb0ELb0ELb0ELb0ELb1ENS_16Flash_fwd_paramsEEEvRKT8_iiiii)
        /*0608*/ 	.word	0x00000000


	//----- nvinfo : EIATTR_FRAME_SIZE
	.align		4
.L_268:
        /*060c*/ 	.byte	0x04, 0x11
        /*060e*/ 	.short	(.L_270 - .L_269)
	.align		4
.L_269:
        /*0610*/ 	.word	index@(_ZN5flash24flash_fwd_splitkv_kernelI23Flash_fwd_kernel_traitsILi128ELi64ELi128ELi4ELb0ELb0EN7cutlass10bfloat16_tE19Flash_kernel_traitsILi128ELi64ELi128ELi4ES3_EELb1ELb0ELb1ELb0ELb0ELb0ELb0ELb1EEEvNS_16Flash_fwd_paramsE)
        /*0614*/ 	.word	0x00000000


	//----- nvinfo : EIATTR_REGCOUNT
	.align		4
.L_270:
        /*0618*/ 	.byte	0x04, 0x2f
        /*061a*/ 	.short	(.L_272 - .L_271)
	.align		4
.L_271:
        /*061c*/ 	.word	index@(_ZN5flash24flash_fwd_splitkv_kernelI23Flash_fwd_kernel_traitsILi128ELi64ELi128ELi4ELb0ELb0EN7cutlass10bfloat16_tE19Flash_kernel_traitsILi128ELi64ELi128ELi4ES3_EELb1ELb0ELb0ELb0ELb1ELb1ELb0ELb1EEEvNS_16Flash_fwd_paramsE)
        /*0620*/ 	.word	0x000000ff


	//----- nvinfo : EIATTR_FRAME_SIZE
	.align		4
.L_272:
        /*0624*/ 	.byte	0x04, 0x11
        /*0626*/ 	.short	(.L_274 - .L_273)
	.align		4
.L_273:
        /*0628*/ 	.word	index@($__internal_19_$__cuda_sm70_shflsync_bfly_p)
        /*062c*/ 	.word	0x00000000


	//----- nvinfo : EIATTR_FRAME_SIZE
	.align		4
.L_274:
        /*0630*/ 	.byte	0x04, 0x11
        /*0632*/ 	.short	(.L_276 - .L_275)
	.align		4
.L_275:
        /*0634*/ 	.word	index@($_ZN5flash24flash_fwd_splitkv_kernelI23Flash_fwd_kernel_traitsILi128ELi64ELi128ELi4ELb0ELb0EN7cutlass10bfloat16_tE19Flash_kernel_traitsILi128ELi64ELi128ELi4ES3_EELb1ELb0ELb0ELb0ELb1ELb1ELb0ELb1EEEvNS_16Flash_fwd_paramsE$_ZN5flash30compute_attn_1rowblock_splitkvI23Flash_fwd_kernel_traitsILi128ELi64ELi128ELi4ELb0ELb0EN7cutlass10bfloat16_tE19Flash_kernel_traitsILi128ELi64ELi128ELi4ES3_EELb1ELb0ELb0ELb0ELb1ELb1ELb0ELb1ENS_16Flash_fwd_paramsEEEvRKT8_iiiii)
        /*0638*/ 	.word	0x00000000


	//----- nvinfo : EIATTR_FRAME_SIZE
	.align		4
.L_276:
        /*063c*/ 	.byte	0x04, 0x11
        /*063e*/ 	.short	(.L_278 - .L_277)
	.align		4
.L_277:
        /*0640*/ 	.word	index@(_ZN5flash24flash_fwd_splitkv_kernelI23Flash_fwd_kernel_traitsILi128ELi64ELi128ELi4ELb0ELb0EN7cutlass10bfloat16_tE19Flash_kernel_traitsILi128ELi64ELi128ELi4ES3_EELb1ELb0ELb0ELb0ELb1ELb1ELb0ELb1EEEvNS_16Flash_fwd_paramsE)
        /*0644*/ 	.word	0x00000000


	//----- nvinfo : EIATTR_REGCOUNT
	.align		4
.L_278:
        /*0648*/ 	.byte	0x04, 0x2f
        /*064a*/ 	.short	(.L_280 - .L_279)
	.align		4
.L_279:
        /*064c*/ 	.word	index@(_ZN5flash24flash_fwd_splitkv_kernelI23Flash_fwd_kernel_traitsILi128ELi64ELi128ELi4ELb0ELb0EN7cutlass10bfloat16_tE19Flash_kernel_traitsILi128ELi64ELi128ELi4ES3_EELb1ELb0ELb0ELb0ELb1ELb0ELb0ELb1EEEvNS_16Flash_fwd_paramsE)
        /*0650*/ 	.word	0x000000fe


	//----- nvinfo : EIATTR_FRAME_SIZE
	.align		4
.L_280:
        /*0654*/ 	.byte	0x04, 0x11
        /*0656*/ 	.short	(.L_282 - .L_281)
	.align		4
.L_281:
        /*0658*/ 	.word	index@($__internal_18_$__cuda_sm70_shflsync_bfly_p)
        /*065c*/ 	.word	0x00000000


	//----- nvinfo : EIATTR_FRAME_SIZE
	.align		4
.L_282:
        /*0660*/ 	.byte	0x04, 0x11
        /*0662*/ 	.short	(.L_284 - .L_283)
	.align		4
.L_283:
        /*0664*/ 	.word	index@($_ZN5flash24flash_fwd_splitkv_kernelI23Flash_fwd_kernel_traitsILi128ELi64ELi128ELi4ELb0ELb0EN7cutlass10bfloat16_tE19Flash_kernel_traitsILi128ELi64ELi128ELi4ES3_EELb1ELb0ELb0ELb0ELb1ELb0ELb0ELb1EEEvNS_16Flash_fwd_paramsE$_ZN5flash30compute_attn_1rowblock_splitkvI23Flash_fwd_kernel_traitsILi128ELi64ELi128ELi4ELb0ELb0EN7cutlass10bfloat16_tE19Flash_kernel_traitsILi128ELi64ELi128ELi4ES3_EELb1ELb0ELb0ELb0ELb1ELb0ELb0ELb1ENS_16Flash_fwd_paramsEEEvRKT8_iiiii)
        /*0668*/ 	.word	0x00000000


	//----- nvinfo : EIATTR_FRAME_SIZE
	.align		4
.L_284:
        /*066c*/ 	.byte	0x04, 0x11
        /*066e*/ 	.short	(.L_286 - .L_285)
	.align		4
.L_285:
        /*0670*/ 	.word	index@(_ZN5flash24flash_fwd_splitkv_kernelI23Flash_fwd_kernel_traitsILi128ELi64ELi128ELi4ELb0ELb0EN7cutlass10bfloat16_tE19Flash_kernel_traitsILi128ELi64ELi128ELi4ES3_EELb1ELb0ELb0ELb0ELb1ELb0ELb0ELb1EEEvNS_16Flash_fwd_paramsE)
        /*0674*/ 	.word	0x00000000


	//----- nvinfo : EIATTR_REGCOUNT
	.align		4
.L_286:
        /*0678*/ 	.byte	0x04, 0x2f
        /*067a*/ 	.short	(.L_288 - .L_287)
	.align		4
.L_287:
        /*067c*/ 	.word	index@(_ZN5flash24flash_fwd_splitkv_kernelI23Flash_fwd_kernel_traitsILi128ELi64ELi128ELi4ELb0ELb0EN7cutlass10bfloat16_tE19Flash_kernel_traitsILi128ELi64ELi128ELi4ES3_EELb1ELb0ELb1ELb0ELb0ELb1ELb0ELb0EEEvNS_16Flash_fwd_paramsE)
        /*0680*/ 	.word	0x000000ff


	//----- nvinfo : EIATTR_FRAME_SIZE
	.align		4
.L_288:
        /*0684*/ 	.byte	0x04, 0x11
        /*0686*/ 	.short	(.L_290 - .L_289)
	.align		4
.L_289:
        /*0688*/ 	.word	index@(_ZN5flash24flash_fwd_splitkv_kernelI23Flash_fwd_kernel_traitsILi128ELi64ELi128ELi4ELb0ELb0EN7cutlass10bfloat16_tE19Flash_kernel_traitsILi128ELi64ELi128ELi4ES3_EELb1ELb0ELb1ELb0ELb0ELb1ELb0ELb0EEEvNS_16Flash_fwd_paramsE)
        /*068c*/ 	.word	0x00000000


	//----- nvinfo : EIATTR_REGCOUNT
	.align		4
.L_290:
        /*0690*/ 	.byte	0x04, 0x2f
        /*0692*/ 	.short	(.L_292 - .L_291)
	.align		4
.L_291:
        /*0694*/ 	.word	index@(_ZN5flash24flash_fwd_splitkv_kernelI23Flash_fwd_kernel_traitsILi128ELi64ELi128ELi4ELb0ELb0EN7cutlass10bfloat16_tE19Flash_kernel_traitsILi128ELi64ELi128ELi4ES3_EELb1ELb0ELb1ELb0ELb0ELb0ELb0ELb0EEEvNS_16Flash_fwd_paramsE)
        /*0698*/ 	.word	0x000000fe


	//----- nvinfo : EIATTR_FRAME_SIZE
	.align		4
.L_292:
        /*069c*/ 	.byte	0x04, 0x11
        /*069e*/ 	.short	(.L_294 - .L_293)
	.align		4
.L_293:
        /*06a0*/ 	.word	index@(_ZN5flash24flash_fwd_splitkv_kernelI23Flash_fwd_kernel_traitsILi128ELi64ELi128ELi4ELb0ELb0EN7cutlass10bfloat16_tE19Flash_kernel_traitsILi128ELi64ELi128ELi4ES3_EELb1ELb0ELb1ELb0ELb0ELb0ELb0ELb0EEEvNS_16Flash_fwd_paramsE)
        /*06a4*/ 	.word	0x00000000


	//----- nvinfo : EIATTR_REGCOUNT
	.align		4
.L_294:
        /*06a8*/ 	.byte	0x04, 0x2f
        /*06aa*/ 	.short	(.L_296 - .L_295)
	.align		4
.L_295:
        /*06ac*/ 	.word	index@(_ZN5flash24flash_fwd_splitkv_kernelI23Flash_fwd_kernel_traitsILi128ELi64ELi128ELi4ELb0ELb0EN7cutlass10bfloat16_tE19Flash_kernel_traitsILi128ELi64ELi128ELi4ES3_EELb1ELb0ELb0ELb0ELb1ELb1ELb0ELb0EEEvNS_16Flash_fwd_paramsE)
        /*06b0*/ 	.word	0x000000ff


	//----- nvinfo : EIATTR_FRAME_SIZE
	.align		4
.L_296:
        /*06b4*/ 	.byte	0x04, 0x11
        /*06b6*/ 	.short	(.L_298 - .L_297)
	.align		4
.L_297:
        /*06b8*/ 	.word	index@(_ZN5flash24flash_fwd_splitkv_kernelI23Flash_fwd_kernel_traitsILi128ELi64ELi128ELi4ELb0ELb0EN7cutlass10bfloat16_tE19Flash_kernel_traitsILi128ELi64ELi128ELi4ES3_EELb1ELb0ELb0ELb0ELb1ELb1ELb0ELb0EEEvNS_16Flash_fwd_paramsE)
        /*06bc*/ 	.word	0x00000000


	//----- nvinfo : EIATTR_REGCOUNT
	.align		4
.L_298:
        /*06c0*/ 	.byte	0x04, 0x2f
        /*06c2*/ 	.short	(.L_300 - .L_299)
	.align		4
.L_299:
        /*06c4*/ 	.word	index@(_ZN5flash24flash_fwd_splitkv_kernelI23Flash_fwd_kernel_traitsILi128ELi64ELi128ELi4ELb0ELb0EN7cutlass10bfloat16_tE19Flash_kernel_traitsILi128ELi64ELi128ELi4ES3_EELb1ELb0ELb0ELb0ELb1ELb0ELb0ELb0EEEvNS_16Flash_fwd_paramsE)
        /*06c8*/ 	.word	0x000000fe


	//----- nvinfo : EIATTR_FRAME_SIZE
	.align		4
.L_300:
        /*06cc*/ 	.byte	0x04, 0x11
        /*06ce*/ 	.short	(.L_302 - .L_301)
	.align		4
.L_301:
        /*06d0*/ 	.word	index@(_ZN5flash24flash_fwd_splitkv_kernelI23Flash_fwd_kernel_traitsILi128ELi64ELi128ELi4ELb0ELb0EN7cutlass10bfloat16_tE19Flash_kernel_traitsILi128ELi64ELi128ELi4ES3_EELb1ELb0ELb0ELb0ELb1ELb0ELb0ELb0EEEvNS_16Flash_fwd_paramsE)
        /*06d4*/ 	.word	0x00000000


	//----- nvinfo : EIATTR_REGCOUNT
	.align		4
.L_302:
        /*06d8*/ 	.byte	0x04, 0x2f
        /*06da*/ 	.short	(.L_304 - .L_303)
	.align		4
.L_303:
        /*06dc*/ 	.word	index@(_ZN5flash24flash_fwd_splitkv_kernelI23Flash_fwd_kernel_traitsILi128ELi64ELi128ELi4ELb0ELb0EN7cutlass10bfloat16_tE19Flash_kernel_traitsILi128ELi64ELi128ELi4ES3_EELb1ELb0ELb0ELb1ELb1ELb1ELb1ELb0EEEvNS_16Flash_fwd_paramsE)
        /*06e0*/ 	.word	0x000000ff


	//----- nvinfo : EIATTR_FRAME_SIZE
	.align		4
.L_304:
        /*06e4*/ 	.byte	0x04, 0x11
        /*06e6*/ 	.short	(.L_306 - .L_305)
	.align		4
.L_305:
        /*06e8*/ 	.word	index@(_ZN5flash24flash_fwd_splitkv_kernelI23Flash_fwd_kernel_traitsILi128ELi64ELi128ELi4ELb0ELb0EN7cutlass10bfloat16_tE19Flash_kernel_traitsILi128ELi64ELi128ELi4ES3_EELb1ELb0ELb0ELb1ELb1ELb1ELb1ELb0EEEvNS_16Flash_fwd_paramsE)
        /*06ec*/ 	.word	0x00000000


	//----- nvinfo : EIATTR_REGCOUNT
	.align		4
.L_306:
        /*06f0*/ 	.byte	0x04, 0x2f
        /*06f2*/ 	.short	(.L_308 - .L_307)
	.align		4
.L_307:
        /*06f4*/ 	.word	index@(_ZN5flash24flash_fwd_splitkv_kernelI23Flash_fwd_kernel_traitsILi128ELi64ELi128ELi4ELb0ELb0EN7cutlass10bfloat16_tE19Flash_kernel_traitsILi128ELi64ELi128ELi4ES3_EELb1ELb0ELb0ELb1ELb1ELb0ELb1ELb0EEEvNS_16Flash_fwd_paramsE)
        /*06f8*/ 	.word	0x000000f2


	//----- nvinfo : EIATTR_FRAME_SIZE
	.align		4
.L_308:
        /*06fc*/ 	.byte	0x04, 0x11
        /*06fe*/ 	.short	(.L_310 - .L_309)
	.align		4
.L_309:
        /*0700*/ 	.word	index@(_ZN5flash24flash_fwd_splitkv_kernelI23Flash_fwd_kernel_traitsILi128ELi64ELi128ELi4ELb0ELb0EN7cutlass10bfloat16_tE19Flash_kernel_traitsILi128ELi64ELi128ELi4ES3_EELb1ELb0ELb0ELb1ELb1ELb0ELb1ELb0EEEvNS_16Flash_fwd_paramsE)
        /*0704*/ 	.word	0x00000000


	//----- nvinfo : EIATTR_REGCOUNT
	.align		4
.L_310:
        /*0708*/ 	.byte	0x04, 0x2f
        /*070a*/ 	.short	(.L_312 - .L_311)
	.align		4
.L_311:
        /*070c*/ 	.word	index@(_ZN5flash24flash_fwd_splitkv_kernelI23Flash_fwd_kernel_traitsILi128ELi64ELi128ELi4ELb0ELb0EN7cutlass10bfloat16_tE19Flash_kernel_traitsILi128ELi64ELi128ELi4ES3_EELb1ELb0ELb0ELb1ELb1ELb1ELb0ELb0EEEvNS_16Flash_fwd_paramsE)
        /*0710*/ 	.word	0x000000ff


	//----- nvinfo : EIATTR_FRAME_SIZE
	.align		4
.L_312:
        /*0714*/ 	.byte	0x04, 0x11
        /*0716*/ 	.short	(.L_314 - .L_313)
	.align		4
.L_313:
        /*0718*/ 	.word	index@(_ZN5flash24flash_fwd_splitkv_kernelI23Flash_fwd_kernel_traitsILi128ELi64ELi128ELi4ELb0ELb0EN7cutlass10bfloat16_tE19Flash_kernel_traitsILi128ELi64ELi128ELi4ES3_EELb1ELb0ELb0ELb1ELb1ELb1ELb0ELb0EEEvNS_16Flash_fwd_paramsE)
        /*071c*/ 	.word	0x00000000


	//----- nvinfo : EIATTR_REGCOUNT
	.align		4
.L_314:
        /*0720*/ 	.byte	0x04, 0x2f
        /*0722*/ 	.short	(.L_316 - .L_315)
	.align		4
.L_315:
        /*0724*/ 	.word	index@(_ZN5flash24flash_fwd_splitkv_kernelI23Flash_fwd_kernel_traitsILi128ELi64ELi128ELi4ELb0ELb0EN7cutlass10bfloat16_tE19Flash_kernel_traitsILi128ELi64ELi128ELi4ES3_EELb1ELb0ELb0ELb1ELb1ELb0ELb0ELb0EEEvNS_16Flash_fwd_paramsE)
        /*0728*/ 	.word	0x000000f4


	//----- nvinfo : EIATTR_FRAME_SIZE
	.align		4
.L_316:
        /*072c*/ 	.byte	0x04, 0x11
        /*072e*/ 	.short	(.L_318 - .L_317)
	.align		4
.L_317:
        /*0730*/ 	.word	index@(_ZN5flash24flash_fwd_splitkv_kernelI23Flash_fwd_kernel_traitsILi128ELi64ELi128ELi4ELb0ELb0EN7cutlass10bfloat16_tE19Flash_kernel_traitsILi128ELi64ELi128ELi4ES3_EELb1ELb0ELb0ELb1ELb1ELb0ELb0ELb0EEEvNS_16Flash_fwd_paramsE)
        /*0734*/ 	.word	0x00000000


	//----- nvinfo : EIATTR_REGCOUNT
	.align		4
.L_318:
        /*0738*/ 	.byte	0x04, 0x2f
        /*073a*/ 	.short	(.L_320 - .L_319)
	.align		4
.L_319:
        /*073c*/ 	.word	index@(_ZN5flash24flash_fwd_splitkv_kernelI23Flash_fwd_kernel_traitsILi128ELi64ELi128ELi4ELb0ELb0EN7cutlass10bfloat16_tE19Flash_kernel_traitsILi128ELi64ELi128ELi4ES3_EELb1ELb0ELb0ELb0ELb0ELb1ELb1ELb1EEEvNS_16Flash_fwd_paramsE)
        /*0740*/ 	.word	0x000000ff


	//----- nvinfo : EIATTR_FRAME_SIZE
	.align		4
.L_320:
        /*0744*/ 	.byte	0x04, 0x11
        /*0746*/ 	.short	(.L_322 - .L_321)
	.align		4
.L_321:
        /*0748*/ 	.word	index@($__internal_17_$__cuda_sm70_shflsync_bfly_p)
        /*074c*/ 	.word	0x00000000


	//----- nvinfo : EIATTR_FRAME_SIZE
	.align		4
.L_322:
        /*0750*/ 	.byte	0x04, 0x11
        /*0752*/ 	.short	(.L_324 - .L_323)
	.align		4
.L_323:
        /*0754*/ 	.word	index@($_ZN5flash24flash_fwd_splitkv_kernelI23Flash_fwd_kernel_traitsILi128ELi64ELi128ELi4ELb0ELb0EN7cutlass10bfloat16_tE19Flash_kernel_traitsILi128ELi64ELi128ELi4ES3_EELb1ELb0ELb0ELb0ELb0ELb1ELb1ELb1EEEvNS_16Flash_fwd_paramsE$_ZN5flash30compute_attn_1rowblock_splitkvI23Flash_fwd_kernel_traitsILi128ELi64ELi128ELi4ELb0ELb0EN7cutlass10bfloat16_tE19Flash_kernel_traitsILi128ELi64ELi128ELi4ES3_EELb1ELb0ELb0ELb0ELb0ELb1ELb1ELb1ENS_16Flash_fwd_paramsEEEvRKT8_iiiii)
        /*0758*/ 	.word	0x00000000


	//----- nvinfo : EIATTR_FRAME_SIZE
	.align		4
.L_324:
        /*075c*/ 	.byte	0x04, 0x11
        /*075e*/ 	.short	(.L_326 - .L_325)
	.align		4
.L_325:
        /*0760*/ 	.word	index@(_ZN5flash24flash_fwd_splitkv_kernelI23Flash_fwd_kernel_traitsILi128ELi64ELi128ELi4ELb0ELb0EN7cutlass10bfloat16_tE19Flash_kernel_traitsILi128ELi64ELi128ELi4ES3_EELb1ELb0ELb0ELb0ELb0ELb1ELb1ELb1EEEvNS_16Flash_fwd_paramsE)
        /*0764*/ 	.word	0x00000000


	//----- nvinfo : EIATTR_REGCOUNT
	.align		4
.L_326:
        /*0768*/ 	.byte	0x04, 0x2f
        /*076a*/ 	.short	(.L_328 - .L_327)
	.align		4
.L_327:
        /*076c*/ 	.word	index@(_ZN5flash24flash_fwd_splitkv_kernelI23Flash_fwd_kernel_traitsILi128ELi64ELi128ELi4ELb0ELb0EN7cutlass10bfloat16_tE19Flash_kernel_traitsILi128ELi64ELi128ELi4ES3_EELb1ELb0ELb0ELb0ELb0ELb0ELb1ELb1EEEvNS_16Flash_fwd_paramsE)
        /*0770*/ 	.word	0x000000fe


	//----- nvinfo : EIATTR_FRAME_SIZE
	.align		4
.L_328:
        /*0774*/ 	.byte	0x04, 0x11
        /*0776*/ 	.short	(.L_330 - .L_329)
	.align		4
.L_329:
        /*0778*/ 	.word	index@($__internal_16_$__cuda_sm70_shflsync_bfly_p)
        /*077c*/ 	.word	0x00000000


	//----- nvinfo : EIATTR_FRAME_SIZE
	.align		4
.L_330:
        /*0780*/ 	.byte	0x04, 0x11
        /*0782*/ 	.short	(.L_332 - .L_331)
	.align		4
.L_331:
        /*0784*/ 	.word	index@($_ZN5flash24flash_fwd_splitkv_kernelI23Flash_fwd_kernel_traitsILi128ELi64ELi128ELi4ELb0ELb0EN7cutlass10bfloat16_tE19Flash_kernel_traitsILi128ELi64ELi128ELi4ES3_EELb1ELb0ELb0ELb0ELb0ELb0ELb1ELb1EEEvNS_16Flash_fwd_paramsE$_ZN5flash30compute_attn_1rowblock_splitkvI23Flash_fwd_kernel_traitsILi128ELi64ELi128ELi4ELb0ELb0EN7cutlass10bfloat16_tE19Flash_kernel_traitsILi128ELi64ELi128ELi4ES3_EELb1ELb0ELb0ELb0ELb0ELb0ELb1ELb1ENS_16Flash_fwd_paramsEEEvRKT8_iiiii)
        /*0788*/ 	.word	0x00000000


	//----- nvinfo : EIATTR_FRAME_SIZE
	.align		4
.L_332:
        /*078c*/ 	.byte	0x04, 0x11
        /*078e*/ 	.short	(.L_334 - .L_333)
	.align		4
.L_333:
        /*0790*/ 	.word	index@(_ZN5flash24flash_fwd_splitkv_kernelI23Flash_fwd_kernel_traitsILi128ELi64ELi128ELi4ELb0ELb0EN7cutlass10bfloat16_tE19Flash_kernel_traitsILi128ELi64ELi128ELi4ES3_EELb1ELb0ELb0ELb0ELb0ELb0ELb1ELb1EEEvNS_16Flash_fwd_paramsE)
        /*0794*/ 	.word	0x00000000


	//----- nvinfo : EIATTR_REGCOUNT
	.align		4
.L_334:
        /*0798*/ 	.byte	0x04, 0x2f
        /*079a*/ 	.short	(.L_336 - .L_335)
	.align		4
.L_335:
        /*079c*/ 	.word	index@(_ZN5flash24flash_fwd_splitkv_kernelI23Flash_fwd_kernel_traitsILi128ELi64ELi128ELi4ELb0ELb0EN7cutlass10bfloat16_tE19Flash_kernel_traitsILi128ELi64ELi128ELi4ES3_EELb1ELb0ELb0ELb0ELb0ELb1ELb1ELb0EEEvNS_16Flash_fwd_paramsE)
        /*07a0*/ 	.word	0x000000ff


	//----- nvinfo : EIATTR_FRAME_SIZE
	.align		4
.L_336:
        /*07a4*/ 	.byte	0x04, 0x11
        /*07a6*/ 	.short	(.L_338 - .L_337)
	.align		4
.L_337:
        /*07a8*/ 	.word	index@(_ZN5flash24flash_fwd_splitkv_kernelI23Flash_fwd_kernel_traitsILi128ELi64ELi128ELi4ELb0ELb0EN7cutlass10bfloat16_tE19Flash_kernel_traitsILi128ELi64ELi128ELi4ES3_EELb1ELb0ELb0ELb0ELb0ELb1ELb1ELb0EEEvNS_16Flash_fwd_paramsE)
        /*07ac*/ 	.word	0x00000000


	//----- nvinfo : EIATTR_REGCOUNT
	.align		4
.L_338:
        /*07b0*/ 	.byte	0x04, 0x2f
        /*07b2*/ 	.short	(.L_340 - .L_339)
	.align		4
.L_339:
        /*07b4*/ 	.word	index@(_ZN5flash24flash_fwd_splitkv_kernelI23Flash_fwd_kernel_traitsILi128ELi64ELi128ELi4ELb0ELb0EN7cutlass10bfloat16_tE19Flash_kernel_traitsILi128ELi64ELi128ELi4ES3_EELb1ELb0ELb0ELb0ELb0ELb0ELb1ELb0EEEvNS_16Flash_fwd_paramsE)
        /*07b8*/ 	.word	0x000000ff


	//----- nvinfo : EIATTR_FRAME_SIZE
	.align		4
.L_340:
        /*07bc*/ 	.byte	0x04, 0x11
        /*07be*/ 	.short	(.L_342 - .L_341)
	.align		4
.L_341:
        /*07c0*/ 	.word	index@(_ZN5flash24flash_fwd_splitkv_kernelI23Flash_fwd_kernel_traitsILi128ELi64ELi128ELi4ELb0ELb0EN7cutlass10bfloat16_tE19Flash_kernel_traitsILi128ELi64ELi128ELi4ES3_EELb1ELb0ELb0ELb0ELb0ELb0ELb1ELb0EEEvNS_16Flash_fwd_paramsE)
        /*07c4*/ 	.word	0x00000000


	//----- nvinfo : EIATTR_REGCOUNT
	.align		4
.L_342:
        /*07c8*/ 	.byte	0x04, 0x2f
        /*07ca*/ 	.short	(.L_344 - .L_343)
	.align		4
.L_343:
        /*07cc*/ 	.word	index@(_ZN5flash24flash_fwd_splitkv_kernelI23Flash_fwd_kernel_traitsILi128ELi64ELi128ELi4ELb0ELb0EN7cutlass10bfloat16_tE19Flash_kernel_traitsILi128ELi64ELi128ELi4ES3_EELb1ELb0ELb0ELb0ELb0ELb1ELb0ELb1EEEvNS_16Flash_fwd_paramsE)
        /*07d0*/ 	.word	0x000000ff


	//----- nvinfo : EIATTR_FRAME_SIZE
	.align		4
.L_344:
        /*07d4*/ 	.byte	0x04, 0x11
        /*07d6*/ 	.short	(.L_346 - .L_345)
	.align		4
.L_345:
        /*07d8*/ 	.word	index@($__internal_15_$__cuda_sm70_shflsync_bfly_p)
        /*07dc*/ 	.word	0x00000000


	//----- nvinfo : EIATTR_FRAME_SIZE
	.align		4
.L_346:
        /*07e0*/ 	.byte	0x04, 0x11
        /*07e2*/ 	.short	(.L_348 - .L_347)
	.align		4
.L_347:
        /*07e4*/ 	.word	index@($_ZN5flash24flash_fwd_splitkv_kernelI23Flash_fwd_kernel_traitsILi128ELi64ELi128ELi4ELb0ELb0EN7cutlass10bfloat16_tE19Flash_kernel_traitsILi128ELi64ELi128ELi4ES3_EELb1ELb0ELb0ELb0ELb0ELb1ELb0ELb1EEEvNS_16Flash_fwd_paramsE$_ZN5flash30compute_attn_1rowblock_splitkvI23Flash_fwd_kernel_traitsILi128ELi64ELi128ELi4ELb0ELb0EN7cutlass10bfloat16_tE19Flash_kernel_traitsILi128ELi64ELi128ELi4ES3_EELb1ELb0ELb0ELb0ELb0ELb1ELb0ELb1ENS_16Flash_fwd_paramsEEEvRKT8_iiiii)
        /*07e8*/ 	.word	0x00000000


	//----- nvinfo : EIATTR_FRAME_SIZE
	.align		4
.L_348:
        /*07ec*/ 	.byte	0x04, 0x11
        /*07ee*/ 	.short	(.L_350 - .L_349)
	.align		4
.L_349:
        /*07f0*/ 	.word	index@(_ZN5flash24flash_fwd_splitkv_kernelI23Flash_fwd_kernel_traitsILi128ELi64ELi128ELi4ELb0ELb0EN7cutlass10bfloat16_tE19Flash_kernel_traitsILi128ELi64ELi128ELi4ES3_EELb1ELb0ELb0ELb0ELb0ELb1ELb0ELb1EEEvNS_16Flash_fwd_paramsE)
        /*07f4*/ 	.word	0x00000000


	//----- nvinfo : EIATTR_REGCOUNT
	.align		4
.L_350:
        /*07f8*/ 	.byte	0x04, 0x2f
        /*07fa*/ 	.short	(.L_352 - .L_351)
	.align		4
.L_351:
        /*07fc*/ 	.word	index@(_ZN5flash24flash_fwd_splitkv_kernelI23Flash_fwd_kernel_traitsILi128ELi64ELi128ELi4ELb0ELb0EN7cutlass10bfloat16_tE19Flash_kernel_traitsILi128ELi64ELi128ELi4ES3_EELb1ELb0ELb0ELb0ELb0ELb0ELb0ELb1EEEvNS_16Flash_fwd_paramsE)
        /*0800*/ 	.word	0x000000fe


	//----- nvinfo : EIATTR_FRAME_SIZE
	.align		4
.L_352:
        /*0804*/ 	.byte	0x04, 0x11
        /*0806*/ 	.short	(.L_354 - .L_353)
	.align		4
.L_353:
        /*0808*/ 	.word	index@($__internal_14_$__cuda_sm70_shflsync_bfly_p)
        /*080c*/ 	.word	0x00000000


	//----- nvinfo : EIATTR_FRAME_SIZE
	.align		4
.L_354:
        /*0810*/ 	.byte	0x04, 0x11
        /*0812*/ 	.short	(.L_356 - .L_355)
	.align		4
.L_355:
        /*0814*/ 	.word	index@($_ZN5flash24flash_fwd_splitkv_kernelI23Flash_fwd_kernel_traitsILi128ELi64ELi128ELi4ELb0ELb0EN7cutlass10bfloat16_tE19Flash_kernel_traitsILi128ELi64ELi128ELi4ES3_EELb1ELb0ELb0ELb0ELb0ELb0ELb0ELb1EEEvNS_16Flash_fwd_paramsE$_ZN5flash30compute_attn_1rowblock_splitkvI23Flash_fwd_kernel_traitsILi128ELi64ELi128ELi4ELb0ELb0EN7cutlass10bfloat16_tE19Flash_kernel_traitsILi128ELi64ELi128ELi4ES3_EELb1ELb0ELb0ELb0ELb0ELb0ELb0ELb1ENS_16Flash_fwd_paramsEEEvRKT8_iiiii)
        /*0818*/ 	.word	0x00000000


	//----- nvinfo : EIATTR_FRAME_SIZE
	.align		4
.L_356:
        /*081c*/ 	.byte	0x04, 0x11
        /*081e*/ 	.short	(.L_358 - .L_357)
	.align		4
.L_357:
        /*0820*/ 	.word	index@(_ZN5flash24flash_fwd_splitkv_kernelI23Flash_fwd_kernel_traitsILi128ELi64ELi128ELi4ELb0ELb0EN7cutlass10bfloat16_tE19Flash_kernel_traitsILi128ELi64ELi128ELi4ES3_EELb1ELb0ELb0ELb0ELb0ELb0ELb0ELb1EEEvNS_16Flash_fwd_paramsE)
        /*0824*/ 	.word	0x00000000


	//----- nvinfo : EIATTR_REGCOUNT
	.align		4
.L_358:
        /*0828*/ 	.byte	0x04, 0x2f
        /*082a*/ 	.short	(.L_360 - .L_359)
	.align		4
.L_359:
        /*082c*/ 	.word	index@(_ZN5flash24flash_fwd_splitkv_kernelI23Flash_fwd_kernel_traitsILi128ELi64ELi128ELi4ELb0ELb0EN7cutlass10bfloat16_tE19Flash_kernel_traitsILi128ELi64ELi128ELi4ES3_EELb1ELb0ELb0ELb0ELb0ELb1ELb0ELb0EEEvNS_16Flash_fwd_paramsE)
        /*0830*/ 	.word	0x000000ff


	//----- nvinfo : EIATTR_FRAME_SIZE
	.align		4
.L_360:
        /*0834*/ 	.byte	0x04, 0x11
        /*0836*/ 	.short	(.L_362 - .L_361)
	.align		4
.L_361:
        /*0838*/ 	.word	index@(_ZN5flash24flash_fwd_splitkv_kernelI23Flash_fwd_kernel_traitsILi128ELi64ELi128ELi4ELb0ELb0EN7cutlass10bfloat16_tE19Flash_kernel_traitsILi128ELi64ELi128ELi4ES3_EELb1ELb0ELb0ELb0ELb0ELb1ELb0ELb0EEEvNS_16Flash_fwd_paramsE)
        /*083c*/ 	.word	0x00000000


	//----- nvinfo : EIATTR_REGCOUNT
	.align		4
.L_362:
        /*0840*/ 	.byte	0x04, 0x2f
        /*0842*/ 	.short	(.L_364 - .L_363)
	.align		4
.L_363:
        /*0844*/ 	.word	index@(_ZN5flash24flash_fwd_splitkv_kernelI23Flash_fwd_kernel_traitsILi128ELi64ELi128ELi4ELb0ELb0EN7cutlass10bfloat16_tE19Flash_kernel_traitsILi128ELi64ELi128ELi4ES3_EELb1ELb0ELb0ELb0ELb0ELb0ELb0ELb0EEEvNS_16Flash_fwd_paramsE)
        /*0848*/ 	.word	0x000000fe


	//----- nvinfo : EIATTR_FRAME_SIZE
	.align		4
.L_364:
        /*084c*/ 	.byte	0x04, 0x11
        /*084e*/ 	.short	(.L_366 - .L_365)
	.align		4
.L_365:
        /*0850*/ 	.word	index@(_ZN5flash24flash_fwd_splitkv_kernelI23Flash_fwd_kernel_traitsILi128ELi64ELi128ELi4ELb0ELb0EN7cutlass10bfloat16_tE19Flash_kernel_traitsILi128ELi64ELi128ELi4ES3_EELb1ELb0ELb0ELb0ELb0ELb0ELb0ELb0EEEvNS_16Flash_fwd_paramsE)
        /*0854*/ 	.word	0x00000000


	//----- nvinfo : EIATTR_REGCOUNT
	.align		4
.L_366:
        /*0858*/ 	.byte	0x04, 0x2f
        /*085a*/ 	.short	(.L_368 - .L_367)
	.align		4
.L_367:
        /*085c*/ 	.word	index@(_ZN5flash32flash_fwd_splitkv_combine_kernelI23Flash_fwd_kernel_traitsILi128ELi64ELi128ELi4ELb0ELb0EN7cutlass10bfloat16_tE19Flash_kernel_traitsILi128ELi64ELi128ELi4ES3_EELi4ELi1ELb1EEEvNS_16Flash_fwd_paramsE)
        /*0860*/ 	.word	0x00000036


	//----- nvinfo : EIATTR_FRAME_SIZE
	.align		4
.L_368:
        /*0864*/ 	.byte	0x04, 0x11
        /*0866*/ 	.short	(.L_370 - .L_369)
	.align		4
.L_369:
        /*0868*/ 	.word	index@($__internal_13_$__cuda_sm20_div_s64)
        /*086c*/ 	.word	0x00000000


	//----- nvinfo : EIATTR_FRAME_SIZE
	.align		4
.L_370:
        /*0870*/ 	.byte	0x04, 0x11
        /*0872*/ 	.short	(.L_372 - .L_371)
	.align		4
.L_371:
        /*0874*/ 	.word	index@(_ZN5flash32flash_fwd_splitkv_combine_kernelI23Flash_fwd_kernel_traitsILi128ELi64ELi128ELi4ELb0ELb0EN7cutlass10bfloat16_tE19Flash_kernel_traitsILi128ELi64ELi128ELi4ES3_EELi4ELi1ELb1EEEvNS_16Flash_fwd_paramsE)
        /*0878*/ 	.word	0x00000000


	//----- nvinfo : EIATTR_REGCOUNT
	.align		4
.L_372:
        /*087c*/ 	.byte	0x04, 0x2f
        /*087e*/ 	.short	(.L_374 - .L_373)
	.align		4
.L_373:
        /*0880*/ 	.word	index@(_ZN5flash32flash_fwd_splitkv_combine_kernelI23Flash_fwd_kernel_traitsILi128ELi64ELi128ELi4ELb0ELb0EN7cutlass10bfloat16_tE19Flash_kernel_traitsILi128ELi64ELi128ELi4ES3_EELi4ELi2ELb1EEEvNS_16Flash_fwd_paramsE)
        /*0884*/ 	.word	0x00000038


	//----- nvinfo : EIATTR_FRAME_SIZE
	.align		4
.L_374:
        /*0888*/ 	.byte	0x04, 0x11
        /*088a*/ 	.short	(.L_376 - .L_375)
	.align		4
.L_375:
        /*088c*/ 	.word	index@($__internal_12_$__cuda_sm20_div_s64)
        /*0890*/ 	.word	0x00000000


	//----- nvinfo : EIATTR_FRAME_SIZE
	.align		4
.L_376:
        /*0894*/ 	.byte	0x04, 0x11
        /*0896*/ 	.short	(.L_378 - .L_377)
	.align		4
.L_377:
        /*0898*/ 	.word	index@(_ZN5flash32flash_fwd_splitkv_combine_kernelI23Flash_fwd_kernel_traitsILi128ELi64ELi128ELi4ELb0ELb0EN7cutlass10bfloat16_tE19Flash_kernel_traitsILi128ELi64ELi128ELi4ES3_EELi4ELi2ELb1EEEvNS_16Flash_fwd_paramsE)
        /*089c*/ 	.word	0x00000000


	//----- nvinfo : EIATTR_REGCOUNT
	.align		4
.L_378:
        /*08a0*/ 	.byte	0x04, 0x2f
        /*08a2*/ 	.short	(.L_380 - .L_379)
	.align		4
.L_379:
        /*08a4*/ 	.word	index@(_ZN5flash32flash_fwd_splitkv_combine_kernelI23Flash_fwd_kernel_traitsILi128ELi64ELi128ELi4ELb0ELb0EN7cutlass10bfloat16_tE19Flash_kernel_traitsILi128ELi64ELi128ELi4ES3_EELi4ELi3ELb1EEEvNS_16Flash_fwd_paramsE)
        /*08a8*/ 	.word	0x00000034


	//----- nvinfo : EIATTR_FRAME_SIZE
	.align		4
.L_380:
        /*08ac*/ 	.byte	0x04, 0x11
        /*08ae*/ 	.short	(.L_382 - .L_381)
	.align		4
.L_381:
        /*08b0*/ 	.word	index@($__internal_11_$__cuda_sm20_div_s64)
        /*08b4*/ 	.word	0x00000000


	//----- nvinfo : EIATTR_FRAME_SIZE
	.align		4
.L_382:
        /*08b8*/ 	.byte	0x04, 0x11
        /*08ba*/ 	.short	(.L_384 - .L_383)
	.align		4
.L_383:
        /*08bc*/ 	.word	index@(_ZN5flash32flash_fwd_splitkv_combine_kernelI23Flash_fwd_kernel_traitsILi128ELi64ELi128ELi4ELb0ELb0EN7cutlass10bfloat16_tE19Flash_kernel_traitsILi128ELi64ELi128ELi4ES3_EELi4ELi3ELb1EEEvNS_16Flash_fwd_paramsE)
        /*08c0*/ 	.word	0x00000000


	//----- nvinfo : EIATTR_REGCOUNT
	.align		4
.L_384:
        /*08c4*/ 	.byte	0x04, 0x2f
        /*08c6*/ 	.short	(.L_386 - .L_385)
	.align		4
.L_385:
        /*08c8*/ 	.word	index@(_ZN5flash32flash_fwd_splitkv_combine_kernelI23Flash_fwd_kernel_traitsILi128ELi64ELi128ELi4ELb0ELb0EN7cutlass10bfloat16_tE19Flash_kernel_traitsILi128ELi64ELi128ELi4ES3_EELi4ELi4ELb1EEEvNS_16Flash_fwd_paramsE)
        /*08cc*/ 	.word	0x00000034


	//----- nvinfo : EIATTR_FRAME_SIZE
	.align		4
.L_386:
        /*08d0*/ 	.byte	0x04, 0x11
        /*08d2*/ 	.short	(.L_388 - .L_387)
	.align		4
.L_387:
        /*08d4*/ 	.word	index@($__internal_10_$__cuda_sm20_div_s64)
        /*08d8*/ 	.word	0x00000000


	//----- nvinfo : EIATTR_FRAME_SIZE
	.align		4
.L_388:
        /*08dc*/ 	.byte	0x04, 0x11
        /*08de*/ 	.short	(.L_390 - .L_389)
	.align		4
.L_389:
        /*08e0*/ 	.word	index@(_ZN5flash32flash_fwd_splitkv_combine_kernelI23Flash_fwd_kernel_traitsILi128ELi64ELi128ELi4ELb0ELb0EN7cutlass10bfloat16_tE19Flash_kernel_traitsILi128ELi64ELi128ELi4ES3_EELi4ELi4ELb1EEEvNS_16Flash_fwd_paramsE)
        /*08e4*/ 	.word	0x00000000


	//----- nvinfo : EIATTR_REGCOUNT
	.align		4
.L_390:
        /*08e8*/ 	.byte	0x04, 0x2f
        /*08ea*/ 	.short	(.L_392 - .L_391)
	.align		4
.L_391:
        /*08ec*/ 	.word	index@(_ZN5flash32flash_fwd_splitkv_combine_kernelI23Flash_fwd_kernel_traitsILi128ELi64ELi128ELi4ELb0ELb0EN7cutlass10bfloat16_tE19Flash_kernel_traitsILi128ELi64ELi128ELi4ES3_EELi4ELi5ELb1EEEvNS_16Flash_fwd_paramsE)
        /*08f0*/ 	.word	0x00000034


	//----- nvinfo : EIATTR_FRAME_SIZE
	.align		4
.L_392:
        /*08f4*/ 	.byte	0x04, 0x11
        /*08f6*/ 	.short	(.L_394 - .L_393)
	.align		4
.L_393:
        /*08f8*/ 	.word	index@($__internal_9_$__cuda_sm20_div_s64)
        /*08fc*/ 	.word	0x00000000


	//----- nvinfo : EIATTR_FRAME_SIZE
	.align		4
.L_394:
        /*0900*/ 	.byte	0x04, 0x11
        /*0902*/ 	.short	(.L_396 - .L_395)
	.align		4
.L_395:
        /*0904*/ 	.word	index@(_ZN5flash32flash_fwd_splitkv_combine_kernelI23Flash_fwd_kernel_traitsILi128ELi64ELi128ELi4ELb0ELb0EN7cutlass10bfloat16_tE19Flash_kernel_traitsILi128ELi64ELi128ELi4ES3_EELi4ELi5ELb1EEEvNS_16Flash_fwd_paramsE)
        /*0908*/ 	.word	0x00000000


	//----- nvinfo : EIATTR_REGCOUNT
	.align		4
.L_396:
        /*090c*/ 	.byte	0x04, 0x2f
        /*090e*/ 	.short	(.L_398 - .L_397)
	.align		4
.L_397:
        /*0910*/ 	.word	index@(_ZN5flash32flash_fwd_splitkv_combine_kernelI23Flash_fwd_kernel_traitsILi128ELi64ELi128ELi4ELb0ELb0EN7cutlass10bfloat16_tE19Flash_kernel_traitsILi128ELi64ELi128ELi4ES3_EELi4ELi6ELb1EEEvNS_16Flash_fwd_paramsE)
        /*0914*/ 	.word	0x0000003a


	//----- nvinfo : EIATTR_FRAME_SIZE
	.align		4
.L_398:
        /*0918*/ 	.byte	0x04, 0x11
        /*091a*/ 	.short	(.L_400 - .L_399)
	.align		4
.L_399:
        /*091c*/ 	.word	index@($__internal_8_$__cuda_sm20_div_s64)
        /*0920*/ 	.word	0x00000000


	//----- nvinfo : EIATTR_FRAME_SIZE
	.align		4
.L_400:
        /*0924*/ 	.byte	0x04, 0x11
        /*0926*/ 	.short	(.L_402 - .L_401)
	.align		4
.L_401:
        /*0928*/ 	.word	index@(_ZN5flash32flash_fwd_splitkv_combine_kernelI23Flash_fwd_kernel_traitsILi128ELi64ELi128ELi4ELb0ELb0EN7cutlass10bfloat16_tE19Flash_kernel_traitsILi128ELi64ELi128ELi4ES3_EELi4ELi6ELb1EEEvNS_16Flash_fwd_paramsE)
        /*092c*/ 	.word	0x00000000


	//----- nvinfo : EIATTR_REGCOUNT
	.align		4
.L_402:
        /*0930*/ 	.byte	0x04, 0x2f
        /*0932*/ 	.short	(.L_404 - .L_403)
	.align		4
.L_403:
        /*0934*/ 	.word	index@(_ZN5flash32flash_fwd_splitkv_combine_kernelI23Flash_fwd_kernel_traitsILi128ELi64ELi128ELi4ELb0ELb0EN7cutlass10bfloat16_tE19Flash_kernel_traitsILi128ELi64ELi128ELi4ES3_EELi4ELi7ELb1EEEvNS_16Flash_fwd_paramsE)
        /*0938*/ 	.word	0x0000003e


	//----- nvinfo : EIATTR_FRAME_SIZE
	.align		4
.L_404:
        /*093c*/ 	.byte	0x04, 0x11
        /*093e*/ 	.short	(.L_406 - .L_405)
	.align		4
.L_405:
        /*0940*/ 	.word	index@($__internal_7_$__cuda_sm20_div_s64)
        /*0944*/ 	.word	0x00000000


	//----- nvinfo : EIATTR_FRAME_SIZE
	.align		4
.L_406:
        /*0948*/ 	.byte	0x04, 0x11
        /*094a*/ 	.short	(.L_408 - .L_407)
	.align		4
.L_407:
        /*094c*/ 	.word	index@(_ZN5flash32flash_fwd_splitkv_combine_kernelI23Flash_fwd_kernel_traitsILi128ELi64ELi128ELi4ELb0ELb0EN7cutlass10bfloat16_tE19Flash_kernel_traitsILi128ELi64ELi128ELi4ES3_EELi4ELi7ELb1EEEvNS_16Flash_fwd_paramsE)
        /*0950*/ 	.word	0x00000000


	//----- nvinfo : EIATTR_REGCOUNT
	.align		4
.L_408:
        /*0954*/ 	.byte	0x04, 0x2f
        /*0956*/ 	.short	(.L_410 - .L_409)
	.align		4
.L_409:
        /*0958*/ 	.word	index@(_ZN5flash32flash_fwd_splitkv_combine_kernelI23Flash_fwd_kernel_traitsILi128ELi64ELi128ELi4ELb0ELb0EN7cutlass10bfloat16_tE19Flash_kernel_traitsILi128ELi64ELi128ELi4ES3_EELi4ELi1ELb0EEEvNS_16Flash_fwd_paramsE)
        /*095c*/ 	.word	0x00000036


	//----- nvinfo : EIATTR_FRAME_SIZE
	.align		4
.L_410:
        /*0960*/ 	.byte	0x04, 0x11
        /*0962*/ 	.short	(.L_412 - .L_411)
	.align		4
.L_411:
        /*0964*/ 	.word	index@($__internal_6_$__cuda_sm20_div_s64)
        /*0968*/ 	.word	0x00000000


	//----- nvinfo : EIATTR_FRAME_SIZE
	.align		4
.L_412:
        /*096c*/ 	.byte	0x04, 0x11
        /*096e*/ 	.short	(.L_414 - .L_413)
	.align		4
.L_413:
        /*0970*/ 	.word	index@(_ZN5flash32flash_fwd_splitkv_combine_kernelI23Flash_fwd_kernel_traitsILi128ELi64ELi128ELi4ELb0ELb0EN7cutlass10bfloat16_tE19Flash_kernel_traitsILi128ELi64ELi128ELi4ES3_EELi4ELi1ELb0EEEvNS_16Flash_fwd_paramsE)
        /*0974*/ 	.word	0x00000000


	//----- nvinfo : EIATTR_REGCOUNT
	.align		4
.L_414:
        /*0978*/ 	.byte	0x04, 0x2f
        /*097a*/ 	.short	(.L_416 - .L_415)
	.align		4
.L_415:
        /*097c*/ 	.word	index@(_ZN5flash32flash_fwd_splitkv_combine_kernelI23Flash_fwd_kernel_traitsILi128ELi64ELi128ELi4ELb0ELb0EN7cutlass10bfloat16_tE19Flash_kernel_traitsILi128ELi64ELi128ELi4ES3_EELi4ELi2ELb0EEEvNS_16Flash_fwd_paramsE)
        /*0980*/ 	.word	0x00000038


	//----- nvinfo : EIATTR_FRAME_SIZE
	.align		4
.L_416:
        /*0984*/ 	.byte	0x04, 0x11
        /*0986*/ 	.short	(.L_418 - .L_417)
	.align		4
.L_417:
        /*0988*/ 	.word	index@($__internal_5_$__cuda_sm20_div_s64)
        /*098c*/ 	.word	0x00000000


	//----- nvinfo : EIATTR_FRAME_SIZE
	.align		4
.L_418:
        /*0990*/ 	.byte	0x04, 0x11
        /*0992*/ 	.short	(.L_420 - .L_419)
	.align		4
.L_419:
        /*0994*/ 	.word	index@(_ZN5flash32flash_fwd_splitkv_combine_kernelI23Flash_fwd_kernel_traitsILi128ELi64ELi128ELi4ELb0ELb0EN7cutlass10bfloat16_tE19Flash_kernel_traitsILi128ELi64ELi128ELi4ES3_EELi4ELi2ELb0EEEvNS_16Flash_fwd_paramsE)
        /*0998*/ 	.word	0x00000000


	//----- nvinfo : EIATTR_REGCOUNT
	.align		4
.L_420:
        /*099c*/ 	.byte	0x04, 0x2f
        /*099e*/ 	.short	(.L_422 - .L_421)
	.align		4
.L_421:
        /*09a0*/ 	.word	index@(_ZN5flash32flash_fwd_splitkv_combine_kernelI23Flash_fwd_kernel_traitsILi128ELi64ELi128ELi4ELb0ELb0EN7cutlass10bfloat16_tE19Flash_kernel_traitsILi128ELi64ELi128ELi4ES3_EELi4ELi3ELb0EEEvNS_16Flash_fwd_paramsE)
        /*09a4*/ 	.word	0x00000034


	//----- nvinfo : EIATTR_FRAME_SIZE
	.align		4
.L_422:
        /*09a8*/ 	.byte	0x04, 0x11
        /*09aa*/ 	.short	(.L_424 - .L_423)
	.align		4
.L_423:
        /*09ac*/ 	.word	index@($__internal_4_$__cuda_sm20_div_s64)
        /*09b0*/ 	.word	0x00000000


	//----- nvinfo : EIATTR_FRAME_SIZE
	.align		4
.L_424:
        /*09b4*/ 	.byte	0x04, 0x11
        /*09b6*/ 	.short	(.L_426 - .L_425)
	.align		4
.L_425:
        /*09b8*/ 	.word	index@(_ZN5flash32flash_fwd_splitkv_combine_kernelI23Flash_fwd_kernel_traitsILi128ELi64ELi128ELi4ELb0ELb0EN7cutlass10bfloat16_tE19Flash_kernel_traitsILi128ELi64ELi128ELi4ES3_EELi4ELi3ELb0EEEvNS_16Flash_fwd_paramsE)
        /*09bc*/ 	.word	0x00000000


	//----- nvinfo : EIATTR_REGCOUNT
	.align		4
.L_426:
        /*09c0*/ 	.byte	0x04, 0x2f
        /*09c2*/ 	.short	(.L_428 - .L_427)
	.align		4
.L_427:
        /*09c4*/ 	.word	index@(_ZN5flash32flash_fwd_splitkv_combine_kernelI23Flash_fwd_kernel_traitsILi128ELi64ELi128ELi4ELb0ELb0EN7cutlass10bfloat16_tE19Flash_kernel_traitsILi128ELi64ELi128ELi4ES3_EELi4ELi4ELb0EEEvNS_16Flash_fwd_paramsE)
        /*09c8*/ 	.word	0x00000034


	//----- nvinfo : EIATTR_FRAME_SIZE
	.align		4
.L_428:
        /*09cc*/ 	.byte	0x04, 0x11
        /*09ce*/ 	.short	(.L_430 - .L_429)
	.align		4
.L_429:
        /*09d0*/ 	.word	index@($__internal_3_$__cuda_sm20_div_s64)
        /*09d4*/ 	.word	0x00000000


	//----- nvinfo : EIATTR_FRAME_SIZE
	.align		4
.L_430:
        /*09d8*/ 	.byte	0x04, 0x11
        /*09da*/ 	.short	(.L_432 - .L_431)
	.align		4
.L_431:
        /*09dc*/ 	.word	index@(_ZN5flash32flash_fwd_splitkv_combine_kernelI23Flash_fwd_kernel_traitsILi128ELi64ELi128ELi4ELb0ELb0EN7cutlass10bfloat16_tE19Flash_kernel_traitsILi128ELi64ELi128ELi4ES3_EELi4ELi4ELb0EEEvNS_16Flash_fwd_paramsE)
        /*09e0*/ 	.word	0x00000000


	//----- nvinfo : EIATTR_REGCOUNT
	.align		4
.L_432:
        /*09e4*/ 	.byte	0x04, 0x2f
        /*09e6*/ 	.short	(.L_434 - .L_433)
	.align		4
.L_433:
        /*09e8*/ 	.word	index@(_ZN5flash32flash_fwd_splitkv_combine_kernelI23Flash_fwd_kernel_traitsILi128ELi64ELi128ELi4ELb0ELb0EN7cutlass10bfloat16_tE19Flash_kernel_traitsILi128ELi64ELi128ELi4ES3_EELi4ELi5ELb0EEEvNS_16Flash_fwd_paramsE)
        /*09ec*/ 	.word	0x00000034


	//----- nvinfo : EIATTR_FRAME_SIZE
	.align		4
.L_434:
        /*09f0*/ 	.byte	0x04, 0x11
        /*09f2*/ 	.short	(.L_436 - .L_435)
	.align		4
.L_435:
        /*09f4*/ 	.word	index@($__internal_2_$__cuda_sm20_div_s64)
        /*09f8*/ 	.word	0x00000000


	//----- nvinfo : EIATTR_FRAME_SIZE
	.align		4
.L_436:
        /*09fc*/ 	.byte	0x04, 0x11
        /*09fe*/ 	.short	(.L_438 - .L_437)
	.align		4
.L_437:
        /*0a00*/ 	.word	index@(_ZN5flash32flash_fwd_splitkv_combine_kernelI23Flash_fwd_kernel_traitsILi128ELi64ELi128ELi4ELb0ELb0EN7cutlass10bfloat16_tE19Flash_kernel_traitsILi128ELi64ELi128ELi4ES3_EELi4ELi5ELb0EEEvNS_16Flash_fwd_paramsE)
        /*0a04*/ 	.word	0x00000000


	//----- nvinfo : EIATTR_REGCOUNT
	.align		4
.L_438:
        /*0a08*/ 	.byte	0x04, 0x2f
        /*0a0a*/ 	.short	(.L_440 - .L_439)
	.align		4
.L_439:
        /*0a0c*/ 	.word	index@(_ZN5flash32flash_fwd_splitkv_combine_kernelI23Flash_fwd_kernel_traitsILi128ELi64ELi128ELi4ELb0ELb0EN7cutlass10bfloat16_tE19Flash_kernel_traitsILi128ELi64ELi128ELi4ES3_EELi4ELi6ELb0EEEvNS_16Flash_fwd_paramsE)
        /*0a10*/ 	.word	0x0000003a


	//----- nvinfo : EIATTR_FRAME_SIZE
	.align		4
.L_440:
        /*0a14*/ 	.byte	0x04, 0x11
        /*0a16*/ 	.short	(.L_442 - .L_441)
	.align		4
.L_441:
        /*0a18*/ 	.word	index@($__internal_1_$__cuda_sm20_div_s64)
        /*0a1c*/ 	.word	0x00000000


	//----- nvinfo : EIATTR_FRAME_SIZE
	.align		4
.L_442:
        /*0a20*/ 	.byte	0x04, 0x11
        /*0a22*/ 	.short	(.L_444 - .L_443)
	.align		4
.L_443:
        /*0a24*/ 	.word	index@(_ZN5flash32flash_fwd_splitkv_combine_kernelI23Flash_fwd_kernel_traitsILi128ELi64ELi128ELi4ELb0ELb0EN7cutlass10bfloat16_tE19Flash_kernel_traitsILi128ELi64ELi128ELi4ES3_EELi4ELi6ELb0EEEvNS_16Flash_fwd_paramsE)
        /*0a28*/ 	.word	0x00000000


	//----- nvinfo : EIATTR_REGCOUNT
	.align		4
.L_444:
        /*0a2c*/ 	.byte	0x04, 0x2f
        /*0a2e*/ 	.short	(.L_446 - .L_445)
	.align		4
.L_445:
        /*0a30*/ 	.word	index@(_ZN5flash32flash_fwd_splitkv_combine_kernelI23Flash_fwd_kernel_traitsILi128ELi64ELi128ELi4ELb0ELb0EN7cutlass10bfloat16_tE19Flash_kernel_traitsILi128ELi64ELi128ELi4ES3_EELi4ELi7ELb0EEEvNS_16Flash_fwd_paramsE)
        /*0a34*/ 	.word	0x0000003e


	//----- nvinfo : EIATTR_FRAME_SIZE
	.align		4
.L_446:
        /*0a38*/ 	.byte	0x04, 0x11
        /*0a3a*/ 	.short	(.L_448 - .L_447)
	.align		4
.L_447:
        /*0a3c*/ 	.word	index@($__internal_0_$__cuda_sm20_div_s64)
        /*0a40*/ 	.word	0x00000000


	//----- nvinfo : EIATTR_FRAME_SIZE
	.align		4
.L_448:
        /*0a44*/ 	.byte	0x04, 0x11
        /*0a46*/ 	.short	(.L_450 - .L_449)
	.align		4
.L_449:
        /*0a48*/ 	.word	index@(_ZN5flash32flash_fwd_splitkv_combine_kernelI23Flash_fwd_kernel_traitsILi128ELi64ELi128ELi4ELb0ELb0EN7cutlass10bfloat16_tE19Flash_kernel_traitsILi128ELi64ELi128ELi4ES3_EELi4ELi7ELb0EEEvNS_16Flash_fwd_paramsE)
        /*0a4c*/ 	.word	0x00000000


	//----- nvinfo : EIATTR_MIN_STACK_SIZE
	.align		4
.L_450:
        /*0a50*/ 	.byte	0x04, 0x12
        /*0a52*/ 	.short	(.L_452 - .L_451)
	.align		4
.L_451:
        /*0a54*/ 	.word	index@(_ZN5flash32flash_fwd_splitkv_combine_kernelI23Flash_fwd_kernel_traitsILi128ELi64ELi128ELi4ELb0ELb0EN7cutlass10bfloat16_tE19Flash_kernel_traitsILi128ELi64ELi128ELi4ES3_EELi4ELi7ELb0EEEvNS_16Flash_fwd_paramsE)
        /*0a58*/ 	.word	0x00000000


	//----- nvinfo : EIATTR_MIN_STACK_SIZE
	.align		4
.L_452:
        /*0a5c*/ 	.byte	0x04, 0x12
        /*0a5e*/ 	.short	(.L_454 - .L_453)
	.align		4
.L_453:
        /*0a60*/ 	.word	index@(_ZN5flash32flash_fwd_splitkv_combine_kernelI23Flash_fwd_kernel_traitsILi128ELi64ELi128ELi4ELb0ELb0EN7cutlass10bfloat16_tE19Flash_kernel_traitsILi128ELi64ELi128ELi4ES3_EELi4ELi6ELb0EEEvNS_16Flash_fwd_paramsE)
        /*0a64*/ 	.word	0x00000000


	//----- nvinfo : EIATTR_MIN_STACK_SIZE
	.align		4
.L_454:
        /*0a68*/ 	.byte	0x04, 0x12
        /*0a6a*/ 	.short	(.L_456 - .L_455)
	.align		4
.L_455:
        /*0a6c*/ 	.word	index@(_ZN5flash32flash_fwd_splitkv_combine_kernelI23Flash_fwd_kernel_traitsILi128ELi64ELi128ELi4ELb0ELb0EN7cutlass10bfloat16_tE19Flash_kernel_traitsILi128ELi64ELi128ELi4ES3_EELi4ELi5ELb0EEEvNS_16Flash_fwd_paramsE)
        /*0a70*/ 	.word	0x00000000


	//----- nvinfo : EIATTR_MIN_STACK_SIZE
	.align		4
.L_456:
        /*0a74*/ 	.byte	0x04, 0x12
        /*0a76*/ 	.short	(.L_458 - .L_457)
	.align		4
.L_457:
        /*0a78*/ 	.word	index@(_ZN5flash32flash_fwd_splitkv_combine_kernelI23Flash_fwd_kernel_traitsILi128ELi64ELi128ELi4ELb0ELb0EN7cutlass10bfloat16_tE19Flash_kernel_traitsILi128ELi64ELi128ELi4ES3_EELi4ELi4ELb0EEEvNS_16Flash_fwd_paramsE)
        /*0a7c*/ 	.word	0x00000000


	//----- nvinfo : EIATTR_MIN_STACK_SIZE
	.align		4
.L_458:
        /*0a80*/ 	.byte	0x04, 0x12
        /*0a82*/ 	.short	(.L_460 - .L_459)
	.align		4
.L_459:
        /*0a84*/ 	.word	index@(_ZN5flash32flash_fwd_splitkv_combine_kernelI23Flash_fwd_kernel_traitsILi128ELi64ELi128ELi4ELb0ELb0EN7cutlass10bfloat16_tE19Flash_kernel_traitsILi128ELi64ELi128ELi4ES3_EELi4ELi3ELb0EEEvNS_16Flash_fwd_paramsE)
        /*0a88*/ 	.word	0x00000000


	//----- nvinfo : EIATTR_MIN_STACK_SIZE
	.align		4
.L_460:
        /*0a8c*/ 	.byte	0x04, 0x12
        /*0a8e*/ 	.short	(.L_462 - .L_461)
	.align		4
.L_461:
        /*0a90*/ 	.word	index@(_ZN5flash32flash_fwd_splitkv_combine_kernelI23Flash_fwd_kernel_traitsILi128ELi64ELi128ELi4ELb0ELb0EN7cutlass10bfloat16_tE19Flash_kernel_traitsILi128ELi64ELi128ELi4ES3_EELi4ELi2ELb0EEEvNS_16Flash_fwd_paramsE)
        /*0a94*/ 	.word	0x00000000


	//----- nvinfo : EIATTR_MIN_STACK_SIZE
	.align		4
.L_462:
        /*0a98*/ 	.byte	0x04, 0x12
        /*0a9a*/ 	.short	(.L_464 - .L_463)
	.align		4
.L_463:
        /*0a9c*/ 	.word	index@(_ZN5flash32flash_fwd_splitkv_combine_kernelI23Flash_fwd_kernel_traitsILi128ELi64ELi128ELi4ELb0ELb0EN7cutlass10bfloat16_tE19Flash_kernel_traitsILi128ELi64ELi128ELi4ES3_EELi4ELi1ELb0EEEvNS_16Flash_fwd_paramsE)
        /*0aa0*/ 	.word	0x00000000


	//----- nvinfo : EIATTR_MIN_STACK_SIZE
	.align		4
.L_464:
        /*0aa4*/ 	.byte	0x04, 0x12
        /*0aa6*/ 	.short	(.L_466 - .L_465)
	.align		4
.L_465:
        /*0aa8*/ 	.word	index@(_ZN5flash32flash_fwd_splitkv_combine_kernelI23Flash_fwd_kernel_traitsILi128ELi64ELi128ELi4ELb0ELb0EN7cutlass10bfloat16_tE19Flash_kernel_traitsILi128ELi64ELi128ELi4ES3_EELi4ELi7ELb1EEEvNS_16Flash_fwd_paramsE)
        /*0aac*/ 	.word	0x00000000


	//----- nvinfo : EIATTR_MIN_STACK_SIZE
	.align		4
.L_466:
        /*0ab0*/ 	.byte	0x04, 0x12
        /*0ab2*/ 	.short	(.L_468 - .L_467)
	.align		4
.L_467:
        /*0ab4*/ 	.word	index@(_ZN5flash32flash_fwd_splitkv_combine_kernelI23Flash_fwd_kernel_traitsILi128ELi64ELi128ELi4ELb0ELb0EN7cutlass10bfloat16_tE19Flash_kernel_traitsILi128ELi64ELi128ELi4ES3_EELi4ELi6ELb1EEEvNS_16Flash_fwd_paramsE)
        /*0ab8*/ 	.word	0x00000000


	//----- nvinfo : EIATTR_MIN_STACK_SIZE
	.align		4
.L_468:
        /*0abc*/ 	.byte	0x04, 0x12
        /*0abe*/ 	.short	(.L_470 - .L_469)
	.align		4
.L_469:
        /*0ac0*/ 	.word	index@(_ZN5flash32flash_fwd_splitkv_combine_kernelI23Flash_fwd_kernel_traitsILi128ELi64ELi128ELi4ELb0ELb0EN7cutlass10bfloat16_tE19Flash_kernel_traitsILi128ELi64ELi128ELi4ES3_EELi4ELi5ELb1EEEvNS_16Flash_fwd_paramsE)
        /*0ac4*/ 	.word	0x00000000


	//----- nvinfo : EIATTR_MIN_STACK_SIZE
	.align		4
.L_470:
        /*0ac8*/ 	.byte	0x04, 0x12
        /*0aca*/ 	.short	(.L_472 - .L_471)
	.align		4
.L_471:
        /*0acc*/ 	.word	index@(_ZN5flash32flash_fwd_splitkv_combine_kernelI23Flash_fwd_kernel_traitsILi128ELi64ELi128ELi4ELb0ELb0EN7cutlass10bfloat16_tE19Flash_kernel_traitsILi128ELi64ELi128ELi4ES3_EELi4ELi4ELb1EEEvNS_16Flash_fwd_paramsE)
        /*0ad0*/ 	.word	0x00000000


	//----- nvinfo : EIATTR_MIN_STACK_SIZE
	.align		4
.L_472:
        /*0ad4*/ 	.byte	0x04, 0x12
        /*0ad6*/ 	.short	(.L_474 - .L_473)
	.align		4
.L_473:
        /*0ad8*/ 	.word	index@(_ZN5flash32flash_fwd_splitkv_combine_kernelI23Flash_fwd_kernel_traitsILi128ELi64ELi128ELi4ELb0ELb0EN7cutlass10bfloat16_tE19Flash_kernel_traitsILi128ELi64ELi128ELi4ES3_EELi4ELi3ELb1EEEvNS_16Flash_fwd_paramsE)
        /*0adc*/ 	.word	0x00000000


	//----- nvinfo : EIATTR_MIN_STACK_SIZE
	.align		4
.L_474:
        /*0ae0*/ 	.byte	0x04, 0x12
        /*0ae2*/ 	.short	(.L_476 - .L_475)
	.align		4
.L_475:
        /*0ae4*/ 	.word	index@(_ZN5flash32flash_fwd_splitkv_combine_kernelI23Flash_fwd_kernel_traitsILi128ELi64ELi128ELi4ELb0ELb0EN7cutlass10bfloat16_tE19Flash_kernel_traitsILi128ELi64ELi128ELi4ES3_EELi4ELi2ELb1EEEvNS_16Flash_fwd_paramsE)
        /*0ae8*/ 	.word	0x00000000


	//----- nvinfo : EIATTR_MIN_STACK_SIZE
	.align		4
.L_476:
        /*0aec*/ 	.byte	0x04, 0x12
        /*0aee*/ 	.short	(.L_478 - .L_477)
	.align		4
.L_477:
        /*0af0*/ 	.word	index@(_ZN5flash32flash_fwd_splitkv_combine_kernelI23Flash_fwd_kernel_traitsILi128ELi64ELi128ELi4ELb0ELb0EN7cutlass10bfloat16_tE19Flash_kernel_traitsILi128ELi64ELi128ELi4ES3_EELi4ELi1ELb1EEEvNS_16Flash_fwd_paramsE)
        /*0af4*/ 	.word	0x00000000


	//----- nvinfo : EIATTR_MIN_STACK_SIZE
	.align		4
.L_478:
        /*0af8*/ 	.byte	0x04, 0x12
        /*0afa*/ 	.short	(.L_480 - .L_479)
	.align		4
.L_479:
        /*0afc*/ 	.word	index@(_ZN5flash24flash_fwd_splitkv_kernelI23Flash_fwd_kernel_traitsILi128ELi64ELi128ELi4ELb0ELb0EN7cutlass10bfloat16_tE19Flash_kernel_traitsILi128ELi64ELi128ELi4ES3_EELb1ELb0ELb0ELb0ELb0ELb0ELb0ELb0EEEvNS_16Flash_fwd_paramsE)
        /*0b00*/ 	.word	0x00000000


	//----- nvinfo : EIATTR_MIN_STACK_SIZE
	.align		4
.L_480:
        /*0b04*/ 	.byte	0x04, 0x12
        /*0b06*/ 	.short	(.L_482 - .L_481)
	.align		4
.L_481:
        /*0b08*/ 	.word	index@(_ZN5flash24flash_fwd_splitkv_kernelI23Flash_fwd_kernel_traitsILi128ELi64ELi128ELi4ELb0ELb0EN7cutlass10bfloat16_tE19Flash_kernel_traitsILi128ELi64ELi128ELi4ES3_EELb1ELb0ELb0ELb0ELb0ELb1ELb0ELb0EEEvNS_16Flash_fwd_paramsE)
        /*0b0c*/ 	.word	0x00000000


	//----- nvinfo : EIATTR_MIN_STACK_SIZE
	.align		4
.L_482:
        /*0b10*/ 	.byte	0x04, 0x12
        /*0b12*/ 	.short	(.L_484 - .L_483)
	.align		4
.L_483:
        /*0b14*/ 	.word	index@(_ZN5flash24flash_fwd_splitkv_kernelI23Flash_fwd_kernel_traitsILi128ELi64ELi128ELi4ELb0ELb0EN7cutlass10bfloat16_tE19Flash_kernel_traitsILi128ELi64ELi128ELi4ES3_EELb1ELb0ELb0ELb0ELb0ELb0ELb0ELb1EEEvNS_16Flash_fwd_paramsE)
        /*0b18*/ 	.word	0x00000000


	//----- nvinfo : EIATTR_MIN_STACK_SIZE
	.align		4
.L_484:
        /*0b1c*/ 	.byte	0x04, 0x12
        /*0b1e*/ 	.short	(.L_486 - .L_485)
	.align		4
.L_485:
        /*0b20*/ 	.word	index@(_ZN5flash24flash_fwd_splitkv_kernelI23Flash_fwd_kernel_traitsILi128ELi64ELi128ELi4ELb0ELb0EN7cutlass10bfloat16_tE19Flash_kernel_traitsILi128ELi64ELi128ELi4ES3_EELb1ELb0ELb0ELb0ELb0ELb1ELb0ELb1EEEvNS_16Flash_fwd_paramsE)
        /*0b24*/ 	.word	0x00000000


	//----- nvinfo : EIATTR_MIN_STACK_SIZE
	.align		4
.L_486:
        /*0b28*/ 	.byte	0x04, 0x12
        /*0b2a*/ 	.short	(.L_488 - .L_487)
	.align		4
.L_487:
        /*0b2c*/ 	.word	index@(_ZN5flash24flash_fwd_splitkv_kernelI23Flash_fwd_kernel_traitsILi128ELi64ELi128ELi4ELb0ELb0EN7cutlass10bfloat16_tE19Flash_kernel_traitsILi128ELi64ELi128ELi4ES3_EELb1ELb0ELb0ELb0ELb0ELb0ELb1ELb0EEEvNS_16Flash_fwd_paramsE)
        /*0b30*/ 	.word	0x00000000


	//----- nvinfo : EIATTR_MIN_STACK_SIZE
	.align		4
.L_488:
        /*0b34*/ 	.byte	0x04, 0x12
        /*0b36*/ 	.short	(.L_490 - .L_489)
	.align		4
.L_489:
        /*0b38*/ 	.word	index@(_ZN5flash24flash_fwd_splitkv_kernelI23Flash_fwd_kernel_traitsILi128ELi64ELi128ELi4ELb0ELb0EN7cutlass10bfloat16_tE19Flash_kernel_traitsILi128ELi64ELi128ELi4ES3_EELb1ELb0ELb0ELb0ELb0ELb1ELb1ELb0EEEvNS_16Flash_fwd_paramsE)
        /*0b3c*/ 	.word	0x00000000


	//----- nvinfo : EIATTR_MIN_STACK_SIZE
	.align		4
.L_490:
        /*0b40*/ 	.byte	0x04, 0x12
        /*0b42*/ 	.short	(.L_492 - .L_491)
	.align		4
.L_491:
        /*0b44*/ 	.word	index@(_ZN5flash24flash_fwd_splitkv_kernelI23Flash_fwd_kernel_traitsILi128ELi64ELi128ELi4ELb0ELb0EN7cutlass10bfloat16_tE19Flash_kernel_traitsILi128ELi64ELi128ELi4ES3_EELb1ELb0ELb0ELb0ELb0ELb0ELb1ELb1EEEvNS_16Flash_fwd_paramsE)
        /*0b48*/ 	.word	0x00000000


	//----- nvinfo : EIATTR_MIN_STACK_SIZE
	.align		4
.L_492:
        /*0b4c*/ 	.byte	0x04, 0x12
        /*0b4e*/ 	.short	(.L_494 - .L_493)
	.align		4
.L_493:
        /*0b50*/ 	.word	index@(_ZN5flash24flash_fwd_splitkv_kernelI23Flash_fwd_kernel_traitsILi128ELi64ELi128ELi4ELb0ELb0EN7cutlass10bfloat16_tE19Flash_kernel_traitsILi128ELi64ELi128ELi4ES3_EELb1ELb0ELb0ELb0ELb0ELb1ELb1ELb1EEEvNS_16Flash_fwd_paramsE)
        /*0b54*/ 	.word	0x00000000


	//----- nvinfo : EIATTR_MIN_STACK_SIZE
	.align		4
.L_494:
        /*0b58*/ 	.byte	0x04, 0x12
        /*0b5a*/ 	.short	(.L_496 - .L_495)
	.align		4
.L_495:
        /*0b5c*/ 	.word	index@(_ZN5flash24flash_fwd_splitkv_kernelI23Flash_fwd_kernel_traitsILi128ELi64ELi128ELi4ELb0ELb0EN7cutlass10bfloat16_tE19Flash_kernel_traitsILi128ELi64ELi128ELi4ES3_EELb1ELb0ELb0ELb1ELb1ELb0ELb0ELb0EEEvNS_16Flash_fwd_paramsE)
        /*0b60*/ 	.word	0x00000000


	//----- nvinfo : EIATTR_MIN_STACK_SIZE
	.align		4
.L_496:
        /*0b64*/ 	.byte	0x04, 0x12
        /*0b66*/ 	.short	(.L_498 - .L_497)
	.align		4
.L_497:
        /*0b68*/ 	.word	index@(_ZN5flash24flash_fwd_splitkv_kernelI23Flash_fwd_kernel_traitsILi128ELi64ELi128ELi4ELb0ELb0EN7cutlass10bfloat16_tE19Flash_kernel_traitsILi128ELi64ELi128ELi4ES3_EELb1ELb0ELb0ELb1ELb1ELb1ELb0ELb0EEEvNS_16Flash_fwd_paramsE)
        /*0b6c*/ 	.word	0x00000000


	//----- nvinfo : EIATTR_MIN_STACK_SIZE
	.align		4
.L_498:
        /*0b70*/ 	.byte	0x04, 0x12
        /*0b72*/ 	.short	(.L_500 - .L_499)
	.align		4
.L_499:
        /*0b74*/ 	.word	index@(_ZN5flash24flash_fwd_splitkv_kernelI23Flash_fwd_kernel_traitsILi128ELi64ELi128ELi4ELb0ELb0EN7cutlass10bfloat16_tE19Flash_kernel_traitsILi128ELi64ELi128ELi4ES3_EELb1ELb0ELb0ELb1ELb1ELb0ELb1ELb0EEEvNS_16Flash_fwd_paramsE)
        /*0b78*/ 	.word	0x00000000


	//----- nvinfo : EIATTR_MIN_STACK_SIZE
	.align		4
.L_500:
        /*0b7c*/ 	.byte	0x04, 0x12
        /*0b7e*/ 	.short	(.L_502 - .L_501)
	.align		4
.L_501:
        /*0b80*/ 	.word	index@(_ZN5flash24flash_fwd_splitkv_kernelI23Flash_fwd_kernel_traitsILi128ELi64ELi128ELi4ELb0ELb0EN7cutlass10bfloat16_tE19Flash_kernel_traitsILi128ELi64ELi128ELi4ES3_EELb1ELb0ELb0ELb1ELb1ELb1ELb1ELb0EEEvNS_16Flash_fwd_paramsE)
        /*0b84*/ 	.word	0x00000000


	//----- nvinfo : EIATTR_MIN_STACK_SIZE
	.align		4
.L_502:
        /*0b88*/ 	.byte	0x04, 0x12
        /*0b8a*/ 	.short	(.L_504 - .L_503)
	.align		4
.L_503:
        /*0b8c*/ 	.word	index@(_ZN5flash24flash_fwd_splitkv_kernelI23Flash_fwd_kernel_traitsILi128ELi64ELi128ELi4ELb0ELb0EN7cutlass10bfloat16_tE19Flash_kernel_traitsILi128ELi64ELi128ELi4ES3_EELb1ELb0ELb0ELb0ELb1ELb0ELb0ELb0EEEvNS_16Flash_fwd_paramsE)
        /*0b90*/ 	.word	0x00000000


	//----- nvinfo : EIATTR_MIN_STACK_SIZE
	.align		4
.L_504:
        /*0b94*/ 	.byte	0x04, 0x12
        /*0b96*/ 	.short	(.L_506 - .L_505)
	.align		4
.L_505:
        /*0b98*/ 	.word	index@(_ZN5flash24flash_fwd_splitkv_kernelI23Flash_fwd_kernel_traitsILi128ELi64ELi128ELi4ELb0ELb0EN7cutlass10bfloat16_tE19Flash_kernel_traitsILi128ELi64ELi128ELi4ES3_EELb1ELb0ELb0ELb0ELb1ELb1ELb0ELb0EEEvNS_16Flash_fwd_paramsE)
        /*0b9c*/ 	.word	0x00000000


	//----- nvinfo : EIATTR_MIN_STACK_SIZE
	.align		4
.L_506:
        /*0ba0*/ 	.byte	0x04, 0x12
        /*0ba2*/ 	.short	(.L_508 - .L_507)
	.align		4
.L_507:
        /*0ba4*/ 	.word	index@(_ZN5flash24flash_fwd_splitkv_kernelI23Flash_fwd_kernel_traitsILi128ELi64ELi128ELi4ELb0ELb0EN7cutlass10bfloat16_tE19Flash_kernel_traitsILi128ELi64ELi128ELi4ES3_EELb1ELb0ELb1ELb0ELb0ELb0ELb0ELb0EEEvNS_16Flash_fwd_paramsE)
        /*0ba8*/ 	.word	0x00000000


	//----- nvinfo : EIATTR_MIN_STACK_SIZE
	.align		4
.L_508:
        /*0bac*/ 	.byte	0x04, 0x12
        /*0bae*/ 	.short	(.L_510 - .L_509)
	.align		4
.L_509:
        /*0bb0*/ 	.word	index@(_ZN5flash24flash_fwd_splitkv_kernelI23Flash_fwd_kernel_traitsILi128ELi64ELi128ELi4ELb0ELb0EN7cutlass10bfloat16_tE19Flash_kernel_traitsILi128ELi64ELi128ELi4ES3_EELb1ELb0ELb1ELb0ELb0ELb1ELb0ELb0EEEvNS_16Flash_fwd_paramsE)
        /*0bb4*/ 	.word	0x00000000


	//----- nvinfo : EIATTR_MIN_STACK_SIZE
	.align		4
.L_510:
        /*0bb8*/ 	.byte	0x04, 0x12
        /*0bba*/ 	.short	(.L_512 - .L_511)
	.align		4
.L_511:
        /*0bbc*/ 	.word	index@(_ZN5flash24flash_fwd_splitkv_kernelI23Flash_fwd_kernel_traitsILi128ELi64ELi128ELi4ELb0ELb0EN7cutlass10bfloat16_tE19Flash_kernel_traitsILi128ELi64ELi128ELi4ES3_EELb1ELb0ELb0ELb0ELb1ELb0ELb0ELb1EEEvNS_16Flash_fwd_paramsE)
        /*0bc0*/ 	.word	0x00000000


	//----- nvinfo : EIATTR_MIN_STACK_SIZE
	.align		4
.L_512:
        /*0bc4*/ 	.byte	0x04, 0x12
        /*0bc6*/ 	.short	(.L_514 - .L_513)
	.align		4
.L_513:
        /*0bc8*/ 	.word	index@(_ZN5flash24flash_fwd_splitkv_kernelI23Flash_fwd_kernel_traitsILi128ELi64ELi128ELi4ELb0ELb0EN7cutlass10bfloat16_tE19Flash_kernel_traitsILi128ELi64ELi128ELi4ES3_EELb1ELb0ELb0ELb0ELb1ELb1ELb0ELb1EEEvNS_16Flash_fwd_paramsE)
        /*0bcc*/ 	.word	0x00000000


	//----- nvinfo : EIATTR_MIN_STACK_SIZE
	.align		4
.L_514:
        /*0bd0*/ 	.byte	0x04, 0x12
        /*0bd2*/ 	.short	(.L_516 - .L_515)
	.align		4
.L_515:
        /*0bd4*/ 	.word	index@(_ZN5flash24flash_fwd_splitkv_kernelI23Flash_fwd_kernel_traitsILi128ELi64ELi128ELi4ELb0ELb0EN7cutlass10bfloat16_tE19Flash_kernel_traitsILi128ELi64ELi128ELi4ES3_EELb1ELb0ELb1ELb0ELb0ELb0ELb0ELb1EEEvNS_16Flash_fwd_paramsE)
        /*0bd8*/ 	.word	0x00000000


	//----- nvinfo : EIATTR_MIN_STACK_SIZE
	.align		4
.L_516:
        /*0bdc*/ 	.byte	0x04, 0x12
        /*0bde*/ 	.short	(.L_518 - .L_517)
	.align		4
.L_517:
        /*0be0*/ 	.word	index@(_ZN5flash24flash_fwd_splitkv_kernelI23Flash_fwd_kernel_traitsILi128ELi64ELi128ELi4ELb0ELb0EN7cutlass10bfloat16_tE19Flash_kernel_traitsILi128ELi64ELi128ELi4ES3_EELb1ELb0ELb1ELb0ELb0ELb1ELb0ELb1EEEvNS_16Flash_fwd_paramsE)
        /*0be4*/ 	.word	0x00000000


	//----- nvinfo : EIATTR_MIN_STACK_SIZE
	.align		4
.L_518:
        /*0be8*/ 	.byte	0x04, 0x12
        /*0bea*/ 	.short	(.L_520 - .L_519)
	.align		4
.L_519:
        /*0bec*/ 	.word	index@(_ZN5flash24flash_fwd_splitkv_kernelI23Flash_fwd_kernel_traitsILi128ELi64ELi128ELi4ELb0ELb0EN7cutlass10bfloat16_tE19Flash_kernel_traitsILi128ELi64ELi128ELi4ES3_EELb1ELb0ELb0ELb0ELb1ELb0ELb1ELb0EEEvNS_16Flash_fwd_paramsE)
        /*0bf0*/ 	.word	0x00000000


	//----- nvinfo : EIATTR_MIN_STACK_SIZE
	.align		4
.L_520:
        /*0bf4*/ 	.byte	0x04, 0x12
        /*0bf6*/ 	.short	(.L_522 - .L_521)
	.align		4
.L_521:
        /*0bf8*/ 	.word	index@(_ZN5flash24flash_fwd_splitkv_kernelI23Flash_fwd_kernel_traitsILi128ELi64ELi128ELi4ELb0ELb0EN7cutlass10bfloat16_tE19Flash_kernel_traitsILi128ELi64ELi128ELi4ES3_EELb1ELb0ELb0ELb0ELb1ELb1ELb1ELb0EEEvNS_16Flash_fwd_paramsE)
        /*0bfc*/ 	.word	0x00000000


	//----- nvinfo : EIATTR_MIN_STACK_SIZE
	.align		4
.L_522:
        /*0c00*/ 	.byte	0x04, 0x12
        /*0c02*/ 	.short	(.L_524 - .L_523)
	.align		4
.L_523:
        /*0c04*/ 	.word	index@(_ZN5flash24flash_fwd_splitkv_kernelI23Flash_fwd_kernel_traitsILi128ELi64ELi128ELi4ELb0ELb0EN7cutlass10bfloat16_tE19Flash_kernel_traitsILi128ELi64ELi128ELi4ES3_EELb1ELb0ELb1ELb0ELb0ELb0ELb1ELb0EEEvNS_16Flash_fwd_paramsE)
        /*0c08*/ 	.word	0x00000000


	//----- nvinfo : EIATTR_MIN_STACK_SIZE
	.align		4
.L_524:
        /*0c0c*/ 	.byte	0x04, 0x12
        /*0c0e*/ 	.short	(.L_526 - .L_525)
	.align		4
.L_525:
        /*0c10*/ 	.word	index@(_ZN5flash24flash_fwd_splitkv_kernelI23Flash_fwd_kernel_traitsILi128ELi64ELi128ELi4ELb0ELb0EN7cutlass10bfloat16_tE19Flash_kernel_traitsILi128ELi64ELi128ELi4ES3_EELb1ELb0ELb1ELb0ELb0ELb1ELb1ELb0EEEvNS_16Flash_fwd_paramsE)
        /*0c14*/ 	.word	0x00000000


	//----- nvinfo : EIATTR_MIN_STACK_SIZE
	.align		4
.L_526:
        /*0c18*/ 	.byte	0x04, 0x12
        /*0c1a*/ 	.short	(.L_528 - .L_527)
	.align		4
.L_527:
        /*0c1c*/ 	.word	index@(_ZN5flash24flash_fwd_splitkv_kernelI23Flash_fwd_kernel_traitsILi128ELi64ELi128ELi4ELb0ELb0EN7cutlass10bfloat16_tE19Flash_kernel_traitsILi128ELi64ELi128ELi4ES3_EELb1ELb0ELb0ELb0ELb1ELb0ELb1ELb1EEEvNS_16Flash_fwd_paramsE)
        /*0c20*/ 	.word	0x00000008


	//----- nvinfo : EIATTR_MIN_STACK_SIZE
	.align		4
.L_528:
        /*0c24*/ 	.byte	0x04, 0x12
        /*0c26*/ 	.short	(.L_530 - .L_529)
	.align		4
.L_529:
        /*0c28*/ 	.word	index@(_ZN5flash24flash_fwd_splitkv_kernelI23Flash_fwd_kernel_traitsILi128ELi64ELi128ELi4ELb0ELb0EN7cutlass10bfloat16_tE19Flash_kernel_traitsILi128ELi64ELi128ELi4ES3_EELb1ELb0ELb0ELb0ELb1ELb1ELb1ELb1EEEvNS_16Flash_fwd_paramsE)
        /*0c2c*/ 	.word	0x00000000


	//----- nvinfo : EIATTR_MIN_STACK_SIZE
	.align		4
.L_530:
        /*0c30*/ 	.byte	0x04, 0x12
        /*0c32*/ 	.short	(.L_532 - .L_531)
	.align		4
.L_531:
        /*0c34*/ 	.word	index@(_ZN5flash24flash_fwd_splitkv_kernelI23Flash_fwd_kernel_traitsILi128ELi64ELi128ELi4ELb0ELb0EN7cutlass10bfloat16_tE19Flash_kernel_traitsILi128ELi64ELi128ELi4ES3_EELb1ELb0ELb1ELb0ELb0ELb0ELb1ELb1EEEvNS_16Flash_fwd_paramsE)
        /*0c38*/ 	.word	0x00000000


	//----- nvinfo : EIATTR_MIN_STACK_SIZE
	.align		4
.L_532:
        /*0c3c*/ 	.byte	0x04, 0x12
        /*0c3e*/ 	.short	(.L_534 - .L_533)
	.align		4
.L_533:
        /*0c40*/ 	.word	index@(_ZN5flash24flash_fwd_splitkv_kernelI23Flash_fwd_kernel_traitsILi128ELi64ELi128ELi4ELb0ELb0EN7cutlass10bfloat16_tE19Flash_kernel_traitsILi128ELi64ELi128ELi4ES3_EELb1ELb0ELb1ELb0ELb0ELb1ELb1ELb1EEEvNS_16Flash_fwd_paramsE)
        /*0c44*/ 	.word	0x00000000


	//----- nvinfo : EIATTR_MIN_STACK_SIZE
	.align		4
.L_534:
        /*0c48*/ 	.byte	0x04, 0x12
        /*0c4a*/ 	.short	(.L_536 - .L_535)
	.align		4
.L_535:
        /*0c4c*/ 	.word	index@(_ZN5flash32flash_fwd_splitkv_combine_kernelI23Flash_fwd_kernel_traitsILi128ELi64ELi64ELi4ELb0ELb0EN7cutlass10bfloat16_tE19Flash_kernel_traitsILi128ELi64ELi64ELi4ES3_EELi4ELi7ELb0EEEvNS_16Flash_fwd_paramsE)
        /*0c50*/ 	.word	0x00000000


	//----- nvinfo : EIATTR_MIN_STACK_SIZE
	.align		4
.L_536:
        /*0c54*/ 	.byte	0x04, 0x12
        /*0c56*/ 	.short	(.L_538 - .L_537)
	.align		4
.L_537:
        /*0c58*/ 	.word	index@(_ZN5flash32flash_fwd_splitkv_combine_kernelI23Flash_fwd_kernel_traitsILi128ELi64ELi64ELi4ELb0ELb0EN7cutlass10bfloat16_tE19Flash_kernel_traitsILi128ELi64ELi64ELi4ES3_EELi4ELi6ELb0EEEvNS_16Flash_fwd_paramsE)
        /*0c5c*/ 	.word	0x00000000


	//----- nvinfo : EIATTR_MIN_STACK_SIZE
	.align		4
.L_538:
        /*0c60*/ 	.byte	0x04, 0x12
        /*0c62*/ 	.short	(.L_540 - .L_539)
	.align		4
.L_539:
        /*0c64*/ 	.word	index@(_ZN5flash32flash_fwd_splitkv_combine_kernelI23Flash_fwd_kernel_traitsILi128ELi64ELi64ELi4ELb0ELb0EN7cutlass10bfloat16_tE19Flash_kernel_traitsILi128ELi64ELi64ELi4ES3_EELi4ELi5ELb0EEEvNS_16Flash_fwd_paramsE)
        /*0c68*/ 	.word	0x00000000


	//----- nvinfo : EIATTR_MIN_STACK_SIZE
	.align		4
.L_540:
        /*0c6c*/ 	.byte	0x04, 0x12
        /*0c6e*/ 	.short	(.L_542 - .L_541)
	.align		4
.L_541:
        /*0c70*/ 	.word	index@(_ZN5flash32flash_fwd_splitkv_combine_kernelI23Flash_fwd_kernel_traitsILi128ELi64ELi64ELi4ELb0ELb0EN7cutlass10bfloat16_tE19Flash_kernel_traitsILi128ELi64ELi64ELi4ES3_EELi4ELi4ELb0EEEvNS_16Flash_fwd_paramsE)
        /*0c74*/ 	.word	0x00000000


	//----- nvinfo : EIATTR_MIN_STACK_SIZE
	.align		4
.L_542:
        /*0c78*/ 	.byte	0x04, 0x12
        /*0c7a*/ 	.short	(.L_544 - .L_543)
	.align		4
.L_543:
        /*0c7c*/ 	.word	index@(_ZN5flash32flash_fwd_splitkv_combine_kernelI23Flash_fwd_kernel_traitsILi128ELi64ELi64ELi4ELb0ELb0EN7cutlass10bfloat16_tE19Flash_kernel_traitsILi128ELi64ELi64ELi4ES3_EELi4ELi3ELb0EEEvNS_16Flash_fwd_paramsE)
        /*0c80*/ 	.word	0x00000000


	//----- nvinfo : EIATTR_MIN_STACK_SIZE
	.align		4
.L_544:
        /*0c84*/ 	.byte	0x04, 0x12
        /*0c86*/ 	.short	(.L_546 - .L_545)
	.align		4
.L_545:
        /*0c88*/ 	.word	index@(_ZN5flash32flash_fwd_splitkv_combine_kernelI23Flash_fwd_kernel_traitsILi128ELi64ELi64ELi4ELb0ELb0EN7cutlass10bfloat16_tE19Flash_kernel_traitsILi128ELi64ELi64ELi4ES3_EELi4ELi2ELb0EEEvNS_16Flash_fwd_paramsE)
        /*0c8c*/ 	.word	0x00000000


	//----- nvinfo : EIATTR_MIN_STACK_SIZE
	.align		4
.L_546:
        /*0c90*/ 	.byte	0x04, 0x12
        /*0c92*/ 	.short	(.L_548 - .L_547)
	.align		4
.L_547:
        /*0c94*/ 	.word	index@(_ZN5flash32flash_fwd_splitkv_combine_kernelI23Flash_fwd_kernel_traitsILi128ELi64ELi64ELi4ELb0ELb0EN7cutlass10bfloat16_tE19Flash_kernel_traitsILi128ELi64ELi64ELi4ES3_EELi4ELi1ELb0EEEvNS_16Flash_fwd_paramsE)
        /*0c98*/ 	.word	0x00000000


	//----- nvinfo : EIATTR_MIN_STACK_SIZE
	.align		4
.L_548:
        /*0c9c*/ 	.byte	0x04, 0x12
        /*0c9e*/ 	.short	(.L_550 - .L_549)
	.align		4
.L_549:
        /*0ca0*/ 	.word	index@(_ZN5flash32flash_fwd_splitkv_combine_kernelI23Flash_fwd_kernel_traitsILi128ELi64ELi64ELi4ELb0ELb0EN7cutlass10bfloat16_tE19Flash_kernel_traitsILi128ELi64ELi64ELi4ES3_EELi4ELi7ELb1EEEvNS_16Flash_fwd_paramsE)
        /*0ca4*/ 	.word	0x00000000


	//----- nvinfo : EIATTR_MIN_STACK_SIZE
	.align		4
.L_550:
        /*0ca8*/ 	.byte	0x04, 0x12
        /*0caa*/ 	.short	(.L_552 - .L_551)
	.align		4
.L_551:
        /*0cac*/ 	.word	index@(_ZN5flash32flash_fwd_splitkv_combine_kernelI23Flash_fwd_kernel_traitsILi128ELi64ELi64ELi4ELb0ELb0EN7cutlass10bfloat16_tE19Flash_kernel_traitsILi128ELi64ELi64ELi4ES3_EELi4ELi6ELb1EEEvNS_16Flash_fwd_paramsE)
        /*0cb0*/ 	.word	0x00000000


	//----- nvinfo : EIATTR_MIN_STACK_SIZE
	.align		4
.L_552:
        /*0cb4*/ 	.byte	0x04, 0x12
        /*0cb6*/ 	.short	(.L_554 - .L_553)
	.align		4
.L_553:
        /*0cb8*/ 	.word	index@(_ZN5flash32flash_fwd_splitkv_combine_kernelI23Flash_fwd_kernel_traitsILi128ELi64ELi64ELi4ELb0ELb0EN7cutlass10bfloat16_tE19Flash_kernel_traitsILi128ELi64ELi64ELi4ES3_EELi4ELi5ELb1EEEvNS_16Flash_fwd_paramsE)
        /*0cbc*/ 	.word	0x00000000


	//----- nvinfo : EIATTR_MIN_STACK_SIZE
	.align		4
.L_554:
        /*0cc0*/ 	.byte	0x04, 0x12
        /*0cc2*/ 	.short	(.L_556 - .L_555)
	.align		4
.L_555:
        /*0cc4*/ 	.word	index@(_ZN5flash32flash_fwd_splitkv_combine_kernelI23Flash_fwd_kernel_traitsILi128ELi64ELi64ELi4ELb0ELb0EN7cutlass10bfloat16_tE19Flash_kernel_traitsILi128ELi64ELi64ELi4ES3_EELi4ELi4ELb1EEEvNS_16Flash_fwd_paramsE)
        /*0cc8*/ 	.word	0x00000000


	//----- nvinfo : EIATTR_MIN_STACK_SIZE
	.align		4
.L_556:
        /*0ccc*/ 	.byte	0x04, 0x12
        /*0cce*/ 	.short	(.L_558 - .L_557)
	.align		4
.L_557:
        /*0cd0*/ 	.word	index@(_ZN5flash32flash_fwd_splitkv_combine_kernelI23Flash_fwd_kernel_traitsILi128ELi64ELi64ELi4ELb0ELb0EN7cutlass10bfloat16_tE19Flash_kernel_traitsILi128ELi64ELi64ELi4ES3_EELi4ELi3ELb1EEEvNS_16Flash_fwd_paramsE)
        /*0cd4*/ 	.word	0x00000000


	//----- nvinfo : EIATTR_MIN_STACK_SIZE
	.align		4
.L_558:
        /*0cd8*/ 	.byte	0x04, 0x12
        /*0cda*/ 	.short	(.L_560 - .L_559)
	.align		4
.L_559:
        /*0cdc*/ 	.word	index@(_ZN5flash32flash_fwd_splitkv_combine_kernelI23Flash_fwd_kernel_traitsILi128ELi64ELi64ELi4ELb0ELb0EN7cutlass10bfloat16_tE19Flash_kernel_traitsILi128ELi64ELi64ELi4ES3_EELi4ELi2ELb1EEEvNS_16Flash_fwd_paramsE)
        /*0ce0*/ 	.word	0x00000000


	//----- nvinfo : EIATTR_MIN_STACK_SIZE
	.align		4
.L_560:
        /*0ce4*/ 	.byte	0x04, 0x12
        /*0ce6*/ 	.short	(.L_562 - .L_561)
	.align		4
.L_561:
        /*0ce8*/ 	.word	index@(_ZN5flash32flash_fwd_splitkv_combine_kernelI23Flash_fwd_kernel_traitsILi128ELi64ELi64ELi4ELb0ELb0EN7cutlass10bfloat16_tE19Flash_kernel_traitsILi128ELi64ELi64ELi4ES3_EELi4ELi1ELb1EEEvNS_16Flash_fwd_paramsE)
        /*0cec*/ 	.word	0x00000000


	//----- nvinfo : EIATTR_MIN_STACK_SIZE
	.align		4
.L_562:
        /*0cf0*/ 	.byte	0x04, 0x12
        /*0cf2*/ 	.short	(.L_564 - .L_563)
	.align		4
.L_563:
        /*0cf4*/ 	.word	index@(_ZN5flash24flash_fwd_splitkv_kernelI23Flash_fwd_kernel_traitsILi128ELi64ELi64ELi4ELb0ELb0EN7cutlass10bfloat16_tE19Flash_kernel_traitsILi128ELi64ELi64ELi4ES3_EELb1ELb0ELb0ELb0ELb0ELb0ELb0ELb0EEEvNS_16Flash_fwd_paramsE)
        /*0cf8*/ 	.word	0x00000000


	//----- nvinfo : EIATTR_MIN_STACK_SIZE
	.align		4
.L_564:
        /*0cfc*/ 	.byte	0x04, 0x12
        /*0cfe*/ 	.short	(.L_566 - .L_565)
	.align		4
.L_565:
        /*0d00*/ 	.word	index@(_ZN5flash24flash_fwd_splitkv_kernelI23Flash_fwd_kernel_traitsILi128ELi64ELi64ELi4ELb0ELb0EN7cutlass10bfloat16_tE19Flash_kernel_traitsILi128ELi64ELi64ELi4ES3_EELb1ELb0ELb0ELb0ELb0ELb1ELb0ELb0EEEvNS_16Flash_fwd_paramsE)
        /*0d04*/ 	.word	0x00000000


	//----- nvinfo : EIATTR_MIN_STACK_SIZE
	.align		4
.L_566:
        /*0d08*/ 	.byte	0x04, 0x12
        /*0d0a*/ 	.short	(.L_568 - .L_567)
	.align		4
.L_567:
        /*0d0c*/ 	.word	index@(_ZN5flash24flash_fwd_splitkv_kernelI23Flash_fwd_kernel_traitsILi128ELi64ELi64ELi4ELb0ELb0EN7cutlass10bfloat16_tE19Flash_kernel_traitsILi128ELi64ELi64ELi4ES3_EELb1ELb0ELb0ELb0ELb0ELb0ELb0ELb1EEEvNS_16Flash_fwd_paramsE)
        /*0d10*/ 	.word	0x00000000


	//----- nvinfo : EIATTR_MIN_STACK_SIZE
	.align		4
.L_568:
        /*0d14*/ 	.byte	0x04, 0x12
        /*0d16*/ 	.short	(.L_570 - .L_569)
	.align		4
.L_569:
        /*0d18*/ 	.word	index@(_ZN5flash24flash_fwd_splitkv_kernelI23Flash_fwd_kernel_traitsILi128ELi64ELi64ELi4ELb0ELb0EN7cutlass10bfloat16_tE19Flash_kernel_traitsILi128ELi64ELi64ELi4ES3_EELb1ELb0ELb0ELb0ELb0ELb1ELb0ELb1EEEvNS_16Flash_fwd_paramsE)
        /*0d1c*/ 	.word	0x00000000


	//----- nvinfo : EIATTR_MIN_STACK_SIZE
	.align		4
.L_570:
        /*0d20*/ 	.byte	0x04, 0x12
        /*0d22*/ 	.short	(.L_572 - .L_571)
	.align		4
.L_571:
        /*0d24*/ 	.word	index@(_ZN5flash24flash_fwd_splitkv_kernelI23Flash_fwd_kernel_traitsILi128ELi64ELi64ELi4ELb0ELb0EN7cutlass10bfloat16_tE19Flash_kernel_traitsILi128ELi64ELi64ELi4ES3_EELb1ELb0ELb0ELb0ELb0ELb0ELb1ELb0EEEvNS_16Flash_fwd_paramsE)
        /*0d28*/ 	.word	0x00000000


	//----- nvinfo : EIATTR_MIN_STACK_SIZE
	.align		4
.L_572:
        /*0d2c*/ 	.byte	0x04, 0x12
        /*0d2e*/ 	.short	(.L_574 - .L_573)
	.align		4
.L_573:
        /*0d30*/ 	.word	index@(_ZN5flash24flash_fwd_splitkv_kernelI23Flash_fwd_kernel_traitsILi128ELi64ELi64ELi4ELb0ELb0EN7cutlass10bfloat16_tE19Flash_kernel_traitsILi128ELi64ELi64ELi4ES3_EELb1ELb0ELb0ELb0ELb0ELb1ELb1ELb0EEEvNS_16Flash_fwd_paramsE)
        /*0d34*/ 	.word	0x00000000


	//----- nvinfo : EIATTR_MIN_STACK_SIZE
	.align		4
.L_574:
        /*0d38*/ 	.byte	0x04, 0x12
        /*0d3a*/ 	.short	(.L_576 - .L_575)
	.align		4
.L_575:
        /*0d3c*/ 	.word	index@(_ZN5flash24flash_fwd_splitkv_kernelI23Flash_fwd_kernel_traitsILi128ELi64ELi64ELi4ELb0ELb0EN7cutlass10bfloat16_tE19Flash_kernel_traitsILi128ELi64ELi64ELi4ES3_EELb1ELb0ELb0ELb0ELb0ELb0ELb1ELb1EEEvNS_16Flash_fwd_paramsE)
        /*0d40*/ 	.word	0x00000000


	//----- nvinfo : EIATTR_MIN_STACK_SIZE
	.align		4
.L_576:
        /*0d44*/ 	.byte	0x04, 0x12
        /*0d46*/ 	.short	(.L_578 - .L_577)
	.align		4
.L_577:
        /*0d48*/ 	.word	index@(_ZN5flash24flash_fwd_splitkv_kernelI23Flash_fwd_kernel_traitsILi128ELi64ELi64ELi4ELb0ELb0EN7cutlass10bfloat16_tE19Flash_kernel_traitsILi128ELi64ELi64ELi4ES3_EELb1ELb0ELb0ELb0ELb0ELb1ELb1ELb1EEEvNS_16Flash_fwd_paramsE)
        /*0d4c*/ 	.word	0x00000000


	//----- nvinfo : EIATTR_MIN_STACK_SIZE
	.align		4
.L_578:
        /*0d50*/ 	.byte	0x04, 0x12
        /*0d52*/ 	.short	(.L_580 - .L_579)
	.align		4
.L_579:
        /*0d54*/ 	.word	index@(_ZN5flash24flash_fwd_splitkv_kernelI23Flash_fwd_kernel_traitsILi128ELi64ELi64ELi4ELb0ELb0EN7cutlass10bfloat16_tE19Flash_kernel_traitsILi128ELi64ELi64ELi4ES3_EELb1ELb0ELb0ELb1ELb1ELb0ELb0ELb0EEEvNS_16Flash_fwd_paramsE)
        /*0d58*/ 	.word	0x00000000


	//----- nvinfo : EIATTR_MIN_STACK_SIZE
	.align		4
.L_580:
        /*0d5c*/ 	.byte	0x04, 0x12
        /*0d5e*/ 	.short	(.L_582 - .L_581)
	.align		4
.L_581:
        /*0d60*/ 	.word	index@(_ZN5flash24flash_fwd_splitkv_kernelI23Flash_fwd_kernel_traitsILi128ELi64ELi64ELi4ELb0ELb0EN7cutlass10bfloat16_tE19Flash_kernel_traitsILi128ELi64ELi64ELi4ES3_EELb1ELb0ELb0ELb1ELb1ELb1ELb0ELb0EEEvNS_16Flash_fwd_paramsE)
        /*0d64*/ 	.word	0x00000000


	//----- nvinfo : EIATTR_MIN_STACK_SIZE
	.align		4
.L_582:
        /*0d68*/ 	.byte	0x04, 0x12
        /*0d6a*/ 	.short	(.L_584 - .L_583)
	.align		4
.L_583:
        /*0d6c*/ 	.word	index@(_ZN5flash24flash_fwd_splitkv_kernelI23Flash_fwd_kernel_traitsILi128ELi64ELi64ELi4ELb0ELb0EN7cutlass10bfloat16_tE19Flash_kernel_traitsILi128ELi64ELi64ELi4ES3_EELb1ELb0ELb0ELb1ELb1ELb0ELb1ELb0EEEvNS_16Flash_fwd_paramsE)
        /*0d70*/ 	.word	0x00000000


	//----- nvinfo : EIATTR_MIN_STACK_SIZE
	.align		4
.L_584:
        /*0d74*/ 	.byte	0x04, 0x12
        /*0d76*/ 	.short	(.L_586 - .L_585)
	.align		4
.L_585:
        /*0d78*/ 	.word	index@(_ZN5flash24flash_fwd_splitkv_kernelI23Flash_fwd_kernel_traitsILi128ELi64ELi64ELi4ELb0ELb0EN7cutlass10bfloat16_tE19Flash_kernel_traitsILi128ELi64ELi64ELi4ES3_EELb1ELb0ELb0ELb1ELb1ELb1ELb1ELb0EEEvNS_16Flash_fwd_paramsE)
        /*0d7c*/ 	.word	0x00000000


	//----- nvinfo : EIATTR_MIN_STACK_SIZE
	.align		4
.L_586:
        /*0d80*/ 	.byte	0x04, 0x12
        /*0d82*/ 	.short	(.L_588 - .L_587)
	.align		4
.L_587:
        /*0d84*/ 	.word	index@(_ZN5flash24flash_fwd_splitkv_kernelI23Flash_fwd_kernel_traitsILi128ELi64ELi64ELi4ELb0ELb0EN7cutlass10bfloat16_tE19Flash_kernel_traitsILi128ELi64ELi64ELi4ES3_EELb1ELb0ELb0ELb0ELb1ELb0ELb0ELb0EEEvNS_16Flash_fwd_paramsE)
        /*0d88*/ 	.word	0x00000000


	//----- nvinfo : EIATTR_MIN_STACK_SIZE
	.align		4
.L_588:
        /*0d8c*/ 	.byte	0x04, 0x12
        /*0d8e*/ 	.short	(.L_590 - .L_589)
	.align		4
.L_589:
        /*0d90*/ 	.word	index@(_ZN5flash24flash_fwd_splitkv_kernelI23Flash_fwd_kernel_traitsILi128ELi64ELi64ELi4ELb0ELb0EN7cutlass10bfloat16_tE19Flash_kernel_traitsILi128ELi64ELi64ELi4ES3_EELb1ELb0ELb0ELb0ELb1ELb1ELb0ELb0EEEvNS_16Flash_fwd_paramsE)
        /*0d94*/ 	.word	0x00000000


	//----- nvinfo : EIATTR_MIN_STACK_SIZE
	.align		4
.L_590:
        /*0d98*/ 	.byte	0x04, 0x12
        /*0d9a*/ 	.short	(.L_592 - .L_591)
	.align		4
.L_591:
        /*0d9c*/ 	.word	index@(_ZN5flash24flash_fwd_splitkv_kernelI23Flash_fwd_kernel_traitsILi128ELi64ELi64ELi4ELb0ELb0EN7cutlass10bfloat16_tE19Flash_kernel_traitsILi128ELi64ELi64ELi4ES3_EELb1ELb0ELb1ELb0ELb0ELb0ELb0ELb0EEEvNS_16Flash_fwd_paramsE)
        /*0da0*/ 	.word	0x00000000


	//----- nvinfo : EIATTR_MIN_STACK_SIZE
	.align		4
.L_592:
        /*0da4*/ 	.byte	0x04, 0x12
        /*0da6*/ 	.short	(.L_594 - .L_593)
	.align		4
.L_593:
        /*0da8*/ 	.word	index@(_ZN5flash24flash_fwd_splitkv_kernelI23Flash_fwd_kernel_traitsILi128ELi64ELi64ELi4ELb0ELb0EN7cutlass10bfloat16_tE19Flash_kernel_traitsILi128ELi64ELi64ELi4ES3_EELb1ELb0ELb1ELb0ELb0ELb1ELb0ELb0EEEvNS_16Flash_fwd_paramsE)
        /*0dac*/ 	.word	0x00000000


	//----- nvinfo : EIATTR_MIN_STACK_SIZE
	.align		4
.L_594:
        /*0db0*/ 	.byte	0x04, 0x12
        /*0db2*/ 	.short	(.L_596 - .L_595)
	.align		4
.L_595:
        /*0db4*/ 	.word	index@(_ZN5flash24flash_fwd_splitkv_kernelI23Flash_fwd_kernel_traitsILi128ELi64ELi64ELi4ELb0ELb0EN7cutlass10bfloat16_tE19Flash_kernel_traitsILi128ELi64ELi64ELi4ES3_EELb1ELb0ELb0ELb0ELb1ELb0ELb0ELb1EEEvNS_16Flash_fwd_paramsE)
        /*0db8*/ 	.word	0x00000000


	//----- nvinfo : EIATTR_MIN_STACK_SIZE
	.align		4
.L_596:
        /*0dbc*/ 	.byte	0x04, 0x12
        /*0dbe*/ 	.short	(.L_598 - .L_597)
	.align		4
.L_597:
        /*0dc0*/ 	.word	index@(_ZN5flash24flash_fwd_splitkv_kernelI23Flash_fwd_kernel_traitsILi128ELi64ELi64ELi4ELb0ELb0EN7cutlass10bfloat16_tE19Flash_kernel_traitsILi128ELi64ELi64ELi4ES3_EELb1ELb0ELb0ELb0ELb1ELb1ELb0ELb1EEEvNS_16Flash_fwd_paramsE)
        /*0dc4*/ 	.word	0x00000000


	//----- nvinfo : EIATTR_MIN_STACK_SIZE
	.align		4
.L_598:
        /*0dc8*/ 	.byte	0x04, 0x12
        /*0dca*/ 	.short	(.L_600 - .L_599)
	.align		4
.L_599:
        /*0dcc*/ 	.word	index@(_ZN5flash24flash_fwd_splitkv_kernelI23Flash_fwd_kernel_traitsILi128ELi64ELi64ELi4ELb0ELb0EN7cutlass10bfloat16_tE19Flash_kernel_traitsILi128ELi64ELi64ELi4ES3_EELb1ELb0ELb1ELb0ELb0ELb0ELb0ELb1EEEvNS_16Flash_fwd_paramsE)
        /*0dd0*/ 	.word	0x00000000


	//----- nvinfo : EIATTR_MIN_STACK_SIZE
	.align		4
.L_600:
        /*0dd4*/ 	.byte	0x04, 0x12
        /*0dd6*/ 	.short	(.L_602 - .L_601)
	.align		4
.L_601:
        /*0dd8*/ 	.word	index@(_ZN5flash24flash_fwd_splitkv_kernelI23Flash_fwd_kernel_traitsILi128ELi64ELi64ELi4ELb0ELb0EN7cutlass10bfloat16_tE19Flash_kernel_traitsILi128ELi64ELi64ELi4ES3_EELb1ELb0ELb1ELb0ELb0ELb1ELb0ELb1EEEvNS_16Flash_fwd_paramsE)
        /*0ddc*/ 	.word	0x00000000


	//----- nvinfo : EIATTR_MIN_STACK_SIZE
	.align		4
.L_602:
        /*0de0*/ 	.byte	0x04, 0x12
        /*0de2*/ 	.short	(.L_604 - .L_603)
	.align		4
.L_603:
        /*0de4*/ 	.word	index@(_ZN5flash24flash_fwd_splitkv_kernelI23Flash_fwd_kernel_traitsILi128ELi64ELi64ELi4ELb0ELb0EN7cutlass10bfloat16_tE19Flash_kernel_traitsILi128ELi64ELi64ELi4ES3_EELb1ELb0ELb0ELb0ELb1ELb0ELb1ELb0EEEvNS_16Flash_fwd_paramsE)
        /*0de8*/ 	.word	0x00000000


	//----- nvinfo : EIATTR_MIN_STACK_SIZE
	.align		4
.L_604:
        /*0dec*/ 	.byte	0x04, 0x12
        /*0dee*/ 	.short	(.L_606 - .L_605)
	.align		4
.L_605:
        /*0df0*/ 	.word	index@(_ZN5flash24flash_fwd_splitkv_kernelI23Flash_fwd_kernel_traitsILi128ELi64ELi64ELi4ELb0ELb0EN7cutlass10bfloat16_tE19Flash_kernel_traitsILi128ELi64ELi64ELi4ES3_EELb1ELb0ELb0ELb0ELb1ELb1ELb1ELb0EEEvNS_16Flash_fwd_paramsE)
        /*0df4*/ 	.word	0x00000000


	//----- nvinfo : EIATTR_MIN_STACK_SIZE
	.align		4
.L_606:
        /*0df8*/ 	.byte	0x04, 0x12
        /*0dfa*/ 	.short	(.L_608 - .L_607)
	.align		4
.L_607:
        /*0dfc*/ 	.word	index@(_ZN5flash24flash_fwd_splitkv_kernelI23Flash_fwd_kernel_traitsILi128ELi64ELi64ELi4ELb0ELb0EN7cutlass10bfloat16_tE19Flash_kernel_traitsILi128ELi64ELi64ELi4ES3_EELb1ELb0ELb1ELb0ELb0ELb0ELb1ELb0EEEvNS_16Flash_fwd_paramsE)
        /*0e00*/ 	.word	0x00000000


	//----- nvinfo : EIATTR_MIN_STACK_SIZE
	.align		4
.L_608:
        /*0e04*/ 	.byte	0x04, 0x12
        /*0e06*/ 	.short	(.L_610 - .L_609)
	.align		4
.L_609:
        /*0e08*/ 	.word	index@(_ZN5flash24flash_fwd_splitkv_kernelI23Flash_fwd_kernel_traitsILi128ELi64ELi64ELi4ELb0ELb0EN7cutlass10bfloat16_tE19Flash_kernel_traitsILi128ELi64ELi64ELi4ES3_EELb1ELb0ELb1ELb0ELb0ELb1ELb1ELb0EEEvNS_16Flash_fwd_paramsE)
        /*0e0c*/ 	.word	0x00000000


	//----- nvinfo : EIATTR_MIN_STACK_SIZE
	.align		4
.L_610:
        /*0e10*/ 	.byte	0x04, 0x12
        /*0e12*/ 	.short	(.L_612 - .L_611)
	.align		4
.L_611:
        /*0e14*/ 	.word	index@(_ZN5flash24flash_fwd_splitkv_kernelI23Flash_fwd_kernel_traitsILi128ELi64ELi64ELi4ELb0ELb0EN7cutlass10bfloat16_tE19Flash_kernel_traitsILi128ELi64ELi64ELi4ES3_EELb1ELb0ELb0ELb0ELb1ELb0ELb1ELb1EEEvNS_16Flash_fwd_paramsE)
        /*0e18*/ 	.word	0x00000000


	//----- nvinfo : EIATTR_MIN_STACK_SIZE
	.align		4
.L_612:
        /*0e1c*/ 	.byte	0x04, 0x12
        /*0e1e*/ 	.short	(.L_614 - .L_613)
	.align		4
.L_613:
        /*0e20*/ 	.word	index@(_ZN5flash24flash_fwd_splitkv_kernelI23Flash_fwd_kernel_traitsILi128ELi64ELi64ELi4ELb0ELb0EN7cutlass10bfloat16_tE19Flash_kernel_traitsILi128ELi64ELi64ELi4ES3_EELb1ELb0ELb0ELb0ELb1ELb1ELb1ELb1EEEvNS_16Flash_fwd_paramsE)
        /*0e24*/ 	.word	0x00000000


	//----- nvinfo : EIATTR_MIN_STACK_SIZE
	.align		4
.L_614:
        /*0e28*/ 	.byte	0x04, 0x12
        /*0e2a*/ 	.short	(.L_616 - .L_615)
	.align		4
.L_615:
        /*0e2c*/ 	.word	index@(_ZN5flash24flash_fwd_splitkv_kernelI23Flash_fwd_kernel_traitsILi128ELi64ELi64ELi4ELb0ELb0EN7cutlass10bfloat16_tE19Flash_kernel_traitsILi128ELi64ELi64ELi4ES3_EELb1ELb0ELb1ELb0ELb0ELb0ELb1ELb1EEEvNS_16Flash_fwd_paramsE)
        /*0e30*/ 	.word	0x00000000


	//----- nvinfo : EIATTR_MIN_STACK_SIZE
	.align		4
.L_616:
        /*0e34*/ 	.byte	0x04, 0x12
        /*0e36*/ 	.short	(.L_618 - .L_617)
	.align		4
.L_617:
        /*0e38*/ 	.word	index@(_ZN5flash24flash_fwd_splitkv_kernelI23Flash_fwd_kernel_traitsILi128ELi64ELi64ELi4ELb0ELb0EN7cutlass10bfloat16_tE19Flash_kernel_traitsILi128ELi64ELi64ELi4ES3_EELb1ELb0ELb1ELb0ELb0ELb1ELb1ELb1EEEvNS_16Flash_fwd_paramsE)
        /*0e3c*/ 	.word	0x00000000
.L_618:


//--------------------- .nv.info._ZN5flash32flash_fwd_splitkv_combine_kernelI23Flash_fwd_kernel_traitsILi128ELi64ELi128ELi4ELb0ELb0EN7cutlass10bfloat16_tE19Flash_kernel_traitsILi128ELi64ELi128ELi4ES3_EELi4ELi7ELb0EEEvNS_16Flash_fwd_paramsE --------------------------
	.section	.nv.info._ZN5flash32flash_fwd_splitkv_combine_kernelI23Flash_fwd_kernel_traitsILi128ELi64ELi128ELi4ELb0ELb0EN7cutlass10bfloat16_tE19Flash_kernel_traitsILi128ELi64ELi128ELi4ES3_EELi4ELi7ELb0EEEvNS_16Flash_fwd_paramsE,"",@"SHT_CUDA_INFO"
	.sectionflags	@""
	.align	4


	//----- nvinfo : EIATTR_CUDA_API_VERSION
	.align		4
        /*0000*/ 	.byte	0x04, 0x37
        /*0002*/ 	.short	(.L_620 - .L_619)
.L_619:
        /*0004*/ 	.word	0x00000082


	//----- nvinfo : EIATTR_SW2861232_WAR
	.align		4
.L_620:
        /*0008*/ 	.byte	0x01, 0x35
	.zero		2


	//----- nvinfo : EIATTR_PARAM_CBANK
	.align		4
        /*000c*/ 	.byte	0x04, 0x0a
        /*000e*/ 	.short	(.L_622 - .L_621)
	.align		4
.L_621:
        /*0010*/ 	.word	index@(.nv.constant0._ZN5flash32flash_fwd_splitkv_combine_kernelI23Flash_fwd_kernel_traitsILi128ELi64ELi128ELi4ELb0ELb0EN7cutlass10bfloat16_tE19Flash_kernel_traitsILi128ELi64ELi128ELi4ES3_EELi4ELi7ELb0EEEvNS_16Flash_fwd_paramsE)
        /*0014*/ 	.short	0x0160
        /*0016*/ 	.short	0x01d0


	//----- nvinfo : EIATTR_CBANK_PARAM_SIZE
	.align		4
.L_622:
        /*0018*/ 	.byte	0x03, 0x19
        /*001a*/ 	.short	0x01d0


	//----- nvinfo : EIATTR_KPARAM_INFO
	.align		4
        /*001c*/ 	.byte	0x04, 0x17
        /*001e*/ 	.short	(.L_624 - .L_623)
.L_623:
        /*0020*/ 	.word	0x00000000
        /*0024*/ 	.short	0x0000
        /*0026*/ 	.short	0x0000
        /*0028*/ 	.byte	0x00, 0xf0, 0x41, 0x07


	//----- nvinfo : EIATTR_MAXREG_COUNT
	.align		4
.L_624:
        /*002c*/ 	.byte	0x03, 0x1b
        /*002e*/ 	.short	0x00ff


	//----- nvinfo : EIATTR_NUM_BARRIERS
	.align		4
        /*0030*/ 	.byte	0x02, 0x4c
        /*0032*/ 	.byte	0x01
	.zero		1


	//----- nvinfo : EIATTR_MERCURY_ISA_VERSION
	.align		4
        /*0034*/ 	.byte	0x03, 0x5f
        /*0036*/ 	.short	0x0000


	//----- nvinfo : EIATTR_COOP_GROUP_MASK_REGIDS
	.align		4
        /*0038*/ 	.byte	0x04, 0x29
        /*003a*/ 	.short	(.L_626 - .L_625)


	//   ....[0]....
.L_625:
        /*003c*/ 	.word	0xffffffff


	//   ....[1]....
        /*0040*/ 	.word	0xffffffff


	//   ....[2]....
        /*0044*/ 	.word	0xffffffff


	//   ....[3]....
        /*0048*/ 	.word	0xffffffff


	//   ....[4]....
        /*004c*/ 	.word	0xffffffff


	//   ....[5]....
        /*0050*/ 	.word	0xffffffff


	//   ....[6]....
        /*0054*/ 	.word	0xffffffff


	//   ....[7]....
        /*0058*/ 	.word	0xffffffff


	//   ....[8]....
        /*005c*/ 	.word	0xffffffff


	//   ....[9]....
        /*0060*/ 	.word	0xffffffff


	//----- nvinfo : EIATTR_COOP_GROUP_INSTR_OFFSETS
	.align		4
.L_626:
        /*0064*/ 	.byte	0x04, 0x28
        /*0066*/ 	.short	(.L_628 - .L_627)


	//   ....[0]....
.L_627:
        /*0068*/ 	.word	0x00001aa0


	//   ....[1]....
        /*006c*/ 	.word	0x00001ac0


	//   ....[2]....
        /*0070*/ 	.word	0x00001ae0


	//   ....[3]....
        /*0074*/ 	.word	0x00001b00


	//   ....[4]....
        /*0078*/ 	.word	0x00001b20


	//   ....[5]....
        /*007c*/ 	.word	0x00001c80


	//   ....[6]....
        /*0080*/ 	.word	0x00001cd0


	//   ....[7]....
        /*0084*/ 	.word	0x00001db0


	//   ....[8]....
        /*0088*/ 	.word	0x00001ea0


	//   ....[9]....
        /*008c*/ 	.word	0x00001fb0


	//----- nvinfo : EIATTR_EXIT_INSTR_OFFSETS
	.align		4
.L_628:
        /*0090*/ 	.byte	0x04, 0x1c
        /*0092*/ 	.short	(.L_630 - .L_629)


	//   ....[0]....
.L_629:
        /*0094*/ 	.word	0x00004290


	//   ....[1]....
        /*0098*/ 	.word	0x000042b0


	//   ....[2]....
        /*009c*/ 	.word	0x00004740


	//----- nvinfo : EIATTR_CRS_STACK_SIZE
	.align		4
.L_630:
        /*00a0*/ 	.byte	0x04, 0x1e
        /*00a2*/ 	.short	(.L_632 - .L_631)
.L_631:
        /*00a4*/ 	.word	0x00000000
.L_632:


//--------------------- .nv.info._ZN5flash32flash_fwd_splitkv_combine_kernelI23Flash_fwd_kernel_traitsILi128ELi64ELi128ELi4ELb0ELb0EN7cutlass10bfloat16_tE19Flash_kernel_traitsILi128ELi64ELi128ELi4ES3_EELi4ELi6ELb0EEEvNS_16Flash_fwd_paramsE --------------------------
	.section	.nv.info._ZN5flash32flash_fwd_splitkv_combine_kernelI23Flash_fwd_kernel_traitsILi128ELi64ELi128ELi4ELb0ELb0EN7cutlass10bfloat16_tE19Flash_kernel_traitsILi128ELi64ELi128ELi4ES3_EELi4ELi6ELb0EEEvNS_16Flash_fwd_paramsE,"",@"SHT_CUDA_INFO"
	.sectionflags	@""
	.align	4


	//----- nvinfo : EIATTR_CUDA_API_VERSION
	.align		4
        /*0000*/ 	.byte	0x04, 0x37
        /*0002*/ 	.short	(.L_634 - .L_633)
.L_633:
        /*0004*/ 	.word	0x00000082


	//----- nvinfo : EIATTR_SW2861232_WAR
	.align		4
.L_634:
        /*0008*/ 	.byte	0x01, 0x35
	.zero		2


	//----- nvinfo : EIATTR_PARAM_CBANK
	.align		4
        /*000c*/ 	.byte	0x04, 0x0a
        /*000e*/ 	.short	(.L_636 - .L_635)
	.align		4
.L_635:
        /*0010*/ 	.word	index@(.nv.constant0._ZN5flash32flash_fwd_splitkv_combine_kernelI23Flash_fwd_kernel_traitsILi128ELi64ELi128ELi4ELb0ELb0EN7cutlass10bfloat16_tE19Flash_kernel_traitsILi128ELi64ELi128ELi4ES3_EELi4ELi6ELb0EEEvNS_16Flash_fwd_paramsE)
        /*0014*/ 	.short	0x0160
        /*0016*/ 	.short	0x01d0


	//----- nvinfo : EIATTR_CBANK_PARAM_SIZE
	.align		4
.L_636:
        /*0018*/ 	.byte	0x03, 0x19
        /*001a*/ 	.short	0x01d0


	//----- nvinfo : EIATTR_KPARAM_INFO
	.align		4
        /*001c*/ 	.byte	0x04, 0x17
        /*001e*/ 	.short	(.L_638 - .L_637)
.L_637:
        /*0020*/ 	.word	0x00000000
        /*0024*/ 	.short	0x0000
        /*0026*/ 	.short	0x0000
        /*0028*/ 	.byte	0x00, 0xf0, 0x41, 0x07


	//----- nvinfo : EIATTR_MAXREG_COUNT
	.align		4
.L_638:
        /*002c*/ 	.byte	0x03, 0x1b
        /*002e*/ 	.short	0x00ff


	//----- nvinfo : EIATTR_NUM_BARRIERS
	.align		4
        /*0030*/ 	.byte	0x02, 0x4c
        /*0032*/ 	.byte	0x01
	.zero		1


	//----- nvinfo : EIATTR_MERCURY_ISA_VERSION
	.align		4
        /*0034*/ 	.byte	0x03, 0x5f
        /*0036*/ 	.short	0x0000


	//----- nvinfo : EIATTR_COOP_GROUP_MASK_REGIDS
	.align		4
        /*0038*/ 	.byte	0x04, 0x29
        /*003a*/ 	.short	(.L_640 - .L_639)


	//   ....[0]....
.L_639:
        /*003c*/ 	.word	0xffffffff


	//   ....[1]....
        /*0040*/ 	.word	0xffffffff


	//   ....[2]....
        /*0044*/ 	.word	0xffffffff


	//   ....[3]....
        /*0048*/ 	.word	0xffffffff


	//   ....[4]....
        /*004c*/ 	.word	0xffffffff


	//   ....[5]....
        /*0050*/ 	.word	0xffffffff


	//   ....[6]....
        /*0054*/ 	.word	0xffffffff


	//   ....[7]....
        /*0058*/ 	.word	0xffffffff


	//   ....[8]....
        /*005c*/ 	.word	0xffffffff


	//   ....[9]....
        /*0060*/ 	.word	0xffffffff


	//----- nvinfo : EIATTR_COOP_GROUP_INSTR_OFFSETS
	.align		4
.L_640:
        /*0064*/ 	.byte	0x04, 0x28
        /*0066*/ 	.short	(.L_642 - .L_641)


	//   ....[0]....
.L_641:
        /*0068*/ 	.word	0x00001690


	//   ....[1]....
        /*006c*/ 	.word	0x000016c0


	//   ....[2]....
        /*0070*/ 	.word	0x00001730


	//   ....[3]....
        /*0074*/ 	.word	0x000017b0


	//   ....[4]....
        /*0078*/ 	.word	0x000017f0


	//   ....[5]....
        /*007c*/ 	.word	0x00001980


	//   ....[6]....
        /*0080*/ 	.word	0x000019e0


	//   ....[7]....
        /*0084*/ 	.word	0x00001ab0


	//   ....[8]....
        /*0088*/ 	.word	0x00001b30


	//   ....[9]....
        /*008c*/ 	.word	0x00001c40


	//----- nvinfo : EIATTR_EXIT_INSTR_OFFSETS
	.align		4
.L_642:
        /*0090*/ 	.byte	0x04, 0x1c
        /*0092*/ 	.short	(.L_644 - .L_643)


	//   ....[0]....
.L_643:
        /*0094*/ 	.word	0x00003f30


	//   ....[1]....
        /*0098*/ 	.word	0x00003f50


	//   ....[2]....
        /*009c*/ 	.word	0x000043e0


	//----- nvinfo : EIATTR_CRS_STACK_SIZE
	.align		4
.L_644:
        /*00a0*/ 	.byte	0x04, 0x1e
        /*00a2*/ 	.short	(.L_646 - .L_645)
.L_645:
        /*00a4*/ 	.word	0x00000000
.L_646:


//--------------------- .nv.info._ZN5flash32flash_fwd_splitkv_combine_kernelI23Flash_fwd_kernel_traitsILi128ELi64ELi128ELi4ELb0ELb0EN7cutlass10bfloat16_tE19Flash_kernel_traitsILi128ELi64ELi128ELi4ES3_EELi4ELi5ELb0EEEvNS_16Flash_fwd_paramsE --------------------------
	.section	.nv.info._ZN5flash32flash_fwd_splitkv_combine_kernelI23Flash_fwd_kernel_traitsILi128ELi64ELi128ELi4ELb0ELb0EN7cutlass10bfloat16_tE19Flash_kernel_traitsILi128ELi64ELi128ELi4ES3_EELi4ELi5ELb0EEEvNS_16Flash_fwd_paramsE,"",@"SHT_CUDA_INFO"
	.sectionflags	@""
	.align	4


	//----- nvinfo : EIATTR_CUDA_API_VERSION
	.align		4
        /*0000*/ 	.byte	0x04, 0x37
        /*0002*/ 	.short	(.L_648 - .L_647)
.L_647:
        /*0004*/ 	.word	0x00000082


	//----- nvinfo : EIATTR_SW2861232_WAR
	.align		4
.L_648:
        /*0008*/ 	.byte	0x01, 0x35
	.zero		2


	//----- nvinfo : EIATTR_PARAM_CBANK
	.align		4
        /*000c*/ 	.byte	0x04, 0x0a
        /*000e*/ 	.short	(.L_650 - .L_649)
	.align		4
.L_649:
        /*0010*/ 	.word	index@(.nv.constant0._ZN5flash32flash_fwd_splitkv_combine_kernelI23Flash_fwd_kernel_traitsILi128ELi64ELi128ELi4ELb0ELb0EN7cutlass10bfloat16_tE19Flash_kernel_traitsILi128ELi64ELi128ELi4ES3_EELi4ELi5ELb0EEEvNS_16Flash_fwd_paramsE)
        /*0014*/ 	.short	0x0160
        /*0016*/ 	.short	0x01d0


	//----- nvinfo : EIATTR_CBANK_PARAM_SIZE
	.align		4
.L_650:
        /*0018*/ 	.byte	0x03, 0x19
        /*001a*/ 	.short	0x01d0


	//----- nvinfo : EIATTR_KPARAM_INFO
	.align		4
        /*001c*/ 	.byte	0x04, 0x17
        /*001e*/ 	.short	(.L_652 - .L_651)
.L_651:
        /*0020*/ 	.word	0x00000000
        /*0024*/ 	.short	0x0000
        /*0026*/ 	.short	0x0000
        /*0028*/ 	.byte	0x00, 0xf0, 0x41, 0x07


	//----- nvinfo : EIATTR_MAXREG_COUNT
	.align		4
.L_652:
        /*002c*/ 	.byte	0x03, 0x1b
        /*002e*/ 	.short	0x00ff


	//----- nvinfo : EIATTR_NUM_BARRIERS
	.align		4
        /*0030*/ 	.byte	0x02, 0x4c
        /*0032*/ 	.byte	0x01
	.zero		1


	//----- nvinfo : EIATTR_MERCURY_ISA_VERSION
	.align		4
        /*0034*/ 	.byte	0x03, 0x5f
        /*0036*/ 	.short	0x0000


	//----- nvinfo : EIATTR_COOP_GROUP_MASK_REGIDS
	.align		4
        /*0038*/ 	.byte	0x04, 0x29
        /*003a*/ 	.short	(.L_654 - .L_653)


	//   ....[0]....
.L_653:
        /*003c*/ 	.word	0xffffffff


	//   ....[1]....
        /*0040*/ 	.word	0xffffffff


	//   ....[2]....
        /*0044*/ 	.word	0xffffffff


	//   ....[3]....
        /*0048*/ 	.word	0xffffffff


	//   ....[4]....
        /*004c*/ 	.word	0xffffffff


	//   ....[5]....
        /*0050*/ 	.word	0xffffffff


	//   ....[6]....
        /*0054*/ 	.word	0xffffffff


	//   ....[7]....
        /*0058*/ 	.word	0xffffffff


	//   ....[8]....
        /*005c*/ 	.word	0xffffffff


	//   ....[9]....
        /*0060*/ 	.word	0xffffffff


	//----- nvinfo : EIATTR_COOP_GROUP_INSTR_OFFSETS
	.align		4
.L_654:
        /*0064*/ 	.byte	0x04, 0x28
        /*0066*/ 	.short	(.L_656 - .L_655)


	//   ....[0]....
.L_655:
        /*0068*/ 	.word	0x00001c30


	//   ....[1]....
        /*006c*/ 	.word	0x00001c50


	//   ....[2]....
        /*0070*/ 	.word	0x00001c70


	//   ....[3]....
        /*0074*/ 	.word	0x00001c90


	//   ....[4]....
        /*0078*/ 	.word	0x00001cb0


	//   ....[5]....
        /*007c*/ 	.word	0x00001d20


	//   ....[6]....
        /*0080*/ 	.word	0x00001d40


	//   ....[7]....
        /*0084*/ 	.word	0x00001d70


	//   ....[8]....
        /*0088*/ 	.word	0x00001d90


	//   ....[9]....
        /*008c*/ 	.word	0x00001db0


	//----- nvinfo : EIATTR_EXIT_INSTR_OFFSETS
	.align		4
.L_656:
        /*0090*/ 	.byte	0x04, 0x1c
        /*0092*/ 	.short	(.L_658 - .L_657)


	//   ....[0]....
.L_657:
        /*0094*/ 	.word	0x00003e90


	//   ....[1]....
        /*0098*/ 	.word	0x00003eb0


	//   ....[2]....
        /*009c*/ 	.word	0x00004340


	//----- nvinfo : EIATTR_CRS_STACK_SIZE
	.align		4
.L_658:
        /*00a0*/ 	.byte	0x04, 0x1e
        /*00a2*/ 	.short	(.L_660 - .L_659)
.L_659:
        /*00a4*/ 	.word	0x00000000
.L_660:


//--------------------- .nv.info._ZN5flash32flash_fwd_splitkv_combine_kernelI23Flash_fwd_kernel_traitsILi128ELi64ELi128ELi4ELb0ELb0EN7cutlass10bfloat16_tE19Flash_kernel_traitsILi128ELi64ELi128ELi4ES3_EELi4ELi4ELb0EEEvNS_16Flash_fwd_paramsE --------------------------
	.section	.nv.info._ZN5flash32flash_fwd_splitkv_combine_kernelI23Flash_fwd_kernel_traitsILi128ELi64ELi128ELi4ELb0ELb0EN7cutlass10bfloat16_tE19Flash_kernel_traitsILi128ELi64ELi128ELi4ES3_EELi4ELi4ELb0EEEvNS_16Flash_fwd_paramsE,"",@"SHT_CUDA_INFO"
	.sectionflags	@""
	.align	4


	//----- nvinfo : EIATTR_CUDA_API_VERSION
	.align		4
        /*0000*/ 	.byte	0x04, 0x37
        /*0002*/ 	.short	(.L_662 - .L_661)
.L_661:
        /*0004*/ 	.word	0x00000082


	//----- nvinfo : EIATTR_SW2861232_WAR
	.align		4
.L_662:
        /*0008*/ 	.byte	0x01, 0x35
	.zero		2


	//----- nvinfo : EIATTR_PARAM_CBANK
	.align		4
        /*000c*/ 	.byte	0x04, 0x0a
        /*000e*/ 	.short	(.L_664 - .L_663)
	.align		4
.L_663:
        /*0010*/ 	.word	index@(.nv.constant0._ZN5flash32flash_fwd_splitkv_combine_kernelI23Flash_fwd_kernel_traitsILi128ELi64ELi128ELi4ELb0ELb0EN7cutlass10bfloat16_tE19Flash_kernel_traitsILi128ELi64ELi128ELi4ES3_EELi4ELi4ELb0EEEvNS_16Flash_fwd_paramsE)
        /*0014*/ 	.short	0x0160
        /*0016*/ 	.short	0x01d0


	//----- nvinfo : EIATTR_CBANK_PARAM_SIZE
	.align		4
.L_664:
        /*0018*/ 	.byte	0x03, 0x19
        /*001a*/ 	.short	0x01d0


	//----- nvinfo : EIATTR_KPARAM_INFO
	.align		4
        /*001c*/ 	.byte	0x04, 0x17
        /*001e*/ 	.short	(.L_666 - .L_665)
.L_665:
        /*0020*/ 	.word	0x00000000
        /*0024*/ 	.short	0x0000
        /*0026*/ 	.short	0x0000
        /*0028*/ 	.byte	0x00, 0xf0, 0x41, 0x07


	//----- nvinfo : EIATTR_MAXREG_COUNT
	.align		4
.L_666:
        /*002c*/ 	.byte	0x03, 0x1b
        /*002e*/ 	.short	0x00ff


	//----- nvinfo : EIATTR_NUM_BARRIERS
	.align		4
        /*0030*/ 	.byte	0x02, 0x4c
        /*0032*/ 	.byte	0x01
	.zero		1


	//----- nvinfo : EIATTR_MERCURY_ISA_VERSION
	.align		4
        /*0034*/ 	.byte	0x03, 0x5f
        /*0036*/ 	.short	0x0000


	//----- nvinfo : EIATTR_COOP_GROUP_MASK_REGIDS
	.align		4
        /*0038*/ 	.byte	0x04, 0x29
        /*003a*/ 	.short	(.L_668 - .L_667)


	//   ....[0]....
.L_667:
        /*003c*/ 	.word	0xffffffff


	//   ....[1]....
        /*0040*/ 	.word	0xffffffff


	//   ....[2]....
        /*0044*/ 	.word	0xffffffff


	//   ....[3]....
        /*0048*/ 	.word	0xffffffff


	//   ....[4]....
        /*004c*/ 	.word	0xffffffff


	//   ....[5]....
        /*0050*/ 	.word	0xffffffff


	//   ....[6]....
        /*0054*/ 	.word	0xffffffff


	//   ....[7]....
        /*0058*/ 	.word	0xffffffff


	//----- nvinfo : EIATTR_COOP_GROUP_INSTR_OFFSETS
	.align		4
.L_668:
        /*005c*/ 	.byte	0x04, 0x28
        /*005e*/ 	.short	(.L_670 - .L_669)


	//   ....[0]....
.L_669:
        /*0060*/ 	.word	0x00001c30


	//   ....[1]....
        /*0064*/ 	.word	0x00001c50


	//   ....[2]....
        /*0068*/ 	.word	0x00001c70


	//   ....[3]....
        /*006c*/ 	.word	0x00001c90


	//   ....[4]....
        /*0070*/ 	.word	0x00001d00


	//   ....[5]....
        /*0074*/ 	.word	0x00001d30


	//   ....[6]....
        /*0078*/ 	.word	0x00001d50


	//   ....[7]....
        /*007c*/ 	.word	0x00001d70


	//----- nvinfo : EIATTR_EXIT_INSTR_OFFSETS
	.align		4
.L_670:
        /*0080*/ 	.byte	0x04, 0x1c
        /*0082*/ 	.short	(.L_672 - .L_671)


	//   ....[0]....
.L_671:
        /*0084*/ 	.word	0x00003e80


	//   ....[1]....
        /*0088*/ 	.word	0x00003ea0


	//   ....[2]....
        /*008c*/ 	.word	0x00004330


	//----- nvinfo : EIATTR_CRS_STACK_SIZE
	.align		4
.L_672:
        /*0090*/ 	.byte	0x04, 0x1e
        /*0092*/ 	.short	(.L_674 - .L_673)
.L_673:
        /*0094*/ 	.word	0x00000000
.L_674:


//--------------------- .nv.info._ZN5flash32flash_fwd_splitkv_combine_kernelI23Flash_fwd_kernel_traitsILi128ELi64ELi128ELi4ELb0ELb0EN7cutlass10bfloat16_tE19Flash_kernel_traitsILi128ELi64ELi128ELi4ES3_EELi4ELi3ELb0EEEvNS_16Flash_fwd_paramsE --------------------------
	.section	.nv.info._ZN5flash32flash_fwd_splitkv_combine_kernelI23Flash_fwd_kernel_traitsILi128ELi64ELi128ELi4ELb0ELb0EN7cutlass10bfloat16_tE19Flash_kernel_traitsILi128ELi64ELi128ELi4ES3_EELi4ELi3ELb0EEEvNS_16Flash_fwd_paramsE,"",@"SHT_CUDA_INFO"
	.sectionflags	@""
	.align	4


	//----- nvinfo : EIATTR_CUDA_API_VERSION
	.align		4
        /*0000*/ 	.byte	0x04, 0x37
        /*0002*/ 	.short	(.L_676 - .L_675)
.L_675:
        /*0004*/ 	.word	0x00000082


	//----- nvinfo : EIATTR_SW2861232_WAR
	.align		4
.L_676:
        /*0008*/ 	.byte	0x01, 0x35
	.zero		2


	//----- nvinfo : EIATTR_PARAM_CBANK
	.align		4
        /*000c*/ 	.byte	0x04, 0x0a
        /*000e*/ 	.short	(.L_678 - .L_677)
	.align		4
.L_677:
        /*0010*/ 	.word	index@(.nv.constant0._ZN5flash32flash_fwd_splitkv_combine_kernelI23Flash_fwd_kernel_traitsILi128ELi64ELi128ELi4ELb0ELb0EN7cutlass10bfloat16_tE19Flash_kernel_traitsILi128ELi64ELi128ELi4ES3_EELi4ELi3ELb0EEEvNS_16Flash_fwd_paramsE)
        /*0014*/ 	.short	0x0160
        /*0016*/ 	.short	0x01d0


	//----- nvinfo : EIATTR_CBANK_PARAM_SIZE
	.align		4
.L_678:
        /*0018*/ 	.byte	0x03, 0x19
        /*001a*/ 	.short	0x01d0


	//----- nvinfo : EIATTR_KPARAM_INFO
	.align		4
        /*001c*/ 	.byte	0x04, 0x17
        /*001e*/ 	.short	(.L_680 - .L_679)
.L_679:
        /*0020*/ 	.word	0x00000000
        /*0024*/ 	.short	0x0000
        /*0026*/ 	.short	0x0000
        /*0028*/ 	.byte	0x00, 0xf0, 0x41, 0x07


	//----- nvinfo : EIATTR_MAXREG_COUNT
	.align		4
.L_680:
        /*002c*/ 	.byte	0x03, 0x1b
        /*002e*/ 	.short	0x00ff


	//----- nvinfo : EIATTR_NUM_BARRIERS
	.align		4
        /*0030*/ 	.byte	0x02, 0x4c
        /*0032*/ 	.byte	0x01
	.zero		1


	//----- nvinfo : EIATTR_MERCURY_ISA_VERSION
	.align		4
        /*0034*/ 	.byte	0x03, 0x5f
        /*0036*/ 	.short	0x0000


	//----- nvinfo : EIATTR_COOP_GROUP_MASK_REGIDS
	.align		4
        /*0038*/ 	.byte	0x04, 0x29
        /*003a*/ 	.short	(.L_682 - .L_681)


	//   ....[0]....
.L_681:
        /*003c*/ 	.word	0xffffffff


	//   ....[1]....
        /*0040*/ 	.word	0xffffffff


	//   ....[2]....
        /*0044*/ 	.word	0xffffffff


	//   ....[3]....
        /*0048*/ 	.word	0xffffffff


	//   ....[4]....
        /*004c*/ 	.word	0xffffffff


	//   ....[5]....
        /*0050*/ 	.word	0xffffffff


	//----- nvinfo : EIATTR_COOP_GROUP_INSTR_OFFSETS
	.align		4
.L_682:
        /*0054*/ 	.byte	0x04, 0x28
        /*0056*/ 	.short	(.L_684 - .L_683)


	//   ....[0]....
.L_683:
        /*0058*/ 	.word	0x00001c30


	//   ....[1]....
        /*005c*/ 	.word	0x00001c50


	//   ....[2]....
        /*0060*/ 	.word	0x00001c80


	//   ....[3]....
        /*0064*/ 	.word	0x00001cf0


	//   ....[4]....
        /*0068*/ 	.word	0x00001d10


	//   ....[5]....
        /*006c*/ 	.word	0x00001d30


	//----- nvinfo : EIATTR_EXIT_INSTR_OFFSETS
	.align		4
.L_684:
        /*0070*/ 	.byte	0x04, 0x1c
        /*0072*/ 	.short	(.L_686 - .L_685)


	//   ....[0]....
.L_685:
        /*0074*/ 	.word	0x00003e40


	//   ....[1]....
        /*0078*/ 	.word	0x00003e60


	//   ....[2]....
        /*007c*/ 	.word	0x000042f0


	//----- nvinfo : EIATTR_CRS_STACK_SIZE
	.align		4
.L_686:
        /*0080*/ 	.byte	0x04, 0x1e
        /*0082*/ 	.short	(.L_688 - .L_687)
.L_687:
        /*0084*/ 	.word	0x00000000
.L_688:


//--------------------- .nv.info._ZN5flash32flash_fwd_splitkv_combine_kernelI23Flash_fwd_kernel_traitsILi128ELi64ELi128ELi4ELb0ELb0EN7cutlass10bfloat16_tE19Flash_kernel_traitsILi128ELi64ELi128ELi4ES3_EELi4ELi2ELb0EEEvNS_16Flash_fwd_paramsE --------------------------
	.section	.nv.info._ZN5flash32flash_fwd_splitkv_combine_kernelI23Flash_fwd_kernel_traitsILi128ELi64ELi128ELi4ELb0ELb0EN7cutlass10bfloat16_tE19Flash_kernel_traitsILi128ELi64ELi128ELi4ES3_EELi4ELi2ELb0EEEvNS_16Flash_fwd_paramsE,"",@"SHT_CUDA_INFO"
	.sectionflags	@""
	.align	4


	//----- nvinfo : EIATTR_CUDA_API_VERSION
	.align		4
        /*0000*/ 	.byte	0x04, 0x37
        /*0002*/ 	.short	(.L_690 - .L_689)
.L_689:
        /*0004*/ 	.word	0x00000082


	//----- nvinfo : EIATTR_SW2861232_WAR
	.align		4
.L_690:
        /*0008*/ 	.byte	0x01, 0x35
	.zero		2


	//----- nvinfo : EIATTR_PARAM_CBANK
	.align		4
        /*000c*/ 	.byte	0x04, 0x0a
        /*000e*/ 	.short	(.L_692 - .L_691)
	.align		4
.L_691:
        /*0010*/ 	.word	index@(.nv.constant0._ZN5flash32flash_fwd_splitkv_combine_kernelI23Flash_fwd_kernel_traitsILi128ELi64ELi128ELi4ELb0ELb0EN7cutlass10bfloat16_tE19Flash_kernel_traitsILi128ELi64ELi128ELi4ES3_EELi4ELi2ELb0EEEvNS_16Flash_fwd_paramsE)
        /*0014*/ 	.short	0x0160
        /*0016*/ 	.short	0x01d0


	//----- nvinfo : EIATTR_CBANK_PARAM_SIZE
	.align		4
.L_692:
        /*0018*/ 	.byte	0x03, 0x19
        /*001a*/ 	.short	0x01d0


	//----- nvinfo : EIATTR_KPARAM_INFO
	.align		4
        /*001c*/ 	.byte	0x04, 0x17
        /*001e*/ 	.short	(.L_694 - .L_693)
.L_693:
        /*0020*/ 	.word	0x00000000
        /*0024*/ 	.short	0x0000
        /*0026*/ 	.short	0x0000
        /*0028*/ 	.byte	0x00, 0xf0, 0x41, 0x07


	//----- nvinfo : EIATTR_MAXREG_COUNT
	.align		4
.L_694:
        /*002c*/ 	.byte	0x03, 0x1b
        /*002e*/ 	.short	0x00ff


	//----- nvinfo : EIATTR_NUM_BARRIERS
	.align		4
        /*0030*/ 	.byte	0x02, 0x4c
        /*0032*/ 	.byte	0x01
	.zero		1


	//----- nvinfo : EIATTR_MERCURY_ISA_VERSION
	.align		4
        /*0034*/ 	.byte	0x03, 0x5f
        /*0036*/ 	.short	0x0000


	//----- nvinfo : EIATTR_COOP_GROUP_MASK_REGIDS
	.align		4
        /*0038*/ 	.byte	0x04, 0x29
        /*003a*/ 	.short	(.L_696 - .L_695)


	//   ....[0]....
.L_695:
        /*003c*/ 	.word	0xffffffff


	//   ....[1]....
        /*0040*/ 	.word	0xffffffff


	//   ....[2]....
        /*0044*/ 	.word	0xffffffff


	//   ....[3]....
        /*0048*/ 	.word	0xffffffff


	//----- nvinfo : EIATTR_COOP_GROUP_INSTR_OFFSETS
	.align		4
.L_696:
        /*004c*/ 	.byte	0x04, 0x28
        /*004e*/ 	.short	(.L_698 - .L_697)


	//   ....[0]....
.L_697:
        /*0050*/ 	.word	0x00001c10


	//   ....[1]....
        /*0054*/ 	.word	0x00001c30


	//   ....[2]....
        /*0058*/ 	.word	0x00001cd0


	//   ....[3]....
        /*005c*/ 	.word	0x00001cf0


	//----- nvinfo : EIATTR_EXIT_INSTR_OFFSETS
	.align		4
.L_698:
        /*0060*/ 	.byte	0x04, 0x1c
        /*0062*/ 	.short	(.L_700 - .L_699)


	//   ....[0]....
.L_699:
        /*0064*/ 	.word	0x00003d80


	//   ....[1]....
        /*0068*/ 	.word	0x00003da0


	//   ....[2]....
        /*006c*/ 	.word	0x00004210


	//----- nvinfo : EIATTR_CRS_STACK_SIZE
	.align		4
.L_700:
        /*0070*/ 	.byte	0x04, 0x1e
        /*0072*/ 	.short	(.L_702 - .L_701)
.L_701:
        /*0074*/ 	.word	0x00000000
.L_702:


//--------------------- .nv.info._ZN5flash32flash_fwd_splitkv_combine_kernelI23Flash_fwd_kernel_traitsILi128ELi64ELi128ELi4ELb0ELb0EN7cutlass10bfloat16_tE19Flash_kernel_traitsILi128ELi64ELi128ELi4ES3_EELi4ELi1ELb0EEEvNS_16Flash_fwd_paramsE --------------------------
	.section	.nv.info._ZN5flash32flash_fwd_splitkv_combine_kernelI23Flash_fwd_kernel_traitsILi128ELi64ELi128ELi4ELb0ELb0EN7cutlass10bfloat16_tE19Flash_kernel_traitsILi128ELi64ELi128ELi4ES3_EELi4ELi1ELb0EEEvNS_16Flash_fwd_paramsE,"",@"SHT_CUDA_INFO"
	.sectionflags	@""
	.align	4


	//----- nvinfo : EIATTR_CUDA_API_VERSION
	.align		4
        /*0000*/ 	.byte	0x04, 0x37
        /*0002*/ 	.short	(.L_704 - .L_703)
.L_703:
        /*0004*/ 	.word	0x00000082


	//----- nvinfo : EIATTR_SW2861232_WAR
	.align		4
.L_704:
        /*0008*/ 	.byte	0x01, 0x35
	.zero		2


	//----- nvinfo : EIATTR_PARAM_CBANK
	.align		4
        /*000c*/ 	.byte	0x04, 0x0a
        /*000e*/ 	.short	(.L_706 - .L_705)
	.align		4
.L_705:
        /*0010*/ 	.word	index@(.nv.constant0._ZN5flash32flash_fwd_splitkv_combine_kernelI23Flash_fwd_kernel_traitsILi128ELi64ELi128ELi4ELb0ELb0EN7cutlass10bfloat16_tE19Flash_kernel_traitsILi128ELi64ELi128ELi4ES3_EELi4ELi1ELb0EEEvNS_16Flash_fwd_paramsE)
        /*0014*/ 	.short	0x0160
        /*0016*/ 	.short	0x01d0


	//----- nvinfo : EIATTR_CBANK_PARAM_SIZE
	.align		4
.L_706:
        /*0018*/ 	.byte	0x03, 0x19
        /*001a*/ 	.short	0x01d0


	//----- nvinfo : EIATTR_KPARAM_INFO
	.align		4
        /*001c*/ 	.byte	0x04, 0x17
        /*001e*/ 	.short	(.L_708 - .L_707)
.L_707:
        /*0020*/ 	.word	0x00000000
        /*0024*/ 	.short	0x0000
        /*0026*/ 	.short	0x0000
        /*0028*/ 	.byte	0x00, 0xf0, 0x41, 0x07


	//----- nvinfo : EIATTR_MAXREG_COUNT
	.align		4
.L_708:
        /*002c*/ 	.byte	0x03, 0x1b
        /*002e*/ 	.short	0x00ff


	//----- nvinfo : EIATTR_NUM_BARRIERS
	.align		4
        /*0030*/ 	.byte	0x02, 0x4c
        /*0032*/ 	.byte	0x01
	.zero		1


	//----- nvinfo : EIATTR_MERCURY_ISA_VERSION
	.align		4
        /*0034*/ 	.byte	0x03, 0x5f
        /*0036*/ 	.short	0x0000


	//----- nvinfo : EIATTR_COOP_GROUP_MASK_REGIDS
	.align		4
        /*0038*/ 	.byte	0x04, 0x29
        /*003a*/ 	.short	(.L_710 - .L_709)


	//   ....[0]....
.L_709:
        /*003c*/ 	.word	0xffffffff


	//   ....[1]....
        /*0040*/ 	.word	0xffffffff


	//----- nvinfo : EIATTR_COOP_GROUP_INSTR_OFFSETS
	.align		4
.L_710:
        /*0044*/ 	.byte	0x04, 0x28
        /*0046*/ 	.short	(.L_712 - .L_711)


	//   ....[0]....
.L_711:
        /*0048*/ 	.word	0x00001cd0


	//   ....[1]....
        /*004c*/ 	.word	0x00001d40


	//----- nvinfo : EIATTR_EXIT_INSTR_OFFSETS
	.align		4
.L_712:
        /*0050*/ 	.byte	0x04, 0x1c
        /*0052*/ 	.short	(.L_714 - .L_713)


	//   ....[0]....
.L_713:
        /*0054*/ 	.word	0x00003e60


	//   ....[1]....
        /*0058*/ 	.word	0x00003e80


	//   ....[2]....
        /*005c*/ 	.word	0x000042e0


	//----- nvinfo : EIATTR_CRS_STACK_SIZE
	.align		4
.L_714:
        /*0060*/ 	.byte	0x04, 0x1e
        /*0062*/ 	.short	(.L_716 - .L_715)
.L_715:
        /*0064*/ 	.word	0x00000000
.L_716:


//--------------------- .nv.info._ZN5flash32flash_fwd_splitkv_combine_kernelI23Flash_fwd_kernel_traitsILi128ELi64ELi128ELi4ELb0ELb0EN7cutlass10bfloat16_tE19Flash_kernel_traitsILi128ELi64ELi128ELi4ES3_EELi4ELi7ELb1EEEvNS_16Flash_fwd_paramsE --------------------------
	.section	.nv.info._ZN5flash32flash_fwd_splitkv_combine_kernelI23Flash_fwd_kernel_traitsILi128ELi64ELi128ELi4ELb0ELb0EN7cutlass10bfloat16_tE19Flash_kernel_traitsILi128ELi64ELi128ELi4ES3_EELi4ELi7ELb1EEEvNS_16Flash_fwd_paramsE,"",@"SHT_CUDA_INFO"
	.sectionflags	@""
	.align	4


	//----- nvinfo : EIATTR_CUDA_API_VERSION
	.align		4
        /*0000*/ 	.byte	0x04, 0x37
        /*0002*/ 	.short	(.L_718 - .L_717)
.L_717:
        /*0004*/ 	.word	0x00000082


	//----- nvinfo : EIATTR_SW2861232_WAR
	.align		4
.L_718:
        /*0008*/ 	.byte	0x01, 0x35
	.zero		2


	//----- nvinfo : EIATTR_PARAM_CBANK
	.align		4
        /*000c*/ 	.byte	0x04, 0x0a
        /*000e*/ 	.short	(.L_720 - .L_719)
	.align		4
.L_719:
        /*0010*/ 	.word	index@(.nv.constant0._ZN5flash32flash_fwd_splitkv_combine_kernelI23Flash_fwd_kernel_traitsILi128ELi64ELi128ELi4ELb0ELb0EN7cutlass10bfloat16_tE19Flash_kernel_traitsILi128ELi64ELi128ELi4ES3_EELi4ELi7ELb1EEEvNS_16Flash_fwd_paramsE)
        /*0014*/ 	.short	0x0160
        /*0016*/ 	.short	0x01d0


	//----- nvinfo : EIATTR_CBANK_PARAM_SIZE
	.align		4
.L_720:
        /*0018*/ 	.byte	0x03, 0x19
        /*001a*/ 	.short	0x01d0


	//----- nvinfo : EIATTR_KPARAM_INFO
	.align		4
        /*001c*/ 	.byte	0x04, 0x17
        /*001e*/ 	.short	(.L_722 - .L_721)
.L_721:
        /*0020*/ 	.word	0x00000000
        /*0024*/ 	.short	0x0000
        /*0026*/ 	.short	0x0000
        /*0028*/ 	.byte	0x00, 0xf0, 0x41, 0x07


	//----- nvinfo : EIATTR_MAXREG_COUNT
	.align		4
.L_722:
        /*002c*/ 	.byte	0x03, 0x1b
        /*002e*/ 	.short	0x00ff


	//----- nvinfo : EIATTR_NUM_BARRIERS
	.align		4
        /*0030*/ 	.byte	0x02, 0x4c
        /*0032*/ 	.byte	0x01
	.zero		1


	//----- nvinfo : EIATTR_MERCURY_ISA_VERSION
	.align		4
        /*0034*/ 	.byte	0x03, 0x5f
        /*0036*/ 	.short	0x0000


	//----- nvinfo : EIATTR_COOP_GROUP_MASK_REGIDS
	.align		4
        /*0038*/ 	.byte	0x04, 0x29
        /*003a*/ 	.short	(.L_724 - .L_723)


	//   ....[0]....
.L_723:
        /*003c*/ 	.word	0xffffffff


	//   ....[1]....
        /*0040*/ 	.word	0xffffffff


	//   ....[2]....
        /*0044*/ 	.word	0xffffffff


	//   ....[3]....
        /*0048*/ 	.word	0xffffffff


	//   ....[4]....
        /*004c*/ 	.word	0xffffffff


	//   ....[5]....
        /*0050*/ 	.word	0xffffffff


	//   ....[6]....
        /*0054*/ 	.word	0xffffffff


	//   ....[7]....
        /*0058*/ 	.word	0xffffffff


	//   ....[8]....
        /*005c*/ 	.word	0xffffffff


	//   ....[9]....
        /*0060*/ 	.word	0xffffffff


	//----- nvinfo : EIATTR_COOP_GROUP_INSTR_OFFSETS
	.align		4
.L_724:
        /*0064*/ 	.byte	0x04, 0x28
        /*0066*/ 	.short	(.L_726 - .L_725)


	//   ....[0]....
.L_725:
        /*0068*/ 	.word	0x00001aa0


	//   ....[1]....
        /*006c*/ 	.word	0x00001ac0


	//   ....[2]....
        /*0070*/ 	.word	0x00001ae0


	//   ....[3]....
        /*0074*/ 	.word	0x00001b00


	//   ....[4]....
        /*0078*/ 	.word	0x00001b20


	//   ....[5]....
        /*007c*/ 	.word	0x00001c80


	//   ....[6]....
        /*0080*/ 	.word	0x00001cd0


	//   ....[7]....
        /*0084*/ 	.word	0x00001db0


	//   ....[8]....
        /*0088*/ 	.word	0x00001ea0


	//   ....[9]....
        /*008c*/ 	.word	0x00001fb0


	//----- nvinfo : EIATTR_EXIT_INSTR_OFFSETS
	.align		4
.L_726:
        /*0090*/ 	.byte	0x04, 0x1c
        /*0092*/ 	.short	(.L_728 - .L_727)


	//   ....[0]....
.L_727:
        /*0094*/ 	.word	0x00004660


	//   ....[1]....
        /*0098*/ 	.word	0x00004af0


	//----- nvinfo : EIATTR_CRS_STACK_SIZE
	.align		4
.L_728:
        /*009c*/ 	.byte	0x04, 0x1e
        /*009e*/ 	.short	(.L_730 - .L_729)
.L_729:
        /*00a0*/ 	.word	0x00000000
.L_730:


//--------------------- .nv.info._ZN5flash32flash_fwd_splitkv_combine_kernelI23Flash_fwd_kernel_traitsILi128ELi64ELi128ELi4ELb0ELb0EN7cutlass10bfloat16_tE19Flash_kernel_traitsILi128ELi64ELi128ELi4ES3_EELi4ELi6ELb1EEEvNS_16Flash_fwd_paramsE --------------------------
	.section	.nv.info._ZN5flash32flash_fwd_splitkv_combine_kernelI23Flash_fwd_kernel_traitsILi128ELi64ELi128ELi4ELb0ELb0EN7cutlass10bfloat16_tE19Flash_kernel_traitsILi128ELi64ELi128ELi4ES3_EELi4ELi6ELb1EEEvNS_16Flash_fwd_paramsE,"",@"SHT_CUDA_INFO"
	.sectionflags	@""
	.align	4


	//----- nvinfo : EIATTR_CUDA_API_VERSION
	.align		4
        /*0000*/ 	.byte	0x04, 0x37
        /*0002*/ 	.short	(.L_732 - .L_731)
.L_731:
        /*0004*/ 	.word	0x00000082


	//----- nvinfo : EIATTR_SW2861232_WAR
	.align		4
.L_732:
        /*0008*/ 	.byte	0x01, 0x35
	.zero		2


	//----- nvinfo : EIATTR_PARAM_CBANK
	.align		4
        /*000c*/ 	.byte	0x04, 0x0a
        /*000e*/ 	.short	(.L_734 - .L_733)
	.align		4
.L_733:
        /*0010*/ 	.word	index@(.nv.constant0._ZN5flash32flash_fwd_splitkv_combine_kernelI23Flash_fwd_kernel_traitsILi128ELi64ELi128ELi4ELb0ELb0EN7cutlass10bfloat16_tE19Flash_kernel_traitsILi128ELi64ELi128ELi4ES3_EELi4ELi6ELb1EEEvNS_16Flash_fwd_paramsE)
        /*0014*/ 	.short	0x0160
        /*0016*/ 	.short	0x01d0


	//----- nvinfo : EIATTR_CBANK_PARAM_SIZE
	.align		4
.L_734:
        /*0018*/ 	.byte	0x03, 0x19
        /*001a*/ 	.short	0x01d0


	//----- nvinfo : EIATTR_KPARAM_INFO
	.align		4
        /*001c*/ 	.byte	0x04, 0x17
        /*001e*/ 	.short	(.L_736 - .L_735)
.L_735:
        /*0020*/ 	.word	0x00000000
        /*0024*/ 	.short	0x0000
        /*0026*/ 	.short	0x0000
        /*0028*/ 	.byte	0x00, 0xf0, 0x41, 0x07


	//----- nvinfo : EIATTR_MAXREG_COUNT
	.align		4
.L_736:
        /*002c*/ 	.byte	0x03, 0x1b
        /*002e*/ 	.short	0x00ff


	//----- nvinfo : EIATTR_NUM_BARRIERS
	.align		4
        /*0030*/ 	.byte	0x02, 0x4c
        /*0032*/ 	.byte	0x01
	.zero		1


	//----- nvinfo : EIATTR_MERCURY_ISA_VERSION
	.align		4
        /*0034*/ 	.byte	0x03, 0x5f
        /*0036*/ 	.short	0x0000


	//----- nvinfo : EIATTR_COOP_GROUP_MASK_REGIDS
	.align		4
        /*0038*/ 	.byte	0x04, 0x29
        /*003a*/ 	.short	(.L_738 - .L_737)


	//   ....[0]....
.L_737:
        /*003c*/ 	.word	0xffffffff


	//   ....[1]....
        /*0040*/ 	.word	0xffffffff


	//   ....[2]....
        /*0044*/ 	.word	0xffffffff


	//   ....[3]....
        /*0048*/ 	.word	0xffffffff


	//   ....[4]....
        /*004c*/ 	.word	0xffffffff


	//   ....[5]....
        /*0050*/ 	.word	0xffffffff


	//   ....[6]....
        /*0054*/ 	.word	0xffffffff


	//   ....[7]....
        /*0058*/ 	.word	0xffffffff


	//   ....[8]....
        /*005c*/ 	.word	0xffffffff


	//   ....[9]....
        /*0060*/ 	.word	0xffffffff


	//----- nvinfo : EIATTR_COOP_GROUP_INSTR_OFFSETS
	.align		4
.L_738:
        /*0064*/ 	.byte	0x04, 0x28
        /*0066*/ 	.short	(.L_740 - .L_739)


	//   ....[0]....
.L_739:
        /*0068*/ 	.word	0x00001690


	//   ....[1]....
        /*006c*/ 	.word	0x000016c0


	//   ....[2]....
        /*0070*/ 	.word	0x00001730


	//   ....[3]....
        /*0074*/ 	.word	0x000017b0


	//   ....[4]....
        /*0078*/ 	.word	0x000017f0


	//   ....[5]....
        /*007c*/ 	.word	0x00001980


	//   ....[6]....
        /*0080*/ 	.word	0x000019e0


	//   ....[7]....
        /*0084*/ 	.word	0x00001ab0


	//   ....[8]....
        /*0088*/ 	.word	0x00001b30


	//   ....[9]....
        /*008c*/ 	.word	0x00001c40


	//----- nvinfo : EIATTR_EXIT_INSTR_OFFSETS
	.align		4
.L_740:
        /*0090*/ 	.byte	0x04, 0x1c
        /*0092*/ 	.short	(.L_742 - .L_741)


	//   ....[0]....
.L_741:
        /*0094*/ 	.word	0x00004300


	//   ....[1]....
        /*0098*/ 	.word	0x00004790


	//----- nvinfo : EIATTR_CRS_STACK_SIZE
	.align		4
.L_742:
        /*009c*/ 	.byte	0x04, 0x1e
        /*009e*/ 	.short	(.L_744 - .L_743)
.L_743:
        /*00a0*/ 	.word	0x00000000
.L_744:


//--------------------- .nv.info._ZN5flash32flash_fwd_splitkv_combine_kernelI23Flash_fwd_kernel_traitsILi128ELi64ELi128ELi4ELb0ELb0EN7cutlass10bfloat16_tE19Flash_kernel_traitsILi128ELi64ELi128ELi4ES3_EELi4ELi5ELb1EEEvNS_16Flash_fwd_paramsE --------------------------
	.section	.nv.info._ZN5flash32flash_fwd_splitkv_combine_kernelI23Flash_fwd_kernel_traitsILi128ELi64ELi128ELi4ELb0ELb0EN7cutlass10bfloat16_tE19Flash_kernel_traitsILi128ELi64ELi128ELi4ES3_EELi4ELi5ELb1EEEvNS_16Flash_fwd_paramsE,"",@"SHT_CUDA_INFO"
	.sectionflags	@""
	.align	4


	//----- nvinfo : EIATTR_CUDA_API_VERSION
	.align		4
        /*0000*/ 	.byte	0x04, 0x37
        /*0002*/ 	.short	(.L_746 - .L_745)
.L_745:
        /*0004*/ 	.word	0x00000082


	//----- nvinfo : EIATTR_SW2861232_WAR
	.align		4
.L_746:
        /*0008*/ 	.byte	0x01, 0x35
	.zero		2


	//----- nvinfo : EIATTR_PARAM_CBANK
	.align		4
        /*000c*/ 	.byte	0x04, 0x0a
        /*000e*/ 	.short	(.L_748 - .L_747)
	.align		4
.L_747:
        /*0010*/ 	.word	index@(.nv.constant0._ZN5flash32flash_fwd_splitkv_combine_kernelI23Flash_fwd_kernel_traitsILi128ELi64ELi128ELi4ELb0ELb0EN7cutlass10bfloat16_tE19Flash_kernel_traitsILi128ELi64ELi128ELi4ES3_EELi4ELi5ELb1EEEvNS_16Flash_fwd_paramsE)
        /*0014*/ 	.short	0x0160
        /*0016*/ 	.short	0x01d0


	//----- nvinfo : EIATTR_CBANK_PARAM_SIZE
	.align		4
.L_748:
        /*0018*/ 	.byte	0x03, 0x19
        /*001a*/ 	.short	0x01d0


	//----- nvinfo : EIATTR_KPARAM_INFO
	.align		4
        /*001c*/ 	.byte	0x04, 0x17
        /*001e*/ 	.short	(.L_750 - .L_749)
.L_749:
        /*0020*/ 	.word	0x00000000
        /*0024*/ 	.short	0x0000
        /*0026*/ 	.short	0x0000
        /*0028*/ 	.byte	0x00, 0xf0, 0x41, 0x07


	//----- nvinfo : EIATTR_MAXREG_COUNT
	.align		4
.L_750:
        /*002c*/ 	.byte	0x03, 0x1b
        /*002e*/ 	.short	0x00ff


	//----- nvinfo : EIATTR_NUM_BARRIERS
	.align		4
        /*0030*/ 	.byte	0x02, 0x4c
        /*0032*/ 	.byte	0x01
	.zero		1


	//----- nvinfo : EIATTR_MERCURY_ISA_VERSION
	.align		4
        /*0034*/ 	.byte	0x03, 0x5f
        /*0036*/ 	.short	0x0000


	//----- nvinfo : EIATTR_COOP_GROUP_MASK_REGIDS
	.align		4
        /*0038*/ 	.byte	0x04, 0x29
        /*003a*/ 	.short	(.L_752 - .L_751)


	//   ....[0]....
.L_751:
        /*003c*/ 	.word	0xffffffff


	//   ....[1]....
        /*0040*/ 	.word	0xffffffff


	//   ....[2]....
        /*0044*/ 	.word	0xffffffff


	//   ....[3]....
        /*0048*/ 	.word	0xffffffff


	//   ....[4]....
        /*004c*/ 	.word	0xffffffff


	//   ....[5]....
        /*0050*/ 	.word	0xffffffff


	//   ....[6]....
        /*0054*/ 	.word	0xffffffff


	//   ....[7]....
        /*0058*/ 	.word	0xffffffff


	//   ....[8]....
        /*005c*/ 	.word	0xffffffff


	//   ....[9]....
        /*0060*/ 	.word	0xffffffff


	//----- nvinfo : EIATTR_COOP_GROUP_INSTR_OFFSETS
	.align		4
.L_752:
        /*0064*/ 	.byte	0x04, 0x28
        /*0066*/ 	.short	(.L_754 - .L_753)


	//   ....[0]....
.L_753:
        /*0068*/ 	.word	0x00001c30


	//   ....[1]....
        /*006c*/ 	.word	0x00001c50


	//   ....[2]....
        /*0070*/ 	.word	0x00001c70


	//   ....[3]....
        /*0074*/ 	.word	0x00001c90


	//   ....[4]....
        /*0078*/ 	.word	0x00001cb0


	//   ....[5]....
        /*007c*/ 	.word	0x00001d20


	//   ....[6]....
        /*0080*/ 	.word	0x00001d40


	//   ....[7]....
        /*0084*/ 	.word	0x00001d70


	//   ....[8]....
        /*0088*/ 	.word	0x00001d90


	//   ....[9]....
        /*008c*/ 	.word	0x00001db0


	//----- nvinfo : EIATTR_EXIT_INSTR_OFFSETS
	.align		4
.L_754:
        /*0090*/ 	.byte	0x04, 0x1c
        /*0092*/ 	.short	(.L_756 - .L_755)


	//   ....[0]....
.L_755:
        /*0094*/ 	.word	0x00004260


	//   ....[1]....
        /*0098*/ 	.word	0x000046f0


	//----- nvinfo : EIATTR_CRS_STACK_SIZE
	.align		4
.L_756:
        /*009c*/ 	.byte	0x04, 0x1e
        /*009e*/ 	.short	(.L_758 - .L_757)
.L_757:
        /*00a0*/ 	.word	0x00000000
.L_758:


//--------------------- .nv.info._ZN5flash32flash_fwd_splitkv_combine_kernelI23Flash_fwd_kernel_traitsILi128ELi64ELi128ELi4ELb0ELb0EN7cutlass10bfloat16_tE19Flash_kernel_traitsILi128ELi64ELi128ELi4ES3_EELi4ELi4ELb1EEEvNS_16Flash_fwd_paramsE --------------------------
	.section	.nv.info._ZN5flash32flash_fwd_splitkv_combine_kernelI23Flash_fwd_kernel_traitsILi128ELi64ELi128ELi4ELb0ELb0EN7cutlass10bfloat16_tE19Flash_kernel_traitsILi128ELi64ELi128ELi4ES3_EELi4ELi4ELb1EEEvNS_16Flash_fwd_paramsE,"",@"SHT_CUDA_INFO"
	.sectionflags	@""
	.align	4


	//----- nvinfo : EIATTR_CUDA_API_VERSION
	.align		4
        /*0000*/ 	.byte	0x04, 0x37
        /*0002*/ 	.short	(.L_760 - .L_759)
.L_759:
        /*0004*/ 	.word	0x00000082


	//----- nvinfo : EIATTR_SW2861232_WAR
	.align		4
.L_760:
        /*0008*/ 	.byte	0x01, 0x35
	.zero		2


	//----- nvinfo : EIATTR_PARAM_CBANK
	.align		4
        /*000c*/ 	.byte	0x04, 0x0a
        /*000e*/ 	.short	(.L_762 - .L_761)
	.align		4
.L_761:
        /*0010*/ 	.word	index@(.nv.constant0._ZN5flash32flash_fwd_splitkv_combine_kernelI23Flash_fwd_kernel_traitsILi128ELi64ELi128ELi4ELb0ELb0EN7cutlass10bfloat16_tE19Flash_kernel_traitsILi128ELi64ELi128ELi4ES3_EELi4ELi4ELb1EEEvNS_16Flash_fwd_paramsE)
        /*0014*/ 	.short	0x0160
        /*0016*/ 	.short	0x01d0


	//----- nvinfo : EIATTR_CBANK_PARAM_SIZE
	.align		4
.L_762:
        /*0018*/ 	.byte	0x03, 0x19
        /*001a*/ 	.short	0x01d0


	//----- nvinfo : EIATTR_KPARAM_INFO
	.align		4
        /*001c*/ 	.byte	0x04, 0x17
        /*001e*/ 	.short	(.L_764 - .L_763)
.L_763:
        /*0020*/ 	.word	0x00000000
        /*0024*/ 	.short	0x0000
        /*0026*/ 	.short	0x0000
        /*0028*/ 	.byte	0x00, 0xf0, 0x41, 0x07


	//----- nvinfo : EIATTR_MAXREG_COUNT
	.align		4
.L_764:
        /*002c*/ 	.byte	0x03, 0x1b
        /*002e*/ 	.short	0x00ff


	//----- nvinfo : EIATTR_NUM_BARRIERS
	.align		4
        /*0030*/ 	.byte	0x02, 0x4c
        /*0032*/ 	.byte	0x01
	.zero		1


	//----- nvinfo : EIATTR_MERCURY_ISA_VERSION
	.align		4
        /*0034*/ 	.byte	0x03, 0x5f
        /*0036*/ 	.short	0x0000


	//----- nvinfo : EIATTR_COOP_GROUP_MASK_REGIDS
	.align		4
        /*0038*/ 	.byte	0x04, 0x29
        /*003a*/ 	.short	(.L_766 - .L_765)


	//   ....[0]....
.L_765:
        /*003c*/ 	.word	0xffffffff


	//   ....[1]....
        /*0040*/ 	.word	0xffffffff


	//   ....[2]....
        /*0044*/ 	.word	0xffffffff


	//   ....[3]....
        /*0048*/ 	.word	0xffffffff


	//   ....[4]....
        /*004c*/ 	.word	0xffffffff


	//   ....[5]....
        /*0050*/ 	.word	0xffffffff


	//   ....[6]....
        /*0054*/ 	.word	0xffffffff


	//   ....[7]....
        /*0058*/ 	.word	0xffffffff


	//----- nvinfo : EIATTR_COOP_GROUP_INSTR_OFFSETS
	.align		4
.L_766:
        /*005c*/ 	.byte	0x04, 0x28
        /*005e*/ 	.short	(.L_768 - .L_767)


	//   ....[0]....
.L_767:
        /*0060*/ 	.word	0x00001c30


	//   ....[1]....
        /*0064*/ 	.word	0x00001c50


	//   ....[2]....
        /*0068*/ 	.word	0x00001c70


	//   ....[3]....
        /*006c*/ 	.word	0x00001c90


	//   ....[4]....
        /*0070*/ 	.word	0x00001d00


	//   ....[5]....
        /*0074*/ 	.word	0x00001d30


	//   ....[6]....
        /*0078*/ 	.word	0x00001d50


	//   ....[7]....
        /*007c*/ 	.word	0x00001d70


	//----- nvinfo : EIATTR_EXIT_INSTR_OFFSETS
	.align		4
.L_768:
        /*0080*/ 	.byte	0x04, 0x1c
        /*0082*/ 	.short	(.L_770 - .L_769)


	//   ....[0]....
.L_769:
        /*0084*/ 	.word	0x00004260


	//   ....[1]....
        /*0088*/ 	.word	0x000046f0


	//----- nvinfo : EIATTR_CRS_STACK_SIZE
	.align		4
.L_770:
        /*008c*/ 	.byte	0x04, 0x1e
        /*008e*/ 	.short	(.L_772 - .L_771)
.L_771:
        /*0090*/ 	.word	0x00000000
.L_772:


//--------------------- .nv.info._ZN5flash32flash_fwd_splitkv_combine_kernelI23Flash_fwd_kernel_traitsILi128ELi64ELi128ELi4ELb0ELb0EN7cutlass10bfloat16_tE19Flash_kernel_traitsILi128ELi64ELi128ELi4ES3_EELi4ELi3ELb1EEEvNS_16Flash_fwd_paramsE --------------------------
	.section	.nv.info._ZN5flash32flash_fwd_splitkv_combine_kernelI23Flash_fwd_kernel_traitsILi128ELi64ELi128ELi4ELb0ELb0EN7cutlass10bfloat16_tE19Flash_kernel_traitsILi128ELi64ELi128ELi4ES3_EELi4ELi3ELb1EEEvNS_16Flash_fwd_paramsE,"",@"SHT_CUDA_INFO"
	.sectionflags	@""
	.align	4


	//----- nvinfo : EIATTR_CUDA_API_VERSION
	.align		4
        /*0000*/ 	.byte	0x04, 0x37
        /*0002*/ 	.short	(.L_774 - .L_773)
.L_773:
        /*0004*/ 	.word	0x00000082


	//----- nvinfo : EIATTR_SW2861232_WAR
	.align		4
.L_774:
        /*0008*/ 	.byte	0x01, 0x35
	.zero		2


	//----- nvinfo : EIATTR_PARAM_CBANK
	.align		4
        /*000c*/ 	.byte	0x04, 0x0a
        /*000e*/ 	.short	(.L_776 - .L_775)
	.align		4
.L_775:
        /*0010*/ 	.word	index@(.nv.constant0._ZN5flash32flash_fwd_splitkv_combine_kernelI23Flash_fwd_kernel_traitsILi128ELi64ELi128ELi4ELb0ELb0EN7cutlass10bfloat16_tE19Flash_kernel_traitsILi128ELi64ELi128ELi4ES3_EELi4ELi3ELb1EEEvNS_16Flash_fwd_paramsE)
        /*0014*/ 	.short	0x0160
        /*0016*/ 	.short	0x01d0


	//----- nvinfo : EIATTR_CBANK_PARAM_SIZE
	.align		4
.L_776:
        /*0018*/ 	.byte	0x03, 0x19
        /*001a*/ 	.short	0x01d0


	//----- nvinfo : EIATTR_KPARAM_INFO
	.align		4
        /*001c*/ 	.byte	0x04, 0x17
        /*001e*/ 	.short	(.L_778 - .L_777)
.L_777:
        /*0020*/ 	.word	0x00000000
        /*0024*/ 	.short	0x0000
        /*0026*/ 	.short	0x0000
        /*0028*/ 	.byte	0x00, 0xf0, 0x41, 0x07


	//----- nvinfo : EIATTR_MAXREG_COUNT
	.align		4
.L_778:
        /*002c*/ 	.byte	0x03, 0x1b
        /*002e*/ 	.short	0x00ff


	//----- nvinfo : EIATTR_NUM_BARRIERS
	.align		4
        /*0030*/ 	.byte	0x02, 0x4c
        /*0032*/ 	.byte	0x01
	.zero		1


	//----- nvinfo : EIATTR_MERCURY_ISA_VERSION
	.align		4
        /*0034*/ 	.byte	0x03, 0x5f
        /*0036*/ 	.short	0x0000


	//----- nvinfo : EIATTR_COOP_GROUP_MASK_REGIDS
	.align		4
        /*0038*/ 	.byte	0x04, 0x29
        /*003a*/ 	.short	(.L_780 - .L_779)


	//   ....[0]....
.L_779:
        /*003c*/ 	.word	0xffffffff


	//   ....[1]....
        /*0040*/ 	.word	0xffffffff


	//   ....[2]....
        /*0044*/ 	.word	0xffffffff


	//   ....[3]....
        /*0048*/ 	.word	0xffffffff


	//   ....[4]....
        /*004c*/ 	.word	0xffffffff


	//   ....[5]....
        /*0050*/ 	.word	0xffffffff


	//----- nvinfo : EIATTR_COOP_GROUP_INSTR_OFFSETS
	.align		4
.L_780:
        /*0054*/ 	.byte	0x04, 0x28
        /*0056*/ 	.short	(.L_782 - .L_781)


	//   ....[0]....
.L_781:
        /*0058*/ 	.word	0x00001c30


	//   ....[1]....
        /*005c*/ 	.word	0x00001c50


	//   ....[2]....
        /*0060*/ 	.word	0x00001c80


	//   ....[3]....
        /*0064*/ 	.word	0x00001cf0


	//   ....[4]....
        /*0068*/ 	.word	0x00001d10


	//   ....[5]....
        /*006c*/ 	.word	0x00001d30


	//----- nvinfo : EIATTR_EXIT_INSTR_OFFSETS
	.align		4
.L_782:
        /*0070*/ 	.byte	0x04, 0x1c
        /*0072*/ 	.short	(.L_784 - .L_783)


	//   ....[0]....
.L_783:
        /*0074*/ 	.word	0x00004220


	//   ....[1]....
        /*0078*/ 	.word	0x000046b0


	//----- nvinfo : EIATTR_CRS_STACK_SIZE
	.align		4
.L_784:
        /*007c*/ 	.byte	0x04, 0x1e
        /*007e*/ 	.short	(.L_786 - .L_785)
.L_785:
        /*0080*/ 	.word	0x00000000
.L_786:


//--------------------- .nv.info._ZN5flash32flash_fwd_splitkv_combine_kernelI23Flash_fwd_kernel_traitsILi128ELi64ELi128ELi4ELb0ELb0EN7cutlass10bfloat16_tE19Flash_kernel_traitsILi128ELi64ELi128ELi4ES3_EELi4ELi2ELb1EEEvNS_16Flash_fwd_paramsE --------------------------
	.section	.nv.info._ZN5flash32flash_fwd_splitkv_combine_kernelI23Flash_fwd_kernel_traitsILi128ELi64ELi128ELi4ELb0ELb0EN7cutlass10bfloat16_tE19Flash_kernel_traitsILi128ELi64ELi128ELi4ES3_EELi4ELi2ELb1EEEvNS_16Flash_fwd_paramsE,"",@"SHT_CUDA_INFO"
	.sectionflags	@""
	.align	4


	//----- nvinfo : EIATTR_CUDA_API_VERSION
	.align		4
        /*0000*/ 	.byte	0x04, 0x37
        /*0002*/ 	.short	(.L_788 - .L_787)
.L_787:
        /*0004*/ 	.word	0x00000082


	//----- nvinfo : EIATTR_SW2861232_WAR
	.align		4
.L_788:
        /*0008*/ 	.byte	0x01, 0x35
	.zero		2


	//----- nvinfo : EIATTR_PARAM_CBANK
	.align		4
        /*000c*/ 	.byte	0x04, 0x0a
        /*000e*/ 	.short	(.L_790 - .L_789)
	.align		4
.L_789:
        /*0010*/ 	.word	index@(.nv.constant0._ZN5flash32flash_fwd_splitkv_combine_kernelI23Flash_fwd_kernel_traitsILi128ELi64ELi128ELi4ELb0ELb0EN7cutlass10bfloat16_tE19Flash_kernel_traitsILi128ELi64ELi128ELi4ES3_EELi4ELi2ELb1EEEvNS_16Flash_fwd_paramsE)
        /*0014*/ 	.short	0x0160
        /*0016*/ 	.short	0x01d0


	//----- nvinfo : EIATTR_CBANK_PARAM_SIZE
	.align		4
.L_790:
        /*0018*/ 	.byte	0x03, 0x19
        /*001a*/ 	.short	0x01d0


	//----- nvinfo : EIATTR_KPARAM_INFO
	.align		4
        /*001c*/ 	.byte	0x04, 0x17
        /*001e*/ 	.short	(.L_792 - .L_791)
.L_791:
        /*0020*/ 	.word	0x00000000
        /*0024*/ 	.short	0x0000
        /*0026*/ 	.short	0x0000
        /*0028*/ 	.byte	0x00, 0xf0, 0x41, 0x07


	//----- nvinfo : EIATTR_MAXREG_COUNT
	.align		4
.L_792:
        /*002c*/ 	.byte	0x03, 0x1b
        /*002e*/ 	.short	0x00ff


	//----- nvinfo : EIATTR_NUM_BARRIERS
	.align		4
        /*0030*/ 	.byte	0x02, 0x4c
        /*0032*/ 	.byte	0x01
	.zero		1


	//----- nvinfo : EIATTR_MERCURY_ISA_VERSION
	.align		4
        /*0034*/ 	.byte	0x03, 0x5f
        /*0036*/ 	.short	0x0000


	//----- nvinfo : EIATTR_COOP_GROUP_MASK_REGIDS
	.align		4
        /*0038*/ 	.byte	0x04, 0x29
        /*003a*/ 	.short	(.L_794 - .L_793)


	//   ....[0]....
.L_793:
        /*003c*/ 	.word	0xffffffff


	//   ....[1]....
        /*0040*/ 	.word	0xffffffff


	//   ....[2]....
        /*0044*/ 	.word	0xffffffff


	//   ....[3]....
        /*0048*/ 	.word	0xffffffff


	//----- nvinfo : EIATTR_COOP_GROUP_INSTR_OFFSETS
	.align		4
.L_794:
        /*004c*/ 	.byte	0x04, 0x28
        /*004e*/ 	.short	(.L_796 - .L_795)


	//   ....[0]....
.L_795:
        /*0050*/ 	.word	0x00001c10


	//   ....[1]....
        /*0054*/ 	.word	0x00001c30


	//   ....[2]....
        /*0058*/ 	.word	0x00001cd0


	//   ....[3]....
        /*005c*/ 	.word	0x00001cf0


	//----- nvinfo : EIATTR_EXIT_INSTR_OFFSETS
	.align		4
.L_796:
        /*0060*/ 	.byte	0x04, 0x1c
        /*0062*/ 	.short	(.L_798 - .L_797)


	//   ....[0]....
.L_797:
        /*0064*/ 	.word	0x00004150


	//   ....[1]....
        /*0068*/ 	.word	0x000045c0


	//----- nvinfo : EIATTR_CRS_STACK_SIZE
	.align		4
.L_798:
        /*006c*/ 	.byte	0x04, 0x1e
        /*006e*/ 	.short	(.L_800 - .L_799)
.L_799:
        /*0070*/ 	.word	0x00000000
.L_800:


//--------------------- .nv.info._ZN5flash32flash_fwd_splitkv_combine_kernelI23Flash_fwd_kernel_traitsILi128ELi64ELi128ELi4ELb0ELb0EN7cutlass10bfloat16_tE19Flash_kernel_traitsILi128ELi64ELi128ELi4ES3_EELi4ELi1ELb1EEEvNS_16Flash_fwd_paramsE --------------------------
	.section	.nv.info._ZN5flash32flash_fwd_splitkv_combine_kernelI23Flash_fwd_kernel_traitsILi128ELi64ELi128ELi4ELb0ELb0EN7cutlass10bfloat16_tE19Flash_kernel_traitsILi128ELi64ELi128ELi4ES3_EELi4ELi1ELb1EEEvNS_16Flash_fwd_paramsE,"",@"SHT_CUDA_INFO"
	.sectionflags	@""
	.align	4


	//----- nvinfo : EIATTR_CUDA_API_VERSION
	.align		4
        /*0000*/ 	.byte	0x04, 0x37
        /*0002*/ 	.short	(.L_802 - .L_801)
.L_801:
        /*0004*/ 	.word	0x00000082


	//----- nvinfo : EIATTR_SW2861232_WAR
	.align		4
.L_802:
        /*0008*/ 	.byte	0x01, 0x35
	.zero		2


	//----- nvinfo : EIATTR_PARAM_CBANK
	.align		4
        /*000c*/ 	.byte	0x04, 0x0a
        /*000e*/ 	.short	(.L_804 - .L_803)
	.align		4
.L_803:
        /*0010*/ 	.word	index@(.nv.constant0._ZN5flash32flash_fwd_splitkv_combine_kernelI23Flash_fwd_kernel_traitsILi128ELi64ELi128ELi4ELb0ELb0EN7cutlass10bfloat16_tE19Flash_kernel_traitsILi128ELi64ELi128ELi4ES3_EELi4ELi1ELb1EEEvNS_16Flash_fwd_paramsE)
        /*0014*/ 	.short	0x0160
        /*0016*/ 	.short	0x01d0


	//----- nvinfo : EIATTR_CBANK_PARAM_SIZE
	.align		4
.L_804:
        /*0018*/ 	.byte	0x03, 0x19
        /*001a*/ 	.short	0x01d0


	//----- nvinfo : EIATTR_KPARAM_INFO
	.align		4
        /*001c*/ 	.byte	0x04, 0x17
        /*001e*/ 	.short	(.L_806 - .L_805)
.L_805:
        /*0020*/ 	.word	0x00000000
        /*0024*/ 	.short	0x0000
        /*0026*/ 	.short	0x0000
        /*0028*/ 	.byte	0x00, 0xf0, 0x41, 0x07


	//----- nvinfo : EIATTR_MAXREG_COUNT
	.align		4
.L_806:
        /*002c*/ 	.byte	0x03, 0x1b
        /*002e*/ 	.short	0x00ff


	//----- nvinfo : EIATTR_NUM_BARRIERS
	.align		4
        /*0030*/ 	.byte	0x02, 0x4c
        /*0032*/ 	.byte	0x01
	.zero		1


	//----- nvinfo : EIATTR_MERCURY_ISA_VERSION
	.align		4
        /*0034*/ 	.byte	0x03, 0x5f
        /*0036*/ 	.short	0x0000


	//----- nvinfo : EIATTR_COOP_GROUP_MASK_REGIDS
	.align		4
        /*0038*/ 	.byte	0x04, 0x29
        /*003a*/ 	.short	(.L_808 - .L_807)


	//   ....[0]....
.L_807:
        /*003c*/ 	.word	0xffffffff


	//   ....[1]....
        /*0040*/ 	.word	0xffffffff


	//----- nvinfo : EIATTR_COOP_GROUP_INSTR_OFFSETS
	.align		4
.L_808:
        /*0044*/ 	.byte	0x04, 0x28
        /*0046*/ 	.short	(.L_810 - .L_809)


	//   ....[0]....
.L_809:
        /*0048*/ 	.word	0x00001cd0


	//   ....[1]....
        /*004c*/ 	.word	0x00001d40


	//----- nvinfo : EIATTR_EXIT_INSTR_OFFSETS
	.align		4
.L_810:
        /*0050*/ 	.byte	0x04, 0x1c
        /*0052*/ 	.short	(.L_812 - .L_811)


	//   ....[0]....
.L_811:
        /*0054*/ 	.word	0x00004290


	//   ....[1]....
        /*0058*/ 	.word	0x000046f0


	//----- nvinfo : EIATTR_CRS_STACK_SIZE
	.align		4
.L_812:
        /*005c*/ 	.byte	0x04, 0x1e
        /*005e*/ 	.short	(.L_814 - .L_813)
.L_813:
        /*0060*/ 	.word	0x00000000
.L_814:


//--------------------- .nv.info._ZN5flash24flash_fwd_splitkv_kernelI23Flash_fwd_kernel_traitsILi128ELi64ELi128ELi4ELb0ELb0EN7cutlass10bfloat16_tE19Flash_kernel_traitsILi128ELi64ELi128ELi4ES3_EELb1ELb0ELb0ELb0ELb0ELb0ELb0ELb0EEEvNS_16Flash_fwd_paramsE --------------------------
	.section	.nv.info._ZN5flash24flash_fwd_splitkv_kernelI23Flash_fwd_kernel_traitsILi128ELi64ELi128ELi4ELb0ELb0EN7cutlass10bfloat16_tE19Flash_kernel_traitsILi128ELi64ELi128ELi4ES3_EELb1ELb0ELb0ELb0ELb0ELb0ELb0ELb0EEEvNS_16Flash_fwd_paramsE,"",@"SHT_CUDA_INFO"
	.sectionflags	@""
	.align	4


	//----- nvinfo : EIATTR_CUDA_API_VERSION
	.align		4
        /*0000*/ 	.byte	0x04, 0x37
        /*0002*/ 	.short	(.L_816 - .L_815)
.L_815:
        /*0004*/ 	.word	0x00000082


	//----- nvinfo : EIATTR_SW2861232_WAR
	.align		4
.L_816:
        /*0008*/ 	.byte	0x01, 0x35
	.zero		2


	//----- nvinfo : EIATTR_PARAM_CBANK
	.align		4
        /*000c*/ 	.byte	0x04, 0x0a
        /*000e*/ 	.short	(.L_818 - .L_817)
	.align		4
.L_817:
        /*0010*/ 	.word	index@(.nv.constant0._ZN5flash24flash_fwd_splitkv_kernelI23Flash_fwd_kernel_traitsILi128ELi64ELi128ELi4ELb0ELb0EN7cutlass10bfloat16_tE19Flash_kernel_traitsILi128ELi64ELi128ELi4ES3_EELb1ELb0ELb0ELb0ELb0ELb0ELb0ELb0EEEvNS_16Flash_fwd_paramsE)
        /*0014*/ 	.short	0x0160
        /*0016*/ 	.short	0x01d0


	//----- nvinfo : EIATTR_CBANK_PARAM_SIZE
	.align		4
.L_818:
        /*0018*/ 	.byte	0x03, 0x19
        /*001a*/ 	.short	0x01d0


	//----- nvinfo : EIATTR_KPARAM_INFO
	.align		4
        /*001c*/ 	.byte	0x04, 0x17
        /*001e*/ 	.short	(.L_820 - .L_819)
.L_819:
        /*0020*/ 	.word	0x00000000
        /*0024*/ 	.short	0x0000
        /*0026*/ 	.short	0x0000
        /*0028*/ 	.byte	0x00, 0xf0, 0x41, 0x07


	//----- nvinfo : EIATTR_MAXREG_COUNT
	.align		4
.L_820:
        /*002c*/ 	.byte	0x03, 0x1b
        /*002e*/ 	.short	0x00ff


	//----- nvinfo : EIATTR_NUM_BARRIERS
	.align		4
        /*0030*/ 	.byte	0x02, 0x4c
        /*0032*/ 	.byte	0x01
	.zero		1


	//----- nvinfo : EIATTR_MERCURY_ISA_VERSION
	.align		4
        /*0034*/ 	.byte	0x03, 0x5f
        /*0036*/ 	.short	0x0000


	//----- nvinfo : EIATTR_COOP_GROUP_MASK_REGIDS
	.align		4
        /*0038*/ 	.byte	0x04, 0x29
        /*003a*/ 	.short	(.L_822 - .L_821)


	//   ....[0]....
.L_821:
        /*003c*/ 	.word	0xffffffff


	//   ....[1]....
        /*0040*/ 	.word	0xffffffff


	//   ....[2]....
        /*0044*/ 	.word	0xffffffff


	//   ....[3]....
        /*0048*/ 	.word	0xffffffff


	//   ....[4]....
        /*004c*/ 	.word	0xffffffff


	//   ....[5]....
        /*0050*/ 	.word	0xffffffff


	//   ....[6]....
        /*0054*/ 	.word	0xffffffff


	//   ....[7]....
        /*0058*/ 	.word	0xffffffff


	//   ....[8]....
        /*005c*/ 	.word	0xffffffff


	//   ....[9]....
        /*0060*/ 	.word	0xffffffff


	//   ....[10]....
        /*0064*/ 	.word	0xffffffff


	//   ....[11]....
        /*0068*/ 	.word	0xffffffff


	//   ....[12]....
        /*006c*/ 	.word	0xffffffff


	//   ....[13]....
        /*0070*/ 	.word	0xffffffff


	//   ....[14]....
        /*0074*/ 	.word	0xffffffff


	//   ....[15]....
        /*0078*/ 	.word	0xffffffff


	//----- nvinfo : EIATTR_COOP_GROUP_INSTR_OFFSETS
	.align		4
.L_822:
        /*007c*/ 	.byte	0x04, 0x28
        /*007e*/ 	.short	(.L_824 - .L_823)


	//   ....[0]....
.L_823:
        /*0080*/ 	.word	0x000067d0


	//   ....[1]....
        /*0084*/ 	.word	0x00006800


	//   ....[2]....
        /*0088*/ 	.word	0x00006820


	//   ....[3]....
        /*008c*/ 	.word	0x00006840


	//   ....[4]....
        /*0090*/ 	.word	0x0000b7a0


	//   ....[5]....
        /*0094*/ 	.word	0x0000b7b0


	//   ....[6]....
        /*0098*/ 	.word	0x0000b7e0


	//   ....[7]....
        /*009c*/ 	.word	0x0000b7f0


	//   ....[8]....
        /*00a0*/ 	.word	0x00010130


	//   ....[9]....
        /*00a4*/ 	.word	0x00010150


	//   ....[10]....
        /*00a8*/ 	.word	0x00010180


	//   ....[11]....
        /*00ac*/ 	.word	0x00010190


	//   ....[12]....
        /*00b0*/ 	.word	0x000120b0


	//   ....[13]....
        /*00b4*/ 	.word	0x000120f0


	//   ....[14]....
        /*00b8*/ 	.word	0x00012150


	//   ....[15]....
        /*00bc*/ 	.word	0x00012170


	//----- nvinfo : EIATTR_EXIT_INSTR_OFFSETS
	.align		4
.L_824:
        /*00c0*/ 	.byte	0x04, 0x1c
        /*00c2*/ 	.short	(.L_826 - .L_825)


	//   ....[0]....
.L_825:
        /*00c4*/ 	.word	0x000002d0


	//   ....[1]....
        /*00c8*/ 	.word	0x00000b80


	//   ....[2]....
        /*00cc*/ 	.word	0x00000bb0


	//   ....[3]....
        /*00d0*/ 	.word	0x00013370


	//   ....[4]....
        /*00d4*/ 	.word	0x00013440


	//   ....[5]....
        /*00d8*/ 	.word	0x00013460


	//----- nvinfo : EIATTR_CTAIDZ_USED
	.align		4
.L_826:
        /*00dc*/ 	.byte	0x01, 0x04
	.zero		2


	//----- nvinfo : EIATTR_CRS_STACK_SIZE
	.align		4
        /*00e0*/ 	.byte	0x04, 0x1e
        /*00e2*/ 	.short	(.L_828 - .L_827)
.L_827:
        /*00e4*/ 	.word	0x00000000
.L_828:


//--------------------- .nv.info._ZN5flash24flash_fwd_splitkv_kernelI23Flash_fwd_kernel_traitsILi128ELi64ELi128ELi4ELb0ELb0EN7cutlass10bfloat16_tE19Flash_kernel_traitsILi128ELi64ELi128ELi4ES3_EELb1ELb0ELb0ELb0ELb0ELb1ELb0ELb0EEEvNS_16Flash_fwd_paramsE --------------------------
	.section	.nv.info._ZN5flash24flash_fwd_splitkv_kernelI23Flash_fwd_kernel_traitsILi128ELi64ELi128ELi4ELb0ELb0EN7cutlass10bfloat16_tE19Flash_kernel_traitsILi128ELi64ELi128ELi4ES3_EELb1ELb0ELb0ELb0ELb0ELb1ELb0ELb0EEEvNS_16Flash_fwd_paramsE,"",@"SHT_CUDA_INFO"
	.sectionflags	@""
	.align	4


	//----- nvinfo : EIATTR_CUDA_API_VERSION
	.align		4
        /*0000*/ 	.byte	0x04, 0x37
        /*0002*/ 	.short	(.L_830 - .L_829)
.L_829:
        /*0004*/ 	.word	0x00000082


	//----- nvinfo : EIATTR_SW2861232_WAR
	.align		4
.L_830:
        /*0008*/ 	.byte	0x01, 0x35
	.zero		2


	//----- nvinfo : EIATTR_PARAM_CBANK
	.align		4
        /*000c*/ 	.byte	0x04, 0x0a
        /*000e*/ 	.short	(.L_832 - .L_831)
	.align		4
.L_831:
        /*0010*/ 	.word	index@(.nv.constant0._ZN5flash24flash_fwd_splitkv_kernelI23Flash_fwd_kernel_traitsILi128ELi64ELi128ELi4ELb0ELb0EN7cutlass10bfloat16_tE19Flash_kernel_traitsILi128ELi64ELi128ELi4ES3_EELb1ELb0ELb0ELb0ELb0ELb1ELb0ELb0EEEvNS_16Flash_fwd_paramsE)
        /*0014*/ 	.short	0x0160
        /*0016*/ 	.short	0x01d0


	//----- nvinfo : EIATTR_CBANK_PARAM_SIZE
	.align		4
.L_832:
        /*0018*/ 	.byte	0x03, 0x19
        /*001a*/ 	.short	0x01d0


	//----- nvinfo : EIATTR_KPARAM_INFO
	.align		4
        /*001c*/ 	.byte	0x04, 0x17
        /*001e*/ 	.short	(.L_834 - .L_833)
.L_833:
        /*0020*/ 	.word	0x00000000
        /*0024*/ 	.short	0x0000
        /*0026*/ 	.short	0x0000
        /*0028*/ 	.byte	0x00, 0xf0, 0x41, 0x07


	//----- nvinfo : EIATTR_MAXREG_COUNT
	.align		4
.L_834:
        /*002c*/ 	.byte	0x03, 0x1b
        /*002e*/ 	.short	0x00ff


	//----- nvinfo : EIATTR_NUM_BARRIERS
	.align		4
        /*0030*/ 	.byte	0x02, 0x4c
        /*0032*/ 	.byte	0x01
	.zero		1


	//----- nvinfo : EIATTR_MERCURY_ISA_VERSION
	.align		4
        /*0034*/ 	.byte	0x03, 0x5f
        /*0036*/ 	.short	0x0000


	//----- nvinfo : EIATTR_COOP_GROUP_MASK_REGIDS
	.align		4
        /*0038*/ 	.byte	0x04, 0x29
        /*003a*/ 	.short	(.L_836 - .L_835)


	//   ....[0]....
.L_835:
        /*003c*/ 	.word	0xffffffff


	//   ....[1]....
        /*0040*/ 	.word	0xffffffff


	//   ....[2]....
        /*0044*/ 	.word	0xffffffff


	//   ....[3]....
        /*0048*/ 	.word	0xffffffff


	//   ....[4]....
        /*004c*/ 	.word	0xffffffff


	//   ....[5]....
        /*0050*/ 	.word	0xffffffff


	//   ....[6]....
        /*0054*/ 	.word	0xffffffff


	//   ....[7]....
        /*0058*/ 	.word	0xffffffff


	//   ....[8]....
        /*005c*/ 	.word	0xffffffff


	//   ....[9]....
        /*0060*/ 	.word	0xffffffff


	//   ....[10]....
        /*0064*/ 	.word	0xffffffff


	//   ....[11]....
        /*0068*/ 	.word	0xffffffff


	//   ....[12]....
        /*006c*/ 	.word	0xffffffff


	//   ....[13]....
        /*0070*/ 	.word	0xffffffff


	//   ....[14]....
        /*0074*/ 	.word	0xffffffff


	//   ....[15]....
        /*0078*/ 	.word	0xffffffff


	//----- nvinfo : EIATTR_COOP_GROUP_INSTR_OFFSETS
	.align		4
.L_836:
        /*007c*/ 	.byte	0x04, 0x28
        /*007e*/ 	.short	(.L_838 - .L_837)


	//   ....[0]....
.L_837:
        /*0080*/ 	.word	0x00006f30


	//   ....[1]....
        /*0084*/ 	.word	0x00007000


	//   ....[2]....
        /*0088*/ 	.word	0x00007010


	//   ....[3]....
        /*008c*/ 	.word	0x00007040


	//   ....[4]....
        /*0090*/ 	.word	0x0000c7a0


	//   ....[5]....
        /*0094*/ 	.word	0x0000c7b0


	//   ....[6]....
        /*0098*/ 	.word	0x0000c7e0


	//   ....[7]....
        /*009c*/ 	.word	0x0000c7f0


	//   ....[8]....
        /*00a0*/ 	.word	0x00011960


	//   ....[9]....
        /*00a4*/ 	.word	0x00011970


	//   ....[10]....
        /*00a8*/ 	.word	0x000119a0


	//   ....[11]....
        /*00ac*/ 	.word	0x000119b0


	//   ....[12]....
        /*00b0*/ 	.word	0x00013880


	//   ....[13]....
        /*00b4*/ 	.word	0x000138c0


	//   ....[14]....
        /*00b8*/ 	.word	0x00013920


	//   ....[15]....
        /*00bc*/ 	.word	0x00013940


	//----- nvinfo : EIATTR_EXIT_INSTR_OFFSETS
	.align		4
.L_838:
        /*00c0*/ 	.byte	0x04, 0x1c
        /*00c2*/ 	.short	(.L_840 - .L_839)


	//   ....[0]....
.L_839:
        /*00c4*/ 	.word	0x000002d0


	//   ....[1]....
        /*00c8*/ 	.word	0x00000b80


	//   ....[2]....
        /*00cc*/ 	.word	0x00000bb0


	//   ....[3]....
        /*00d0*/ 	.word	0x00014b40


	//   ....[4]....
        /*00d4*/ 	.word	0x00014c10


	//   ....[5]....
        /*00d8*/ 	.word	0x00014c30


	//----- nvinfo : EIATTR_CTAIDZ_USED
	.align		4
.L_840:
        /*00dc*/ 	.byte	0x01, 0x04
	.zero		2


	//----- nvinfo : EIATTR_CRS_STACK_SIZE
	.align		4
        /*00e0*/ 	.byte	0x04, 0x1e
        /*00e2*/ 	.short	(.L_842 - .L_841)
.L_841:
        /*00e4*/ 	.word	0x00000000
.L_842:


//--------------------- .nv.info._ZN5flash24flash_fwd_splitkv_kernelI23Flash_fwd_kernel_traitsILi128ELi64ELi128ELi4ELb0ELb0EN7cutlass10bfloat16_tE19Flash_kernel_traitsILi128ELi64ELi128ELi4ES3_EELb1ELb0ELb0ELb0ELb0ELb0ELb0ELb1EEEvNS_16Flash_fwd_paramsE --------------------------
	.section	.nv.info._ZN5flash24flash_fwd_splitkv_kernelI23Flash_fwd_kernel_traitsILi128ELi64ELi128ELi4ELb0ELb0EN7cutlass10bfloat16_tE19Flash_kernel_traitsILi128ELi64ELi128ELi4ES3_EELb1ELb0ELb0ELb0ELb0ELb0ELb0ELb1EEEvNS_16Flash_fwd_paramsE,"",@"SHT_CUDA_INFO"
	.sectionflags	@""
	.align	4


	//----- nvinfo : EIATTR_CUDA_API_VERSION
	.align		4
        /*0000*/ 	.byte	0x04, 0x37
        /*0002*/ 	.short	(.L_844 - .L_843)
.L_843:
        /*0004*/ 	.word	0x00000082


	//----- nvinfo : EIATTR_SW2861232_WAR
	.align		4
.L_844:
        /*0008*/ 	.byte	0x01, 0x35
	.zero		2


	//----- nvinfo : EIATTR_PARAM_CBANK
	.align		4
        /*000c*/ 	.byte	0x04, 0x0a
        /*000e*/ 	.short	(.L_846 - .L_845)
	.align		4
.L_845:
        /*0010*/ 	.word	index@(.nv.constant0._ZN5flash24flash_fwd_splitkv_kernelI23Flash_fwd_kernel_traitsILi128ELi64ELi128ELi4ELb0ELb0EN7cutlass10bfloat16_tE19Flash_kernel_traitsILi128ELi64ELi128ELi4ES3_EELb1ELb0ELb0ELb0ELb0ELb0ELb0ELb1EEEvNS_16Flash_fwd_paramsE)
        /*0014*/ 	.short	0x0160
        /*0016*/ 	.short	0x01d0


	//----- nvinfo : EIATTR_CBANK_PARAM_SIZE
	.align		4
.L_846:
        /*0018*/ 	.byte	0x03, 0x19
        /*001a*/ 	.short	0x01d0


	//----- nvinfo : EIATTR_KPARAM_INFO
	.align		4
        /*001c*/ 	.byte	0x04, 0x17
        /*001e*/ 	.short	(.L_848 - .L_847)
.L_847:
        /*0020*/ 	.word	0x00000000
        /*0024*/ 	.short	0x0000
        /*0026*/ 	.short	0x0000
        /*0028*/ 	.byte	0x00, 0xf0, 0x41, 0x07


	//----- nvinfo : EIATTR_MAXREG_COUNT
	.align		4
.L_848:
        /*002c*/ 	.byte	0x03, 0x1b
        /*002e*/ 	.short	0x00ff


	//----- nvinfo : EIATTR_NUM_BARRIERS
	.align		4
        /*0030*/ 	.byte	0x02, 0x4c
        /*0032*/ 	.byte	0x01
	.zero		1


	//----- nvinfo : EIATTR_MERCURY_ISA_VERSION
	.align		4
        /*0034*/ 	.byte	0x03, 0x5f
        /*0036*/ 	.short	0x0000


	//----- nvinfo : EIATTR_COOP_GROUP_MASK_REGIDS
	.align		4
        /*0038*/ 	.byte	0x04, 0x29
        /*003a*/ 	.short	(.L_850 - .L_849)


	//   ....[0]....
.L_849:
        /*003c*/ 	.word	0xffffffff


	//   ....[1]....
        /*0040*/ 	.word	0xffffffff


	//   ....[2]....
        /*0044*/ 	.word	0xffffffff


	//   ....[3]....
        /*0048*/ 	.word	0xffffffff


	//   ....[4]....
        /*004c*/ 	.word	0xffffffff


	//   ....[5]....
        /*0050*/ 	.word	0xffffffff


	//   ....[6]....
        /*0054*/ 	.word	0xffffffff


	//   ....[7]....
        /*0058*/ 	.word	0xffffffff


	//   ....[8]....
        /*005c*/ 	.word	0xffffffff


	//   ....[9]....
        /*0060*/ 	.word	0xffffffff


	//   ....[10]....
        /*0064*/ 	.word	0xffffffff


	//   ....[11]....
        /*0068*/ 	.word	0xffffffff


	//   ....[12]....
        /*006c*/ 	.word	0xffffffff


	//   ....[13]....
        /*0070*/ 	.word	0xffffffff


	//   ....[14]....
        /*0074*/ 	.word	0xffffffff


	//   ....[15]....
        /*0078*/ 	.word	0xffffffff


	//   ....[16]....
        /*007c*/ 	.word	0xffffffff


	//   ....[17]....
        /*0080*/ 	.word	0xffffffff


	//   ....[18]....
        /*0084*/ 	.word	0xffffffff


	//   ....[19]....
        /*0088*/ 	.word	0xffffffff


	//----- nvinfo : EIATTR_COOP_GROUP_INSTR_OFFSETS
	.align		4
.L_850:
        /*008c*/ 	.byte	0x04, 0x28
        /*008e*/ 	.short	(.L_852 - .L_851)


	//   ....[0]....
.L_851:
        /*0090*/ 	.word	0x00017d50


	//   ....[1]....
        /*0094*/ 	.word	0x00017db0


	//   ....[2]....
        /*0098*/ 	.word	0x00017dd0


	//   ....[3]....
        /*009c*/ 	.word	0x00017df0


	//   ....[4]....
        /*00a0*/ 	.word	0x0001cc60


	//   ....[5]....
        /*00a4*/ 	.word	0x0001ccb0


	//   ....[6]....
        /*00a8*/ 	.word	0x0001cce0


	//   ....[7]....
        /*00ac*/ 	.word	0x0001cd00


	//   ....[8]....
        /*00b0*/ 	.word	0x000216b0


	//   ....[9]....
        /*00b4*/ 	.word	0x000216d0


	//   ....[10]....
        /*00b8*/ 	.word	0x000216f0


	//   ....[11]....
        /*00bc*/ 	.word	0x00021710


	//   ....[12]....
        /*00c0*/ 	.word	0x000236f0


	//   ....[13]....
        /*00c4*/ 	.word	0x00023720


	//   ....[14]....
        /*00c8*/ 	.word	0x00023730


	//   ....[15]....
        /*00cc*/ 	.word	0x00023760


	//   ....[16]....
        /*00d0*/ 	.word	0x00024e10


	//   ....[17]....
        /*00d4*/ 	.word	0x00024e50


	//   ....[18]....
        /*00d8*/ 	.word	0x00024ea0


	//   ....[19]....
        /*00dc*/ 	.word	0x00024ef0


	//----- nvinfo : EIATTR_EXIT_INSTR_OFFSETS
	.align		4
.L_852:
        /*00e0*/ 	.byte	0x04, 0x1c
        /*00e2*/ 	.short	(.L_854 - .L_853)


	//   ....[0]....
.L_853:
        /*00e4*/ 	.word	0x000000b0


	//----- nvinfo : EIATTR_CTAIDZ_USED
	.align		4
.L_854:
        /*00e8*/ 	.byte	0x01, 0x04
	.zero		2


	//----- nvinfo : EIATTR_CRS_STACK_SIZE
	.align		4
        /*00ec*/ 	.byte	0x04, 0x1e
        /*00ee*/ 	.short	(.L_856 - .L_855)
.L_855:
        /*00f0*/ 	.word	0x00000000
.L_856:


//--------------------- .nv.info._ZN5flash24flash_fwd_splitkv_kernelI23Flash_fwd_kernel_traitsILi128ELi64ELi128ELi4ELb0ELb0EN7cutlass10bfloat16_tE19Flash_kernel_traitsILi128ELi64ELi128ELi4ES3_EELb1ELb0ELb0ELb0ELb0ELb1ELb0ELb1EEEvNS_16Flash_fwd_paramsE --------------------------
	.section	.nv.info._ZN5flash24flash_fwd_splitkv_kernelI23Flash_fwd_kernel_traitsILi128ELi64ELi128ELi4ELb0ELb0EN7cutlass10bfloat16_tE19Flash_kernel_traitsILi128ELi64ELi128ELi4ES3_EELb1ELb0ELb0ELb0ELb0ELb1ELb0ELb1EEEvNS_16Flash_fwd_paramsE,"",@"SHT_CUDA_INFO"
	.sectionflags	@""
	.align	4


	//----- nvinfo : EIATTR_CUDA_API_VERSION
	.align		4
        /*0000*/ 	.byte	0x04, 0x37
        /*0002*/ 	.short	(.L_858 - .L_857)
.L_857:
        /*0004*/ 	.word	0x00000082


	//----- nvinfo : EIATTR_SW2861232_WAR
	.align		4
.L_858:
        /*0008*/ 	.byte	0x01, 0x35
	.zero		2


	//----- nvinfo : EIATTR_PARAM_CBANK
	.align		4
        /*000c*/ 	.byte	0x04, 0x0a
        /*000e*/ 	.short	(.L_860 - .L_859)
	.align		4
.L_859:
        /*0010*/ 	.word	index@(.nv.constant0._ZN5flash24flash_fwd_splitkv_kernelI23Flash_fwd_kernel_traitsILi128ELi64ELi128ELi4ELb0ELb0EN7cutlass10bfloat16_tE19Flash_kernel_traitsILi128ELi64ELi128ELi4ES3_EELb1ELb0ELb0ELb0ELb0ELb1ELb0ELb1EEEvNS_16Flash_fwd_paramsE)
        /*0014*/ 	.short	0x0160
        /*0016*/ 	.short	0x01d0


	//----- nvinfo : EIATTR_CBANK_PARAM_SIZE
	.align		4
.L_860:
        /*0018*/ 	.byte	0x03, 0x19
        /*001a*/ 	.short	0x01d0


	//----- nvinfo : EIATTR_KPARAM_INFO
	.align		4
        /*001c*/ 	.byte	0x04, 0x17
        /*001e*/ 	.short	(.L_862 - .L_861)
.L_861:
        /*0020*/ 	.word	0x00000000
        /*0024*/ 	.short	0x0000
        /*0026*/ 	.short	0x0000
        /*0028*/ 	.byte	0x00, 0xf0, 0x41, 0x07


	//----- nvinfo : EIATTR_MAXREG_COUNT
	.align		4
.L_862:
        /*002c*/ 	.byte	0x03, 0x1b
        /*002e*/ 	.short	0x00ff


	//----- nvinfo : EIATTR_NUM_BARRIERS
	.align		4
        /*0030*/ 	.byte	0x02, 0x4c
        /*0032*/ 	.byte	0x01
	.zero		1


	//----- nvinfo : EIATTR_MERCURY_ISA_VERSION
	.align		4
        /*0034*/ 	.byte	0x03, 0x5f
        /*0036*/ 	.short	0x0000


	//----- nvinfo : EIATTR_COOP_GROUP_MASK_REGIDS
	.align		4
        /*0038*/ 	.byte	0x04, 0x29
        /*003a*/ 	.short	(.L_864 - .L_863)


	//   ....[0]....
.L_863:
        /*003c*/ 	.word	0xffffffff


	//   ....[1]....
        /*0040*/ 	.word	0xffffffff


	//   ....[2]....
        /*0044*/ 	.word	0xffffffff


	//   ....[3]....
        /*0048*/ 	.word	0xffffffff


	//   ....[4]....
        /*004c*/ 	.word	0xffffffff


	//   ....[5]....
        /*0050*/ 	.word	0xffffffff


	//   ....[6]....
        /*0054*/ 	.word	0xffffffff


	//   ....[7]....
        /*0058*/ 	.word	0xffffffff


	//   ....[8]....
        /*005c*/ 	.word	0xffffffff


	//   ....[9]....
        /*0060*/ 	.word	0xffffffff


	//   ....[10]....
        /*0064*/ 	.word	0xffffffff


	//   ....[11]....
        /*0068*/ 	.word	0xffffffff


	//   ....[12]....
        /*006c*/ 	.word	0xffffffff


	//   ....[13]....
        /*0070*/ 	.word	0xffffffff


	//   ....[14]....
        /*0074*/ 	.word	0xffffffff


	//   ....[15]....
        /*0078*/ 	.word	0xffffffff


	//   ....[16]....
        /*007c*/ 	.word	0xffffffff


	//   ....[17]....
        /*0080*/ 	.word	0xffffffff


	//   ....[18]....
        /*0084*/ 	.word	0xffffffff


	//   ....[19]....
        /*0088*/ 	.word	0xffffffff


	//----- nvinfo : EIATTR_COOP_GROUP_INSTR_OFFSETS
	.align		4
.L_864:
        /*008c*/ 	.byte	0x04, 0x28
        /*008e*/ 	.short	(.L_866 - .L_865)


	//   ....[0]....
.L_865:
        /*0090*/ 	.word	0x00019080


	//   ....[1]....
        /*0094*/ 	.word	0x000190a0


	//   ....[2]....
        /*0098*/ 	.word	0x00019140


	//   ....[3]....
        /*009c*/ 	.word	0x00019150


	//   ....[4]....
        /*00a0*/ 	.word	0x0001e890


	//   ....[5]....
        /*00a4*/ 	.word	0x0001e8a0


	//   ....[6]....
        /*00a8*/ 	.word	0x0001e8d0


	//   ....[7]....
        /*00ac*/ 	.word	0x0001e8e0


	//   ....[8]....
        /*00b0*/ 	.word	0x00023b60


	//   ....[9]....
        /*00b4*/ 	.word	0x00023b80


	//   ....[10]....
        /*00b8*/ 	.word	0x00023ba0


	//   ....[11]....
        /*00bc*/ 	.word	0x00023bc0


	//   ....[12]....
        /*00c0*/ 	.word	0x00025b40


	//   ....[13]....
        /*00c4*/ 	.word	0x00025b70


	//   ....[14]....
        /*00c8*/ 	.word	0x00025b80


	//   ....[15]....
        /*00cc*/ 	.word	0x00025bb0


	//   ....[16]....
        /*00d0*/ 	.word	0x000272a0


	//   ....[17]....
        /*00d4*/ 	.word	0x000272f0


	//   ....[18]....
        /*00d8*/ 	.word	0x00027340


	//   ....[19]....
        /*00dc*/ 	.word	0x00027390


	//----- nvinfo : EIATTR_EXIT_INSTR_OFFSETS
	.align		4
.L_866:
        /*00e0*/ 	.byte	0x04, 0x1c
        /*00e2*/ 	.short	(.L_868 - .L_867)


	//   ....[0]....
.L_867:
        /*00e4*/ 	.word	0x000000b0


	//----- nvinfo : EIATTR_CTAIDZ_USED
	.align		4
.L_868:
        /*00e8*/ 	.byte	0x01, 0x04
	.zero		2


	//----- nvinfo : EIATTR_CRS_STACK_SIZE
	.align		4
        /*00ec*/ 	.byte	0x04, 0x1e
        /*00ee*/ 	.short	(.L_870 - .L_869)
.L_869:
        /*00f0*/ 	.word	0x00000000
.L_870:


//--------------------- .nv.info._ZN5flash24flash_fwd_splitkv_kernelI23Flash_fwd_kernel_traitsILi128ELi64ELi128ELi4ELb0ELb0EN7cutlass10bfloat16_tE19Flash_kernel_traitsILi128ELi64ELi128ELi4ES3_EELb1ELb0ELb0ELb0ELb0ELb0ELb1ELb0EEEvNS_16Flash_fwd_paramsE --------------------------
	.section	.nv.info._ZN5flash24flash_fwd_splitkv_kernelI23Flash_fwd_kernel_traitsILi128ELi64ELi128ELi4ELb0ELb0EN7cutlass10bfloat16_tE19Flash_kernel_traitsILi128ELi64ELi128ELi4ES3_EELb1ELb0ELb0ELb0ELb0ELb0ELb1ELb0EEEvNS_16Flash_fwd_paramsE,"",@"SHT_CUDA_INFO"
	.sectionflags	@""
	.align	4


	//----- nvinfo : EIATTR_CUDA_API_VERSION
	.align		4
        /*0000*/ 	.byte	0x04, 0x37
        /*0002*/ 	.short	(.L_872 - .L_871)
.L_871:
        /*0004*/ 	.word	0x00000082


	//----- nvinfo : EIATTR_SW2861232_WAR
	.align		4
.L_872:
        /*0008*/ 	.byte	0x01, 0x35
	.zero		2


	//----- nvinfo : EIATTR_PARAM_CBANK
	.align		4
        /*000c*/ 	.byte	0x04, 0x0a
        /*000e*/ 	.short	(.L_874 - .L_873)
	.align		4
.L_873:
        /*0010*/ 	.word	index@(.nv.constant0._ZN5flash24flash_fwd_splitkv_kernelI23Flash_fwd_kernel_traitsILi128ELi64ELi128ELi4ELb0ELb0EN7cutlass10bfloat16_tE19Flash_kernel_traitsILi128ELi64ELi128ELi4ES3_EELb1ELb0ELb0ELb0ELb0ELb0ELb1ELb0EEEvNS_16Flash_fwd_paramsE)
        /*0014*/ 	.short	0x0160
        /*0016*/ 	.short	0x01d0


	//----- nvinfo : EIATTR_CBANK_PARAM_SIZE
	.align		4
.L_874:
        /*0018*/ 	.byte	0x03, 0x19
        /*001a*/ 	.short	0x01d0


	//----- nvinfo : EIATTR_KPARAM_INFO
	.align		4
        /*001c*/ 	.byte	0x04, 0x17
        /*001e*/ 	.short	(.L_876 - .L_875)
.L_875:
        /*0020*/ 	.word	0x00000000
        /*0024*/ 	.short	0x0000
        /*0026*/ 	.short	0x0000
        /*0028*/ 	.byte	0x00, 0xf0, 0x41, 0x07


	//----- nvinfo : EIATTR_MAXREG_COUNT
	.align		4
.L_876:
        /*002c*/ 	.byte	0x03, 0x1b
        /*002e*/ 	.short	0x00ff


	//----- nvinfo : EIATTR_NUM_BARRIERS
	.align		4
        /*0030*/ 	.byte	0x02, 0x4c
        /*0032*/ 	.byte	0x01
	.zero		1


	//----- nvinfo : EIATTR_MERCURY_ISA_VERSION
	.align		4
        /*0034*/ 	.byte	0x03, 0x5f
        /*0036*/ 	.short	0x0000


	//----- nvinfo : EIATTR_COOP_GROUP_MASK_REGIDS
	.align		4
        /*0038*/ 	.byte	0x04, 0x29
        /*003a*/ 	.short	(.L_878 - .L_877)


	//   ....[0]....
.L_877:
        /*003c*/ 	.word	0xffffffff


	//   ....[1]....
        /*0040*/ 	.word	0xffffffff


	//   ....[2]....
        /*0044*/ 	.word	0xffffffff


	//   ....[3]....
        /*0048*/ 	.word	0xffffffff


	//   ....[4]....
        /*004c*/ 	.word	0xffffffff


	//   ....[5]....
        /*0050*/ 	.word	0xffffffff


	//   ....[6]....
        /*0054*/ 	.word	0xffffffff


	//   ....[7]....
        /*0058*/ 	.word	0xffffffff


	//   ....[8]....
        /*005c*/ 	.word	0xffffffff


	//   ....[9]....
        /*0060*/ 	.word	0xffffffff


	//   ....[10]....
        /*0064*/ 	.word	0xffffffff


	//   ....[11]....
        /*0068*/ 	.word	0xffffffff


	//   ....[12]....
        /*006c*/ 	.word	0xffffffff


	//   ....[13]....
        /*0070*/ 	.word	0xffffffff


	//   ....[14]....
        /*0074*/ 	.word	0xffffffff


	//   ....[15]....
        /*0078*/ 	.word	0xffffffff


	//----- nvinfo : EIATTR_COOP_GROUP_INSTR_OFFSETS
	.align		4
.L_878:
        /*007c*/ 	.byte	0x04, 0x28
        /*007e*/ 	.short	(.L_880 - .L_879)


	//   ....[0]....
.L_879:
        /*0080*/ 	.word	0x00006b00


	//   ....[1]....
        /*0084*/ 	.word	0x00006b20


	//   ....[2]....
        /*0088*/ 	.word	0x00006bc0


	//   ....[3]....
        /*008c*/ 	.word	0x00006bd0


	//   ....[4]....
        /*0090*/ 	.word	0x0000bbf0


	//   ....[5]....
        /*0094*/ 	.word	0x0000bc00


	//   ....[6]....
        /*0098*/ 	.word	0x0000bc30


	//   ....[7]....
        /*009c*/ 	.word	0x0000bc40


	//   ....[8]....
        /*00a0*/ 	.word	0x00010580


	//   ....[9]....
        /*00a4*/ 	.word	0x000105a0


	//   ....[10]....
        /*00a8*/ 	.word	0x000105d0


	//   ....[11]....
        /*00ac*/ 	.word	0x000105e0


	//   ....[12]....
        /*00b0*/ 	.word	0x000124f0


	//   ....[13]....
        /*00b4*/ 	.word	0x00012530


	//   ....[14]....
        /*00b8*/ 	.word	0x00012580


	//   ....[15]....
        /*00bc*/ 	.word	0x00012590


	//----- nvinfo : EIATTR_EXIT_INSTR_OFFSETS
	.align		4
.L_880:
        /*00c0*/ 	.byte	0x04, 0x1c
        /*00c2*/ 	.short	(.L_882 - .L_881)


	//   ....[0]....
.L_881:
        /*00c4*/ 	.word	0x00000410


	//   ....[1]....
        /*00c8*/ 	.word	0x00000e50


	//   ....[2]....
        /*00cc*/ 	.word	0x00000e80


	//   ....[3]....
        /*00d0*/ 	.word	0x00013780


	//   ....[4]....
        /*00d4*/ 	.word	0x000137c0


	//   ....[5]....
        /*00d8*/ 	.word	0x000137e0


	//----- nvinfo : EIATTR_CTAIDZ_USED
	.align		4
.L_882:
        /*00dc*/ 	.byte	0x01, 0x04
	.zero		2


	//----- nvinfo : EIATTR_CRS_STACK_SIZE
	.align		4
        /*00e0*/ 	.byte	0x04, 0x1e
        /*00e2*/ 	.short	(.L_884 - .L_883)
.L_883:
        /*00e4*/ 	.word	0x00000000
.L_884:


//--------------------- .nv.info._ZN5flash24flash_fwd_splitkv_kernelI23Flash_fwd_kernel_traitsILi128ELi64ELi128ELi4ELb0ELb0EN7cutlass10bfloat16_tE19Flash_kernel_traitsILi128ELi64ELi128ELi4ES3_EELb1ELb0ELb0ELb0ELb0ELb1ELb1ELb0EEEvNS_16Flash_fwd_paramsE --------------------------
	.section	.nv.info._ZN5flash24flash_fwd_splitkv_kernelI23Flash_fwd_kernel_traitsILi128ELi64ELi128ELi4ELb0ELb0EN7cutlass10bfloat16_tE19Flash_kernel_traitsILi128ELi64ELi128ELi4ES3_EELb1ELb0ELb0ELb0ELb0ELb1ELb1ELb0EEEvNS_16Flash_fwd_paramsE,"",@"SHT_CUDA_INFO"
	.sectionflags	@""
	.align	4


	//----- nvinfo : EIATTR_CUDA_API_VERSION
	.align		4
        /*0000*/ 	.byte	0x04, 0x37
        /*0002*/ 	.short	(.L_886 - .L_885)
.L_885:
        /*0004*/ 	.word	0x00000082


	//----- nvinfo : EIATTR_SW2861232_WAR
	.align		4
.L_886:
        /*0008*/ 	.byte	0x01, 0x35
	.zero		2


	//----- nvinfo : EIATTR_PARAM_CBANK
	.align		4
        /*000c*/ 	.byte	0x04, 0x0a
        /*000e*/ 	.short	(.L_888 - .L_887)
	.align		4
.L_887:
        /*0010*/ 	.word	index@(.nv.constant0._ZN5flash24flash_fwd_splitkv_kernelI23Flash_fwd_kernel_traitsILi128ELi64ELi128ELi4ELb0ELb0EN7cutlass10bfloat16_tE19Flash_kernel_traitsILi128ELi64ELi128ELi4ES3_EELb1ELb0ELb0ELb0ELb0ELb1ELb1ELb0EEEvNS_16Flash_fwd_paramsE)
        /*0014*/ 	.short	0x0160
        /*0016*/ 	.short	0x01d0


	//----- nvinfo : EIATTR_CBANK_PARAM_SIZE
	.align		4
.L_888:
        /*0018*/ 	.byte	0x03, 0x19
        /*001a*/ 	.short	0x01d0


	//----- nvinfo : EIATTR_KPARAM_INFO
	.align		4
        /*001c*/ 	.byte	0x04, 0x17
        /*001e*/ 	.short	(.L_890 - .L_889)
.L_889:
        /*0020*/ 	.word	0x00000000
        /*0024*/ 	.short	0x0000
        /*0026*/ 	.short	0x0000
        /*0028*/ 	.byte	0x00, 0xf0, 0x41, 0x07


	//----- nvinfo : EIATTR_MAXREG_COUNT
	.align		4
.L_890:
        /*002c*/ 	.byte	0x03, 0x1b
        /*002e*/ 	.short	0x00ff


	//----- nvinfo : EIATTR_NUM_BARRIERS
	.align		4
        /*0030*/ 	.byte	0x02, 0x4c
        /*0032*/ 	.byte	0x01
	.zero		1


	//----- nvinfo : EIATTR_MERCURY_ISA_VERSION
	.align		4
        /*0034*/ 	.byte	0x03, 0x5f
        /*0036*/ 	.short	0x0000


	//----- nvinfo : EIATTR_COOP_GROUP_MASK_REGIDS
	.align		4
        /*0038*/ 	.byte	0x04, 0x29
        /*003a*/ 	.short	(.L_892 - .L_891)


	//   ....[0]....
.L_891:
        /*003c*/ 	.word	0xffffffff


	//   ....[1]....
        /*0040*/ 	.word	0xffffffff


	//   ....[2]....
        /*0044*/ 	.word	0xffffffff


	//   ....[3]....
        /*0048*/ 	.word	0xffffffff


	//   ....[4]....
        /*004c*/ 	.word	0xffffffff


	//   ....[5]....
        /*0050*/ 	.word	0xffffffff


	//   ....[6]....
        /*0054*/ 	.word	0xffffffff


	//   ....[7]....
        /*0058*/ 	.word	0xffffffff


	//   ....[8]....
        /*005c*/ 	.word	0xffffffff


	//   ....[9]....
        /*0060*/ 	.word	0xffffffff


	//   ....[10]....
        /*0064*/ 	.word	0xffffffff


	//   ....[11]....
        /*0068*/ 	.word	0xffffffff


	//   ....[12]....
        /*006c*/ 	.word	0xffffffff


	//   ....[13]....
        /*0070*/ 	.word	0xffffffff


	//   ....[14]....
        /*0074*/ 	.word	0xffffffff


	//   ....[15]....
        /*0078*/ 	.word	0xffffffff


	//----- nvinfo : EIATTR_COOP_GROUP_INSTR_OFFSETS
	.align		4
.L_892:
        /*007c*/ 	.byte	0x04, 0x28
        /*007e*/ 	.short	(.L_894 - .L_893)


	//   ....[0]....
.L_893:
        /*0080*/ 	.word	0x00007570


	//   ....[1]....
        /*0084*/ 	.word	0x00007620


	//   ....[2]....
        /*0088*/ 	.word	0x00007630


	//   ....[3]....
        /*008c*/ 	.word	0x00007690


	//   ....[4]....
        /*0090*/ 	.word	0x0000ce50


	//   ....[5]....
        /*0094*/ 	.word	0x0000ce60


	//   ....[6]....
        /*0098*/ 	.word	0x0000ce90


	//   ....[7]....
        /*009c*/ 	.word	0x0000cea0


	//   ....[8]....
        /*00a0*/ 	.word	0x00012030


	//   ....[9]....
        /*00a4*/ 	.word	0x00012050


	//   ....[10]....
        /*00a8*/ 	.word	0x00012080


	//   ....[11]....
        /*00ac*/ 	.word	0x00012090


	//   ....[12]....
        /*00b0*/ 	.word	0x00013f50


	//   ....[13]....
        /*00b4*/ 	.word	0x00013f90


	//   ....[14]....
        /*00b8*/ 	.word	0x00013fe0


	//   ....[15]....
        /*00bc*/ 	.word	0x00013ff0


	//----- nvinfo : EIATTR_EXIT_INSTR_OFFSETS
	.align		4
.L_894:
        /*00c0*/ 	.byte	0x04, 0x1c
        /*00c2*/ 	.short	(.L_896 - .L_895)


	//   ....[0]....
.L_895:
        /*00c4*/ 	.word	0x00000410


	//   ....[1]....
        /*00c8*/ 	.word	0x00000e60


	//   ....[2]....
        /*00cc*/ 	.word	0x00000e90


	//   ....[3]....
        /*00d0*/ 	.word	0x000151e0


	//   ....[4]....
        /*00d4*/ 	.word	0x00015220


	//   ....[5]....
        /*00d8*/ 	.word	0x00015240


	//----- nvinfo : EIATTR_CTAIDZ_USED
	.align		4
.L_896:
        /*00dc*/ 	.byte	0x01, 0x04
	.zero		2


	//----- nvinfo : EIATTR_CRS_STACK_SIZE
	.align		4
        /*00e0*/ 	.byte	0x04, 0x1e
        /*00e2*/ 	.short	(.L_898 - .L_897)
.L_897:
        /*00e4*/ 	.word	0x00000000
.L_898:


//--------------------- .nv.info._ZN5flash24flash_fwd_splitkv_kernelI23Flash_fwd_kernel_traitsILi128ELi64ELi128ELi4ELb0ELb0EN7cutlass10bfloat16_tE19Flash_kernel_traitsILi128ELi64ELi128ELi4ES3_EELb1ELb0ELb0ELb0ELb0ELb0ELb1ELb1EEEvNS_16Flash_fwd_paramsE --------------------------
	.section	.nv.info._ZN5flash24flash_fwd_splitkv_kernelI23Flash_fwd_kernel_traitsILi128ELi64ELi128ELi4ELb0ELb0EN7cutlass10bfloat16_tE19Flash_kernel_traitsILi128ELi64ELi128ELi4ES3_EELb1ELb0ELb0ELb0ELb0ELb0ELb1ELb1EEEvNS_16Flash_fwd_paramsE,"",@"SHT_CUDA_INFO"
	.sectionflags	@""
	.align	4


	//----- nvinfo : EIATTR_CUDA_API_VERSION
	.align		4
        /*0000*/ 	.byte	0x04, 0x37
        /*0002*/ 	.short	(.L_900 - .L_899)
.L_899:
        /*0004*/ 	.word	0x00000082


	//----- nvinfo : EIATTR_SW2861232_WAR
	.align		4
.L_900:
        /*0008*/ 	.byte	0x01, 0x35
	.zero		2


	//----- nvinfo : EIATTR_PARAM_CBANK
	.align		4
        /*000c*/ 	.byte	0x04, 0x0a
        /*000e*/ 	.short	(.L_902 - .L_901)
	.align		4
.L_901:
        /*0010*/ 	.word	index@(.nv.constant0._ZN5flash24flash_fwd_splitkv_kernelI23Flash_fwd_kernel_traitsILi128ELi64ELi128ELi4ELb0ELb0EN7cutlass10bfloat16_tE19Flash_kernel_traitsILi128ELi64ELi128ELi4ES3_EELb1ELb0ELb0ELb0ELb0ELb0ELb1ELb1EEEvNS_16Flash_fwd_paramsE)
        /*0014*/ 	.short	0x0160
        /*0016*/ 	.short	0x01d0


	//----- nvinfo : EIATTR_CBANK_PARAM_SIZE
	.align		4
.L_902:
        /*0018*/ 	.byte	0x03, 0x19
        /*001a*/ 	.short	0x01d0


	//----- nvinfo : EIATTR_KPARAM_INFO
	.align		4
        /*001c*/ 	.byte	0x04, 0x17
        /*001e*/ 	.short	(.L_904 - .L_903)
.L_903:
        /*0020*/ 	.word	0x00000000
        /*0024*/ 	.short	0x0000
        /*0026*/ 	.short	0x0000
        /*0028*/ 	.byte	0x00, 0xf0, 0x41, 0x07


	//----- nvinfo : EIATTR_MAXREG_COUNT
	.align		4
.L_904:
        /*002c*/ 	.byte	0x03, 0x1b
        /*002e*/ 	.short	0x00ff


	//----- nvinfo : EIATTR_NUM_BARRIERS
	.align		4
        /*0030*/ 	.byte	0x02, 0x4c
        /*0032*/ 	.byte	0x01
	.zero		1


	//----- nvinfo : EIATTR_MERCURY_ISA_VERSION
	.align		4
        /*0034*/ 	.byte	0x03, 0x5f
        /*0036*/ 	.short	0x0000


	//----- nvinfo : EIATTR_COOP_GROUP_MASK_REGIDS
	.align		4
        /*0038*/ 	.byte	0x04, 0x29
        /*003a*/ 	.short	(.L_906 - .L_905)


	//   ....[0]....
.L_905:
        /*003c*/ 	.word	0xffffffff


	//   ....[1]....
        /*0040*/ 	.word	0xffffffff


	//   ....[2]....
        /*0044*/ 	.word	0xffffffff


	//   ....[3]....
        /*0048*/ 	.word	0xffffffff


	//   ....[4]....
        /*004c*/ 	.word	0xffffffff


	//   ....[5]....
        /*0050*/ 	.word	0xffffffff


	//   ....[6]....
        /*0054*/ 	.word	0xffffffff


	//   ....[7]....
        /*0058*/ 	.word	0xffffffff


	//   ....[8]....
        /*005c*/ 	.word	0xffffffff


	//   ....[9]....
        /*0060*/ 	.word	0xffffffff


	//   ....[10]....
        /*0064*/ 	.word	0xffffffff


	//   ....[11]....
        /*0068*/ 	.word	0xffffffff


	//   ....[12]....
        /*006c*/ 	.word	0xffffffff


	//   ....[13]....
        /*0070*/ 	.word	0xffffffff


	//   ....[14]....
        /*0074*/ 	.word	0xffffffff


	//   ....[15]....
        /*0078*/ 	.word	0xffffffff


	//   ....[16]....
        /*007c*/ 	.word	0xffffffff


	//   ....[17]....
        /*0080*/ 	.word	0xffffffff


	//   ....[18]....
        /*0084*/ 	.word	0xffffffff


	//   ....[19]....
        /*0088*/ 	.word	0xffffffff


	//----- nvinfo : EIATTR_COOP_GROUP_INSTR_OFFSETS
	.align		4
.L_906:
        /*008c*/ 	.byte	0x04, 0x28
        /*008e*/ 	.short	(.L_908 - .L_907)


	//   ....[0]....
.L_907:
        /*0090*/ 	.word	0x00017f70


	//   ....[1]....
        /*0094*/ 	.word	0x00017fd0


	//   ....[2]....
        /*0098*/ 	.word	0x00018000


	//   ....[3]....
        /*009c*/ 	.word	0x00018020


	//   ....[4]....
        /*00a0*/ 	.word	0x0001ce70


	//   ....[5]....
        /*00a4*/ 	.word	0x0001cec0


	//   ....[6]....
        /*00a8*/ 	.word	0x0001cef0


	//   ....[7]....
        /*00ac*/ 	.word	0x0001cf10


	//   ....[8]....
        /*00b0*/ 	.word	0x000218e0


	//   ....[9]....
        /*00b4*/ 	.word	0x00021900


	//   ....[10]....
        /*00b8*/ 	.word	0x00021920


	//   ....[11]....
        /*00bc*/ 	.word	0x00021940


	//   ....[12]....
        /*00c0*/ 	.word	0x00023900


	//   ....[13]....
        /*00c4*/ 	.word	0x00023930


	//   ....[14]....
        /*00c8*/ 	.word	0x00023940


	//   ....[15]....
        /*00cc*/ 	.word	0x00023970


	//   ....[16]....
        /*00d0*/ 	.word	0x00024d40


	//   ....[17]....
        /*00d4*/ 	.word	0x00024d80


	//   ....[18]....
        /*00d8*/ 	.word	0x00024dd0


	//   ....[19]....
        /*00dc*/ 	.word	0x00024e20


	//----- nvinfo : EIATTR_EXIT_INSTR_OFFSETS
	.align		4
.L_908:
        /*00e0*/ 	.byte	0x04, 0x1c
        /*00e2*/ 	.short	(.L_910 - .L_909)


	//   ....[0]....
.L_909:
        /*00e4*/ 	.word	0x000001f0


	//----- nvinfo : EIATTR_CTAIDZ_USED
	.align		4
.L_910:
        /*00e8*/ 	.byte	0x01, 0x04
	.zero		2


	//----- nvinfo : EIATTR_CRS_STACK_SIZE
	.align		4
        /*00ec*/ 	.byte	0x04, 0x1e
        /*00ee*/ 	.short	(.L_912 - .L_911)
.L_911:
        /*00f0*/ 	.word	0x00000000
.L_912:


//--------------------- .nv.info._ZN5flash24flash_fwd_splitkv_kernelI23Flash_fwd_kernel_traitsILi128ELi64ELi128ELi4ELb0ELb0EN7cutlass10bfloat16_tE19Flash_kernel_traitsILi128ELi64ELi128ELi4ES3_EELb1ELb0ELb0ELb0ELb0ELb1ELb1ELb1EEEvNS_16Flash_fwd_paramsE --------------------------
	.section	.nv.info._ZN5flash24flash_fwd_splitkv_kernelI23Flash_fwd_kernel_traitsILi128ELi64ELi128ELi4ELb0ELb0EN7cutlass10bfloat16_tE19Flash_kernel_traitsILi128ELi64ELi128ELi4ES3_EELb1ELb0ELb0ELb0ELb0ELb1ELb1ELb1EEEvNS_16Flash_fwd_paramsE,"",@"SHT_CUDA_INFO"
	.sectionflags	@""
	.align	4


	//----- nvinfo : EIATTR_CUDA_API_VERSION
	.align		4
        /*0000*/ 	.byte	0x04, 0x37
        /*0002*/ 	.short	(.L_914 - .L_913)
.L_913:
        /*0004*/ 	.word	0x00000082


	//----- nvinfo : EIATTR_SW2861232_WAR
	.align		4
.L_914:
        /*0008*/ 	.byte	0x01, 0x35
	.zero		2


	//----- nvinfo : EIATTR_PARAM_CBANK
	.align		4
        /*000c*/ 	.byte	0x04, 0x0a
        /*000e*/ 	.short	(.L_916 - .L_915)
	.align		4
.L_915:
        /*0010*/ 	.word	index@(.nv.constant0._ZN5flash24flash_fwd_splitkv_kernelI23Flash_fwd_kernel_traitsILi128ELi64ELi128ELi4ELb0ELb0EN7cutlass10bfloat16_tE19Flash_kernel_traitsILi128ELi64ELi128ELi4ES3_EELb1ELb0ELb0ELb0ELb0ELb1ELb1ELb1EEEvNS_16Flash_fwd_paramsE)
        /*0014*/ 	.short	0x0160
        /*0016*/ 	.short	0x01d0


	//----- nvinfo : EIATTR_CBANK_PARAM_SIZE
	.align		4
.L_916:
        /*0018*/ 	.byte	0x03, 0x19
        /*001a*/ 	.short	0x01d0


	//----- nvinfo : EIATTR_KPARAM_INFO
	.align		4
        /*001c*/ 	.byte	0x04, 0x17
        /*001e*/ 	.short	(.L_918 - .L_917)
.L_917:
        /*0020*/ 	.word	0x00000000
        /*0024*/ 	.short	0x0000
        /*0026*/ 	.short	0x0000
        /*0028*/ 	.byte	0x00, 0xf0, 0x41, 0x07


	//----- nvinfo : EIATTR_MAXREG_COUNT
	.align		4
.L_918:
        /*002c*/ 	.byte	0x03, 0x1b
        /*002e*/ 	.short	0x00ff


	//----- nvinfo : EIATTR_NUM_BARRIERS
	.align		4
        /*0030*/ 	.byte	0x02, 0x4c
        /*0032*/ 	.byte	0x01
	.zero		1


	//----- nvinfo : EIATTR_MERCURY_ISA_VERSION
	.align		4
        /*0034*/ 	.byte	0x03, 0x5f
        /*0036*/ 	.short	0x0000


	//----- nvinfo : EIATTR_COOP_GROUP_MASK_REGIDS
	.align		4
        /*0038*/ 	.byte	0x04, 0x29
        /*003a*/ 	.short	(.L_920 - .L_919)


	//   ....[0]....
.L_919:
        /*003c*/ 	.word	0xffffffff


	//   ....[1]....
        /*0040*/ 	.word	0xffffffff


	//   ....[2]....
        /*0044*/ 	.word	0xffffffff


	//   ....[3]....
        /*0048*/ 	.word	0xffffffff


	//   ....[4]....
        /*004c*/ 	.word	0xffffffff


	//   ....[5]....
        /*0050*/ 	.word	0xffffffff


	//   ....[6]....
        /*0054*/ 	.word	0xffffffff


	//   ....[7]....
        /*0058*/ 	.word	0xffffffff


	//   ....[8]....
        /*005c*/ 	.word	0xffffffff


	//   ....[9]....
        /*0060*/ 	.word	0xffffffff


	//   ....[10]....
        /*0064*/ 	.word	0xffffffff


	//   ....[11]....
        /*0068*/ 	.word	0xffffffff


	//   ....[12]....
        /*006c*/ 	.word	0xffffffff


	//   ....[13]....
        /*0070*/ 	.word	0xffffffff


	//   ....[14]....
        /*0074*/ 	.word	0xffffffff


	//   ....[15]....
        /*0078*/ 	.word	0xffffffff


	//   ....[16]....
        /*007c*/ 	.word	0xffffffff


	//   ....[17]....
        /*0080*/ 	.word	0xffffffff


	//   ....[18]....
        /*0084*/ 	.word	0xffffffff


	//   ....[19]....
        /*0088*/ 	.word	0xffffffff


	//----- nvinfo : EIATTR_COOP_GROUP_INSTR_OFFSETS
	.align		4
.L_920:
        /*008c*/ 	.byte	0x04, 0x28
        /*008e*/ 	.short	(.L_922 - .L_921)


	//   ....[0]....
.L_921:
        /*0090*/ 	.word	0x000192e0


	//   ....[1]....
        /*0094*/ 	.word	0x00019300


	//   ....[2]....
        /*0098*/ 	.word	0x000193a0


	//   ....[3]....
        /*009c*/ 	.word	0x000193b0


	//   ....[4]....
        /*00a0*/ 	.word	0x0001eb00


	//   ....[5]....
        /*00a4*/ 	.word	0x0001eb10


	//   ....[6]....
        /*00a8*/ 	.word	0x0001eb40


	//   ....[7]....
        /*00ac*/ 	.word	0x0001eb50


	//   ....[8]....
        /*00b0*/ 	.word	0x00023de0


	//   ....[9]....
        /*00b4*/ 	.word	0x00023e00


	//   ....[10]....
        /*00b8*/ 	.word	0x00023e20


	//   ....[11]....
        /*00bc*/ 	.word	0x00023e40


	//   ....[12]....
        /*00c0*/ 	.word	0x00025da0


	//   ....[13]....
        /*00c4*/ 	.word	0x00025dd0


	//   ....[14]....
        /*00c8*/ 	.word	0x00025de0


	//   ....[15]....
        /*00cc*/ 	.word	0x00025e10


	//   ....[16]....
        /*00d0*/ 	.word	0x00027210


	//   ....[17]....
        /*00d4*/ 	.word	0x00027270


	//   ....[18]....
        /*00d8*/ 	.word	0x000272c0


	//   ....[19]....
        /*00dc*/ 	.word	0x00027310


	//----- nvinfo : EIATTR_EXIT_INSTR_OFFSETS
	.align		4
.L_922:
        /*00e0*/ 	.byte	0x04, 0x1c
        /*00e2*/ 	.short	(.L_924 - .L_923)


	//   ....[0]....
.L_923:
        /*00e4*/ 	.word	0x000001f0


	//----- nvinfo : EIATTR_CTAIDZ_USED
	.align		4
.L_924:
        /*00e8*/ 	.byte	0x01, 0x04
	.zero		2


	//----- nvinfo : EIATTR_CRS_STACK_SIZE
	.align		4
        /*00ec*/ 	.byte	0x04, 0x1e
        /*00ee*/ 	.short	(.L_926 - .L_925)
.L_925:
        /*00f0*/ 	.word	0x00000000
.L_926:


//--------------------- .nv.info._ZN5flash24flash_fwd_splitkv_kernelI23Flash_fwd_kernel_traitsILi128ELi64ELi128ELi4ELb0ELb0EN7cutlass10bfloat16_tE19Flash_kernel_traitsILi128ELi64ELi128ELi4ES3_EELb1ELb0ELb0ELb1ELb1ELb0ELb0ELb0EEEvNS_16Flash_fwd_paramsE --------------------------
	.section	.nv.info._ZN5flash24flash_fwd_splitkv_kernelI23Flash_fwd_kernel_traitsILi128ELi64ELi128ELi4ELb0ELb0EN7cutlass10bfloat16_tE19Flash_kernel_traitsILi128ELi64ELi128ELi4ES3_EELb1ELb0ELb0ELb1ELb1ELb0ELb0ELb0EEEvNS_16Flash_fwd_paramsE,"",@"SHT_CUDA_INFO"
	.sectionflags	@""
	.align	4


	//----- nvinfo : EIATTR_CUDA_API_VERSION
	.align		4
        /*0000*/ 	.byte	0x04, 0x37
        /*0002*/ 	.short	(.L_928 - .L_927)
.L_927:
        /*0004*/ 	.word	0x00000082


	//----- nvinfo : EIATTR_SW2861232_WAR
	.align		4
.L_928:
        /*0008*/ 	.byte	0x01, 0x35
	.zero		2


	//----- nvinfo : EIATTR_PARAM_CBANK
	.align		4
        /*000c*/ 	.byte	0x04, 0x0a
        /*000e*/ 	.short	(.L_930 - .L_929)
	.align		4
.L_929:
        /*0010*/ 	.word	index@(.nv.constant0._ZN5flash24flash_fwd_splitkv_kernelI23Flash_fwd_kernel_traitsILi128ELi64ELi128ELi4ELb0ELb0EN7cutlass10bfloat16_tE19Flash_kernel_traitsILi128ELi64ELi128ELi4ES3_EELb1ELb0ELb0ELb1ELb1ELb0ELb0ELb0EEEvNS_16Flash_fwd_paramsE)
        /*0014*/ 	.short	0x0160
        /*0016*/ 	.short	0x01d0


	//----- nvinfo : EIATTR_CBANK_PARAM_SIZE
	.align		4
.L_930:
        /*0018*/ 	.byte	0x03, 0x19
        /*001a*/ 	.short	0x01d0


	//----- nvinfo : EIATTR_KPARAM_INFO
	.align		4
        /*001c*/ 	.byte	0x04, 0x17
        /*001e*/ 	.short	(.L_932 - .L_931)
.L_931:
        /*0020*/ 	.word	0x00000000
        /*0024*/ 	.short	0x0000
        /*0026*/ 	.short	0x0000
        /*0028*/ 	.byte	0x00, 0xf0, 0x41, 0x07


	//----- nvinfo : EIATTR_MAXREG_COUNT
	.align		4
.L_932:
        /*002c*/ 	.byte	0x03, 0x1b
        /*002e*/ 	.short	0x00ff


	//----- nvinfo : EIATTR_NUM_BARRIERS
	.align		4
        /*0030*/ 	.byte	0x02, 0x4c
        /*0032*/ 	.byte	0x01
	.zero		1


	//----- nvinfo : EIATTR_MERCURY_ISA_VERSION
	.align		4
        /*0034*/ 	.byte	0x03, 0x5f
        /*0036*/ 	.short	0x0000


	//----- nvinfo : EIATTR_COOP_GROUP_MASK_REGIDS
	.align		4
        /*0038*/ 	.byte	0x04, 0x29
        /*003a*/ 	.short	(.L_934 - .L_933)


	//   ....[0]....
.L_933:
        /*003c*/ 	.word	0xffffffff


	//   ....[1]....
        /*0040*/ 	.word	0xffffffff


	//   ....[2]....
        /*0044*/ 	.word	0xffffffff


	//   ....[3]....
        /*0048*/ 	.word	0xffffffff


	//   ....[4]....
        /*004c*/ 	.word	0xffffffff


	//   ....[5]....
        /*0050*/ 	.word	0xffffffff


	//   ....[6]....
        /*0054*/ 	.word	0xffffffff


	//   ....[7]....
        /*0058*/ 	.word	0xffffffff


	//   ....[8]....
        /*005c*/ 	.word	0xffffffff


	//   ....[9]....
        /*0060*/ 	.word	0xffffffff


	//   ....[10]....
        /*0064*/ 	.word	0xffffffff


	//   ....[11]....
        /*0068*/ 	.word	0xffffffff


	//----- nvinfo : EIATTR_COOP_GROUP_INSTR_OFFSETS
	.align		4
.L_934:
        /*006c*/ 	.byte	0x04, 0x28
        /*006e*/ 	.short	(.L_936 - .L_935)


	//   ....[0]....
.L_935:
        /*0070*/ 	.word	0x00003ff0


	//   ....[1]....
        /*0074*/ 	.word	0x00004010


	//   ....[2]....
        /*0078*/ 	.word	0x000040b0


	//   ....[3]....
        /*007c*/ 	.word	0x000040c0


	//   ....[4]....
        /*0080*/ 	.word	0x000078e0


	//   ....[5]....
        /*0084*/ 	.word	0x00007900


	//   ....[6]....
        /*0088*/ 	.word	0x00007930


	//   ....[7]....
        /*008c*/ 	.word	0x00007940


	//   ....[8]....
        /*0090*/ 	.word	0x00009870


	//   ....[9]....
        /*0094*/ 	.word	0x000098b0


	//   ....[10]....
        /*0098*/ 	.word	0x00009930


	//   ....[11]....
        /*009c*/ 	.word	0x00009950


	//----- nvinfo : EIATTR_EXIT_INSTR_OFFSETS
	.align		4
.L_936:
        /*00a0*/ 	.byte	0x04, 0x1c
        /*00a2*/ 	.short	(.L_938 - .L_937)


	//   ....[0]....
.L_937:
        /*00a4*/ 	.word	0x00000160


	//   ....[1]....
        /*00a8*/ 	.word	0x00000710


	//   ....[2]....
        /*00ac*/ 	.word	0x00000740


	//   ....[3]....
        /*00b0*/ 	.word	0x0000a920


	//----- nvinfo : EIATTR_CTAIDZ_USED
	.align		4
.L_938:
        /*00b4*/ 	.byte	0x01, 0x04
	.zero		2


	//----- nvinfo : EIATTR_CRS_STACK_SIZE
	.align		4
        /*00b8*/ 	.byte	0x04, 0x1e
        /*00ba*/ 	.short	(.L_940 - .L_939)
.L_939:
        /*00bc*/ 	.word	0x00000000
.L_940:


//--------------------- .nv.info._ZN5flash24flash_fwd_splitkv_kernelI23Flash_fwd_kernel_traitsILi128ELi64ELi128ELi4ELb0ELb0EN7cutlass10bfloat16_tE19Flash_kernel_traitsILi128ELi64ELi128ELi4ES3_EELb1ELb0ELb0ELb1ELb1ELb1ELb0ELb0EEEvNS_16Flash_fwd_paramsE --------------------------
	.section	.nv.info._ZN5flash24flash_fwd_splitkv_kernelI23Flash_fwd_kernel_traitsILi128ELi64ELi128ELi4ELb0ELb0EN7cutlass10bfloat16_tE19Flash_kernel_traitsILi128ELi64ELi128ELi4ES3_EELb1ELb0ELb0ELb1ELb1ELb1ELb0ELb0EEEvNS_16Flash_fwd_paramsE,"",@"SHT_CUDA_INFO"
	.sectionflags	@""
	.align	4


	//----- nvinfo : EIATTR_CUDA_API_VERSION
	.align		4
        /*0000*/ 	.byte	0x04, 0x37
        /*0002*/ 	.short	(.L_942 - .L_941)
.L_941:
        /*0004*/ 	.word	0x00000082


	//----- nvinfo : EIATTR_SW2861232_WAR
	.align		4
.L_942:
        /*0008*/ 	.byte	0x01, 0x35
	.zero		2


	//----- nvinfo : EIATTR_PARAM_CBANK
	.align		4
        /*000c*/ 	.byte	0x04, 0x0a
        /*000e*/ 	.short	(.L_944 - .L_943)
	.align		4
.L_943:
        /*0010*/ 	.word	index@(.nv.constant0._ZN5flash24flash_fwd_splitkv_kernelI23Flash_fwd_kernel_traitsILi128ELi64ELi128ELi4ELb0ELb0EN7cutlass10bfloat16_tE19Flash_kernel_traitsILi128ELi64ELi128ELi4ES3_EELb1ELb0ELb0ELb1ELb1ELb1ELb0ELb0EEEvNS_16Flash_fwd_paramsE)
        /*0014*/ 	.short	0x0160
        /*0016*/ 	.short	0x01d0


	//----- nvinfo : EIATTR_CBANK_PARAM_SIZE
	.align		4
.L_944:
        /*0018*/ 	.byte	0x03, 0x19
        /*001a*/ 	.short	0x01d0


	//----- nvinfo : EIATTR_KPARAM_INFO
	.align		4
        /*001c*/ 	.byte	0x04, 0x17
        /*001e*/ 	.short	(.L_946 - .L_945)
.L_945:
        /*0020*/ 	.word	0x00000000
        /*0024*/ 	.short	0x0000
        /*0026*/ 	.short	0x0000
        /*0028*/ 	.byte	0x00, 0xf0, 0x41, 0x07


	//----- nvinfo : EIATTR_MAXREG_COUNT
	.align		4
.L_946:
        /*002c*/ 	.byte	0x03, 0x1b
        /*002e*/ 	.short	0x00ff


	//----- nvinfo : EIATTR_NUM_BARRIERS
	.align		4
        /*0030*/ 	.byte	0x02, 0x4c
        /*0032*/ 	.byte	0x01
	.zero		1


	//----- nvinfo : EIATTR_MERCURY_ISA_VERSION
	.align		4
        /*0034*/ 	.byte	0x03, 0x5f
        /*0036*/ 	.short	0x0000


	//----- nvinfo : EIATTR_COOP_GROUP_MASK_REGIDS
	.align		4
        /*0038*/ 	.byte	0x04, 0x29
        /*003a*/ 	.short	(.L_948 - .L_947)


	//   ....[0]....
.L_947:
        /*003c*/ 	.word	0xffffffff


	//   ....[1]....
        /*0040*/ 	.word	0xffffffff


	//   ....[2]....
        /*0044*/ 	.word	0xffffffff


	//   ....[3]....
        /*0048*/ 	.word	0xffffffff


	//   ....[4]....
        /*004c*/ 	.word	0xffffffff


	//   ....[5]....
        /*0050*/ 	.word	0xffffffff


	//   ....[6]....
        /*0054*/ 	.word	0xffffffff


	//   ....[7]....
        /*0058*/ 	.word	0xffffffff


	//   ....[8]....
        /*005c*/ 	.word	0xffffffff


	//   ....[9]....
        /*0060*/ 	.word	0xffffffff


	//   ....[10]....
        /*0064*/ 	.word	0xffffffff


	//   ....[11]....
        /*0068*/ 	.word	0xffffffff


	//----- nvinfo : EIATTR_COOP_GROUP_INSTR_OFFSETS
	.align		4
.L_948:
        /*006c*/ 	.byte	0x04, 0x28
        /*006e*/ 	.short	(.L_950 - .L_949)


	//   ....[0]....
.L_949:
        /*0070*/ 	.word	0x000047e0


	//   ....[1]....
        /*0074*/ 	.word	0x00004800


	//   ....[2]....
        /*0078*/ 	.word	0x000048a0


	//   ....[3]....
        /*007c*/ 	.word	0x000048b0


	//   ....[4]....
        /*0080*/ 	.word	0x00008930


	//   ....[5]....
        /*0084*/ 	.word	0x00008940


	//   ....[6]....
        /*0088*/ 	.word	0x00008970


	//   ....[7]....
        /*008c*/ 	.word	0x00008980


	//   ....[8]....
        /*0090*/ 	.word	0x0000a860


	//   ....[9]....
        /*0094*/ 	.word	0x0000a8a0


	//   ....[10]....
        /*0098*/ 	.word	0x0000a920


	//   ....[11]....
        /*009c*/ 	.word	0x0000a940


	//----- nvinfo : EIATTR_EXIT_INSTR_OFFSETS
	.align		4
.L_950:
        /*00a0*/ 	.byte	0x04, 0x1c
        /*00a2*/ 	.short	(.L_952 - .L_951)


	//   ....[0]....
.L_951:
        /*00a4*/ 	.word	0x00000160


	//   ....[1]....
        /*00a8*/ 	.word	0x00000710


	//   ....[2]....
        /*00ac*/ 	.word	0x00000740


	//   ....[3]....
        /*00b0*/ 	.word	0x0000b910


	//----- nvinfo : EIATTR_CTAIDZ_USED
	.align		4
.L_952:
        /*00b4*/ 	.byte	0x01, 0x04
	.zero		2


	//----- nvinfo : EIATTR_CRS_STACK_SIZE
	.align		4
        /*00b8*/ 	.byte	0x04, 0x1e
        /*00ba*/ 	.short	(.L_954 - .L_953)
.L_953:
        /*00bc*/ 	.word	0x00000000
.L_954:


//--------------------- .nv.info._ZN5flash24flash_fwd_splitkv_kernelI23Flash_fwd_kernel_traitsILi128ELi64ELi128ELi4ELb0ELb0EN7cutlass10bfloat16_tE19Flash_kernel_traitsILi128ELi64ELi128ELi4ES3_EELb1ELb0ELb0ELb1ELb1ELb0ELb1ELb0EEEvNS_16Flash_fwd_paramsE --------------------------
	.section	.nv.info._ZN5flash24flash_fwd_splitkv_kernelI23Flash_fwd_kernel_traitsILi128ELi64ELi128ELi4ELb0ELb0EN7cutlass10bfloat16_tE19Flash_kernel_traitsILi128ELi64ELi128ELi4ES3_EELb1ELb0ELb0ELb1ELb1ELb0ELb1ELb0EEEvNS_16Flash_fwd_paramsE,"",@"SHT_CUDA_INFO"
	.sectionflags	@""
	.align	4


	//----- nvinfo : EIATTR_CUDA_API_VERSION
	.align		4
        /*0000*/ 	.byte	0x04, 0x37
        /*0002*/ 	.short	(.L_956 - .L_955)
.L_955:
        /*0004*/ 	.word	0x00000082


	//----- nvinfo : EIATTR_SW2861232_WAR
	.align		4
.L_956:
        /*0008*/ 	.byte	0x01, 0x35
	.zero		2


	//----- nvinfo : EIATTR_PARAM_CBANK
	.align		4
        /*000c*/ 	.byte	0x04, 0x0a
        /*000e*/ 	.short	(.L_958 - .L_957)
	.align		4
.L_957:
        /*0010*/ 	.word	index@(.nv.constant0._ZN5flash24flash_fwd_splitkv_kernelI23Flash_fwd_kernel_traitsILi128ELi64ELi128ELi4ELb0ELb0EN7cutlass10bfloat16_tE19Flash_kernel_traitsILi128ELi64ELi128ELi4ES3_EELb1ELb0ELb0ELb1ELb1ELb0ELb1ELb0EEEvNS_16Flash_fwd_paramsE)
        /*0014*/ 	.short	0x0160
        /*0016*/ 	.short	0x01d0


	//----- nvinfo : EIATTR_CBANK_PARAM_SIZE
	.align		4
.L_958:
        /*0018*/ 	.byte	0x03, 0x19
        /*001a*/ 	.short	0x01d0


	//----- nvinfo : EIATTR_KPARAM_INFO
	.align		4
        /*001c*/ 	.byte	0x04, 0x17
        /*001e*/ 	.short	(.L_960 - .L_959)
.L_959:
        /*0020*/ 	.word	0x00000000
        /*0024*/ 	.short	0x0000
        /*0026*/ 	.short	0x0000
        /*0028*/ 	.byte	0x00, 0xf0, 0x41, 0x07


	//----- nvinfo : EIATTR_MAXREG_COUNT
	.align		4
.L_960:
        /*002c*/ 	.byte	0x03, 0x1b
        /*002e*/ 	.short	0x00ff


	//----- nvinfo : EIATTR_NUM_BARRIERS
	.align		4
        /*0030*/ 	.byte	0x02, 0x4c
        /*0032*/ 	.byte	0x01
	.zero		1


	//----- nvinfo : EIATTR_MERCURY_ISA_VERSION
	.align		4
        /*0034*/ 	.byte	0x03, 0x5f
        /*0036*/ 	.short	0x0000


	//----- nvinfo : EIATTR_COOP_GROUP_MASK_REGIDS
	.align		4
        /*0038*/ 	.byte	0x04, 0x29
        /*003a*/ 	.short	(.L_962 - .L_961)


	//   ....[0]....
.L_961:
        /*003c*/ 	.word	0xffffffff


	//   ....[1]....
        /*0040*/ 	.word	0xffffffff


	//   ....[2]....
        /*0044*/ 	.word	0xffffffff


	//   ....[3]....
        /*0048*/ 	.word	0xffffffff


	//   ....[4]....
        /*004c*/ 	.word	0xffffffff


	//   ....[5]....
        /*0050*/ 	.word	0xffffffff


	//   ....[6]....
        /*0054*/ 	.word	0xffffffff


	//   ....[7]....
        /*0058*/ 	.word	0xffffffff


	//   ....[8]....
        /*005c*/ 	.word	0xffffffff


	//   ....[9]....
        /*0060*/ 	.word	0xffffffff


	//   ....[10]....
        /*0064*/ 	.word	0xffffffff


	//   ....[11]....
        /*0068*/ 	.word	0xffffffff


	//----- nvinfo : EIATTR_COOP_GROUP_INSTR_OFFSETS
	.align		4
.L_962:
        /*006c*/ 	.byte	0x04, 0x28
        /*006e*/ 	.short	(.L_964 - .L_963)


	//   ....[0]....
.L_963:
        /*0070*/ 	.word	0x00004290


	//   ....[1]....
        /*0074*/ 	.word	0x000042b0


	//   ....[2]....
        /*0078*/ 	.word	0x00004350


	//   ....[3]....
        /*007c*/ 	.word	0x00004360


	//   ....[4]....
        /*0080*/ 	.word	0x00007b70


	//   ....[5]....
        /*0084*/ 	.word	0x00007b90


	//   ....[6]....
        /*0088*/ 	.word	0x00007bc0


	//   ....[7]....
        /*008c*/ 	.word	0x00007bd0


	//   ....[8]....
        /*0090*/ 	.word	0x00009b00


	//   ....[9]....
        /*0094*/ 	.word	0x00009b40


	//   ....[10]....
        /*0098*/ 	.word	0x00009ba0


	//   ....[11]....
        /*009c*/ 	.word	0x00009bb0


	//----- nvinfo : EIATTR_EXIT_INSTR_OFFSETS
	.align		4
.L_964:
        /*00a0*/ 	.byte	0x04, 0x1c
        /*00a2*/ 	.short	(.L_966 - .L_965)


	//   ....[0]....
.L_965:
        /*00a4*/ 	.word	0x000002a0


	//   ....[1]....
        /*00a8*/ 	.word	0x000009f0


	//   ....[2]....
        /*00ac*/ 	.word	0x00000a20


	//   ....[3]....
        /*00b0*/ 	.word	0x0000a990


	//----- nvinfo : EIATTR_CTAIDZ_USED
	.align		4
.L_966:
        /*00b4*/ 	.byte	0x01, 0x04
	.zero		2


	//----- nvinfo : EIATTR_CRS_STACK_SIZE
	.align		4
        /*00b8*/ 	.byte	0x04, 0x1e
        /*00ba*/ 	.short	(.L_968 - .L_967)
.L_967:
        /*00bc*/ 	.word	0x00000000
.L_968:


//--------------------- .nv.info._ZN5flash24flash_fwd_splitkv_kernelI23Flash_fwd_kernel_traitsILi128ELi64ELi128ELi4ELb0ELb0EN7cutlass10bfloat16_tE19Flash_kernel_traitsILi128ELi64ELi128ELi4ES3_EELb1ELb0ELb0ELb1ELb1ELb1ELb1ELb0EEEvNS_16Flash_fwd_paramsE --------------------------
	.section	.nv.info._ZN5flash24flash_fwd_splitkv_kernelI23Flash_fwd_kernel_traitsILi128ELi64ELi128ELi4ELb0ELb0EN7cutlass10bfloat16_tE19Flash_kernel_traitsILi128ELi64ELi128ELi4ES3_EELb1ELb0ELb0ELb1ELb1ELb1ELb1ELb0EEEvNS_16Flash_fwd_paramsE,"",@"SHT_CUDA_INFO"
	.sectionflags	@""
	.align	4


	//----- nvinfo : EIATTR_CUDA_API_VERSION
	.align		4
        /*0000*/ 	.byte	0x04, 0x37
        /*0002*/ 	.short	(.L_970 - .L_969)
.L_969:
        /*0004*/ 	.word	0x00000082


	//----- nvinfo : EIATTR_SW2861232_WAR
	.align		4
.L_970:
        /*0008*/ 	.byte	0x01, 0x35
	.zero		2


	//----- nvinfo : EIATTR_PARAM_CBANK
	.align		4
        /*000c*/ 	.byte	0x04, 0x0a
        /*000e*/ 	.short	(.L_972 - .L_971)
	.align		4
.L_971:
        /*0010*/ 	.word	index@(.nv.constant0._ZN5flash24flash_fwd_splitkv_kernelI23Flash_fwd_kernel_traitsILi128ELi64ELi128ELi4ELb0ELb0EN7cutlass10bfloat16_tE19Flash_kernel_traitsILi128ELi64ELi128ELi4ES3_EELb1ELb0ELb0ELb1ELb1ELb1ELb1ELb0EEEvNS_16Flash_fwd_paramsE)
        /*0014*/ 	.short	0x0160
        /*0016*/ 	.short	0x01d0


	//----- nvinfo : EIATTR_CBANK_PARAM_SIZE
	.align		4
.L_972:
        /*0018*/ 	.byte	0x03, 0x19
        /*001a*/ 	.short	0x01d0


	//----- nvinfo : EIATTR_KPARAM_INFO
	.align		4
        /*001c*/ 	.byte	0x04, 0x17
        /*001e*/ 	.short	(.L_974 - .L_973)
.L_973:
        /*0020*/ 	.word	0x00000000
        /*0024*/ 	.short	0x0000
        /*0026*/ 	.short	0x0000
        /*0028*/ 	.byte	0x00, 0xf0, 0x41, 0x07


	//----- nvinfo : EIATTR_MAXREG_COUNT
	.align		4
.L_974:
        /*002c*/ 	.byte	0x03, 0x1b
        /*002e*/ 	.short	0x00ff


	//----- nvinfo : EIATTR_NUM_BARRIERS
	.align		4
        /*0030*/ 	.byte	0x02, 0x4c
        /*0032*/ 	.byte	0x01
	.zero		1


	//----- nvinfo : EIATTR_MERCURY_ISA_VERSION
	.align		4
        /*0034*/ 	.byte	0x03, 0x5f
        /*0036*/ 	.short	0x0000


	//----- nvinfo : EIATTR_COOP_GROUP_MASK_REGIDS
	.align		4
        /*0038*/ 	.byte	0x04, 0x29
        /*003a*/ 	.short	(.L_976 - .L_975)


	//   ....[0]....
.L_975:
        /*003c*/ 	.word	0xffffffff


	//   ....[1]....
        /*0040*/ 	.word	0xffffffff


	//   ....[2]....
        /*0044*/ 	.word	0xffffffff


	//   ....[3]....
        /*0048*/ 	.word	0xffffffff


	//   ....[4]....
        /*004c*/ 	.word	0xffffffff


	//   ....[5]....
        /*0050*/ 	.word	0xffffffff


	//   ....[6]....
        /*0054*/ 	.word	0xffffffff


	//   ....[7]....
        /*0058*/ 	.word	0xffffffff


	//   ....[8]....
        /*005c*/ 	.word	0xffffffff


	//   ....[9]....
        /*0060*/ 	.word	0xffffffff


	//   ....[10]....
        /*0064*/ 	.word	0xffffffff


	//   ....[11]....
        /*0068*/ 	.word	0xffffffff


	//----- nvinfo : EIATTR_COOP_GROUP_INSTR_OFFSETS
	.align		4
.L_976:
        /*006c*/ 	.byte	0x04, 0x28
        /*006e*/ 	.short	(.L_978 - .L_977)


	//   ....[0]....
.L_977:
        /*0070*/ 	.word	0x00004a90


	//   ....[1]....
        /*0074*/ 	.word	0x00004ab0


	//   ....[2]....
        /*0078*/ 	.word	0x00004b50


	//   ....[3]....
        /*007c*/ 	.word	0x00004b60


	//   ....[4]....
        /*0080*/ 	.word	0x00008bd0


	//   ....[5]....
        /*0084*/ 	.word	0x00008be0


	//   ....[6]....
        /*0088*/ 	.word	0x00008c10


	//   ....[7]....
        /*008c*/ 	.word	0x00008c20


	//   ....[8]....
        /*0090*/ 	.word	0x0000ab00


	//   ....[9]....
        /*0094*/ 	.word	0x0000ab40


	//   ....[10]....
        /*0098*/ 	.word	0x0000aba0


	//   ....[11]....
        /*009c*/ 	.word	0x0000abb0


	//----- nvinfo : EIATTR_EXIT_INSTR_OFFSETS
	.align		4
.L_978:
        /*00a0*/ 	.byte	0x04, 0x1c
        /*00a2*/ 	.short	(.L_980 - .L_979)


	//   ....[0]....
.L_979:
        /*00a4*/ 	.word	0x000002a0


	//   ....[1]....
        /*00a8*/ 	.word	0x000009f0


	//   ....[2]....
        /*00ac*/ 	.word	0x00000a20


	//   ....[3]....
        /*00b0*/ 	.word	0x0000b990


	//----- nvinfo : EIATTR_CTAIDZ_USED
	.align		4
.L_980:
        /*00b4*/ 	.byte	0x01, 0x04
	.zero		2


	//----- nvinfo : EIATTR_CRS_STACK_SIZE
	.align		4
        /*00b8*/ 	.byte	0x04, 0x1e
        /*00ba*/ 	.short	(.L_982 - .L_981)
.L_981:
        /*00bc*/ 	.word	0x00000000
.L_982:


//--------------------- .nv.info._ZN5flash24flash_fwd_splitkv_kernelI23Flash_fwd_kernel_traitsILi128ELi64ELi128ELi4ELb0ELb0EN7cutlass10bfloat16_tE19Flash_kernel_traitsILi128ELi64ELi128ELi4ES3_EELb1ELb0ELb0ELb0ELb1ELb0ELb0ELb0EEEvNS_16Flash_fwd_paramsE --------------------------
	.section	.nv.info._ZN5flash24flash_fwd_splitkv_kernelI23Flash_fwd_kernel_traitsILi128ELi64ELi128ELi4ELb0ELb0EN7cutlass10bfloat16_tE19Flash_kernel_traitsILi128ELi64ELi128ELi4ES3_EELb1ELb0ELb0ELb0ELb1ELb0ELb0ELb0EEEvNS_16Flash_fwd_paramsE,"",@"SHT_CUDA_INFO"
	.sectionflags	@""
	.align	4


	//----- nvinfo : EIATTR_CUDA_API_VERSION
	.align		4
        /*0000*/ 	.byte	0x04, 0x37
        /*0002*/ 	.short	(.L_984 - .L_983)
.L_983:
        /*0004*/ 	.word	0x00000082


	//----- nvinfo : EIATTR_SW2861232_WAR
	.align		4
.L_984:
        /*0008*/ 	.byte	0x01, 0x35
	.zero		2


	//----- nvinfo : EIATTR_PARAM_CBANK
	.align		4
        /*000c*/ 	.byte	0x04, 0x0a
        /*000e*/ 	.short	(.L_986 - .L_985)
	.align		4
.L_985:
        /*0010*/ 	.word	index@(.nv.constant0._ZN5flash24flash_fwd_splitkv_kernelI23Flash_fwd_kernel_traitsILi128ELi64ELi128ELi4ELb0ELb0EN7cutlass10bfloat16_tE19Flash_kernel_traitsILi128ELi64ELi128ELi4ES3_EELb1ELb0ELb0ELb0ELb1ELb0ELb0ELb0EEEvNS_16Flash_fwd_paramsE)
        /*0014*/ 	.short	0x0160
        /*0016*/ 	.short	0x01d0


	//----- nvinfo : EIATTR_CBANK_PARAM_SIZE
	.align		4
.L_986:
        /*0018*/ 	.byte	0x03, 0x19
        /*001a*/ 	.short	0x01d0


	//----- nvinfo : EIATTR_KPARAM_INFO
	.align		4
        /*001c*/ 	.byte	0x04, 0x17
        /*001e*/ 	.short	(.L_988 - .L_987)
.L_987:
        /*0020*/ 	.word	0x00000000
        /*0024*/ 	.short	0x0000
        /*0026*/ 	.short	0x0000
        /*0028*/ 	.byte	0x00, 0xf0, 0x41, 0x07


	//----- nvinfo : EIATTR_MAXREG_COUNT
	.align		4
.L_988:
        /*002c*/ 	.byte	0x03, 0x1b
        /*002e*/ 	.short	0x00ff


	//----- nvinfo : EIATTR_NUM_BARRIERS
	.align		4
        /*0030*/ 	.byte	0x02, 0x4c
        /*0032*/ 	.byte	0x01
	.zero		1


	//----- nvinfo : EIATTR_MERCURY_ISA_VERSION
	.align		4
        /*0034*/ 	.byte	0x03, 0x5f
        /*0036*/ 	.short	0x0000


	//----- nvinfo : EIATTR_COOP_GROUP_MASK_REGIDS
	.align		4
        /*0038*/ 	.byte	0x04, 0x29
        /*003a*/ 	.short	(.L_990 - .L_989)


	//   ....[0]....
.L_989:
        /*003c*/ 	.word	0xffffffff


	//   ....[1]....
        /*0040*/ 	.word	0xffffffff


	//   ....[2]....
        /*0044*/ 	.word	0xffffffff


	//   ....[3]....
        /*0048*/ 	.word	0xffffffff


	//   ....[4]....
        /*004c*/ 	.word	0xffffffff


	//   ....[5]....
        /*0050*/ 	.word	0xffffffff


	//   ....[6]....
        /*0054*/ 	.word	0xffffffff


	//   ....[7]....
        /*0058*/ 	.word	0xffffffff


	//   ....[8]....
        /*005c*/ 	.word	0xffffffff


	//   ....[9]....
        /*0060*/ 	.word	0xffffffff


	//   ....[10]....
        /*0064*/ 	.word	0xffffffff


	//   ....[11]....
        /*0068*/ 	.word	0xffffffff


	//   ....[12]....
        /*006c*/ 	.word	0xffffffff


	//   ....[13]....
        /*0070*/ 	.word	0xffffffff


	//   ....[14]....
        /*0074*/ 	.word	0xffffffff


	//   ....[15]....
        /*0078*/ 	.word	0xffffffff


	//----- nvinfo : EIATTR_COOP_GROUP_INSTR_OFFSETS
	.align		4
.L_990:
        /*007c*/ 	.byte	0x04, 0x28
        /*007e*/ 	.short	(.L_992 - .L_991)


	//   ....[0]....
.L_991:
        /*0080*/ 	.word	0x00004d40


	//   ....[1]....
        /*0084*/ 	.word	0x00004d70


	//   ....[2]....
        /*0088*/ 	.word	0x00004d90


	//   ....[3]....
        /*008c*/ 	.word	0x00004db0


	//   ....[4]....
        /*0090*/ 	.word	0x00009060


	//   ....[5]....
        /*0094*/ 	.word	0x00009070


	//   ....[6]....
        /*0098*/ 	.word	0x000090a0


	//   ....[7]....
        /*009c*/ 	.word	0x000090b0


	//   ....[8]....
        /*00a0*/ 	.word	0x0000ce20


	//   ....[9]....
        /*00a4*/ 	.word	0x0000ce40


	//   ....[10]....
        /*00a8*/ 	.word	0x0000ce70


	//   ....[11]....
        /*00ac*/ 	.word	0x0000ce80


	//   ....[12]....
        /*00b0*/ 	.word	0x0000edb0


	//   ....[13]....
        /*00b4*/ 	.word	0x0000edf0


	//   ....[14]....
        /*00b8*/ 	.word	0x0000ee30


	//   ....[15]....
        /*00bc*/ 	.word	0x0000ee40


	//----- nvinfo : EIATTR_EXIT_INSTR_OFFSETS
	.align		4
.L_992:
        /*00c0*/ 	.byte	0x04, 0x1c
        /*00c2*/ 	.short	(.L_994 - .L_993)


	//   ....[0]....
.L_993:
        /*00c4*/ 	.word	0x000002d0


	//   ....[1]....
        /*00c8*/ 	.word	0x00000af0


	//   ....[2]....
        /*00cc*/ 	.word	0x00000b20


	//   ....[3]....
        /*00d0*/ 	.word	0x00010030


	//   ....[4]....
        /*00d4*/ 	.word	0x000100f0


	//----- nvinfo : EIATTR_CTAIDZ_USED
	.align		4
.L_994:
        /*00d8*/ 	.byte	0x01, 0x04
	.zero		2


	//----- nvinfo : EIATTR_CRS_STACK_SIZE
	.align		4
        /*00dc*/ 	.byte	0x04, 0x1e
        /*00de*/ 	.short	(.L_996 - .L_995)
.L_995:
        /*00e0*/ 	.word	0x00000000
.L_996:


//--------------------- .nv.info._ZN5flash24flash_fwd_splitkv_kernelI23Flash_fwd_kernel_traitsILi128ELi64ELi128ELi4ELb0ELb0EN7cutlass10bfloat16_tE19Flash_kernel_traitsILi128ELi64ELi128ELi4ES3_EELb1ELb0ELb0ELb0ELb1ELb1ELb0ELb0EEEvNS_16Flash_fwd_paramsE --------------------------
	.section	.nv.info._ZN5flash24flash_fwd_splitkv_kernelI23Flash_fwd_kernel_traitsILi128ELi64ELi128ELi4ELb0ELb0EN7cutlass10bfloat16_tE19Flash_kernel_traitsILi128ELi64ELi128ELi4ES3_EELb1ELb0ELb0ELb0ELb1ELb1ELb0ELb0EEEvNS_16Flash_fwd_paramsE,"",@"SHT_CUDA_INFO"
	.sectionflags	@""
	.align	4


	//----- nvinfo : EIATTR_CUDA_API_VERSION
	.align		4
        /*0000*/ 	.byte	0x04, 0x37
        /*0002*/ 	.short	(.L_998 - .L_997)
.L_997:
        /*0004*/ 	.word	0x00000082


	//----- nvinfo : EIATTR_SW2861232_WAR
	.align		4
.L_998:
        /*0008*/ 	.byte	0x01, 0x35
	.zero		2


	//----- nvinfo : EIATTR_PARAM_CBANK
	.align		4
        /*000c*/ 	.byte	0x04, 0x0a
        /*000e*/ 	.short	(.L_1000 - .L_999)
	.align		4
.L_999:
        /*0010*/ 	.word	index@(.nv.constant0._ZN5flash24flash_fwd_splitkv_kernelI23Flash_fwd_kernel_traitsILi128ELi64ELi128ELi4ELb0ELb0EN7cutlass10bfloat16_tE19Flash_kernel_traitsILi128ELi64ELi128ELi4ES3_EELb1ELb0ELb0ELb0ELb1ELb1ELb0ELb0EEEvNS_16Flash_fwd_paramsE)
        /*0014*/ 	.short	0x0160
        /*0016*/ 	.short	0x01d0


	//----- nvinfo : EIATTR_CBANK_PARAM_SIZE
	.align		4
.L_1000:
        /*0018*/ 	.byte	0x03, 0x19
        /*001a*/ 	.short	0x01d0


	//----- nvinfo : EIATTR_KPARAM_INFO
	.align		4
        /*001c*/ 	.byte	0x04, 0x17
        /*001e*/ 	.short	(.L_1002 - .L_1001)
.L_1001:
        /*0020*/ 	.word	0x00000000
        /*0024*/ 	.short	0x0000
        /*0026*/ 	.short	0x0000
        /*0028*/ 	.byte	0x00, 0xf0, 0x41, 0x07


	//----- nvinfo : EIATTR_MAXREG_COUNT
	.align		4
.L_1002:
        /*002c*/ 	.byte	0x03, 0x1b
        /*002e*/ 	.short	0x00ff


	//----- nvinfo : EIATTR_NUM_BARRIERS
	.align		4
        /*0030*/ 	.byte	0x02, 0x4c
        /*0032*/ 	.byte	0x01
	.zero		1


	//----- nvinfo : EIATTR_MERCURY_ISA_VERSION
	.align		4
        /*0034*/ 	.byte	0x03, 0x5f
        /*0036*/ 	.short	0x0000


	//----- nvinfo : EIATTR_COOP_GROUP_MASK_REGIDS
	.align		4
        /*0038*/ 	.byte	0x04, 0x29
        /*003a*/ 	.short	(.L_1004 - .L_1003)


	//   ....[0]....
.L_1003:
        /*003c*/ 	.word	0xffffffff


	//   ....[1]....
        /*0040*/ 	.word	0xffffffff


	//   ....[2]....
        /*0044*/ 	.word	0xffffffff


	//   ....[3]....
        /*0048*/ 	.word	0xffffffff


	//   ....[4]....
        /*004c*/ 	.word	0xffffffff


	//   ....[5]....
        /*0050*/ 	.word	0xffffffff


	//   ....[6]....
        /*0054*/ 	.word	0xffffffff


	//   ....[7]....
        /*0058*/ 	.word	0xffffffff


	//   ....[8]....
        /*005c*/ 	.word	0xffffffff


	//   ....[9]....
        /*0060*/ 	.word	0xffffffff


	//   ....[10]....
        /*0064*/ 	.word	0xffffffff


	//   ....[11]....
        /*0068*/ 	.word	0xffffffff


	//   ....[12]....
        /*006c*/ 	.word	0xffffffff


	//   ....[13]....
        /*0070*/ 	.word	0xffffffff


	//   ....[14]....
        /*0074*/ 	.word	0xffffffff


	//   ....[15]....
        /*0078*/ 	.word	0xffffffff


	//----- nvinfo : EIATTR_COOP_GROUP_INSTR_OFFSETS
	.align		4
.L_1004:
        /*007c*/ 	.byte	0x04, 0x28
        /*007e*/ 	.short	(.L_1006 - .L_1005)


	//   ....[0]....
.L_1005:
        /*0080*/ 	.word	0x00005650


	//   ....[1]....
        /*0084*/ 	.word	0x00005720


	//   ....[2]....
        /*0088*/ 	.word	0x00005730


	//   ....[3]....
        /*008c*/ 	.word	0x00005770


	//   ....[4]....
        /*0090*/ 	.word	0x0000a250


	//   ....[5]....
        /*0094*/ 	.word	0x0000a260


	//   ....[6]....
        /*0098*/ 	.word	0x0000a290


	//   ....[7]....
        /*009c*/ 	.word	0x0000a2a0


	//   ....[8]....
        /*00a0*/ 	.word	0x0000e8a0


	//   ....[9]....
        /*00a4*/ 	.word	0x0000e8b0


	//   ....[10]....
        /*00a8*/ 	.word	0x0000e8e0


	//   ....[11]....
        /*00ac*/ 	.word	0x0000e8f0


	//   ....[12]....
        /*00b0*/ 	.word	0x000107d0


	//   ....[13]....
        /*00b4*/ 	.word	0x00010810


	//   ....[14]....
        /*00b8*/ 	.word	0x00010850


	//   ....[15]....
        /*00bc*/ 	.word	0x00010870


	//----- nvinfo : EIATTR_EXIT_INSTR_OFFSETS
	.align		4
.L_1006:
        /*00c0*/ 	.byte	0x04, 0x1c
        /*00c2*/ 	.short	(.L_1008 - .L_1007)


	//   ....[0]....
.L_1007:
        /*00c4*/ 	.word	0x000002d0


	//   ....[1]....
        /*00c8*/ 	.word	0x00000b00


	//   ....[2]....
        /*00cc*/ 	.word	0x00000b30


	//   ....[3]....
        /*00d0*/ 	.word	0x00011a60


	//   ....[4]....
        /*00d4*/ 	.word	0x00011b20


	//----- nvinfo : EIATTR_CTAIDZ_USED
	.align		4
.L_1008:
        /*00d8*/ 	.byte	0x01, 0x04
	.zero		2


	//----- nvinfo : EIATTR_CRS_STACK_SIZE
	.align		4
        /*00dc*/ 	.byte	0x04, 0x1e
        /*00de*/ 	.short	(.L_1010 - .L_1009)
.L_1009:
        /*00e0*/ 	.word	0x00000000
.L_1010:


//--------------------- .nv.info._ZN5flash24flash_fwd_splitkv_kernelI23Flash_fwd_kernel_traitsILi128ELi64ELi128ELi4ELb0ELb0EN7cutlass10bfloat16_tE19Flash_kernel_traitsILi128ELi64ELi128ELi4ES3_EELb1ELb0ELb1ELb0ELb0ELb0ELb0ELb0EEEvNS_16Flash_fwd_paramsE --------------------------
	.section	.nv.info._ZN5flash24flash_fwd_splitkv_kernelI23Flash_fwd_kernel_traitsILi128ELi64ELi128ELi4ELb0ELb0EN7cutlass10bfloat16_tE19Flash_kernel_traitsILi128ELi64ELi128ELi4ES3_EELb1ELb0ELb1ELb0ELb0ELb0ELb0ELb0EEEvNS_16Flash_fwd_paramsE,"",@"SHT_CUDA_INFO"
	.sectionflags	@""
	.align	4


	//----- nvinfo : EIATTR_CUDA_API_VERSION
	.align		4
        /*0000*/ 	.byte	0x04, 0x37
        /*0002*/ 	.short	(.L_1012 - .L_1011)
.L_1011:
        /*0004*/ 	.word	0x00000082


	//----- nvinfo : EIATTR_SW2861232_WAR
	.align		4
.L_1012:
        /*0008*/ 	.byte	0x01, 0x35
	.zero		2


	//----- nvinfo : EIATTR_PARAM_CBANK
	.align		4
        /*000c*/ 	.byte	0x04, 0x0a
        /*000e*/ 	.short	(.L_1014 - .L_1013)
	.align		4
.L_1013:
        /*0010*/ 	.word	index@(.nv.constant0._ZN5flash24flash_fwd_splitkv_kernelI23Flash_fwd_kernel_traitsILi128ELi64ELi128ELi4ELb0ELb0EN7cutlass10bfloat16_tE19Flash_kernel_traitsILi128ELi64ELi128ELi4ES3_EELb1ELb0ELb1ELb0ELb0ELb0ELb0ELb0EEEvNS_16Flash_fwd_paramsE)
        /*0014*/ 	.short	0x0160
        /*0016*/ 	.short	0x01d0


	//----- nvinfo : EIATTR_CBANK_PARAM_SIZE
	.align		4
.L_1014:
        /*0018*/ 	.byte	0x03, 0x19
        /*001a*/ 	.short	0x01d0


	//----- nvinfo : EIATTR_KPARAM_INFO
	.align		4
        /*001c*/ 	.byte	0x04, 0x17
        /*001e*/ 	.short	(.L_1016 - .L_1015)
.L_1015:
        /*0020*/ 	.word	0x00000000
        /*0024*/ 	.short	0x0000
        /*0026*/ 	.short	0x0000
        /*0028*/ 	.byte	0x00, 0xf0, 0x41, 0x07


	//----- nvinfo : EIATTR_MAXREG_COUNT
	.align		4
.L_1016:
        /*002c*/ 	.byte	0x03, 0x1b
        /*002e*/ 	.short	0x00ff


	//----- nvinfo : EIATTR_NUM_BARRIERS
	.align		4
        /*0030*/ 	.byte	0x02, 0x4c
        /*0032*/ 	.byte	0x01
	.zero		1


	//----- nvinfo : EIATTR_MERCURY_ISA_VERSION
	.align		4
        /*0034*/ 	.byte	0x03, 0x5f
        /*0036*/ 	.short	0x0000


	//----- nvinfo : EIATTR_COOP_GROUP_MASK_REGIDS
	.align		4
        /*0038*/ 	.byte	0x04, 0x29
        /*003a*/ 	.short	(.L_1018 - .L_1017)


	//   ....[0]....
.L_1017:
        /*003c*/ 	.word	0xffffffff


	//   ....[1]....
        /*0040*/ 	.word	0xffffffff


	//   ....[2]....
        /*0044*/ 	.word	0xffffffff


	//   ....[3]....
        /*0048*/ 	.word	0xffffffff


	//   ....[4]....
        /*004c*/ 	.word	0xffffffff


	//   ....[5]....
        /*0050*/ 	.word	0xffffffff


	//   ....[6]....
        /*0054*/ 	.word	0xffffffff


	//   ....[7]....
        /*0058*/ 	.word	0xffffffff


	//   ....[8]....
        /*005c*/ 	.word	0xffffffff


	//   ....[9]....
        /*0060*/ 	.word	0xffffffff


	//   ....[10]....
        /*0064*/ 	.word	0xffffffff


	//   ....[11]....
        /*0068*/ 	.word	0xffffffff


	//   ....[12]....
        /*006c*/ 	.word	0xffffffff


	//   ....[13]....
        /*0070*/ 	.word	0xffffffff


	//   ....[14]....
        /*0074*/ 	.word	0xffffffff


	//   ....[15]....
        /*0078*/ 	.word	0xffffffff


	//----- nvinfo : EIATTR_COOP_GROUP_INSTR_OFFSETS
	.align		4
.L_1018:
        /*007c*/ 	.byte	0x04, 0x28
        /*007e*/ 	.short	(.L_1020 - .L_1019)


	//   ....[0]....
.L_1019:
        /*0080*/ 	.word	0x00006dd0


	//   ....[1]....
        /*0084*/ 	.word	0x00006df0


	//   ....[2]....
        /*0088*/ 	.word	0x00006e90


	//   ....[3]....
        /*008c*/ 	.word	0x00006ea0


	//   ....[4]....
        /*0090*/ 	.word	0x0000c460


	//   ....[5]....
        /*0094*/ 	.word	0x0000c480


	//   ....[6]....
        /*0098*/ 	.word	0x0000c4a0


	//   ....[7]....
        /*009c*/ 	.word	0x0000c4c0


	//   ....[8]....
        /*00a0*/ 	.word	0x000115d0


	//   ....[9]....
        /*00a4*/ 	.word	0x000115f0


	//   ....[10]....
        /*00a8*/ 	.word	0x00011610


	//   ....[11]....
        /*00ac*/ 	.word	0x00011630


	//   ....[12]....
        /*00b0*/ 	.word	0x00013550


	//   ....[13]....
        /*00b4*/ 	.word	0x00013590


	//   ....[14]....
        /*00b8*/ 	.word	0x000135d0


	//   ....[15]....
        /*00bc*/ 	.word	0x000135f0


	//----- nvinfo : EIATTR_EXIT_INSTR_OFFSETS
	.align		4
.L_1020:
        /*00c0*/ 	.byte	0x04, 0x1c
        /*00c2*/ 	.short	(.L_1022 - .L_1021)


	//   ....[0]....
.L_1021:
        /*00c4*/ 	.word	0x000002d0


	//   ....[1]....
        /*00c8*/ 	.word	0x00000b80


	//   ....[2]....
        /*00cc*/ 	.word	0x00000bb0


	//   ....[3]....
        /*00d0*/ 	.word	0x00014860


	//   ....[4]....
        /*00d4*/ 	.word	0x00014940


	//   ....[5]....
        /*00d8*/ 	.word	0x00014960


	//----- nvinfo : EIATTR_CTAIDZ_USED
	.align		4
.L_1022:
        /*00dc*/ 	.byte	0x01, 0x04
	.zero		2


	//----- nvinfo : EIATTR_CRS_STACK_SIZE
	.align		4
        /*00e0*/ 	.byte	0x04, 0x1e
        /*00e2*/ 	.short	(.L_1024 - .L_1023)
.L_1023:
        /*00e4*/ 	.word	0x00000000
.L_1024:


//--------------------- .nv.info._ZN5flash24flash_fwd_splitkv_kernelI23Flash_fwd_kernel_traitsILi128ELi64ELi128ELi4ELb0ELb0EN7cutlass10bfloat16_tE19Flash_kernel_traitsILi128ELi64ELi128ELi4ES3_EELb1ELb0ELb1ELb0ELb0ELb1ELb0ELb0EEEvNS_16Flash_fwd_paramsE --------------------------
	.section	.nv.info._ZN5flash24flash_fwd_splitkv_kernelI23Flash_fwd_kernel_traitsILi128ELi64ELi128ELi4ELb0ELb0EN7cutlass10bfloat16_tE19Flash_kernel_traitsILi128ELi64ELi128ELi4ES3_EELb1ELb0ELb1ELb0ELb0ELb1ELb0ELb0EEEvNS_16Flash_fwd_paramsE,"",@"SHT_CUDA_INFO"
	.sectionflags	@""
	.align	4


	//----- nvinfo : EIATTR_CUDA_API_VERSION
	.align		4
        /*0000*/ 	.byte	0x04, 0x37
        /*0002*/ 	.short	(.L_1026 - .L_1025)
.L_1025:
        /*0004*/ 	.word	0x00000082


	//----- nvinfo : EIATTR_SW2861232_WAR
	.align		4
.L_1026:
        /*0008*/ 	.byte	0x01, 0x35
	.zero		2


	//----- nvinfo : EIATTR_PARAM_CBANK
	.align		4
        /*000c*/ 	.byte	0x04, 0x0a
        /*000e*/ 	.short	(.L_1028 - .L_1027)
	.align		4
.L_1027:
        /*0010*/ 	.word	index@(.nv.constant0._ZN5flash24flash_fwd_splitkv_kernelI23Flash_fwd_kernel_traitsILi128ELi64ELi128ELi4ELb0ELb0EN7cutlass10bfloat16_tE19Flash_kernel_traitsILi128ELi64ELi128ELi4ES3_EELb1ELb0ELb1ELb0ELb0ELb1ELb0ELb0EEEvNS_16Flash_fwd_paramsE)
        /*0014*/ 	.short	0x0160
        /*0016*/ 	.short	0x01d0


	//----- nvinfo : EIATTR_CBANK_PARAM_SIZE
	.align		4
.L_1028:
        /*0018*/ 	.byte	0x03, 0x19
        /*001a*/ 	.short	0x01d0


	//----- nvinfo : EIATTR_KPARAM_INFO
	.align		4
        /*001c*/ 	.byte	0x04, 0x17
        /*001e*/ 	.short	(.L_1030 - .L_1029)
.L_1029:
        /*0020*/ 	.word	0x00000000
        /*0024*/ 	.short	0x0000
        /*0026*/ 	.short	0x0000
        /*0028*/ 	.byte	0x00, 0xf0, 0x41, 0x07


	//----- nvinfo : EIATTR_MAXREG_COUNT
	.align		4
.L_1030:
        /*002c*/ 	.byte	0x03, 0x1b
        /*002e*/ 	.short	0x00ff


	//----- nvinfo : EIATTR_NUM_BARRIERS
	.align		4
        /*0030*/ 	.byte	0x02, 0x4c
        /*0032*/ 	.byte	0x01
	.zero		1


	//----- nvinfo : EIATTR_MERCURY_ISA_VERSION
	.align		4
        /*0034*/ 	.byte	0x03, 0x5f
        /*0036*/ 	.short	0x0000


	//----- nvinfo : EIATTR_COOP_GROUP_MASK_REGIDS
	.align		4
        /*0038*/ 	.byte	0x04, 0x29
        /*003a*/ 	.short	(.L_1032 - .L_1031)


	//   ....[0]....
.L_1031:
        /*003c*/ 	.word	0xffffffff


	//   ....[1]....
        /*0040*/ 	.word	0xffffffff


	//   ....[2]....
        /*0044*/ 	.word	0xffffffff


	//   ....[3]....
        /*0048*/ 	.word	0xffffffff


	//   ....[4]....
        /*004c*/ 	.word	0xffffffff


	//   ....[5]....
        /*0050*/ 	.word	0xffffffff


	//   ....[6]....
        /*0054*/ 	.word	0xffffffff


	//   ....[7]....
        /*0058*/ 	.word	0xffffffff


	//   ....[8]....
        /*005c*/ 	.word	0xffffffff


	//   ....[9]....
        /*0060*/ 	.word	0xffffffff


	//   ....[10]....
        /*0064*/ 	.word	0xffffffff


	//   ....[11]....
        /*0068*/ 	.word	0xffffffff


	//   ....[12]....
        /*006c*/ 	.word	0xffffffff


	//   ....[13]....
        /*0070*/ 	.word	0xffffffff


	//   ....[14]....
        /*0074*/ 	.word	0xffffffff


	//   ....[15]....
        /*0078*/ 	.word	0xffffffff


	//----- nvinfo : EIATTR_COOP_GROUP_INSTR_OFFSETS
	.align		4
.L_1032:
        /*007c*/ 	.byte	0x04, 0x28
        /*007e*/ 	.short	(.L_1034 - .L_1033)


	//   ....[0]....
.L_1033:
        /*0080*/ 	.word	0x000075e0


	//   ....[1]....
        /*0084*/ 	.word	0x00007600


	//   ....[2]....
        /*0088*/ 	.word	0x000076a0


	//   ....[3]....
        /*008c*/ 	.word	0x000076b0


	//   ....[4]....
        /*0090*/ 	.word	0x0000d4c0


	//   ....[5]....
        /*0094*/ 	.word	0x0000d510


	//   ....[6]....
        /*0098*/ 	.word	0x0000d540


	//   ....[7]....
        /*009c*/ 	.word	0x0000d560


	//   ....[8]....
        /*00a0*/ 	.word	0x00012ef0


	//   ....[9]....
        /*00a4*/ 	.word	0x00012f00


	//   ....[10]....
        /*00a8*/ 	.word	0x00012f20


	//   ....[11]....
        /*00ac*/ 	.word	0x00012f40


	//   ....[12]....
        /*00b0*/ 	.word	0x00014e10


	//   ....[13]....
        /*00b4*/ 	.word	0x00014e50


	//   ....[14]....
        /*00b8*/ 	.word	0x00014e90


	//   ....[15]....
        /*00bc*/ 	.word	0x00014eb0


	//----- nvinfo : EIATTR_EXIT_INSTR_OFFSETS
	.align		4
.L_1034:
        /*00c0*/ 	.byte	0x04, 0x1c
        /*00c2*/ 	.short	(.L_1036 - .L_1035)


	//   ....[0]....
.L_1035:
        /*00c4*/ 	.word	0x000002d0


	//   ....[1]....
        /*00c8*/ 	.word	0x00000b80


	//   ....[2]....
        /*00cc*/ 	.word	0x00000bb0


	//   ....[3]....
        /*00d0*/ 	.word	0x00016120


	//   ....[4]....
        /*00d4*/ 	.word	0x000161f0


	//   ....[5]....
        /*00d8*/ 	.word	0x00016210


	//----- nvinfo : EIATTR_CTAIDZ_USED
	.align		4
.L_1036:
        /*00dc*/ 	.byte	0x01, 0x04
	.zero		2


	//----- nvinfo : EIATTR_CRS_STACK_SIZE
	.align		4
        /*00e0*/ 	.byte	0x04, 0x1e
        /*00e2*/ 	.short	(.L_1038 - .L_1037)
.L_1037:
        /*00e4*/ 	.word	0x00000000
.L_1038:


//--------------------- .nv.info._ZN5flash24flash_fwd_splitkv_kernelI23Flash_fwd_kernel_traitsILi128ELi64ELi128ELi4ELb0ELb0EN7cutlass10bfloat16_tE19Flash_kernel_traitsILi128ELi64ELi128ELi4ES3_EELb1ELb0ELb0ELb0ELb1ELb0ELb0ELb1EEEvNS_16Flash_fwd_paramsE --------------------------
	.section	.nv.info._ZN5flash24flash_fwd_splitkv_kernelI23Flash_fwd_kernel_traitsILi128ELi64ELi128ELi4ELb0ELb0EN7cutlass10bfloat16_tE19Flash_kernel_traitsILi128ELi64ELi128ELi4ES3_EELb1ELb0ELb0ELb0ELb1ELb0ELb0ELb1EEEvNS_16Flash_fwd_paramsE,"",@"SHT_CUDA_INFO"
	.sectionflags	@""
	.align	4


	//----- nvinfo : EIATTR_CUDA_API_VERSION
	.align		4
        /*0000*/ 	.byte	0x04, 0x37
        /*0002*/ 	.short	(.L_1040 - .L_1039)
.L_1039:
        /*0004*/ 	.word	0x00000082


	//----- nvinfo : EIATTR_SW2861232_WAR
	.align		4
.L_1040:
        /*0008*/ 	.byte	0x01, 0x35
	.zero		2


	//----- nvinfo : EIATTR_PARAM_CBANK
	.align		4
        /*000c*/ 	.byte	0x04, 0x0a
        /*000e*/ 	.short	(.L_1042 - .L_1041)
	.align		4
.L_1041:
        /*0010*/ 	.word	index@(.nv.constant0._ZN5flash24flash_fwd_splitkv_kernelI23Flash_fwd_kernel_traitsILi128ELi64ELi128ELi4ELb0ELb0EN7cutlass10bfloat16_tE19Flash_kernel_traitsILi128ELi64ELi128ELi4ES3_EELb1ELb0ELb0ELb0ELb1ELb0ELb0ELb1EEEvNS_16Flash_fwd_paramsE)
        /*0014*/ 	.short	0x0160
        /*0016*/ 	.short	0x01d0


	//----- nvinfo : EIATTR_CBANK_PARAM_SIZE
	.align		4
.L_1042:
        /*0018*/ 	.byte	0x03, 0x19
        /*001a*/ 	.short	0x01d0


	//----- nvinfo : EIATTR_KPARAM_INFO
	.align		4
        /*001c*/ 	.byte	0x04, 0x17
        /*001e*/ 	.short	(.L_1044 - .L_1043)
.L_1043:
        /*0020*/ 	.word	0x00000000
        /*0024*/ 	.short	0x0000
        /*0026*/ 	.short	0x0000
        /*0028*/ 	.byte	0x00, 0xf0, 0x41, 0x07


	//----- nvinfo : EIATTR_MAXREG_COUNT
	.align		4
.L_1044:
        /*002c*/ 	.byte	0x03, 0x1b
        /*002e*/ 	.short	0x00ff


	//----- nvinfo : EIATTR_NUM_BARRIERS
	.align		4
        /*0030*/ 	.byte	0x02, 0x4c
        /*0032*/ 	.byte	0x01
	.zero		1


	//----- nvinfo : EIATTR_MERCURY_ISA_VERSION
	.align		4
        /*0034*/ 	.byte	0x03, 0x5f
        /*0036*/ 	.short	0x0000


	//----- nvinfo : EIATTR_COOP_GROUP_MASK_REGIDS
	.align		4
        /*0038*/ 	.byte	0x04, 0x29
        /*003a*/ 	.short	(.L_1046 - .L_1045)


	//   ....[0]....
.L_1045:
        /*003c*/ 	.word	0xffffffff


	//   ....[1]....
        /*0040*/ 	.word	0xffffffff


	//   ....[2]....
        /*0044*/ 	.word	0xffffffff


	//   ....[3]....
        /*0048*/ 	.word	0xffffffff


	//   ....[4]....
        /*004c*/ 	.word	0xffffffff


	//   ....[5]....
        /*0050*/ 	.word	0xffffffff


	//   ....[6]....
        /*0054*/ 	.word	0xffffffff


	//   ....[7]....
        /*0058*/ 	.word	0xffffffff


	//   ....[8]....
        /*005c*/ 	.word	0xffffffff


	//   ....[9]....
        /*0060*/ 	.word	0xffffffff


	//   ....[10]....
        /*0064*/ 	.word	0xffffffff


	//   ....[11]....
        /*0068*/ 	.word	0xffffffff


	//   ....[12]....
        /*006c*/ 	.word	0xffffffff


	//   ....[13]....
        /*0070*/ 	.word	0xffffffff


	//   ....[14]....
        /*0074*/ 	.word	0xffffffff


	//   ....[15]....
        /*0078*/ 	.word	0xffffffff


	//   ....[16]....
        /*007c*/ 	.word	0xffffffff


	//   ....[17]....
        /*0080*/ 	.word	0xffffffff


	//   ....[18]....
        /*0084*/ 	.word	0xffffffff


	//   ....[19]....
        /*0088*/ 	.word	0xffffffff


	//----- nvinfo : EIATTR_COOP_GROUP_INSTR_OFFSETS
	.align		4
.L_1046:
        /*008c*/ 	.byte	0x04, 0x28
        /*008e*/ 	.short	(.L_1048 - .L_1047)


	//   ....[0]....
.L_1047:
        /*0090*/ 	.word	0x00015100


	//   ....[1]....
        /*0094*/ 	.word	0x00015160


	//   ....[2]....
        /*0098*/ 	.word	0x00015180


	//   ....[3]....
        /*009c*/ 	.word	0x000151a0


	//   ....[4]....
        /*00a0*/ 	.word	0x00019480


	//   ....[5]....
        /*00a4*/ 	.word	0x000194d0


	//   ....[6]....
        /*00a8*/ 	.word	0x00019500


	//   ....[7]....
        /*00ac*/ 	.word	0x00019520


	//   ....[8]....
        /*00b0*/ 	.word	0x0001d3a0


	//   ....[9]....
        /*00b4*/ 	.word	0x0001d3c0


	//   ....[10]....
        /*00b8*/ 	.word	0x0001d3e0


	//   ....[11]....
        /*00bc*/ 	.word	0x0001d400


	//   ....[12]....
        /*00c0*/ 	.word	0x0001f3e0


	//   ....[13]....
        /*00c4*/ 	.word	0x0001f410


	//   ....[14]....
        /*00c8*/ 	.word	0x0001f420


	//   ....[15]....
        /*00cc*/ 	.word	0x0001f450


	//   ....[16]....
        /*00d0*/ 	.word	0x000209f0


	//   ....[17]....
        /*00d4*/ 	.word	0x00020a30


	//   ....[18]....
        /*00d8*/ 	.word	0x00020a80


	//   ....[19]....
        /*00dc*/ 	.word	0x00020ad0


	//----- nvinfo : EIATTR_EXIT_INSTR_OFFSETS
	.align		4
.L_1048:
        /*00e0*/ 	.byte	0x04, 0x1c
        /*00e2*/ 	.short	(.L_1050 - .L_1049)


	//   ....[0]....
.L_1049:
        /*00e4*/ 	.word	0x000000b0


	//----- nvinfo : EIATTR_CTAIDZ_USED
	.align		4
.L_1050:
        /*00e8*/ 	.byte	0x01, 0x04
	.zero		2


	//----- nvinfo : EIATTR_CRS_STACK_SIZE
	.align		4
        /*00ec*/ 	.byte	0x04, 0x1e
        /*00ee*/ 	.short	(.L_1052 - .L_1051)
.L_1051:
        /*00f0*/ 	.word	0x00000000
.L_1052:


//--------------------- .nv.info._ZN5flash24flash_fwd_splitkv_kernelI23Flash_fwd_kernel_traitsILi128ELi64ELi128ELi4ELb0ELb0EN7cutlass10bfloat16_tE19Flash_kernel_traitsILi128ELi64ELi128ELi4ES3_EELb1ELb0ELb0ELb0ELb1ELb1ELb0ELb1EEEvNS_16Flash_fwd_paramsE --------------------------
	.section	.nv.info._ZN5flash24flash_fwd_splitkv_kernelI23Flash_fwd_kernel_traitsILi128ELi64ELi128ELi4ELb0ELb0EN7cutlass10bfloat16_tE19Flash_kernel_traitsILi128ELi64ELi128ELi4ES3_EELb1ELb0ELb0ELb0ELb1ELb1ELb0ELb1EEEvNS_16Flash_fwd_paramsE,"",@"SHT_CUDA_INFO"
	.sectionflags	@""
	.align	4


	//----- nvinfo : EIATTR_CUDA_API_VERSION
	.align		4
        /*0000*/ 	.byte	0x04, 0x37
        /*0002*/ 	.short	(.L_1054 - .L_1053)
.L_1053:
        /*0004*/ 	.word	0x00000082


	//----- nvinfo : EIATTR_SW2861232_WAR
	.align		4
.L_1054:
        /*0008*/ 	.byte	0x01, 0x35
	.zero		2


	//----- nvinfo : EIATTR_PARAM_CBANK
	.align		4
        /*000c*/ 	.byte	0x04, 0x0a
        /*000e*/ 	.short	(.L_1056 - .L_1055)
	.align		4
.L_1055:
        /*0010*/ 	.word	index@(.nv.constant0._ZN5flash24flash_fwd_splitkv_kernelI23Flash_fwd_kernel_traitsILi128ELi64ELi128ELi4ELb0ELb0EN7cutlass10bfloat16_tE19Flash_kernel_traitsILi128ELi64ELi128ELi4ES3_EELb1ELb0ELb0ELb0ELb1ELb1ELb0ELb1EEEvNS_16Flash_fwd_paramsE)
        /*0014*/ 	.short	0x0160
        /*0016*/ 	.short	0x01d0


	//----- nvinfo : EIATTR_CBANK_PARAM_SIZE
	.align		4
.L_1056:
        /*0018*/ 	.byte	0x03, 0x19
        /*001a*/ 	.short	0x01d0


	//----- nvinfo : EIATTR_KPARAM_INFO
	.align		4
        /*001c*/ 	.byte	0x04, 0x17
        /*001e*/ 	.short	(.L_1058 - .L_1057)
.L_1057:
        /*0020*/ 	.word	0x00000000
        /*0024*/ 	.short	0x0000
        /*0026*/ 	.short	0x0000
        /*0028*/ 	.byte	0x00, 0xf0, 0x41, 0x07


	//----- nvinfo : EIATTR_MAXREG_COUNT
	.align		4
.L_1058:
        /*002c*/ 	.byte	0x03, 0x1b
        /*002e*/ 	.short	0x00ff


	//----- nvinfo : EIATTR_NUM_BARRIERS
	.align		4
        /*0030*/ 	.byte	0x02, 0x4c
        /*0032*/ 	.byte	0x01
	.zero		1


	//----- nvinfo : EIATTR_MERCURY_ISA_VERSION
	.align		4
        /*0034*/ 	.byte	0x03, 0x5f
        /*0036*/ 	.short	0x0000


	//----- nvinfo : EIATTR_COOP_GROUP_MASK_REGIDS
	.align		4
        /*0038*/ 	.byte	0x04, 0x29
        /*003a*/ 	.short	(.L_1060 - .L_1059)


	//   ....[0]....
.L_1059:
        /*003c*/ 	.word	0xffffffff


	//   ....[1]....
        /*0040*/ 	.word	0xffffffff


	//   ....[2]....
        /*0044*/ 	.word	0xffffffff


	//   ....[3]....
        /*0048*/ 	.word	0xffffffff


	//   ....[4]....
        /*004c*/ 	.word	0xffffffff


	//   ....[5]....
        /*0050*/ 	.word	0xffffffff


	//   ....[6]....
        /*0054*/ 	.word	0xffffffff


	//   ....[7]....
        /*0058*/ 	.word	0xffffffff


	//   ....[8]....
        /*005c*/ 	.word	0xffffffff


	//   ....[9]....
        /*0060*/ 	.word	0xffffffff


	//   ....[10]....
        /*0064*/ 	.word	0xffffffff


	//   ....[11]....
        /*0068*/ 	.word	0xffffffff


	//   ....[12]....
        /*006c*/ 	.word	0xffffffff


	//   ....[13]....
        /*0070*/ 	.word	0xffffffff


	//   ....[14]....
        /*0074*/ 	.word	0xffffffff


	//   ....[15]....
        /*0078*/ 	.word	0xffffffff


	//   ....[16]....
        /*007c*/ 	.word	0xffffffff


	//   ....[17]....
        /*0080*/ 	.word	0xffffffff


	//   ....[18]....
        /*0084*/ 	.word	0xffffffff


	//   ....[19]....
        /*0088*/ 	.word	0xffffffff


	//----- nvinfo : EIATTR_COOP_GROUP_INSTR_OFFSETS
	.align		4
.L_1060:
        /*008c*/ 	.byte	0x04, 0x28
        /*008e*/ 	.short	(.L_1062 - .L_1061)


	//   ....[0]....
.L_1061:
        /*0090*/ 	.word	0x000159f0


	//   ....[1]....
        /*0094*/ 	.word	0x00015a50


	//   ....[2]....
        /*0098*/ 	.word	0x00015a70


	//   ....[3]....
        /*009c*/ 	.word	0x00015a90


	//   ....[4]....
        /*00a0*/ 	.word	0x0001a540


	//   ....[5]....
        /*00a4*/ 	.word	0x0001a590


	//   ....[6]....
        /*00a8*/ 	.word	0x0001a5b0


	//   ....[7]....
        /*00ac*/ 	.word	0x0001a5d0


	//   ....[8]....
        /*00b0*/ 	.word	0x0001ecf0


	//   ....[9]....
        /*00b4*/ 	.word	0x0001ed10


	//   ....[10]....
        /*00b8*/ 	.word	0x0001ed30


	//   ....[11]....
        /*00bc*/ 	.word	0x0001ed50


	//   ....[12]....
        /*00c0*/ 	.word	0x00020cd0


	//   ....[13]....
        /*00c4*/ 	.word	0x00020d00


	//   ....[14]....
        /*00c8*/ 	.word	0x00020d10


	//   ....[15]....
        /*00cc*/ 	.word	0x00020d40


	//   ....[16]....
        /*00d0*/ 	.word	0x000222e0


	//   ....[17]....
        /*00d4*/ 	.word	0x00022320


	//   ....[18]....
        /*00d8*/ 	.word	0x00022370


	//   ....[19]....
        /*00dc*/ 	.word	0x000223c0


	//----- nvinfo : EIATTR_EXIT_INSTR_OFFSETS
	.align		4
.L_1062:
        /*00e0*/ 	.byte	0x04, 0x1c
        /*00e2*/ 	.short	(.L_1064 - .L_1063)


	//   ....[0]....
.L_1063:
        /*00e4*/ 	.word	0x000000b0


	//----- nvinfo : EIATTR_CTAIDZ_USED
	.align		4
.L_1064:
        /*00e8*/ 	.byte	0x01, 0x04
	.zero		2


	//----- nvinfo : EIATTR_CRS_STACK_SIZE
	.align		4
        /*00ec*/ 	.byte	0x04, 0x1e
        /*00ee*/ 	.short	(.L_1066 - .L_1065)
.L_1065:
        /*00f0*/ 	.word	0x00000000
.L_1066:


//--------------------- .nv.info._ZN5flash24flash_fwd_splitkv_kernelI23Flash_fwd_kernel_traitsILi128ELi64ELi128ELi4ELb0ELb0EN7cutlass10bfloat16_tE19Flash_kernel_traitsILi128ELi64ELi128ELi4ES3_EELb1ELb0ELb1ELb0ELb0ELb0ELb0ELb1EEEvNS_16Flash_fwd_paramsE --------------------------
	.section	.nv.info._ZN5flash24flash_fwd_splitkv_kernelI23Flash_fwd_kernel_traitsILi128ELi64ELi128ELi4ELb0ELb0EN7cutlass10bfloat16_tE19Flash_kernel_traitsILi128ELi64ELi128ELi4ES3_EELb1ELb0ELb1ELb0ELb0ELb0ELb0ELb1EEEvNS_16Flash_fwd_paramsE,"",@"SHT_CUDA_INFO"
	.sectionflags	@""
	.align	4


	//----- nvinfo : EIATTR_CUDA_API_VERSION
	.align		4
        /*0000*/ 	.byte	0x04, 0x37
        /*0002*/ 	.short	(.L_1068 - .L_1067)
.L_1067:
        /*0004*/ 	.word	0x00000082


	//----- nvinfo : EIATTR_SW2861232_WAR
	.align		4
.L_1068:
        /*0008*/ 	.byte	0x01, 0x35
	.zero		2


	//----- nvinfo : EIATTR_PARAM_CBANK
	.align		4
        /*000c*/ 	.byte	0x04, 0x0a
        /*000e*/ 	.short	(.L_1070 - .L_1069)
	.align		4
.L_1069:
        /*0010*/ 	.word	index@(.nv.constant0._ZN5flash24flash_fwd_splitkv_kernelI23Flash_fwd_kernel_traitsILi128ELi64ELi128ELi4ELb0ELb0EN7cutlass10bfloat16_tE19Flash_kernel_traitsILi128ELi64ELi128ELi4ES3_EELb1ELb0ELb1ELb0ELb0ELb0ELb0ELb1EEEvNS_16Flash_fwd_paramsE)
        /*0014*/ 	.short	0x0160
        /*0016*/ 	.short	0x01d0


	//----- nvinfo : EIATTR_CBANK_PARAM_SIZE
	.align		4
.L_1070:
        /*0018*/ 	.byte	0x03, 0x19
        /*001a*/ 	.short	0x01d0


	//----- nvinfo : EIATTR_KPARAM_INFO
	.align		4
        /*001c*/ 	.byte	0x04, 0x17
        /*001e*/ 	.short	(.L_1072 - .L_1071)
.L_1071:
        /*0020*/ 	.word	0x00000000
        /*0024*/ 	.short	0x0000
        /*0026*/ 	.short	0x0000
        /*0028*/ 	.byte	0x00, 0xf0, 0x41, 0x07


	//----- nvinfo : EIATTR_MAXREG_COUNT
	.align		4
.L_1072:
        /*002c*/ 	.byte	0x03, 0x1b
        /*002e*/ 	.short	0x00ff


	//----- nvinfo : EIATTR_NUM_BARRIERS
	.align		4
        /*0030*/ 	.byte	0x02, 0x4c
        /*0032*/ 	.byte	0x01
	.zero		1


	//----- nvinfo : EIATTR_MERCURY_ISA_VERSION
	.align		4
        /*0034*/ 	.byte	0x03, 0x5f
        /*0036*/ 	.short	0x0000


	//----- nvinfo : EIATTR_COOP_GROUP_MASK_REGIDS
	.align		4
        /*0038*/ 	.byte	0x04, 0x29
        /*003a*/ 	.short	(.L_1074 - .L_1073)


	//   ....[0]....
.L_1073:
        /*003c*/ 	.word	0xffffffff


	//   ....[1]....
        /*0040*/ 	.word	0xffffffff


	//   ....[2]....
        /*0044*/ 	.word	0xffffffff


	//   ....[3]....
        /*0048*/ 	.word	0xffffffff


	//   ....[4]....
        /*004c*/ 	.word	0xffffffff


	//   ....[5]....
        /*0050*/ 	.word	0xffffffff


	//   ....[6]....
        /*0054*/ 	.word	0xffffffff


	//   ....[7]....
        /*0058*/ 	.word	0xffffffff


	//   ....[8]....
        /*005c*/ 	.word	0xffffffff


	//   ....[9]....
        /*0060*/ 	.word	0xffffffff


	//   ....[10]....
        /*0064*/ 	.word	0xffffffff


	//   ....[11]....
        /*0068*/ 	.word	0xffffffff


	//   ....[12]....
        /*006c*/ 	.word	0xffffffff


	//   ....[13]....
        /*0070*/ 	.word	0xffffffff


	//   ....[14]....
        /*0074*/ 	.word	0xffffffff


	//   ....[15]....
        /*0078*/ 	.word	0xffffffff


	//   ....[16]....
        /*007c*/ 	.word	0xffffffff


	//   ....[17]....
        /*0080*/ 	.word	0xffffffff


	//   ....[18]....
        /*0084*/ 	.word	0xffffffff


	//   ....[19]....
        /*0088*/ 	.word	0xffffffff


	//----- nvinfo : EIATTR_COOP_GROUP_INSTR_OFFSETS
	.align		4
.L_1074:
        /*008c*/ 	.byte	0x04, 0x28
        /*008e*/ 	.short	(.L_1076 - .L_1075)


	//   ....[0]....
.L_1075:
        /*0090*/ 	.word	0x00018470


	//   ....[1]....
        /*0094*/ 	.word	0x000184d0


	//   ....[2]....
        /*0098*/ 	.word	0x000184f0


	//   ....[3]....
        /*009c*/ 	.word	0x00018510


	//   ....[4]....
        /*00a0*/ 	.word	0x0001d950


	//   ....[5]....
        /*00a4*/ 	.word	0x0001d9a0


	//   ....[6]....
        /*00a8*/ 	.word	0x0001d9c0


	//   ....[7]....
        /*00ac*/ 	.word	0x0001d9e0


	//   ....[8]....
        /*00b0*/ 	.word	0x00022c00


	//   ....[9]....
        /*00b4*/ 	.word	0x00022c20


	//   ....[10]....
        /*00b8*/ 	.word	0x00022c40


	//   ....[11]....
        /*00bc*/ 	.word	0x00022c60


	//   ....[12]....
        /*00c0*/ 	.word	0x00024c20


	//   ....[13]....
        /*00c4*/ 	.word	0x00024c50


	//   ....[14]....
        /*00c8*/ 	.word	0x00024c60


	//   ....[15]....
        /*00cc*/ 	.word	0x00024c90


	//   ....[16]....
        /*00d0*/ 	.word	0x00026340


	//   ....[17]....
        /*00d4*/ 	.word	0x00026380


	//   ....[18]....
        /*00d8*/ 	.word	0x000263d0


	//   ....[19]....
        /*00dc*/ 	.word	0x00026420


	//----- nvinfo : EIATTR_EXIT_INSTR_OFFSETS
	.align		4
.L_1076:
        /*00e0*/ 	.byte	0x04, 0x1c
        /*00e2*/ 	.short	(.L_1078 - .L_1077)


	//   ....[0]....
.L_1077:
        /*00e4*/ 	.word	0x000000b0


	//----- nvinfo : EIATTR_CTAIDZ_USED
	.align		4
.L_1078:
        /*00e8*/ 	.byte	0x01, 0x04
	.zero		2


	//----- nvinfo : EIATTR_CRS_STACK_SIZE
	.align		4
        /*00ec*/ 	.byte	0x04, 0x1e
        /*00ee*/ 	.short	(.L_1080 - .L_1079)
.L_1079:
        /*00f0*/ 	.word	0x00000000
.L_1080:


//--------------------- .nv.info._ZN5flash24flash_fwd_splitkv_kernelI23Flash_fwd_kernel_traitsILi128ELi64ELi128ELi4ELb0ELb0EN7cutlass10bfloat16_tE19Flash_kernel_traitsILi128ELi64ELi128ELi4ES3_EELb1ELb0ELb1ELb0ELb0ELb1ELb0ELb1EEEvNS_16Flash_fwd_paramsE --------------------------
	.section	.nv.info._ZN5flash24flash_fwd_splitkv_kernelI23Flash_fwd_kernel_traitsILi128ELi64ELi128ELi4ELb0ELb0EN7cutlass10bfloat16_tE19Flash_kernel_traitsILi128ELi64ELi128ELi4ES3_EELb1ELb0ELb1ELb0ELb0ELb1ELb0ELb1EEEvNS_16Flash_fwd_paramsE,"",@"SHT_CUDA_INFO"
	.sectionflags	@""
	.align	4


	//----- nvinfo : EIATTR_CUDA_API_VERSION
	.align		4
        /*0000*/ 	.byte	0x04, 0x37
        /*0002*/ 	.short	(.L_1082 - .L_1081)
.L_1081:
        /*0004*/ 	.word	0x00000082


	//----- nvinfo : EIATTR_SW2861232_WAR
	.align		4
.L_1082:
        /*0008*/ 	.byte	0x01, 0x35
	.zero		2


	//----- nvinfo : EIATTR_PARAM_CBANK
	.align		4
        /*000c*/ 	.byte	0x04, 0x0a
        /*000e*/ 	.short	(.L_1084 - .L_1083)
	.align		4
.L_1083:
        /*0010*/ 	.word	index@(.nv.constant0._ZN5flash24flash_fwd_splitkv_kernelI23Flash_fwd_kernel_traitsILi128ELi64ELi128ELi4ELb0ELb0EN7cutlass10bfloat16_tE19Flash_kernel_traitsILi128ELi64ELi128ELi4ES3_EELb1ELb0ELb1ELb0ELb0ELb1ELb0ELb1EEEvNS_16Flash_fwd_paramsE)
        /*0014*/ 	.short	0x0160
        /*0016*/ 	.short	0x01d0


	//----- nvinfo : EIATTR_CBANK_PARAM_SIZE
	.align		4
.L_1084:
        /*0018*/ 	.byte	0x03, 0x19
        /*001a*/ 	.short	0x01d0


	//----- nvinfo : EIATTR_KPARAM_INFO
	.align		4
        /*001c*/ 	.byte	0x04, 0x17
        /*001e*/ 	.short	(.L_1086 - .L_1085)
.L_1085:
        /*0020*/ 	.word	0x00000000
        /*0024*/ 	.short	0x0000
        /*0026*/ 	.short	0x0000
        /*0028*/ 	.byte	0x00, 0xf0, 0x41, 0x07


	//----- nvinfo : EIATTR_MAXREG_COUNT
	.align		4
.L_1086:
        /*002c*/ 	.byte	0x03, 0x1b
        /*002e*/ 	.short	0x00ff


	//----- nvinfo : EIATTR_NUM_BARRIERS
	.align		4
        /*0030*/ 	.byte	0x02, 0x4c
        /*0032*/ 	.byte	0x01
	.zero		1


	//----- nvinfo : EIATTR_MERCURY_ISA_VERSION
	.align		4
        /*0034*/ 	.byte	0x03, 0x5f
        /*0036*/ 	.short	0x0000


	//----- nvinfo : EIATTR_COOP_GROUP_MASK_REGIDS
	.align		4
        /*0038*/ 	.byte	0x04, 0x29
        /*003a*/ 	.short	(.L_1088 - .L_1087)


	//   ....[0]....
.L_1087:
        /*003c*/ 	.word	0xffffffff


	//   ....[1]....
        /*0040*/ 	.word	0xffffffff


	//   ....[2]....
        /*0044*/ 	.word	0xffffffff


	//   ....[3]....
        /*0048*/ 	.word	0xffffffff


	//   ....[4]....
        /*004c*/ 	.word	0xffffffff


	//   ....[5]....
        /*0050*/ 	.word	0xffffffff


	//   ....[6]....
        /*0054*/ 	.word	0xffffffff


	//   ....[7]....
        /*0058*/ 	.word	0xffffffff


	//   ....[8]....
        /*005c*/ 	.word	0xffffffff


	//   ....[9]....
        /*0060*/ 	.word	0xffffffff


	//   ....[10]....
        /*0064*/ 	.word	0xffffffff


	//   ....[11]....
        /*0068*/ 	.word	0xffffffff


	//   ....[12]....
        /*006c*/ 	.word	0xffffffff


	//   ....[13]....
        /*0070*/ 	.word	0xffffffff


	//   ....[14]....
        /*0074*/ 	.word	0xffffffff


	//   ....[15]....
        /*0078*/ 	.word	0xffffffff


	//   ....[16]....
        /*007c*/ 	.word	0xffffffff


	//   ....[17]....
        /*0080*/ 	.word	0xffffffff


	//   ....[18]....
        /*0084*/ 	.word	0xffffffff


	//   ....[19]....
        /*0088*/ 	.word	0xffffffff


	//----- nvinfo : EIATTR_COOP_GROUP_INSTR_OFFSETS
	.align		4
.L_1088:
        /*008c*/ 	.byte	0x04, 0x28
        /*008e*/ 	.short	(.L_1090 - .L_1089)


	//   ....[0]....
.L_1089:
        /*0090*/ 	.word	0x00019750


	//   ....[1]....
        /*0094*/ 	.word	0x00019800


	//   ....[2]....
        /*0098*/ 	.word	0x00019810


	//   ....[3]....
        /*009c*/ 	.word	0x00019890


	//   ....[4]....
        /*00a0*/ 	.word	0x0001f580


	//   ....[5]....
        /*00a4*/ 	.word	0x0001f590


	//   ....[6]....
        /*00a8*/ 	.word	0x0001f5c0


	//   ....[7]....
        /*00ac*/ 	.word	0x0001f5d0


	//   ....[8]....
        /*00b0*/ 	.word	0x00025090


	//   ....[9]....
        /*00b4*/ 	.word	0x000250a0


	//   ....[10]....
        /*00b8*/ 	.word	0x000250c0


	//   ....[11]....
        /*00bc*/ 	.word	0x000250e0


	//   ....[12]....
        /*00c0*/ 	.word	0x00027050


	//   ....[13]....
        /*00c4*/ 	.word	0x00027080


	//   ....[14]....
        /*00c8*/ 	.word	0x00027090


	//   ....[15]....
        /*00cc*/ 	.word	0x000270c0


	//   ....[16]....
        /*00d0*/ 	.word	0x000287b0


	//   ....[17]....
        /*00d4*/ 	.word	0x00028800


	//   ....[18]....
        /*00d8*/ 	.word	0x00028850


	//   ....[19]....
        /*00dc*/ 	.word	0x000288a0


	//----- nvinfo : EIATTR_EXIT_INSTR_OFFSETS
	.align		4
.L_1090:
        /*00e0*/ 	.byte	0x04, 0x1c
        /*00e2*/ 	.short	(.L_1092 - .L_1091)


	//   ....[0]....
.L_1091:
        /*00e4*/ 	.word	0x000000b0


	//----- nvinfo : EIATTR_CTAIDZ_USED
	.align		4
.L_1092:
        /*00e8*/ 	.byte	0x01, 0x04
	.zero		2


	//----- nvinfo : EIATTR_CRS_STACK_SIZE
	.align		4
        /*00ec*/ 	.byte	0x04, 0x1e
        /*00ee*/ 	.short	(.L_1094 - .L_1093)
.L_1093:
        /*00f0*/ 	.word	0x00000000
.L_1094:


//--------------------- .nv.info._ZN5flash24flash_fwd_splitkv_kernelI23Flash_fwd_kernel_traitsILi128ELi64ELi128ELi4ELb0ELb0EN7cutlass10bfloat16_tE19Flash_kernel_traitsILi128ELi64ELi128ELi4ES3_EELb1ELb0ELb0ELb0ELb1ELb0ELb1ELb0EEEvNS_16Flash_fwd_paramsE --------------------------
	.section	.nv.info._ZN5flash24flash_fwd_splitkv_kernelI23Flash_fwd_kernel_traitsILi128ELi64ELi128ELi4ELb0ELb0EN7cutlass10bfloat16_tE19Flash_kernel_traitsILi128ELi64ELi128ELi4ES3_EELb1ELb0ELb0ELb0ELb1ELb0ELb1ELb0EEEvNS_16Flash_fwd_paramsE,"",@"SHT_CUDA_INFO"
	.sectionflags	@""
	.align	4


	//----- nvinfo : EIATTR_CUDA_API_VERSION
	.align		4
        /*0000*/ 	.byte	0x04, 0x37
        /*0002*/ 	.short	(.L_1096 - .L_1095)
.L_1095:
        /*0004*/ 	.word	0x00000082


	//----- nvinfo : EIATTR_SW2861232_WAR
	.align		4
.L_1096:
        /*0008*/ 	.byte	0x01, 0x35
	.zero		2


	//----- nvinfo : EIATTR_PARAM_CBANK
	.align		4
        /*000c*/ 	.byte	0x04, 0x0a
        /*000e*/ 	.short	(.L_1098 - .L_1097)
	.align		4
.L_1097:
        /*0010*/ 	.word	index@(.nv.constant0._ZN5flash24flash_fwd_splitkv_kernelI23Flash_fwd_kernel_traitsILi128ELi64ELi128ELi4ELb0ELb0EN7cutlass10bfloat16_tE19Flash_kernel_traitsILi128ELi64ELi128ELi4ES3_EELb1ELb0ELb0ELb0ELb1ELb0ELb1ELb0EEEvNS_16Flash_fwd_paramsE)
        /*0014*/ 	.short	0x0160
        /*0016*/ 	.short	0x01d0


	//----- nvinfo : EIATTR_CBANK_PARAM_SIZE
	.align		4
.L_1098:
        /*0018*/ 	.byte	0x03, 0x19
        /*001a*/ 	.short	0x01d0


	//----- nvinfo : EIATTR_KPARAM_INFO
	.align		4
        /*001c*/ 	.byte	0x04, 0x17
        /*001e*/ 	.short	(.L_1100 - .L_1099)
.L_1099:
        /*0020*/ 	.word	0x00000000
        /*0024*/ 	.short	0x0000
        /*0026*/ 	.short	0x0000
        /*0028*/ 	.byte	0x00, 0xf0, 0x41, 0x07


	//----- nvinfo : EIATTR_MAXREG_COUNT
	.align		4
.L_1100:
        /*002c*/ 	.byte	0x03, 0x1b
        /*002e*/ 	.short	0x00ff


	//----- nvinfo : EIATTR_NUM_BARRIERS
	.align		4
        /*0030*/ 	.byte	0x02, 0x4c
        /*0032*/ 	.byte	0x01
	.zero		1


	//----- nvinfo : EIATTR_MERCURY_ISA_VERSION
	.align		4
        /*0034*/ 	.byte	0x03, 0x5f
        /*0036*/ 	.short	0x0000


	//----- nvinfo : EIATTR_COOP_GROUP_MASK_REGIDS
	.align		4
        /*0038*/ 	.byte	0x04, 0x29
        /*003a*/ 	.short	(.L_1102 - .L_1101)


	//   ....[0]....
.L_1101:
        /*003c*/ 	.word	0xffffffff


	//   ....[1]....
        /*0040*/ 	.word	0xffffffff


	//   ....[2]....
        /*0044*/ 	.word	0xffffffff


	//   ....[3]....
        /*0048*/ 	.word	0xffffffff


	//   ....[4]....
        /*004c*/ 	.word	0xffffffff


	//   ....[5]....
        /*0050*/ 	.word	0xffffffff


	//   ....[6]....
        /*0054*/ 	.word	0xffffffff


	//   ....[7]....
        /*0058*/ 	.word	0xffffffff


	//   ....[8]....
        /*005c*/ 	.word	0xffffffff


	//   ....[9]....
        /*0060*/ 	.word	0xffffffff


	//   ....[10]....
        /*0064*/ 	.word	0xffffffff


	//   ....[11]....
        /*0068*/ 	.word	0xffffffff


	//   ....[12]....
        /*006c*/ 	.word	0xffffffff


	//   ....[13]....
        /*0070*/ 	.word	0xffffffff


	//   ....[14]....
        /*0074*/ 	.word	0xffffffff


	//   ....[15]....
        /*0078*/ 	.word	0xffffffff


	//----- nvinfo : EIATTR_COOP_GROUP_INSTR_OFFSETS
	.align		4
.L_1102:
        /*007c*/ 	.byte	0x04, 0x28
        /*007e*/ 	.short	(.L_1104 - .L_1103)


	//   ....[0]....
.L_1103:
        /*0080*/ 	.word	0x00004dd0


	//   ....[1]....
        /*0084*/ 	.word	0x00004e70


	//   ....[2]....
        /*0088*/ 	.word	0x00004e90


	//   ....[3]....
        /*008c*/ 	.word	0x00004eb0


	//   ....[4]....
        /*0090*/ 	.word	0x00009130


	//   ....[5]....
        /*0094*/ 	.word	0x00009140


	//   ....[6]....
        /*0098*/ 	.word	0x00009170


	//   ....[7]....
        /*009c*/ 	.word	0x00009180


	//   ....[8]....
        /*00a0*/ 	.word	0x0000cef0


	//   ....[9]....
        /*00a4*/ 	.word	0x0000cf10


	//   ....[10]....
        /*00a8*/ 	.word	0x0000cf40


	//   ....[11]....
        /*00ac*/ 	.word	0x0000cf50


	//   ....[12]....
        /*00b0*/ 	.word	0x0000ee60


	//   ....[13]....
        /*00b4*/ 	.word	0x0000eea0


	//   ....[14]....
        /*00b8*/ 	.word	0x0000ef10


	//   ....[15]....
        /*00bc*/ 	.word	0x0000ef30


	//----- nvinfo : EIATTR_EXIT_INSTR_OFFSETS
	.align		4
.L_1104:
        /*00c0*/ 	.byte	0x04, 0x1c
        /*00c2*/ 	.short	(.L_1106 - .L_1105)


	//   ....[0]....
.L_1105:
        /*00c4*/ 	.word	0x00000410


	//   ....[1]....
        /*00c8*/ 	.word	0x00000bd0


	//   ....[2]....
        /*00cc*/ 	.word	0x00000c00


	//   ....[3]....
        /*00d0*/ 	.word	0x0000fdd0


	//   ....[4]....
        /*00d4*/ 	.word	0x0000fe00


	//----- nvinfo : EIATTR_CTAIDZ_USED
	.align		4
.L_1106:
        /*00d8*/ 	.byte	0x01, 0x04
	.zero		2


	//----- nvinfo : EIATTR_CRS_STACK_SIZE
	.align		4
        /*00dc*/ 	.byte	0x04, 0x1e
        /*00de*/ 	.short	(.L_1108 - .L_1107)
.L_1107:
        /*00e0*/ 	.word	0x00000000
.L_1108:


//--------------------- .nv.info._ZN5flash24flash_fwd_splitkv_kernelI23Flash_fwd_kernel_traitsILi128ELi64ELi128ELi4ELb0ELb0EN7cutlass10bfloat16_tE19Flash_kernel_traitsILi128ELi64ELi128ELi4ES3_EELb1ELb0ELb0ELb0ELb1ELb1ELb1ELb0EEEvNS_16Flash_fwd_paramsE --------------------------
	.section	.nv.info._ZN5flash24flash_fwd_splitkv_kernelI23Flash_fwd_kernel_traitsILi128ELi64ELi128ELi4ELb0ELb0EN7cutlass10bfloat16_tE19Flash_kernel_traitsILi128ELi64ELi128ELi4ES3_EELb1ELb0ELb0ELb0ELb1ELb1ELb1ELb0EEEvNS_16Flash_fwd_paramsE,"",@"SHT_CUDA_INFO"
	.sectionflags	@""
	.align	4


	//----- nvinfo : EIATTR_CUDA_API_VERSION
	.align		4
        /*0000*/ 	.byte	0x04, 0x37
        /*0002*/ 	.short	(.L_1110 - .L_1109)
.L_1109:
        /*0004*/ 	.word	0x00000082


	//----- nvinfo : EIATTR_SW2861232_WAR
	.align		4
.L_1110:
        /*0008*/ 	.byte	0x01, 0x35
	.zero		2


	//----- nvinfo : EIATTR_PARAM_CBANK
	.align		4
        /*000c*/ 	.byte	0x04, 0x0a
        /*000e*/ 	.short	(.L_1112 - .L_1111)
	.align		4
.L_1111:
        /*0010*/ 	.word	index@(.nv.constant0._ZN5flash24flash_fwd_splitkv_kernelI23Flash_fwd_kernel_traitsILi128ELi64ELi128ELi4ELb0ELb0EN7cutlass10bfloat16_tE19Flash_kernel_traitsILi128ELi64ELi128ELi4ES3_EELb1ELb0ELb0ELb0ELb1ELb1ELb1ELb0EEEvNS_16Flash_fwd_paramsE)
        /*0014*/ 	.short	0x0160
        /*0016*/ 	.short	0x01d0


	//----- nvinfo : EIATTR_CBANK_PARAM_SIZE
	.align		4
.L_1112:
        /*0018*/ 	.byte	0x03, 0x19
        /*001a*/ 	.short	0x01d0


	//----- nvinfo : EIATTR_KPARAM_INFO
	.align		4
        /*001c*/ 	.byte	0x04, 0x17
        /*001e*/ 	.short	(.L_1114 - .L_1113)
.L_1113:
        /*0020*/ 	.word	0x00000000
        /*0024*/ 	.short	0x0000
        /*0026*/ 	.short	0x0000
        /*0028*/ 	.byte	0x00, 0xf0, 0x41, 0x07


	//----- nvinfo : EIATTR_MAXREG_COUNT
	.align		4
.L_1114:
        /*002c*/ 	.byte	0x03, 0x1b
        /*002e*/ 	.short	0x00ff


	//----- nvinfo : EIATTR_NUM_BARRIERS
	.align		4
        /*0030*/ 	.byte	0x02, 0x4c
        /*0032*/ 	.byte	0x01
	.zero		1


	//----- nvinfo : EIATTR_MERCURY_ISA_VERSION
	.align		4
        /*0034*/ 	.byte	0x03, 0x5f
        /*0036*/ 	.short	0x0000


	//----- nvinfo : EIATTR_COOP_GROUP_MASK_REGIDS
	.align		4
        /*0038*/ 	.byte	0x04, 0x29
        /*003a*/ 	.short	(.L_1116 - .L_1115)


	//   ....[0]....
.L_1115:
        /*003c*/ 	.word	0xffffffff


	//   ....[1]....
        /*0040*/ 	.word	0xffffffff


	//   ....[2]....
        /*0044*/ 	.word	0xffffffff


	//   ....[3]....
        /*0048*/ 	.word	0xffffffff


	//   ....[4]....
        /*004c*/ 	.word	0xffffffff


	//   ....[5]....
        /*0050*/ 	.word	0xffffffff


	//   ....[6]....
        /*0054*/ 	.word	0xffffffff


	//   ....[7]....
        /*0058*/ 	.word	0xffffffff


	//   ....[8]....
        /*005c*/ 	.word	0xffffffff


	//   ....[9]....
        /*0060*/ 	.word	0xffffffff


	//   ....[10]....
        /*0064*/ 	.word	0xffffffff


	//   ....[11]....
        /*0068*/ 	.word	0xffffffff


	//   ....[12]....
        /*006c*/ 	.word	0xffffffff


	//   ....[13]....
        /*0070*/ 	.word	0xffffffff


	//   ....[14]....
        /*0074*/ 	.word	0xffffffff


	//   ....[15]....
        /*0078*/ 	.word	0xffffffff


	//----- nvinfo : EIATTR_COOP_GROUP_INSTR_OFFSETS
	.align		4
.L_1116:
        /*007c*/ 	.byte	0x04, 0x28
        /*007e*/ 	.short	(.L_1118 - .L_1117)


	//   ....[0]....
.L_1117:
        /*0080*/ 	.word	0x00005580


	//   ....[1]....
        /*0084*/ 	.word	0x000056a0


	//   ....[2]....
        /*0088*/ 	.word	0x000056b0


	//   ....[3]....
        /*008c*/ 	.word	0x00005700


	//   ....[4]....
        /*0090*/ 	.word	0x0000a140


	//   ....[5]....
        /*0094*/ 	.word	0x0000a150


	//   ....[6]....
        /*0098*/ 	.word	0x0000a180


	//   ....[7]....
        /*009c*/ 	.word	0x0000a190


	//   ....[8]....
        /*00a0*/ 	.word	0x0000e770


	//   ....[9]....
        /*00a4*/ 	.word	0x0000e780


	//   ....[10]....
        /*00a8*/ 	.word	0x0000e7b0


	//   ....[11]....
        /*00ac*/ 	.word	0x0000e7c0


	//   ....[12]....
        /*00b0*/ 	.word	0x00010680


	//   ....[13]....
        /*00b4*/ 	.word	0x000106c0


	//   ....[14]....
        /*00b8*/ 	.word	0x00010730


	//   ....[15]....
        /*00bc*/ 	.word	0x00010750


	//----- nvinfo : EIATTR_EXIT_INSTR_OFFSETS
	.align		4
.L_1118:
        /*00c0*/ 	.byte	0x04, 0x1c
        /*00c2*/ 	.short	(.L_1120 - .L_1119)


	//   ....[0]....
.L_1119:
        /*00c4*/ 	.word	0x00000410


	//   ....[1]....
        /*00c8*/ 	.word	0x00000bd0


	//   ....[2]....
        /*00cc*/ 	.word	0x00000c00


	//   ....[3]....
        /*00d0*/ 	.word	0x000115f0


	//   ....[4]....
        /*00d4*/ 	.word	0x00011620


	//----- nvinfo : EIATTR_CTAIDZ_USED
	.align		4
.L_1120:
        /*00d8*/ 	.byte	0x01, 0x04
	.zero		2


	//----- nvinfo : EIATTR_CRS_STACK_SIZE
	.align		4
        /*00dc*/ 	.byte	0x04, 0x1e
        /*00de*/ 	.short	(.L_1122 - .L_1121)
.L_1121:
        /*00e0*/ 	.word	0x00000000
.L_1122:


//--------------------- .nv.info._ZN5flash24flash_fwd_splitkv_kernelI23Flash_fwd_kernel_traitsILi128ELi64ELi128ELi4ELb0ELb0EN7cutlass10bfloat16_tE19Flash_kernel_traitsILi128ELi64ELi128ELi4ES3_EELb1ELb0ELb1ELb0ELb0ELb0ELb1ELb0EEEvNS_16Flash_fwd_paramsE --------------------------
	.section	.nv.info._ZN5flash24flash_fwd_splitkv_kernelI23Flash_fwd_kernel_traitsILi128ELi64ELi128ELi4ELb0ELb0EN7cutlass10bfloat16_tE19Flash_kernel_traitsILi128ELi64ELi128ELi4ES3_EELb1ELb0ELb1ELb0ELb0ELb0ELb1ELb0EEEvNS_16Flash_fwd_paramsE,"",@"SHT_CUDA_INFO"
	.sectionflags	@""
	.align	4


	//----- nvinfo : EIATTR_CUDA_API_VERSION
	.align		4
        /*0000*/ 	.byte	0x04, 0x37
        /*0002*/ 	.short	(.L_1124 - .L_1123)
.L_1123:
        /*0004*/ 	.word	0x00000082


	//----- nvinfo : EIATTR_SW2861232_WAR
	.align		4
.L_1124:
        /*0008*/ 	.byte	0x01, 0x35
	.zero		2


	//----- nvinfo : EIATTR_PARAM_CBANK
	.align		4
        /*000c*/ 	.byte	0x04, 0x0a
        /*000e*/ 	.short	(.L_1126 - .L_1125)
	.align		4
.L_1125:
        /*0010*/ 	.word	index@(.nv.constant0._ZN5flash24flash_fwd_splitkv_kernelI23Flash_fwd_kernel_traitsILi128ELi64ELi128ELi4ELb0ELb0EN7cutlass10bfloat16_tE19Flash_kernel_traitsILi128ELi64ELi128ELi4ES3_EELb1ELb0ELb1ELb0ELb0ELb0ELb1ELb0EEEvNS_16Flash_fwd_paramsE)
        /*0014*/ 	.short	0x0160
        /*0016*/ 	.short	0x01d0


	//----- nvinfo : EIATTR_CBANK_PARAM_SIZE
	.align		4
.L_1126:
        /*0018*/ 	.byte	0x03, 0x19
        /*001a*/ 	.short	0x01d0


	//----- nvinfo : EIATTR_KPARAM_INFO
	.align		4
        /*001c*/ 	.byte	0x04, 0x17
        /*001e*/ 	.short	(.L_1128 - .L_1127)
.L_1127:
        /*0020*/ 	.word	0x00000000
        /*0024*/ 	.short	0x0000
        /*0026*/ 	.short	0x0000
        /*0028*/ 	.byte	0x00, 0xf0, 0x41, 0x07


	//----- nvinfo : EIATTR_MAXREG_COUNT
	.align		4
.L_1128:
        /*002c*/ 	.byte	0x03, 0x1b
        /*002e*/ 	.short	0x00ff


	//----- nvinfo : EIATTR_NUM_BARRIERS
	.align		4
        /*0030*/ 	.byte	0x02, 0x4c
        /*0032*/ 	.byte	0x01
	.zero		1


	//----- nvinfo : EIATTR_MERCURY_ISA_VERSION
	.align		4
        /*0034*/ 	.byte	0x03, 0x5f
        /*0036*/ 	.short	0x0000


	//----- nvinfo : EIATTR_COOP_GROUP_MASK_REGIDS
	.align		4
        /*0038*/ 	.byte	0x04, 0x29
        /*003a*/ 	.short	(.L_1130 - .L_1129)


	//   ....[0]....
.L_1129:
        /*003c*/ 	.word	0xffffffff


	//   ....[1]....
        /*0040*/ 	.word	0xffffffff


	//   ....[2]....
        /*0044*/ 	.word	0xffffffff


	//   ....[3]....
        /*0048*/ 	.word	0xffffffff


	//   ....[4]....
        /*004c*/ 	.word	0xffffffff


	//   ....[5]....
        /*0050*/ 	.word	0xffffffff


	//   ....[6]....
        /*0054*/ 	.word	0xffffffff


	//   ....[7]....
        /*0058*/ 	.word	0xffffffff


	//   ....[8]....
        /*005c*/ 	.word	0xffffffff


	//   ....[9]....
        /*0060*/ 	.word	0xffffffff


	//   ....[10]....
        /*0064*/ 	.word	0xffffffff


	//   ....[11]....
        /*0068*/ 	.word	0xffffffff


	//   ....[12]....
        /*006c*/ 	.word	0xffffffff


	//   ....[13]....
        /*0070*/ 	.word	0xffffffff


	//   ....[14]....
        /*0074*/ 	.word	0xffffffff


	//   ....[15]....
        /*0078*/ 	.word	0xffffffff


	//----- nvinfo : EIATTR_COOP_GROUP_INSTR_OFFSETS
	.align		4
.L_1130:
        /*007c*/ 	.byte	0x04, 0x28
        /*007e*/ 	.short	(.L_1132 - .L_1131)


	//   ....[0]....
.L_1131:
        /*0080*/ 	.word	0x00007100


	//   ....[1]....
        /*0084*/ 	.word	0x00007120


	//   ....[2]....
        /*0088*/ 	.word	0x000071c0


	//   ....[3]....
        /*008c*/ 	.word	0x000071d0


	//   ....[4]....
        /*0090*/ 	.word	0x0000c7c0


	//   ....[5]....
        /*0094*/ 	.word	0x0000c7d0


	//   ....[6]....
        /*0098*/ 	.word	0x0000c800


	//   ....[7]....
        /*009c*/ 	.word	0x0000c810


	//   ....[8]....
        /*00a0*/ 	.word	0x00011950


	//   ....[9]....
        /*00a4*/ 	.word	0x00011970


	//   ....[10]....
        /*00a8*/ 	.word	0x00011990


	//   ....[11]....
        /*00ac*/ 	.word	0x000119b0


	//   ....[12]....
        /*00b0*/ 	.word	0x000138c0


	//   ....[13]....
        /*00b4*/ 	.word	0x00013910


	//   ....[14]....
        /*00b8*/ 	.word	0x00013950


	//   ....[15]....
        /*00bc*/ 	.word	0x00013990


	//----- nvinfo : EIATTR_EXIT_INSTR_OFFSETS
	.align		4
.L_1132:
        /*00c0*/ 	.byte	0x04, 0x1c
        /*00c2*/ 	.short	(.L_1134 - .L_1133)


	//   ....[0]....
.L_1133:
        /*00c4*/ 	.word	0x00000410


	//   ....[1]....
        /*00c8*/ 	.word	0x00000e50


	//   ....[2]....
        /*00cc*/ 	.word	0x00000e80


	//   ....[3]....
        /*00d0*/ 	.word	0x00014b50


	//   ....[4]....
        /*00d4*/ 	.word	0x00014b90


	//   ....[5]....
        /*00d8*/ 	.word	0x00014bb0


	//----- nvinfo : EIATTR_CTAIDZ_USED
	.align		4
.L_1134:
        /*00dc*/ 	.byte	0x01, 0x04
	.zero		2


	//----- nvinfo : EIATTR_CRS_STACK_SIZE
	.align		4
        /*00e0*/ 	.byte	0x04, 0x1e
        /*00e2*/ 	.short	(.L_1136 - .L_1135)
.L_1135:
        /*00e4*/ 	.word	0x00000000
.L_1136:


//--------------------- .nv.info._ZN5flash24flash_fwd_splitkv_kernelI23Flash_fwd_kernel_traitsILi128ELi64ELi128ELi4ELb0ELb0EN7cutlass10bfloat16_tE19Flash_kernel_traitsILi128ELi64ELi128ELi4ES3_EELb1ELb0ELb1ELb0ELb0ELb1ELb1ELb0EEEvNS_16Flash_fwd_paramsE --------------------------
	.section	.nv.info._ZN5flash24flash_fwd_splitkv_kernelI23Flash_fwd_kernel_traitsILi128ELi64ELi128ELi4ELb0ELb0EN7cutlass10bfloat16_tE19Flash_kernel_traitsILi128ELi64ELi128ELi4ES3_EELb1ELb0ELb1ELb0ELb0ELb1ELb1ELb0EEEvNS_16Flash_fwd_paramsE,"",@"SHT_CUDA_INFO"
	.sectionflags	@""
	.align	4


	//----- nvinfo : EIATTR_CUDA_API_VERSION
	.align		4
        /*0000*/ 	.byte	0x04, 0x37
        /*0002*/ 	.short	(.L_1138 - .L_1137)
.L_1137:
        /*0004*/ 	.word	0x00000082


	//----- nvinfo : EIATTR_SW2861232_WAR
	.align		4
.L_1138:
        /*0008*/ 	.byte	0x01, 0x35
	.zero		2


	//----- nvinfo : EIATTR_PARAM_CBANK
	.align		4
        /*000c*/ 	.byte	0x04, 0x0a
        /*000e*/ 	.short	(.L_1140 - .L_1139)
	.align		4
.L_1139:
        /*0010*/ 	.word	index@(.nv.constant0._ZN5flash24flash_fwd_splitkv_kernelI23Flash_fwd_kernel_traitsILi128ELi64ELi128ELi4ELb0ELb0EN7cutlass10bfloat16_tE19Flash_kernel_traitsILi128ELi64ELi128ELi4ES3_EELb1ELb0ELb1ELb0ELb0ELb1ELb1ELb0EEEvNS_16Flash_fwd_paramsE)
        /*0014*/ 	.short	0x0160
        /*0016*/ 	.short	0x01d0


	//----- nvinfo : EIATTR_CBANK_PARAM_SIZE
	.align		4
.L_1140:
        /*0018*/ 	.byte	0x03, 0x19
        /*001a*/ 	.short	0x01d0


	//----- nvinfo : EIATTR_KPARAM_INFO
	.align		4
        /*001c*/ 	.byte	0x04, 0x17
        /*001e*/ 	.short	(.L_1142 - .L_1141)
.L_1141:
        /*0020*/ 	.word	0x00000000
        /*0024*/ 	.short	0x0000
        /*0026*/ 	.short	0x0000
        /*0028*/ 	.byte	0x00, 0xf0, 0x41, 0x07


	//----- nvinfo : EIATTR_MAXREG_COUNT
	.align		4
.L_1142:
        /*002c*/ 	.byte	0x03, 0x1b
        /*002e*/ 	.short	0x00ff


	//----- nvinfo : EIATTR_NUM_BARRIERS
	.align		4
        /*0030*/ 	.byte	0x02, 0x4c
        /*0032*/ 	.byte	0x01
	.zero		1


	//----- nvinfo : EIATTR_MERCURY_ISA_VERSION
	.align		4
        /*0034*/ 	.byte	0x03, 0x5f
        /*0036*/ 	.short	0x0000


	//----- nvinfo : EIATTR_COOP_GROUP_MASK_REGIDS
	.align		4
        /*0038*/ 	.byte	0x04, 0x29
        /*003a*/ 	.short	(.L_1144 - .L_1143)


	//   ....[0]....
.L_1143:
        /*003c*/ 	.word	0xffffffff


	//   ....[1]....
        /*0040*/ 	.word	0xffffffff


	//   ....[2]....
        /*0044*/ 	.word	0xffffffff


	//   ....[3]....
        /*0048*/ 	.word	0xffffffff


	//   ....[4]....
        /*004c*/ 	.word	0xffffffff


	//   ....[5]....
        /*0050*/ 	.word	0xffffffff


	//   ....[6]....
        /*0054*/ 	.word	0xffffffff


	//   ....[7]....
        /*0058*/ 	.word	0xffffffff


	//   ....[8]....
        /*005c*/ 	.word	0xffffffff


	//   ....[9]....
        /*0060*/ 	.word	0xffffffff


	//   ....[10]....
        /*0064*/ 	.word	0xffffffff


	//   ....[11]....
        /*0068*/ 	.word	0xffffffff


	//   ....[12]....
        /*006c*/ 	.word	0xffffffff


	//   ....[13]....
        /*0070*/ 	.word	0xffffffff


	//   ....[14]....
        /*0074*/ 	.word	0xffffffff


	//   ....[15]....
        /*0078*/ 	.word	0xffffffff


	//----- nvinfo : EIATTR_COOP_GROUP_INSTR_OFFSETS
	.align		4
.L_1144:
        /*007c*/ 	.byte	0x04, 0x28
        /*007e*/ 	.short	(.L_1146 - .L_1145)


	//   ....[0]....
.L_1145:
        /*0080*/ 	.word	0x00007bc0


	//   ....[1]....
        /*0084*/ 	.word	0x00007c70


	//   ....[2]....
        /*0088*/ 	.word	0x00007c80


	//   ....[3]....
        /*008c*/ 	.word	0x00007d00


	//   ....[4]....
        /*0090*/ 	.word	0x0000da80


	//   ....[5]....
        /*0094*/ 	.word	0x0000da90


	//   ....[6]....
        /*0098*/ 	.word	0x0000dac0


	//   ....[7]....
        /*009c*/ 	.word	0x0000dad0


	//   ....[8]....
        /*00a0*/ 	.word	0x00013480


	//   ....[9]....
        /*00a4*/ 	.word	0x00013490


	//   ....[10]....
        /*00a8*/ 	.word	0x000134b0


	//   ....[11]....
        /*00ac*/ 	.word	0x000134d0


	//   ....[12]....
        /*00b0*/ 	.word	0x00015390


	//   ....[13]....
        /*00b4*/ 	.word	0x000153d0


	//   ....[14]....
        /*00b8*/ 	.word	0x00015420


	//   ....[15]....
        /*00bc*/ 	.word	0x00015430


	//----- nvinfo : EIATTR_EXIT_INSTR_OFFSETS
	.align		4
.L_1146:
        /*00c0*/ 	.byte	0x04, 0x1c
        /*00c2*/ 	.short	(.L_1148 - .L_1147)


	//   ....[0]....
.L_1147:
        /*00c4*/ 	.word	0x00000410


	//   ....[1]....
        /*00c8*/ 	.word	0x00000e60


	//   ....[2]....
        /*00cc*/ 	.word	0x00000e90


	//   ....[3]....
        /*00d0*/ 	.word	0x00016620


	//   ....[4]....
        /*00d4*/ 	.word	0x00016660


	//   ....[5]....
        /*00d8*/ 	.word	0x00016680


	//----- nvinfo : EIATTR_CTAIDZ_USED
	.align		4
.L_1148:
        /*00dc*/ 	.byte	0x01, 0x04
	.zero		2


	//----- nvinfo : EIATTR_CRS_STACK_SIZE
	.align		4
        /*00e0*/ 	.byte	0x04, 0x1e
        /*00e2*/ 	.short	(.L_1150 - .L_1149)
.L_1149:
        /*00e4*/ 	.word	0x00000000
.L_1150:


//--------------------- .nv.info._ZN5flash24flash_fwd_splitkv_kernelI23Flash_fwd_kernel_traitsILi128ELi64ELi128ELi4ELb0ELb0EN7cutlass10bfloat16_tE19Flash_kernel_traitsILi128ELi64ELi128ELi4ES3_EELb1ELb0ELb0ELb0ELb1ELb0ELb1ELb1EEEvNS_16Flash_fwd_paramsE --------------------------
	.section	.nv.info._ZN5flash24flash_fwd_splitkv_kernelI23Flash_fwd_kernel_traitsILi128ELi64ELi128ELi4ELb0ELb0EN7cutlass10bfloat16_tE19Flash_kernel_traitsILi128ELi64ELi128ELi4ES3_EELb1ELb0ELb0ELb0ELb1ELb0ELb1ELb1EEEvNS_16Flash_fwd_paramsE,"",@"SHT_CUDA_INFO"
	.sectionflags	@""
	.align	4


	//----- nvinfo : EIATTR_CUDA_API_VERSION
	.align		4
        /*0000*/ 	.byte	0x04, 0x37
        /*0002*/ 	.short	(.L_1152 - .L_1151)
.L_1151:
        /*0004*/ 	.word	0x00000082


	//----- nvinfo : EIATTR_SW2861232_WAR
	.align		4
.L_1152:
        /*0008*/ 	.byte	0x01, 0x35
	.zero		2


	//----- nvinfo : EIATTR_PARAM_CBANK
	.align		4
        /*000c*/ 	.byte	0x04, 0x0a
        /*000e*/ 	.short	(.L_1154 - .L_1153)
	.align		4
.L_1153:
        /*0010*/ 	.word	index@(.nv.constant0._ZN5flash24flash_fwd_splitkv_kernelI23Flash_fwd_kernel_traitsILi128ELi64ELi128ELi4ELb0ELb0EN7cutlass10bfloat16_tE19Flash_kernel_traitsILi128ELi64ELi128ELi4ES3_EELb1ELb0ELb0ELb0ELb1ELb0ELb1ELb1EEEvNS_16Flash_fwd_paramsE)
        /*0014*/ 	.short	0x0160
        /*0016*/ 	.short	0x01d0


	//----- nvinfo : EIATTR_CBANK_PARAM_SIZE
	.align		4
.L_1154:
        /*0018*/ 	.byte	0x03, 0x19
        /*001a*/ 	.short	0x01d0


	//----- nvinfo : EIATTR_KPARAM_INFO
	.align		4
        /*001c*/ 	.byte	0x04, 0x17
        /*001e*/ 	.short	(.L_1156 - .L_1155)
.L_1155:
        /*0020*/ 	.word	0x00000000
        /*0024*/ 	.short	0x0000
        /*0026*/ 	.short	0x0000
        /*0028*/ 	.byte	0x00, 0xf0, 0x41, 0x07


	//----- nvinfo : EIATTR_MAXREG_COUNT
	.align		4
.L_1156:
        /*002c*/ 	.byte	0x03, 0x1b
        /*002e*/ 	.short	0x00ff


	//----- nvinfo : EIATTR_NUM_BARRIERS
	.align		4
        /*0030*/ 	.byte	0x02, 0x4c
        /*0032*/ 	.byte	0x01
	.zero		1


	//----- nvinfo : EIATTR_ANNOTATIONS
	.align		4
        /*0034*/ 	.byte	0x04, 0x55
        /*0036*/ 	.short	(.L_1158 - .L_1157)


	//   ....[0]....
.L_1157:
        /*0038*/ 	.word	0x00000001
        /*003c*/ 	.byte	0xb0, 0x80, 0x01, 0x00, 0x01, 0x00, 0x00, 0x00, 0xa0, 0x81, 0x01, 0x00, 0x01, 0x00, 0x00, 0x00
        /*004c*/ 	.byte	0x40, 0x92, 0x01, 0x00, 0x01, 0x00, 0x00, 0x00, 0x50, 0x92, 0x01, 0x00


	//----- nvinfo : EIATTR_MERCURY_ISA_VERSION
	.align		4
.L_1158:
        /*0058*/ 	.byte	0x03, 0x5f
        /*005a*/ 	.short	0x0000


	//----- nvinfo : EIATTR_COOP_GROUP_MASK_REGIDS
	.align		4
        /*005c*/ 	.byte	0x04, 0x29
        /*005e*/ 	.short	(.L_1160 - .L_1159)


	//   ....[0]....
.L_1159:
        /*0060*/ 	.word	0xffffffff


	//   ....[1]....
        /*0064*/ 	.word	0xffffffff


	//   ....[2]....
        /*0068*/ 	.word	0xffffffff


	//   ....[3]....
        /*006c*/ 	.word	0xffffffff


	//   ....[4]....
        /*0070*/ 	.word	0xffffffff


	//   ....[5]....
        /*0074*/ 	.word	0xffffffff


	//   ....[6]....
        /*0078*/ 	.word	0xffffffff


	//   ....[7]....
        /*007c*/ 	.word	0xffffffff


	//   ....[8]....
        /*0080*/ 	.word	0xffffffff


	//   ....[9]....
        /*0084*/ 	.word	0xffffffff


	//   ....[10]....
        /*0088*/ 	.word	0xffffffff


	//   ....[11]....
        /*008c*/ 	.word	0xffffffff


	//   ....[12]....
        /*0090*/ 	.word	0xffffffff


	//   ....[13]....
        /*0094*/ 	.word	0xffffffff


	//   ....[14]....
        /*0098*/ 	.word	0xffffffff


	//   ....[15]....
        /*009c*/ 	.word	0xffffffff


	//   ....[16]....
        /*00a0*/ 	.word	0xffffffff


	//   ....[17]....
        /*00a4*/ 	.word	0xffffffff


	//   ....[18]....
        /*00a8*/ 	.word	0xffffffff


	//   ....[19]....
        /*00ac*/ 	.word	0xffffffff


	//----- nvinfo : EIATTR_COOP_GROUP_INSTR_OFFSETS
	.align		4
.L_1160:
        /*00b0*/ 	.byte	0x04, 0x28
        /*00b2*/ 	.short	(.L_1162 - .L_1161)


	//   ....[0]....
.L_1161:
        /*00b4*/ 	.word	0x000152f0


	//   ....[1]....
        /*00b8*/ 	.word	0x00015350


	//   ....[2]....
        /*00bc*/ 	.word	0x00015370


	//   ....[3]....
        /*00c0*/ 	.word	0x00015390


	//   ....[4]....
        /*00c4*/ 	.word	0x00019680


	//   ....[5]....
        /*00c8*/ 	.word	0x000196e0


	//   ....[6]....
        /*00cc*/ 	.word	0x00019710


	//   ....[7]....
        /*00d0*/ 	.word	0x00019780


	//   ....[8]....
        /*00d4*/ 	.word	0x0001d730


	//   ....[9]....
        /*00d8*/ 	.word	0x0001d750


	//   ....[10]....
        /*00dc*/ 	.word	0x0001d770


	//   ....[11]....
        /*00e0*/ 	.word	0x0001d790


	//   ....[12]....
        /*00e4*/ 	.word	0x0001f810


	//   ....[13]....
        /*00e8*/ 	.word	0x0001f840


	//   ....[14]....
        /*00ec*/ 	.word	0x0001f850


	//   ....[15]....
        /*00f0*/ 	.word	0x0001f880


	//   ....[16]....
        /*00f4*/ 	.word	0x000208e0


	//   ....[17]....
        /*00f8*/ 	.word	0x00020920


	//   ....[18]....
        /*00fc*/ 	.word	0x00020970


	//   ....[19]....
        /*0100*/ 	.word	0x000209c0


	//----- nvinfo : EIATTR_EXIT_INSTR_OFFSETS
	.align		4
.L_1162:
        /*0104*/ 	.byte	0x04, 0x1c
        /*0106*/ 	.short	(.L_1164 - .L_1163)


	//   ....[0]....
.L_1163:
        /*0108*/ 	.word	0x00000200


	//----- nvinfo : EIATTR_CTAIDZ_USED
	.align		4
.L_1164:
        /*010c*/ 	.byte	0x01, 0x04
	.zero		2


	//----- nvinfo : EIATTR_CRS_STACK_SIZE
	.align		4
        /*0110*/ 	.byte	0x04, 0x1e
        /*0112*/ 	.short	(.L_1166 - .L_1165)
.L_1165:
        /*0114*/ 	.word	0x00000000
.L_1166:


//--------------------- .nv.info._ZN5flash24flash_fwd_splitkv_kernelI23Flash_fwd_kernel_traitsILi128ELi64ELi128ELi4ELb0ELb0EN7cutlass10bfloat16_tE19Flash_kernel_traitsILi128ELi64ELi128ELi4ES3_EELb1ELb0ELb0ELb0ELb1ELb1ELb1ELb1EEEvNS_16Flash_fwd_paramsE --------------------------
	.section	.nv.info._ZN5flash24flash_fwd_splitkv_kernelI23Flash_fwd_kernel_traitsILi128ELi64ELi128ELi4ELb0ELb0EN7cutlass10bfloat16_tE19Flash_kernel_traitsILi128ELi64ELi128ELi4ES3_EELb1ELb0ELb0ELb0ELb1ELb1ELb1ELb1EEEvNS_16Flash_fwd_paramsE,"",@"SHT_CUDA_INFO"
	.sectionflags	@""
	.align	4


	//----- nvinfo : EIATTR_CUDA_API_VERSION
	.align		4
        /*0000*/ 	.byte	0x04, 0x37
        /*0002*/ 	.short	(.L_1168 - .L_1167)
.L_1167:
        /*0004*/ 	.word	0x00000082


	//----- nvinfo : EIATTR_SW2861232_WAR
	.align		4
.L_1168:
        /*0008*/ 	.byte	0x01, 0x35
	.zero		2


	//----- nvinfo : EIATTR_PARAM_CBANK
	.align		4
        /*000c*/ 	.byte	0x04, 0x0a
        /*000e*/ 	.short	(.L_1170 - .L_1169)
	.align		4
.L_1169:
        /*0010*/ 	.word	index@(.nv.constant0._ZN5flash24flash_fwd_splitkv_kernelI23Flash_fwd_kernel_traitsILi128ELi64ELi128ELi4ELb0ELb0EN7cutlass10bfloat16_tE19Flash_kernel_traitsILi128ELi64ELi128ELi4ES3_EELb1ELb0ELb0ELb0ELb1ELb1ELb1ELb1EEEvNS_16Flash_fwd_paramsE)
        /*0014*/ 	.short	0x0160
        /*0016*/ 	.short	0x01d0


	//----- nvinfo : EIATTR_CBANK_PARAM_SIZE
	.align		4
.L_1170:
        /*0018*/ 	.byte	0x03, 0x19
        /*001a*/ 	.short	0x01d0


	//----- nvinfo : EIATTR_KPARAM_INFO
	.align		4
        /*001c*/ 	.byte	0x04, 0x17
        /*001e*/ 	.short	(.L_1172 - .L_1171)
.L_1171:
        /*0020*/ 	.word	0x00000000
        /*0024*/ 	.short	0x0000
        /*0026*/ 	.short	0x0000
        /*0028*/ 	.byte	0x00, 0xf0, 0x41, 0x07


	//----- nvinfo : EIATTR_MAXREG_COUNT
	.align		4
.L_1172:
        /*002c*/ 	.byte	0x03, 0x1b
        /*002e*/ 	.short	0x00ff


	//----- nvinfo : EIATTR_NUM_BARRIERS
	.align		4
        /*0030*/ 	.byte	0x02, 0x4c
        /*0032*/ 	.byte	0x01
	.zero		1


	//----- nvinfo : EIATTR_MERCURY_ISA_VERSION
	.align		4
        /*0034*/ 	.byte	0x03, 0x5f
        /*0036*/ 	.short	0x0000


	//----- nvinfo : EIATTR_COOP_GROUP_MASK_REGIDS
	.align		4
        /*0038*/ 	.byte	0x04, 0x29
        /*003a*/ 	.short	(.L_1174 - .L_1173)


	//   ....[0]....
.L_1173:
        /*003c*/ 	.word	0xffffffff


	//   ....[1]....
        /*0040*/ 	.word	0xffffffff


	//   ....[2]....
        /*0044*/ 	.word	0xffffffff


	//   ....[3]....
        /*0048*/ 	.word	0xffffffff


	//   ....[4]....
        /*004c*/ 	.word	0xffffffff


	//   ....[5]....
        /*0050*/ 	.word	0xffffffff


	//   ....[6]....
        /*0054*/ 	.word	0xffffffff


	//   ....[7]....
        /*0058*/ 	.word	0xffffffff


	//   ....[8]....
        /*005c*/ 	.word	0xffffffff


	//   ....[9]....
        /*0060*/ 	.word	0xffffffff


	//   ....[10]....
        /*0064*/ 	.word	0xffffffff


	//   ....[11]....
        /*0068*/ 	.word	0xffffffff


	//   ....[12]....
        /*006c*/ 	.word	0xffffffff


	//   ....[13]....
        /*0070*/ 	.word	0xffffffff


	//   ....[14]....
        /*0074*/ 	.word	0xffffffff


	//   ....[15]....
        /*0078*/ 	.word	0xffffffff


	//   ....[16]....
        /*007c*/ 	.word	0xffffffff


	//   ....[17]....
        /*0080*/ 	.word	0xffffffff


	//   ....[18]....
        /*0084*/ 	.word	0xffffffff


	//   ....[19]....
        /*0088*/ 	.word	0xffffffff


	//----- nvinfo : EIATTR_COOP_GROUP_INSTR_OFFSETS
	.align		4
.L_1174:
        /*008c*/ 	.byte	0x04, 0x28
        /*008e*/ 	.short	(.L_1176 - .L_1175)


	//   ....[0]....
.L_1175:
        /*0090*/ 	.word	0x000159f0


	//   ....[1]....
        /*0094*/ 	.word	0x00015a50


	//   ....[2]....
        /*0098*/ 	.word	0x00015a70


	//   ....[3]....
        /*009c*/ 	.word	0x00015a90


	//   ....[4]....
        /*00a0*/ 	.word	0x0001a610


	//   ....[5]....
        /*00a4*/ 	.word	0x0001a6a0


	//   ....[6]....
        /*00a8*/ 	.word	0x0001a6d0


	//   ....[7]....
        /*00ac*/ 	.word	0x0001a730


	//   ....[8]....
        /*00b0*/ 	.word	0x0001eef0


	//   ....[9]....
        /*00b4*/ 	.word	0x0001ef10


	//   ....[10]....
        /*00b8*/ 	.word	0x0001ef40


	//   ....[11]....
        /*00bc*/ 	.word	0x0001ef70


	//   ....[12]....
        /*00c0*/ 	.word	0x00020fe0


	//   ....[13]....
        /*00c4*/ 	.word	0x00021010


	//   ....[14]....
        /*00c8*/ 	.word	0x00021020


	//   ....[15]....
        /*00cc*/ 	.word	0x00021050


	//   ....[16]....
        /*00d0*/ 	.word	0x000220c0


	//   ....[17]....
        /*00d4*/ 	.word	0x00022100


	//   ....[18]....
        /*00d8*/ 	.word	0x00022150


	//   ....[19]....
        /*00dc*/ 	.word	0x000221a0


	//----- nvinfo : EIATTR_EXIT_INSTR_OFFSETS
	.align		4
.L_1176:
        /*00e0*/ 	.byte	0x04, 0x1c
        /*00e2*/ 	.short	(.L_1178 - .L_1177)


	//   ....[0]....
.L_1177:
        /*00e4*/ 	.word	0x000001f0


	//----- nvinfo : EIATTR_CTAIDZ_USED
	.align		4
.L_1178:
        /*00e8*/ 	.byte	0x01, 0x04
	.zero		2


	//----- nvinfo : EIATTR_CRS_STACK_SIZE
	.align		4
        /*00ec*/ 	.byte	0x04, 0x1e
        /*00ee*/ 	.short	(.L_1180 - .L_1179)
.L_1179:
        /*00f0*/ 	.word	0x00000000
.L_1180:


//--------------------- .nv.info._ZN5flash24flash_fwd_splitkv_kernelI23Flash_fwd_kernel_traitsILi128ELi64ELi128ELi4ELb0ELb0EN7cutlass10bfloat16_tE19Flash_kernel_traitsILi128ELi64ELi128ELi4ES3_EELb1ELb0ELb1ELb0ELb0ELb0ELb1ELb1EEEvNS_16Flash_fwd_paramsE --------------------------
	.section	.nv.info._ZN5flash24flash_fwd_splitkv_kernelI23Flash_fwd_kernel_traitsILi128ELi64ELi128ELi4ELb0ELb0EN7cutlass10bfloat16_tE19Flash_kernel_traitsILi128ELi64ELi128ELi4ES3_EELb1ELb0ELb1ELb0ELb0ELb0ELb1ELb1EEEvNS_16Flash_fwd_paramsE,"",@"SHT_CUDA_INFO"
	.sectionflags	@""
	.align	4


	//----- nvinfo : EIATTR_CUDA_API_VERSION
	.align		4
        /*0000*/ 	.byte	0x04, 0x37
        /*0002*/ 	.short	(.L_1182 - .L_1181)
.L_1181:
        /*0004*/ 	.word	0x00000082


	//----- nvinfo : EIATTR_SW2861232_WAR
	.align		4
.L_1182:
        /*0008*/ 	.byte	0x01, 0x35
	.zero		2


	//----- nvinfo : EIATTR_PARAM_CBANK
	.align		4
        /*000c*/ 	.byte	0x04, 0x0a
        /*000e*/ 	.short	(.L_1184 - .L_1183)
	.align		4
.L_1183:
        /*0010*/ 	.word	index@(.nv.constant0._ZN5flash24flash_fwd_splitkv_kernelI23Flash_fwd_kernel_traitsILi128ELi64ELi128ELi4ELb0ELb0EN7cutlass10bfloat16_tE19Flash_kernel_traitsILi128ELi64ELi128ELi4ES3_EELb1ELb0ELb1ELb0ELb0ELb0ELb1ELb1EEEvNS_16Flash_fwd_paramsE)
        /*0014*/ 	.short	0x0160
        /*0016*/ 	.short	0x01d0


	//----- nvinfo : EIATTR_CBANK_PARAM_SIZE
	.align		4
.L_1184:
        /*0018*/ 	.byte	0x03, 0x19
        /*001a*/ 	.short	0x01d0


	//----- nvinfo : EIATTR_KPARAM_INFO
	.align		4
        /*001c*/ 	.byte	0x04, 0x17
        /*001e*/ 	.short	(.L_1186 - .L_1185)
.L_1185:
        /*0020*/ 	.word	0x00000000
        /*0024*/ 	.short	0x0000
        /*0026*/ 	.short	0x0000
        /*0028*/ 	.byte	0x00, 0xf0, 0x41, 0x07


	//----- nvinfo : EIATTR_MAXREG_COUNT
	.align		4
.L_1186:
        /*002c*/ 	.byte	0x03, 0x1b
        /*002e*/ 	.short	0x00ff


	//----- nvinfo : EIATTR_NUM_BARRIERS
	.align		4
        /*0030*/ 	.byte	0x02, 0x4c
        /*0032*/ 	.byte	0x01
	.zero		1


	//----- nvinfo : EIATTR_MERCURY_ISA_VERSION
	.align		4
        /*0034*/ 	.byte	0x03, 0x5f
        /*0036*/ 	.short	0x0000


	//----- nvinfo : EIATTR_COOP_GROUP_MASK_REGIDS
	.align		4
        /*0038*/ 	.byte	0x04, 0x29
        /*003a*/ 	.short	(.L_1188 - .L_1187)


	//   ....[0]....
.L_1187:
        /*003c*/ 	.word	0xffffffff


	//   ....[1]....
        /*0040*/ 	.word	0xffffffff


	//   ....[2]....
        /*0044*/ 	.word	0xffffffff


	//   ....[3]....
        /*0048*/ 	.word	0xffffffff


	//   ....[4]....
        /*004c*/ 	.word	0xffffffff


	//   ....[5]....
        /*0050*/ 	.word	0xffffffff


	//   ....[6]....
        /*0054*/ 	.word	0xffffffff


	//   ....[7]....
        /*0058*/ 	.word	0xffffffff


	//   ....[8]....
        /*005c*/ 	.word	0xffffffff


	//   ....[9]....
        /*0060*/ 	.word	0xffffffff


	//   ....[10]....
        /*0064*/ 	.word	0xffffffff


	//   ....[11]....
        /*0068*/ 	.word	0xffffffff


	//   ....[12]....
        /*006c*/ 	.word	0xffffffff


	//   ....[13]....
        /*0070*/ 	.word	0xffffffff


	//   ....[14]....
        /*0074*/ 	.word	0xffffffff


	//   ....[15]....
        /*0078*/ 	.word	0xffffffff


	//   ....[16]....
        /*007c*/ 	.word	0xffffffff


	//   ....[17]....
        /*0080*/ 	.word	0xffffffff


	//   ....[18]....
        /*0084*/ 	.word	0xffffffff


	//   ....[19]....
        /*0088*/ 	.word	0xffffffff


	//----- nvinfo : EIATTR_COOP_GROUP_INSTR_OFFSETS
	.align		4
.L_1188:
        /*008c*/ 	.byte	0x04, 0x28
        /*008e*/ 	.short	(.L_1190 - .L_1189)


	//   ....[0]....
.L_1189:
        /*0090*/ 	.word	0x00018600


	//   ....[1]....
        /*0094*/ 	.word	0x00018660


	//   ....[2]....
        /*0098*/ 	.word	0x00018680


	//   ....[3]....
        /*009c*/ 	.word	0x000186a0


	//   ....[4]....
        /*00a0*/ 	.word	0x0001daf0


	//   ....[5]....
        /*00a4*/ 	.word	0x0001db40


	//   ....[6]....
        /*00a8*/ 	.word	0x0001db60


	//   ....[7]....
        /*00ac*/ 	.word	0x0001db80


	//   ....[8]....
        /*00b0*/ 	.word	0x00022d80


	//   ....[9]....
        /*00b4*/ 	.word	0x00022da0


	//   ....[10]....
        /*00b8*/ 	.word	0x00022dc0


	//   ....[11]....
        /*00bc*/ 	.word	0x00022de0


	//   ....[12]....
        /*00c0*/ 	.word	0x00024da0


	//   ....[13]....
        /*00c4*/ 	.word	0x00024dd0


	//   ....[14]....
        /*00c8*/ 	.word	0x00024de0


	//   ....[15]....
        /*00cc*/ 	.word	0x00024e10


	//   ....[16]....
        /*00d0*/ 	.word	0x000261e0


	//   ....[17]....
        /*00d4*/ 	.word	0x00026230


	//   ....[18]....
        /*00d8*/ 	.word	0x00026280


	//   ....[19]....
        /*00dc*/ 	.word	0x000262d0


	//----- nvinfo : EIATTR_EXIT_INSTR_OFFSETS
	.align		4
.L_1190:
        /*00e0*/ 	.byte	0x04, 0x1c
        /*00e2*/ 	.short	(.L_1192 - .L_1191)


	//   ....[0]....
.L_1191:
        /*00e4*/ 	.word	0x000001f0


	//----- nvinfo : EIATTR_CTAIDZ_USED
	.align		4
.L_1192:
        /*00e8*/ 	.byte	0x01, 0x04
	.zero		2


	//----- nvinfo : EIATTR_CRS_STACK_SIZE
	.align		4
        /*00ec*/ 	.byte	0x04, 0x1e
        /*00ee*/ 	.short	(.L_1194 - .L_1193)
.L_1193:
        /*00f0*/ 	.word	0x00000000
.L_1194:


//--------------------- .nv.info._ZN5flash24flash_fwd_splitkv_kernelI23Flash_fwd_kernel_traitsILi128ELi64ELi128ELi4ELb0ELb0EN7cutlass10bfloat16_tE19Flash_kernel_traitsILi128ELi64ELi128ELi4ES3_EELb1ELb0ELb1ELb0ELb0ELb1ELb1ELb1EEEvNS_16Flash_fwd_paramsE --------------------------
	.section	.nv.info._ZN5flash24flash_fwd_splitkv_kernelI23Flash_fwd_kernel_traitsILi128ELi64ELi128ELi4ELb0ELb0EN7cutlass10bfloat16_tE19Flash_kernel_traitsILi128ELi64ELi128ELi4ES3_EELb1ELb0ELb1ELb0ELb0ELb1ELb1ELb1EEEvNS_16Flash_fwd_paramsE,"",@"SHT_CUDA_INFO"
	.sectionflags	@""
	.align	4


	//----- nvinfo : EIATTR_CUDA_API_VERSION
	.align		4
        /*0000*/ 	.byte	0x04, 0x37
        /*0002*/ 	.short	(.L_1196 - .L_1195)
.L_1195:
        /*0004*/ 	.word	0x00000082


	//----- nvinfo : EIATTR_SW2861232_WAR
	.align		4
.L_1196:
        /*0008*/ 	.byte	0x01, 0x35
	.zero		2


	//----- nvinfo : EIATTR_PARAM_CBANK
	.align		4
        /*000c*/ 	.byte	0x04, 0x0a
        /*000e*/ 	.short	(.L_1198 - .L_1197)
	.align		4
.L_1197:
        /*0010*/ 	.word	index@(.nv.constant0._ZN5flash24flash_fwd_splitkv_kernelI23Flash_fwd_kernel_traitsILi128ELi64ELi128ELi4ELb0ELb0EN7cutlass10bfloat16_tE19Flash_kernel_traitsILi128ELi64ELi128ELi4ES3_EELb1ELb0ELb1ELb0ELb0ELb1ELb1ELb1EEEvNS_16Flash_fwd_paramsE)
        /*0014*/ 	.short	0x0160
        /*0016*/ 	.short	0x01d0


	//----- nvinfo : EIATTR_CBANK_PARAM_SIZE
	.align		4
.L_1198:
        /*0018*/ 	.byte	0x03, 0x19
        /*001a*/ 	.short	0x01d0


	//----- nvinfo : EIATTR_KPARAM_INFO
	.align		4
        /*001c*/ 	.byte	0x04, 0x17
        /*001e*/ 	.short	(.L_1200 - .L_1199)
.L_1199:
        /*0020*/ 	.word	0x00000000
        /*0024*/ 	.short	0x0000
        /*0026*/ 	.short	0x0000
        /*0028*/ 	.byte	0x00, 0xf0, 0x41, 0x07


	//----- nvinfo : EIATTR_MAXREG_COUNT
	.align		4
.L_1200:
        /*002c*/ 	.byte	0x03, 0x1b
        /*002e*/ 	.short	0x00ff


	//----- nvinfo : EIATTR_NUM_BARRIERS
	.align		4
        /*0030*/ 	.byte	0x02, 0x4c
        /*0032*/ 	.byte	0x01
	.zero		1


	//----- nvinfo : EIATTR_MERCURY_ISA_VERSION
	.align		4
        /*0034*/ 	.byte	0x03, 0x5f
        /*0036*/ 	.short	0x0000


	//----- nvinfo : EIATTR_COOP_GROUP_MASK_REGIDS
	.align		4
        /*0038*/ 	.byte	0x04, 0x29
        /*003a*/ 	.short	(.L_1202 - .L_1201)


	//   ....[0]....
.L_1201:
        /*003c*/ 	.word	0xffffffff


	//   ....[1]....
        /*0040*/ 	.word	0xffffffff


	//   ....[2]....
        /*0044*/ 	.word	0xffffffff


	//   ....[3]....
        /*0048*/ 	.word	0xffffffff


	//   ....[4]....
        /*004c*/ 	.word	0xffffffff


	//   ....[5]....
        /*0050*/ 	.word	0xffffffff


	//   ....[6]....
        /*0054*/ 	.word	0xffffffff


	//   ....[7]....
        /*0058*/ 	.word	0xffffffff


	//   ....[8]....
        /*005c*/ 	.word	0xffffffff


	//   ....[9]....
        /*0060*/ 	.word	0xffffffff


	//   ....[10]....
        /*0064*/ 	.word	0xffffffff


	//   ....[11]....
        /*0068*/ 	.word	0xffffffff


	//   ....[12]....
        /*006c*/ 	.word	0xffffffff


	//   ....[13]....
        /*0070*/ 	.word	0xffffffff


	//   ....[14]....
        /*0074*/ 	.word	0xffffffff


	//   ....[15]....
        /*0078*/ 	.word	0xffffffff


	//   ....[16]....
        /*007c*/ 	.word	0xffffffff


	//   ....[17]....
        /*0080*/ 	.word	0xffffffff


	//   ....[18]....
        /*0084*/ 	.word	0xffffffff


	//   ....[19]....
        /*0088*/ 	.word	0xffffffff


	//----- nvinfo : EIATTR_COOP_GROUP_INSTR_OFFSETS
	.align		4
.L_1202:
        /*008c*/ 	.byte	0x04, 0x28
        /*008e*/ 	.short	(.L_1204 - .L_1203)


	//   ....[0]....
.L_1203:
        /*0090*/ 	.word	0x00018e20


	//   ....[1]....
        /*0094*/ 	.word	0x00018e80


	//   ....[2]....
        /*0098*/ 	.word	0x00018ea0


	//   ....[3]....
        /*009c*/ 	.word	0x00018ec0


	//   ....[4]....
        /*00a0*/ 	.word	0x0001eb00


	//   ....[5]....
        /*00a4*/ 	.word	0x0001eb50


	//   ....[6]....
        /*00a8*/ 	.word	0x0001eb70


	//   ....[7]....
        /*00ac*/ 	.word	0x0001eb90


	//   ....[8]....
        /*00b0*/ 	.word	0x00024640


	//   ....[9]....
        /*00b4*/ 	.word	0x00024650


	//   ....[10]....
        /*00b8*/ 	.word	0x00024670


	//   ....[11]....
        /*00bc*/ 	.word	0x00024690


	//   ....[12]....
        /*00c0*/ 	.word	0x000265f0


	//   ....[13]....
        /*00c4*/ 	.word	0x00026620


	//   ....[14]....
        /*00c8*/ 	.word	0x00026630


	//   ....[15]....
        /*00cc*/ 	.word	0x00026660


	//   ....[16]....
        /*00d0*/ 	.word	0x00027a30


	//   ....[17]....
        /*00d4*/ 	.word	0x00027a80


	//   ....[18]....
        /*00d8*/ 	.word	0x00027ad0


	//   ....[19]....
        /*00dc*/ 	.word	0x00027b20


	//----- nvinfo : EIATTR_EXIT_INSTR_OFFSETS
	.align		4
.L_1204:
        /*00e0*/ 	.byte	0x04, 0x1c
        /*00e2*/ 	.short	(.L_1206 - .L_1205)


	//   ....[0]....
.L_1205:
        /*00e4*/ 	.word	0x000001f0


	//----- nvinfo : EIATTR_CTAIDZ_USED
	.align		4
.L_1206:
        /*00e8*/ 	.byte	0x01, 0x04
	.zero		2


	//----- nvinfo : EIATTR_CRS_STACK_SIZE
	.align		4
        /*00ec*/ 	.byte	0x04, 0x1e
        /*00ee*/ 	.short	(.L_1208 - .L_1207)
.L_1207:
        /*00f0*/ 	.word	0x00000000
.L_1208:


//--------------------- .nv.info._ZN5flash32flash_fwd_splitkv_combine_kernelI23Flash_fwd_kernel_traitsILi128ELi64ELi64ELi4ELb0ELb0EN7cutlass10bfloat16_tE19Flash_kernel_traitsILi128ELi64ELi64ELi4ES3_EELi4ELi7ELb0EEEvNS_16Flash_fwd_paramsE --------------------------
	.section	.nv.info._ZN5flash32flash_fwd_splitkv_combine_kernelI23Flash_fwd_kernel_traitsILi128ELi64ELi64ELi4ELb0ELb0EN7cutlass10bfloat16_tE19Flash_kernel_traitsILi128ELi64ELi64ELi4ES3_EELi4ELi7ELb0EEEvNS_16Flash_fwd_paramsE,"",@"SHT_CUDA_INFO"
	.sectionflags	@""
	.align	4


	//----- nvinfo : EIATTR_CUDA_API_VERSION
	.align		4
        /*0000*/ 	.byte	0x04, 0x37
        /*0002*/ 	.short	(.L_1210 - .L_1209)
.L_1209:
        /*0004*/ 	.word	0x00000082


	//----- nvinfo : EIATTR_SW2861232_WAR
	.align		4
.L_1210:
        /*0008*/ 	.byte	0x01, 0x35
	.zero		2


	//----- nvinfo : EIATTR_PARAM_CBANK
	.align		4
        /*000c*/ 	.byte	0x04, 0x0a
        /*000e*/ 	.short	(.L_1212 - .L_1211)
	.align		4
.L_1211:
        /*0010*/ 	.word	index@(.nv.constant0._ZN5flash32flash_fwd_splitkv_combine_kernelI23Flash_fwd_kernel_traitsILi128ELi64ELi64ELi4ELb0ELb0EN7cutlass10bfloat16_tE19Flash_kernel_traitsILi128ELi64ELi64ELi4ES3_EELi4ELi7ELb0EEEvNS_16Flash_fwd_paramsE)
        /*0014*/ 	.short	0x0160
        /*0016*/ 	.short	0x01d0


	//----- nvinfo : EIATTR_CBANK_PARAM_SIZE
	.align		4
.L_1212:
        /*0018*/ 	.byte	0x03, 0x19
        /*001a*/ 	.short	0x01d0


	//----- nvinfo : EIATTR_KPARAM_INFO
	.align		4
        /*001c*/ 	.byte	0x04, 0x17
        /*001e*/ 	.short	(.L_1214 - .L_1213)
.L_1213:
        /*0020*/ 	.word	0x00000000
        /*0024*/ 	.short	0x0000
        /*0026*/ 	.short	0x0000
        /*0028*/ 	.byte	0x00, 0xf0, 0x41, 0x07


	//----- nvinfo : EIATTR_MAXREG_COUNT
	.align		4
.L_1214:
        /*002c*/ 	.byte	0x03, 0x1b
        /*002e*/ 	.short	0x00ff


	//----- nvinfo : EIATTR_NUM_BARRIERS
	.align		4
        /*0030*/ 	.byte	0x02, 0x4c
        /*0032*/ 	.byte	0x01
	.zero		1


	//----- nvinfo : EIATTR_MERCURY_ISA_VERSION
	.align		4
        /*0034*/ 	.byte	0x03, 0x5f
        /*0036*/ 	.short	0x0000


	//----- nvinfo : EIATTR_COOP_GROUP_MASK_REGIDS
	.align		4
        /*0038*/ 	.byte	0x04, 0x29
        /*003a*/ 	.short	(.L_1216 - .L_1215)


	//   ....[0]....
.L_1215:
        /*003c*/ 	.word	0xffffffff


	//   ....[1]....
        /*0040*/ 	.word	0xffffffff


	//   ....[2]....
        /*0044*/ 	.word	0xffffffff


	//   ....[3]....
        /*0048*/ 	.word	0xffffffff


	//   ....[4]....
        /*004c*/ 	.word	0xffffffff


	//   ....[5]....
        /*0050*/ 	.word	0xffffffff


	//   ....[6]....
        /*0054*/ 	.word	0xffffffff


	//   ....[7]....
        /*0058*/ 	.word	0xffffffff


	//   ....[8]....
        /*005c*/ 	.word	0xffffffff


	//   ....[9]....
        /*0060*/ 	.word	0xffffffff


	//----- nvinfo : EIATTR_COOP_GROUP_INSTR_OFFSETS
	.align		4
.L_1216:
        /*0064*/ 	.byte	0x04, 0x28
        /*0066*/ 	.short	(.L_1218 - .L_1217)


	//   ....[0]....
.L_1217:
        /*0068*/ 	.word	0x00001aa0


	//   ....[1]....
        /*006c*/ 	.word	0x00001ac0


	//   ....[2]....
        /*0070*/ 	.word	0x00001ae0


	//   ....[3]....
        /*0074*/ 	.word	0x00001b00


	//   ....[4]....
        /*0078*/ 	.word	0x00001b20


	//   ....[5]....
        /*007c*/ 	.word	0x00001c80


	//   ....[6]....
        /*0080*/ 	.word	0x00001cd0


	//   ....[7]....
        /*0084*/ 	.word	0x00001db0


	//   ....[8]....
        /*0088*/ 	.word	0x00001ea0


	//   ....[9]....
        /*008c*/ 	.word	0x00001fb0


	//----- nvinfo : EIATTR_EXIT_INSTR_OFFSETS
	.align		4
.L_1218:
        /*0090*/ 	.byte	0x04, 0x1c
        /*0092*/ 	.short	(.L_1220 - .L_1219)


	//   ....[0]....
.L_1219:
        /*0094*/ 	.word	0x00004290


	//   ....[1]....
        /*0098*/ 	.word	0x000042b0


	//   ....[2]....
        /*009c*/ 	.word	0x00004740


	//----- nvinfo : EIATTR_CRS_STACK_SIZE
	.align		4
.L_1220:
        /*00a0*/ 	.byte	0x04, 0x1e
        /*00a2*/ 	.short	(.L_1222 - .L_1221)
.L_1221:
        /*00a4*/ 	.word	0x00000000
.L_1222:


//--------------------- .nv.info._ZN5flash32flash_fwd_splitkv_combine_kernelI23Flash_fwd_kernel_traitsILi128ELi64ELi64ELi4ELb0ELb0EN7cutlass10bfloat16_tE19Flash_kernel_traitsILi128ELi64ELi64ELi4ES3_EELi4ELi6ELb0EEEvNS_16Flash_fwd_paramsE --------------------------
	.section	.nv.info._ZN5flash32flash_fwd_splitkv_combine_kernelI23Flash_fwd_kernel_traitsILi128ELi64ELi64ELi4ELb0ELb0EN7cutlass10bfloat16_tE19Flash_kernel_traitsILi128ELi64ELi64ELi4ES3_EELi4ELi6ELb0EEEvNS_16Flash_fwd_paramsE,"",@"SHT_CUDA_INFO"
	.sectionflags	@""
	.align	4


	//----- nvinfo : EIATTR_CUDA_API_VERSION
	.align		4
        /*0000*/ 	.byte	0x04, 0x37
        /*0002*/ 	.short	(.L_1224 - .L_1223)
.L_1223:
        /*0004*/ 	.word	0x00000082


	//----- nvinfo : EIATTR_SW2861232_WAR
	.align		4
.L_1224:
        /*0008*/ 	.byte	0x01, 0x35
	.zero		2


	//----- nvinfo : EIATTR_PARAM_CBANK
	.align		4
        /*000c*/ 	.byte	0x04, 0x0a
        /*000e*/ 	.short	(.L_1226 - .L_1225)
	.align		4
.L_1225:
        /*0010*/ 	.word	index@(.nv.constant0._ZN5flash32flash_fwd_splitkv_combine_kernelI23Flash_fwd_kernel_traitsILi128ELi64ELi64ELi4ELb0ELb0EN7cutlass10bfloat16_tE19Flash_kernel_traitsILi128ELi64ELi64ELi4ES3_EELi4ELi6ELb0EEEvNS_16Flash_fwd_paramsE)
        /*0014*/ 	.short	0x0160
        /*0016*/ 	.short	0x01d0


	//----- nvinfo : EIATTR_CBANK_PARAM_SIZE
	.align		4
.L_1226:
        /*0018*/ 	.byte	0x03, 0x19
        /*001a*/ 	.short	0x01d0


	//----- nvinfo : EIATTR_KPARAM_INFO
	.align		4
        /*001c*/ 	.byte	0x04, 0x17
        /*001e*/ 	.short	(.L_1228 - .L_1227)
.L_1227:
        /*0020*/ 	.word	0x00000000
        /*0024*/ 	.short	0x0000
        /*0026*/ 	.short	0x0000
        /*0028*/ 	.byte	0x00, 0xf0, 0x41, 0x07


	//----- nvinfo : EIATTR_MAXREG_COUNT
	.align		4
.L_1228:
        /*002c*/ 	.byte	0x03, 0x1b
        /*002e*/ 	.short	0x00ff


	//----- nvinfo : EIATTR_NUM_BARRIERS
	.align		4
        /*0030*/ 	.byte	0x02, 0x4c
        /*0032*/ 	.byte	0x01
	.zero		1


	//----- nvinfo : EIATTR_MERCURY_ISA_VERSION
	.align		4
        /*0034*/ 	.byte	0x03, 0x5f
        /*0036*/ 	.short	0x0000


	//----- nvinfo : EIATTR_COOP_GROUP_MASK_REGIDS
	.align		4
        /*0038*/ 	.byte	0x04, 0x29
        /*003a*/ 	.short	(.L_1230 - .L_1229)


	//   ....[0]....
.L_1229:
        /*003c*/ 	.word	0xffffffff


	//   ....[1]....
        /*0040*/ 	.word	0xffffffff


	//   ....[2]....
        /*0044*/ 	.word	0xffffffff


	//   ....[3]....
        /*0048*/ 	.word	0xffffffff


	//   ....[4]....
        /*004c*/ 	.word	0xffffffff


	//   ....[5]....
        /*0050*/ 	.word	0xffffffff


	//   ....[6]....
        /*0054*/ 	.word	0xffffffff


	//   ....[7]....
        /*0058*/ 	.word	0xffffffff


	//   ....[8]....
        /*005c*/ 	.word	0xffffffff


	//   ....[9]....
        /*0060*/ 	.word	0xffffffff


	//----- nvinfo : EIATTR_COOP_GROUP_INSTR_OFFSETS
	.align		4
.L_1230:
        /*0064*/ 	.byte	0x04, 0x28
        /*0066*/ 	.short	(.L_1232 - .L_1231)


	//   ....[0]....
.L_1231:
        /*0068*/ 	.word	0x00001690


	//   ....[1]....
        /*006c*/ 	.word	0x000016c0


	//   ....[2]....
        /*0070*/ 	.word	0x00001730


	//   ....[3]....
        /*0074*/ 	.word	0x000017b0


	//   ....[4]....
        /*0078*/ 	.word	0x000017f0


	//   ....[5]....
        /*007c*/ 	.word	0x00001980


	//   ....[6]....
        /*0080*/ 	.word	0x000019e0


	//   ....[7]....
        /*0084*/ 	.word	0x00001ab0


	//   ....[8]....
        /*0088*/ 	.word	0x00001b30


	//   ....[9]....
        /*008c*/ 	.word	0x00001c40


	//----- nvinfo : EIATTR_EXIT_INSTR_OFFSETS
	.align		4
.L_1232:
        /*0090*/ 	.byte	0x04, 0x1c
        /*0092*/ 	.short	(.L_1234 - .L_1233)


	//   ....[0]....
.L_1233:
        /*0094*/ 	.word	0x00003f30


	//   ....[1]....
        /*0098*/ 	.word	0x00003f50


	//   ....[2]....
        /*009c*/ 	.word	0x000043e0


	//----- nvinfo : EIATTR_CRS_STACK_SIZE
	.align		4
.L_1234:
        /*00a0*/ 	.byte	0x04, 0x1e
        /*00a2*/ 	.short	(.L_1236 - .L_1235)
.L_1235:
        /*00a4*/ 	.word	0x00000000
.L_1236:


//--------------------- .nv.info._ZN5flash32flash_fwd_splitkv_combine_kernelI23Flash_fwd_kernel_traitsILi128ELi64ELi64ELi4ELb0ELb0EN7cutlass10bfloat16_tE19Flash_kernel_traitsILi128ELi64ELi64ELi4ES3_EELi4ELi5ELb0EEEvNS_16Flash_fwd_paramsE --------------------------
	.section	.nv.info._ZN5flash32flash_fwd_splitkv_combine_kernelI23Flash_fwd_kernel_traitsILi128ELi64ELi64ELi4ELb0ELb0EN7cutlass10bfloat16_tE19Flash_kernel_traitsILi128ELi64ELi64ELi4ES3_EELi4ELi5ELb0EEEvNS_16Flash_fwd_paramsE,"",@"SHT_CUDA_INFO"
	.sectionflags	@""
	.align	4


	//----- nvinfo : EIATTR_CUDA_API_VERSION
	.align		4
        /*0000*/ 	.byte	0x04, 0x37
        /*0002*/ 	.short	(.L_1238 - .L_1237)
.L_1237:
        /*0004*/ 	.word	0x00000082


	//----- nvinfo : EIATTR_SW2861232_WAR
	.align		4
.L_1238:
        /*0008*/ 	.byte	0x01, 0x35
	.zero		2


	//----- nvinfo : EIATTR_PARAM_CBANK
	.align		4
        /*000c*/ 	.byte	0x04, 0x0a
        /*000e*/ 	.short	(.L_1240 - .L_1239)
	.align		4
.L_1239:
        /*0010*/ 	.word	index@(.nv.constant0._ZN5flash32flash_fwd_splitkv_combine_kernelI23Flash_fwd_kernel_traitsILi128ELi64ELi64ELi4ELb0ELb0EN7cutlass10bfloat16_tE19Flash_kernel_traitsILi128ELi64ELi64ELi4ES3_EELi4ELi5ELb0EEEvNS_16Flash_fwd_paramsE)
        /*0014*/ 	.short	0x0160
        /*0016*/ 	.short	0x01d0


	//----- nvinfo : EIATTR_CBANK_PARAM_SIZE
	.align		4
.L_1240:
        /*0018*/ 	.byte	0x03, 0x19
        /*001a*/ 	.short	0x01d0


	//----- nvinfo : EIATTR_KPARAM_INFO
	.align		4
        /*001c*/ 	.byte	0x04, 0x17
        /*001e*/ 	.short	(.L_1242 - .L_1241)
.L_1241:
        /*0020*/ 	.word	0x00000000
        /*0024*/ 	.short	0x0000
        /*0026*/ 	.short	0x0000
        /*0028*/ 	.byte	0x00, 0xf0, 0x41, 0x07


	//----- nvinfo : EIATTR_MAXREG_COUNT
	.align		4
.L_1242:
        /*002c*/ 	.byte	0x03, 0x1b
        /*002e*/ 	.short	0x00ff


	//----- nvinfo : EIATTR_NUM_BARRIERS
	.align		4
        /*0030*/ 	.byte	0x02, 0x4c
        /*0032*/ 	.byte	0x01
	.zero		1


	//----- nvinfo : EIATTR_MERCURY_ISA_VERSION
	.align		4
        /*0034*/ 	.byte	0x03, 0x5f
        /*0036*/ 	.short	0x0000


	//----- nvinfo : EIATTR_COOP_GROUP_MASK_REGIDS
	.align		4
        /*0038*/ 	.byte	0x04, 0x29
        /*003a*/ 	.short	(.L_1244 - .L_1243)


	//   ....[0]....
.L_1243:
        /*003c*/ 	.word	0xffffffff


	//   ....[1]....
        /*0040*/ 	.word	0xffffffff


	//   ....[2]....
        /*0044*/ 	.word	0xffffffff


	//   ....[3]....
        /*0048*/ 	.word	0xffffffff


	//   ....[4]....
        /*004c*/ 	.word	0xffffffff


	//   ....[5]....
        /*0050*/ 	.word	0xffffffff


	//   ....[6]....
        /*0054*/ 	.word	0xffffffff


	//   ....[7]....
        /*0058*/ 	.word	0xffffffff


	//   ....[8]....
        /*005c*/ 	.word	0xffffffff


	//   ....[9]....
        /*0060*/ 	.word	0xffffffff


	//----- nvinfo : EIATTR_COOP_GROUP_INSTR_OFFSETS
	.align		4
.L_1244:
        /*0064*/ 	.byte	0x04, 0x28
        /*0066*/ 	.short	(.L_1246 - .L_1245)


	//   ....[0]....
.L_1245:
        /*0068*/ 	.word	0x00001c30


	//   ....[1]....
        /*006c*/ 	.word	0x00001c50


	//   ....[2]....
        /*0070*/ 	.word	0x00001c70


	//   ....[3]....
        /*0074*/ 	.word	0x00001c90


	//   ....[4]....
        /*0078*/ 	.word	0x00001cb0


	//   ....[5]....
        /*007c*/ 	.word	0x00001d20


	//   ....[6]....
        /*0080*/ 	.word	0x00001d40


	//   ....[7]....
        /*0084*/ 	.word	0x00001d70


	//   ....[8]....
        /*0088*/ 	.word	0x00001d90


	//   ....[9]....
        /*008c*/ 	.word	0x00001db0


	//----- nvinfo : EIATTR_EXIT_INSTR_OFFSETS
	.align		4
.L_1246:
        /*0090*/ 	.byte	0x04, 0x1c
        /*0092*/ 	.short	(.L_1248 - .L_1247)


	//   ....[0]....
.L_1247:
        /*0094*/ 	.word	0x00003e90


	//   ....[1]....
        /*0098*/ 	.word	0x00003eb0


	//   ....[2]....
        /*009c*/ 	.word	0x00004340


	//----- nvinfo : EIATTR_CRS_STACK_SIZE
	.align		4
.L_1248:
        /*00a0*/ 	.byte	0x04, 0x1e
        /*00a2*/ 	.short	(.L_1250 - .L_1249)
.L_1249:
        /*00a4*/ 	.word	0x00000000
.L_1250:


//--------------------- .nv.info._ZN5flash32flash_fwd_splitkv_combine_kernelI23Flash_fwd_kernel_traitsILi128ELi64ELi64ELi4ELb0ELb0EN7cutlass10bfloat16_tE19Flash_kernel_traitsILi128ELi64ELi64ELi4ES3_EELi4ELi4ELb0EEEvNS_16Flash_fwd_paramsE --------------------------
	.section	.nv.info._ZN5flash32flash_fwd_splitkv_combine_kernelI23Flash_fwd_kernel_traitsILi128ELi64ELi64ELi4ELb0ELb0EN7cutlass10bfloat16_tE19Flash_kernel_traitsILi128ELi64ELi64ELi4ES3_EELi4ELi4ELb0EEEvNS_16Flash_fwd_paramsE,"",@"SHT_CUDA_INFO"
	.sectionflags	@""
	.align	4


	//----- nvinfo : EIATTR_CUDA_API_VERSION
	.align		4
        /*0000*/ 	.byte	0x04, 0x37
        /*0002*/ 	.short	(.L_1252 - .L_1251)
.L_1251:
        /*0004*/ 	.word	0x00000082


	//----- nvinfo : EIATTR_SW2861232_WAR
	.align		4
.L_1252:
        /*0008*/ 	.byte	0x01, 0x35
	.zero		2


	//----- nvinfo : EIATTR_PARAM_CBANK
	.align		4
        /*000c*/ 	.byte	0x04, 0x0a
        /*000e*/ 	.short	(.L_1254 - .L_1253)
	.align		4
.L_1253:
        /*0010*/ 	.word	index@(.nv.constant0._ZN5flash32flash_fwd_splitkv_combine_kernelI23Flash_fwd_kernel_traitsILi128ELi64ELi64ELi4ELb0ELb0EN7cutlass10bfloat16_tE19Flash_kernel_traitsILi128ELi64ELi64ELi4ES3_EELi4ELi4ELb0EEEvNS_16Flash_fwd_paramsE)
        /*0014*/ 	.short	0x0160
        /*0016*/ 	.short	0x01d0


	//----- nvinfo : EIATTR_CBANK_PARAM_SIZE
	.align		4
.L_1254:
        /*0018*/ 	.byte	0x03, 0x19
        /*001a*/ 	.short	0x01d0


	//----- nvinfo : EIATTR_KPARAM_INFO
	.align		4
        /*001c*/ 	.byte	0x04, 0x17
        /*001e*/ 	.short	(.L_1256 - .L_1255)
.L_1255:
        /*0020*/ 	.word	0x00000000
        /*0024*/ 	.short	0x0000
        /*0026*/ 	.short	0x0000
        /*0028*/ 	.byte	0x00, 0xf0, 0x41, 0x07


	//----- nvinfo : EIATTR_MAXREG_COUNT
	.align		4
.L_1256:
        /*002c*/ 	.byte	0x03, 0x1b
        /*002e*/ 	.short	0x00ff


	//----- nvinfo : EIATTR_NUM_BARRIERS
	.align		4
        /*0030*/ 	.byte	0x02, 0x4c
        /*0032*/ 	.byte	0x01
	.zero		1


	//----- nvinfo : EIATTR_MERCURY_ISA_VERSION
	.align		4
        /*0034*/ 	.byte	0x03, 0x5f
        /*0036*/ 	.short	0x0000


	//----- nvinfo : EIATTR_COOP_GROUP_MASK_REGIDS
	.align		4
        /*0038*/ 	.byte	0x04, 0x29
        /*003a*/ 	.short	(.L_1258 - .L_1257)


	//   ....[0]....
.L_1257:
        /*003c*/ 	.word	0xffffffff


	//   ....[1]....
        /*0040*/ 	.word	0xffffffff


	//   ....[2]....
        /*0044*/ 	.word	0xffffffff


	//   ....[3]....
        /*0048*/ 	.word	0xffffffff


	//   ....[4]....
        /*004c*/ 	.word	0xffffffff


	//   ....[5]....
        /*0050*/ 	.word	0xffffffff


	//   ....[6]....
        /*0054*/ 	.word	0xffffffff


	//   ....[7]....
        /*0058*/ 	.word	0xffffffff


	//----- nvinfo : EIATTR_COOP_GROUP_INSTR_OFFSETS
	.align		4
.L_1258:
        /*005c*/ 	.byte	0x04, 0x28
        /*005e*/ 	.short	(.L_1260 - .L_1259)


	//   ....[0]....
.L_1259:
        /*0060*/ 	.word	0x00001c30


	//   ....[1]....
        /*0064*/ 	.word	0x00001c50


	//   ....[2]....
        /*0068*/ 	.word	0x00001c70


	//   ....[3]....
        /*006c*/ 	.word	0x00001c90


	//   ....[4]....
        /*0070*/ 	.word	0x00001d00


	//   ....[5]....
        /*0074*/ 	.word	0x00001d30


	//   ....[6]....
        /*0078*/ 	.word	0x00001d50


	//   ....[7]....
        /*007c*/ 	.word	0x00001d70


	//----- nvinfo : EIATTR_EXIT_INSTR_OFFSETS
	.align		4
.L_1260:
        /*0080*/ 	.byte	0x04, 0x1c
        /*0082*/ 	.short	(.L_1262 - .L_1261)


	//   ....[0]....
.L_1261:
        /*0084*/ 	.word	0x00003e80


	//   ....[1]....
        /*0088*/ 	.word	0x00003ea0


	//   ....[2]....
        /*008c*/ 	.word	0x00004330


	//----- nvinfo : EIATTR_CRS_STACK_SIZE
	.align		4
.L_1262:
        /*0090*/ 	.byte	0x04, 0x1e
        /*0092*/ 	.short	(.L_1264 - .L_1263)
.L_1263:
        /*0094*/ 	.word	0x00000000
.L_1264:


//--------------------- .nv.info._ZN5flash32flash_fwd_splitkv_combine_kernelI23Flash_fwd_kernel_traitsILi128ELi64ELi64ELi4ELb0ELb0EN7cutlass10bfloat16_tE19Flash_kernel_traitsILi128ELi64ELi64ELi4ES3_EELi4ELi3ELb0EEEvNS_16Flash_fwd_paramsE --------------------------
	.section	.nv.info._ZN5flash32flash_fwd_splitkv_combine_kernelI23Flash_fwd_kernel_traitsILi128ELi64ELi64ELi4ELb0ELb0EN7cutlass10bfloat16_tE19Flash_kernel_traitsILi128ELi64ELi64ELi4ES3_EELi4ELi3ELb0EEEvNS_16Flash_fwd_paramsE,"",@"SHT_CUDA_INFO"
	.sectionflags	@""
	.align	4


	//----- nvinfo : EIATTR_CUDA_API_VERSION
	.align		4
        /*0000*/ 	.byte	0x04, 0x37
        /*0002*/ 	.short	(.L_1266 - .L_1265)
.L_1265:
        /*0004*/ 	.word	0x00000082


	//----- nvinfo : EIATTR_SW2861232_WAR
	.align		4
.L_1266:
        /*0008*/ 	.byte	0x01, 0x35
	.zero		2


	//----- nvinfo : EIATTR_PARAM_CBANK
	.align		4
        /*000c*/ 	.byte	0x04, 0x0a
        /*000e*/ 	.short	(.L_1268 - .L_1267)
	.align		4
.L_1267:
        /*0010*/ 	.word	index@(.nv.constant0._ZN5flash32flash_fwd_splitkv_combine_kernelI23Flash_fwd_kernel_traitsILi128ELi64ELi64ELi4ELb0ELb0EN7cutlass10bfloat16_tE19Flash_kernel_traitsILi128ELi64ELi64ELi4ES3_EELi4ELi3ELb0EEEvNS_16Flash_fwd_paramsE)
        /*0014*/ 	.short	0x0160
        /*0016*/ 	.short	0x01d0


	//----- nvinfo : EIATTR_CBANK_PARAM_SIZE
	.align		4
.L_1268:
        /*0018*/ 	.byte	0x03, 0x19
        /*001a*/ 	.short	0x01d0


	//----- nvinfo : EIATTR_KPARAM_INFO
	.align		4
        /*001c*/ 	.byte	0x04, 0x17
        /*001e*/ 	.short	(.L_1270 - .L_1269)
.L_1269:
        /*0020*/ 	.word	0x00000000
        /*0024*/ 	.short	0x0000
        /*0026*/ 	.short	0x0000
        /*0028*/ 	.byte	0x00, 0xf0, 0x41, 0x07


	//----- nvinfo : EIATTR_MAXREG_COUNT
	.align		4
.L_1270:
        /*002c*/ 	.byte	0x03, 0x1b
        /*002e*/ 	.short	0x00ff


	//----- nvinfo : EIATTR_NUM_BARRIERS
	.align		4
        /*0030*/ 	.byte	0x02, 0x4c
        /*0032*/ 	.byte	0x01
	.zero		1


	//----- nvinfo : EIATTR_MERCURY_ISA_VERSION
	.align		4
        /*0034*/ 	.byte	0x03, 0x5f
        /*0036*/ 	.short	0x0000


	//----- nvinfo : EIATTR_COOP_GROUP_MASK_REGIDS
	.align		4
        /*0038*/ 	.byte	0x04, 0x29
        /*003a*/ 	.short	(.L_1272 - .L_1271)


	//   ....[0]....
.L_1271:
        /*003c*/ 	.word	0xffffffff


	//   ....[1]....
        /*0040*/ 	.word	0xffffffff


	//   ....[2]....
        /*0044*/ 	.word	0xffffffff


	//   ....[3]....
        /*0048*/ 	.word	0xffffffff


	//   ....[4]....
        /*004c*/ 	.word	0xffffffff


	//   ....[5]....
        /*0050*/ 	.word	0xffffffff


	//----- nvinfo : EIATTR_COOP_GROUP_INSTR_OFFSETS
	.align		4
.L_1272:
        /*0054*/ 	.byte	0x04, 0x28
        /*0056*/ 	.short	(.L_1274 - .L_1273)


	//   ....[0]....
.L_1273:
        /*0058*/ 	.word	0x00001c30


	//   ....[1]....
        /*005c*/ 	.word	0x00001c50


	//   ....[2]....
        /*0060*/ 	.word	0x00001c80


	//   ....[3]....
        /*0064*/ 	.word	0x00001cf0


	//   ....[4]....
        /*0068*/ 	.word	0x00001d10


	//   ....[5]....
        /*006c*/ 	.word	0x00001d30


	//----- nvinfo : EIATTR_EXIT_INSTR_OFFSETS
	.align		4
.L_1274:
        /*0070*/ 	.byte	0x04, 0x1c
        /*0072*/ 	.short	(.L_1276 - .L_1275)


	//   ....[0]....
.L_1275:
        /*0074*/ 	.word	0x00003e40


	//   ....[1]....
        /*0078*/ 	.word	0x00003e60


	//   ....[2]....
        /*007c*/ 	.word	0x000042f0


	//----- nvinfo : EIATTR_CRS_STACK_SIZE
	.align		4
.L_1276:
        /*0080*/ 	.byte	0x04, 0x1e
        /*0082*/ 	.short	(.L_1278 - .L_1277)
.L_1277:
        /*0084*/ 	.word	0x00000000
.L_1278:


//--------------------- .nv.info._ZN5flash32flash_fwd_splitkv_combine_kernelI23Flash_fwd_kernel_traitsILi128ELi64ELi64ELi4ELb0ELb0EN7cutlass10bfloat16_tE19Flash_kernel_traitsILi128ELi64ELi64ELi4ES3_EELi4ELi2ELb0EEEvNS_16Flash_fwd_paramsE --------------------------
	.section	.nv.info._ZN5flash32flash_fwd_splitkv_combine_kernelI23Flash_fwd_kernel_traitsILi128ELi64ELi64ELi4ELb0ELb0EN7cutlass10bfloat16_tE19Flash_kernel_traitsILi128ELi64ELi64ELi4ES3_EELi4ELi2ELb0EEEvNS_16Flash_fwd_paramsE,"",@"SHT_CUDA_INFO"
	.sectionflags	@""
	.align	4


	//----- nvinfo : EIATTR_CUDA_API_VERSION
	.align		4
        /*0000*/ 	.byte	0x04, 0x37
        /*0002*/ 	.short	(.L_1280 - .L_1279)
.L_1279:
        /*0004*/ 	.word	0x00000082


	//----- nvinfo : EIATTR_SW2861232_WAR
	.align		4
.L_1280:
        /*0008*/ 	.byte	0x01, 0x35
	.zero		2


	//----- nvinfo : EIATTR_PARAM_CBANK
	.align		4
        /*000c*/ 	.byte	0x04, 0x0a
        /*000e*/ 	.short	(.L_1282 - .L_1281)
	.align		4
.L_1281:
        /*0010*/ 	.word	index@(.nv.constant0._ZN5flash32flash_fwd_splitkv_combine_kernelI23Flash_fwd_kernel_traitsILi128ELi64ELi64ELi4ELb0ELb0EN7cutlass10bfloat16_tE19Flash_kernel_traitsILi128ELi64ELi64ELi4ES3_EELi4ELi2ELb0EEEvNS_16Flash_fwd_paramsE)
        /*0014*/ 	.short	0x0160
        /*0016*/ 	.short	0x01d0


	//----- nvinfo : EIATTR_CBANK_PARAM_SIZE
	.align		4
.L_1282:
        /*0018*/ 	.byte	0x03, 0x19
        /*001a*/ 	.short	0x01d0


	//----- nvinfo : EIATTR_KPARAM_INFO
	.align		4
        /*001c*/ 	.byte	0x04, 0x17
        /*001e*/ 	.short	(.L_1284 - .L_1283)
.L_1283:
        /*0020*/ 	.word	0x00000000
        /*0024*/ 	.short	0x0000
        /*0026*/ 	.short	0x0000
        /*0028*/ 	.byte	0x00, 0xf0, 0x41, 0x07


	//----- nvinfo : EIATTR_MAXREG_COUNT
	.align		4
.L_1284:
        /*002c*/ 	.byte	0x03, 0x1b
        /*002e*/ 	.short	0x00ff


	//----- nvinfo : EIATTR_NUM_BARRIERS
	.align		4
        /*0030*/ 	.byte	0x02, 0x4c
        /*0032*/ 	.byte	0x01
	.zero		1


	//----- nvinfo : EIATTR_MERCURY_ISA_VERSION
	.align		4
        /*0034*/ 	.byte	0x03, 0x5f
        /*0036*/ 	.short	0x0000


	//----- nvinfo : EIATTR_COOP_GROUP_MASK_REGIDS
	.align		4
        /*0038*/ 	.byte	0x04, 0x29
        /*003a*/ 	.short	(.L_1286 - .L_1285)


	//   ....[0]....
.L_1285:
        /*003c*/ 	.word	0xffffffff


	//   ....[1]....
        /*0040*/ 	.word	0xffffffff


	//   ....[2]....
        /*0044*/ 	.word	0xffffffff


	//   ....[3]....
        /*0048*/ 	.word	0xffffffff


	//----- nvinfo : EIATTR_COOP_GROUP_INSTR_OFFSETS
	.align		4
.L_1286:
        /*004c*/ 	.byte	0x04, 0x28
        /*004e*/ 	.short	(.L_1288 - .L_1287)


	//   ....[0]....
.L_1287:
        /*0050*/ 	.word	0x00001c10


	//   ....[1]....
        /*0054*/ 	.word	0x00001c30


	//   ....[2]....
        /*0058*/ 	.word	0x00001cd0


	//   ....[3]....
        /*005c*/ 	.word	0x00001cf0


	//----- nvinfo : EIATTR_EXIT_INSTR_OFFSETS
	.align		4
.L_1288:
        /*0060*/ 	.byte	0x04, 0x1c
        /*0062*/ 	.short	(.L_1290 - .L_1289)


	//   ....[0]....
.L_1289:
        /*0064*/ 	.word	0x00003d80


	//   ....[1]....
        /*0068*/ 	.word	0x00003da0


	//   ....[2]....
        /*006c*/ 	.word	0x00004210


	//----- nvinfo : EIATTR_CRS_STACK_SIZE
	.align		4
.L_1290:
        /*0070*/ 	.byte	0x04, 0x1e
        /*0072*/ 	.short	(.L_1292 - .L_1291)
.L_1291:
        /*0074*/ 	.word	0x00000000
.L_1292:


//--------------------- .nv.info._ZN5flash32flash_fwd_splitkv_combine_kernelI23Flash_fwd_kernel_traitsILi128ELi64ELi64ELi4ELb0ELb0EN7cutlass10bfloat16_tE19Flash_kernel_traitsILi128ELi64ELi64ELi4ES3_EELi4ELi1ELb0EEEvNS_16Flash_fwd_paramsE --------------------------
	.section	.nv.info._ZN5flash32flash_fwd_splitkv_combine_kernelI23Flash_fwd_kernel_traitsILi128ELi64ELi64ELi4ELb0ELb0EN7cutlass10bfloat16_tE19Flash_kernel_traitsILi128ELi64ELi64ELi4ES3_EELi4ELi1ELb0EEEvNS_16Flash_fwd_paramsE,"",@"SHT_CUDA_INFO"
	.sectionflags	@""
	.align	4


	//----- nvinfo : EIATTR_CUDA_API_VERSION
	.align		4
        /*0000*/ 	.byte	0x04, 0x37
        /*0002*/ 	.short	(.L_1294 - .L_1293)
.L_1293:
        /*0004*/ 	.word	0x00000082


	//----- nvinfo : EIATTR_SW2861232_WAR
	.align		4
.L_1294:
        /*0008*/ 	.byte	0x01, 0x35
	.zero		2


	//----- nvinfo : EIATTR_PARAM_CBANK
	.align		4
        /*000c*/ 	.byte	0x04, 0x0a
        /*000e*/ 	.short	(.L_1296 - .L_1295)
	.align		4
.L_1295:
        /*0010*/ 	.word	index@(.nv.constant0._ZN5flash32flash_fwd_splitkv_combine_kernelI23Flash_fwd_kernel_traitsILi128ELi64ELi64ELi4ELb0ELb0EN7cutlass10bfloat16_tE19Flash_kernel_traitsILi128ELi64ELi64ELi4ES3_EELi4ELi1ELb0EEEvNS_16Flash_fwd_paramsE)
        /*0014*/ 	.short	0x0160
        /*0016*/ 	.short	0x01d0


	//----- nvinfo : EIATTR_CBANK_PARAM_SIZE
	.align		4
.L_1296:
        /*0018*/ 	.byte	0x03, 0x19
        /*001a*/ 	.short	0x01d0


	//----- nvinfo : EIATTR_KPARAM_INFO
	.align		4
        /*001c*/ 	.byte	0x04, 0x17
        /*001e*/ 	.short	(.L_1298 - .L_1297)
.L_1297:
        /*0020*/ 	.word	0x00000000
        /*0024*/ 	.short	0x0000
        /*0026*/ 	.short	0x0000
        /*0028*/ 	.byte	0x00, 0xf0, 0x41, 0x07


	//----- nvinfo : EIATTR_MAXREG_COUNT
	.align		4
.L_1298:
        /*002c*/ 	.byte	0x03, 0x1b
        /*002e*/ 	.short	0x00ff


	//----- nvinfo : EIATTR_NUM_BARRIERS
	.align		4
        /*0030*/ 	.byte	0x02, 0x4c
        /*0032*/ 	.byte	0x01
	.zero		1


	//----- nvinfo : EIATTR_MERCURY_ISA_VERSION
	.align		4
        /*0034*/ 	.byte	0x03, 0x5f
        /*0036*/ 	.short	0x0000


	//----- nvinfo : EIATTR_COOP_GROUP_MASK_REGIDS
	.align		4
        /*0038*/ 	.byte	0x04, 0x29
        /*003a*/ 	.short	(.L_1300 - .L_1299)


	//   ....[0]....
.L_1299:
        /*003c*/ 	.word	0xffffffff


	//   ....[1]....
        /*0040*/ 	.word	0xffffffff


	//----- nvinfo : EIATTR_COOP_GROUP_INSTR_OFFSETS
	.align		4
.L_1300:
        /*0044*/ 	.byte	0x04, 0x28
        /*0046*/ 	.short	(.L_1302 - .L_1301)


	//   ....[0]....
.L_1301:
        /*0048*/ 	.word	0x00001cd0


	//   ....[1]....
        /*004c*/ 	.word	0x00001d40


	//----- nvinfo : EIATTR_EXIT_INSTR_OFFSETS
	.align		4
.L_1302:
        /*0050*/ 	.byte	0x04, 0x1c
        /*0052*/ 	.short	(.L_1304 - .L_1303)


	//   ....[0]....
.L_1303:
        /*0054*/ 	.word	0x00003e60


	//   ....[1]....
        /*0058*/ 	.word	0x00003e80


	//   ....[2]....
        /*005c*/ 	.word	0x000042e0


	//----- nvinfo : EIATTR_CRS_STACK_SIZE
	.align		4
.L_1304:
        /*0060*/ 	.byte	0x04, 0x1e
        /*0062*/ 	.short	(.L_1306 - .L_1305)
.L_1305:
        /*0064*/ 	.word	0x00000000
.L_1306:


//--------------------- .nv.info._ZN5flash32flash_fwd_splitkv_combine_kernelI23Flash_fwd_kernel_traitsILi128ELi64ELi64ELi4ELb0ELb0EN7cutlass10bfloat16_tE19Flash_kernel_traitsILi128ELi64ELi64ELi4ES3_EELi4ELi7ELb1EEEvNS_16Flash_fwd_paramsE --------------------------
	.section	.nv.info._ZN5flash32flash_fwd_splitkv_combine_kernelI23Flash_fwd_kernel_traitsILi128ELi64ELi64ELi4ELb0ELb0EN7cutlass10bfloat16_tE19Flash_kernel_traitsILi128ELi64ELi64ELi4ES3_EELi4ELi7ELb1EEEvNS_16Flash_fwd_paramsE,"",@"SHT_CUDA_INFO"
	.sectionflags	@""
	.align	4


	//----- nvinfo : EIATTR_CUDA_API_VERSION
	.align		4
        /*0000*/ 	.byte	0x04, 0x37
        /*0002*/ 	.short	(.L_1308 - .L_1307)
.L_1307:
        /*0004*/ 	.word	0x00000082


	//----- nvinfo : EIATTR_SW2861232_WAR
	.align		4
.L_1308:
        /*0008*/ 	.byte	0x01, 0x35
	.zero		2


	//----- nvinfo : EIATTR_PARAM_CBANK
	.align		4
        /*000c*/ 	.byte	0x04, 0x0a
        /*000e*/ 	.short	(.L_1310 - .L_1309)
	.align		4
.L_1309:
        /*0010*/ 	.word	index@(.nv.constant0._ZN5flash32flash_fwd_splitkv_combine_kernelI23Flash_fwd_kernel_traitsILi128ELi64ELi64ELi4ELb0ELb0EN7cutlass10bfloat16_tE19Flash_kernel_traitsILi128ELi64ELi64ELi4ES3_EELi4ELi7ELb1EEEvNS_16Flash_fwd_paramsE)
        /*0014*/ 	.short	0x0160
        /*0016*/ 	.short	0x01d0


	//----- nvinfo : EIATTR_CBANK_PARAM_SIZE
	.align		4
.L_1310:
        /*0018*/ 	.byte	0x03, 0x19
        /*001a*/ 	.short	0x01d0


	//----- nvinfo : EIATTR_KPARAM_INFO
	.align		4
        /*001c*/ 	.byte	0x04, 0x17
        /*001e*/ 	.short	(.L_1312 - .L_1311)
.L_1311:
        /*0020*/ 	.word	0x00000000
        /*0024*/ 	.short	0x0000
        /*0026*/ 	.short	0x0000
        /*0028*/ 	.byte	0x00, 0xf0, 0x41, 0x07


	//----- nvinfo : EIATTR_MAXREG_COUNT
	.align		4
.L_1312:
        /*002c*/ 	.byte	0x03, 0x1b
        /*002e*/ 	.short	0x00ff


	//----- nvinfo : EIATTR_NUM_BARRIERS
	.align		4
        /*0030*/ 	.byte	0x02, 0x4c
        /*0032*/ 	.byte	0x01
	.zero		1


	//----- nvinfo : EIATTR_MERCURY_ISA_VERSION
	.align		4
        /*0034*/ 	.byte	0x03, 0x5f
        /*0036*/ 	.short	0x0000


	//----- nvinfo : EIATTR_COOP_GROUP_MASK_REGIDS
	.align		4
        /*0038*/ 	.byte	0x04, 0x29
        /*003a*/ 	.short	(.L_1314 - .L_1313)


	//   ....[0]....
.L_1313:
        /*003c*/ 	.word	0xffffffff


	//   ....[1]....
        /*0040*/ 	.word	0xffffffff


	//   ....[2]....
        /*0044*/ 	.word	0xffffffff


	//   ....[3]....
        /*0048*/ 	.word	0xffffffff


	//   ....[4]....
        /*004c*/ 	.word	0xffffffff


	//   ....[5]....
        /*0050*/ 	.word	0xffffffff


	//   ....[6]....
        /*0054*/ 	.word	0xffffffff


	//   ....[7]....
        /*0058*/ 	.word	0xffffffff


	//   ....[8]....
        /*005c*/ 	.word	0xffffffff


	//   ....[9]....
        /*0060*/ 	.word	0xffffffff


	//----- nvinfo : EIATTR_COOP_GROUP_INSTR_OFFSETS
	.align		4
.L_1314:
        /*0064*/ 	.byte	0x04, 0x28
        /*0066*/ 	.short	(.L_1316 - .L_1315)


	//   ....[0]....
.L_1315:
        /*0068*/ 	.word	0x00001aa0


	//   ....[1]....
        /*006c*/ 	.word	0x00001ac0


	//   ....[2]....
        /*0070*/ 	.word	0x00001ae0


	//   ....[3]....
        /*0074*/ 	.word	0x00001b00


	//   ....[4]....
        /*0078*/ 	.word	0x00001b20


	//   ....[5]....
        /*007c*/ 	.word	0x00001c80


	//   ....[6]....
        /*0080*/ 	.word	0x00001cd0


	//   ....[7]....
        /*0084*/ 	.word	0x00001db0


	//   ....[8]....
        /*0088*/ 	.word	0x00001ea0


	//   ....[9]....
        /*008c*/ 	.word	0x00001fb0


	//----- nvinfo : EIATTR_EXIT_INSTR_OFFSETS
	.align		4
.L_1316:
        /*0090*/ 	.byte	0x04, 0x1c
        /*0092*/ 	.short	(.L_1318 - .L_1317)


	//   ....[0]....
.L_1317:
        /*0094*/ 	.word	0x00004660


	//   ....[1]....
        /*0098*/ 	.word	0x00004af0


	//----- nvinfo : EIATTR_CRS_STACK_SIZE
	.align		4
.L_1318:
        /*009c*/ 	.byte	0x04, 0x1e
        /*009e*/ 	.short	(.L_1320 - .L_1319)
.L_1319:
        /*00a0*/ 	.word	0x00000000
.L_1320:


//--------------------- .nv.info._ZN5flash32flash_fwd_splitkv_combine_kernelI23Flash_fwd_kernel_traitsILi128ELi64ELi64ELi4ELb0ELb0EN7cutlass10bfloat16_tE19Flash_kernel_traitsILi128ELi64ELi64ELi4ES3_EELi4ELi6ELb1EEEvNS_16Flash_fwd_paramsE --------------------------
	.section	.nv.info._ZN5flash32flash_fwd_splitkv_combine_kernelI23Flash_fwd_kernel_traitsILi128ELi64ELi64ELi4ELb0ELb0EN7cutlass10bfloat16_tE19Flash_kernel_traitsILi128ELi64ELi64ELi4ES3_EELi4ELi6ELb1EEEvNS_16Flash_fwd_paramsE,"",@"SHT_CUDA_INFO"
	.sectionflags	@""
	.align	4


	//----- nvinfo : EIATTR_CUDA_API_VERSION
	.align		4
        /*0000*/ 	.byte	0x04, 0x37
        /*0002*/ 	.short	(.L_1322 - .L_1321)
.L_1321:
        /*0004*/ 	.word	0x00000082


	//----- nvinfo : EIATTR_SW2861232_WAR
	.align		4
.L_1322:
        /*0008*/ 	.byte	0x01, 0x35
	.zero		2


	//----- nvinfo : EIATTR_PARAM_CBANK
	.align		4
        /*000c*/ 	.byte	0x04, 0x0a
        /*000e*/ 	.short	(.L_1324 - .L_1323)
	.align		4
.L_1323:
        /*0010*/ 	.word	index@(.nv.constant0._ZN5flash32flash_fwd_splitkv_combine_kernelI23Flash_fwd_kernel_traitsILi128ELi64ELi64ELi4ELb0ELb0EN7cutlass10bfloat16_tE19Flash_kernel_traitsILi128ELi64ELi64ELi4ES3_EELi4ELi6ELb1EEEvNS_16Flash_fwd_paramsE)
        /*0014*/ 	.short	0x0160
        /*0016*/ 	.short	0x01d0


	//----- nvinfo : EIATTR_CBANK_PARAM_SIZE
	.align		4
.L_1324:
        /*0018*/ 	.byte	0x03, 0x19
        /*001a*/ 	.short	0x01d0


	//----- nvinfo : EIATTR_KPARAM_INFO
	.align		4
        /*001c*/ 	.byte	0x04, 0x17
        /*001e*/ 	.short	(.L_1326 - .L_1325)
.L_1325:
        /*0020*/ 	.word	0x00000000
        /*0024*/ 	.short	0x0000
        /*0026*/ 	.short	0x0000
        /*0028*/ 	.byte	0x00, 0xf0, 0x41, 0x07


	//----- nvinfo : EIATTR_MAXREG_COUNT
	.align		4
.L_1326:
        /*002c*/ 	.byte	0x03, 0x1b
        /*002e*/ 	.short	0x00ff


	//----- nvinfo : EIATTR_NUM_BARRIERS
	.align		4
        /*0030*/ 	.byte	0x02, 0x4c
        /*0032*/ 	.byte	0x01
	.zero		1


	//----- nvinfo : EIATTR_MERCURY_ISA_VERSION
	.align		4
        /*0034*/ 	.byte	0x03, 0x5f
        /*0036*/ 	.short	0x0000


	//----- nvinfo : EIATTR_COOP_GROUP_MASK_REGIDS
	.align		4
        /*0038*/ 	.byte	0x04, 0x29
        /*003a*/ 	.short	(.L_1328 - .L_1327)


	//   ....[0]....
.L_1327:
        /*003c*/ 	.word	0xffffffff


	//   ....[1]....
        /*0040*/ 	.word	0xffffffff


	//   ....[2]....
        /*0044*/ 	.word	0xffffffff


	//   ....[3]....
        /*0048*/ 	.word	0xffffffff


	//   ....[4]....
        /*004c*/ 	.word	0xffffffff


	//   ....[5]....
        /*0050*/ 	.word	0xffffffff


	//   ....[6]....
        /*0054*/ 	.word	0xffffffff


	//   ....[7]....
        /*0058*/ 	.word	0xffffffff


	//   ....[8]....
        /*005c*/ 	.word	0xffffffff


	//   ....[9]....
        /*0060*/ 	.word	0xffffffff


	//----- nvinfo : EIATTR_COOP_GROUP_INSTR_OFFSETS
	.align		4
.L_1328:
        /*0064*/ 	.byte	0x04, 0x28
        /*0066*/ 	.short	(.L_1330 - .L_1329)


	//   ....[0]....
.L_1329:
        /*0068*/ 	.word	0x00001690


	//   ....[1]....
        /*006c*/ 	.word	0x000016c0


	//   ....[2]....
        /*0070*/ 	.word	0x00001730


	//   ....[3]....
        /*0074*/ 	.word	0x000017b0


	//   ....[4]....
        /*0078*/ 	.word	0x000017f0


	//   ....[5]....
        /*007c*/ 	.word	0x00001980


	//   ....[6]....
        /*0080*/ 	.word	0x000019e0


	//   ....[7]....
        /*0084*/ 	.word	0x00001ab0


	//   ....[8]....
        /*0088*/ 	.word	0x00001b30


	//   ....[9]....
        /*008c*/ 	.word	0x00001c40


	//----- nvinfo : EIATTR_EXIT_INSTR_OFFSETS
	.align		4
.L_1330:
        /*0090*/ 	.byte	0x04, 0x1c
        /*0092*/ 	.short	(.L_1332 - .L_1331)


	//   ....[0]....
.L_1331:
        /*0094*/ 	.word	0x00004300


	//   ....[1]....
        /*0098*/ 	.word	0x00004790


	//----- nvinfo : EIATTR_CRS_STACK_SIZE
	.align		4
.L_1332:
        /*009c*/ 	.byte	0x04, 0x1e
        /*009e*/ 	.short	(.L_1334 - .L_1333)
.L_1333:
        /*00a0*/ 	.word	0x00000000
.L_1334:


//--------------------- .nv.info._ZN5flash32flash_fwd_splitkv_combine_kernelI23Flash_fwd_kernel_traitsILi128ELi64ELi64ELi4ELb0ELb0EN7cutlass10bfloat16_tE19Flash_kernel_traitsILi128ELi64ELi64ELi4ES3_EELi4ELi5ELb1EEEvNS_16Flash_fwd_paramsE --------------------------
	.section	.nv.info._ZN5flash32flash_fwd_splitkv_combine_kernelI23Flash_fwd_kernel_traitsILi128ELi64ELi64ELi4ELb0ELb0EN7cutlass10bfloat16_tE19Flash_kernel_traitsILi128ELi64ELi64ELi4ES3_EELi4ELi5ELb1EEEvNS_16Flash_fwd_paramsE,"",@"SHT_CUDA_INFO"
	.sectionflags	@""
	.align	4


	//----- nvinfo : EIATTR_CUDA_API_VERSION
	.align		4
        /*0000*/ 	.byte	0x04, 0x37
        /*0002*/ 	.short	(.L_1336 - .L_1335)
.L_1335:
        /*0004*/ 	.word	0x00000082


	//----- nvinfo : EIATTR_SW2861232_WAR
	.align		4
.L_1336:
        /*0008*/ 	.byte	0x01, 0x35
	.zero		2


	//----- nvinfo : EIATTR_PARAM_CBANK
	.align		4
        /*000c*/ 	.byte	0x04, 0x0a
        /*000e*/ 	.short	(.L_1338 - .L_1337)
	.align		4
.L_1337:
        /*0010*/ 	.word	index@(.nv.constant0._ZN5flash32flash_fwd_splitkv_combine_kernelI23Flash_fwd_kernel_traitsILi128ELi64ELi64ELi4ELb0ELb0EN7cutlass10bfloat16_tE19Flash_kernel_traitsILi128ELi64ELi64ELi4ES3_EELi4ELi5ELb1EEEvNS_16Flash_fwd_paramsE)
        /*0014*/ 	.short	0x0160
        /*0016*/ 	.short	0x01d0


	//----- nvinfo : EIATTR_CBANK_PARAM_SIZE
	.align		4
.L_1338:
        /*0018*/ 	.byte	0x03, 0x19
        /*001a*/ 	.short	0x01d0


	//----- nvinfo : EIATTR_KPARAM_INFO
	.align		4
        /*001c*/ 	.byte	0x04, 0x17
        /*001e*/ 	.short	(.L_1340 - .L_1339)
.L_1339:
        /*0020*/ 	.word	0x00000000
        /*0024*/ 	.short	0x0000
        /*0026*/ 	.short	0x0000
        /*0028*/ 	.byte	0x00, 0xf0, 0x41, 0x07


	//----- nvinfo : EIATTR_MAXREG_COUNT
	.align		4
.L_1340:
        /*002c*/ 	.byte	0x03, 0x1b
        /*002e*/ 	.short	0x00ff


	//----- nvinfo : EIATTR_NUM_BARRIERS
	.align		4
        /*0030*/ 	.byte	0x02, 0x4c
        /*0032*/ 	.byte	0x01
	.zero		1


	//----- nvinfo : EIATTR_MERCURY_ISA_VERSION
	.align		4
        /*0034*/ 	.byte	0x03, 0x5f
        /*0036*/ 	.short	0x0000


	//----- nvinfo : EIATTR_COOP_GROUP_MASK_REGIDS
	.align		4
        /*0038*/ 	.byte	0x04, 0x29
        /*003a*/ 	.short	(.L_1342 - .L_1341)


	//   ....[0]....
.L_1341:
        /*003c*/ 	.word	0xffffffff


	//   ....[1]....
        /*0040*/ 	.word	0xffffffff


	//   ....[2]....
        /*0044*/ 	.word	0xffffffff


	//   ....[3]....
        /*0048*/ 	.word	0xffffffff


	//   ....[4]....
        /*004c*/ 	.word	0xffffffff


	//   ....[5]....
        /*0050*/ 	.word	0xffffffff


	//   ....[6]....
        /*0054*/ 	.word	0xffffffff


	//   ....[7]....
        /*0058*/ 	.word	0xffffffff


	//   ....[8]....
        /*005c*/ 	.word	0xffffffff


	//   ....[9]....
        /*0060*/ 	.word	0xffffffff


	//----- nvinfo : EIATTR_COOP_GROUP_INSTR_OFFSETS
	.align		4
.L_1342:
        /*0064*/ 	.byte	0x04, 0x28
        /*0066*/ 	.short	(.L_1344 - .L_1343)


	//   ....[0]....
.L_1343:
        /*0068*/ 	.word	0x00001c30


	//   ....[1]....
        /*006c*/ 	.word	0x00001c50


	//   ....[2]....
        /*0070*/ 	.word	0x00001c70


	//   ....[3]....
        /*0074*/ 	.word	0x00001c90


	//   ....[4]....
        /*0078*/ 	.word	0x00001cb0


	//   ....[5]....
        /*007c*/ 	.word	0x00001d20


	//   ....[6]....
        /*0080*/ 	.word	0x00001d40


	//   ....[7]....
        /*0084*/ 	.word	0x00001d70


	//   ....[8]....
        /*0088*/ 	.word	0x00001d90


	//   ....[9]....
        /*008c*/ 	.word	0x00001db0


	//----- nvinfo : EIATTR_EXIT_INSTR_OFFSETS
	.align		4
.L_1344:
        /*0090*/ 	.byte	0x04, 0x1c
        /*0092*/ 	.short	(.L_1346 - .L_1345)


	//   ....[0]....
.L_1345:
        /*0094*/ 	.word	0x00004260


	//   ....[1]....
        /*0098*/ 	.word	0x000046f0


	//----- nvinfo : EIATTR_CRS_STACK_SIZE
	.align		4
.L_1346:
        /*009c*/ 	.byte	0x04, 0x1e
        /*009e*/ 	.short	(.L_1348 - .L_1347)
.L_1347:
        /*00a0*/ 	.word	0x00000000
.L_1348:


//--------------------- .nv.info._ZN5flash32flash_fwd_splitkv_combine_kernelI23Flash_fwd_kernel_traitsILi128ELi64ELi64ELi4ELb0ELb0EN7cutlass10bfloat16_tE19Flash_kernel_traitsILi128ELi64ELi64ELi4ES3_EELi4ELi4ELb1EEEvNS_16Flash_fwd_paramsE --------------------------
	.section	.nv.info._ZN5flash32flash_fwd_splitkv_combine_kernelI23Flash_fwd_kernel_traitsILi128ELi64ELi64ELi4ELb0ELb0EN7cutlass10bfloat16_tE19Flash_kernel_traitsILi128ELi64ELi64ELi4ES3_EELi4ELi4ELb1EEEvNS_16Flash_fwd_paramsE,"",@"SHT_CUDA_INFO"
	.sectionflags	@""
	.align	4


	//----- nvinfo : EIATTR_CUDA_API_VERSION
	.align		4
        /*0000*/ 	.byte	0x04, 0x37
        /*0002*/ 	.short	(.L_1350 - .L_1349)
.L_1349:
        /*0004*/ 	.word	0x00000082


	//----- nvinfo : EIATTR_SW2861232_WAR
	.align		4
.L_1350:
        /*0008*/ 	.byte	0x01, 0x35
	.zero		2


	//----- nvinfo : EIATTR_PARAM_CBANK
	.align		4
        /*000c*/ 	.byte	0x04, 0x0a
        /*000e*/ 	.short	(.L_1352 - .L_1351)
	.align		4
.L_1351:
        /*0010*/ 	.word	index@(.nv.constant0._ZN5flash32flash_fwd_splitkv_combine_kernelI23Flash_fwd_kernel_traitsILi128ELi64ELi64ELi4ELb0ELb0EN7cutlass10bfloat16_tE19Flash_kernel_traitsILi128ELi64ELi64ELi4ES3_EELi4ELi4ELb1EEEvNS_16Flash_fwd_paramsE)
        /*0014*/ 	.short	0x0160
        /*0016*/ 	.short	0x01d0


	//----- nvinfo : EIATTR_CBANK_PARAM_SIZE
	.align		4
.L_1352:
        /*0018*/ 	.byte	0x03, 0x19
        /*001a*/ 	.short	0x01d0


	//----- nvinfo : EIATTR_KPARAM_INFO
	.align		4
        /*001c*/ 	.byte	0x04, 0x17
        /*001e*/ 	.short	(.L_1354 - .L_1353)
.L_1353:
        /*0020*/ 	.word	0x00000000
        /*0024*/ 	.short	0x0000
        /*0026*/ 	.short	0x0000
        /*0028*/ 	.byte	0x00, 0xf0, 0x41, 0x07


	//----- nvinfo : EIATTR_MAXREG_COUNT
	.align		4
.L_1354:
        /*002c*/ 	.byte	0x03, 0x1b
        /*002e*/ 	.short	0x00ff


	//----- nvinfo : EIATTR_NUM_BARRIERS
	.align		4
        /*0030*/ 	.byte	0x02, 0x4c
        /*0032*/ 	.byte	0x01
	.zero		1


	//----- nvinfo : EIATTR_MERCURY_ISA_VERSION
	.align		4
        /*0034*/ 	.byte	0x03, 0x5f
        /*0036*/ 	.short	0x0000


	//----- nvinfo : EIATTR_COOP_GROUP_MASK_REGIDS
	.align		4
        /*0038*/ 	.byte	0x04, 0x29
        /*003a*/ 	.short	(.L_1356 - .L_1355)


	//   ....[0]....
.L_1355:
        /*003c*/ 	.word	0xffffffff


	//   ....[1]....
        /*0040*/ 	.word	0xffffffff


	//   ....[2]....
        /*0044*/ 	.word	0xffffffff


	//   ....[3]....
        /*0048*/ 	.word	0xffffffff


	//   ....[4]....
        /*004c*/ 	.word	0xffffffff


	//   ....[5]....
        /*0050*/ 	.word	0xffffffff


	//   ....[6]....
        /*0054*/ 	.word	0xffffffff


	//   ....[7]....
        /*0058*/ 	.word	0xffffffff


	//----- nvinfo : EIATTR_COOP_GROUP_INSTR_OFFSETS
	.align		4
.L_1356:
        /*005c*/ 	.byte	0x04, 0x28
        /*005e*/ 	.short	(.L_1358 - .L_1357)


	//   ....[0]....
.L_1357:
        /*0060*/ 	.word	0x00001c30


	//   ....[1]....
        /*0064*/ 	.word	0x00001c50


	//   ....[2]....
        /*0068*/ 	.word	0x00001c70


	//   ....[3]....
        /*006c*/ 	.word	0x00001c90


	//   ....[4]....
        /*0070*/ 	.word	0x00001d00


	//   ....[5]....
        /*0074*/ 	.word	0x00001d30


	//   ....[6]....
        /*0078*/ 	.word	0x00001d50


	//   ....[7]....
        /*007c*/ 	.word	0x00001d70


	//----- nvinfo : EIATTR_EXIT_INSTR_OFFSETS
	.align		4
.L_1358:
        /*0080*/ 	.byte	0x04, 0x1c
        /*0082*/ 	.short	(.L_1360 - .L_1359)


	//   ....[0]....
.L_1359:
        /*0084*/ 	.word	0x00004260


	//   ....[1]....
        /*0088*/ 	.word	0x000046f0


	//----- nvinfo : EIATTR_CRS_STACK_SIZE
	.align		4
.L_1360:
        /*008c*/ 	.byte	0x04, 0x1e
        /*008e*/ 	.short	(.L_1362 - .L_1361)
.L_1361:
        /*0090*/ 	.word	0x00000000
.L_1362:


//--------------------- .nv.info._ZN5flash32flash_fwd_splitkv_combine_kernelI23Flash_fwd_kernel_traitsILi128ELi64ELi64ELi4ELb0ELb0EN7cutlass10bfloat16_tE19Flash_kernel_traitsILi128ELi64ELi64ELi4ES3_EELi4ELi3ELb1EEEvNS_16Flash_fwd_paramsE --------------------------
	.section	.nv.info._ZN5flash32flash_fwd_splitkv_combine_kernelI23Flash_fwd_kernel_traitsILi128ELi64ELi64ELi4ELb0ELb0EN7cutlass10bfloat16_tE19Flash_kernel_traitsILi128ELi64ELi64ELi4ES3_EELi4ELi3ELb1EEEvNS_16Flash_fwd_paramsE,"",@"SHT_CUDA_INFO"
	.sectionflags	@""
	.align	4


	//----- nvinfo : EIATTR_CUDA_API_VERSION
	.align		4
        /*0000*/ 	.byte	0x04, 0x37
        /*0002*/ 	.short	(.L_1364 - .L_1363)
.L_1363:
        /*0004*/ 	.word	0x00000082


	//----- nvinfo : EIATTR_SW2861232_WAR
	.align		4
.L_1364:
        /*0008*/ 	.byte	0x01, 0x35
	.zero		2


	//----- nvinfo : EIATTR_PARAM_CBANK
	.align		4
        /*000c*/ 	.byte	0x04, 0x0a
        /*000e*/ 	.short	(.L_1366 - .L_1365)
	.align		4
.L_1365:
        /*0010*/ 	.word	index@(.nv.constant0._ZN5flash32flash_fwd_splitkv_combine_kernelI23Flash_fwd_kernel_traitsILi128ELi64ELi64ELi4ELb0ELb0EN7cutlass10bfloat16_tE19Flash_kernel_traitsILi128ELi64ELi64ELi4ES3_EELi4ELi3ELb1EEEvNS_16Flash_fwd_paramsE)
        /*0014*/ 	.short	0x0160
        /*0016*/ 	.short	0x01d0


	//----- nvinfo : EIATTR_CBANK_PARAM_SIZE
	.align		4
.L_1366:
        /*0018*/ 	.byte	0x03, 0x19
        /*001a*/ 	.short	0x01d0


	//----- nvinfo : EIATTR_KPARAM_INFO
	.align		4
        /*001c*/ 	.byte	0x04, 0x17
        /*001e*/ 	.short	(.L_1368 - .L_1367)
.L_1367:
        /*0020*/ 	.word	0x00000000
        /*0024*/ 	.short	0x0000
        /*0026*/ 	.short	0x0000
        /*0028*/ 	.byte	0x00, 0xf0, 0x41, 0x07


	//----- nvinfo : EIATTR_MAXREG_COUNT
	.align		4
.L_1368:
        /*002c*/ 	.byte	0x03, 0x1b
        /*002e*/ 	.short	0x00ff


	//----- nvinfo : EIATTR_NUM_BARRIERS
	.align		4
        /*0030*/ 	.byte	0x02, 0x4c
        /*0032*/ 	.byte	0x01
	.zero		1


	//----- nvinfo : EIATTR_MERCURY_ISA_VERSION
	.align		4
        /*0034*/ 	.byte	0x03, 0x5f
        /*0036*/ 	.short	0x0000


	//----- nvinfo : EIATTR_COOP_GROUP_MASK_REGIDS
	.align		4
        /*0038*/ 	.byte	0x04, 0x29
        /*003a*/ 	.short	(.L_1370 - .L_1369)


	//   ....[0]....
.L_1369:
        /*003c*/ 	.word	0xffffffff


	//   ....[1]....
        /*0040*/ 	.word	0xffffffff


	//   ....[2]....
        /*0044*/ 	.word	0xffffffff


	//   ....[3]....
        /*0048*/ 	.word	0xffffffff


	//   ....[4]....
        /*004c*/ 	.word	0xffffffff


	//   ....[5]....
        /*0050*/ 	.word	0xffffffff


	//----- nvinfo : EIATTR_COOP_GROUP_INSTR_OFFSETS
	.align		4
.L_1370:
        /*0054*/ 	.byte	0x04, 0x28
        /*0056*/ 	.short	(.L_1372 - .L_1371)


	//   ....[0]....
.L_1371:
        /*0058*/ 	.word	0x00001c30


	//   ....[1]....
        /*005c*/ 	.word	0x00001c50


	//   ....[2]....
        /*0060*/ 	.word	0x00001c80


	//   ....[3]....
        /*0064*/ 	.word	0x00001cf0


	//   ....[4]....
        /*0068*/ 	.word	0x00001d10


	//   ....[5]....
        /*006c*/ 	.word	0x00001d30


	//----- nvinfo : EIATTR_EXIT_INSTR_OFFSETS
	.align		4
.L_1372:
        /*0070*/ 	.byte	0x04, 0x1c
        /*0072*/ 	.short	(.L_1374 - .L_1373)


	//   ....[0]....
.L_1373:
        /*0074*/ 	.word	0x00004220


	//   ....[1]....
        /*0078*/ 	.word	0x000046b0


	//----- nvinfo : EIATTR_CRS_STACK_SIZE
	.align		4
.L_1374:
        /*007c*/ 	.byte	0x04, 0x1e
        /*007e*/ 	.short	(.L_1376 - .L_1375)
.L_1375:
        /*0080*/ 	.word	0x00000000
.L_1376:


//--------------------- .nv.info._ZN5flash32flash_fwd_splitkv_combine_kernelI23Flash_fwd_kernel_traitsILi128ELi64ELi64ELi4ELb0ELb0EN7cutlass10bfloat16_tE19Flash_kernel_traitsILi128ELi64ELi64ELi4ES3_EELi4ELi2ELb1EEEvNS_16Flash_fwd_paramsE --------------------------
	.section	.nv.info._ZN5flash32flash_fwd_splitkv_combine_kernelI23Flash_fwd_kernel_traitsILi128ELi64ELi64ELi4ELb0ELb0EN7cutlass10bfloat16_tE19Flash_kernel_traitsILi128ELi64ELi64ELi4ES3_EELi4ELi2ELb1EEEvNS_16Flash_fwd_paramsE,"",@"SHT_CUDA_INFO"
	.sectionflags	@""
	.align	4


	//----- nvinfo : EIATTR_CUDA_API_VERSION
	.align		4
        /*0000*/ 	.byte	0x04, 0x37
        /*0002*/ 	.short	(.L_1378 - .L_1377)
.L_1377:
        /*0004*/ 	.word	0x00000082


	//----- nvinfo : EIATTR_SW2861232_WAR
	.align		4
.L_1378:
        /*0008*/ 	.byte	0x01, 0x35
	.zero		2


	//----- nvinfo : EIATTR_PARAM_CBANK
	.align		4
        /*000c*/ 	.byte	0x04, 0x0a
        /*000e*/ 	.short	(.L_1380 - .L_1379)
	.align		4
.L_1379:
        /*0010*/ 	.word	index@(.nv.constant0._ZN5flash32flash_fwd_splitkv_combine_kernelI23Flash_fwd_kernel_traitsILi128ELi64ELi64ELi4ELb0ELb0EN7cutlass10bfloat16_tE19Flash_kernel_traitsILi128ELi64ELi64ELi4ES3_EELi4ELi2ELb1EEEvNS_16Flash_fwd_paramsE)
        /*0014*/ 	.short	0x0160
        /*0016*/ 	.short	0x01d0


	//----- nvinfo : EIATTR_CBANK_PARAM_SIZE
	.align		4
.L_1380:
        /*0018*/ 	.byte	0x03, 0x19
        /*001a*/ 	.short	0x01d0


	//----- nvinfo : EIATTR_KPARAM_INFO
	.align		4
        /*001c*/ 	.byte	0x04, 0x17
        /*001e*/ 	.short	(.L_1382 - .L_1381)
.L_1381:
        /*0020*/ 	.word	0x00000000
        /*0024*/ 	.short	0x0000
        /*0026*/ 	.short	0x0000
        /*0028*/ 	.byte	0x00, 0xf0, 0x41, 0x07


	//----- nvinfo : EIATTR_MAXREG_COUNT
	.align		4
.L_1382:
        /*002c*/ 	.byte	0x03, 0x1b
        /*002e*/ 	.short	0x00ff


	//----- nvinfo : EIATTR_NUM_BARRIERS
	.align		4
        /*0030*/ 	.byte	0x02, 0x4c
        /*0032*/ 	.byte	0x01
	.zero		1


	//----- nvinfo : EIATTR_MERCURY_ISA_VERSION
	.align		4
        /*0034*/ 	.byte	0x03, 0x5f
        /*0036*/ 	.short	0x0000


	//----- nvinfo : EIATTR_COOP_GROUP_MASK_REGIDS
	.align		4
        /*0038*/ 	.byte	0x04, 0x29
        /*003a*/ 	.short	(.L_1384 - .L_1383)


	//   ....[0]....
.L_1383:
        /*003c*/ 	.word	0xffffffff


	//   ....[1]....
        /*0040*/ 	.word	0xffffffff


	//   ....[2]....
        /*0044*/ 	.word	0xffffffff


	//   ....[3]....
        /*0048*/ 	.word	0xffffffff


	//----- nvinfo : EIATTR_COOP_GROUP_INSTR_OFFSETS
	.align		4
.L_1384:
        /*004c*/ 	.byte	0x04, 0x28
        /*004e*/ 	.short	(.L_1386 - .L_1385)


	//   ....[0]....
.L_1385:
        /*0050*/ 	.word	0x00001c10


	//   ....[1]....
        /*0054*/ 	.word	0x00001c30


	//   ....[2]....
        /*0058*/ 	.word	0x00001cd0


	//   ....[3]....
        /*005c*/ 	.word	0x00001cf0


	//----- nvinfo : EIATTR_EXIT_INSTR_OFFSETS
	.align		4
.L_1386:
        /*0060*/ 	.byte	0x04, 0x1c
        /*0062*/ 	.short	(.L_1388 - .L_1387)


	//   ....[0]....
.L_1387:
        /*0064*/ 	.word	0x00004150


	//   ....[1]....
        /*0068*/ 	.word	0x000045c0


	//----- nvinfo : EIATTR_CRS_STACK_SIZE
	.align		4
.L_1388:
        /*006c*/ 	.byte	0x04, 0x1e
        /*006e*/ 	.short	(.L_1390 - .L_1389)
.L_1389:
        /*0070*/ 	.word	0x00000000
.L_1390:


//--------------------- .nv.info._ZN5flash32flash_fwd_splitkv_combine_kernelI23Flash_fwd_kernel_traitsILi128ELi64ELi64ELi4ELb0ELb0EN7cutlass10bfloat16_tE19Flash_kernel_traitsILi128ELi64ELi64ELi4ES3_EELi4ELi1ELb1EEEvNS_16Flash_fwd_paramsE --------------------------
	.section	.nv.info._ZN5flash32flash_fwd_splitkv_combine_kernelI23Flash_fwd_kernel_traitsILi128ELi64ELi64ELi4ELb0ELb0EN7cutlass10bfloat16_tE19Flash_kernel_traitsILi128ELi64ELi64ELi4ES3_EELi4ELi1ELb1EEEvNS_16Flash_fwd_paramsE,"",@"SHT_CUDA_INFO"
	.sectionflags	@""
	.align	4


	//----- nvinfo : EIATTR_CUDA_API_VERSION
	.align		4
        /*0000*/ 	.byte	0x04, 0x37
        /*0002*/ 	.short	(.L_1392 - .L_1391)
.L_1391:
        /*0004*/ 	.word	0x00000082


	//----- nvinfo : EIATTR_SW2861232_WAR
	.align		4
.L_1392:
        /*0008*/ 	.byte	0x01, 0x35
	.zero		2


	//----- nvinfo : EIATTR_PARAM_CBANK
	.align		4
        /*000c*/ 	.byte	0x04, 0x0a
        /*000e*/ 	.short	(.L_1394 - .L_1393)
	.align		4
.L_1393:
        /*0010*/ 	.word	index@(.nv.constant0._ZN5flash32flash_fwd_splitkv_combine_kernelI23Flash_fwd_kernel_traitsILi128ELi64ELi64ELi4ELb0ELb0EN7cutlass10bfloat16_tE19Flash_kernel_traitsILi128ELi64ELi64ELi4ES3_EELi4ELi1ELb1EEEvNS_16Flash_fwd_paramsE)
        /*0014*/ 	.short	0x0160
        /*0016*/ 	.short	0x01d0


	//----- nvinfo : EIATTR_CBANK_PARAM_SIZE
	.align		4
.L_1394:
        /*0018*/ 	.byte	0x03, 0x19
        /*001a*/ 	.short	0x01d0


	//----- nvinfo : EIATTR_KPARAM_INFO
	.align		4
        /*001c*/ 	.byte	0x04, 0x17
        /*001e*/ 	.short	(.L_1396 - .L_1395)
.L_1395:
        /*0020*/ 	.word	0x00000000
        /*0024*/ 	.short	0x0000
        /*0026*/ 	.short	0x0000
        /*0028*/ 	.byte	0x00, 0xf0, 0x41, 0x07


	//----- nvinfo : EIATTR_MAXREG_COUNT
	.align		4
.L_1396:
        /*002c*/ 	.byte	0x03, 0x1b
        /*002e*/ 	.short	0x00ff


	//----- nvinfo : EIATTR_NUM_BARRIERS
	.align		4
        /*0030*/ 	.byte	0x02, 0x4c
        /*0032*/ 	.byte	0x01
	.zero		1


	//----- nvinfo : EIATTR_MERCURY_ISA_VERSION
	.align		4
        /*0034*/ 	.byte	0x03, 0x5f
        /*0036*/ 	.short	0x0000


	//----- nvinfo : EIATTR_COOP_GROUP_MASK_REGIDS
	.align		4
        /*0038*/ 	.byte	0x04, 0x29
        /*003a*/ 	.short	(.L_1398 - .L_1397)


	//   ....[0]....
.L_1397:
        /*003c*/ 	.word	0xffffffff


	//   ....[1]....
        /*0040*/ 	.word	0xffffffff


	//----- nvinfo : EIATTR_COOP_GROUP_INSTR_OFFSETS
	.align		4
.L_1398:
        /*0044*/ 	.byte	0x04, 0x28
        /*0046*/ 	.short	(.L_1400 - .L_1399)


	//   ....[0]....
.L_1399:
        /*0048*/ 	.word	0x00001cd0


	//   ....[1]....
        /*004c*/ 	.word	0x00001d40


	//----- nvinfo : EIATTR_EXIT_INSTR_OFFSETS
	.align		4
.L_1400:
        /*0050*/ 	.byte	0x04, 0x1c
        /*0052*/ 	.short	(.L_1402 - .L_1401)


	//   ....[0]....
.L_1401:
        /*0054*/ 	.word	0x00004290


	//   ....[1]....
        /*0058*/ 	.word	0x000046f0


	//----- nvinfo : EIATTR_CRS_STACK_SIZE
	.align		4
.L_1402:
        /*005c*/ 	.byte	0x04, 0x1e
        /*005e*/ 	.short	(.L_1404 - .L_1403)
.L_1403:
        /*0060*/ 	.word	0x00000000
.L_1404:


//--------------------- .nv.info._ZN5flash24flash_fwd_splitkv_kernelI23Flash_fwd_kernel_traitsILi128ELi64ELi64ELi4ELb0ELb0EN7cutlass10bfloat16_tE19Flash_kernel_traitsILi128ELi64ELi64ELi4ES3_EELb1ELb0ELb0ELb0ELb0ELb0ELb0ELb0EEEvNS_16Flash_fwd_paramsE --------------------------
	.section	.nv.info._ZN5flash24flash_fwd_splitkv_kernelI23Flash_fwd_kernel_traitsILi128ELi64ELi64ELi4ELb0ELb0EN7cutlass10bfloat16_tE19Flash_kernel_traitsILi128ELi64ELi64ELi4ES3_EELb1ELb0ELb0ELb0ELb0ELb0ELb0ELb0EEEvNS_16Flash_fwd_paramsE,"",@"SHT_CUDA_INFO"
	.sectionflags	@""
	.align	4


	//----- nvinfo : EIATTR_CUDA_API_VERSION
	.align		4
        /*0000*/ 	.byte	0x04, 0x37
        /*0002*/ 	.short	(.L_1406 - .L_1405)
.L_1405:
        /*0004*/ 	.word	0x00000082


	//----- nvinfo : EIATTR_SW2861232_WAR
	.align		4
.L_1406:
        /*0008*/ 	.byte	0x01, 0x35
	.zero		2


	//----- nvinfo : EIATTR_PARAM_CBANK
	.align		4
        /*000c*/ 	.byte	0x04, 0x0a
        /*000e*/ 	.short	(.L_1408 - .L_1407)
	.align		4
.L_1407:
        /*0010*/ 	.word	index@(.nv.constant0._ZN5flash24flash_fwd_splitkv_kernelI23Flash_fwd_kernel_traitsILi128ELi64ELi64ELi4ELb0ELb0EN7cutlass10bfloat16_tE19Flash_kernel_traitsILi128ELi64ELi64ELi4ES3_EELb1ELb0ELb0ELb0ELb0ELb0ELb0ELb0EEEvNS_16Flash_fwd_paramsE)
        /*0014*/ 	.short	0x0160
        /*0016*/ 	.short	0x01d0


	//----- nvinfo : EIATTR_CBANK_PARAM_SIZE
	.align		4
.L_1408:
        /*0018*/ 	.byte	0x03, 0x19
        /*001a*/ 	.short	0x01d0


	//----- nvinfo : EIATTR_KPARAM_INFO
	.align		4
        /*001c*/ 	.byte	0x04, 0x17
        /*001e*/ 	.short	(.L_1410 - .L_1409)
.L_1409:
        /*0020*/ 	.word	0x00000000
        /*0024*/ 	.short	0x0000
        /*0026*/ 	.short	0x0000
        /*0028*/ 	.byte	0x00, 0xf0, 0x41, 0x07


	//----- nvinfo : EIATTR_MAXREG_COUNT
	.align		4
.L_1410:
        /*002c*/ 	.byte	0x03, 0x1b
        /*002e*/ 	.short	0x00ff


	//----- nvinfo : EIATTR_NUM_BARRIERS
	.align		4
        /*0030*/ 	.byte	0x02, 0x4c
        /*0032*/ 	.byte	0x01
	.zero		1


	//----- nvinfo : EIATTR_MERCURY_ISA_VERSION
	.align		4
        /*0034*/ 	.byte	0x03, 0x5f
        /*0036*/ 	.short	0x0000


	//----- nvinfo : EIATTR_COOP_GROUP_MASK_REGIDS
	.align		4
        /*0038*/ 	.byte	0x04, 0x29
        /*003a*/ 	.short	(.L_1412 - .L_1411)


	//   ....[0]....
.L_1411:
        /*003c*/ 	.word	0xffffffff


	//   ....[1]....
        /*0040*/ 	.word	0xffffffff


	//   ....[2]....
        /*0044*/ 	.word	0xffffffff


	//   ....[3]....
        /*0048*/ 	.word	0xffffffff


	//   ....[4]....
        /*004c*/ 	.word	0xffffffff


	//   ....[5]....
        /*0050*/ 	.word	0xffffffff


	//   ....[6]....
        /*0054*/ 	.word	0xffffffff


	//   ....[7]....
        /*0058*/ 	.word	0xffffffff


	//   ....[8]....
        /*005c*/ 	.word	0xffffffff


	//   ....[9]....
        /*0060*/ 	.word	0xffffffff


	//   ....[10]....
        /*0064*/ 	.word	0xffffffff


	//   ....[11]....
        /*0068*/ 	.word	0xffffffff


	//   ....[12]....
        /*006c*/ 	.word	0xffffffff


	//   ....[13]....
        /*0070*/ 	.word	0xffffffff


	//   ....[14]....
        /*0074*/ 	.word	0xffffffff


	//   ....[15]....
        /*0078*/ 	.word	0xffffffff


	//----- nvinfo : EIATTR_COOP_GROUP_INSTR_OFFSETS
	.align		4
.L_1412:
        /*007c*/ 	.byte	0x04, 0x28
        /*007e*/ 	.short	(.L_1414 - .L_1413)


	//   ....[0]....
.L_1413:
        /*0080*/ 	.word	0x00004820


	//   ....[1]....
        /*0084*/ 	.word	0x000048c0


	//   ....[2]....
        /*0088*/ 	.word	0x000048e0


	//   ....[3]....
        /*008c*/ 	.word	0x00004900


	//   ....[4]....
        /*0090*/ 	.word	0x000075c0


	//   ....[5]....
        /*0094*/ 	.word	0x000075d0


	//   ....[6]....
        /*0098*/ 	.word	0x00007610


	//   ....[7]....
        /*009c*/ 	.word	0x00007620


	//   ....[8]....
        /*00a0*/ 	.word	0x0000a1b0


	//   ....[9]....
        /*00a4*/ 	.word	0x0000a1d0


	//   ....[10]....
        /*00a8*/ 	.word	0x0000a200


	//   ....[11]....
        /*00ac*/ 	.word	0x0000a210


	//   ....[12]....
        /*00b0*/ 	.word	0x0000b440


	//   ....[13]....
        /*00b4*/ 	.word	0x0000b480


	//   ....[14]....
        /*00b8*/ 	.word	0x0000b4d0


	//   ....[15]....
        /*00bc*/ 	.word	0x0000b4f0


	//----- nvinfo : EIATTR_EXIT_INSTR_OFFSETS
	.align		4
.L_1414:
        /*00c0*/ 	.byte	0x04, 0x1c
        /*00c2*/ 	.short	(.L_1416 - .L_1415)


	//   ....[0]....
.L_1415:
        /*00c4*/ 	.word	0x000002d0


	//   ....[1]....
        /*00c8*/ 	.word	0x00000b70


	//   ....[2]....
        /*00cc*/ 	.word	0x00000ba0


	//   ....[3]....
        /*00d0*/ 	.word	0x0000c760


	//   ....[4]....
        /*00d4*/ 	.word	0x0000c840


	//   ....[5]....
        /*00d8*/ 	.word	0x0000c860


	//----- nvinfo : EIATTR_CTAIDZ_USED
	.align		4
.L_1416:
        /*00dc*/ 	.byte	0x01, 0x04
	.zero		2


	//----- nvinfo : EIATTR_CRS_STACK_SIZE
	.align		4
        /*00e0*/ 	.byte	0x04, 0x1e
        /*00e2*/ 	.short	(.L_1418 - .L_1417)
.L_1417:
        /*00e4*/ 	.word	0x00000000
.L_1418:


//--------------------- .nv.info._ZN5flash24flash_fwd_splitkv_kernelI23Flash_fwd_kernel_traitsILi128ELi64ELi64ELi4ELb0ELb0EN7cutlass10bfloat16_tE19Flash_kernel_traitsILi128ELi64ELi64ELi4ES3_EELb1ELb0ELb0ELb0ELb0ELb1ELb0ELb0EEEvNS_16Flash_fwd_paramsE --------------------------
	.section	.nv.info._ZN5flash24flash_fwd_splitkv_kernelI23Flash_fwd_kernel_traitsILi128ELi64ELi64ELi4ELb0ELb0EN7cutlass10bfloat16_tE19Flash_kernel_traitsILi128ELi64ELi64ELi4ES3_EELb1ELb0ELb0ELb0ELb0ELb1ELb0ELb0EEEvNS_16Flash_fwd_paramsE,"",@"SHT_CUDA_INFO"
	.sectionflags	@""
	.align	4


	//----- nvinfo : EIATTR_CUDA_API_VERSION
	.align		4
        /*0000*/ 	.byte	0x04, 0x37
        /*0002*/ 	.short	(.L_1420 - .L_1419)
.L_1419:
        /*0004*/ 	.word	0x00000082


	//----- nvinfo : EIATTR_SW2861232_WAR
	.align		4
.L_1420:
        /*0008*/ 	.byte	0x01, 0x35
	.zero		2


	//----- nvinfo : EIATTR_PARAM_CBANK
	.align		4
        /*000c*/ 	.byte	0x04, 0x0a
        /*000e*/ 	.short	(.L_1422 - .L_1421)
	.align		4
.L_1421:
        /*0010*/ 	.word	index@(.nv.constant0._ZN5flash24flash_fwd_splitkv_kernelI23Flash_fwd_kernel_traitsILi128ELi64ELi64ELi4ELb0ELb0EN7cutlass10bfloat16_tE19Flash_kernel_traitsILi128ELi64ELi64ELi4ES3_EELb1ELb0ELb0ELb0ELb0ELb1ELb0ELb0EEEvNS_16Flash_fwd_paramsE)
        /*0014*/ 	.short	0x0160
        /*0016*/ 	.short	0x01d0


	//----- nvinfo : EIATTR_CBANK_PARAM_SIZE
	.align		4
.L_1422:
        /*0018*/ 	.byte	0x03, 0x19
        /*001a*/ 	.short	0x01d0


	//----- nvinfo : EIATTR_KPARAM_INFO
	.align		4
        /*001c*/ 	.byte	0x04, 0x17
        /*001e*/ 	.short	(.L_1424 - .L_1423)
.L_1423:
        /*0020*/ 	.word	0x00000000
        /*0024*/ 	.short	0x0000
        /*0026*/ 	.short	0x0000
        /*0028*/ 	.byte	0x00, 0xf0, 0x41, 0x07


	//----- nvinfo : EIATTR_MAXREG_COUNT
	.align		4
.L_1424:
        /*002c*/ 	.byte	0x03, 0x1b
        /*002e*/ 	.short	0x00ff


	//----- nvinfo : EIATTR_NUM_BARRIERS
	.align		4
        /*0030*/ 	.byte	0x02, 0x4c
        /*0032*/ 	.byte	0x01
	.zero		1


	//----- nvinfo : EIATTR_MERCURY_ISA_VERSION
	.align		4
        /*0034*/ 	.byte	0x03, 0x5f
        /*0036*/ 	.short	0x0000


	//----- nvinfo : EIATTR_COOP_GROUP_MASK_REGIDS
	.align		4
        /*0038*/ 	.byte	0x04, 0x29
        /*003a*/ 	.short	(.L_1426 - .L_1425)


	//   ....[0]....
.L_1425:
        /*003c*/ 	.word	0xffffffff


	//   ....[1]....
        /*0040*/ 	.word	0xffffffff


	//   ....[2]....
        /*0044*/ 	.word	0xffffffff


	//   ....[3]....
        /*0048*/ 	.word	0xffffffff


	//   ....[4]....
        /*004c*/ 	.word	0xffffffff


	//   ....[5]....
        /*0050*/ 	.word	0xffffffff


	//   ....[6]....
        /*0054*/ 	.word	0xffffffff


	//   ....[7]....
        /*0058*/ 	.word	0xffffffff


	//   ....[8]....
        /*005c*/ 	.word	0xffffffff


	//   ....[9]....
        /*0060*/ 	.word	0xffffffff


	//   ....[10]....
        /*0064*/ 	.word	0xffffffff


	//   ....[11]....
        /*0068*/ 	.word	0xffffffff


	//   ....[12]....
        /*006c*/ 	.word	0xffffffff


	//   ....[13]....
        /*0070*/ 	.word	0xffffffff


	//   ....[14]....
        /*0074*/ 	.word	0xffffffff


	//   ....[15]....
        /*0078*/ 	.word	0xffffffff


	//----- nvinfo : EIATTR_COOP_GROUP_INSTR_OFFSETS
	.align		4
.L_1426:
        /*007c*/ 	.byte	0x04, 0x28
        /*007e*/ 	.short	(.L_1428 - .L_1427)


	//   ....[0]....
.L_1427:
        /*0080*/ 	.word	0x00004b90


	//   ....[1]....
        /*0084*/ 	.word	0x00004cb0


	//   ....[2]....
        /*0088*/ 	.word	0x00004cc0


	//   ....[3]....
        /*008c*/ 	.word	0x00004d10


	//   ....[4]....
        /*0090*/ 	.word	0x00007d90


	//   ....[5]....
        /*0094*/ 	.word	0x00007da0


	//   ....[6]....
        /*0098*/ 	.word	0x00007dd0


	//   ....[7]....
        /*009c*/ 	.word	0x00007de0


	//   ....[8]....
        /*00a0*/ 	.word	0x0000add0


	//   ....[9]....
        /*00a4*/ 	.word	0x0000ade0


	//   ....[10]....
        /*00a8*/ 	.word	0x0000ae10


	//   ....[11]....
        /*00ac*/ 	.word	0x0000ae20


	//   ....[12]....
        /*00b0*/ 	.word	0x0000c030


	//   ....[13]....
        /*00b4*/ 	.word	0x0000c070


	//   ....[14]....
        /*00b8*/ 	.word	0x0000c0c0


	//   ....[15]....
        /*00bc*/ 	.word	0x0000c0e0


	//----- nvinfo : EIATTR_EXIT_INSTR_OFFSETS
	.align		4
.L_1428:
        /*00c0*/ 	.byte	0x04, 0x1c
        /*00c2*/ 	.short	(.L_1430 - .L_1429)


	//   ....[0]....
.L_1429:
        /*00c4*/ 	.word	0x000002d0


	//   ....[1]....
        /*00c8*/ 	.word	0x00000b70


	//   ....[2]....
        /*00cc*/ 	.word	0x00000ba0


	//   ....[3]....
        /*00d0*/ 	.word	0x0000d350


	//   ....[4]....
        /*00d4*/ 	.word	0x0000d430


	//   ....[5]....
        /*00d8*/ 	.word	0x0000d450


	//----- nvinfo : EIATTR_CTAIDZ_USED
	.align		4
.L_1430:
        /*00dc*/ 	.byte	0x01, 0x04
	.zero		2


	//----- nvinfo : EIATTR_CRS_STACK_SIZE
	.align		4
        /*00e0*/ 	.byte	0x04, 0x1e
        /*00e2*/ 	.short	(.L_1432 - .L_1431)
.L_1431:
        /*00e4*/ 	.word	0x00000000
.L_1432:


//--------------------- .nv.info._ZN5flash24flash_fwd_splitkv_kernelI23Flash_fwd_kernel_traitsILi128ELi64ELi64ELi4ELb0ELb0EN7cutlass10bfloat16_tE19Flash_kernel_traitsILi128ELi64ELi64ELi4ES3_EELb1ELb0ELb0ELb0ELb0ELb0ELb0ELb1EEEvNS_16Flash_fwd_paramsE --------------------------
	.section	.nv.info._ZN5flash24flash_fwd_splitkv_kernelI23Flash_fwd_kernel_traitsILi128ELi64ELi64ELi4ELb0ELb0EN7cutlass10bfloat16_tE19Flash_kernel_traitsILi128ELi64ELi64ELi4ES3_EELb1ELb0ELb0ELb0ELb0ELb0ELb0ELb1EEEvNS_16Flash_fwd_paramsE,"",@"SHT_CUDA_INFO"
	.sectionflags	@""
	.align	4


	//----- nvinfo : EIATTR_CUDA_API_VERSION
	.align		4
        /*0000*/ 	.byte	0x04, 0x37
        /*0002*/ 	.short	(.L_1434 - .L_1433)
.L_1433:
        /*0004*/ 	.word	0x00000082


	//----- nvinfo : EIATTR_SW2861232_WAR
	.align		4
.L_1434:
        /*0008*/ 	.byte	0x01, 0x35
	.zero		2


	//----- nvinfo : EIATTR_PARAM_CBANK
	.align		4
        /*000c*/ 	.byte	0x04, 0x0a
        /*000e*/ 	.short	(.L_1436 - .L_1435)
	.align		4
.L_1435:
        /*0010*/ 	.word	index@(.nv.constant0._ZN5flash24flash_fwd_splitkv_kernelI23Flash_fwd_kernel_traitsILi128ELi64ELi64ELi4ELb0ELb0EN7cutlass10bfloat16_tE19Flash_kernel_traitsILi128ELi64ELi64ELi4ES3_EELb1ELb0ELb0ELb0ELb0ELb0ELb0ELb1EEEvNS_16Flash_fwd_paramsE)
        /*0014*/ 	.short	0x0160
        /*0016*/ 	.short	0x01d0


	//----- nvinfo : EIATTR_CBANK_PARAM_SIZE
	.align		4
.L_1436:
        /*0018*/ 	.byte	0x03, 0x19
        /*001a*/ 	.short	0x01d0


	//----- nvinfo : EIATTR_KPARAM_INFO
	.align		4
        /*001c*/ 	.byte	0x04, 0x17
        /*001e*/ 	.short	(.L_1438 - .L_1437)
.L_1437:
        /*0020*/ 	.word	0x00000000
        /*0024*/ 	.short	0x0000
        /*0026*/ 	.short	0x0000
        /*0028*/ 	.byte	0x00, 0xf0, 0x41, 0x07


	//----- nvinfo : EIATTR_MAXREG_COUNT
	.align		4
.L_1438:
        /*002c*/ 	.byte	0x03, 0x1b
        /*002e*/ 	.short	0x00ff


	//----- nvinfo : EIATTR_NUM_BARRIERS
	.align		4
        /*0030*/ 	.byte	0x02, 0x4c
        /*0032*/ 	.byte	0x01
	.zero		1


	//----- nvinfo : EIATTR_MERCURY_ISA_VERSION
	.align		4
        /*0034*/ 	.byte	0x03, 0x5f
        /*0036*/ 	.short	0x0000


	//----- nvinfo : EIATTR_COOP_GROUP_MASK_REGIDS
	.align		4
        /*0038*/ 	.byte	0x04, 0x29
        /*003a*/ 	.short	(.L_1440 - .L_1439)


	//   ....[0]....
.L_1439:
        /*003c*/ 	.word	0xffffffff


	//   ....[1]....
        /*0040*/ 	.word	0xffffffff


	//   ....[2]....
        /*0044*/ 	.word	0xffffffff


	//   ....[3]....
        /*0048*/ 	.word	0xffffffff


	//   ....[4]....
        /*004c*/ 	.word	0xffffffff


	//   ....[5]....
        /*0050*/ 	.word	0xffffffff


	//   ....[6]....
        /*0054*/ 	.word	0xffffffff


	//   ....[7]....
        /*0058*/ 	.word	0xffffffff


	//   ....[8]....
        /*005c*/ 	.word	0xffffffff


	//   ....[9]....
        /*0060*/ 	.word	0xffffffff


	//   ....[10]....
        /*0064*/ 	.word	0xffffffff


	//   ....[11]....
        /*0068*/ 	.word	0xffffffff


	//   ....[12]....
        /*006c*/ 	.word	0xffffffff


	//   ....[13]....
        /*0070*/ 	.word	0xffffffff


	//   ....[14]....
        /*0074*/ 	.word	0xffffffff


	//   ....[15]....
        /*0078*/ 	.word	0xffffffff


	//----- nvinfo : EIATTR_COOP_GROUP_INSTR_OFFSETS
	.align		4
.L_1440:
        /*007c*/ 	.byte	0x04, 0x28
        /*007e*/ 	.short	(.L_1442 - .L_1441)


	//   ....[0]....
.L_1441:
        /*0080*/ 	.word	0x0000fa00


	//   ....[1]....
        /*0084*/ 	.word	0x0000fa30


	//   ....[2]....
        /*0088*/ 	.word	0x0000fa90


	//   ....[3]....
        /*008c*/ 	.word	0x0000faa0


	//   ....[4]....
        /*0090*/ 	.word	0x000126d0


	//   ....[5]....
        /*0094*/ 	.word	0x000126f0


	//   ....[6]....
        /*0098*/ 	.word	0x00012710


	//   ....[7]....
        /*009c*/ 	.word	0x00012730


	//   ....[8]....
        /*00a0*/ 	.word	0x000152f0


	//   ....[9]....
        /*00a4*/ 	.word	0x00015310


	//   ....[10]....
        /*00a8*/ 	.word	0x00015350


	//   ....[11]....
        /*00ac*/ 	.word	0x00015360


	//   ....[12]....
        /*00b0*/ 	.word	0x00016590


	//   ....[13]....
        /*00b4*/ 	.word	0x000165d0


	//   ....[14]....
        /*00b8*/ 	.word	0x00016600


	//   ....[15]....
        /*00bc*/ 	.word	0x00016610


	//----- nvinfo : EIATTR_EXIT_INSTR_OFFSETS
	.align		4
.L_1442:
        /*00c0*/ 	.byte	0x04, 0x1c
        /*00c2*/ 	.short	(.L_1444 - .L_1443)


	//   ....[0]....
.L_1443:
        /*00c4*/ 	.word	0x00000310


	//   ....[1]....
        /*00c8*/ 	.word	0x00000bb0


	//   ....[2]....
        /*00cc*/ 	.word	0x00000be0


	//   ....[3]....
        /*00d0*/ 	.word	0x00017940


	//   ....[4]....
        /*00d4*/ 	.word	0x00017a20


	//   ....[5]....
        /*00d8*/ 	.word	0x00017a40


	//----- nvinfo : EIATTR_CTAIDZ_USED
	.align		4
.L_1444:
        /*00dc*/ 	.byte	0x01, 0x04
	.zero		2


	//----- nvinfo : EIATTR_CRS_STACK_SIZE
	.align		4
        /*00e0*/ 	.byte	0x04, 0x1e
        /*00e2*/ 	.short	(.L_1446 - .L_1445)
.L_1445:
        /*00e4*/ 	.word	0x00000000
.L_1446:


//--------------------- .nv.info._ZN5flash24flash_fwd_splitkv_kernelI23Flash_fwd_kernel_traitsILi128ELi64ELi64ELi4ELb0ELb0EN7cutlass10bfloat16_tE19Flash_kernel_traitsILi128ELi64ELi64ELi4ES3_EELb1ELb0ELb0ELb0ELb0ELb1ELb0ELb1EEEvNS_16Flash_fwd_paramsE --------------------------
	.section	.nv.info._ZN5flash24flash_fwd_splitkv_kernelI23Flash_fwd_kernel_traitsILi128ELi64ELi64ELi4ELb0ELb0EN7cutlass10bfloat16_tE19Flash_kernel_traitsILi128ELi64ELi64ELi4ES3_EELb1ELb0ELb0ELb0ELb0ELb1ELb0ELb1EEEvNS_16Flash_fwd_paramsE,"",@"SHT_CUDA_INFO"
	.sectionflags	@""
	.align	4


	//----- nvinfo : EIATTR_CUDA_API_VERSION
	.align		4
        /*0000*/ 	.byte	0x04, 0x37
        /*0002*/ 	.short	(.L_1448 - .L_1447)
.L_1447:
        /*0004*/ 	.word	0x00000082


	//----- nvinfo : EIATTR_SW2861232_WAR
	.align		4
.L_1448:
        /*0008*/ 	.byte	0x01, 0x35
	.zero		2


	//----- nvinfo : EIATTR_PARAM_CBANK
	.align		4
        /*000c*/ 	.byte	0x04, 0x0a
        /*000e*/ 	.short	(.L_1450 - .L_1449)
	.align		4
.L_1449:
        /*0010*/ 	.word	index@(.nv.constant0._ZN5flash24flash_fwd_splitkv_kernelI23Flash_fwd_kernel_traitsILi128ELi64ELi64ELi4ELb0ELb0EN7cutlass10bfloat16_tE19Flash_kernel_traitsILi128ELi64ELi64ELi4ES3_EELb1ELb0ELb0ELb0ELb0ELb1ELb0ELb1EEEvNS_16Flash_fwd_paramsE)
        /*0014*/ 	.short	0x0160
        /*0016*/ 	.short	0x01d0


	//----- nvinfo : EIATTR_CBANK_PARAM_SIZE
	.align		4
.L_1450:
        /*0018*/ 	.byte	0x03, 0x19
        /*001a*/ 	.short	0x01d0


	//----- nvinfo : EIATTR_KPARAM_INFO
	.align		4
        /*001c*/ 	.byte	0x04, 0x17
        /*001e*/ 	.short	(.L_1452 - .L_1451)
.L_1451:
        /*0020*/ 	.word	0x00000000
        /*0024*/ 	.short	0x0000
        /*0026*/ 	.short	0x0000
        /*0028*/ 	.byte	0x00, 0xf0, 0x41, 0x07


	//----- nvinfo : EIATTR_MAXREG_COUNT
	.align		4
.L_1452:
        /*002c*/ 	.byte	0x03, 0x1b
        /*002e*/ 	.short	0x00ff


	//----- nvinfo : EIATTR_NUM_BARRIERS
	.align		4
        /*0030*/ 	.byte	0x02, 0x4c
        /*0032*/ 	.byte	0x01
	.zero		1


	//----- nvinfo : EIATTR_MERCURY_ISA_VERSION
	.align		4
        /*0034*/ 	.byte	0x03, 0x5f
        /*0036*/ 	.short	0x0000


	//----- nvinfo : EIATTR_COOP_GROUP_MASK_REGIDS
	.align		4
        /*0038*/ 	.byte	0x04, 0x29
        /*003a*/ 	.short	(.L_1454 - .L_1453)


	//   ....[0]....
.L_1453:
        /*003c*/ 	.word	0xffffffff


	//   ....[1]....
        /*0040*/ 	.word	0xffffffff


	//   ....[2]....
        /*0044*/ 	.word	0xffffffff


	//   ....[3]....
        /*0048*/ 	.word	0xffffffff


	//   ....[4]....
        /*004c*/ 	.word	0xffffffff


	//   ....[5]....
        /*0050*/ 	.word	0xffffffff


	//   ....[6]....
        /*0054*/ 	.word	0xffffffff


	//   ....[7]....
        /*0058*/ 	.word	0xffffffff


	//   ....[8]....
        /*005c*/ 	.word	0xffffffff


	//   ....[9]....
        /*0060*/ 	.word	0xffffffff


	//   ....[10]....
        /*0064*/ 	.word	0xffffffff


	//   ....[11]....
        /*0068*/ 	.word	0xffffffff


	//   ....[12]....
        /*006c*/ 	.word	0xffffffff


	//   ....[13]....
        /*0070*/ 	.word	0xffffffff


	//   ....[14]....
        /*0074*/ 	.word	0xffffffff


	//   ....[15]....
        /*0078*/ 	.word	0xffffffff


	//----- nvinfo : EIATTR_COOP_GROUP_INSTR_OFFSETS
	.align		4
.L_1454:
        /*007c*/ 	.byte	0x04, 0x28
        /*007e*/ 	.short	(.L_1456 - .L_1455)


	//   ....[0]....
.L_1455:
        /*0080*/ 	.word	0x0000fdd0


	//   ....[1]....
        /*0084*/ 	.word	0x0000fdf0


	//   ....[2]....
        /*0088*/ 	.word	0x0000fe80


	//   ....[3]....
        /*008c*/ 	.word	0x0000fe90


	//   ....[4]....
        /*0090*/ 	.word	0x00012eb0


	//   ....[5]....
        /*0094*/ 	.word	0x00012ec0


	//   ....[6]....
        /*0098*/ 	.word	0x00012ef0


	//   ....[7]....
        /*009c*/ 	.word	0x00012f00


	//   ....[8]....
        /*00a0*/ 	.word	0x00015ee0


	//   ....[9]....
        /*00a4*/ 	.word	0x00015f00


	//   ....[10]....
        /*00a8*/ 	.word	0x00015f30


	//   ....[11]....
        /*00ac*/ 	.word	0x00015f40


	//   ....[12]....
        /*00b0*/ 	.word	0x00017160


	//   ....[13]....
        /*00b4*/ 	.word	0x000171a0


	//   ....[14]....
        /*00b8*/ 	.word	0x000171d0


	//   ....[15]....
        /*00bc*/ 	.word	0x000171e0


	//----- nvinfo : EIATTR_EXIT_INSTR_OFFSETS
	.align		4
.L_1456:
        /*00c0*/ 	.byte	0x04, 0x1c
        /*00c2*/ 	.short	(.L_1458 - .L_1457)


	//   ....[0]....
.L_1457:
        /*00c4*/ 	.word	0x00000310


	//   ....[1]....
        /*00c8*/ 	.word	0x00000bb0


	//   ....[2]....
        /*00cc*/ 	.word	0x00000be0


	//   ....[3]....
        /*00d0*/ 	.word	0x00018510


	//   ....[4]....
        /*00d4*/ 	.word	0x000185f0


	//   ....[5]....
        /*00d8*/ 	.word	0x00018610


	//----- nvinfo : EIATTR_CTAIDZ_USED
	.align		4
.L_1458:
        /*00dc*/ 	.byte	0x01, 0x04
	.zero		2


	//----- nvinfo : EIATTR_CRS_STACK_SIZE
	.align		4
        /*00e0*/ 	.byte	0x04, 0x1e
        /*00e2*/ 	.short	(.L_1460 - .L_1459)
.L_1459:
        /*00e4*/ 	.word	0x00000000
.L_1460:


//--------------------- .nv.info._ZN5flash24flash_fwd_splitkv_kernelI23Flash_fwd_kernel_traitsILi128ELi64ELi64ELi4ELb0ELb0EN7cutlass10bfloat16_tE19Flash_kernel_traitsILi128ELi64ELi64ELi4ES3_EELb1ELb0ELb0ELb0ELb0ELb0ELb1ELb0EEEvNS_16Flash_fwd_paramsE --------------------------
	.section	.nv.info._ZN5flash24flash_fwd_splitkv_kernelI23Flash_fwd_kernel_traitsILi128ELi64ELi64ELi4ELb0ELb0EN7cutlass10bfloat16_tE19Flash_kernel_traitsILi128ELi64ELi64ELi4ES3_EELb1ELb0ELb0ELb0ELb0ELb0ELb1ELb0EEEvNS_16Flash_fwd_paramsE,"",@"SHT_CUDA_INFO"
	.sectionflags	@""
	.align	4


	//----- nvinfo : EIATTR_CUDA_API_VERSION
	.align		4
        /*0000*/ 	.byte	0x04, 0x37
        /*0002*/ 	.short	(.L_1462 - .L_1461)
.L_1461:
        /*0004*/ 	.word	0x00000082


	//----- nvinfo : EIATTR_SW2861232_WAR
	.align		4
.L_1462:
        /*0008*/ 	.byte	0x01, 0x35
	.zero		2


	//----- nvinfo : EIATTR_PARAM_CBANK
	.align		4
        /*000c*/ 	.byte	0x04, 0x0a
        /*000e*/ 	.short	(.L_1464 - .L_1463)
	.align		4
.L_1463:
        /*0010*/ 	.word	index@(.nv.constant0._ZN5flash24flash_fwd_splitkv_kernelI23Flash_fwd_kernel_traitsILi128ELi64ELi64ELi4ELb0ELb0EN7cutlass10bfloat16_tE19Flash_kernel_traitsILi128ELi64ELi64ELi4ES3_EELb1ELb0ELb0ELb0ELb0ELb0ELb1ELb0EEEvNS_16Flash_fwd_paramsE)
        /*0014*/ 	.short	0x0160
        /*0016*/ 	.short	0x01d0


	//----- nvinfo : EIATTR_CBANK_PARAM_SIZE
	.align		4
.L_1464:
        /*0018*/ 	.byte	0x03, 0x19
        /*001a*/ 	.short	0x01d0


	//----- nvinfo : EIATTR_KPARAM_INFO
	.align		4
        /*001c*/ 	.byte	0x04, 0x17
        /*001e*/ 	.short	(.L_1466 - .L_1465)
.L_1465:
        /*0020*/ 	.word	0x00000000
        /*0024*/ 	.short	0x0000
        /*0026*/ 	.short	0x0000
        /*0028*/ 	.byte	0x00, 0xf0, 0x41, 0x07


	//----- nvinfo : EIATTR_MAXREG_COUNT
	.align		4
.L_1466:
        /*002c*/ 	.byte	0x03, 0x1b
        /*002e*/ 	.short	0x00ff


	//----- nvinfo : EIATTR_NUM_BARRIERS
	.align		4
        /*0030*/ 	.byte	0x02, 0x4c
        /*0032*/ 	.byte	0x01
	.zero		1


	//----- nvinfo : EIATTR_MERCURY_ISA_VERSION
	.align		4
        /*0034*/ 	.byte	0x03, 0x5f
        /*0036*/ 	.short	0x0000


	//----- nvinfo : EIATTR_COOP_GROUP_MASK_REGIDS
	.align		4
        /*0038*/ 	.byte	0x04, 0x29
        /*003a*/ 	.short	(.L_1468 - .L_1467)


	//   ....[0]....
.L_1467:
        /*003c*/ 	.word	0xffffffff


	//   ....[1]....
        /*0040*/ 	.word	0xffffffff


	//   ....[2]....
        /*0044*/ 	.word	0xffffffff


	//   ....[3]....
        /*0048*/ 	.word	0xffffffff


	//   ....[4]....
        /*004c*/ 	.word	0xffffffff


	//   ....[5]....
        /*0050*/ 	.word	0xffffffff


	//   ....[6]....
        /*0054*/ 	.word	0xffffffff


	//   ....[7]....
        /*0058*/ 	.word	0xffffffff


	//   ....[8]....
        /*005c*/ 	.word	0xffffffff


	//   ....[9]....
        /*0060*/ 	.word	0xffffffff


	//   ....[10]....
        /*0064*/ 	.word	0xffffffff


	//   ....[11]....
        /*0068*/ 	.word	0xffffffff


	//   ....[12]....
        /*006c*/ 	.word	0xffffffff


	//   ....[13]....
        /*0070*/ 	.word	0xffffffff


	//   ....[14]....
        /*0074*/ 	.word	0xffffffff


	//   ....[15]....
        /*0078*/ 	.word	0xffffffff


	//----- nvinfo : EIATTR_COOP_GROUP_INSTR_OFFSETS
	.align		4
.L_1468:
        /*007c*/ 	.byte	0x04, 0x28
        /*007e*/ 	.short	(.L_1470 - .L_1469)


	//   ....[0]....
.L_1469:
        /*0080*/ 	.word	0x00004ba0


	//   ....[1]....
        /*0084*/ 	.word	0x00004bc0


	//   ....[2]....
        /*0088*/ 	.word	0x00004c60


	//   ....[3]....
        /*008c*/ 	.word	0x00004c70


	//   ....[4]....
        /*0090*/ 	.word	0x00007930


	//   ....[5]....
        /*0094*/ 	.word	0x00007960


	//   ....[6]....
        /*0098*/ 	.word	0x00007980


	//   ....[7]....
        /*009c*/ 	.word	0x000079a0


	//   ....[8]....
        /*00a0*/ 	.word	0x0000a530


	//   ....[9]....
        /*00a4*/ 	.word	0x0000a550


	//   ....[10]....
        /*00a8*/ 	.word	0x0000a580


	//   ....[11]....
        /*00ac*/ 	.word	0x0000a590


	//   ....[12]....
        /*00b0*/ 	.word	0x0000b7a0


	//   ....[13]....
        /*00b4*/ 	.word	0x0000b7e0


	//   ....[14]....
        /*00b8*/ 	.word	0x0000b850


	//   ....[15]....
        /*00bc*/ 	.word	0x0000b870


	//----- nvinfo : EIATTR_EXIT_INSTR_OFFSETS
	.align		4
.L_1470:
        /*00c0*/ 	.byte	0x04, 0x1c
        /*00c2*/ 	.short	(.L_1472 - .L_1471)


	//   ....[0]....
.L_1471:
        /*00c4*/ 	.word	0x00000410


	//   ....[1]....
        /*00c8*/ 	.word	0x00000e60


	//   ....[2]....
        /*00cc*/ 	.word	0x00000e90


	//   ....[3]....
        /*00d0*/ 	.word	0x0000c980


	//   ....[4]....
        /*00d4*/ 	.word	0x0000c9c0


	//   ....[5]....
        /*00d8*/ 	.word	0x0000c9e0


	//----- nvinfo : EIATTR_CTAIDZ_USED
	.align		4
.L_1472:
        /*00dc*/ 	.byte	0x01, 0x04
	.zero		2


	//----- nvinfo : EIATTR_CRS_STACK_SIZE
	.align		4
        /*00e0*/ 	.byte	0x04, 0x1e
        /*00e2*/ 	.short	(.L_1474 - .L_1473)
.L_1473:
        /*00e4*/ 	.word	0x00000000
.L_1474:


//--------------------- .nv.info._ZN5flash24flash_fwd_splitkv_kernelI23Flash_fwd_kernel_traitsILi128ELi64ELi64ELi4ELb0ELb0EN7cutlass10bfloat16_tE19Flash_kernel_traitsILi128ELi64ELi64ELi4ES3_EELb1ELb0ELb0ELb0ELb0ELb1ELb1ELb0EEEvNS_16Flash_fwd_paramsE --------------------------
	.section	.nv.info._ZN5flash24flash_fwd_splitkv_kernelI23Flash_fwd_kernel_traitsILi128ELi64ELi64ELi4ELb0ELb0EN7cutlass10bfloat16_tE19Flash_kernel_traitsILi128ELi64ELi64ELi4ES3_EELb1ELb0ELb0ELb0ELb0ELb1ELb1ELb0EEEvNS_16Flash_fwd_paramsE,"",@"SHT_CUDA_INFO"
	.sectionflags	@""
	.align	4


	//----- nvinfo : EIATTR_CUDA_API_VERSION
	.align		4
        /*0000*/ 	.byte	0x04, 0x37
        /*0002*/ 	.short	(.L_1476 - .L_1475)
.L_1475:
        /*0004*/ 	.word	0x00000082


	//----- nvinfo : EIATTR_SW2861232_WAR
	.align		4
.L_1476:
        /*0008*/ 	.byte	0x01, 0x35
	.zero		2


	//----- nvinfo : EIATTR_PARAM_CBANK
	.align		4
        /*000c*/ 	.byte	0x04, 0x0a
        /*000e*/ 	.short	(.L_1478 - .L_1477)
	.align		4
.L_1477:
        /*0010*/ 	.word	index@(.nv.constant0._ZN5flash24flash_fwd_splitkv_kernelI23Flash_fwd_kernel_traitsILi128ELi64ELi64ELi4ELb0ELb0EN7cutlass10bfloat16_tE19Flash_kernel_traitsILi128ELi64ELi64ELi4ES3_EELb1ELb0ELb0ELb0ELb0ELb1ELb1ELb0EEEvNS_16Flash_fwd_paramsE)
        /*0014*/ 	.short	0x0160
        /*0016*/ 	.short	0x01d0


	//----- nvinfo : EIATTR_CBANK_PARAM_SIZE
	.align		4
.L_1478:
        /*0018*/ 	.byte	0x03, 0x19
        /*001a*/ 	.short	0x01d0


	//----- nvinfo : EIATTR_KPARAM_INFO
	.align		4
        /*001c*/ 	.byte	0x04, 0x17
        /*001e*/ 	.short	(.L_1480 - .L_1479)
.L_1479:
        /*0020*/ 	.word	0x00000000
        /*0024*/ 	.short	0x0000
        /*0026*/ 	.short	0x0000
        /*0028*/ 	.byte	0x00, 0xf0, 0x41, 0x07


	//----- nvinfo : EIATTR_MAXREG_COUNT
	.align		4
.L_1480:
        /*002c*/ 	.byte	0x03, 0x1b
        /*002e*/ 	.short	0x00ff


	//----- nvinfo : EIATTR_NUM_BARRIERS
	.align		4
        /*0030*/ 	.byte	0x02, 0x4c
        /*0032*/ 	.byte	0x01
	.zero		1


	//----- nvinfo : EIATTR_MERCURY_ISA_VERSION
	.align		4
        /*0034*/ 	.byte	0x03, 0x5f
        /*0036*/ 	.short	0x0000


	//----- nvinfo : EIATTR_COOP_GROUP_MASK_REGIDS
	.align		4
        /*0038*/ 	.byte	0x04, 0x29
        /*003a*/ 	.short	(.L_1482 - .L_1481)


	//   ....[0]....
.L_1481:
        /*003c*/ 	.word	0xffffffff


	//   ....[1]....
        /*0040*/ 	.word	0xffffffff


	//   ....[2]....
        /*0044*/ 	.word	0xffffffff


	//   ....[3]....
        /*0048*/ 	.word	0xffffffff


	//   ....[4]....
        /*004c*/ 	.word	0xffffffff


	//   ....[5]....
        /*0050*/ 	.word	0xffffffff


	//   ....[6]....
        /*0054*/ 	.word	0xffffffff


	//   ....[7]....
        /*0058*/ 	.word	0xffffffff


	//   ....[8]....
        /*005c*/ 	.word	0xffffffff


	//   ....[9]....
        /*0060*/ 	.word	0xffffffff


	//   ....[10]....
        /*0064*/ 	.word	0xffffffff


	//   ....[11]....
        /*0068*/ 	.word	0xffffffff


	//   ....[12]....
        /*006c*/ 	.word	0xffffffff


	//   ....[13]....
        /*0070*/ 	.word	0xffffffff


	//   ....[14]....
        /*0074*/ 	.word	0xffffffff


	//   ....[15]....
        /*0078*/ 	.word	0xffffffff


	//----- nvinfo : EIATTR_COOP_GROUP_INSTR_OFFSETS
	.align		4
.L_1482:
        /*007c*/ 	.byte	0x04, 0x28
        /*007e*/ 	.short	(.L_1484 - .L_1483)


	//   ....[0]....
.L_1483:
        /*0080*/ 	.word	0x00004f70


	//   ....[1]....
        /*0084*/ 	.word	0x00004f90


	//   ....[2]....
        /*0088*/ 	.word	0x00005030


	//   ....[3]....
        /*008c*/ 	.word	0x00005040


	//   ....[4]....
        /*0090*/ 	.word	0x00008100


	//   ....[5]....
        /*0094*/ 	.word	0x00008110


	//   ....[6]....
        /*0098*/ 	.word	0x00008150


	//   ....[7]....
        /*009c*/ 	.word	0x00008160


	//   ....[8]....
        /*00a0*/ 	.word	0x0000b140


	//   ....[9]....
        /*00a4*/ 	.word	0x0000b150


	//   ....[10]....
        /*00a8*/ 	.word	0x0000b180


	//   ....[11]....
        /*00ac*/ 	.word	0x0000b190


	//   ....[12]....
        /*00b0*/ 	.word	0x0000c390


	//   ....[13]....
        /*00b4*/ 	.word	0x0000c3d0


	//   ....[14]....
        /*00b8*/ 	.word	0x0000c440


	//   ....[15]....
        /*00bc*/ 	.word	0x0000c460


	//----- nvinfo : EIATTR_EXIT_INSTR_OFFSETS
	.align		4
.L_1484:
        /*00c0*/ 	.byte	0x04, 0x1c
        /*00c2*/ 	.short	(.L_1486 - .L_1485)


	//   ....[0]....
.L_1485:
        /*00c4*/ 	.word	0x00000410


	//   ....[1]....
        /*00c8*/ 	.word	0x00000e60


	//   ....[2]....
        /*00cc*/ 	.word	0x00000e90


	//   ....[3]....
        /*00d0*/ 	.word	0x0000d570


	//   ....[4]....
        /*00d4*/ 	.word	0x0000d5b0


	//   ....[5]....
        /*00d8*/ 	.word	0x0000d5d0


	//----- nvinfo : EIATTR_CTAIDZ_USED
	.align		4
.L_1486:
        /*00dc*/ 	.byte	0x01, 0x04
	.zero		2


	//----- nvinfo : EIATTR_CRS_STACK_SIZE
	.align		4
        /*00e0*/ 	.byte	0x04, 0x1e
        /*00e2*/ 	.short	(.L_1488 - .L_1487)
.L_1487:
        /*00e4*/ 	.word	0x00000000
.L_1488:


//--------------------- .nv.info._ZN5flash24flash_fwd_splitkv_kernelI23Flash_fwd_kernel_traitsILi128ELi64ELi64ELi4ELb0ELb0EN7cutlass10bfloat16_tE19Flash_kernel_traitsILi128ELi64ELi64ELi4ES3_EELb1ELb0ELb0ELb0ELb0ELb0ELb1ELb1EEEvNS_16Flash_fwd_paramsE --------------------------
	.section	.nv.info._ZN5flash24flash_fwd_splitkv_kernelI23Flash_fwd_kernel_traitsILi128ELi64ELi64ELi4ELb0ELb0EN7cutlass10bfloat16_tE19Flash_kernel_traitsILi128ELi64ELi64ELi4ES3_EELb1ELb0ELb0ELb0ELb0ELb0ELb1ELb1EEEvNS_16Flash_fwd_paramsE,"",@"SHT_CUDA_INFO"
	.sectionflags	@""
	.align	4


	//----- nvinfo : EIATTR_CUDA_API_VERSION
	.align		4
        /*0000*/ 	.byte	0x04, 0x37
        /*0002*/ 	.short	(.L_1490 - .L_1489)
.L_1489:
        /*0004*/ 	.word	0x00000082


	//----- nvinfo : EIATTR_SW2861232_WAR
	.align		4
.L_1490:
        /*0008*/ 	.byte	0x01, 0x35
	.zero		2


	//----- nvinfo : EIATTR_PARAM_CBANK
	.align		4
        /*000c*/ 	.byte	0x04, 0x0a
        /*000e*/ 	.short	(.L_1492 - .L_1491)
	.align		4
.L_1491:
        /*0010*/ 	.word	index@(.nv.constant0._ZN5flash24flash_fwd_splitkv_kernelI23Flash_fwd_kernel_traitsILi128ELi64ELi64ELi4ELb0ELb0EN7cutlass10bfloat16_tE19Flash_kernel_traitsILi128ELi64ELi64ELi4ES3_EELb1ELb0ELb0ELb0ELb0ELb0ELb1ELb1EEEvNS_16Flash_fwd_paramsE)
        /*0014*/ 	.short	0x0160
        /*0016*/ 	.short	0x01d0


	//----- nvinfo : EIATTR_CBANK_PARAM_SIZE
	.align		4
.L_1492:
        /*0018*/ 	.byte	0x03, 0x19
        /*001a*/ 	.short	0x01d0


	//----- nvinfo : EIATTR_KPARAM_INFO
	.align		4
        /*001c*/ 	.byte	0x04, 0x17
        /*001e*/ 	.short	(.L_1494 - .L_1493)
.L_1493:
        /*0020*/ 	.word	0x00000000
        /*0024*/ 	.short	0x0000
        /*0026*/ 	.short	0x0000
        /*0028*/ 	.byte	0x00, 0xf0, 0x41, 0x07


	//----- nvinfo : EIATTR_MAXREG_COUNT
	.align		4
.L_1494:
        /*002c*/ 	.byte	0x03, 0x1b
        /*002e*/ 	.short	0x00ff


	//----- nvinfo : EIATTR_NUM_BARRIERS
	.align		4
        /*0030*/ 	.byte	0x02, 0x4c
        /*0032*/ 	.byte	0x01
	.zero		1


	//----- nvinfo : EIATTR_MERCURY_ISA_VERSION
	.align		4
        /*0034*/ 	.byte	0x03, 0x5f
        /*0036*/ 	.short	0x0000


	//----- nvinfo : EIATTR_COOP_GROUP_MASK_REGIDS
	.align		4
        /*0038*/ 	.byte	0x04, 0x29
        /*003a*/ 	.short	(.L_1496 - .L_1495)


	//   ....[0]....
.L_1495:
        /*003c*/ 	.word	0xffffffff


	//   ....[1]....
        /*0040*/ 	.word	0xffffffff


	//   ....[2]....
        /*0044*/ 	.word	0xffffffff


	//   ....[3]....
        /*0048*/ 	.word	0xffffffff


	//   ....[4]....
        /*004c*/ 	.word	0xffffffff


	//   ....[5]....
        /*0050*/ 	.word	0xffffffff


	//   ....[6]....
        /*0054*/ 	.word	0xffffffff


	//   ....[7]....
        /*0058*/ 	.word	0xffffffff


	//   ....[8]....
        /*005c*/ 	.word	0xffffffff


	//   ....[9]....
        /*0060*/ 	.word	0xffffffff


	//   ....[10]....
        /*0064*/ 	.word	0xffffffff


	//   ....[11]....
        /*0068*/ 	.word	0xffffffff


	//   ....[12]....
        /*006c*/ 	.word	0xffffffff


	//   ....[13]....
        /*0070*/ 	.word	0xffffffff


	//   ....[14]....
        /*0074*/ 	.word	0xffffffff


	//   ....[15]....
        /*0078*/ 	.word	0xffffffff


	//----- nvinfo : EIATTR_COOP_GROUP_INSTR_OFFSETS
	.align		4
.L_1496:
        /*007c*/ 	.byte	0x04, 0x28
        /*007e*/ 	.short	(.L_1498 - .L_1497)


	//   ....[0]....
.L_1497:
        /*0080*/ 	.word	0x0000fcf0


	//   ....[1]....
        /*0084*/ 	.word	0x0000fd10


	//   ....[2]....
        /*0088*/ 	.word	0x0000fdb0


	//   ....[3]....
        /*008c*/ 	.word	0x0000fdc0


	//   ....[4]....
        /*0090*/ 	.word	0x00012a30


	//   ....[5]....
        /*0094*/ 	.word	0x00012a40


	//   ....[6]....
        /*0098*/ 	.word	0x00012a70


	//   ....[7]....
        /*009c*/ 	.word	0x00012a80


	//   ....[8]....
        /*00a0*/ 	.word	0x00015620


	//   ....[9]....
        /*00a4*/ 	.word	0x00015640


	//   ....[10]....
        /*00a8*/ 	.word	0x00015670


	//   ....[11]....
        /*00ac*/ 	.word	0x00015680


	//   ....[12]....
        /*00b0*/ 	.word	0x00016890


	//   ....[13]....
        /*00b4*/ 	.word	0x000168d0


	//   ....[14]....
        /*00b8*/ 	.word	0x00016930


	//   ....[15]....
        /*00bc*/ 	.word	0x00016950


	//----- nvinfo : EIATTR_EXIT_INSTR_OFFSETS
	.align		4
.L_1498:
        /*00c0*/ 	.byte	0x04, 0x1c
        /*00c2*/ 	.short	(.L_1500 - .L_1499)


	//   ....[0]....
.L_1499:
        /*00c4*/ 	.word	0x00000420


	//   ....[1]....
        /*00c8*/ 	.word	0x00000e60


	//   ....[2]....
        /*00cc*/ 	.word	0x00000e90


	//   ....[3]....
        /*00d0*/ 	.word	0x00017ad0


	//   ....[4]....
        /*00d4*/ 	.word	0x00017b10


	//   ....[5]....
        /*00d8*/ 	.word	0x00017b30


	//----- nvinfo : EIATTR_CTAIDZ_USED
	.align		4
.L_1500:
        /*00dc*/ 	.byte	0x01, 0x04
	.zero		2


	//----- nvinfo : EIATTR_CRS_STACK_SIZE
	.align		4
        /*00e0*/ 	.byte	0x04, 0x1e
        /*00e2*/ 	.short	(.L_1502 - .L_1501)
.L_1501:
        /*00e4*/ 	.word	0x00000000
.L_1502:


//--------------------- .nv.info._ZN5flash24flash_fwd_splitkv_kernelI23Flash_fwd_kernel_traitsILi128ELi64ELi64ELi4ELb0ELb0EN7cutlass10bfloat16_tE19Flash_kernel_traitsILi128ELi64ELi64ELi4ES3_EELb1ELb0ELb0ELb0ELb0ELb1ELb1ELb1EEEvNS_16Flash_fwd_paramsE --------------------------
	.section	.nv.info._ZN5flash24flash_fwd_splitkv_kernelI23Flash_fwd_kernel_traitsILi128ELi64ELi64ELi4ELb0ELb0EN7cutlass10bfloat16_tE19Flash_kernel_traitsILi128ELi64ELi64ELi4ES3_EELb1ELb0ELb0ELb0ELb0ELb1ELb1ELb1EEEvNS_16Flash_fwd_paramsE,"",@"SHT_CUDA_INFO"
	.sectionflags	@""
	.align	4


	//----- nvinfo : EIATTR_CUDA_API_VERSION
	.align		4
        /*0000*/ 	.byte	0x04, 0x37
        /*0002*/ 	.short	(.L_1504 - .L_1503)
.L_1503:
        /*0004*/ 	.word	0x00000082


	//----- nvinfo : EIATTR_SW2861232_WAR
	.align		4
.L_1504:
        /*0008*/ 	.byte	0x01, 0x35
	.zero		2


	//----- nvinfo : EIATTR_PARAM_CBANK
	.align		4
        /*000c*/ 	.byte	0x04, 0x0a
        /*000e*/ 	.short	(.L_1506 - .L_1505)
	.align		4
.L_1505:
        /*0010*/ 	.word	index@(.nv.constant0._ZN5flash24flash_fwd_splitkv_kernelI23Flash_fwd_kernel_traitsILi128ELi64ELi64ELi4ELb0ELb0EN7cutlass10bfloat16_tE19Flash_kernel_traitsILi128ELi64ELi64ELi4ES3_EELb1ELb0ELb0ELb0ELb0ELb1ELb1ELb1EEEvNS_16Flash_fwd_paramsE)
        /*0014*/ 	.short	0x0160
        /*0016*/ 	.short	0x01d0


	//----- nvinfo : EIATTR_CBANK_PARAM_SIZE
	.align		4
.L_1506:
        /*0018*/ 	.byte	0x03, 0x19
        /*001a*/ 	.short	0x01d0


	//----- nvinfo : EIATTR_KPARAM_INFO
	.align		4
        /*001c*/ 	.byte	0x04, 0x17
        /*001e*/ 	.short	(.L_1508 - .L_1507)
.L_1507:
        /*0020*/ 	.word	0x00000000
        /*0024*/ 	.short	0x0000
        /*0026*/ 	.short	0x0000
        /*0028*/ 	.byte	0x00, 0xf0, 0x41, 0x07


	//----- nvinfo : EIATTR_MAXREG_COUNT
	.align		4
.L_1508:
        /*002c*/ 	.byte	0x03, 0x1b
        /*002e*/ 	.short	0x00ff


	//----- nvinfo : EIATTR_NUM_BARRIERS
	.align		4
        /*0030*/ 	.byte	0x02, 0x4c
        /*0032*/ 	.byte	0x01
	.zero		1


	//----- nvinfo : EIATTR_MERCURY_ISA_VERSION
	.align		4
        /*0034*/ 	.byte	0x03, 0x5f
        /*0036*/ 	.short	0x0000


	//----- nvinfo : EIATTR_COOP_GROUP_MASK_REGIDS
	.align		4
        /*0038*/ 	.byte	0x04, 0x29
        /*003a*/ 	.short	(.L_1510 - .L_1509)


	//   ....[0]....
.L_1509:
        /*003c*/ 	.word	0xffffffff


	//   ....[1]....
        /*0040*/ 	.word	0xffffffff


	//   ....[2]....
        /*0044*/ 	.word	0xffffffff


	//   ....[3]....
        /*0048*/ 	.word	0xffffffff


	//   ....[4]....
        /*004c*/ 	.word	0xffffffff


	//   ....[5]....
        /*0050*/ 	.word	0xffffffff


	//   ....[6]....
        /*0054*/ 	.word	0xffffffff


	//   ....[7]....
        /*0058*/ 	.word	0xffffffff


	//   ....[8]....
        /*005c*/ 	.word	0xffffffff


	//   ....[9]....
        /*0060*/ 	.word	0xffffffff


	//   ....[10]....
        /*0064*/ 	.word	0xffffffff


	//   ....[11]....
        /*0068*/ 	.word	0xffffffff


	//   ....[12]....
        /*006c*/ 	.word	0xffffffff


	//   ....[13]....
        /*0070*/ 	.word	0xffffffff


	//   ....[14]....
        /*0074*/ 	.word	0xffffffff


	//   ....[15]....
        /*0078*/ 	.word	0xffffffff


	//----- nvinfo : EIATTR_COOP_GROUP_INSTR_OFFSETS
	.align		4
.L_1510:
        /*007c*/ 	.byte	0x04, 0x28
        /*007e*/ 	.short	(.L_1512 - .L_1511)


	//   ....[0]....
.L_1511:
        /*0080*/ 	.word	0x000100f0


	//   ....[1]....
        /*0084*/ 	.word	0x00010110


	//   ....[2]....
        /*0088*/ 	.word	0x000101b0


	//   ....[3]....
        /*008c*/ 	.word	0x000101c0


	//   ....[4]....
        /*0090*/ 	.word	0x00013200


	//   ....[5]....
        /*0094*/ 	.word	0x00013210


	//   ....[6]....
        /*0098*/ 	.word	0x00013240


	//   ....[7]....
        /*009c*/ 	.word	0x00013250


	//   ....[8]....
        /*00a0*/ 	.word	0x00016210


	//   ....[9]....
        /*00a4*/ 	.word	0x00016220


	//   ....[10]....
        /*00a8*/ 	.word	0x00016250


	//   ....[11]....
        /*00ac*/ 	.word	0x00016260


	//   ....[12]....
        /*00b0*/ 	.word	0x00017460


	//   ....[13]....
        /*00b4*/ 	.word	0x000174a0


	//   ....[14]....
        /*00b8*/ 	.word	0x00017500


	//   ....[15]....
        /*00bc*/ 	.word	0x00017520


	//----- nvinfo : EIATTR_EXIT_INSTR_OFFSETS
	.align		4
.L_1512:
        /*00c0*/ 	.byte	0x04, 0x1c
        /*00c2*/ 	.short	(.L_1514 - .L_1513)


	//   ....[0]....
.L_1513:
        /*00c4*/ 	.word	0x00000420


	//   ....[1]....
        /*00c8*/ 	.word	0x00000e60


	//   ....[2]....
        /*00cc*/ 	.word	0x00000e90


	//   ....[3]....
        /*00d0*/ 	.word	0x000186a0


	//   ....[4]....
        /*00d4*/ 	.word	0x000186e0


	//   ....[5]....
        /*00d8*/ 	.word	0x00018700


	//----- nvinfo : EIATTR_CTAIDZ_USED
	.align		4
.L_1514:
        /*00dc*/ 	.byte	0x01, 0x04
	.zero		2


	//----- nvinfo : EIATTR_CRS_STACK_SIZE
	.align		4
        /*00e0*/ 	.byte	0x04, 0x1e
        /*00e2*/ 	.short	(.L_1516 - .L_1515)
.L_1515:
        /*00e4*/ 	.word	0x00000000
.L_1516:


//--------------------- .nv.info._ZN5flash24flash_fwd_splitkv_kernelI23Flash_fwd_kernel_traitsILi128ELi64ELi64ELi4ELb0ELb0EN7cutlass10bfloat16_tE19Flash_kernel_traitsILi128ELi64ELi64ELi4ES3_EELb1ELb0ELb0ELb1ELb1ELb0ELb0ELb0EEEvNS_16Flash_fwd_paramsE --------------------------
	.section	.nv.info._ZN5flash24flash_fwd_splitkv_kernelI23Flash_fwd_kernel_traitsILi128ELi64ELi64ELi4ELb0ELb0EN7cutlass10bfloat16_tE19Flash_kernel_traitsILi128ELi64ELi64ELi4ES3_EELb1ELb0ELb0ELb1ELb1ELb0ELb0ELb0EEEvNS_16Flash_fwd_paramsE,"",@"SHT_CUDA_INFO"
	.sectionflags	@""
	.align	4


	//----- nvinfo : EIATTR_CUDA_API_VERSION
	.align		4
        /*0000*/ 	.byte	0x04, 0x37
        /*0002*/ 	.short	(.L_1518 - .L_1517)
.L_1517:
        /*0004*/ 	.word	0x00000082


	//----- nvinfo : EIATTR_SW2861232_WAR
	.align		4
.L_1518:
        /*0008*/ 	.byte	0x01, 0x35
	.zero		2


	//----- nvinfo : EIATTR_PARAM_CBANK
	.align		4
        /*000c*/ 	.byte	0x04, 0x0a
        /*000e*/ 	.short	(.L_1520 - .L_1519)
	.align		4
.L_1519:
        /*0010*/ 	.word	index@(.nv.constant0._ZN5flash24flash_fwd_splitkv_kernelI23Flash_fwd_kernel_traitsILi128ELi64ELi64ELi4ELb0ELb0EN7cutlass10bfloat16_tE19Flash_kernel_traitsILi128ELi64ELi64ELi4ES3_EELb1ELb0ELb0ELb1ELb1ELb0ELb0ELb0EEEvNS_16Flash_fwd_paramsE)
        /*0014*/ 	.short	0x0160
        /*0016*/ 	.short	0x01d0


	//----- nvinfo : EIATTR_CBANK_PARAM_SIZE
	.align		4
.L_1520:
        /*0018*/ 	.byte	0x03, 0x19
        /*001a*/ 	.short	0x01d0


	//----- nvinfo : EIATTR_KPARAM_INFO
	.align		4
        /*001c*/ 	.byte	0x04, 0x17
        /*001e*/ 	.short	(.L_1522 - .L_1521)
.L_1521:
        /*0020*/ 	.word	0x00000000
        /*0024*/ 	.short	0x0000
        /*0026*/ 	.short	0x0000
        /*0028*/ 	.byte	0x00, 0xf0, 0x41, 0x07


	//----- nvinfo : EIATTR_MAXREG_COUNT
	.align		4
.L_1522:
        /*002c*/ 	.byte	0x03, 0x1b
        /*002e*/ 	.short	0x00ff


	//----- nvinfo : EIATTR_NUM_BARRIERS
	.align		4
        /*0030*/ 	.byte	0x02, 0x4c
        /*0032*/ 	.byte	0x01
	.zero		1


	//----- nvinfo : EIATTR_MERCURY_ISA_VERSION
	.align		4
        /*0034*/ 	.byte	0x03, 0x5f
        /*0036*/ 	.short	0x0000


	//----- nvinfo : EIATTR_COOP_GROUP_MASK_REGIDS
	.align		4
        /*0038*/ 	.byte	0x04, 0x29
        /*003a*/ 	.short	(.L_1524 - .L_1523)


	//   ....[0]....
.L_1523:
        /*003c*/ 	.word	0xffffffff


	//   ....[1]....
        /*0040*/ 	.word	0xffffffff


	//   ....[2]....
        /*0044*/ 	.word	0xffffffff


	//   ....[3]....
        /*0048*/ 	.word	0xffffffff


	//   ....[4]....
        /*004c*/ 	.word	0xffffffff


	//   ....[5]....
        /*0050*/ 	.word	0xffffffff


	//   ....[6]....
        /*0054*/ 	.word	0xffffffff


	//   ....[7]....
        /*0058*/ 	.word	0xffffffff


	//   ....[8]....
        /*005c*/ 	.word	0xffffffff


	//   ....[9]....
        /*0060*/ 	.word	0xffffffff


	//   ....[10]....
        /*0064*/ 	.word	0xffffffff


	//   ....[11]....
        /*0068*/ 	.word	0xffffffff


	//----- nvinfo : EIATTR_COOP_GROUP_INSTR_OFFSETS
	.align		4
.L_1524:
        /*006c*/ 	.byte	0x04, 0x28
        /*006e*/ 	.short	(.L_1526 - .L_1525)


	//   ....[0]....
.L_1525:
        /*0070*/ 	.word	0x00002f60


	//   ....[1]....
        /*0074*/ 	.word	0x00002f80


	//   ....[2]....
        /*0078*/ 	.word	0x00003020


	//   ....[3]....
        /*007c*/ 	.word	0x00003030


	//   ....[4]....
        /*0080*/ 	.word	0x00005160


	//   ....[5]....
        /*0084*/ 	.word	0x00005180


	//   ....[6]....
        /*0088*/ 	.word	0x000051b0


	//   ....[7]....
        /*008c*/ 	.word	0x000051c0


	//   ....[8]....
        /*0090*/ 	.word	0x000063e0


	//   ....[9]....
        /*0094*/ 	.word	0x00006420


	//   ....[10]....
        /*0098*/ 	.word	0x00006480


	//   ....[11]....
        /*009c*/ 	.word	0x000064a0


	//----- nvinfo : EIATTR_EXIT_INSTR_OFFSETS
	.align		4
.L_1526:
        /*00a0*/ 	.byte	0x04, 0x1c
        /*00a2*/ 	.short	(.L_1528 - .L_1527)


	//   ....[0]....
.L_1527:
        /*00a4*/ 	.word	0x00000160


	//   ....[1]....
        /*00a8*/ 	.word	0x00000710


	//   ....[2]....
        /*00ac*/ 	.word	0x00000740


	//   ....[3]....
        /*00b0*/ 	.word	0x00007480


	//----- nvinfo : EIATTR_CTAIDZ_USED
	.align		4
.L_1528:
        /*00b4*/ 	.byte	0x01, 0x04
	.zero		2


	//----- nvinfo : EIATTR_CRS_STACK_SIZE
	.align		4
        /*00b8*/ 	.byte	0x04, 0x1e
        /*00ba*/ 	.short	(.L_1530 - .L_1529)
.L_1529:
        /*00bc*/ 	.word	0x00000000
.L_1530:


//--------------------- .nv.info._ZN5flash24flash_fwd_splitkv_kernelI23Flash_fwd_kernel_traitsILi128ELi64ELi64ELi4ELb0ELb0EN7cutlass10bfloat16_tE19Flash_kernel_traitsILi128ELi64ELi64ELi4ES3_EELb1ELb0ELb0ELb1ELb1ELb1ELb0ELb0EEEvNS_16Flash_fwd_paramsE --------------------------
	.section	.nv.info._ZN5flash24flash_fwd_splitkv_kernelI23Flash_fwd_kernel_traitsILi128ELi64ELi64ELi4ELb0ELb0EN7cutlass10bfloat16_tE19Flash_kernel_traitsILi128ELi64ELi64ELi4ES3_EELb1ELb0ELb0ELb1ELb1ELb1ELb0ELb0EEEvNS_16Flash_fwd_paramsE,"",@"SHT_CUDA_INFO"
	.sectionflags	@""
	.align	4


	//----- nvinfo : EIATTR_CUDA_API_VERSION
	.align		4
        /*0000*/ 	.byte	0x04, 0x37
        /*0002*/ 	.short	(.L_1532 - .L_1531)
.L_1531:
        /*0004*/ 	.word	0x00000082


	//----- nvinfo : EIATTR_SW2861232_WAR
	.align		4
.L_1532:
        /*0008*/ 	.byte	0x01, 0x35
	.zero		2


	//----- nvinfo : EIATTR_PARAM_CBANK
	.align		4
        /*000c*/ 	.byte	0x04, 0x0a
        /*000e*/ 	.short	(.L_1534 - .L_1533)
	.align		4
.L_1533:
        /*0010*/ 	.word	index@(.nv.constant0._ZN5flash24flash_fwd_splitkv_kernelI23Flash_fwd_kernel_traitsILi128ELi64ELi64ELi4ELb0ELb0EN7cutlass10bfloat16_tE19Flash_kernel_traitsILi128ELi64ELi64ELi4ES3_EELb1ELb0ELb0ELb1ELb1ELb1ELb0ELb0EEEvNS_16Flash_fwd_paramsE)
        /*0014*/ 	.short	0x0160
        /*0016*/ 	.short	0x01d0


	//----- nvinfo : EIATTR_CBANK_PARAM_SIZE
	.align		4
.L_1534:
        /*0018*/ 	.byte	0x03, 0x19
        /*001a*/ 	.short	0x01d0


	//----- nvinfo : EIATTR_KPARAM_INFO
	.align		4
        /*001c*/ 	.byte	0x04, 0x17
        /*001e*/ 	.short	(.L_1536 - .L_1535)
.L_1535:
        /*0020*/ 	.word	0x00000000
        /*0024*/ 	.short	0x0000
        /*0026*/ 	.short	0x0000
        /*0028*/ 	.byte	0x00, 0xf0, 0x41, 0x07


	//----- nvinfo : EIATTR_MAXREG_COUNT
	.align		4
.L_1536:
        /*002c*/ 	.byte	0x03, 0x1b
        /*002e*/ 	.short	0x00ff


	//----- nvinfo : EIATTR_NUM_BARRIERS
	.align		4
        /*0030*/ 	.byte	0x02, 0x4c
        /*0032*/ 	.byte	0x01
	.zero		1


	//----- nvinfo : EIATTR_MERCURY_ISA_VERSION
	.align		4
        /*0034*/ 	.byte	0x03, 0x5f
        /*0036*/ 	.short	0x0000


	//----- nvinfo : EIATTR_COOP_GROUP_MASK_REGIDS
	.align		4
        /*0038*/ 	.byte	0x04, 0x29
        /*003a*/ 	.short	(.L_1538 - .L_1537)


	//   ....[0]....
.L_1537:
        /*003c*/ 	.word	0xffffffff


	//   ....[1]....
        /*0040*/ 	.word	0xffffffff


	//   ....[2]....
        /*0044*/ 	.word	0xffffffff


	//   ....[3]....
        /*0048*/ 	.word	0xffffffff


	//   ....[4]....
        /*004c*/ 	.word	0xffffffff


	//   ....[5]....
        /*0050*/ 	.word	0xffffffff


	//   ....[6]....
        /*0054*/ 	.word	0xffffffff


	//   ....[7]....
        /*0058*/ 	.word	0xffffffff


	//   ....[8]....
        /*005c*/ 	.word	0xffffffff


	//   ....[9]....
        /*0060*/ 	.word	0xffffffff


	//   ....[10]....
        /*0064*/ 	.word	0xffffffff


	//   ....[11]....
        /*0068*/ 	.word	0xffffffff


	//----- nvinfo : EIATTR_COOP_GROUP_INSTR_OFFSETS
	.align		4
.L_1538:
        /*006c*/ 	.byte	0x04, 0x28
        /*006e*/ 	.short	(.L_1540 - .L_1539)


	//   ....[0]....
.L_1539:
        /*0070*/ 	.word	0x00003370


	//   ....[1]....
        /*0074*/ 	.word	0x00003390


	//   ....[2]....
        /*0078*/ 	.word	0x00003430


	//   ....[3]....
        /*007c*/ 	.word	0x00003440


	//   ....[4]....
        /*0080*/ 	.word	0x000059b0


	//   ....[5]....
        /*0084*/ 	.word	0x000059d0


	//   ....[6]....
        /*0088*/ 	.word	0x00005a00


	//   ....[7]....
        /*008c*/ 	.word	0x00005a10


	//   ....[8]....
        /*0090*/ 	.word	0x00006c00


	//   ....[9]....
        /*0094*/ 	.word	0x00006c40


	//   ....[10]....
        /*0098*/ 	.word	0x00006ca0


	//   ....[11]....
        /*009c*/ 	.word	0x00006cc0


	//----- nvinfo : EIATTR_EXIT_INSTR_OFFSETS
	.align		4
.L_1540:
        /*00a0*/ 	.byte	0x04, 0x1c
        /*00a2*/ 	.short	(.L_1542 - .L_1541)


	//   ....[0]....
.L_1541:
        /*00a4*/ 	.word	0x00000160


	//   ....[1]....
        /*00a8*/ 	.word	0x00000710


	//   ....[2]....
        /*00ac*/ 	.word	0x00000740


	//   ....[3]....
        /*00b0*/ 	.word	0x00007ca0


	//----- nvinfo : EIATTR_CTAIDZ_USED
	.align		4
.L_1542:
        /*00b4*/ 	.byte	0x01, 0x04
	.zero		2


	//----- nvinfo : EIATTR_CRS_STACK_SIZE
	.align		4
        /*00b8*/ 	.byte	0x04, 0x1e
        /*00ba*/ 	.short	(.L_1544 - .L_1543)
.L_1543:
        /*00bc*/ 	.word	0x00000000
.L_1544:


//--------------------- .nv.info._ZN5flash24flash_fwd_splitkv_kernelI23Flash_fwd_kernel_traitsILi128ELi64ELi64ELi4ELb0ELb0EN7cutlass10bfloat16_tE19Flash_kernel_traitsILi128ELi64ELi64ELi4ES3_EELb1ELb0ELb0ELb1ELb1ELb0ELb1ELb0EEEvNS_16Flash_fwd_paramsE --------------------------
	.section	.nv.info._ZN5flash24flash_fwd_splitkv_kernelI23Flash_fwd_kernel_traitsILi128ELi64ELi64ELi4ELb0ELb0EN7cutlass10bfloat16_tE19Flash_kernel_traitsILi128ELi64ELi64ELi4ES3_EELb1ELb0ELb0ELb1ELb1ELb0ELb1ELb0EEEvNS_16Flash_fwd_paramsE,"",@"SHT_CUDA_INFO"
	.sectionflags	@""
	.align	4


	//----- nvinfo : EIATTR_CUDA_API_VERSION
	.align		4
        /*0000*/ 	.byte	0x04, 0x37
        /*0002*/ 	.short	(.L_1546 - .L_1545)
.L_1545:
        /*0004*/ 	.word	0x00000082


	//----- nvinfo : EIATTR_SW2861232_WAR
	.align		4
.L_1546:
        /*0008*/ 	.byte	0x01, 0x35
	.zero		2


	//----- nvinfo : EIATTR_PARAM_CBANK
	.align		4
        /*000c*/ 	.byte	0x04, 0x0a
        /*000e*/ 	.short	(.L_1548 - .L_1547)
	.align		4
.L_1547:
        /*0010*/ 	.word	index@(.nv.constant0._ZN5flash24flash_fwd_splitkv_kernelI23Flash_fwd_kernel_traitsILi128ELi64ELi64ELi4ELb0ELb0EN7cutlass10bfloat16_tE19Flash_kernel_traitsILi128ELi64ELi64ELi4ES3_EELb1ELb0ELb0ELb1ELb1ELb0ELb1ELb0EEEvNS_16Flash_fwd_paramsE)
        /*0014*/ 	.short	0x0160
        /*0016*/ 	.short	0x01d0


	//----- nvinfo : EIATTR_CBANK_PARAM_SIZE
	.align		4
.L_1548:
        /*0018*/ 	.byte	0x03, 0x19
        /*001a*/ 	.short	0x01d0


	//----- nvinfo : EIATTR_KPARAM_INFO
	.align		4
        /*001c*/ 	.byte	0x04, 0x17
        /*001e*/ 	.short	(.L_1550 - .L_1549)
.L_1549:
        /*0020*/ 	.word	0x00000000
        /*0024*/ 	.short	0x0000
        /*0026*/ 	.short	0x0000
        /*0028*/ 	.byte	0x00, 0xf0, 0x41, 0x07


	//----- nvinfo : EIATTR_MAXREG_COUNT
	.align		4
.L_1550:
        /*002c*/ 	.byte	0x03, 0x1b
        /*002e*/ 	.short	0x00ff


	//----- nvinfo : EIATTR_NUM_BARRIERS
	.align		4
        /*0030*/ 	.byte	0x02, 0x4c
        /*0032*/ 	.byte	0x01
	.zero		1


	//----- nvinfo : EIATTR_MERCURY_ISA_VERSION
	.align		4
        /*0034*/ 	.byte	0x03, 0x5f
        /*0036*/ 	.short	0x0000


	//----- nvinfo : EIATTR_COOP_GROUP_MASK_REGIDS
	.align		4
        /*0038*/ 	.byte	0x04, 0x29
        /*003a*/ 	.short	(.L_1552 - .L_1551)


	//   ....[0]....
.L_1551:
        /*003c*/ 	.word	0xffffffff


	//   ....[1]....
        /*0040*/ 	.word	0xffffffff


	//   ....[2]....
        /*0044*/ 	.word	0xffffffff


	//   ....[3]....
        /*0048*/ 	.word	0xffffffff


	//   ....[4]....
        /*004c*/ 	.word	0xffffffff


	//   ....[5]....
        /*0050*/ 	.word	0xffffffff


	//   ....[6]....
        /*0054*/ 	.word	0xffffffff


	//   ....[7]....
        /*0058*/ 	.word	0xffffffff


	//   ....[8]....
        /*005c*/ 	.word	0xffffffff


	//   ....[9]....
        /*0060*/ 	.word	0xffffffff


	//   ....[10]....
        /*0064*/ 	.word	0xffffffff


	//   ....[11]....
        /*0068*/ 	.word	0xffffffff


	//----- nvinfo : EIATTR_COOP_GROUP_INSTR_OFFSETS
	.align		4
.L_1552:
        /*006c*/ 	.byte	0x04, 0x28
        /*006e*/ 	.short	(.L_1554 - .L_1553)


	//   ....[0]....
.L_1553:
        /*0070*/ 	.word	0x000031f0


	//   ....[1]....
        /*0074*/ 	.word	0x00003210


	//   ....[2]....
        /*0078*/ 	.word	0x000032b0


	//   ....[3]....
        /*007c*/ 	.word	0x000032c0


	//   ....[4]....
        /*0080*/ 	.word	0x000053d0


	//   ....[5]....
        /*0084*/ 	.word	0x000053f0


	//   ....[6]....
        /*0088*/ 	.word	0x00005420


	//   ....[7]....
        /*008c*/ 	.word	0x00005430


	//   ....[8]....
        /*0090*/ 	.word	0x00006660


	//   ....[9]....
        /*0094*/ 	.word	0x000066a0


	//   ....[10]....
        /*0098*/ 	.word	0x00006710


	//   ....[11]....
        /*009c*/ 	.word	0x00006730


	//----- nvinfo : EIATTR_EXIT_INSTR_OFFSETS
	.align		4
.L_1554:
        /*00a0*/ 	.byte	0x04, 0x1c
        /*00a2*/ 	.short	(.L_1556 - .L_1555)


	//   ....[0]....
.L_1555:
        /*00a4*/ 	.word	0x000002a0


	//   ....[1]....
        /*00a8*/ 	.word	0x000009f0


	//   ....[2]....
        /*00ac*/ 	.word	0x00000a20


	//   ....[3]....
        /*00b0*/ 	.word	0x00007540


	//----- nvinfo : EIATTR_CTAIDZ_USED
	.align		4
.L_1556:
        /*00b4*/ 	.byte	0x01, 0x04
	.zero		2


	//----- nvinfo : EIATTR_CRS_STACK_SIZE
	.align		4
        /*00b8*/ 	.byte	0x04, 0x1e
        /*00ba*/ 	.short	(.L_1558 - .L_1557)
.L_1557:
        /*00bc*/ 	.word	0x00000000
.L_1558:


//--------------------- .nv.info._ZN5flash24flash_fwd_splitkv_kernelI23Flash_fwd_kernel_traitsILi128ELi64ELi64ELi4ELb0ELb0EN7cutlass10bfloat16_tE19Flash_kernel_traitsILi128ELi64ELi64ELi4ES3_EELb1ELb0ELb0ELb1ELb1ELb1ELb1ELb0EEEvNS_16Flash_fwd_paramsE --------------------------
	.section	.nv.info._ZN5flash24flash_fwd_splitkv_kernelI23Flash_fwd_kernel_traitsILi128ELi64ELi64ELi4ELb0ELb0EN7cutlass10bfloat16_tE19Flash_kernel_traitsILi128ELi64ELi64ELi4ES3_EELb1ELb0ELb0ELb1ELb1ELb1ELb1ELb0EEEvNS_16Flash_fwd_paramsE,"",@"SHT_CUDA_INFO"
	.sectionflags	@""
	.align	4


	//----- nvinfo : EIATTR_CUDA_API_VERSION
	.align		4
        /*0000*/ 	.byte	0x04, 0x37
        /*0002*/ 	.short	(.L_1560 - .L_1559)
.L_1559:
        /*0004*/ 	.word	0x00000082


	//----- nvinfo : EIATTR_SW2861232_WAR
	.align		4
.L_1560:
        /*0008*/ 	.byte	0x01, 0x35
	.zero		2


	//----- nvinfo : EIATTR_PARAM_CBANK
	.align		4
        /*000c*/ 	.byte	0x04, 0x0a
        /*000e*/ 	.short	(.L_1562 - .L_1561)
	.align		4
.L_1561:
        /*0010*/ 	.word	index@(.nv.constant0._ZN5flash24flash_fwd_splitkv_kernelI23Flash_fwd_kernel_traitsILi128ELi64ELi64ELi4ELb0ELb0EN7cutlass10bfloat16_tE19Flash_kernel_traitsILi128ELi64ELi64ELi4ES3_EELb1ELb0ELb0ELb1ELb1ELb1ELb1ELb0EEEvNS_16Flash_fwd_paramsE)
        /*0014*/ 	.short	0x0160
        /*0016*/ 	.short	0x01d0


	//----- nvinfo : EIATTR_CBANK_PARAM_SIZE
	.align		4
.L_1562:
        /*0018*/ 	.byte	0x03, 0x19
        /*001a*/ 	.short	0x01d0


	//----- nvinfo : EIATTR_KPARAM_INFO
	.align		4
        /*001c*/ 	.byte	0x04, 0x17
        /*001e*/ 	.short	(.L_1564 - .L_1563)
.L_1563:
        /*0020*/ 	.word	0x00000000
        /*0024*/ 	.short	0x0000
        /*0026*/ 	.short	0x0000
        /*0028*/ 	.byte	0x00, 0xf0, 0x41, 0x07


	//----- nvinfo : EIATTR_MAXREG_COUNT
	.align		4
.L_1564:
        /*002c*/ 	.byte	0x03, 0x1b
        /*002e*/ 	.short	0x00ff


	//----- nvinfo : EIATTR_NUM_BARRIERS
	.align		4
        /*0030*/ 	.byte	0x02, 0x4c
        /*0032*/ 	.byte	0x01
	.zero		1


	//----- nvinfo : EIATTR_MERCURY_ISA_VERSION
	.align		4
        /*0034*/ 	.byte	0x03, 0x5f
        /*0036*/ 	.short	0x0000


	//----- nvinfo : EIATTR_COOP_GROUP_MASK_REGIDS
	.align		4
        /*0038*/ 	.byte	0x04, 0x29
        /*003a*/ 	.short	(.L_1566 - .L_1565)


	//   ....[0]....
.L_1565:
        /*003c*/ 	.word	0xffffffff


	//   ....[1]....
        /*0040*/ 	.word	0xffffffff


	//   ....[2]....
        /*0044*/ 	.word	0xffffffff


	//   ....[3]....
        /*0048*/ 	.word	0xffffffff


	//   ....[4]....
        /*004c*/ 	.word	0xffffffff


	//   ....[5]....
        /*0050*/ 	.word	0xffffffff


	//   ....[6]....
        /*0054*/ 	.word	0xffffffff


	//   ....[7]....
        /*0058*/ 	.word	0xffffffff


	//   ....[8]....
        /*005c*/ 	.word	0xffffffff


	//   ....[9]....
        /*0060*/ 	.word	0xffffffff


	//   ....[10]....
        /*0064*/ 	.word	0xffffffff


	//   ....[11]....
        /*0068*/ 	.word	0xffffffff


	//----- nvinfo : EIATTR_COOP_GROUP_INSTR_OFFSETS
	.align		4
.L_1566:
        /*006c*/ 	.byte	0x04, 0x28
        /*006e*/ 	.short	(.L_1568 - .L_1567)


	//   ....[0]....
.L_1567:
        /*0070*/ 	.word	0x000035f0


	//   ....[1]....
        /*0074*/ 	.word	0x00003610


	//   ....[2]....
        /*0078*/ 	.word	0x000036a0


	//   ....[3]....
        /*007c*/ 	.word	0x000036b0


	//   ....[4]....
        /*0080*/ 	.word	0x00005c10


	//   ....[5]....
        /*0084*/ 	.word	0x00005c20


	//   ....[6]....
        /*0088*/ 	.word	0x00005c50


	//   ....[7]....
        /*008c*/ 	.word	0x00005c60


	//   ....[8]....
        /*0090*/ 	.word	0x00006e70


	//   ....[9]....
        /*0094*/ 	.word	0x00006eb0


	//   ....[10]....
        /*0098*/ 	.word	0x00006f20


	//   ....[11]....
        /*009c*/ 	.word	0x00006f40


	//----- nvinfo : EIATTR_EXIT_INSTR_OFFSETS
	.align		4
.L_1568:
        /*00a0*/ 	.byte	0x04, 0x1c
        /*00a2*/ 	.short	(.L_1570 - .L_1569)


	//   ....[0]....
.L_1569:
        /*00a4*/ 	.word	0x000002a0


	//   ....[1]....
        /*00a8*/ 	.word	0x000009f0


	//   ....[2]....
        /*00ac*/ 	.word	0x00000a20


	//   ....[3]....
        /*00b0*/ 	.word	0x00007d50


	//----- nvinfo : EIATTR_CTAIDZ_USED
	.align		4
.L_1570:
        /*00b4*/ 	.byte	0x01, 0x04
	.zero		2


	//----- nvinfo : EIATTR_CRS_STACK_SIZE
	.align		4
        /*00b8*/ 	.byte	0x04, 0x1e
        /*00ba*/ 	.short	(.L_1572 - .L_1571)
.L_1571:
        /*00bc*/ 	.word	0x00000000
.L_1572:


//--------------------- .nv.info._ZN5flash24flash_fwd_splitkv_kernelI23Flash_fwd_kernel_traitsILi128ELi64ELi64ELi4ELb0ELb0EN7cutlass10bfloat16_tE19Flash_kernel_traitsILi128ELi64ELi64ELi4ES3_EELb1ELb0ELb0ELb0ELb1ELb0ELb0ELb0EEEvNS_16Flash_fwd_paramsE --------------------------
	.section	.nv.info._ZN5flash24flash_fwd_splitkv_kernelI23Flash_fwd_kernel_traitsILi128ELi64ELi64ELi4ELb0ELb0EN7cutlass10bfloat16_tE19Flash_kernel_traitsILi128ELi64ELi64ELi4ES3_EELb1ELb0ELb0ELb0ELb1ELb0ELb0ELb0EEEvNS_16Flash_fwd_paramsE,"",@"SHT_CUDA_INFO"
	.sectionflags	@""
	.align	4


	//----- nvinfo : EIATTR_CUDA_API_VERSION
	.align		4
        /*0000*/ 	.byte	0x04, 0x37
        /*0002*/ 	.short	(.L_1574 - .L_1573)
.L_1573:
        /*0004*/ 	.word	0x00000082


	//----- nvinfo : EIATTR_SW2861232_WAR
	.align		4
.L_1574:
        /*0008*/ 	.byte	0x01, 0x35
	.zero		2


	//----- nvinfo : EIATTR_PARAM_CBANK
	.align		4
        /*000c*/ 	.byte	0x04, 0x0a
        /*000e*/ 	.short	(.L_1576 - .L_1575)
	.align		4
.L_1575:
        /*0010*/ 	.word	index@(.nv.constant0._ZN5flash24flash_fwd_splitkv_kernelI23Flash_fwd_kernel_traitsILi128ELi64ELi64ELi4ELb0ELb0EN7cutlass10bfloat16_tE19Flash_kernel_traitsILi128ELi64ELi64ELi4ES3_EELb1ELb0ELb0ELb0ELb1ELb0ELb0ELb0EEEvNS_16Flash_fwd_paramsE)
        /*0014*/ 	.short	0x0160
        /*0016*/ 	.short	0x01d0


	//----- nvinfo : EIATTR_CBANK_PARAM_SIZE
	.align		4
.L_1576:
        /*0018*/ 	.byte	0x03, 0x19
        /*001a*/ 	.short	0x01d0


	//----- nvinfo : EIATTR_KPARAM_INFO
	.align		4
        /*001c*/ 	.byte	0x04, 0x17
        /*001e*/ 	.short	(.L_1578 - .L_1577)
.L_1577:
        /*0020*/ 	.word	0x00000000
        /*0024*/ 	.short	0x0000
        /*0026*/ 	.short	0x0000
        /*0028*/ 	.byte	0x00, 0xf0, 0x41, 0x07


	//----- nvinfo : EIATTR_MAXREG_COUNT
	.align		4
.L_1578:
        /*002c*/ 	.byte	0x03, 0x1b
        /*002e*/ 	.short	0x00ff


	//----- nvinfo : EIATTR_NUM_BARRIERS
	.align		4
        /*0030*/ 	.byte	0x02, 0x4c
        /*0032*/ 	.byte	0x01
	.zero		1


	//----- nvinfo : EIATTR_MERCURY_ISA_VERSION
	.align		4
        /*0034*/ 	.byte	0x03, 0x5f
        /*0036*/ 	.short	0x0000


	//----- nvinfo : EIATTR_COOP_GROUP_MASK_REGIDS
	.align		4
        /*0038*/ 	.byte	0x04, 0x29
        /*003a*/ 	.short	(.L_1580 - .L_1579)


	//   ....[0]....
.L_1579:
        /*003c*/ 	.word	0xffffffff


	//   ....[1]....
        /*0040*/ 	.word	0xffffffff


	//   ....[2]....
        /*0044*/ 	.word	0xffffffff


	//   ....[3]....
        /*0048*/ 	.word	0xffffffff


	//   ....[4]....
        /*004c*/ 	.word	0xffffffff


	//   ....[5]....
        /*0050*/ 	.word	0xffffffff


	//   ....[6]....
        /*0054*/ 	.word	0xffffffff


	//   ....[7]....
        /*0058*/ 	.word	0xffffffff


	//   ....[8]....
        /*005c*/ 	.word	0xffffffff


	//   ....[9]....
        /*0060*/ 	.word	0xffffffff


	//   ....[10]....
        /*0064*/ 	.word	0xffffffff


	//   ....[11]....
        /*0068*/ 	.word	0xffffffff


	//   ....[12]....
        /*006c*/ 	.word	0xffffffff


	//   ....[13]....
        /*0070*/ 	.word	0xffffffff


	//   ....[14]....
        /*0074*/ 	.word	0xffffffff


	//   ....[15]....
        /*0078*/ 	.word	0xffffffff


	//----- nvinfo : EIATTR_COOP_GROUP_INSTR_OFFSETS
	.align		4
.L_1580:
        /*007c*/ 	.byte	0x04, 0x28
        /*007e*/ 	.short	(.L_1582 - .L_1581)


	//   ....[0]....
.L_1581:
        /*0080*/ 	.word	0x00003890


	//   ....[1]....
        /*0084*/ 	.word	0x000038b0


	//   ....[2]....
        /*0088*/ 	.word	0x00003950


	//   ....[3]....
        /*008c*/ 	.word	0x00003960


	//   ....[4]....
        /*0090*/ 	.word	0x00005f90


	//   ....[5]....
        /*0094*/ 	.word	0x00005fa0


	//   ....[6]....
        /*0098*/ 	.word	0x00005fd0


	//   ....[7]....
        /*009c*/ 	.word	0x00005fe0


	//   ....[8]....
        /*00a0*/ 	.word	0x00008630


	//   ....[9]....
        /*00a4*/ 	.word	0x00008650


	//   ....[10]....
        /*00a8*/ 	.word	0x00008680


	//   ....[11]....
        /*00ac*/ 	.word	0x00008690


	//   ....[12]....
        /*00b0*/ 	.word	0x000098c0


	//   ....[13]....
        /*00b4*/ 	.word	0x00009900


	//   ....[14]....
        /*00b8*/ 	.word	0x00009940


	//   ....[15]....
        /*00bc*/ 	.word	0x00009950


	//----- nvinfo : EIATTR_EXIT_INSTR_OFFSETS
	.align		4
.L_1582:
        /*00c0*/ 	.byte	0x04, 0x1c
        /*00c2*/ 	.short	(.L_1584 - .L_1583)


	//   ....[0]....
.L_1583:
        /*00c4*/ 	.word	0x000002e0


	//   ....[1]....
        /*00c8*/ 	.word	0x00000ae0


	//   ....[2]....
        /*00cc*/ 	.word	0x00000b10


	//   ....[3]....
        /*00d0*/ 	.word	0x0000ab90


	//   ....[4]....
        /*00d4*/ 	.word	0x0000ac60


	//----- nvinfo : EIATTR_CTAIDZ_USED
	.align		4
.L_1584:
        /*00d8*/ 	.byte	0x01, 0x04
	.zero		2


	//----- nvinfo : EIATTR_CRS_STACK_SIZE
	.align		4
        /*00dc*/ 	.byte	0x04, 0x1e
        /*00de*/ 	.short	(.L_1586 - .L_1585)
.L_1585:
        /*00e0*/ 	.word	0x00000000
.L_1586:


//--------------------- .nv.info._ZN5flash24flash_fwd_splitkv_kernelI23Flash_fwd_kernel_traitsILi128ELi64ELi64ELi4ELb0ELb0EN7cutlass10bfloat16_tE19Flash_kernel_traitsILi128ELi64ELi64ELi4ES3_EELb1ELb0ELb0ELb0ELb1ELb1ELb0ELb0EEEvNS_16Flash_fwd_paramsE --------------------------
	.section	.nv.info._ZN5flash24flash_fwd_splitkv_kernelI23Flash_fwd_kernel_traitsILi128ELi64ELi64ELi4ELb0ELb0EN7cutlass10bfloat16_tE19Flash_kernel_traitsILi128ELi64ELi64ELi4ES3_EELb1ELb0ELb0ELb0ELb1ELb1ELb0ELb0EEEvNS_16Flash_fwd_paramsE,"",@"SHT_CUDA_INFO"
	.sectionflags	@""
	.align	4


	//----- nvinfo : EIATTR_CUDA_API_VERSION
	.align		4
        /*0000*/ 	.byte	0x04, 0x37
        /*0002*/ 	.short	(.L_1588 - .L_1587)
.L_1587:
        /*0004*/ 	.word	0x00000082


	//----- nvinfo : EIATTR_SW2861232_WAR
	.align		4
.L_1588:
        /*0008*/ 	.byte	0x01, 0x35
	.zero		2


	//----- nvinfo : EIATTR_PARAM_CBANK
	.align		4
        /*000c*/ 	.byte	0x04, 0x0a
        /*000e*/ 	.short	(.L_1590 - .L_1589)
	.align		4
.L_1589:
        /*0010*/ 	.word	index@(.nv.constant0._ZN5flash24flash_fwd_splitkv_kernelI23Flash_fwd_kernel_traitsILi128ELi64ELi64ELi4ELb0ELb0EN7cutlass10bfloat16_tE19Flash_kernel_traitsILi128ELi64ELi64ELi4ES3_EELb1ELb0ELb0ELb0ELb1ELb1ELb0ELb0EEEvNS_16Flash_fwd_paramsE)
        /*0014*/ 	.short	0x0160
        /*0016*/ 	.short	0x01d0


	//----- nvinfo : EIATTR_CBANK_PARAM_SIZE
	.align		4
.L_1590:
        /*0018*/ 	.byte	0x03, 0x19
        /*001a*/ 	.short	0x01d0


	//----- nvinfo : EIATTR_KPARAM_INFO
	.align		4
        /*001c*/ 	.byte	0x04, 0x17
        /*001e*/ 	.short	(.L_1592 - .L_1591)
.L_1591:
        /*0020*/ 	.word	0x00000000
        /*0024*/ 	.short	0x0000
        /*0026*/ 	.short	0x0000
        /*0028*/ 	.byte	0x00, 0xf0, 0x41, 0x07


	//----- nvinfo : EIATTR_MAXREG_COUNT
	.align		4
.L_1592:
        /*002c*/ 	.byte	0x03, 0x1b
        /*002e*/ 	.short	0x00ff


	//----- nvinfo : EIATTR_NUM_BARRIERS
	.align		4
        /*0030*/ 	.byte	0x02, 0x4c
        /*0032*/ 	.byte	0x01
	.zero		1


	//----- nvinfo : EIATTR_MERCURY_ISA_VERSION
	.align		4
        /*0034*/ 	.byte	0x03, 0x5f
        /*0036*/ 	.short	0x0000


	//----- nvinfo : EIATTR_COOP_GROUP_MASK_REGIDS
	.align		4
        /*0038*/ 	.byte	0x04, 0x29
        /*003a*/ 	.short	(.L_1594 - .L_1593)


	//   ....[0]....
.L_1593:
        /*003c*/ 	.word	0xffffffff


	//   ....[1]....
        /*0040*/ 	.word	0xffffffff


	//   ....[2]....
        /*0044*/ 	.word	0xffffffff


	//   ....[3]....
        /*0048*/ 	.word	0xffffffff


	//   ....[4]....
        /*004c*/ 	.word	0xffffffff


	//   ....[5]....
        /*0050*/ 	.word	0xffffffff


	//   ....[6]....
        /*0054*/ 	.word	0xffffffff


	//   ....[7]....
        /*0058*/ 	.word	0xffffffff


	//   ....[8]....
        /*005c*/ 	.word	0xffffffff


	//   ....[9]....
        /*0060*/ 	.word	0xffffffff


	//   ....[10]....
        /*0064*/ 	.word	0xffffffff


	//   ....[11]....
        /*0068*/ 	.word	0xffffffff


	//   ....[12]....
        /*006c*/ 	.word	0xffffffff


	//   ....[13]....
        /*0070*/ 	.word	0xffffffff


	//   ....[14]....
        /*0074*/ 	.word	0xffffffff


	//   ....[15]....
        /*0078*/ 	.word	0xffffffff


	//----- nvinfo : EIATTR_COOP_GROUP_INSTR_OFFSETS
	.align		4
.L_1594:
        /*007c*/ 	.byte	0x04, 0x28
        /*007e*/ 	.short	(.L_1596 - .L_1595)


	//   ....[0]....
.L_1595:
        /*0080*/ 	.word	0x00003c80


	//   ....[1]....
        /*0084*/ 	.word	0x00003ca0


	//   ....[2]....
        /*0088*/ 	.word	0x00003d40


	//   ....[3]....
        /*008c*/ 	.word	0x00003d50


	//   ....[4]....
        /*0090*/ 	.word	0x00006780


	//   ....[5]....
        /*0094*/ 	.word	0x00006790


	//   ....[6]....
        /*0098*/ 	.word	0x000067c0


	//   ....[7]....
        /*009c*/ 	.word	0x000067d0


	//   ....[8]....
        /*00a0*/ 	.word	0x00009270


	//   ....[9]....
        /*00a4*/ 	.word	0x00009280


	//   ....[10]....
        /*00a8*/ 	.word	0x000092b0


	//   ....[11]....
        /*00ac*/ 	.word	0x000092c0


	//   ....[12]....
        /*00b0*/ 	.word	0x0000a4a0


	//   ....[13]....
        /*00b4*/ 	.word	0x0000a4e0


	//   ....[14]....
        /*00b8*/ 	.word	0x0000a520


	//   ....[15]....
        /*00bc*/ 	.word	0x0000a530


	//----- nvinfo : EIATTR_EXIT_INSTR_OFFSETS
	.align		4
.L_1596:
        /*00c0*/ 	.byte	0x04, 0x1c
        /*00c2*/ 	.short	(.L_1598 - .L_1597)


	//   ....[0]....
.L_1597:
        /*00c4*/ 	.word	0x000002e0


	//   ....[1]....
        /*00c8*/ 	.word	0x00000ae0


	//   ....[2]....
        /*00cc*/ 	.word	0x00000b10


	//   ....[3]....
        /*00d0*/ 	.word	0x0000b770


	//   ....[4]....
        /*00d4*/ 	.word	0x0000b840


	//----- nvinfo : EIATTR_CTAIDZ_USED
	.align		4
.L_1598:
        /*00d8*/ 	.byte	0x01, 0x04
	.zero		2


	//----- nvinfo : EIATTR_CRS_STACK_SIZE
	.align		4
        /*00dc*/ 	.byte	0x04, 0x1e
        /*00de*/ 	.short	(.L_1600 - .L_1599)
.L_1599:
        /*00e0*/ 	.word	0x00000000
.L_1600:


//--------------------- .nv.info._ZN5flash24flash_fwd_splitkv_kernelI23Flash_fwd_kernel_traitsILi128ELi64ELi64ELi4ELb0ELb0EN7cutlass10bfloat16_tE19Flash_kernel_traitsILi128ELi64ELi64ELi4ES3_EELb1ELb0ELb1ELb0ELb0ELb0ELb0ELb0EEEvNS_16Flash_fwd_paramsE --------------------------
	.section	.nv.info._ZN5flash24flash_fwd_splitkv_kernelI23Flash_fwd_kernel_traitsILi128ELi64ELi64ELi4ELb0ELb0EN7cutlass10bfloat16_tE19Flash_kernel_traitsILi128ELi64ELi64ELi4ES3_EELb1ELb0ELb1ELb0ELb0ELb0ELb0ELb0EEEvNS_16Flash_fwd_paramsE,"",@"SHT_CUDA_INFO"
	.sectionflags	@""
	.align	4


	//----- nvinfo : EIATTR_CUDA_API_VERSION
	.align		4
        /*0000*/ 	.byte	0x04, 0x37
        /*0002*/ 	.short	(.L_1602 - .L_1601)
.L_1601:
        /*0004*/ 	.word	0x00000082


	//----- nvinfo : EIATTR_SW2861232_WAR
	.align		4
.L_1602:
        /*0008*/ 	.byte	0x01, 0x35
	.zero		2


	//----- nvinfo : EIATTR_PARAM_CBANK
	.align		4
        /*000c*/ 	.byte	0x04, 0x0a
        /*000e*/ 	.short	(.L_1604 - .L_1603)
	.align		4
.L_1603:
        /*0010*/ 	.word	index@(.nv.constant0._ZN5flash24flash_fwd_splitkv_kernelI23Flash_fwd_kernel_traitsILi128ELi64ELi64ELi4ELb0ELb0EN7cutlass10bfloat16_tE19Flash_kernel_traitsILi128ELi64ELi64ELi4ES3_EELb1ELb0ELb1ELb0ELb0ELb0ELb0ELb0EEEvNS_16Flash_fwd_paramsE)
        /*0014*/ 	.short	0x0160
        /*0016*/ 	.short	0x01d0


	//----- nvinfo : EIATTR_CBANK_PARAM_SIZE
	.align		4
.L_1604:
        /*0018*/ 	.byte	0x03, 0x19
        /*001a*/ 	.short	0x01d0


	//----- nvinfo : EIATTR_KPARAM_INFO
	.align		4
        /*001c*/ 	.byte	0x04, 0x17
        /*001e*/ 	.short	(.L_1606 - .L_1605)
.L_1605:
        /*0020*/ 	.word	0x00000000
        /*0024*/ 	.short	0x0000
        /*0026*/ 	.short	0x0000
        /*0028*/ 	.byte	0x00, 0xf0, 0x41, 0x07


	//----- nvinfo : EIATTR_MAXREG_COUNT
	.align		4
.L_1606:
        /*002c*/ 	.byte	0x03, 0x1b
        /*002e*/ 	.short	0x00ff


	//----- nvinfo : EIATTR_NUM_BARRIERS
	.align		4
        /*0030*/ 	.byte	0x02, 0x4c
        /*0032*/ 	.byte	0x01
	.zero		1


	//----- nvinfo : EIATTR_MERCURY_ISA_VERSION
	.align		4
        /*0034*/ 	.byte	0x03, 0x5f
        /*0036*/ 	.short	0x0000


	//----- nvinfo : EIATTR_COOP_GROUP_MASK_REGIDS
	.align		4
        /*0038*/ 	.byte	0x04, 0x29
        /*003a*/ 	.short	(.L_1608 - .L_1607)


	//   ....[0]....
.L_1607:
        /*003c*/ 	.word	0xffffffff


	//   ....[1]....
        /*0040*/ 	.word	0xffffffff


	//   ....[2]....
        /*0044*/ 	.word	0xffffffff


	//   ....[3]....
        /*0048*/ 	.word	0xffffffff


	//   ....[4]....
        /*004c*/ 	.word	0xffffffff


	//   ....[5]....
        /*0050*/ 	.word	0xffffffff


	//   ....[6]....
        /*0054*/ 	.word	0xffffffff


	//   ....[7]....
        /*0058*/ 	.word	0xffffffff


	//   ....[8]....
        /*005c*/ 	.word	0xffffffff


	//   ....[9]....
        /*0060*/ 	.word	0xffffffff


	//   ....[10]....
        /*0064*/ 	.word	0xffffffff


	//   ....[11]....
        /*0068*/ 	.word	0xffffffff


	//   ....[12]....
        /*006c*/ 	.word	0xffffffff


	//   ....[13]....
        /*0070*/ 	.word	0xffffffff


	//   ....[14]....
        /*0074*/ 	.word	0xffffffff


	//   ....[15]....
        /*0078*/ 	.word	0xffffffff


	//----- nvinfo : EIATTR_COOP_GROUP_INSTR_OFFSETS
	.align		4
.L_1608:
        /*007c*/ 	.byte	0x04, 0x28
        /*007e*/ 	.short	(.L_1610 - .L_1609)


	//   ....[0]....
.L_1609:
        /*0080*/ 	.word	0x00004be0


	//   ....[1]....
        /*0084*/ 	.word	0x00004c00


	//   ....[2]....
        /*0088*/ 	.word	0x00004ca0


	//   ....[3]....
        /*008c*/ 	.word	0x00004cb0


	//   ....[4]....
        /*0090*/ 	.word	0x00007c70


	//   ....[5]....
        /*0094*/ 	.word	0x00007c80


	//   ....[6]....
        /*0098*/ 	.word	0x00007cb0


	//   ....[7]....
        /*009c*/ 	.word	0x00007cc0


	//   ....[8]....
        /*00a0*/ 	.word	0x0000ac90


	//   ....[9]....
        /*00a4*/ 	.word	0x0000acb0


	//   ....[10]....
        /*00a8*/ 	.word	0x0000acd0


	//   ....[11]....
        /*00ac*/ 	.word	0x0000acf0


	//   ....[12]....
        /*00b0*/ 	.word	0x0000bf10


	//   ....[13]....
        /*00b4*/ 	.word	0x0000bf50


	//   ....[14]....
        /*00b8*/ 	.word	0x0000bf90


	//   ....[15]....
        /*00bc*/ 	.word	0x0000bfb0


	//----- nvinfo : EIATTR_EXIT_INSTR_OFFSETS
	.align		4
.L_1610:
        /*00c0*/ 	.byte	0x04, 0x1c
        /*00c2*/ 	.short	(.L_1612 - .L_1611)


	//   ....[0]....
.L_1611:
        /*00c4*/ 	.word	0x000002d0


	//   ....[1]....
        /*00c8*/ 	.word	0x00000b80


	//   ....[2]....
        /*00cc*/ 	.word	0x00000bb0


	//   ....[3]....
        /*00d0*/ 	.word	0x0000d280


	//   ....[4]....
        /*00d4*/ 	.word	0x0000d360


	//   ....[5]....
        /*00d8*/ 	.word	0x0000d380


	//----- nvinfo : EIATTR_CTAIDZ_USED
	.align		4
.L_1612:
        /*00dc*/ 	.byte	0x01, 0x04
	.zero		2


	//----- nvinfo : EIATTR_CRS_STACK_SIZE
	.align		4
        /*00e0*/ 	.byte	0x04, 0x1e
        /*00e2*/ 	.short	(.L_1614 - .L_1613)
.L_1613:
        /*00e4*/ 	.word	0x00000000
.L_1614:


//--------------------- .nv.info._ZN5flash24flash_fwd_splitkv_kernelI23Flash_fwd_kernel_traitsILi128ELi64ELi64ELi4ELb0ELb0EN7cutlass10bfloat16_tE19Flash_kernel_traitsILi128ELi64ELi64ELi4ES3_EELb1ELb0ELb1ELb0ELb0ELb1ELb0ELb0EEEvNS_16Flash_fwd_paramsE --------------------------
	.section	.nv.info._ZN5flash24flash_fwd_splitkv_kernelI23Flash_fwd_kernel_traitsILi128ELi64ELi64ELi4ELb0ELb0EN7cutlass10bfloat16_tE19Flash_kernel_traitsILi128ELi64ELi64ELi4ES3_EELb1ELb0ELb1ELb0ELb0ELb1ELb0ELb0EEEvNS_16Flash_fwd_paramsE,"",@"SHT_CUDA_INFO"
	.sectionflags	@""
	.align	4


	//----- nvinfo : EIATTR_CUDA_API_VERSION
	.align		4
        /*0000*/ 	.byte	0x04, 0x37
        /*0002*/ 	.short	(.L_1616 - .L_1615)
.L_1615:
        /*0004*/ 	.word	0x00000082


	//----- nvinfo : EIATTR_SW2861232_WAR
	.align		4
.L_1616:
        /*0008*/ 	.byte	0x01, 0x35
	.zero		2


	//----- nvinfo : EIATTR_PARAM_CBANK
	.align		4
        /*000c*/ 	.byte	0x04, 0x0a
        /*000e*/ 	.short	(.L_1618 - .L_1617)
	.align		4
.L_1617:
        /*0010*/ 	.word	index@(.nv.constant0._ZN5flash24flash_fwd_splitkv_kernelI23Flash_fwd_kernel_traitsILi128ELi64ELi64ELi4ELb0ELb0EN7cutlass10bfloat16_tE19Flash_kernel_traitsILi128ELi64ELi64ELi4ES3_EELb1ELb0ELb1ELb0ELb0ELb1ELb0ELb0EEEvNS_16Flash_fwd_paramsE)
        /*0014*/ 	.short	0x0160
        /*0016*/ 	.short	0x01d0


	//----- nvinfo : EIATTR_CBANK_PARAM_SIZE
	.align		4
.L_1618:
        /*0018*/ 	.byte	0x03, 0x19
        /*001a*/ 	.short	0x01d0


	//----- nvinfo : EIATTR_KPARAM_INFO
	.align		4
        /*001c*/ 	.byte	0x04, 0x17
        /*001e*/ 	.short	(.L_1620 - .L_1619)
.L_1619:
        /*0020*/ 	.word	0x00000000
        /*0024*/ 	.short	0x0000
        /*0026*/ 	.short	0x0000
        /*0028*/ 	.byte	0x00, 0xf0, 0x41, 0x07


	//----- nvinfo : EIATTR_MAXREG_COUNT
	.align		4
.L_1620:
        /*002c*/ 	.byte	0x03, 0x1b
        /*002e*/ 	.short	0x00ff


	//----- nvinfo : EIATTR_NUM_BARRIERS
	.align		4
        /*0030*/ 	.byte	0x02, 0x4c
        /*0032*/ 	.byte	0x01
	.zero		1


	//----- nvinfo : EIATTR_MERCURY_ISA_VERSION
	.align		4
        /*0034*/ 	.byte	0x03, 0x5f
        /*0036*/ 	.short	0x0000


	//----- nvinfo : EIATTR_COOP_GROUP_MASK_REGIDS
	.align		4
        /*0038*/ 	.byte	0x04, 0x29
        /*003a*/ 	.short	(.L_1622 - .L_1621)


	//   ....[0]....
.L_1621:
        /*003c*/ 	.word	0xffffffff


	//   ....[1]....
        /*0040*/ 	.word	0xffffffff


	//   ....[2]....
        /*0044*/ 	.word	0xffffffff


	//   ....[3]....
        /*0048*/ 	.word	0xffffffff


	//   ....[4]....
        /*004c*/ 	.word	0xffffffff


	//   ....[5]....
        /*0050*/ 	.word	0xffffffff


	//   ....[6]....
        /*0054*/ 	.word	0xffffffff


	//   ....[7]....
        /*0058*/ 	.word	0xffffffff


	//   ....[8]....
        /*005c*/ 	.word	0xffffffff


	//   ....[9]....
        /*0060*/ 	.word	0xffffffff


	//   ....[10]....
        /*0064*/ 	.word	0xffffffff


	//   ....[11]....
        /*0068*/ 	.word	0xffffffff


	//   ....[12]....
        /*006c*/ 	.word	0xffffffff


	//   ....[13]....
        /*0070*/ 	.word	0xffffffff


	//   ....[14]....
        /*0074*/ 	.word	0xffffffff


	//   ....[15]....
        /*0078*/ 	.word	0xffffffff


	//----- nvinfo : EIATTR_COOP_GROUP_INSTR_OFFSETS
	.align		4
.L_1622:
        /*007c*/ 	.byte	0x04, 0x28
        /*007e*/ 	.short	(.L_1624 - .L_1623)


	//   ....[0]....
.L_1623:
        /*0080*/ 	.word	0x00004fe0


	//   ....[1]....
        /*0084*/ 	.word	0x00005000


	//   ....[2]....
        /*0088*/ 	.word	0x000050a0


	//   ....[3]....
        /*008c*/ 	.word	0x000050b0


	//   ....[4]....
        /*0090*/ 	.word	0x00008450


	//   ....[5]....
        /*0094*/ 	.word	0x00008460


	//   ....[6]....
        /*0098*/ 	.word	0x00008490


	//   ....[7]....
        /*009c*/ 	.word	0x000084a0


	//   ....[8]....
        /*00a0*/ 	.word	0x0000b880


	//   ....[9]....
        /*00a4*/ 	.word	0x0000b8a0


	//   ....[10]....
        /*00a8*/ 	.word	0x0000b8c0


	//   ....[11]....
        /*00ac*/ 	.word	0x0000b8e0


	//   ....[12]....
        /*00b0*/ 	.word	0x0000caf0


	//   ....[13]....
        /*00b4*/ 	.word	0x0000cb30


	//   ....[14]....
        /*00b8*/ 	.word	0x0000cb70


	//   ....[15]....
        /*00bc*/ 	.word	0x0000cb90


	//----- nvinfo : EIATTR_EXIT_INSTR_OFFSETS
	.align		4
.L_1624:
        /*00c0*/ 	.byte	0x04, 0x1c
        /*00c2*/ 	.short	(.L_1626 - .L_1625)


	//   ....[0]....
.L_1625:
        /*00c4*/ 	.word	0x000002d0


	//   ....[1]....
        /*00c8*/ 	.word	0x00000b80


	//   ....[2]....
        /*00cc*/ 	.word	0x00000bb0


	//   ....[3]....
        /*00d0*/ 	.word	0x0000de60


	//   ....[4]....
        /*00d4*/ 	.word	0x0000df40


	//   ....[5]....
        /*00d8*/ 	.word	0x0000df60


	//----- nvinfo : EIATTR_CTAIDZ_USED
	.align		4
.L_1626:
        /*00dc*/ 	.byte	0x01, 0x04
	.zero		2


	//----- nvinfo : EIATTR_CRS_STACK_SIZE
	.align		4
        /*00e0*/ 	.byte	0x04, 0x1e
        /*00e2*/ 	.short	(.L_1628 - .L_1627)
.L_1627:
        /*00e4*/ 	.word	0x00000000
.L_1628:


//--------------------- .nv.info._ZN5flash24flash_fwd_splitkv_kernelI23Flash_fwd_kernel_traitsILi128ELi64ELi64ELi4ELb0ELb0EN7cutlass10bfloat16_tE19Flash_kernel_traitsILi128ELi64ELi64ELi4ES3_EELb1ELb0ELb0ELb0ELb1ELb0ELb0ELb1EEEvNS_16Flash_fwd_paramsE --------------------------
	.section	.nv.info._ZN5flash24flash_fwd_splitkv_kernelI23Flash_fwd_kernel_traitsILi128ELi64ELi64ELi4ELb0ELb0EN7cutlass10bfloat16_tE19Flash_kernel_traitsILi128ELi64ELi64ELi4ES3_EELb1ELb0ELb0ELb0ELb1ELb0ELb0ELb1EEEvNS_16Flash_fwd_paramsE,"",@"SHT_CUDA_INFO"
	.sectionflags	@""
	.align	4


	//----- nvinfo : EIATTR_CUDA_API_VERSION
	.align		4
        /*0000*/ 	.byte	0x04, 0x37
        /*0002*/ 	.short	(.L_1630 - .L_1629)
.L_1629:
        /*0004*/ 	.word	0x00000082


	//----- nvinfo : EIATTR_SW2861232_WAR
	.align		4
.L_1630:
        /*0008*/ 	.byte	0x01, 0x35
	.zero		2


	//----- nvinfo : EIATTR_PARAM_CBANK
	.align		4
        /*000c*/ 	.byte	0x04, 0x0a
        /*000e*/ 	.short	(.L_1632 - .L_1631)
	.align		4
.L_1631:
        /*0010*/ 	.word	index@(.nv.constant0._ZN5flash24flash_fwd_splitkv_kernelI23Flash_fwd_kernel_traitsILi128ELi64ELi64ELi4ELb0ELb0EN7cutlass10bfloat16_tE19Flash_kernel_traitsILi128ELi64ELi64ELi4ES3_EELb1ELb0ELb0ELb0ELb1ELb0ELb0ELb1EEEvNS_16Flash_fwd_paramsE)
        /*0014*/ 	.short	0x0160
        /*0016*/ 	.short	0x01d0


	//----- nvinfo : EIATTR_CBANK_PARAM_SIZE
	.align		4
.L_1632:
        /*0018*/ 	.byte	0x03, 0x19
        /*001a*/ 	.short	0x01d0


	//----- nvinfo : EIATTR_KPARAM_INFO
	.align		4
        /*001c*/ 	.byte	0x04, 0x17
        /*001e*/ 	.short	(.L_1634 - .L_1633)
.L_1633:
        /*0020*/ 	.word	0x00000000
        /*0024*/ 	.short	0x0000
        /*0026*/ 	.short	0x0000
        /*0028*/ 	.byte	0x00, 0xf0, 0x41, 0x07


	//----- nvinfo : EIATTR_MAXREG_COUNT
	.align		4
.L_1634:
        /*002c*/ 	.byte	0x03, 0x1b
        /*002e*/ 	.short	0x00ff


	//----- nvinfo : EIATTR_NUM_BARRIERS
	.align		4
        /*0030*/ 	.byte	0x02, 0x4c
        /*0032*/ 	.byte	0x01
	.zero		1


	//----- nvinfo : EIATTR_MERCURY_ISA_VERSION
	.align		4
        /*0034*/ 	.byte	0x03, 0x5f
        /*0036*/ 	.short	0x0000


	//----- nvinfo : EIATTR_COOP_GROUP_MASK_REGIDS
	.align		4
        /*0038*/ 	.byte	0x04, 0x29
        /*003a*/ 	.short	(.L_1636 - .L_1635)


	//   ....[0]....
.L_1635:
        /*003c*/ 	.word	0xffffffff


	//   ....[1]....
        /*0040*/ 	.word	0xffffffff


	//   ....[2]....
        /*0044*/ 	.word	0xffffffff


	//   ....[3]....
        /*0048*/ 	.word	0xffffffff


	//   ....[4]....
        /*004c*/ 	.word	0xffffffff


	//   ....[5]....
        /*0050*/ 	.word	0xffffffff


	//   ....[6]....
        /*0054*/ 	.word	0xffffffff


	//   ....[7]....
        /*0058*/ 	.word	0xffffffff


	//   ....[8]....
        /*005c*/ 	.word	0xffffffff


	//   ....[9]....
        /*0060*/ 	.word	0xffffffff


	//   ....[10]....
        /*0064*/ 	.word	0xffffffff


	//   ....[11]....
        /*0068*/ 	.word	0xffffffff


	//   ....[12]....
        /*006c*/ 	.word	0xffffffff


	//   ....[13]....
        /*0070*/ 	.word	0xffffffff


	//   ....[14]....
        /*0074*/ 	.word	0xffffffff


	//   ....[15]....
        /*0078*/ 	.word	0xffffffff


	//----- nvinfo : EIATTR_COOP_GROUP_INSTR_OFFSETS
	.align		4
.L_1636:
        /*007c*/ 	.byte	0x04, 0x28
        /*007e*/ 	.short	(.L_1638 - .L_1637)


	//   ....[0]....
.L_1637:
        /*0080*/ 	.word	0x0000e010


	//   ....[1]....
        /*0084*/ 	.word	0x0000e050


	//   ....[2]....
        /*0088*/ 	.word	0x0000e090


	//   ....[3]....
        /*008c*/ 	.word	0x0000e0b0


	//   ....[4]....
        /*0090*/ 	.word	0x00010740


	//   ....[5]....
        /*0094*/ 	.word	0x00010750


	//   ....[6]....
        /*0098*/ 	.word	0x00010780


	//   ....[7]....
        /*009c*/ 	.word	0x00010790


	//   ....[8]....
        /*00a0*/ 	.word	0x00012e20


	//   ....[9]....
        /*00a4*/ 	.word	0x00012e40


	//   ....[10]....
        /*00a8*/ 	.word	0x00012e70


	//   ....[11]....
        /*00ac*/ 	.word	0x00012e80


	//   ....[12]....
        /*00b0*/ 	.word	0x000140a0


	//   ....[13]....
        /*00b4*/ 	.word	0x000140e0


	//   ....[14]....
        /*00b8*/ 	.word	0x00014120


	//   ....[15]....
        /*00bc*/ 	.word	0x00014130


	//----- nvinfo : EIATTR_EXIT_INSTR_OFFSETS
	.align		4
.L_1638:
        /*00c0*/ 	.byte	0x04, 0x1c
        /*00c2*/ 	.short	(.L_1640 - .L_1639)


	//   ....[0]....
.L_1639:
        /*00c4*/ 	.word	0x00000320


	//   ....[1]....
        /*00c8*/ 	.word	0x00000b10


	//   ....[2]....
        /*00cc*/ 	.word	0x00000b40


	//   ....[3]....
        /*00d0*/ 	.word	0x00015420


	//   ....[4]....
        /*00d4*/ 	.word	0x000154f0


	//----- nvinfo : EIATTR_CTAIDZ_USED
	.align		4
.L_1640:
        /*00d8*/ 	.byte	0x01, 0x04
	.zero		2


	//----- nvinfo : EIATTR_CRS_STACK_SIZE
	.align		4
        /*00dc*/ 	.byte	0x04, 0x1e
        /*00de*/ 	.short	(.L_1642 - .L_1641)
.L_1641:
        /*00e0*/ 	.word	0x00000000
.L_1642:


//--------------------- .nv.info._ZN5flash24flash_fwd_splitkv_kernelI23Flash_fwd_kernel_traitsILi128ELi64ELi64ELi4ELb0ELb0EN7cutlass10bfloat16_tE19Flash_kernel_traitsILi128ELi64ELi64ELi4ES3_EELb1ELb0ELb0ELb0ELb1ELb1ELb0ELb1EEEvNS_16Flash_fwd_paramsE --------------------------
	.section	.nv.info._ZN5flash24flash_fwd_splitkv_kernelI23Flash_fwd_kernel_traitsILi128ELi64ELi64ELi4ELb0ELb0EN7cutlass10bfloat16_tE19Flash_kernel_traitsILi128ELi64ELi64ELi4ES3_EELb1ELb0ELb0ELb0ELb1ELb1ELb0ELb1EEEvNS_16Flash_fwd_paramsE,"",@"SHT_CUDA_INFO"
	.sectionflags	@""
	.align	4


	//----- nvinfo : EIATTR_CUDA_API_VERSION
	.align		4
        /*0000*/ 	.byte	0x04, 0x37
        /*0002*/ 	.short	(.L_1644 - .L_1643)
.L_1643:
        /*0004*/ 	.word	0x00000082


	//----- nvinfo : EIATTR_SW2861232_WAR
	.align		4
.L_1644:
        /*0008*/ 	.byte	0x01, 0x35
	.zero		2


	//----- nvinfo : EIATTR_PARAM_CBANK
	.align		4
        /*000c*/ 	.byte	0x04, 0x0a
        /*000e*/ 	.short	(.L_1646 - .L_1645)
	.align		4
.L_1645:
        /*0010*/ 	.word	index@(.nv.constant0._ZN5flash24flash_fwd_splitkv_kernelI23Flash_fwd_kernel_traitsILi128ELi64ELi64ELi4ELb0ELb0EN7cutlass10bfloat16_tE19Flash_kernel_traitsILi128ELi64ELi64ELi4ES3_EELb1ELb0ELb0ELb0ELb1ELb1ELb0ELb1EEEvNS_16Flash_fwd_paramsE)
        /*0014*/ 	.short	0x0160
        /*0016*/ 	.short	0x01d0


	//----- nvinfo : EIATTR_CBANK_PARAM_SIZE
	.align		4
.L_1646:
        /*0018*/ 	.byte	0x03, 0x19
        /*001a*/ 	.short	0x01d0


	//----- nvinfo : EIATTR_KPARAM_INFO
	.align		4
        /*001c*/ 	.byte	0x04, 0x17
        /*001e*/ 	.short	(.L_1648 - .L_1647)
.L_1647:
        /*0020*/ 	.word	0x00000000
        /*0024*/ 	.short	0x0000
        /*0026*/ 	.short	0x0000
        /*0028*/ 	.byte	0x00, 0xf0, 0x41, 0x07


	//----- nvinfo : EIATTR_MAXREG_COUNT
	.align		4
.L_1648:
        /*002c*/ 	.byte	0x03, 0x1b
        /*002e*/ 	.short	0x00ff


	//----- nvinfo : EIATTR_NUM_BARRIERS
	.align		4
        /*0030*/ 	.byte	0x02, 0x4c
        /*0032*/ 	.byte	0x01
	.zero		1


	//----- nvinfo : EIATTR_MERCURY_ISA_VERSION
	.align		4
        /*0034*/ 	.byte	0x03, 0x5f
        /*0036*/ 	.short	0x0000


	//----- nvinfo : EIATTR_COOP_GROUP_MASK_REGIDS
	.align		4
        /*0038*/ 	.byte	0x04, 0x29
        /*003a*/ 	.short	(.L_1650 - .L_1649)


	//   ....[0]....
.L_1649:
        /*003c*/ 	.word	0xffffffff


	//   ....[1]....
        /*0040*/ 	.word	0xffffffff


	//   ....[2]....
        /*0044*/ 	.word	0xffffffff


	//   ....[3]....
        /*0048*/ 	.word	0xffffffff


	//   ....[4]....
        /*004c*/ 	.word	0xffffffff


	//   ....[5]....
        /*0050*/ 	.word	0xffffffff


	//   ....[6]....
        /*0054*/ 	.word	0xffffffff


	//   ....[7]....
        /*0058*/ 	.word	0xffffffff


	//   ....[8]....
        /*005c*/ 	.word	0xffffffff


	//   ....[9]....
        /*0060*/ 	.word	0xffffffff


	//   ....[10]....
        /*0064*/ 	.word	0xffffffff


	//   ....[11]....
        /*0068*/ 	.word	0xffffffff


	//   ....[12]....
        /*006c*/ 	.word	0xffffffff


	//   ....[13]....
        /*0070*/ 	.word	0xffffffff


	//   ....[14]....
        /*0074*/ 	.word	0xffffffff


	//   ....[15]....
        /*0078*/ 	.word	0xffffffff


	//----- nvinfo : EIATTR_COOP_GROUP_INSTR_OFFSETS
	.align		4
.L_1650:
        /*007c*/ 	.byte	0x04, 0x28
        /*007e*/ 	.short	(.L_1652 - .L_1651)


	//   ....[0]....
.L_1651:
        /*0080*/ 	.word	0x0000e3b0


	//   ....[1]....
        /*0084*/ 	.word	0x0000e400


	//   ....[2]....
        /*0088*/ 	.word	0x0000e460


	//   ....[3]....
        /*008c*/ 	.word	0x0000e480


	//   ....[4]....
        /*0090*/ 	.word	0x00010ec0


	//   ....[5]....
        /*0094*/ 	.word	0x00010ed0


	//   ....[6]....
        /*0098*/ 	.word	0x00010f00


	//   ....[7]....
        /*009c*/ 	.word	0x00010f10


	//   ....[8]....
        /*00a0*/ 	.word	0x000139b0


	//   ....[9]....
        /*00a4*/ 	.word	0x000139d0


	//   ....[10]....
        /*00a8*/ 	.word	0x00013a00


	//   ....[11]....
        /*00ac*/ 	.word	0x00013a10


	//   ....[12]....
        /*00b0*/ 	.word	0x00014c20


	//   ....[13]....
        /*00b4*/ 	.word	0x00014c60


	//   ....[14]....
        /*00b8*/ 	.word	0x00014ca0


	//   ....[15]....
        /*00bc*/ 	.word	0x00014cb0


	//----- nvinfo : EIATTR_EXIT_INSTR_OFFSETS
	.align		4
.L_1652:
        /*00c0*/ 	.byte	0x04, 0x1c
        /*00c2*/ 	.short	(.L_1654 - .L_1653)


	//   ....[0]....
.L_1653:
        /*00c4*/ 	.word	0x00000320


	//   ....[1]....
        /*00c8*/ 	.word	0x00000b10


	//   ....[2]....
        /*00cc*/ 	.word	0x00000b40


	//   ....[3]....
        /*00d0*/ 	.word	0x00015fa0


	//   ....[4]....
        /*00d4*/ 	.word	0x00016070


	//----- nvinfo : EIATTR_CTAIDZ_USED
	.align		4
.L_1654:
        /*00d8*/ 	.byte	0x01, 0x04
	.zero		2


	//----- nvinfo : EIATTR_CRS_STACK_SIZE
	.align		4
        /*00dc*/ 	.byte	0x04, 0x1e
        /*00de*/ 	.short	(.L_1656 - .L_1655)
.L_1655:
        /*00e0*/ 	.word	0x00000000
.L_1656:


//--------------------- .nv.info._ZN5flash24flash_fwd_splitkv_kernelI23Flash_fwd_kernel_traitsILi128ELi64ELi64ELi4ELb0ELb0EN7cutlass10bfloat16_tE19Flash_kernel_traitsILi128ELi64ELi64ELi4ES3_EELb1ELb0ELb1ELb0ELb0ELb0ELb0ELb1EEEvNS_16Flash_fwd_paramsE --------------------------
	.section	.nv.info._ZN5flash24flash_fwd_splitkv_kernelI23Flash_fwd_kernel_traitsILi128ELi64ELi64ELi4ELb0ELb0EN7cutlass10bfloat16_tE19Flash_kernel_traitsILi128ELi64ELi64ELi4ES3_EELb1ELb0ELb1ELb0ELb0ELb0ELb0ELb1EEEvNS_16Flash_fwd_paramsE,"",@"SHT_CUDA_INFO"
	.sectionflags	@""
	.align	4


	//----- nvinfo : EIATTR_CUDA_API_VERSION
	.align		4
        /*0000*/ 	.byte	0x04, 0x37
        /*0002*/ 	.short	(.L_1658 - .L_1657)
.L_1657:
        /*0004*/ 	.word	0x00000082


	//----- nvinfo : EIATTR_SW2861232_WAR
	.align		4
.L_1658:
        /*0008*/ 	.byte	0x01, 0x35
	.zero		2


	//----- nvinfo : EIATTR_PARAM_CBANK
	.align		4
        /*000c*/ 	.byte	0x04, 0x0a
        /*000e*/ 	.short	(.L_1660 - .L_1659)
	.align		4
.L_1659:
        /*0010*/ 	.word	index@(.nv.constant0._ZN5flash24flash_fwd_splitkv_kernelI23Flash_fwd_kernel_traitsILi128ELi64ELi64ELi4ELb0ELb0EN7cutlass10bfloat16_tE19Flash_kernel_traitsILi128ELi64ELi64ELi4ES3_EELb1ELb0ELb1ELb0ELb0ELb0ELb0ELb1EEEvNS_16Flash_fwd_paramsE)
        /*0014*/ 	.short	0x0160
        /*0016*/ 	.short	0x01d0


	//----- nvinfo : EIATTR_CBANK_PARAM_SIZE
	.align		4
.L_1660:
        /*0018*/ 	.byte	0x03, 0x19
        /*001a*/ 	.short	0x01d0


	//----- nvinfo : EIATTR_KPARAM_INFO
	.align		4
        /*001c*/ 	.byte	0x04, 0x17
        /*001e*/ 	.short	(.L_1662 - .L_1661)
.L_1661:
        /*0020*/ 	.word	0x00000000
        /*0024*/ 	.short	0x0000
        /*0026*/ 	.short	0x0000
        /*0028*/ 	.byte	0x00, 0xf0, 0x41, 0x07


	//----- nvinfo : EIATTR_MAXREG_COUNT
	.align		4
.L_1662:
        /*002c*/ 	.byte	0x03, 0x1b
        /*002e*/ 	.short	0x00ff


	//----- nvinfo : EIATTR_NUM_BARRIERS
	.align		4
        /*0030*/ 	.byte	0x02, 0x4c
        /*0032*/ 	.byte	0x01
	.zero		1


	//----- nvinfo : EIATTR_MERCURY_ISA_VERSION
	.align		4
        /*0034*/ 	.byte	0x03, 0x5f
        /*0036*/ 	.short	0x0000


	//----- nvinfo : EIATTR_COOP_GROUP_MASK_REGIDS
	.align		4
        /*0038*/ 	.byte	0x04, 0x29
        /*003a*/ 	.short	(.L_1664 - .L_1663)


	//   ....[0]....
.L_1663:
        /*003c*/ 	.word	0xffffffff


	//   ....[1]....
        /*0040*/ 	.word	0xffffffff


	//   ....[2]....
        /*0044*/ 	.word	0xffffffff


	//   ....[3]....
        /*0048*/ 	.word	0xffffffff


	//   ....[4]....
        /*004c*/ 	.word	0xffffffff


	//   ....[5]....
        /*0050*/ 	.word	0xffffffff


	//   ....[6]....
        /*0054*/ 	.word	0xffffffff


	//   ....[7]....
        /*0058*/ 	.word	0xffffffff


	//   ....[8]....
        /*005c*/ 	.word	0xffffffff


	//   ....[9]....
        /*0060*/ 	.word	0xffffffff


	//   ....[10]....
        /*0064*/ 	.word	0xffffffff


	//   ....[11]....
        /*0068*/ 	.word	0xffffffff


	//   ....[12]....
        /*006c*/ 	.word	0xffffffff


	//   ....[13]....
        /*0070*/ 	.word	0xffffffff


	//   ....[14]....
        /*0074*/ 	.word	0xffffffff


	//   ....[15]....
        /*0078*/ 	.word	0xffffffff


	//----- nvinfo : EIATTR_COOP_GROUP_INSTR_OFFSETS
	.align		4
.L_1664:
        /*007c*/ 	.byte	0x04, 0x28
        /*007e*/ 	.short	(.L_1666 - .L_1665)


	//   ....[0]....
.L_1665:
        /*0080*/ 	.word	0x0000fd70


	//   ....[1]....
        /*0084*/ 	.word	0x0000fdc0


	//   ....[2]....
        /*0088*/ 	.word	0x0000fe00


	//   ....[3]....
        /*008c*/ 	.word	0x0000fe20


	//   ....[4]....
        /*0090*/ 	.word	0x00012d10


	//   ....[5]....
        /*0094*/ 	.word	0x00012d50


	//   ....[6]....
        /*0098*/ 	.word	0x00012d70


	//   ....[7]....
        /*009c*/ 	.word	0x00012da0


	//   ....[8]....
        /*00a0*/ 	.word	0x00015d50


	//   ....[9]....
        /*00a4*/ 	.word	0x00015d70


	//   ....[10]....
        /*00a8*/ 	.word	0x00015d90


	//   ....[11]....
        /*00ac*/ 	.word	0x00015db0


	//   ....[12]....
        /*00b0*/ 	.word	0x00016fe0


	//   ....[13]....
        /*00b4*/ 	.word	0x00017020


	//   ....[14]....
        /*00b8*/ 	.word	0x00017060


	//   ....[15]....
        /*00bc*/ 	.word	0x00017070


	//----- nvinfo : EIATTR_EXIT_INSTR_OFFSETS
	.align		4
.L_1666:
        /*00c0*/ 	.byte	0x04, 0x1c
        /*00c2*/ 	.short	(.L_1668 - .L_1667)


	//   ....[0]....
.L_1667:
        /*00c4*/ 	.word	0x00000310


	//   ....[1]....
        /*00c8*/ 	.word	0x00000bb0


	//   ....[2]....
        /*00cc*/ 	.word	0x00000be0


	//   ....[3]....
        /*00d0*/ 	.word	0x00018390


	//   ....[4]....
        /*00d4*/ 	.word	0x00018470


	//   ....[5]....
        /*00d8*/ 	.word	0x00018490


	//----- nvinfo : EIATTR_CTAIDZ_USED
	.align		4
.L_1668:
        /*00dc*/ 	.byte	0x01, 0x04
	.zero		2


	//----- nvinfo : EIATTR_CRS_STACK_SIZE
	.align		4
        /*00e0*/ 	.byte	0x04, 0x1e
        /*00e2*/ 	.short	(.L_1670 - .L_1669)
.L_1669:
        /*00e4*/ 	.word	0x00000000
.L_1670:


//--------------------- .nv.info._ZN5flash24flash_fwd_splitkv_kernelI23Flash_fwd_kernel_traitsILi128ELi64ELi64ELi4ELb0ELb0EN7cutlass10bfloat16_tE19Flash_kernel_traitsILi128ELi64ELi64ELi4ES3_EELb1ELb0ELb1ELb0ELb0ELb1ELb0ELb1EEEvNS_16Flash_fwd_paramsE --------------------------
	.section	.nv.info._ZN5flash24flash_fwd_splitkv_kernelI23Flash_fwd_kernel_traitsILi128ELi64ELi64ELi4ELb0ELb0EN7cutlass10bfloat16_tE19Flash_kernel_traitsILi128ELi64ELi64ELi4ES3_EELb1ELb0ELb1ELb0ELb0ELb1ELb0ELb1EEEvNS_16Flash_fwd_paramsE,"",@"SHT_CUDA_INFO"
	.sectionflags	@""
	.align	4


	//----- nvinfo : EIATTR_CUDA_API_VERSION
	.align		4
        /*0000*/ 	.byte	0x04, 0x37
        /*0002*/ 	.short	(.L_1672 - .L_1671)
.L_1671:
        /*0004*/ 	.word	0x00000082


	//----- nvinfo : EIATTR_SW2861232_WAR
	.align		4
.L_1672:
        /*0008*/ 	.byte	0x01, 0x35
	.zero		2


	//----- nvinfo : EIATTR_PARAM_CBANK
	.align		4
        /*000c*/ 	.byte	0x04, 0x0a
        /*000e*/ 	.short	(.L_1674 - .L_1673)
	.align		4
.L_1673:
        /*0010*/ 	.word	index@(.nv.constant0._ZN5flash24flash_fwd_splitkv_kernelI23Flash_fwd_kernel_traitsILi128ELi64ELi64ELi4ELb0ELb0EN7cutlass10bfloat16_tE19Flash_kernel_traitsILi128ELi64ELi64ELi4ES3_EELb1ELb0ELb1ELb0ELb0ELb1ELb0ELb1EEEvNS_16Flash_fwd_paramsE)
        /*0014*/ 	.short	0x0160
        /*0016*/ 	.short	0x01d0


	//----- nvinfo : EIATTR_CBANK_PARAM_SIZE
	.align		4
.L_1674:
        /*0018*/ 	.byte	0x03, 0x19
        /*001a*/ 	.short	0x01d0


	//----- nvinfo : EIATTR_KPARAM_INFO
	.align		4
        /*001c*/ 	.byte	0x04, 0x17
        /*001e*/ 	.short	(.L_1676 - .L_1675)
.L_1675:
        /*0020*/ 	.word	0x00000000
        /*0024*/ 	.short	0x0000
        /*0026*/ 	.short	0x0000
        /*0028*/ 	.byte	0x00, 0xf0, 0x41, 0x07


	//----- nvinfo : EIATTR_MAXREG_COUNT
	.align		4
.L_1676:
        /*002c*/ 	.byte	0x03, 0x1b
        /*002e*/ 	.short	0x00ff


	//----- nvinfo : EIATTR_NUM_BARRIERS
	.align		4
        /*0030*/ 	.byte	0x02, 0x4c
        /*0032*/ 	.byte	0x01
	.zero		1


	//----- nvinfo : EIATTR_MERCURY_ISA_VERSION
	.align		4
        /*0034*/ 	.byte	0x03, 0x5f
        /*0036*/ 	.short	0x0000


	//----- nvinfo : EIATTR_COOP_GROUP_MASK_REGIDS
	.align		4
        /*0038*/ 	.byte	0x04, 0x29
        /*003a*/ 	.short	(.L_1678 - .L_1677)


	//   ....[0]....
.L_1677:
        /*003c*/ 	.word	0xffffffff


	//   ....[1]....
        /*0040*/ 	.word	0xffffffff


	//   ....[2]....
        /*0044*/ 	.word	0xffffffff


	//   ....[3]....
        /*0048*/ 	.word	0xffffffff


	//   ....[4]....
        /*004c*/ 	.word	0xffffffff


	//   ....[5]....
        /*0050*/ 	.word	0xffffffff


	//   ....[6]....
        /*0054*/ 	.word	0xffffffff


	//   ....[7]....
        /*0058*/ 	.word	0xffffffff


	//   ....[8]....
        /*005c*/ 	.word	0xffffffff


	//   ....[9]....
        /*0060*/ 	.word	0xffffffff


	//   ....[10]....
        /*0064*/ 	.word	0xffffffff


	//   ....[11]....
        /*0068*/ 	.word	0xffffffff


	//   ....[12]....
        /*006c*/ 	.word	0xffffffff


	//   ....[13]....
        /*0070*/ 	.word	0xffffffff


	//   ....[14]....
        /*0074*/ 	.word	0xffffffff


	//   ....[15]....
        /*0078*/ 	.word	0xffffffff


	//----- nvinfo : EIATTR_COOP_GROUP_INSTR_OFFSETS
	.align		4
.L_1678:
        /*007c*/ 	.byte	0x04, 0x28
        /*007e*/ 	.short	(.L_1680 - .L_1679)


	//   ....[0]....
.L_1679:
        /*0080*/ 	.word	0x00010190


	//   ....[1]....
        /*0084*/ 	.word	0x000101e0


	//   ....[2]....
        /*0088*/ 	.word	0x00010220


	//   ....[3]....
        /*008c*/ 	.word	0x00010240


	//   ....[4]....
        /*0090*/ 	.word	0x00013540


	//   ....[5]....
        /*0094*/ 	.word	0x00013550


	//   ....[6]....
        /*0098*/ 	.word	0x00013580


	//   ....[7]....
        /*009c*/ 	.word	0x00013590


	//   ....[8]....
        /*00a0*/ 	.word	0x00016970


	//   ....[9]....
        /*00a4*/ 	.word	0x00016980


	//   ....[10]....
        /*00a8*/ 	.word	0x000169a0


	//   ....[11]....
        /*00ac*/ 	.word	0x000169c0


	//   ....[12]....
        /*00b0*/ 	.word	0x00017bd0


	//   ....[13]....
        /*00b4*/ 	.word	0x00017c10


	//   ....[14]....
        /*00b8*/ 	.word	0x00017c50


	//   ....[15]....
        /*00bc*/ 	.word	0x00017c60


	//----- nvinfo : EIATTR_EXIT_INSTR_OFFSETS
	.align		4
.L_1680:
        /*00c0*/ 	.byte	0x04, 0x1c
        /*00c2*/ 	.short	(.L_1682 - .L_1681)


	//   ....[0]....
.L_1681:
        /*00c4*/ 	.word	0x00000310


	//   ....[1]....
        /*00c8*/ 	.word	0x00000bb0


	//   ....[2]....
        /*00cc*/ 	.word	0x00000be0


	//   ....[3]....
        /*00d0*/ 	.word	0x00018f80


	//   ....[4]....
        /*00d4*/ 	.word	0x00019060


	//   ....[5]....
        /*00d8*/ 	.word	0x00019080


	//----- nvinfo : EIATTR_CTAIDZ_USED
	.align		4
.L_1682:
        /*00dc*/ 	.byte	0x01, 0x04
	.zero		2


	//----- nvinfo : EIATTR_CRS_STACK_SIZE
	.align		4
        /*00e0*/ 	.byte	0x04, 0x1e
        /*00e2*/ 	.short	(.L_1684 - .L_1683)
.L_1683:
        /*00e4*/ 	.word	0x00000000
.L_1684:


//--------------------- .nv.info._ZN5flash24flash_fwd_splitkv_kernelI23Flash_fwd_kernel_traitsILi128ELi64ELi64ELi4ELb0ELb0EN7cutlass10bfloat16_tE19Flash_kernel_traitsILi128ELi64ELi64ELi4ES3_EELb1ELb0ELb0ELb0ELb1ELb0ELb1ELb0EEEvNS_16Flash_fwd_paramsE --------------------------
	.section	.nv.info._ZN5flash24flash_fwd_splitkv_kernelI23Flash_fwd_kernel_traitsILi128ELi64ELi64ELi4ELb0ELb0EN7cutlass10bfloat16_tE19Flash_kernel_traitsILi128ELi64ELi64ELi4ES3_EELb1ELb0ELb0ELb0ELb1ELb0ELb1ELb0EEEvNS_16Flash_fwd_paramsE,"",@"SHT_CUDA_INFO"
	.sectionflags	@""
	.align	4


	//----- nvinfo : EIATTR_CUDA_API_VERSION
	.align		4
        /*0000*/ 	.byte	0x04, 0x37
        /*0002*/ 	.short	(.L_1686 - .L_1685)
.L_1685:
        /*0004*/ 	.word	0x00000082


	//----- nvinfo : EIATTR_SW2861232_WAR
	.align		4
.L_1686:
        /*0008*/ 	.byte	0x01, 0x35
	.zero		2


	//----- nvinfo : EIATTR_PARAM_CBANK
	.align		4
        /*000c*/ 	.byte	0x04, 0x0a
        /*000e*/ 	.short	(.L_1688 - .L_1687)
	.align		4
.L_1687:
        /*0010*/ 	.word	index@(.nv.constant0._ZN5flash24flash_fwd_splitkv_kernelI23Flash_fwd_kernel_traitsILi128ELi64ELi64ELi4ELb0ELb0EN7cutlass10bfloat16_tE19Flash_kernel_traitsILi128ELi64ELi64ELi4ES3_EELb1ELb0ELb0ELb0ELb1ELb0ELb1ELb0EEEvNS_16Flash_fwd_paramsE)
        /*0014*/ 	.short	0x0160
        /*0016*/ 	.short	0x01d0


	//----- nvinfo : EIATTR_CBANK_PARAM_SIZE
	.align		4
.L_1688:
        /*0018*/ 	.byte	0x03, 0x19
        /*001a*/ 	.short	0x01d0


	//----- nvinfo : EIATTR_KPARAM_INFO
	.align		4
        /*001c*/ 	.byte	0x04, 0x17
        /*001e*/ 	.short	(.L_1690 - .L_1689)
.L_1689:
        /*0020*/ 	.word	0x00000000
        /*0024*/ 	.short	0x0000
        /*0026*/ 	.short	0x0000
        /*0028*/ 	.byte	0x00, 0xf0, 0x41, 0x07


	//----- nvinfo : EIATTR_MAXREG_COUNT
	.align		4
.L_1690:
        /*002c*/ 	.byte	0x03, 0x1b
        /*002e*/ 	.short	0x00ff


	//----- nvinfo : EIATTR_NUM_BARRIERS
	.align		4
        /*0030*/ 	.byte	0x02, 0x4c
        /*0032*/ 	.byte	0x01
	.zero		1


	//----- nvinfo : EIATTR_MERCURY_ISA_VERSION
	.align		4
        /*0034*/ 	.byte	0x03, 0x5f
        /*0036*/ 	.short	0x0000


	//----- nvinfo : EIATTR_COOP_GROUP_MASK_REGIDS
	.align		4
        /*0038*/ 	.byte	0x04, 0x29
        /*003a*/ 	.short	(.L_1692 - .L_1691)


	//   ....[0]....
.L_1691:
        /*003c*/ 	.word	0xffffffff


	//   ....[1]....
        /*0040*/ 	.word	0xffffffff


	//   ....[2]....
        /*0044*/ 	.word	0xffffffff


	//   ....[3]....
        /*0048*/ 	.word	0xffffffff


	//   ....[4]....
        /*004c*/ 	.word	0xffffffff


	//   ....[5]....
        /*0050*/ 	.word	0xffffffff


	//   ....[6]....
        /*0054*/ 	.word	0xffffffff


	//   ....[7]....
        /*0058*/ 	.word	0xffffffff


	//   ....[8]....
        /*005c*/ 	.word	0xffffffff


	//   ....[9]....
        /*0060*/ 	.word	0xffffffff


	//   ....[10]....
        /*0064*/ 	.word	0xffffffff


	//   ....[11]....
        /*0068*/ 	.word	0xffffffff


	//   ....[12]....
        /*006c*/ 	.word	0xffffffff


	//   ....[13]....
        /*0070*/ 	.word	0xffffffff


	//   ....[14]....
        /*0074*/ 	.word	0xffffffff


	//   ....[15]....
        /*0078*/ 	.word	0xffffffff


	//----- nvinfo : EIATTR_COOP_GROUP_INSTR_OFFSETS
	.align		4
.L_1692:
        /*007c*/ 	.byte	0x04, 0x28
        /*007e*/ 	.short	(.L_1694 - .L_1693)


	//   ....[0]....
.L_1693:
        /*0080*/ 	.word	0x000039a0


	//   ....[1]....
        /*0084*/ 	.word	0x00003a80


	//   ....[2]....
        /*0088*/ 	.word	0x00003a90


	//   ....[3]....
        /*008c*/ 	.word	0x00003ad0


	//   ....[4]....
        /*0090*/ 	.word	0x000060e0


	//   ....[5]....
        /*0094*/ 	.word	0x000060f0


	//   ....[6]....
        /*0098*/ 	.word	0x00006120


	//   ....[7]....
        /*009c*/ 	.word	0x00006130


	//   ....[8]....
        /*00a0*/ 	.word	0x00008770


	//   ....[9]....
        /*00a4*/ 	.word	0x00008790


	//   ....[10]....
        /*00a8*/ 	.word	0x000087c0


	//   ....[11]....
        /*00ac*/ 	.word	0x000087d0


	//   ....[12]....
        /*00b0*/ 	.word	0x000099e0


	//   ....[13]....
        /*00b4*/ 	.word	0x00009a10


	//   ....[14]....
        /*00b8*/ 	.word	0x00009a70


	//   ....[15]....
        /*00bc*/ 	.word	0x00009a80


	//----- nvinfo : EIATTR_EXIT_INSTR_OFFSETS
	.align		4
.L_1694:
        /*00c0*/ 	.byte	0x04, 0x1c
        /*00c2*/ 	.short	(.L_1696 - .L_1695)


	//   ....[0]....
.L_1695:
        /*00c4*/ 	.word	0x00000410


	//   ....[1]....
        /*00c8*/ 	.word	0x00000bc0


	//   ....[2]....
        /*00cc*/ 	.word	0x00000bf0


	//   ....[3]....
        /*00d0*/ 	.word	0x0000a9b0


	//   ....[4]....
        /*00d4*/ 	.word	0x0000a9e0


	//----- nvinfo : EIATTR_CTAIDZ_USED
	.align		4
.L_1696:
        /*00d8*/ 	.byte	0x01, 0x04
	.zero		2


	//----- nvinfo : EIATTR_CRS_STACK_SIZE
	.align		4
        /*00dc*/ 	.byte	0x04, 0x1e
        /*00de*/ 	.short	(.L_1698 - .L_1697)
.L_1697:
        /*00e0*/ 	.word	0x00000000
.L_1698:


//--------------------- .nv.info._ZN5flash24flash_fwd_splitkv_kernelI23Flash_fwd_kernel_traitsILi128ELi64ELi64ELi4ELb0ELb0EN7cutlass10bfloat16_tE19Flash_kernel_traitsILi128ELi64ELi64ELi4ES3_EELb1ELb0ELb0ELb0ELb1ELb1ELb1ELb0EEEvNS_16Flash_fwd_paramsE --------------------------
	.section	.nv.info._ZN5flash24flash_fwd_splitkv_kernelI23Flash_fwd_kernel_traitsILi128ELi64ELi64ELi4ELb0ELb0EN7cutlass10bfloat16_tE19Flash_kernel_traitsILi128ELi64ELi64ELi4ES3_EELb1ELb0ELb0ELb0ELb1ELb1ELb1ELb0EEEvNS_16Flash_fwd_paramsE,"",@"SHT_CUDA_INFO"
	.sectionflags	@""
	.align	4


	//----- nvinfo : EIATTR_CUDA_API_VERSION
	.align		4
        /*0000*/ 	.byte	0x04, 0x37
        /*0002*/ 	.short	(.L_1700 - .L_1699)
.L_1699:
        /*0004*/ 	.word	0x00000082


	//----- nvinfo : EIATTR_SW2861232_WAR
	.align		4
.L_1700:
        /*0008*/ 	.byte	0x01, 0x35
	.zero		2


	//----- nvinfo : EIATTR_PARAM_CBANK
	.align		4
        /*000c*/ 	.byte	0x04, 0x0a
        /*000e*/ 	.short	(.L_1702 - .L_1701)
	.align		4
.L_1701:
        /*0010*/ 	.word	index@(.nv.constant0._ZN5flash24flash_fwd_splitkv_kernelI23Flash_fwd_kernel_traitsILi128ELi64ELi64ELi4ELb0ELb0EN7cutlass10bfloat16_tE19Flash_kernel_traitsILi128ELi64ELi64ELi4ES3_EELb1ELb0ELb0ELb0ELb1ELb1ELb1ELb0EEEvNS_16Flash_fwd_paramsE)
        /*0014*/ 	.short	0x0160
        /*0016*/ 	.short	0x01d0


	//----- nvinfo : EIATTR_CBANK_PARAM_SIZE
	.align		4
.L_1702:
        /*0018*/ 	.byte	0x03, 0x19
        /*001a*/ 	.short	0x01d0


	//----- nvinfo : EIATTR_KPARAM_INFO
	.align		4
        /*001c*/ 	.byte	0x04, 0x17
        /*001e*/ 	.short	(.L_1704 - .L_1703)
.L_1703:
        /*0020*/ 	.word	0x00000000
        /*0024*/ 	.short	0x0000
        /*0026*/ 	.short	0x0000
        /*0028*/ 	.byte	0x00, 0xf0, 0x41, 0x07


	//----- nvinfo : EIATTR_MAXREG_COUNT
	.align		4
.L_1704:
        /*002c*/ 	.byte	0x03, 0x1b
        /*002e*/ 	.short	0x00ff


	//----- nvinfo : EIATTR_NUM_BARRIERS
	.align		4
        /*0030*/ 	.byte	0x02, 0x4c
        /*0032*/ 	.byte	0x01
	.zero		1


	//----- nvinfo : EIATTR_MERCURY_ISA_VERSION
	.align		4
        /*0034*/ 	.byte	0x03, 0x5f
        /*0036*/ 	.short	0x0000


	//----- nvinfo : EIATTR_COOP_GROUP_MASK_REGIDS
	.align		4
        /*0038*/ 	.byte	0x04, 0x29
        /*003a*/ 	.short	(.L_1706 - .L_1705)


	//   ....[0]....
.L_1705:
        /*003c*/ 	.word	0xffffffff


	//   ....[1]....
        /*0040*/ 	.word	0xffffffff


	//   ....[2]....
        /*0044*/ 	.word	0xffffffff


	//   ....[3]....
        /*0048*/ 	.word	0xffffffff


	//   ....[4]....
        /*004c*/ 	.word	0xffffffff


	//   ....[5]....
        /*0050*/ 	.word	0xffffffff


	//   ....[6]....
        /*0054*/ 	.word	0xffffffff


	//   ....[7]....
        /*0058*/ 	.word	0xffffffff


	//   ....[8]....
        /*005c*/ 	.word	0xffffffff


	//   ....[9]....
        /*0060*/ 	.word	0xffffffff


	//   ....[10]....
        /*0064*/ 	.word	0xffffffff


	//   ....[11]....
        /*0068*/ 	.word	0xffffffff


	//   ....[12]....
        /*006c*/ 	.word	0xffffffff


	//   ....[13]....
        /*0070*/ 	.word	0xffffffff


	//   ....[14]....
        /*0074*/ 	.word	0xffffffff


	//   ....[15]....
        /*0078*/ 	.word	0xffffffff


	//----- nvinfo : EIATTR_COOP_GROUP_INSTR_OFFSETS
	.align		4
.L_1706:
        /*007c*/ 	.byte	0x04, 0x28
        /*007e*/ 	.short	(.L_1708 - .L_1707)


	//   ....[0]....
.L_1707:
        /*0080*/ 	.word	0x00003e00


	//   ....[1]....
        /*0084*/ 	.word	0x00003e30


	//   ....[2]....
        /*0088*/ 	.word	0x00003e50


	//   ....[3]....
        /*008c*/ 	.word	0x00003e70


	//   ....[4]....
        /*0090*/ 	.word	0x000068a0


	//   ....[5]....
        /*0094*/ 	.word	0x000068b0


	//   ....[6]....
        /*0098*/ 	.word	0x000068e0


	//   ....[7]....
        /*009c*/ 	.word	0x000068f0


	//   ....[8]....
        /*00a0*/ 	.word	0x00009380


	//   ....[9]....
        /*00a4*/ 	.word	0x000093a0


	//   ....[10]....
        /*00a8*/ 	.word	0x000093d0


	//   ....[11]....
        /*00ac*/ 	.word	0x000093e0


	//   ....[12]....
        /*00b0*/ 	.word	0x0000a5b0


	//   ....[13]....
        /*00b4*/ 	.word	0x0000a5e0


	//   ....[14]....
        /*00b8*/ 	.word	0x0000a640


	//   ....[15]....
        /*00bc*/ 	.word	0x0000a650


	//----- nvinfo : EIATTR_EXIT_INSTR_OFFSETS
	.align		4
.L_1708:
        /*00c0*/ 	.byte	0x04, 0x1c
        /*00c2*/ 	.short	(.L_1710 - .L_1709)


	//   ....[0]....
.L_1709:
        /*00c4*/ 	.word	0x00000410


	//   ....[1]....
        /*00c8*/ 	.word	0x00000bc0


	//   ....[2]....
        /*00cc*/ 	.word	0x00000bf0


	//   ....[3]....
        /*00d0*/ 	.word	0x0000b580


	//   ....[4]....
        /*00d4*/ 	.word	0x0000b5b0


	//----- nvinfo : EIATTR_CTAIDZ_USED
	.align		4
.L_1710:
        /*00d8*/ 	.byte	0x01, 0x04
	.zero		2


	//----- nvinfo : EIATTR_CRS_STACK_SIZE
	.align		4
        /*00dc*/ 	.byte	0x04, 0x1e
        /*00de*/ 	.short	(.L_1712 - .L_1711)
.L_1711:
        /*00e0*/ 	.word	0x00000000
.L_1712:


//--------------------- .nv.info._ZN5flash24flash_fwd_splitkv_kernelI23Flash_fwd_kernel_traitsILi128ELi64ELi64ELi4ELb0ELb0EN7cutlass10bfloat16_tE19Flash_kernel_traitsILi128ELi64ELi64ELi4ES3_EELb1ELb0ELb1ELb0ELb0ELb0ELb1ELb0EEEvNS_16Flash_fwd_paramsE --------------------------
	.section	.nv.info._ZN5flash24flash_fwd_splitkv_kernelI23Flash_fwd_kernel_traitsILi128ELi64ELi64ELi4ELb0ELb0EN7cutlass10bfloat16_tE19Flash_kernel_traitsILi128ELi64ELi64ELi4ES3_EELb1ELb0ELb1ELb0ELb0ELb0ELb1ELb0EEEvNS_16Flash_fwd_paramsE,"",@"SHT_CUDA_INFO"
	.sectionflags	@""
	.align	4


	//----- nvinfo : EIATTR_CUDA_API_VERSION
	.align		4
        /*0000*/ 	.byte	0x04, 0x37
        /*0002*/ 	.short	(.L_1714 - .L_1713)
.L_1713:
        /*0004*/ 	.word	0x00000082


	//----- nvinfo : EIATTR_SW2861232_WAR
	.align		4
.L_1714:
        /*0008*/ 	.byte	0x01, 0x35
	.zero		2


	//----- nvinfo : EIATTR_PARAM_CBANK
	.align		4
        /*000c*/ 	.byte	0x04, 0x0a
        /*000e*/ 	.short	(.L_1716 - .L_1715)
	.align		4
.L_1715:
        /*0010*/ 	.word	index@(.nv.constant0._ZN5flash24flash_fwd_splitkv_kernelI23Flash_fwd_kernel_traitsILi128ELi64ELi64ELi4ELb0ELb0EN7cutlass10bfloat16_tE19Flash_kernel_traitsILi128ELi64ELi64ELi4ES3_EELb1ELb0ELb1ELb0ELb0ELb0ELb1ELb0EEEvNS_16Flash_fwd_paramsE)
        /*0014*/ 	.short	0x0160
        /*0016*/ 	.short	0x01d0


	//----- nvinfo : EIATTR_CBANK_PARAM_SIZE
	.align		4
.L_1716:
        /*0018*/ 	.byte	0x03, 0x19
        /*001a*/ 	.short	0x01d0


	//----- nvinfo : EIATTR_KPARAM_INFO
	.align		4
        /*001c*/ 	.byte	0x04, 0x17
        /*001e*/ 	.short	(.L_1718 - .L_1717)
.L_1717:
        /*0020*/ 	.word	0x00000000
        /*0024*/ 	.short	0x0000
        /*0026*/ 	.short	0x0000
        /*0028*/ 	.byte	0x00, 0xf0, 0x41, 0x07


	//----- nvinfo : EIATTR_MAXREG_COUNT
	.align		4
.L_1718:
        /*002c*/ 	.byte	0x03, 0x1b
        /*002e*/ 	.short	0x00ff


	//----- nvinfo : EIATTR_NUM_BARRIERS
	.align		4
        /*0030*/ 	.byte	0x02, 0x4c
        /*0032*/ 	.byte	0x01
	.zero		1


	//----- nvinfo : EIATTR_MERCURY_ISA_VERSION
	.align		4
        /*0034*/ 	.byte	0x03, 0x5f
        /*0036*/ 	.short	0x0000


	//----- nvinfo : EIATTR_COOP_GROUP_MASK_REGIDS
	.align		4
        /*0038*/ 	.byte	0x04, 0x29
        /*003a*/ 	.short	(.L_1720 - .L_1719)


	//   ....[0]....
.L_1719:
        /*003c*/ 	.word	0xffffffff


	//   ....[1]....
        /*0040*/ 	.word	0xffffffff


	//   ....[2]....
        /*0044*/ 	.word	0xffffffff


	//   ....[3]....
        /*0048*/ 	.word	0xffffffff


	//   ....[4]....
        /*004c*/ 	.word	0xffffffff


	//   ....[5]....
        /*0050*/ 	.word	0xffffffff


	//   ....[6]....
        /*0054*/ 	.word	0xffffffff


	//   ....[7]....
        /*0058*/ 	.word	0xffffffff


	//   ....[8]....
        /*005c*/ 	.word	0xffffffff


	//   ....[9]....
        /*0060*/ 	.word	0xffffffff


	//   ....[10]....
        /*0064*/ 	.word	0xffffffff


	//   ....[11]....
        /*0068*/ 	.word	0xffffffff


	//   ....[12]....
        /*006c*/ 	.word	0xffffffff


	//   ....[13]....
        /*0070*/ 	.word	0xffffffff


	//   ....[14]....
        /*0074*/ 	.word	0xffffffff


	//   ....[15]....
        /*0078*/ 	.word	0xffffffff


	//----- nvinfo : EIATTR_COOP_GROUP_INSTR_OFFSETS
	.align		4
.L_1720:
        /*007c*/ 	.byte	0x04, 0x28
        /*007e*/ 	.short	(.L_1722 - .L_1721)


	//   ....[0]....
.L_1721:
        /*0080*/ 	.word	0x00004f30


	//   ....[1]....
        /*0084*/ 	.word	0x00004f80


	//   ....[2]....
        /*0088*/ 	.word	0x00004fe0


	//   ....[3]....
        /*008c*/ 	.word	0x00005010


	//   ....[4]....
        /*0090*/ 	.word	0x00007fc0


	//   ....[5]....
        /*0094*/ 	.word	0x00007fd0


	//   ....[6]....
        /*0098*/ 	.word	0x00008000


	//   ....[7]....
        /*009c*/ 	.word	0x00008010


	//   ....[8]....
        /*00a0*/ 	.word	0x0000afb0


	//   ....[9]....
        /*00a4*/ 	.word	0x0000afd0


	//   ....[10]....
        /*00a8*/ 	.word	0x0000aff0


	//   ....[11]....
        /*00ac*/ 	.word	0x0000b010


	//   ....[12]....
        /*00b0*/ 	.word	0x0000c230


	//   ....[13]....
        /*00b4*/ 	.word	0x0000c270


	//   ....[14]....
        /*00b8*/ 	.word	0x0000c2e0


	//   ....[15]....
        /*00bc*/ 	.word	0x0000c300


	//----- nvinfo : EIATTR_EXIT_INSTR_OFFSETS
	.align		4
.L_1722:
        /*00c0*/ 	.byte	0x04, 0x1c
        /*00c2*/ 	.short	(.L_1724 - .L_1723)


	//   ....[0]....
.L_1723:
        /*00c4*/ 	.word	0x00000410


	//   ....[1]....
        /*00c8*/ 	.word	0x00000e50


	//   ....[2]....
        /*00cc*/ 	.word	0x00000e80


	//   ....[3]....
        /*00d0*/ 	.word	0x0000d410


	//   ....[4]....
        /*00d4*/ 	.word	0x0000d450


	//   ....[5]....
        /*00d8*/ 	.word	0x0000d470


	//----- nvinfo : EIATTR_CTAIDZ_USED
	.align		4
.L_1724:
        /*00dc*/ 	.byte	0x01, 0x04
	.zero		2


	//----- nvinfo : EIATTR_CRS_STACK_SIZE
	.align		4
        /*00e0*/ 	.byte	0x04, 0x1e
        /*00e2*/ 	.short	(.L_1726 - .L_1725)
.L_1725:
        /*00e4*/ 	.word	0x00000000
.L_1726:


//--------------------- .nv.info._ZN5flash24flash_fwd_splitkv_kernelI23Flash_fwd_kernel_traitsILi128ELi64ELi64ELi4ELb0ELb0EN7cutlass10bfloat16_tE19Flash_kernel_traitsILi128ELi64ELi64ELi4ES3_EELb1ELb0ELb1ELb0ELb0ELb1ELb1ELb0EEEvNS_16Flash_fwd_paramsE --------------------------
	.section	.nv.info._ZN5flash24flash_fwd_splitkv_kernelI23Flash_fwd_kernel_traitsILi128ELi64ELi64ELi4ELb0ELb0EN7cutlass10bfloat16_tE19Flash_kernel_traitsILi128ELi64ELi64ELi4ES3_EELb1ELb0ELb1ELb0ELb0ELb1ELb1ELb0EEEvNS_16Flash_fwd_paramsE,"",@"SHT_CUDA_INFO"
	.sectionflags	@""
	.align	4


	//----- nvinfo : EIATTR_CUDA_API_VERSION
	.align		4
        /*0000*/ 	.byte	0x04, 0x37
        /*0002*/ 	.short	(.L_1728 - .L_1727)
.L_1727:
        /*0004*/ 	.word	0x00000082


	//----- nvinfo : EIATTR_SW2861232_WAR
	.align		4
.L_1728:
        /*0008*/ 	.byte	0x01, 0x35
	.zero		2


	//----- nvinfo : EIATTR_PARAM_CBANK
	.align		4
        /*000c*/ 	.byte	0x04, 0x0a
        /*000e*/ 	.short	(.L_1730 - .L_1729)
	.align		4
.L_1729:
        /*0010*/ 	.word	index@(.nv.constant0._ZN5flash24flash_fwd_splitkv_kernelI23Flash_fwd_kernel_traitsILi128ELi64ELi64ELi4ELb0ELb0EN7cutlass10bfloat16_tE19Flash_kernel_traitsILi128ELi64ELi64ELi4ES3_EELb1ELb0ELb1ELb0ELb0ELb1ELb1ELb0EEEvNS_16Flash_fwd_paramsE)
        /*0014*/ 	.short	0x0160
        /*0016*/ 	.short	0x01d0


	//----- nvinfo : EIATTR_CBANK_PARAM_SIZE
	.align		4
.L_1730:
        /*0018*/ 	.byte	0x03, 0x19
        /*001a*/ 	.short	0x01d0


	//----- nvinfo : EIATTR_KPARAM_INFO
	.align		4
        /*001c*/ 	.byte	0x04, 0x17
        /*001e*/ 	.short	(.L_1732 - .L_1731)
.L_1731:
        /*0020*/ 	.word	0x00000000
        /*0024*/ 	.short	0x0000
        /*0026*/ 	.short	0x0000
        /*0028*/ 	.byte	0x00, 0xf0, 0x41, 0x07


	//----- nvinfo : EIATTR_MAXREG_COUNT
	.align		4
.L_1732:
        /*002c*/ 	.byte	0x03, 0x1b
        /*002e*/ 	.short	0x00ff


	//----- nvinfo : EIATTR_NUM_BARRIERS
	.align		4
        /*0030*/ 	.byte	0x02, 0x4c
        /*0032*/ 	.byte	0x01
	.zero		1


	//----- nvinfo : EIATTR_MERCURY_ISA_VERSION
	.align		4
        /*0034*/ 	.byte	0x03, 0x5f
        /*0036*/ 	.short	0x0000


	//----- nvinfo : EIATTR_COOP_GROUP_MASK_REGIDS
	.align		4
        /*0038*/ 	.byte	0x04, 0x29
        /*003a*/ 	.short	(.L_1734 - .L_1733)


	//   ....[0]....
.L_1733:
        /*003c*/ 	.word	0xffffffff


	//   ....[1]....
        /*0040*/ 	.word	0xffffffff


	//   ....[2]....
        /*0044*/ 	.word	0xffffffff


	//   ....[3]....
        /*0048*/ 	.word	0xffffffff


	//   ....[4]....
        /*004c*/ 	.word	0xffffffff


	//   ....[5]....
        /*0050*/ 	.word	0xffffffff


	//   ....[6]....
        /*0054*/ 	.word	0xffffffff


	//   ....[7]....
        /*0058*/ 	.word	0xffffffff


	//   ....[8]....
        /*005c*/ 	.word	0xffffffff


	//   ....[9]....
        /*0060*/ 	.word	0xffffffff


	//   ....[10]....
        /*0064*/ 	.word	0xffffffff


	//   ....[11]....
        /*0068*/ 	.word	0xffffffff


	//   ....[12]....
        /*006c*/ 	.word	0xffffffff


	//   ....[13]....
        /*0070*/ 	.word	0xffffffff


	//   ....[14]....
        /*0074*/ 	.word	0xffffffff


	//   ....[15]....
        /*0078*/ 	.word	0xffffffff


	//----- nvinfo : EIATTR_COOP_GROUP_INSTR_OFFSETS
	.align		4
.L_1734:
        /*007c*/ 	.byte	0x04, 0x28
        /*007e*/ 	.short	(.L_1736 - .L_1735)


	//   ....[0]....
.L_1735:
        /*0080*/ 	.word	0x00005300


	//   ....[1]....
        /*0084*/ 	.word	0x00005350


	//   ....[2]....
        /*0088*/ 	.word	0x000053b0


	//   ....[3]....
        /*008c*/ 	.word	0x000053d0


	//   ....[4]....
        /*0090*/ 	.word	0x00008750


	//   ....[5]....
        /*0094*/ 	.word	0x00008790


	//   ....[6]....
        /*0098*/ 	.word	0x000087b0


	//   ....[7]....
        /*009c*/ 	.word	0x000087d0


	//   ....[8]....
        /*00a0*/ 	.word	0x0000bb70


	//   ....[9]....
        /*00a4*/ 	.word	0x0000bb80


	//   ....[10]....
        /*00a8*/ 	.word	0x0000bba0


	//   ....[11]....
        /*00ac*/ 	.word	0x0000bbc0


	//   ....[12]....
        /*00b0*/ 	.word	0x0000cdc0


	//   ....[13]....
        /*00b4*/ 	.word	0x0000ce00


	//   ....[14]....
        /*00b8*/ 	.word	0x0000ce70


	//   ....[15]....
        /*00bc*/ 	.word	0x0000ce90


	//----- nvinfo : EIATTR_EXIT_INSTR_OFFSETS
	.align		4
.L_1736:
        /*00c0*/ 	.byte	0x04, 0x1c
        /*00c2*/ 	.short	(.L_1738 - .L_1737)


	//   ....[0]....
.L_1737:
        /*00c4*/ 	.word	0x00000410


	//   ....[1]....
        /*00c8*/ 	.word	0x00000e50


	//   ....[2]....
        /*00cc*/ 	.word	0x00000e80


	//   ....[3]....
        /*00d0*/ 	.word	0x0000dfa0


	//   ....[4]....
        /*00d4*/ 	.word	0x0000dfe0


	//   ....[5]....
        /*00d8*/ 	.word	0x0000e000


	//----- nvinfo : EIATTR_CTAIDZ_USED
	.align		4
.L_1738:
        /*00dc*/ 	.byte	0x01, 0x04
	.zero		2


	//----- nvinfo : EIATTR_CRS_STACK_SIZE
	.align		4
        /*00e0*/ 	.byte	0x04, 0x1e
        /*00e2*/ 	.short	(.L_1740 - .L_1739)
.L_1739:
        /*00e4*/ 	.word	0x00000000
.L_1740:


//--------------------- .nv.info._ZN5flash24flash_fwd_splitkv_kernelI23Flash_fwd_kernel_traitsILi128ELi64ELi64ELi4ELb0ELb0EN7cutlass10bfloat16_tE19Flash_kernel_traitsILi128ELi64ELi64ELi4ES3_EELb1ELb0ELb0ELb0ELb1ELb0ELb1ELb1EEEvNS_16Flash_fwd_paramsE --------------------------
	.section	.nv.info._ZN5flash24flash_fwd_splitkv_kernelI23Flash_fwd_kernel_traitsILi128ELi64ELi64ELi4ELb0ELb0EN7cutlass10bfloat16_tE19Flash_kernel_traitsILi128ELi64ELi64ELi4ES3_EELb1ELb0ELb0ELb0ELb1ELb0ELb1ELb1EEEvNS_16Flash_fwd_paramsE,"",@"SHT_CUDA_INFO"
	.sectionflags	@""
	.align	4


	//----- nvinfo : EIATTR_CUDA_API_VERSION
	.align		4
        /*0000*/ 	.byte	0x04, 0x37
        /*0002*/ 	.short	(.L_1742 - .L_1741)
.L_1741:
        /*0004*/ 	.word	0x00000082


	//----- nvinfo : EIATTR_SW2861232_WAR
	.align		4
.L_1742:
        /*0008*/ 	.byte	0x01, 0x35
	.zero		2


	//----- nvinfo : EIATTR_PARAM_CBANK
	.align		4
        /*000c*/ 	.byte	0x04, 0x0a
        /*000e*/ 	.short	(.L_1744 - .L_1743)
	.align		4
.L_1743:
        /*0010*/ 	.word	index@(.nv.constant0._ZN5flash24flash_fwd_splitkv_kernelI23Flash_fwd_kernel_traitsILi128ELi64ELi64ELi4ELb0ELb0EN7cutlass10bfloat16_tE19Flash_kernel_traitsILi128ELi64ELi64ELi4ES3_EELb1ELb0ELb0ELb0ELb1ELb0ELb1ELb1EEEvNS_16Flash_fwd_paramsE)
        /*0014*/ 	.short	0x0160
        /*0016*/ 	.short	0x01d0


	//----- nvinfo : EIATTR_CBANK_PARAM_SIZE
	.align		4
.L_1744:
        /*0018*/ 	.byte	0x03, 0x19
        /*001a*/ 	.short	0x01d0


	//----- nvinfo : EIATTR_KPARAM_INFO
	.align		4
        /*001c*/ 	.byte	0x04, 0x17
        /*001e*/ 	.short	(.L_1746 - .L_1745)
.L_1745:
        /*0020*/ 	.word	0x00000000
        /*0024*/ 	.short	0x0000
        /*0026*/ 	.short	0x0000
        /*0028*/ 	.byte	0x00, 0xf0, 0x41, 0x07


	//----- nvinfo : EIATTR_MAXREG_COUNT
	.align		4
.L_1746:
        /*002c*/ 	.byte	0x03, 0x1b
        /*002e*/ 	.short	0x00ff


	//----- nvinfo : EIATTR_NUM_BARRIERS
	.align		4
        /*0030*/ 	.byte	0x02, 0x4c
        /*0032*/ 	.byte	0x01
	.zero		1


	//----- nvinfo : EIATTR_MERCURY_ISA_VERSION
	.align		4
        /*0034*/ 	.byte	0x03, 0x5f
        /*0036*/ 	.short	0x0000


	//----- nvinfo : EIATTR_COOP_GROUP_MASK_REGIDS
	.align		4
        /*0038*/ 	.byte	0x04, 0x29
        /*003a*/ 	.short	(.L_1748 - .L_1747)


	//   ....[0]....
.L_1747:
        /*003c*/ 	.word	0xffffffff


	//   ....[1]....
        /*0040*/ 	.word	0xffffffff


	//   ....[2]....
        /*0044*/ 	.word	0xffffffff


	//   ....[3]....
        /*0048*/ 	.word	0xffffffff


	//   ....[4]....
        /*004c*/ 	.word	0xffffffff


	//   ....[5]....
        /*0050*/ 	.word	0xffffffff


	//   ....[6]....
        /*0054*/ 	.word	0xffffffff


	//   ....[7]....
        /*0058*/ 	.word	0xffffffff


	//   ....[8]....
        /*005c*/ 	.word	0xffffffff


	//   ....[9]....
        /*0060*/ 	.word	0xffffffff


	//   ....[10]....
        /*0064*/ 	.word	0xffffffff


	//   ....[11]....
        /*0068*/ 	.word	0xffffffff


	//   ....[12]....
        /*006c*/ 	.word	0xffffffff


	//   ....[13]....
        /*0070*/ 	.word	0xffffffff


	//   ....[14]....
        /*0074*/ 	.word	0xffffffff


	//   ....[15]....
        /*0078*/ 	.word	0xffffffff


	//----- nvinfo : EIATTR_COOP_GROUP_INSTR_OFFSETS
	.align		4
.L_1748:
        /*007c*/ 	.byte	0x04, 0x28
        /*007e*/ 	.short	(.L_1750 - .L_1749)


	//   ....[0]....
.L_1749:
        /*0080*/ 	.word	0x0000e110


	//   ....[1]....
        /*0084*/ 	.word	0x0000e150


	//   ....[2]....
        /*0088*/ 	.word	0x0000e1a0


	//   ....[3]....
        /*008c*/ 	.word	0x0000e1c0


	//   ....[4]....
        /*0090*/ 	.word	0x00010840


	//   ....[5]....
        /*0094*/ 	.word	0x00010850


	//   ....[6]....
        /*0098*/ 	.word	0x00010880


	//   ....[7]....
        /*009c*/ 	.word	0x00010890


	//   ....[8]....
        /*00a0*/ 	.word	0x00012f00


	//   ....[9]....
        /*00a4*/ 	.word	0x00012f20


	//   ....[10]....
        /*00a8*/ 	.word	0x00012f50


	//   ....[11]....
        /*00ac*/ 	.word	0x00012f60


	//   ....[12]....
        /*00b0*/ 	.word	0x00014170


	//   ....[13]....
        /*00b4*/ 	.word	0x000141a0


	//   ....[14]....
        /*00b8*/ 	.word	0x000141f0


	//   ....[15]....
        /*00bc*/ 	.word	0x00014210


	//----- nvinfo : EIATTR_EXIT_INSTR_OFFSETS
	.align		4
.L_1750:
        /*00c0*/ 	.byte	0x04, 0x1c
        /*00c2*/ 	.short	(.L_1752 - .L_1751)


	//   ....[0]....
.L_1751:
        /*00c4*/ 	.word	0x00000420


	//   ....[1]....
        /*00c8*/ 	.word	0x00000be0


	//   ....[2]....
        /*00cc*/ 	.word	0x00000c10


	//   ....[3]....
        /*00d0*/ 	.word	0x00015160


	//   ....[4]....
        /*00d4*/ 	.word	0x00015190


	//----- nvinfo : EIATTR_CTAIDZ_USED
	.align		4
.L_1752:
        /*00d8*/ 	.byte	0x01, 0x04
	.zero		2


	//----- nvinfo : EIATTR_CRS_STACK_SIZE
	.align		4
        /*00dc*/ 	.byte	0x04, 0x1e
        /*00de*/ 	.short	(.L_1754 - .L_1753)
.L_1753:
        /*00e0*/ 	.word	0x00000000
.L_1754:


//--------------------- .nv.info._ZN5flash24flash_fwd_splitkv_kernelI23Flash_fwd_kernel_traitsILi128ELi64ELi64ELi4ELb0ELb0EN7cutlass10bfloat16_tE19Flash_kernel_traitsILi128ELi64ELi64ELi4ES3_EELb1ELb0ELb0ELb0ELb1ELb1ELb1ELb1EEEvNS_16Flash_fwd_paramsE --------------------------
	.section	.nv.info._ZN5flash24flash_fwd_splitkv_kernelI23Flash_fwd_kernel_traitsILi128ELi64ELi64ELi4ELb0ELb0EN7cutlass10bfloat16_tE19Flash_kernel_traitsILi128ELi64ELi64ELi4ES3_EELb1ELb0ELb0ELb0ELb1ELb1ELb1ELb1EEEvNS_16Flash_fwd_paramsE,"",@"SHT_CUDA_INFO"
	.sectionflags	@""
	.align	4


	//----- nvinfo : EIATTR_CUDA_API_VERSION
	.align		4
        /*0000*/ 	.byte	0x04, 0x37
        /*0002*/ 	.short	(.L_1756 - .L_1755)
.L_1755:
        /*0004*/ 	.word	0x00000082


	//----- nvinfo : EIATTR_SW2861232_WAR
	.align		4
.L_1756:
        /*0008*/ 	.byte	0x01, 0x35
	.zero		2


	//----- nvinfo : EIATTR_PARAM_CBANK
	.align		4
        /*000c*/ 	.byte	0x04, 0x0a
        /*000e*/ 	.short	(.L_1758 - .L_1757)
	.align		4
.L_1757:
        /*0010*/ 	.word	index@(.nv.constant0._ZN5flash24flash_fwd_splitkv_kernelI23Flash_fwd_kernel_traitsILi128ELi64ELi64ELi4ELb0ELb0EN7cutlass10bfloat16_tE19Flash_kernel_traitsILi128ELi64ELi64ELi4ES3_EELb1ELb0ELb0ELb0ELb1ELb1ELb1ELb1EEEvNS_16Flash_fwd_paramsE)
        /*0014*/ 	.short	0x0160
        /*0016*/ 	.short	0x01d0


	//----- nvinfo : EIATTR_CBANK_PARAM_SIZE
	.align		4
.L_1758:
        /*0018*/ 	.byte	0x03, 0x19
        /*001a*/ 	.short	0x01d0


	//----- nvinfo : EIATTR_KPARAM_INFO
	.align		4
        /*001c*/ 	.byte	0x04, 0x17
        /*001e*/ 	.short	(.L_1760 - .L_1759)
.L_1759:
        /*0020*/ 	.word	0x00000000
        /*0024*/ 	.short	0x0000
        /*0026*/ 	.short	0x0000
        /*0028*/ 	.byte	0x00, 0xf0, 0x41, 0x07


	//----- nvinfo : EIATTR_MAXREG_COUNT
	.align		4
.L_1760:
        /*002c*/ 	.byte	0x03, 0x1b
        /*002e*/ 	.short	0x00ff


	//----- nvinfo : EIATTR_NUM_BARRIERS
	.align		4
        /*0030*/ 	.byte	0x02, 0x4c
        /*0032*/ 	.byte	0x01
	.zero		1


	//----- nvinfo : EIATTR_MERCURY_ISA_VERSION
	.align		4
        /*0034*/ 	.byte	0x03, 0x5f
        /*0036*/ 	.short	0x0000


	//----- nvinfo : EIATTR_COOP_GROUP_MASK_REGIDS
	.align		4
        /*0038*/ 	.byte	0x04, 0x29
        /*003a*/ 	.short	(.L_1762 - .L_1761)


	//   ....[0]....
.L_1761:
        /*003c*/ 	.word	0xffffffff


	//   ....[1]....
        /*0040*/ 	.word	0xffffffff


	//   ....[2]....
        /*0044*/ 	.word	0xffffffff


	//   ....[3]....
        /*0048*/ 	.word	0xffffffff


	//   ....[4]....
        /*004c*/ 	.word	0xffffffff


	//   ....[5]....
        /*0050*/ 	.word	0xffffffff


	//   ....[6]....
        /*0054*/ 	.word	0xffffffff


	//   ....[7]....
        /*0058*/ 	.word	0xffffffff


	//   ....[8]....
        /*005c*/ 	.word	0xffffffff


	//   ....[9]....
        /*0060*/ 	.word	0xffffffff


	//   ....[10]....
        /*0064*/ 	.word	0xffffffff


	//   ....[11]....
        /*0068*/ 	.word	0xffffffff


	//   ....[12]....
        /*006c*/ 	.word	0xffffffff


	//   ....[13]....
        /*0070*/ 	.word	0xffffffff


	//   ....[14]....
        /*0074*/ 	.word	0xffffffff


	//   ....[15]....
        /*0078*/ 	.word	0xffffffff


	//----- nvinfo : EIATTR_COOP_GROUP_INSTR_OFFSETS
	.align		4
.L_1762:
        /*007c*/ 	.byte	0x04, 0x28
        /*007e*/ 	.short	(.L_1764 - .L_1763)


	//   ....[0]....
.L_1763:
        /*0080*/ 	.word	0x0000e4e0


	//   ....[1]....
        /*0084*/ 	.word	0x0000e530


	//   ....[2]....
        /*0088*/ 	.word	0x0000e590


	//   ....[3]....
        /*008c*/ 	.word	0x0000e5b0


	//   ....[4]....
        /*0090*/ 	.word	0x00011000


	//   ....[5]....
        /*0094*/ 	.word	0x00011010


	//   ....[6]....
        /*0098*/ 	.word	0x00011040


	//   ....[7]....
        /*009c*/ 	.word	0x00011050


	//   ....[8]....
        /*00a0*/ 	.word	0x00013b20


	//   ....[9]....
        /*00a4*/ 	.word	0x00013b30


	//   ....[10]....
        /*00a8*/ 	.word	0x00013b60


	//   ....[11]....
        /*00ac*/ 	.word	0x00013b70


	//   ....[12]....
        /*00b0*/ 	.word	0x00014d60


	//   ....[13]....
        /*00b4*/ 	.word	0x00014d90


	//   ....[14]....
        /*00b8*/ 	.word	0x00014de0


	//   ....[15]....
        /*00bc*/ 	.word	0x00014e00


	//----- nvinfo : EIATTR_EXIT_INSTR_OFFSETS
	.align		4
.L_1764:
        /*00c0*/ 	.byte	0x04, 0x1c
        /*00c2*/ 	.short	(.L_1766 - .L_1765)


	//   ....[0]....
.L_1765:
        /*00c4*/ 	.word	0x00000420


	//   ....[1]....
        /*00c8*/ 	.word	0x00000be0


	//   ....[2]....
        /*00cc*/ 	.word	0x00000c10


	//   ....[3]....
        /*00d0*/ 	.word	0x00015d50


	//   ....[4]....
        /*00d4*/ 	.word	0x00015d80


	//----- nvinfo : EIATTR_CTAIDZ_USED
	.align		4
.L_1766:
        /*00d8*/ 	.byte	0x01, 0x04
	.zero		2


	//----- nvinfo : EIATTR_CRS_STACK_SIZE
	.align		4
        /*00dc*/ 	.byte	0x04, 0x1e
        /*00de*/ 	.short	(.L_1768 - .L_1767)
.L_1767:
        /*00e0*/ 	.word	0x00000000
.L_1768:


//--------------------- .nv.info._ZN5flash24flash_fwd_splitkv_kernelI23Flash_fwd_kernel_traitsILi128ELi64ELi64ELi4ELb0ELb0EN7cutlass10bfloat16_tE19Flash_kernel_traitsILi128ELi64ELi64ELi4ES3_EELb1ELb0ELb1ELb0ELb0ELb0ELb1ELb1EEEvNS_16Flash_fwd_paramsE --------------------------
	.section	.nv.info._ZN5flash24flash_fwd_splitkv_kernelI23Flash_fwd_kernel_traitsILi128ELi64ELi64ELi4ELb0ELb0EN7cutlass10bfloat16_tE19Flash_kernel_traitsILi128ELi64ELi64ELi4ES3_EELb1ELb0ELb1ELb0ELb0ELb0ELb1ELb1EEEvNS_16Flash_fwd_paramsE,"",@"SHT_CUDA_INFO"
	.sectionflags	@""
	.align	4


	//----- nvinfo : EIATTR_CUDA_API_VERSION
	.align		4
        /*0000*/ 	.byte	0x04, 0x37
        /*0002*/ 	.short	(.L_1770 - .L_1769)
.L_1769:
        /*0004*/ 	.word	0x00000082


	//----- nvinfo : EIATTR_SW2861232_WAR
	.align		4
.L_1770:
        /*0008*/ 	.byte	0x01, 0x35
	.zero		2


	//----- nvinfo : EIATTR_PARAM_CBANK
	.align		4
        /*000c*/ 	.byte	0x04, 0x0a
        /*000e*/ 	.short	(.L_1772 - .L_1771)
	.align		4
.L_1771:
        /*0010*/ 	.word	index@(.nv.constant0._ZN5flash24flash_fwd_splitkv_kernelI23Flash_fwd_kernel_traitsILi128ELi64ELi64ELi4ELb0ELb0EN7cutlass10bfloat16_tE19Flash_kernel_traitsILi128ELi64ELi64ELi4ES3_EELb1ELb0ELb1ELb0ELb0ELb0ELb1ELb1EEEvNS_16Flash_fwd_paramsE)
        /*0014*/ 	.short	0x0160
        /*0016*/ 	.short	0x01d0


	//----- nvinfo : EIATTR_CBANK_PARAM_SIZE
	.align		4
.L_1772:
        /*0018*/ 	.byte	0x03, 0x19
        /*001a*/ 	.short	0x01d0


	//----- nvinfo : EIATTR_KPARAM_INFO
	.align		4
        /*001c*/ 	.byte	0x04, 0x17
        /*001e*/ 	.short	(.L_1774 - .L_1773)
.L_1773:
        /*0020*/ 	.word	0x00000000
        /*0024*/ 	.short	0x0000
        /*0026*/ 	.short	0x0000
        /*0028*/ 	.byte	0x00, 0xf0, 0x41, 0x07


	//----- nvinfo : EIATTR_MAXREG_COUNT
	.align		4
.L_1774:
        /*002c*/ 	.byte	0x03, 0x1b
        /*002e*/ 	.short	0x00ff


	//----- nvinfo : EIATTR_NUM_BARRIERS
	.align		4
        /*0030*/ 	.byte	0x02, 0x4c
        /*0032*/ 	.byte	0x01
	.zero		1


	//----- nvinfo : EIATTR_MERCURY_ISA_VERSION
	.align		4
        /*0034*/ 	.byte	0x03, 0x5f
        /*0036*/ 	.short	0x0000


	//----- nvinfo : EIATTR_COOP_GROUP_MASK_REGIDS
	.align		4
        /*0038*/ 	.byte	0x04, 0x29
        /*003a*/ 	.short	(.L_1776 - .L_1775)


	//   ....[0]....
.L_1775:
        /*003c*/ 	.word	0xffffffff


	//   ....[1]....
        /*0040*/ 	.word	0xffffffff


	//   ....[2]....
        /*0044*/ 	.word	0xffffffff


	//   ....[3]....
        /*0048*/ 	.word	0xffffffff


	//   ....[4]....
        /*004c*/ 	.word	0xffffffff


	//   ....[5]....
        /*0050*/ 	.word	0xffffffff


	//   ....[6]....
        /*0054*/ 	.word	0xffffffff


	//   ....[7]....
        /*0058*/ 	.word	0xffffffff


	//   ....[8]....
        /*005c*/ 	.word	0xffffffff


	//   ....[9]....
        /*0060*/ 	.word	0xffffffff


	//   ....[10]....
        /*0064*/ 	.word	0xffffffff


	//   ....[11]....
        /*0068*/ 	.word	0xffffffff


	//   ....[12]....
        /*006c*/ 	.word	0xffffffff


	//   ....[13]....
        /*0070*/ 	.word	0xffffffff


	//   ....[14]....
        /*0074*/ 	.word	0xffffffff


	//   ....[15]....
        /*0078*/ 	.word	0xffffffff


	//----- nvinfo : EIATTR_COOP_GROUP_INSTR_OFFSETS
	.align		4
.L_1776:
        /*007c*/ 	.byte	0x04, 0x28
        /*007e*/ 	.short	(.L_1778 - .L_1777)


	//   ....[0]....
.L_1777:
        /*0080*/ 	.word	0x000100b0


	//   ....[1]....
        /*0084*/ 	.word	0x000100d0


	//   ....[2]....
        /*0088*/ 	.word	0x00010170


	//   ....[3]....
        /*008c*/ 	.word	0x00010180


	//   ....[4]....
        /*0090*/ 	.word	0x000130a0


	//   ....[5]....
        /*0094*/ 	.word	0x000130b0


	//   ....[6]....
        /*0098*/ 	.word	0x000130f0


	//   ....[7]....
        /*009c*/ 	.word	0x00013100


	//   ....[8]....
        /*00a0*/ 	.word	0x00016080


	//   ....[9]....
        /*00a4*/ 	.word	0x000160a0


	//   ....[10]....
        /*00a8*/ 	.word	0x000160c0


	//   ....[11]....
        /*00ac*/ 	.word	0x000160e0


	//   ....[12]....
        /*00b0*/ 	.word	0x000172f0


	//   ....[13]....
        /*00b4*/ 	.word	0x00017330


	//   ....[14]....
        /*00b8*/ 	.word	0x00017390


	//   ....[15]....
        /*00bc*/ 	.word	0x000173b0


	//----- nvinfo : EIATTR_EXIT_INSTR_OFFSETS
	.align		4
.L_1778:
        /*00c0*/ 	.byte	0x04, 0x1c
        /*00c2*/ 	.short	(.L_1780 - .L_1779)


	//   ....[0]....
.L_1779:
        /*00c4*/ 	.word	0x00000420


	//   ....[1]....
        /*00c8*/ 	.word	0x00000e70


	//   ....[2]....
        /*00cc*/ 	.word	0x00000ea0


	//   ....[3]....
        /*00d0*/ 	.word	0x00018530


	//   ....[4]....
        /*00d4*/ 	.word	0x00018570


	//   ....[5]....
        /*00d8*/ 	.word	0x00018590


	//----- nvinfo : EIATTR_CTAIDZ_USED
	.align		4
.L_1780:
        /*00dc*/ 	.byte	0x01, 0x04
	.zero		2


	//----- nvinfo : EIATTR_CRS_STACK_SIZE
	.align		4
        /*00e0*/ 	.byte	0x04, 0x1e
        /*00e2*/ 	.short	(.L_1782 - .L_1781)
.L_1781:
        /*00e4*/ 	.word	0x00000000
.L_1782:


//--------------------- .nv.info._ZN5flash24flash_fwd_splitkv_kernelI23Flash_fwd_kernel_traitsILi128ELi64ELi64ELi4ELb0ELb0EN7cutlass10bfloat16_tE19Flash_kernel_traitsILi128ELi64ELi64ELi4ES3_EELb1ELb0ELb1ELb0ELb0ELb1ELb1ELb1EEEvNS_16Flash_fwd_paramsE --------------------------
	.section	.nv.info._ZN5flash24flash_fwd_splitkv_kernelI23Flash_fwd_kernel_traitsILi128ELi64ELi64ELi4ELb0ELb0EN7cutlass10bfloat16_tE19Flash_kernel_traitsILi128ELi64ELi64ELi4ES3_EELb1ELb0ELb1ELb0ELb0ELb1ELb1ELb1EEEvNS_16Flash_fwd_paramsE,"",@"SHT_CUDA_INFO"
	.sectionflags	@""
	.align	4


	//----- nvinfo : EIATTR_CUDA_API_VERSION
	.align		4
        /*0000*/ 	.byte	0x04, 0x37
        /*0002*/ 	.short	(.L_1784 - .L_1783)
.L_1783:
        /*0004*/ 	.word	0x00000082


	//----- nvinfo : EIATTR_SW2861232_WAR
	.align		4
.L_1784:
        /*0008*/ 	.byte	0x01, 0x35
	.zero		2


	//----- nvinfo : EIATTR_PARAM_CBANK
	.align		4
        /*000c*/ 	.byte	0x04, 0x0a
        /*000e*/ 	.short	(.L_1786 - .L_1785)
	.align		4
.L_1785:
        /*0010*/ 	.word	index@(.nv.constant0._ZN5flash24flash_fwd_splitkv_kernelI23Flash_fwd_kernel_traitsILi128ELi64ELi64ELi4ELb0ELb0EN7cutlass10bfloat16_tE19Flash_kernel_traitsILi128ELi64ELi64ELi4ES3_EELb1ELb0ELb1ELb0ELb0ELb1ELb1ELb1EEEvNS_16Flash_fwd_paramsE)
        /*0014*/ 	.short	0x0160
        /*0016*/ 	.short	0x01d0


	//----- nvinfo : EIATTR_CBANK_PARAM_SIZE
	.align		4
.L_1786:
        /*0018*/ 	.byte	0x03, 0x19
        /*001a*/ 	.short	0x01d0


	//----- nvinfo : EIATTR_KPARAM_INFO
	.align		4
        /*001c*/ 	.byte	0x04, 0x17
        /*001e*/ 	.short	(.L_1788 - .L_1787)
.L_1787:
        /*0020*/ 	.word	0x00000000
        /*0024*/ 	.short	0x0000
        /*0026*/ 	.short	0x0000
        /*0028*/ 	.byte	0x00, 0xf0, 0x41, 0x07


	//----- nvinfo : EIATTR_MAXREG_COUNT
	.align		4
.L_1788:
        /*002c*/ 	.byte	0x03, 0x1b
        /*002e*/ 	.short	0x00ff


	//----- nvinfo : EIATTR_NUM_BARRIERS
	.align		4
        /*0030*/ 	.byte	0x02, 0x4c
        /*0032*/ 	.byte	0x01
	.zero		1


	//----- nvinfo : EIATTR_MERCURY_ISA_VERSION
	.align		4
        /*0034*/ 	.byte	0x03, 0x5f
        /*0036*/ 	.short	0x0000


	//----- nvinfo : EIATTR_COOP_GROUP_MASK_REGIDS
	.align		4
        /*0038*/ 	.byte	0x04, 0x29
        /*003a*/ 	.short	(.L_1790 - .L_1789)


	//   ....[0]....
.L_1789:
        /*003c*/ 	.word	0xffffffff


	//   ....[1]....
        /*0040*/ 	.word	0xffffffff


	//   ....[2]....
        /*0044*/ 	.word	0xffffffff


	//   ....[3]....
        /*0048*/ 	.word	0xffffffff


	//   ....[4]....
        /*004c*/ 	.word	0xffffffff


	//   ....[5]....
        /*0050*/ 	.word	0xffffffff


	//   ....[6]....
        /*0054*/ 	.word	0xffffffff


	//   ....[7]....
        /*0058*/ 	.word	0xffffffff


	//   ....[8]....
        /*005c*/ 	.word	0xffffffff


	//   ....[9]....
        /*0060*/ 	.word	0xffffffff


	//   ....[10]....
        /*0064*/ 	.word	0xffffffff


	//   ....[11]....
        /*0068*/ 	.word	0xffffffff


	//   ....[12]....
        /*006c*/ 	.word	0xffffffff


	//   ....[13]....
        /*0070*/ 	.word	0xffffffff


	//   ....[14]....
        /*0074*/ 	.word	0xffffffff


	//   ....[15]....
        /*0078*/ 	.word	0xffffffff


	//----- nvinfo : EIATTR_COOP_GROUP_INSTR_OFFSETS
	.align		4
.L_1790:
        /*007c*/ 	.byte	0x04, 0x28
        /*007e*/ 	.short	(.L_1792 - .L_1791)


	//   ....[0]....
.L_1791:
        /*0080*/ 	.word	0x000104b0


	//   ....[1]....
        /*0084*/ 	.word	0x000104d0


	//   ....[2]....
        /*0088*/ 	.word	0x00010570


	//   ....[3]....
        /*008c*/ 	.word	0x00010580


	//   ....[4]....
        /*0090*/ 	.word	0x00013890


	//   ....[5]....
        /*0094*/ 	.word	0x000138a0


	//   ....[6]....
        /*0098*/ 	.word	0x000138d0


	//   ....[7]....
        /*009c*/ 	.word	0x000138e0


	//   ....[8]....
        /*00a0*/ 	.word	0x00016ca0


	//   ....[9]....
        /*00a4*/ 	.word	0x00016cb0


	//   ....[10]....
        /*00a8*/ 	.word	0x00016cd0


	//   ....[11]....
        /*00ac*/ 	.word	0x00016cf0


	//   ....[12]....
        /*00b0*/ 	.word	0x00017ef0


	//   ....[13]....
        /*00b4*/ 	.word	0x00017f30


	//   ....[14]....
        /*00b8*/ 	.word	0x00017f90


	//   ....[15]....
        /*00bc*/ 	.word	0x00017fb0


	//----- nvinfo : EIATTR_EXIT_INSTR_OFFSETS
	.align		4
.L_1792:
        /*00c0*/ 	.byte	0x04, 0x1c
        /*00c2*/ 	.short	(.L_1794 - .L_1793)


	//   ....[0]....
.L_1793:
        /*00c4*/ 	.word	0x00000420


	//   ....[1]....
        /*00c8*/ 	.word	0x00000e70


	//   ....[2]....
        /*00cc*/ 	.word	0x00000ea0


	//   ....[3]....
        /*00d0*/ 	.word	0x00019130


	//   ....[4]....
        /*00d4*/ 	.word	0x00019170


	//   ....[5]....
        /*00d8*/ 	.word	0x00019190


	//----- nvinfo : EIATTR_CTAIDZ_USED
	.align		4
.L_1794:
        /*00dc*/ 	.byte	0x01, 0x04
	.zero		2


	//----- nvinfo : EIATTR_CRS_STACK_SIZE
	.align		4
        /*00e0*/ 	.byte	0x04, 0x1e
        /*00e2*/ 	.short	(.L_1796 - .L_1795)
.L_1795:
        /*00e4*/ 	.word	0x00000000
.L_1796:


//--------------------- .nv.callgraph             --------------------------
	.section	.nv.callgraph,"",@"SHT_CUDA_CALLGRAPH"
	.align	4
	.sectionentsize	8
	.align		4
        /*0000*/ 	.word	0x00000000
	.align		4
        /*0004*/ 	.word	0xffffffff
	.align		4
        /*0008*/ 	.word	0x00000000
	.align		4
        /*000c*/ 	.word	0xfffffffe
	.align		4
        /*0010*/ 	.word	0x00000000
	.align		4
        /*0014*/ 	.word	0xfffffffd
	.align		4
        /*0018*/ 	.word	0x00000000
	.align		4
        /*001c*/ 	.word	0xfffffffc


//--------------------- .nv.rel.action            --------------------------
	.section	.nv.rel.action,"",@"SHT_CUDA_RELOCINFO"
	.align	8
	.sectionentsize	8
        /*0000*/ 	.byte	0x73, 0x00, 0x00, 0x00, 0x00, 0x00, 0x00, 0x00, 0x00, 0x00, 0x00, 0x11, 0x25, 0x00, 0x05, 0x36


//--------------------- .nv.constant4             --------------------------
	.section	.nv.constant4,"a",@progbits
	.align	8
	.align		8
.nv.constant4:
        /*0000*/ 	.dword	_ZN79_INTERNAL_73c12ef7_43_flash_fwd_split_hdim128_bf16_causal_sm80_cu_0106449f_28194cuda3std3__45__cpo5beginE
	.align		8
        /*0008*/ 	.dword	_ZN79_INTERNAL_73c12ef7_43_flash_fwd_split_hdim128_bf16_causal_sm80_cu_0106449f_28194cuda3std3__45__cpo3endE
	.align		8
        /*0010*/ 	.dword	_ZN79_INTERNAL_73c12ef7_43_flash_fwd_split_hdim128_bf16_causal_sm80_cu_0106449f_28194cuda3std3__45__cpo6cbeginE
	.align		8
        /*0018*/ 	.dword	_ZN79_INTERNAL_73c12ef7_43_flash_fwd_split_hdim128_bf16_causal_sm80_cu_0106449f_28194cuda3std3__45__cpo4cendE
	.align		8
        /*0020*/ 	.dword	_ZN79_INTERNAL_73c12ef7_43_flash_fwd_split_hdim128_bf16_causal_sm80_cu_0106449f_28194cuda3std3__481_GLOBAL__N__73c12ef7_43_flash_fwd_split_hdim128_bf16_causal_sm80_cu_0106449f_28196ignoreE
	.align		8
        /*0028*/ 	.dword	_ZN79_INTERNAL_73c12ef7_43_flash_fwd_split_hdim128_bf16_causal_sm80_cu_0106449f_28194cuda3std3__419piecewise_constructE
	.align		8
        /*0030*/ 	.dword	_ZN79_INTERNAL_73c12ef7_43_flash_fwd_split_hdim128_bf16_causal_sm80_cu_0106449f_28194cuda3std3__48in_placeE
	.align		8
        /*0038*/ 	.dword	_ZN79_INTERNAL_73c12ef7_43_flash_fwd_split_hdim128_bf16_causal_sm80_cu_0106449f_28194cuda3std6ranges3__45__cpo4swapE
	.align		8
        /*0040*/ 	.dword	_ZN79_INTERNAL_73c12ef7_43_flash_fwd_split_hdim128_bf16_causal_sm80_cu_0106449f_28194cuda3std6ranges3__45__cpo9iter_moveE
	.align		8
        /*0048*/ 	.dword	_ZN79_INTERNAL_73c12ef7_43_flash_fwd_split_hdim128_bf16_causal_sm80_cu_0106449f_28194cute7productE
	.align		8
        /*0050*/ 	.dword	_ZN79_INTERNAL_73c12ef7_43_flash_fwd_split_hdim128_bf16_causal_sm80_cu_0106449f_28194cute1_E


//--------------------- .nv.constant0._ZN5flash32flash_fwd_splitkv_combine_kernelI23Flash_fwd_kernel_traitsILi128ELi64ELi128ELi4ELb0ELb0EN7cutlass10bfloat16_tE19Flash_kernel_traitsILi128ELi64ELi128ELi4ES3_EELi4ELi7ELb0EEEvNS_16Flash_fwd_paramsE --------------------------
	.section	.nv.constant0._ZN5flash32flash_fwd_splitkv_combine_kernelI23Flash_fwd_kernel_traitsILi128ELi64ELi128ELi4ELb0ELb0EN7cutlass10bfloat16_tE19Flash_kernel_traitsILi128ELi64ELi128ELi4ES3_EELi4ELi7ELb0EEEvNS_16Flash_fwd_paramsE,"a",@progbits
	.sectionflags	@""
	.align	4
.nv.constant0._ZN5flash32flash_fwd_splitkv_combine_kernelI23Flash_fwd_kernel_traitsILi128ELi64ELi128ELi4ELb0ELb0EN7cutlass10bfloat16_tE19Flash_kernel_traitsILi128ELi64ELi128ELi4ES3_EELi4ELi7ELb0EEEvNS_16Flash_fwd_paramsE:
	.zero		816


//--------------------- .nv.constant0._ZN5flash32flash_fwd_splitkv_combine_kernelI23Flash_fwd_kernel_traitsILi128ELi64ELi128ELi4ELb0ELb0EN7cutlass10bfloat16_tE19Flash_kernel_traitsILi128ELi64ELi128ELi4ES3_EELi4ELi6ELb0EEEvNS_16Flash_fwd_paramsE --------------------------
	.section	.nv.constant0._ZN5flash32flash_fwd_splitkv_combine_kernelI23Flash_fwd_kernel_traitsILi128ELi64ELi128ELi4ELb0ELb0EN7cutlass10bfloat16_tE19Flash_kernel_traitsILi128ELi64ELi128ELi4ES3_EELi4ELi6ELb0EEEvNS_16Flash_fwd_paramsE,"a",@progbits
	.sectionflags	@""
	.align	4
.nv.constant0._ZN5flash32flash_fwd_splitkv_combine_kernelI23Flash_fwd_kernel_traitsILi128ELi64ELi128ELi4ELb0ELb0EN7cutlass10bfloat16_tE19Flash_kernel_traitsILi128ELi64ELi128ELi4ES3_EELi4ELi6ELb0EEEvNS_16Flash_fwd_paramsE:
	.zero		816


//--------------------- .nv.constant0._ZN5flash32flash_fwd_splitkv_combine_kernelI23Flash_fwd_kernel_traitsILi128ELi64ELi128ELi4ELb0ELb0EN7cutlass10bfloat16_tE19Flash_kernel_traitsILi128ELi64ELi128ELi4ES3_EELi4ELi5ELb0EEEvNS_16Flash_fwd_paramsE --------------------------
	.section	.nv.constant0._ZN5flash32flash_fwd_splitkv_combine_kernelI23Flash_fwd_kernel_traitsILi128ELi64ELi128ELi4ELb0ELb0EN7cutlass10bfloat16_tE19Flash_kernel_traitsILi128ELi64ELi128ELi4ES3_EELi4ELi5ELb0EEEvNS_16Flash_fwd_paramsE,"a",@progbits
	.sectionflags	@""
	.align	4
.nv.constant0._ZN5flash32flash_fwd_splitkv_combine_kernelI23Flash_fwd_kernel_traitsILi128ELi64ELi128ELi4ELb0ELb0EN7cutlass10bfloat16_tE19Flash_kernel_traitsILi128ELi64ELi128ELi4ES3_EELi4ELi5ELb0EEEvNS_16Flash_fwd_paramsE:
	.zero		816


//--------------------- .nv.constant0._ZN5flash32flash_fwd_splitkv_combine_kernelI23Flash_fwd_kernel_traitsILi128ELi64ELi128ELi4ELb0ELb0EN7cutlass10bfloat16_tE19Flash_kernel_traitsILi128ELi64ELi128ELi4ES3_EELi4ELi4ELb0EEEvNS_16Flash_fwd_paramsE --------------------------
	.section	.nv.constant0._ZN5flash32flash_fwd_splitkv_combine_kernelI23Flash_fwd_kernel_traitsILi128ELi64ELi128ELi4ELb0ELb0EN7cutlass10bfloat16_tE19Flash_kernel_traitsILi128ELi64ELi128ELi4ES3_EELi4ELi4ELb0EEEvNS_16Flash_fwd_paramsE,"a",@progbits
	.sectionflags	@""
	.align	4
.nv.constant0._ZN5flash32flash_fwd_splitkv_combine_kernelI23Flash_fwd_kernel_traitsILi128ELi64ELi128ELi4ELb0ELb0EN7cutlass10bfloat16_tE19Flash_kernel_traitsILi128ELi64ELi128ELi4ES3_EELi4ELi4ELb0EEEvNS_16Flash_fwd_paramsE:
	.zero		816


//--------------------- .nv.constant0._ZN5flash32flash_fwd_splitkv_combine_kernelI23Flash_fwd_kernel_traitsILi128ELi64ELi128ELi4ELb0ELb0EN7cutlass10bfloat16_tE19Flash_kernel_traitsILi128ELi64ELi128ELi4ES3_EELi4ELi3ELb0EEEvNS_16Flash_fwd_paramsE --------------------------
	.section	.nv.constant0._ZN5flash32flash_fwd_splitkv_combine_kernelI23Flash_fwd_kernel_traitsILi128ELi64ELi128ELi4ELb0ELb0EN7cutlass10bfloat16_tE19Flash_kernel_traitsILi128ELi64ELi128ELi4ES3_EELi4ELi3ELb0EEEvNS_16Flash_fwd_paramsE,"a",@progbits
	.sectionflags	@""
	.align	4
.nv.constant0._ZN5flash32flash_fwd_splitkv_combine_kernelI23Flash_fwd_kernel_traitsILi128ELi64ELi128ELi4ELb0ELb0EN7cutlass10bfloat16_tE19Flash_kernel_traitsILi128ELi64ELi128ELi4ES3_EELi4ELi3ELb0EEEvNS_16Flash_fwd_paramsE:
	.zero		816


//--------------------- .nv.constant0._ZN5flash32flash_fwd_splitkv_combine_kernelI23Flash_fwd_kernel_traitsILi128ELi64ELi128ELi4ELb0ELb0EN7cutlass10bfloat16_tE19Flash_kernel_traitsILi128ELi64ELi128ELi4ES3_EELi4ELi2ELb0EEEvNS_16Flash_fwd_paramsE --------------------------
	.section	.nv.constant0._ZN5flash32flash_fwd_splitkv_combine_kernelI23Flash_fwd_kernel_traitsILi128ELi64ELi128ELi4ELb0ELb0EN7cutlass10bfloat16_tE19Flash_kernel_traitsILi128ELi64ELi128ELi4ES3_EELi4ELi2ELb0EEEvNS_16Flash_fwd_paramsE,"a",@progbits
	.sectionflags	@""
	.align	4
.nv.constant0._ZN5flash32flash_fwd_splitkv_combine_kernelI23Flash_fwd_kernel_traitsILi128ELi64ELi128ELi4ELb0ELb0EN7cutlass10bfloat16_tE19Flash_kernel_traitsILi128ELi64ELi128ELi4ES3_EELi4ELi2ELb0EEEvNS_16Flash_fwd_paramsE:
	.zero		816


//--------------------- .nv.constant0._ZN5flash32flash_fwd_splitkv_combine_kernelI23Flash_fwd_kernel_traitsILi128ELi64ELi128ELi4ELb0ELb0EN7cutlass10bfloat16_tE19Flash_kernel_traitsILi128ELi64ELi128ELi4ES3_EELi4ELi1ELb0EEEvNS_16Flash_fwd_paramsE --------------------------
	.section	.nv.constant0._ZN5flash32flash_fwd_splitkv_combine_kernelI23Flash_fwd_kernel_traitsILi128ELi64ELi128ELi4ELb0ELb0EN7cutlass10bfloat16_tE19Flash_kernel_traitsILi128ELi64ELi128ELi4ES3_EELi4ELi1ELb0EEEvNS_16Flash_fwd_paramsE,"a",@progbits
	.sectionflags	@""
	.align	4
.nv.constant0._ZN5flash32flash_fwd_splitkv_combine_kernelI23Flash_fwd_kernel_traitsILi128ELi64ELi128ELi4ELb0ELb0EN7cutlass10bfloat16_tE19Flash_kernel_traitsILi128ELi64ELi128ELi4ES3_EELi4ELi1ELb0EEEvNS_16Flash_fwd_paramsE:
	.zero		816


//--------------------- .nv.constant0._ZN5flash32flash_fwd_splitkv_combine_kernelI23Flash_fwd_kernel_traitsILi128ELi64ELi128ELi4ELb0ELb0EN7cutlass10bfloat16_tE19Flash_kernel_traitsILi128ELi64ELi128ELi4ES3_EELi4ELi7ELb1EEEvNS_16Flash_fwd_paramsE --------------------------
	.section	.nv.constant0._ZN5flash32flash_fwd_splitkv_combine_kernelI23Flash_fwd_kernel_traitsILi128ELi64ELi128ELi4ELb0ELb0EN7cutlass10bfloat16_tE19Flash_kernel_traitsILi128ELi64ELi128ELi4ES3_EELi4ELi7ELb1EEEvNS_16Flash_fwd_paramsE,"a",@progbits
	.sectionflags	@""
	.align	4
.nv.constant0._ZN5flash32flash_fwd_splitkv_combine_kernelI23Flash_fwd_kernel_traitsILi128ELi64ELi128ELi4ELb0ELb0EN7cutlass10bfloat16_tE19Flash_kernel_traitsILi128ELi64ELi128ELi4ES3_EELi4ELi7ELb1EEEvNS_16Flash_fwd_paramsE:
	.zero		816


//--------------------- .nv.constant0._ZN5flash32flash_fwd_splitkv_combine_kernelI23Flash_fwd_kernel_traitsILi128ELi64ELi128ELi4ELb0ELb0EN7cutlass10bfloat16_tE19Flash_kernel_traitsILi128ELi64ELi128ELi4ES3_EELi4ELi6ELb1EEEvNS_16Flash_fwd_paramsE --------------------------
	.section	.nv.constant0._ZN5flash32flash_fwd_splitkv_combine_kernelI23Flash_fwd_kernel_traitsILi128ELi64ELi128ELi4ELb0ELb0EN7cutlass10bfloat16_tE19Flash_kernel_traitsILi128ELi64ELi128ELi4ES3_EELi4ELi6ELb1EEEvNS_16Flash_fwd_paramsE,"a",@progbits
	.sectionflags	@""
	.align	4
.nv.constant0._ZN5flash32flash_fwd_splitkv_combine_kernelI23Flash_fwd_kernel_traitsILi128ELi64ELi128ELi4ELb0ELb0EN7cutlass10bfloat16_tE19Flash_kernel_traitsILi128ELi64ELi128ELi4ES3_EELi4ELi6ELb1EEEvNS_16Flash_fwd_paramsE:
	.zero		816


//--------------------- .nv.constant0._ZN5flash32flash_fwd_splitkv_combine_kernelI23Flash_fwd_kernel_traitsILi128ELi64ELi128ELi4ELb0ELb0EN7cutlass10bfloat16_tE19Flash_kernel_traitsILi128ELi64ELi128ELi4ES3_EELi4ELi5ELb1EEEvNS_16Flash_fwd_paramsE --------------------------
	.section	.nv.constant0._ZN5flash32flash_fwd_splitkv_combine_kernelI23Flash_fwd_kernel_traitsILi128ELi64ELi128ELi4ELb0ELb0EN7cutlass10bfloat16_tE19Flash_kernel_traitsILi128ELi64ELi128ELi4ES3_EELi4ELi5ELb1EEEvNS_16Flash_fwd_paramsE,"a",@progbits
	.sectionflags	@""
	.align	4
.nv.constant0._ZN5flash32flash_fwd_splitkv_combine_kernelI23Flash_fwd_kernel_traitsILi128ELi64ELi128ELi4ELb0ELb0EN7cutlass10bfloat16_tE19Flash_kernel_traitsILi128ELi64ELi128ELi4ES3_EELi4ELi5ELb1EEEvNS_16Flash_fwd_paramsE:
	.zero		816


//--------------------- .nv.constant0._ZN5flash32flash_fwd_splitkv_combine_kernelI23Flash_fwd_kernel_traitsILi128ELi64ELi128ELi4ELb0ELb0EN7cutlass10bfloat16_tE19Flash_kernel_traitsILi128ELi64ELi128ELi4ES3_EELi4ELi4ELb1EEEvNS_16Flash_fwd_paramsE --------------------------
	.section	.nv.constant0._ZN5flash32flash_fwd_splitkv_combine_kernelI23Flash_fwd_kernel_traitsILi128ELi64ELi128ELi4ELb0ELb0EN7cutlass10bfloat16_tE19Flash_kernel_traitsILi128ELi64ELi128ELi4ES3_EELi4ELi4ELb1EEEvNS_16Flash_fwd_paramsE,"a",@progbits
	.sectionflags	@""
	.align	4
.nv.constant0._ZN5flash32flash_fwd_splitkv_combine_kernelI23Flash_fwd_kernel_traitsILi128ELi64ELi128ELi4ELb0ELb0EN7cutlass10bfloat16_tE19Flash_kernel_traitsILi128ELi64ELi128ELi4ES3_EELi4ELi4ELb1EEEvNS_16Flash_fwd_paramsE:
	.zero		816


//--------------------- .nv.constant0._ZN5flash32flash_fwd_splitkv_combine_kernelI23Flash_fwd_kernel_traitsILi128ELi64ELi128ELi4ELb0ELb0EN7cutlass10bfloat16_tE19Flash_kernel_traitsILi128ELi64ELi128ELi4ES3_EELi4ELi3ELb1EEEvNS_16Flash_fwd_paramsE --------------------------
	.section	.nv.constant0._ZN5flash32flash_fwd_splitkv_combine_kernelI23Flash_fwd_kernel_traitsILi128ELi64ELi128ELi4ELb0ELb0EN7cutlass10bfloat16_tE19Flash_kernel_traitsILi128ELi64ELi128ELi4ES3_EELi4ELi3ELb1EEEvNS_16Flash_fwd_paramsE,"a",@progbits
	.sectionflags	@""
	.align	4
.nv.constant0._ZN5flash32flash_fwd_splitkv_combine_kernelI23Flash_fwd_kernel_traitsILi128ELi64ELi128ELi4ELb0ELb0EN7cutlass10bfloat16_tE19Flash_kernel_traitsILi128ELi64ELi128ELi4ES3_EELi4ELi3ELb1EEEvNS_16Flash_fwd_paramsE:
	.zero		816


//--------------------- .nv.constant0._ZN5flash32flash_fwd_splitkv_combine_kernelI23Flash_fwd_kernel_traitsILi128ELi64ELi128ELi4ELb0ELb0EN7cutlass10bfloat16_tE19Flash_kernel_traitsILi128ELi64ELi128ELi4ES3_EELi4ELi2ELb1EEEvNS_16Flash_fwd_paramsE --------------------------
	.section	.nv.constant0._ZN5flash32flash_fwd_splitkv_combine_kernelI23Flash_fwd_kernel_traitsILi128ELi64ELi128ELi4ELb0ELb0EN7cutlass10bfloat16_tE19Flash_kernel_traitsILi128ELi64ELi128ELi4ES3_EELi4ELi2ELb1EEEvNS_16Flash_fwd_paramsE,"a",@progbits
	.sectionflags	@""
	.align	4
.nv.constant0._ZN5flash32flash_fwd_splitkv_combine_kernelI23Flash_fwd_kernel_traitsILi128ELi64ELi128ELi4ELb0ELb0EN7cutlass10bfloat16_tE19Flash_kernel_traitsILi128ELi64ELi128ELi4ES3_EELi4ELi2ELb1EEEvNS_16Flash_fwd_paramsE:
	.zero		816


//--------------------- .nv.constant0._ZN5flash32flash_fwd_splitkv_combine_kernelI23Flash_fwd_kernel_traitsILi128ELi64ELi128ELi4ELb0ELb0EN7cutlass10bfloat16_tE19Flash_kernel_traitsILi128ELi64ELi128ELi4ES3_EELi4ELi1ELb1EEEvNS_16Flash_fwd_paramsE --------------------------
	.section	.nv.constant0._ZN5flash32flash_fwd_splitkv_combine_kernelI23Flash_fwd_kernel_traitsILi128ELi64ELi128ELi4ELb0ELb0EN7cutlass10bfloat16_tE19Flash_kernel_traitsILi128ELi64ELi128ELi4ES3_EELi4ELi1ELb1EEEvNS_16Flash_fwd_paramsE,"a",@progbits
	.sectionflags	@""
	.align	4
.nv.constant0._ZN5flash32flash_fwd_splitkv_combine_kernelI23Flash_fwd_kernel_traitsILi128ELi64ELi128ELi4ELb0ELb0EN7cutlass10bfloat16_tE19Flash_kernel_traitsILi128ELi64ELi128ELi4ES3_EELi4ELi1ELb1EEEvNS_16Flash_fwd_paramsE:
	.zero		816


//--------------------- .nv.constant0._ZN5flash24flash_fwd_splitkv_kernelI23Flash_fwd_kernel_traitsILi128ELi64ELi128ELi4ELb0ELb0EN7cutlass10bfloat16_tE19Flash_kernel_traitsILi128ELi64ELi128ELi4ES3_EELb1ELb0ELb0ELb0ELb0ELb0ELb0ELb0EEEvNS_16Flash_fwd_paramsE --------------------------
	.section	.nv.constant0._ZN5flash24flash_fwd_splitkv_kernelI23Flash_fwd_kernel_traitsILi128ELi64ELi128ELi4ELb0ELb0EN7cutlass10bfloat16_tE19Flash_kernel_traitsILi128ELi64ELi128ELi4ES3_EELb1ELb0ELb0ELb0ELb0ELb0ELb0ELb0EEEvNS_16Flash_fwd_paramsE,"a",@progbits
	.sectionflags	@""
	.align	4
.nv.constant0._ZN5flash24flash_fwd_splitkv_kernelI23Flash_fwd_kernel_traitsILi128ELi64ELi128ELi4ELb0ELb0EN7cutlass10bfloat16_tE19Flash_kernel_traitsILi128ELi64ELi128ELi4ES3_EELb1ELb0ELb0ELb0ELb0ELb0ELb0ELb0EEEvNS_16Flash_fwd_paramsE:
	.zero		816


//--------------------- .nv.constant0._ZN5flash24flash_fwd_splitkv_kernelI23Flash_fwd_kernel_traitsILi128ELi64ELi128ELi4ELb0ELb0EN7cutlass10bfloat16_tE19Flash_kernel_traitsILi128ELi64ELi128ELi4ES3_EELb1ELb0ELb0ELb0ELb0ELb1ELb0ELb0EEEvNS_16Flash_fwd_paramsE --------------------------
	.section	.nv.constant0._ZN5flash24flash_fwd_splitkv_kernelI23Flash_fwd_kernel_traitsILi128ELi64ELi128ELi4ELb0ELb0EN7cutlass10bfloat16_tE19Flash_kernel_traitsILi128ELi64ELi128ELi4ES3_EELb1ELb0ELb0ELb0ELb0ELb1ELb0ELb0EEEvNS_16Flash_fwd_paramsE,"a",@progbits
	.sectionflags	@""
	.align	4
.nv.constant0._ZN5flash24flash_fwd_splitkv_kernelI23Flash_fwd_kernel_traitsILi128ELi64ELi128ELi4ELb0ELb0EN7cutlass10bfloat16_tE19Flash_kernel_traitsILi128ELi64ELi128ELi4ES3_EELb1ELb0ELb0ELb0ELb0ELb1ELb0ELb0EEEvNS_16Flash_fwd_paramsE:
	.zero		816


//--------------------- .nv.constant0._ZN5flash24flash_fwd_splitkv_kernelI23Flash_fwd_kernel_traitsILi128ELi64ELi128ELi4ELb0ELb0EN7cutlass10bfloat16_tE19Flash_kernel_traitsILi128ELi64ELi128ELi4ES3_EELb1ELb0ELb0ELb0ELb0ELb0ELb0ELb1EEEvNS_16Flash_fwd_paramsE --------------------------
	.section	.nv.constant0._ZN5flash24flash_fwd_splitkv_kernelI23Flash_fwd_kernel_traitsILi128ELi64ELi128ELi4ELb0ELb0EN7cutlass10bfloat16_tE19Flash_kernel_traitsILi128ELi64ELi128ELi4ES3_EELb1ELb0ELb0ELb0ELb0ELb0ELb0ELb1EEEvNS_16Flash_fwd_paramsE,"a",@progbits
	.sectionflags	@""
	.align	4
.nv.constant0._ZN5flash24flash_fwd_splitkv_kernelI23Flash_fwd_kernel_traitsILi128ELi64ELi128ELi4ELb0ELb0EN7cutlass10bfloat16_tE19Flash_kernel_traitsILi128ELi64ELi128ELi4ES3_EELb1ELb0ELb0ELb0ELb0ELb0ELb0ELb1EEEvNS_16Flash_fwd_paramsE:
	.zero		816


//--------------------- .nv.constant0._ZN5flash24flash_fwd_splitkv_kernelI23Flash_fwd_kernel_traitsILi128ELi64ELi128ELi4ELb0ELb0EN7cutlass10bfloat16_tE19Flash_kernel_traitsILi128ELi64ELi128ELi4ES3_EELb1ELb0ELb0ELb0ELb0ELb1ELb0ELb1EEEvNS_16Flash_fwd_paramsE --------------------------
	.section	.nv.constant0._ZN5flash24flash_fwd_splitkv_kernelI23Flash_fwd_kernel_traitsILi128ELi64ELi128ELi4ELb0ELb0EN7cutlass10bfloat16_tE19Flash_kernel_traitsILi128ELi64ELi128ELi4ES3_EELb1ELb0ELb0ELb0ELb0ELb1ELb0ELb1EEEvNS_16Flash_fwd_paramsE,"a",@progbits
	.sectionflags	@""
	.align	4
.nv.constant0._ZN5flash24flash_fwd_splitkv_kernelI23Flash_fwd_kernel_traitsILi128ELi64ELi128ELi4ELb0ELb0EN7cutlass10bfloat16_tE19Flash_kernel_traitsILi128ELi64ELi128ELi4ES3_EELb1ELb0ELb0ELb0ELb0ELb1ELb0ELb1EEEvNS_16Flash_fwd_paramsE:
	.zero		816


//--------------------- .nv.constant0._ZN5flash24flash_fwd_splitkv_kernelI23Flash_fwd_kernel_traitsILi128ELi64ELi128ELi4ELb0ELb0EN7cutlass10bfloat16_tE19Flash_kernel_traitsILi128ELi64ELi128ELi4ES3_EELb1ELb0ELb0ELb0ELb0ELb0ELb1ELb0EEEvNS_16Flash_fwd_paramsE --------------------------
	.section	.nv.constant0._ZN5flash24flash_fwd_splitkv_kernelI23Flash_fwd_kernel_traitsILi128ELi64ELi128ELi4ELb0ELb0EN7cutlass10bfloat16_tE19Flash_kernel_traitsILi128ELi64ELi128ELi4ES3_EELb1ELb0ELb0ELb0ELb0ELb0ELb1ELb0EEEvNS_16Flash_fwd_paramsE,"a",@progbits
	.sectionflags	@""
	.align	4
.nv.constant0._ZN5flash24flash_fwd_splitkv_kernelI23Flash_fwd_kernel_traitsILi128ELi64ELi128ELi4ELb0ELb0EN7cutlass10bfloat16_tE19Flash_kernel_traitsILi128ELi64ELi128ELi4ES3_EELb1ELb0ELb0ELb0ELb0ELb0ELb1ELb0EEEvNS_16Flash_fwd_paramsE:
	.zero		816


//--------------------- .nv.constant0._ZN5flash24flash_fwd_splitkv_kernelI23Flash_fwd_kernel_traitsILi128ELi64ELi128ELi4ELb0ELb0EN7cutlass10bfloat16_tE19Flash_kernel_traitsILi128ELi64ELi128ELi4ES3_EELb1ELb0ELb0ELb0ELb0ELb1ELb1ELb0EEEvNS_16Flash_fwd_paramsE --------------------------
	.section	.nv.constant0._ZN5flash24flash_fwd_splitkv_kernelI23Flash_fwd_kernel_traitsILi128ELi64ELi128ELi4ELb0ELb0EN7cutlass10bfloat16_tE19Flash_kernel_traitsILi128ELi64ELi128ELi4ES3_EELb1ELb0ELb0ELb0ELb0ELb1ELb1ELb0EEEvNS_16Flash_fwd_paramsE,"a",@progbits
	.sectionflags	@""
	.align	4
.nv.constant0._ZN5flash24flash_fwd_splitkv_kernelI23Flash_fwd_kernel_traitsILi128ELi64ELi128ELi4ELb0ELb0EN7cutlass10bfloat16_tE19Flash_kernel_traitsILi128ELi64ELi128ELi4ES3_EELb1ELb0ELb0ELb0ELb0ELb1ELb1ELb0EEEvNS_16Flash_fwd_paramsE:
	.zero		816


//--------------------- .nv.constant0._ZN5flash24flash_fwd_splitkv_kernelI23Flash_fwd_kernel_traitsILi128ELi64ELi128ELi4ELb0ELb0EN7cutlass10bfloat16_tE19Flash_kernel_traitsILi128ELi64ELi128ELi4ES3_EELb1ELb0ELb0ELb0ELb0ELb0ELb1ELb1EEEvNS_16Flash_fwd_paramsE --------------------------
	.section	.nv.constant0._ZN5flash24flash_fwd_splitkv_kernelI23Flash_fwd_kernel_traitsILi128ELi64ELi128ELi4ELb0ELb0EN7cutlass10bfloat16_tE19Flash_kernel_traitsILi128ELi64ELi128ELi4ES3_EELb1ELb0ELb0ELb0ELb0ELb0ELb1ELb1EEEvNS_16Flash_fwd_paramsE,"a",@progbits
	.sectionflags	@""
	.align	4
.nv.constant0._ZN5flash24flash_fwd_splitkv_kernelI23Flash_fwd_kernel_traitsILi128ELi64ELi128ELi4ELb0ELb0EN7cutlass10bfloat16_tE19Flash_kernel_traitsILi128ELi64ELi128ELi4ES3_EELb1ELb0ELb0ELb0ELb0ELb0ELb1ELb1EEEvNS_16Flash_fwd_paramsE:
	.zero		816


//--------------------- .nv.constant0._ZN5flash24flash_fwd_splitkv_kernelI23Flash_fwd_kernel_traitsILi128ELi64ELi128ELi4ELb0ELb0EN7cutlass10bfloat16_tE19Flash_kernel_traitsILi128ELi64ELi128ELi4ES3_EELb1ELb0ELb0ELb0ELb0ELb1ELb1ELb1EEEvNS_16Flash_fwd_paramsE --------------------------
	.section	.nv.constant0._ZN5flash24flash_fwd_splitkv_kernelI23Flash_fwd_kernel_traitsILi128ELi64ELi128ELi4ELb0ELb0EN7cutlass10bfloat16_tE19Flash_kernel_traitsILi128ELi64ELi128ELi4ES3_EELb1ELb0ELb0ELb0ELb0ELb1ELb1ELb1EEEvNS_16Flash_fwd_paramsE,"a",@progbits
	.sectionflags	@""
	.align	4
.nv.constant0._ZN5flash24flash_fwd_splitkv_kernelI23Flash_fwd_kernel_traitsILi128ELi64ELi128ELi4ELb0ELb0EN7cutlass10bfloat16_tE19Flash_kernel_traitsILi128ELi64ELi128ELi4ES3_EELb1ELb0ELb0ELb0ELb0ELb1ELb1ELb1EEEvNS_16Flash_fwd_paramsE:
	.zero		816


//--------------------- .nv.constant0._ZN5flash24flash_fwd_splitkv_kernelI23Flash_fwd_kernel_traitsILi128ELi64ELi128ELi4ELb0ELb0EN7cutlass10bfloat16_tE19Flash_kernel_traitsILi128ELi64ELi128ELi4ES3_EELb1ELb0ELb0ELb1ELb1ELb0ELb0ELb0EEEvNS_16Flash_fwd_paramsE --------------------------
	.section	.nv.constant0._ZN5flash24flash_fwd_splitkv_kernelI23Flash_fwd_kernel_traitsILi128ELi64ELi128ELi4ELb0ELb0EN7cutlass10bfloat16_tE19Flash_kernel_traitsILi128ELi64ELi128ELi4ES3_EELb1ELb0ELb0ELb1ELb1ELb0ELb0ELb0EEEvNS_16Flash_fwd_paramsE,"a",@progbits
	.sectionflags	@""
	.align	4
.nv.constant0._ZN5flash24flash_fwd_splitkv_kernelI23Flash_fwd_kernel_traitsILi128ELi64ELi128ELi4ELb0ELb0EN7cutlass10bfloat16_tE19Flash_kernel_traitsILi128ELi64ELi128ELi4ES3_EELb1ELb0ELb0ELb1ELb1ELb0ELb0ELb0EEEvNS_16Flash_fwd_paramsE:
	.zero		816


//--------------------- .nv.constant0._ZN5flash24flash_fwd_splitkv_kernelI23Flash_fwd_kernel_traitsILi128ELi64ELi128ELi4ELb0ELb0EN7cutlass10bfloat16_tE19Flash_kernel_traitsILi128ELi64ELi128ELi4ES3_EELb1ELb0ELb0ELb1ELb1ELb1ELb0ELb0EEEvNS_16Flash_fwd_paramsE --------------------------
	.section	.nv.constant0._ZN5flash24flash_fwd_splitkv_kernelI23Flash_fwd_kernel_traitsILi128ELi64ELi128ELi4ELb0ELb0EN7cutlass10bfloat16_tE19Flash_kernel_traitsILi128ELi64ELi128ELi4ES3_EELb1ELb0ELb0ELb1ELb1ELb1ELb0ELb0EEEvNS_16Flash_fwd_paramsE,"a",@progbits
	.sectionflags	@""
	.align	4
.nv.constant0._ZN5flash24flash_fwd_splitkv_kernelI23Flash_fwd_kernel_traitsILi128ELi64ELi128ELi4ELb0ELb0EN7cutlass10bfloat16_tE19Flash_kernel_traitsILi128ELi64ELi128ELi4ES3_EELb1ELb0ELb0ELb1ELb1ELb1ELb0ELb0EEEvNS_16Flash_fwd_paramsE:
	.zero		816


//--------------------- .nv.constant0._ZN5flash24flash_fwd_splitkv_kernelI23Flash_fwd_kernel_traitsILi128ELi64ELi128ELi4ELb0ELb0EN7cutlass10bfloat16_tE19Flash_kernel_traitsILi128ELi64ELi128ELi4ES3_EELb1ELb0ELb0ELb1ELb1ELb0ELb1ELb0EEEvNS_16Flash_fwd_paramsE --------------------------
	.section	.nv.constant0._ZN5flash24flash_fwd_splitkv_kernelI23Flash_fwd_kernel_traitsILi128ELi64ELi128ELi4ELb0ELb0EN7cutlass10bfloat16_tE19Flash_kernel_traitsILi128ELi64ELi128ELi4ES3_EELb1ELb0ELb0ELb1ELb1ELb0ELb1ELb0EEEvNS_16Flash_fwd_paramsE,"a",@progbits
	.sectionflags	@""
	.align	4
.nv.constant0._ZN5flash24flash_fwd_splitkv_kernelI23Flash_fwd_kernel_traitsILi128ELi64ELi128ELi4ELb0ELb0EN7cutlass10bfloat16_tE19Flash_kernel_traitsILi128ELi64ELi128ELi4ES3_EELb1ELb0ELb0ELb1ELb1ELb0ELb1ELb0EEEvNS_16Flash_fwd_paramsE:
	.zero		816


//--------------------- .nv.constant0._ZN5flash24flash_fwd_splitkv_kernelI23Flash_fwd_kernel_traitsILi128ELi64ELi128ELi4ELb0ELb0EN7cutlass10bfloat16_tE19Flash_kernel_traitsILi128ELi64ELi128ELi4ES3_EELb1ELb0ELb0ELb1ELb1ELb1ELb1ELb0EEEvNS_16Flash_fwd_paramsE --------------------------
	.section	.nv.constant0._ZN5flash24flash_fwd_splitkv_kernelI23Flash_fwd_kernel_traitsILi128ELi64ELi128ELi4ELb0ELb0EN7cutlass10bfloat16_tE19Flash_kernel_traitsILi128ELi64ELi128ELi4ES3_EELb1ELb0ELb0ELb1ELb1ELb1ELb1ELb0EEEvNS_16Flash_fwd_paramsE,"a",@progbits
	.sectionflags	@""
	.align	4
.nv.constant0._ZN5flash24flash_fwd_splitkv_kernelI23Flash_fwd_kernel_traitsILi128ELi64ELi128ELi4ELb0ELb0EN7cutlass10bfloat16_tE19Flash_kernel_traitsILi128ELi64ELi128ELi4ES3_EELb1ELb0ELb0ELb1ELb1ELb1ELb1ELb0EEEvNS_16Flash_fwd_paramsE:
	.zero		816


//--------------------- .nv.constant0._ZN5flash24flash_fwd_splitkv_kernelI23Flash_fwd_kernel_traitsILi128ELi64ELi128ELi4ELb0ELb0EN7cutlass10bfloat16_tE19Flash_kernel_traitsILi128ELi64ELi128ELi4ES3_EELb1ELb0ELb0ELb0ELb1ELb0ELb0ELb0EEEvNS_16Flash_fwd_paramsE --------------------------
	.section	.nv.constant0._ZN5flash24flash_fwd_splitkv_kernelI23Flash_fwd_kernel_traitsILi128ELi64ELi128ELi4ELb0ELb0EN7cutlass10bfloat16_tE19Flash_kernel_traitsILi128ELi64ELi128ELi4ES3_EELb1ELb0ELb0ELb0ELb1ELb0ELb0ELb0EEEvNS_16Flash_fwd_paramsE,"a",@progbits
	.sectionflags	@""
	.align	4
.nv.constant0._ZN5flash24flash_fwd_splitkv_kernelI23Flash_fwd_kernel_traitsILi128ELi64ELi128ELi4ELb0ELb0EN7cutlass10bfloat16_tE19Flash_kernel_traitsILi128ELi64ELi128ELi4ES3_EELb1ELb0ELb0ELb0ELb1ELb0ELb0ELb0EEEvNS_16Flash_fwd_paramsE:
	.zero		816


//--------------------- .nv.constant0._ZN5flash24flash_fwd_splitkv_kernelI23Flash_fwd_kernel_traitsILi128ELi64ELi128ELi4ELb0ELb0EN7cutlass10bfloat16_tE19Flash_kernel_traitsILi128ELi64ELi128ELi4ES3_EELb1ELb0ELb0ELb0ELb1ELb1ELb0ELb0EEEvNS_16Flash_fwd_paramsE --------------------------
	.section	.nv.constant0._ZN5flash24flash_fwd_splitkv_kernelI23Flash_fwd_kernel_traitsILi128ELi64ELi128ELi4ELb0ELb0EN7cutlass10bfloat16_tE19Flash_kernel_traitsILi128ELi64ELi128ELi4ES3_EELb1ELb0ELb0ELb0ELb1ELb1ELb0ELb0EEEvNS_16Flash_fwd_paramsE,"a",@progbits
	.sectionflags	@""
	.align	4
.nv.constant0._ZN5flash24flash_fwd_splitkv_kernelI23Flash_fwd_kernel_traitsILi128ELi64ELi128ELi4ELb0ELb0EN7cutlass10bfloat16_tE19Flash_kernel_traitsILi128ELi64ELi128ELi4ES3_EELb1ELb0ELb0ELb0ELb1ELb1ELb0ELb0EEEvNS_16Flash_fwd_paramsE:
	.zero		816


//--------------------- .nv.constant0._ZN5flash24flash_fwd_splitkv_kernelI23Flash_fwd_kernel_traitsILi128ELi64ELi128ELi4ELb0ELb0EN7cutlass10bfloat16_tE19Flash_kernel_traitsILi128ELi64ELi128ELi4ES3_EELb1ELb0ELb1ELb0ELb0ELb0ELb0ELb0EEEvNS_16Flash_fwd_paramsE --------------------------
	.section	.nv.constant0._ZN5flash24flash_fwd_splitkv_kernelI23Flash_fwd_kernel_traitsILi128ELi64ELi128ELi4ELb0ELb0EN7cutlass10bfloat16_tE19Flash_kernel_traitsILi128ELi64ELi128ELi4ES3_EELb1ELb0ELb1ELb0ELb0ELb0ELb0ELb0EEEvNS_16Flash_fwd_paramsE,"a",@progbits
	.sectionflags	@""
	.align	4
.nv.constant0._ZN5flash24flash_fwd_splitkv_kernelI23Flash_fwd_kernel_traitsILi128ELi64ELi128ELi4ELb0ELb0EN7cutlass10bfloat16_tE19Flash_kernel_traitsILi128ELi64ELi128ELi4ES3_EELb1ELb0ELb1ELb0ELb0ELb0ELb0ELb0EEEvNS_16Flash_fwd_paramsE:
	.zero		816


//--------------------- .nv.constant0._ZN5flash24flash_fwd_splitkv_kernelI23Flash_fwd_kernel_traitsILi128ELi64ELi128ELi4ELb0ELb0EN7cutlass10bfloat16_tE19Flash_kernel_traitsILi128ELi64ELi128ELi4ES3_EELb1ELb0ELb1ELb0ELb0ELb1ELb0ELb0EEEvNS_16Flash_fwd_paramsE --------------------------
	.section	.nv.constant0._ZN5flash24flash_fwd_splitkv_kernelI23Flash_fwd_kernel_traitsILi128ELi64ELi128ELi4ELb0ELb0EN7cutlass10bfloat16_tE19Flash_kernel_traitsILi128ELi64ELi128ELi4ES3_EELb1ELb0ELb1ELb0ELb0ELb1ELb0ELb0EEEvNS_16Flash_fwd_paramsE,"a",@progbits
	.sectionflags	@""
	.align	4
.nv.constant0._ZN5flash24flash_fwd_splitkv_kernelI23Flash_fwd_kernel_traitsILi128ELi64ELi128ELi4ELb0ELb0EN7cutlass10bfloat16_tE19Flash_kernel_traitsILi128ELi64ELi128ELi4ES3_EELb1ELb0ELb1ELb0ELb0ELb1ELb0ELb0EEEvNS_16Flash_fwd_paramsE:
	.zero		816


//--------------------- .nv.constant0._ZN5flash24flash_fwd_splitkv_kernelI23Flash_fwd_kernel_traitsILi128ELi64ELi128ELi4ELb0ELb0EN7cutlass10bfloat16_tE19Flash_kernel_traitsILi128ELi64ELi128ELi4ES3_EELb1ELb0ELb0ELb0ELb1ELb0ELb0ELb1EEEvNS_16Flash_fwd_paramsE --------------------------
	.section	.nv.constant0._ZN5flash24flash_fwd_splitkv_kernelI23Flash_fwd_kernel_traitsILi128ELi64ELi128ELi4ELb0ELb0EN7cutlass10bfloat16_tE19Flash_kernel_traitsILi128ELi64ELi128ELi4ES3_EELb1ELb0ELb0ELb0ELb1ELb0ELb0ELb1EEEvNS_16Flash_fwd_paramsE,"a",@progbits
	.sectionflags	@""
	.align	4
.nv.constant0._ZN5flash24flash_fwd_splitkv_kernelI23Flash_fwd_kernel_traitsILi128ELi64ELi128ELi4ELb0ELb0EN7cutlass10bfloat16_tE19Flash_kernel_traitsILi128ELi64ELi128ELi4ES3_EELb1ELb0ELb0ELb0ELb1ELb0ELb0ELb1EEEvNS_16Flash_fwd_paramsE:
	.zero		816


//--------------------- .nv.constant0._ZN5flash24flash_fwd_splitkv_kernelI23Flash_fwd_kernel_traitsILi128ELi64ELi128ELi4ELb0ELb0EN7cutlass10bfloat16_tE19Flash_kernel_traitsILi128ELi64ELi128ELi4ES3_EELb1ELb0ELb0ELb0ELb1ELb1ELb0ELb1EEEvNS_16Flash_fwd_paramsE --------------------------
	.section	.nv.constant0._ZN5flash24flash_fwd_splitkv_kernelI23Flash_fwd_kernel_traitsILi128ELi64ELi128ELi4ELb0ELb0EN7cutlass10bfloat16_tE19Flash_kernel_traitsILi128ELi64ELi128ELi4ES3_EELb1ELb0ELb0ELb0ELb1ELb1ELb0ELb1EEEvNS_16Flash_fwd_paramsE,"a",@progbits
	.sectionflags	@""
	.align	4
.nv.constant0._ZN5flash24flash_fwd_splitkv_kernelI23Flash_fwd_kernel_traitsILi128ELi64ELi128ELi4ELb0ELb0EN7cutlass10bfloat16_tE19Flash_kernel_traitsILi128ELi64ELi128ELi4ES3_EELb1ELb0ELb0ELb0ELb1ELb1ELb0ELb1EEEvNS_16Flash_fwd_paramsE:
	.zero		816


//--------------------- .nv.constant0._ZN5flash24flash_fwd_splitkv_kernelI23Flash_fwd_kernel_traitsILi128ELi64ELi128ELi4ELb0ELb0EN7cutlass10bfloat16_tE19Flash_kernel_traitsILi128ELi64ELi128ELi4ES3_EELb1ELb0ELb1ELb0ELb0ELb0ELb0ELb1EEEvNS_16Flash_fwd_paramsE --------------------------
	.section	.nv.constant0._ZN5flash24flash_fwd_splitkv_kernelI23Flash_fwd_kernel_traitsILi128ELi64ELi128ELi4ELb0ELb0EN7cutlass10bfloat16_tE19Flash_kernel_traitsILi128ELi64ELi128ELi4ES3_EELb1ELb0ELb1ELb0ELb0ELb0ELb0ELb1EEEvNS_16Flash_fwd_paramsE,"a",@progbits
	.sectionflags	@""
	.align	4
.nv.constant0._ZN5flash24flash_fwd_splitkv_kernelI23Flash_fwd_kernel_traitsILi128ELi64ELi128ELi4ELb0ELb0EN7cutlass10bfloat16_tE19Flash_kernel_traitsILi128ELi64ELi128ELi4ES3_EELb1ELb0ELb1ELb0ELb0ELb0ELb0ELb1EEEvNS_16Flash_fwd_paramsE:
	.zero		816


//--------------------- .nv.constant0._ZN5flash24flash_fwd_splitkv_kernelI23Flash_fwd_kernel_traitsILi128ELi64ELi128ELi4ELb0ELb0EN7cutlass10bfloat16_tE19Flash_kernel_traitsILi128ELi64ELi128ELi4ES3_EELb1ELb0ELb1ELb0ELb0ELb1ELb0ELb1EEEvNS_16Flash_fwd_paramsE --------------------------
	.section	.nv.constant0._ZN5flash24flash_fwd_splitkv_kernelI23Flash_fwd_kernel_traitsILi128ELi64ELi128ELi4ELb0ELb0EN7cutlass10bfloat16_tE19Flash_kernel_traitsILi128ELi64ELi128ELi4ES3_EELb1ELb0ELb1ELb0ELb0ELb1ELb0ELb1EEEvNS_16Flash_fwd_paramsE,"a",@progbits
	.sectionflags	@""
	.align	4
.nv.constant0._ZN5flash24flash_fwd_splitkv_kernelI23Flash_fwd_kernel_traitsILi128ELi64ELi128ELi4ELb0ELb0EN7cutlass10bfloat16_tE19Flash_kernel_traitsILi128ELi64ELi128ELi4ES3_EELb1ELb0ELb1ELb0ELb0ELb1ELb0ELb1EEEvNS_16Flash_fwd_paramsE:
	.zero		816


//--------------------- .nv.constant0._ZN5flash24flash_fwd_splitkv_kernelI23Flash_fwd_kernel_traitsILi128ELi64ELi128ELi4ELb0ELb0EN7cutlass10bfloat16_tE19Flash_kernel_traitsILi128ELi64ELi128ELi4ES3_EELb1ELb0ELb0ELb0ELb1ELb0ELb1ELb0EEEvNS_16Flash_fwd_paramsE --------------------------
	.section	.nv.constant0._ZN5flash24flash_fwd_splitkv_kernelI23Flash_fwd_kernel_traitsILi128ELi64ELi128ELi4ELb0ELb0EN7cutlass10bfloat16_tE19Flash_kernel_traitsILi128ELi64ELi128ELi4ES3_EELb1ELb0ELb0ELb0ELb1ELb0ELb1ELb0EEEvNS_16Flash_fwd_paramsE,"a",@progbits
	.sectionflags	@""
	.align	4
.nv.constant0._ZN5flash24flash_fwd_splitkv_kernelI23Flash_fwd_kernel_traitsILi128ELi64ELi128ELi4ELb0ELb0EN7cutlass10bfloat16_tE19Flash_kernel_traitsILi128ELi64ELi128ELi4ES3_EELb1ELb0ELb0ELb0ELb1ELb0ELb1ELb0EEEvNS_16Flash_fwd_paramsE:
	.zero		816


//--------------------- .nv.constant0._ZN5flash24flash_fwd_splitkv_kernelI23Flash_fwd_kernel_traitsILi128ELi64ELi128ELi4ELb0ELb0EN7cutlass10bfloat16_tE19Flash_kernel_traitsILi128ELi64ELi128ELi4ES3_EELb1ELb0ELb0ELb0ELb1ELb1ELb1ELb0EEEvNS_16Flash_fwd_paramsE --------------------------
	.section	.nv.constant0._ZN5flash24flash_fwd_splitkv_kernelI23Flash_fwd_kernel_traitsILi128ELi64ELi128ELi4ELb0ELb0EN7cutlass10bfloat16_tE19Flash_kernel_traitsILi128ELi64ELi128ELi4ES3_EELb1ELb0ELb0ELb0ELb1ELb1ELb1ELb0EEEvNS_16Flash_fwd_paramsE,"a",@progbits
	.sectionflags	@""
	.align	4
.nv.constant0._ZN5flash24flash_fwd_splitkv_kernelI23Flash_fwd_kernel_traitsILi128ELi64ELi128ELi4ELb0ELb0EN7cutlass10bfloat16_tE19Flash_kernel_traitsILi128ELi64ELi128ELi4ES3_EELb1ELb0ELb0ELb0ELb1ELb1ELb1ELb0EEEvNS_16Flash_fwd_paramsE:
	.zero		816


//--------------------- .nv.constant0._ZN5flash24flash_fwd_splitkv_kernelI23Flash_fwd_kernel_traitsILi128ELi64ELi128ELi4ELb0ELb0EN7cutlass10bfloat16_tE19Flash_kernel_traitsILi128ELi64ELi128ELi4ES3_EELb1ELb0ELb1ELb0ELb0ELb0ELb1ELb0EEEvNS_16Flash_fwd_paramsE --------------------------
	.section	.nv.constant0._ZN5flash24flash_fwd_splitkv_kernelI23Flash_fwd_kernel_traitsILi128ELi64ELi128ELi4ELb0ELb0EN7cutlass10bfloat16_tE19Flash_kernel_traitsILi128ELi64ELi128ELi4ES3_EELb1ELb0ELb1ELb0ELb0ELb0ELb1ELb0EEEvNS_16Flash_fwd_paramsE,"a",@progbits
	.sectionflags	@""
	.align	4
.nv.constant0._ZN5flash24flash_fwd_splitkv_kernelI23Flash_fwd_kernel_traitsILi128ELi64ELi128ELi4ELb0ELb0EN7cutlass10bfloat16_tE19Flash_kernel_traitsILi128ELi64ELi128ELi4ES3_EELb1ELb0ELb1ELb0ELb0ELb0ELb1ELb0EEEvNS_16Flash_fwd_paramsE:
	.zero		816


//--------------------- .nv.constant0._ZN5flash24flash_fwd_splitkv_kernelI23Flash_fwd_kernel_traitsILi128ELi64ELi128ELi4ELb0ELb0EN7cutlass10bfloat16_tE19Flash_kernel_traitsILi128ELi64ELi128ELi4ES3_EELb1ELb0ELb1ELb0ELb0ELb1ELb1ELb0EEEvNS_16Flash_fwd_paramsE --------------------------
	.section	.nv.constant0._ZN5flash24flash_fwd_splitkv_kernelI23Flash_fwd_kernel_traitsILi128ELi64ELi128ELi4ELb0ELb0EN7cutlass10bfloat16_tE19Flash_kernel_traitsILi128ELi64ELi128ELi4ES3_EELb1ELb0ELb1ELb0ELb0ELb1ELb1ELb0EEEvNS_16Flash_fwd_paramsE,"a",@progbits
	.sectionflags	@""
	.align	4
.nv.constant0._ZN5flash24flash_fwd_splitkv_kernelI23Flash_fwd_kernel_traitsILi128ELi64ELi128ELi4ELb0ELb0EN7cutlass10bfloat16_tE19Flash_kernel_traitsILi128ELi64ELi128ELi4ES3_EELb1ELb0ELb1ELb0ELb0ELb1ELb1ELb0EEEvNS_16Flash_fwd_paramsE:
	.zero		816


//--------------------- .nv.constant0._ZN5flash24flash_fwd_splitkv_kernelI23Flash_fwd_kernel_traitsILi128ELi64ELi128ELi4ELb0ELb0EN7cutlass10bfloat16_tE19Flash_kernel_traitsILi128ELi64ELi128ELi4ES3_EELb1ELb0ELb0ELb0ELb1ELb0ELb1ELb1EEEvNS_16Flash_fwd_paramsE --------------------------
	.section	.nv.constant0._ZN5flash24flash_fwd_splitkv_kernelI23Flash_fwd_kernel_traitsILi128ELi64ELi128ELi4ELb0ELb0EN7cutlass10bfloat16_tE19Flash_kernel_traitsILi128ELi64ELi128ELi4ES3_EELb1ELb0ELb0ELb0ELb1ELb0ELb1ELb1EEEvNS_16Flash_fwd_paramsE,"a",@progbits
	.sectionflags	@""
	.align	4
.nv.constant0._ZN5flash24flash_fwd_splitkv_kernelI23Flash_fwd_kernel_traitsILi128ELi64ELi128ELi4ELb0ELb0EN7cutlass10bfloat16_tE19Flash_kernel_traitsILi128ELi64ELi128ELi4ES3_EELb1ELb0ELb0ELb0ELb1ELb0ELb1ELb1EEEvNS_16Flash_fwd_paramsE:
	.zero		816


//--------------------- .nv.constant0._ZN5flash24flash_fwd_splitkv_kernelI23Flash_fwd_kernel_traitsILi128ELi64ELi128ELi4ELb0ELb0EN7cutlass10bfloat16_tE19Flash_kernel_traitsILi128ELi64ELi128ELi4ES3_EELb1ELb0ELb0ELb0ELb1ELb1ELb1ELb1EEEvNS_16Flash_fwd_paramsE --------------------------
	.section	.nv.constant0._ZN5flash24flash_fwd_splitkv_kernelI23Flash_fwd_kernel_traitsILi128ELi64ELi128ELi4ELb0ELb0EN7cutlass10bfloat16_tE19Flash_kernel_traitsILi128ELi64ELi128ELi4ES3_EELb1ELb0ELb0ELb0ELb1ELb1ELb1ELb1EEEvNS_16Flash_fwd_paramsE,"a",@progbits
	.sectionflags	@""
	.align	4
.nv.constant0._ZN5flash24flash_fwd_splitkv_kernelI23Flash_fwd_kernel_traitsILi128ELi64ELi128ELi4ELb0ELb0EN7cutlass10bfloat16_tE19Flash_kernel_traitsILi128ELi64ELi128ELi4ES3_EELb1ELb0ELb0ELb0ELb1ELb1ELb1ELb1EEEvNS_16Flash_fwd_paramsE:
	.zero		816


//--------------------- .nv.constant0._ZN5flash24flash_fwd_splitkv_kernelI23Flash_fwd_kernel_traitsILi128ELi64ELi128ELi4ELb0ELb0EN7cutlass10bfloat16_tE19Flash_kernel_traitsILi128ELi64ELi128ELi4ES3_EELb1ELb0ELb1ELb0ELb0ELb0ELb1ELb1EEEvNS_16Flash_fwd_paramsE --------------------------
	.section	.nv.constant0._ZN5flash24flash_fwd_splitkv_kernelI23Flash_fwd_kernel_traitsILi128ELi64ELi128ELi4ELb0ELb0EN7cutlass10bfloat16_tE19Flash_kernel_traitsILi128ELi64ELi128ELi4ES3_EELb1ELb0ELb1ELb0ELb0ELb0ELb1ELb1EEEvNS_16Flash_fwd_paramsE,"a",@progbits
	.sectionflags	@""
	.align	4
.nv.constant0._ZN5flash24flash_fwd_splitkv_kernelI23Flash_fwd_kernel_traitsILi128ELi64ELi128ELi4ELb0ELb0EN7cutlass10bfloat16_tE19Flash_kernel_traitsILi128ELi64ELi128ELi4ES3_EELb1ELb0ELb1ELb0ELb0ELb0ELb1ELb1EEEvNS_16Flash_fwd_paramsE:
	.zero		816


//--------------------- .nv.constant0._ZN5flash24flash_fwd_splitkv_kernelI23Flash_fwd_kernel_traitsILi128ELi64ELi128ELi4ELb0ELb0EN7cutlass10bfloat16_tE19Flash_kernel_traitsILi128ELi64ELi128ELi4ES3_EELb1ELb0ELb1ELb0ELb0ELb1ELb1ELb1EEEvNS_16Flash_fwd_paramsE --------------------------
	.section	.nv.constant0._ZN5flash24flash_fwd_splitkv_kernelI23Flash_fwd_kernel_traitsILi128ELi64ELi128ELi4ELb0ELb0EN7cutlass10bfloat16_tE19Flash_kernel_traitsILi128ELi64ELi128ELi4ES3_EELb1ELb0ELb1ELb0ELb0ELb1ELb1ELb1EEEvNS_16Flash_fwd_paramsE,"a",@progbits
	.sectionflags	@""
	.align	4
.nv.constant0._ZN5flash24flash_fwd_splitkv_kernelI23Flash_fwd_kernel_traitsILi128ELi64ELi128ELi4ELb0ELb0EN7cutlass10bfloat16_tE19Flash_kernel_traitsILi128ELi64ELi128ELi4ES3_EELb1ELb0ELb1ELb0ELb0ELb1ELb1ELb1EEEvNS_16Flash_fwd_paramsE:
	.zero		816


//--------------------- .nv.constant0._ZN5flash32flash_fwd_splitkv_combine_kernelI23Flash_fwd_kernel_traitsILi128ELi64ELi64ELi4ELb0ELb0EN7cutlass10bfloat16_tE19Flash_kernel_traitsILi128ELi64ELi64ELi4ES3_EELi4ELi7ELb0EEEvNS_16Flash_fwd_paramsE --------------------------
	.section	.nv.constant0._ZN5flash32flash_fwd_splitkv_combine_kernelI23Flash_fwd_kernel_traitsILi128ELi64ELi64ELi4ELb0ELb0EN7cutlass10bfloat16_tE19Flash_kernel_traitsILi128ELi64ELi64ELi4ES3_EELi4ELi7ELb0EEEvNS_16Flash_fwd_paramsE,"a",@progbits
	.sectionflags	@""
	.align	4
.nv.constant0._ZN5flash32flash_fwd_splitkv_combine_kernelI23Flash_fwd_kernel_traitsILi128ELi64ELi64ELi4ELb0ELb0EN7cutlass10bfloat16_tE19Flash_kernel_traitsILi128ELi64ELi64ELi4ES3_EELi4ELi7ELb0EEEvNS_16Flash_fwd_paramsE:
	.zero		816


//--------------------- .nv.constant0._ZN5flash32flash_fwd_splitkv_combine_kernelI23Flash_fwd_kernel_traitsILi128ELi64ELi64ELi4ELb0ELb0EN7cutlass10bfloat16_tE19Flash_kernel_traitsILi128ELi64ELi64ELi4ES3_EELi4ELi6ELb0EEEvNS_16Flash_fwd_paramsE --------------------------
	.section	.nv.constant0._ZN5flash32flash_fwd_splitkv_combine_kernelI23Flash_fwd_kernel_traitsILi128ELi64ELi64ELi4ELb0ELb0EN7cutlass10bfloat16_tE19Flash_kernel_traitsILi128ELi64ELi64ELi4ES3_EELi4ELi6ELb0EEEvNS_16Flash_fwd_paramsE,"a",@progbits
	.sectionflags	@""
	.align	4
.nv.constant0._ZN5flash32flash_fwd_splitkv_combine_kernelI23Flash_fwd_kernel_traitsILi128ELi64ELi64ELi4ELb0ELb0EN7cutlass10bfloat16_tE19Flash_kernel_traitsILi128ELi64ELi64ELi4ES3_EELi4ELi6ELb0EEEvNS_16Flash_fwd_paramsE:
	.zero		816


//--------------------- .nv.constant0._ZN5flash32flash_fwd_splitkv_combine_kernelI23Flash_fwd_kernel_traitsILi128ELi64ELi64ELi4ELb0ELb0EN7cutlass10bfloat16_tE19Flash_kernel_traitsILi128ELi64ELi64ELi4ES3_EELi4ELi5ELb0EEEvNS_16Flash_fwd_paramsE --------------------------
	.section	.nv.constant0._ZN5flash32flash_fwd_splitkv_combine_kernelI23Flash_fwd_kernel_traitsILi128ELi64ELi64ELi4ELb0ELb0EN7cutlass10bfloat16_tE19Flash_kernel_traitsILi128ELi64ELi64ELi4ES3_EELi4ELi5ELb0EEEvNS_16Flash_fwd_paramsE,"a",@progbits
	.sectionflags	@""
	.align	4
.nv.constant0._ZN5flash32flash_fwd_splitkv_combine_kernelI23Flash_fwd_kernel_traitsILi128ELi64ELi64ELi4ELb0ELb0EN7cutlass10bfloat16_tE19Flash_kernel_traitsILi128ELi64ELi64ELi4ES3_EELi4ELi5ELb0EEEvNS_16Flash_fwd_paramsE:
	.zero		816


//--------------------- .nv.constant0._ZN5flash32flash_fwd_splitkv_combine_kernelI23Flash_fwd_kernel_traitsILi128ELi64ELi64ELi4ELb0ELb0EN7cutlass10bfloat16_tE19Flash_kernel_traitsILi128ELi64ELi64ELi4ES3_EELi4ELi4ELb0EEEvNS_16Flash_fwd_paramsE --------------------------
	.section	.nv.constant0._ZN5flash32flash_fwd_splitkv_combine_kernelI23Flash_fwd_kernel_traitsILi128ELi64ELi64ELi4ELb0ELb0EN7cutlass10bfloat16_tE19Flash_kernel_traitsILi128ELi64ELi64ELi4ES3_EELi4ELi4ELb0EEEvNS_16Flash_fwd_paramsE,"a",@progbits
	.sectionflags	@""
	.align	4
.nv.constant0._ZN5flash32flash_fwd_splitkv_combine_kernelI23Flash_fwd_kernel_traitsILi128ELi64ELi64ELi4ELb0ELb0EN7cutlass10bfloat16_tE19Flash_kernel_traitsILi128ELi64ELi64ELi4ES3_EELi4ELi4ELb0EEEvNS_16Flash_fwd_paramsE:
	.zero		816


//--------------------- .nv.constant0._ZN5flash32flash_fwd_splitkv_combine_kernelI23Flash_fwd_kernel_traitsILi128ELi64ELi64ELi4ELb0ELb0EN7cutlass10bfloat16_tE19Flash_kernel_traitsILi128ELi64ELi64ELi4ES3_EELi4ELi3ELb0EEEvNS_16Flash_fwd_paramsE --------------------------
	.section	.nv.constant0._ZN5flash32flash_fwd_splitkv_combine_kernelI23Flash_fwd_kernel_traitsILi128ELi64ELi64ELi4ELb0ELb0EN7cutlass10bfloat16_tE19Flash_kernel_traitsILi128ELi64ELi64ELi4ES3_EELi4ELi3ELb0EEEvNS_16Flash_fwd_paramsE,"a",@progbits
	.sectionflags	@""
	.align	4
.nv.constant0._ZN5flash32flash_fwd_splitkv_combine_kernelI23Flash_fwd_kernel_traitsILi128ELi64ELi64ELi4ELb0ELb0EN7cutlass10bfloat16_tE19Flash_kernel_traitsILi128ELi64ELi64ELi4ES3_EELi4ELi3ELb0EEEvNS_16Flash_fwd_paramsE:
	.zero		816


//--------------------- .nv.constant0._ZN5flash32flash_fwd_splitkv_combine_kernelI23Flash_fwd_kernel_traitsILi128ELi64ELi64ELi4ELb0ELb0EN7cutlass10bfloat16_tE19Flash_kernel_traitsILi128ELi64ELi64ELi4ES3_EELi4ELi2ELb0EEEvNS_16Flash_fwd_paramsE --------------------------
	.section	.nv.constant0._ZN5flash32flash_fwd_splitkv_combine_kernelI23Flash_fwd_kernel_traitsILi128ELi64ELi64ELi4ELb0ELb0EN7cutlass10bfloat16_tE19Flash_kernel_traitsILi128ELi64ELi64ELi4ES3_EELi4ELi2ELb0EEEvNS_16Flash_fwd_paramsE,"a",@progbits
	.sectionflags	@""
	.align	4
.nv.constant0._ZN5flash32flash_fwd_splitkv_combine_kernelI23Flash_fwd_kernel_traitsILi128ELi64ELi64ELi4ELb0ELb0EN7cutlass10bfloat16_tE19Flash_kernel_traitsILi128ELi64ELi64ELi4ES3_EELi4ELi2ELb0EEEvNS_16Flash_fwd_paramsE:
	.zero		816


//--------------------- .nv.constant0._ZN5flash32flash_fwd_splitkv_combine_kernelI23Flash_fwd_kernel_traitsILi128ELi64ELi64ELi4ELb0ELb0EN7cutlass10bfloat16_tE19Flash_kernel_traitsILi128ELi64ELi64ELi4ES3_EELi4ELi1ELb0EEEvNS_16Flash_fwd_paramsE --------------------------
	.section	.nv.constant0._ZN5flash32flash_fwd_splitkv_combine_kernelI23Flash_fwd_kernel_traitsILi128ELi64ELi64ELi4ELb0ELb0EN7cutlass10bfloat16_tE19Flash_kernel_traitsILi128ELi64ELi64ELi4ES3_EELi4ELi1ELb0EEEvNS_16Flash_fwd_paramsE,"a",@progbits
	.sectionflags	@""
	.align	4
.nv.constant0._ZN5flash32flash_fwd_splitkv_combine_kernelI23Flash_fwd_kernel_traitsILi128ELi64ELi64ELi4ELb0ELb0EN7cutlass10bfloat16_tE19Flash_kernel_traitsILi128ELi64ELi64ELi4ES3_EELi4ELi1ELb0EEEvNS_16Flash_fwd_paramsE:
	.zero		816


//--------------------- .nv.constant0._ZN5flash32flash_fwd_splitkv_combine_kernelI23Flash_fwd_kernel_traitsILi128ELi64ELi64ELi4ELb0ELb0EN7cutlass10bfloat16_tE19Flash_kernel_traitsILi128ELi64ELi64ELi4ES3_EELi4ELi7ELb1EEEvNS_16Flash_fwd_paramsE --------------------------
	.section	.nv.constant0._ZN5flash32flash_fwd_splitkv_combine_kernelI23Flash_fwd_kernel_traitsILi128ELi64ELi64ELi4ELb0ELb0EN7cutlass10bfloat16_tE19Flash_kernel_traitsILi128ELi64ELi64ELi4ES3_EELi4ELi7ELb1EEEvNS_16Flash_fwd_paramsE,"a",@progbits
	.sectionflags	@""
	.align	4
.nv.constant0._ZN5flash32flash_fwd_splitkv_combine_kernelI23Flash_fwd_kernel_traitsILi128ELi64ELi64ELi4ELb0ELb0EN7cutlass10bfloat16_tE19Flash_kernel_traitsILi128ELi64ELi64ELi4ES3_EELi4ELi7ELb1EEEvNS_16Flash_fwd_paramsE:
	.zero		816


//--------------------- .nv.constant0._ZN5flash32flash_fwd_splitkv_combine_kernelI23Flash_fwd_kernel_traitsILi128ELi64ELi64ELi4ELb0ELb0EN7cutlass10bfloat16_tE19Flash_kernel_traitsILi128ELi64ELi64ELi4ES3_EELi4ELi6ELb1EEEvNS_16Flash_fwd_paramsE --------------------------
	.section	.nv.constant0._ZN5flash32flash_fwd_splitkv_combine_kernelI23Flash_fwd_kernel_traitsILi128ELi64ELi64ELi4ELb0ELb0EN7cutlass10bfloat16_tE19Flash_kernel_traitsILi128ELi64ELi64ELi4ES3_EELi4ELi6ELb1EEEvNS_16Flash_fwd_paramsE,"a",@progbits
	.sectionflags	@""
	.align	4
.nv.constant0._ZN5flash32flash_fwd_splitkv_combine_kernelI23Flash_fwd_kernel_traitsILi128ELi64ELi64ELi4ELb0ELb0EN7cutlass10bfloat16_tE19Flash_kernel_traitsILi128ELi64ELi64ELi4ES3_EELi4ELi6ELb1EEEvNS_16Flash_fwd_paramsE:
	.zero		816


//--------------------- .nv.constant0._ZN5flash32flash_fwd_splitkv_combine_kernelI23Flash_fwd_kernel_traitsILi128ELi64ELi64ELi4ELb0ELb0EN7cutlass10bfloat16_tE19Flash_kernel_traitsILi128ELi64ELi64ELi4ES3_EELi4ELi5ELb1EEEvNS_16Flash_fwd_paramsE --------------------------
	.section	.nv.constant0._ZN5flash32flash_fwd_splitkv_combine_kernelI23Flash_fwd_kernel_traitsILi128ELi64ELi64ELi4ELb0ELb0EN7cutlass10bfloat16_tE19Flash_kernel_traitsILi128ELi64ELi64ELi4ES3_EELi4ELi5ELb1EEEvNS_16Flash_fwd_paramsE,"a",@progbits
	.sectionflags	@""
	.align	4
.nv.constant0._ZN5flash32flash_fwd_splitkv_combine_kernelI23Flash_fwd_kernel_traitsILi128ELi64ELi64ELi4ELb0ELb0EN7cutlass10bfloat16_tE19Flash_kernel_traitsILi128ELi64ELi64ELi4ES3_EELi4ELi5ELb1EEEvNS_16Flash_fwd_paramsE:
	.zero		816


//--------------------- .nv.constant0._ZN5flash32flash_fwd_splitkv_combine_kernelI23Flash_fwd_kernel_traitsILi128ELi64ELi64ELi4ELb0ELb0EN7cutlass10bfloat16_tE19Flash_kernel_traitsILi128ELi64ELi64ELi4ES3_EELi4ELi4ELb1EEEvNS_16Flash_fwd_paramsE --------------------------
	.section	.nv.constant0._ZN5flash32flash_fwd_splitkv_combine_kernelI23Flash_fwd_kernel_traitsILi128ELi64ELi64ELi4ELb0ELb0EN7cutlass10bfloat16_tE19Flash_kernel_traitsILi128ELi64ELi64ELi4ES3_EELi4ELi4ELb1EEEvNS_16Flash_fwd_paramsE,"a",@progbits
	.sectionflags	@""
	.align	4
.nv.constant0._ZN5flash32flash_fwd_splitkv_combine_kernelI23Flash_fwd_kernel_traitsILi128ELi64ELi64ELi4ELb0ELb0EN7cutlass10bfloat16_tE19Flash_kernel_traitsILi128ELi64ELi64ELi4ES3_EELi4ELi4ELb1EEEvNS_16Flash_fwd_paramsE:
	.zero		816


//--------------------- .nv.constant0._ZN5flash32flash_fwd_splitkv_combine_kernelI23Flash_fwd_kernel_traitsILi128ELi64ELi64ELi4ELb0ELb0EN7cutlass10bfloat16_tE19Flash_kernel_traitsILi128ELi64ELi64ELi4ES3_EELi4ELi3ELb1EEEvNS_16Flash_fwd_paramsE --------------------------
	.section	.nv.constant0._ZN5flash32flash_fwd_splitkv_combine_kernelI23Flash_fwd_kernel_traitsILi128ELi64ELi64ELi4ELb0ELb0EN7cutlass10bfloat16_tE19Flash_kernel_traitsILi128ELi64ELi64ELi4ES3_EELi4ELi3ELb1EEEvNS_16Flash_fwd_paramsE,"a",@progbits
	.sectionflags	@""
	.align	4
.nv.constant0._ZN5flash32flash_fwd_splitkv_combine_kernelI23Flash_fwd_kernel_traitsILi128ELi64ELi64ELi4ELb0ELb0EN7cutlass10bfloat16_tE19Flash_kernel_traitsILi128ELi64ELi64ELi4ES3_EELi4ELi3ELb1EEEvNS_16Flash_fwd_paramsE:
	.zero		816


//--------------------- .nv.constant0._ZN5flash32flash_fwd_splitkv_combine_kernelI23Flash_fwd_kernel_traitsILi128ELi64ELi64ELi4ELb0ELb0EN7cutlass10bfloat16_tE19Flash_kernel_traitsILi128ELi64ELi64ELi4ES3_EELi4ELi2ELb1EEEvNS_16Flash_fwd_paramsE --------------------------
	.section	.nv.constant0._ZN5flash32flash_fwd_splitkv_combine_kernelI23Flash_fwd_kernel_traitsILi128ELi64ELi64ELi4ELb0ELb0EN7cutlass10bfloat16_tE19Flash_kernel_traitsILi128ELi64ELi64ELi4ES3_EELi4ELi2ELb1EEEvNS_16Flash_fwd_paramsE,"a",@progbits
	.sectionflags	@""
	.align	4
.nv.constant0._ZN5flash32flash_fwd_splitkv_combine_kernelI23Flash_fwd_kernel_traitsILi128ELi64ELi64ELi4ELb0ELb0EN7cutlass10bfloat16_tE19Flash_kernel_traitsILi128ELi64ELi64ELi4ES3_EELi4ELi2ELb1EEEvNS_16Flash_fwd_paramsE:
	.zero		816


//--------------------- .nv.constant0._ZN5flash32flash_fwd_splitkv_combine_kernelI23Flash_fwd_kernel_traitsILi128ELi64ELi64ELi4ELb0ELb0EN7cutlass10bfloat16_tE19Flash_kernel_traitsILi128ELi64ELi64ELi4ES3_EELi4ELi1ELb1EEEvNS_16Flash_fwd_paramsE --------------------------
	.section	.nv.constant0._ZN5flash32flash_fwd_splitkv_combine_kernelI23Flash_fwd_kernel_traitsILi128ELi64ELi64ELi4ELb0ELb0EN7cutlass10bfloat16_tE19Flash_kernel_traitsILi128ELi64ELi64ELi4ES3_EELi4ELi1ELb1EEEvNS_16Flash_fwd_paramsE,"a",@progbits
	.sectionflags	@""
	.align	4
.nv.constant0._ZN5flash32flash_fwd_splitkv_combine_kernelI23Flash_fwd_kernel_traitsILi128ELi64ELi64ELi4ELb0ELb0EN7cutlass10bfloat16_tE19Flash_kernel_traitsILi128ELi64ELi64ELi4ES3_EELi4ELi1ELb1EEEvNS_16Flash_fwd_paramsE:
	.zero		816


//--------------------- .nv.constant0._ZN5flash24flash_fwd_splitkv_kernelI23Flash_fwd_kernel_traitsILi128ELi64ELi64ELi4ELb0ELb0EN7cutlass10bfloat16_tE19Flash_kernel_traitsILi128ELi64ELi64ELi4ES3_EELb1ELb0ELb0ELb0ELb0ELb0ELb0ELb0EEEvNS_16Flash_fwd_paramsE --------------------------
	.section	.nv.constant0._ZN5flash24flash_fwd_splitkv_kernelI23Flash_fwd_kernel_traitsILi128ELi64ELi64ELi4ELb0ELb0EN7cutlass10bfloat16_tE19Flash_kernel_traitsILi128ELi64ELi64ELi4ES3_EELb1ELb0ELb0ELb0ELb0ELb0ELb0ELb0EEEvNS_16Flash_fwd_paramsE,"a",@progbits
	.sectionflags	@""
	.align	4
.nv.constant0._ZN5flash24flash_fwd_splitkv_kernelI23Flash_fwd_kernel_traitsILi128ELi64ELi64ELi4ELb0ELb0EN7cutlass10bfloat16_tE19Flash_kernel_traitsILi128ELi64ELi64ELi4ES3_EELb1ELb0ELb0ELb0ELb0ELb0ELb0ELb0EEEvNS_16Flash_fwd_paramsE:
	.zero		816


//--------------------- .nv.constant0._ZN5flash24flash_fwd_splitkv_kernelI23Flash_fwd_kernel_traitsILi128ELi64ELi64ELi4ELb0ELb0EN7cutlass10bfloat16_tE19Flash_kernel_traitsILi128ELi64ELi64ELi4ES3_EELb1ELb0ELb0ELb0ELb0ELb1ELb0ELb0EEEvNS_16Flash_fwd_paramsE --------------------------
	.section	.nv.constant0._ZN5flash24flash_fwd_splitkv_kernelI23Flash_fwd_kernel_traitsILi128ELi64ELi64ELi4ELb0ELb0EN7cutlass10bfloat16_tE19Flash_kernel_traitsILi128ELi64ELi64ELi4ES3_EELb1ELb0ELb0ELb0ELb0ELb1ELb0ELb0EEEvNS_16Flash_fwd_paramsE,"a",@progbits
	.sectionflags	@""
	.align	4
.nv.constant0._ZN5flash24flash_fwd_splitkv_kernelI23Flash_fwd_kernel_traitsILi128ELi64ELi64ELi4ELb0ELb0EN7cutlass10bfloat16_tE19Flash_kernel_traitsILi128ELi64ELi64ELi4ES3_EELb1ELb0ELb0ELb0ELb0ELb1ELb0ELb0EEEvNS_16Flash_fwd_paramsE:
	.zero		816


//--------------------- .nv.constant0._ZN5flash24flash_fwd_splitkv_kernelI23Flash_fwd_kernel_traitsILi128ELi64ELi64ELi4ELb0ELb0EN7cutlass10bfloat16_tE19Flash_kernel_traitsILi128ELi64ELi64ELi4ES3_EELb1ELb0ELb0ELb0ELb0ELb0ELb0ELb1EEEvNS_16Flash_fwd_paramsE --------------------------
	.section	.nv.constant0._ZN5flash24flash_fwd_splitkv_kernelI23Flash_fwd_kernel_traitsILi128ELi64ELi64ELi4ELb0ELb0EN7cutlass10bfloat16_tE19Flash_kernel_traitsILi128ELi64ELi64ELi4ES3_EELb1ELb0ELb0ELb0ELb0ELb0ELb0ELb1EEEvNS_16Flash_fwd_paramsE,"a",@progbits
	.sectionflags	@""
	.align	4
.nv.constant0._ZN5flash24flash_fwd_splitkv_kernelI23Flash_fwd_kernel_traitsILi128ELi64ELi64ELi4ELb0ELb0EN7cutlass10bfloat16_tE19Flash_kernel_traitsILi128ELi64ELi64ELi4ES3_EELb1ELb0ELb0ELb0ELb0ELb0ELb0ELb1EEEvNS_16Flash_fwd_paramsE:
	.zero		816


//--------------------- .nv.constant0._ZN5flash24flash_fwd_splitkv_kernelI23Flash_fwd_kernel_traitsILi128ELi64ELi64ELi4ELb0ELb0EN7cutlass10bfloat16_tE19Flash_kernel_traitsILi128ELi64ELi64ELi4ES3_EELb1ELb0ELb0ELb0ELb0ELb1ELb0ELb1EEEvNS_16Flash_fwd_paramsE --------------------------
	.section	.nv.constant0._ZN5flash24flash_fwd_splitkv_kernelI23Flash_fwd_kernel_traitsILi128ELi64ELi64ELi4ELb0ELb0EN7cutlass10bfloat16_tE19Flash_kernel_traitsILi128ELi64ELi64ELi4ES3_EELb1ELb0ELb0ELb0ELb0ELb1ELb0ELb1EEEvNS_16Flash_fwd_paramsE,"a",@progbits
	.sectionflags	@""
	.align	4
.nv.constant0._ZN5flash24flash_fwd_splitkv_kernelI23Flash_fwd_kernel_traitsILi128ELi64ELi64ELi4ELb0ELb0EN7cutlass10bfloat16_tE19Flash_kernel_traitsILi128ELi64ELi64ELi4ES3_EELb1ELb0ELb0ELb0ELb0ELb1ELb0ELb1EEEvNS_16Flash_fwd_paramsE:
	.zero		816


//--------------------- .nv.constant0._ZN5flash24flash_fwd_splitkv_kernelI23Flash_fwd_kernel_traitsILi128ELi64ELi64ELi4ELb0ELb0EN7cutlass10bfloat16_tE19Flash_kernel_traitsILi128ELi64ELi64ELi4ES3_EELb1ELb0ELb0ELb0ELb0ELb0ELb1ELb0EEEvNS_16Flash_fwd_paramsE --------------------------
	.section	.nv.constant0._ZN5flash24flash_fwd_splitkv_kernelI23Flash_fwd_kernel_traitsILi128ELi64ELi64ELi4ELb0ELb0EN7cutlass10bfloat16_tE19Flash_kernel_traitsILi128ELi64ELi64ELi4ES3_EELb1ELb0ELb0ELb0ELb0ELb0ELb1ELb0EEEvNS_16Flash_fwd_paramsE,"a",@progbits
	.sectionflags	@""
	.align	4
.nv.constant0._ZN5flash24flash_fwd_splitkv_kernelI23Flash_fwd_kernel_traitsILi128ELi64ELi64ELi4ELb0ELb0EN7cutlass10bfloat16_tE19Flash_kernel_traitsILi128ELi64ELi64ELi4ES3_EELb1ELb0ELb0ELb0ELb0ELb0ELb1ELb0EEEvNS_16Flash_fwd_paramsE:
	.zero		816


//--------------------- .nv.constant0._ZN5flash24flash_fwd_splitkv_kernelI23Flash_fwd_kernel_traitsILi128ELi64ELi64ELi4ELb0ELb0EN7cutlass10bfloat16_tE19Flash_kernel_traitsILi128ELi64ELi64ELi4ES3_EELb1ELb0ELb0ELb0ELb0ELb1ELb1ELb0EEEvNS_16Flash_fwd_paramsE --------------------------
	.section	.nv.constant0._ZN5flash24flash_fwd_splitkv_kernelI23Flash_fwd_kernel_traitsILi128ELi64ELi64ELi4ELb0ELb0EN7cutlass10bfloat16_tE19Flash_kernel_traitsILi128ELi64ELi64ELi4ES3_EELb1ELb0ELb0ELb0ELb0ELb1ELb1ELb0EEEvNS_16Flash_fwd_paramsE,"a",@progbits
	.sectionflags	@""
	.align	4
.nv.constant0._ZN5flash24flash_fwd_splitkv_kernelI23Flash_fwd_kernel_traitsILi128ELi64ELi64ELi4ELb0ELb0EN7cutlass10bfloat16_tE19Flash_kernel_traitsILi128ELi64ELi64ELi4ES3_EELb1ELb0ELb0ELb0ELb0ELb1ELb1ELb0EEEvNS_16Flash_fwd_paramsE:
	.zero		816


//--------------------- .nv.constant0._ZN5flash24flash_fwd_splitkv_kernelI23Flash_fwd_kernel_traitsILi128ELi64ELi64ELi4ELb0ELb0EN7cutlass10bfloat16_tE19Flash_kernel_traitsILi128ELi64ELi64ELi4ES3_EELb1ELb0ELb0ELb0ELb0ELb0ELb1ELb1EEEvNS_16Flash_fwd_paramsE --------------------------
	.section	.nv.constant0._ZN5flash24flash_fwd_splitkv_kernelI23Flash_fwd_kernel_traitsILi128ELi64ELi64ELi4ELb0ELb0EN7cutlass10bfloat16_tE19Flash_kernel_traitsILi128ELi64ELi64ELi4ES3_EELb1ELb0ELb0ELb0ELb0ELb0ELb1ELb1EEEvNS_16Flash_fwd_paramsE,"a",@progbits
	.sectionflags	@""
	.align	4
.nv.constant0._ZN5flash24flash_fwd_splitkv_kernelI23Flash_fwd_kernel_traitsILi128ELi64ELi64ELi4ELb0ELb0EN7cutlass10bfloat16_tE19Flash_kernel_traitsILi128ELi64ELi64ELi4ES3_EELb1ELb0ELb0ELb0ELb0ELb0ELb1ELb1EEEvNS_16Flash_fwd_paramsE:
	.zero		816


//--------------------- .nv.constant0._ZN5flash24flash_fwd_splitkv_kernelI23Flash_fwd_kernel_traitsILi128ELi64ELi64ELi4ELb0ELb0EN7cutlass10bfloat16_tE19Flash_kernel_traitsILi128ELi64ELi64ELi4ES3_EELb1ELb0ELb0ELb0ELb0ELb1ELb1ELb1EEEvNS_16Flash_fwd_paramsE --------------------------
	.section	.nv.constant0._ZN5flash24flash_fwd_splitkv_kernelI23Flash_fwd_kernel_traitsILi128ELi64ELi64ELi4ELb0ELb0EN7cutlass10bfloat16_tE19Flash_kernel_traitsILi128ELi64ELi64ELi4ES3_EELb1ELb0ELb0ELb0ELb0ELb1ELb1ELb1EEEvNS_16Flash_fwd_paramsE,"a",@progbits
	.sectionflags	@""
	.align	4
.nv.constant0._ZN5flash24flash_fwd_splitkv_kernelI23Flash_fwd_kernel_traitsILi128ELi64ELi64ELi4ELb0ELb0EN7cutlass10bfloat16_tE19Flash_kernel_traitsILi128ELi64ELi64ELi4ES3_EELb1ELb0ELb0ELb0ELb0ELb1ELb1ELb1EEEvNS_16Flash_fwd_paramsE:
	.zero		816


//--------------------- .nv.constant0._ZN5flash24flash_fwd_splitkv_kernelI23Flash_fwd_kernel_traitsILi128ELi64ELi64ELi4ELb0ELb0EN7cutlass10bfloat16_tE19Flash_kernel_traitsILi128ELi64ELi64ELi4ES3_EELb1ELb0ELb0ELb1ELb1ELb0ELb0ELb0EEEvNS_16Flash_fwd_paramsE --------------------------
	.section	.nv.constant0._ZN5flash24flash_fwd_splitkv_kernelI23Flash_fwd_kernel_traitsILi128ELi64ELi64ELi4ELb0ELb0EN7cutlass10bfloat16_tE19Flash_kernel_traitsILi128ELi64ELi64ELi4ES3_EELb1ELb0ELb0ELb1ELb1ELb0ELb0ELb0EEEvNS_16Flash_fwd_paramsE,"a",@progbits
	.sectionflags	@""
	.align	4
.nv.constant0._ZN5flash24flash_fwd_splitkv_kernelI23Flash_fwd_kernel_traitsILi128ELi64ELi64ELi4ELb0ELb0EN7cutlass10bfloat16_tE19Flash_kernel_traitsILi128ELi64ELi64ELi4ES3_EELb1ELb0ELb0ELb1ELb1ELb0ELb0ELb0EEEvNS_16Flash_fwd_paramsE:
	.zero		816


//--------------------- .nv.constant0._ZN5flash24flash_fwd_splitkv_kernelI23Flash_fwd_kernel_traitsILi128ELi64ELi64ELi4ELb0ELb0EN7cutlass10bfloat16_tE19Flash_kernel_traitsILi128ELi64ELi64ELi4ES3_EELb1ELb0ELb0ELb1ELb1ELb1ELb0ELb0EEEvNS_16Flash_fwd_paramsE --------------------------
	.section	.nv.constant0._ZN5flash24flash_fwd_splitkv_kernelI23Flash_fwd_kernel_traitsILi128ELi64ELi64ELi4ELb0ELb0EN7cutlass10bfloat16_tE19Flash_kernel_traitsILi128ELi64ELi64ELi4ES3_EELb1ELb0ELb0ELb1ELb1ELb1ELb0ELb0EEEvNS_16Flash_fwd_paramsE,"a",@progbits
	.sectionflags	@""
	.align	4
.nv.constant0._ZN5flash24flash_fwd_splitkv_kernelI23Flash_fwd_kernel_traitsILi128ELi64ELi64ELi4ELb0ELb0EN7cutlass10bfloat16_tE19Flash_kernel_traitsILi128ELi64ELi64ELi4ES3_EELb1ELb0ELb0ELb1ELb1ELb1ELb0ELb0EEEvNS_16Flash_fwd_paramsE:
	.zero		816


//--------------------- .nv.constant0._ZN5flash24flash_fwd_splitkv_kernelI23Flash_fwd_kernel_traitsILi128ELi64ELi64ELi4ELb0ELb0EN7cutlass10bfloat16_tE19Flash_kernel_traitsILi128ELi64ELi64ELi4ES3_EELb1ELb0ELb0ELb1ELb1ELb0ELb1ELb0EEEvNS_16Flash_fwd_paramsE --------------------------
	.section	.nv.constant0._ZN5flash24flash_fwd_splitkv_kernelI23Flash_fwd_kernel_traitsILi128ELi64ELi64ELi4ELb0ELb0EN7cutlass10bfloat16_tE19Flash_kernel_traitsILi128ELi64ELi64ELi4ES3_EELb1ELb0ELb0ELb1ELb1ELb0ELb1ELb0EEEvNS_16Flash_fwd_paramsE,"a",@progbits
	.sectionflags	@""
	.align	4
.nv.constant0._ZN5flash24flash_fwd_splitkv_kernelI23Flash_fwd_kernel_traitsILi128ELi64ELi64ELi4ELb0ELb0EN7cutlass10bfloat16_tE19Flash_kernel_traitsILi128ELi64ELi64ELi4ES3_EELb1ELb0ELb0ELb1ELb1ELb0ELb1ELb0EEEvNS_16Flash_fwd_paramsE:
	.zero		816


//--------------------- .nv.constant0._ZN5flash24flash_fwd_splitkv_kernelI23Flash_fwd_kernel_traitsILi128ELi64ELi64ELi4ELb0ELb0EN7cutlass10bfloat16_tE19Flash_kernel_traitsILi128ELi64ELi64ELi4ES3_EELb1ELb0ELb0ELb1ELb1ELb1ELb1ELb0EEEvNS_16Flash_fwd_paramsE --------------------------
	.section	.nv.constant0._ZN5flash24flash_fwd_splitkv_kernelI23Flash_fwd_kernel_traitsILi128ELi64ELi64ELi4ELb0ELb0EN7cutlass10bfloat16_tE19Flash_kernel_traitsILi128ELi64ELi64ELi4ES3_EELb1ELb0ELb0ELb1ELb1ELb1ELb1ELb0EEEvNS_16Flash_fwd_paramsE,"a",@progbits
	.sectionflags	@""
	.align	4
.nv.constant0._ZN5flash24flash_fwd_splitkv_kernelI23Flash_fwd_kernel_traitsILi128ELi64ELi64ELi4ELb0ELb0EN7cutlass10bfloat16_tE19Flash_kernel_traitsILi128ELi64ELi64ELi4ES3_EELb1ELb0ELb0ELb1ELb1ELb1ELb1ELb0EEEvNS_16Flash_fwd_paramsE:
	.zero		816


//--------------------- .nv.constant0._ZN5flash24flash_fwd_splitkv_kernelI23Flash_fwd_kernel_traitsILi128ELi64ELi64ELi4ELb0ELb0EN7cutlass10bfloat16_tE19Flash_kernel_traitsILi128ELi64ELi64ELi4ES3_EELb1ELb0ELb0ELb0ELb1ELb0ELb0ELb0EEEvNS_16Flash_fwd_paramsE --------------------------
	.section	.nv.constant0._ZN5flash24flash_fwd_splitkv_kernelI23Flash_fwd_kernel_traitsILi128ELi64ELi64ELi4ELb0ELb0EN7cutlass10bfloat16_tE19Flash_kernel_traitsILi128ELi64ELi64ELi4ES3_EELb1ELb0ELb0ELb0ELb1ELb0ELb0ELb0EEEvNS_16Flash_fwd_paramsE,"a",@progbits
	.sectionflags	@""
	.align	4
.nv.constant0._ZN5flash24flash_fwd_splitkv_kernelI23Flash_fwd_kernel_traitsILi128ELi64ELi64ELi4ELb0ELb0EN7cutlass10bfloat16_tE19Flash_kernel_traitsILi128ELi64ELi64ELi4ES3_EELb1ELb0ELb0ELb0ELb1ELb0ELb0ELb0EEEvNS_16Flash_fwd_paramsE:
	.zero		816


//--------------------- .nv.constant0._ZN5flash24flash_fwd_splitkv_kernelI23Flash_fwd_kernel_traitsILi128ELi64ELi64ELi4ELb0ELb0EN7cutlass10bfloat16_tE19Flash_kernel_traitsILi128ELi64ELi64ELi4ES3_EELb1ELb0ELb0ELb0ELb1ELb1ELb0ELb0EEEvNS_16Flash_fwd_paramsE --------------------------
	.section	.nv.constant0._ZN5flash24flash_fwd_splitkv_kernelI23Flash_fwd_kernel_traitsILi128ELi64ELi64ELi4ELb0ELb0EN7cutlass10bfloat16_tE19Flash_kernel_traitsILi128ELi64ELi64ELi4ES3_EELb1ELb0ELb0ELb0ELb1ELb1ELb0ELb0EEEvNS_16Flash_fwd_paramsE,"a",@progbits
	.sectionflags	@""
	.align	4
.nv.constant0._ZN5flash24flash_fwd_splitkv_kernelI23Flash_fwd_kernel_traitsILi128ELi64ELi64ELi4ELb0ELb0EN7cutlass10bfloat16_tE19Flash_kernel_traitsILi128ELi64ELi64ELi4ES3_EELb1ELb0ELb0ELb0ELb1ELb1ELb0ELb0EEEvNS_16Flash_fwd_paramsE:
	.zero		816


//--------------------- .nv.constant0._ZN5flash24flash_fwd_splitkv_kernelI23Flash_fwd_kernel_traitsILi128ELi64ELi64ELi4ELb0ELb0EN7cutlass10bfloat16_tE19Flash_kernel_traitsILi128ELi64ELi64ELi4ES3_EELb1ELb0ELb1ELb0ELb0ELb0ELb0ELb0EEEvNS_16Flash_fwd_paramsE --------------------------
	.section	.nv.constant0._ZN5flash24flash_fwd_splitkv_kernelI23Flash_fwd_kernel_traitsILi128ELi64ELi64ELi4ELb0ELb0EN7cutlass10bfloat16_tE19Flash_kernel_traitsILi128ELi64ELi64ELi4ES3_EELb1ELb0ELb1ELb0ELb0ELb0ELb0ELb0EEEvNS_16Flash_fwd_paramsE,"a",@progbits
	.sectionflags	@""
	.align	4
.nv.constant0._ZN5flash24flash_fwd_splitkv_kernelI23Flash_fwd_kernel_traitsILi128ELi64ELi64ELi4ELb0ELb0EN7cutlass10bfloat16_tE19Flash_kernel_traitsILi128ELi64ELi64ELi4ES3_EELb1ELb0ELb1ELb0ELb0ELb0ELb0ELb0EEEvNS_16Flash_fwd_paramsE:
	.zero		816


//--------------------- .nv.constant0._ZN5flash24flash_fwd_splitkv_kernelI23Flash_fwd_kernel_traitsILi128ELi64ELi64ELi4ELb0ELb0EN7cutlass10bfloat16_tE19Flash_kernel_traitsILi128ELi64ELi64ELi4ES3_EELb1ELb0ELb1ELb0ELb0ELb1ELb0ELb0EEEvNS_16Flash_fwd_paramsE --------------------------
	.section	.nv.constant0._ZN5flash24flash_fwd_splitkv_kernelI23Flash_fwd_kernel_traitsILi128ELi64ELi64ELi4ELb0ELb0EN7cutlass10bfloat16_tE19Flash_kernel_traitsILi128ELi64ELi64ELi4ES3_EELb1ELb0ELb1ELb0ELb0ELb1ELb0ELb0EEEvNS_16Flash_fwd_paramsE,"a",@progbits
	.sectionflags	@""
	.align	4
.nv.constant0._ZN5flash24flash_fwd_splitkv_kernelI23Flash_fwd_kernel_traitsILi128ELi64ELi64ELi4ELb0ELb0EN7cutlass10bfloat16_tE19Flash_kernel_traitsILi128ELi64ELi64ELi4ES3_EELb1ELb0ELb1ELb0ELb0ELb1ELb0ELb0EEEvNS_16Flash_fwd_paramsE:
	.zero		816


//--------------------- .nv.constant0._ZN5flash24flash_fwd_splitkv_kernelI23Flash_fwd_kernel_traitsILi128ELi64ELi64ELi4ELb0ELb0EN7cutlass10bfloat16_tE19Flash_kernel_traitsILi128ELi64ELi64ELi4ES3_EELb1ELb0ELb0ELb0ELb1ELb0ELb0ELb1EEEvNS_16Flash_fwd_paramsE --------------------------
	.section	.nv.constant0._ZN5flash24flash_fwd_splitkv_kernelI23Flash_fwd_kernel_traitsILi128ELi64ELi64ELi4ELb0ELb0EN7cutlass10bfloat16_tE19Flash_kernel_traitsILi128ELi64ELi64ELi4ES3_EELb1ELb0ELb0ELb0ELb1ELb0ELb0ELb1EEEvNS_16Flash_fwd_paramsE,"a",@progbits
	.sectionflags	@""
	.align	4
.nv.constant0._ZN5flash24flash_fwd_splitkv_kernelI23Flash_fwd_kernel_traitsILi128ELi64ELi64ELi4ELb0ELb0EN7cutlass10bfloat16_tE19Flash_kernel_traitsILi128ELi64ELi64ELi4ES3_EELb1ELb0ELb0ELb0ELb1ELb0ELb0ELb1EEEvNS_16Flash_fwd_paramsE:
	.zero		816


//--------------------- .nv.constant0._ZN5flash24flash_fwd_splitkv_kernelI23Flash_fwd_kernel_traitsILi128ELi64ELi64ELi4ELb0ELb0EN7cutlass10bfloat16_tE19Flash_kernel_traitsILi128ELi64ELi64ELi4ES3_EELb1ELb0ELb0ELb0ELb1ELb1ELb0ELb1EEEvNS_16Flash_fwd_paramsE --------------------------
	.section	.nv.constant0._ZN5flash24flash_fwd_splitkv_kernelI23Flash_fwd_kernel_traitsILi128ELi64ELi64ELi4ELb0ELb0EN7cutlass10bfloat16_tE19Flash_kernel_traitsILi128ELi64ELi64ELi4ES3_EELb1ELb0ELb0ELb0ELb1ELb1ELb0ELb1EEEvNS_16Flash_fwd_paramsE,"a",@progbits
	.sectionflags	@""
	.align	4
.nv.constant0._ZN5flash24flash_fwd_splitkv_kernelI23Flash_fwd_kernel_traitsILi128ELi64ELi64ELi4ELb0ELb0EN7cutlass10bfloat16_tE19Flash_kernel_traitsILi128ELi64ELi64ELi4ES3_EELb1ELb0ELb0ELb0ELb1ELb1ELb0ELb1EEEvNS_16Flash_fwd_paramsE:
	.zero		816


//--------------------- .nv.constant0._ZN5flash24flash_fwd_splitkv_kernelI23Flash_fwd_kernel_traitsILi128ELi64ELi64ELi4ELb0ELb0EN7cutlass10bfloat16_tE19Flash_kernel_traitsILi128ELi64ELi64ELi4ES3_EELb1ELb0ELb1ELb0ELb0ELb0ELb0ELb1EEEvNS_16Flash_fwd_paramsE --------------------------
	.section	.nv.constant0._ZN5flash24flash_fwd_splitkv_kernelI23Flash_fwd_kernel_traitsILi128ELi64ELi64ELi4ELb0ELb0EN7cutlass10bfloat16_tE19Flash_kernel_traitsILi128ELi64ELi64ELi4ES3_EELb1ELb0ELb1ELb0ELb0ELb0ELb0ELb1EEEvNS_16Flash_fwd_paramsE,"a",@progbits
	.sectionflags	@""
	.align	4
.nv.constant0._ZN5flash24flash_fwd_splitkv_kernelI23Flash_fwd_kernel_traitsILi128ELi64ELi64ELi4ELb0ELb0EN7cutlass10bfloat16_tE19Flash_kernel_traitsILi128ELi64ELi64ELi4ES3_EELb1ELb0ELb1ELb0ELb0ELb0ELb0ELb1EEEvNS_16Flash_fwd_paramsE:
	.zero		816


//--------------------- .nv.constant0._ZN5flash24flash_fwd_splitkv_kernelI23Flash_fwd_kernel_traitsILi128ELi64ELi64ELi4ELb0ELb0EN7cutlass10bfloat16_tE19Flash_kernel_traitsILi128ELi64ELi64ELi4ES3_EELb1ELb0ELb1ELb0ELb0ELb1ELb0ELb1EEEvNS_16Flash_fwd_paramsE --------------------------
	.section	.nv.constant0._ZN5flash24flash_fwd_splitkv_kernelI23Flash_fwd_kernel_traitsILi128ELi64ELi64ELi4ELb0ELb0EN7cutlass10bfloat16_tE19Flash_kernel_traitsILi128ELi64ELi64ELi4ES3_EELb1ELb0ELb1ELb0ELb0ELb1ELb0ELb1EEEvNS_16Flash_fwd_paramsE,"a",@progbits
	.sectionflags	@""
	.align	4
.nv.constant0._ZN5flash24flash_fwd_splitkv_kernelI23Flash_fwd_kernel_traitsILi128ELi64ELi64ELi4ELb0ELb0EN7cutlass10bfloat16_tE19Flash_kernel_traitsILi128ELi64ELi64ELi4ES3_EELb1ELb0ELb1ELb0ELb0ELb1ELb0ELb1EEEvNS_16Flash_fwd_paramsE:
	.zero		816


//--------------------- .nv.constant0._ZN5flash24flash_fwd_splitkv_kernelI23Flash_fwd_kernel_traitsILi128ELi64ELi64ELi4ELb0ELb0EN7cutlass10bfloat16_tE19Flash_kernel_traitsILi128ELi64ELi64ELi4ES3_EELb1ELb0ELb0ELb0ELb1ELb0ELb1ELb0EEEvNS_16Flash_fwd_paramsE --------------------------
	.section	.nv.constant0._ZN5flash24flash_fwd_splitkv_kernelI23Flash_fwd_kernel_traitsILi128ELi64ELi64ELi4ELb0ELb0EN7cutlass10bfloat16_tE19Flash_kernel_traitsILi128ELi64ELi64ELi4ES3_EELb1ELb0ELb0ELb0ELb1ELb0ELb1ELb0EEEvNS_16Flash_fwd_paramsE,"a",@progbits
	.sectionflags	@""
	.align	4
.nv.constant0._ZN5flash24flash_fwd_splitkv_kernelI23Flash_fwd_kernel_traitsILi128ELi64ELi64ELi4ELb0ELb0EN7cutlass10bfloat16_tE19Flash_kernel_traitsILi128ELi64ELi64ELi4ES3_EELb1ELb0ELb0ELb0ELb1ELb0ELb1ELb0EEEvNS_16Flash_fwd_paramsE:
	.zero		816


//--------------------- .nv.constant0._ZN5flash24flash_fwd_splitkv_kernelI23Flash_fwd_kernel_traitsILi128ELi64ELi64ELi4ELb0ELb0EN7cutlass10bfloat16_tE19Flash_kernel_traitsILi128ELi64ELi64ELi4ES3_EELb1ELb0ELb0ELb0ELb1ELb1ELb1ELb0EEEvNS_16Flash_fwd_paramsE --------------------------
	.section	.nv.constant0._ZN5flash24flash_fwd_splitkv_kernelI23Flash_fwd_kernel_traitsILi128ELi64ELi64ELi4ELb0ELb0EN7cutlass10bfloat16_tE19Flash_kernel_traitsILi128ELi64ELi64ELi4ES3_EELb1ELb0ELb0ELb0ELb1ELb1ELb1ELb0EEEvNS_16Flash_fwd_paramsE,"a",@progbits
	.sectionflags	@""
	.align	4
.nv.constant0._ZN5flash24flash_fwd_splitkv_kernelI23Flash_fwd_kernel_traitsILi128ELi64ELi64ELi4ELb0ELb0EN7cutlass10bfloat16_tE19Flash_kernel_traitsILi128ELi64ELi64ELi4ES3_EELb1ELb0ELb0ELb0ELb1ELb1ELb1ELb0EEEvNS_16Flash_fwd_paramsE:
	.zero		816


//--------------------- .nv.constant0._ZN5flash24flash_fwd_splitkv_kernelI23Flash_fwd_kernel_traitsILi128ELi64ELi64ELi4ELb0ELb0EN7cutlass10bfloat16_tE19Flash_kernel_traitsILi128ELi64ELi64ELi4ES3_EELb1ELb0ELb1ELb0ELb0ELb0ELb1ELb0EEEvNS_16Flash_fwd_paramsE --------------------------
	.section	.nv.constant0._ZN5flash24flash_fwd_splitkv_kernelI23Flash_fwd_kernel_traitsILi128ELi64ELi64ELi4ELb0ELb0EN7cutlass10bfloat16_tE19Flash_kernel_traitsILi128ELi64ELi64ELi4ES3_EELb1ELb0ELb1ELb0ELb0ELb0ELb1ELb0EEEvNS_16Flash_fwd_paramsE,"a",@progbits
	.sectionflags	@""
	.align	4
.nv.constant0._ZN5flash24flash_fwd_splitkv_kernelI23Flash_fwd_kernel_traitsILi128ELi64ELi64ELi4ELb0ELb0EN7cutlass10bfloat16_tE19Flash_kernel_traitsILi128ELi64ELi64ELi4ES3_EELb1ELb0ELb1ELb0ELb0ELb0ELb1ELb0EEEvNS_16Flash_fwd_paramsE:
	.zero		816


//--------------------- .nv.constant0._ZN5flash24flash_fwd_splitkv_kernelI23Flash_fwd_kernel_traitsILi128ELi64ELi64ELi4ELb0ELb0EN7cutlass10bfloat16_tE19Flash_kernel_traitsILi128ELi64ELi64ELi4ES3_EELb1ELb0ELb1ELb0ELb0ELb1ELb1ELb0EEEvNS_16Flash_fwd_paramsE --------------------------
	.section	.nv.constant0._ZN5flash24flash_fwd_splitkv_kernelI23Flash_fwd_kernel_traitsILi128ELi64ELi64ELi4ELb0ELb0EN7cutlass10bfloat16_tE19Flash_kernel_traitsILi128ELi64ELi64ELi4ES3_EELb1ELb0ELb1ELb0ELb0ELb1ELb1ELb0EEEvNS_16Flash_fwd_paramsE,"a",@progbits
	.sectionflags	@""
	.align	4
.nv.constant0._ZN5flash24flash_fwd_splitkv_kernelI23Flash_fwd_kernel_traitsILi128ELi64ELi64ELi4ELb0ELb0EN7cutlass10bfloat16_tE19Flash_kernel_traitsILi128ELi64ELi64ELi4ES3_EELb1ELb0ELb1ELb0ELb0ELb1ELb1ELb0EEEvNS_16Flash_fwd_paramsE:
	.zero		816


//--------------------- .nv.constant0._ZN5flash24flash_fwd_splitkv_kernelI23Flash_fwd_kernel_traitsILi128ELi64ELi64ELi4ELb0ELb0EN7cutlass10bfloat16_tE19Flash_kernel_traitsILi128ELi64ELi64ELi4ES3_EELb1ELb0ELb0ELb0ELb1ELb0ELb1ELb1EEEvNS_16Flash_fwd_paramsE --------------------------
	.section	.nv.constant0._ZN5flash24flash_fwd_splitkv_kernelI23Flash_fwd_kernel_traitsILi128ELi64ELi64ELi4ELb0ELb0EN7cutlass10bfloat16_tE19Flash_kernel_traitsILi128ELi64ELi64ELi4ES3_EELb1ELb0ELb0ELb0ELb1ELb0ELb1ELb1EEEvNS_16Flash_fwd_paramsE,"a",@progbits
	.sectionflags	@""
	.align	4
.nv.constant0._ZN5flash24flash_fwd_splitkv_kernelI23Flash_fwd_kernel_traitsILi128ELi64ELi64ELi4ELb0ELb0EN7cutlass10bfloat16_tE19Flash_kernel_traitsILi128ELi64ELi64ELi4ES3_EELb1ELb0ELb0ELb0ELb1ELb0ELb1ELb1EEEvNS_16Flash_fwd_paramsE:
	.zero		816


//--------------------- .nv.constant0._ZN5flash24flash_fwd_splitkv_kernelI23Flash_fwd_kernel_traitsILi128ELi64ELi64ELi4ELb0ELb0EN7cutlass10bfloat16_tE19Flash_kernel_traitsILi128ELi64ELi64ELi4ES3_EELb1ELb0ELb0ELb0ELb1ELb1ELb1ELb1EEEvNS_16Flash_fwd_paramsE --------------------------
	.section	.nv.constant0._ZN5flash24flash_fwd_splitkv_kernelI23Flash_fwd_kernel_traitsILi128ELi64ELi64ELi4ELb0ELb0EN7cutlass10bfloat16_tE19Flash_kernel_traitsILi128ELi64ELi64ELi4ES3_EELb1ELb0ELb0ELb0ELb1ELb1ELb1ELb1EEEvNS_16Flash_fwd_paramsE,"a",@progbits
	.sectionflags	@""
	.align	4
.nv.constant0._ZN5flash24flash_fwd_splitkv_kernelI23Flash_fwd_kernel_traitsILi128ELi64ELi64ELi4ELb0ELb0EN7cutlass10bfloat16_tE19Flash_kernel_traitsILi128ELi64ELi64ELi4ES3_EELb1ELb0ELb0ELb0ELb1ELb1ELb1ELb1EEEvNS_16Flash_fwd_paramsE:
	.zero		816


//--------------------- .nv.constant0._ZN5flash24flash_fwd_splitkv_kernelI23Flash_fwd_kernel_traitsILi128ELi64ELi64ELi4ELb0ELb0EN7cutlass10bfloat16_tE19Flash_kernel_traitsILi128ELi64ELi64ELi4ES3_EELb1ELb0ELb1ELb0ELb0ELb0ELb1ELb1EEEvNS_16Flash_fwd_paramsE --------------------------
	.section	.nv.constant0._ZN5flash24flash_fwd_splitkv_kernelI23Flash_fwd_kernel_traitsILi128ELi64ELi64ELi4ELb0ELb0EN7cutlass10bfloat16_tE19Flash_kernel_traitsILi128ELi64ELi64ELi4ES3_EELb1ELb0ELb1ELb0ELb0ELb0ELb1ELb1EEEvNS_16Flash_fwd_paramsE,"a",@progbits
	.sectionflags	@""
	.align	4
.nv.constant0._ZN5flash24flash_fwd_splitkv_kernelI23Flash_fwd_kernel_traitsILi128ELi64ELi64ELi4ELb0ELb0EN7cutlass10bfloat16_tE19Flash_kernel_traitsILi128ELi64ELi64ELi4ES3_EELb1ELb0ELb1ELb0ELb0ELb0ELb1ELb1EEEvNS_16Flash_fwd_paramsE:
	.zero		816


//--------------------- .nv.constant0._ZN5flash24flash_fwd_splitkv_kernelI23Flash_fwd_kernel_traitsILi128ELi64ELi64ELi4ELb0ELb0EN7cutlass10bfloat16_tE19Flash_kernel_traitsILi128ELi64ELi64ELi4ES3_EELb1ELb0ELb1ELb0ELb0ELb1ELb1ELb1EEEvNS_16Flash_fwd_paramsE --------------------------
	.section	.nv.constant0._ZN5flash24flash_fwd_splitkv_kernelI23Flash_fwd_kernel_traitsILi128ELi64ELi64ELi4ELb0ELb0EN7cutlass10bfloat16_tE19Flash_kernel_traitsILi128ELi64ELi64ELi4ES3_EELb1ELb0ELb1ELb0ELb0ELb1ELb1ELb1EEEvNS_16Flash_fwd_paramsE,"a",@progbits
	.sectionflags	@""
	.align	4
.nv.constant0._ZN5flash24flash_fwd_splitkv_kernelI23Flash_fwd_kernel_traitsILi128ELi64ELi64ELi4ELb0ELb0EN7cutlass10bfloat16_tE19Flash_kernel_traitsILi128ELi64ELi64ELi4ES3_EELb1ELb0ELb1ELb0ELb0ELb1ELb1ELb1EEEvNS_16Flash_fwd_paramsE:
	.zero		816


//--------------------- .text._ZN5flash32flash_fwd_splitkv_combine_kernelI23Flash_fwd_kernel_traitsILi128ELi64ELi128ELi4ELb0ELb0EN7cutlass10bfloat16_tE19Flash_kernel_traitsILi128ELi64ELi128ELi4ES3_EELi4ELi7ELb0EEEvNS_16Flash_fwd_paramsE --------------------------
	.section	.text._ZN5flash32flash_fwd_splitkv_combine_kernelI23Flash_fwd_kernel_traitsILi128ELi64ELi128ELi4ELb0ELb0EN7cutlass10bfloat16_tE19Flash_kernel_traitsILi128ELi64ELi128ELi4ES3_EELi4ELi7ELb0EEEvNS_16Flash_fwd_paramsE,"ax",@progbits
	.sectioninfo	@"SHI_REGISTERS=62"
	.align	128
        .global         _ZN5flash32flash_fwd_splitkv_combine_kernelI23Flash_fwd_kernel_traitsILi128ELi64ELi128ELi4ELb0ELb0EN7cutlass10bfloat16_tE19Flash_kernel_traitsILi128ELi64ELi128ELi4ES3_EELi4ELi7ELb0EEEvNS_16Flash_fwd_paramsE
        .type           _ZN5flash32flash_fwd_splitkv_combine_kernelI23Flash_fwd_kernel_traitsILi128ELi64ELi128ELi4ELb0ELb0EN7cutlass10bfloat16_tE19Flash_kernel_traitsILi128ELi64ELi128ELi4ES3_EELi4ELi7ELb0EEEvNS_16Flash_fwd_paramsE,@function
        .size           _ZN5flash32flash_fwd_splitkv_combine_kernelI23Flash_fwd_kernel_traitsILi128ELi64ELi128ELi4ELb0ELb0EN7cutlass10bfloat16_tE19Flash_kernel_traitsILi128ELi64ELi128ELi4ES3_EELi4ELi7ELb0EEEvNS_16Flash_fwd_paramsE,(.L_x_8262 - _ZN5flash32flash_fwd_splitkv_combine_kernelI23Flash_fwd_kernel_traitsILi128ELi64ELi128ELi4ELb0ELb0EN7cutlass10bfloat16_tE19Flash_kernel_traitsILi128ELi64ELi128ELi4ES3_EELi4ELi7ELb0EEEvNS_16Flash_fwd_paramsE)
        .other          _ZN5flash32flash_fwd_splitkv_combine_kernelI23Flash_fwd_kernel_traitsILi128ELi64ELi128ELi4ELb0ELb0EN7cutlass10bfloat16_tE19Flash_kernel_traitsILi128ELi64ELi128ELi4ES3_EELi4ELi7ELb0EEEvNS_16Flash_fwd_paramsE,@"STO_CUDA_ENTRY STV_DEFAULT"
_ZN5flash32flash_fwd_splitkv_combine_kernelI23Flash_fwd_kernel_traitsILi128ELi64ELi128ELi4ELb0ELb0EN7cutlass10bfloat16_tE19Flash_kernel_traitsILi128ELi64ELi128ELi4ES3_EELi4ELi7ELb0EEEvNS_16Flash_fwd_paramsE:
.text._ZN5flash32flash_fwd_splitkv_combine_kernelI23Flash_fwd_kernel_traitsILi128ELi64ELi128ELi4ELb0ELb0EN7cutlass10bfloat16_tE19Flash_kernel_traitsILi128ELi64ELi128ELi4ES3_EELi4ELi7ELb0EEEvNS_16Flash_fwd_paramsE:
[----:B------:R-:W-:Y:S02]  /*0000*/  MOV R1, c[0x0][0x28] ;  /* 0x00000a0000017a02 */ /* 0x000fe40000000f00 */
[----:B------:R-:W-:Y:S01]  /*0010*/  IMAD.MOV.U32 R2, RZ, RZ, c[0x0][0x1c0] ;  /* 0x00007000ff027624 */ /* 0x000fe200078e00ff */
[----:B------:R-:W0:Y:S01]  /*0020*/  S2UR UR7, SR_CTAID.X ;  /* 0x00000000000779c3 */ /* 0x000e220000002500 */
[----:B------:R-:W-:Y:S02]  /*0030*/  IMAD.MOV.U32 R5, RZ, RZ, c[0x0][0x214] ;  /* 0x00008500ff057624 */ /* 0x000fe400078e00ff */
[----:B------:R-:W-:Y:S01]  /*0040*/  IMAD R12, R2, c[0x0][0x210], RZ ;  /* 0x00008400020c7a24 */ /* 0x000fe200078e02ff */
[----:B------:R-:W-:Y:S02]  /*0050*/  SHF.R.S32.HI R2, RZ, 0x1f, R2 ;  /* 0x0000001fff027819 */ /* 0x000fe40000011402 */
[----:B------:R-:W-:Y:S01]  /*0060*/  SHF.R.S32.HI R5, RZ, 0x1f, R5 ;  /* 0x0000001fff057819 */ /* 0x000fe20000011405 */
[----:B------:R-:W-:-:S05]  /*0070*/  IMAD R12, R12, c[0x0][0x214], RZ ;  /* 0x000085000c0c7a24 */ /* 0x000fca00078e02ff */
[----:B------:R-:W-:Y:S02]  /*0080*/  ISETP.LT.U32.AND P0, PT, R12, c[0x0][0x214], PT ;  /* 0x000085000c007a0c */ /* 0x000fe40003f01070 */
[----:B------:R-:W-:-:S04]  /*0090*/  SHF.R.S32.HI R0, RZ, 0x1f, R12 ;  /* 0x0000001fff007819 */ /* 0x000fc8000001140c */
[----:B------:R-:W-:-:S04]  /*00a0*/  ISETP.LT.AND.EX P0, PT, R0, R5, PT, P0 ;  /* 0x000000050000720c */ /* 0x000fc80003f01300 */
[----:B------:R-:W-:Y:S01]  /*00b0*/  SEL R5, R0, R5, P0 ;  /* 0x0000000500057207 */ /* 0x000fe20000000000 */
[----:B0-----:R-:W-:Y:S01]  /*00c0*/  USHF.L.U32 UR7, UR7, 0x2, URZ ;  /* 0x0000000207077899 */ /* 0x001fe2000800063f */
[----:B------:R-:W-:Y:S02]  /*00d0*/  SEL R35, R12, c[0x0][0x214], P0 ;  /* 0x000085000c237a07 */ /* 0x000fe40000000000 */
[----:B------:R-:W-:Y:S01]  /*00e0*/  LOP3.LUT R3, R0, R5, RZ, 0xfc, !PT ;  /* 0x0000000500037212 */ /* 0x000fe200078efcff */
[----:B------:R-:W-:-:S03]  /*00f0*/  USHF.R.S32.HI UR6, URZ, 0x1f, UR7 ;  /* 0x0000001f3f067899 */ /* 0x000fc60008011407 */
[----:B------:R-:W-:-:S13]  /*0100*/  ISETP.NE.U32.AND P1, PT, R3, RZ, PT ;  /* 0x000000ff0300720c */ /* 0x000fda0003f25070 */
[----:B------:R-:W-:Y:S05]  /*0110*/  @!P1 BRA `(.L_x_0) ;  /* 0x0000007000009947 */ /* 0x000fea0003800000 */
[----:B------:R-:W-:Y:S01]  /*0120*/  IMAD.MOV.U32 R30, RZ, RZ, R12 ;  /* 0x000000ffff1e7224 */ /* 0x000fe200078e000c */
[----:B------:R-:W-:Y:S01]  /*0130*/  MOV R26, R35 ;  /* 0x00000023001a7202 */ /* 0x000fe20000000f00 */
[----:B------:R-:W-:Y:S01]  /*0140*/  IMAD.MOV.U32 R19, RZ, RZ, R0 ;  /* 0x000000ffff137224 */ /* 0x000fe200078e0000 */
[----:B------:R-:W-:Y:S02]  /*0150*/  MOV R25, R5 ;  /* 0x0000000500197202 */ /* 0x000fe40000000f00 */
[----:B------:R-:W-:Y:S02]  /*0160*/  MOV R24, 0x180 ;  /* 0x0000018000187802 */ /* 0x000fe40000000f00 */
[----:B------:R-:W-:Y:S05]  /*0170*/  CALL.REL.NOINC `($__internal_0_$__cuda_sm20_div_s64) ;  /* 0x000045d000007944 */ /* 0x000fea0003c00000 */
[----:B------:R-:W-:Y:S05]  /*0180*/  BRA `(.L_x_1) ;  /* 0x0000013000007947 */ /* 0x000fea0003800000 */
.L_x_0:
[----:B------:R-:W0:Y:S01]  /*0190*/  I2F.U32.RP R8, R35 ;  /* 0x0000002300087306 */ /* 0x000e220000209000 */
[----:B------:R-:W-:Y:S01]  /*01a0*/  ISETP.NE.U32.AND P0, PT, R35, RZ, PT ;  /* 0x000000ff2300720c */ /* 0x000fe20003f05070 */
[----:B------:R-:W-:-:S06]  /*01b0*/  HFMA2.MMA R21, -RZ, RZ, 0, 0 ;  /* 0x00000000ff157435 */ /* 0x000fcc00000001ff */
[----:B0-----:R-:W0:Y:S02]  /*01c0*/  MUFU.RCP R6, R8 ;  /* 0x0000000800067308 */ /* 0x001e240000001000 */
[----:B0-----:R-:W-:-:S06]  /*01d0*/  IADD3 R6, R6, 0xffffffe, RZ ;  /* 0x0ffffffe06067810 */ /* 0x001fcc0007ffe0ff */
[----:B------:R-:W0:Y:S02]  /*01e0*/  F2I.FTZ.U32.TRUNC.NTZ R7, R6 ;  /* 0x0000000600077305 */ /* 0x000e24000021f000 */
[----:B0-----:R-:W-:Y:S02]  /*01f0*/  IMAD.MOV R3, RZ, RZ, -R7 ;  /* 0x000000ffff037224 */ /* 0x001fe400078e0a07 */
[----:B------:R-:W-:Y:S02]  /*0200*/  IMAD.MOV.U32 R6, RZ, RZ, RZ ;  /* 0x000000ffff067224 */ /* 0x000fe400078e00ff */
[----:B------:R-:W-:-:S04]  /*0210*/  IMAD R3, R3, R35, RZ ;  /* 0x0000002303037224 */ /* 0x000fc800078e02ff */
[----:B------:R-:W-:-:S06]  /*0220*/  IMAD.HI.U32 R3, R7, R3, R6 ;  /* 0x0000000307037227 */ /* 0x000fcc00078e0006 */
[----:B------:R-:W-:-:S05]  /*0230*/  IMAD.HI.U32 R20, R3, R12, RZ ;  /* 0x0000000c03147227 */ /* 0x000fca00078e00ff */
[----:B------:R-:W-:-:S05]  /*0240*/  IADD3 R3, -R20, RZ, RZ ;  /* 0x000000ff14037210 */ /* 0x000fca0007ffe1ff */
[----:B------:R-:W-:-:S05]  /*0250*/  IMAD R4, R35, R3, R12 ;  /* 0x0000000323047224 */ /* 0x000fca00078e020c */
[----:B------:R-:W-:-:S13]  /*0260*/  ISETP.GE.U32.AND P2, PT, R4, R35, PT ;  /* 0x000000230400720c */ /* 0x000fda0003f46070 */
[----:B------:R-:W-:Y:S01]  /*0270*/  @P2 IMAD.IADD R4, R4, 0x1, -R35 ;  /* 0x0000000104042824 */ /* 0x000fe200078e0a23 */
[----:B------:R-:W-:-:S04]  /*0280*/  @P2 IADD3 R20, R20, 0x1, RZ ;  /* 0x0000000114142810 */ /* 0x000fc80007ffe0ff */
[----:B------:R-:W-:-:S13]  /*0290*/  ISETP.GE.U32.AND P1, PT, R4, R35, PT ;  /* 0x000000230400720c */ /* 0x000fda0003f26070 */
[----:B------:R-:W-:Y:S02]  /*02a0*/  @P1 IADD3 R20, R20, 0x1, RZ ;  /* 0x0000000114141810 */ /* 0x000fe40007ffe0ff */
[----:B------:R-:W-:-:S04]  /*02b0*/  @!P0 LOP3.LUT R20, RZ, R35, RZ, 0x33, !PT ;  /* 0x00000023ff148212 */ /* 0x000fc800078e33ff */
.L_x_1:
[----:B------:R-:W-:Y:S01]  /*02c0*/  ISETP.LT.U32.AND P0, PT, R20, c[0x0][0x1c0], PT ;  /* 0x0000700014007a0c */ /* 0x000fe20003f01070 */
[----:B------:R-:W-:Y:S03]  /*02d0*/  BSSY B0, `(.L_x_2) ;  /* 0x0000021000007945 */ /* 0x000fe60003800000 */
[----:B------:R-:W-:-:S04]  /*02e0*/  ISETP.LT.AND.EX P0, PT, R21, R2, PT, P0 ;  /* 0x000000021500720c */ /* 0x000fc80003f01300 */
[C---:B------:R-:W-:Y:S02]  /*02f0*/  SEL R25, R21.reuse, R2, P0 ;  /* 0x0000000215197207 */ /* 0x040fe40000000000 */
[----:B------:R-:W-:Y:S02]  /*0300*/  SEL R26, R20, c[0x0][0x1c0], P0 ;  /* 0x00007000141a7a07 */ /* 0x000fe40000000000 */
[----:B------:R-:W-:-:S04]  /*0310*/  LOP3.LUT R2, R21, R25, RZ, 0xfc, !PT ;  /* 0x0000001915027212 */ /* 0x000fc800078efcff */
[----:B------:R-:W-:-:S13]  /*0320*/  ISETP.NE.U32.AND P1, PT, R2, RZ, PT ;  /* 0x000000ff0200720c */ /* 0x000fda0003f25070 */
[----:B------:R-:W-:Y:S05]  /*0330*/  @!P1 BRA `(.L_x_3) ;  /* 0x0000007000009947 */ /* 0x000fea0003800000 */
[----:B------:R-:W-:Y:S01]  /*0340*/  IMAD.MOV.U32 R30, RZ, RZ, R20 ;  /* 0x000000ffff1e7224 */ /* 0x000fe200078e0014 */
[----:B------:R-:W-:Y:S02]  /*0350*/  MOV R19, R21 ;  /* 0x0000001500137202 */ /* 0x000fe40000000f00 */
[----:B------:R-:W-:Y:S02]  /*0360*/  MOV R24, 0x380 ;  /* 0x0000038000187802 */ /* 0x000fe40000000f00 */
[----:B------:R-:W-:Y:S05]  /*0370*/  CALL.REL.NOINC `($__internal_0_$__cuda_sm20_div_s64) ;  /* 0x000043d000007944 */ /* 0x000fea0003c00000 */
[----:B------:R-:W-:Y:S02]  /*0380*/  MOV R32, R20 ;  /* 0x0000001400207202 */ /* 0x000fe40000000f00 */
[----:B------:R-:W-:Y:S01]  /*0390*/  MOV R33, R21 ;  /* 0x0000001500217202 */ /* 0x000fe20000000f00 */
[----:B------:R-:W-:Y:S05]  /*03a0*/  BRA `(.L_x_4) ;  /* 0x0000013000007947 */ /* 0x000fea0003800000 */
.L_x_3:
[----:B------:R-:W0:Y:S01]  /*03b0*/  I2F.U32.RP R6, R26 ;  /* 0x0000001a00067306 */ /* 0x000e220000209000 */
[----:B------:R-:W-:Y:S01]  /*03c0*/  ISETP.NE.U32.AND P0, PT, R26, RZ, PT ;  /* 0x000000ff1a00720c */ /* 0x000fe20003f05070 */
[----:B------:R-:W-:-:S06]  /*03d0*/  HFMA2.MMA R33, -RZ, RZ, 0, 0 ;  /* 0x00000000ff217435 */ /* 0x000fcc00000001ff */
[----:B0-----:R-:W0:Y:S02]  /*03e0*/  MUFU.RCP R4, R6 ;  /* 0x0000000600047308 */ /* 0x001e240000001000 */
[----:B0-----:R-:W-:-:S06]  /*03f0*/  IADD3 R4, R4, 0xffffffe, RZ ;  /* 0x0ffffffe04047810 */ /* 0x001fcc0007ffe0ff */
[----:B------:R-:W0:Y:S02]  /*0400*/  F2I.FTZ.U32.TRUNC.NTZ R3, R4 ;  /* 0x0000000400037305 */ /* 0x000e24000021f000 */
[----:B0-----:R-:W-:-:S04]  /*0410*/  IMAD.MOV R2, RZ, RZ, -R3 ;  /* 0x000000ffff027224 */ /* 0x001fc800078e0a03 */
[----:B------:R-:W-:Y:S02]  /*0420*/  IMAD R7, R2, R26, RZ ;  /* 0x0000001a02077224 */ /* 0x000fe400078e02ff */
[----:B------:R-:W-:-:S04]  /*0430*/  IMAD.MOV.U32 R2, RZ, RZ, RZ ;  /* 0x000000ffff027224 */ /* 0x000fc800078e00ff */
        /* <DEDUP_REMOVED lines=9> */
[----:B------:R-:W-:Y:S02]  /*04d0*/  @!P0 LOP3.LUT R32, RZ, R26, RZ, 0x33, !PT ;  /* 0x0000001aff208212 */ /* 0x000fe400078e33ff */
.L_x_4:
[----:B------:R-:W-:Y:S05]  /*04e0*/  BSYNC B0 ;  /* 0x0000000000007941 */ /* 0x000fea0003800000 */
.L_x_2:
[----:B------:R-:W-:Y:S01]  /*04f0*/  IABS R4, c[0x0][0x214] ;  /* 0x0000850000047a13 */ /* 0x000fe20000000000 */
[----:B------:R-:W-:Y:S01]  /*0500*/  ULDC UR4, c[0x0][0x214] ;  /* 0x0000850000047ab9 */ /* 0x000fe20000000800 */
[----:B------:R-:W-:Y:S01]  /*0510*/  BSSY B0, `(.L_x_5) ;  /* 0x000004a000007945 */ /* 0x000fe20003800000 */
[----:B------:R-:W-:Y:S01]  /*0520*/  UIADD3 UR8, UR4, -0x1, URZ ;  /* 0xffffffff04087890 */ /* 0x000fe2000fffe03f */
[----:B------:R-:W0:Y:S01]  /*0530*/  I2F.RP R6, R4 ;  /* 0x0000000400067306 */ /* 0x000e220000209400 */
[----:B------:R-:W-:Y:S02]  /*0540*/  UISETP.LT.AND UP0, UPT, URZ, UR4, UPT ;  /* 0x000000043f00728c */ /* 0x000fe4000bf01270 */
[----:B------:R-:W-:Y:S02]  /*0550*/  USHF.R.S32.HI UR5, URZ, 0x1f, UR4 ;  /* 0x0000001f3f057899 */ /* 0x000fe40008011404 */
[----:B------:R-:W-:Y:S01]  /*0560*/  IADD3 R7, R4, UR8, RZ ;  /* 0x0000000804077c10 */ /* 0x000fe2000fffe0ff */
[----:B------:R-:W-:-:S03]  /*0570*/  ULEA.HI.SX32 UR4, UR4, 0x1, 0x1 ;  /* 0x0000000104047891 */ /* 0x000fc6000f8f0a3f */
[----:B------:R-:W-:-:S03]  /*0580*/  IABS R2, R7 ;  /* 0x0000000700027213 */ /* 0x000fc60000000000 */
[----:B------:R-:W-:Y:S01]  /*0590*/  @!UP0 UIADD3 UR4, UR5, URZ, URZ ;  /* 0x0000003f05048290 */ /* 0x000fe2000fffe03f */
[----:B0-----:R-:W0:Y:S02]  /*05a0*/  MUFU.RCP R8, R6 ;  /* 0x0000000600087308 */ /* 0x001e240000001000 */
[----:B0-----:R-:W-:Y:S01]  /*05b0*/  IADD3 R8, R8, 0xffffffe, RZ ;  /* 0x0ffffffe08087810 */ /* 0x001fe20007ffe0ff */
[----:B------:R-:W-:-:S05]  /*05c0*/  IMAD.MOV.U32 R6, RZ, RZ, R2 ;  /* 0x000000ffff067224 */ /* 0x000fca00078e0002 */
[----:B------:R-:W0:Y:S02]  /*05d0*/  F2I.FTZ.U32.TRUNC.NTZ R9, R8 ;  /* 0x0000000800097305 */ /* 0x000e24000021f000 */
[----:B0-----:R-:W-:Y:S02]  /*05e0*/  IMAD.MOV R3, RZ, RZ, -R9 ;  /* 0x000000ffff037224 */ /* 0x001fe400078e0a09 */
[----:B------:R-:W-:Y:S02]  /*05f0*/  IMAD.MOV.U32 R8, RZ, RZ, RZ ;  /* 0x000000ffff087224 */ /* 0x000fe400078e00ff */
[----:B------:R-:W-:-:S04]  /*0600*/  IMAD R3, R3, R4, RZ ;  /* 0x0000000403037224 */ /* 0x000fc800078e02ff */
[----:B------:R-:W-:-:S06]  /*0610*/  IMAD.HI.U32 R3, R9, R3, R8 ;  /* 0x0000000309037227 */ /* 0x000fcc00078e0008 */
[----:B------:R-:W-:-:S04]  /*0620*/  IMAD.HI.U32 R2, R3, R6, RZ ;  /* 0x0000000603027227 */ /* 0x000fc800078e00ff */
[----:B------:R-:W-:-:S04]  /*0630*/  IMAD.MOV R3, RZ, RZ, -R2 ;  /* 0x000000ffff037224 */ /* 0x000fc800078e0a02 */
[----:B------:R-:W-:-:S05]  /*0640*/  IMAD R3, R4, R3, R6 ;  /* 0x0000000304037224 */ /* 0x000fca00078e0206 */
[----:B------:R-:W-:-:S13]  /*0650*/  ISETP.GT.U32.AND P1, PT, R4, R3, PT ;  /* 0x000000030400720c */ /* 0x000fda0003f24070 */
[----:B------:R-:W-:Y:S01]  /*0660*/  @!P1 IMAD.IADD R3, R3, 0x1, -R4 ;  /* 0x0000000103039824 */ /* 0x000fe200078e0a04 */
[----:B------:R-:W-:Y:S02]  /*0670*/  @!P1 IADD3 R2, R2, 0x1, RZ ;  /* 0x0000000102029810 */ /* 0x000fe40007ffe0ff */
[----:B------:R-:W-:Y:S02]  /*0680*/  ISETP.NE.AND P1, PT, RZ, c[0x0][0x214], PT ;  /* 0x00008500ff007a0c */ /* 0x000fe40003f25270 */
[-C--:B------:R-:W-:Y:S02]  /*0690*/  ISETP.GE.U32.AND P2, PT, R3, R4.reuse, PT ;  /* 0x000000040300720c */ /* 0x080fe40003f46070 */
[C---:B------:R-:W-:Y:S02]  /*06a0*/  LOP3.LUT R3, R7.reuse, R4, RZ, 0x3c, !PT ;  /* 0x0000000407037212 */ /* 0x040fe400078e3cff */
[----:B------:R-:W-:Y:S02]  /*06b0*/  LOP3.LUT R7, R7, c[0x0][0x214], RZ, 0x3c, !PT ;  /* 0x0000850007077a12 */ /* 0x000fe400078e3cff */
[----:B------:R-:W-:-:S07]  /*06c0*/  ISETP.GE.AND P0, PT, R3, RZ, PT ;  /* 0x000000ff0300720c */ /* 0x000fce0003f06270 */
[----:B------:R-:W-:Y:S02]  /*06d0*/  @P2 IADD3 R2, R2, 0x1, RZ ;  /* 0x0000000102022810 */ /* 0x000fe40007ffe0ff */
[----:B------:R-:W-:-:S03]  /*06e0*/  ISETP.NE.AND P2, PT, RZ, c[0x0][0x214], PT ;  /* 0x00008500ff007a0c */ /* 0x000fc60003f45270 */
[--C-:B------:R-:W-:Y:S02]  /*06f0*/  IMAD.MOV.U32 R17, RZ, RZ, R2.reuse ;  /* 0x000000ffff117224 */ /* 0x100fe400078e0002 */
[----:B------:R-:W-:Y:S02]  /*0700*/  IMAD.MOV.U32 R3, RZ, RZ, R2 ;  /* 0x000000ffff037224 */ /* 0x000fe400078e0002 */
[----:B------:R-:W-:Y:S01]  /*0710*/  @!P0 IMAD.MOV R17, RZ, RZ, -R17 ;  /* 0x000000ffff118224 */ /* 0x000fe200078e0a11 */
[----:B------:R-:W-:Y:S02]  /*0720*/  @!P1 LOP3.LUT R17, RZ, R4, RZ, 0x33, !PT ;  /* 0x00000004ff119212 */ /* 0x000fe400078e33ff */
[----:B------:R-:W-:Y:S02]  /*0730*/  ISETP.GE.AND P1, PT, R7, RZ, PT ;  /* 0x000000ff0700720c */ /* 0x000fe40003f26270 */
[----:B------:R-:W-:Y:S02]  /*0740*/  ISETP.LT.U32.AND P0, PT, R26, R17, PT ;  /* 0x000000111a00720c */ /* 0x000fe40003f01070 */
[----:B------:R-:W-:-:S04]  /*0750*/  SHF.R.S32.HI R16, RZ, 0x1f, R17 ;  /* 0x0000001fff107819 */ /* 0x000fc80000011411 */
[----:B------:R-:W-:-:S04]  /*0760*/  ISETP.LT.AND.EX P0, PT, R25, R16, PT, P0 ;  /* 0x000000101900720c */ /* 0x000fc80003f01300 */
[C---:B------:R-:W-:Y:S01]  /*0770*/  SEL R16, R25.reuse, R16, P0 ;  /* 0x0000001019107207 */ /* 0x040fe20000000000 */
[----:B------:R-:W-:Y:S01]  /*0780*/  @!P1 IMAD.MOV R3, RZ, RZ, -R3 ;  /* 0x000000ffff039224 */ /* 0x000fe200078e0a03 */
[----:B------:R-:W-:Y:S02]  /*0790*/  @!P2 LOP3.LUT R3, RZ, c[0x0][0x214], RZ, 0x33, !PT ;  /* 0x00008500ff03aa12 */ /* 0x000fe400078e33ff */
[----:B------:R-:W-:Y:S02]  /*07a0*/  LOP3.LUT R2, R25, R16, RZ, 0xfc, !PT ;  /* 0x0000001019027212 */ /* 0x000fe400078efcff */
[----:B------:R-:W-:Y:S01]  /*07b0*/  SEL R17, R26, R17, P0 ;  /* 0x000000111a117207 */ /* 0x000fe20000000000 */
[----:B------:R-:W-:Y:S01]  /*07c0*/  IMAD R3, R3, UR4, RZ ;  /* 0x0000000403037c24 */ /* 0x000fe2000f8e02ff */
        /* <DEDUP_REMOVED lines=8> */
[----:B------:R-:W-:Y:S02]  /*0850*/  MOV R8, R20 ;  /* 0x0000001400087202 */ /* 0x000fe40000000f00 */
[----:B------:R-:W-:Y:S01]  /*0860*/  MOV R9, R21 ;  /* 0x0000001500097202 */ /* 0x000fe20000000f00 */
[----:B------:R-:W-:Y:S05]  /*0870*/  BRA `(.L_x_7) ;  /* 0x0000013000007947 */ /* 0x000fea0003800000 */
.L_x_6:
[----:B------:R-:W0:Y:S01]  /*0880*/  I2F.U32.RP R4, R17 ;  /* 0x0000001100047306 */ /* 0x000e220000209000 */
[----:B------:R-:W-:-:S07]  /*0890*/  ISETP.NE.U32.AND P0, PT, R17, RZ, PT ;  /* 0x000000ff1100720c */ /* 0x000fce0003f05070 */
[----:B0-----:R-:W0:Y:S02]  /*08a0*/  MUFU.RCP R6, R4 ;  /* 0x0000000400067308 */ /* 0x001e240000001000 */
[----:B0-----:R-:W-:-:S06]  /*08b0*/  IADD3 R6, R6, 0xffffffe, RZ ;  /* 0x0ffffffe06067810 */ /* 0x001fcc0007ffe0ff */
[----:B------:R-:W0:Y:S02]  /*08c0*/  F2I.FTZ.U32.TRUNC.NTZ R7, R6 ;  /* 0x0000000600077305 */ /* 0x000e24000021f000 */
[----:B0-----:R-:W-:Y:S02]  /*08d0*/  IMAD.MOV R2, RZ, RZ, -R7 ;  /* 0x000000ffff027224 */ /* 0x001fe400078e0a07 */
[----:B------:R-:W-:Y:S02]  /*08e0*/  IMAD.MOV.U32 R6, RZ, RZ, RZ ;  /* 0x000000ffff067224 */ /* 0x000fe400078e00ff */
[----:B------:R-:W-:-:S04]  /*08f0*/  IMAD R9, R2, R17, RZ ;  /* 0x0000001102097224 */ /* 0x000fc800078e02ff */
[----:B------:R-:W-:-:S06]  /*0900*/  IMAD.HI.U32 R9, R7, R9, R6 ;  /* 0x0000000907097227 */ /* 0x000fcc00078e0006 */
[----:B------:R-:W-:Y:S01]  /*0910*/  IMAD.HI.U32 R8, R9, R26, RZ ;  /* 0x0000001a09087227 */ /* 0x000fe200078e00ff */
[----:B------:R-:W-:-:S04]  /*0920*/  HFMA2.MMA R9, -RZ, RZ, 0, 0 ;  /* 0x00000000ff097435 */ /* 0x000fc800000001ff */
        /* <DEDUP_REMOVED lines=8> */
.L_x_7:
[----:B------:R-:W-:Y:S05]  /*09b0*/  BSYNC B0 ;  /* 0x0000000000007941 */ /* 0x000fea0003800000 */
.L_x_5:
[----:B------:R-:W-:Y:S01]  /*09c0*/  IMAD.MOV.U32 R6, RZ, RZ, c[0x0][0x1c0] ;  /* 0x00007000ff067624 */ /* 0x000fe200078e00ff */
[----:B------:R-:W-:Y:S01]  /*09d0*/  IABS R19, R3 ;  /* 0x0000000300137213 */ /* 0x000fe20000000000 */
[----:B------:R-:W-:Y:S01]  /*09e0*/  IMAD.MOV.U32 R26, RZ, RZ, RZ ;  /* 0x000000ffff1a7224 */ /* 0x000fe200078e00ff */
[----:B------:R-:W-:Y:S01]  /*09f0*/  IABS R14, c[0x0][0x214] ;  /* 0x00008500000e7a13 */ /* 0x000fe20000000000 */
[C---:B------:R-:W-:Y:S01]  /*0a00*/  IMAD R2, R6.reuse, c[0x0][0x214], RZ ;  /* 0x0000850006027a24 */ /* 0x040fe200078e02ff */
[----:B------:R-:W0:Y:S01]  /*0a10*/  I2F.RP R20, R19 ;  /* 0x0000001300147306 */ /* 0x000e220000209400 */
[----:B------:R-:W-:Y:S01]  /*0a20*/  IADD3 R6, R6, -0x1, RZ ;  /* 0xffffffff06067810 */ /* 0x000fe20007ffe0ff */
[----:B------:R-:W1:Y:S01]  /*0a30*/  S2R R38, SR_TID.X ;  /* 0x0000000000267919 */ /* 0x000e620000002100 */
[----:B------:R-:W-:Y:S01]  /*0a40*/  ISETP.NE.AND P5, PT, R3, RZ, PT ;  /* 0x000000ff0300720c */ /* 0x000fe20003fa5270 */
[----:B------:R-:W-:Y:S01]  /*0a50*/  BSSY B0, `(.L_x_8) ;  /* 0x0000072000007945 */ /* 0x000fe20003800000 */
[----:B------:R-:W-:-:S03]  /*0a60*/  IABS R18, R2 ;  /* 0x0000000200127213 */ /* 0x000fc60000000000 */
[----:B------:R-:W-:Y:S01]  /*0a70*/  I2F.RP R13, R14 ;  /* 0x0000000e000d7306 */ /* 0x000fe20000209400 */
[----:B------:R-:W-:-:S07]  /*0a80*/  IADD3 R21, R18, UR8, RZ ;  /* 0x0000000812157c10 */ /* 0x000fce000fffe0ff */
[----:B------:R-:W2:Y:S08]  /*0a90*/  I2F.RP R15, R18 ;  /* 0x00000012000f7306 */ /* 0x000eb00000209400 */
[----:B0-----:R-:W0:Y:S08]  /*0aa0*/  MUFU.RCP R4, R20 ;  /* 0x0000001400047308 */ /* 0x001e300000001000 */
[----:B--2---:R-:W2:Y:S08]  /*0ab0*/  MUFU.RCP R10, R15 ;  /* 0x0000000f000a7308 */ /* 0x004eb00000001000 */
[----:B------:R-:W3:Y:S01]  /*0ac0*/  MUFU.RCP R24, R13 ;  /* 0x0000000d00187308 */ /* 0x000ee20000001000 */
[----:B0-----:R-:W-:-:S02]  /*0ad0*/  IADD3 R4, R4, 0xffffffe, RZ ;  /* 0x0ffffffe04047810 */ /* 0x001fc40007ffe0ff */
[----:B--2---:R-:W-:-:S05]  /*0ae0*/  IADD3 R10, R10, 0xffffffe, RZ ;  /* 0x0ffffffe0a0a7810 */ /* 0x004fca0007ffe0ff */
[----:B------:R-:W0:Y:S01]  /*0af0*/  F2I.FTZ.U32.TRUNC.NTZ R27, R4 ;  /* 0x00000004001b7305 */ /* 0x000e22000021f000 */
[----:B------:R-:W-:Y:S02]  /*0b00*/  IABS R15, R21 ;  /* 0x00000015000f7213 */ /* 0x000fe40000000000 */
[----:B---3--:R-:W-:-:S05]  /*0b10*/  IADD3 R24, R24, 0xffffffe, RZ ;  /* 0x0ffffffe18187810 */ /* 0x008fca0007ffe0ff */
[----:B------:R-:W2:Y:S08]  /*0b20*/  F2I.FTZ.U32.TRUNC.NTZ R11, R10 ;  /* 0x0000000a000b7305 */ /* 0x000eb0000021f000 */
[----:B------:R-:W3:Y:S01]  /*0b30*/  F2I.FTZ.U32.TRUNC.NTZ R25, R24 ;  /* 0x0000001800197305 */ /* 0x000ee2000021f000 */
[----:B0-----:R-:W-:Y:S02]  /*0b40*/  IMAD.MOV R22, RZ, RZ, -R27 ;  /* 0x000000ffff167224 */ /* 0x001fe400078e0a1b */
[----:B------:R-:W-:-:S02]  /*0b50*/  IMAD.IADD R4, R6, 0x1, R19 ;  /* 0x0000000106047824 */ /* 0x000fc400078e0213 */
[----:B------:R-:W-:Y:S02]  /*0b60*/  IMAD R22, R22, R19, RZ ;  /* 0x0000001316167224 */ /* 0x000fe400078e02ff */
[----:B--2---:R-:W-:Y:S01]  /*0b70*/  IMAD.MOV R7, RZ, RZ, -R11 ;  /* 0x000000ffff077224 */ /* 0x004fe200078e0a0b */
[----:B------:R-:W-:Y:S01]  /*0b80*/  IABS R13, R4 ;  /* 0x00000004000d7213 */ /* 0x000fe20000000000 */
[----:B------:R-:W-:Y:S02]  /*0b90*/  IMAD.MOV.U32 R10, RZ, RZ, RZ ;  /* 0x000000ffff0a7224 */ /* 0x000fe400078e00ff */
[----:B------:R-:W-:Y:S02]  /*0ba0*/  IMAD R20, R7, R18, RZ ;  /* 0x0000001207147224 */ /* 0x000fe400078e02ff */
[----:B------:R-:W-:-:S04]  /*0bb0*/  IMAD.HI.U32 R22, R27, R22, R26 ;  /* 0x000000161b167227 */ /* 0x000fc800078e001a */
[----:B------:R-:W-:Y:S01]  /*0bc0*/  IMAD.HI.U32 R20, R11, R20, R10 ;  /* 0x000000140b147227 */ /* 0x000fe200078e000a */
[----:B------:R-:W-:Y:S02]  /*0bd0*/  IABS R10, R2 ;  /* 0x00000002000a7213 */ /* 0x000fe40000000000 */
[----:B------:R-:W-:Y:S01]  /*0be0*/  IABS R11, R3 ;  /* 0x00000003000b7213 */ /* 0x000fe20000000000 */
[----:B---3--:R-:W-:Y:S02]  /*0bf0*/  IMAD.MOV R7, RZ, RZ, -R25 ;  /* 0x000000ffff077224 */ /* 0x008fe400078e0a19 */
[----:B------:R-:W-:Y:S02]  /*0c00*/  IMAD.MOV.U32 R24, RZ, RZ, RZ ;  /* 0x000000ffff187224 */ /* 0x000fe400078e00ff */
[----:B------:R-:W-:Y:S02]  /*0c10*/  IMAD R7, R7, R14, RZ ;  /* 0x0000000e07077224 */ /* 0x000fe400078e02ff */
[----:B------:R-:W-:-:S02]  /*0c20*/  IMAD.MOV R10, RZ, RZ, -R10 ;  /* 0x000000ffff0a7224 */ /* 0x000fc400078e0a0a */
[----:B------:R-:W-:-:S04]  /*0c30*/  IMAD.HI.U32 R20, R20, R15, RZ ;  /* 0x0000000f14147227 */ /* 0x000fc800078e00ff */
[----:B------:R-:W-:-:S04]  /*0c40*/  IMAD.HI.U32 R24, R25, R7, R24 ;  /* 0x0000000719187227 */ /* 0x000fc800078e0018 */
[----:B------:R-:W-:Y:S02]  /*0c50*/  IMAD R7, R20, R10, R15 ;  /* 0x0000000a14077224 */ /* 0x000fe400078e020f */
[----:B------:R-:W-:Y:S02]  /*0c60*/  IMAD.MOV R11, RZ, RZ, -R11 ;  /* 0x000000ffff0b7224 */ /* 0x000fe400078e0a0b */
[----:B------:R-:W-:Y:S01]  /*0c70*/  IMAD.HI.U32 R22, R22, R13, RZ ;  /* 0x0000000d16167227 */ /* 0x000fe200078e00ff */
[----:B------:R-:W-:-:S03]  /*0c80*/  ISETP.GT.U32.AND P4, PT, R18, R7, PT ;  /* 0x000000071200720c */ /* 0x000fc60003f84070 */
[----:B------:R-:W-:Y:S01]  /*0c90*/  IMAD R26, R22, R11, R13 ;  /* 0x0000000b161a7224 */ /* 0x000fe200078e020d */
[----:B------:R-:W-:Y:S01]  /*0ca0*/  LEA.HI.SX32 R13, R2, 0x1, 0x1 ;  /* 0x00000001020d7811 */ /* 0x000fe200078f0aff */
[----:B------:R-:W-:-:S03]  /*0cb0*/  IMAD.HI.U32 R24, R24, R15, RZ ;  /* 0x0000000f18187227 */ /* 0x000fc600078e00ff */
[----:B------:R-:W-:Y:S01]  /*0cc0*/  ISETP.GT.U32.AND P3, PT, R19, R26, PT ;  /* 0x0000001a1300720c */ /* 0x000fe20003f64070 */
[----:B------:R-:W-:-:S04]  /*0cd0*/  IMAD.MOV R10, RZ, RZ, -R24 ;  /* 0x000000ffff0a7224 */ /* 0x000fc800078e0a18 */
[----:B------:R-:W-:Y:S01]  /*0ce0*/  @!P4 IMAD.IADD R7, R7, 0x1, -R18 ;  /* 0x000000010707c824 */ /* 0x000fe200078e0a12 */
[----:B------:R-:W-:Y:S01]  /*0cf0*/  @!P4 IADD3 R20, R20, 0x1, RZ ;  /* 0x000000011414c810 */ /* 0x000fe20007ffe0ff */
[----:B------:R-:W-:Y:S01]  /*0d00*/  IMAD R15, R14, R10, R15 ;  /* 0x0000000a0e0f7224 */ /* 0x000fe200078e020f */
[----:B------:R-:W-:Y:S02]  /*0d10*/  ISETP.NE.AND P4, PT, R2, RZ, PT ;  /* 0x000000ff0200720c */ /* 0x000fe40003f85270 */
[-C--:B------:R-:W-:Y:S02]  /*0d20*/  ISETP.GE.U32.AND P2, PT, R7, R18.reuse, PT ;  /* 0x000000120700720c */ /* 0x080fe40003f46070 */
[----:B------:R-:W-:Y:S01]  /*0d30*/  LOP3.LUT R7, R21, R18, RZ, 0x3c, !PT ;  /* 0x0000001215077212 */ /* 0x000fe200078e3cff */
[----:B------:R-:W-:Y:S01]  /*0d40*/  @!P3 IMAD.IADD R26, R26, 0x1, -R19 ;  /* 0x000000011a1ab824 */ /* 0x000fe200078e0a13 */
[----:B------:R-:W-:Y:S02]  /*0d50*/  ISETP.GT.U32.AND P0, PT, R14, R15, PT ;  /* 0x0000000f0e00720c */ /* 0x000fe40003f04070 */
[----:B------:R-:W-:-:S02]  /*0d60*/  ISETP.GE.AND P1, PT, R7, RZ, PT ;  /* 0x000000ff0700720c */ /* 0x000fc40003f26270 */
[-C--:B------:R-:W-:Y:S02]  /*0d70*/  ISETP.GE.U32.AND P6, PT, R26, R19.reuse, PT ;  /* 0x000000131a00720c */ /* 0x080fe40003fc6070 */
[----:B------:R-:W-:Y:S02]  /*0d80*/  LOP3.LUT R7, R4, R19, RZ, 0x3c, !PT ;  /* 0x0000001304077212 */ /* 0x000fe400078e3cff */
[----:B------:R-:W-:Y:S02]  /*0d90*/  @!P3 IADD3 R22, R22, 0x1, RZ ;  /* 0x000000011616b810 */ /* 0x000fe40007ffe0ff */
[----:B------:R-:W-:Y:S02]  /*0da0*/  @P2 IADD3 R20, R20, 0x1, RZ ;  /* 0x0000000114142810 */ /* 0x000fe40007ffe0ff */
[----:B------:R-:W-:Y:S01]  /*0db0*/  ISETP.GE.AND P2, PT, R7, RZ, PT ;  /* 0x000000ff0700720c */ /* 0x000fe20003f46270 */
[----:B------:R-:W-:Y:S01]  /*0dc0*/  @!P0 IMAD.IADD R15, R15, 0x1, -R14 ;  /* 0x000000010f0f8824 */ /* 0x000fe200078e0a0e */
[----:B------:R-:W-:Y:S01]  /*0dd0*/  @!P0 IADD3 R24, R24, 0x1, RZ ;  /* 0x0000000118188810 */ /* 0x000fe20007ffe0ff */
[----:B------:R-:W-:Y:S01]  /*0de0*/  @!P1 IMAD.MOV R20, RZ, RZ, -R20 ;  /* 0x000000ffff149224 */ /* 0x000fe200078e0a14 */
[----:B------:R-:W-:-:S02]  /*0df0*/  @!P4 LOP3.LUT R20, RZ, R18, RZ, 0x33, !PT ;  /* 0x00000012ff14c212 */ /* 0x000fc400078e33ff */
[----:B------:R-:W-:Y:S02]  /*0e00*/  @P6 IADD3 R22, R22, 0x1, RZ ;  /* 0x0000000116166810 */ /* 0x000fe40007ffe0ff */
[----:B------:R-:W-:Y:S02]  /*0e10*/  ISETP.LT.U32.AND P0, PT, R32, R20, PT ;  /* 0x000000142000720c */ /* 0x000fe40003f01070 */
[----:B------:R-:W-:Y:S02]  /*0e20*/  SHF.R.S32.HI R11, RZ, 0x1f, R20 ;  /* 0x0000001fff0b7819 */ /* 0x000fe40000011414 */
[----:B------:R-:W-:Y:S01]  /*0e30*/  ISETP.GE.U32.AND P3, PT, R15, R14, PT ;  /* 0x0000000e0f00720c */ /* 0x000fe20003f66070 */
[----:B------:R-:W-:Y:S01]  /*0e40*/  @!P2 IMAD.MOV R22, RZ, RZ, -R22 ;  /* 0x000000ffff16a224 */ /* 0x000fe200078e0a16 */
[----:B------:R-:W-:Y:S02]  /*0e50*/  ISETP.GT.AND P2, PT, R2, RZ, PT ;  /* 0x000000ff0200720c */ /* 0x000fe40003f44270 */
[----:B------:R-:W-:-:S02]  /*0e60*/  ISETP.LT.AND.EX P0, PT, R33, R11, PT, P0 ;  /* 0x0000000b2100720c */ /* 0x000fc40003f01300 */
[----:B------:R-:W-:Y:S02]  /*0e70*/  LOP3.LUT R21, R21, c[0x0][0x214], RZ, 0x3c, !PT ;  /* 0x0000850015157a12 */ /* 0x000fe400078e3cff */
[----:B------:R-:W-:Y:S02]  /*0e80*/  SEL R11, R33, R11, P0 ;  /* 0x0000000b210b7207 */ /* 0x000fe40000000000 */
[----:B------:R-:W-:Y:S02]  /*0e90*/  ISETP.GE.AND P1, PT, R21, RZ, PT ;  /* 0x000000ff1500720c */ /* 0x000fe40003f26270 */
[----:B------:R-:W-:Y:S02]  /*0ea0*/  SHF.R.S32.HI R10, RZ, 0x1f, R2 ;  /* 0x0000001fff0a7819 */ /* 0x000fe40000011402 */
[----:B------:R-:W-:Y:S02]  /*0eb0*/  ISETP.NE.AND P4, PT, RZ, c[0x0][0x214], PT ;  /* 0x00008500ff007a0c */ /* 0x000fe40003f85270 */
[----:B------:R-:W-:Y:S01]  /*0ec0*/  LOP3.LUT R2, R33, R11, RZ, 0xfc, !PT ;  /* 0x0000000b21027212 */ /* 0x000fe200078efcff */
[----:B------:R-:W-:Y:S01]  /*0ed0*/  @!P2 IMAD.MOV R13, RZ, RZ, R10 ;  /* 0x000000ffff0da224 */ /* 0x000fe200078e020a */
[----:B------:R-:W-:-:S02]  /*0ee0*/  @P3 IADD3 R24, R24, 0x1, RZ ;  /* 0x0000000118183810 */ /* 0x000fc40007ffe0ff */
[----:B------:R-:W-:Y:S02]  /*0ef0*/  ISETP.NE.U32.AND P2, PT, R2, RZ, PT ;  /* 0x000000ff0200720c */ /* 0x000fe40003f45070 */
[----:B------:R-:W-:Y:S01]  /*0f00*/  @!P5 LOP3.LUT R22, RZ, R19, RZ, 0x33, !PT ;  /* 0x00000013ff16d212 */ /* 0x000fe200078e33ff */
[----:B------:R-:W-:-:S03]  /*0f10*/  @!P1 IMAD.MOV R24, RZ, RZ, -R24 ;  /* 0x000000ffff189224 */ /* 0x000fc600078e0a18 */
[----:B------:R-:W-:Y:S02]  /*0f20*/  ISETP.LT.U32.AND P1, PT, R8, R22, PT ;  /* 0x000000160800720c */ /* 0x000fe40003f21070 */
[----:B------:R-:W-:Y:S02]  /*0f30*/  SHF.R.S32.HI R7, RZ, 0x1f, R22 ;  /* 0x0000001fff077819 */ /* 0x000fe40000011416 */
[----:B------:R-:W-:Y:S02]  /*0f40*/  @!P4 LOP3.LUT R24, RZ, c[0x0][0x214], RZ, 0x33, !PT ;  /* 0x00008500ff18ca12 */ /* 0x000fe400078e33ff */
[----:B------:R-:W-:-:S03]  /*0f50*/  ISETP.LT.AND.EX P1, PT, R9, R7, PT, P1 ;  /* 0x000000070900720c */ /* 0x000fc60003f21310 */
[----:B------:R-:W-:Y:S01]  /*0f60*/  IMAD R2, R24, R13, RZ ;  /* 0x0000000d18027224 */ /* 0x000fe200078e02ff */
[----:B------:R-:W-:Y:S02]  /*0f70*/  SEL R15, R8, R22, P1 ;  /* 0x00000016080f7207 */ /* 0x000fe40000800000 */
[----:B------:R-:W-:Y:S02]  /*0f80*/  SEL R14, R9, R7, P1 ;  /* 0x00000007090e7207 */ /* 0x000fe40000800000 */
[----:B------:R-:W-:Y:S01]  /*0f90*/  SEL R13, R32, R20, P0 ;  /* 0x00000014200d7207 */ /* 0x000fe20000000000 */
[----:B------:R-:W-:Y:S05]  /*0fa0*/  @!P2 BRA `(.L_x_9) ;  /* 0x000000900000a947 */ /* 0x000fea0003800000 */
[----:B-1----:R-:W-:Y:S01]  /*0fb0*/  IMAD.MOV.U32 R30, RZ, RZ, R32 ;  /* 0x000000ffff1e7224 */ /* 0x002fe200078e0020 */
[----:B------:R-:W-:Y:S01]  /*0fc0*/  MOV R26, R13 ;  /* 0x0000000d001a7202 */ /* 0x000fe20000000f00 */
[----:B------:R-:W-:Y:S01]  /*0fd0*/  IMAD.MOV.U32 R19, RZ, RZ, R33 ;  /* 0x000000ffff137224 */ /* 0x000fe200078e0021 */
[----:B------:R-:W-:Y:S02]  /*0fe0*/  MOV R25, R11 ;  /* 0x0000000b00197202 */ /* 0x000fe40000000f00 */
[----:B------:R-:W-:-:S02]  /*0ff0*/  MOV R24, 0x1010 ;  /* 0x0000101000187802 */ /* 0x000fc40000000f00 */
[----:B------:R-:W-:Y:S05]  /*1000*/  CALL.REL.NOINC `($__internal_0_$__cuda_sm20_div_s64) ;  /* 0x0000374000007944 */ /* 0x000fea0003c00000 */
[----:B------:R-:W-:Y:S02]  /*1010*/  MOV R40, R20 ;  /* 0x0000001400287202 */ /* 0x000fe40000000f00 */
[----:B------:R-:W-:Y:S01]  /*1020*/  MOV R41, R21 ;  /* 0x0000001500297202 */ /* 0x000fe20000000f00 */
[----:B------:R-:W-:Y:S05]  /*1030*/  BRA `(.L_x_10) ;  /* 0x0000013000007947 */ /* 0x000fea0003800000 */
.L_x_9:
[----:B-1----:R-:W0:Y:S01]  /*1040*/  I2F.U32.RP R10, R13 ;  /* 0x0000000d000a7306 */ /* 0x002e220000209000 */
        /* <DEDUP_REMOVED lines=18> */
.L_x_10:
[----:B------:R-:W-:Y:S05]  /*1170*/  BSYNC B0 ;  /* 0x0000000000007941 */ /* 0x000fea0003800000 */
.L_x_8:
[----:B------:R-:W-:Y:S01]  /*1180*/  SHF.R.S32.HI R7, RZ, 0x1f, R38 ;  /* 0x0000001fff077819 */ /* 0x000fe20000011426 */
[----:B------:R-:W-:Y:S01]  /*1190*/  ULDC.64 UR8, c[0x0][0x118] ;  /* 0x0000460000087ab9 */ /* 0x000fe20000000a00 */
[----:B------:R-:W-:Y:S02]  /*11a0*/  IADD3 R21, P0, R12, -UR7, RZ ;  /* 0x800000070c157c10 */ /* 0x000fe4000ff1e0ff */
[----:B------:R-:W-:-:S04]  /*11b0*/  LEA.HI R25, R7, R38, RZ, 0x2 ;  /* 0x0000002607197211 */ /* 0x000fc800078f10ff */
[----:B------:R-:W-:Y:S02]  /*11c0*/  LOP3.LUT R19, R25, 0xfffffffc, RZ, 0xc0, !PT ;  /* 0xfffffffc19137812 */ /* 0x000fe400078ec0ff */
[----:B------:R-:W-:-:S03]  /*11d0*/  SHF.R.S32.HI R25, RZ, 0x2, R25 ;  /* 0x00000002ff197819 */ /* 0x000fc60000011419 */
[----:B------:R-:W-:Y:S01]  /*11e0*/  IMAD.IADD R20, R38, 0x1, -R19 ;  /* 0x0000000126147824 */ /* 0x000fe200078e0a13 */
[----:B------:R-:W-:Y:S02]  /*11f0*/  IADD3.X R19, R0, ~UR6, RZ, P0, !PT ;  /* 0x8000000600137c10 */ /* 0x000fe400087fe4ff */
[----:B------:R-:W-:Y:S02]  /*1200*/  IADD3 R31, R25, 0x40, RZ ;  /* 0x00000040191f7810 */ /* 0x000fe40007ffe0ff */
[----:B------:R-:W-:Y:S02]  /*1210*/  ISETP.GT.U32.AND P3, PT, R21, R20, PT ;  /* 0x000000141500720c */ /* 0x000fe40003f64070 */
[----:B------:R-:W-:Y:S02]  /*1220*/  SHF.R.S32.HI R10, RZ, 0x1f, R20 ;  /* 0x0000001fff0a7819 */ /* 0x000fe40000011414 */
[----:B------:R-:W-:Y:S02]  /*1230*/  IADD3 R27, R25, 0x20, RZ ;  /* 0x00000020191b7810 */ /* 0x000fe40007ffe0ff */
[----:B------:R-:W-:-:S02]  /*1240*/  ISETP.GT.AND.EX P3, PT, R19, R10, PT, P3 ;  /* 0x0000000a1300720c */ /* 0x000fc40003f64330 */
[----:B------:R-:W-:Y:S02]  /*1250*/  IADD3 R23, R25, 0x60, RZ ;  /* 0x0000006019177810 */ /* 0x000fe40007ffe0ff */
[----:B------:R-:W-:Y:S02]  /*1260*/  ISETP.GE.OR P4, PT, R31, c[0x0][0x314], !P3 ;  /* 0x0000c5001f007a0c */ /* 0x000fe40005f86670 */
[----:B------:R-:W-:Y:S02]  /*1270*/  ISETP.GE.OR P5, PT, R27, c[0x0][0x314], !P3 ;  /* 0x0000c5001b007a0c */ /* 0x000fe40005fa6670 */
[----:B------:R-:W-:Y:S02]  /*1280*/  ISETP.GE.OR P6, PT, R25, c[0x0][0x314], !P3 ;  /* 0x0000c50019007a0c */ /* 0x000fe40005fc6670 */
[----:B------:R-:W-:Y:S02]  /*1290*/  ISETP.GE.OR P3, PT, R23, c[0x0][0x314], !P3 ;  /* 0x0000c50017007a0c */ /* 0x000fe40005f66670 */
[----:B------:R-:W-:-:S04]  /*12a0*/  IADD3 R32, P0, R20, UR7, RZ ;  /* 0x0000000714207c10 */ /* 0x000fc8000ff1e0ff */
[----:B------:R-:W-:Y:S01]  /*12b0*/  IADD3.X R33, R10, UR6, RZ, P0, !PT ;  /* 0x000000060a217c10 */ /* 0x000fe200087fe4ff */
[--C-:B------:R-:W-:Y:S01]  /*12c0*/  @!P4 IMAD.MOV.U32 R26, RZ, RZ, R32.reuse ;  /* 0x000000ffff1ac224 */ /* 0x100fe200078e0020 */
[----:B------:R-:W-:Y:S02]  /*12d0*/  @!P4 SHF.R.S32.HI R19, RZ, 0x1f, R31 ;  /* 0x0000001fff13c819 */ /* 0x000fe4000001141f */
[----:B------:R-:W-:Y:S01]  /*12e0*/  @!P5 SHF.R.S32.HI R21, RZ, 0x1f, R27 ;  /* 0x0000001fff15d819 */ /* 0x000fe2000001141b */
[----:B------:R-:W-:-:S04]  /*12f0*/  @!P5 IMAD.WIDE.U32 R28, R12, R27, R32 ;  /* 0x0000001b0c1cd225 */ /* 0x000fc800078e0020 */
[-C--:B------:R-:W-:Y:S01]  /*1300*/  @!P4 IMAD R19, R19, R12.reuse, RZ ;  /* 0x0000000c1313c224 */ /* 0x080fe200078e02ff */
[----:B------:R-:W-:Y:S01]  /*1310*/  @!P5 LEA R22, P0, R28, c[0x0][0x208], 0x2 ;  /* 0x000082001c16da11 */ /* 0x000fe200078010ff */
[----:B------:R-:W-:Y:S02]  /*1320*/  @!P5 IMAD R21, R21, R12, RZ ;  /* 0x0000000c1515d224 */ /* 0x000fe400078e02ff */
[-C--:B------:R-:W-:Y:S01]  /*1330*/  @!P4 IMAD R10, R31, R0.reuse, R19 ;  /* 0x000000001f0ac224 */ /* 0x080fe200078e0213 */
[----:B------:R-:W-:Y:S01]  /*1340*/  @!P3 SHF.R.S32.HI R19, RZ, 0x1f, R23 ;  /* 0x0000001fff13b819 */ /* 0x000fe20000011417 */
[----:B------:R-:W-:Y:S01]  /*1350*/  @!P5 IMAD R18, R27, R0, R21 ;  /* 0x000000001b12d224 */ /* 0x000fe200078e0215 */
[----:B------:R-:W-:Y:S01]  /*1360*/  @!P6 SHF.R.S32.HI R21, RZ, 0x1f, R25 ;  /* 0x0000001fff15e819 */ /* 0x000fe20000011419 */
[----:B------:R-:W-:Y:S02]  /*1370*/  @!P4 IMAD.MOV.U32 R27, RZ, RZ, R33 ;  /* 0x000000ffff1bc224 */ /* 0x000fe400078e0021 */
[----:B------:R-:W-:-:S02]  /*1380*/  @!P3 IMAD R19, R19, R12, RZ ;  /* 0x0000000c1313b224 */ /* 0x000fc400078e02ff */
[----:B------:R-:W-:-:S04]  /*1390*/  @!P4 IMAD.WIDE.U32 R26, R12, R31, R26 ;  /* 0x0000001f0c1ac225 */ /* 0x000fc800078e001a */
[----:B------:R-:W-:Y:S02]  /*13a0*/  @!P6 IMAD.MOV.U32 R30, RZ, RZ, R32 ;  /* 0x000000ffff1ee224 */ /* 0x000fe400078e0020 */
[--C-:B------:R-:W-:Y:S02]  /*13b0*/  @!P6 IMAD.MOV.U32 R31, RZ, RZ, R33.reuse ;  /* 0x000000ffff1fe224 */ /* 0x100fe400078e0021 */
[----:B------:R-:W-:Y:S02]  /*13c0*/  @!P6 IMAD R21, R21, R12, RZ ;  /* 0x0000000c1515e224 */ /* 0x000fe400078e02ff */
[----:B------:R-:W-:Y:S02]  /*13d0*/  @!P5 IMAD.IADD R18, R29, 0x1, R18 ;  /* 0x000000011d12d824 */ /* 0x000fe400078e0212 */
[----:B------:R-:W-:-:S04]  /*13e0*/  @!P3 IMAD.WIDE.U32 R32, R12, R23, R32 ;  /* 0x000000170c20b225 */ /* 0x000fc800078e0020 */
[-C--:B------:R-:W-:Y:S01]  /*13f0*/  @!P3 IMAD R19, R23, R0.reuse, R19 ;  /* 0x000000001713b224 */ /* 0x080fe200078e0213 */
[----:B------:R-:W-:Y:S01]  /*1400*/  @!P5 LEA.HI.X R23, R28, c[0x0][0x20c], R18, 0x2, P0 ;  /* 0x000083001c17da11 */ /* 0x000fe200000f1412 */
[----:B------:R-:W-:Y:S01]  /*1410*/  @!P6 IMAD.WIDE.U32 R30, R12, R25, R30 ;  /* 0x000000190c1ee225 */ /* 0x000fe200078e001e */
[----:B------:R-:W-:Y:S02]  /*1420*/  @!P3 LEA R18, P0, R32, c[0x0][0x208], 0x2 ;  /* 0x000082002012ba11 */ /* 0x000fe400078010ff */
[----:B------:R-:W-:Y:S01]  /*1430*/  @!P4 LEA R28, P1, R26, c[0x0][0x208], 0x2 ;  /* 0x000082001a1cca11 */ /* 0x000fe200078210ff */
[----:B------:R-:W-:Y:S01]  /*1440*/  @!P6 IMAD R21, R25, R0, R21 ;  /* 0x000000001915e224 */ /* 0x000fe200078e0215 */
[----:B------:R-:W-:Y:S01]  /*1450*/  @!P6 LEA R36, P2, R30, c[0x0][0x208], 0x2 ;  /* 0x000082001e24ea11 */ /* 0x000fe200078410ff */
[----:B------:R-:W-:Y:S02]  /*1460*/  @!P3 IMAD.IADD R19, R33, 0x1, R19 ;  /* 0x000000012113b824 */ /* 0x000fe400078e0213 */
[----:B------:R-:W-:-:S02]  /*1470*/  @!P6 IMAD.IADD R21, R31, 0x1, R21 ;  /* 0x000000011f15e824 */ /* 0x000fc400078e0215 */
[----:B------:R-:W-:Y:S01]  /*1480*/  @!P4 IMAD.IADD R27, R27, 0x1, R10 ;  /* 0x000000011b1bc824 */ /* 0x000fe200078e020a */
[----:B------:R-:W-:Y:S01]  /*1490*/  @!P3 LEA.HI.X R19, R32, c[0x0][0x20c], R19, 0x2, P0 ;  /* 0x000083002013ba11 */ /* 0x000fe200000f1413 */
[----:B------:R-:W-:Y:S01]  /*14a0*/  IMAD.MOV.U32 R24, RZ, RZ, -0x800000 ;  /* 0xff800000ff187424 */ /* 0x000fe200078e00ff */
[----:B------:R-:W-:Y:S01]  /*14b0*/  @!P6 LEA.HI.X R37, R30, c[0x0][0x20c], R21, 0x2, P2 ;  /* 0x000083001e25ea11 */ /* 0x000fe200010f1415 */
[----:B------:R-:W-:Y:S01]  /*14c0*/  IMAD.MOV.U32 R21, RZ, RZ, -0x800000 ;  /* 0xff800000ff157424 */ /* 0x000fe200078e00ff */
[----:B------:R-:W-:Y:S01]  /*14d0*/  @!P4 LEA.HI.X R29, R26, c[0x0][0x20c], R27, 0x2, P1 ;  /* 0x000083001a1dca11 */ /* 0x000fe200008f141b */
[----:B------:R-:W-:Y:S02]  /*14e0*/  IMAD.MOV.U32 R10, RZ, RZ, -0x800000 ;  /* 0xff800000ff0a7424 */ /* 0x000fe400078e00ff */
[----:B------:R-:W-:Y:S01]  /*14f0*/  IMAD.MOV.U32 R26, RZ, RZ, -0x800000 ;  /* 0xff800000ff1a7424 */ /* 0x000fe200078e00ff */
[----:B------:R0:W2:Y:S04]  /*1500*/  @!P3 LDG.E R24, [R18.64] ;  /* 0x000000081218b981 */ /* 0x0000a8000c1e1900 */
[----:B------:R-:W3:Y:S04]  /*1510*/  @!P6 LDG.E R21, [R36.64] ;  /* 0x000000082415e981 */ /* 0x000ee8000c1e1900 */
[----:B------:R1:W4:Y:S04]  /*1520*/  @!P5 LDG.E R10, [R22.64] ;  /* 0x00000008160ad981 */ /* 0x000328000c1e1900 */
[----:B------:R-:W5:Y:S01]  /*1530*/  @!P4 LDG.E R26, [R28.64] ;  /* 0x000000081c1ac981 */ /* 0x000f62000c1e1900 */
[----:B------:R-:W-:-:S04]  /*1540*/  IABS R27, c[0x0][0x1c0] ;  /* 0x00007000001b7a13 */ /* 0x000fc80000000000 */
[----:B------:R-:W0:Y:S08]  /*1550*/  I2F.U32.RP R32, R27 ;  /* 0x0000001b00207306 */ /* 0x000e300000209000 */
[----:B0-----:R-:W0:Y:S02]  /*1560*/  MUFU.RCP R30, R32 ;  /* 0x00000020001e7308 */ /* 0x001e240000001000 */
[----:B0-----:R-:W-:-:S06]  /*1570*/  IADD3 R30, R30, 0xffffffe, RZ ;  /* 0x0ffffffe1e1e7810 */ /* 0x001fcc0007ffe0ff */
[----:B------:R-:W1:Y:S01]  /*1580*/  F2I.FTZ.U32.TRUNC.NTZ R31, R30 ;  /* 0x0000001e001f7305 */ /* 0x000e62000021f000 */
[----:B------:R-:W-:Y:S02]  /*1590*/  IABS R19, R4 ;  /* 0x0000000400137213 */ /* 0x000fe40000000000 */
[----:B------:R-:W-:Y:S01]  /*15a0*/  IABS R18, c[0x0][0x1c0] ;  /* 0x0000700000127a13 */ /* 0x000fe20000000000 */
[----:B-1----:R-:W-:Y:S02]  /*15b0*/  IMAD.MOV R22, RZ, RZ, -R31 ;  /* 0x000000ffff167224 */ /* 0x002fe400078e0a1f */
[----:B------:R-:W-:Y:S02]  /*15c0*/  IMAD.MOV.U32 R30, RZ, RZ, RZ ;  /* 0x000000ffff1e7224 */ /* 0x000fe400078e00ff */
[----:B------:R-:W-:-:S04]  /*15d0*/  IMAD R22, R22, R27, RZ ;  /* 0x0000001b16167224 */ /* 0x000fc800078e02ff */
[----:B------:R-:W-:-:S04]  /*15e0*/  IMAD.HI.U32 R22, R31, R22, R30 ;  /* 0x000000161f167227 */ /* 0x000fc800078e001e */
[----:B------:R-:W-:Y:S02]  /*15f0*/  IMAD.MOV R18, RZ, RZ, -R18 ;  /* 0x000000ffff127224 */ /* 0x000fe400078e0a12 */
[----:B------:R-:W-:-:S04]  /*1600*/  IMAD.HI.U32 R22, R22, R19, RZ ;  /* 0x0000001316167227 */ /* 0x000fc800078e00ff */
[----:B------:R-:W-:-:S05]  /*1610*/  IMAD R18, R22, R18, R19 ;  /* 0x0000001216127224 */ /* 0x000fca00078e0213 */
[----:B------:R-:W-:Y:S02]  /*1620*/  ISETP.GT.U32.AND P3, PT, R27, R18, PT ;  /* 0x000000121b00720c */ /* 0x000fe40003f64070 */
[C---:B------:R-:W-:Y:S02]  /*1630*/  ISETP.GT.AND P6, PT, R38.reuse, 0x7f, PT ;  /* 0x0000007f2600780c */ /* 0x040fe40003fc4270 */
[C---:B------:R-:W-:Y:S02]  /*1640*/  ISETP.GT.AND P2, PT, R38.reuse, 0x1ff, PT ;  /* 0x000001ff2600780c */ /* 0x040fe40003f44270 */
[C---:B------:R-:W-:Y:S02]  /*1650*/  ISETP.GT.AND P1, PT, R38.reuse, 0x17f, PT ;  /* 0x0000017f2600780c */ /* 0x040fe40003f24270 */
[----:B------:R-:W-:Y:S01]  /*1660*/  ISETP.GT.AND P0, PT, R38, 0xff, PT ;  /* 0x000000ff2600780c */ /* 0x000fe20003f04270 */
[----:B------:R-:W-:-:S04]  /*1670*/  IMAD R25, R25, 0x5, R20 ;  /* 0x0000000519197824 */ /* 0x000fc800078e0214 */
[----:B------:R-:W-:-:S05]  /*1680*/  @!P3 IMAD.IADD R18, R18, 0x1, -R27 ;  /* 0x000000011212b824 */ /* 0x000fca00078e0a1b */
[----:B------:R-:W-:Y:S02]  /*1690*/  ISETP.GE.U32.AND P4, PT, R18, R27, PT ;  /* 0x0000001b1200720c */ /* 0x000fe40003f86070 */
[----:B------:R-:W-:Y:S02]  /*16a0*/  LOP3.LUT R18, R9, R14, RZ, 0xfc, !PT ;  /* 0x0000000e09127212 */ /* 0x000fe400078efcff */
[----:B------:R-:W-:Y:S02]  /*16b0*/  LOP3.LUT R4, R4, c[0x0][0x1c0], RZ, 0x3c, !PT ;  /* 0x0000700004047a12 */ /* 0x000fe400078e3cff */
[----:B------:R-:W-:-:S07]  /*16c0*/  @!P3 IADD3 R22, R22, 0x1, RZ ;  /* 0x000000011616b810 */ /* 0x000fce0007ffe0ff */
[----:B------:R-:W-:Y:S01]  /*16d0*/  @P4 IADD3 R22, R22, 0x1, RZ ;  /* 0x0000000116164810 */ /* 0x000fe20007ffe0ff */
[----:B------:R-:W-:Y:S01]  /*16e0*/  BSSY B0, `(.L_x_11) ;  /* 0x0000028000007945 */ /* 0x000fe20003800000 */
[----:B--2---:R0:W-:Y:S04]  /*16f0*/  @!P6 STS [R25.X4+0x780], R24 ;  /* 0x000780181900e388 */ /* 0x0041e80000004800 */
[----:B---3--:R0:W-:Y:S01]  /*1700*/  @!P2 STS [R25.X4], R21 ;  /* 0x000000151900a388 */ /* 0x0081e20000004800 */
[----:B------:R-:W-:-:S03]  /*1710*/  ISETP.NE.U32.AND P2, PT, R18, RZ, PT ;  /* 0x000000ff1200720c */ /* 0x000fc60003f45070 */
[----:B----4-:R0:W-:Y:S01]  /*1720*/  @!P1 STS [R25.X4+0x280], R10 ;  /* 0x0002800a19009388 */ /* 0x0101e20000004800 */
[----:B------:R-:W-:-:S03]  /*1730*/  ISETP.GE.AND P1, PT, R4, RZ, PT ;  /* 0x000000ff0400720c */ /* 0x000fc60003f26270 */
[----:B-----5:R0:W-:Y:S01]  /*1740*/  @!P0 STS [R25.X4+0x500], R26 ;  /* 0x0005001a19008388 */ /* 0x0201e20000004800 */
[----:B------:R-:W-:Y:S01]  /*1750*/  ISETP.NE.AND P0, PT, RZ, c[0x0][0x1c0], PT ;  /* 0x00007000ff007a0c */ /* 0x000fe20003f05270 */
[----:B------:R-:W-:-:S08]  /*1760*/  IMAD.MOV.U32 R4, RZ, RZ, R22 ;  /* 0x000000ffff047224 */ /* 0x000fd000078e0016 */
[----:B------:R-:W-:-:S04]  /*1770*/  @!P1 IMAD.MOV R4, RZ, RZ, -R4 ;  /* 0x000000ffff049224 */ /* 0x000fc800078e0a04 */
[----:B------:R-:W-:Y:S01]  /*1780*/  @!P0 LOP3.LUT R4, RZ, c[0x0][0x1c0], RZ, 0x33, !PT ;  /* 0x00007000ff048a12 */ /* 0x000fe200078e33ff */
[----:B------:R-:W-:Y:S05]  /*1790*/  @!P2 BRA `(.L_x_12) ;  /* 0x000000900000a947 */ /* 0x000fea0003800000 */
[----:B------:R-:W-:Y:S01]  /*17a0*/  IMAD.MOV.U32 R30, RZ, RZ, R8 ;  /* 0x000000ffff1e7224 */ /* 0x000fe200078e0008 */
[----:B0-----:R-:W-:Y:S01]  /*17b0*/  MOV R26, R15 ;  /* 0x0000000f001a7202 */ /* 0x001fe20000000f00 */
[----:B------:R-:W-:Y:S01]  /*17c0*/  IMAD.MOV.U32 R19, RZ, RZ, R9 ;  /* 0x000000ffff137224 */ /* 0x000fe200078e0009 */
[----:B------:R-:W-:Y:S02]  /*17d0*/  MOV R25, R14 ;  /* 0x0000000e00197202 */ /* 0x000fe40000000f00 */
[----:B------:R-:W-:Y:S02]  /*17e0*/  MOV R24, 0x1800 ;  /* 0x0000180000187802 */ /* 0x000fe40000000f00 */
[----:B------:R-:W-:Y:S05]  /*17f0*/  CALL.REL.NOINC `($__internal_0_$__cuda_sm20_div_s64) ;  /* 0x00002f5000007944 */ /* 0x000fea0003c00000 */
[----:B------:R-:W-:Y:S02]  /*1800*/  MOV R42, R20 ;  /* 0x00000014002a7202 */ /* 0x000fe40000000f00 */
[----:B------:R-:W-:Y:S01]  /*1810*/  MOV R43, R21 ;  /* 0x00000015002b7202 */ /* 0x000fe20000000f00 */
[----:B------:R-:W-:Y:S05]  /*1820*/  BRA `(.L_x_13) ;  /* 0x0000013000007947 */ /* 0x000fea0003800000 */
.L_x_12:
[----:B0-----:R-:W0:Y:S01]  /*1830*/  I2F.U32.RP R10, R15 ;  /* 0x0000000f000a7306 */ /* 0x001e220000209000 */
        /* <DEDUP_REMOVED lines=18> */
.L_x_13:
[----:B------:R-:W-:Y:S05]  /*1960*/  BSYNC B0 ;  /* 0x0000000000007941 */ /* 0x000fea0003800000 */
.L_x_11:
[----:B------:R-:W-:Y:S01]  /*1970*/  BAR.SYNC.DEFER_BLOCKING 0x0 ;  /* 0x0000000000007b1d */ /* 0x000fe20000010000 */
[----:B------:R-:W-:Y:S01]  /*1980*/  LEA.HI R7, R7, R38, RZ, 0x5 ;  /* 0x0000002607077211 */ /* 0x000fe200078f28ff */
[----:B------:R-:W-:Y:S02]  /*1990*/  IMAD.MOV.U32 R36, RZ, RZ, -0x800000 ;  /* 0xff800000ff247424 */ /* 0x000fe400078e00ff */
[----:B------:R-:W-:Y:S01]  /*19a0*/  IMAD.MOV.U32 R33, RZ, RZ, -0x800000 ;  /* 0xff800000ff217424 */ /* 0x000fe200078e00ff */
[----:B------:R-:W-:Y:S01]  /*19b0*/  LOP3.LUT R9, R7, 0xffffffe0, RZ, 0xc0, !PT ;  /* 0xffffffe007097812 */ /* 0x000fe200078ec0ff */
[----:B------:R-:W-:Y:S01]  /*19c0*/  IMAD.MOV.U32 R32, RZ, RZ, -0x800000 ;  /* 0xff800000ff207424 */ /* 0x000fe200078e00ff */
[----:B------:R-:W-:Y:S01]  /*19d0*/  SHF.R.S32.HI R7, RZ, 0x5, R7 ;  /* 0x00000005ff077819 */ /* 0x000fe20000011407 */
[----:B------:R-:W-:Y:S01]  /*19e0*/  IMAD.MOV.U32 R34, RZ, RZ, -0x800000 ;  /* 0xff800000ff227424 */ /* 0x000fe200078e00ff */
[----:B------:R-:W-:Y:S01]  /*19f0*/  ULDC.U8 UR4, c[0x0][0x329] ;  /* 0x0000ca4000047ab9 */ /* 0x000fe20000000000 */
[----:B------:R-:W-:Y:S01]  /*1a00*/  IMAD.IADD R38, R38, 0x1, -R9 ;  /* 0x0000000126267824 */ /* 0x000fe200078e0a09 */
[----:B------:R-:W-:Y:S03]  /*1a10*/  BSSY B1, `(.L_x_14) ;  /* 0x0000240000017945 */ /* 0x000fe60003800000 */
[----:B------:R-:W-:-:S05]  /*1a20*/  IMAD R27, R38, 0x5, R7 ;  /* 0x00000005261b7824 */ /* 0x000fca00078e0207 */
[----:B------:R-:W-:Y:S04]  /*1a30*/  @!P6 LDS R36, [R27.X4] ;  /* 0x000000001b24e984 */ /* 0x000fe80000004800 */
[----:B------:R-:W0:Y:S04]  /*1a40*/  @!P6 LDS R33, [R27.X4+0x280] ;  /* 0x000280001b21e984 */ /* 0x000e280000004800 */
[----:B------:R-:W1:Y:S04]  /*1a50*/  @!P6 LDS R32, [R27.X4+0x500] ;  /* 0x000500001b20e984 */ /* 0x000e680000004800 */
[----:B------:R-:W2:Y:S01]  /*1a60*/  @!P6 LDS R34, [R27.X4+0x780] ;  /* 0x000780001b22e984 */ /* 0x000ea20000004800 */
[----:B0-----:R-:W-:-:S04]  /*1a70*/  FMNMX.FTZ R19, R36, R33, !PT ;  /* 0x0000002124137209 */ /* 0x001fc80007810000 */
[----:B-1----:R-:W-:-:S04]  /*1a80*/  FMNMX.FTZ R19, R19, R32, !PT ;  /* 0x0000002013137209 */ /* 0x002fc80007810000 */
[----:B--2---:R-:W-:-:S05]  /*1a90*/  FMNMX.FTZ R19, R19, R34, !PT ;  /* 0x0000002213137209 */ /* 0x004fca0007810000 */
[----:B------:R-:W0:Y:S02]  /*1aa0*/  SHFL.BFLY PT, R18, R19, 0x10, 0x1f ;  /* 0x0e001f0013127f89 */ /* 0x000e2400000e0000 */
[----:B0-----:R-:W-:-:S05]  /*1ab0*/  FMNMX.FTZ R18, R19, R18, !PT ;  /* 0x0000001213127209 */ /* 0x001fca0007810000 */
[----:B------:R-:W0:Y:S02]  /*1ac0*/  SHFL.BFLY PT, R25, R18, 0x8, 0x1f ;  /* 0x0d001f0012197f89 */ /* 0x000e2400000e0000 */
[----:B0-----:R-:W-:-:S05]  /*1ad0*/  FMNMX.FTZ R25, R18, R25, !PT ;  /* 0x0000001912197209 */ /* 0x001fca0007810000 */
[----:B------:R-:W0:Y:S02]  /*1ae0*/  SHFL.BFLY PT, R10, R25, 0x4, 0x1f ;  /* 0x0c801f00190a7f89 */ /* 0x000e2400000e0000 */
[----:B0-----:R-:W-:-:S05]  /*1af0*/  FMNMX.FTZ R10, R25, R10, !PT ;  /* 0x0000000a190a7209 */ /* 0x001fca0007810000 */
[----:B------:R-:W0:Y:S02]  /*1b00*/  SHFL.BFLY PT, R9, R10, 0x2, 0x1f ;  /* 0x0c401f000a097f89 */ /* 0x000e2400000e0000 */
[----:B0-----:R-:W-:-:S05]  /*1b10*/  FMNMX.FTZ R9, R10, R9, !PT ;  /* 0x000000090a097209 */ /* 0x001fca0007810000 */
[----:B------:R-:W0:Y:S02]  /*1b20*/  SHFL.BFLY PT, R8, R9, 0x1, 0x1f ;  /* 0x0c201f0009087f89 */ /* 0x000e2400000e0000 */
[----:B0-----:R-:W-:-:S04]  /*1b30*/  FMNMX.FTZ R8, R9, R8, !PT ;  /* 0x0000000809087209 */ /* 0x001fc80007810000 */
[----:B------:R-:W-:-:S04]  /*1b40*/  FSETP.NEU.FTZ.AND P0, PT, R8, -INF , PT ;  /* 0xff8000000800780b */ /* 0x000fc80003f1d000 */
[----:B------:R-:W-:-:S05]  /*1b50*/  FSEL R19, R8, RZ, P0 ;  /* 0x000000ff08137208 */ /* 0x000fca0000000000 */
[C---:B------:R-:W-:Y:S02]  /*1b60*/  FADD.FTZ R21, -R19.reuse, R36 ;  /* 0x0000002413157221 */ /* 0x040fe40000010100 */
[----:B------:R-:W-:Y:S02]  /*1b70*/  FADD.FTZ R23, -R19, R33 ;  /* 0x0000002113177221 */ /* 0x000fe40000010100 */
[----:B------:R-:W-:Y:S02]  /*1b80*/  FMUL.FTZ R21, R21, 1.4426950216293334961 ;  /* 0x3fb8aa3b15157820 */ /* 0x000fe40000410000 */
[----:B------:R-:W-:Y:S02]  /*1b90*/  FMUL.FTZ R23, R23, 1.4426950216293334961 ;  /* 0x3fb8aa3b17177820 */ /* 0x000fe40000410000 */
[C---:B------:R-:W-:Y:S02]  /*1ba0*/  FADD.FTZ R22, -R19.reuse, R32 ;  /* 0x0000002013167221 */ /* 0x040fe40000010100 */
[----:B------:R-:W-:Y:S01]  /*1bb0*/  MUFU.EX2 R21, R21 ;  /* 0x0000001500157308 */ /* 0x000fe20000000800 */
[----:B------:R-:W-:-:S02]  /*1bc0*/  FADD.FTZ R20, -R19, R34 ;  /* 0x0000002213147221 */ /* 0x000fc40000010100 */
[----:B------:R-:W-:Y:S02]  /*1bd0*/  FMUL.FTZ R22, R22, 1.4426950216293334961 ;  /* 0x3fb8aa3b16167820 */ /* 0x000fe40000410000 */
[----:B------:R-:W-:-:S03]  /*1be0*/  FMUL.FTZ R20, R20, 1.4426950216293334961 ;  /* 0x3fb8aa3b14147820 */ /* 0x000fc60000410000 */
[----:B------:R-:W0:Y:S08]  /*1bf0*/  MUFU.EX2 R10, R23 ;  /* 0x00000017000a7308 */ /* 0x000e300000000800 */
[----:B------:R-:W1:Y:S08]  /*1c00*/  MUFU.EX2 R9, R22 ;  /* 0x0000001600097308 */ /* 0x000e700000000800 */
[----:B------:R-:W2:Y:S01]  /*1c10*/  MUFU.EX2 R8, R20 ;  /* 0x0000001400087308 */ /* 0x000ea20000000800 */
[----:B0-----:R-:W-:Y:S01]  /*1c20*/  FADD.FTZ R10, R21, R10 ;  /* 0x0000000a150a7221 */ /* 0x001fe20000010000 */
[----:B------:R-:W-:-:S03]  /*1c30*/  IABS R21, R2 ;  /* 0x0000000200157213 */ /* 0x000fc60000000000 */
[----:B-1----:R-:W-:-:S04]  /*1c40*/  FADD.FTZ R9, R10, R9 ;  /* 0x000000090a097221 */ /* 0x002fc80000010000 */
[----:B--2---:R-:W-:Y:S01]  /*1c50*/  FADD.FTZ R25, R9, R8 ;  /* 0x0000000809197221 */ /* 0x004fe20000010000 */
[----:B------:R-:W-:Y:S01]  /*1c60*/  IABS R9, c[0x0][0x1c0] ;  /* 0x0000700000097a13 */ /* 0x000fe20000000000 */
[----:B------:R-:W0:Y:S03]  /*1c70*/  I2F.RP R8, R21 ;  /* 0x0000001500087306 */ /* 0x000e260000209400 */
[----:B------:R-:W1:Y:S05]  /*1c80*/  SHFL.BFLY PT, R18, R25, 0x10, 0x1f ;  /* 0x0e001f0019127f89 */ /* 0x000e6a00000e0000 */
[----:B------:R-:W2:Y:S08]  /*1c90*/  I2F.U32.RP R20, R9 ;  /* 0x0000000900147306 */ /* 0x000eb00000209000 */
[----:B0-----:R-:W0:Y:S08]  /*1ca0*/  MUFU.RCP R8, R8 ;  /* 0x0000000800087308 */ /* 0x001e300000001000 */
[----:B--2---:R-:W2:Y:S01]  /*1cb0*/  MUFU.RCP R24, R20 ;  /* 0x0000001400187308 */ /* 0x004ea20000001000 */
[----:B-1----:R-:W-:-:S05]  /*1cc0*/  FADD.FTZ R18, R25, R18 ;  /* 0x0000001219127221 */ /* 0x002fca0000010000 */
[----:B------:R-:W1:Y:S01]  /*1cd0*/  SHFL.BFLY PT, R23, R18, 0x8, 0x1f ;  /* 0x0d001f0012177f89 */ /* 0x000e6200000e0000 */
[----:B0-----:R-:W-:Y:S02]  /*1ce0*/  IADD3 R28, R8, 0xffffffe, RZ ;  /* 0x0ffffffe081c7810 */ /* 0x001fe40007ffe0ff */
[----:B------:R-:W-:Y:S02]  /*1cf0*/  IABS R8, R2 ;  /* 0x0000000200087213 */ /* 0x000fe40000000000 */
[----:B------:R-:W0:Y:S01]  /*1d00*/  F2I.FTZ.U32.TRUNC.NTZ R29, R28 ;  /* 0x0000001c001d7305 */ /* 0x000e22000021f000 */
[----:B--2---:R-:W-:Y:S01]  /*1d10*/  IADD3 R24, R24, 0xffffffe, RZ ;  /* 0x0ffffffe18187810 */ /* 0x004fe20007ffe0ff */
[----:B------:R-:W-:Y:S02]  /*1d20*/  IMAD.IADD R20, R6, 0x1, R21 ;  /* 0x0000000106147824 */ /* 0x000fe400078e0215 */
[----:B------:R-:W-:-:S04]  /*1d30*/  IMAD.MOV R8, RZ, RZ, -R8 ;  /* 0x000000ffff087224 */ /* 0x000fc800078e0a08 */
[----:B------:R-:W2:Y:S01]  /*1d40*/  F2I.FTZ.U32.TRUNC.NTZ R25, R24 ;  /* 0x0000001800197305 */ /* 0x000ea2000021f000 */
[----:B0-----:R-:W-:Y:S02]  /*1d50*/  IMAD.MOV R22, RZ, RZ, -R29 ;  /* 0x000000ffff167224 */ /* 0x001fe400078e0a1d */
[----:B------:R-:W-:Y:S02]  /*1d60*/  IMAD.MOV.U32 R28, RZ, RZ, RZ ;  /* 0x000000ffff1c7224 */ /* 0x000fe400078e00ff */
[----:B-1----:R-:W-:Y:S01]  /*1d70*/  FADD.FTZ R23, R18, R23 ;  /* 0x0000001712177221 */ /* 0x002fe20000010000 */
[----:B------:R-:W-:Y:S01]  /*1d80*/  IABS R18, R20 ;  /* 0x0000001400127213 */ /* 0x000fe20000000000 */
[----:B------:R-:W-:Y:S02]  /*1d90*/  IMAD R22, R22, R21, RZ ;  /* 0x0000001516167224 */ /* 0x000fe400078e02ff */
[----:B--2---:R-:W-:Y:S01]  /*1da0*/  IMAD.MOV R6, RZ, RZ, -R25 ;  /* 0x000000ffff067224 */ /* 0x004fe200078e0a19 */
[----:B------:R-:W0:Y:S01]  /*1db0*/  SHFL.BFLY PT, R10, R23, 0x4, 0x1f ;  /* 0x0c801f00170a7f89 */ /* 0x000e2200000e0000 */
[----:B------:R-:W-:-:S04]  /*1dc0*/  IMAD.HI.U32 R22, R29, R22, R28 ;  /* 0x000000161d167227 */ /* 0x000fc800078e001c */
[----:B------:R-:W-:Y:S01]  /*1dd0*/  IMAD.MOV.U32 R29, RZ, RZ, R18 ;  /* 0x000000ffff1d7224 */ /* 0x000fe200078e0012 */
[----:B------:R-:W-:Y:S01]  /*1de0*/  IABS R18, c[0x0][0x1c0] ;  /* 0x0000700000127a13 */ /* 0x000fe20000000000 */
[----:B------:R-:W-:Y:S02]  /*1df0*/  IMAD R31, R6, R9, RZ ;  /* 0x00000009061f7224 */ /* 0x000fe400078e02ff */
[----:B------:R-:W-:Y:S02]  /*1e00*/  IMAD.MOV.U32 R24, RZ, RZ, RZ ;  /* 0x000000ffff187224 */ /* 0x000fe400078e00ff */
[----:B------:R-:W-:-:S04]  /*1e10*/  IMAD.HI.U32 R22, R22, R29, RZ ;  /* 0x0000001d16167227 */ /* 0x000fc800078e00ff */
[----:B------:R-:W-:-:S04]  /*1e20*/  IMAD.HI.U32 R24, R25, R31, R24 ;  /* 0x0000001f19187227 */ /* 0x000fc800078e0018 */
[----:B------:R-:W-:Y:S02]  /*1e30*/  IMAD R8, R22, R8, R29 ;  /* 0x0000000816087224 */ /* 0x000fe400078e021d */
[----:B------:R-:W-:Y:S02]  /*1e40*/  IMAD.MOV R18, RZ, RZ, -R18 ;  /* 0x000000ffff127224 */ /* 0x000fe400078e0a12 */
[----:B------:R-:W-:Y:S01]  /*1e50*/  IMAD.HI.U32 R24, R24, R29, RZ ;  /* 0x0000001d18187227 */ /* 0x000fe200078e00ff */
[----:B------:R-:W-:-:S03]  /*1e60*/  ISETP.GT.U32.AND P0, PT, R21, R8, PT ;  /* 0x000000081500720c */ /* 0x000fc60003f04070 */
[----:B0-----:R-:W-:Y:S02]  /*1e70*/  FADD.FTZ R10, R23, R10 ;  /* 0x0000000a170a7221 */ /* 0x001fe40000010000 */
[----:B------:R-:W-:Y:S02]  /*1e80*/  IMAD R18, R24, R18, R29 ;  /* 0x0000001218127224 */ /* 0x000fe400078e021d */
[----:B------:R-:W-:Y:S01]  /*1e90*/  IMAD.MOV.U32 R31, RZ, RZ, 0x7f800000 ;  /* 0x7f800000ff1f7424 */ /* 0x000fe200078e00ff */
[----:B------:R-:W0:Y:S02]  /*1ea0*/  SHFL.BFLY PT, R23, R10, 0x2, 0x1f ;  /* 0x0c401f000a177f89 */ /* 0x000e2400000e0000 */
[----:B------:R-:W-:-:S03]  /*1eb0*/  ISETP.GT.U32.AND P5, PT, R9, R18, PT ;  /* 0x000000120900720c */ /* 0x000fc60003fa4070 */
[----:B------:R-:W-:Y:S01]  /*1ec0*/  @!P0 IMAD.IADD R8, R8, 0x1, -R21 ;  /* 0x0000000108088824 */ /* 0x000fe200078e0a15 */
[----:B------:R-:W-:Y:S02]  /*1ed0*/  @!P0 IADD3 R22, R22, 0x1, RZ ;  /* 0x0000000116168810 */ /* 0x000fe40007ffe0ff */
[----:B------:R-:W-:Y:S02]  /*1ee0*/  ISETP.GT.AND P0, PT, R2, RZ, PT ;  /* 0x000000ff0200720c */ /* 0x000fe40003f04270 */
[-C--:B------:R-:W-:Y:S02]  /*1ef0*/  ISETP.GE.U32.AND P4, PT, R8, R21.reuse, PT ;  /* 0x000000150800720c */ /* 0x080fe40003f86070 */
[C---:B------:R-:W-:Y:S02]  /*1f00*/  LOP3.LUT R8, R20.reuse, R21, RZ, 0x3c, !PT ;  /* 0x0000001514087212 */ /* 0x040fe400078e3cff */
[----:B------:R-:W-:Y:S01]  /*1f10*/  LOP3.LUT R20, R20, c[0x0][0x1c0], RZ, 0x3c, !PT ;  /* 0x0000700014147a12 */ /* 0x000fe200078e3cff */
[----:B------:R-:W-:Y:S01]  /*1f20*/  @!P5 IMAD.IADD R18, R18, 0x1, -R9 ;  /* 0x000000011212d824 */ /* 0x000fe200078e0a09 */
[----:B------:R-:W-:-:S02]  /*1f30*/  ISETP.GE.AND P3, PT, R8, RZ, PT ;  /* 0x000000ff0800720c */ /* 0x000fc40003f66270 */
[----:B------:R-:W1:Y:S01]  /*1f40*/  S2R R8, SR_TID.X ;  /* 0x0000000000087919 */ /* 0x000e620000002100 */
[----:B------:R-:W-:Y:S02]  /*1f50*/  @!P5 IADD3 R24, R24, 0x1, RZ ;  /* 0x000000011818d810 */ /* 0x000fe40007ffe0ff */
[----:B------:R-:W-:Y:S02]  /*1f60*/  ISETP.GE.U32.AND P1, PT, R18, R9, PT ;  /* 0x000000091200720c */ /* 0x000fe40003f26070 */
[----:B------:R-:W-:Y:S01]  /*1f70*/  ISETP.GE.AND P2, PT, R20, RZ, PT ;  /* 0x000000ff1400720c */ /* 0x000fe20003f46270 */
[----:B0-----:R-:W-:Y:S01]  /*1f80*/  FADD.FTZ R23, R10, R23 ;  /* 0x000000170a177221 */ /* 0x001fe20000010000 */
[----:B------:R-:W-:Y:S02]  /*1f90*/  @P4 IADD3 R22, R22, 0x1, RZ ;  /* 0x0000000116164810 */ /* 0x000fe40007ffe0ff */
[----:B------:R-:W-:Y:S02]  /*1fa0*/  ISETP.GT.AND P4, PT, R3, RZ, PT ;  /* 0x000000ff0300720c */ /* 0x000fe40003f84270 */
[----:B------:R-:W0:Y:S01]  /*1fb0*/  SHFL.BFLY PT, R6, R23, 0x1, 0x1f ;  /* 0x0c201f0017067f89 */ /* 0x000e2200000e0000 */
[----:B------:R-:W-:Y:S01]  /*1fc0*/  SHF.R.S32.HI R20, RZ, 0x1f, R2 ;  /* 0x0000001fff147819 */ /* 0x000fe20000011402 */
[----:B------:R-:W-:Y:S01]  /*1fd0*/  @!P3 IMAD.MOV R22, RZ, RZ, -R22 ;  /* 0x000000ffff16b224 */ /* 0x000fe200078e0a16 */
[----:B------:R-:W-:-:S02]  /*1fe0*/  ISETP.NE.AND P5, PT, R2, RZ, PT ;  /* 0x000000ff0200720c */ /* 0x000fc40003fa5270 */
[----:B------:R-:W-:Y:S02]  /*1ff0*/  @P1 IADD3 R24, R24, 0x1, RZ ;  /* 0x0000000118181810 */ /* 0x000fe40007ffe0ff */
[----:B------:R-:W-:Y:S01]  /*2000*/  LEA.HI.SX32 R9, R2, 0x1, 0x1 ;  /* 0x0000000102097811 */ /* 0x000fe200078f0aff */
[----:B------:R-:W-:Y:S01]  /*2010*/  @!P0 IMAD.MOV R9, RZ, RZ, R20 ;  /* 0x000000ffff098224 */ /* 0x000fe200078e0214 */
[----:B------:R-:W-:Y:S01]  /*2020*/  ISETP.NE.AND P0, PT, RZ, c[0x0][0x1c0], PT ;  /* 0x00007000ff007a0c */ /* 0x000fe20003f05270 */
[----:B------:R-:W-:Y:S01]  /*2030*/  @!P2 IMAD.MOV R24, RZ, RZ, -R24 ;  /* 0x000000ffff18a224 */ /* 0x000fe200078e0a18 */
[----:B------:R-:W-:Y:S02]  /*2040*/  SHF.R.S32.HI R10, RZ, 0x1f, R3 ;  /* 0x0000001fff0a7819 */ /* 0x000fe40000011403 */
[----:B-1----:R-:W-:Y:S02]  /*2050*/  LOP3.LUT P2, RZ, R8, 0x1f, RZ, 0xc0, !PT ;  /* 0x0000001f08ff7812 */ /* 0x002fe4000784c0ff */
[----:B------:R-:W-:-:S02]  /*2060*/  ISETP.NE.AND P3, PT, RZ, UR4, PT ;  /* 0x00000004ff007c0c */ /* 0x000fc4000bf65270 */
[----:B------:R-:W-:Y:S02]  /*2070*/  ISETP.GT.OR P2, PT, R8, 0x7f, P2 ;  /* 0x0000007f0800780c */ /* 0x000fe40001744670 */
[----:B------:R-:W-:-:S03]  /*2080*/  @!P5 LOP3.LUT R22, RZ, R21, RZ, 0x33, !PT ;  /* 0x00000015ff16d212 */ /* 0x000fc600078e33ff */
[----:B------:R-:W-:Y:S01]  /*2090*/  @!P0 LOP3.LUT R24, RZ, c[0x0][0x1c0], RZ, 0x33, !PT ;  /* 0x00007000ff188a12 */ /* 0x000fe200078e33ff */
[----:B0-----:R-:W-:Y:S01]  /*20a0*/  FADD.FTZ R18, R23, R6 ;  /* 0x0000000617127221 */ /* 0x001fe20000010000 */
[----:B------:R-:W-:Y:S01]  /*20b0*/  LEA.HI.SX32 R6, R3, 0x1, 0x1 ;  /* 0x0000000103067811 */ /* 0x000fe200078f0aff */
[----:B------:R-:W-:Y:S01]  /*20c0*/  @!P4 IMAD.MOV R6, RZ, RZ, R10 ;  /* 0x000000ffff06c224 */ /* 0x000fe200078e020a */
[----:B------:R-:W-:Y:S01]  /*20d0*/  ISETP.LT.U32.AND P0, PT, R40, R22, PT ;  /* 0x000000162800720c */ /* 0x000fe20003f01070 */
[----:B------:R-:W-:Y:S01]  /*20e0*/  IMAD.MOV.U32 R10, RZ, RZ, c[0x0][0x214] ;  /* 0x00008500ff0a7624 */ /* 0x000fe200078e00ff */
[----:B------:R-:W-:Y:S02]  /*20f0*/  FSETP.NE.FTZ.AND P1, PT, R18, RZ, PT ;  /* 0x000000ff1200720b */ /* 0x000fe40003f35000 */
[----:B------:R-:W-:Y:S02]  /*2100*/  SHF.R.S32.HI R21, RZ, 0x1f, R22 ;  /* 0x0000001fff157819 */ /* 0x000fe40000011416 */
[----:B------:R-:W-:-:S02]  /*2110*/  SEL R23, R10, 0x1, !P3 ;  /* 0x000000010a177807 */ /* 0x000fc40005800000 */
[----:B------:R-:W-:-:S03]  /*2120*/  ISETP.LT.AND.EX P0, PT, R41, R21, PT, P0 ;  /* 0x000000152900720c */ /* 0x000fc60003f01300 */
[-C--:B------:R-:W-:Y:S01]  /*2130*/  IMAD R8, R24, R23.reuse, RZ ;  /* 0x0000001718087224 */ /* 0x080fe200078e02ff */
[----:B------:R-:W-:Y:S01]  /*2140*/  SEL R10, R40, R22, P0 ;  /* 0x00000016280a7207 */ /* 0x000fe20000000000 */
[----:B------:R-:W-:Y:S02]  /*2150*/  IMAD R25, R4, R23, RZ ;  /* 0x0000001704197224 */ /* 0x000fe400078e02ff */
[----:B------:R-:W0:Y:S01]  /*2160*/  @P1 MUFU.LG2 R18, R18 ;  /* 0x0000001200121308 */ /* 0x000e220000000c00 */
[----:B------:R-:W-:Y:S01]  /*2170*/  IMAD R8, R9, R8, RZ ;  /* 0x0000000809087224 */ /* 0x000fe200078e02ff */
[----:B------:R-:W-:Y:S01]  /*2180*/  SEL R9, R41, R21, P0 ;  /* 0x0000001529097207 */ /* 0x000fe20000000000 */
[----:B------:R-:W-:Y:S02]  /*2190*/  IMAD R6, R25, R6, RZ ;  /* 0x0000000619067224 */ /* 0x000fe400078e02ff */
[----:B0-----:R-:W-:Y:S01]  /*21a0*/  @P1 FFMA.FTZ R31, R18, 0.69314718246459960938, R19 ;  /* 0x3f317218121f1823 */ /* 0x001fe20000010013 */
[----:B------:R-:W-:Y:S05]  /*21b0*/  @P2 BRA `(.L_x_15) ;  /* 0x00001c5000002947 */ /* 0x000fea0003800000 */
[----:B------:R-:W-:Y:S01]  /*21c0*/  ULDC.U8 UR4, c[0x0][0x328] ;  /* 0x0000ca0000047ab9 */ /* 0x000fe20000000000 */
[----:B------:R-:W-:-:S02]  /*21d0*/  IADD3 R40, P0, R7, UR7, RZ ;  /* 0x0000000707287c10 */ /* 0x000fc4000ff1e0ff */
[----:B------:R-:W-:Y:S02]  /*21e0*/  ISETP.NE.AND P1, PT, RZ, UR4, PT ;  /* 0x00000004ff007c0c */ /* 0x000fe4000bf25270 */
[----:B------:R-:W-:-:S11]  /*21f0*/  LEA.HI.X.SX32 R41, R7, UR6, 0x1, P0 ;  /* 0x0000000607297c11 */ /* 0x000fd600080f0eff */
[----:B------:R-:W-:Y:S05]  /*2200*/  @!P1 BRA `(.L_x_16) ;  /* 0x00001bd000009947 */ /* 0x000fea0003800000 */
[----:B------:R-:W-:Y:S01]  /*2210*/  ISETP.GE.U32.AND P1, PT, R40, R12, PT ;  /* 0x0000000c2800720c */ /* 0x000fe20003f26070 */
[----:B------:R-:W-:-:S03]  /*2220*/  IMAD.MOV.U32 R4, RZ, RZ, c[0x0][0x1c0] ;  /* 0x00007000ff047624 */ /* 0x000fc600078e00ff */
[----:B------:R-:W-:Y:S02]  /*2230*/  ISETP.GE.AND.EX P1, PT, R41, R0, PT, P1 ;  /* 0x000000002900720c */ /* 0x000fe40003f26310 */
[----:B------:R-:W-:Y:S02]  /*2240*/  ISETP.LT.U32.AND P0, PT, R4, 0x1, PT ;  /* 0x000000010400780c */ /* 0x000fe40003f01070 */
[----:B------:R-:W-:-:S04]  /*2250*/  SHF.R.S32.HI R18, RZ, 0x1f, R4 ;  /* 0x0000001fff127819 */ /* 0x000fc80000011404 */
[----:B------:R-:W-:-:S04]  /*2260*/  ISETP.LT.AND.EX P0, PT, R18, RZ, PT, P0 ;  /* 0x000000ff1200720c */ /* 0x000fc80003f01300 */
[----:B------:R-:W-:Y:S02]  /*2270*/  SEL R4, R4, 0x1, P0 ;  /* 0x0000000104047807 */ /* 0x000fe40000000000 */
[----:B------:R-:W-:Y:S01]  /*2280*/  SEL R0, R18, RZ, P0 ;  /* 0x000000ff12007207 */ /* 0x000fe20000000000 */
[----:B------:R-:W-:Y:S05]  /*2290*/  @P1 BRA `(.L_x_15) ;  /* 0x00001b7000001947 */ /* 0x000fea0003800000 */
[----:B------:R-:W-:Y:S01]  /*22a0*/  IADD3 R18, P1, R4, 0x1, RZ ;  /* 0x0000000104127810 */ /* 0x000fe20007f3e0ff */
[----:B------:R-:W-:Y:S03]  /*22b0*/  BSSY B0, `(.L_x_17) ;  /* 0x0000035000007945 */ /* 0x000fe60003800000 */
[----:B------:R-:W-:Y:S01]  /*22c0*/  ISETP.GE.U32.AND P0, PT, R18, 0x3, PT ;  /* 0x000000031200780c */ /* 0x000fe20003f06070 */
[----:B------:R-:W-:-:S05]  /*22d0*/  IMAD.X R18, RZ, RZ, R0, P1 ;  /* 0x000000ffff127224 */ /* 0x000fca00008e0600 */
[----:B------:R-:W-:-:S04]  /*22e0*/  ISETP.GE.U32.AND.EX P0, PT, R18, RZ, PT, P0 ;  /* 0x000000ff1200720c */ /* 0x000fc80003f06100 */
[----:B------:R-:W-:Y:S02]  /*22f0*/  SEL R18, R0, RZ, !P0 ;  /* 0x000000ff00127207 */ /* 0x000fe40004000000 */
[----:B------:R-:W-:-:S03]  /*2300*/  SEL R20, R4, RZ, !P0 ;  /* 0x000000ff04147207 */ /* 0x000fc60004000000 */
[-C--:B------:R-:W-:Y:S02]  /*2310*/  IMAD R18, R18, R35.reuse, RZ ;  /* 0x0000002312127224 */ /* 0x080fe400078e02ff */
[----:B------:R-:W-:-:S04]  /*2320*/  IMAD.WIDE.U32 R22, R20, R35, RZ ;  /* 0x0000002314167225 */ /* 0x000fc800078e00ff */
[----:B------:R-:W-:Y:S02]  /*2330*/  IMAD R19, R20, R5, R18 ;  /* 0x0000000514137224 */ /* 0x000fe400078e0212 */
[----:B------:R-:W-:-:S03]  /*2340*/  IMAD.WIDE.U32 R44, R22, R4, RZ ;  /* 0x00000004162c7225 */ /* 0x000fc600078e00ff */
[----:B------:R-:W-:-:S05]  /*2350*/  IADD3 R19, R23, R19, RZ ;  /* 0x0000001317137210 */ /* 0x000fca0007ffe0ff */
[----:B------:R-:W-:-:S04]  /*2360*/  IMAD R25, R19, R4, RZ ;  /* 0x0000000413197224 */ /* 0x000fc800078e02ff */
[----:B------:R-:W-:-:S04]  /*2370*/  IMAD R25, R0, R22, R25 ;  /* 0x0000001600197224 */ /* 0x000fc800078e0219 */
[----:B------:R-:W-:-:S05]  /*2380*/  IMAD.IADD R25, R45, 0x1, R25 ;  /* 0x000000012d197824 */ /* 0x000fca00078e0219 */
[----:B------:R-:W-:-:S04]  /*2390*/  LOP3.LUT R18, R41, R25, RZ, 0xfc, !PT ;  /* 0x0000001929127212 */ /* 0x000fc800078efcff */
[----:B------:R-:W-:-:S13]  /*23a0*/  ISETP.NE.U32.AND P0, PT, R18, RZ, PT ;  /* 0x000000ff1200720c */ /* 0x000fda0003f05070 */
[----:B------:R-:W-:Y:S05]  /*23b0*/  @!P0 BRA `(.L_x_18) ;  /* 0x000000e000008947 */ /* 0x000fea0003800000 */
[----:B------:R-:W-:Y:S01]  /*23c0*/  IMAD.MOV.U32 R30, RZ, RZ, R40 ;  /* 0x000000ffff1e7224 */ /* 0x000fe200078e0028 */
[----:B------:R-:W-:Y:S01]  /*23d0*/  MOV R19, R41 ;  /* 0x0000002900137202 */ /* 0x000fe20000000f00 */
[----:B------:R-:W-:Y:S01]  /*23e0*/  IMAD.MOV.U32 R26, RZ, RZ, R44 ;  /* 0x000000ffff1a7224 */ /* 0x000fe200078e002c */
[----:B------:R-:W-:Y:S02]  /*23f0*/  MOV R24, 0x2410 ;  /* 0x0000241000187802 */ /* 0x000fe40000000f00 */
[----:B------:R-:W-:Y:S05]  /*2400*/  CALL.REL.NOINC `($__internal_0_$__cuda_sm20_div_s64) ;  /* 0x0000234000007944 */ /* 0x000fea0003c00000 */
[-C--:B------:R-:W-:Y:S02]  /*2410*/  IADD3 R23, P0, RZ, -R20.reuse, RZ ;  /* 0x80000014ff177210 */ /* 0x080fe40007f1e0ff */
[----:B------:R-:W-:Y:S02]  /*2420*/  MOV R50, R20 ;  /* 0x0000001400327202 */ /* 0x000fe40000000f00 */
[----:B------:R-:W-:Y:S01]  /*2430*/  IADD3.X R19, RZ, ~R21, RZ, P0, !PT ;  /* 0x80000015ff137210 */ /* 0x000fe200007fe4ff */
[----:B------:R-:W-:Y:S01]  /*2440*/  IMAD.WIDE.U32 R40, R44, R23, R40 ;  /* 0x000000172c287225 */ /* 0x000fe200078e0028 */
[----:B------:R-:W-:-:S03]  /*2450*/  MOV R51, R21 ;  /* 0x0000001500337202 */ /* 0x000fc60000000f00 */
[----:B------:R-:W-:-:S04]  /*2460*/  IMAD R18, R19, R44, RZ ;  /* 0x0000002c13127224 */ /* 0x000fc800078e02ff */
[----:B------:R-:W-:-:S05]  /*2470*/  IMAD R19, R25, R23, R18 ;  /* 0x0000001719137224 */ /* 0x000fca00078e0212 */
[----:B------:R-:W-:Y:S01]  /*2480*/  IADD3 R19, R41, R19, RZ ;  /* 0x0000001329137210 */ /* 0x000fe20007ffe0ff */
[----:B------:R-:W-:Y:S05]  /*2490*/  BRA `(.L_x_19) ;  /* 0x0000016000007947 */ /* 0x000fea0003800000 */
.L_x_18:
[----:B------:R-:W0:Y:S01]  /*24a0*/  I2F.U32.RP R22, R44 ;  /* 0x0000002c00167306 */ /* 0x000e220000209000 */
[----:B------:R-:W-:Y:S01]  /*24b0*/  ISETP.NE.U32.AND P0, PT, R44, RZ, PT ;  /* 0x000000ff2c00720c */ /* 0x000fe20003f05070 */
[----:B------:R-:W-:-:S06]  /*24c0*/  IMAD.MOV.U32 R51, RZ, RZ, RZ ;  /* 0x000000ffff337224 */ /* 0x000fcc00078e00ff */
[----:B0-----:R-:W0:Y:S02]  /*24d0*/  MUFU.RCP R20, R22 ;  /* 0x0000001600147308 */ /* 0x001e240000001000 */
[----:B0-----:R-:W-:-:S06]  /*24e0*/  IADD3 R20, R20, 0xffffffe, RZ ;  /* 0x0ffffffe14147810 */ /* 0x001fcc0007ffe0ff */
[----:B------:R0:W1:Y:S02]  /*24f0*/  F2I.FTZ.U32.TRUNC.NTZ R21, R20 ;  /* 0x0000001400157305 */ /* 0x000064000021f000 */
[----:B0-----:R-:W-:Y:S01]  /*2500*/  HFMA2.MMA R20, -RZ, RZ, 0, 0 ;  /* 0x00000000ff147435 */ /* 0x001fe200000001ff */
[----:B-1----:R-:W-:-:S04]  /*2510*/  IMAD.MOV R18, RZ, RZ, -R21 ;  /* 0x000000ffff127224 */ /* 0x002fc800078e0a15 */
[----:B------:R-:W-:-:S05]  /*2520*/  IMAD R18, R18, R44, RZ ;  /* 0x0000002c12127224 */ /* 0x000fca00078e02ff */
[----:B------:R-:W-:-:S06]  /*2530*/  IMAD.HI.U32 R21, R21, R18, R20 ;  /* 0x0000001215157227 */ /* 0x000fcc00078e0014 */
[----:B------:R-:W-:-:S04]  /*2540*/  IMAD.HI.U32 R50, R21, R40, RZ ;  /* 0x0000002815327227 */ /* 0x000fc800078e00ff */
[----:B------:R-:W-:-:S04]  /*2550*/  IMAD.MOV R19, RZ, RZ, -R50 ;  /* 0x000000ffff137224 */ /* 0x000fc800078e0a32 */
[----:B------:R-:W-:-:S05]  /*2560*/  IMAD R19, R44, R19, R40 ;  /* 0x000000132c137224 */ /* 0x000fca00078e0228 */
[----:B------:R-:W-:-:S13]  /*2570*/  ISETP.GE.U32.AND P2, PT, R19, R44, PT ;  /* 0x0000002c1300720c */ /* 0x000fda0003f46070 */
[-C--:B------:R-:W-:Y:S02]  /*2580*/  @P2 IADD3 R19, R19, -R44.reuse, RZ ;  /* 0x8000002c13132210 */ /* 0x080fe40007ffe0ff */
[----:B------:R-:W-:Y:S02]  /*2590*/  @P2 IADD3 R50, R50, 0x1, RZ ;  /* 0x0000000132322810 */ /* 0x000fe40007ffe0ff */
[----:B------:R-:W-:Y:S02]  /*25a0*/  ISETP.GE.U32.AND P1, PT, R19, R44, PT ;  /* 0x0000002c1300720c */ /* 0x000fe40003f26070 */
[----:B------:R-:W-:-:S11]  /*25b0*/  MOV R19, RZ ;  /* 0x000000ff00137202 */ /* 0x000fd60000000f00 */
[----:B------:R-:W-:Y:S02]  /*25c0*/  @P1 IADD3 R50, R50, 0x1, RZ ;  /* 0x0000000132321810 */ /* 0x000fe40007ffe0ff */
[----:B------:R-:W-:-:S05]  /*25d0*/  @!P0 LOP3.LUT R50, RZ, R44, RZ, 0x33, !PT ;  /* 0x0000002cff328212 */ /* 0x000fca00078e33ff */
[----:B------:R-:W-:-:S04]  /*25e0*/  IMAD.MOV R21, RZ, RZ, -R50 ;  /* 0x000000ffff157224 */ /* 0x000fc800078e0a32 */
[----:B------:R-:W-:Y:S02]  /*25f0*/  IMAD R40, R44, R21, R40 ;  /* 0x000000152c287224 */ /* 0x000fe400078e0228 */
.L_x_19:
[----:B------:R-:W-:Y:S05]  /*2600*/  BSYNC B0 ;  /* 0x0000000000007941 */ /* 0x000fea0003800000 */
.L_x_17:
[----:B------:R-:W-:Y:S01]  /*2610*/  LOP3.LUT R18, R19, R5, RZ, 0xfc, !PT ;  /* 0x0000000513127212 */ /* 0x000fe200078efcff */
[----:B------:R-:W-:Y:S03]  /*2620*/  BSSY B0, `(.L_x_20) ;  /* 0x0000028000007945 */ /* 0x000fe60003800000 */
        /* <DEDUP_REMOVED lines=9> */
[-C--:B------:R-:W-:Y:S02]  /*26c0*/  IADD3.X R18, RZ, ~R21.reuse, RZ, P0, !PT ;  /* 0x80000015ff127210 */ /* 0x080fe400007fe4ff */
[----:B------:R-:W-:Y:S01]  /*26d0*/  MOV R44, R20 ;  /* 0x00000014002c7202 */ /* 0x000fe20000000f00 */
[----:B------:R-:W-:Y:S01]  /*26e0*/  IMAD.WIDE.U32 R40, R35, R22, R40 ;  /* 0x0000001623287225 */ /* 0x000fe200078e0028 */
[----:B------:R-:W-:-:S03]  /*26f0*/  MOV R45, R21 ;  /* 0x00000015002d7202 */ /* 0x000fc60000000f00 */
[----:B------:R-:W-:-:S04]  /*2700*/  IMAD R18, R18, R35, RZ ;  /* 0x0000002312127224 */ /* 0x000fc800078e02ff */
[----:B------:R-:W-:-:S05]  /*2710*/  IMAD R5, R5, R22, R18 ;  /* 0x0000001605057224 */ /* 0x000fca00078e0212 */
[----:B------:R-:W-:Y:S01]  /*2720*/  IADD3 R5, R41, R5, RZ ;  /* 0x0000000529057210 */ /* 0x000fe20007ffe0ff */
[----:B------:R-:W-:Y:S05]  /*2730*/  BRA `(.L_x_22) ;  /* 0x0000016000007947 */ /* 0x000fea0003800000 */
.L_x_21:
[----:B------:R-:W0:Y:S01]  /*2740*/  I2F.U32.RP R20, R35 ;  /* 0x0000002300147306 */ /* 0x000e220000209000 */
[----:B------:R-:W-:Y:S01]  /*2750*/  HFMA2.MMA R18, -RZ, RZ, 0, 0 ;  /* 0x00000000ff127435 */ /* 0x000fe200000001ff */
[----:B------:R-:W-:Y:S01]  /*2760*/  ISETP.NE.U32.AND P0, PT, R35, RZ, PT ;  /* 0x000000ff2300720c */ /* 0x000fe20003f05070 */
[----:B------:R-:W-:-:S05]  /*2770*/  IMAD.MOV.U32 R45, RZ, RZ, RZ ;  /* 0x000000ffff2d7224 */ /* 0x000fca00078e00ff */
[----:B0-----:R-:W0:Y:S02]  /*2780*/  MUFU.RCP R19, R20 ;  /* 0x0000001400137308 */ /* 0x001e240000001000 */
[----:B0-----:R-:W-:-:S06]  /*2790*/  IADD3 R19, R19, 0xffffffe, RZ ;  /* 0x0ffffffe13137810 */ /* 0x001fcc0007ffe0ff */
[----:B------:R-:W0:Y:S02]  /*27a0*/  F2I.FTZ.U32.TRUNC.NTZ R19, R19 ;  /* 0x0000001300137305 */ /* 0x000e24000021f000 */
[----:B0-----:R-:W-:-:S04]  /*27b0*/  IMAD.MOV R5, RZ, RZ, -R19 ;  /* 0x000000ffff057224 */ /* 0x001fc800078e0a13 */
[----:B------:R-:W-:-:S04]  /*27c0*/  IMAD R5, R5, R35, RZ ;  /* 0x0000002305057224 */ /* 0x000fc800078e02ff */
[----:B------:R-:W-:-:S06]  /*27d0*/  IMAD.HI.U32 R5, R19, R5, R18 ;  /* 0x0000000513057227 */ /* 0x000fcc00078e0012 */
[----:B------:R-:W-:-:S04]  /*27e0*/  IMAD.HI.U32 R44, R5, R40, RZ ;  /* 0x00000028052c7227 */ /* 0x000fc800078e00ff */
[----:B------:R-:W-:-:S04]  /*27f0*/  IMAD.MOV R5, RZ, RZ, -R44 ;  /* 0x000000ffff057224 */ /* 0x000fc800078e0a2c */
[----:B------:R-:W-:Y:S01]  /*2800*/  IMAD R18, R35, R5, R40 ;  /* 0x0000000523127224 */ /* 0x000fe200078e0228 */
[----:B------:R-:W-:-:S04]  /*2810*/  MOV R5, RZ ;  /* 0x000000ff00057202 */ /* 0x000fc80000000f00 */
[----:B------:R-:W-:-:S13]  /*2820*/  ISETP.GE.U32.AND P2, PT, R18, R35, PT ;  /* 0x000000231200720c */ /* 0x000fda0003f46070 */
[-C--:B------:R-:W-:Y:S02]  /*2830*/  @P2 IADD3 R18, R18, -R35.reuse, RZ ;  /* 0x8000002312122210 */ /* 0x080fe40007ffe0ff */
[----:B------:R-:W-:Y:S02]  /*2840*/  @P2 IADD3 R44, R44, 0x1, RZ ;  /* 0x000000012c2c2810 */ /* 0x000fe40007ffe0ff */
[----:B------:R-:W-:-:S13]  /*2850*/  ISETP.GE.U32.AND P1, PT, R18, R35, PT ;  /* 0x000000231200720c */ /* 0x000fda0003f26070 */
[----:B------:R-:W-:Y:S02]  /*2860*/  @P1 IADD3 R44, R44, 0x1, RZ ;  /* 0x000000012c2c1810 */ /* 0x000fe40007ffe0ff */
[----:B------:R-:W-:-:S05]  /*2870*/  @!P0 LOP3.LUT R44, RZ, R35, RZ, 0x33, !PT ;  /* 0x00000023ff2c8212 */ /* 0x000fca00078e33ff */
[----:B------:R-:W-:-:S04]  /*2880*/  IMAD.MOV R18, RZ, RZ, -R44 ;  /* 0x000000ffff127224 */ /* 0x000fc800078e0a2c */
[----:B------:R-:W-:Y:S02]  /*2890*/  IMAD R40, R35, R18, R40 ;  /* 0x0000001223287224 */ /* 0x000fe400078e0228 */
.L_x_22:
[----:B------:R-:W-:Y:S05]  /*28a0*/  BSYNC B0 ;  /* 0x0000000000007941 */ /* 0x000fea0003800000 */
.L_x_20:
[----:B------:R-:W-:Y:S01]  /*28b0*/  LOP3.LUT R18, R45, R0, RZ, 0xfc, !PT ;  /* 0x000000002d127212 */ /* 0x000fe200078efcff */
[----:B------:R-:W-:Y:S01]  /*28c0*/  IMAD.MOV.U32 R28, RZ, RZ, c[0x0][0x210] ;  /* 0x00008400ff1c7624 */ /* 0x000fe200078e00ff */
[----:B------:R-:W-:Y:S02]  /*28d0*/  BSSY B0, `(.L_x_23) ;  /* 0x0000027000007945 */ /* 0x000fe40003800000 */
[----:B------:R-:W-:Y:S02]  /*28e0*/  ISETP.NE.U32.AND P0, PT, R18, RZ, PT ;  /* 0x000000ff1200720c */ /* 0x000fe40003f05070 */
[----:B------:R-:W-:-:S11]  /*28f0*/  SEL R28, R28, 0x1, P3 ;  /* 0x000000011c1c7807 */ /* 0x000fd60001800000 */
[----:B------:R-:W-:Y:S05]  /*2900*/  @!P0 BRA `(.L_x_24) ;  /* 0x000000d000008947 */ /* 0x000fea0003800000 */
[----:B------:R-:W-:Y:S01]  /*2910*/  IMAD.MOV.U32 R30, RZ, RZ, R44 ;  /* 0x000000ffff1e7224 */ /* 0x000fe200078e002c */
[----:B------:R-:W-:Y:S01]  /*2920*/  MOV R26, R4 ;  /* 0x00000004001a7202 */ /* 0x000fe20000000f00 */
[----:B------:R-:W-:Y:S01]  /*2930*/  IMAD.MOV.U32 R19, RZ, RZ, R45 ;  /* 0x000000ffff137224 */ /* 0x000fe200078e002d */
[----:B------:R-:W-:Y:S02]  /*2940*/  MOV R25, R0 ;  /* 0x0000000000197202 */ /* 0x000fe40000000f00 */
[----:B------:R-:W-:Y:S02]  /*2950*/  MOV R24, 0x2970 ;  /* 0x0000297000187802 */ /* 0x000fe40000000f00 */
[----:B------:R-:W-:Y:S05]  /*2960*/  CALL.REL.NOINC `($__internal_0_$__cuda_sm20_div_s64) ;  /* 0x00001de000007944 */ /* 0x000fea0003c00000 */
[----:B------:R-:W-:-:S04]  /*2970*/  IADD3 R23, P0, RZ, -R20, RZ ;  /* 0x80000014ff177210 */ /* 0x000fc80007f1e0ff */
[----:B------:R-:W-:Y:S01]  /*2980*/  IADD3.X R19, RZ, ~R21, RZ, P0, !PT ;  /* 0x80000015ff137210 */ /* 0x000fe200007fe4ff */
[----:B------:R-:W-:-:S04]  /*2990*/  IMAD.WIDE.U32 R44, R4, R23, R44 ;  /* 0x00000017042c7225 */ /* 0x000fc800078e002c */
[----:B------:R-:W-:-:S04]  /*29a0*/  IMAD R19, R19, R4, RZ ;  /* 0x0000000413137224 */ /* 0x000fc800078e02ff */
[----:B------:R-:W-:-:S05]  /*29b0*/  IMAD R0, R0, R23, R19 ;  /* 0x0000001700007224 */ /* 0x000fca00078e0213 */
[----:B------:R-:W-:Y:S01]  /*29c0*/  IADD3 R0, R45, R0, RZ ;  /* 0x000000002d007210 */ /* 0x000fe20007ffe0ff */
[----:B------:R-:W-:Y:S05]  /*29d0*/  BRA `(.L_x_25) ;  /* 0x0000016000007947 */ /* 0x000fea0003800000 */
.L_x_24:
[----:B------:R-:W0:Y:S01]  /*29e0*/  I2F.U32.RP R21, R4 ;  /* 0x0000000400157306 */ /* 0x000e220000209000 */
[----:B------:R-:W-:-:S07]  /*29f0*/  ISETP.NE.U32.AND P0, PT, R4, RZ, PT ;  /* 0x000000ff0400720c */ /* 0x000fce0003f05070 */
[----:B0-----:R-:W0:Y:S02]  /*2a00*/  MUFU.RCP R18, R21 ;  /* 0x0000001500127308 */ /* 0x001e240000001000 */
[----:B0-----:R-:W-:Y:S01]  /*2a10*/  IADD3 R18, R18, 0xffffffe, RZ ;  /* 0x0ffffffe12127810 */ /* 0x001fe20007ffe0ff */
[----:B------:R-:W-:-:S05]  /*2a20*/  IMAD.MOV.U32 R21, RZ, RZ, RZ ;  /* 0x000000ffff157224 */ /* 0x000fca00078e00ff */
[----:B------:R0:W1:Y:S02]  /*2a30*/  F2I.FTZ.U32.TRUNC.NTZ R19, R18 ;  /* 0x0000001200137305 */ /* 0x000064000021f000 */
[----:B0-----:R-:W-:Y:S01]  /*2a40*/  HFMA2.MMA R18, -RZ, RZ, 0, 0 ;  /* 0x00000000ff127435 */ /* 0x001fe200000001ff */
[----:B-1----:R-:W-:-:S04]  /*2a50*/  IMAD.MOV R0, RZ, RZ, -R19 ;  /* 0x000000ffff007224 */ /* 0x002fc800078e0a13 */
[----:B------:R-:W-:-:S05]  /*2a60*/  IMAD R0, R0, R4, RZ ;  /* 0x0000000400007224 */ /* 0x000fca00078e02ff */
[----:B------:R-:W-:Y:S01]  /*2a70*/  IMAD.HI.U32 R19, R19, R0, R18 ;  /* 0x0000000013137227 */ /* 0x000fe200078e0012 */
[----:B------:R-:W-:-:S05]  /*2a80*/  MOV R0, RZ ;  /* 0x000000ff00007202 */ /* 0x000fca0000000f00 */
[----:B------:R-:W-:-:S04]  /*2a90*/  IMAD.HI.U32 R20, R19, R44, RZ ;  /* 0x0000002c13147227 */ /* 0x000fc800078e00ff */
[----:B------:R-:W-:-:S04]  /*2aa0*/  IMAD.MOV R19, RZ, RZ, -R20 ;  /* 0x000000ffff137224 */ /* 0x000fc800078e0a14 */
[----:B------:R-:W-:-:S05]  /*2ab0*/  IMAD R19, R4, R19, R44 ;  /* 0x0000001304137224 */ /* 0x000fca00078e022c */
        /* <DEDUP_REMOVED lines=8> */
.L_x_25:
[----:B------:R-:W-:Y:S05]  /*2b40*/  BSYNC B0 ;  /* 0x0000000000007941 */ /* 0x000fea0003800000 */
.L_x_23:
[-C--:B------:R-:W-:Y:S01]  /*2b50*/  IMAD R19, R43, R17.reuse, RZ ;  /* 0x000000112b137224 */ /* 0x080fe200078e02ff */
[----:B------:R-:W-:Y:S01]  /*2b60*/  ULDC.U8 UR10, c[0x0][0x329] ;  /* 0x0000ca40000a7ab9 */ /* 0x000fe20000000000 */
[C---:B------:R-:W-:Y:S01]  /*2b70*/  IMAD.WIDE.U32 R48, R42.reuse, R17, RZ ;  /* 0x000000112a307225 */ /* 0x040fe200078e00ff */
[----:B------:R-:W-:Y:S01]  /*2b80*/  UISETP.NE.AND UP0, UPT, UR10, URZ, UPT ;  /* 0x0000003f0a00728c */ /* 0x000fe2000bf05270 */
[----:B------:R-:W-:Y:S01]  /*2b90*/  BSSY B0, `(.L_x_26) ;  /* 0x0000046000007945 */ /* 0x000fe20003800000 */
[----:B------:R-:W-:Y:S01]  /*2ba0*/  ULDC.64 UR4, c[0x0][0x210] ;  /* 0x0000840000047ab9 */ /* 0x000fe20000000a00 */
[----:B------:R-:W-:Y:S01]  /*2bb0*/  IMAD R19, R42, R16, R19 ;  /* 0x000000102a137224 */ /* 0x000fe200078e0213 */
[----:B------:R-:W-:Y:S01]  /*2bc0*/  UIMAD UR4, UR4, UR5, URZ ;  /* 0x00000005040472a4 */ /* 0x000fe2000f8e023f */
[----:B------:R-:W-:Y:S01]  /*2bd0*/  IMAD R5, R5, R28, RZ ;  /* 0x0000001c05057224 */ /* 0x000fe200078e02ff */
[----:B------:R-:W-:Y:S02]  /*2be0*/  USEL UR5, UR5, 0x1, !UP0 ;  /* 0x0000000105057887 */ /* 0x000fe4000c000000 */
[----:B------:R-:W-:Y:S01]  /*2bf0*/  IADD3 R4, R49, R19, RZ ;  /* 0x0000001331047210 */ /* 0x000fe20007ffe0ff */
[----:B------:R-:W-:Y:S01]  /*2c00*/  USHF.R.S32.HI UR11, URZ, 0x1f, UR4 ;  /* 0x0000001f3f0b7899 */ /* 0x000fe20008011404 */
[----:B------:R-:W-:Y:S01]  /*2c10*/  SHF.R.S32.HI R19, RZ, 0x1f, R28 ;  /* 0x0000001fff137819 */ /* 0x000fe2000001141c */
[----:B------:R-:W-:Y:S01]  /*2c20*/  USHF.R.S32.HI UR10, URZ, 0x1f, UR5 ;  /* 0x0000001f3f0a7899 */ /* 0x000fe20008011405 */
[----:B------:R-:W-:-:S02]  /*2c30*/  IMAD R23, R0, UR4, RZ ;  /* 0x0000000400177c24 */ /* 0x000fc4000f8e02ff */
[-C--:B------:R-:W-:Y:S02]  /*2c40*/  IMAD R25, R4, R15.reuse, RZ ;  /* 0x0000000f04197224 */ /* 0x080fe400078e02ff */
[----:B------:R-:W-:Y:S02]  /*2c50*/  IMAD R19, R19, R40, R5 ;  /* 0x0000002813137224 */ /* 0x000fe400078e0205 */
[----:B------:R-:W-:Y:S02]  /*2c60*/  IMAD R25, R14, R48, R25 ;  /* 0x000000300e197224 */ /* 0x000fe400078e0219 */
[----:B------:R-:W-:-:S04]  /*2c70*/  IMAD.WIDE.U32 R48, R48, R15, RZ ;  /* 0x0000000f30307225 */ /* 0x000fc800078e00ff */
[----:B------:R-:W-:Y:S01]  /*2c80*/  IMAD R5, R21, UR5, RZ ;  /* 0x0000000515057c24 */ /* 0x000fe2000f8e02ff */
[----:B------:R-:W-:Y:S01]  /*2c90*/  IADD3 R25, R49, R25, RZ ;  /* 0x0000001931197210 */ /* 0x000fe20007ffe0ff */
[----:B------:R-:W-:Y:S02]  /*2ca0*/  IMAD R21, R44, UR11, R23 ;  /* 0x0000000b2c157c24 */ /* 0x000fe4000f8e0217 */
[----:B------:R-:W-:Y:S01]  /*2cb0*/  IMAD.WIDE.U32 R40, R40, R28, RZ ;  /* 0x0000001c28287225 */ /* 0x000fe200078e00ff */
[----:B------:R-:W-:-:S03]  /*2cc0*/  LOP3.LUT R4, R51, R25, RZ, 0xfc, !PT ;  /* 0x0000001933047212 */ /* 0x000fc600078efcff */
[----:B------:R-:W-:Y:S01]  /*2cd0*/  IMAD.WIDE.U32 R44, R44, UR4, RZ ;  /* 0x000000042c2c7c25 */ /* 0x000fe2000f8e00ff */
[----:B------:R-:W-:Y:S02]  /*2ce0*/  ISETP.NE.U32.AND P0, PT, R4, RZ, PT ;  /* 0x000000ff0400720c */ /* 0x000fe40003f05070 */
[----:B------:R-:W-:Y:S01]  /*2cf0*/  IADD3 R0, R41, R19, RZ ;  /* 0x0000001329007210 */ /* 0x000fe20007ffe0ff */
[C---:B------:R-:W-:Y:S01]  /*2d00*/  IMAD R5, R20.reuse, UR10, R5 ;  /* 0x0000000a14057c24 */ /* 0x040fe2000f8e0205 */
[----:B------:R-:W-:Y:S01]  /*2d10*/  IADD3 R4, R45, R21, RZ ;  /* 0x000000152d047210 */ /* 0x000fe20007ffe0ff */
[----:B------:R-:W-:-:S04]  /*2d20*/  IMAD.WIDE.U32 R42, R20, UR5, RZ ;  /* 0x00000005142a7c25 */ /* 0x000fc8000f8e00ff */
[----:B------:R-:W-:Y:S01]  /*2d30*/  IMAD R3, R3, UR4, RZ ;  /* 0x0000000403037c24 */ /* 0x000fe2000f8e02ff */
[----:B------:R-:W-:Y:S01]  /*2d40*/  IADD3 R5, R43, R5, RZ ;  /* 0x000000052b057210 */ /* 0x000fe20007ffe0ff */
[----:B------:R-:W-:Y:S02]  /*2d50*/  IMAD R2, R2, UR4, RZ ;  /* 0x0000000402027c24 */ /* 0x000fe4000f8e02ff */
[----:B------:R-:W-:Y:S05]  /*2d60*/  @!P0 BRA `(.L_x_27) ;  /* 0x0000011000008947 */ /* 0x000fea0003800000 */
[----:B------:R-:W-:Y:S01]  /*2d70*/  IMAD.MOV.U32 R30, RZ, RZ, R50 ;  /* 0x000000ffff1e7224 */ /* 0x000fe200078e0032 */
[----:B------:R-:W-:Y:S01]  /*2d80*/  MOV R19, R51 ;  /* 0x0000003300137202 */ /* 0x000fe20000000f00 */
[----:B------:R-:W-:Y:S01]  /*2d90*/  IMAD.MOV.U32 R26, RZ, RZ, R48 ;  /* 0x000000ffff1a7224 */ /* 0x000fe200078e0030 */
[----:B------:R-:W-:Y:S02]  /*2da0*/  MOV R24, 0x2dc0 ;  /* 0x00002dc000187802 */ /* 0x000fe40000000f00 */
[----:B------:R-:W-:Y:S05]  /*2db0*/  CALL.REL.NOINC `($__internal_0_$__cuda_sm20_div_s64) ;  /* 0x0000199000007944 */ /* 0x000fea0003c00000 */
[----:B------:R-:W-:Y:S01]  /*2dc0*/  IADD3 R18, P0, RZ, -R20, RZ ;  /* 0x80000014ff127210 */ /* 0x000fe20007f1e0ff */
[----:B------:R-:W-:Y:S01]  /*2dd0*/  IMAD.MOV.U32 R23, RZ, RZ, R51 ;  /* 0x000000ffff177224 */ /* 0x000fe200078e0033 */
[----:B------:R-:W-:Y:S02]  /*2de0*/  MOV R22, R50 ;  /* 0x0000003200167202 */ /* 0x000fe40000000f00 */
[----:B------:R-:W-:-:S05]  /*2df0*/  IADD3.X R19, RZ, ~R21, RZ, P0, !PT ;  /* 0x80000015ff137210 */ /* 0x000fca00007fe4ff */
[-C--:B------:R-:W-:Y:S02]  /*2e00*/  IMAD R19, R19, R48.reuse, RZ ;  /* 0x0000003013137224 */ /* 0x080fe400078e02ff */
[----:B------:R-:W-:-:S04]  /*2e10*/  IMAD.WIDE.U32 R48, R18, R48, R22 ;  /* 0x0000003012307225 */ /* 0x000fc800078e0016 */
[----:B------:R-:W-:Y:S01]  /*2e20*/  IMAD R19, R25, R18, R19 ;  /* 0x0000001219137224 */ /* 0x000fe200078e0213 */
[----:B------:R-:W-:Y:S02]  /*2e30*/  MOV R18, R48 ;  /* 0x0000003000127202 */ /* 0x000fe40000000f00 */
[----:B------:R-:W-:Y:S01]  /*2e40*/  MOV R48, R20 ;  /* 0x0000001400307202 */ /* 0x000fe20000000f00 */
[----:B------:R-:W-:Y:S01]  /*2e50*/  IMAD.IADD R19, R49, 0x1, R19 ;  /* 0x0000000131137824 */ /* 0x000fe200078e0213 */
[----:B------:R-:W-:Y:S01]  /*2e60*/  MOV R49, R21 ;  /* 0x0000001500317202 */ /* 0x000fe20000000f00 */
[----:B------:R-:W-:Y:S05]  /*2e70*/  BRA `(.L_x_28) ;  /* 0x0000017000007947 */ /* 0x000fea0003800000 */
.L_x_27:
[----:B------:R-:W0:Y:S01]  /*2e80*/  I2F.U32.RP R22, R48 ;  /* 0x0000003000167306 */ /* 0x000e220000209000 */
[----:B------:R-:W-:Y:S01]  /*2e90*/  IMAD.MOV.U32 R20, RZ, RZ, RZ ;  /* 0x000000ffff147224 */ /* 0x000fe200078e00ff */
        /* <DEDUP_REMOVED lines=14> */
[----:B------:R-:W-:Y:S01]  /*2f80*/  ISETP.GE.U32.AND P1, PT, R19, R48, PT ;  /* 0x000000301300720c */ /* 0x000fe20003f26070 */
[----:B------:R-:W-:-:S12]  /*2f90*/  IMAD.MOV.U32 R19, RZ, RZ, RZ ;  /* 0x000000ffff137224 */ /* 0x000fd800078e00ff */
[----:B------:R-:W-:Y:S02]  /*2fa0*/  @P1 IADD3 R20, R20, 0x1, RZ ;  /* 0x0000000114141810 */ /* 0x000fe40007ffe0ff */
[----:B------:R-:W-:-:S04]  /*2fb0*/  @!P0 LOP3.LUT R20, RZ, R48, RZ, 0x33, !PT ;  /* 0x00000030ff148212 */ /* 0x000fc800078e33ff */
[----:B------:R-:W-:-:S05]  /*2fc0*/  IADD3 R21, -R20, RZ, RZ ;  /* 0x000000ff14157210 */ /* 0x000fca0007ffe1ff */
[----:B------:R-:W-:Y:S01]  /*2fd0*/  IMAD R18, R48, R21, R50 ;  /* 0x0000001530127224 */ /* 0x000fe200078e0232 */
[----:B------:R-:W-:Y:S02]  /*2fe0*/  MOV R48, R20 ;  /* 0x0000001400307202 */ /* 0x000fe40000000f00 */
.L_x_28:
[----:B------:R-:W-:Y:S05]  /*2ff0*/  BSYNC B0 ;  /* 0x0000000000007941 */ /* 0x000fea0003800000 */
.L_x_26:
        /* <DEDUP_REMOVED lines=18> */
.L_x_30:
        /* <DEDUP_REMOVED lines=22> */
.L_x_31:
[----:B------:R-:W-:Y:S05]  /*3280*/  BSYNC B0 ;  /* 0x0000000000007941 */ /* 0x000fea0003800000 */
.L_x_29:
[----:B------:R-:W-:Y:S01]  /*3290*/  LOP3.LUT R17, R51, R14, RZ, 0xfc, !PT ;  /* 0x0000000e33117212 */ /* 0x000fe200078efcff */
[----:B------:R-:W-:Y:S03]  /*32a0*/  BSSY B0, `(.L_x_32) ;  /* 0x000002c000007945 */ /* 0x000fe60003800000 */
        /* <DEDUP_REMOVED lines=8> */
[----:B------:R-:W-:Y:S01]  /*3330*/  IADD3 R17, P0, RZ, -R20, RZ ;  /* 0x80000014ff117210 */ /* 0x000fe20007f1e0ff */
[----:B------:R-:W-:Y:S01]  /*3340*/  IMAD.MOV.U32 R25, RZ, RZ, R51 ;  /* 0x000000ffff197224 */ /* 0x000fe200078e0033 */
[----:B------:R-:W-:Y:S02]  /*3350*/  MOV R24, R50 ;  /* 0x0000003200187202 */ /* 0x000fe40000000f00 */
[----:B------:R-:W-:-:S03]  /*3360*/  IADD3.X R22, RZ, ~R21, RZ, P0, !PT ;  /* 0x80000015ff167210 */ /* 0x000fc600007fe4ff */
[----:B------:R-:W-:-:S04]  /*3370*/  IMAD.WIDE.U32 R24, R15, R17, R24 ;  /* 0x000000110f187225 */ /* 0x000fc800078e0018 */
[----:B------:R-:W-:-:S04]  /*3380*/  IMAD R22, R22, R15, RZ ;  /* 0x0000000f16167224 */ /* 0x000fc800078e02ff */
[----:B------:R-:W-:Y:S01]  /*3390*/  IMAD R14, R14, R17, R22 ;  /* 0x000000110e0e7224 */ /* 0x000fe200078e0216 */
[----:B------:R-:W-:Y:S02]  /*33a0*/  MOV R22, R24 ;  /* 0x0000001800167202 */ /* 0x000fe40000000f00 */
[----:B------:R-:W-:Y:S01]  /*33b0*/  MOV R24, R20 ;  /* 0x0000001400187202 */ /* 0x000fe20000000f00 */
[----:B------:R-:W-:Y:S01]  /*33c0*/  IMAD.IADD R14, R25, 0x1, R14 ;  /* 0x00000001190e7824 */ /* 0x000fe200078e020e */
[----:B------:R-:W-:Y:S01]  /*33d0*/  MOV R25, R21 ;  /* 0x0000001500197202 */ /* 0x000fe20000000f00 */
[----:B------:R-:W-:Y:S05]  /*33e0*/  BRA `(.L_x_34) ;  /* 0x0000017000007947 */ /* 0x000fea0003800000 */
.L_x_33:
        /* <DEDUP_REMOVED lines=20> */
[----:B------:R-:W-:Y:S02]  /*3530*/  IADD3 R22, -R20, RZ, RZ ;  /* 0x000000ff14167210 */ /* 0x000fe40007ffe1ff */
[----:B------:R-:W-:-:S03]  /*3540*/  MOV R24, R20 ;  /* 0x0000001400187202 */ /* 0x000fc60000000f00 */
[----:B------:R-:W-:Y:S02]  /*3550*/  IMAD R22, R15, R22, R50 ;  /* 0x000000160f167224 */ /* 0x000fe400078e0232 */
.L_x_34:
[----:B------:R-:W-:Y:S05]  /*3560*/  BSYNC B0 ;  /* 0x0000000000007941 */ /* 0x000fea0003800000 */
.L_x_32:
[----:B------:R-:W-:Y:S01]  /*3570*/  IMAD R17, R14, R3, RZ ;  /* 0x000000030e117224 */ /* 0x000fe200078e02ff */
[----:B------:R-:W-:Y:S01]  /*3580*/  LOP3.LUT R14, R49, R11, RZ, 0xfc, !PT ;  /* 0x0000000b310e7212 */ /* 0x000fe200078efcff */
[----:B------:R-:W-:Y:S01]  /*3590*/  IMAD R53, R28, c[0x0][0x214], RZ ;  /* 0x000085001c357a24 */ /* 0x000fe200078e02ff */
[----:B------:R-:W-:Y:S01]  /*35a0*/  SHF.R.S32.HI R19, RZ, 0x1f, R3 ;  /* 0x0000001fff137819 */ /* 0x000fe20000011403 */
[-C--:B------:R-:W-:Y:S01]  /*35b0*/  IMAD R15, R25, R6.reuse, RZ ;  /* 0x00000006190f7224 */ /* 0x080fe200078e02ff */
[----:B------:R-:W-:Y:S01]  /*35c0*/  ISETP.NE.U32.AND P0, PT, R14, RZ, PT ;  /* 0x000000ff0e00720c */ /* 0x000fe20003f05070 */
[----:B------:R-:W-:Y:S01]  /*35d0*/  IMAD.WIDE.U32 R50, R24, R6, RZ ;  /* 0x0000000618327225 */ /* 0x000fe200078e00ff */
[----:B------:R-:W-:Y:S01]  /*35e0*/  SHF.R.S32.HI R20, RZ, 0x1f, R6 ;  /* 0x0000001fff147819 */ /* 0x000fe20000011406 */
[----:B------:R-:W-:Y:S01]  /*35f0*/  BSSY B0, `(.L_x_35) ;  /* 0x0000035000007945 */ /* 0x000fe20003800000 */
[----:B------:R-:W-:Y:S01]  /*3600*/  SHF.R.S32.HI R21, RZ, 0x1f, R53 ;  /* 0x0000001fff157819 */ /* 0x000fe20000011435 */
[----:B------:R-:W-:-:S02]  /*3610*/  IMAD R6, R16, R53, RZ ;  /* 0x0000003510067224 */ /* 0x000fc400078e02ff */
[----:B------:R-:W-:Y:S02]  /*3620*/  IMAD R19, R19, R22, R17 ;  /* 0x0000001613137224 */ /* 0x000fe400078e0211 */
[----:B------:R-:W-:-:S04]  /*3630*/  IMAD.WIDE.U32 R16, R22, R3, RZ ;  /* 0x0000000316107225 */ /* 0x000fc800078e00ff */
[----:B------:R-:W-:Y:S01]  /*3640*/  IMAD R15, R20, R24, R15 ;  /* 0x00000018140f7224 */ /* 0x000fe200078e020f */
[----:B------:R-:W-:Y:S01]  /*3650*/  IADD3 R14, R17, R19, RZ ;  /* 0x00000013110e7210 */ /* 0x000fe20007ffe0ff */
[----:B------:R-:W-:Y:S02]  /*3660*/  IMAD R3, R21, R18, R6 ;  /* 0x0000001215037224 */ /* 0x000fe400078e0206 */
[----:B------:R-:W-:Y:S01]  /*3670*/  IMAD.WIDE.U32 R52, R18, R53, RZ ;  /* 0x0000003512347225 */ /* 0x000fe200078e00ff */
[----:B------:R-:W-:-:S04]  /*3680*/  IADD3 R6, R51, R15, RZ ;  /* 0x0000000f33067210 */ /* 0x000fc80007ffe0ff */
[----:B------:R-:W-:Y:S01]  /*3690*/  IADD3 R3, R53, R3, RZ ;  /* 0x0000000335037210 */ /* 0x000fe20007ffe0ff */
        /* <DEDUP_REMOVED lines=10> */
[----:B------:R-:W-:-:S02]  /*3740*/  IADD3.X R18, RZ, ~R21, RZ, P0, !PT ;  /* 0x80000015ff127210 */ /* 0x000fc400007fe4ff */
[----:B------:R-:W-:Y:S01]  /*3750*/  MOV R48, R20 ;  /* 0x0000001400307202 */ /* 0x000fe20000000f00 */
[----:B------:R-:W-:Y:S01]  /*3760*/  IMAD.WIDE.U32 R24, R13, R22, R24 ;  /* 0x000000160d187225 */ /* 0x000fe200078e0018 */
[----:B------:R-:W-:-:S03]  /*3770*/  MOV R49, R21 ;  /* 0x0000001500317202 */ /* 0x000fc60000000f00 */
[----:B------:R-:W-:-:S04]  /*3780*/  IMAD R18, R18, R13, RZ ;  /* 0x0000000d12127224 */ /* 0x000fc800078e02ff */
[----:B------:R-:W-:Y:S01]  /*3790*/  IMAD R11, R11, R22, R18 ;  /* 0x000000160b0b7224 */ /* 0x000fe200078e0212 */
[----:B------:R-:W-:-:S03]  /*37a0*/  MOV R18, R24 ;  /* 0x0000001800127202 */ /* 0x000fc60000000f00 */
[----:B------:R-:W-:Y:S01]  /*37b0*/  IMAD.IADD R11, R25, 0x1, R11 ;  /* 0x00000001190b7824 */ /* 0x000fe200078e020b */
[----:B------:R-:W-:Y:S05]  /*37c0*/  BRA `(.L_x_37) ;  /* 0x0000017000007947 */ /* 0x000fea0003800000 */
.L_x_36:
        /* <DEDUP_REMOVED lines=12> */
[----:B------:R-:W-:Y:S02]  /*3890*/  IMAD R18, R13, R11, R48 ;  /* 0x0000000b0d127224 */ /* 0x000fe400078e0230 */
[----:B------:R-:W-:-:S03]  /*38a0*/  IMAD.MOV.U32 R11, RZ, RZ, RZ ;  /* 0x000000ffff0b7224 */ /* 0x000fc600078e00ff */
[----:B------:R-:W-:-:S13]  /*38b0*/  ISETP.GE.U32.AND P2, PT, R18, R13, PT ;  /* 0x0000000d1200720c */ /* 0x000fda0003f46070 */
[----:B------:R-:W-:Y:S01]  /*38c0*/  @P2 IMAD.IADD R18, R18, 0x1, -R13 ;  /* 0x0000000112122824 */ /* 0x000fe200078e0a0d */
[----:B------:R-:W-:-:S04]  /*38d0*/  @P2 IADD3 R15, R15, 0x1, RZ ;  /* 0x000000010f0f2810 */ /* 0x000fc80007ffe0ff */
[----:B------:R-:W-:-:S13]  /*38e0*/  ISETP.GE.U32.AND P1, PT, R18, R13, PT ;  /* 0x0000000d1200720c */ /* 0x000fda0003f26070 */
[----:B------:R-:W-:Y:S02]  /*38f0*/  @P1 IADD3 R15, R15, 0x1, RZ ;  /* 0x000000010f0f1810 */ /* 0x000fe40007ffe0ff */
[----:B------:R-:W-:-:S04]  /*3900*/  @!P0 LOP3.LUT R15, RZ, R13, RZ, 0x33, !PT ;  /* 0x0000000dff0f8212 */ /* 0x000fc800078e33ff */
[----:B------:R-:W-:-:S05]  /*3910*/  IADD3 R18, -R15, RZ, RZ ;  /* 0x000000ff0f127210 */ /* 0x000fca0007ffe1ff */
[----:B------:R-:W-:Y:S01]  /*3920*/  IMAD R18, R13, R18, R48 ;  /* 0x000000120d127224 */ /* 0x000fe200078e0230 */
[----:B------:R-:W-:Y:S02]  /*3930*/  MOV R48, R15 ;  /* 0x0000000f00307202 */ /* 0x000fe40000000f00 */
.L_x_37:
[----:B------:R-:W-:Y:S05]  /*3940*/  BSYNC B0 ;  /* 0x0000000000007941 */ /* 0x000fea0003800000 */
.L_x_35:
[----:B------:R-:W-:Y:S01]  /*3950*/  ULDC UR5, c[0x0][0x1c0] ;  /* 0x0000700000057ab9 */ /* 0x000fe20000000800 */
[----:B------:R-:W-:Y:S01]  /*3960*/  LOP3.LUT R15, R49, R9, RZ, 0xfc, !PT ;  /* 0x00000009310f7212 */ /* 0x000fe200078efcff */
[----:B------:R-:W-:Y:S01]  /*3970*/  ULDC UR4, c[0x0][0x214] ;  /* 0x0000850000047ab9 */ /* 0x000fe20000000800 */
[----:B------:R-:W-:Y:S01]  /*3980*/  BSSY B0, `(.L_x_38) ;  /* 0x0000031000007945 */ /* 0x000fe20003800000 */
[----:B------:R-:W-:Y:S01]  /*3990*/  UIMAD UR4, UR5, UR4, URZ ;  /* 0x00000004050472a4 */ /* 0x000fe2000f8e023f */
[----:B------:R-:W-:-:S05]  /*39a0*/  ISETP.NE.U32.AND P0, PT, R15, RZ, PT ;  /* 0x000000ff0f00720c */ /* 0x000fca0003f05070 */
[----:B------:R-:W-:-:S04]  /*39b0*/  IMAD R28, R28, UR4, RZ ;  /* 0x000000041c1c7c24 */ /* 0x000fc8000f8e02ff */
[-C--:B------:R-:W-:Y:S01]  /*39c0*/  IMAD R11, R11, R28.reuse, RZ ;  /* 0x0000001c0b0b7224 */ /* 0x080fe200078e02ff */
[----:B------:R-:W-:Y:S01]  /*39d0*/  SHF.R.S32.HI R13, RZ, 0x1f, R28 ;  /* 0x0000001fff0d7819 */ /* 0x000fe2000001141c */
[----:B------:R-:W-:-:S04]  /*39e0*/  IMAD.WIDE.U32 R54, R18, R28, RZ ;  /* 0x0000001c12367225 */ /* 0x000fc800078e00ff */
[----:B------:R-:W-:-:S05]  /*39f0*/  IMAD R11, R13, R18, R11 ;  /* 0x000000120d0b7224 */ /* 0x000fca00078e020b */
        /* <DEDUP_REMOVED lines=8> */
[----:B------:R-:W-:Y:S02]  /*3a80*/  IADD3 R15, P0, RZ, -R20, RZ ;  /* 0x80000014ff0f7210 */ /* 0x000fe40007f1e0ff */
[----:B------:R-:W-:Y:S02]  /*3a90*/  MOV R22, R48 ;  /* 0x0000003000167202 */ /* 0x000fe40000000f00 */
[----:B------:R-:W-:-:S02]  /*3aa0*/  IADD3.X R13, RZ, ~R21, RZ, P0, !PT ;  /* 0x80000015ff0d7210 */ /* 0x000fc400007fe4ff */
[----:B------:R-:W-:-:S03]  /*3ab0*/  MOV R23, R49 ;  /* 0x0000003100177202 */ /* 0x000fc60000000f00 */
[----:B------:R-:W-:Y:S02]  /*3ac0*/  IMAD R18, R13, R10, RZ ;  /* 0x0000000a0d127224 */ /* 0x000fe400078e02ff */
[----:B------:R-:W-:-:S04]  /*3ad0*/  IMAD.WIDE.U32 R22, R10, R15, R22 ;  /* 0x0000000f0a167225 */ /* 0x000fc800078e0016 */
[----:B------:R-:W-:Y:S01]  /*3ae0*/  IMAD R9, R9, R15, R18 ;  /* 0x0000000f09097224 */ /* 0x000fe200078e0212 */
[----:B------:R-:W-:-:S04]  /*3af0*/  MOV R10, R22 ;  /* 0x00000016000a7202 */ /* 0x000fc80000000f00 */
[----:B------:R-:W-:Y:S01]  /*3b00*/  IADD3 R9, R23, R9, RZ ;  /* 0x0000000917097210 */ /* 0x000fe20007ffe0ff */
[----:B------:R-:W-:Y:S05]  /*3b10*/  BRA `(.L_x_40) ;  /* 0x0000017000007947 */ /* 0x000fea0003800000 */
.L_x_39:
        /* <DEDUP_REMOVED lines=23> */
.L_x_40:
[----:B------:R-:W-:Y:S05]  /*3c90*/  BSYNC B0 ;  /* 0x0000000000007941 */ /* 0x000fea0003800000 */
.L_x_38:
[----:B------:R-:W-:Y:S01]  /*3ca0*/  IADD3 R41, P1, P0, R44, R42, R40 ;  /* 0x0000002a2c297210 */ /* 0x000fe2000783e028 */
[----:B------:R-:W-:-:S03]  /*3cb0*/  IMAD R9, R9, R2, RZ ;  /* 0x0000000209097224 */ /* 0x000fc600078e02ff */
[----:B------:R-:W-:Y:S02]  /*3cc0*/  IADD3 R41, P3, P2, R50, R41, R52 ;  /* 0x0000002932297210 */ /* 0x000fe40007a7e034 */
[----:B------:R-:W-:Y:S02]  /*3cd0*/  IADD3.X R0, R4, R5, R0, P1, P0 ;  /* 0x0000000504007210 */ /* 0x000fe40000fe0400 */
[----:B------:R-:W-:Y:S02]  /*3ce0*/  IADD3 R16, P1, P0, R54, R41, R16 ;  /* 0x0000002936107210 */ /* 0x000fe4000783e010 */
[----:B------:R-:W-:Y:S01]  /*3cf0*/  IADD3.X R0, R6, R0, R3, P3, P2 ;  /* 0x0000000006007210 */ /* 0x000fe20001fe4403 */
[----:B------:R-:W-:Y:S01]  /*3d00*/  IMAD R3, R21, R8, RZ ;  /* 0x0000000815037224 */ /* 0x000fe200078e02ff */
[----:B------:R-:W-:Y:S02]  /*3d10*/  SHF.R.S32.HI R4, RZ, 0x1f, R8 ;  /* 0x0000001fff047819 */ /* 0x000fe40000011408 */
[----:B------:R-:W-:-:S02]  /*3d20*/  IADD3.X R17, R11, R0, R14, P1, P0 ;  /* 0x000000000b117210 */ /* 0x000fc40000fe040e */
[----:B------:R-:W-:Y:S01]  /*3d30*/  SHF.R.S32.HI R0, RZ, 0x1f, R2 ;  /* 0x0000001fff007819 */ /* 0x000fe20000011402 */
[-C--:B------:R-:W-:Y:S02]  /*3d40*/  IMAD R3, R4, R20.reuse, R3 ;  /* 0x0000001404037224 */ /* 0x080fe400078e0203 */
[----:B------:R-:W-:-:S04]  /*3d50*/  IMAD.WIDE.U32 R16, R8, R20, R16 ;  /* 0x0000001408107225 */ /* 0x000fc800078e0010 */
[----:B------:R-:W-:Y:S02]  /*3d60*/  IMAD.IADD R17, R17, 0x1, R3 ;  /* 0x0000000111117824 */ /* 0x000fe400078e0203 */
[-C--:B------:R-:W-:Y:S02]  /*3d70*/  IMAD R0, R0, R10.reuse, R9 ;  /* 0x0000000a00007224 */ /* 0x080fe400078e0209 */
[----:B------:R-:W-:-:S04]  /*3d80*/  IMAD.WIDE.U32 R2, R2, R10, R16 ;  /* 0x0000000a02027225 */ /* 0x000fc800078e0010 */
[----:B------:R-:W-:Y:S01]  /*3d90*/  IMAD.IADD R3, R3, 0x1, R0 ;  /* 0x0000000103037824 */ /* 0x000fe200078e0200 */
[----:B------:R-:W-:-:S04]  /*3da0*/  LEA R4, P0, R2, c[0x0][0x200], 0x2 ;  /* 0x0000800002047a11 */ /* 0x000fc800078010ff */
[----:B------:R-:W-:-:S05]  /*3db0*/  LEA.HI.X R5, R2, c[0x0][0x204], R3, 0x2, P0 ;  /* 0x0000810002057a11 */ /* 0x000fca00000f1403 */
[----:B------:R0:W-:Y:S01]  /*3dc0*/  STG.E [R4.64], R31 ;  /* 0x0000001f04007986 */ /* 0x0001e2000c101908 */
[----:B------:R-:W-:Y:S05]  /*3dd0*/  BRA `(.L_x_15) ;  /* 0x0000003000007947 */ /* 0x000fea0003800000 */
.L_x_16:
[----:B------:R-:W-:-:S04]  /*3de0*/  LEA R2, P0, R40, c[0x0][0x200], 0x2 ;  /* 0x0000800028027a11 */ /* 0x000fc800078010ff */
[----:B------:R-:W-:-:S05]  /*3df0*/  LEA.HI.X R3, R40, c[0x0][0x204], R41, 0x2, P0 ;  /* 0x0000810028037a11 */ /* 0x000fca00000f1429 */
[----:B------:R0:W-:Y:S04]  /*3e00*/  STG.E [R2.64], R31 ;  /* 0x0000001f02007986 */ /* 0x0001e8000c101908 */
.L_x_15:
[----:B------:R-:W-:Y:S05]  /*3e10*/  BSYNC B1 ;  /* 0x0000000000017941 */ /* 0x000fea0003800000 */
.L_x_14:
[C---:B------:R-:W-:Y:S01]  /*3e20*/  IADD3 R0, R38.reuse, 0x20, RZ ;  /* 0x0000002026007810 */ /* 0x040fe20007ffe0ff */
[----:B0-----:R-:W-:Y:S01]  /*3e30*/  HFMA2.MMA R5, -RZ, RZ, 0, 0 ;  /* 0x00000000ff057435 */ /* 0x001fe200000001ff */
[----:B------:R-:W-:Y:S01]  /*3e40*/  ISETP.GE.OR P2, PT, R38, c[0x0][0x314], P6 ;  /* 0x0000c50026007a0c */ /* 0x000fe20003746670 */
[----:B------:R-:W-:Y:S01]  /*3e50*/  CS2R R2, SRZ ;  /* 0x0000000000027805 */ /* 0x000fe2000001ff00 */
[----:B------:R-:W-:Y:S02]  /*3e60*/  ISETP.GE.OR P1, PT, R0, c[0x0][0x314], P6 ;  /* 0x0000c50000007a0c */ /* 0x000fe40003726670 */
[----:B------:R-:W-:-:S04]  /*3e70*/  IADD3 R0, R38, 0x40, RZ ;  /* 0x0000004026007810 */ /* 0x000fc80007ffe0ff */
[----:B------:R-:W-:Y:S02]  /*3e80*/  ISETP.GE.OR P0, PT, R0, c[0x0][0x314], P6 ;  /* 0x0000c50000007a0c */ /* 0x000fe40003706670 */
[C---:B------:R-:W-:Y:S01]  /*3e90*/  IADD3 R0, R38.reuse, 0x60, RZ ;  /* 0x0000006026007810 */ /* 0x040fe20007ffe0ff */
[----:B------:R-:W-:Y:S02]  /*3ea0*/  IMAD.SHL.U32 R38, R38, 0x4, RZ ;  /* 0x0000000426267824 */ /* 0x000fe400078e00ff */
[C---:B------:R-:W-:Y:S01]  /*3eb0*/  @!P2 FADD.FTZ R36, -R31.reuse, R36 ;  /* 0x000000241f24a221 */ /* 0x040fe20000010100 */
[----:B------:R-:W-:Y:S01]  /*3ec0*/  ISETP.GE.OR P6, PT, R0, c[0x0][0x314], P6 ;  /* 0x0000c50000007a0c */ /* 0x000fe200037c6670 */
[----:B------:R-:W-:Y:S02]  /*3ed0*/  @!P1 FADD.FTZ R33, -R31, R33 ;  /* 0x000000211f219221 */ /* 0x000fe40000010100 */
[----:B------:R-:W-:Y:S02]  /*3ee0*/  @!P2 FMUL.FTZ R36, R36, 1.4426950216293334961 ;  /* 0x3fb8aa3b2424a820 */ /* 0x000fe40000410000 */
[----:B------:R-:W-:-:S02]  /*3ef0*/  @!P1 FMUL.FTZ R33, R33, 1.4426950216293334961 ;  /* 0x3fb8aa3b21219820 */ /* 0x000fc40000410000 */
[C---:B------:R-:W-:Y:S02]  /*3f00*/  @!P0 FADD.FTZ R32, -R31.reuse, R32 ;  /* 0x000000201f208221 */ /* 0x040fe40000010100 */
[----:B------:R-:W0:Y:S01]  /*3f10*/  @!P2 MUFU.EX2 R36, R36 ;  /* 0x000000240024a308 */ /* 0x000e220000000800 */
[----:B------:R-:W-:Y:S02]  /*3f20*/  IMAD.MOV.U32 R0, RZ, RZ, c[0x0][0x314] ;  /* 0x0000c500ff007624 */ /* 0x000fe400078e00ff */
[----:B------:R-:W-:Y:S02]  /*3f30*/  @!P0 FMUL.FTZ R32, R32, 1.4426950216293334961 ;  /* 0x3fb8aa3b20208820 */ /* 0x000fe40000410000 */
[----:B------:R-:W-:-:S03]  /*3f40*/  @!P6 FADD.FTZ R31, -R31, R34 ;  /* 0x000000221f1fe221 */ /* 0x000fc60000010100 */
[----:B------:R-:W1:Y:S01]  /*3f50*/  @!P1 MUFU.EX2 R4, R33 ;  /* 0x0000002100049308 */ /* 0x000e620000000800 */
[----:B------:R-:W-:-:S07]  /*3f60*/  @!P6 FMUL.FTZ R6, R31, 1.4426950216293334961 ;  /* 0x3fb8aa3b1f06e820 */ /* 0x000fce0000410000 */
[----:B------:R-:W2:Y:S01]  /*3f70*/  @!P0 MUFU.EX2 R32, R32 ;  /* 0x0000002000208308 */ /* 0x000ea20000000800 */
[----:B0-----:R0:W-:Y:S07]  /*3f80*/  @!P2 STS [R27.X4], R36 ;  /* 0x000000241b00a388 */ /* 0x0011ee0000004800 */
[----:B------:R-:W3:Y:S01]  /*3f90*/  @!P6 MUFU.EX2 R6, R6 ;  /* 0x000000060006e308 */ /* 0x000ee20000000800 */
[----:B-1----:R0:W-:Y:S04]  /*3fa0*/  @!P1 STS [R27.X4+0x280], R4 ;  /* 0x000280041b009388 */ /* 0x0021e80000004800 */
[----:B--2---:R0:W-:Y:S01]  /*3fb0*/  @!P0 STS [R27.X4+0x500], R32 ;  /* 0x000500201b008388 */ /* 0x0041e20000004800 */
[----:B------:R-:W-:-:S02]  /*3fc0*/  ISETP.GE.AND P0, PT, R0, 0x1, PT ;  /* 0x000000010000780c */ /* 0x000fc40003f06270 */
[----:B------:R-:W-:Y:S01]  /*3fd0*/  MOV R0, RZ ;  /* 0x000000ff00007202 */ /* 0x000fe20000000f00 */
[----:B---3--:R0:W-:Y:S04]  /*3fe0*/  @!P6 STS [R27.X4+0x780], R6 ;  /* 0x000780061b00e388 */ /* 0x0081e80000004800 */
[----:B------:R-:W-:Y:S06]  /*3ff0*/  BAR.SYNC.DEFER_BLOCKING 0x0 ;  /* 0x0000000000007b1d */ /* 0x000fec0000010000 */
[----:B------:R-:W-:Y:S05]  /*4000*/  @!P0 BRA `(.L_x_41) ;  /* 0x0000024000008947 */ /* 0x000fea0003800000 */
[----:B------:R-:W-:Y:S01]  /*4010*/  ULDC UR5, c[0x0][0x22c] ;  /* 0x00008b0000057ab9 */ /* 0x000fe20000000800 */
[C---:B------:R-:W-:Y:S01]  /*4020*/  IMAD R13, R7.reuse, 0x80, R38 ;  /* 0x00000080070d7824 */ /* 0x040fe200078e0226 */
[----:B------:R-:W-:Y:S01]  /*4030*/  UIMAD UR5, UR7, UR5, URZ ;  /* 0x00000005070572a4 */ /* 0x000fe2000f8e023f */
[C---:B0-----:R-:W-:Y:S01]  /*4040*/  IADD3 R6, R12.reuse, -UR7, RZ ;  /* 0x800000070c067c10 */ /* 0x041fe2000fffe0ff */
[----:B------:R-:W-:Y:S01]  /*4050*/  IMAD R18, R12, c[0x0][0x22c], RZ ;  /* 0x00008b000c127a24 */ /* 0x000fe200078e02ff */
[----:B------:R-:W-:Y:S01]  /*4060*/  CS2R R8, SRZ ;  /* 0x0000000000087805 */ /* 0x000fe2000001ff00 */
[----:B------:R-:W-:Y:S01]  /*4070*/  USHF.R.S32.HI UR4, URZ, 0x1f, UR5 ;  /* 0x0000001f3f047899 */ /* 0x000fe20008011405 */
[C---:B------:R-:W-:Y:S01]  /*4080*/  ISETP.GE.AND P2, PT, R7.reuse, R6, PT ;  /* 0x000000060700720c */ /* 0x040fe20003f46270 */
[----:B------:R-:W-:Y:S01]  /*4090*/  IMAD.SHL.U32 R6, R7, 0x4, RZ ;  /* 0x0000000407067824 */ /* 0x000fe200078e00ff */
[C---:B------:R-:W-:Y:S01]  /*40a0*/  IADD3 R4, P0, R13.reuse, UR5, RZ ;  /* 0x000000050d047c10 */ /* 0x040fe2000ff1e0ff */
[----:B------:R-:W-:Y:S01]  /*40b0*/  IMAD.MOV.U32 R16, RZ, RZ, RZ ;  /* 0x000000ffff107224 */ /* 0x000fe200078e00ff */
[----:B------:R-:W-:Y:S01]  /*40c0*/  CS2R R10, SRZ ;  /* 0x00000000000a7805 */ /* 0x000fe2000001ff00 */
[----:B------:R-:W-:Y:S01]  /*40d0*/  IMAD.MOV.U32 R5, RZ, RZ, RZ ;  /* 0x000000ffff057224 */ /* 0x000fe200078e00ff */
[----:B------:R-:W-:Y:S01]  /*40e0*/  LEA.HI.X.SX32 R13, R13, UR4, 0x1, P0 ;  /* 0x000000040d0d7c11 */ /* 0x000fe200080f0eff */
[----:B------:R-:W-:Y:S01]  /*40f0*/  IMAD.WIDE R18, R18, 0x4, RZ ;  /* 0x0000000412127825 */ /* 0x000fe200078e02ff */
[----:B------:R-:W-:-:S04]  /*4100*/  LEA R14, P0, R4, c[0x0][0x1d8], 0x2 ;  /* 0x00007600040e7a11 */ /* 0x000fc800078010ff */
[----:B------:R-:W-:-:S03]  /*4110*/  LEA.HI.X R13, R4, c[0x0][0x1dc], R13, 0x2, P0 ;  /* 0x00007700040d7a11 */ /* 0x000fc600000f140d */
.L_x_44:
[----:B------:R-:W-:Y:S01]  /*4120*/  BSSY B0, `(.L_x_42) ;  /* 0x0000007000007945 */ /* 0x000fe20003800000 */
[----:B------:R-:W-:-:S05]  /*4130*/  @P2 BRA `(.L_x_43) ;  /* 0x0000005000002947 */ /* 0x000fca0003800000 */
[----:B------:R-:W-:Y:S01]  /*4140*/  ISETP.GE.AND P0, PT, R38, c[0x0][0x220], PT ;  /* 0x0000880026007a0c */ /* 0x000fe20003f06270 */
[----:B------:R-:W-:Y:S01]  /*4150*/  CS2R R8, SRZ ;  /* 0x0000000000087805 */ /* 0x000fe2000001ff00 */
[----:B------:R-:W-:Y:S11]  /*4160*/  CS2R R10, SRZ ;  /* 0x00000000000a7805 */ /* 0x000ff6000001ff00 */
[----:B------:R-:W-:Y:S05]  /*4170*/  @!P0 MOV R15, R13 ;  /* 0x0000000d000f8202 */ /* 0x000fea0000000f00 */
[----:B------:R0:W5:Y:S02]  /*4180*/  @!P0 LDG.E.128 R8, [R14.64] ;  /* 0x000000080e088981 */ /* 0x000164000c1e1d00 */
.L_x_43:
[----:B------:R-:W-:Y:S05]  /*4190*/  BSYNC B0 ;  /* 0x0000000000007941 */ /* 0x000fea0003800000 */
.L_x_42:
[----:B------:R-:W-:Y:S01]  /*41a0*/  IADD3 R16, R16, 0x1, RZ ;  /* 0x0000000110107810 */ /* 0x000fe20007ffe0ff */
[----:B------:R1:W2:Y:S01]  /*41b0*/  LDS R4, [R6] ;  /* 0x0000000006047984 */ /* 0x0002a20000000800 */
[----:B0-----:R-:W-:Y:S02]  /*41c0*/  IADD3 R14, P0, R18, R14, RZ ;  /* 0x0000000e120e7210 */ /* 0x001fe40007f1e0ff */
[----:B------:R-:W-:Y:S02]  /*41d0*/  ISETP.GE.AND P1, PT, R16, c[0x0][0x314], PT ;  /* 0x0000c50010007a0c */ /* 0x000fe40003f26270 */
[----:B------:R-:W-:Y:S02]  /*41e0*/  IADD3.X R13, R19, R13, RZ, P0, !PT ;  /* 0x0000000d130d7210 */ /* 0x000fe400007fe4ff */
[----:B-1----:R-:W-:Y:S01]  /*41f0*/  IADD3 R6, R6, 0x14, RZ ;  /* 0x0000001406067810 */ /* 0x002fe20007ffe0ff */
[C---:B--2--5:R-:W-:Y:S02]  /*4200*/  FFMA.FTZ R0, R4.reuse, R8, R0 ;  /* 0x0000000804007223 */ /* 0x064fe40000010000 */
[C---:B------:R-:W-:Y:S02]  /*4210*/  FFMA.FTZ R3, R4.reuse, R9, R3 ;  /* 0x0000000904037223 */ /* 0x040fe40000010003 */
[C---:B------:R-:W-:Y:S02]  /*4220*/  FFMA.FTZ R2, R4.reuse, R10, R2 ;  /* 0x0000000a04027223 */ /* 0x040fe40000010002 */
[----:B------:R-:W-:Y:S02]  /*4230*/  FFMA.FTZ R5, R4, R11, R5 ;  /* 0x0000000b04057223 */ /* 0x000fe40000010005 */
[----:B------:R-:W-:-:S05]  /*4240*/  @!P1 BRA `(.L_x_44) ;  /* 0xfffffed000009947 */ /* 0x000fca000383ffff */
.L_x_41:
[----:B------:R-:W-:Y:S02]  /*4250*/  IADD3 R7, R7, UR7, RZ ;  /* 0x0000000707077c10 */ /* 0x000fe4000fffe0ff */
[----:B0-----:R-:W-:-:S02]  /*4260*/  F2FP.BF16.PACK_AB R4, R3, R0 ;  /* 0x000000000304723e */ /* 0x001fc400000010ff */
[----:B------:R-:W-:Y:S02]  /*4270*/  ISETP.GE.AND P0, PT, R7, R12, PT ;  /* 0x0000000c0700720c */ /* 0x000fe40003f06270 */
[----:B------:R-:W-:-:S11]  /*4280*/  F2FP.BF16.PACK_AB R5, R5, R2 ;  /* 0x000000020505723e */ /* 0x000fd600000010ff */
[----:B------:R-:W-:Y:S05]  /*4290*/  @P0 EXIT ;  /* 0x000000000000094d */ /* 0x000fea0003800000 */
[----:B------:R-:W-:-:S13]  /*42a0*/  ISETP.GE.AND P0, PT, R38, c[0x0][0x220], PT ;  /* 0x0000880026007a0c */ /* 0x000fda0003f06270 */
[----:B------:R-:W-:Y:S05]  /*42b0*/  @P0 EXIT ;  /* 0x000000000000094d */ /* 0x000fea0003800000 */
[----:B------:R-:W-:Y:S01]  /*42c0*/  IMAD.MOV.U32 R6, RZ, RZ, c[0x0][0x1c0] ;  /* 0x00007000ff067624 */ /* 0x000fe200078e00ff */
[----:B------:R-:W-:Y:S02]  /*42d0*/  IABS R3, c[0x0][0x214] ;  /* 0x0000850000037a13 */ /* 0x000fe40000000000 */
[----:B------:R-:W-:Y:S01]  /*42e0*/  IABS R10, R7 ;  /* 0x00000007000a7213 */ /* 0x000fe20000000000 */
[----:B------:R-:W-:Y:S01]  /*42f0*/  IMAD R6, R6, c[0x0][0x214], RZ ;  /* 0x0000850006067a24 */ /* 0x000fe200078e02ff */
[----:B------:R-:W-:-:S04]  /*4300*/  SHF.R.S32.HI R39, RZ, 0x1f, R38 ;  /* 0x0000001fff277819 */ /* 0x000fc80000011426 */
[-C--:B------:R-:W-:Y:S02]  /*4310*/  IABS R8, R6.reuse ;  /* 0x0000000600087213 */ /* 0x080fe40000000000 */
[----:B------:R-:W-:Y:S02]  /*4320*/  IABS R2, R6 ;  /* 0x0000000600027213 */ /* 0x000fe40000000000 */
[----:B------:R-:W0:Y:S02]  /*4330*/  I2F.RP R11, R8 ;  /* 0x00000008000b7306 */ /* 0x000e240000209400 */
[----:B------:R-:W-:-:S06]  /*4340*/  IADD3 R2, RZ, -R2, RZ ;  /* 0x80000002ff027210 */ /* 0x000fcc0007ffe0ff */
[----:B0-----:R-:W0:Y:S02]  /*4350*/  MUFU.RCP R12, R11 ;  /* 0x0000000b000c7308 */ /* 0x001e240000001000 */
[----:B0-----:R-:W-:-:S06]  /*4360*/  IADD3 R12, R12, 0xffffffe, RZ ;  /* 0x0ffffffe0c0c7810 */ /* 0x001fcc0007ffe0ff */
[----:B------:R-:W0:Y:S02]  /*4370*/  F2I.FTZ.U32.TRUNC.NTZ R13, R12 ;  /* 0x0000000c000d7305 */ /* 0x000e24000021f000 */
[--C-:B0-----:R-:W-:Y:S02]  /*4380*/  IMAD.MOV R0, RZ, RZ, -R13.reuse ;  /* 0x000000ffff007224 */ /* 0x101fe400078e0a0d */
[----:B------:R-:W-:Y:S02]  /*4390*/  IMAD.MOV.U32 R12, RZ, RZ, RZ ;  /* 0x000000ffff0c7224 */ /* 0x000fe400078e00ff */
[----:B------:R-:W-:Y:S02]  /*43a0*/  IMAD R9, R0, R8, RZ ;  /* 0x0000000800097224 */ /* 0x000fe400078e02ff */
[----:B------:R-:W0:Y:S02]  /*43b0*/  I2F.RP R0, R3 ;  /* 0x0000000300007306 */ /* 0x000e240000209400 */
[----:B------:R-:W-:-:S06]  /*43c0*/  IMAD.HI.U32 R9, R13, R9, R12 ;  /* 0x000000090d097227 */ /* 0x000fcc00078e000c */
[----:B------:R-:W-:-:S04]  /*43d0*/  IMAD.HI.U32 R9, R9, R10, RZ ;  /* 0x0000000a09097227 */ /* 0x000fc800078e00ff */
[----:B------:R-:W-:Y:S01]  /*43e0*/  IMAD R11, R9, R2, R10 ;  /* 0x00000002090b7224 */ /* 0x000fe200078e020a */
[----:B------:R-:W-:Y:S01]  /*43f0*/  LOP3.LUT R2, R7, R6, RZ, 0x3c, !PT ;  /* 0x0000000607027212 */ /* 0x000fe200078e3cff */
[----:B0-----:R-:W0:Y:S03]  /*4400*/  MUFU.RCP R0, R0 ;  /* 0x0000000000007308 */ /* 0x001e260000001000 */
[----:B------:R-:W-:Y:S02]  /*4410*/  ISETP.GT.U32.AND P1, PT, R8, R11, PT ;  /* 0x0000000b0800720c */ /* 0x000fe40003f24070 */
[----:B------:R-:W-:-:S11]  /*4420*/  ISETP.GE.AND P0, PT, R2, RZ, PT ;  /* 0x000000ff0200720c */ /* 0x000fd60003f06270 */
[----:B------:R-:W-:Y:S01]  /*4430*/  @!P1 IMAD.IADD R11, R11, 0x1, -R8 ;  /* 0x000000010b0b9824 */ /* 0x000fe200078e0a08 */
[----:B------:R-:W-:Y:S02]  /*4440*/  @!P1 IADD3 R9, R9, 0x1, RZ ;  /* 0x0000000109099810 */ /* 0x000fe40007ffe0ff */
[----:B0-----:R-:W-:Y:S02]  /*4450*/  IADD3 R10, R0, 0xffffffe, RZ ;  /* 0x0ffffffe000a7810 */ /* 0x001fe40007ffe0ff */
[----:B------:R-:W-:Y:S02]  /*4460*/  ISETP.GE.U32.AND P2, PT, R11, R8, PT ;  /* 0x000000080b00720c */ /* 0x000fe40003f46070 */
[----:B------:R-:W-:Y:S01]  /*4470*/  ISETP.NE.AND P1, PT, R6, RZ, PT ;  /* 0x000000ff0600720c */ /* 0x000fe20003f25270 */
[----:B------:R0:W1:Y:S10]  /*4480*/  F2I.FTZ.U32.TRUNC.NTZ R11, R10 ;  /* 0x0000000a000b7305 */ /* 0x000074000021f000 */
[----:B------:R-:W-:-:S05]  /*4490*/  @P2 IADD3 R9, R9, 0x1, RZ ;  /* 0x0000000109092810 */ /* 0x000fca0007ffe0ff */
[----:B------:R-:W-:Y:S01]  /*44a0*/  @!P0 IMAD.MOV R9, RZ, RZ, -R9 ;  /* 0x000000ffff098224 */ /* 0x000fe200078e0a09 */
[----:B------:R-:W-:Y:S01]  /*44b0*/  @!P1 LOP3.LUT R9, RZ, R6, RZ, 0x33, !PT ;  /* 0x00000006ff099212 */ /* 0x000fe200078e33ff */
[----:B0-----:R-:W-:Y:S01]  /*44c0*/  IMAD.MOV.U32 R10, RZ, RZ, RZ ;  /* 0x000000ffff0a7224 */ /* 0x001fe200078e00ff */
[----:B-1----:R-:W-:-:S03]  /*44d0*/  IADD3 R2, RZ, -R11, RZ ;  /* 0x8000000bff027210 */ /* 0x002fc60007ffe0ff */
[----:B------:R-:W-:Y:S02]  /*44e0*/  IMAD R6, R9, R6, RZ ;  /* 0x0000000609067224 */ /* 0x000fe400078e02ff */
[----:B------:R-:W-:Y:S02]  /*44f0*/  IMAD R2, R2, R3, RZ ;  /* 0x0000000302027224 */ /* 0x000fe400078e02ff */
[----:B------:R-:W-:Y:S02]  /*4500*/  IMAD.IADD R8, R7, 0x1, -R6 ;  /* 0x0000000107087824 */ /* 0x000fe400078e0a06 */
[----:B------:R-:W-:-:S03]  /*4510*/  IMAD.HI.U32 R2, R11, R2, R10 ;  /* 0x000000020b027227 */ /* 0x000fc600078e000a */
[----:B------:R-:W-:Y:S01]  /*4520*/  IABS R0, R8 ;  /* 0x0000000800007213 */ /* 0x000fe20000000000 */
[----:B------:R-:W-:Y:S01]  /*4530*/  IMAD.WIDE.U32 R38, R9, c[0x0][0x1e0], R38 ;  /* 0x0000780009267a25 */ /* 0x000fe200078e0026 */
[----:B------:R-:W-:-:S03]  /*4540*/  LOP3.LUT R8, R8, c[0x0][0x214], RZ, 0x3c, !PT ;  /* 0x0000850008087a12 */ /* 0x000fc600078e3cff */
[----:B------:R-:W-:Y:S01]  /*4550*/  IMAD.HI.U32 R10, R2, R0, RZ ;  /* 0x00000000020a7227 */ /* 0x000fe200078e00ff */
[----:B------:R-:W-:-:S04]  /*4560*/  ISETP.GE.AND P1, PT, R8, RZ, PT ;  /* 0x000000ff0800720c */ /* 0x000fc80003f26270 */
[----:B------:R-:W-:-:S05]  /*4570*/  IADD3 R2, -R10, RZ, RZ ;  /* 0x000000ff0a027210 */ /* 0x000fca0007ffe1ff */
[----:B------:R-:W-:-:S05]  /*4580*/  IMAD R0, R3, R2, R0 ;  /* 0x0000000203007224 */ /* 0x000fca00078e0200 */
[----:B------:R-:W-:-:S13]  /*4590*/  ISETP.GT.U32.AND P0, PT, R3, R0, PT ;  /* 0x000000000300720c */ /* 0x000fda0003f04070 */
[----:B------:R-:W-:Y:S01]  /*45a0*/  @!P0 IMAD.IADD R0, R0, 0x1, -R3 ;  /* 0x0000000100008824 */ /* 0x000fe200078e0a03 */
[----:B------:R-:W-:Y:S02]  /*45b0*/  @!P0 IADD3 R10, R10, 0x1, RZ ;  /* 0x000000010a0a8810 */ /* 0x000fe40007ffe0ff */
[----:B------:R-:W-:Y:S02]  /*45c0*/  ISETP.NE.AND P0, PT, RZ, c[0x0][0x214], PT ;  /* 0x00008500ff007a0c */ /* 0x000fe40003f05270 */
[----:B------:R-:W-:Y:S02]  /*45d0*/  ISETP.GE.U32.AND P2, PT, R0, R3, PT ;  /* 0x000000030000720c */ /* 0x000fe40003f46070 */
[----:B------:R-:W-:-:S05]  /*45e0*/  SHF.R.S32.HI R0, RZ, 0x1f, R9 ;  /* 0x0000001fff007819 */ /* 0x000fca0000011409 */
[----:B------:R-:W-:-:S04]  /*45f0*/  IMAD R0, R0, c[0x0][0x1e0], RZ ;  /* 0x0000780000007a24 */ /* 0x000fc800078e02ff */
[----:B------:R-:W-:Y:S02]  /*4600*/  IMAD R9, R9, c[0x0][0x1e4], R0 ;  /* 0x0000790009097a24 */ /* 0x000fe400078e0200 */
[----:B------:R-:W-:-:S03]  /*4610*/  @P2 IADD3 R10, R10, 0x1, RZ ;  /* 0x000000010a0a2810 */ /* 0x000fc60007ffe0ff */
[----:B------:R-:W-:Y:S02]  /*4620*/  IADD3 R39, R39, R9, RZ ;  /* 0x0000000927277210 */ /* 0x000fe40007ffe0ff */
[----:B------:R-:W-:Y:S01]  /*4630*/  @!P1 IMAD.MOV R10, RZ, RZ, -R10 ;  /* 0x000000ffff0a9224 */ /* 0x000fe200078e0a0a */
[----:B------:R-:W-:-:S04]  /*4640*/  @!P0 LOP3.LUT R10, RZ, c[0x0][0x214], RZ, 0x33, !PT ;  /* 0x00008500ff0a8a12 */ /* 0x000fc800078e33ff */
[----:B------:R-:W-:Y:S01]  /*4650*/  SHF.R.S32.HI R0, RZ, 0x1f, R10 ;  /* 0x0000001fff007819 */ /* 0x000fe2000001140a */
[C---:B------:R-:W-:Y:S02]  /*4660*/  IMAD R6, R10.reuse, c[0x0][0x214], R6 ;  /* 0x000085000a067a24 */ /* 0x040fe400078e0206 */
[----:B------:R-:W-:-:S04]  /*4670*/  IMAD.WIDE.U32 R38, R10, c[0x0][0x1f0], R38 ;  /* 0x00007c000a267a25 */ /* 0x000fc800078e0026 */
[----:B------:R-:W-:Y:S02]  /*4680*/  IMAD.IADD R6, R7, 0x1, -R6 ;  /* 0x0000000107067824 */ /* 0x000fe400078e0a06 */
[----:B------:R-:W-:-:S03]  /*4690*/  IMAD R3, R0, c[0x0][0x1f0], RZ ;  /* 0x00007c0000037a24 */ /* 0x000fc600078e02ff */
[----:B------:R-:W-:Y:S01]  /*46a0*/  SHF.R.S32.HI R0, RZ, 0x1f, R6 ;  /* 0x0000001fff007819 */ /* 0x000fe20000011406 */
[----:B------:R-:W-:-:S04]  /*46b0*/  IMAD R3, R10, c[0x0][0x1f4], R3 ;  /* 0x00007d000a037a24 */ /* 0x000fc800078e0203 */
[----:B------:R-:W-:Y:S02]  /*46c0*/  IMAD.IADD R39, R39, 0x1, R3 ;  /* 0x0000000127277824 */ /* 0x000fe400078e0203 */
[----:B------:R-:W-:-:S04]  /*46d0*/  IMAD R3, R0, c[0x0][0x1e8], RZ ;  /* 0x00007a0000037a24 */ /* 0x000fc800078e02ff */
[C---:B------:R-:W-:Y:S02]  /*46e0*/  IMAD R3, R6.reuse, c[0x0][0x1ec], R3 ;  /* 0x00007b0006037a24 */ /* 0x040fe400078e0203 */
[----:B------:R-:W-:-:S05]  /*46f0*/  IMAD.WIDE.U32 R6, R6, c[0x0][0x1e8], R38 ;  /* 0x00007a0006067a25 */ /* 0x000fca00078e0026 */
[----:B------:R-:W-:Y:S02]  /*4700*/  IADD3 R3, R7, R3, RZ ;  /* 0x0000000307037210 */ /* 0x000fe40007ffe0ff */
[----:B------:R-:W-:-:S04]  /*4710*/  LEA R2, P0, R6, c[0x0][0x1d0], 0x1 ;  /* 0x0000740006027a11 */ /* 0x000fc800078008ff */
[----:B------:R-:W-:-:S05]  /*4720*/  LEA.HI.X R3, R6, c[0x0][0x1d4], R3, 0x1, P0 ;  /* 0x0000750006037a11 */ /* 0x000fca00000f0c03 */
[----:B------:R-:W-:Y:S01]  /*4730*/  STG.E.64 [R2.64], R4 ;  /* 0x0000000402007986 */ /* 0x000fe2000c101b08 */
[----:B------:R-:W-:Y:S05]  /*4740*/  EXIT ;  /* 0x000000000000794d */ /* 0x000fea0003800000 */
        .weak           $__internal_0_$__cuda_sm20_div_s64
        .type           $__internal_0_$__cuda_sm20_div_s64,@function
        .size           $__internal_0_$__cuda_sm20_div_s64,(.L_x_8262 - $__internal_0_$__cuda_sm20_div_s64)
$__internal_0_$__cuda_sm20_div_s64:
[----:B------:R-:W-:Y:S02]  /*4750*/  IADD3 R47, P0, RZ, -R26, RZ ;  /* 0x8000001aff2f7210 */ /* 0x000fe40007f1e0ff */
[----:B------:R-:W-:-:S03]  /*4760*/  ISETP.GE.AND P1, PT, R25, RZ, PT ;  /* 0x000000ff1900720c */ /* 0x000fc60003f26270 */
[----:B------:R-:W-:Y:S01]  /*4770*/  IMAD.X R20, RZ, RZ, ~R25, P0 ;  /* 0x000000ffff147224 */ /* 0x000fe200000e0e19 */
[----:B------:R-:W-:-:S04]  /*4780*/  SEL R46, R47, R26, !P1 ;  /* 0x0000001a2f2e7207 */ /* 0x000fc80004800000 */
[----:B------:R-:W-:-:S04]  /*4790*/  SEL R47, R20, R25, !P1 ;  /* 0x00000019142f7207 */ /* 0x000fc80004800000 */
[----:B------:R-:W0:Y:S08]  /*47a0*/  I2F.U64.RP R20, R46 ;  /* 0x0000002e00147312 */ /* 0x000e300000309000 */
[----:B0-----:R-:W0:Y:S02]  /*47b0*/  MUFU.RCP R22, R20 ;  /* 0x0000001400167308 */ /* 0x001e240000001000 */
[----:B0-----:R-:W-:-:S06]  /*47c0*/  IADD3 R22, R22, 0x1ffffffe, RZ ;  /* 0x1ffffffe16167810 */ /* 0x001fcc0007ffe0ff */
[----:B------:R-:W0:Y:S02]  /*47d0*/  F2I.U64.TRUNC R58, R22 ;  /* 0x00000016003a7311 */ /* 0x000e24000020d800 */
[----:B0-----:R-:W-:-:S04]  /*47e0*/  IMAD.WIDE.U32 R56, R58, R46, RZ ;  /* 0x0000002e3a387225 */ /* 0x001fc800078e00ff */
[C---:B------:R-:W-:Y:S01]  /*47f0*/  IMAD R21, R58.reuse, R47, R57 ;  /* 0x0000002f3a157224 */ /* 0x040fe200078e0239 */
[----:B------:R-:W-:Y:S01]  /*4800*/  IADD3 R23, P0, RZ, -R56, RZ ;  /* 0x80000038ff177210 */ /* 0x000fe20007f1e0ff */
[----:B------:R-:W-:Y:S02]  /*4810*/  IMAD.MOV.U32 R57, RZ, RZ, R58 ;  /* 0x000000ffff397224 */ /* 0x000fe400078e003a */
[----:B------:R-:W-:Y:S02]  /*4820*/  IMAD R21, R59, R46, R21 ;  /* 0x0000002e3b157224 */ /* 0x000fe400078e0215 */
[----:B------:R-:W-:-:S04]  /*4830*/  IMAD.HI.U32 R56, R58, R23, RZ ;  /* 0x000000173a387227 */ /* 0x000fc800078e00ff */
[----:B------:R-:W-:-:S04]  /*4840*/  IMAD.X R21, RZ, RZ, ~R21, P0 ;  /* 0x000000ffff157224 */ /* 0x000fc800000e0e15 */
[----:B------:R-:W-:-:S04]  /*4850*/  IMAD.WIDE.U32 R56, P2, R58, R21, R56 ;  /* 0x000000153a387225 */ /* 0x000fc80007840038 */
[C---:B------:R-:W-:Y:S02]  /*4860*/  IMAD R20, R59.reuse, R21, RZ ;  /* 0x000000153b147224 */ /* 0x040fe400078e02ff */
[----:B------:R-:W-:-:S04]  /*4870*/  IMAD.HI.U32 R23, P1, R59, R23, R56 ;  /* 0x000000173b177227 */ /* 0x000fc80007820038 */
[----:B------:R-:W-:Y:S01]  /*4880*/  IMAD.HI.U32 R21, R59, R21, RZ ;  /* 0x000000153b157227 */ /* 0x000fe200078e00ff */
[----:B------:R-:W-:-:S03]  /*4890*/  IADD3 R57, P0, R20, R23, RZ ;  /* 0x0000001714397210 */ /* 0x000fc60007f1e0ff */
[----:B------:R-:W-:Y:S02]  /*48a0*/  IMAD.X R21, R21, 0x1, R59, P2 ;  /* 0x0000000115157824 */ /* 0x000fe400010e063b */
[----:B------:R-:W-:-:S03]  /*48b0*/  IMAD.WIDE.U32 R58, R57, R46, RZ ;  /* 0x0000002e393a7225 */ /* 0x000fc600078e00ff */
[----:B------:R-:W-:Y:S01]  /*48c0*/  IADD3.X R29, RZ, RZ, R21, P0, P1 ;  /* 0x000000ffff1d7210 */ /* 0x000fe200007e2415 */
[----:B------:R-:W-:Y:S01]  /*48d0*/  IMAD R22, R57, R47, R59 ;  /* 0x0000002f39167224 */ /* 0x000fe200078e023b */
[----:B------:R-:W-:Y:S02]  /*48e0*/  IADD3 R20, P0, RZ, -R58, RZ ;  /* 0x8000003aff147210 */ /* 0x000fe40007f1e0ff */
[----:B------:R-:W-:Y:S01]  /*48f0*/  ISETP.GE.AND P1, PT, R19, RZ, PT ;  /* 0x000000ff1300720c */ /* 0x000fe20003f26270 */
[----:B------:R-:W-:Y:S02]  /*4900*/  IMAD R22, R29, R46, R22 ;  /* 0x0000002e1d167224 */ /* 0x000fe400078e0216 */
[----:B------:R-:W-:-:S04]  /*4910*/  IMAD.HI.U32 R56, R57, R20, RZ ;  /* 0x0000001439387227 */ /* 0x000fc800078e00ff */
[----:B------:R-:W-:Y:S01]  /*4920*/  IMAD.X R22, RZ, RZ, ~R22, P0 ;  /* 0x000000ffff167224 */ /* 0x000fe200000e0e16 */
[----:B------:R-:W-:-:S03]  /*4930*/  IADD3 R21, P0, RZ, -R30, RZ ;  /* 0x8000001eff157210 */ /* 0x000fc60007f1e0ff */
[----:B------:R-:W-:Y:S01]  /*4940*/  IMAD.WIDE.U32 R56, P5, R57, R22, R56 ;  /* 0x0000001639387225 */ /* 0x000fe200078a0038 */
[----:B------:R-:W-:-:S03]  /*4950*/  SEL R21, R21, R30, !P1 ;  /* 0x0000001e15157207 */ /* 0x000fc60004800000 */
[C---:B------:R-:W-:Y:S02]  /*4960*/  IMAD R23, R29.reuse, R22, RZ ;  /* 0x000000161d177224 */ /* 0x040fe400078e02ff */
[----:B------:R-:W-:-:S04]  /*4970*/  IMAD.HI.U32 R20, P4, R29, R20, R56 ;  /* 0x000000141d147227 */ /* 0x000fc80007880038 */
[----:B------:R-:W-:Y:S01]  /*4980*/  IMAD.HI.U32 R22, R29, R22, RZ ;  /* 0x000000161d167227 */ /* 0x000fe200078e00ff */
[----:B------:R-:W-:-:S03]  /*4990*/  IADD3 R23, P2, R23, R20, RZ ;  /* 0x0000001417177210 */ /* 0x000fc60007f5e0ff */
[----:B------:R-:W-:Y:S02]  /*49a0*/  IMAD.X R20, RZ, RZ, ~R19, P0 ;  /* 0x000000ffff147224 */ /* 0x000fe400000e0e13 */
[----:B------:R-:W-:-:S03]  /*49b0*/  IMAD.HI.U32 R56, R23, R21, RZ ;  /* 0x0000001517387227 */ /* 0x000fc600078e00ff */
[----:B------:R-:W-:Y:S01]  /*49c0*/  SEL R20, R20, R19, !P1 ;  /* 0x0000001314147207 */ /* 0x000fe20004800000 */
[----:B------:R-:W-:Y:S02]  /*49d0*/  IMAD.X R29, R22, 0x1, R29, P5 ;  /* 0x00000001161d7824 */ /* 0x000fe400028e061d */
[----:B------:R-:W-:-:S03]  /*49e0*/  IMAD.MOV.U32 R57, RZ, RZ, RZ ;  /* 0x000000ffff397224 */ /* 0x000fc600078e00ff */
[----:B------:R-:W-:Y:S01]  /*49f0*/  IADD3.X R29, RZ, RZ, R29, P2, P4 ;  /* 0x000000ffff1d7210 */ /* 0x000fe200017e841d */
[----:B------:R-:W-:-:S04]  /*4a00*/  IMAD.WIDE.U32 R56, R23, R20, R56 ;  /* 0x0000001417387225 */ /* 0x000fc800078e0038 */
[C---:B------:R-:W-:Y:S02]  /*4a10*/  IMAD R30, R29.reuse, R20, RZ ;  /* 0x000000141d1e7224 */ /* 0x040fe400078e02ff */
[----:B------:R-:W-:-:S04]  /*4a20*/  IMAD.HI.U32 R23, P1, R29, R21, R56 ;  /* 0x000000151d177227 */ /* 0x000fc80007820038 */
[----:B------:R-:W-:Y:S01]  /*4a30*/  IMAD.HI.U32 R22, R29, R20, RZ ;  /* 0x000000141d167227 */ /* 0x000fe200078e00ff */
[----:B------:R-:W-:-:S04]  /*4a40*/  IADD3 R30, P0, R30, R23, RZ ;  /* 0x000000171e1e7210 */ /* 0x000fc80007f1e0ff */
[----:B------:R-:W-:Y:S01]  /*4a50*/  IADD3.X R22, R22, RZ, RZ, P1, !PT ;  /* 0x000000ff16167210 */ /* 0x000fe20000ffe4ff */
[----:B------:R-:W-:-:S04]  /*4a60*/  IMAD.WIDE.U32 R56, R30, R46, RZ ;  /* 0x0000002e1e387225 */ /* 0x000fc800078e00ff */
[----:B------:R-:W-:Y:S01]  /*4a70*/  IMAD.X R29, RZ, RZ, R22, P0 ;  /* 0x000000ffff1d7224 */ /* 0x000fe200000e0616 */
[----:B------:R-:W-:Y:S01]  /*4a80*/  IADD3 R21, P0, -R56, R21, RZ ;  /* 0x0000001538157210 */ /* 0x000fe20007f1e1ff */
[----:B------:R-:W-:-:S03]  /*4a90*/  IMAD R22, R30, R47, R57 ;  /* 0x0000002f1e167224 */ /* 0x000fc600078e0239 */
[-C--:B------:R-:W-:Y:S01]  /*4aa0*/  ISETP.GE.U32.AND P2, PT, R21, R46.reuse, PT ;  /* 0x0000002e1500720c */ /* 0x080fe20003f46070 */
[-C--:B------:R-:W-:Y:S01]  /*4ab0*/  IMAD R23, R29, R46.reuse, R22 ;  /* 0x0000002e1d177224 */ /* 0x080fe200078e0216 */
[----:B------:R-:W-:-:S03]  /*4ac0*/  IADD3 R22, P1, R21, -R46, RZ ;  /* 0x8000002e15167210 */ /* 0x000fc60007f3e0ff */
[----:B------:R-:W-:Y:S01]  /*4ad0*/  IMAD.X R20, R20, 0x1, ~R23, P0 ;  /* 0x0000000114147824 */ /* 0x000fe200000e0e17 */
[----:B------:R-:W-:-:S04]  /*4ae0*/  IADD3 R23, P0, R30, 0x1, RZ ;  /* 0x000000011e177810 */ /* 0x000fc80007f1e0ff */
[----:B------:R-:W-:-:S04]  /*4af0*/  ISETP.GE.U32.AND.EX P2, PT, R20, R47, PT, P2 ;  /* 0x0000002f1400720c */ /* 0x000fc80003f46120 */
[----:B------:R-:W-:Y:S01]  /*4b00*/  SEL R22, R22, R21, P2 ;  /* 0x0000001516167207 */ /* 0x000fe20001000000 */
[----:B------:R-:W-:Y:S01]  /*4b10*/  IMAD.X R21, R20, 0x1, ~R47, P1 ;  /* 0x0000000114157824 */ /* 0x000fe200008e0e2f */
[----:B------:R-:W-:Y:S01]  /*4b20*/  SEL R23, R23, R30, P2 ;  /* 0x0000001e17177207 */ /* 0x000fe20001000000 */
[----:B------:R-:W-:Y:S01]  /*4b30*/  IMAD.X R30, RZ, RZ, R29, P0 ;  /* 0x000000ffff1e7224 */ /* 0x000fe200000e061d */
[----:B------:R-:W-:Y:S02]  /*4b40*/  ISETP.GE.U32.AND P0, PT, R22, R46, PT ;  /* 0x0000002e1600720c */ /* 0x000fe40003f06070 */
[----:B------:R-:W-:Y:S02]  /*4b50*/  SEL R21, R21, R20, P2 ;  /* 0x0000001415157207 */ /* 0x000fe40001000000 */
[----:B------:R-:W-:Y:S02]  /*4b60*/  SEL R30, R30, R29, P2 ;  /* 0x0000001d1e1e7207 */ /* 0x000fe40001000000 */
[----:B------:R-:W-:-:S02]  /*4b70*/  IADD3 R20, P1, R23, 0x1, RZ ;  /* 0x0000000117147810 */ /* 0x000fc40007f3e0ff */
[----:B------:R-:W-:Y:S02]  /*4b80*/  ISETP.GE.U32.AND.EX P0, PT, R21, R47, PT, P0 ;  /* 0x0000002f1500720c */ /* 0x000fe40003f06100 */
[-C--:B------:R-:W-:Y:S02]  /*4b90*/  IADD3.X R21, RZ, R30.reuse, RZ, P1, !PT ;  /* 0x0000001eff157210 */ /* 0x080fe40000ffe4ff */
[----:B------:R-:W-:Y:S02]  /*4ba0*/  SEL R20, R20, R23, P0 ;  /* 0x0000001714147207 */ /* 0x000fe40000000000 */
[----:B------:R-:W-:Y:S02]  /*4bb0*/  SEL R30, R21, R30, P0 ;  /* 0x0000001e151e7207 */ /* 0x000fe40000000000 */
[----:B------:R-:W-:Y:S02]  /*4bc0*/  IADD3 R21, P1, RZ, -R20, RZ ;  /* 0x80000014ff157210 */ /* 0x000fe40007f3e0ff */
[----:B------:R-:W-:-:S02]  /*4bd0*/  LOP3.LUT R22, R25, R19, RZ, 0x3c, !PT ;  /* 0x0000001319167212 */ /* 0x000fc400078e3cff */
[----:B------:R-:W-:Y:S01]  /*4be0*/  ISETP.NE.U32.AND P0, PT, R26, RZ, PT ;  /* 0x000000ff1a00720c */ /* 0x000fe20003f05070 */
[----:B------:R-:W-:Y:S01]  /*4bf0*/  IMAD.X R23, RZ, RZ, ~R30, P1 ;  /* 0x000000ffff177224 */ /* 0x000fe200008e0e1e */
[----:B------:R-:W-:Y:S01]  /*4c00*/  ISETP.GE.AND P2, PT, R22, RZ, PT ;  /* 0x000000ff1600720c */ /* 0x000fe20003f46270 */
[----:B------:R-:W-:Y:S01]  /*4c10*/  IMAD.MOV.U32 R22, RZ, RZ, R24 ;  /* 0x000000ffff167224 */ /* 0x000fe200078e0018 */
[----:B------:R-:W-:Y:S02]  /*4c20*/  ISETP.NE.AND.EX P0, PT, R25, RZ, PT, P0 ;  /* 0x000000ff1900720c */ /* 0x000fe40003f05300 */
[----:B------:R-:W-:Y:S02]  /*4c30*/  SEL R21, R21, R20, !P2 ;  /* 0x0000001415157207 */ /* 0x000fe40005000000 */
[----:B------:R-:W-:Y:S02]  /*4c40*/  SEL R23, R23, R30, !P2 ;  /* 0x0000001e17177207 */ /* 0x000fe40005000000 */
[----:B------:R-:W-:-:S02]  /*4c50*/  SEL R20, R21, 0xffffffff, P0 ;  /* 0xffffffff15147807 */ /* 0x000fc40000000000 */
[----:B------:R-:W-:Y:S01]  /*4c60*/  SEL R21, R23, 0xffffffff, P0 ;  /* 0xffffffff17157807 */ /* 0x000fe20000000000 */
[----:B------:R-:W-:-:S04]  /*4c70*/  IMAD.MOV.U32 R23, RZ, RZ, 0x0 ;  /* 0x00000000ff177424 */ /* 0x000fc800078e00ff */
[----:B------:R-:W-:Y:S05]  /*4c80*/  RET.REL.NODEC R22 `(_ZN5flash32flash_fwd_splitkv_combine_kernelI23Flash_fwd_kernel_traitsILi128ELi64ELi128ELi4ELb0ELb0EN7cutlass10bfloat16_tE19Flash_kernel_traitsILi128ELi64ELi128ELi4ES3_EELi4ELi7ELb0EEEvNS_16Flash_fwd_paramsE) ;  /* 0xffffb37016007950 */ /* 0x000fea0003c3ffff */
.L_x_45:
[----:B------:R-:W-:-:S00]  /*4c90*/  BRA `(.L_x_45) ;  /* 0xfffffff000007947 */ /* 0x000fc0000383ffff */
[----:B------:R-:W-:-:S00]  /*4ca0*/  NOP ;  /* 0x0000000000007918 */ /* 0x000fc00000000000 */
        /* <DEDUP_REMOVED lines=13> */
.L_x_8262:


//--------------------- .text._ZN5flash32flash_fwd_splitkv_combine_kernelI23Flash_fwd_kernel_traitsILi128ELi64ELi128ELi4ELb0ELb0EN7cutlass10bfloat16_tE19Flash_kernel_traitsILi128ELi64ELi128ELi4ES3_EELi4ELi6ELb0EEEvNS_16Flash_fwd_paramsE --------------------------
	.section	.text._ZN5flash32flash_fwd_splitkv_combine_kernelI23Flash_fwd_kernel_traitsILi128ELi64ELi128ELi4ELb0ELb0EN7cutlass10bfloat16_tE19Flash_kernel_traitsILi128ELi64ELi128ELi4ES3_EELi4ELi6ELb0EEEvNS_16Flash_fwd_paramsE,"ax",@progbits
	.sectioninfo	@"SHI_REGISTERS=58"
	.align	128
        .global         _ZN5flash32flash_fwd_splitkv_combine_kernelI23Flash_fwd_kernel_traitsILi128ELi64ELi128ELi4ELb0ELb0EN7cutlass10bfloat16_tE19Flash_kernel_traitsILi128ELi64ELi128ELi4ES3_EELi4ELi6ELb0EEEvNS_16Flash_fwd_paramsE
        .type           _ZN5flash32flash_fwd_splitkv_combine_kernelI23Flash_fwd_kernel_traitsILi128ELi64ELi128ELi4ELb0ELb0EN7cutlass10bfloat16_tE19Flash_kernel_traitsILi128ELi64ELi128ELi4ES3_EELi4ELi6ELb0EEEvNS_16Flash_fwd_paramsE,@function
        .size           _ZN5flash32flash_fwd_splitkv_combine_kernelI23Flash_fwd_kernel_traitsILi128ELi64ELi128ELi4ELb0ELb0EN7cutlass10bfloat16_tE19Flash_kernel_traitsILi128ELi64ELi128ELi4ES3_EELi4ELi6ELb0EEEvNS_16Flash_fwd_paramsE,(.L_x_8263 - _ZN5flash32flash_fwd_splitkv_combine_kernelI23Flash_fwd_kernel_traitsILi128ELi64ELi128ELi4ELb0ELb0EN7cutlass10bfloat16_tE19Flash_kernel_traitsILi128ELi64ELi128ELi4ES3_EELi4ELi6ELb0EEEvNS_16Flash_fwd_paramsE)
        .other          _ZN5flash32flash_fwd_splitkv_combine_kernelI23Flash_fwd_kernel_traitsILi128ELi64ELi128ELi4ELb0ELb0EN7cutlass10bfloat16_tE19Flash_kernel_traitsILi128ELi64ELi128ELi4ES3_EELi4ELi6ELb0EEEvNS_16Flash_fwd_paramsE,@"STO_CUDA_ENTRY STV_DEFAULT"
_ZN5flash32flash_fwd_splitkv_combine_kernelI23Flash_fwd_kernel_traitsILi128ELi64ELi128ELi4ELb0ELb0EN7cutlass10bfloat16_tE19Flash_kernel_traitsILi128ELi64ELi128ELi4ES3_EELi4ELi6ELb0EEEvNS_16Flash_fwd_paramsE:
.text._ZN5flash32flash_fwd_splitkv_combine_kernelI23Flash_fwd_kernel_traitsILi128ELi64ELi128ELi4ELb0ELb0EN7cutlass10bfloat16_tE19Flash_kernel_traitsILi128ELi64ELi128ELi4ES3_EELi4ELi6ELb0EEEvNS_16Flash_fwd_paramsE:
        /* <DEDUP_REMOVED lines=11> */
[C---:B------:R-:W-:Y:S01]  /*00b0*/  SEL R0, R5.reuse, R0, P0 ;  /* 0x0000000005007207 */ /* 0x040fe20000000000 */
        /* <DEDUP_REMOVED lines=11> */
[----:B------:R-:W-:Y:S05]  /*0170*/  CALL.REL.NOINC `($__internal_1_$__cuda_sm20_div_s64) ;  /* 0x0000427000007944 */ /* 0x000fea0003c00000 */
[----:B------:R-:W-:Y:S05]  /*0180*/  BRA `(.L_x_47) ;  /* 0x0000013000007947 */ /* 0x000fea0003800000 */
.L_x_46:
        /* <DEDUP_REMOVED lines=19> */
.L_x_47:
        /* <DEDUP_REMOVED lines=11> */
[----:B------:R-:W-:Y:S05]  /*0370*/  CALL.REL.NOINC `($__internal_1_$__cuda_sm20_div_s64) ;  /* 0x0000407000007944 */ /* 0x000fea0003c00000 */
[----:B------:R-:W-:Y:S02]  /*0380*/  MOV R32, R20 ;  /* 0x0000001400207202 */ /* 0x000fe40000000f00 */
[----:B------:R-:W-:Y:S01]  /*0390*/  MOV R33, R21 ;  /* 0x0000001500217202 */ /* 0x000fe20000000f00 */
[----:B------:R-:W-:Y:S05]  /*03a0*/  BRA `(.L_x_50) ;  /* 0x0000013000007947 */ /* 0x000fea0003800000 */
.L_x_49:
        /* <DEDUP_REMOVED lines=19> */
.L_x_50:
[----:B------:R-:W-:Y:S05]  /*04e0*/  BSYNC B0 ;  /* 0x0000000000007941 */ /* 0x000fea0003800000 */
.L_x_48:
[----:B------:R-:W-:Y:S01]  /*04f0*/  IABS R7, c[0x0][0x214] ;  /* 0x0000850000077a13 */ /* 0x000fe20000000000 */
[----:B------:R-:W-:Y:S01]  /*0500*/  ULDC UR6, c[0x0][0x214] ;  /* 0x0000850000067ab9 */ /* 0x000fe20000000800 */
[----:B------:R-:W-:Y:S01]  /*0510*/  BSSY B0, `(.L_x_51) ;  /* 0x000003b000007945 */ /* 0x000fe20003800000 */
[----:B------:R-:W-:Y:S01]  /*0520*/  UIADD3 UR6, UR6, -0x1, URZ ;  /* 0xffffffff06067890 */ /* 0x000fe2000fffe03f */
[----:B------:R-:W0:Y:S05]  /*0530*/  I2F.RP R6, R7 ;  /* 0x0000000700067306 */ /* 0x000e2a0000209400 */
[----:B------:R-:W-:-:S04]  /*0540*/  IADD3 R2, R7, UR6, RZ ;  /* 0x0000000607027c10 */ /* 0x000fc8000fffe0ff */
[----:B------:R-:W-:Y:S01]  /*0550*/  IABS R3, R2 ;  /* 0x0000000200037213 */ /* 0x000fe20000000000 */
[----:B0-----:R-:W0:Y:S02]  /*0560*/  MUFU.RCP R8, R6 ;  /* 0x0000000600087308 */ /* 0x001e240000001000 */
[----:B0-----:R-:W-:-:S06]  /*0570*/  IADD3 R8, R8, 0xffffffe, RZ ;  /* 0x0ffffffe08087810 */ /* 0x001fcc0007ffe0ff */
[----:B------:R-:W0:Y:S02]  /*0580*/  F2I.FTZ.U32.TRUNC.NTZ R9, R8 ;  /* 0x0000000800097305 */ /* 0x000e24000021f000 */
[----:B0-----:R-:W-:Y:S02]  /*0590*/  IMAD.MOV R4, RZ, RZ, -R9 ;  /* 0x000000ffff047224 */ /* 0x001fe400078e0a09 */
[----:B------:R-:W-:Y:S02]  /*05a0*/  IMAD.MOV.U32 R8, RZ, RZ, RZ ;  /* 0x000000ffff087224 */ /* 0x000fe400078e00ff */
[----:B------:R-:W-:-:S04]  /*05b0*/  IMAD R4, R4, R7, RZ ;  /* 0x0000000704047224 */ /* 0x000fc800078e02ff */
[----:B------:R-:W-:-:S06]  /*05c0*/  IMAD.HI.U32 R4, R9, R4, R8 ;  /* 0x0000000409047227 */ /* 0x000fcc00078e0008 */
[----:B------:R-:W-:-:S04]  /*05d0*/  IMAD.HI.U32 R6, R4, R3, RZ ;  /* 0x0000000304067227 */ /* 0x000fc800078e00ff */
[----:B------:R-:W-:-:S04]  /*05e0*/  IMAD.MOV R4, RZ, RZ, -R6 ;  /* 0x000000ffff047224 */ /* 0x000fc800078e0a06 */
[----:B------:R-:W-:Y:S01]  /*05f0*/  IMAD R4, R7, R4, R3 ;  /* 0x0000000407047224 */ /* 0x000fe200078e0203 */
[----:B------:R-:W-:-:S04]  /*0600*/  LOP3.LUT R3, R2, R7, RZ, 0x3c, !PT ;  /* 0x0000000702037212 */ /* 0x000fc800078e3cff */
[----:B------:R-:W-:Y:S02]  /*0610*/  ISETP.GT.U32.AND P1, PT, R7, R4, PT ;  /* 0x000000040700720c */ /* 0x000fe40003f24070 */
[----:B------:R-:W-:-:S11]  /*0620*/  ISETP.GE.AND P0, PT, R3, RZ, PT ;  /* 0x000000ff0300720c */ /* 0x000fd60003f06270 */
[----:B------:R-:W-:Y:S01]  /*0630*/  @!P1 IMAD.IADD R4, R4, 0x1, -R7 ;  /* 0x0000000104049824 */ /* 0x000fe200078e0a07 */
[----:B------:R-:W-:Y:S02]  /*0640*/  @!P1 IADD3 R6, R6, 0x1, RZ ;  /* 0x0000000106069810 */ /* 0x000fe40007ffe0ff */
[----:B------:R-:W-:Y:S02]  /*0650*/  ISETP.NE.AND P1, PT, RZ, c[0x0][0x214], PT ;  /* 0x00008500ff007a0c */ /* 0x000fe40003f25270 */
[----:B------:R-:W-:-:S13]  /*0660*/  ISETP.GE.U32.AND P2, PT, R4, R7, PT ;  /* 0x000000070400720c */ /* 0x000fda0003f46070 */
[----:B------:R-:W-:-:S05]  /*0670*/  @P2 IADD3 R6, R6, 0x1, RZ ;  /* 0x0000000106062810 */ /* 0x000fca0007ffe0ff */
[----:B------:R-:W-:Y:S01]  /*0680*/  @!P0 IMAD.MOV R6, RZ, RZ, -R6 ;  /* 0x000000ffff068224 */ /* 0x000fe200078e0a06 */
[----:B------:R-:W-:-:S04]  /*0690*/  @!P1 LOP3.LUT R6, RZ, R7, RZ, 0x33, !PT ;  /* 0x00000007ff069212 */ /* 0x000fc800078e33ff */
[----:B------:R-:W-:Y:S02]  /*06a0*/  ISETP.LT.U32.AND P0, PT, R28, R6, PT ;  /* 0x000000061c00720c */ /* 0x000fe40003f01070 */
[----:B------:R-:W-:-:S04]  /*06b0*/  SHF.R.S32.HI R16, RZ, 0x1f, R6 ;  /* 0x0000001fff107819 */ /* 0x000fc80000011406 */
[----:B------:R-:W-:-:S04]  /*06c0*/  ISETP.LT.AND.EX P0, PT, R25, R16, PT, P0 ;  /* 0x000000101900720c */ /* 0x000fc80003f01300 */
[C---:B------:R-:W-:Y:S02]  /*06d0*/  SEL R16, R25.reuse, R16, P0 ;  /* 0x0000001019107207 */ /* 0x040fe40000000000 */
[----:B------:R-:W-:Y:S02]  /*06e0*/  SEL R17, R28, R6, P0 ;  /* 0x000000061c117207 */ /* 0x000fe40000000000 */
[----:B------:R-:W-:-:S04]  /*06f0*/  LOP3.LUT R3, R25, R16, RZ, 0xfc, !PT ;  /* 0x0000001019037212 */ /* 0x000fc800078efcff */
        /* <DEDUP_REMOVED lines=9> */
.L_x_52:
        /* <DEDUP_REMOVED lines=19> */
.L_x_53:
[----:B------:R-:W-:Y:S05]  /*08c0*/  BSYNC B0 ;  /* 0x0000000000007941 */ /* 0x000fea0003800000 */
.L_x_51:
[----:B------:R-:W-:Y:S01]  /*08d0*/  IABS R6, c[0x0][0x214] ;  /* 0x0000850000067a13 */ /* 0x000fe20000000000 */
[----:B------:R-:W-:Y:S01]  /*08e0*/  ULDC UR4, c[0x0][0x214] ;  /* 0x0000850000047ab9 */ /* 0x000fe20000000800 */
[----:B------:R-:W-:Y:S01]  /*08f0*/  BSSY B0, `(.L_x_54) ;  /* 0x000005d000007945 */ /* 0x000fe20003800000 */
[----:B------:R-:W-:Y:S01]  /*0900*/  UISETP.LT.AND UP0, UPT, URZ, UR4, UPT ;  /* 0x000000043f00728c */ /* 0x000fe2000bf01270 */
[----:B------:R-:W0:Y:S01]  /*0910*/  I2F.RP R10, R6 ;  /* 0x00000006000a7306 */ /* 0x000e220000209400 */
[----:B------:R-:W-:Y:S02]  /*0920*/  USHF.R.S32.HI UR5, URZ, 0x1f, UR4 ;  /* 0x0000001f3f057899 */ /* 0x000fe40008011404 */
[----:B------:R-:W-:-:S07]  /*0930*/  ULEA.HI.SX32 UR4, UR4, 0x1, 0x1 ;  /* 0x0000000104047891 */ /* 0x000fce000f8f0a3f */
[----:B------:R-:W-:Y:S01]  /*0940*/  @!UP0 UIADD3 UR4, UR5, URZ, URZ ;  /* 0x0000003f05048290 */ /* 0x000fe2000fffe03f */
[----:B0-----:R-:W0:Y:S02]  /*0950*/  MUFU.RCP R8, R10 ;  /* 0x0000000a00087308 */ /* 0x001e240000001000 */
[----:B0-----:R-:W-:-:S06]  /*0960*/  IADD3 R8, R8, 0xffffffe, RZ ;  /* 0x0ffffffe08087810 */ /* 0x001fcc0007ffe0ff */
[----:B------:R-:W0:Y:S02]  /*0970*/  F2I.FTZ.U32.TRUNC.NTZ R9, R8 ;  /* 0x0000000800097305 */ /* 0x000e24000021f000 */
[--C-:B0-----:R-:W-:Y:S02]  /*0980*/  IMAD.MOV R3, RZ, RZ, -R9.reuse ;  /* 0x000000ffff037224 */ /* 0x101fe400078e0a09 */
[----:B------:R-:W-:Y:S02]  /*0990*/  IMAD.MOV.U32 R8, RZ, RZ, RZ ;  /* 0x000000ffff087224 */ /* 0x000fe400078e00ff */
[----:B------:R-:W-:Y:S01]  /*09a0*/  IMAD R4, R3, R6, RZ ;  /* 0x0000000603047224 */ /* 0x000fe200078e02ff */
[----:B------:R-:W-:Y:S02]  /*09b0*/  IABS R3, R2 ;  /* 0x0000000200037213 */ /* 0x000fe40000000000 */
[----:B------:R-:W-:Y:S01]  /*09c0*/  LOP3.LUT R2, R2, c[0x0][0x214], RZ, 0x3c, !PT ;  /* 0x0000850002027a12 */ /* 0x000fe200078e3cff */
[----:B------:R-:W-:-:S03]  /*09d0*/  IMAD.HI.U32 R4, R9, R4, R8 ;  /* 0x0000000409047227 */ /* 0x000fc600078e0008 */
[----:B------:R-:W-:Y:S01]  /*09e0*/  ISETP.GE.AND P2, PT, R2, RZ, PT ;  /* 0x000000ff0200720c */ /* 0x000fe20003f46270 */
[----:B------:R-:W-:Y:S02]  /*09f0*/  IMAD.MOV.U32 R7, RZ, RZ, R3 ;  /* 0x000000ffff077224 */ /* 0x000fe400078e0003 */
[----:B------:R-:W-:Y:S02]  /*0a00*/  IMAD.MOV.U32 R2, RZ, RZ, c[0x0][0x1c0] ;  /* 0x00007000ff027624 */ /* 0x000fe400078e00ff */
[----:B------:R-:W-:-:S04]  /*0a10*/  IMAD.HI.U32 R4, R4, R7, RZ ;  /* 0x0000000704047227 */ /* 0x000fc800078e00ff */
[----:B------:R-:W-:-:S04]  /*0a20*/  IMAD.MOV R3, RZ, RZ, -R4 ;  /* 0x000000ffff037224 */ /* 0x000fc800078e0a04 */
[----:B------:R-:W-:-:S05]  /*0a30*/  IMAD R3, R6, R3, R7 ;  /* 0x0000000306037224 */ /* 0x000fca00078e0207 */
[----:B------:R-:W-:-:S13]  /*0a40*/  ISETP.GT.U32.AND P1, PT, R6, R3, PT ;  /* 0x000000030600720c */ /* 0x000fda0003f24070 */
[----:B------:R-:W-:Y:S01]  /*0a50*/  @!P1 IMAD.IADD R3, R3, 0x1, -R6 ;  /* 0x0000000103039824 */ /* 0x000fe200078e0a06 */
[----:B------:R-:W-:Y:S02]  /*0a60*/  @!P1 IADD3 R4, R4, 0x1, RZ ;  /* 0x0000000104049810 */ /* 0x000fe40007ffe0ff */
[----:B------:R-:W-:Y:S02]  /*0a70*/  ISETP.NE.AND P1, PT, RZ, c[0x0][0x214], PT ;  /* 0x00008500ff007a0c */ /* 0x000fe40003f25270 */
[----:B------:R-:W-:Y:S02]  /*0a80*/  ISETP.GE.U32.AND P0, PT, R3, R6, PT ;  /* 0x000000060300720c */ /* 0x000fe40003f06070 */
[C---:B------:R-:W-:Y:S01]  /*0a90*/  IADD3 R6, R2.reuse, -0x1, RZ ;  /* 0xffffffff02067810 */ /* 0x040fe20007ffe0ff */
[----:B------:R-:W-:-:S10]  /*0aa0*/  IMAD R2, R2, c[0x0][0x214], RZ ;  /* 0x0000850002027a24 */ /* 0x000fd400078e02ff */
[----:B------:R-:W-:-:S05]  /*0ab0*/  @P0 IADD3 R4, R4, 0x1, RZ ;  /* 0x0000000104040810 */ /* 0x000fca0007ffe0ff */
[----:B------:R-:W-:Y:S01]  /*0ac0*/  @!P2 IMAD.MOV R4, RZ, RZ, -R4 ;  /* 0x000000ffff04a224 */ /* 0x000fe200078e0a04 */
[----:B------:R-:W-:-:S05]  /*0ad0*/  @!P1 LOP3.LUT R4, RZ, c[0x0][0x214], RZ, 0x33, !PT ;  /* 0x00008500ff049a12 */ /* 0x000fca00078e33ff */
[----:B------:R-:W-:-:S05]  /*0ae0*/  IMAD R3, R4, UR4, RZ ;  /* 0x0000000404037c24 */ /* 0x000fca000f8e02ff */
[-C--:B------:R-:W-:Y:S02]  /*0af0*/  IABS R11, R3.reuse ;  /* 0x00000003000b7213 */ /* 0x080fe40000000000 */
[----:B------:R-:W-:Y:S02]  /*0b00*/  IABS R7, R3 ;  /* 0x0000000300077213 */ /* 0x000fe40000000000 */
[----:B------:R-:W0:Y:S01]  /*0b10*/  I2F.RP R10, R11 ;  /* 0x0000000b000a7306 */ /* 0x000e220000209400 */
[----:B------:R-:W-:Y:S02]  /*0b20*/  IMAD.IADD R4, R6, 0x1, R11 ;  /* 0x0000000106047824 */ /* 0x000fe400078e020b */
[----:B------:R-:W-:-:S05]  /*0b30*/  IMAD.MOV R7, RZ, RZ, -R7 ;  /* 0x000000ffff077224 */ /* 0x000fca00078e0a07 */
[----:B0-----:R-:W0:Y:S02]  /*0b40*/  MUFU.RCP R14, R10 ;  /* 0x0000000a000e7308 */ /* 0x001e240000001000 */
[----:B0-----:R-:W-:-:S06]  /*0b50*/  IADD3 R14, R14, 0xffffffe, RZ ;  /* 0x0ffffffe0e0e7810 */ /* 0x001fcc0007ffe0ff */
[----:B------:R-:W0:Y:S02]  /*0b60*/  F2I.FTZ.U32.TRUNC.NTZ R15, R14 ;  /* 0x0000000e000f7305 */ /* 0x000e24000021f000 */
[----:B0-----:R-:W-:Y:S02]  /*0b70*/  IMAD.MOV R8, RZ, RZ, -R15 ;  /* 0x000000ffff087224 */ /* 0x001fe400078e0a0f */
[----:B------:R-:W-:Y:S02]  /*0b80*/  IMAD.MOV.U32 R14, RZ, RZ, RZ ;  /* 0x000000ffff0e7224 */ /* 0x000fe400078e00ff */
[----:B------:R-:W-:Y:S01]  /*0b90*/  IMAD R9, R8, R11, RZ ;  /* 0x0000000b08097224 */ /* 0x000fe200078e02ff */
[----:B------:R-:W-:-:S03]  /*0ba0*/  IABS R8, R4 ;  /* 0x0000000400087213 */ /* 0x000fc60000000000 */
[----:B------:R-:W-:-:S06]  /*0bb0*/  IMAD.HI.U32 R9, R15, R9, R14 ;  /* 0x000000090f097227 */ /* 0x000fcc00078e000e */
[----:B------:R-:W-:-:S04]  /*0bc0*/  IMAD.HI.U32 R15, R9, R8, RZ ;  /* 0x00000008090f7227 */ /* 0x000fc800078e00ff */
[----:B------:R-:W-:Y:S01]  /*0bd0*/  IMAD R8, R15, R7, R8 ;  /* 0x000000070f087224 */ /* 0x000fe200078e0208 */
[----:B------:R-:W-:-:S04]  /*0be0*/  LOP3.LUT R7, R4, R11, RZ, 0x3c, !PT ;  /* 0x0000000b04077212 */ /* 0x000fc800078e3cff */
[----:B------:R-:W-:Y:S02]  /*0bf0*/  ISETP.GT.U32.AND P1, PT, R11, R8, PT ;  /* 0x000000080b00720c */ /* 0x000fe40003f24070 */
[----:B------:R-:W-:-:S11]  /*0c00*/  ISETP.GE.AND P0, PT, R7, RZ, PT ;  /* 0x000000ff0700720c */ /* 0x000fd60003f06270 */
[----:B------:R-:W-:Y:S01]  /*0c10*/  @!P1 IMAD.IADD R8, R8, 0x1, -R11 ;  /* 0x0000000108089824 */ /* 0x000fe200078e0a0b */
[----:B------:R-:W-:Y:S02]  /*0c20*/  @!P1 IADD3 R15, R15, 0x1, RZ ;  /* 0x000000010f0f9810 */ /* 0x000fe40007ffe0ff */
[----:B------:R-:W-:Y:S02]  /*0c30*/  ISETP.NE.AND P1, PT, R3, RZ, PT ;  /* 0x000000ff0300720c */ /* 0x000fe40003f25270 */
        /* <DEDUP_REMOVED lines=18> */
[----:B------:R-:W-:Y:S02]  /*0d60*/  MOV R40, R20 ;  /* 0x0000001400287202 */ /* 0x000fe40000000f00 */
[----:B------:R-:W-:Y:S01]  /*0d70*/  MOV R41, R21 ;  /* 0x0000001500297202 */ /* 0x000fe20000000f00 */
[----:B------:R-:W-:Y:S05]  /*0d80*/  BRA `(.L_x_56) ;  /* 0x0000013000007947 */ /* 0x000fea0003800000 */
.L_x_55:
        /* <DEDUP_REMOVED lines=19> */
.L_x_56:
[----:B------:R-:W-:Y:S05]  /*0ec0*/  BSYNC B0 ;  /* 0x0000000000007941 */ /* 0x000fea0003800000 */
.L_x_54:
[-C--:B------:R-:W-:Y:S01]  /*0ed0*/  IABS R11, R2.reuse ;  /* 0x00000002000b7213 */ /* 0x080fe20000000000 */
[----:B------:R-:W-:Y:S01]  /*0ee0*/  BSSY B0, `(.L_x_57) ;  /* 0x000003b000007945 */ /* 0x000fe20003800000 */
[----:B------:R-:W-:Y:S02]  /*0ef0*/  IABS R7, R2 ;  /* 0x0000000200077213 */ /* 0x000fe40000000000 */
[----:B------:R-:W0:Y:S01]  /*0f00*/  I2F.RP R13, R11 ;  /* 0x0000000b000d7306 */ /* 0x000e220000209400 */
[----:B------:R-:W-:Y:S02]  /*0f10*/  IADD3 R8, R11, UR6, RZ ;  /* 0x000000060b087c10 */ /* 0x000fe4000fffe0ff */
[----:B------:R-:W-:Y:S02]  /*0f20*/  IMAD.MOV R7, RZ, RZ, -R7 ;  /* 0x000000ffff077224 */ /* 0x000fe400078e0a07 */
[----:B------:R-:W-:-:S03]  /*0f30*/  IABS R9, R8 ;  /* 0x0000000800097213 */ /* 0x000fc60000000000 */
        /* <DEDUP_REMOVED lines=34> */
.L_x_58:
        /* <DEDUP_REMOVED lines=19> */
.L_x_59:
[----:B------:R-:W-:Y:S05]  /*1290*/  BSYNC B0 ;  /* 0x0000000000007941 */ /* 0x000fea0003800000 */
.L_x_57:
[----:B------:R-:W0:Y:S01]  /*12a0*/  S2R R9, SR_TID.X ;  /* 0x0000000000097919 */ /* 0x000e220000002100 */
[----:B------:R-:W-:Y:S01]  /*12b0*/  IADD3 R18, P0, R12, -UR8, RZ ;  /* 0x800000080c127c10 */ /* 0x000fe2000ff1e0ff */
[----:B------:R-:W-:-:S03]  /*12c0*/  ULDC.64 UR10, c[0x0][0x118] ;  /* 0x00004600000a7ab9 */ /* 0x000fc60000000a00 */
[----:B------:R-:W-:Y:S02]  /*12d0*/  IADD3.X R7, R5, ~UR7, RZ, P0, !PT ;  /* 0x8000000705077c10 */ /* 0x000fe400087fe4ff */
[----:B0-----:R-:W-:-:S04]  /*12e0*/  SHF.R.S32.HI R22, RZ, 0x1f, R9 ;  /* 0x0000001fff167819 */ /* 0x001fc80000011409 */
[----:B------:R-:W-:-:S04]  /*12f0*/  LEA.HI R10, R22, R9, RZ, 0x2 ;  /* 0x00000009160a7211 */ /* 0x000fc800078f10ff */
[----:B------:R-:W-:Y:S02]  /*1300*/  LOP3.LUT R24, R10, 0xfffffffc, RZ, 0xc0, !PT ;  /* 0xfffffffc0a187812 */ /* 0x000fe400078ec0ff */
[----:B------:R-:W-:-:S03]  /*1310*/  SHF.R.S32.HI R10, RZ, 0x2, R10 ;  /* 0x00000002ff0a7819 */ /* 0x000fc6000001140a */
[----:B------:R-:W-:-:S05]  /*1320*/  IMAD.IADD R23, R9, 0x1, -R24 ;  /* 0x0000000109177824 */ /* 0x000fca00078e0a18 */
[----:B------:R-:W-:Y:S02]  /*1330*/  ISETP.GT.U32.AND P2, PT, R18, R23, PT ;  /* 0x000000171200720c */ /* 0x000fe40003f44070 */
[----:B------:R-:W-:Y:S02]  /*1340*/  SHF.R.S32.HI R18, RZ, 0x1f, R23 ;  /* 0x0000001fff127819 */ /* 0x000fe40000011417 */
[----:B------:R-:W-:Y:S02]  /*1350*/  IADD3 R32, P0, R23, UR8, RZ ;  /* 0x0000000817207c10 */ /* 0x000fe4000ff1e0ff */
[----:B------:R-:W-:Y:S02]  /*1360*/  ISETP.GT.AND.EX P2, PT, R7, R18, PT, P2 ;  /* 0x000000120700720c */ /* 0x000fe40003f44320 */
[C---:B------:R-:W-:Y:S02]  /*1370*/  IADD3 R7, R10.reuse, 0x20, RZ ;  /* 0x000000200a077810 */ /* 0x040fe40007ffe0ff */
[----:B------:R-:W-:-:S02]  /*1380*/  ISETP.GE.OR P3, PT, R10, c[0x0][0x314], !P2 ;  /* 0x0000c5000a007a0c */ /* 0x000fc40005766670 */
[----:B------:R-:W-:Y:S02]  /*1390*/  ISETP.GE.OR P2, PT, R7, c[0x0][0x314], !P2 ;  /* 0x0000c50007007a0c */ /* 0x000fe40005746670 */
[----:B------:R-:W-:-:S09]  /*13a0*/  IADD3.X R33, R18, UR7, RZ, P0, !PT ;  /* 0x0000000712217c10 */ /* 0x000fd200087fe4ff */
[----:B------:R-:W-:Y:S02]  /*13b0*/  @!P3 SHF.R.S32.HI R25, RZ, 0x1f, R10 ;  /* 0x0000001fff19b819 */ /* 0x000fe4000001140a */
[----:B------:R-:W-:Y:S01]  /*13c0*/  @!P2 SHF.R.S32.HI R19, RZ, 0x1f, R7 ;  /* 0x0000001fff13a819 */ /* 0x000fe20000011407 */
[--C-:B------:R-:W-:Y:S02]  /*13d0*/  @!P2 IMAD.MOV.U32 R26, RZ, RZ, R32.reuse ;  /* 0x000000ffff1aa224 */ /* 0x100fe400078e0020 */
[-C--:B------:R-:W-:Y:S02]  /*13e0*/  @!P3 IMAD R18, R25, R12.reuse, RZ ;  /* 0x0000000c1912b224 */ /* 0x080fe400078e02ff */
[--C-:B------:R-:W-:Y:S02]  /*13f0*/  @!P2 IMAD.MOV.U32 R27, RZ, RZ, R33.reuse ;  /* 0x000000ffff1ba224 */ /* 0x100fe400078e0021 */
[----:B------:R-:W-:Y:S02]  /*1400*/  @!P2 IMAD R24, R19, R12, RZ ;  /* 0x0000000c1318a224 */ /* 0x000fe400078e02ff */
[----:B------:R-:W-:-:S04]  /*1410*/  @!P3 IMAD.WIDE.U32 R32, R12, R10, R32 ;  /* 0x0000000a0c20b225 */ /* 0x000fc800078e0020 */
[----:B------:R-:W-:Y:S01]  /*1420*/  @!P3 IMAD R18, R10, R5, R18 ;  /* 0x000000050a12b224 */ /* 0x000fe200078e0212 */
[----:B------:R-:W-:Y:S01]  /*1430*/  @!P3 LEA R30, P1, R32, c[0x0][0x208], 0x2 ;  /* 0x00008200201eba11 */ /* 0x000fe200078210ff */
[----:B------:R-:W-:-:S04]  /*1440*/  @!P2 IMAD.WIDE.U32 R26, R12, R7, R26 ;  /* 0x000000070c1aa225 */ /* 0x000fc800078e001a */
[----:B------:R-:W-:Y:S01]  /*1450*/  @!P2 IMAD R7, R7, R5, R24 ;  /* 0x000000050707a224 */ /* 0x000fe200078e0218 */
[----:B------:R-:W-:Y:S01]  /*1460*/  @!P2 LEA R24, P0, R26, c[0x0][0x208], 0x2 ;  /* 0x000082001a18aa11 */ /* 0x000fe200078010ff */
[----:B------:R-:W-:Y:S02]  /*1470*/  @!P3 IMAD.IADD R18, R33, 0x1, R18 ;  /* 0x000000012112b824 */ /* 0x000fe400078e0212 */
[----:B------:R-:W-:Y:S02]  /*1480*/  @!P2 IMAD.IADD R7, R27, 0x1, R7 ;  /* 0x000000011b07a824 */ /* 0x000fe400078e0207 */
[----:B------:R-:W-:Y:S01]  /*1490*/  IMAD.MOV.U32 R19, RZ, RZ, -0x800000 ;  /* 0xff800000ff137424 */ /* 0x000fe200078e00ff */
[----:B------:R-:W-:Y:S01]  /*14a0*/  @!P3 LEA.HI.X R31, R32, c[0x0][0x20c], R18, 0x2, P1 ;  /* 0x00008300201fba11 */ /* 0x000fe200008f1412 */
[----:B------:R-:W-:Y:S01]  /*14b0*/  IMAD.MOV.U32 R18, RZ, RZ, -0x800000 ;  /* 0xff800000ff127424 */ /* 0x000fe200078e00ff */
[----:B------:R-:W-:-:S03]  /*14c0*/  @!P2 LEA.HI.X R25, R26, c[0x0][0x20c], R7, 0x2, P0 ;  /* 0x000083001a19aa11 */ /* 0x000fc600000f1407 */
[----:B------:R-:W2:Y:S04]  /*14d0*/  @!P3 LDG.E R19, [R30.64] ;  /* 0x0000000a1e13b981 */ /* 0x000ea8000c1e1900 */
[----:B------:R0:W3:Y:S01]  /*14e0*/  @!P2 LDG.E R18, [R24.64] ;  /* 0x0000000a1812a981 */ /* 0x0000e2000c1e1900 */
[C---:B------:R-:W-:Y:S01]  /*14f0*/  ISETP.GT.AND P0, PT, R9.reuse, 0xff, PT ;  /* 0x000000ff0900780c */ /* 0x040fe20003f04270 */
[----:B------:R-:W-:Y:S01]  /*1500*/  IMAD R23, R10, 0x5, R23 ;  /* 0x000000050a177824 */ /* 0x000fe200078e0217 */
[----:B------:R-:W-:Y:S01]  /*1510*/  ISETP.GT.AND P2, PT, R9, 0x7f, PT ;  /* 0x0000007f0900780c */ /* 0x000fe20003f44270 */
[----:B------:R-:W-:Y:S01]  /*1520*/  IMAD.MOV.U32 R33, RZ, RZ, -0x800000 ;  /* 0xff800000ff217424 */ /* 0x000fe200078e00ff */
[----:B------:R-:W-:Y:S01]  /*1530*/  LEA.HI R7, R22, R9, RZ, 0x5 ;  /* 0x0000000916077211 */ /* 0x000fe200078f28ff */
[----:B------:R-:W-:Y:S01]  /*1540*/  IMAD.MOV.U32 R34, RZ, RZ, -0x800000 ;  /* 0xff800000ff227424 */ /* 0x000fe200078e00ff */
[----:B------:R-:W-:Y:S01]  /*1550*/  IABS R10, c[0x0][0x214] ;  /* 0x00008500000a7a13 */ /* 0x000fe20000000000 */
[----:B------:R-:W-:Y:S01]  /*1560*/  ULDC.U8 UR4, c[0x0][0x329] ;  /* 0x0000ca4000047ab9 */ /* 0x000fe20000000000 */
[----:B------:R-:W-:Y:S01]  /*1570*/  LOP3.LUT R36, R7, 0xffffffe0, RZ, 0xc0, !PT ;  /* 0xffffffe007247812 */ /* 0x000fe200078ec0ff */
[----:B------:R-:W-:Y:S01]  /*1580*/  BSSY B1, `(.L_x_60) ;  /* 0x000025f000017945 */ /* 0x000fe20003800000 */
[----:B------:R-:W-:Y:S01]  /*1590*/  SHF.R.S32.HI R7, RZ, 0x5, R7 ;  /* 0x00000005ff077819 */ /* 0x000fe20000011407 */
[----:B------:R-:W0:Y:S01]  /*15a0*/  I2F.RP R28, R10 ;  /* 0x0000000a001c7306 */ /* 0x000e220000209400 */
[----:B------:R-:W-:Y:S01]  /*15b0*/  ISETP.GT.AND P4, PT, R2, RZ, PT ;  /* 0x000000ff0200720c */ /* 0x000fe20003f84270 */
[----:B------:R-:W-:-:S02]  /*15c0*/  IMAD.IADD R36, R9, 0x1, -R36 ;  /* 0x0000000109247824 */ /* 0x000fc400078e0a24 */
[----:B------:R-:W-:Y:S02]  /*15d0*/  IMAD.MOV.U32 R32, RZ, RZ, 0x7f800000 ;  /* 0x7f800000ff207424 */ /* 0x000fe400078e00ff */
[----:B------:R-:W-:Y:S02]  /*15e0*/  IMAD R27, R36, 0x5, R7 ;  /* 0x00000005241b7824 */ /* 0x000fe400078e0207 */
[----:B0-----:R-:W0:Y:S02]  /*15f0*/  MUFU.RCP R24, R28 ;  /* 0x0000001c00187308 */ /* 0x001e240000001000 */
[----:B0-----:R-:W-:Y:S01]  /*1600*/  IADD3 R24, R24, 0xffffffe, RZ ;  /* 0x0ffffffe18187810 */ /* 0x001fe20007ffe0ff */
[----:B--2---:R-:W-:Y:S04]  /*1610*/  @!P0 STS [R23.X4], R19 ;  /* 0x0000001317008388 */ /* 0x004fe80000004800 */
[----:B---3--:R0:W-:Y:S04]  /*1620*/  @!P2 STS [R23.X4+0x280], R18 ;  /* 0x000280121700a388 */ /* 0x0081e80000004800 */
[----:B------:R-:W-:Y:S01]  /*1630*/  BAR.SYNC.DEFER_BLOCKING 0x0 ;  /* 0x0000000000007b1d */ /* 0x000fe20000010000 */
[----:B0-----:R-:W-:-:S02]  /*1640*/  IABS R18, R8 ;  /* 0x0000000800127213 */ /* 0x001fc40000000000 */
[----:B------:R-:W-:-:S03]  /*1650*/  LOP3.LUT R8, R8, c[0x0][0x214], RZ, 0x3c, !PT ;  /* 0x0000850008087a12 */ /* 0x000fc600078e3cff */
[----:B------:R-:W-:Y:S04]  /*1660*/  @!P2 LDS R33, [R27.X4] ;  /* 0x000000001b21a984 */ /* 0x000fe80000004800 */
[----:B------:R-:W0:Y:S02]  /*1670*/  @!P2 LDS R34, [R27.X4+0x280] ;  /* 0x000280001b22a984 */ /* 0x000e240000004800 */
[----:B0-----:R-:W-:-:S05]  /*1680*/  FMNMX.FTZ R25, R33, R34, !PT ;  /* 0x0000002221197209 */ /* 0x001fca0007810000 */
[----:B------:R-:W0:Y:S02]  /*1690*/  SHFL.BFLY PT, R22, R25, 0x10, 0x1f ;  /* 0x0e001f0019167f89 */ /* 0x000e2400000e0000 */
[----:B0-----:R-:W-:Y:S02]  /*16a0*/  FMNMX.FTZ R22, R25, R22, !PT ;  /* 0x0000001619167209 */ /* 0x001fe40007810000 */
[----:B------:R-:W0:Y:S03]  /*16b0*/  F2I.FTZ.U32.TRUNC.NTZ R25, R24 ;  /* 0x0000001800197305 */ /* 0x000e26000021f000 */
[----:B------:R-:W1:Y:S01]  /*16c0*/  SHFL.BFLY PT, R31, R22, 0x8, 0x1f ;  /* 0x0d001f00161f7f89 */ /* 0x000e6200000e0000 */
[----:B0-----:R-:W-:Y:S02]  /*16d0*/  IMAD.MOV R19, RZ, RZ, -R25 ;  /* 0x000000ffff137224 */ /* 0x001fe400078e0a19 */
[----:B------:R-:W-:-:S02]  /*16e0*/  IMAD.MOV.U32 R24, RZ, RZ, RZ ;  /* 0x000000ffff187224 */ /* 0x000fc400078e00ff */
[----:B------:R-:W-:-:S04]  /*16f0*/  IMAD R19, R19, R10, RZ ;  /* 0x0000000a13137224 */ /* 0x000fc800078e02ff */
[----:B------:R-:W-:Y:S01]  /*1700*/  IMAD.HI.U32 R19, R25, R19, R24 ;  /* 0x0000001319137227 */ /* 0x000fe200078e0018 */
[----:B-1----:R-:W-:-:S05]  /*1710*/  FMNMX.FTZ R31, R22, R31, !PT ;  /* 0x0000001f161f7209 */ /* 0x002fca0007810000 */
[----:B------:R-:W-:Y:S01]  /*1720*/  IMAD.HI.U32 R19, R19, R18, RZ ;  /* 0x0000001213137227 */ /* 0x000fe200078e00ff */
[----:B------:R-:W0:Y:S03]  /*1730*/  SHFL.BFLY PT, R26, R31, 0x4, 0x1f ;  /* 0x0c801f001f1a7f89 */ /* 0x000e2600000e0000 */
[----:B------:R-:W-:-:S04]  /*1740*/  IMAD.MOV R25, RZ, RZ, -R19 ;  /* 0x000000ffff197224 */ /* 0x000fc800078e0a13 */
[----:B------:R-:W-:-:S05]  /*1750*/  IMAD R25, R10, R25, R18 ;  /* 0x000000190a197224 */ /* 0x000fca00078e0212 */
[----:B------:R-:W-:Y:S02]  /*1760*/  ISETP.GT.U32.AND P0, PT, R10, R25, PT ;  /* 0x000000190a00720c */ /* 0x000fe40003f04070 */
[----:B0-----:R-:W-:-:S11]  /*1770*/  FMNMX.FTZ R26, R31, R26, !PT ;  /* 0x0000001a1f1a7209 */ /* 0x001fd60007810000 */
[----:B------:R-:W-:Y:S01]  /*1780*/  @!P0 IMAD.IADD R25, R25, 0x1, -R10 ;  /* 0x0000000119198824 */ /* 0x000fe200078e0a0a */
[----:B------:R-:W-:Y:S02]  /*1790*/  @!P0 IADD3 R19, R19, 0x1, RZ ;  /* 0x0000000113138810 */ /* 0x000fe40007ffe0ff */
[----:B------:R-:W-:Y:S01]  /*17a0*/  ISETP.NE.AND P0, PT, RZ, c[0x0][0x214], PT ;  /* 0x00008500ff007a0c */ /* 0x000fe20003f05270 */
[----:B------:R-:W0:Y:S01]  /*17b0*/  SHFL.BFLY PT, R23, R26, 0x2, 0x1f ;  /* 0x0c401f001a177f89 */ /* 0x000e2200000e0000 */
[----:B------:R-:W-:-:S13]  /*17c0*/  ISETP.GE.U32.AND P3, PT, R25, R10, PT ;  /* 0x0000000a1900720c */ /* 0x000fda0003f66070 */
[----:B------:R-:W-:Y:S02]  /*17d0*/  @P3 IADD3 R19, R19, 0x1, RZ ;  /* 0x0000000113133810 */ /* 0x000fe40007ffe0ff */
[----:B0-----:R-:W-:-:S05]  /*17e0*/  FMNMX.FTZ R23, R26, R23, !PT ;  /* 0x000000171a177209 */ /* 0x001fca0007810000 */
[----:B------:R-:W0:Y:S02]  /*17f0*/  SHFL.BFLY PT, R22, R23, 0x1, 0x1f ;  /* 0x0c201f0017167f89 */ /* 0x000e2400000e0000 */
[----:B0-----:R-:W-:-:S04]  /*1800*/  FMNMX.FTZ R22, R23, R22, !PT ;  /* 0x0000001617167209 */ /* 0x001fc80007810000 */
[----:B------:R-:W-:-:S04]  /*1810*/  FSETP.NEU.FTZ.AND P1, PT, R22, -INF , PT ;  /* 0xff8000001600780b */ /* 0x000fc80003f3d000 */
[----:B------:R-:W-:Y:S02]  /*1820*/  FSEL R18, R22, RZ, P1 ;  /* 0x000000ff16127208 */ /* 0x000fe40000800000 */
[----:B------:R-:W-:Y:S02]  /*1830*/  ISETP.GE.AND P1, PT, R8, RZ, PT ;  /* 0x000000ff0800720c */ /* 0x000fe40003f26270 */
[----:B------:R-:W-:Y:S01]  /*1840*/  SHF.R.S32.HI R8, RZ, 0x1f, R2 ;  /* 0x0000001fff087819 */ /* 0x000fe20000011402 */
[----:B------:R-:W-:Y:S01]  /*1850*/  FADD.FTZ R22, -R18, R33 ;  /* 0x0000002112167221 */ /* 0x000fe20000010100 */
[----:B------:R-:W-:Y:S01]  /*1860*/  LEA.HI.SX32 R2, R2, 0x1, 0x1 ;  /* 0x0000000102027811 */ /* 0x000fe200078f0aff */
[----:B------:R-:W-:Y:S02]  /*1870*/  FADD.FTZ R10, -R18, R34 ;  /* 0x00000022120a7221 */ /* 0x000fe40000010100 */
[----:B------:R-:W-:Y:S02]  /*1880*/  FMUL.FTZ R22, R22, 1.4426950216293334961 ;  /* 0x3fb8aa3b16167820 */ /* 0x000fe40000410000 */
[----:B------:R-:W-:-:S02]  /*1890*/  FMUL.FTZ R10, R10, 1.4426950216293334961 ;  /* 0x3fb8aa3b0a0a7820 */ /* 0x000fc40000410000 */
[----:B------:R-:W-:Y:S01]  /*18a0*/  @!P4 IMAD.MOV R2, RZ, RZ, R8 ;  /* 0x000000ffff02c224 */ /* 0x000fe200078e0208 */
[----:B------:R-:W-:Y:S01]  /*18b0*/  IABS R8, c[0x0][0x1c0] ;  /* 0x0000700000087a13 */ /* 0x000fe20000000000 */
[----:B------:R-:W-:Y:S01]  /*18c0*/  MUFU.EX2 R22, R22 ;  /* 0x0000001600167308 */ /* 0x000fe20000000800 */
[----:B------:R-:W-:Y:S01]  /*18d0*/  @!P1 IMAD.MOV R19, RZ, RZ, -R19 ;  /* 0x000000ffff139224 */ /* 0x000fe200078e0a13 */
[----:B------:R-:W-:-:S05]  /*18e0*/  @!P0 LOP3.LUT R19, RZ, c[0x0][0x214], RZ, 0x33, !PT ;  /* 0x00008500ff138a12 */ /* 0x000fca00078e33ff */
[----:B------:R-:W-:Y:S01]  /*18f0*/  IMAD R2, R2, R19, RZ ;  /* 0x0000001302027224 */ /* 0x000fe200078e02ff */
[----:B------:R-:W0:Y:S04]  /*1900*/  MUFU.EX2 R31, R10 ;  /* 0x0000000a001f7308 */ /* 0x000e280000000800 */
[-C--:B------:R-:W-:Y:S02]  /*1910*/  IABS R19, R2.reuse ;  /* 0x0000000200137213 */ /* 0x080fe40000000000 */
[----:B------:R-:W-:Y:S02]  /*1920*/  IABS R28, R2 ;  /* 0x00000002001c7213 */ /* 0x000fe40000000000 */
[----:B------:R-:W1:Y:S01]  /*1930*/  I2F.U32.RP R25, R8 ;  /* 0x0000000800197306 */ /* 0x000e620000209000 */
[----:B------:R-:W-:-:S02]  /*1940*/  ISETP.NE.AND P6, PT, R2, RZ, PT ;  /* 0x000000ff0200720c */ /* 0x000fc40003fc5270 */
[----:B------:R-:W-:Y:S02]  /*1950*/  IMAD.MOV R28, RZ, RZ, -R28 ;  /* 0x000000ffff1c7224 */ /* 0x000fe400078e0a1c */
[----:B0-----:R-:W-:-:S03]  /*1960*/  FADD.FTZ R31, R22, R31 ;  /* 0x0000001f161f7221 */ /* 0x001fc60000010000 */
[----:B------:R-:W0:Y:S02]  /*1970*/  I2F.RP R22, R19 ;  /* 0x0000001300167306 */ /* 0x000e240000209400 */
[----:B------:R-:W2:Y:S06]  /*1980*/  SHFL.BFLY PT, R24, R31, 0x10, 0x1f ;  /* 0x0e001f001f187f89 */ /* 0x000eac00000e0000 */
[----:B-1----:R-:W1:Y:S08]  /*1990*/  MUFU.RCP R38, R25 ;  /* 0x0000001900267308 */ /* 0x002e700000001000 */
[----:B0-----:R-:W0:Y:S01]  /*19a0*/  MUFU.RCP R10, R22 ;  /* 0x00000016000a7308 */ /* 0x001e220000001000 */
[----:B-1----:R-:W-:Y:S01]  /*19b0*/  IADD3 R38, R38, 0xffffffe, RZ ;  /* 0x0ffffffe26267810 */ /* 0x002fe20007ffe0ff */
[----:B--2---:R-:W-:-:S06]  /*19c0*/  FADD.FTZ R24, R31, R24 ;  /* 0x000000181f187221 */ /* 0x004fcc0000010000 */
[----:B------:R1:W-:Y:S01]  /*19d0*/  F2I.FTZ.U32.TRUNC.NTZ R39, R38 ;  /* 0x0000002600277305 */ /* 0x0003e2000021f000 */
[----:B------:R-:W2:Y:S01]  /*19e0*/  SHFL.BFLY PT, R23, R24, 0x8, 0x1f ;  /* 0x0d001f0018177f89 */ /* 0x000ea200000e0000 */
[----:B0-----:R-:W-:Y:S01]  /*19f0*/  IADD3 R42, R10, 0xffffffe, RZ ;  /* 0x0ffffffe0a2a7810 */ /* 0x001fe20007ffe0ff */
[----:B------:R-:W-:Y:S01]  /*1a00*/  IMAD.IADD R22, R6, 0x1, R19 ;  /* 0x0000000106167824 */ /* 0x000fe200078e0213 */
[----:B------:R-:W-:-:S04]  /*1a10*/  IABS R6, R4 ;  /* 0x0000000400067213 */ /* 0x000fc80000000000 */
[----:B------:R-:W0:Y:S01]  /*1a20*/  F2I.FTZ.U32.TRUNC.NTZ R43, R42 ;  /* 0x0000002a002b7305 */ /* 0x000e22000021f000 */
[----:B------:R-:W-:Y:S01]  /*1a30*/  LOP3.LUT R4, R4, c[0x0][0x1c0], RZ, 0x3c, !PT ;  /* 0x0000700004047a12 */ /* 0x000fe200078e3cff */
[----:B-1----:R-:W-:Y:S02]  /*1a40*/  IMAD.MOV.U32 R38, RZ, RZ, RZ ;  /* 0x000000ffff267224 */ /* 0x002fe400078e00ff */
[----:B0-----:R-:W-:Y:S02]  /*1a50*/  IMAD.MOV R10, RZ, RZ, -R43 ;  /* 0x000000ffff0a7224 */ /* 0x001fe400078e0a2b */
[----:B------:R-:W-:Y:S02]  /*1a60*/  IMAD.MOV.U32 R42, RZ, RZ, RZ ;  /* 0x000000ffff2a7224 */ /* 0x000fe400078e00ff */
[----:B--2---:R-:W-:Y:S01]  /*1a70*/  FADD.FTZ R23, R24, R23 ;  /* 0x0000001718177221 */ /* 0x004fe20000010000 */
[----:B------:R-:W-:Y:S01]  /*1a80*/  IABS R24, R22 ;  /* 0x0000001600187213 */ /* 0x000fe20000000000 */
[----:B------:R-:W-:Y:S01]  /*1a90*/  IMAD R31, R10, R19, RZ ;  /* 0x000000130a1f7224 */ /* 0x000fe200078e02ff */
[----:B------:R-:W-:-:S02]  /*1aa0*/  IABS R10, c[0x0][0x1c0] ;  /* 0x00007000000a7a13 */ /* 0x000fc40000000000 */
[----:B------:R-:W0:Y:S01]  /*1ab0*/  SHFL.BFLY PT, R26, R23, 0x4, 0x1f ;  /* 0x0c801f00171a7f89 */ /* 0x000e2200000e0000 */
[----:B------:R-:W-:-:S04]  /*1ac0*/  IMAD.HI.U32 R31, R43, R31, R42 ;  /* 0x0000001f2b1f7227 */ /* 0x000fc800078e002a */
[----:B------:R-:W-:Y:S02]  /*1ad0*/  IMAD.MOV R10, RZ, RZ, -R10 ;  /* 0x000000ffff0a7224 */ /* 0x000fe400078e0a0a */
[----:B------:R-:W-:-:S04]  /*1ae0*/  IMAD.HI.U32 R31, R31, R24, RZ ;  /* 0x000000181f1f7227 */ /* 0x000fc800078e00ff */
[----:B------:R-:W-:-:S05]  /*1af0*/  IMAD R28, R31, R28, R24 ;  /* 0x0000001c1f1c7224 */ /* 0x000fca00078e0218 */
[----:B------:R-:W-:Y:S01]  /*1b00*/  ISETP.GT.U32.AND P3, PT, R19, R28, PT ;  /* 0x0000001c1300720c */ /* 0x000fe20003f64070 */
[----:B0-----:R-:W-:Y:S02]  /*1b10*/  FADD.FTZ R26, R23, R26 ;  /* 0x0000001a171a7221 */ /* 0x001fe40000010000 */
[----:B------:R-:W-:-:S03]  /*1b20*/  IMAD.MOV R23, RZ, RZ, -R39 ;  /* 0x000000ffff177224 */ /* 0x000fc600078e0a27 */
[----:B------:R-:W0:Y:S01]  /*1b30*/  SHFL.BFLY PT, R25, R26, 0x2, 0x1f ;  /* 0x0c401f001a197f89 */ /* 0x000e2200000e0000 */
[----:B------:R-:W-:-:S06]  /*1b40*/  IMAD R23, R23, R8, RZ ;  /* 0x0000000817177224 */ /* 0x000fcc00078e02ff */
[----:B------:R-:W-:Y:S01]  /*1b50*/  @!P3 IADD3 R31, R31, 0x1, RZ ;  /* 0x000000011f1fb810 */ /* 0x000fe20007ffe0ff */
[----:B------:R-:W-:Y:S02]  /*1b60*/  @!P3 IMAD.IADD R28, R28, 0x1, -R19 ;  /* 0x000000011c1cb824 */ /* 0x000fe400078e0a13 */
[----:B------:R-:W-:-:S03]  /*1b70*/  IMAD.HI.U32 R23, R39, R23, R38 ;  /* 0x0000001727177227 */ /* 0x000fc600078e0026 */
[----:B------:R-:W-:-:S03]  /*1b80*/  ISETP.GE.U32.AND P4, PT, R28, R19, PT ;  /* 0x000000131c00720c */ /* 0x000fc60003f86070 */
[----:B------:R-:W-:-:S04]  /*1b90*/  IMAD.HI.U32 R35, R23, R6, RZ ;  /* 0x0000000617237227 */ /* 0x000fc800078e00ff */
[----:B------:R-:W-:Y:S01]  /*1ba0*/  IMAD R37, R35, R10, R6 ;  /* 0x0000000a23257224 */ /* 0x000fe200078e0206 */
[C---:B------:R-:W-:Y:S01]  /*1bb0*/  LOP3.LUT R6, R22.reuse, R19, RZ, 0x3c, !PT ;  /* 0x0000001316067212 */ /* 0x040fe200078e3cff */
[----:B------:R-:W-:Y:S01]  /*1bc0*/  IMAD.HI.U32 R23, R23, R24, RZ ;  /* 0x0000001817177227 */ /* 0x000fe200078e00ff */
[----:B------:R-:W-:Y:S02]  /*1bd0*/  LOP3.LUT R22, R22, c[0x0][0x1c0], RZ, 0x3c, !PT ;  /* 0x0000700016167a12 */ /* 0x000fe400078e3cff */
[----:B------:R-:W-:Y:S01]  /*1be0*/  ISETP.GE.AND P5, PT, R6, RZ, PT ;  /* 0x000000ff0600720c */ /* 0x000fe20003fa6270 */
[----:B------:R-:W-:Y:S01]  /*1bf0*/  IMAD R39, R23, R10, R24 ;  /* 0x0000000a17277224 */ /* 0x000fe200078e0218 */
[----:B------:R-:W-:Y:S01]  /*1c00*/  ISETP.GT.U32.AND P0, PT, R8, R37, PT ;  /* 0x000000250800720c */ /* 0x000fe20003f04070 */
[----:B0-----:R-:W-:Y:S01]  /*1c10*/  FADD.FTZ R25, R26, R25 ;  /* 0x000000191a197221 */ /* 0x001fe20000010000 */
[----:B------:R-:W-:Y:S02]  /*1c20*/  @P4 IADD3 R31, R31, 0x1, RZ ;  /* 0x000000011f1f4810 */ /* 0x000fe40007ffe0ff */
[----:B------:R-:W-:-:S02]  /*1c30*/  ISETP.GT.U32.AND P1, PT, R8, R39, PT ;  /* 0x000000270800720c */ /* 0x000fc40003f24070 */
[----:B------:R-:W0:Y:S01]  /*1c40*/  SHFL.BFLY PT, R6, R25, 0x1, 0x1f ;  /* 0x0c201f0019067f89 */ /* 0x000e2200000e0000 */
[----:B------:R-:W-:Y:S02]  /*1c50*/  ISETP.GT.AND P4, PT, R3, RZ, PT ;  /* 0x000000ff0300720c */ /* 0x000fe40003f84270 */
[----:B------:R-:W-:Y:S02]  /*1c60*/  SHF.R.S32.HI R10, RZ, 0x1f, R3 ;  /* 0x0000001fff0a7819 */ /* 0x000fe40000011403 */
[----:B------:R-:W-:Y:S01]  /*1c70*/  @!P5 IMAD.MOV R31, RZ, RZ, -R31 ;  /* 0x000000ffff1fd224 */ /* 0x000fe200078e0a1f */
[----:B------:R-:W-:Y:S01]  /*1c80*/  @!P6 LOP3.LUT R31, RZ, R19, RZ, 0x33, !PT ;  /* 0x00000013ff1fe212 */ /* 0x000fe200078e33ff */
[--C-:B------:R-:W-:Y:S01]  /*1c90*/  @!P0 IMAD.IADD R37, R37, 0x1, -R8.reuse ;  /* 0x0000000125258824 */ /* 0x100fe200078e0a08 */
[----:B------:R-:W-:Y:S02]  /*1ca0*/  @!P0 IADD3 R35, R35, 0x1, RZ ;  /* 0x0000000123238810 */ /* 0x000fe40007ffe0ff */
[----:B------:R-:W-:Y:S01]  /*1cb0*/  ISETP.GE.AND P0, PT, R4, RZ, PT ;  /* 0x000000ff0400720c */ /* 0x000fe20003f06270 */
[----:B------:R-:W-:Y:S01]  /*1cc0*/  IMAD.MOV.U32 R4, RZ, RZ, c[0x0][0x214] ;  /* 0x00008500ff047624 */ /* 0x000fe200078e00ff */
[----:B------:R-:W-:Y:S01]  /*1cd0*/  ISETP.GE.U32.AND P3, PT, R37, R8, PT ;  /* 0x000000082500720c */ /* 0x000fe20003f66070 */
[----:B------:R-:W-:Y:S01]  /*1ce0*/  @!P1 IMAD.IADD R39, R39, 0x1, -R8 ;  /* 0x0000000127279824 */ /* 0x000fe200078e0a08 */
[----:B------:R-:W-:-:S02]  /*1cf0*/  @!P1 IADD3 R23, R23, 0x1, RZ ;  /* 0x0000000117179810 */ /* 0x000fc40007ffe0ff */
[----:B------:R-:W-:Y:S02]  /*1d00*/  ISETP.GE.AND P1, PT, R22, RZ, PT ;  /* 0x000000ff1600720c */ /* 0x000fe40003f26270 */
[----:B------:R-:W-:Y:S02]  /*1d10*/  ISETP.GE.U32.AND P5, PT, R39, R8, PT ;  /* 0x000000082700720c */ /* 0x000fe40003fa6070 */
[----:B------:R-:W-:Y:S01]  /*1d20*/  LEA.HI.SX32 R8, R3, 0x1, 0x1 ;  /* 0x0000000103087811 */ /* 0x000fe200078f0aff */
[----:B------:R-:W-:Y:S01]  /*1d30*/  @!P4 IMAD.MOV R8, RZ, RZ, R10 ;  /* 0x000000ffff08c224 */ /* 0x000fe200078e020a */
[----:B------:R-:W-:Y:S02]  /*1d40*/  LOP3.LUT R10, RZ, c[0x0][0x1c0], RZ, 0x33, !PT ;  /* 0x00007000ff0a7a12 */ /* 0x000fe400078e33ff */
[----:B------:R-:W-:Y:S01]  /*1d50*/  SHF.R.S32.HI R24, RZ, 0x1f, R2 ;  /* 0x0000001fff187819 */ /* 0x000fe20000011402 */
[----:B0-----:R-:W-:Y:S01]  /*1d60*/  FADD.FTZ R6, R25, R6 ;  /* 0x0000000619067221 */ /* 0x001fe20000010000 */
[----:B------:R-:W-:-:S02]  /*1d70*/  @P3 IADD3 R35, R35, 0x1, RZ ;  /* 0x0000000123233810 */ /* 0x000fc40007ffe0ff */
[----:B------:R-:W-:Y:S02]  /*1d80*/  ISETP.NE.AND P3, PT, RZ, UR4, PT ;  /* 0x00000004ff007c0c */ /* 0x000fe4000bf65270 */
[----:B------:R-:W-:Y:S01]  /*1d90*/  FSETP.NE.FTZ.AND P4, PT, R6, RZ, PT ;  /* 0x000000ff0600720b */ /* 0x000fe20003f95000 */
[----:B------:R-:W-:Y:S01]  /*1da0*/  @!P0 IMAD.MOV R35, RZ, RZ, -R35 ;  /* 0x000000ffff238224 */ /* 0x000fe200078e0a23 */
[----:B------:R-:W-:Y:S02]  /*1db0*/  @P5 IADD3 R23, R23, 0x1, RZ ;  /* 0x0000000117175810 */ /* 0x000fe40007ffe0ff */
[C---:B------:R-:W-:Y:S02]  /*1dc0*/  LOP3.LUT P5, RZ, R9.reuse, 0x1f, RZ, 0xc0, !PT ;  /* 0x0000001f09ff7812 */ /* 0x040fe400078ac0ff */
[----:B------:R-:W-:Y:S01]  /*1dd0*/  ISETP.GT.AND P0, PT, R2, RZ, PT ;  /* 0x000000ff0200720c */ /* 0x000fe20003f04270 */
[----:B------:R-:W-:Y:S01]  /*1de0*/  @!P1 IMAD.MOV R23, RZ, RZ, -R23 ;  /* 0x000000ffff179224 */ /* 0x000fe200078e0a17 */
[----:B------:R-:W-:-:S02]  /*1df0*/  ISETP.GT.OR P5, PT, R9, 0x7f, P5 ;  /* 0x0000007f0900780c */ /* 0x000fc40002fa4670 */
[----:B------:R-:W-:Y:S02]  /*1e00*/  ISETP.NE.AND P1, PT, RZ, c[0x0][0x1c0], PT ;  /* 0x00007000ff007a0c */ /* 0x000fe40003f25270 */
[----:B------:R-:W-:Y:S01]  /*1e10*/  SEL R4, R4, 0x1, !P3 ;  /* 0x0000000104047807 */ /* 0x000fe20005800000 */
[----:B------:R0:W1:Y:S01]  /*1e20*/  @P4 MUFU.LG2 R19, R6 ;  /* 0x0000000600134308 */ /* 0x0000620000000c00 */
[C---:B------:R-:W-:Y:S02]  /*1e30*/  SEL R35, R10.reuse, R35, !P1 ;  /* 0x000000230a237207 */ /* 0x040fe40004800000 */
[----:B------:R-:W-:Y:S02]  /*1e40*/  SEL R23, R10, R23, !P1 ;  /* 0x000000170a177207 */ /* 0x000fe40004800000 */
[----:B------:R-:W-:Y:S01]  /*1e50*/  ISETP.LT.U32.AND P1, PT, R20, R31, PT ;  /* 0x0000001f1400720c */ /* 0x000fe20003f21070 */
[-C--:B------:R-:W-:Y:S01]  /*1e60*/  IMAD R35, R35, R4.reuse, RZ ;  /* 0x0000000423237224 */ /* 0x080fe200078e02ff */
[----:B------:R-:W-:Y:S01]  /*1e70*/  SHF.R.S32.HI R9, RZ, 0x1f, R31 ;  /* 0x0000001fff097819 */ /* 0x000fe2000001141f */
[----:B------:R-:W-:Y:S01]  /*1e80*/  IMAD R23, R23, R4, RZ ;  /* 0x0000000417177224 */ /* 0x000fe200078e02ff */
[----:B------:R-:W-:Y:S01]  /*1e90*/  LEA.HI.SX32 R22, R2, 0x1, 0x1 ;  /* 0x0000000102167811 */ /* 0x000fe200078f0aff */
[----:B------:R-:W-:Y:S01]  /*1ea0*/  @!P0 IMAD.MOV R22, RZ, RZ, R24 ;  /* 0x000000ffff168224 */ /* 0x000fe200078e0218 */
[----:B------:R-:W-:Y:S01]  /*1eb0*/  ISETP.LT.AND.EX P1, PT, R21, R9, PT, P1 ;  /* 0x000000091500720c */ /* 0x000fe20003f21310 */
[----:B------:R-:W-:-:S03]  /*1ec0*/  IMAD R8, R8, R35, RZ ;  /* 0x0000002308087224 */ /* 0x000fc600078e02ff */
[----:B------:R-:W-:Y:S01]  /*1ed0*/  SEL R10, R20, R31, P1 ;  /* 0x0000001f140a7207 */ /* 0x000fe20000800000 */
[----:B0-----:R-:W-:Y:S01]  /*1ee0*/  IMAD R6, R23, R22, RZ ;  /* 0x0000001617067224 */ /* 0x001fe200078e02ff */
[----:B------:R-:W-:Y:S01]  /*1ef0*/  SEL R9, R21, R9, P1 ;  /* 0x0000000915097207 */ /* 0x000fe20000800000 */
[----:B-1----:R-:W-:Y:S01]  /*1f00*/  @P4 FFMA.FTZ R32, R19, 0.69314718246459960938, R18 ;  /* 0x3f31721813204823 */ /* 0x002fe20000010012 */
[----:B------:R-:W-:Y:S05]  /*1f10*/  @P5 BRA `(.L_x_61) ;  /* 0x00001c5000005947 */ /* 0x000fea0003800000 */
[----:B------:R-:W-:Y:S01]  /*1f20*/  ULDC.U8 UR4, c[0x0][0x328] ;  /* 0x0000ca0000047ab9 */ /* 0x000fe20000000000 */
[C---:B------:R-:W-:Y:S02]  /*1f30*/  IADD3 R38, P0, R7.reuse, UR8, RZ ;  /* 0x0000000807267c10 */ /* 0x040fe4000ff1e0ff */
        /* <DEDUP_REMOVED lines=34> */
[----:B------:R-:W-:Y:S05]  /*2160*/  CALL.REL.NOINC `($__internal_1_$__cuda_sm20_div_s64) ;  /* 0x0000228000007944 */ /* 0x000fea0003c00000 */
        /* <DEDUP_REMOVED lines=9> */
.L_x_64:
        /* <DEDUP_REMOVED lines=22> */
.L_x_65:
[----:B------:R-:W-:Y:S05]  /*2360*/  BSYNC B0 ;  /* 0x0000000000007941 */ /* 0x000fea0003800000 */
.L_x_63:
        /* <DEDUP_REMOVED lines=19> */
.L_x_67:
        /* <DEDUP_REMOVED lines=22> */
.L_x_68:
[----:B------:R-:W-:Y:S05]  /*2600*/  BSYNC B0 ;  /* 0x0000000000007941 */ /* 0x000fea0003800000 */
.L_x_66:
        /* <DEDUP_REMOVED lines=11> */
[----:B------:R-:W-:Y:S05]  /*26c0*/  CALL.REL.NOINC `($__internal_1_$__cuda_sm20_div_s64) ;  /* 0x00001d2000007944 */ /* 0x000fea0003c00000 */
[----:B------:R-:W-:-:S04]  /*26d0*/  IADD3 R19, P0, RZ, -R20, RZ ;  /* 0x80000014ff137210 */ /* 0x000fc80007f1e0ff */
[----:B------:R-:W-:Y:S01]  /*26e0*/  IADD3.X R18, RZ, ~R21, RZ, P0, !PT ;  /* 0x80000015ff127210 */ /* 0x000fe200007fe4ff */
[----:B------:R-:W-:-:S04]  /*26f0*/  IMAD.WIDE.U32 R42, R5, R19, R42 ;  /* 0x00000013052a7225 */ /* 0x000fc800078e002a */
[----:B------:R-:W-:-:S04]  /*2700*/  IMAD R18, R18, R5, RZ ;  /* 0x0000000512127224 */ /* 0x000fc800078e02ff */
[----:B------:R-:W-:-:S05]  /*2710*/  IMAD R4, R4, R19, R18 ;  /* 0x0000001304047224 */ /* 0x000fca00078e0212 */
[----:B------:R-:W-:Y:S01]  /*2720*/  IADD3 R4, R43, R4, RZ ;  /* 0x000000042b047210 */ /* 0x000fe20007ffe0ff */
[----:B------:R-:W-:Y:S05]  /*2730*/  BRA `(.L_x_71) ;  /* 0x0000016000007947 */ /* 0x000fea0003800000 */
.L_x_70:
        /* <DEDUP_REMOVED lines=22> */
.L_x_71:
[----:B------:R-:W-:Y:S05]  /*28a0*/  BSYNC B0 ;  /* 0x0000000000007941 */ /* 0x000fea0003800000 */
.L_x_69:
[-C--:B------:R-:W-:Y:S01]  /*28b0*/  IMAD R5, R41, R17.reuse, RZ ;  /* 0x0000001129057224 */ /* 0x080fe200078e02ff */
[----:B------:R-:W-:Y:S01]  /*28c0*/  SHF.R.S32.HI R19, RZ, 0x1f, R29 ;  /* 0x0000001fff137819 */ /* 0x000fe2000001141d */
[C---:B------:R-:W-:Y:S01]  /*28d0*/  IMAD.WIDE.U32 R46, R40.reuse, R17, RZ ;  /* 0x00000011282e7225 */ /* 0x040fe200078e00ff */
[----:B------:R-:W-:Y:S01]  /*28e0*/  ULDC.U8 UR6, c[0x0][0x329] ;  /* 0x0000ca4000067ab9 */ /* 0x000fe20000000000 */
[----:B------:R-:W-:Y:S01]  /*28f0*/  BSSY B0, `(.L_x_72) ;  /* 0x0000046000007945 */ /* 0x000fe20003800000 */
[----:B------:R-:W-:Y:S01]  /*2900*/  UISETP.NE.AND UP0, UPT, UR6, URZ, UPT ;  /* 0x0000003f0600728c */ /* 0x000fe2000bf05270 */
[----:B------:R-:W-:Y:S01]  /*2910*/  IMAD R5, R40, R16, R5 ;  /* 0x0000001028057224 */ /* 0x000fe200078e0205 */
[----:B------:R-:W-:Y:S01]  /*2920*/  ULDC.64 UR4, c[0x0][0x210] ;  /* 0x0000840000047ab9 */ /* 0x000fe20000000a00 */
[----:B------:R-:W-:Y:S01]  /*2930*/  IMAD R0, R0, R29, RZ ;  /* 0x0000001d00007224 */ /* 0x000fe200078e02ff */
[----:B------:R-:W-:Y:S02]  /*2940*/  UIMAD UR4, UR4, UR5, URZ ;  /* 0x00000005040472a4 */ /* 0x000fe4000f8e023f */
[----:B------:R-:W-:Y:S01]  /*2950*/  IADD3 R18, R47, R5, RZ ;  /* 0x000000052f127210 */ /* 0x000fe20007ffe0ff */
[----:B------:R-:W-:Y:S01]  /*2960*/  IMAD R19, R19, R38, R0 ;  /* 0x0000002613137224 */ /* 0x000fe200078e0200 */
[----:B------:R-:W-:Y:S01]  /*2970*/  USEL UR5, UR5, 0x1, !UP0 ;  /* 0x0000000105057887 */ /* 0x000fe2000c000000 */
[----:B------:R-:W-:Y:S01]  /*2980*/  IMAD.WIDE.U32 R38, R38, R29, RZ ;  /* 0x0000001d26267225 */ /* 0x000fe200078e00ff */
[----:B------:R-:W-:-:S02]  /*2990*/  USHF.R.S32.HI UR9, URZ, 0x1f, UR4 ;  /* 0x0000001f3f097899 */ /* 0x000fc40008011404 */
[----:B------:R-:W-:Y:S01]  /*29a0*/  USHF.R.S32.HI UR6, URZ, 0x1f, UR5 ;  /* 0x0000001f3f067899 */ /* 0x000fe20008011405 */
[-C--:B------:R-:W-:Y:S02]  /*29b0*/  IMAD R25, R18, R15.reuse, RZ ;  /* 0x0000000f12197224 */ /* 0x080fe400078e02ff */
[----:B------:R-:W-:Y:S02]  /*29c0*/  IMAD R23, R4, UR4, RZ ;  /* 0x0000000404177c24 */ /* 0x000fe4000f8e02ff */
[----:B------:R-:W-:Y:S02]  /*29d0*/  IMAD R25, R14, R46, R25 ;  /* 0x0000002e0e197224 */ /* 0x000fe400078e0219 */
[----:B------:R-:W-:-:S04]  /*29e0*/  IMAD.WIDE.U32 R46, R46, R15, RZ ;  /* 0x0000000f2e2e7225 */ /* 0x000fc800078e00ff */
[----:B------:R-:W-:Y:S01]  /*29f0*/  IMAD R5, R21, UR5, RZ ;  /* 0x0000000515057c24 */ /* 0x000fe2000f8e02ff */
[----:B------:R-:W-:Y:S01]  /*2a00*/  IADD3 R25, R47, R25, RZ ;  /* 0x000000192f197210 */ /* 0x000fe20007ffe0ff */
[C---:B------:R-:W-:Y:S02]  /*2a10*/  IMAD R21, R42.reuse, UR9, R23 ;  /* 0x000000092a157c24 */ /* 0x040fe4000f8e0217 */
[----:B------:R-:W-:Y:S01]  /*2a20*/  IMAD.WIDE.U32 R42, R42, UR4, RZ ;  /* 0x000000042a2a7c25 */ /* 0x000fe2000f8e00ff */
[----:B------:R-:W-:-:S03]  /*2a30*/  LOP3.LUT R0, R49, R25, RZ, 0xfc, !PT ;  /* 0x0000001931007212 */ /* 0x000fc600078efcff */
[----:B------:R-:W-:Y:S01]  /*2a40*/  IMAD R5, R20, UR6, R5 ;  /* 0x0000000614057c24 */ /* 0x000fe2000f8e0205 */
[----:B------:R-:W-:Y:S01]  /*2a50*/  ISETP.NE.U32.AND P0, PT, R0, RZ, PT ;  /* 0x000000ff0000720c */ /* 0x000fe20003f05070 */
[----:B------:R-:W-:Y:S01]  /*2a60*/  IMAD.WIDE.U32 R40, R20, UR5, RZ ;  /* 0x0000000514287c25 */ /* 0x000fe2000f8e00ff */
[----:B------:R-:W-:Y:S02]  /*2a70*/  IADD3 R0, R39, R19, RZ ;  /* 0x0000001327007210 */ /* 0x000fe40007ffe0ff */
[----:B------:R-:W-:Y:S01]  /*2a80*/  IADD3 R4, R43, R21, RZ ;  /* 0x000000152b047210 */ /* 0x000fe20007ffe0ff */
[----:B------:R-:W-:Y:S01]  /*2a90*/  IMAD R3, R3, UR4, RZ ;  /* 0x0000000403037c24 */ /* 0x000fe2000f8e02ff */
[----:B------:R-:W-:Y:S01]  /*2aa0*/  IADD3 R5, R41, R5, RZ ;  /* 0x0000000529057210 */ /* 0x000fe20007ffe0ff */
[----:B------:R-:W-:-:S06]  /*2ab0*/  IMAD R2, R2, UR4, RZ ;  /* 0x0000000402027c24 */ /* 0x000fcc000f8e02ff */
[----:B------:R-:W-:Y:S05]  /*2ac0*/  @!P0 BRA `(.L_x_73) ;  /* 0x0000011000008947 */ /* 0x000fea0003800000 */
[----:B------:R-:W-:Y:S01]  /*2ad0*/  IMAD.MOV.U32 R24, RZ, RZ, R48 ;  /* 0x000000ffff187224 */ /* 0x000fe200078e0030 */
[----:B------:R-:W-:Y:S01]  /*2ae0*/  MOV R19, R49 ;  /* 0x0000003100137202 */ /* 0x000fe20000000f00 */
[----:B------:R-:W-:Y:S01]  /*2af0*/  IMAD.MOV.U32 R28, RZ, RZ, R46 ;  /* 0x000000ffff1c7224 */ /* 0x000fe200078e002e */
[----:B------:R-:W-:Y:S02]  /*2b00*/  MOV R26, 0x2b20 ;  /* 0x00002b20001a7802 */ /* 0x000fe40000000f00 */
[----:B------:R-:W-:Y:S05]  /*2b10*/  CALL.REL.NOINC `($__internal_1_$__cuda_sm20_div_s64) ;  /* 0x000018d000007944 */ /* 0x000fea0003c00000 */
        /* <DEDUP_REMOVED lines=12> */
.L_x_73:
        /* <DEDUP_REMOVED lines=23> */
.L_x_74:
[----:B------:R-:W-:Y:S05]  /*2d50*/  BSYNC B0 ;  /* 0x0000000000007941 */ /* 0x000fea0003800000 */
.L_x_72:
        /* <DEDUP_REMOVED lines=18> */
.L_x_76:
        /* <DEDUP_REMOVED lines=22> */
.L_x_77:
[----:B------:R-:W-:Y:S05]  /*2fe0*/  BSYNC B0 ;  /* 0x0000000000007941 */ /* 0x000fea0003800000 */
.L_x_75:
        /* <DEDUP_REMOVED lines=22> */
.L_x_79:
        /* <DEDUP_REMOVED lines=23> */
.L_x_80:
[----:B------:R-:W-:Y:S05]  /*32c0*/  BSYNC B0 ;  /* 0x0000000000007941 */ /* 0x000fea0003800000 */
.L_x_78:
        /* <DEDUP_REMOVED lines=38> */
.L_x_82:
        /* <DEDUP_REMOVED lines=23> */
.L_x_83:
[----:B------:R-:W-:Y:S05]  /*36a0*/  BSYNC B0 ;  /* 0x0000000000007941 */ /* 0x000fea0003800000 */
.L_x_81:
        /* <DEDUP_REMOVED lines=29> */
.L_x_85:
        /* <DEDUP_REMOVED lines=23> */
.L_x_86:
[----:B------:R-:W-:Y:S05]  /*39f0*/  BSYNC B0 ;  /* 0x0000000000007941 */ /* 0x000fea0003800000 */
.L_x_84:
        /* <DEDUP_REMOVED lines=20> */
.L_x_62:
[----:B------:R-:W-:-:S04]  /*3b40*/  LEA R2, P0, R38, c[0x0][0x200], 0x2 ;  /* 0x0000800026027a11 */ /* 0x000fc800078010ff */
[----:B------:R-:W-:-:S05]  /*3b50*/  LEA.HI.X R3, R38, c[0x0][0x204], R39, 0x2, P0 ;  /* 0x0000810026037a11 */ /* 0x000fca00000f1427 */
[----:B------:R0:W-:Y:S04]  /*3b60*/  STG.E [R2.64], R32 ;  /* 0x0000002002007986 */ /* 0x0001e8000c10190a */
.L_x_61:
[----:B------:R-:W-:Y:S05]  /*3b70*/  BSYNC B1 ;  /* 0x0000000000017941 */ /* 0x000fea0003800000 */
.L_x_60:
[C---:B------:R-:W-:Y:S01]  /*3b80*/  ISETP.GE.OR P0, PT, R36.reuse, c[0x0][0x314], P2 ;  /* 0x0000c50024007a0c */ /* 0x040fe20001706670 */
[----:B0-----:R-:W-:Y:S01]  /*3b90*/  IMAD.MOV.U32 R2, RZ, RZ, c[0x0][0x314] ;  /* 0x0000c500ff027624 */ /* 0x001fe200078e00ff */
[C---:B------:R-:W-:Y:S01]  /*3ba0*/  IADD3 R0, R36.reuse, 0x20, RZ ;  /* 0x0000002024007810 */ /* 0x040fe20007ffe0ff */
[----:B------:R-:W-:Y:S01]  /*3bb0*/  HFMA2.MMA R5, -RZ, RZ, 0, 0 ;  /* 0x00000000ff057435 */ /* 0x000fe200000001ff */
[----:B------:R-:W-:Y:S02]  /*3bc0*/  IMAD.SHL.U32 R36, R36, 0x4, RZ ;  /* 0x0000000424247824 */ /* 0x000fe400078e00ff */
[----:B------:R-:W-:-:S07]  /*3bd0*/  ISETP.GE.OR P2, PT, R0, c[0x0][0x314], P2 ;  /* 0x0000c50000007a0c */ /* 0x000fce0001746670 */
[----:B------:R-:W-:-:S04]  /*3be0*/  @!P0 FADD.FTZ R0, -R32, R33 ;  /* 0x0000002120008221 */ /* 0x000fc80000010100 */
[----:B------:R-:W-:Y:S02]  /*3bf0*/  @!P0 FMUL.FTZ R0, R0, 1.4426950216293334961 ;  /* 0x3fb8aa3b00008820 */ /* 0x000fe40000410000 */
[----:B------:R-:W-:Y:S02]  /*3c00*/  @!P2 FADD.FTZ R32, -R32, R34 ;  /* 0x000000222020a221 */ /* 0x000fe40000010100 */
[----:B------:R-:W0:Y:S02]  /*3c10*/  @!P0 MUFU.EX2 R4, R0 ;  /* 0x0000000000048308 */ /* 0x000e240000000800 */
[----:B------:R-:W-:-:S06]  /*3c20*/  @!P2 FMUL.FTZ R6, R32, 1.4426950216293334961 ;  /* 0x3fb8aa3b2006a820 */ /* 0x000fcc0000410000 */
[----:B------:R-:W1:Y:S01]  /*3c30*/  @!P2 MUFU.EX2 R6, R6 ;  /* 0x000000060006a308 */ /* 0x000e620000000800 */
[----:B0-----:R0:W-:Y:S01]  /*3c40*/  @!P0 STS [R27.X4], R4 ;  /* 0x000000041b008388 */ /* 0x0011e20000004800 */
[----:B------:R-:W-:Y:S02]  /*3c50*/  ISETP.GE.AND P0, PT, R2, 0x1, PT ;  /* 0x000000010200780c */ /* 0x000fe40003f06270 */
[----:B------:R-:W-:Y:S01]  /*3c60*/  CS2R R2, SRZ ;  /* 0x0000000000027805 */ /* 0x000fe2000001ff00 */
[----:B------:R-:W-:Y:S01]  /*3c70*/  MOV R0, RZ ;  /* 0x000000ff00007202 */ /* 0x000fe20000000f00 */
[----:B-1----:R0:W-:Y:S04]  /*3c80*/  @!P2 STS [R27.X4+0x280], R6 ;  /* 0x000280061b00a388 */ /* 0x0021e80000004800 */
        /* <DEDUP_REMOVED lines=19> */
.L_x_90:
[----:B------:R-:W-:Y:S01]  /*3dc0*/  BSSY B0, `(.L_x_88) ;  /* 0x0000007000007945 */ /* 0x000fe20003800000 */
[----:B------:R-:W-:-:S05]  /*3dd0*/  @P2 BRA `(.L_x_89) ;  /* 0x0000005000002947 */ /* 0x000fca0003800000 */
[----:B------:R-:W-:Y:S01]  /*3de0*/  ISETP.GE.AND P0, PT, R36, c[0x0][0x220], PT ;  /* 0x0000880024007a0c */ /* 0x000fe20003f06270 */
[----:B------:R-:W-:Y:S01]  /*3df0*/  CS2R R8, SRZ ;  /* 0x0000000000087805 */ /* 0x000fe2000001ff00 */
[----:B------:R-:W-:Y:S11]  /*3e00*/  CS2R R10, SRZ ;  /* 0x00000000000a7805 */ /* 0x000ff6000001ff00 */
[----:B------:R-:W-:Y:S05]  /*3e10*/  @!P0 MOV R15, R13 ;  /* 0x0000000d000f8202 */ /* 0x000fea0000000f00 */
[----:B------:R0:W5:Y:S02]  /*3e20*/  @!P0 LDG.E.128 R8, [R14.64] ;  /* 0x0000000a0e088981 */ /* 0x000164000c1e1d00 */
.L_x_89:
[----:B------:R-:W-:Y:S05]  /*3e30*/  BSYNC B0 ;  /* 0x0000000000007941 */ /* 0x000fea0003800000 */
.L_x_88:
        /* <DEDUP_REMOVED lines=11> */
.L_x_87:
        /* <DEDUP_REMOVED lines=80> */
        .weak           $__internal_1_$__cuda_sm20_div_s64
        .type           $__internal_1_$__cuda_sm20_div_s64,@function
        .size           $__internal_1_$__cuda_sm20_div_s64,(.L_x_8263 - $__internal_1_$__cuda_sm20_div_s64)
$__internal_1_$__cuda_sm20_div_s64:
        /* <DEDUP_REMOVED lines=33> */
[----:B------:R-:W-:Y:S02]  /*4600*/  IMAD.X R24, RZ, RZ, ~R19, P0 ;  /* 0x000000ffff187224 */ /* 0x000fe400000e0e13 */
[----:B------:R-:W-:-:S04]  /*4610*/  IMAD.HI.U32 R31, P5, R23, R22, R30 ;  /* 0x00000016171f7227 */ /* 0x000fc800078a001e */
[CC--:B------:R-:W-:Y:S02]  /*4620*/  IMAD R22, R23.reuse, R20.reuse, RZ ;  /* 0x0000001417167224 */ /* 0x0c0fe400078e02ff */
[----:B------:R-:W-:-:S03]  /*4630*/  IMAD.HI.U32 R20, R23, R20, RZ ;  /* 0x0000001417147227 */ /* 0x000fc600078e00ff */
[----:B------:R-:W-:Y:S01]  /*4640*/  IADD3 R22, P4, R22, R31, RZ ;  /* 0x0000001f16167210 */ /* 0x000fe20007f9e0ff */
[----:B------:R-:W-:Y:S01]  /*4650*/  IMAD.X R23, R20, 0x1, R23, P6 ;  /* 0x0000000114177824 */ /* 0x000fe200030e0617 */
[----:B------:R-:W-:Y:S01]  /*4660*/  SEL R20, R24, R19, !P1 ;  /* 0x0000001318147207 */ /* 0x000fe20004800000 */
[----:B------:R-:W-:Y:S02]  /*4670*/  IMAD.MOV.U32 R31, RZ, RZ, RZ ;  /* 0x000000ffff1f7224 */ /* 0x000fe400078e00ff */
[----:B------:R-:W-:Y:S01]  /*4680*/  IMAD.HI.U32 R30, R22, R21, RZ ;  /* 0x00000015161e7227 */ /* 0x000fe200078e00ff */
[----:B------:R-:W-:-:S05]  /*4690*/  IADD3.X R23, RZ, RZ, R23, P4, P5 ;  /* 0x000000ffff177210 */ /* 0x000fca00027ea417 */
        /* <DEDUP_REMOVED lines=10> */
[CC--:B------:R-:W-:Y:S01]  /*4740*/  ISETP.GE.U32.AND P4, PT, R21.reuse, R44.reuse, PT ;  /* 0x0000002c1500720c */ /* 0x0c0fe20003f86070 */
[-C--:B------:R-:W-:Y:S01]  /*4750*/  IMAD R23, R30, R44.reuse, R23 ;  /* 0x0000002c1e177224 */ /* 0x080fe200078e0217 */
[----:B------:R-:W-:-:S03]  /*4760*/  IADD3 R22, P1, R21, -R44, RZ ;  /* 0x8000002c15167210 */ /* 0x000fc60007f3e0ff */
[----:B------:R-:W-:Y:S01]  /*4770*/  IMAD.X R20, R20, 0x1, ~R23, P0 ;  /* 0x0000000114147824 */ /* 0x000fe200000e0e17 */
[----:B------:R-:W-:-:S03]  /*4780*/  IADD3 R24, P0, R31, 0x1, RZ ;  /* 0x000000011f187810 */ /* 0x000fc60007f1e0ff */
[C---:B------:R-:W-:Y:S01]  /*4790*/  IMAD.X R23, R20.reuse, 0x1, ~R45, P1 ;  /* 0x0000000114177824 */ /* 0x040fe200008e0e2d */
[----:B------:R-:W-:-:S04]  /*47a0*/  ISETP.GE.U32.AND.EX P4, PT, R20, R45, PT, P4 ;  /* 0x0000002d1400720c */ /* 0x000fc80003f86140 */
[----:B------:R-:W-:Y:S01]  /*47b0*/  SEL R22, R22, R21, P4 ;  /* 0x0000001516167207 */ /* 0x000fe20002000000 */
[----:B------:R-:W-:Y:S01]  /*47c0*/  IMAD.X R21, RZ, RZ, R30, P0 ;  /* 0x000000ffff157224 */ /* 0x000fe200000e061e */
[----:B------:R-:W-:Y:S02]  /*47d0*/  SEL R24, R24, R31, P4 ;  /* 0x0000001f18187207 */ /* 0x000fe40002000000 */
[----:B------:R-:W-:Y:S02]  /*47e0*/  SEL R23, R23, R20, P4 ;  /* 0x0000001417177207 */ /* 0x000fe40002000000 */
[----:B------:R-:W-:Y:S02]  /*47f0*/  ISETP.GE.U32.AND P0, PT, R22, R44, PT ;  /* 0x0000002c1600720c */ /* 0x000fe40003f06070 */
[----:B------:R-:W-:Y:S02]  /*4800*/  SEL R21, R21, R30, P4 ;  /* 0x0000001e15157207 */ /* 0x000fe40002000000 */
[----:B------:R-:W-:-:S02]  /*4810*/  IADD3 R31, P1, R24, 0x1, RZ ;  /* 0x00000001181f7810 */ /* 0x000fc40007f3e0ff */
[----:B------:R-:W-:Y:S01]  /*4820*/  ISETP.GE.U32.AND.EX P0, PT, R23, R45, PT, P0 ;  /* 0x0000002d1700720c */ /* 0x000fe20003f06100 */
[----:B------:R-:W-:Y:S01]  /*4830*/  IMAD.MOV.U32 R23, RZ, RZ, 0x0 ;  /* 0x00000000ff177424 */ /* 0x000fe200078e00ff */
[-C--:B------:R-:W-:Y:S02]  /*4840*/  IADD3.X R20, RZ, R21.reuse, RZ, P1, !PT ;  /* 0x00000015ff147210 */ /* 0x080fe40000ffe4ff */
[----:B------:R-:W-:Y:S02]  /*4850*/  SEL R31, R31, R24, P0 ;  /* 0x000000181f1f7207 */ /* 0x000fe40000000000 */
[----:B------:R-:W-:Y:S02]  /*4860*/  SEL R21, R20, R21, P0 ;  /* 0x0000001514157207 */ /* 0x000fe40000000000 */
[----:B------:R-:W-:Y:S02]  /*4870*/  LOP3.LUT R22, R25, R19, RZ, 0x3c, !PT ;  /* 0x0000001319167212 */ /* 0x000fe400078e3cff */
[----:B------:R-:W-:-:S02]  /*4880*/  IADD3 R20, P1, RZ, -R31, RZ ;  /* 0x8000001fff147210 */ /* 0x000fc40007f3e0ff */
[----:B------:R-:W-:Y:S02]  /*4890*/  ISETP.GE.AND P4, PT, R22, RZ, PT ;  /* 0x000000ff1600720c */ /* 0x000fe40003f86270 */
[----:B------:R-:W-:Y:S01]  /*48a0*/  ISETP.NE.U32.AND P0, PT, R28, RZ, PT ;  /* 0x000000ff1c00720c */ /* 0x000fe20003f05070 */
[----:B------:R-:W-:Y:S01]  /*48b0*/  IMAD.X R22, RZ, RZ, ~R21, P1 ;  /* 0x000000ffff167224 */ /* 0x000fe200008e0e15 */
[----:B------:R-:W-:Y:S02]  /*48c0*/  SEL R20, R20, R31, !P4 ;  /* 0x0000001f14147207 */ /* 0x000fe40006000000 */
[----:B------:R-:W-:Y:S02]  /*48d0*/  ISETP.NE.AND.EX P0, PT, R25, RZ, PT, P0 ;  /* 0x000000ff1900720c */ /* 0x000fe40003f05300 */
[----:B------:R-:W-:Y:S02]  /*48e0*/  SEL R22, R22, R21, !P4 ;  /* 0x0000001516167207 */ /* 0x000fe40006000000 */
[----:B------:R-:W-:-:S02]  /*48f0*/  SEL R20, R20, 0xffffffff, P0 ;  /* 0xffffffff14147807 */ /* 0x000fc40000000000 */
[----:B------:R-:W-:Y:S01]  /*4900*/  SEL R21, R22, 0xffffffff, P0 ;  /* 0xffffffff16157807 */ /* 0x000fe20000000000 */
[----:B------:R-:W-:-:S04]  /*4910*/  IMAD.MOV.U32 R22, RZ, RZ, R26 ;  /* 0x000000ffff167224 */ /* 0x000fc800078e001a */
[----:B------:R-:W-:Y:S05]  /*4920*/  RET.REL.NODEC R22 `(_ZN5flash32flash_fwd_splitkv_combine_kernelI23Flash_fwd_kernel_traitsILi128ELi64ELi128ELi4ELb0ELb0EN7cutlass10bfloat16_tE19Flash_kernel_traitsILi128ELi64ELi128ELi4ES3_EELi4ELi6ELb0EEEvNS_16Flash_fwd_paramsE) ;  /* 0xffffb6d016007950 */ /* 0x000fea0003c3ffff */
.L_x_91:
        /* <DEDUP_REMOVED lines=13> */
.L_x_8263:


//--------------------- .text._ZN5flash32flash_fwd_splitkv_combine_kernelI23Flash_fwd_kernel_traitsILi128ELi64ELi128ELi4ELb0ELb0EN7cutlass10bfloat16_tE19Flash_kernel_traitsILi128ELi64ELi128ELi4ES3_EELi4ELi5ELb0EEEvNS_16Flash_fwd_paramsE --------------------------
	.section	.text._ZN5flash32flash_fwd_splitkv_combine_kernelI23Flash_fwd_kernel_traitsILi128ELi64ELi128ELi4ELb0ELb0EN7cutlass10bfloat16_tE19Flash_kernel_traitsILi128ELi64ELi128ELi4ES3_EELi4ELi5ELb0EEEvNS_16Flash_fwd_paramsE,"ax",@progbits
	.sectioninfo	@"SHI_REGISTERS=52"
	.align	128
        .global         _ZN5flash32flash_fwd_splitkv_combine_kernelI23Flash_fwd_kernel_traitsILi128ELi64ELi128ELi4ELb0ELb0EN7cutlass10bfloat16_tE19Flash_kernel_traitsILi128ELi64ELi128ELi4ES3_EELi4ELi5ELb0EEEvNS_16Flash_fwd_paramsE
        .type           _ZN5flash32flash_fwd_splitkv_combine_kernelI23Flash_fwd_kernel_traitsILi128ELi64ELi128ELi4ELb0ELb0EN7cutlass10bfloat16_tE19Flash_kernel_traitsILi128ELi64ELi128ELi4ES3_EELi4ELi5ELb0EEEvNS_16Flash_fwd_paramsE,@function
        .size           _ZN5flash32flash_fwd_splitkv_combine_kernelI23Flash_fwd_kernel_traitsILi128ELi64ELi128ELi4ELb0ELb0EN7cutlass10bfloat16_tE19Flash_kernel_traitsILi128ELi64ELi128ELi4ES3_EELi4ELi5ELb0EEEvNS_16Flash_fwd_paramsE,(.L_x_8264 - _ZN5flash32flash_fwd_splitkv_combine_kernelI23Flash_fwd_kernel_traitsILi128ELi64ELi128ELi4ELb0ELb0EN7cutlass10bfloat16_tE19Flash_kernel_traitsILi128ELi64ELi128ELi4ES3_EELi4ELi5ELb0EEEvNS_16Flash_fwd_paramsE)
        .other          _ZN5flash32flash_fwd_splitkv_combine_kernelI23Flash_fwd_kernel_traitsILi128ELi64ELi128ELi4ELb0ELb0EN7cutlass10bfloat16_tE19Flash_kernel_traitsILi128ELi64ELi128ELi4ES3_EELi4ELi5ELb0EEEvNS_16Flash_fwd_paramsE,@"STO_CUDA_ENTRY STV_DEFAULT"
_ZN5flash32flash_fwd_splitkv_combine_kernelI23Flash_fwd_kernel_traitsILi128ELi64ELi128ELi4ELb0ELb0EN7cutlass10bfloat16_tE19Flash_kernel_traitsILi128ELi64ELi128ELi4ES3_EELi4ELi5ELb0EEEvNS_16Flash_fwd_paramsE:
.text._ZN5flash32flash_fwd_splitkv_combine_kernelI23Flash_fwd_kernel_traitsILi128ELi64ELi128ELi4ELb0ELb0EN7cutlass10bfloat16_tE19Flash_kernel_traitsILi128ELi64ELi128ELi4ES3_EELi4ELi5ELb0EEEvNS_16Flash_fwd_paramsE:
        /* <DEDUP_REMOVED lines=23> */
[----:B------:R-:W-:Y:S05]  /*0170*/  CALL.REL.NOINC `($__internal_2_$__cuda_sm20_div_s64) ;  /* 0x000041d000007944 */ /* 0x000fea0003c00000 */
[----:B------:R-:W-:Y:S05]  /*0180*/  BRA `(.L_x_93) ;  /* 0x0000013000007947 */ /* 0x000fea0003800000 */
.L_x_92:
[----:B------:R-:W0:Y:S01]  /*0190*/  I2F.U32.RP R4, R30 ;  /* 0x0000001e00047306 */ /* 0x000e220000209000 */
[----:B------:R-:W-:Y:S01]  /*01a0*/  IMAD.MOV.U32 R8, RZ, RZ, RZ ;  /* 0x000000ffff087224 */ /* 0x000fe200078e00ff */
[----:B------:R-:W-:Y:S01]  /*01b0*/  ISETP.NE.U32.AND P0, PT, R30, RZ, PT ;  /* 0x000000ff1e00720c */ /* 0x000fe20003f05070 */
[----:B------:R-:W-:-:S05]  /*01c0*/  HFMA2.MMA R21, -RZ, RZ, 0, 0 ;  /* 0x00000000ff157435 */ /* 0x000fca00000001ff */
        /* <DEDUP_REMOVED lines=15> */
.L_x_93:
        /* <DEDUP_REMOVED lines=9> */
[----:B------:R-:W-:Y:S01]  /*0350*/  MOV R17, R21 ;  /* 0x0000001500117202 */ /* 0x000fe20000000f00 */
[----:B------:R-:W-:Y:S01]  /*0360*/  IMAD.MOV.U32 R24, RZ, RZ, R3 ;  /* 0x000000ffff187224 */ /* 0x000fe200078e0003 */
[----:B------:R-:W-:Y:S02]  /*0370*/  MOV R22, 0x390 ;  /* 0x0000039000167802 */ /* 0x000fe40000000f00 */
[----:B------:R-:W-:Y:S05]  /*0380*/  CALL.REL.NOINC `($__internal_2_$__cuda_sm20_div_s64) ;  /* 0x00003fc000007944 */ /* 0x000fea0003c00000 */
[----:B------:R-:W-:Y:S02]  /*0390*/  MOV R28, R20 ;  /* 0x00000014001c7202 */ /* 0x000fe40000000f00 */
[----:B------:R-:W-:Y:S01]  /*03a0*/  MOV R29, R21 ;  /* 0x00000015001d7202 */ /* 0x000fe20000000f00 */
[----:B------:R-:W-:Y:S05]  /*03b0*/  BRA `(.L_x_96) ;  /* 0x0000013000007947 */ /* 0x000fea0003800000 */
.L_x_95:
        /* <DEDUP_REMOVED lines=19> */
.L_x_96:
[----:B------:R-:W-:Y:S05]  /*04f0*/  BSYNC B0 ;  /* 0x0000000000007941 */ /* 0x000fea0003800000 */
.L_x_94:
        /* <DEDUP_REMOVED lines=13> */
[----:B------:R-:W-:-:S04]  /*05d0*/  IMAD.HI.U32 R11, R11, R6, R10 ;  /* 0x000000060b0b7227 */ /* 0x000fc800078e000a */
[----:B------:R-:W-:-:S04]  /*05e0*/  IMAD.MOV.U32 R6, RZ, RZ, R4 ;  /* 0x000000ffff067224 */ /* 0x000fc800078e0004 */
        /* <DEDUP_REMOVED lines=8> */
[----:B------:R-:W-:-:S04]  /*0670*/  LOP3.LUT R4, R2, R9, RZ, 0x3c, !PT ;  /* 0x0000000902047212 */ /* 0x000fc800078e3cff */
[----:B------:R-:W-:-:S07]  /*0680*/  ISETP.GE.AND P0, PT, R4, RZ, PT ;  /* 0x000000ff0400720c */ /* 0x000fce0003f06270 */
[----:B------:R-:W-:-:S06]  /*0690*/  @P2 IADD3 R8, R8, 0x1, RZ ;  /* 0x0000000108082810 */ /* 0x000fcc0007ffe0ff */
[----:B------:R-:W-:Y:S01]  /*06a0*/  @!P0 IMAD.MOV R8, RZ, RZ, -R8 ;  /* 0x000000ffff088224 */ /* 0x000fe200078e0a08 */
[----:B------:R-:W-:-:S04]  /*06b0*/  @!P1 LOP3.LUT R8, RZ, R9, RZ, 0x33, !PT ;  /* 0x00000009ff089212 */ /* 0x000fc800078e33ff */
[----:B------:R-:W-:Y:S02]  /*06c0*/  ISETP.LT.U32.AND P0, PT, R3, R8, PT ;  /* 0x000000080300720c */ /* 0x000fe40003f01070 */
[----:B------:R-:W-:-:S04]  /*06d0*/  SHF.R.S32.HI R4, RZ, 0x1f, R8 ;  /* 0x0000001fff047819 */ /* 0x000fc80000011408 */
[----:B------:R-:W-:-:S04]  /*06e0*/  ISETP.LT.AND.EX P0, PT, R23, R4, PT, P0 ;  /* 0x000000041700720c */ /* 0x000fc80003f01300 */
[----:B------:R-:W-:Y:S02]  /*06f0*/  SEL R15, R23, R4, P0 ;  /* 0x00000004170f7207 */ /* 0x000fe40000000000 */
        /* <DEDUP_REMOVED lines=11> */
.L_x_98:
        /* <DEDUP_REMOVED lines=19> */
.L_x_99:
[----:B------:R-:W-:Y:S05]  /*08e0*/  BSYNC B0 ;  /* 0x0000000000007941 */ /* 0x000fea0003800000 */
.L_x_97:
[----:B------:R-:W-:Y:S01]  /*08f0*/  IABS R6, c[0x0][0x214] ;  /* 0x0000850000067a13 */ /* 0x000fe20000000000 */
[----:B------:R-:W-:Y:S01]  /*0900*/  IMAD.MOV.U32 R8, RZ, RZ, RZ ;  /* 0x000000ffff087224 */ /* 0x000fe200078e00ff */
[----:B------:R-:W-:Y:S01]  /*0910*/  ULDC UR4, c[0x0][0x214] ;  /* 0x0000850000047ab9 */ /* 0x000fe20000000800 */
[----:B------:R-:W-:Y:S01]  /*0920*/  BSSY B0, `(.L_x_100) ;  /* 0x000005d000007945 */ /* 0x000fe20003800000 */
[----:B------:R-:W0:Y:S01]  /*0930*/  I2F.RP R11, R6 ;  /* 0x00000006000b7306 */ /* 0x000e220000209400 */
[----:B------:R-:W-:Y:S02]  /*0940*/  UISETP.LT.AND UP0, UPT, URZ, UR4, UPT ;  /* 0x000000043f00728c */ /* 0x000fe4000bf01270 */
[----:B------:R-:W-:Y:S02]  /*0950*/  USHF.R.S32.HI UR5, URZ, 0x1f, UR4 ;  /* 0x0000001f3f057899 */ /* 0x000fe40008011404 */
[----:B------:R-:W-:-:S07]  /*0960*/  ULEA.HI.SX32 UR4, UR4, 0x1, 0x1 ;  /* 0x0000000104047891 */ /* 0x000fce000f8f0a3f */
[----:B------:R-:W-:Y:S01]  /*0970*/  @!UP0 UIADD3 UR4, UR5, URZ, URZ ;  /* 0x0000003f05048290 */ /* 0x000fe2000fffe03f */
[----:B0-----:R-:W0:Y:S02]  /*0980*/  MUFU.RCP R10, R11 ;  /* 0x0000000b000a7308 */ /* 0x001e240000001000 */
[----:B0-----:R-:W-:-:S06]  /*0990*/  IADD3 R10, R10, 0xffffffe, RZ ;  /* 0x0ffffffe0a0a7810 */ /* 0x001fcc0007ffe0ff */
[----:B------:R-:W0:Y:S02]  /*09a0*/  F2I.FTZ.U32.TRUNC.NTZ R9, R10 ;  /* 0x0000000a00097305 */ /* 0x000e24000021f000 */
[----:B0-----:R-:W-:-:S04]  /*09b0*/  IMAD.MOV R3, RZ, RZ, -R9 ;  /* 0x000000ffff037224 */ /* 0x001fc800078e0a09 */
[----:B------:R-:W-:Y:S01]  /*09c0*/  IMAD R4, R3, R6, RZ ;  /* 0x0000000603047224 */ /* 0x000fe200078e02ff */
[----:B------:R-:W-:Y:S02]  /*09d0*/  IABS R3, R2 ;  /* 0x0000000200037213 */ /* 0x000fe40000000000 */
[----:B------:R-:W-:Y:S01]  /*09e0*/  LOP3.LUT R2, R2, c[0x0][0x214], RZ, 0x3c, !PT ;  /* 0x0000850002027a12 */ /* 0x000fe200078e3cff */
[----:B------:R-:W-:-:S03]  /*09f0*/  IMAD.HI.U32 R9, R9, R4, R8 ;  /* 0x0000000409097227 */ /* 0x000fc600078e0008 */
[----:B------:R-:W-:Y:S01]  /*0a00*/  ISETP.GE.AND P2, PT, R2, RZ, PT ;  /* 0x000000ff0200720c */ /* 0x000fe20003f46270 */
        /* <DEDUP_REMOVED lines=8> */
[----:B------:R-:W-:Y:S01]  /*0a90*/  ISETP.GE.U32.AND P0, PT, R3, R6, PT ;  /* 0x000000060300720c */ /* 0x000fe20003f06070 */
[----:B------:R-:W-:-:S05]  /*0aa0*/  IMAD.MOV.U32 R3, RZ, RZ, c[0x0][0x1c0] ;  /* 0x00007000ff037624 */ /* 0x000fca00078e00ff */
[C---:B------:R-:W-:Y:S01]  /*0ab0*/  IADD3 R6, R3.reuse, -0x1, RZ ;  /* 0xffffffff03067810 */ /* 0x040fe20007ffe0ff */
[----:B------:R-:W-:-:S06]  /*0ac0*/  IMAD R3, R3, c[0x0][0x214], RZ ;  /* 0x0000850003037a24 */ /* 0x000fcc00078e02ff */
        /* <DEDUP_REMOVED lines=8> */
[----:B------:R-:W-:-:S03]  /*0b50*/  IMAD.MOV R8, RZ, RZ, -R8 ;  /* 0x000000ffff087224 */ /* 0x000fc600078e0a08 */
[----:B------:R-:W-:Y:S02]  /*0b60*/  IABS R9, R4 ;  /* 0x0000000400097213 */ /* 0x000fe40000000000 */
        /* <DEDUP_REMOVED lines=8> */
[----:B------:R-:W-:-:S05]  /*0bf0*/  IMAD R8, R10, R8, R9 ;  /* 0x000000080a087224 */ /* 0x000fca00078e0209 */
[----:B------:R-:W-:-:S13]  /*0c00*/  ISETP.GT.U32.AND P1, PT, R11, R8, PT ;  /* 0x000000080b00720c */ /* 0x000fda0003f24070 */
[----:B------:R-:W-:Y:S01]  /*0c10*/  @!P1 IMAD.IADD R8, R8, 0x1, -R11 ;  /* 0x0000000108089824 */ /* 0x000fe200078e0a0b */
[----:B------:R-:W-:Y:S02]  /*0c20*/  @!P1 IADD3 R10, R10, 0x1, RZ ;  /* 0x000000010a0a9810 */ /* 0x000fe40007ffe0ff */
[----:B------:R-:W-:Y:S02]  /*0c30*/  ISETP.NE.AND P1, PT, R2, RZ, PT ;  /* 0x000000ff0200720c */ /* 0x000fe40003f25270 */
[-C--:B------:R-:W-:Y:S02]  /*0c40*/  ISETP.GE.U32.AND P2, PT, R8, R11.reuse, PT ;  /* 0x0000000b0800720c */ /* 0x080fe40003f46070 */
[----:B------:R-:W-:-:S04]  /*0c50*/  LOP3.LUT R8, R4, R11, RZ, 0x3c, !PT ;  /* 0x0000000b04087212 */ /* 0x000fc800078e3cff */
[----:B------:R-:W-:-:S07]  /*0c60*/  ISETP.GE.AND P0, PT, R8, RZ, PT ;  /* 0x000000ff0800720c */ /* 0x000fce0003f06270 */
[----:B------:R-:W-:-:S05]  /*0c70*/  @P2 IADD3 R10, R10, 0x1, RZ ;  /* 0x000000010a0a2810 */ /* 0x000fca0007ffe0ff */
[----:B------:R-:W-:-:S04]  /*0c80*/  IMAD.MOV.U32 R9, RZ, RZ, R10 ;  /* 0x000000ffff097224 */ /* 0x000fc800078e000a */
        /* <DEDUP_REMOVED lines=16> */
[----:B------:R-:W-:Y:S02]  /*0d90*/  MOV R32, R20 ;  /* 0x0000001400207202 */ /* 0x000fe40000000f00 */
[----:B------:R-:W-:Y:S01]  /*0da0*/  MOV R33, R21 ;  /* 0x0000001500217202 */ /* 0x000fe20000000f00 */
[----:B------:R-:W-:Y:S05]  /*0db0*/  BRA `(.L_x_102) ;  /* 0x0000013000007947 */ /* 0x000fea0003800000 */
.L_x_101:
        /* <DEDUP_REMOVED lines=19> */
.L_x_102:
[----:B------:R-:W-:Y:S05]  /*0ef0*/  BSYNC B0 ;  /* 0x0000000000007941 */ /* 0x000fea0003800000 */
.L_x_100:
[-C--:B------:R-:W-:Y:S01]  /*0f00*/  IABS R17, R3.reuse ;  /* 0x0000000300117213 */ /* 0x080fe20000000000 */
[----:B------:R-:W-:Y:S01]  /*0f10*/  BSSY B0, `(.L_x_103) ;  /* 0x000003c000007945 */ /* 0x000fe20003800000 */
[----:B------:R-:W-:Y:S02]  /*0f20*/  IABS R9, R3 ;  /* 0x0000000300097213 */ /* 0x000fe40000000000 */
[----:B------:R-:W0:Y:S01]  /*0f30*/  I2F.RP R12, R17 ;  /* 0x00000011000c7306 */ /* 0x000e220000209400 */
[----:B------:R-:W-:Y:S02]  /*0f40*/  IADD3 R8, R17, UR6, RZ ;  /* 0x0000000611087c10 */ /* 0x000fe4000fffe0ff */
        /* <DEDUP_REMOVED lines=37> */
.L_x_104:
        /* <DEDUP_REMOVED lines=19> */
.L_x_105:
[----:B------:R-:W-:Y:S05]  /*12d0*/  BSYNC B0 ;  /* 0x0000000000007941 */ /* 0x000fea0003800000 */
.L_x_103:
[----:B------:R-:W-:Y:S01]  /*12e0*/  IABS R17, c[0x0][0x214] ;  /* 0x0000850000117a13 */ /* 0x000fe20000000000 */
[----:B------:R-:W-:Y:S01]  /*12f0*/  IMAD.MOV.U32 R18, RZ, RZ, RZ ;  /* 0x000000ffff127224 */ /* 0x000fe200078e00ff */
[----:B------:R-:W-:Y:S01]  /*1300*/  ISETP.GT.AND P3, PT, R3, RZ, PT ;  /* 0x000000ff0300720c */ /* 0x000fe20003f64270 */
[----:B------:R-:W-:Y:S01]  /*1310*/  ULDC.U8 UR4, c[0x0][0x329] ;  /* 0x0000ca4000047ab9 */ /* 0x000fe20000000000 */
[----:B------:R-:W0:Y:S01]  /*1320*/  I2F.RP R22, R17 ;  /* 0x0000001100167306 */ /* 0x000e220000209400 */
[----:B------:R-:W-:Y:S01]  /*1330*/  IABS R24, R4 ;  /* 0x0000000400187213 */ /* 0x000fe20000000000 */
[----:B------:R-:W-:Y:S01]  /*1340*/  ULDC.64 UR10, c[0x0][0x118] ;  /* 0x00004600000a7ab9 */ /* 0x000fe20000000a00 */
[----:B------:R-:W-:Y:S01]  /*1350*/  LOP3.LUT R4, R4, c[0x0][0x1c0], RZ, 0x3c, !PT ;  /* 0x0000700004047a12 */ /* 0x000fe200078e3cff */
[----:B------:R-:W-:Y:S04]  /*1360*/  BSSY B0, `(.L_x_106) ;  /* 0x000007b000007945 */ /* 0x000fe80003800000 */
        /* <DEDUP_REMOVED lines=8> */
[----:B------:R-:W-:Y:S02]  /*13f0*/  ISETP.GE.AND P1, PT, R8, RZ, PT ;  /* 0x000000ff0800720c */ /* 0x000fe40003f26270 */
[----:B------:R-:W-:Y:S01]  /*1400*/  SHF.R.S32.HI R8, RZ, 0x1f, R3 ;  /* 0x0000001fff087819 */ /* 0x000fe20000011403 */
[----:B------:R-:W-:Y:S01]  /*1410*/  IMAD.HI.U32 R18, R10, R9, RZ ;  /* 0x000000090a127227 */ /* 0x000fe200078e00ff */
[----:B------:R-:W-:-:S03]  /*1420*/  LEA.HI.SX32 R3, R3, 0x1, 0x1 ;  /* 0x0000000103037811 */ /* 0x000fc600078f0aff */
[----:B------:R-:W-:Y:S02]  /*1430*/  IMAD.MOV R10, RZ, RZ, -R18 ;  /* 0x000000ffff0a7224 */ /* 0x000fe400078e0a12 */
[----:B------:R-:W-:Y:S01]  /*1440*/  @!P3 IMAD.MOV R3, RZ, RZ, R8 ;  /* 0x000000ffff03b224 */ /* 0x000fe200078e0208 */
[----:B------:R-:W-:Y:S01]  /*1450*/  IABS R8, c[0x0][0x1c0] ;  /* 0x0000700000087a13 */ /* 0x000fe20000000000 */
[----:B------:R-:W-:-:S05]  /*1460*/  IMAD R10, R17, R10, R9 ;  /* 0x0000000a110a7224 */ /* 0x000fca00078e0209 */
[----:B------:R-:W-:-:S13]  /*1470*/  ISETP.GT.U32.AND P0, PT, R17, R10, PT ;  /* 0x0000000a1100720c */ /* 0x000fda0003f04070 */
[----:B------:R-:W-:Y:S01]  /*1480*/  @!P0 IMAD.IADD R10, R10, 0x1, -R17 ;  /* 0x000000010a0a8824 */ /* 0x000fe200078e0a11 */
[----:B------:R-:W-:Y:S02]  /*1490*/  @!P0 IADD3 R18, R18, 0x1, RZ ;  /* 0x0000000112128810 */ /* 0x000fe40007ffe0ff */
[----:B------:R-:W-:Y:S02]  /*14a0*/  ISETP.NE.AND P0, PT, RZ, c[0x0][0x214], PT ;  /* 0x00008500ff007a0c */ /* 0x000fe40003f05270 */
[----:B------:R-:W-:Y:S02]  /*14b0*/  ISETP.GE.U32.AND P2, PT, R10, R17, PT ;  /* 0x000000110a00720c */ /* 0x000fe40003f46070 */
[----:B------:R-:W0:Y:S11]  /*14c0*/  I2F.U32.RP R17, R8 ;  /* 0x0000000800117306 */ /* 0x000e360000209000 */
[----:B------:R-:W-:-:S05]  /*14d0*/  @P2 IADD3 R18, R18, 0x1, RZ ;  /* 0x0000000112122810 */ /* 0x000fca0007ffe0ff */
[----:B------:R-:W-:Y:S01]  /*14e0*/  @!P1 IMAD.MOV R18, RZ, RZ, -R18 ;  /* 0x000000ffff129224 */ /* 0x000fe200078e0a12 */
[----:B------:R-:W-:Y:S01]  /*14f0*/  @!P0 LOP3.LUT R18, RZ, c[0x0][0x214], RZ, 0x33, !PT ;  /* 0x00008500ff128a12 */ /* 0x000fe200078e33ff */
[----:B0-----:R-:W0:Y:S04]  /*1500*/  MUFU.RCP R26, R17 ;  /* 0x00000011001a7308 */ /* 0x001e280000001000 */
[----:B------:R-:W-:-:S05]  /*1510*/  IMAD R3, R3, R18, RZ ;  /* 0x0000001203037224 */ /* 0x000fca00078e02ff */
[----:B------:R-:W-:-:S04]  /*1520*/  IABS R9, R3 ;  /* 0x0000000300097213 */ /* 0x000fc80000000000 */
[----:B------:R-:W1:Y:S01]  /*1530*/  I2F.RP R22, R9 ;  /* 0x0000000900167306 */ /* 0x000e620000209400 */
[----:B------:R-:W-:Y:S01]  /*1540*/  IMAD.IADD R6, R6, 0x1, R9 ;  /* 0x0000000106067824 */ /* 0x000fe200078e0209 */
[----:B0-----:R-:W-:-:S06]  /*1550*/  IADD3 R26, R26, 0xffffffe, RZ ;  /* 0x0ffffffe1a1a7810 */ /* 0x001fcc0007ffe0ff */
[----:B------:R-:W0:Y:S08]  /*1560*/  F2I.FTZ.U32.TRUNC.NTZ R27, R26 ;  /* 0x0000001a001b7305 */ /* 0x000e30000021f000 */
[----:B-1----:R-:W1:Y:S01]  /*1570*/  MUFU.RCP R10, R22 ;  /* 0x00000016000a7308 */ /* 0x002e620000001000 */
[----:B0-----:R-:W-:Y:S02]  /*1580*/  IMAD.MOV R25, RZ, RZ, -R27 ;  /* 0x000000ffff197224 */ /* 0x001fe400078e0a1b */
[----:B------:R-:W-:-:S02]  /*1590*/  IMAD.MOV.U32 R26, RZ, RZ, RZ ;  /* 0x000000ffff1a7224 */ /* 0x000fc400078e00ff */
[----:B------:R-:W-:Y:S01]  /*15a0*/  IMAD R25, R25, R8, RZ ;  /* 0x0000000819197224 */ /* 0x000fe200078e02ff */
[----:B-1----:R-:W-:-:S03]  /*15b0*/  IADD3 R18, R10, 0xffffffe, RZ ;  /* 0x0ffffffe0a127810 */ /* 0x002fc60007ffe0ff */
[----:B------:R-:W-:Y:S01]  /*15c0*/  IMAD.HI.U32 R25, R27, R25, R26 ;  /* 0x000000191b197227 */ /* 0x000fe200078e001a */
[----:B------:R-:W-:Y:S01]  /*15d0*/  IABS R22, R6 ;  /* 0x0000000600167213 */ /* 0x000fe20000000000 */
[----:B------:R-:W0:Y:S01]  /*15e0*/  F2I.FTZ.U32.TRUNC.NTZ R19, R18 ;  /* 0x0000001200137305 */ /* 0x000e22000021f000 */
[----:B------:R-:W-:Y:S01]  /*15f0*/  LEA.HI.SX32 R27, R2, 0x1, 0x1 ;  /* 0x00000001021b7811 */ /* 0x000fe200078f0aff */
[----:B0-----:R-:W-:Y:S02]  /*1600*/  IMAD.MOV R10, RZ, RZ, -R19 ;  /* 0x000000ffff0a7224 */ /* 0x001fe400078e0a13 */
[----:B------:R-:W-:Y:S02]  /*1610*/  IMAD.MOV.U32 R18, RZ, RZ, RZ ;  /* 0x000000ffff127224 */ /* 0x000fe400078e00ff */
[----:B------:R-:W-:Y:S02]  /*1620*/  IMAD R23, R10, R9, RZ ;  /* 0x000000090a177224 */ /* 0x000fe400078e02ff */
[----:B------:R-:W-:-:S04]  /*1630*/  IMAD.HI.U32 R10, R25, R24, RZ ;  /* 0x00000018190a7227 */ /* 0x000fc800078e00ff */
[----:B------:R-:W-:Y:S01]  /*1640*/  IMAD.HI.U32 R23, R19, R23, R18 ;  /* 0x0000001713177227 */ /* 0x000fe200078e0012 */
[----:B------:R-:W-:Y:S02]  /*1650*/  IABS R19, c[0x0][0x1c0] ;  /* 0x0000700000137a13 */ /* 0x000fe40000000000 */
[----:B------:R-:W-:Y:S01]  /*1660*/  IABS R18, R3 ;  /* 0x0000000300127213 */ /* 0x000fe20000000000 */
[----:B------:R-:W-:-:S04]  /*1670*/  IMAD.HI.U32 R25, R25, R22, RZ ;  /* 0x0000001619197227 */ /* 0x000fc800078e00ff */
[----:B------:R-:W-:Y:S02]  /*1680*/  IMAD.MOV R19, RZ, RZ, -R19 ;  /* 0x000000ffff137224 */ /* 0x000fe400078e0a13 */
[----:B------:R-:W-:Y:S02]  /*1690*/  IMAD.MOV R18, RZ, RZ, -R18 ;  /* 0x000000ffff127224 */ /* 0x000fe400078e0a12 */
[----:B------:R-:W-:Y:S02]  /*16a0*/  IMAD R17, R10, R19, R24 ;  /* 0x000000130a117224 */ /* 0x000fe400078e0218 */
[----:B------:R-:W-:-:S03]  /*16b0*/  IMAD.HI.U32 R23, R23, R22, RZ ;  /* 0x0000001617177227 */ /* 0x000fc600078e00ff */
[----:B------:R-:W-:Y:S01]  /*16c0*/  ISETP.GT.U32.AND P3, PT, R8, R17, PT ;  /* 0x000000110800720c */ /* 0x000fe20003f64070 */
[--C-:B------:R-:W-:Y:S02]  /*16d0*/  IMAD R18, R23, R18, R22.reuse ;  /* 0x0000001217127224 */ /* 0x100fe400078e0216 */
[----:B------:R-:W-:-:S03]  /*16e0*/  IMAD R19, R25, R19, R22 ;  /* 0x0000001319137224 */ /* 0x000fc600078e0216 */
[----:B------:R-:W-:Y:S02]  /*16f0*/  ISETP.GT.U32.AND P0, PT, R9, R18, PT ;  /* 0x000000120900720c */ /* 0x000fe40003f04070 */
[----:B------:R-:W-:-:S05]  /*1700*/  ISETP.GT.U32.AND P1, PT, R8, R19, PT ;  /* 0x000000130800720c */ /* 0x000fca0003f24070 */
[--C-:B------:R-:W-:Y:S01]  /*1710*/  @!P3 IMAD.IADD R17, R17, 0x1, -R8.reuse ;  /* 0x000000011111b824 */ /* 0x100fe200078e0a08 */
[----:B------:R-:W-:Y:S02]  /*1720*/  @!P3 IADD3 R10, R10, 0x1, RZ ;  /* 0x000000010a0ab810 */ /* 0x000fe40007ffe0ff */
[----:B------:R-:W-:Y:S02]  /*1730*/  ISETP.GT.AND P3, PT, R2, RZ, PT ;  /* 0x000000ff0200720c */ /* 0x000fe40003f64270 */
[----:B------:R-:W-:Y:S01]  /*1740*/  ISETP.GE.U32.AND P6, PT, R17, R8, PT ;  /* 0x000000081100720c */ /* 0x000fe20003fc6070 */
[----:B------:R-:W-:Y:S01]  /*1750*/  @!P0 IMAD.IADD R18, R18, 0x1, -R9 ;  /* 0x0000000112128824 */ /* 0x000fe200078e0a09 */
[----:B------:R-:W0:Y:S01]  /*1760*/  S2R R17, SR_TID.X ;  /* 0x0000000000117919 */ /* 0x000e220000002100 */
[----:B------:R-:W-:Y:S01]  /*1770*/  @!P0 IADD3 R23, R23, 0x1, RZ ;  /* 0x0000000117178810 */ /* 0x000fe20007ffe0ff */
[----:B------:R-:W-:Y:S01]  /*1780*/  @!P1 IMAD.IADD R19, R19, 0x1, -R8 ;  /* 0x0000000113139824 */ /* 0x000fe200078e0a08 */
[----:B------:R-:W-:-:S02]  /*1790*/  ISETP.GE.AND P0, PT, R4, RZ, PT ;  /* 0x000000ff0400720c */ /* 0x000fc40003f06270 */
[-C--:B------:R-:W-:Y:S02]  /*17a0*/  ISETP.GE.U32.AND P2, PT, R18, R9.reuse, PT ;  /* 0x000000091200720c */ /* 0x080fe40003f46070 */
[----:B------:R-:W-:Y:S02]  /*17b0*/  LOP3.LUT R18, R6, R9, RZ, 0x3c, !PT ;  /* 0x0000000906127212 */ /* 0x000fe400078e3cff */
[----:B------:R-:W-:Y:S01]  /*17c0*/  ISETP.GE.U32.AND P5, PT, R19, R8, PT ;  /* 0x000000081300720c */ /* 0x000fe20003fa6070 */
[----:B------:R-:W-:Y:S01]  /*17d0*/  IMAD.MOV.U32 R19, RZ, RZ, c[0x0][0x214] ;  /* 0x00008500ff137624 */ /* 0x000fe200078e00ff */
[----:B------:R-:W-:Y:S02]  /*17e0*/  ISETP.GE.AND P4, PT, R18, RZ, PT ;  /* 0x000000ff1200720c */ /* 0x000fe40003f86270 */
[----:B------:R-:W-:Y:S02]  /*17f0*/  @P6 IADD3 R10, R10, 0x1, RZ ;  /* 0x000000010a0a6810 */ /* 0x000fe40007ffe0ff */
[----:B------:R-:W-:-:S02]  /*1800*/  ISETP.NE.AND P6, PT, R3, RZ, PT ;  /* 0x000000ff0300720c */ /* 0x000fc40003fc5270 */
[----:B------:R-:W-:Y:S01]  /*1810*/  LOP3.LUT R6, R6, c[0x0][0x1c0], RZ, 0x3c, !PT ;  /* 0x0000700006067a12 */ /* 0x000fe200078e3cff */
[----:B------:R-:W-:Y:S01]  /*1820*/  @!P0 IMAD.MOV R10, RZ, RZ, -R10 ;  /* 0x000000ffff0a8224 */ /* 0x000fe200078e0a0a */
[----:B------:R-:W-:Y:S02]  /*1830*/  @P2 IADD3 R23, R23, 0x1, RZ ;  /* 0x0000000117172810 */ /* 0x000fe40007ffe0ff */
[----:B------:R-:W-:Y:S02]  /*1840*/  ISETP.GE.AND P2, PT, R6, RZ, PT ;  /* 0x000000ff0600720c */ /* 0x000fe40003f46270 */
[----:B------:R-:W-:Y:S01]  /*1850*/  LOP3.LUT R6, RZ, c[0x0][0x1c0], RZ, 0x33, !PT ;  /* 0x00007000ff067a12 */ /* 0x000fe200078e33ff */
[----:B------:R-:W-:Y:S01]  /*1860*/  @!P4 IMAD.MOV R23, RZ, RZ, -R23 ;  /* 0x000000ffff17c224 */ /* 0x000fe200078e0a17 */
[----:B------:R-:W-:Y:S02]  /*1870*/  ISETP.NE.AND P4, PT, RZ, c[0x0][0x1c0], PT ;  /* 0x00007000ff007a0c */ /* 0x000fe40003f85270 */
[----:B0-----:R-:W-:-:S02]  /*1880*/  SHF.R.S32.HI R4, RZ, 0x1f, R17 ;  /* 0x0000001fff047819 */ /* 0x001fc40000011411 */
[----:B------:R-:W-:Y:S02]  /*1890*/  @!P1 IADD3 R25, R25, 0x1, RZ ;  /* 0x0000000119199810 */ /* 0x000fe40007ffe0ff */
[----:B------:R-:W-:Y:S02]  /*18a0*/  SHF.R.S32.HI R18, RZ, 0x1f, R2 ;  /* 0x0000001fff127819 */ /* 0x000fe40000011402 */
[----:B------:R-:W-:Y:S02]  /*18b0*/  SEL R8, R6, R10, !P4 ;  /* 0x0000000a06087207 */ /* 0x000fe40006000000 */
[----:B------:R-:W-:Y:S01]  /*18c0*/  @!P6 LOP3.LUT R23, RZ, R9, RZ, 0x33, !PT ;  /* 0x00000009ff17e212 */ /* 0x000fe200078e33ff */
[----:B------:R-:W-:Y:S01]  /*18d0*/  @!P3 IMAD.MOV R27, RZ, RZ, R18 ;  /* 0x000000ffff1bb224 */ /* 0x000fe200078e0212 */
[----:B------:R-:W-:Y:S02]  /*18e0*/  LEA.HI R10, R4, R17, RZ, 0x2 ;  /* 0x00000011040a7211 */ /* 0x000fe400078f10ff */
[----:B------:R-:W-:-:S02]  /*18f0*/  @P5 IADD3 R25, R25, 0x1, RZ ;  /* 0x0000000119195810 */ /* 0x000fc40007ffe0ff */
[----:B------:R-:W-:Y:S02]  /*1900*/  ISETP.LT.U32.AND P0, PT, R20, R23, PT ;  /* 0x000000171400720c */ /* 0x000fe40003f01070 */
[----:B------:R-:W-:Y:S01]  /*1910*/  SHF.R.S32.HI R9, RZ, 0x1f, R23 ;  /* 0x0000001fff097819 */ /* 0x000fe20000011417 */
[----:B------:R-:W-:Y:S01]  /*1920*/  @!P2 IMAD.MOV R25, RZ, RZ, -R25 ;  /* 0x000000ffff19a224 */ /* 0x000fe200078e0a19 */
[----:B------:R-:W-:Y:S02]  /*1930*/  SHF.R.S32.HI R18, RZ, 0x2, R10 ;  /* 0x00000002ff127819 */ /* 0x000fe4000001140a */
[----:B------:R-:W-:Y:S02]  /*1940*/  ISETP.LT.AND.EX P2, PT, R21, R9, PT, P0 ;  /* 0x000000091500720c */ /* 0x000fe40003f41300 */
[----:B------:R-:W-:Y:S02]  /*1950*/  ISETP.GE.AND P0, PT, R18, c[0x0][0x314], PT ;  /* 0x0000c50012007a0c */ /* 0x000fe40003f06270 */
[----:B------:R-:W-:-:S02]  /*1960*/  ISETP.NE.AND P1, PT, RZ, UR4, PT ;  /* 0x00000004ff007c0c */ /* 0x000fc4000bf25270 */
[----:B------:R-:W-:Y:S02]  /*1970*/  LOP3.LUT R22, R10, 0xfffffffc, RZ, 0xc0, !PT ;  /* 0xfffffffc0a167812 */ /* 0x000fe400078ec0ff */
[----:B------:R-:W-:Y:S02]  /*1980*/  SEL R19, R19, 0x1, !P1 ;  /* 0x0000000113137807 */ /* 0x000fe40004800000 */
[----:B------:R-:W-:Y:S01]  /*1990*/  SEL R10, R20, R23, P2 ;  /* 0x00000017140a7207 */ /* 0x000fe20001000000 */
[----:B------:R-:W-:Y:S01]  /*19a0*/  IMAD.MOV.U32 R20, RZ, RZ, -0x800000 ;  /* 0xff800000ff147424 */ /* 0x000fe200078e00ff */
[----:B------:R-:W-:Y:S01]  /*19b0*/  SEL R6, R6, R25, !P4 ;  /* 0x0000001906067207 */ /* 0x000fe20006000000 */
[----:B------:R-:W-:Y:S01]  /*19c0*/  IMAD R8, R8, R19, RZ ;  /* 0x0000001308087224 */ /* 0x000fe200078e02ff */
[----:B------:R-:W-:Y:S01]  /*19d0*/  SEL R9, R21, R9, P2 ;  /* 0x0000000915097207 */ /* 0x000fe20001000000 */
[----:B------:R-:W-:Y:S02]  /*19e0*/  IMAD.IADD R23, R17, 0x1, -R22 ;  /* 0x0000000111177824 */ /* 0x000fe400078e0a16 */
[----:B------:R-:W-:Y:S01]  /*19f0*/  IMAD R8, R27, R8, RZ ;  /* 0x000000081b087224 */ /* 0x000fe200078e02ff */
[----:B------:R-:W-:Y:S05]  /*1a00*/  @P0 BRA `(.L_x_107) ;  /* 0x0000010000000947 */ /* 0x000fea0003800000 */
[----:B------:R-:W-:Y:S02]  /*1a10*/  IADD3 R22, P2, R7, -UR8, RZ ;  /* 0x8000000807167c10 */ /* 0x000fe4000ff5e0ff */
[----:B------:R-:W-:-:S02]  /*1a20*/  SHF.R.S32.HI R21, RZ, 0x1f, R23 ;  /* 0x0000001fff157819 */ /* 0x000fc40000011417 */
[----:B------:R-:W-:Y:S02]  /*1a30*/  ISETP.GT.U32.AND P0, PT, R22, R23, PT ;  /* 0x000000171600720c */ /* 0x000fe40003f04070 */
[----:B------:R-:W-:-:S04]  /*1a40*/  IADD3.X R22, R5, ~UR7, RZ, P2, !PT ;  /* 0x8000000705167c10 */ /* 0x000fc800097fe4ff */
[----:B------:R-:W-:-:S13]  /*1a50*/  ISETP.GT.AND.EX P0, PT, R22, R21, PT, P0 ;  /* 0x000000151600720c */ /* 0x000fda0003f04300 */
[----:B------:R-:W-:Y:S05]  /*1a60*/  @!P0 BRA `(.L_x_107) ;  /* 0x000000a000008947 */ /* 0x000fea0003800000 */
[----:B------:R-:W-:Y:S01]  /*1a70*/  IADD3 R24, P0, R23, UR8, RZ ;  /* 0x0000000817187c10 */ /* 0x000fe2000ff1e0ff */
[----:B------:R-:W-:Y:S01]  /*1a80*/  IMAD R20, R5, R18, RZ ;  /* 0x0000001205147224 */ /* 0x000fe200078e02ff */
[----:B------:R-:W-:Y:S02]  /*1a90*/  SHF.R.S32.HI R22, RZ, 0x1f, R18 ;  /* 0x0000001fff167819 */ /* 0x000fe40000011412 */
[----:B------:R-:W-:-:S03]  /*1aa0*/  IADD3.X R25, R21, UR7, RZ, P0, !PT ;  /* 0x0000000715197c10 */ /* 0x000fc600087fe4ff */
[C---:B------:R-:W-:Y:S02]  /*1ab0*/  IMAD R20, R7.reuse, R22, R20 ;  /* 0x0000001607147224 */ /* 0x040fe400078e0214 */
[----:B------:R-:W-:-:S04]  /*1ac0*/  IMAD.WIDE.U32 R24, R7, R18, R24 ;  /* 0x0000001207187225 */ /* 0x000fc800078e0018 */
[----:B------:R-:W-:Y:S01]  /*1ad0*/  IMAD.IADD R20, R25, 0x1, R20 ;  /* 0x0000000119147824 */ /* 0x000fe200078e0214 */
[----:B------:R-:W-:-:S04]  /*1ae0*/  LEA R26, P0, R24, c[0x0][0x208], 0x2 ;  /* 0x00008200181a7a11 */ /* 0x000fc800078010ff */
[----:B------:R-:W-:-:S05]  /*1af0*/  LEA.HI.X R27, R24, c[0x0][0x20c], R20, 0x2, P0 ;  /* 0x00008300181b7a11 */ /* 0x000fca00000f1414 */
[----:B------:R0:W5:Y:S04]  /*1b00*/  LDG.E R20, [R26.64] ;  /* 0x0000000a1a147981 */ /* 0x000168000c1e1900 */
.L_x_107:
[----:B------:R-:W-:Y:S05]  /*1b10*/  BSYNC B0 ;  /* 0x0000000000007941 */ /* 0x000fea0003800000 */
.L_x_106:
[C---:B------:R-:W-:Y:S01]  /*1b20*/  ISETP.GT.AND P0, PT, R17.reuse, 0x7f, PT ;  /* 0x0000007f1100780c */ /* 0x040fe20003f04270 */
[----:B------:R-:W-:Y:S01]  /*1b30*/  IMAD.MOV.U32 R29, RZ, RZ, -0x800000 ;  /* 0xff800000ff1d7424 */ /* 0x000fe200078e00ff */
[----:B------:R-:W-:Y:S01]  /*1b40*/  LOP3.LUT P2, RZ, R17, 0x1f, RZ, 0xc0, !PT ;  /* 0x0000001f11ff7812 */ /* 0x000fe2000784c0ff */
[----:B------:R-:W-:Y:S01]  /*1b50*/  IMAD R19, R6, R19, RZ ;  /* 0x0000001306137224 */ /* 0x000fe200078e02ff */
[----:B------:R-:W-:Y:S01]  /*1b60*/  ISETP.GT.AND P3, PT, R3, RZ, PT ;  /* 0x000000ff0300720c */ /* 0x000fe20003f64270 */
[----:B------:R-:W-:Y:S01]  /*1b70*/  BSSY B1, `(.L_x_108) ;  /* 0x00001f4000017945 */ /* 0x000fe20003800000 */
[----:B------:R-:W-:Y:S01]  /*1b80*/  ISETP.GT.OR P2, PT, R17, 0x7f, P2 ;  /* 0x0000007f1100780c */ /* 0x000fe20001744670 */
[----:B------:R-:W-:-:S06]  /*1b90*/  IMAD.MOV.U32 R28, RZ, RZ, 0x7f800000 ;  /* 0x7f800000ff1c7424 */ /* 0x000fcc00078e00ff */
[----:B------:R-:W-:Y:S01]  /*1ba0*/  @!P0 IMAD R23, R18, 0x5, R23 ;  /* 0x0000000512178824 */ /* 0x000fe200078e0217 */
[----:B------:R-:W-:-:S04]  /*1bb0*/  @!P0 LEA.HI R21, R4, R17, RZ, 0x5 ;  /* 0x0000001104158211 */ /* 0x000fc800078f28ff */
[----:B-----5:R-:W-:Y:S01]  /*1bc0*/  @!P0 STS [R23.X4], R20 ;  /* 0x0000001417008388 */ /* 0x020fe20000004800 */
[----:B------:R-:W-:Y:S02]  /*1bd0*/  @!P0 LOP3.LUT R22, R21, 0xffffffe0, RZ, 0xc0, !PT ;  /* 0xffffffe015168812 */ /* 0x000fe400078ec0ff */
[----:B------:R-:W-:-:S03]  /*1be0*/  @!P0 SHF.R.S32.HI R21, RZ, 0x5, R21 ;  /* 0x00000005ff158819 */ /* 0x000fc60000011415 */
[----:B------:R-:W-:-:S04]  /*1bf0*/  @!P0 IMAD.IADD R22, R17, 0x1, -R22 ;  /* 0x0000000111168824 */ /* 0x000fc800078e0a16 */
[----:B------:R-:W-:Y:S01]  /*1c00*/  @!P0 IMAD R21, R22, 0x5, R21 ;  /* 0x0000000516158824 */ /* 0x000fe200078e0215 */
[----:B------:R-:W-:Y:S06]  /*1c10*/  BAR.SYNC.DEFER_BLOCKING 0x0 ;  /* 0x0000000000007b1d */ /* 0x000fec0000010000 */
[----:B------:R-:W1:Y:S04]  /*1c20*/  @!P0 LDS R29, [R21.X4] ;  /* 0x00000000151d8984 */ /* 0x000e680000004800 */
[----:B-1----:R-:W1:Y:S02]  /*1c30*/  SHFL.BFLY PT, R22, R29, 0x10, 0x1f ;  /* 0x0e001f001d167f89 */ /* 0x002e6400000e0000 */
[----:B-1----:R-:W-:-:S05]  /*1c40*/  FMNMX.FTZ R22, R22, R29, !PT ;  /* 0x0000001d16167209 */ /* 0x002fca0007810000 */
[----:B------:R-:W1:Y:S02]  /*1c50*/  SHFL.BFLY PT, R25, R22, 0x8, 0x1f ;  /* 0x0d001f0016197f89 */ /* 0x000e6400000e0000 */
[----:B-1----:R-:W-:-:S05]  /*1c60*/  FMNMX.FTZ R25, R22, R25, !PT ;  /* 0x0000001916197209 */ /* 0x002fca0007810000 */
[----:B------:R-:W1:Y:S02]  /*1c70*/  SHFL.BFLY PT, R24, R25, 0x4, 0x1f ;  /* 0x0c801f0019187f89 */ /* 0x000e6400000e0000 */
[----:B-1----:R-:W-:-:S05]  /*1c80*/  FMNMX.FTZ R24, R25, R24, !PT ;  /* 0x0000001819187209 */ /* 0x002fca0007810000 */
[----:B0-----:R-:W0:Y:S02]  /*1c90*/  SHFL.BFLY PT, R27, R24, 0x2, 0x1f ;  /* 0x0c401f00181b7f89 */ /* 0x001e2400000e0000 */
[----:B0-----:R-:W-:-:S05]  /*1ca0*/  FMNMX.FTZ R27, R24, R27, !PT ;  /* 0x0000001b181b7209 */ /* 0x001fca0007810000 */
[----:B------:R-:W0:Y:S02]  /*1cb0*/  SHFL.BFLY PT, R18, R27, 0x1, 0x1f ;  /* 0x0c201f001b127f89 */ /* 0x000e2400000e0000 */
[----:B0-----:R-:W-:-:S04]  /*1cc0*/  FMNMX.FTZ R18, R27, R18, !PT ;  /* 0x000000121b127209 */ /* 0x001fc80007810000 */
[----:B------:R-:W-:-:S04]  /*1cd0*/  FSETP.NEU.FTZ.AND P0, PT, R18, -INF , PT ;  /* 0xff8000001200780b */ /* 0x000fc80003f1d000 */
[----:B------:R-:W-:-:S05]  /*1ce0*/  FSEL R18, R18, RZ, P0 ;  /* 0x000000ff12127208 */ /* 0x000fca0000000000 */
[----:B------:R-:W-:-:S04]  /*1cf0*/  FADD.FTZ R21, -R18, R29 ;  /* 0x0000001d12157221 */ /* 0x000fc80000010100 */
[----:B------:R-:W-:-:S06]  /*1d00*/  FMUL.FTZ R21, R21, 1.4426950216293334961 ;  /* 0x3fb8aa3b15157820 */ /* 0x000fcc0000410000 */
[----:B------:R-:W0:Y:S02]  /*1d10*/  MUFU.EX2 R21, R21 ;  /* 0x0000001500157308 */ /* 0x000e240000000800 */
[----:B0-----:R-:W0:Y:S02]  /*1d20*/  SHFL.BFLY PT, R22, R21, 0x10, 0x1f ;  /* 0x0e001f0015167f89 */ /* 0x001e2400000e0000 */
[----:B0-----:R-:W-:-:S05]  /*1d30*/  FADD.FTZ R22, R21, R22 ;  /* 0x0000001615167221 */ /* 0x001fca0000010000 */
[----:B------:R-:W0:Y:S02]  /*1d40*/  SHFL.BFLY PT, R25, R22, 0x8, 0x1f ;  /* 0x0d001f0016197f89 */ /* 0x000e2400000e0000 */
[----:B0-----:R-:W-:Y:S01]  /*1d50*/  FADD.FTZ R25, R22, R25 ;  /* 0x0000001916197221 */ /* 0x001fe20000010000 */
[----:B------:R-:W-:-:S04]  /*1d60*/  SHF.R.S32.HI R22, RZ, 0x1f, R3 ;  /* 0x0000001fff167819 */ /* 0x000fc80000011403 */
[----:B------:R-:W0:Y:S02]  /*1d70*/  SHFL.BFLY PT, R24, R25, 0x4, 0x1f ;  /* 0x0c801f0019187f89 */ /* 0x000e2400000e0000 */
[----:B0-----:R-:W-:-:S05]  /*1d80*/  FADD.FTZ R24, R25, R24 ;  /* 0x0000001819187221 */ /* 0x001fca0000010000 */
[----:B------:R-:W0:Y:S02]  /*1d90*/  SHFL.BFLY PT, R23, R24, 0x2, 0x1f ;  /* 0x0c401f0018177f89 */ /* 0x000e2400000e0000 */
[----:B0-----:R-:W-:-:S05]  /*1da0*/  FADD.FTZ R23, R24, R23 ;  /* 0x0000001718177221 */ /* 0x001fca0000010000 */
[----:B------:R-:W0:Y:S02]  /*1db0*/  SHFL.BFLY PT, R20, R23, 0x1, 0x1f ;  /* 0x0c201f0017147f89 */ /* 0x000e2400000e0000 */
[----:B0-----:R-:W-:Y:S01]  /*1dc0*/  FADD.FTZ R26, R23, R20 ;  /* 0x00000014171a7221 */ /* 0x001fe20000010000 */
[----:B------:R-:W-:Y:S01]  /*1dd0*/  LEA.HI.SX32 R20, R3, 0x1, 0x1 ;  /* 0x0000000103147811 */ /* 0x000fe200078f0aff */
[----:B------:R-:W-:-:S03]  /*1de0*/  @!P3 IMAD.MOV R20, RZ, RZ, R22 ;  /* 0x000000ffff14b224 */ /* 0x000fc600078e0216 */
[----:B------:R-:W-:Y:S01]  /*1df0*/  FSETP.NE.FTZ.AND P0, PT, R26, RZ, PT ;  /* 0x000000ff1a00720b */ /* 0x000fe20003f15000 */
[----:B------:R-:W-:-:S12]  /*1e00*/  IMAD R6, R19, R20, RZ ;  /* 0x0000001413067224 */ /* 0x000fd800078e02ff */
[----:B------:R-:W0:Y:S02]  /*1e10*/  @P0 MUFU.LG2 R21, R26 ;  /* 0x0000001a00150308 */ /* 0x000e240000000c00 */
[----:B0-----:R-:W-:Y:S01]  /*1e20*/  @P0 FFMA.FTZ R28, R21, 0.69314718246459960938, R18 ;  /* 0x3f317218151c0823 */ /* 0x001fe20000010012 */
[----:B------:R-:W-:Y:S05]  /*1e30*/  @P2 BRA `(.L_x_109) ;  /* 0x00001c7000002947 */ /* 0x000fea0003800000 */
[----:B------:R-:W-:Y:S01]  /*1e40*/  ULDC.U8 UR4, c[0x0][0x328] ;  /* 0x0000ca0000047ab9 */ /* 0x000fe20000000000 */
[----:B------:R-:W-:Y:S02]  /*1e50*/  LEA.HI R4, R4, R17, RZ, 0x5 ;  /* 0x0000001104047211 */ /* 0x000fe400078f28ff */
[----:B------:R-:W-:Y:S02]  /*1e60*/  ISETP.NE.AND P2, PT, RZ, UR4, PT ;  /* 0x00000004ff007c0c */ /* 0x000fe4000bf45270 */
[----:B------:R-:W-:-:S04]  /*1e70*/  SHF.R.S32.HI R4, RZ, 0x5, R4 ;  /* 0x00000005ff047819 */ /* 0x000fc80000011404 */
[----:B------:R-:W-:-:S04]  /*1e80*/  IADD3 R36, P0, R4, UR8, RZ ;  /* 0x0000000804247c10 */ /* 0x000fc8000ff1e0ff */
[----:B------:R-:W-:-:S03]  /*1e90*/  LEA.HI.X.SX32 R37, R4, UR7, 0x1, P0 ;  /* 0x0000000704257c11 */ /* 0x000fc600080f0eff */
        /* <DEDUP_REMOVED lines=33> */
[-C--:B------:R-:W-:Y:S02]  /*20b0*/  IADD3 R19, P0, RZ, -R20.reuse, RZ ;  /* 0x80000014ff137210 */ /* 0x080fe40007f1e0ff */
[----:B------:R-:W-:Y:S02]  /*20c0*/  MOV R42, R20 ;  /* 0x00000014002a7202 */ /* 0x000fe40000000f00 */
[----:B------:R-:W-:Y:S01]  /*20d0*/  IADD3.X R17, RZ, ~R21, RZ, P0, !PT ;  /* 0x80000015ff117210 */ /* 0x000fe200007fe4ff */
[----:B------:R-:W-:Y:S01]  /*20e0*/  IMAD.WIDE.U32 R36, R40, R19, R36 ;  /* 0x0000001328247225 */ /* 0x000fe200078e0024 */
[----:B------:R-:W-:-:S03]  /*20f0*/  MOV R43, R21 ;  /* 0x00000015002b7202 */ /* 0x000fc60000000f00 */
[----:B------:R-:W-:-:S04]  /*2100*/  IMAD R18, R17, R40, RZ ;  /* 0x0000002811127224 */ /* 0x000fc800078e02ff */
[----:B------:R-:W-:Y:S01]  /*2110*/  IMAD R17, R23, R19, R18 ;  /* 0x0000001317117224 */ /* 0x000fe200078e0212 */
[----:B------:R-:W-:-:S04]  /*2120*/  MOV R18, R36 ;  /* 0x0000002400127202 */ /* 0x000fc80000000f00 */
[----:B------:R-:W-:Y:S01]  /*2130*/  IADD3 R17, R37, R17, RZ ;  /* 0x0000001125117210 */ /* 0x000fe20007ffe0ff */
[----:B------:R-:W-:Y:S05]  /*2140*/  BRA `(.L_x_113) ;  /* 0x0000016000007947 */ /* 0x000fea0003800000 */
.L_x_112:
        /* <DEDUP_REMOVED lines=22> */
.L_x_113:
[----:B------:R-:W-:Y:S05]  /*22b0*/  BSYNC B0 ;  /* 0x0000000000007941 */ /* 0x000fea0003800000 */
.L_x_111:
[----:B------:R-:W-:Y:S01]  /*22c0*/  LOP3.LUT R19, R17, R0, RZ, 0xfc, !PT ;  /* 0x0000000011137212 */ /* 0x000fe200078efcff */
[----:B------:R-:W-:Y:S03]  /*22d0*/  BSSY B0, `(.L_x_114) ;  /* 0x0000028000007945 */ /* 0x000fe60003800000 */
[----:B------:R-:W-:-:S13]  /*22e0*/  ISETP.NE.U32.AND P0, PT, R19, RZ, PT ;  /* 0x000000ff1300720c */ /* 0x000fda0003f05070 */
[----:B------:R-:W-:Y:S05]  /*22f0*/  @!P0 BRA `(.L_x_115) ;  /* 0x000000f000008947 */ /* 0x000fea0003800000 */
[----:B------:R-:W-:Y:S01]  /*2300*/  IMAD.MOV.U32 R24, RZ, RZ, R30 ;  /* 0x000000ffff187224 */ /* 0x000fe200078e001e */
[----:B------:R-:W-:Y:S02]  /*2310*/  MOV R23, R0 ;  /* 0x0000000000177202 */ /* 0x000fe40000000f00 */
[----:B------:R-:W-:Y:S02]  /*2320*/  MOV R22, 0x2340 ;  /* 0x0000234000167802 */ /* 0x000fe40000000f00 */
[----:B------:R-:W-:Y:S05]  /*2330*/  CALL.REL.NOINC `($__internal_2_$__cuda_sm20_div_s64) ;  /* 0x0000201000007944 */ /* 0x000fea0003c00000 */
[----:B------:R-:W-:Y:S01]  /*2340*/  IADD3 R23, P0, RZ, -R20, RZ ;  /* 0x80000014ff177210 */ /* 0x000fe20007f1e0ff */
[----:B------:R-:W-:Y:S01]  /*2350*/  IMAD.MOV.U32 R37, RZ, RZ, R21 ;  /* 0x000000ffff257224 */ /* 0x000fe200078e0015 */
[----:B------:R-:W-:Y:S02]  /*2360*/  MOV R24, R18 ;  /* 0x0000001200187202 */ /* 0x000fe40000000f00 */
[----:B------:R-:W-:Y:S02]  /*2370*/  IADD3.X R19, RZ, ~R21, RZ, P0, !PT ;  /* 0x80000015ff137210 */ /* 0x000fe400007fe4ff */
[----:B------:R-:W-:Y:S02]  /*2380*/  MOV R25, R17 ;  /* 0x0000001100197202 */ /* 0x000fe40000000f00 */
[----:B------:R-:W-:Y:S01]  /*2390*/  MOV R36, R20 ;  /* 0x0000001400247202 */ /* 0x000fe20000000f00 */
[----:B------:R-:W-:-:S02]  /*23a0*/  IMAD R19, R19, R30, RZ ;  /* 0x0000001e13137224 */ /* 0x000fc400078e02ff */
[----:B------:R-:W-:-:S04]  /*23b0*/  IMAD.WIDE.U32 R30, R30, R23, R24 ;  /* 0x000000171e1e7225 */ /* 0x000fc800078e0018 */
[----:B------:R-:W-:-:S04]  /*23c0*/  IMAD R0, R0, R23, R19 ;  /* 0x0000001700007224 */ /* 0x000fc800078e0213 */
[----:B------:R-:W-:Y:S01]  /*23d0*/  IMAD.IADD R0, R31, 0x1, R0 ;  /* 0x000000011f007824 */ /* 0x000fe200078e0200 */
[----:B------:R-:W-:Y:S05]  /*23e0*/  BRA `(.L_x_116) ;  /* 0x0000016000007947 */ /* 0x000fea0003800000 */
.L_x_115:
        /* <DEDUP_REMOVED lines=22> */
.L_x_116:
[----:B------:R-:W-:Y:S05]  /*2550*/  BSYNC B0 ;  /* 0x0000000000007941 */ /* 0x000fea0003800000 */
.L_x_114:
        /* <DEDUP_REMOVED lines=11> */
[----:B------:R-:W-:Y:S05]  /*2610*/  CALL.REL.NOINC `($__internal_2_$__cuda_sm20_div_s64) ;  /* 0x00001d3000007944 */ /* 0x000fea0003c00000 */
[----:B------:R-:W-:-:S04]  /*2620*/  IADD3 R17, P0, RZ, -R20, RZ ;  /* 0x80000014ff117210 */ /* 0x000fc80007f1e0ff */
[----:B------:R-:W-:Y:S01]  /*2630*/  IADD3.X R18, RZ, ~R21, RZ, P0, !PT ;  /* 0x80000015ff127210 */ /* 0x000fe200007fe4ff */
[----:B------:R-:W-:-:S04]  /*2640*/  IMAD.WIDE.U32 R36, R5, R17, R36 ;  /* 0x0000001105247225 */ /* 0x000fc800078e0024 */
[----:B------:R-:W-:-:S04]  /*2650*/  IMAD R18, R18, R5, RZ ;  /* 0x0000000512127224 */ /* 0x000fc800078e02ff */
[----:B------:R-:W-:-:S05]  /*2660*/  IMAD R4, R4, R17, R18 ;  /* 0x0000001104047224 */ /* 0x000fca00078e0212 */
[----:B------:R-:W-:Y:S01]  /*2670*/  IADD3 R4, R37, R4, RZ ;  /* 0x0000000425047210 */ /* 0x000fe20007ffe0ff */
[----:B------:R-:W-:Y:S05]  /*2680*/  BRA `(.L_x_119) ;  /* 0x0000016000007947 */ /* 0x000fea0003800000 */
.L_x_118:
        /* <DEDUP_REMOVED lines=22> */
.L_x_119:
[----:B------:R-:W-:Y:S05]  /*27f0*/  BSYNC B0 ;  /* 0x0000000000007941 */ /* 0x000fea0003800000 */
.L_x_117:
        /* <DEDUP_REMOVED lines=16> */
[----:B------:R-:W-:Y:S02]  /*2900*/  IMAD R18, R5, R14, RZ ;  /* 0x0000000e05127224 */ /* 0x000fe400078e02ff */
        /* <DEDUP_REMOVED lines=21> */
[----:B------:R-:W-:Y:S05]  /*2a60*/  CALL.REL.NOINC `($__internal_2_$__cuda_sm20_div_s64) ;  /* 0x000018e000007944 */ /* 0x000fea0003c00000 */
        /* <DEDUP_REMOVED lines=12> */
.L_x_121:
[----:B------:R-:W0:Y:S01]  /*2b30*/  I2F.U32.RP R20, R40 ;  /* 0x0000002800147306 */ /* 0x000e220000209000 */
[----:B------:R-:W-:Y:S01]  /*2b40*/  ISETP.NE.U32.AND P0, PT, R40, RZ, PT ;  /* 0x000000ff2800720c */ /* 0x000fe20003f05070 */
[----:B------:R-:W-:-:S06]  /*2b50*/  IMAD.MOV.U32 R41, RZ, RZ, RZ ;  /* 0x000000ffff297224 */ /* 0x000fcc00078e00ff */
        /* <DEDUP_REMOVED lines=20> */
.L_x_122:
[----:B------:R-:W-:Y:S05]  /*2ca0*/  BSYNC B0 ;  /* 0x0000000000007941 */ /* 0x000fea0003800000 */
.L_x_120:
        /* <DEDUP_REMOVED lines=19> */
.L_x_124:
        /* <DEDUP_REMOVED lines=22> */
.L_x_125:
[----:B------:R-:W-:Y:S05]  /*2f40*/  BSYNC B0 ;  /* 0x0000000000007941 */ /* 0x000fea0003800000 */
.L_x_123:
        /* <DEDUP_REMOVED lines=10> */
[----:B------:R-:W-:Y:S02]  /*2ff0*/  IADD3 R18, P0, RZ, -R20, RZ ;  /* 0x80000014ff127210 */ /* 0x000fe40007f1e0ff */
[----:B------:R-:W-:Y:S02]  /*3000*/  MOV R22, R42 ;  /* 0x0000002a00167202 */ /* 0x000fe40000000f00 */
[----:B------:R-:W-:Y:S02]  /*3010*/  IADD3.X R17, RZ, ~R21, RZ, P0, !PT ;  /* 0x80000015ff117210 */ /* 0x000fe400007fe4ff */
[----:B------:R-:W-:-:S03]  /*3020*/  MOV R23, R43 ;  /* 0x0000002b00177202 */ /* 0x000fc60000000f00 */
[----:B------:R-:W-:Y:S02]  /*3030*/  IMAD R17, R17, R14, RZ ;  /* 0x0000000e11117224 */ /* 0x000fe400078e02ff */
[----:B------:R-:W-:-:S04]  /*3040*/  IMAD.WIDE.U32 R22, R14, R18, R22 ;  /* 0x000000120e167225 */ /* 0x000fc800078e0016 */
[----:B------:R-:W-:Y:S01]  /*3050*/  IMAD R13, R13, R18, R17 ;  /* 0x000000120d0d7224 */ /* 0x000fe200078e0211 */
[----:B------:R-:W-:-:S04]  /*3060*/  MOV R14, R22 ;  /* 0x00000016000e7202 */ /* 0x000fc80000000f00 */
[----:B------:R-:W-:Y:S01]  /*3070*/  IADD3 R13, R23, R13, RZ ;  /* 0x0000000d170d7210 */ /* 0x000fe20007ffe0ff */
[----:B------:R-:W-:Y:S05]  /*3080*/  BRA `(.L_x_128) ;  /* 0x0000017000007947 */ /* 0x000fea0003800000 */
.L_x_127:
[----:B------:R-:W0:Y:S01]  /*3090*/  I2F.U32.RP R19, R14 ;  /* 0x0000000e00137306 */ /* 0x000e220000209000 */
[----:B------:R-:W-:Y:S01]  /*30a0*/  IMAD.MOV.U32 R20, RZ, RZ, RZ ;  /* 0x000000ffff147224 */ /* 0x000fe200078e00ff */
[----:B------:R-:W-:-:S06]  /*30b0*/  ISETP.NE.U32.AND P0, PT, R14, RZ, PT ;  /* 0x000000ff0e00720c */ /* 0x000fcc0003f05070 */
[----:B0-----:R-:W0:Y:S02]  /*30c0*/  MUFU.RCP R17, R19 ;  /* 0x0000001300117308 */ /* 0x001e240000001000 */
[----:B0-----:R-:W-:-:S06]  /*30d0*/  IADD3 R17, R17, 0xffffffe, RZ ;  /* 0x0ffffffe11117810 */ /* 0x001fcc0007ffe0ff */
[----:B------:R-:W0:Y:S02]  /*30e0*/  F2I.FTZ.U32.TRUNC.NTZ R21, R17 ;  /* 0x0000001100157305 */ /* 0x000e24000021f000 */
[----:B0-----:R-:W-:-:S04]  /*30f0*/  IMAD.MOV R13, RZ, RZ, -R21 ;  /* 0x000000ffff0d7224 */ /* 0x001fc800078e0a15 */
[----:B------:R-:W-:-:S04]  /*3100*/  IMAD R13, R13, R14, RZ ;  /* 0x0000000e0d0d7224 */ /* 0x000fc800078e02ff */
[----:B------:R-:W-:-:S04]  /*3110*/  IMAD.HI.U32 R13, R21, R13, R20 ;  /* 0x0000000d150d7227 */ /* 0x000fc800078e0014 */
[----:B------:R-:W-:Y:S02]  /*3120*/  IMAD.MOV.U32 R21, RZ, RZ, RZ ;  /* 0x000000ffff157224 */ /* 0x000fe400078e00ff */
        /* <DEDUP_REMOVED lines=13> */
.L_x_128:
[----:B------:R-:W-:Y:S05]  /*3200*/  BSYNC B0 ;  /* 0x0000000000007941 */ /* 0x000fea0003800000 */
.L_x_126:
[----:B------:R-:W-:Y:S01]  /*3210*/  SHF.R.S32.HI R18, RZ, 0x1f, R8 ;  /* 0x0000001fff127819 */ /* 0x000fe20000011408 */
[----:B------:R-:W-:Y:S01]  /*3220*/  IMAD R17, R21, R8, RZ ;  /* 0x0000000815117224 */ /* 0x000fe200078e02ff */
[----:B------:R-:W-:Y:S01]  /*3230*/  SHF.R.S32.HI R21, RZ, 0x1f, R2 ;  /* 0x0000001fff157819 */ /* 0x000fe20000011402 */
[----:B------:R-:W-:Y:S01]  /*3240*/  IMAD R44, R25, c[0x0][0x214], RZ ;  /* 0x00008500192c7a24 */ /* 0x000fe200078e02ff */
[----:B------:R-:W-:Y:S01]  /*3250*/  BSSY B0, `(.L_x_129) ;  /* 0x0000039000007945 */ /* 0x000fe20003800000 */
[----:B------:R-:W-:Y:S01]  /*3260*/  IMAD R17, R18, R20, R17 ;  /* 0x0000001412117224 */ /* 0x000fe200078e0211 */
[----:B------:R-:W-:Y:S01]  /*3270*/  LOP3.LUT R18, R41, R11, RZ, 0xfc, !PT ;  /* 0x0000000b29127212 */ /* 0x000fe200078efcff */
[----:B------:R-:W-:Y:S01]  /*3280*/  IMAD R13, R13, R2, RZ ;  /* 0x000000020d0d7224 */ /* 0x000fe200078e02ff */
[----:B------:R-:W-:Y:S01]  /*3290*/  SHF.R.S32.HI R19, RZ, 0x1f, R44 ;  /* 0x0000001fff137819 */ /* 0x000fe2000001142c */
[----:B------:R-:W-:Y:S01]  /*32a0*/  IMAD.WIDE.U32 R42, R20, R8, RZ ;  /* 0x00000008142a7225 */ /* 0x000fe200078e00ff */
[----:B------:R-:W-:-:S03]  /*32b0*/  ISETP.NE.U32.AND P0, PT, R18, RZ, PT ;  /* 0x000000ff1200720c */ /* 0x000fc60003f05070 */
[----:B------:R-:W-:Y:S02]  /*32c0*/  IMAD R8, R15, R44, RZ ;  /* 0x0000002c0f087224 */ /* 0x000fe400078e02ff */
[----:B------:R-:W-:Y:S02]  /*32d0*/  IMAD R13, R21, R14, R13 ;  /* 0x0000000e150d7224 */ /* 0x000fe400078e020d */
[----:B------:R-:W-:-:S04]  /*32e0*/  IMAD.WIDE.U32 R14, R14, R2, RZ ;  /* 0x000000020e0e7225 */ /* 0x000fc800078e00ff */
[----:B------:R-:W-:Y:S01]  /*32f0*/  IMAD R19, R19, R16, R8 ;  /* 0x0000001013137224 */ /* 0x000fe200078e0208 */
[----:B------:R-:W-:Y:S01]  /*3300*/  IADD3 R8, R15, R13, RZ ;  /* 0x0000000d0f087210 */ /* 0x000fe20007ffe0ff */
        /* <DEDUP_REMOVED lines=9> */
[----:B------:R-:W-:Y:S05]  /*33a0*/  CALL.REL.NOINC `($__internal_2_$__cuda_sm20_div_s64) ;  /* 0x00000fa000007944 */ /* 0x000fea0003c00000 */
[----:B------:R-:W-:Y:S01]  /*33b0*/  IADD3 R16, P0, RZ, -R20, RZ ;  /* 0x80000014ff107210 */ /* 0x000fe20007f1e0ff */
[----:B------:R-:W-:Y:S01]  /*33c0*/  IMAD.MOV.U32 R19, RZ, RZ, R41 ;  /* 0x000000ffff137224 */ /* 0x000fe200078e0029 */
[----:B------:R-:W-:Y:S02]  /*33d0*/  MOV R18, R40 ;  /* 0x0000002800127202 */ /* 0x000fe40000000f00 */
[----:B------:R-:W-:-:S02]  /*33e0*/  IADD3.X R17, RZ, ~R21, RZ, P0, !PT ;  /* 0x80000015ff117210 */ /* 0x000fc400007fe4ff */
[----:B------:R-:W-:Y:S01]  /*33f0*/  MOV R40, R20 ;  /* 0x0000001400287202 */ /* 0x000fe20000000f00 */
[----:B------:R-:W-:Y:S01]  /*3400*/  IMAD.WIDE.U32 R18, R12, R16, R18 ;  /* 0x000000100c127225 */ /* 0x000fe200078e0012 */
[----:B------:R-:W-:-:S03]  /*3410*/  MOV R41, R21 ;  /* 0x0000001500297202 */ /* 0x000fc60000000f00 */
[----:B------:R-:W-:Y:S01]  /*3420*/  IMAD R17, R17, R12, RZ ;  /* 0x0000000c11117224 */ /* 0x000fe200078e02ff */
[----:B------:R-:W-:-:S03]  /*3430*/  MOV R12, R18 ;  /* 0x00000012000c7202 */ /* 0x000fc60000000f00 */
[----:B------:R-:W-:-:S04]  /*3440*/  IMAD R11, R11, R16, R17 ;  /* 0x000000100b0b7224 */ /* 0x000fc800078e0211 */
[----:B------:R-:W-:Y:S01]  /*3450*/  IMAD.IADD R11, R19, 0x1, R11 ;  /* 0x00000001130b7824 */ /* 0x000fe200078e020b */
[----:B------:R-:W-:Y:S05]  /*3460*/  BRA `(.L_x_131) ;  /* 0x0000017000007947 */ /* 0x000fea0003800000 */
.L_x_130:
        /* <DEDUP_REMOVED lines=23> */
.L_x_131:
[----:B------:R-:W-:Y:S05]  /*35e0*/  BSYNC B0 ;  /* 0x0000000000007941 */ /* 0x000fea0003800000 */
.L_x_129:
        /* <DEDUP_REMOVED lines=29> */
.L_x_133:
[----:B------:R-:W0:Y:S01]  /*37c0*/  I2F.U32.RP R17, R10 ;  /* 0x0000000a00117306 */ /* 0x000e220000209000 */
[----:B------:R-:W-:Y:S01]  /*37d0*/  IMAD.MOV.U32 R18, RZ, RZ, RZ ;  /* 0x000000ffff127224 */ /* 0x000fe200078e00ff */
[----:B------:R-:W-:Y:S01]  /*37e0*/  ISETP.NE.U32.AND P0, PT, R10, RZ, PT ;  /* 0x000000ff0a00720c */ /* 0x000fe20003f05070 */
[----:B------:R-:W-:-:S05]  /*37f0*/  IMAD.MOV.U32 R21, RZ, RZ, RZ ;  /* 0x000000ffff157224 */ /* 0x000fca00078e00ff */
        /* <DEDUP_REMOVED lines=16> */
[----:B------:R-:W-:Y:S02]  /*3900*/  IADD3 R9, -R16, RZ, RZ ;  /* 0x000000ff10097210 */ /* 0x000fe40007ffe1ff */
[----:B------:R-:W-:-:S03]  /*3910*/  MOV R20, R16 ;  /* 0x0000001000147202 */ /* 0x000fc60000000f00 */
[----:B------:R-:W-:Y:S02]  /*3920*/  IMAD R10, R10, R9, R40 ;  /* 0x000000090a0a7224 */ /* 0x000fe400078e0228 */
.L_x_134:
[----:B------:R-:W-:Y:S05]  /*3930*/  BSYNC B0 ;  /* 0x0000000000007941 */ /* 0x000fea0003800000 */
.L_x_132:
[----:B------:R-:W-:-:S04]  /*3940*/  IADD3 R31, P1, P0, R36, R32, R30 ;  /* 0x00000020241f7210 */ /* 0x000fc8000783e01e */
[----:B------:R-:W-:Y:S02]  /*3950*/  IADD3 R31, P3, P2, R42, R31, R44 ;  /* 0x0000001f2a1f7210 */ /* 0x000fe40007a7e02c */
[----:B------:R-:W-:Y:S01]  /*3960*/  IADD3.X R0, R4, R5, R0, P1, P0 ;  /* 0x0000000504007210 */ /* 0x000fe20000fe0400 */
[----:B------:R-:W-:Y:S01]  /*3970*/  IMAD R5, R21, R6, RZ ;  /* 0x0000000615057224 */ /* 0x000fe200078e02ff */
[----:B------:R-:W-:Y:S02]  /*3980*/  IADD3 R14, P1, P0, R46, R31, R14 ;  /* 0x0000001f2e0e7210 */ /* 0x000fe4000783e00e */
[----:B------:R-:W-:Y:S02]  /*3990*/  IADD3.X R0, R13, R0, R2, P3, P2 ;  /* 0x000000000d007210 */ /* 0x000fe40001fe4402 */
[----:B------:R-:W-:Y:S02]  /*39a0*/  SHF.R.S32.HI R2, RZ, 0x1f, R6 ;  /* 0x0000001fff027819 */ /* 0x000fe40000011406 */
[----:B------:R-:W-:-:S02]  /*39b0*/  IADD3.X R15, R11, R0, R8, P1, P0 ;  /* 0x000000000b0f7210 */ /* 0x000fc40000fe0408 */
[----:B------:R-:W-:Y:S01]  /*39c0*/  SHF.R.S32.HI R0, RZ, 0x1f, R3 ;  /* 0x0000001fff007819 */ /* 0x000fe20000011403 */
[-C--:B------:R-:W-:Y:S02]  /*39d0*/  IMAD R2, R2, R20.reuse, R5 ;  /* 0x0000001402027224 */ /* 0x080fe400078e0205 */
[----:B------:R-:W-:-:S04]  /*39e0*/  IMAD.WIDE.U32 R14, R6, R20, R14 ;  /* 0x00000014060e7225 */ /* 0x000fc800078e000e */
[----:B------:R-:W-:Y:S02]  /*39f0*/  IMAD R5, R12, R3, RZ ;  /* 0x000000030c057224 */ /* 0x000fe400078e02ff */
        /* <DEDUP_REMOVED lines=8> */
.L_x_110:
[----:B------:R-:W-:-:S04]  /*3a80*/  LEA R2, P0, R36, c[0x0][0x200], 0x2 ;  /* 0x0000800024027a11 */ /* 0x000fc800078010ff */
[----:B------:R-:W-:-:S05]  /*3a90*/  LEA.HI.X R3, R36, c[0x0][0x204], R37, 0x2, P0 ;  /* 0x0000810024037a11 */ /* 0x000fca00000f1425 */
[----:B------:R0:W-:Y:S04]  /*3aa0*/  STG.E [R2.64], R28 ;  /* 0x0000001c02007986 */ /* 0x0001e8000c10190a */
.L_x_109:
[----:B------:R-:W-:Y:S05]  /*3ab0*/  BSYNC B1 ;  /* 0x0000000000017941 */ /* 0x000fea0003800000 */
.L_x_108:
[----:B------:R-:W1:Y:S01]  /*3ac0*/  S2R R0, SR_TID.X ;  /* 0x0000000000007919 */ /* 0x000e620000002100 */
[----:B------:R-:W-:Y:S01]  /*3ad0*/  HFMA2.MMA R5, -RZ, RZ, 0, 0 ;  /* 0x00000000ff057435 */ /* 0x000fe200000001ff */
[----:B01----:R-:W-:-:S04]  /*3ae0*/  SHF.R.S32.HI R3, RZ, 0x1f, R0 ;  /* 0x0000001fff037819 */ /* 0x003fc80000011400 */
[----:B------:R-:W-:Y:S02]  /*3af0*/  LEA.HI R12, R3, R0, RZ, 0x5 ;  /* 0x00000000030c7211 */ /* 0x000fe400078f28ff */
[----:B------:R-:W-:Y:S02]  /*3b00*/  CS2R R2, SRZ ;  /* 0x0000000000027805 */ /* 0x000fe4000001ff00 */
[----:B------:R-:W-:Y:S02]  /*3b10*/  LOP3.LUT R19, R12, 0xffffffe0, RZ, 0xc0, !PT ;  /* 0xffffffe00c137812 */ /* 0x000fe400078ec0ff */
[----:B------:R-:W-:-:S03]  /*3b20*/  SHF.R.S32.HI R12, RZ, 0x5, R12 ;  /* 0x00000005ff0c7819 */ /* 0x000fc6000001140c */
[----:B------:R-:W-:-:S05]  /*3b30*/  IMAD.IADD R19, R0, 0x1, -R19 ;  /* 0x0000000100137824 */ /* 0x000fca00078e0a13 */
[C---:B------:R-:W-:Y:S02]  /*3b40*/  ISETP.GE.AND P0, PT, R19.reuse, c[0x0][0x314], PT ;  /* 0x0000c50013007a0c */ /* 0x040fe40003f06270 */
[----:B------:R-:W-:Y:S02]  /*3b50*/  SHF.L.U32 R18, R19, 0x2, RZ ;  /* 0x0000000213127819 */ /* 0x000fe400000006ff */
[----:B------:R-:W-:Y:S01]  /*3b60*/  ISETP.LT.AND P0, PT, R0, 0x80, !P0 ;  /* 0x000000800000780c */ /* 0x000fe20004701270 */
[----:B------:R-:W-:-:S12]  /*3b70*/  IMAD.MOV.U32 R0, RZ, RZ, c[0x0][0x314] ;  /* 0x0000c500ff007624 */ /* 0x000fd800078e00ff */
[----:B------:R-:W-:Y:S02]  /*3b80*/  @P0 FADD.FTZ R4, -R28, R29 ;  /* 0x0000001d1c040221 */ /* 0x000fe40000010100 */
[----:B------:R-:W-:Y:S02]  /*3b90*/  @P0 IMAD R9, R19, 0x5, R12 ;  /* 0x0000000513090824 */ /* 0x000fe400078e020c */
[----:B------:R-:W-:-:S06]  /*3ba0*/  @P0 FMUL.FTZ R4, R4, 1.4426950216293334961 ;  /* 0x3fb8aa3b04040820 */ /* 0x000fcc0000410000 */
[----:B------:R-:W0:Y:S02]  /*3bb0*/  @P0 MUFU.EX2 R4, R4 ;  /* 0x0000000400040308 */ /* 0x000e240000000800 */
[----:B0-----:R0:W-:Y:S04]  /*3bc0*/  @P0 STS [R9.X4], R4 ;  /* 0x0000000409000388 */ /* 0x0011e80000004800 */
[----:B------:R-:W-:Y:S01]  /*3bd0*/  BAR.SYNC.DEFER_BLOCKING 0x0 ;  /* 0x0000000000007b1d */ /* 0x000fe20000010000 */
[----:B------:R-:W-:Y:S01]  /*3be0*/  ISETP.GE.AND P0, PT, R0, 0x1, PT ;  /* 0x000000010000780c */ /* 0x000fe20003f06270 */
[----:B------:R-:W-:-:S12]  /*3bf0*/  IMAD.MOV.U32 R0, RZ, RZ, RZ ;  /* 0x000000ffff007224 */ /* 0x000fd800078e00ff */
[----:B------:R-:W-:Y:S05]  /*3c00*/  @!P0 BRA `(.L_x_135) ;  /* 0x0000024000008947 */ /* 0x000fea0003800000 */
[----:B------:R-:W-:Y:S01]  /*3c10*/  ULDC UR5, c[0x0][0x22c] ;  /* 0x00008b0000057ab9 */ /* 0x000fe20000000800 */
[C---:B------:R-:W-:Y:S01]  /*3c20*/  IMAD R13, R12.reuse, 0x80, R18 ;  /* 0x000000800c0d7824 */ /* 0x040fe200078e0212 */
[----:B------:R-:W-:Y:S01]  /*3c30*/  UIMAD UR5, UR8, UR5, URZ ;  /* 0x00000005080572a4 */ /* 0x000fe2000f8e023f */
[C---:B------:R-:W-:Y:S01]  /*3c40*/  IADD3 R5, R7.reuse, -UR8, RZ ;  /* 0x8000000807057c10 */ /* 0x040fe2000fffe0ff */
[----:B------:R-:W-:Y:S01]  /*3c50*/  IMAD R20, R7, c[0x0][0x22c], RZ ;  /* 0x00008b0007147a24 */ /* 0x000fe200078e02ff */
[----:B0-----:R-:W-:Y:S01]  /*3c60*/  CS2R R8, SRZ ;  /* 0x0000000000087805 */ /* 0x001fe2000001ff00 */
        /* <DEDUP_REMOVED lines=11> */
.L_x_138:
[----:B------:R-:W-:Y:S01]  /*3d20*/  BSSY B0, `(.L_x_136) ;  /* 0x0000007000007945 */ /* 0x000fe20003800000 */
[----:B------:R-:W-:-:S05]  /*3d30*/  @P2 BRA `(.L_x_137) ;  /* 0x0000005000002947 */ /* 0x000fca0003800000 */
[----:B------:R-:W-:Y:S01]  /*3d40*/  ISETP.GE.AND P0, PT, R18, c[0x0][0x220], PT ;  /* 0x0000880012007a0c */ /* 0x000fe20003f06270 */
[----:B------:R-:W-:Y:S01]  /*3d50*/  CS2R R8, SRZ ;  /* 0x0000000000087805 */ /* 0x000fe2000001ff00 */
[----:B------:R-:W-:Y:S11]  /*3d60*/  CS2R R10, SRZ ;  /* 0x00000000000a7805 */ /* 0x000ff6000001ff00 */
[----:B------:R-:W-:Y:S05]  /*3d70*/  @!P0 MOV R15, R13 ;  /* 0x0000000d000f8202 */ /* 0x000fea0000000f00 */
[----:B------:R0:W5:Y:S02]  /*3d80*/  @!P0 LDG.E.128 R8, [R14.64] ;  /* 0x0000000a0e088981 */ /* 0x000164000c1e1d00 */
.L_x_137:
[----:B------:R-:W-:Y:S05]  /*3d90*/  BSYNC B0 ;  /* 0x0000000000007941 */ /* 0x000fea0003800000 */
.L_x_136:
        /* <DEDUP_REMOVED lines=11> */
.L_x_135:
        /* <DEDUP_REMOVED lines=72> */
[----:B------:R-:W-:Y:S02]  /*42d0*/  IMAD R0, R0, c[0x0][0x1e8], RZ ;  /* 0x00007a0000007a24 */ /* 0x000fe400078e02ff */
[----:B------:R-:W-:-:S04]  /*42e0*/  IMAD.WIDE.U32 R18, R7, c[0x0][0x1e8], R18 ;  /* 0x00007a0007127a25 */ /* 0x000fc800078e0012 */
[----:B------:R-:W-:Y:S01]  /*42f0*/  IMAD R0, R7, c[0x0][0x1ec], R0 ;  /* 0x00007b0007007a24 */ /* 0x000fe200078e0200 */
[----:B------:R-:W-:-:S04]  /*4300*/  LEA R2, P0, R18, c[0x0][0x1d0], 0x1 ;  /* 0x0000740012027a11 */ /* 0x000fc800078008ff */
[----:B------:R-:W-:-:S04]  /*4310*/  IADD3 R3, R19, R0, RZ ;  /* 0x0000000013037210 */ /* 0x000fc80007ffe0ff */
[----:B------:R-:W-:-:S05]  /*4320*/  LEA.HI.X R3, R18, c[0x0][0x1d4], R3, 0x1, P0 ;  /* 0x0000750012037a11 */ /* 0x000fca00000f0c03 */
[----:B------:R-:W-:Y:S01]  /*4330*/  STG.E.64 [R2.64], R4 ;  /* 0x0000000402007986 */ /* 0x000fe2000c101b0a */
[----:B------:R-:W-:Y:S05]  /*4340*/  EXIT ;  /* 0x000000000000794d */ /* 0x000fea0003800000 */
        .weak           $__internal_2_$__cuda_sm20_div_s64
        .type           $__internal_2_$__cuda_sm20_div_s64,@function
        .size           $__internal_2_$__cuda_sm20_div_s64,(.L_x_8264 - $__internal_2_$__cuda_sm20_div_s64)
$__internal_2_$__cuda_sm20_div_s64:
        /* <DEDUP_REMOVED lines=29> */
[----:B------:R-:W-:-:S04]  /*4520*/  IMAD.X R26, RZ, RZ, ~R26, P0 ;  /* 0x000000ffff1a7224 */ /* 0x000fc800000e0e1a */
[----:B------:R-:W-:-:S04]  /*4530*/  IMAD.WIDE.U32 R34, P5, R35, R26, R34 ;  /* 0x0000001a23227225 */ /* 0x000fc800078a0022 */
[C---:B------:R-:W-:Y:S02]  /*4540*/  IMAD R21, R27.reuse, R26, RZ ;  /* 0x0000001a1b157224 */ /* 0x040fe400078e02ff */
[----:B------:R-:W-:-:S04]  /*4550*/  IMAD.HI.U32 R20, P4, R27, R20, R34 ;  /* 0x000000141b147227 */ /* 0x000fc80007880022 */
[----:B------:R-:W-:Y:S01]  /*4560*/  IMAD.HI.U32 R19, R27, R26, RZ ;  /* 0x0000001a1b137227 */ /* 0x000fe200078e00ff */
[----:B------:R-:W-:Y:S02]  /*4570*/  IADD3 R21, P3, R21, R20, RZ ;  /* 0x0000001415157210 */ /* 0x000fe40007f7e0ff */
[-C--:B------:R-:W-:Y:S01]  /*4580*/  IADD3 R20, P0, RZ, -R18.reuse, RZ ;  /* 0x80000012ff147210 */ /* 0x080fe20007f1e0ff */
[----:B------:R-:W-:Y:S02]  /*4590*/  IMAD.X R27, R19, 0x1, R27, P5 ;  /* 0x00000001131b7824 */ /* 0x000fe400028e061b */
[----:B------:R-:W-:Y:S01]  /*45a0*/  IMAD.MOV.U32 R35, RZ, RZ, RZ ;  /* 0x000000ffff237224 */ /* 0x000fe200078e00ff */
[----:B------:R-:W-:Y:S01]  /*45b0*/  SEL R20, R20, R18, !P2 ;  /* 0x0000001214147207 */ /* 0x000fe20005000000 */
[----:B------:R-:W-:-:S04]  /*45c0*/  IMAD.X R26, RZ, RZ, ~R17, P0 ;  /* 0x000000ffff1a7224 */ /* 0x000fc800000e0e11 */
[----:B------:R-:W-:Y:S01]  /*45d0*/  IMAD.HI.U32 R34, R21, R20, RZ ;  /* 0x0000001415227227 */ /* 0x000fe200078e00ff */
[----:B------:R-:W-:Y:S02]  /*45e0*/  SEL R19, R26, R17, !P2 ;  /* 0x000000111a137207 */ /* 0x000fe40005000000 */
[----:B------:R-:W-:-:S03]  /*45f0*/  IADD3.X R26, RZ, RZ, R27, P3, P4 ;  /* 0x000000ffff1a7210 */ /* 0x000fc60001fe841b */
[----:B------:R-:W-:-:S04]  /*4600*/  IMAD.WIDE.U32 R34, R21, R19, R34 ;  /* 0x0000001315227225 */ /* 0x000fc800078e0022 */
[C---:B------:R-:W-:Y:S02]  /*4610*/  IMAD R27, R26.reuse, R19, RZ ;  /* 0x000000131a1b7224 */ /* 0x040fe400078e02ff */
[----:B------:R-:W-:-:S04]  /*4620*/  IMAD.HI.U32 R34, P0, R26, R20, R34 ;  /* 0x000000141a227227 */ /* 0x000fc80007800022 */
[----:B------:R-:W-:Y:S01]  /*4630*/  IMAD.HI.U32 R26, R26, R19, RZ ;  /* 0x000000131a1a7227 */ /* 0x000fe200078e00ff */
[----:B------:R-:W-:-:S04]  /*4640*/  IADD3 R27, P2, R27, R34, RZ ;  /* 0x000000221b1b7210 */ /* 0x000fc80007f5e0ff */
[----:B------:R-:W-:Y:S01]  /*4650*/  IADD3.X R26, R26, RZ, RZ, P0, !PT ;  /* 0x000000ff1a1a7210 */ /* 0x000fe200007fe4ff */
[----:B------:R-:W-:-:S04]  /*4660*/  IMAD.WIDE.U32 R34, R27, R38, RZ ;  /* 0x000000261b227225 */ /* 0x000fc800078e00ff */
[----:B------:R-:W-:Y:S01]  /*4670*/  IMAD R21, R27, R39, R35 ;  /* 0x000000271b157224 */ /* 0x000fe200078e0223 */
[----:B------:R-:W-:Y:S01]  /*4680*/  IADD3 R20, P0, -R34, R20, RZ ;  /* 0x0000001422147210 */ /* 0x000fe20007f1e1ff */
[----:B------:R-:W-:-:S03]  /*4690*/  IMAD.X R26, RZ, RZ, R26, P2 ;  /* 0x000000ffff1a7224 */ /* 0x000fc600010e061a */
        /* <DEDUP_REMOVED lines=8> */
[----:B------:R-:W-:Y:S02]  /*4720*/  SEL R34, R34, R27, P4 ;  /* 0x0000001b22227207 */ /* 0x000fe40002000000 */
[----:B------:R-:W-:Y:S01]  /*4730*/  ISETP.GE.U32.AND P0, PT, R21, R38, PT ;  /* 0x000000261500720c */ /* 0x000fe20003f06070 */
[----:B------:R-:W-:Y:S01]  /*4740*/  IMAD.X R21, RZ, RZ, R26, P2 ;  /* 0x000000ffff157224 */ /* 0x000fe200010e061a */
[----:B------:R-:W-:Y:S02]  /*4750*/  SEL R19, R20, R19, P4 ;  /* 0x0000001314137207 */ /* 0x000fe40002000000 */
[----:B------:R-:W-:Y:S02]  /*4760*/  IADD3 R27, P2, R34, 0x1, RZ ;  /* 0x00000001221b7810 */ /* 0x000fe40007f5e0ff */
[----:B------:R-:W-:Y:S01]  /*4770*/  SEL R21, R21, R26, P4 ;  /* 0x0000001a15157207 */ /* 0x000fe20002000000 */
[----:B------:R-:W-:Y:S01]  /*4780*/  IMAD.MOV.U32 R26, RZ, RZ, R22 ;  /* 0x000000ffff1a7224 */ /* 0x000fe200078e0016 */
[----:B------:R-:W-:-:S02]  /*4790*/  ISETP.GE.U32.AND.EX P0, PT, R19, R39, PT, P0 ;  /* 0x000000271300720c */ /* 0x000fc40003f06100 */
[----:B------:R-:W-:Y:S02]  /*47a0*/  IADD3.X R20, RZ, R21, RZ, P2, !PT ;  /* 0x00000015ff147210 */ /* 0x000fe400017fe4ff */
[----:B------:R-:W-:Y:S02]  /*47b0*/  SEL R27, R27, R34, P0 ;  /* 0x000000221b1b7207 */ /* 0x000fe40000000000 */
[----:B------:R-:W-:Y:S02]  /*47c0*/  LOP3.LUT R19, R23, R17, RZ, 0x3c, !PT ;  /* 0x0000001117137212 */ /* 0x000fe400078e3cff */
[----:B------:R-:W-:Y:S02]  /*47d0*/  SEL R21, R20, R21, P0 ;  /* 0x0000001514157207 */ /* 0x000fe40000000000 */
[----:B------:R-:W-:Y:S02]  /*47e0*/  IADD3 R20, P2, RZ, -R27, RZ ;  /* 0x8000001bff147210 */ /* 0x000fe40007f5e0ff */
[----:B------:R-:W-:-:S02]  /*47f0*/  ISETP.GE.AND P3, PT, R19, RZ, PT ;  /* 0x000000ff1300720c */ /* 0x000fc40003f66270 */
[----:B------:R-:W-:Y:S01]  /*4800*/  ISETP.NE.U32.AND P0, PT, R24, RZ, PT ;  /* 0x000000ff1800720c */ /* 0x000fe20003f05070 */
[----:B------:R-:W-:Y:S01]  /*4810*/  IMAD.X R24, RZ, RZ, ~R21, P2 ;  /* 0x000000ffff187224 */ /* 0x000fe200010e0e15 */
[----:B------:R-:W-:Y:S01]  /*4820*/  SEL R20, R20, R27, !P3 ;  /* 0x0000001b14147207 */ /* 0x000fe20005800000 */
[----:B------:R-:W-:Y:S01]  /*4830*/  IMAD.MOV.U32 R27, RZ, RZ, 0x0 ;  /* 0x00000000ff1b7424 */ /* 0x000fe200078e00ff */
[----:B------:R-:W-:Y:S02]  /*4840*/  ISETP.NE.AND.EX P0, PT, R23, RZ, PT, P0 ;  /* 0x000000ff1700720c */ /* 0x000fe40003f05300 */
[----:B------:R-:W-:Y:S02]  /*4850*/  SEL R24, R24, R21, !P3 ;  /* 0x0000001518187207 */ /* 0x000fe40005800000 */
[----:B------:R-:W-:Y:S02]  /*4860*/  SEL R20, R20, 0xffffffff, P0 ;  /* 0xffffffff14147807 */ /* 0x000fe40000000000 */
[----:B------:R-:W-:Y:S01]  /*4870*/  SEL R21, R24, 0xffffffff, P0 ;  /* 0xffffffff18157807 */ /* 0x000fe20000000000 */
[----:B------:R-:W-:Y:S06]  /*4880*/  RET.REL.NODEC R26 `(_ZN5flash32flash_fwd_splitkv_combine_kernelI23Flash_fwd_kernel_traitsILi128ELi64ELi128ELi4ELb0ELb0EN7cutlass10bfloat16_tE19Flash_kernel_traitsILi128ELi64ELi128ELi4ES3_EELi4ELi5ELb0EEEvNS_16Flash_fwd_paramsE) ;  /* 0xffffb7701a007950 */ /* 0x000fec0003c3ffff */
.L_x_139:
        /* <DEDUP_REMOVED lines=15> */
.L_x_8264:


//--------------------- .text._ZN5flash32flash_fwd_splitkv_combine_kernelI23Flash_fwd_kernel_traitsILi128ELi64ELi128ELi4ELb0ELb0EN7cutlass10bfloat16_tE19Flash_kernel_traitsILi128ELi64ELi128ELi4ES3_EELi4ELi4ELb0EEEvNS_16Flash_fwd_paramsE --------------------------
	.section	.text._ZN5flash32flash_fwd_splitkv_combine_kernelI23Flash_fwd_kernel_traitsILi128ELi64ELi128ELi4ELb0ELb0EN7cutlass10bfloat16_tE19Flash_kernel_traitsILi128ELi64ELi128ELi4ES3_EELi4ELi4ELb0EEEvNS_16Flash_fwd_paramsE,"ax",@progbits
	.sectioninfo	@"SHI_REGISTERS=52"
	.align	128
        .global         _ZN5flash32flash_fwd_splitkv_combine_kernelI23Flash_fwd_kernel_traitsILi128ELi64ELi128ELi4ELb0ELb0EN7cutlass10bfloat16_tE19Flash_kernel_traitsILi128ELi64ELi128ELi4ES3_EELi4ELi4ELb0EEEvNS_16Flash_fwd_paramsE
        .type           _ZN5flash32flash_fwd_splitkv_combine_kernelI23Flash_fwd_kernel_traitsILi128ELi64ELi128ELi4ELb0ELb0EN7cutlass10bfloat16_tE19Flash_kernel_traitsILi128ELi64ELi128ELi4ES3_EELi4ELi4ELb0EEEvNS_16Flash_fwd_paramsE,@function
        .size           _ZN5flash32flash_fwd_splitkv_combine_kernelI23Flash_fwd_kernel_traitsILi128ELi64ELi128ELi4ELb0ELb0EN7cutlass10bfloat16_tE19Flash_kernel_traitsILi128ELi64ELi128ELi4ES3_EELi4ELi4ELb0EEEvNS_16Flash_fwd_paramsE,(.L_x_8265 - _ZN5flash32flash_fwd_splitkv_combine_kernelI23Flash_fwd_kernel_traitsILi128ELi64ELi128ELi4ELb0ELb0EN7cutlass10bfloat16_tE19Flash_kernel_traitsILi128ELi64ELi128ELi4ES3_EELi4ELi4ELb0EEEvNS_16Flash_fwd_paramsE)
        .other          _ZN5flash32flash_fwd_splitkv_combine_kernelI23Flash_fwd_kernel_traitsILi128ELi64ELi128ELi4ELb0ELb0EN7cutlass10bfloat16_tE19Flash_kernel_traitsILi128ELi64ELi128ELi4ES3_EELi4ELi4ELb0EEEvNS_16Flash_fwd_paramsE,@"STO_CUDA_ENTRY STV_DEFAULT"
_ZN5flash32flash_fwd_splitkv_combine_kernelI23Flash_fwd_kernel_traitsILi128ELi64ELi128ELi4ELb0ELb0EN7cutlass10bfloat16_tE19Flash_kernel_traitsILi128ELi64ELi128ELi4ES3_EELi4ELi4ELb0EEEvNS_16Flash_fwd_paramsE:
.text._ZN5flash32flash_fwd_splitkv_combine_kernelI23Flash_fwd_kernel_traitsILi128ELi64ELi128ELi4ELb0ELb0EN7cutlass10bfloat16_tE19Flash_kernel_traitsILi128ELi64ELi128ELi4ES3_EELi4ELi4ELb0EEEvNS_16Flash_fwd_paramsE:
        /* <DEDUP_REMOVED lines=23> */
[----:B------:R-:W-:Y:S05]  /*0170*/  CALL.REL.NOINC `($__internal_3_$__cuda_sm20_div_s64) ;  /* 0x000041c000007944 */ /* 0x000fea0003c00000 */
[----:B------:R-:W-:Y:S05]  /*0180*/  BRA `(.L_x_141) ;  /* 0x0000013000007947 */ /* 0x000fea0003800000 */
.L_x_140:
        /* <DEDUP_REMOVED lines=19> */
.L_x_141:
        /* <DEDUP_REMOVED lines=12> */
[----:B------:R-:W-:Y:S05]  /*0380*/  CALL.REL.NOINC `($__internal_3_$__cuda_sm20_div_s64) ;  /* 0x00003fb000007944 */ /* 0x000fea0003c00000 */
[----:B------:R-:W-:Y:S02]  /*0390*/  MOV R28, R20 ;  /* 0x00000014001c7202 */ /* 0x000fe40000000f00 */
[----:B------:R-:W-:Y:S01]  /*03a0*/  MOV R29, R21 ;  /* 0x00000015001d7202 */ /* 0x000fe20000000f00 */
[----:B------:R-:W-:Y:S05]  /*03b0*/  BRA `(.L_x_144) ;  /* 0x0000013000007947 */ /* 0x000fea0003800000 */
.L_x_143:
        /* <DEDUP_REMOVED lines=19> */
.L_x_144:
[----:B------:R-:W-:Y:S05]  /*04f0*/  BSYNC B0 ;  /* 0x0000000000007941 */ /* 0x000fea0003800000 */
.L_x_142:
        /* <DEDUP_REMOVED lines=43> */
.L_x_146:
        /* <DEDUP_REMOVED lines=19> */
.L_x_147:
[----:B------:R-:W-:Y:S05]  /*08e0*/  BSYNC B0 ;  /* 0x0000000000007941 */ /* 0x000fea0003800000 */
.L_x_145:
        /* <DEDUP_REMOVED lines=74> */
[----:B------:R-:W-:Y:S02]  /*0d90*/  MOV R32, R20 ;  /* 0x0000001400207202 */ /* 0x000fe40000000f00 */
[----:B------:R-:W-:Y:S01]  /*0da0*/  MOV R33, R21 ;  /* 0x0000001500217202 */ /* 0x000fe20000000f00 */
[----:B------:R-:W-:Y:S05]  /*0db0*/  BRA `(.L_x_150) ;  /* 0x0000013000007947 */ /* 0x000fea0003800000 */
.L_x_149:
        /* <DEDUP_REMOVED lines=19> */
.L_x_150:
[----:B------:R-:W-:Y:S05]  /*0ef0*/  BSYNC B0 ;  /* 0x0000000000007941 */ /* 0x000fea0003800000 */
.L_x_148:
        /* <DEDUP_REMOVED lines=42> */
.L_x_152:
        /* <DEDUP_REMOVED lines=19> */
.L_x_153:
[----:B------:R-:W-:Y:S05]  /*12d0*/  BSYNC B0 ;  /* 0x0000000000007941 */ /* 0x000fea0003800000 */
.L_x_151:
        /* <DEDUP_REMOVED lines=131> */
.L_x_155:
[----:B------:R-:W-:Y:S05]  /*1b10*/  BSYNC B0 ;  /* 0x0000000000007941 */ /* 0x000fea0003800000 */
.L_x_154:
        /* <DEDUP_REMOVED lines=95> */
.L_x_160:
        /* <DEDUP_REMOVED lines=22> */
.L_x_161:
[----:B------:R-:W-:Y:S05]  /*2270*/  BSYNC B0 ;  /* 0x0000000000007941 */ /* 0x000fea0003800000 */
.L_x_159:
[----:B------:R-:W-:Y:S01]  /*2280*/  LOP3.LUT R19, R17, R0, RZ, 0xfc, !PT ;  /* 0x0000000011137212 */ /* 0x000fe200078efcff */
[----:B------:R-:W-:Y:S03]  /*2290*/  BSSY B0, `(.L_x_162) ;  /* 0x0000028000007945 */ /* 0x000fe60003800000 */
[----:B------:R-:W-:-:S13]  /*22a0*/  ISETP.NE.U32.AND P0, PT, R19, RZ, PT ;  /* 0x000000ff1300720c */ /* 0x000fda0003f05070 */
[----:B------:R-:W-:Y:S05]  /*22b0*/  @!P0 BRA `(.L_x_163) ;  /* 0x000000f000008947 */ /* 0x000fea0003800000 */
[----:B------:R-:W-:Y:S01]  /*22c0*/  IMAD.MOV.U32 R24, RZ, RZ, R30 ;  /* 0x000000ffff187224 */ /* 0x000fe200078e001e */
[----:B------:R-:W-:Y:S02]  /*22d0*/  MOV R23, R0 ;  /* 0x0000000000177202 */ /* 0x000fe40000000f00 */
[----:B------:R-:W-:Y:S02]  /*22e0*/  MOV R22, 0x2300 ;  /* 0x0000230000167802 */ /* 0x000fe40000000f00 */
[----:B------:R-:W-:Y:S05]  /*22f0*/  CALL.REL.NOINC `($__internal_3_$__cuda_sm20_div_s64) ;  /* 0x0000204000007944 */ /* 0x000fea0003c00000 */
        /* <DEDUP_REMOVED lines=11> */
.L_x_163:
        /* <DEDUP_REMOVED lines=22> */
.L_x_164:
[----:B------:R-:W-:Y:S05]  /*2510*/  BSYNC B0 ;  /* 0x0000000000007941 */ /* 0x000fea0003800000 */
.L_x_162:
        /* <DEDUP_REMOVED lines=11> */
[----:B------:R-:W-:Y:S05]  /*25d0*/  CALL.REL.NOINC `($__internal_3_$__cuda_sm20_div_s64) ;  /* 0x00001d6000007944 */ /* 0x000fea0003c00000 */
[----:B------:R-:W-:-:S04]  /*25e0*/  IADD3 R17, P0, RZ, -R20, RZ ;  /* 0x80000014ff117210 */ /* 0x000fc80007f1e0ff */
[----:B------:R-:W-:Y:S01]  /*25f0*/  IADD3.X R18, RZ, ~R21, RZ, P0, !PT ;  /* 0x80000015ff127210 */ /* 0x000fe200007fe4ff */
[----:B------:R-:W-:-:S04]  /*2600*/  IMAD.WIDE.U32 R36, R5, R17, R36 ;  /* 0x0000001105247225 */ /* 0x000fc800078e0024 */
[----:B------:R-:W-:-:S04]  /*2610*/  IMAD R18, R18, R5, RZ ;  /* 0x0000000512127224 */ /* 0x000fc800078e02ff */
[----:B------:R-:W-:-:S05]  /*2620*/  IMAD R4, R4, R17, R18 ;  /* 0x0000001104047224 */ /* 0x000fca00078e0212 */
[----:B------:R-:W-:Y:S01]  /*2630*/  IADD3 R4, R37, R4, RZ ;  /* 0x0000000425047210 */ /* 0x000fe20007ffe0ff */
[----:B------:R-:W-:Y:S05]  /*2640*/  BRA `(.L_x_167) ;  /* 0x0000016000007947 */ /* 0x000fea0003800000 */
.L_x_166:
        /* <DEDUP_REMOVED lines=22> */
.L_x_167:
[----:B------:R-:W-:Y:S05]  /*27b0*/  BSYNC B0 ;  /* 0x0000000000007941 */ /* 0x000fea0003800000 */
.L_x_165:
        /* <DEDUP_REMOVED lines=38> */
[----:B------:R-:W-:Y:S05]  /*2a20*/  CALL.REL.NOINC `($__internal_3_$__cuda_sm20_div_s64) ;  /* 0x0000191000007944 */ /* 0x000fea0003c00000 */
        /* <DEDUP_REMOVED lines=12> */
.L_x_169:
        /* <DEDUP_REMOVED lines=23> */
.L_x_170:
[----:B------:R-:W-:Y:S05]  /*2c60*/  BSYNC B0 ;  /* 0x0000000000007941 */ /* 0x000fea0003800000 */
.L_x_168:
        /* <DEDUP_REMOVED lines=19> */
.L_x_172:
        /* <DEDUP_REMOVED lines=22> */
.L_x_173:
[----:B------:R-:W-:Y:S05]  /*2f00*/  BSYNC B0 ;  /* 0x0000000000007941 */ /* 0x000fea0003800000 */
.L_x_171:
        /* <DEDUP_REMOVED lines=20> */
.L_x_175:
        /* <DEDUP_REMOVED lines=23> */
.L_x_176:
[----:B------:R-:W-:Y:S05]  /*31c0*/  BSYNC B0 ;  /* 0x0000000000007941 */ /* 0x000fea0003800000 */
.L_x_174:
        /* <DEDUP_REMOVED lines=25> */
[----:B------:R-:W-:Y:S05]  /*3360*/  CALL.REL.NOINC `($__internal_3_$__cuda_sm20_div_s64) ;  /* 0x00000fd000007944 */ /* 0x000fea0003c00000 */
        /* <DEDUP_REMOVED lines=12> */
.L_x_178:
        /* <DEDUP_REMOVED lines=23> */
.L_x_179:
[----:B------:R-:W-:Y:S05]  /*35a0*/  BSYNC B0 ;  /* 0x0000000000007941 */ /* 0x000fea0003800000 */
.L_x_177:
        /* <DEDUP_REMOVED lines=29> */
.L_x_181:
        /* <DEDUP_REMOVED lines=23> */
.L_x_182:
[----:B------:R-:W-:Y:S05]  /*38f0*/  BSYNC B0 ;  /* 0x0000000000007941 */ /* 0x000fea0003800000 */
.L_x_180:
        /* <DEDUP_REMOVED lines=20> */
.L_x_158:
[----:B------:R-:W-:-:S04]  /*3a40*/  LEA R2, P0, R36, c[0x0][0x200], 0x2 ;  /* 0x0000800024027a11 */ /* 0x000fc800078010ff */
[----:B------:R-:W-:-:S05]  /*3a50*/  LEA.HI.X R3, R36, c[0x0][0x204], R37, 0x2, P0 ;  /* 0x0000810024037a11 */ /* 0x000fca00000f1425 */
[----:B------:R0:W-:Y:S04]  /*3a60*/  STG.E [R2.64], R28 ;  /* 0x0000001c02007986 */ /* 0x0001e8000c10190a */
.L_x_157:
[----:B------:R-:W-:Y:S05]  /*3a70*/  BSYNC B1 ;  /* 0x0000000000017941 */ /* 0x000fea0003800000 */
.L_x_156:
[----:B------:R-:W1:Y:S01]  /*3a80*/  S2R R16, SR_TID.X ;  /* 0x0000000000107919 */ /* 0x000e620000002100 */
[----:B------:R-:W-:Y:S01]  /*3a90*/  IMAD.MOV.U32 R5, RZ, RZ, RZ ;  /* 0x000000ffff057224 */ /* 0x000fe200078e00ff */
[----:B-1----:R-:W-:-:S04]  /*3aa0*/  SHF.R.S32.HI R15, RZ, 0x1f, R16 ;  /* 0x0000001fff0f7819 */ /* 0x002fc80000011410 */
[CC--:B0-----:R-:W-:Y:S02]  /*3ab0*/  LEA.HI R2, R15.reuse, R16.reuse, RZ, 0x4 ;  /* 0x000000100f027211 */ /* 0x0c1fe400078f20ff */
[----:B------:R-:W-:Y:S02]  /*3ac0*/  LEA.HI R15, R15, R16, RZ, 0x5 ;  /* 0x000000100f0f7211 */ /* 0x000fe400078f28ff */
[----:B------:R-:W-:-:S05]  /*3ad0*/  LOP3.LUT R3, R2, 0xfffffff0, RZ, 0xc0, !PT ;  /* 0xfffffff002037812 */ /* 0x000fca00078ec0ff */
[----:B------:R-:W-:-:S05]  /*3ae0*/  IMAD.IADD R0, R16, 0x1, -R3 ;  /* 0x0000000110007824 */ /* 0x000fca00078e0a03 */
[----:B------:R-:W-:-:S04]  /*3af0*/  ISETP.GE.AND P0, PT, R0, c[0x0][0x314], PT ;  /* 0x0000c50000007a0c */ /* 0x000fc80003f06270 */
[----:B------:R-:W-:-:S13]  /*3b00*/  ISETP.GT.OR P0, PT, R16, 0x3f, P0 ;  /* 0x0000003f1000780c */ /* 0x000fda0000704670 */
[----:B------:R-:W-:Y:S01]  /*3b10*/  @!P0 FADD.FTZ R4, -R28, R29 ;  /* 0x0000001d1c048221 */ /* 0x000fe20000010100 */
[----:B------:R-:W-:-:S03]  /*3b20*/  @!P0 SHF.R.S32.HI R3, RZ, 0x4, R2 ;  /* 0x00000004ff038819 */ /* 0x000fc60000011402 */
[----:B------:R-:W-:Y:S02]  /*3b30*/  @!P0 FMUL.FTZ R4, R4, 1.4426950216293334961 ;  /* 0x3fb8aa3b04048820 */ /* 0x000fe40000410000 */
[----:B------:R-:W-:Y:S01]  /*3b40*/  @!P0 IMAD R9, R0, 0x5, R3 ;  /* 0x0000000500098824 */ /* 0x000fe200078e0203 */
[----:B------:R-:W-:Y:S01]  /*3b50*/  LOP3.LUT R3, R15, 0x3fffffe0, RZ, 0xc0, !PT ;  /* 0x3fffffe00f037812 */ /* 0x000fe200078ec0ff */
[----:B------:R-:W-:Y:S01]  /*3b60*/  IMAD.MOV.U32 R0, RZ, RZ, c[0x0][0x314] ;  /* 0x0000c500ff007624 */ /* 0x000fe200078e00ff */
[----:B------:R-:W-:Y:S01]  /*3b70*/  SHF.R.S32.HI R15, RZ, 0x5, R15 ;  /* 0x00000005ff0f7819 */ /* 0x000fe2000001140f */
[----:B------:R-:W0:Y:S02]  /*3b80*/  @!P0 MUFU.EX2 R4, R4 ;  /* 0x0000000400048308 */ /* 0x000e240000000800 */
[----:B------:R-:W-:Y:S02]  /*3b90*/  IMAD.IADD R16, R16, 0x1, -R3 ;  /* 0x0000000110107824 */ /* 0x000fe400078e0a03 */
[----:B------:R-:W-:-:S02]  /*3ba0*/  CS2R R2, SRZ ;  /* 0x0000000000027805 */ /* 0x000fc4000001ff00 */
[----:B------:R-:W-:Y:S01]  /*3bb0*/  IMAD.SHL.U32 R16, R16, 0x4, RZ ;  /* 0x0000000410107824 */ /* 0x000fe200078e00ff */
[----:B0-----:R0:W-:Y:S04]  /*3bc0*/  @!P0 STS [R9.X4], R4 ;  /* 0x0000000409008388 */ /* 0x0011e80000004800 */
[----:B------:R-:W-:Y:S01]  /*3bd0*/  BAR.SYNC.DEFER_BLOCKING 0x0 ;  /* 0x0000000000007b1d */ /* 0x000fe20000010000 */
[----:B------:R-:W-:Y:S01]  /*3be0*/  ISETP.GE.AND P0, PT, R0, 0x1, PT ;  /* 0x000000010000780c */ /* 0x000fe20003f06270 */
[----:B------:R-:W-:-:S12]  /*3bf0*/  IMAD.MOV.U32 R0, RZ, RZ, RZ ;  /* 0x000000ffff007224 */ /* 0x000fd800078e00ff */
[----:B------:R-:W-:Y:S05]  /*3c00*/  @!P0 BRA `(.L_x_183) ;  /* 0x0000023000008947 */ /* 0x000fea0003800000 */
[----:B------:R-:W-:Y:S01]  /*3c10*/  ULDC UR5, c[0x0][0x22c] ;  /* 0x00008b0000057ab9 */ /* 0x000fe20000000800 */
[----:B------:R-:W-:Y:S01]  /*3c20*/  IMAD R13, R15, 0x80, R16 ;  /* 0x000000800f0d7824 */ /* 0x000fe200078e0210 */
        /* <DEDUP_REMOVED lines=15> */
.L_x_186:
[----:B------:R-:W-:Y:S01]  /*3d20*/  BSSY B0, `(.L_x_184) ;  /* 0x0000006000007945 */ /* 0x000fe20003800000 */
[----:B------:R-:W-:-:S05]  /*3d30*/  @P2 BRA `(.L_x_185) ;  /* 0x0000004000002947 */ /* 0x000fca0003800000 */
[----:B------:R-:W-:Y:S01]  /*3d40*/  ISETP.GE.AND P0, PT, R16, c[0x0][0x220], PT ;  /* 0x0000880010007a0c */ /* 0x000fe20003f06270 */
[----:B------:R-:W-:Y:S01]  /*3d50*/  CS2R R8, SRZ ;  /* 0x0000000000087805 */ /* 0x000fe2000001ff00 */
[----:B------:R-:W-:Y:S11]  /*3d60*/  CS2R R10, SRZ ;  /* 0x00000000000a7805 */ /* 0x000ff6000001ff00 */
[----:B------:R0:W5:Y:S02]  /*3d70*/  @!P0 LDG.E.128 R8, [R12.64] ;  /* 0x0000000a0c088981 */ /* 0x000164000c1e1d00 */
.L_x_185:
[----:B------:R-:W-:Y:S05]  /*3d80*/  BSYNC B0 ;  /* 0x0000000000007941 */ /* 0x000fea0003800000 */
.L_x_184:
        /* <DEDUP_REMOVED lines=11> */
.L_x_183:
        /* <DEDUP_REMOVED lines=80> */
        .weak           $__internal_3_$__cuda_sm20_div_s64
        .type           $__internal_3_$__cuda_sm20_div_s64,@function
        .size           $__internal_3_$__cuda_sm20_div_s64,(.L_x_8265 - $__internal_3_$__cuda_sm20_div_s64)
$__internal_3_$__cuda_sm20_div_s64:
        /* <DEDUP_REMOVED lines=83> */
[----:B------:R-:W-:Y:S06]  /*4870*/  RET.REL.NODEC R26 `(_ZN5flash32flash_fwd_splitkv_combine_kernelI23Flash_fwd_kernel_traitsILi128ELi64ELi128ELi4ELb0ELb0EN7cutlass10bfloat16_tE19Flash_kernel_traitsILi128ELi64ELi128ELi4ES3_EELi4ELi4ELb0EEEvNS_16Flash_fwd_paramsE) ;  /* 0xffffb7801a007950 */ /* 0x000fec0003c3ffff */
.L_x_187:
        /* <DEDUP_REMOVED lines=16> */
.L_x_8265:


//--------------------- .text._ZN5flash32flash_fwd_splitkv_combine_kernelI23Flash_fwd_kernel_traitsILi128ELi64ELi128ELi4ELb0ELb0EN7cutlass10bfloat16_tE19Flash_kernel_traitsILi128ELi64ELi128ELi4ES3_EELi4ELi3ELb0EEEvNS_16Flash_fwd_paramsE --------------------------
	.section	.text._ZN5flash32flash_fwd_splitkv_combine_kernelI23Flash_fwd_kernel_traitsILi128ELi64ELi128ELi4ELb0ELb0EN7cutlass10bfloat16_tE19Flash_kernel_traitsILi128ELi64ELi128ELi4ES3_EELi4ELi3ELb0EEEvNS_16Flash_fwd_paramsE,"ax",@progbits
	.sectioninfo	@"SHI_REGISTERS=52"
	.align	128
        .global         _ZN5flash32flash_fwd_splitkv_combine_kernelI23Flash_fwd_kernel_traitsILi128ELi64ELi128ELi4ELb0ELb0EN7cutlass10bfloat16_tE19Flash_kernel_traitsILi128ELi64ELi128ELi4ES3_EELi4ELi3ELb0EEEvNS_16Flash_fwd_paramsE
        .type           _ZN5flash32flash_fwd_splitkv_combine_kernelI23Flash_fwd_kernel_traitsILi128ELi64ELi128ELi4ELb0ELb0EN7cutlass10bfloat16_tE19Flash_kernel_traitsILi128ELi64ELi128ELi4ES3_EELi4ELi3ELb0EEEvNS_16Flash_fwd_paramsE,@function
        .size           _ZN5flash32flash_fwd_splitkv_combine_kernelI23Flash_fwd_kernel_traitsILi128ELi64ELi128ELi4ELb0ELb0EN7cutlass10bfloat16_tE19Flash_kernel_traitsILi128ELi64ELi128ELi4ES3_EELi4ELi3ELb0EEEvNS_16Flash_fwd_paramsE,(.L_x_8266 - _ZN5flash32flash_fwd_splitkv_combine_kernelI23Flash_fwd_kernel_traitsILi128ELi64ELi128ELi4ELb0ELb0EN7cutlass10bfloat16_tE19Flash_kernel_traitsILi128ELi64ELi128ELi4ES3_EELi4ELi3ELb0EEEvNS_16Flash_fwd_paramsE)
        .other          _ZN5flash32flash_fwd_splitkv_combine_kernelI23Flash_fwd_kernel_traitsILi128ELi64ELi128ELi4ELb0ELb0EN7cutlass10bfloat16_tE19Flash_kernel_traitsILi128ELi64ELi128ELi4ES3_EELi4ELi3ELb0EEEvNS_16Flash_fwd_paramsE,@"STO_CUDA_ENTRY STV_DEFAULT"
_ZN5flash32flash_fwd_splitkv_combine_kernelI23Flash_fwd_kernel_traitsILi128ELi64ELi128ELi4ELb0ELb0EN7cutlass10bfloat16_tE19Flash_kernel_traitsILi128ELi64ELi128ELi4ES3_EELi4ELi3ELb0EEEvNS_16Flash_fwd_paramsE:
.text._ZN5flash32flash_fwd_splitkv_combine_kernelI23Flash_fwd_kernel_traitsILi128ELi64ELi128ELi4ELb0ELb0EN7cutlass10bfloat16_tE19Flash_kernel_traitsILi128ELi64ELi128ELi4ES3_EELi4ELi3ELb0EEEvNS_16Flash_fwd_paramsE:
        /* <DEDUP_REMOVED lines=23> */
[----:B------:R-:W-:Y:S05]  /*0170*/  CALL.REL.NOINC `($__internal_4_$__cuda_sm20_div_s64) ;  /* 0x0000418000007944 */ /* 0x000fea0003c00000 */
[----:B------:R-:W-:Y:S05]  /*0180*/  BRA `(.L_x_189) ;  /* 0x0000013000007947 */ /* 0x000fea0003800000 */
.L_x_188:
        /* <DEDUP_REMOVED lines=19> */
.L_x_189:
        /* <DEDUP_REMOVED lines=12> */
[----:B------:R-:W-:Y:S05]  /*0380*/  CALL.REL.NOINC `($__internal_4_$__cuda_sm20_div_s64) ;  /* 0x00003f7000007944 */ /* 0x000fea0003c00000 */
[----:B------:R-:W-:Y:S02]  /*0390*/  MOV R28, R20 ;  /* 0x00000014001c7202 */ /* 0x000fe40000000f00 */
[----:B------:R-:W-:Y:S01]  /*03a0*/  MOV R29, R21 ;  /* 0x00000015001d7202 */ /* 0x000fe20000000f00 */
[----:B------:R-:W-:Y:S05]  /*03b0*/  BRA `(.L_x_192) ;  /* 0x0000013000007947 */ /* 0x000fea0003800000 */
.L_x_191:
        /* <DEDUP_REMOVED lines=19> */
.L_x_192:
[----:B------:R-:W-:Y:S05]  /*04f0*/  BSYNC B0 ;  /* 0x0000000000007941 */ /* 0x000fea0003800000 */
.L_x_190:
        /* <DEDUP_REMOVED lines=43> */
.L_x_194:
        /* <DEDUP_REMOVED lines=19> */
.L_x_195:
[----:B------:R-:W-:Y:S05]  /*08e0*/  BSYNC B0 ;  /* 0x0000000000007941 */ /* 0x000fea0003800000 */
.L_x_193:
        /* <DEDUP_REMOVED lines=74> */
[----:B------:R-:W-:Y:S02]  /*0d90*/  MOV R32, R20 ;  /* 0x0000001400207202 */ /* 0x000fe40000000f00 */
[----:B------:R-:W-:Y:S01]  /*0da0*/  MOV R33, R21 ;  /* 0x0000001500217202 */ /* 0x000fe20000000f00 */
[----:B------:R-:W-:Y:S05]  /*0db0*/  BRA `(.L_x_198) ;  /* 0x0000013000007947 */ /* 0x000fea0003800000 */
.L_x_197:
        /* <DEDUP_REMOVED lines=19> */
.L_x_198:
[----:B------:R-:W-:Y:S05]  /*0ef0*/  BSYNC B0 ;  /* 0x0000000000007941 */ /* 0x000fea0003800000 */
.L_x_196:
        /* <DEDUP_REMOVED lines=42> */
.L_x_200:
        /* <DEDUP_REMOVED lines=19> */
.L_x_201:
[----:B------:R-:W-:Y:S05]  /*12d0*/  BSYNC B0 ;  /* 0x0000000000007941 */ /* 0x000fea0003800000 */
.L_x_199:
        /* <DEDUP_REMOVED lines=131> */
.L_x_203:
[----:B------:R-:W-:Y:S05]  /*1b10*/  BSYNC B0 ;  /* 0x0000000000007941 */ /* 0x000fea0003800000 */
.L_x_202:
        /* <DEDUP_REMOVED lines=19> */
[----:B0-----:R-:W0:Y:S02]  /*1c50*/  SHFL.BFLY PT, R27, R22, 0x2, 0x1f ;  /* 0x0c401f00161b7f89 */ /* 0x001e2400000e0000 */
[----:B0-----:R-:W-:Y:S02]  /*1c60*/  FMNMX.FTZ R27, R22, R27, !PT ;  /* 0x0000001b161b7209 */ /* 0x001fe40007810000 */
[----:B------:R-:W-:-:S03]  /*1c70*/  SHF.R.S32.HI R22, RZ, 0x1f, R3 ;  /* 0x0000001fff167819 */ /* 0x000fc60000011403 */
        /* <DEDUP_REMOVED lines=69> */
.L_x_208:
        /* <DEDUP_REMOVED lines=22> */
.L_x_209:
[----:B------:R-:W-:Y:S05]  /*2230*/  BSYNC B0 ;  /* 0x0000000000007941 */ /* 0x000fea0003800000 */
.L_x_207:
[----:B------:R-:W-:Y:S01]  /*2240*/  LOP3.LUT R19, R17, R0, RZ, 0xfc, !PT ;  /* 0x0000000011137212 */ /* 0x000fe200078efcff */
[----:B------:R-:W-:Y:S03]  /*2250*/  BSSY B0, `(.L_x_210) ;  /* 0x0000028000007945 */ /* 0x000fe60003800000 */
[----:B------:R-:W-:-:S13]  /*2260*/  ISETP.NE.U32.AND P0, PT, R19, RZ, PT ;  /* 0x000000ff1300720c */ /* 0x000fda0003f05070 */
[----:B------:R-:W-:Y:S05]  /*2270*/  @!P0 BRA `(.L_x_211) ;  /* 0x000000f000008947 */ /* 0x000fea0003800000 */
[----:B------:R-:W-:Y:S01]  /*2280*/  IMAD.MOV.U32 R24, RZ, RZ, R30 ;  /* 0x000000ffff187224 */ /* 0x000fe200078e001e */
[----:B------:R-:W-:Y:S02]  /*2290*/  MOV R23, R0 ;  /* 0x0000000000177202 */ /* 0x000fe40000000f00 */
[----:B------:R-:W-:Y:S02]  /*22a0*/  MOV R22, 0x22c0 ;  /* 0x000022c000167802 */ /* 0x000fe40000000f00 */
[----:B------:R-:W-:Y:S05]  /*22b0*/  CALL.REL.NOINC `($__internal_4_$__cuda_sm20_div_s64) ;  /* 0x0000204000007944 */ /* 0x000fea0003c00000 */
        /* <DEDUP_REMOVED lines=11> */
.L_x_211:
        /* <DEDUP_REMOVED lines=22> */
.L_x_212:
[----:B------:R-:W-:Y:S05]  /*24d0*/  BSYNC B0 ;  /* 0x0000000000007941 */ /* 0x000fea0003800000 */
.L_x_210:
        /* <DEDUP_REMOVED lines=11> */
[----:B------:R-:W-:Y:S05]  /*2590*/  CALL.REL.NOINC `($__internal_4_$__cuda_sm20_div_s64) ;  /* 0x00001d6000007944 */ /* 0x000fea0003c00000 */
[----:B------:R-:W-:-:S04]  /*25a0*/  IADD3 R17, P0, RZ, -R20, RZ ;  /* 0x80000014ff117210 */ /* 0x000fc80007f1e0ff */
[----:B------:R-:W-:Y:S01]  /*25b0*/  IADD3.X R18, RZ, ~R21, RZ, P0, !PT ;  /* 0x80000015ff127210 */ /* 0x000fe200007fe4ff */
[----:B------:R-:W-:-:S04]  /*25c0*/  IMAD.WIDE.U32 R36, R5, R17, R36 ;  /* 0x0000001105247225 */ /* 0x000fc800078e0024 */
[----:B------:R-:W-:-:S04]  /*25d0*/  IMAD R18, R18, R5, RZ ;  /* 0x0000000512127224 */ /* 0x000fc800078e02ff */
[----:B------:R-:W-:-:S05]  /*25e0*/  IMAD R4, R4, R17, R18 ;  /* 0x0000001104047224 */ /* 0x000fca00078e0212 */
[----:B------:R-:W-:Y:S01]  /*25f0*/  IADD3 R4, R37, R4, RZ ;  /* 0x0000000425047210 */ /* 0x000fe20007ffe0ff */
[----:B------:R-:W-:Y:S05]  /*2600*/  BRA `(.L_x_215) ;  /* 0x0000016000007947 */ /* 0x000fea0003800000 */
.L_x_214:
        /* <DEDUP_REMOVED lines=22> */
.L_x_215:
[----:B------:R-:W-:Y:S05]  /*2770*/  BSYNC B0 ;  /* 0x0000000000007941 */ /* 0x000fea0003800000 */
.L_x_213:
        /* <DEDUP_REMOVED lines=38> */
[----:B------:R-:W-:Y:S05]  /*29e0*/  CALL.REL.NOINC `($__internal_4_$__cuda_sm20_div_s64) ;  /* 0x0000191000007944 */ /* 0x000fea0003c00000 */
        /* <DEDUP_REMOVED lines=12> */
.L_x_217:
        /* <DEDUP_REMOVED lines=23> */
.L_x_218:
[----:B------:R-:W-:Y:S05]  /*2c20*/  BSYNC B0 ;  /* 0x0000000000007941 */ /* 0x000fea0003800000 */
.L_x_216:
        /* <DEDUP_REMOVED lines=19> */
.L_x_220:
        /* <DEDUP_REMOVED lines=22> */
.L_x_221:
[----:B------:R-:W-:Y:S05]  /*2ec0*/  BSYNC B0 ;  /* 0x0000000000007941 */ /* 0x000fea0003800000 */
.L_x_219:
        /* <DEDUP_REMOVED lines=20> */
.L_x_223:
        /* <DEDUP_REMOVED lines=23> */
.L_x_224:
[----:B------:R-:W-:Y:S05]  /*3180*/  BSYNC B0 ;  /* 0x0000000000007941 */ /* 0x000fea0003800000 */
.L_x_222:
        /* <DEDUP_REMOVED lines=25> */
[----:B------:R-:W-:Y:S05]  /*3320*/  CALL.REL.NOINC `($__internal_4_$__cuda_sm20_div_s64) ;  /* 0x00000fd000007944 */ /* 0x000fea0003c00000 */
        /* <DEDUP_REMOVED lines=12> */
.L_x_226:
        /* <DEDUP_REMOVED lines=23> */
.L_x_227:
[----:B------:R-:W-:Y:S05]  /*3560*/  BSYNC B0 ;  /* 0x0000000000007941 */ /* 0x000fea0003800000 */
.L_x_225:
        /* <DEDUP_REMOVED lines=29> */
.L_x_229:
        /* <DEDUP_REMOVED lines=23> */
.L_x_230:
[----:B------:R-:W-:Y:S05]  /*38b0*/  BSYNC B0 ;  /* 0x0000000000007941 */ /* 0x000fea0003800000 */
.L_x_228:
        /* <DEDUP_REMOVED lines=20> */
.L_x_206:
[----:B------:R-:W-:-:S04]  /*3a00*/  LEA R2, P0, R36, c[0x0][0x200], 0x2 ;  /* 0x0000800024027a11 */ /* 0x000fc800078010ff */
[----:B------:R-:W-:-:S05]  /*3a10*/  LEA.HI.X R3, R36, c[0x0][0x204], R37, 0x2, P0 ;  /* 0x0000810024037a11 */ /* 0x000fca00000f1425 */
[----:B------:R0:W-:Y:S04]  /*3a20*/  STG.E [R2.64], R28 ;  /* 0x0000001c02007986 */ /* 0x0001e8000c10190a */
.L_x_205:
[----:B------:R-:W-:Y:S05]  /*3a30*/  BSYNC B1 ;  /* 0x0000000000017941 */ /* 0x000fea0003800000 */
.L_x_204:
        /* <DEDUP_REMOVED lines=42> */
.L_x_234:
[----:B------:R-:W-:Y:S01]  /*3ce0*/  BSSY B0, `(.L_x_232) ;  /* 0x0000006000007945 */ /* 0x000fe20003800000 */
[----:B------:R-:W-:-:S05]  /*3cf0*/  @P2 BRA `(.L_x_233) ;  /* 0x0000004000002947 */ /* 0x000fca0003800000 */
[----:B------:R-:W-:Y:S01]  /*3d00*/  ISETP.GE.AND P0, PT, R16, c[0x0][0x220], PT ;  /* 0x0000880010007a0c */ /* 0x000fe20003f06270 */
[----:B------:R-:W-:Y:S01]  /*3d10*/  CS2R R8, SRZ ;  /* 0x0000000000087805 */ /* 0x000fe2000001ff00 */
[----:B------:R-:W-:Y:S11]  /*3d20*/  CS2R R10, SRZ ;  /* 0x00000000000a7805 */ /* 0x000ff6000001ff00 */
[----:B------:R0:W5:Y:S02]  /*3d30*/  @!P0 LDG.E.128 R8, [R12.64] ;  /* 0x0000000a0c088981 */ /* 0x000164000c1e1d00 */
.L_x_233:
[----:B------:R-:W-:Y:S05]  /*3d40*/  BSYNC B0 ;  /* 0x0000000000007941 */ /* 0x000fea0003800000 */
.L_x_232:
        /* <DEDUP_REMOVED lines=11> */
.L_x_231:
        /* <DEDUP_REMOVED lines=80> */
        .weak           $__internal_4_$__cuda_sm20_div_s64
        .type           $__internal_4_$__cuda_sm20_div_s64,@function
        .size           $__internal_4_$__cuda_sm20_div_s64,(.L_x_8266 - $__internal_4_$__cuda_sm20_div_s64)
$__internal_4_$__cuda_sm20_div_s64:
        /* <DEDUP_REMOVED lines=83> */
[----:B------:R-:W-:Y:S06]  /*4830*/  RET.REL.NODEC R26 `(_ZN5flash32flash_fwd_splitkv_combine_kernelI23Flash_fwd_kernel_traitsILi128ELi64ELi128ELi4ELb0ELb0EN7cutlass10bfloat16_tE19Flash_kernel_traitsILi128ELi64ELi128ELi4ES3_EELi4ELi3ELb0EEEvNS_16Flash_fwd_paramsE) ;  /* 0xffffb7c01a007950 */ /* 0x000fec0003c3ffff */
.L_x_235:
        /* <DEDUP_REMOVED lines=12> */
.L_x_8266:


//--------------------- .text._ZN5flash32flash_fwd_splitkv_combine_kernelI23Flash_fwd_kernel_traitsILi128ELi64ELi128ELi4ELb0ELb0EN7cutlass10bfloat16_tE19Flash_kernel_traitsILi128ELi64ELi128ELi4ES3_EELi4ELi2ELb0EEEvNS_16Flash_fwd_paramsE --------------------------
	.section	.text._ZN5flash32flash_fwd_splitkv_combine_kernelI23Flash_fwd_kernel_traitsILi128ELi64ELi128ELi4ELb0ELb0EN7cutlass10bfloat16_tE19Flash_kernel_traitsILi128ELi64ELi128ELi4ES3_EELi4ELi2ELb0EEEvNS_16Flash_fwd_paramsE,"ax",@progbits
	.sectioninfo	@"SHI_REGISTERS=56"
	.align	128
        .global         _ZN5flash32flash_fwd_splitkv_combine_kernelI23Flash_fwd_kernel_traitsILi128ELi64ELi128ELi4ELb0ELb0EN7cutlass10bfloat16_tE19Flash_kernel_traitsILi128ELi64ELi128ELi4ES3_EELi4ELi2ELb0EEEvNS_16Flash_fwd_paramsE
        .type           _ZN5flash32flash_fwd_splitkv_combine_kernelI23Flash_fwd_kernel_traitsILi128ELi64ELi128ELi4ELb0ELb0EN7cutlass10bfloat16_tE19Flash_kernel_traitsILi128ELi64ELi128ELi4ES3_EELi4ELi2ELb0EEEvNS_16Flash_fwd_paramsE,@function
        .size           _ZN5flash32flash_fwd_splitkv_combine_kernelI23Flash_fwd_kernel_traitsILi128ELi64ELi128ELi4ELb0ELb0EN7cutlass10bfloat16_tE19Flash_kernel_traitsILi128ELi64ELi128ELi4ES3_EELi4ELi2ELb0EEEvNS_16Flash_fwd_paramsE,(.L_x_8267 - _ZN5flash32flash_fwd_splitkv_combine_kernelI23Flash_fwd_kernel_traitsILi128ELi64ELi128ELi4ELb0ELb0EN7cutlass10bfloat16_tE19Flash_kernel_traitsILi128ELi64ELi128ELi4ES3_EELi4ELi2ELb0EEEvNS_16Flash_fwd_paramsE)
        .other          _ZN5flash32flash_fwd_splitkv_combine_kernelI23Flash_fwd_kernel_traitsILi128ELi64ELi128ELi4ELb0ELb0EN7cutlass10bfloat16_tE19Flash_kernel_traitsILi128ELi64ELi128ELi4ES3_EELi4ELi2ELb0EEEvNS_16Flash_fwd_paramsE,@"STO_CUDA_ENTRY STV_DEFAULT"
_ZN5flash32flash_fwd_splitkv_combine_kernelI23Flash_fwd_kernel_traitsILi128ELi64ELi128ELi4ELb0ELb0EN7cutlass10bfloat16_tE19Flash_kernel_traitsILi128ELi64ELi128ELi4ES3_EELi4ELi2ELb0EEEvNS_16Flash_fwd_paramsE:
.text._ZN5flash32flash_fwd_splitkv_combine_kernelI23Flash_fwd_kernel_traitsILi128ELi64ELi128ELi4ELb0ELb0EN7cutlass10bfloat16_tE19Flash_kernel_traitsILi128ELi64ELi128ELi4ES3_EELi4ELi2ELb0EEEvNS_16Flash_fwd_paramsE:
        /* <DEDUP_REMOVED lines=23> */
[----:B------:R-:W-:Y:S05]  /*0170*/  CALL.REL.NOINC `($__internal_5_$__cuda_sm20_div_s64) ;  /* 0x000040a000007944 */ /* 0x000fea0003c00000 */
[----:B------:R-:W-:Y:S01]  /*0180*/  MOV R20, R0 ;  /* 0x0000000000147202 */ /* 0x000fe20000000f00 */
[----:B------:R-:W-:Y:S05]  /*0190*/  BRA `(.L_x_237) ;  /* 0x0000013000007947 */ /* 0x000fea0003800000 */
.L_x_236:
        /* <DEDUP_REMOVED lines=19> */
.L_x_237:
        /* <DEDUP_REMOVED lines=11> */
[----:B------:R-:W-:Y:S05]  /*0380*/  CALL.REL.NOINC `($__internal_5_$__cuda_sm20_div_s64) ;  /* 0x00003e9000007944 */ /* 0x000fea0003c00000 */
[----:B------:R-:W-:Y:S02]  /*0390*/  MOV R10, R0 ;  /* 0x00000000000a7202 */ /* 0x000fe40000000f00 */
[----:B------:R-:W-:Y:S01]  /*03a0*/  MOV R11, R21 ;  /* 0x00000015000b7202 */ /* 0x000fe20000000f00 */
[----:B------:R-:W-:Y:S05]  /*03b0*/  BRA `(.L_x_240) ;  /* 0x0000013000007947 */ /* 0x000fea0003800000 */
.L_x_239:
        /* <DEDUP_REMOVED lines=19> */
.L_x_240:
[----:B------:R-:W-:Y:S05]  /*04f0*/  BSYNC B0 ;  /* 0x0000000000007941 */ /* 0x000fea0003800000 */
.L_x_238:
        /* <DEDUP_REMOVED lines=43> */
.L_x_242:
        /* <DEDUP_REMOVED lines=19> */
.L_x_243:
[----:B------:R-:W-:Y:S05]  /*08e0*/  BSYNC B0 ;  /* 0x0000000000007941 */ /* 0x000fea0003800000 */
.L_x_241:
        /* <DEDUP_REMOVED lines=20> */
[----:B------:R-:W-:Y:S02]  /*0a30*/  IMAD.MOV R0, RZ, RZ, -R4 ;  /* 0x000000ffff007224 */ /* 0x000fe400078e0a04 */
[----:B------:R-:W-:Y:S02]  /*0a40*/  IMAD.MOV.U32 R7, RZ, RZ, c[0x0][0x1c0] ;  /* 0x00007000ff077624 */ /* 0x000fe400078e00ff */
[----:B------:R-:W-:-:S03]  /*0a50*/  IMAD R0, R5, R0, R6 ;  /* 0x0000000005007224 */ /* 0x000fc600078e0206 */
[C---:B------:R-:W-:Y:S01]  /*0a60*/  IADD3 R6, R7.reuse, -0x1, RZ ;  /* 0xffffffff07067810 */ /* 0x040fe20007ffe0ff */
[----:B------:R-:W-:Y:S01]  /*0a70*/  IMAD R7, R7, c[0x0][0x214], RZ ;  /* 0x0000850007077a24 */ /* 0x000fe200078e02ff */
[----:B------:R-:W-:-:S13]  /*0a80*/  ISETP.GT.U32.AND P1, PT, R5, R0, PT ;  /* 0x000000000500720c */ /* 0x000fda0003f24070 */
[----:B------:R-:W-:Y:S01]  /*0a90*/  @!P1 IMAD.IADD R0, R0, 0x1, -R5 ;  /* 0x0000000100009824 */ /* 0x000fe200078e0a05 */
[----:B------:R-:W-:Y:S02]  /*0aa0*/  @!P1 IADD3 R4, R4, 0x1, RZ ;  /* 0x0000000104049810 */ /* 0x000fe40007ffe0ff */
[----:B------:R-:W-:Y:S02]  /*0ab0*/  ISETP.NE.AND P1, PT, RZ, c[0x0][0x214], PT ;  /* 0x00008500ff007a0c */ /* 0x000fe40003f25270 */
[----:B------:R-:W-:-:S13]  /*0ac0*/  ISETP.GE.U32.AND P0, PT, R0, R5, PT ;  /* 0x000000050000720c */ /* 0x000fda0003f06070 */
        /* <DEDUP_REMOVED lines=43> */
[----:B------:R-:W-:Y:S02]  /*0d80*/  MOV R38, R0 ;  /* 0x0000000000267202 */ /* 0x000fe40000000f00 */
[----:B------:R-:W-:Y:S01]  /*0d90*/  MOV R39, R21 ;  /* 0x0000001500277202 */ /* 0x000fe20000000f00 */
[----:B------:R-:W-:Y:S05]  /*0da0*/  BRA `(.L_x_246) ;  /* 0x0000013000007947 */ /* 0x000fea0003800000 */
.L_x_245:
        /* <DEDUP_REMOVED lines=19> */
.L_x_246:
[----:B------:R-:W-:Y:S05]  /*0ee0*/  BSYNC B0 ;  /* 0x0000000000007941 */ /* 0x000fea0003800000 */
.L_x_244:
        /* <DEDUP_REMOVED lines=10> */
[----:B0-----:R-:W-:-:S04]  /*0f90*/  IMAD.MOV R14, RZ, RZ, -R15 ;  /* 0x000000ffff0e7224 */ /* 0x001fc800078e0a0f */
[----:B------:R-:W-:Y:S02]  /*0fa0*/  IMAD R9, R14, R13, RZ ;  /* 0x0000000d0e097224 */ /* 0x000fe400078e02ff */
[----:B------:R-:W-:-:S04]  /*0fb0*/  IMAD.MOV.U32 R14, RZ, RZ, RZ ;  /* 0x000000ffff0e7224 */ /* 0x000fc800078e00ff */
        /* <DEDUP_REMOVED lines=30> */
.L_x_248:
        /* <DEDUP_REMOVED lines=19> */
.L_x_249:
[----:B------:R-:W-:Y:S05]  /*12d0*/  BSYNC B0 ;  /* 0x0000000000007941 */ /* 0x000fea0003800000 */
.L_x_247:
[----:B------:R-:W-:Y:S01]  /*12e0*/  IABS R9, c[0x0][0x214] ;  /* 0x0000850000097a13 */ /* 0x000fe20000000000 */
[----:B------:R-:W-:Y:S01]  /*12f0*/  IMAD.MOV.U32 R10, RZ, RZ, RZ ;  /* 0x000000ffff0a7224 */ /* 0x000fe200078e00ff */
[----:B------:R-:W-:Y:S01]  /*1300*/  ISETP.GT.AND P3, PT, R7, RZ, PT ;  /* 0x000000ff0700720c */ /* 0x000fe20003f64270 */
[----:B------:R-:W-:Y:S01]  /*1310*/  IMAD.MOV.U32 R20, RZ, RZ, RZ ;  /* 0x000000ffff147224 */ /* 0x000fe200078e00ff */
[----:B------:R-:W0:Y:S01]  /*1320*/  I2F.RP R13, R9 ;  /* 0x00000009000d7306 */ /* 0x000e220000209400 */
[----:B------:R-:W-:Y:S01]  /*1330*/  IABS R25, R4 ;  /* 0x0000000400197213 */ /* 0x000fe20000000000 */
[----:B------:R-:W-:Y:S01]  /*1340*/  ULDC.U8 UR4, c[0x0][0x329] ;  /* 0x0000ca4000047ab9 */ /* 0x000fe20000000000 */
[----:B------:R-:W-:Y:S01]  /*1350*/  LOP3.LUT R4, R4, c[0x0][0x1c0], RZ, 0x3c, !PT ;  /* 0x0000700004047a12 */ /* 0x000fe200078e3cff */
[----:B------:R-:W-:Y:S01]  /*1360*/  ULDC.64 UR8, c[0x0][0x118] ;  /* 0x0000460000087ab9 */ /* 0x000fe20000000a00 */
[----:B------:R-:W-:Y:S03]  /*1370*/  BSSY B0, `(.L_x_250) ;  /* 0x000007b000007945 */ /* 0x000fe60003800000 */
        /* <DEDUP_REMOVED lines=8> */
[----:B------:R-:W-:-:S03]  /*1400*/  ISETP.GE.AND P1, PT, R8, RZ, PT ;  /* 0x000000ff0800720c */ /* 0x000fc60003f26270 */
        /* <DEDUP_REMOVED lines=8> */
[----:B------:R-:W-:Y:S02]  /*1490*/  SHF.R.S32.HI R0, RZ, 0x1f, R7 ;  /* 0x0000001fff007819 */ /* 0x000fe40000011407 */
[----:B------:R-:W-:-:S03]  /*14a0*/  LEA.HI.SX32 R9, R7, 0x1, 0x1 ;  /* 0x0000000107097811 */ /* 0x000fc600078f0aff */
[----:B------:R-:W-:Y:S01]  /*14b0*/  @!P3 IMAD.MOV R9, RZ, RZ, R0 ;  /* 0x000000ffff09b224 */ /* 0x000fe200078e0200 */
[----:B------:R-:W-:-:S04]  /*14c0*/  IABS R0, c[0x0][0x1c0] ;  /* 0x0000700000007a13 */ /* 0x000fc80000000000 */
[----:B------:R-:W0:Y:S01]  /*14d0*/  I2F.U32.RP R13, R0 ;  /* 0x00000000000d7306 */ /* 0x000e220000209000 */
[----:B------:R-:W-:-:S05]  /*14e0*/  @P2 IADD3 R10, R10, 0x1, RZ ;  /* 0x000000010a0a2810 */ /* 0x000fca0007ffe0ff */
[----:B------:R-:W-:Y:S01]  /*14f0*/  @!P1 IMAD.MOV R10, RZ, RZ, -R10 ;  /* 0x000000ffff0a9224 */ /* 0x000fe200078e0a0a */
[----:B------:R-:W-:-:S05]  /*1500*/  @!P0 LOP3.LUT R10, RZ, c[0x0][0x214], RZ, 0x33, !PT ;  /* 0x00008500ff0a8a12 */ /* 0x000fca00078e33ff */
[----:B------:R-:W-:Y:S01]  /*1510*/  IMAD R9, R9, R10, RZ ;  /* 0x0000000a09097224 */ /* 0x000fe200078e02ff */
[----:B0-----:R-:W0:Y:S04]  /*1520*/  MUFU.RCP R26, R13 ;  /* 0x0000000d001a7308 */ /* 0x001e280000001000 */
[----:B------:R-:W-:-:S04]  /*1530*/  IABS R5, R9 ;  /* 0x0000000900057213 */ /* 0x000fc80000000000 */
[----:B------:R-:W1:Y:S01]  /*1540*/  I2F.RP R10, R5 ;  /* 0x00000005000a7306 */ /* 0x000e620000209400 */
[----:B0-----:R-:W-:-:S07]  /*1550*/  IADD3 R26, R26, 0xffffffe, RZ ;  /* 0x0ffffffe1a1a7810 */ /* 0x001fce0007ffe0ff */
[----:B------:R-:W0:Y:S08]  /*1560*/  F2I.FTZ.U32.TRUNC.NTZ R27, R26 ;  /* 0x0000001a001b7305 */ /* 0x000e30000021f000 */
[----:B-1----:R-:W1:Y:S01]  /*1570*/  MUFU.RCP R8, R10 ;  /* 0x0000000a00087308 */ /* 0x002e620000001000 */
[----:B0-----:R-:W-:Y:S02]  /*1580*/  IMAD.MOV R11, RZ, RZ, -R27 ;  /* 0x000000ffff0b7224 */ /* 0x001fe400078e0a1b */
[----:B------:R-:W-:Y:S01]  /*1590*/  IMAD.MOV.U32 R26, RZ, RZ, RZ ;  /* 0x000000ffff1a7224 */ /* 0x000fe200078e00ff */
[----:B-1----:R-:W-:Y:S01]  /*15a0*/  IADD3 R8, R8, 0xffffffe, RZ ;  /* 0x0ffffffe08087810 */ /* 0x002fe20007ffe0ff */
[----:B------:R-:W-:Y:S01]  /*15b0*/  IMAD.IADD R10, R6, 0x1, R5 ;  /* 0x00000001060a7824 */ /* 0x000fe200078e0205 */
[----:B------:R-:W-:-:S02]  /*15c0*/  IABS R6, c[0x0][0x1c0] ;  /* 0x0000700000067a13 */ /* 0x000fc40000000000 */
[----:B------:R-:W0:Y:S03]  /*15d0*/  F2I.FTZ.U32.TRUNC.NTZ R21, R8 ;  /* 0x0000000800157305 */ /* 0x000e26000021f000 */
[----:B------:R-:W-:Y:S02]  /*15e0*/  IMAD.MOV R6, RZ, RZ, -R6 ;  /* 0x000000ffff067224 */ /* 0x000fe400078e0a06 */
[----:B0-----:R-:W-:Y:S02]  /*15f0*/  IMAD.MOV R24, RZ, RZ, -R21 ;  /* 0x000000ffff187224 */ /* 0x001fe400078e0a15 */
[----:B------:R-:W-:Y:S02]  /*1600*/  IMAD R8, R11, R0, RZ ;  /* 0x000000000b087224 */ /* 0x000fe400078e02ff */
[----:B------:R-:W-:Y:S02]  /*1610*/  IMAD R24, R24, R5, RZ ;  /* 0x0000000518187224 */ /* 0x000fe400078e02ff */
[----:B------:R-:W-:-:S04]  /*1620*/  IMAD.HI.U32 R8, R27, R8, R26 ;  /* 0x000000081b087227 */ /* 0x000fc800078e001a */
[----:B------:R-:W-:Y:S01]  /*1630*/  IMAD.HI.U32 R24, R21, R24, R20 ;  /* 0x0000001815187227 */ /* 0x000fe200078e0014 */
[----:B------:R-:W-:Y:S02]  /*1640*/  IABS R20, R9 ;  /* 0x0000000900147213 */ /* 0x000fe40000000000 */
[----:B------:R-:W-:Y:S01]  /*1650*/  IABS R21, R10 ;  /* 0x0000000a00157213 */ /* 0x000fe20000000000 */
[----:B------:R-:W-:-:S04]  /*1660*/  IMAD.HI.U32 R11, R8, R25, RZ ;  /* 0x00000019080b7227 */ /* 0x000fc800078e00ff */
[----:B------:R-:W-:Y:S02]  /*1670*/  IMAD.MOV R20, RZ, RZ, -R20 ;  /* 0x000000ffff147224 */ /* 0x000fe400078e0a14 */
[----:B------:R-:W-:-:S04]  /*1680*/  IMAD.HI.U32 R13, R24, R21, RZ ;  /* 0x00000015180d7227 */ /* 0x000fc800078e00ff */
[----:B------:R-:W-:Y:S02]  /*1690*/  IMAD R25, R11, R6, R25 ;  /* 0x000000060b197224 */ /* 0x000fe400078e0219 */
[--C-:B------:R-:W-:Y:S02]  /*16a0*/  IMAD R20, R13, R20, R21.reuse ;  /* 0x000000140d147224 */ /* 0x100fe400078e0215 */
[----:B------:R-:W-:Y:S01]  /*16b0*/  IMAD.HI.U32 R8, R8, R21, RZ ;  /* 0x0000001508087227 */ /* 0x000fe200078e00ff */
[----:B------:R-:W-:Y:S02]  /*16c0*/  ISETP.GT.U32.AND P3, PT, R0, R25, PT ;  /* 0x000000190000720c */ /* 0x000fe40003f64070 */
[----:B------:R-:W-:Y:S01]  /*16d0*/  ISETP.GT.U32.AND P0, PT, R5, R20, PT ;  /* 0x000000140500720c */ /* 0x000fe20003f04070 */
[----:B------:R-:W-:Y:S01]  /*16e0*/  IMAD R21, R8, R6, R21 ;  /* 0x0000000608157224 */ /* 0x000fe200078e0215 */
[C---:B------:R-:W-:Y:S02]  /*16f0*/  LOP3.LUT R6, R10.reuse, R5, RZ, 0x3c, !PT ;  /* 0x000000050a067212 */ /* 0x040fe400078e3cff */
[----:B------:R-:W-:-:S02]  /*1700*/  LOP3.LUT R10, R10, c[0x0][0x1c0], RZ, 0x3c, !PT ;  /* 0x000070000a0a7a12 */ /* 0x000fc400078e3cff */
[----:B------:R-:W-:Y:S02]  /*1710*/  ISETP.GT.U32.AND P1, PT, R0, R21, PT ;  /* 0x000000150000720c */ /* 0x000fe40003f24070 */
[----:B------:R-:W-:Y:S02]  /*1720*/  ISETP.GE.AND P4, PT, R6, RZ, PT ;  /* 0x000000ff0600720c */ /* 0x000fe40003f86270 */
[----:B------:R-:W0:Y:S01]  /*1730*/  S2R R6, SR_TID.X ;  /* 0x0000000000067919 */ /* 0x000e220000002100 */
[----:B------:R-:W-:Y:S01]  /*1740*/  @!P3 IMAD.IADD R25, R25, 0x1, -R0 ;  /* 0x000000011919b824 */ /* 0x000fe200078e0a00 */
[----:B------:R-:W-:Y:S01]  /*1750*/  @!P3 IADD3 R11, R11, 0x1, RZ ;  /* 0x000000010b0bb810 */ /* 0x000fe20007ffe0ff */
[----:B------:R-:W-:Y:S01]  /*1760*/  @!P0 IMAD.IADD R20, R20, 0x1, -R5 ;  /* 0x0000000114148824 */ /* 0x000fe200078e0a05 */
[----:B------:R-:W-:Y:S02]  /*1770*/  @!P0 IADD3 R13, R13, 0x1, RZ ;  /* 0x000000010d0d8810 */ /* 0x000fe40007ffe0ff */
[----:B------:R-:W-:-:S02]  /*1780*/  ISETP.GE.U32.AND P6, PT, R25, R0, PT ;  /* 0x000000001900720c */ /* 0x000fc40003fc6070 */
[----:B------:R-:W-:Y:S01]  /*1790*/  ISETP.GE.U32.AND P2, PT, R20, R5, PT ;  /* 0x000000051400720c */ /* 0x000fe20003f46070 */
[----:B------:R-:W-:Y:S01]  /*17a0*/  @!P1 IMAD.IADD R21, R21, 0x1, -R0 ;  /* 0x0000000115159824 */ /* 0x000fe200078e0a00 */
[----:B------:R-:W-:Y:S02]  /*17b0*/  ISETP.GE.AND P0, PT, R4, RZ, PT ;  /* 0x000000ff0400720c */ /* 0x000fe40003f06270 */
[----:B------:R-:W-:Y:S02]  /*17c0*/  ISETP.GT.AND P3, PT, R3, RZ, PT ;  /* 0x000000ff0300720c */ /* 0x000fe40003f64270 */
[----:B------:R-:W-:Y:S01]  /*17d0*/  ISETP.GE.U32.AND P5, PT, R21, R0, PT ;  /* 0x000000001500720c */ /* 0x000fe20003fa6070 */
[----:B------:R-:W-:Y:S01]  /*17e0*/  IMAD.MOV.U32 R21, RZ, RZ, c[0x0][0x214] ;  /* 0x00008500ff157624 */ /* 0x000fe200078e00ff */
[----:B------:R-:W-:Y:S02]  /*17f0*/  @!P1 IADD3 R8, R8, 0x1, RZ ;  /* 0x0000000108089810 */ /* 0x000fe40007ffe0ff */
[----:B------:R-:W-:-:S02]  /*1800*/  LOP3.LUT R20, RZ, c[0x0][0x1c0], RZ, 0x33, !PT ;  /* 0x00007000ff147a12 */ /* 0x000fc400078e33ff */
[----:B------:R-:W-:Y:S02]  /*1810*/  @P6 IADD3 R11, R11, 0x1, RZ ;  /* 0x000000010b0b6810 */ /* 0x000fe40007ffe0ff */
[----:B------:R-:W-:Y:S02]  /*1820*/  ISETP.NE.AND P6, PT, R9, RZ, PT ;  /* 0x000000ff0900720c */ /* 0x000fe40003fc5270 */
[----:B------:R-:W-:Y:S01]  /*1830*/  @P2 IADD3 R13, R13, 0x1, RZ ;  /* 0x000000010d0d2810 */ /* 0x000fe20007ffe0ff */
[----:B------:R-:W-:Y:S01]  /*1840*/  IMAD.MOV.U32 R25, RZ, RZ, R11 ;  /* 0x000000ffff197224 */ /* 0x000fe200078e000b */
[----:B------:R-:W-:Y:S02]  /*1850*/  ISETP.GE.AND P2, PT, R10, RZ, PT ;  /* 0x000000ff0a00720c */ /* 0x000fe40003f46270 */
[----:B------:R-:W-:Y:S01]  /*1860*/  SHF.R.S32.HI R4, RZ, 0x1f, R3 ;  /* 0x0000001fff047819 */ /* 0x000fe20000011403 */
[----:B------:R-:W-:Y:S01]  /*1870*/  @!P4 IMAD.MOV R13, RZ, RZ, -R13 ;  /* 0x000000ffff0dc224 */ /* 0x000fe200078e0a0d */
[----:B------:R-:W-:Y:S01]  /*1880*/  ISETP.NE.AND P4, PT, RZ, c[0x0][0x1c0], PT ;  /* 0x00007000ff007a0c */ /* 0x000fe20003f85270 */
[----:B------:R-:W-:Y:S01]  /*1890*/  @!P0 IMAD.MOV R25, RZ, RZ, -R25 ;  /* 0x000000ffff198224 */ /* 0x000fe200078e0a19 */
[----:B------:R-:W-:-:S02]  /*18a0*/  ISETP.NE.AND P1, PT, RZ, UR4, PT ;  /* 0x00000004ff007c0c */ /* 0x000fc4000bf25270 */
[----:B0-----:R-:W-:Y:S02]  /*18b0*/  SHF.R.S32.HI R11, RZ, 0x1f, R6 ;  /* 0x0000001fff0b7819 */ /* 0x001fe40000011406 */
[----:B------:R-:W-:Y:S01]  /*18c0*/  LEA.HI.SX32 R10, R3, 0x1, 0x1 ;  /* 0x00000001030a7811 */ /* 0x000fe200078f0aff */
[----:B------:R-:W-:Y:S01]  /*18d0*/  @!P3 IMAD.MOV R10, RZ, RZ, R4 ;  /* 0x000000ffff0ab224 */ /* 0x000fe200078e0204 */
[----:B------:R-:W-:Y:S02]  /*18e0*/  SEL R21, R21, 0x1, !P1 ;  /* 0x0000000115157807 */ /* 0x000fe40004800000 */
[----:B------:R-:W-:Y:S02]  /*18f0*/  SEL R0, R20, R25, !P4 ;  /* 0x0000001914007207 */ /* 0x000fe40006000000 */
[----:B------:R-:W-:Y:S02]  /*1900*/  @!P6 LOP3.LUT R13, RZ, R5, RZ, 0x33, !PT ;  /* 0x00000005ff0de212 */ /* 0x000fe400078e33ff */
[----:B------:R-:W-:Y:S01]  /*1910*/  LEA.HI R4, R11, R6, RZ, 0x2 ;  /* 0x000000060b047211 */ /* 0x000fe200078f10ff */
[----:B------:R-:W-:Y:S01]  /*1920*/  IMAD R5, R0, R21, RZ ;  /* 0x0000001500057224 */ /* 0x000fe200078e02ff */
[----:B------:R-:W-:-:S02]  /*1930*/  @P5 IADD3 R8, R8, 0x1, RZ ;  /* 0x0000000108085810 */ /* 0x000fc40007ffe0ff */
[----:B------:R-:W-:Y:S01]  /*1940*/  ISETP.LT.U32.AND P0, PT, R22, R13, PT ;  /* 0x0000000d1600720c */ /* 0x000fe20003f01070 */
[----:B------:R-:W-:Y:S01]  /*1950*/  IMAD R10, R10, R5, RZ ;  /* 0x000000050a0a7224 */ /* 0x000fe200078e02ff */
[----:B------:R-:W-:Y:S01]  /*1960*/  SHF.R.S32.HI R11, RZ, 0x1f, R13 ;  /* 0x0000001fff0b7819 */ /* 0x000fe2000001140d */
[----:B------:R-:W-:Y:S01]  /*1970*/  @!P2 IMAD.MOV R8, RZ, RZ, -R8 ;  /* 0x000000ffff08a224 */ /* 0x000fe200078e0a08 */
[----:B------:R-:W-:Y:S02]  /*1980*/  SHF.R.S32.HI R0, RZ, 0x2, R4 ;  /* 0x00000002ff007819 */ /* 0x000fe40000011404 */
[----:B------:R-:W-:Y:S02]  /*1990*/  ISETP.LT.AND.EX P2, PT, R23, R11, PT, P0 ;  /* 0x0000000b1700720c */ /* 0x000fe40003f41300 */
[----:B------:R-:W-:Y:S02]  /*19a0*/  ISETP.GE.AND P0, PT, R0, c[0x0][0x314], PT ;  /* 0x0000c50000007a0c */ /* 0x000fe40003f06270 */
[----:B------:R-:W-:Y:S01]  /*19b0*/  LOP3.LUT R31, R4, 0xfffffffc, RZ, 0xc0, !PT ;  /* 0xfffffffc041f7812 */ /* 0x000fe200078ec0ff */
[----:B------:R-:W-:Y:S01]  /*19c0*/  IMAD.MOV.U32 R4, RZ, RZ, -0x800000 ;  /* 0xff800000ff047424 */ /* 0x000fe200078e00ff */
[----:B------:R-:W-:-:S02]  /*19d0*/  SEL R20, R20, R8, !P4 ;  /* 0x0000000814147207 */ /* 0x000fc40006000000 */
[----:B------:R-:W-:Y:S01]  /*19e0*/  SEL R13, R22, R13, P2 ;  /* 0x0000000d160d7207 */ /* 0x000fe20001000000 */
[----:B------:R-:W-:Y:S01]  /*19f0*/  IMAD.IADD R31, R6, 0x1, -R31 ;  /* 0x00000001061f7824 */ /* 0x000fe200078e0a1f */
[----:B------:R-:W-:-:S05]  /*1a00*/  SEL R11, R23, R11, P2 ;  /* 0x0000000b170b7207 */ /* 0x000fca0001000000 */
[----:B------:R-:W-:Y:S05]  /*1a10*/  @P0 BRA `(.L_x_251) ;  /* 0x0000010000000947 */ /* 0x000fea0003800000 */
[----:B------:R-:W-:Y:S02]  /*1a20*/  IADD3 R8, P2, R12, -UR7, RZ ;  /* 0x800000070c087c10 */ /* 0x000fe4000ff5e0ff */
[----:B------:R-:W-:Y:S02]  /*1a30*/  SHF.R.S32.HI R5, RZ, 0x1f, R31 ;  /* 0x0000001fff057819 */ /* 0x000fe4000001141f */
        /* <DEDUP_REMOVED lines=14> */
.L_x_251:
[----:B------:R-:W-:Y:S05]  /*1b20*/  BSYNC B0 ;  /* 0x0000000000007941 */ /* 0x000fea0003800000 */
.L_x_250:
[C---:B------:R-:W-:Y:S01]  /*1b30*/  ISETP.GT.AND P5, PT, R6.reuse, 0xf, PT ;  /* 0x0000000f0600780c */ /* 0x040fe20003fa4270 */
[----:B------:R-:W-:Y:S01]  /*1b40*/  IMAD.MOV.U32 R30, RZ, RZ, -0x800000 ;  /* 0xff800000ff1e7424 */ /* 0x000fe200078e00ff */
[----:B------:R-:W-:Y:S01]  /*1b50*/  LOP3.LUT P2, RZ, R6, 0x3, RZ, 0xc0, !PT ;  /* 0x0000000306ff7812 */ /* 0x000fe2000784c0ff */
[----:B------:R-:W-:Y:S01]  /*1b60*/  IMAD R25, R31, 0x5, R0 ;  /* 0x000000051f197824 */ /* 0x000fe200078e0200 */
[----:B------:R-:W-:Y:S01]  /*1b70*/  ISETP.GT.AND P3, PT, R9, RZ, PT ;  /* 0x000000ff0900720c */ /* 0x000fe20003f64270 */
[----:B------:R-:W-:Y:S01]  /*1b80*/  IMAD R21, R20, R21, RZ ;  /* 0x0000001514157224 */ /* 0x000fe200078e02ff */
[----:B------:R-:W-:Y:S01]  /*1b90*/  ISETP.GT.OR P2, PT, R6, 0xf, P2 ;  /* 0x0000000f0600780c */ /* 0x000fe20001744670 */
[----:B------:R-:W-:Y:S01]  /*1ba0*/  BSSY B1, `(.L_x_252) ;  /* 0x00001e2000017945 */ /* 0x000fe20003800000 */
[----:B0-----:R-:W-:Y:S01]  /*1bb0*/  SHF.R.S32.HI R22, RZ, 0x1f, R9 ;  /* 0x0000001fff167819 */ /* 0x001fe20000011409 */
[----:B------:R-:W-:-:S04]  /*1bc0*/  IMAD.MOV.U32 R29, RZ, RZ, 0x7f800000 ;  /* 0x7f800000ff1d7424 */ /* 0x000fc800078e00ff */
[----:B------:R-:W-:-:S05]  /*1bd0*/  @!P5 IMAD R23, R0, 0x5, R31 ;  /* 0x000000050017d824 */ /* 0x000fca00078e021f */
[----:B-----5:R-:W-:Y:S04]  /*1be0*/  @!P5 STS [R23.X4], R4 ;  /* 0x000000041700d388 */ /* 0x020fe80000004800 */
[----:B------:R-:W-:Y:S06]  /*1bf0*/  BAR.SYNC.DEFER_BLOCKING 0x0 ;  /* 0x0000000000007b1d */ /* 0x000fec0000010000 */
[----:B------:R-:W0:Y:S04]  /*1c00*/  @!P5 LDS R30, [R25.X4] ;  /* 0x00000000191ed984 */ /* 0x000e280000004800 */
[----:B0-----:R-:W0:Y:S02]  /*1c10*/  SHFL.BFLY PT, R5, R30, 0x2, 0x1f ;  /* 0x0c401f001e057f89 */ /* 0x001e2400000e0000 */
[----:B0-----:R-:W-:-:S05]  /*1c20*/  FMNMX.FTZ R8, R5, R30, !PT ;  /* 0x0000001e05087209 */ /* 0x001fca0007810000 */
[----:B------:R-:W0:Y:S02]  /*1c30*/  SHFL.BFLY PT, R5, R8, 0x1, 0x1f ;  /* 0x0c201f0008057f89 */ /* 0x000e2400000e0000 */
[----:B0-----:R-:W-:Y:S02]  /*1c40*/  FMNMX.FTZ R5, R8, R5, !PT ;  /* 0x0000000508057209 */ /* 0x001fe40007810000 */
[----:B------:R-:W-:Y:S02]  /*1c50*/  LEA.HI.SX32 R8, R9, 0x1, 0x1 ;  /* 0x0000000109087811 */ /* 0x000fe400078f0aff */
[C---:B------:R-:W-:Y:S02]  /*1c60*/  FSETP.NEU.FTZ.AND P0, PT, R5.reuse, -INF , PT ;  /* 0xff8000000500780b */ /* 0x040fe40003f1d000 */
[----:B------:R-:W-:Y:S02]  /*1c70*/  @!P3 IADD3 R8, R22, RZ, RZ ;  /* 0x000000ff1608b210 */ /* 0x000fe40007ffe0ff */
[----:B------:R-:W-:-:S03]  /*1c80*/  FSEL R5, R5, RZ, P0 ;  /* 0x000000ff05057208 */ /* 0x000fc60000000000 */
[----:B------:R-:W-:Y:S02]  /*1c90*/  IMAD R8, R21, R8, RZ ;  /* 0x0000000815087224 */ /* 0x000fe400078e02ff */
[----:B------:R-:W-:-:S04]  /*1ca0*/  FADD.FTZ R24, -R5, R30 ;  /* 0x0000001e05187221 */ /* 0x000fc80000010100 */
[----:B------:R-:W-:-:S06]  /*1cb0*/  FMUL.FTZ R24, R24, 1.4426950216293334961 ;  /* 0x3fb8aa3b18187820 */ /* 0x000fcc0000410000 */
[----:B------:R-:W0:Y:S02]  /*1cc0*/  MUFU.EX2 R24, R24 ;  /* 0x0000001800187308 */ /* 0x000e240000000800 */
[----:B0-----:R-:W0:Y:S02]  /*1cd0*/  SHFL.BFLY PT, R23, R24, 0x2, 0x1f ;  /* 0x0c401f0018177f89 */ /* 0x001e2400000e0000 */
[----:B0-----:R-:W-:-:S05]  /*1ce0*/  FADD.FTZ R23, R24, R23 ;  /* 0x0000001718177221 */ /* 0x001fca0000010000 */
[----:B------:R-:W0:Y:S02]  /*1cf0*/  SHFL.BFLY PT, R4, R23, 0x1, 0x1f ;  /* 0x0c201f0017047f89 */ /* 0x000e2400000e0000 */
[----:B0-----:R-:W-:-:S05]  /*1d00*/  FADD.FTZ R4, R23, R4 ;  /* 0x0000000417047221 */ /* 0x001fca0000010000 */
[----:B------:R-:W-:-:S13]  /*1d10*/  FSETP.NE.FTZ.AND P0, PT, R4, RZ, PT ;  /* 0x000000ff0400720b */ /* 0x000fda0003f15000 */
[----:B------:R-:W0:Y:S02]  /*1d20*/  @P0 MUFU.LG2 R4, R4 ;  /* 0x0000000400040308 */ /* 0x000e240000000c00 */
[----:B0-----:R-:W-:Y:S01]  /*1d30*/  @P0 FFMA.FTZ R29, R4, 0.69314718246459960938, R5 ;  /* 0x3f317218041d0823 */ /* 0x001fe20000010005 */
        /* <DEDUP_REMOVED lines=37> */
[----:B------:R-:W-:Y:S05]  /*1f90*/  CALL.REL.NOINC `($__internal_5_$__cuda_sm20_div_s64) ;  /* 0x0000228000007944 */ /* 0x000fea0003c00000 */
        /* <DEDUP_REMOVED lines=9> */
.L_x_256:
[----:B------:R-:W0:Y:S01]  /*2030*/  I2F.U32.RP R22, R40 ;  /* 0x0000002800167306 */ /* 0x000e220000209000 */
[----:B------:R-:W-:Y:S01]  /*2040*/  ISETP.NE.U32.AND P0, PT, R40, RZ, PT ;  /* 0x000000ff2800720c */ /* 0x000fe20003f05070 */
[----:B------:R-:W-:Y:S01]  /*2050*/  IMAD.MOV.U32 R45, RZ, RZ, RZ ;  /* 0x000000ffff2d7224 */ /* 0x000fe200078e00ff */
[----:B------:R-:W-:-:S05]  /*2060*/  MOV R23, RZ ;  /* 0x000000ff00177202 */ /* 0x000fca0000000f00 */
        /* <DEDUP_REMOVED lines=18> */
.L_x_257:
[----:B------:R-:W-:Y:S05]  /*2190*/  BSYNC B0 ;  /* 0x0000000000007941 */ /* 0x000fea0003800000 */
.L_x_255:
[----:B------:R-:W-:Y:S01]  /*21a0*/  LOP3.LUT R0, R23, R2, RZ, 0xfc, !PT ;  /* 0x0000000217007212 */ /* 0x000fe200078efcff */
[----:B------:R-:W-:Y:S03]  /*21b0*/  BSSY B0, `(.L_x_258) ;  /* 0x0000027000007945 */ /* 0x000fe60003800000 */
[----:B------:R-:W-:-:S13]  /*21c0*/  ISETP.NE.U32.AND P0, PT, R0, RZ, PT ;  /* 0x000000ff0000720c */ /* 0x000fda0003f05070 */
[----:B------:R-:W-:Y:S05]  /*21d0*/  @!P0 BRA `(.L_x_259) ;  /* 0x000000e000008947 */ /* 0x000fea0003800000 */
[----:B------:R-:W-:Y:S01]  /*21e0*/  IMAD.MOV.U32 R24, RZ, RZ, R37 ;  /* 0x000000ffff187224 */ /* 0x000fe200078e0025 */
[----:B------:R-:W-:Y:S02]  /*21f0*/  MOV R5, R2 ;  /* 0x0000000200057202 */ /* 0x000fe40000000f00 */
[----:B------:R-:W-:Y:S02]  /*2200*/  MOV R22, 0x2220 ;  /* 0x0000222000167802 */ /* 0x000fe40000000f00 */
[----:B------:R-:W-:Y:S05]  /*2210*/  CALL.REL.NOINC `($__internal_5_$__cuda_sm20_div_s64) ;  /* 0x0000200000007944 */ /* 0x000fea0003c00000 */
[-C--:B------:R-:W-:Y:S02]  /*2220*/  IADD3 R5, P0, RZ, -R0.reuse, RZ ;  /* 0x80000000ff057210 */ /* 0x080fe40007f1e0ff */
[----:B------:R-:W-:Y:S02]  /*2230*/  MOV R35, R23 ;  /* 0x0000001700237202 */ /* 0x000fe40000000f00 */
[----:B------:R-:W-:Y:S02]  /*2240*/  IADD3.X R20, RZ, ~R21, RZ, P0, !PT ;  /* 0x80000015ff147210 */ /* 0x000fe400007fe4ff */
[----:B------:R-:W-:Y:S01]  /*2250*/  MOV R36, R0 ;  /* 0x0000000000247202 */ /* 0x000fe20000000f00 */
[----:B------:R-:W-:-:S04]  /*2260*/  IMAD.WIDE.U32 R32, R37, R5, R34 ;  /* 0x0000000525207225 */ /* 0x000fc800078e0022 */
[----:B------:R-:W-:Y:S01]  /*2270*/  IMAD R20, R20, R37, RZ ;  /* 0x0000002514147224 */ /* 0x000fe200078e02ff */
[----:B------:R-:W-:-:S03]  /*2280*/  MOV R37, R21 ;  /* 0x0000001500257202 */ /* 0x000fc60000000f00 */
[----:B------:R-:W-:-:S05]  /*2290*/  IMAD R20, R2, R5, R20 ;  /* 0x0000000502147224 */ /* 0x000fca00078e0214 */
[----:B------:R-:W-:Y:S01]  /*22a0*/  IADD3 R33, R33, R20, RZ ;  /* 0x0000001421217210 */ /* 0x000fe20007ffe0ff */
[----:B------:R-:W-:Y:S05]  /*22b0*/  BRA `(.L_x_260) ;  /* 0x0000016000007947 */ /* 0x000fea0003800000 */
.L_x_259:
[----:B------:R-:W0:Y:S01]  /*22c0*/  I2F.U32.RP R2, R37 ;  /* 0x0000002500027306 */ /* 0x000e220000209000 */
[----:B------:R-:W-:Y:S02]  /*22d0*/  ISETP.NE.U32.AND P0, PT, R37, RZ, PT ;  /* 0x000000ff2500720c */ /* 0x000fe40003f05070 */
        /* <DEDUP_REMOVED lines=19> */
[----:B------:R-:W-:Y:S02]  /*2410*/  IMAD.MOV.U32 R37, RZ, RZ, RZ ;  /* 0x000000ffff257224 */ /* 0x000fe400078e00ff */
.L_x_260:
[----:B------:R-:W-:Y:S05]  /*2420*/  BSYNC B0 ;  /* 0x0000000000007941 */ /* 0x000fea0003800000 */
.L_x_258:
[----:B------:R-:W-:Y:S01]  /*2430*/  LOP3.LUT R0, R37, R4, RZ, 0xfc, !PT ;  /* 0x0000000425007212 */ /* 0x000fe200078efcff */
[----:B------:R-:W-:Y:S01]  /*2440*/  IMAD.MOV.U32 R26, RZ, RZ, c[0x0][0x210] ;  /* 0x00008400ff1a7624 */ /* 0x000fe200078e00ff */
[----:B------:R-:W-:Y:S02]  /*2450*/  BSSY B0, `(.L_x_261) ;  /* 0x000002d000007945 */ /* 0x000fe40003800000 */
[----:B------:R-:W-:Y:S01]  /*2460*/  ISETP.NE.U32.AND P0, PT, R0, RZ, PT ;  /* 0x000000ff0000720c */ /* 0x000fe20003f05070 */
[C---:B------:R-:W-:Y:S01]  /*2470*/  IMAD R2, R26.reuse, c[0x0][0x214], RZ ;  /* 0x000085001a027a24 */ /* 0x040fe200078e02ff */
[----:B------:R-:W-:-:S11]  /*2480*/  SEL R26, R26, 0x1, P1 ;  /* 0x000000011a1a7807 */ /* 0x000fd60000800000 */
[----:B------:R-:W-:Y:S05]  /*2490*/  @!P0 BRA `(.L_x_262) ;  /* 0x0000012000008947 */ /* 0x000fea0003800000 */
[----:B------:R-:W-:Y:S01]  /*24a0*/  IMAD.MOV.U32 R34, RZ, RZ, R36 ;  /* 0x000000ffff227224 */ /* 0x000fe200078e0024 */
[----:B------:R-:W-:Y:S01]  /*24b0*/  MOV R24, R6 ;  /* 0x0000000600187202 */ /* 0x000fe20000000f00 */
[----:B------:R-:W-:Y:S01]  /*24c0*/  IMAD.MOV.U32 R23, RZ, RZ, R37 ;  /* 0x000000ffff177224 */ /* 0x000fe200078e0025 */
[----:B------:R-:W-:Y:S02]  /*24d0*/  MOV R5, R4 ;  /* 0x0000000400057202 */ /* 0x000fe40000000f00 */
[----:B------:R-:W-:Y:S02]  /*24e0*/  MOV R22, 0x2500 ;  /* 0x0000250000167802 */ /* 0x000fe40000000f00 */
[----:B------:R-:W-:Y:S05]  /*24f0*/  CALL.REL.NOINC `($__internal_5_$__cuda_sm20_div_s64) ;  /* 0x00001d2000007944 */ /* 0x000fea0003c00000 */
[----:B------:R-:W-:Y:S01]  /*2500*/  IADD3 R23, P0, RZ, -R0, RZ ;  /* 0x80000000ff177210 */ /* 0x000fe20007f1e0ff */
[----:B------:R-:W-:Y:S01]  /*2510*/  IMAD.MOV.U32 R35, RZ, RZ, R37 ;  /* 0x000000ffff237224 */ /* 0x000fe200078e0025 */
[----:B------:R-:W-:Y:S02]  /*2520*/  MOV R34, R36 ;  /* 0x0000002400227202 */ /* 0x000fe40000000f00 */
[----:B------:R-:W-:Y:S02]  /*2530*/  IADD3.X R5, RZ, ~R21, RZ, P0, !PT ;  /* 0x80000015ff057210 */ /* 0x000fe400007fe4ff */
[----:B------:R-:W-:Y:S01]  /*2540*/  MOV R22, R0 ;  /* 0x0000000000167202 */ /* 0x000fe20000000f00 */
[----:B------:R-:W-:-:S04]  /*2550*/  IMAD.WIDE.U32 R34, R6, R23, R34 ;  /* 0x0000001706227225 */ /* 0x000fc800078e0022 */
[----:B------:R-:W-:Y:S01]  /*2560*/  IMAD R5, R5, R6, RZ ;  /* 0x0000000605057224 */ /* 0x000fe200078e02ff */
[----:B------:R-:W-:-:S03]  /*2570*/  MOV R6, R34 ;  /* 0x0000002200067202 */ /* 0x000fc60000000f00 */
[----:B------:R-:W-:Y:S01]  /*2580*/  IMAD R5, R4, R23, R5 ;  /* 0x0000001704057224 */ /* 0x000fe200078e0205 */
[----:B------:R-:W-:-:S03]  /*2590*/  MOV R23, R21 ;  /* 0x0000001500177202 */ /* 0x000fc60000000f00 */
[----:B------:R-:W-:Y:S01]  /*25a0*/  IMAD.IADD R5, R35, 0x1, R5 ;  /* 0x0000000123057824 */ /* 0x000fe200078e0205 */
[----:B------:R-:W-:Y:S05]  /*25b0*/  BRA `(.L_x_263) ;  /* 0x0000016000007947 */ /* 0x000fea0003800000 */
.L_x_262:
        /* <DEDUP_REMOVED lines=22> */
.L_x_263:
[----:B------:R-:W-:Y:S05]  /*2720*/  BSYNC B0 ;  /* 0x0000000000007941 */ /* 0x000fea0003800000 */
.L_x_261:
[-C--:B------:R-:W-:Y:S01]  /*2730*/  IMAD R21, R39, R19.reuse, RZ ;  /* 0x0000001327157224 */ /* 0x080fe200078e02ff */
[----:B------:R-:W-:Y:S01]  /*2740*/  ULDC.U8 UR5, c[0x0][0x329] ;  /* 0x0000ca4000057ab9 */ /* 0x000fe20000000000 */
[C---:B------:R-:W-:Y:S01]  /*2750*/  IMAD.WIDE.U32 R36, R38.reuse, R19, RZ ;  /* 0x0000001326247225 */ /* 0x040fe200078e00ff */
[----:B------:R-:W-:Y:S01]  /*2760*/  UISETP.NE.AND UP0, UPT, UR5, URZ, UPT ;  /* 0x0000003f0500728c */ /* 0x000fe2000bf05270 */
[----:B------:R-:W-:Y:S01]  /*2770*/  BSSY B0, `(.L_x_264) ;  /* 0x0000044000007945 */ /* 0x000fe20003800000 */
[----:B------:R-:W-:Y:S01]  /*2780*/  ULDC UR4, c[0x0][0x214] ;  /* 0x0000850000047ab9 */ /* 0x000fe20000000800 */
[----:B------:R-:W-:Y:S01]  /*2790*/  IMAD R21, R38, R18, R21 ;  /* 0x0000001226157224 */ /* 0x000fe200078e0215 */
[----:B------:R-:W-:Y:S01]  /*27a0*/  USEL UR4, UR4, 0x1, !UP0 ;  /* 0x0000000104047887 */ /* 0x000fe2000c000000 */
[----:B------:R-:W-:Y:S02]  /*27b0*/  IMAD R27, R5, R2, RZ ;  /* 0x00000002051b7224 */ /* 0x000fe400078e02ff */
[----:B------:R-:W-:Y:S01]  /*27c0*/  IMAD R33, R33, R26, RZ ;  /* 0x0000001a21217224 */ /* 0x000fe200078e02ff */
[----:B------:R-:W-:Y:S01]  /*27d0*/  IADD3 R0, R37, R21, RZ ;  /* 0x0000001525007210 */ /* 0x000fe20007ffe0ff */
[----:B------:R-:W-:Y:S01]  /*27e0*/  USHF.R.S32.HI UR5, URZ, 0x1f, UR4 ;  /* 0x0000001f3f057899 */ /* 0x000fe20008011404 */
[----:B------:R-:W-:Y:S01]  /*27f0*/  SHF.R.S32.HI R21, RZ, 0x1f, R26 ;  /* 0x0000001fff157819 */ /* 0x000fe2000001141a */
[----:B------:R-:W-:-:S02]  /*2800*/  IMAD R23, R23, UR4, RZ ;  /* 0x0000000417177c24 */ /* 0x000fc4000f8e02ff */
[-C--:B------:R-:W-:Y:S01]  /*2810*/  IMAD R35, R0, R17.reuse, RZ ;  /* 0x0000001100237224 */ /* 0x080fe200078e02ff */
[----:B------:R-:W-:Y:S01]  /*2820*/  SHF.R.S32.HI R0, RZ, 0x1f, R2 ;  /* 0x0000001fff007819 */ /* 0x000fe20000011402 */
[----:B------:R-:W-:Y:S02]  /*2830*/  IMAD R21, R21, R32, R33 ;  /* 0x0000002015157224 */ /* 0x000fe400078e0221 */
[----:B------:R-:W-:Y:S02]  /*2840*/  IMAD R35, R16, R36, R35 ;  /* 0x0000002410237224 */ /* 0x000fe400078e0223 */
[----:B------:R-:W-:-:S04]  /*2850*/  IMAD.WIDE.U32 R36, R36, R17, RZ ;  /* 0x0000001124247225 */ /* 0x000fc800078e00ff */
[----:B------:R-:W-:Y:S01]  /*2860*/  IMAD R27, R0, R6, R27 ;  /* 0x00000006001b7224 */ /* 0x000fe200078e021b */
[----:B------:R-:W-:Y:S01]  /*2870*/  IADD3 R5, R37, R35, RZ ;  /* 0x0000002325057210 */ /* 0x000fe20007ffe0ff */
[----:B------:R-:W-:-:S03]  /*2880*/  IMAD.WIDE.U32 R40, R6, R2, RZ ;  /* 0x0000000206287225 */ /* 0x000fc600078e00ff */
[----:B------:R-:W-:Y:S01]  /*2890*/  LOP3.LUT R0, R45, R5, RZ, 0xfc, !PT ;  /* 0x000000052d007212 */ /* 0x000fe200078efcff */
[----:B------:R-:W-:Y:S01]  /*28a0*/  IMAD.WIDE.U32 R32, R32, R26, RZ ;  /* 0x0000001a20207225 */ /* 0x000fe200078e00ff */
[----:B------:R-:W-:Y:S02]  /*28b0*/  IADD3 R6, R41, R27, RZ ;  /* 0x0000001b29067210 */ /* 0x000fe40007ffe0ff */
[----:B------:R-:W-:Y:S01]  /*28c0*/  ISETP.NE.U32.AND P0, PT, R0, RZ, PT ;  /* 0x000000ff0000720c */ /* 0x000fe20003f05070 */
[C---:B------:R-:W-:Y:S02]  /*28d0*/  IMAD R23, R22.reuse, UR5, R23 ;  /* 0x0000000516177c24 */ /* 0x040fe4000f8e0217 */
[----:B------:R-:W-:-:S04]  /*28e0*/  IMAD.WIDE.U32 R38, R22, UR4, RZ ;  /* 0x0000000416267c25 */ /* 0x000fc8000f8e00ff */
[-C--:B------:R-:W-:Y:S01]  /*28f0*/  IMAD R4, R9, R2.reuse, RZ ;  /* 0x0000000209047224 */ /* 0x080fe200078e02ff */
[----:B------:R-:W-:Y:S01]  /*2900*/  IADD3 R9, R39, R23, RZ ;  /* 0x0000001727097210 */ /* 0x000fe20007ffe0ff */
[----:B------:R-:W-:Y:S01]  /*2910*/  IMAD R3, R3, R2, RZ ;  /* 0x0000000203037224 */ /* 0x000fe200078e02ff */
[----:B------:R-:W-:-:S03]  /*2920*/  IADD3 R2, R33, R21, RZ ;  /* 0x0000001521027210 */ /* 0x000fc60007ffe0ff */
[----:B------:R-:W-:Y:S05]  /*2930*/  @!P0 BRA `(.L_x_265) ;  /* 0x0000010000008947 */ /* 0x000fea0003800000 */
[----:B------:R-:W-:Y:S01]  /*2940*/  IMAD.MOV.U32 R34, RZ, RZ, R44 ;  /* 0x000000ffff227224 */ /* 0x000fe200078e002c */
[----:B------:R-:W-:Y:S01]  /*2950*/  MOV R23, R45 ;  /* 0x0000002d00177202 */ /* 0x000fe20000000f00 */
[----:B------:R-:W-:Y:S01]  /*2960*/  IMAD.MOV.U32 R24, RZ, RZ, R36 ;  /* 0x000000ffff187224 */ /* 0x000fe200078e0024 */
[----:B------:R-:W-:Y:S02]  /*2970*/  MOV R22, 0x2990 ;  /* 0x0000299000167802 */ /* 0x000fe40000000f00 */
[----:B------:R-:W-:Y:S05]  /*2980*/  CALL.REL.NOINC `($__internal_5_$__cuda_sm20_div_s64) ;  /* 0x0000189000007944 */ /* 0x000fea0003c00000 */
[----:B------:R-:W-:Y:S02]  /*2990*/  IADD3 R20, P0, RZ, -R0, RZ ;  /* 0x80000000ff147210 */ /* 0x000fe40007f1e0ff */
[----:B------:R-:W-:Y:S02]  /*29a0*/  MOV R34, R44 ;  /* 0x0000002c00227202 */ /* 0x000fe40000000f00 */
[----:B------:R-:W-:Y:S02]  /*29b0*/  IADD3.X R23, RZ, ~R21, RZ, P0, !PT ;  /* 0x80000015ff177210 */ /* 0x000fe400007fe4ff */
[----:B------:R-:W-:Y:S01]  /*29c0*/  MOV R35, R45 ;  /* 0x0000002d00237202 */ /* 0x000fe20000000f00 */
[----:B------:R-:W-:Y:S01]  /*29d0*/  IMAD.MOV.U32 R45, RZ, RZ, R21 ;  /* 0x000000ffff2d7224 */ /* 0x000fe200078e0015 */
[----:B------:R-:W-:Y:S01]  /*29e0*/  MOV R44, R0 ;  /* 0x00000000002c7202 */ /* 0x000fe20000000f00 */
[----:B------:R-:W-:-:S02]  /*29f0*/  IMAD R23, R23, R36, RZ ;  /* 0x0000002417177224 */ /* 0x000fc400078e02ff */
[----:B------:R-:W-:-:S04]  /*2a00*/  IMAD.WIDE.U32 R36, R20, R36, R34 ;  /* 0x0000002414247225 */ /* 0x000fc800078e0022 */
[----:B------:R-:W-:-:S04]  /*2a10*/  IMAD R23, R5, R20, R23 ;  /* 0x0000001405177224 */ /* 0x000fc800078e0217 */
[----:B------:R-:W-:Y:S01]  /*2a20*/  IMAD.IADD R23, R37, 0x1, R23 ;  /* 0x0000000125177824 */ /* 0x000fe200078e0217 */
[----:B------:R-:W-:Y:S05]  /*2a30*/  BRA `(.L_x_266) ;  /* 0x0000017000007947 */ /* 0x000fea0003800000 */
.L_x_265:
        /* <DEDUP_REMOVED lines=23> */
.L_x_266:
[----:B------:R-:W-:Y:S05]  /*2bb0*/  BSYNC B0 ;  /* 0x0000000000007941 */ /* 0x000fea0003800000 */
.L_x_264:
        /* <DEDUP_REMOVED lines=11> */
[----:B------:R-:W-:Y:S02]  /*2c70*/  IADD3.X R20, RZ, ~R21, RZ, P0, !PT ;  /* 0x80000015ff147210 */ /* 0x000fe400007fe4ff */
[----:B------:R-:W-:Y:S01]  /*2c80*/  MOV R46, R0 ;  /* 0x00000000002e7202 */ /* 0x000fe20000000f00 */
[----:B------:R-:W-:Y:S01]  /*2c90*/  IMAD.WIDE.U32 R36, R19, R5, R36 ;  /* 0x0000000513247225 */ /* 0x000fe200078e0024 */
[----:B------:R-:W-:-:S03]  /*2ca0*/  MOV R47, R21 ;  /* 0x00000015002f7202 */ /* 0x000fc60000000f00 */
[----:B------:R-:W-:-:S04]  /*2cb0*/  IMAD R20, R20, R19, RZ ;  /* 0x0000001314147224 */ /* 0x000fc800078e02ff */
[----:B------:R-:W-:-:S05]  /*2cc0*/  IMAD R18, R18, R5, R20 ;  /* 0x0000000512127224 */ /* 0x000fca00078e0214 */
[----:B------:R-:W-:Y:S01]  /*2cd0*/  IADD3 R18, R37, R18, RZ ;  /* 0x0000001225127210 */ /* 0x000fe20007ffe0ff */
[----:B------:R-:W-:Y:S05]  /*2ce0*/  BRA `(.L_x_269) ;  /* 0x0000016000007947 */ /* 0x000fea0003800000 */
.L_x_268:
[----:B------:R-:W0:Y:S01]  /*2cf0*/  I2F.U32.RP R20, R19 ;  /* 0x0000001300147306 */ /* 0x000e220000209000 */
[----:B------:R-:W-:Y:S01]  /*2d00*/  HFMA2.MMA R22, -RZ, RZ, 0, 0 ;  /* 0x00000000ff167435 */ /* 0x000fe200000001ff */
[----:B------:R-:W-:Y:S01]  /*2d10*/  ISETP.NE.U32.AND P0, PT, R19, RZ, PT ;  /* 0x000000ff1300720c */ /* 0x000fe20003f05070 */
[----:B------:R-:W-:-:S05]  /*2d20*/  IMAD.MOV.U32 R47, RZ, RZ, RZ ;  /* 0x000000ffff2f7224 */ /* 0x000fca00078e00ff */
[----:B0-----:R-:W0:Y:S02]  /*2d30*/  MUFU.RCP R18, R20 ;  /* 0x0000001400127308 */ /* 0x001e240000001000 */
[----:B0-----:R-:W-:-:S06]  /*2d40*/  IADD3 R18, R18, 0xffffffe, RZ ;  /* 0x0ffffffe12127810 */ /* 0x001fcc0007ffe0ff */
[----:B------:R-:W0:Y:S02]  /*2d50*/  F2I.FTZ.U32.TRUNC.NTZ R23, R18 ;  /* 0x0000001200177305 */ /* 0x000e24000021f000 */
[----:B0-----:R-:W-:Y:S01]  /*2d60*/  IMAD.MOV R0, RZ, RZ, -R23 ;  /* 0x000000ffff007224 */ /* 0x001fe200078e0a17 */
[----:B------:R-:W-:-:S03]  /*2d70*/  MOV R18, RZ ;  /* 0x000000ff00127202 */ /* 0x000fc60000000f00 */
        /* <DEDUP_REMOVED lines=13> */
.L_x_269:
[----:B------:R-:W-:Y:S05]  /*2e50*/  BSYNC B0 ;  /* 0x0000000000007941 */ /* 0x000fea0003800000 */
.L_x_267:
        /* <DEDUP_REMOVED lines=22> */
.L_x_271:
        /* <DEDUP_REMOVED lines=23> */
.L_x_272:
[----:B------:R-:W-:Y:S05]  /*3130*/  BSYNC B0 ;  /* 0x0000000000007941 */ /* 0x000fea0003800000 */
.L_x_270:
[----:B------:R-:W-:Y:S01]  /*3140*/  SHF.R.S32.HI R0, RZ, 0x1f, R10 ;  /* 0x0000001fff007819 */ /* 0x000fe2000001140a */
[-C--:B------:R-:W-:Y:S01]  /*3150*/  IMAD R5, R23, R10.reuse, RZ ;  /* 0x0000000a17057224 */ /* 0x080fe200078e02ff */
[----:B------:R-:W-:Y:S01]  /*3160*/  SHF.R.S32.HI R17, RZ, 0x1f, R3 ;  /* 0x0000001fff117819 */ /* 0x000fe20000011403 */
[----:B------:R-:W-:Y:S01]  /*3170*/  IMAD.WIDE.U32 R46, R22, R10, RZ ;  /* 0x0000000a162e7225 */ /* 0x000fe200078e00ff */
[----:B------:R-:W-:Y:S01]  /*3180*/  LOP3.LUT R10, R45, R14, RZ, 0xfc, !PT ;  /* 0x0000000e2d0a7212 */ /* 0x000fe200078efcff */
[----:B------:R-:W-:Y:S02]  /*3190*/  BSSY B0, `(.L_x_273) ;  /* 0x0000038000007945 */ /* 0x000fe40003800000 */
[----:B------:R-:W-:Y:S01]  /*31a0*/  IMAD R37, R26, c[0x0][0x214], RZ ;  /* 0x000085001a257a24 */ /* 0x000fe200078e02ff */
[----:B------:R-:W-:Y:S01]  /*31b0*/  ISETP.NE.U32.AND P0, PT, R10, RZ, PT ;  /* 0x000000ff0a00720c */ /* 0x000fe20003f05070 */
[----:B------:R-:W-:Y:S02]  /*31c0*/  IMAD R5, R0, R22, R5 ;  /* 0x0000001600057224 */ /* 0x000fe400078e0205 */
[----:B------:R-:W-:Y:S01]  /*31d0*/  IMAD R0, R18, R37, RZ ;  /* 0x0000002512007224 */ /* 0x000fe200078e02ff */
[----:B------:R-:W-:Y:S01]  /*31e0*/  SHF.R.S32.HI R21, RZ, 0x1f, R37 ;  /* 0x0000001fff157819 */ /* 0x000fe20000011425 */
[----:B------:R-:W-:Y:S01]  /*31f0*/  IMAD R16, R16, R3, RZ ;  /* 0x0000000310107224 */ /* 0x000fe200078e02ff */
[----:B------:R-:W-:Y:S01]  /*3200*/  IADD3 R10, R47, R5, RZ ;  /* 0x000000052f0a7210 */ /* 0x000fe20007ffe0ff */
[----:B------:R-:W-:-:S04]  /*3210*/  IMAD.WIDE.U32 R18, R20, R3, RZ ;  /* 0x0000000314127225 */ /* 0x000fc800078e00ff */
[----:B------:R-:W-:Y:S02]  /*3220*/  IMAD R3, R21, R36, R0 ;  /* 0x0000002415037224 */ /* 0x000fe400078e0200 */
[----:B------:R-:W-:Y:S02]  /*3230*/  IMAD R17, R17, R20, R16 ;  /* 0x0000001411117224 */ /* 0x000fe400078e0210 */
[----:B------:R-:W-:-:S03]  /*3240*/  IMAD.WIDE.U32 R36, R36, R37, RZ ;  /* 0x0000002524247225 */ /* 0x000fc600078e00ff */
[----:B------:R-:W-:Y:S02]  /*3250*/  IADD3 R16, R19, R17, RZ ;  /* 0x0000001113107210 */ /* 0x000fe40007ffe0ff */
[----:B------:R-:W-:Y:S01]  /*3260*/  IADD3 R3, R37, R3, RZ ;  /* 0x0000000325037210 */ /* 0x000fe20007ffe0ff */
        /* <DEDUP_REMOVED lines=9> */
[----:B------:R-:W-:-:S02]  /*3300*/  MOV R22, R44 ;  /* 0x0000002c00167202 */ /* 0x000fc40000000f00 */
[----:B------:R-:W-:Y:S02]  /*3310*/  IADD3.X R20, RZ, ~R21, RZ, P0, !PT ;  /* 0x80000015ff147210 */ /* 0x000fe400007fe4ff */
        /* <DEDUP_REMOVED lines=8> */
.L_x_274:
        /* <DEDUP_REMOVED lines=23> */
.L_x_275:
[----:B------:R-:W-:Y:S05]  /*3510*/  BSYNC B0 ;  /* 0x0000000000007941 */ /* 0x000fea0003800000 */
.L_x_273:
[----:B------:R-:W-:Y:S01]  /*3520*/  LOP3.LUT R0, R45, R11, RZ, 0xfc, !PT ;  /* 0x0000000b2d007212 */ /* 0x000fe200078efcff */
[----:B------:R-:W-:Y:S01]  /*3530*/  IMAD R26, R7, R26, RZ ;  /* 0x0000001a071a7224 */ /* 0x000fe200078e02ff */
[----:B------:R-:W-:Y:S02]  /*3540*/  BSSY B0, `(.L_x_276) ;  /* 0x0000030000007945 */ /* 0x000fe40003800000 */
[----:B------:R-:W-:Y:S01]  /*3550*/  ISETP.NE.U32.AND P0, PT, R0, RZ, PT ;  /* 0x000000ff0000720c */ /* 0x000fe20003f05070 */
        /* <DEDUP_REMOVED lines=12> */
[----:B------:R-:W-:Y:S02]  /*3620*/  IADD3 R20, P0, RZ, -R0, RZ ;  /* 0x80000000ff147210 */ /* 0x000fe40007f1e0ff */
[----:B------:R-:W-:Y:S02]  /*3630*/  MOV R22, R44 ;  /* 0x0000002c00167202 */ /* 0x000fe40000000f00 */
[----:B------:R-:W-:-:S02]  /*3640*/  IADD3.X R14, RZ, ~R21, RZ, P0, !PT ;  /* 0x80000015ff0e7210 */ /* 0x000fc400007fe4ff */
[----:B------:R-:W-:-:S03]  /*3650*/  MOV R23, R45 ;  /* 0x0000002d00177202 */ /* 0x000fc60000000f00 */
[----:B------:R-:W-:Y:S02]  /*3660*/  IMAD R14, R14, R13, RZ ;  /* 0x0000000d0e0e7224 */ /* 0x000fe400078e02ff */
[----:B------:R-:W-:-:S04]  /*3670*/  IMAD.WIDE.U32 R22, R13, R20, R22 ;  /* 0x000000140d167225 */ /* 0x000fc800078e0016 */
[----:B------:R-:W-:Y:S02]  /*3680*/  IMAD R14, R11, R20, R14 ;  /* 0x000000140b0e7224 */ /* 0x000fe400078e020e */
[----:B------:R-:W-:Y:S02]  /*3690*/  IMAD.MOV.U32 R13, RZ, RZ, R22 ;  /* 0x000000ffff0d7224 */ /* 0x000fe400078e0016 */
[----:B------:R-:W-:Y:S01]  /*36a0*/  IMAD.MOV.U32 R20, RZ, RZ, R0 ;  /* 0x000000ffff147224 */ /* 0x000fe200078e0000 */
[----:B------:R-:W-:Y:S01]  /*36b0*/  IADD3 R5, R23, R14, RZ ;  /* 0x0000000e17057210 */ /* 0x000fe20007ffe0ff */
[----:B------:R-:W-:Y:S05]  /*36c0*/  BRA `(.L_x_278) ;  /* 0x0000017000007947 */ /* 0x000fea0003800000 */
.L_x_277:
        /* <DEDUP_REMOVED lines=10> */
[----:B------:R-:W-:-:S04]  /*3770*/  IMAD.HI.U32 R14, R5, R44, RZ ;  /* 0x0000002c050e7227 */ /* 0x000fc800078e00ff */
[----:B------:R-:W-:Y:S01]  /*3780*/  IMAD.MOV.U32 R5, RZ, RZ, RZ ;  /* 0x000000ffff057224 */ /* 0x000fe200078e00ff */
        /* <DEDUP_REMOVED lines=11> */
.L_x_278:
[----:B------:R-:W-:Y:S05]  /*3840*/  BSYNC B0 ;  /* 0x0000000000007941 */ /* 0x000fea0003800000 */
.L_x_276:
[----:B------:R-:W-:Y:S02]  /*3850*/  IADD3 R33, P1, P0, R40, R38, R32 ;  /* 0x0000002628217210 */ /* 0x000fe4000783e020 */
[----:B------:R-:W-:Y:S02]  /*3860*/  SHF.R.S32.HI R0, RZ, 0x1f, R8 ;  /* 0x0000001fff007819 */ /* 0x000fe40000011408 */
[----:B------:R-:W-:Y:S02]  /*3870*/  IADD3 R33, P3, P2, R46, R33, R36 ;  /* 0x000000212e217210 */ /* 0x000fe40007a7e024 */
[----:B------:R-:W-:Y:S02]  /*3880*/  IADD3.X R2, R6, R9, R2, P1, P0 ;  /* 0x0000000906027210 */ /* 0x000fe40000fe0402 */
[----:B------:R-:W-:Y:S02]  /*3890*/  IADD3 R18, P1, P0, R48, R33, R18 ;  /* 0x0000002130127210 */ /* 0x000fe4000783e012 */
[----:B------:R-:W-:Y:S01]  /*38a0*/  IADD3.X R2, R10, R2, R3, P3, P2 ;  /* 0x000000020a027210 */ /* 0x000fe20001fe4403 */
[----:B------:R-:W-:-:S03]  /*38b0*/  IMAD R3, R21, R8, RZ ;  /* 0x0000000815037224 */ /* 0x000fc600078e02ff */
[----:B------:R-:W-:Y:S01]  /*38c0*/  IADD3.X R19, R15, R2, R16, P1, P0 ;  /* 0x000000020f137210 */ /* 0x000fe20000fe0410 */
[----:B------:R-:W-:Y:S01]  /*38d0*/  IMAD R0, R0, R20, R3 ;  /* 0x0000001400007224 */ /* 0x000fe200078e0203 */
[----:B------:R-:W-:Y:S01]  /*38e0*/  SHF.R.S32.HI R3, RZ, 0x1f, R4 ;  /* 0x0000001fff037819 */ /* 0x000fe20000011404 */
[----:B------:R-:W-:Y:S02]  /*38f0*/  IMAD R2, R5, R4, RZ ;  /* 0x0000000405027224 */ /* 0x000fe400078e02ff */
        /* <DEDUP_REMOVED lines=9> */
.L_x_254:
[----:B------:R-:W-:-:S04]  /*3990*/  LEA R2, P0, R32, c[0x0][0x200], 0x2 ;  /* 0x0000800020027a11 */ /* 0x000fc800078010ff */
[----:B------:R-:W-:-:S05]  /*39a0*/  LEA.HI.X R3, R32, c[0x0][0x204], R33, 0x2, P0 ;  /* 0x0000810020037a11 */ /* 0x000fca00000f1421 */
[----:B------:R0:W-:Y:S04]  /*39b0*/  STG.E [R2.64], R29 ;  /* 0x0000001d02007986 */ /* 0x0001e8000c101908 */
.L_x_253:
[----:B------:R-:W-:Y:S05]  /*39c0*/  BSYNC B1 ;  /* 0x0000000000017941 */ /* 0x000fea0003800000 */
.L_x_252:
[----:B------:R-:W-:Y:S01]  /*39d0*/  ISETP.GE.OR P5, PT, R31, c[0x0][0x314], P5 ;  /* 0x0000c5001f007a0c */ /* 0x000fe20002fa6670 */
[----:B------:R-:W1:Y:S01]  /*39e0*/  S2R R18, SR_TID.X ;  /* 0x0000000000127919 */ /* 0x000e620000002100 */
[----:B------:R-:W-:Y:S01]  /*39f0*/  IMAD.MOV.U32 R0, RZ, RZ, c[0x0][0x314] ;  /* 0x0000c500ff007624 */ /* 0x000fe200078e00ff */
[----:B------:R-:W-:-:S04]  /*3a00*/  HFMA2.MMA R5, -RZ, RZ, 0, 0 ;  /* 0x00000000ff057435 */ /* 0x000fc800000001ff */
[----:B------:R-:W-:Y:S01]  /*3a10*/  ISETP.GE.AND P0, PT, R0, 0x1, PT ;  /* 0x000000010000780c */ /* 0x000fe20003f06270 */
[----:B------:R-:W-:-:S05]  /*3a20*/  IMAD.MOV.U32 R0, RZ, RZ, RZ ;  /* 0x000000ffff007224 */ /* 0x000fca00078e00ff */
[----:B------:R-:W-:-:S04]  /*3a30*/  @!P5 FADD.FTZ R4, -R29, R30 ;  /* 0x0000001e1d04d221 */ /* 0x000fc80000010100 */
[----:B------:R-:W-:-:S06]  /*3a40*/  @!P5 FMUL.FTZ R4, R4, 1.4426950216293334961 ;  /* 0x3fb8aa3b0404d820 */ /* 0x000fcc0000410000 */
[----:B------:R-:W2:Y:S01]  /*3a50*/  @!P5 MUFU.EX2 R4, R4 ;  /* 0x000000040004d308 */ /* 0x000ea20000000800 */
[----:B-1----:R-:W-:-:S04]  /*3a60*/  SHF.R.S32.HI R17, RZ, 0x1f, R18 ;  /* 0x0000001fff117819 */ /* 0x002fc80000011412 */
[----:B------:R-:W-:-:S04]  /*3a70*/  LEA.HI R17, R17, R18, RZ, 0x5 ;  /* 0x0000001211117211 */ /* 0x000fc800078f28ff */
[----:B0-----:R-:W-:Y:S02]  /*3a80*/  LOP3.LUT R3, R17, 0x3fffffe0, RZ, 0xc0, !PT ;  /* 0x3fffffe011037812 */ /* 0x001fe400078ec0ff */
[----:B------:R-:W-:-:S03]  /*3a90*/  SHF.R.S32.HI R17, RZ, 0x5, R17 ;  /* 0x00000005ff117819 */ /* 0x000fc60000011411 */
[----:B------:R-:W-:Y:S01]  /*3aa0*/  IMAD.IADD R18, R18, 0x1, -R3 ;  /* 0x0000000112127824 */ /* 0x000fe200078e0a03 */
[----:B--2---:R0:W-:Y:S01]  /*3ab0*/  @!P5 STS [R25.X4], R4 ;  /* 0x000000041900d388 */ /* 0x0041e20000004800 */
[----:B------:R-:W-:-:S03]  /*3ac0*/  CS2R R2, SRZ ;  /* 0x0000000000027805 */ /* 0x000fc6000001ff00 */
[----:B------:R-:W-:Y:S01]  /*3ad0*/  SHF.L.U32 R18, R18, 0x2, RZ ;  /* 0x0000000212127819 */ /* 0x000fe200000006ff */
[----:B------:R-:W-:Y:S06]  /*3ae0*/  BAR.SYNC.DEFER_BLOCKING 0x0 ;  /* 0x0000000000007b1d */ /* 0x000fec0000010000 */
[----:B------:R-:W-:Y:S05]  /*3af0*/  @!P0 BRA `(.L_x_279) ;  /* 0x0000024000008947 */ /* 0x000fea0003800000 */
[----:B------:R-:W-:Y:S01]  /*3b00*/  ULDC UR5, c[0x0][0x22c] ;  /* 0x00008b0000057ab9 */ /* 0x000fe20000000800 */
[C---:B------:R-:W-:Y:S01]  /*3b10*/  IMAD R13, R17.reuse, 0x80, R18 ;  /* 0x00000080110d7824 */ /* 0x040fe200078e0212 */
[----:B------:R-:W-:Y:S01]  /*3b20*/  UIMAD UR5, UR7, UR5, URZ ;  /* 0x00000005070572a4 */ /* 0x000fe2000f8e023f */
[C---:B------:R-:W-:Y:S01]  /*3b30*/  IADD3 R6, R12.reuse, -UR7, RZ ;  /* 0x800000070c067c10 */ /* 0x040fe2000fffe0ff */
[----:B------:R-:W-:Y:S01]  /*3b40*/  IMAD R20, R12, c[0x0][0x22c], RZ ;  /* 0x00008b000c147a24 */ /* 0x000fe200078e02ff */
[----:B------:R-:W-:Y:S01]  /*3b50*/  CS2R R8, SRZ ;  /* 0x0000000000087805 */ /* 0x000fe2000001ff00 */
[----:B------:R-:W-:Y:S01]  /*3b60*/  USHF.R.S32.HI UR4, URZ, 0x1f, UR5 ;  /* 0x0000001f3f047899 */ /* 0x000fe20008011405 */
[C---:B------:R-:W-:Y:S01]  /*3b70*/  ISETP.GE.AND P2, PT, R17.reuse, R6, PT ;  /* 0x000000061100720c */ /* 0x040fe20003f46270 */
[----:B------:R-:W-:Y:S01]  /*3b80*/  IMAD.SHL.U32 R6, R17, 0x4, RZ ;  /* 0x0000000411067824 */ /* 0x000fe200078e00ff */
[C---:B0-----:R-:W-:Y:S01]  /*3b90*/  IADD3 R4, P0, R13.reuse, UR5, RZ ;  /* 0x000000050d047c10 */ /* 0x041fe2000ff1e0ff */
[----:B------:R-:W-:Y:S01]  /*3ba0*/  IMAD.MOV.U32 R16, RZ, RZ, RZ ;  /* 0x000000ffff107224 */ /* 0x000fe200078e00ff */
[----:B------:R-:W-:Y:S01]  /*3bb0*/  CS2R R10, SRZ ;  /* 0x00000000000a7805 */ /* 0x000fe2000001ff00 */
[----:B------:R-:W-:Y:S01]  /*3bc0*/  IMAD.MOV.U32 R5, RZ, RZ, RZ ;  /* 0x000000ffff057224 */ /* 0x000fe200078e00ff */
[----:B------:R-:W-:Y:S01]  /*3bd0*/  LEA.HI.X.SX32 R13, R13, UR4, 0x1, P0 ;  /* 0x000000040d0d7c11 */ /* 0x000fe200080f0eff */
[----:B------:R-:W-:Y:S01]  /*3be0*/  IMAD.WIDE R20, R20, 0x4, RZ ;  /* 0x0000000414147825 */ /* 0x000fe200078e02ff */
[----:B------:R-:W-:-:S04]  /*3bf0*/  LEA R14, P0, R4, c[0x0][0x1d8], 0x2 ;  /* 0x00007600040e7a11 */ /* 0x000fc800078010ff */
[----:B------:R-:W-:-:S03]  /*3c00*/  LEA.HI.X R13, R4, c[0x0][0x1dc], R13, 0x2, P0 ;  /* 0x00007700040d7a11 */ /* 0x000fc600000f140d */
.L_x_282:
[----:B------:R-:W-:Y:S01]  /*3c10*/  BSSY B0, `(.L_x_280) ;  /* 0x0000007000007945 */ /* 0x000fe20003800000 */
[----:B------:R-:W-:-:S05]  /*3c20*/  @P2 BRA `(.L_x_281) ;  /* 0x0000005000002947 */ /* 0x000fca0003800000 */
[----:B------:R-:W-:Y:S01]  /*3c30*/  ISETP.GE.AND P0, PT, R18, c[0x0][0x220], PT ;  /* 0x0000880012007a0c */ /* 0x000fe20003f06270 */
[----:B------:R-:W-:Y:S01]  /*3c40*/  CS2R R8, SRZ ;  /* 0x0000000000087805 */ /* 0x000fe2000001ff00 */
[----:B------:R-:W-:Y:S11]  /*3c50*/  CS2R R10, SRZ ;  /* 0x00000000000a7805 */ /* 0x000ff6000001ff00 */
[----:B------:R-:W-:Y:S05]  /*3c60*/  @!P0 MOV R15, R13 ;  /* 0x0000000d000f8202 */ /* 0x000fea0000000f00 */
[----:B------:R0:W5:Y:S02]  /*3c70*/  @!P0 LDG.E.128 R8, [R14.64] ;  /* 0x000000080e088981 */ /* 0x000164000c1e1d00 */
.L_x_281:
[----:B------:R-:W-:Y:S05]  /*3c80*/  BSYNC B0 ;  /* 0x0000000000007941 */ /* 0x000fea0003800000 */
.L_x_280:
        /* <DEDUP_REMOVED lines=11> */
.L_x_279:
[----:B------:R-:W-:Y:S02]  /*3d40*/  IADD3 R17, R17, UR7, RZ ;  /* 0x0000000711117c10 */ /* 0x000fe4000fffe0ff */
[----:B0-----:R-:W-:-:S02]  /*3d50*/  F2FP.BF16.PACK_AB R4, R3, R0 ;  /* 0x000000000304723e */ /* 0x001fc400000010ff */
[----:B------:R-:W-:Y:S02]  /*3d60*/  ISETP.GE.AND P0, PT, R17, R12, PT ;  /* 0x0000000c1100720c */ /* 0x000fe40003f06270 */
[----:B------:R-:W-:-:S11]  /*3d70*/  F2FP.BF16.PACK_AB R5, R5, R2 ;  /* 0x000000020505723e */ /* 0x000fd600000010ff */
[----:B------:R-:W-:Y:S05]  /*3d80*/  @P0 EXIT ;  /* 0x000000000000094d */ /* 0x000fea0003800000 */
[----:B------:R-:W-:-:S13]  /*3d90*/  ISETP.GE.AND P0, PT, R18, c[0x0][0x220], PT ;  /* 0x0000880012007a0c */ /* 0x000fda0003f06270 */
[----:B------:R-:W-:Y:S05]  /*3da0*/  @P0 EXIT ;  /* 0x000000000000094d */ /* 0x000fea0003800000 */
[----:B------:R-:W-:Y:S02]  /*3db0*/  IABS R6, R7 ;  /* 0x0000000700067213 */ /* 0x000fe40000000000 */
[----:B------:R-:W-:Y:S02]  /*3dc0*/  IABS R8, R17 ;  /* 0x0000001100087213 */ /* 0x000fe40000000000 */
[----:B------:R-:W0:Y:S01]  /*3dd0*/  I2F.RP R2, R6 ;  /* 0x0000000600027306 */ /* 0x000e220000209400 */
[----:B------:R-:W-:Y:S02]  /*3de0*/  IABS R9, R7 ;  /* 0x0000000700097213 */ /* 0x000fe40000000000 */
[----:B------:R-:W-:-:S03]  /*3df0*/  SHF.R.S32.HI R19, RZ, 0x1f, R18 ;  /* 0x0000001fff137819 */ /* 0x000fc60000011412 */
[----:B------:R-:W-:Y:S02]  /*3e00*/  IMAD.MOV R9, RZ, RZ, -R9 ;  /* 0x000000ffff097224 */ /* 0x000fe400078e0a09 */
[----:B0-----:R-:W0:Y:S02]  /*3e10*/  MUFU.RCP R10, R2 ;  /* 0x00000002000a7308 */ /* 0x001e240000001000 */
[----:B0-----:R-:W-:-:S06]  /*3e20*/  IADD3 R10, R10, 0xffffffe, RZ ;  /* 0x0ffffffe0a0a7810 */ /* 0x001fcc0007ffe0ff */
[----:B------:R-:W0:Y:S02]  /*3e30*/  F2I.FTZ.U32.TRUNC.NTZ R11, R10 ;  /* 0x0000000a000b7305 */ /* 0x000e24000021f000 */
[----:B0-----:R-:W-:Y:S02]  /*3e40*/  IMAD.MOV R0, RZ, RZ, -R11 ;  /* 0x000000ffff007224 */ /* 0x001fe400078e0a0b */
[----:B------:R-:W-:Y:S02]  /*3e50*/  IMAD.MOV.U32 R10, RZ, RZ, RZ ;  /* 0x000000ffff0a7224 */ /* 0x000fe400078e00ff */
[----:B------:R-:W-:Y:S01]  /*3e60*/  IMAD R3, R0, R6, RZ ;  /* 0x0000000600037224 */ /* 0x000fe200078e02ff */
[----:B------:R-:W-:-:S03]  /*3e70*/  IABS R0, c[0x0][0x214] ;  /* 0x0000850000007a13 */ /* 0x000fc60000000000 */
[----:B------:R-:W-:-:S06]  /*3e80*/  IMAD.HI.U32 R3, R11, R3, R10 ;  /* 0x000000030b037227 */ /* 0x000fcc00078e000a */
[----:B------:R-:W-:Y:S02]  /*3e90*/  IMAD.HI.U32 R2, R3, R8, RZ ;  /* 0x0000000803027227 */ /* 0x000fe400078e00ff */
[----:B------:R-:W0:Y:S02]  /*3ea0*/  I2F.RP R3, R0 ;  /* 0x0000000000037306 */ /* 0x000e240000209400 */
[----:B------:R-:W-:-:S05]  /*3eb0*/  IMAD R9, R2, R9, R8 ;  /* 0x0000000902097224 */ /* 0x000fca00078e0208 */
[----:B------:R-:W-:Y:S01]  /*3ec0*/  ISETP.GT.U32.AND P1, PT, R6, R9, PT ;  /* 0x000000090600720c */ /* 0x000fe20003f24070 */
[----:B0-----:R-:W0:-:S12]  /*3ed0*/  MUFU.RCP R3, R3 ;  /* 0x0000000300037308 */ /* 0x001e180000001000 */
[-C--:B------:R-:W-:Y:S02]  /*3ee0*/  @!P1 IADD3 R9, R9, -R6.reuse, RZ ;  /* 0x8000000609099210 */ /* 0x080fe40007ffe0ff */
[----:B------:R-:W-:Y:S02]  /*3ef0*/  @!P1 IADD3 R2, R2, 0x1, RZ ;  /* 0x0000000102029810 */ /* 0x000fe40007ffe0ff */
[----:B------:R-:W-:Y:S02]  /*3f00*/  ISETP.GE.U32.AND P2, PT, R9, R6, PT ;  /* 0x000000060900720c */ /* 0x000fe40003f46070 */
[----:B------:R-:W-:Y:S02]  /*3f10*/  LOP3.LUT R6, R17, R7, RZ, 0x3c, !PT ;  /* 0x0000000711067212 */ /* 0x000fe400078e3cff */
[----:B------:R-:W-:Y:S02]  /*3f20*/  ISETP.NE.AND P1, PT, R7, RZ, PT ;  /* 0x000000ff0700720c */ /* 0x000fe40003f25270 */
[----:B------:R-:W-:-:S02]  /*3f30*/  ISETP.GE.AND P0, PT, R6, RZ, PT ;  /* 0x000000ff0600720c */ /* 0x000fc40003f06270 */
[----:B0-----:R-:W-:-:S04]  /*3f40*/  IADD3 R10, R3, 0xffffffe, RZ ;  /* 0x0ffffffe030a7810 */ /* 0x001fc80007ffe0ff */
[----:B------:R0:W1:Y:S01]  /*3f50*/  F2I.FTZ.U32.TRUNC.NTZ R11, R10 ;  /* 0x0000000a000b7305 */ /* 0x000062000021f000 */
[----:B------:R-:W-:-:S06]  /*3f60*/  @P2 IADD3 R2, R2, 0x1, RZ ;  /* 0x0000000102022810 */ /* 0x000fcc0007ffe0ff */
[----:B------:R-:W-:Y:S01]  /*3f70*/  @!P0 IMAD.MOV R2, RZ, RZ, -R2 ;  /* 0x000000ffff028224 */ /* 0x000fe200078e0a02 */
[----:B------:R-:W-:-:S05]  /*3f80*/  @!P1 LOP3.LUT R2, RZ, R7, RZ, 0x33, !PT ;  /* 0x00000007ff029212 */ /* 0x000fca00078e33ff */
[C---:B------:R-:W-:Y:S02]  /*3f90*/  IMAD R8, R2.reuse, R7, RZ ;  /* 0x0000000702087224 */ /* 0x040fe400078e02ff */
[----:B------:R-:W-:Y:S01]  /*3fa0*/  IMAD.WIDE.U32 R18, R2, c[0x0][0x1e0], R18 ;  /* 0x0000780002127a25 */ /* 0x000fe200078e0012 */
[----:B0-----:R-:W-:-:S03]  /*3fb0*/  HFMA2.MMA R10, -RZ, RZ, 0, 0 ;  /* 0x00000000ff0a7435 */ /* 0x001fc600000001ff */
[----:B-1----:R-:W-:Y:S02]  /*3fc0*/  IMAD.MOV R3, RZ, RZ, -R11 ;  /* 0x000000ffff037224 */ /* 0x002fe400078e0a0b */
[----:B------:R-:W-:Y:S02]  /*3fd0*/  IMAD.IADD R7, R17, 0x1, -R8 ;  /* 0x0000000111077824 */ /* 0x000fe400078e0a08 */
[----:B------:R-:W-:-:S03]  /*3fe0*/  IMAD R6, R3, R0, RZ ;  /* 0x0000000003067224 */ /* 0x000fc600078e02ff */
[----:B------:R-:W-:Y:S01]  /*3ff0*/  IABS R3, R7 ;  /* 0x0000000700037213 */ /* 0x000fe20000000000 */
[----:B------:R-:W-:Y:S01]  /*4000*/  IMAD.HI.U32 R6, R11, R6, R10 ;  /* 0x000000060b067227 */ /* 0x000fe200078e000a */
[----:B------:R-:W-:-:S04]  /*4010*/  LOP3.LUT R7, R7, c[0x0][0x214], RZ, 0x3c, !PT ;  /* 0x0000850007077a12 */ /* 0x000fc800078e3cff */
[----:B------:R-:W-:Y:S01]  /*4020*/  ISETP.GE.AND P1, PT, R7, RZ, PT ;  /* 0x000000ff0700720c */ /* 0x000fe20003f26270 */
        /* <DEDUP_REMOVED lines=11> */
[----:B------:R-:W-:Y:S02]  /*40e0*/  @P2 IADD3 R9, R9, 0x1, RZ ;  /* 0x0000000109092810 */ /* 0x000fe40007ffe0ff */
[----:B------:R-:W-:Y:S02]  /*40f0*/  IMAD.IADD R19, R19, 0x1, R3 ;  /* 0x0000000113137824 */ /* 0x000fe400078e0203 */
[----:B------:R-:W-:Y:S02]  /*4100*/  @!P1 IADD3 R9, -R9, RZ, RZ ;  /* 0x000000ff09099210 */ /* 0x000fe40007ffe1ff */
[----:B------:R-:W-:-:S04]  /*4110*/  @!P0 LOP3.LUT R9, RZ, c[0x0][0x214], RZ, 0x33, !PT ;  /* 0x00008500ff098a12 */ /* 0x000fc800078e33ff */
[----:B------:R-:W-:Y:S01]  /*4120*/  SHF.R.S32.HI R0, RZ, 0x1f, R9 ;  /* 0x0000001fff007819 */ /* 0x000fe20000011409 */
[C---:B------:R-:W-:Y:S02]  /*4130*/  IMAD R8, R9.reuse, c[0x0][0x214], R8 ;  /* 0x0000850009087a24 */ /* 0x040fe400078e0208 */
[----:B------:R-:W-:-:S04]  /*4140*/  IMAD.WIDE.U32 R18, R9, c[0x0][0x1f0], R18 ;  /* 0x00007c0009127a25 */ /* 0x000fc800078e0012 */
[----:B------:R-:W-:Y:S02]  /*4150*/  IMAD R0, R0, c[0x0][0x1f0], RZ ;  /* 0x00007c0000007a24 */ /* 0x000fe400078e02ff */
[----:B------:R-:W-:Y:S02]  /*4160*/  IMAD.IADD R8, R17, 0x1, -R8 ;  /* 0x0000000111087824 */ /* 0x000fe400078e0a08 */
[----:B------:R-:W-:-:S03]  /*4170*/  IMAD R9, R9, c[0x0][0x1f4], R0 ;  /* 0x00007d0009097a24 */ /* 0x000fc600078e0200 */
[----:B------:R-:W-:Y:S02]  /*4180*/  SHF.R.S32.HI R0, RZ, 0x1f, R8 ;  /* 0x0000001fff007819 */ /* 0x000fe40000011408 */
[----:B------:R-:W-:-:S03]  /*4190*/  IADD3 R19, R19, R9, RZ ;  /* 0x0000000913137210 */ /* 0x000fc60007ffe0ff */
[----:B------:R-:W-:-:S04]  /*41a0*/  IMAD R3, R0, c[0x0][0x1e8], RZ ;  /* 0x00007a0000037a24 */ /* 0x000fc800078e02ff */
[C---:B------:R-:W-:Y:S02]  /*41b0*/  IMAD R3, R8.reuse, c[0x0][0x1ec], R3 ;  /* 0x00007b0008037a24 */ /* 0x040fe400078e0203 */
[----:B------:R-:W-:-:S04]  /*41c0*/  IMAD.WIDE.U32 R8, R8, c[0x0][0x1e8], R18 ;  /* 0x00007a0008087a25 */ /* 0x000fc800078e0012 */
[----:B------:R-:W-:Y:S01]  /*41d0*/  IMAD.IADD R3, R9, 0x1, R3 ;  /* 0x0000000109037824 */ /* 0x000fe200078e0203 */
[----:B------:R-:W-:-:S04]  /*41e0*/  LEA R2, P0, R8, c[0x0][0x1d0], 0x1 ;  /* 0x0000740008027a11 */ /* 0x000fc800078008ff */
[----:B------:R-:W-:-:S05]  /*41f0*/  LEA.HI.X R3, R8, c[0x0][0x1d4], R3, 0x1, P0 ;  /* 0x0000750008037a11 */ /* 0x000fca00000f0c03 */
[----:B------:R-:W-:Y:S01]  /*4200*/  STG.E.64 [R2.64], R4 ;  /* 0x0000000402007986 */ /* 0x000fe2000c101b08 */
[----:B------:R-:W-:Y:S05]  /*4210*/  EXIT ;  /* 0x000000000000794d */ /* 0x000fea0003800000 */
        .weak           $__internal_5_$__cuda_sm20_div_s64
        .type           $__internal_5_$__cuda_sm20_div_s64,@function
        .size           $__internal_5_$__cuda_sm20_div_s64,(.L_x_8267 - $__internal_5_$__cuda_sm20_div_s64)
$__internal_5_$__cuda_sm20_div_s64:
        /* <DEDUP_REMOVED lines=17> */
[----:B------:R-:W-:-:S04]  /*4330*/  IMAD.HI.U32 R20, R51, R0, RZ ;  /* 0x0000000033147227 */ /* 0x000fc800078e00ff */
[----:B------:R-:W-:-:S04]  /*4340*/  IMAD.HI.U32 R21, P2, R51, R21, R52 ;  /* 0x0000001533157227 */ /* 0x000fc80007840034 */
[----:B------:R-:W-:Y:S02]  /*4350*/  IMAD R0, R51, R0, RZ ;  /* 0x0000000033007224 */ /* 0x000fe400078e02ff */
[----:B------:R-:W-:-:S03]  /*4360*/  IMAD.X R20, R20, 0x1, R51, P0 ;  /* 0x0000000114147824 */ /* 0x000fc600000e0633 */
[----:B------:R-:W-:-:S04]  /*4370*/  IADD3 R51, P0, R0, R21, RZ ;  /* 0x0000001500337210 */ /* 0x000fc80007f1e0ff */
[----:B------:R-:W-:Y:S01]  /*4380*/  IADD3.X R21, RZ, RZ, R20, P0, P2 ;  /* 0x000000ffff157210 */ /* 0x000fe200007e4414 */
[----:B------:R-:W-:Y:S01]  /*4390*/  IMAD.WIDE.U32 R52, R51, R42, RZ ;  /* 0x0000002a33347225 */ /* 0x000fe200078e00ff */
[----:B------:R-:W-:-:S03]  /*43a0*/  ISETP.GE.AND P2, PT, R23, RZ, PT ;  /* 0x000000ff1700720c */ /* 0x000fc60003f46270 */
[----:B------:R-:W-:Y:S01]  /*43b0*/  IMAD R0, R51, R43, R53 ;  /* 0x0000002b33007224 */ /* 0x000fe200078e0235 */
[----:B------:R-:W-:-:S03]  /*43c0*/  IADD3 R20, P0, RZ, -R52, RZ ;  /* 0x80000034ff147210 */ /* 0x000fc60007f1e0ff */
[----:B------:R-:W-:Y:S02]  /*43d0*/  IMAD R0, R21, R42, R0 ;  /* 0x0000002a15007224 */ /* 0x000fe400078e0200 */
[----:B------:R-:W-:-:S04]  /*43e0*/  IMAD.HI.U32 R50, R51, R20, RZ ;  /* 0x0000001433327227 */ /* 0x000fc800078e00ff */
[----:B------:R-:W-:-:S04]  /*43f0*/  IMAD.X R0, RZ, RZ, ~R0, P0 ;  /* 0x000000ffff007224 */ /* 0x000fc800000e0e00 */
[----:B------:R-:W-:-:S04]  /*4400*/  IMAD.WIDE.U32 R50, P0, R51, R0, R50 ;  /* 0x0000000033327225 */ /* 0x000fc80007800032 */
[----:B------:R-:W-:-:S04]  /*4410*/  IMAD.HI.U32 R28, R21, R0, RZ ;  /* 0x00000000151c7227 */ /* 0x000fc800078e00ff */
[----:B------:R-:W-:-:S04]  /*4420*/  IMAD.HI.U32 R20, P4, R21, R20, R50 ;  /* 0x0000001415147227 */ /* 0x000fc80007880032 */
[----:B------:R-:W-:Y:S01]  /*4430*/  IMAD.X R35, R28, 0x1, R21, P0 ;  /* 0x000000011c237824 */ /* 0x000fe200000e0615 */
[----:B------:R-:W-:Y:S01]  /*4440*/  IADD3 R27, P0, RZ, -R34, RZ ;  /* 0x80000022ff1b7210 */ /* 0x000fe20007f1e0ff */
[----:B------:R-:W-:Y:S02]  /*4450*/  IMAD R21, R21, R0, RZ ;  /* 0x0000000015157224 */ /* 0x000fe400078e02ff */
[----:B------:R-:W-:Y:S01]  /*4460*/  IMAD.MOV.U32 R51, RZ, RZ, RZ ;  /* 0x000000ffff337224 */ /* 0x000fe200078e00ff */
[----:B------:R-:W-:Y:S02]  /*4470*/  SEL R0, R27, R34, !P2 ;  /* 0x000000221b007207 */ /* 0x000fe40005000000 */
[----:B------:R-:W-:Y:S01]  /*4480*/  IADD3 R21, P3, R21, R20, RZ ;  /* 0x0000001415157210 */ /* 0x000fe20007f7e0ff */
[----:B------:R-:W-:-:S03]  /*4490*/  IMAD.X R20, RZ, RZ, ~R23, P0 ;  /* 0x000000ffff147224 */ /* 0x000fc600000e0e17 */
[----:B------:R-:W-:Y:S01]  /*44a0*/  IADD3.X R35, RZ, RZ, R35, P3, P4 ;  /* 0x000000ffff237210 */ /* 0x000fe20001fe8423 */
[----:B------:R-:W-:Y:S01]  /*44b0*/  IMAD.HI.U32 R50, R21, R0, RZ ;  /* 0x0000000015327227 */ /* 0x000fe200078e00ff */
[----:B------:R-:W-:-:S05]  /*44c0*/  SEL R20, R20, R23, !P2 ;  /* 0x0000001714147207 */ /* 0x000fca0005000000 */
[----:B------:R-:W-:-:S04]  /*44d0*/  IMAD.WIDE.U32 R50, R21, R20, R50 ;  /* 0x0000001415327225 */ /* 0x000fc800078e0032 */
[C---:B------:R-:W-:Y:S02]  /*44e0*/  IMAD R28, R35.reuse, R20, RZ ;  /* 0x00000014231c7224 */ /* 0x040fe400078e02ff */
[----:B------:R-:W-:-:S05]  /*44f0*/  IMAD.HI.U32 R21, P3, R35, R0, R50 ;  /* 0x0000000023157227 */ /* 0x000fca0007860032 */
[----:B------:R-:W-:-:S05]  /*4500*/  IADD3 R28, P2, R28, R21, RZ ;  /* 0x000000151c1c7210 */ /* 0x000fca0007f5e0ff */
[----:B------:R-:W-:-:S04]  /*4510*/  IMAD.WIDE.U32 R50, R28, R42, RZ ;  /* 0x0000002a1c327225 */ /* 0x000fc800078e00ff */
[----:B------:R-:W-:Y:S01]  /*4520*/  IMAD R27, R28, R43, R51 ;  /* 0x0000002b1c1b7224 */ /* 0x000fe200078e0233 */
[----:B------:R-:W-:Y:S01]  /*4530*/  IADD3 R21, P0, -R50, R0, RZ ;  /* 0x0000000032157210 */ /* 0x000fe20007f1e1ff */
[----:B------:R-:W-:-:S05]  /*4540*/  IMAD.HI.U32 R0, R35, R20, RZ ;  /* 0x0000001423007227 */ /* 0x000fca00078e00ff */
[----:B------:R-:W-:Y:S02]  /*4550*/  IADD3.X R0, R0, RZ, RZ, P3, !PT ;  /* 0x000000ff00007210 */ /* 0x000fe40001ffe4ff */
[----:B------:R-:W-:-:S03]  /*4560*/  ISETP.GE.U32.AND P3, PT, R21, R42, PT ;  /* 0x0000002a1500720c */ /* 0x000fc60003f66070 */
[----:B------:R-:W-:-:S04]  /*4570*/  IMAD.X R0, RZ, RZ, R0, P2 ;  /* 0x000000ffff007224 */ /* 0x000fc800010e0600 */
[----:B------:R-:W-:-:S04]  /*4580*/  IMAD R27, R0, R42, R27 ;  /* 0x0000002a001b7224 */ /* 0x000fc800078e021b */
[----:B------:R-:W-:Y:S01]  /*4590*/  IMAD.X R27, R20, 0x1, ~R27, P0 ;  /* 0x00000001141b7824 */ /* 0x000fe200000e0e1b */
[----:B------:R-:W-:-:S04]  /*45a0*/  IADD3 R20, P0, R21, -R42, RZ ;  /* 0x8000002a15147210 */ /* 0x000fc80007f1e0ff */
[----:B------:R-:W-:-:S04]  /*45b0*/  ISETP.GE.U32.AND.EX P3, PT, R27, R43, PT, P3 ;  /* 0x0000002b1b00720c */ /* 0x000fc80003f66130 */
[----:B------:R-:W-:Y:S01]  /*45c0*/  SEL R21, R20, R21, P3 ;  /* 0x0000001514157207 */ /* 0x000fe20001800000 */
[----:B------:R-:W-:-:S03]  /*45d0*/  IMAD.X R20, R27, 0x1, ~R43, P0 ;  /* 0x000000011b147824 */ /* 0x000fc600000e0e2b */
[----:B------:R-:W-:Y:S01]  /*45e0*/  ISETP.GE.U32.AND P2, PT, R21, R42, PT ;  /* 0x0000002a1500720c */ /* 0x000fe20003f46070 */
[----:B------:R-:W-:Y:S01]  /*45f0*/  IMAD.MOV.U32 R42, RZ, RZ, R22 ;  /* 0x000000ffff2a7224 */ /* 0x000fe200078e0016 */
[----:B------:R-:W-:Y:S02]  /*4600*/  IADD3 R21, P0, R28, 0x1, RZ ;  /* 0x000000011c157810 */ /* 0x000fe40007f1e0ff */
[----:B------:R-:W-:Y:S02]  /*4610*/  SEL R27, R20, R27, P3 ;  /* 0x0000001b141b7207 */ /* 0x000fe40001800000 */
[----:B------:R-:W-:Y:S01]  /*4620*/  SEL R28, R21, R28, P3 ;  /* 0x0000001c151c7207 */ /* 0x000fe20001800000 */
[----:B------:R-:W-:Y:S01]  /*4630*/  IMAD.X R21, RZ, RZ, R0, P0 ;  /* 0x000000ffff157224 */ /* 0x000fe200000e0600 */
[----:B------:R-:W-:Y:S01]  /*4640*/  ISETP.GE.U32.AND.EX P2, PT, R27, R43, PT, P2 ;  /* 0x0000002b1b00720c */ /* 0x000fe20003f46120 */
[----:B------:R-:W-:Y:S01]  /*4650*/  IMAD.MOV.U32 R43, RZ, RZ, 0x0 ;  /* 0x00000000ff2b7424 */ /* 0x000fe200078e00ff */
[----:B------:R-:W-:-:S02]  /*4660*/  IADD3 R27, P0, R28, 0x1, RZ ;  /* 0x000000011c1b7810 */ /* 0x000fc40007f1e0ff */
[----:B------:R-:W-:Y:S02]  /*4670*/  SEL R21, R21, R0, P3 ;  /* 0x0000000015157207 */ /* 0x000fe40001800000 */
[----:B------:R-:W-:Y:S02]  /*4680*/  SEL R27, R27, R28, P2 ;  /* 0x0000001c1b1b7207 */ /* 0x000fe40001000000 */
[----:B------:R-:W-:Y:S02]  /*4690*/  IADD3.X R0, RZ, R21, RZ, P0, !PT ;  /* 0x00000015ff007210 */ /* 0x000fe400007fe4ff */
[----:B------:R-:W-:Y:S02]  /*46a0*/  LOP3.LUT R20, R5, R23, RZ, 0x3c, !PT ;  /* 0x0000001705147212 */ /* 0x000fe400078e3cff */
[----:B------:R-:W-:Y:S02]  /*46b0*/  SEL R21, R0, R21, P2 ;  /* 0x0000001500157207 */ /* 0x000fe40001000000 */
        /* <DEDUP_REMOVED lines=9> */
[----:B------:R-:W-:Y:S06]  /*4750*/  RET.REL.NODEC R42 `(_ZN5flash32flash_fwd_splitkv_combine_kernelI23Flash_fwd_kernel_traitsILi128ELi64ELi128ELi4ELb0ELb0EN7cutlass10bfloat16_tE19Flash_kernel_traitsILi128ELi64ELi128ELi4ES3_EELi4ELi2ELb0EEEvNS_16Flash_fwd_paramsE) ;  /* 0xffffb8a02a007950 */ /* 0x000fec0003c3ffff */
.L_x_283:
        /* <DEDUP_REMOVED lines=10> */
.L_x_8267:


//--------------------- .text._ZN5flash32flash_fwd_splitkv_combine_kernelI23Flash_fwd_kernel_traitsILi128ELi64ELi128ELi4ELb0ELb0EN7cutlass10bfloat16_tE19Flash_kernel_traitsILi128ELi64ELi128ELi4ES3_EELi4ELi1ELb0EEEvNS_16Flash_fwd_paramsE --------------------------
	.section	.text._ZN5flash32flash_fwd_splitkv_combine_kernelI23Flash_fwd_kernel_traitsILi128ELi64ELi128ELi4ELb0ELb0EN7cutlass10bfloat16_tE19Flash_kernel_traitsILi128ELi64ELi128ELi4ES3_EELi4ELi1ELb0EEEvNS_16Flash_fwd_paramsE,"ax",@progbits
	.sectioninfo	@"SHI_REGISTERS=54"
	.align	128
        .global         _ZN5flash32flash_fwd_splitkv_combine_kernelI23Flash_fwd_kernel_traitsILi128ELi64ELi128ELi4ELb0ELb0EN7cutlass10bfloat16_tE19Flash_kernel_traitsILi128ELi64ELi128ELi4ES3_EELi4ELi1ELb0EEEvNS_16Flash_fwd_paramsE
        .type           _ZN5flash32flash_fwd_splitkv_combine_kernelI23Flash_fwd_kernel_traitsILi128ELi64ELi128ELi4ELb0ELb0EN7cutlass10bfloat16_tE19Flash_kernel_traitsILi128ELi64ELi128ELi4ES3_EELi4ELi1ELb0EEEvNS_16Flash_fwd_paramsE,@function
        .size           _ZN5flash32flash_fwd_splitkv_combine_kernelI23Flash_fwd_kernel_traitsILi128ELi64ELi128ELi4ELb0ELb0EN7cutlass10bfloat16_tE19Flash_kernel_traitsILi128ELi64ELi128ELi4ES3_EELi4ELi1ELb0EEEvNS_16Flash_fwd_paramsE,(.L_x_8268 - _ZN5flash32flash_fwd_splitkv_combine_kernelI23Flash_fwd_kernel_traitsILi128ELi64ELi128ELi4ELb0ELb0EN7cutlass10bfloat16_tE19Flash_kernel_traitsILi128ELi64ELi128ELi4ES3_EELi4ELi1ELb0EEEvNS_16Flash_fwd_paramsE)
        .other          _ZN5flash32flash_fwd_splitkv_combine_kernelI23Flash_fwd_kernel_traitsILi128ELi64ELi128ELi4ELb0ELb0EN7cutlass10bfloat16_tE19Flash_kernel_traitsILi128ELi64ELi128ELi4ES3_EELi4ELi1ELb0EEEvNS_16Flash_fwd_paramsE,@"STO_CUDA_ENTRY STV_DEFAULT"
_ZN5flash32flash_fwd_splitkv_combine_kernelI23Flash_fwd_kernel_traitsILi128ELi64ELi128ELi4ELb0ELb0EN7cutlass10bfloat16_tE19Flash_kernel_traitsILi128ELi64ELi128ELi4ES3_EELi4ELi1ELb0EEEvNS_16Flash_fwd_paramsE:
.text._ZN5flash32flash_fwd_splitkv_combine_kernelI23Flash_fwd_kernel_traitsILi128ELi64ELi128ELi4ELb0ELb0EN7cutlass10bfloat16_tE19Flash_kernel_traitsILi128ELi64ELi128ELi4ES3_EELi4ELi1ELb0EEEvNS_16Flash_fwd_paramsE:
        /* <DEDUP_REMOVED lines=23> */
[----:B------:R-:W-:Y:S05]  /*0170*/  CALL.REL.NOINC `($__internal_6_$__cuda_sm20_div_s64) ;  /* 0x0000417000007944 */ /* 0x000fea0003c00000 */
[----:B------:R-:W-:Y:S02]  /*0180*/  MOV R8, R0 ;  /* 0x0000000000087202 */ /* 0x000fe40000000f00 */
[----:B------:R-:W-:Y:S01]  /*0190*/  MOV R9, R23 ;  /* 0x0000001700097202 */ /* 0x000fe20000000f00 */
[----:B------:R-:W-:Y:S05]  /*01a0*/  BRA `(.L_x_285) ;  /* 0x0000013000007947 */ /* 0x000fea0003800000 */
.L_x_284:
        /* <DEDUP_REMOVED lines=8> */
[----:B------:R-:W-:Y:S01]  /*0230*/  IMAD.HI.U32 R0, R9, R0, R8 ;  /* 0x0000000009007227 */ /* 0x000fe200078e0008 */
[----:B------:R-:W-:-:S05]  /*0240*/  HFMA2.MMA R9, -RZ, RZ, 0, 0 ;  /* 0x00000000ff097435 */ /* 0x000fca00000001ff */
        /* <DEDUP_REMOVED lines=9> */
.L_x_285:
        /* <DEDUP_REMOVED lines=17> */
.L_x_287:
        /* <DEDUP_REMOVED lines=19> */
.L_x_288:
[----:B------:R-:W-:Y:S05]  /*0520*/  BSYNC B0 ;  /* 0x0000000000007941 */ /* 0x000fea0003800000 */
.L_x_286:
        /* <DEDUP_REMOVED lines=45> */
.L_x_290:
        /* <DEDUP_REMOVED lines=19> */
.L_x_291:
[----:B------:R-:W-:Y:S05]  /*0930*/  BSYNC B0 ;  /* 0x0000000000007941 */ /* 0x000fea0003800000 */
.L_x_289:
        /* <DEDUP_REMOVED lines=26> */
[----:B------:R-:W-:-:S13]  /*0ae0*/  ISETP.GE.U32.AND P0, PT, R0, R8, PT ;  /* 0x000000080000720c */ /* 0x000fda0003f06070 */
[----:B------:R-:W-:-:S05]  /*0af0*/  @P0 IADD3 R7, R7, 0x1, RZ ;  /* 0x0000000107070810 */ /* 0x000fca0007ffe0ff */
[----:B------:R-:W-:Y:S02]  /*0b00*/  IMAD.MOV.U32 R3, RZ, RZ, R7 ;  /* 0x000000ffff037224 */ /* 0x000fe400078e0007 */
[----:B------:R-:W-:Y:S02]  /*0b10*/  IMAD.MOV.U32 R7, RZ, RZ, c[0x0][0x1c0] ;  /* 0x00007000ff077624 */ /* 0x000fe400078e00ff */
[----:B------:R-:W-:Y:S01]  /*0b20*/  @!P2 IMAD.MOV R3, RZ, RZ, -R3 ;  /* 0x000000ffff03a224 */ /* 0x000fe200078e0a03 */
[----:B------:R-:W-:Y:S02]  /*0b30*/  @!P1 LOP3.LUT R3, RZ, c[0x0][0x214], RZ, 0x33, !PT ;  /* 0x00008500ff039a12 */ /* 0x000fe400078e33ff */
[C---:B------:R-:W-:Y:S01]  /*0b40*/  IADD3 R9, R7.reuse, -0x1, RZ ;  /* 0xffffffff07097810 */ /* 0x040fe20007ffe0ff */
[----:B------:R-:W-:Y:S02]  /*0b50*/  IMAD R7, R7, c[0x0][0x214], RZ ;  /* 0x0000850007077a24 */ /* 0x000fe400078e02ff */
        /* <DEDUP_REMOVED lines=44> */
.L_x_293:
        /* <DEDUP_REMOVED lines=19> */
.L_x_294:
[----:B------:R-:W-:Y:S05]  /*0f50*/  BSYNC B0 ;  /* 0x0000000000007941 */ /* 0x000fea0003800000 */
.L_x_292:
        /* <DEDUP_REMOVED lines=43> */
.L_x_296:
        /* <DEDUP_REMOVED lines=19> */
.L_x_297:
[----:B------:R-:W-:Y:S05]  /*1340*/  BSYNC B0 ;  /* 0x0000000000007941 */ /* 0x000fea0003800000 */
.L_x_295:
[----:B------:R-:W-:Y:S01]  /*1350*/  IABS R10, c[0x0][0x214] ;  /* 0x00008500000a7a13 */ /* 0x000fe20000000000 */
[----:B------:R-:W-:Y:S01]  /*1360*/  IMAD.MOV.U32 R24, RZ, RZ, RZ ;  /* 0x000000ffff187224 */ /* 0x000fe200078e00ff */
[----:B------:R-:W-:Y:S01]  /*1370*/  ISETP.GT.AND P3, PT, R7, RZ, PT ;  /* 0x000000ff0700720c */ /* 0x000fe20003f64270 */
[----:B------:R-:W0:Y:S01]  /*1380*/  S2R R26, SR_TID.X ;  /* 0x00000000001a7919 */ /* 0x000e220000002100 */
[----:B------:R-:W1:Y:S01]  /*1390*/  I2F.RP R22, R10 ;  /* 0x0000000a00167306 */ /* 0x000e620000209400 */
[----:B------:R-:W-:Y:S01]  /*13a0*/  ULDC.U8 UR4, c[0x0][0x329] ;  /* 0x0000ca4000047ab9 */ /* 0x000fe20000000000 */
[----:B------:R-:W-:Y:S01]  /*13b0*/  IMAD.MOV.U32 R36, RZ, RZ, c[0x0][0x214] ;  /* 0x00008500ff247624 */ /* 0x000fe200078e00ff */
[----:B------:R-:W-:Y:S01]  /*13c0*/  ULDC.64 UR8, c[0x0][0x118] ;  /* 0x0000460000087ab9 */ /* 0x000fe20000000a00 */
[----:B------:R-:W-:Y:S04]  /*13d0*/  BSSY B0, `(.L_x_298) ;  /* 0x000007d000007945 */ /* 0x000fe80003800000 */
[----:B-1----:R-:W1:Y:S01]  /*13e0*/  MUFU.RCP R22, R22 ;  /* 0x0000001600167308 */ /* 0x002e620000001000 */
[----:B0-----:R-:W-:-:S02]  /*13f0*/  SHF.R.S32.HI R31, RZ, 0x1f, R26 ;  /* 0x0000001fff1f7819 */ /* 0x001fc4000001141a */
[----:B-1----:R-:W-:-:S05]  /*1400*/  IADD3 R22, R22, 0xffffffe, RZ ;  /* 0x0ffffffe16167810 */ /* 0x002fca0007ffe0ff */
[----:B------:R-:W0:Y:S02]  /*1410*/  F2I.FTZ.U32.TRUNC.NTZ R23, R22 ;  /* 0x0000001600177305 */ /* 0x000e24000021f000 */
[--C-:B0-----:R-:W-:Y:S02]  /*1420*/  IMAD.MOV R0, RZ, RZ, -R23.reuse ;  /* 0x000000ffff007224 */ /* 0x101fe400078e0a17 */
[----:B------:R-:W-:Y:S02]  /*1430*/  IMAD.MOV.U32 R22, RZ, RZ, RZ ;  /* 0x000000ffff167224 */ /* 0x000fe400078e00ff */
[----:B------:R-:W-:Y:S01]  /*1440*/  IMAD R5, R0, R10, RZ ;  /* 0x0000000a00057224 */ /* 0x000fe200078e02ff */
[----:B------:R-:W-:Y:S02]  /*1450*/  IABS R0, R4 ;  /* 0x0000000400007213 */ /* 0x000fe40000000000 */
[----:B------:R-:W-:Y:S01]  /*1460*/  LOP3.LUT R4, R4, c[0x0][0x214], RZ, 0x3c, !PT ;  /* 0x0000850004047a12 */ /* 0x000fe200078e3cff */
[----:B------:R-:W-:Y:S01]  /*1470*/  IMAD.HI.U32 R5, R23, R5, R22 ;  /* 0x0000000517057227 */ /* 0x000fe200078e0016 */
[----:B------:R-:W-:-:S02]  /*1480*/  IABS R23, R8 ;  /* 0x0000000800177213 */ /* 0x000fc40000000000 */
[----:B------:R-:W-:Y:S02]  /*1490*/  ISETP.GE.AND P1, PT, R4, RZ, PT ;  /* 0x000000ff0400720c */ /* 0x000fe40003f26270 */
[----:B------:R-:W-:Y:S01]  /*14a0*/  LOP3.LUT R8, R8, c[0x0][0x1c0], RZ, 0x3c, !PT ;  /* 0x0000700008087a12 */ /* 0x000fe200078e3cff */
[----:B------:R-:W-:-:S04]  /*14b0*/  IMAD.HI.U32 R11, R5, R0, RZ ;  /* 0x00000000050b7227 */ /* 0x000fc800078e00ff */
[----:B------:R-:W-:-:S04]  /*14c0*/  IMAD.MOV R5, RZ, RZ, -R11 ;  /* 0x000000ffff057224 */ /* 0x000fc800078e0a0b */
[----:B------:R-:W-:Y:S01]  /*14d0*/  IMAD R0, R10, R5, R0 ;  /* 0x000000050a007224 */ /* 0x000fe200078e0200 */
[----:B------:R-:W-:-:S04]  /*14e0*/  SHF.R.S32.HI R5, RZ, 0x1f, R7 ;  /* 0x0000001fff057819 */ /* 0x000fc80000011407 */
[----:B------:R-:W-:-:S13]  /*14f0*/  ISETP.GT.U32.AND P0, PT, R10, R0, PT ;  /* 0x000000000a00720c */ /* 0x000fda0003f04070 */
[----:B------:R-:W-:Y:S01]  /*1500*/  @!P0 IMAD.IADD R0, R0, 0x1, -R10 ;  /* 0x0000000100008824 */ /* 0x000fe200078e0a0a */
[----:B------:R-:W-:Y:S02]  /*1510*/  @!P0 IADD3 R11, R11, 0x1, RZ ;  /* 0x000000010b0b8810 */ /* 0x000fe40007ffe0ff */
[----:B------:R-:W-:Y:S02]  /*1520*/  ISETP.NE.AND P0, PT, RZ, c[0x0][0x214], PT ;  /* 0x00008500ff007a0c */ /* 0x000fe40003f05270 */
[----:B------:R-:W-:Y:S02]  /*1530*/  ISETP.GE.U32.AND P2, PT, R0, R10, PT ;  /* 0x0000000a0000720c */ /* 0x000fe40003f46070 */
[----:B------:R-:W-:Y:S01]  /*1540*/  LEA.HI.SX32 R0, R7, 0x1, 0x1 ;  /* 0x0000000107007811 */ /* 0x000fe200078f0aff */
[----:B------:R-:W-:-:S10]  /*1550*/  @!P3 IMAD.MOV R0, RZ, RZ, R5 ;  /* 0x000000ffff00b224 */ /* 0x000fd400078e0205 */
[----:B------:R-:W-:-:S05]  /*1560*/  @P2 IADD3 R11, R11, 0x1, RZ ;  /* 0x000000010b0b2810 */ /* 0x000fca0007ffe0ff */
[----:B------:R-:W-:-:S04]  /*1570*/  IMAD.MOV.U32 R4, RZ, RZ, R11 ;  /* 0x000000ffff047224 */ /* 0x000fc800078e000b */
[----:B------:R-:W-:Y:S01]  /*1580*/  @!P1 IMAD.MOV R4, RZ, RZ, -R4 ;  /* 0x000000ffff049224 */ /* 0x000fe200078e0a04 */
[----:B------:R-:W-:-:S05]  /*1590*/  @!P0 LOP3.LUT R4, RZ, c[0x0][0x214], RZ, 0x33, !PT ;  /* 0x00008500ff048a12 */ /* 0x000fca00078e33ff */
[----:B------:R-:W-:Y:S01]  /*15a0*/  IMAD R4, R0, R4, RZ ;  /* 0x0000000400047224 */ /* 0x000fe200078e02ff */
[----:B------:R-:W-:-:S04]  /*15b0*/  IABS R0, c[0x0][0x1c0] ;  /* 0x0000700000007a13 */ /* 0x000fc80000000000 */
[----:B------:R-:W-:Y:S01]  /*15c0*/  IABS R5, R4 ;  /* 0x0000000400057213 */ /* 0x000fe20000000000 */
[----:B------:R-:W0:Y:S04]  /*15d0*/  I2F.U32.RP R10, R0 ;  /* 0x00000000000a7306 */ /* 0x000e280000209000 */
[----:B------:R-:W-:-:S04]  /*15e0*/  IMAD.IADD R13, R9, 0x1, R5 ;  /* 0x00000001090d7824 */ /* 0x000fc800078e0205 */
[----:B------:R-:W1:Y:S08]  /*15f0*/  I2F.RP R11, R5 ;  /* 0x00000005000b7306 */ /* 0x000e700000209400 */
[----:B0-----:R-:W0:Y:S08]  /*1600*/  MUFU.RCP R10, R10 ;  /* 0x0000000a000a7308 */ /* 0x001e300000001000 */
[----:B-1----:R-:W1:Y:S01]  /*1610*/  MUFU.RCP R11, R11 ;  /* 0x0000000b000b7308 */ /* 0x002e620000001000 */
[----:B0-----:R-:W-:-:S02]  /*1620*/  IADD3 R10, R10, 0xffffffe, RZ ;  /* 0x0ffffffe0a0a7810 */ /* 0x001fc40007ffe0ff */
[----:B-1----:R-:W-:-:S05]  /*1630*/  IADD3 R11, R11, 0xffffffe, RZ ;  /* 0x0ffffffe0b0b7810 */ /* 0x002fca0007ffe0ff */
[----:B------:R-:W0:Y:S08]  /*1640*/  F2I.FTZ.U32.TRUNC.NTZ R25, R11 ;  /* 0x0000000b00197305 */ /* 0x000e30000021f000 */
[----:B------:R-:W1:Y:S01]  /*1650*/  F2I.FTZ.U32.TRUNC.NTZ R11, R10 ;  /* 0x0000000a000b7305 */ /* 0x000e62000021f000 */
[----:B0-----:R-:W-:-:S04]  /*1660*/  IMAD.MOV R22, RZ, RZ, -R25 ;  /* 0x000000ffff167224 */ /* 0x001fc800078e0a19 */
[----:B------:R-:W-:Y:S02]  /*1670*/  IMAD R22, R22, R5, RZ ;  /* 0x0000000516167224 */ /* 0x000fe400078e02ff */
[----:B-1----:R-:W-:Y:S02]  /*1680*/  IMAD.MOV R10, RZ, RZ, -R11 ;  /* 0x000000ffff0a7224 */ /* 0x002fe400078e0a0b */
[----:B------:R-:W-:Y:S01]  /*1690*/  IMAD.HI.U32 R22, R25, R22, R24 ;  /* 0x0000001619167227 */ /* 0x000fe200078e0018 */
[----:B------:R-:W-:Y:S02]  /*16a0*/  IABS R24, R4 ;  /* 0x0000000400187213 */ /* 0x000fe40000000000 */
[----:B------:R-:W-:Y:S01]  /*16b0*/  IABS R25, R13 ;  /* 0x0000000d00197213 */ /* 0x000fe20000000000 */
[----:B------:R-:W-:Y:S02]  /*16c0*/  IMAD R9, R10, R0, RZ ;  /* 0x000000000a097224 */ /* 0x000fe400078e02ff */
[----:B------:R-:W-:-:S02]  /*16d0*/  IMAD.MOV.U32 R10, RZ, RZ, RZ ;  /* 0x000000ffff0a7224 */ /* 0x000fc400078e00ff */
[----:B------:R-:W-:Y:S02]  /*16e0*/  IMAD.MOV R24, RZ, RZ, -R24 ;  /* 0x000000ffff187224 */ /* 0x000fe400078e0a18 */
[----:B------:R-:W-:Y:S01]  /*16f0*/  IMAD.HI.U32 R9, R11, R9, R10 ;  /* 0x000000090b097227 */ /* 0x000fe200078e000a */
[----:B------:R-:W-:-:S03]  /*1700*/  IABS R11, c[0x0][0x1c0] ;  /* 0x00007000000b7a13 */ /* 0x000fc60000000000 */
        /* <DEDUP_REMOVED lines=8> */
[----:B------:R-:W-:-:S05]  /*1790*/  IMAD R11, R9, R11, R25 ;  /* 0x0000000b090b7224 */ /* 0x000fca00078e0219 */
[----:B------:R-:W-:-:S05]  /*17a0*/  ISETP.GT.U32.AND P1, PT, R0, R11, PT ;  /* 0x0000000b0000720c */ /* 0x000fca0003f24070 */
[--C-:B------:R-:W-:Y:S01]  /*17b0*/  @!P3 IMAD.IADD R23, R23, 0x1, -R0.reuse ;  /* 0x000000011717b824 */ /* 0x100fe200078e0a00 */
[----:B------:R-:W-:Y:S01]  /*17c0*/  @!P3 IADD3 R10, R10, 0x1, RZ ;  /* 0x000000010a0ab810 */ /* 0x000fe20007ffe0ff */
[----:B------:R-:W-:Y:S01]  /*17d0*/  @!P0 IMAD.IADD R24, R24, 0x1, -R5 ;  /* 0x0000000118188824 */ /* 0x000fe200078e0a05 */
[----:B------:R-:W-:Y:S02]  /*17e0*/  @!P0 IADD3 R22, R22, 0x1, RZ ;  /* 0x0000000116168810 */ /* 0x000fe40007ffe0ff */
[----:B------:R-:W-:Y:S02]  /*17f0*/  ISETP.GE.U32.AND P6, PT, R23, R0, PT ;  /* 0x000000001700720c */ /* 0x000fe40003fc6070 */
[-C--:B------:R-:W-:Y:S01]  /*1800*/  ISETP.GE.U32.AND P2, PT, R24, R5.reuse, PT ;  /* 0x000000051800720c */ /* 0x080fe20003f46070 */
[----:B------:R-:W-:Y:S01]  /*1810*/  @!P1 IMAD.IADD R11, R11, 0x1, -R0 ;  /* 0x000000010b0b9824 */ /* 0x000fe200078e0a00 */
[----:B------:R-:W-:Y:S02]  /*1820*/  LOP3.LUT R24, R13, R5, RZ, 0x3c, !PT ;  /* 0x000000050d187212 */ /* 0x000fe400078e3cff */
[----:B------:R-:W-:-:S02]  /*1830*/  ISETP.GT.AND P3, PT, R3, RZ, PT ;  /* 0x000000ff0300720c */ /* 0x000fc40003f64270 */
[----:B------:R-:W-:Y:S02]  /*1840*/  ISETP.GE.AND P4, PT, R24, RZ, PT ;  /* 0x000000ff1800720c */ /* 0x000fe40003f86270 */
[----:B------:R-:W-:Y:S02]  /*1850*/  ISETP.GE.U32.AND P5, PT, R11, R0, PT ;  /* 0x000000000b00720c */ /* 0x000fe40003fa6070 */
[----:B------:R-:W-:Y:S02]  /*1860*/  LOP3.LUT R13, R13, c[0x0][0x1c0], RZ, 0x3c, !PT ;  /* 0x000070000d0d7a12 */ /* 0x000fe400078e3cff */
[----:B------:R-:W-:Y:S02]  /*1870*/  @P6 IADD3 R10, R10, 0x1, RZ ;  /* 0x000000010a0a6810 */ /* 0x000fe40007ffe0ff */
[----:B------:R-:W-:Y:S02]  /*1880*/  ISETP.NE.AND P6, PT, R4, RZ, PT ;  /* 0x000000ff0400720c */ /* 0x000fe40003fc5270 */
[----:B------:R-:W-:-:S02]  /*1890*/  @P2 IADD3 R22, R22, 0x1, RZ ;  /* 0x0000000116162810 */ /* 0x000fc40007ffe0ff */
[----:B------:R-:W-:Y:S02]  /*18a0*/  ISETP.GE.AND P0, PT, R8, RZ, PT ;  /* 0x000000ff0800720c */ /* 0x000fe40003f06270 */
[----:B------:R-:W-:Y:S01]  /*18b0*/  ISETP.GE.AND P2, PT, R13, RZ, PT ;  /* 0x000000ff0d00720c */ /* 0x000fe20003f46270 */
[----:B------:R-:W-:Y:S01]  /*18c0*/  IMAD.MOV.U32 R13, RZ, RZ, R22 ;  /* 0x000000ffff0d7224 */ /* 0x000fe200078e0016 */
[----:B------:R-:W-:Y:S02]  /*18d0*/  SHF.R.S32.HI R8, RZ, 0x1f, R3 ;  /* 0x0000001fff087819 */ /* 0x000fe40000011403 */
[----:B------:R-:W-:Y:S01]  /*18e0*/  @!P1 IADD3 R9, R9, 0x1, RZ ;  /* 0x0000000109099810 */ /* 0x000fe20007ffe0ff */
[----:B------:R-:W-:Y:S01]  /*18f0*/  @!P4 IMAD.MOV R13, RZ, RZ, -R13 ;  /* 0x000000ffff0dc224 */ /* 0x000fe200078e0a0d */
[----:B------:R-:W-:Y:S01]  /*1900*/  LEA.HI.SX32 R22, R3, 0x1, 0x1 ;  /* 0x0000000103167811 */ /* 0x000fe200078f0aff */
[----:B------:R-:W-:Y:S01]  /*1910*/  @!P3 IMAD.MOV R22, RZ, RZ, R8 ;  /* 0x000000ffff16b224 */ /* 0x000fe200078e0208 */
[----:B------:R-:W-:-:S02]  /*1920*/  @!P6 LOP3.LUT R13, RZ, R5, RZ, 0x33, !PT ;  /* 0x00000005ff0de212 */ /* 0x000fc400078e33ff */
[----:B------:R-:W-:Y:S01]  /*1930*/  LEA.HI R8, R31, R26, RZ, 0x2 ;  /* 0x0000001a1f087211 */ /* 0x000fe200078f10ff */
[----:B------:R-:W-:Y:S01]  /*1940*/  @!P0 IMAD.MOV R10, RZ, RZ, -R10 ;  /* 0x000000ffff0a8224 */ /* 0x000fe200078e0a0a */
[----:B------:R-:W-:Y:S02]  /*1950*/  @P5 IADD3 R9, R9, 0x1, RZ ;  /* 0x0000000109095810 */ /* 0x000fe40007ffe0ff */
[----:B------:R-:W-:Y:S02]  /*1960*/  ISETP.LT.U32.AND P0, PT, R20, R13, PT ;  /* 0x0000000d1400720c */ /* 0x000fe40003f01070 */
[----:B------:R-:W-:Y:S01]  /*1970*/  SHF.R.S32.HI R11, RZ, 0x1f, R13 ;  /* 0x0000001fff0b7819 */ /* 0x000fe2000001140d */
[----:B------:R-:W-:Y:S01]  /*1980*/  @!P2 IMAD.MOV R9, RZ, RZ, -R9 ;  /* 0x000000ffff09a224 */ /* 0x000fe200078e0a09 */
[----:B------:R-:W-:Y:S02]  /*1990*/  SHF.R.S32.HI R5, RZ, 0x2, R8 ;  /* 0x00000002ff057819 */ /* 0x000fe40000011408 */
[----:B------:R-:W-:-:S02]  /*19a0*/  ISETP.LT.AND.EX P2, PT, R21, R11, PT, P0 ;  /* 0x0000000b1500720c */ /* 0x000fc40003f41300 */
[----:B------:R-:W-:Y:S02]  /*19b0*/  ISETP.GE.AND P0, PT, R5, c[0x0][0x314], PT ;  /* 0x0000c50005007a0c */ /* 0x000fe40003f06270 */
[----:B------:R-:W-:Y:S02]  /*19c0*/  ISETP.NE.AND P4, PT, RZ, c[0x0][0x1c0], PT ;  /* 0x00007000ff007a0c */ /* 0x000fe40003f85270 */
[----:B------:R-:W-:Y:S02]  /*19d0*/  LOP3.LUT R0, RZ, c[0x0][0x1c0], RZ, 0x33, !PT ;  /* 0x00007000ff007a12 */ /* 0x000fe400078e33ff */
[----:B------:R-:W-:Y:S02]  /*19e0*/  ISETP.NE.AND P1, PT, RZ, UR4, PT ;  /* 0x00000004ff007c0c */ /* 0x000fe4000bf25270 */
[----:B------:R-:W-:Y:S02]  /*19f0*/  SEL R10, R0, R10, !P4 ;  /* 0x0000000a000a7207 */ /* 0x000fe40006000000 */
[----:B------:R-:W-:-:S02]  /*1a00*/  SEL R36, R36, 0x1, !P1 ;  /* 0x0000000124247807 */ /* 0x000fc40004800000 */
[----:B------:R-:W-:Y:S02]  /*1a10*/  LOP3.LUT R8, R8, 0xfffffffc, RZ, 0xc0, !PT ;  /* 0xfffffffc08087812 */ /* 0x000fe400078ec0ff */
[----:B------:R-:W-:Y:S01]  /*1a20*/  SEL R0, R0, R9, !P4 ;  /* 0x0000000900007207 */ /* 0x000fe20006000000 */
[----:B------:R-:W-:Y:S01]  /*1a30*/  IMAD R10, R10, R36, RZ ;  /* 0x000000240a0a7224 */ /* 0x000fe200078e02ff */
[----:B------:R-:W-:Y:S01]  /*1a40*/  SEL R11, R21, R11, P2 ;  /* 0x0000000b150b7207 */ /* 0x000fe20001000000 */
[----:B------:R-:W-:Y:S01]  /*1a50*/  IMAD.MOV.U32 R9, RZ, RZ, -0x800000 ;  /* 0xff800000ff097424 */ /* 0x000fe200078e00ff */
[----:B------:R-:W-:Y:S01]  /*1a60*/  SEL R13, R20, R13, P2 ;  /* 0x0000000d140d7207 */ /* 0x000fe20001000000 */
[----:B------:R-:W-:Y:S02]  /*1a70*/  IMAD R10, R22, R10, RZ ;  /* 0x0000000a160a7224 */ /* 0x000fe400078e02ff */
[----:B------:R-:W-:Y:S01]  /*1a80*/  IMAD.IADD R21, R26, 0x1, -R8 ;  /* 0x000000011a157824 */ /* 0x000fe200078e0a08 */
        /* <DEDUP_REMOVED lines=15> */
[----:B------:R-:W-:-:S06]  /*1b80*/  LEA.HI.X R9, R22, c[0x0][0x20c], R9, 0x2, P0 ;  /* 0x0000830016097a11 */ /* 0x000fcc00000f1409 */
[----:B------:R0:W5:Y:S03]  /*1b90*/  LDG.E R9, [R8.64] ;  /* 0x0000000808097981 */ /* 0x000166000c1e1900 */
.L_x_299:
[----:B------:R-:W-:Y:S05]  /*1ba0*/  BSYNC B0 ;  /* 0x0000000000007941 */ /* 0x000fea0003800000 */
.L_x_298:
[----:B------:R-:W-:Y:S01]  /*1bb0*/  ISETP.GT.AND P5, PT, R26, 0x7, PT ;  /* 0x000000071a00780c */ /* 0x000fe20003fa4270 */
[----:B------:R-:W-:Y:S01]  /*1bc0*/  IMAD.MOV.U32 R30, RZ, RZ, -0x800000 ;  /* 0xff800000ff1e7424 */ /* 0x000fe200078e00ff */
[----:B------:R-:W-:Y:S01]  /*1bd0*/  ISETP.GT.AND P2, PT, R4, RZ, PT ;  /* 0x000000ff0400720c */ /* 0x000fe20003f44270 */
[----:B------:R-:W-:Y:S01]  /*1be0*/  IMAD R0, R0, R36, RZ ;  /* 0x0000002400007224 */ /* 0x000fe200078e02ff */
[----:B------:R-:W-:Y:S01]  /*1bf0*/  BSSY B1, `(.L_x_300) ;  /* 0x00001e7000017945 */ /* 0x000fe20003800000 */
[----:B------:R-:W-:-:S08]  /*1c00*/  IMAD.MOV.U32 R29, RZ, RZ, 0x7f800000 ;  /* 0x7f800000ff1d7424 */ /* 0x000fd000078e00ff */
[----:B------:R-:W-:Y:S01]  /*1c10*/  @!P5 IMAD R5, R5, 0x5, R21 ;  /* 0x000000050505d824 */ /* 0x000fe200078e0215 */
[----:B0-----:R-:W-:Y:S02]  /*1c20*/  @!P5 LEA.HI R8, R26, R26, RZ, 0x1 ;  /* 0x0000001a1a08d211 */ /* 0x001fe400078f08ff */
[----:B------:R-:W-:Y:S02]  /*1c30*/  SHF.R.S32.HI R21, RZ, 0x1f, R4 ;  /* 0x0000001fff157819 */ /* 0x000fe40000011404 */
[----:B-----5:R-:W-:Y:S01]  /*1c40*/  @!P5 STS [R5.X4], R9 ;  /* 0x000000090500d388 */ /* 0x020fe20000004800 */
[C---:B------:R-:W-:Y:S01]  /*1c50*/  @!P5 LOP3.LUT R20, R8.reuse, 0xfffffffe, RZ, 0xc0, !PT ;  /* 0xfffffffe0814d812 */ /* 0x040fe200078ec0ff */
[----:B------:R-:W-:-:S04]  /*1c60*/  @!P5 IMAD.SHL.U32 R8, R8, 0x2, RZ ;  /* 0x000000020808d824 */ /* 0x000fc800078e00ff */
[----:B------:R-:W-:Y:S01]  /*1c70*/  @!P5 IMAD.IADD R20, R26, 0x1, -R20 ;  /* 0x000000011a14d824 */ /* 0x000fe200078e0a14 */
[----:B------:R-:W-:-:S05]  /*1c80*/  @!P5 LOP3.LUT R8, R8, 0xfffffffc, RZ, 0xc0, !PT ;  /* 0xfffffffc0808d812 */ /* 0x000fca00078ec0ff */
[----:B------:R-:W-:Y:S01]  /*1c90*/  @!P5 IMAD R8, R20, 0x14, R8 ;  /* 0x000000141408d824 */ /* 0x000fe200078e0208 */
[----:B------:R-:W-:Y:S01]  /*1ca0*/  BAR.SYNC.DEFER_BLOCKING 0x0 ;  /* 0x0000000000007b1d */ /* 0x000fe20000010000 */
[----:B------:R-:W-:-:S05]  /*1cb0*/  LOP3.LUT R20, R26, 0x1, RZ, 0xc0, !PT ;  /* 0x000000011a147812 */ /* 0x000fca00078ec0ff */
[----:B------:R-:W0:Y:S04]  /*1cc0*/  @!P5 LDS R30, [R8] ;  /* 0x00000000081ed984 */ /* 0x000e280000000800 */
[----:B0-----:R-:W0:Y:S02]  /*1cd0*/  SHFL.BFLY PT, R5, R30, 0x1, 0x1f ;  /* 0x0c201f001e057f89 */ /* 0x001e2400000e0000 */
        /* <DEDUP_REMOVED lines=8> */
[----:B------:R-:W-:Y:S01]  /*1d60*/  LEA.HI.SX32 R9, R4, 0x1, 0x1 ;  /* 0x0000000104097811 */ /* 0x000fe200078f0aff */
[----:B------:R-:W-:Y:S01]  /*1d70*/  @!P2 IMAD.MOV R9, RZ, RZ, R21 ;  /* 0x000000ffff09a224 */ /* 0x000fe200078e0215 */
[----:B------:R-:W-:Y:S02]  /*1d80*/  ISETP.EQ.U32.OR P2, PT, R20, 0x1, P5 ;  /* 0x000000011400780c */ /* 0x000fe40002f42470 */
        /* <DEDUP_REMOVED lines=43> */
[----:B------:R-:W-:Y:S05]  /*2040*/  CALL.REL.NOINC `($__internal_6_$__cuda_sm20_div_s64) ;  /* 0x000022a000007944 */ /* 0x000fea0003c00000 */
[----:B------:R-:W-:Y:S02]  /*2050*/  IADD3 R20, P0, RZ, -R0, RZ ;  /* 0x80000000ff147210 */ /* 0x000fe40007f1e0ff */
[-C--:B------:R-:W-:Y:S02]  /*2060*/  MOV R43, R23.reuse ;  /* 0x00000017002b7202 */ /* 0x080fe40000000f00 */
[----:B------:R-:W-:Y:S01]  /*2070*/  IADD3.X R6, RZ, ~R23, RZ, P0, !PT ;  /* 0x80000017ff067210 */ /* 0x000fe200007fe4ff */
[----:B------:R-:W-:-:S04]  /*2080*/  IMAD.WIDE.U32 R38, R42, R20, R38 ;  /* 0x000000142a267225 */ /* 0x000fc800078e0026 */
[----:B------:R-:W-:Y:S01]  /*2090*/  IMAD R6, R6, R42, RZ ;  /* 0x0000002a06067224 */ /* 0x000fe200078e02ff */
[----:B------:R-:W-:Y:S02]  /*20a0*/  MOV R25, R38 ;  /* 0x0000002600197202 */ /* 0x000fe40000000f00 */
[----:B------:R-:W-:Y:S01]  /*20b0*/  MOV R42, R0 ;  /* 0x00000000002a7202 */ /* 0x000fe20000000f00 */
[----:B------:R-:W-:-:S05]  /*20c0*/  IMAD R6, R5, R20, R6 ;  /* 0x0000001405067224 */ /* 0x000fca00078e0206 */
[----:B------:R-:W-:Y:S01]  /*20d0*/  IADD3 R6, R39, R6, RZ ;  /* 0x0000000627067210 */ /* 0x000fe20007ffe0ff */
[----:B------:R-:W-:Y:S05]  /*20e0*/  BRA `(.L_x_305) ;  /* 0x0000017000007947 */ /* 0x000fea0003800000 */
.L_x_304:
        /* <DEDUP_REMOVED lines=21> */
[----:B------:R-:W-:Y:S01]  /*2240*/  MOV R42, R43 ;  /* 0x0000002b002a7202 */ /* 0x000fe20000000f00 */
[----:B------:R-:W-:Y:S02]  /*2250*/  IMAD.MOV.U32 R43, RZ, RZ, RZ ;  /* 0x000000ffff2b7224 */ /* 0x000fe400078e00ff */
.L_x_305:
[----:B------:R-:W-:Y:S05]  /*2260*/  BSYNC B0 ;  /* 0x0000000000007941 */ /* 0x000fea0003800000 */
.L_x_303:
        /* <DEDUP_REMOVED lines=10> */
[-C--:B------:R-:W-:Y:S02]  /*2310*/  IADD3 R20, P0, RZ, -R0.reuse, RZ ;  /* 0x80000000ff147210 */ /* 0x080fe40007f1e0ff */
[----:B------:R-:W-:Y:S01]  /*2320*/  MOV R24, R25 ;  /* 0x0000001900187202 */ /* 0x000fe20000000f00 */
[----:B------:R-:W-:Y:S01]  /*2330*/  IMAD.MOV.U32 R25, RZ, RZ, R6 ;  /* 0x000000ffff197224 */ /* 0x000fe200078e0006 */
[-C--:B------:R-:W-:Y:S02]  /*2340*/  IADD3.X R5, RZ, ~R23.reuse, RZ, P0, !PT ;  /* 0x80000017ff057210 */ /* 0x080fe400007fe4ff */
        /* <DEDUP_REMOVED lines=8> */
.L_x_307:
        /* <DEDUP_REMOVED lines=22> */
.L_x_308:
[----:B------:R-:W-:Y:S05]  /*2530*/  BSYNC B0 ;  /* 0x0000000000007941 */ /* 0x000fea0003800000 */
.L_x_306:
        /* <DEDUP_REMOVED lines=14> */
[----:B------:R-:W-:Y:S02]  /*2620*/  MOV R40, R0 ;  /* 0x0000000000287202 */ /* 0x000fe40000000f00 */
[-C--:B------:R-:W-:Y:S01]  /*2630*/  IADD3.X R5, RZ, ~R23.reuse, RZ, P0, !PT ;  /* 0x80000017ff057210 */ /* 0x080fe200007fe4ff */
[----:B------:R-:W-:Y:S01]  /*2640*/  IMAD.WIDE.U32 R38, R33, R20, R38 ;  /* 0x0000001421267225 */ /* 0x000fe200078e0026 */
[----:B------:R-:W-:-:S03]  /*2650*/  MOV R41, R23 ;  /* 0x0000001700297202 */ /* 0x000fc60000000f00 */
[----:B------:R-:W-:-:S04]  /*2660*/  IMAD R5, R5, R33, RZ ;  /* 0x0000002105057224 */ /* 0x000fc800078e02ff */
[----:B------:R-:W-:-:S05]  /*2670*/  IMAD R5, R8, R20, R5 ;  /* 0x0000001408057224 */ /* 0x000fca00078e0205 */
[----:B------:R-:W-:Y:S01]  /*2680*/  IADD3 R8, R39, R5, RZ ;  /* 0x0000000527087210 */ /* 0x000fe20007ffe0ff */
[----:B------:R-:W-:Y:S05]  /*2690*/  BRA `(.L_x_311) ;  /* 0x0000016000007947 */ /* 0x000fea0003800000 */
.L_x_310:
        /* <DEDUP_REMOVED lines=22> */
.L_x_311:
[----:B------:R-:W-:Y:S05]  /*2800*/  BSYNC B0 ;  /* 0x0000000000007941 */ /* 0x000fea0003800000 */
.L_x_309:
[-C--:B------:R-:W-:Y:S01]  /*2810*/  IMAD R0, R35, R19.reuse, RZ ;  /* 0x0000001323007224 */ /* 0x080fe200078e02ff */
[----:B------:R-:W-:Y:S01]  /*2820*/  SHF.R.S32.HI R22, RZ, 0x1f, R2 ;  /* 0x0000001fff167819 */ /* 0x000fe20000011402 */
[C---:B------:R-:W-:Y:S01]  /*2830*/  IMAD.WIDE.U32 R20, R34.reuse, R19, RZ ;  /* 0x0000001322147225 */ /* 0x040fe200078e00ff */
[----:B------:R-:W-:Y:S01]  /*2840*/  SHF.R.S32.HI R23, RZ, 0x1f, R36 ;  /* 0x0000001fff177819 */ /* 0x000fe20000011424 */
[----:B------:R-:W-:Y:S02]  /*2850*/  BSSY B0, `(.L_x_312) ;  /* 0x0000040000007945 */ /* 0x000fe40003800000 */
[----:B------:R-:W-:Y:S02]  /*2860*/  IMAD R0, R34, R18, R0 ;  /* 0x0000001222007224 */ /* 0x000fe400078e0200 */
[----:B------:R-:W-:-:S03]  /*2870*/  IMAD.WIDE.U32 R34, R20, R17, RZ ;  /* 0x0000001114227225 */ /* 0x000fc600078e00ff */
[----:B------:R-:W-:Y:S01]  /*2880*/  IADD3 R0, R21, R0, RZ ;  /* 0x0000000015007210 */ /* 0x000fe20007ffe0ff */
[-C--:B------:R-:W-:Y:S01]  /*2890*/  IMAD R8, R8, R2.reuse, RZ ;  /* 0x0000000208087224 */ /* 0x080fe200078e02ff */
[----:B------:R-:W-:Y:S01]  /*28a0*/  SHF.R.S32.HI R21, RZ, 0x1f, R25 ;  /* 0x0000001fff157819 */ /* 0x000fe20000011419 */
[----:B------:R-:W-:Y:S02]  /*28b0*/  IMAD R4, R4, R2, RZ ;  /* 0x0000000204047224 */ /* 0x000fe400078e02ff */
[----:B------:R-:W-:Y:S02]  /*28c0*/  IMAD R5, R0, R17, RZ ;  /* 0x0000001100057224 */ /* 0x000fe400078e02ff */
[----:B------:R-:W-:Y:S02]  /*28d0*/  IMAD R0, R6, R25, RZ ;  /* 0x0000001906007224 */ /* 0x000fe400078e02ff */
[----:B------:R-:W-:Y:S02]  /*28e0*/  IMAD R5, R16, R20, R5 ;  /* 0x0000001410057224 */ /* 0x000fe400078e0205 */
[----:B------:R-:W-:-:S02]  /*28f0*/  IMAD R6, R41, R36, RZ ;  /* 0x0000002429067224 */ /* 0x000fc400078e02ff */
[----:B------:R-:W-:Y:S01]  /*2900*/  IMAD R8, R22, R38, R8 ;  /* 0x0000002616087224 */ /* 0x000fe200078e0208 */
[----:B------:R-:W-:Y:S01]  /*2910*/  IADD3 R5, R35, R5, RZ ;  /* 0x0000000523057210 */ /* 0x000fe20007ffe0ff */
[----:B------:R-:W-:Y:S02]  /*2920*/  IMAD R0, R21, R32, R0 ;  /* 0x0000002015007224 */ /* 0x000fe400078e0200 */
[----:B------:R-:W-:Y:S01]  /*2930*/  IMAD.WIDE.U32 R36, R40, R36, RZ ;  /* 0x0000002428247225 */ /* 0x000fe200078e00ff */
[----:B------:R-:W-:-:S03]  /*2940*/  LOP3.LUT R20, R43, R5, RZ, 0xfc, !PT ;  /* 0x000000052b147212 */ /* 0x000fc600078efcff */
[----:B------:R-:W-:Y:S01]  /*2950*/  IMAD R6, R23, R40, R6 ;  /* 0x0000002817067224 */ /* 0x000fe200078e0206 */
[----:B------:R-:W-:Y:S01]  /*2960*/  ISETP.NE.U32.AND P0, PT, R20, RZ, PT ;  /* 0x000000ff1400720c */ /* 0x000fe20003f05070 */
[----:B------:R-:W-:-:S03]  /*2970*/  IMAD.WIDE.U32 R38, R38, R2, RZ ;  /* 0x0000000226267225 */ /* 0x000fc600078e00ff */
[----:B------:R-:W-:Y:S01]  /*2980*/  IADD3 R6, R37, R6, RZ ;  /* 0x0000000625067210 */ /* 0x000fe20007ffe0ff */
[----:B------:R-:W-:Y:S01]  /*2990*/  IMAD.WIDE.U32 R32, R32, R25, RZ ;  /* 0x0000001920207225 */ /* 0x000fe200078e00ff */
[----:B------:R-:W-:-:S03]  /*29a0*/  IADD3 R8, R39, R8, RZ ;  /* 0x0000000827087210 */ /* 0x000fc60007ffe0ff */
[----:B------:R-:W-:Y:S01]  /*29b0*/  IMAD R3, R3, R2, RZ ;  /* 0x0000000203037224 */ /* 0x000fe200078e02ff */
[----:B------:R-:W-:-:S03]  /*29c0*/  IADD3 R2, R33, R0, RZ ;  /* 0x0000000021027210 */ /* 0x000fc60007ffe0ff */
[----:B------:R-:W-:Y:S05]  /*29d0*/  @!P0 BRA `(.L_x_313) ;  /* 0x0000010000008947 */ /* 0x000fea0003800000 */
[----:B------:R-:W-:Y:S01]  /*29e0*/  IMAD.MOV.U32 R28, RZ, RZ, R42 ;  /* 0x000000ffff1c7224 */ /* 0x000fe200078e002a */
[----:B------:R-:W-:Y:S01]  /*29f0*/  MOV R24, R43 ;  /* 0x0000002b00187202 */ /* 0x000fe20000000f00 */
[----:B------:R-:W-:Y:S01]  /*2a00*/  IMAD.MOV.U32 R23, RZ, RZ, R34 ;  /* 0x000000ffff177224 */ /* 0x000fe200078e0022 */
[----:B------:R-:W-:Y:S02]  /*2a10*/  MOV R22, 0x2a30 ;  /* 0x00002a3000167802 */ /* 0x000fe40000000f00 */
[----:B------:R-:W-:Y:S05]  /*2a20*/  CALL.REL.NOINC `($__internal_6_$__cuda_sm20_div_s64) ;  /* 0x000018c000007944 */ /* 0x000fea0003c00000 */
        /* <DEDUP_REMOVED lines=11> */
.L_x_313:
        /* <DEDUP_REMOVED lines=23> */
.L_x_314:
[----:B------:R-:W-:Y:S05]  /*2c50*/  BSYNC B0 ;  /* 0x0000000000007941 */ /* 0x000fea0003800000 */
.L_x_312:
        /* <DEDUP_REMOVED lines=11> */
[----:B------:R-:W-:-:S03]  /*2d10*/  IADD3.X R5, RZ, ~R23, RZ, P0, !PT ;  /* 0x80000017ff057210 */ /* 0x000fc600007fe4ff */
[----:B------:R-:W-:-:S04]  /*2d20*/  IMAD.WIDE.U32 R34, R19, R20, R34 ;  /* 0x0000001413227225 */ /* 0x000fc800078e0022 */
[----:B------:R-:W-:Y:S01]  /*2d30*/  IMAD R5, R5, R19, RZ ;  /* 0x0000001305057224 */ /* 0x000fe200078e02ff */
[----:B------:R-:W-:Y:S02]  /*2d40*/  MOV R19, R34 ;  /* 0x0000002200137202 */ /* 0x000fe40000000f00 */
[----:B------:R-:W-:Y:S01]  /*2d50*/  MOV R34, R0 ;  /* 0x0000000000227202 */ /* 0x000fe20000000f00 */
[----:B------:R-:W-:-:S04]  /*2d60*/  IMAD R5, R18, R20, R5 ;  /* 0x0000001412057224 */ /* 0x000fc800078e0205 */
[----:B------:R-:W-:Y:S02]  /*2d70*/  IMAD.IADD R18, R35, 0x1, R5 ;  /* 0x0000000123127824 */ /* 0x000fe400078e0205 */
[----:B------:R-:W-:Y:S01]  /*2d80*/  IMAD.MOV.U32 R35, RZ, RZ, R23 ;  /* 0x000000ffff237224 */ /* 0x000fe200078e0017 */
[----:B------:R-:W-:Y:S05]  /*2d90*/  BRA `(.L_x_317) ;  /* 0x0000017000007947 */ /* 0x000fea0003800000 */
.L_x_316:
        /* <DEDUP_REMOVED lines=23> */
.L_x_317:
[----:B------:R-:W-:Y:S05]  /*2f10*/  BSYNC B0 ;  /* 0x0000000000007941 */ /* 0x000fea0003800000 */
.L_x_315:
        /* <DEDUP_REMOVED lines=12> */
[----:B------:R-:W-:Y:S01]  /*2fe0*/  IADD3.X R5, RZ, ~R23, RZ, P0, !PT ;  /* 0x80000017ff057210 */ /* 0x000fe200007fe4ff */
[----:B------:R-:W-:-:S04]  /*2ff0*/  IMAD.WIDE.U32 R34, R17, R20, R34 ;  /* 0x0000001411227225 */ /* 0x000fc800078e0022 */
[----:B------:R-:W-:Y:S01]  /*3000*/  IMAD R5, R5, R17, RZ ;  /* 0x0000001105057224 */ /* 0x000fe200078e02ff */
[----:B------:R-:W-:-:S03]  /*3010*/  MOV R17, R34 ;  /* 0x0000002200117202 */ /* 0x000fc60000000f00 */
[----:B------:R-:W-:-:S05]  /*3020*/  IMAD R5, R16, R20, R5 ;  /* 0x0000001410057224 */ /* 0x000fca00078e0205 */
[----:B------:R-:W-:Y:S01]  /*3030*/  IADD3 R5, R35, R5, RZ ;  /* 0x0000000523057210 */ /* 0x000fe20007ffe0ff */
[----:B------:R-:W-:Y:S05]  /*3040*/  BRA `(.L_x_320) ;  /* 0x0000017000007947 */ /* 0x000fea0003800000 */
.L_x_319:
        /* <DEDUP_REMOVED lines=23> */
.L_x_320:
[----:B------:R-:W-:Y:S05]  /*31c0*/  BSYNC B0 ;  /* 0x0000000000007941 */ /* 0x000fea0003800000 */
.L_x_318:
[----:B------:R-:W-:Y:S01]  /*31d0*/  SHF.R.S32.HI R20, RZ, 0x1f, R10 ;  /* 0x0000001fff147819 */ /* 0x000fe2000001140a */
[-C--:B------:R-:W-:Y:S01]  /*31e0*/  IMAD R16, R23, R10.reuse, RZ ;  /* 0x0000000a17107224 */ /* 0x080fe200078e02ff */
[----:B------:R-:W-:Y:S01]  /*31f0*/  BSSY B0, `(.L_x_321) ;  /* 0x000003b000007945 */ /* 0x000fe20003800000 */
[----:B------:R-:W-:-:S04]  /*3200*/  IMAD.WIDE.U32 R34, R22, R10, RZ ;  /* 0x0000000a16227225 */ /* 0x000fc800078e00ff */
[----:B------:R-:W-:Y:S01]  /*3210*/  IMAD R10, R20, R22, R16 ;  /* 0x00000016140a7224 */ /* 0x000fe200078e0210 */
[----:B------:R-:W-:Y:S01]  /*3220*/  LOP3.LUT R20, R43, R14, RZ, 0xfc, !PT ;  /* 0x0000000e2b147212 */ /* 0x000fe200078efcff */
[----:B------:R-:W-:Y:S01]  /*3230*/  IMAD R0, R25, c[0x0][0x214], RZ ;  /* 0x0000850019007a24 */ /* 0x000fe200078e02ff */
[----:B------:R-:W-:Y:S01]  /*3240*/  SHF.R.S32.HI R16, RZ, 0x1f, R3 ;  /* 0x0000001fff107819 */ /* 0x000fe20000011403 */
[-C--:B------:R-:W-:Y:S01]  /*3250*/  IMAD R21, R5, R3.reuse, RZ ;  /* 0x0000000305157224 */ /* 0x080fe200078e02ff */
[----:B------:R-:W-:Y:S01]  /*3260*/  ISETP.NE.U32.AND P0, PT, R20, RZ, PT ;  /* 0x000000ff1400720c */ /* 0x000fe20003f05070 */
[----:B------:R-:W-:Y:S01]  /*3270*/  IMAD R18, R18, R0, RZ ;  /* 0x0000000012127224 */ /* 0x000fe200078e02ff */
[----:B------:R-:W-:Y:S01]  /*3280*/  SHF.R.S32.HI R5, RZ, 0x1f, R0 ;  /* 0x0000001fff057819 */ /* 0x000fe20000011400 */
[----:B------:R-:W-:Y:S01]  /*3290*/  IMAD.WIDE.U32 R44, R17, R3, RZ ;  /* 0x00000003112c7225 */ /* 0x000fe200078e00ff */
[----:B------:R-:W-:-:S03]  /*32a0*/  IADD3 R10, R35, R10, RZ ;  /* 0x0000000a230a7210 */ /* 0x000fc60007ffe0ff */
        /* <DEDUP_REMOVED lines=11> */
[----:B------:R-:W-:Y:S05]  /*3360*/  CALL.REL.NOINC `($__internal_6_$__cuda_sm20_div_s64) ;  /* 0x00000f8000007944 */ /* 0x000fea0003c00000 */
[----:B------:R-:W-:Y:S01]  /*3370*/  IADD3 R17, P0, RZ, -R0, RZ ;  /* 0x80000000ff117210 */ /* 0x000fe20007f1e0ff */
[----:B------:R-:W-:Y:S01]  /*3380*/  IMAD.MOV.U32 R21, RZ, RZ, R43 ;  /* 0x000000ffff157224 */ /* 0x000fe200078e002b */
[----:B------:R-:W-:-:S02]  /*3390*/  MOV R20, R42 ;  /* 0x0000002a00147202 */ /* 0x000fc40000000f00 */
[----:B------:R-:W-:Y:S02]  /*33a0*/  IADD3.X R5, RZ, ~R23, RZ, P0, !PT ;  /* 0x80000017ff057210 */ /* 0x000fe400007fe4ff */
        /* <DEDUP_REMOVED lines=8> */
.L_x_322:
        /* <DEDUP_REMOVED lines=23> */
.L_x_323:
[----:B------:R-:W-:Y:S05]  /*35a0*/  BSYNC B0 ;  /* 0x0000000000007941 */ /* 0x000fea0003800000 */
.L_x_321:
        /* <DEDUP_REMOVED lines=18> */
[----:B------:R-:W-:Y:S02]  /*36d0*/  MOV R20, R42 ;  /* 0x0000002a00147202 */ /* 0x000fe40000000f00 */
[----:B------:R-:W-:-:S03]  /*36e0*/  IADD3.X R5, RZ, ~R23, RZ, P0, !PT ;  /* 0x80000017ff057210 */ /* 0x000fc600007fe4ff */
[----:B------:R-:W-:-:S04]  /*36f0*/  IMAD.WIDE.U32 R20, R13, R15, R20 ;  /* 0x0000000f0d147225 */ /* 0x000fc800078e0014 */
[----:B------:R-:W-:Y:S01]  /*3700*/  IMAD R5, R5, R13, RZ ;  /* 0x0000000d05057224 */ /* 0x000fe200078e02ff */
[----:B------:R-:W-:Y:S02]  /*3710*/  MOV R13, R20 ;  /* 0x00000014000d7202 */ /* 0x000fe40000000f00 */
[----:B------:R-:W-:Y:S01]  /*3720*/  MOV R20, R0 ;  /* 0x0000000000147202 */ /* 0x000fe20000000f00 */
[----:B------:R-:W-:-:S04]  /*3730*/  IMAD R5, R11, R15, R5 ;  /* 0x0000000f0b057224 */ /* 0x000fc800078e0205 */
[----:B------:R-:W-:Y:S01]  /*3740*/  IMAD.IADD R5, R21, 0x1, R5 ;  /* 0x0000000115057824 */ /* 0x000fe200078e0205 */
[----:B------:R-:W-:Y:S01]  /*3750*/  MOV R21, R23 ;  /* 0x0000001700157202 */ /* 0x000fe20000000f00 */
[----:B------:R-:W-:Y:S05]  /*3760*/  BRA `(.L_x_326) ;  /* 0x0000017000007947 */ /* 0x000fea0003800000 */
.L_x_325:
        /* <DEDUP_REMOVED lines=23> */
.L_x_326:
[----:B------:R-:W-:Y:S05]  /*38e0*/  BSYNC B0 ;  /* 0x0000000000007941 */ /* 0x000fea0003800000 */
.L_x_324:
[----:B------:R-:W-:Y:S01]  /*38f0*/  IADD3 R32, P1, P0, R38, R36, R32 ;  /* 0x0000002426207210 */ /* 0x000fe2000783e020 */
[----:B------:R-:W-:Y:S02]  /*3900*/  IMAD R0, R21, R9, RZ ;  /* 0x0000000915007224 */ /* 0x000fe400078e02ff */
[----:B------:R-:W-:Y:S01]  /*3910*/  IMAD R5, R5, R4, RZ ;  /* 0x0000000405057224 */ /* 0x000fe200078e02ff */
[----:B------:R-:W-:Y:S02]  /*3920*/  IADD3 R32, P3, P2, R34, R32, R18 ;  /* 0x0000002022207210 */ /* 0x000fe40007a7e012 */
[----:B------:R-:W-:Y:S02]  /*3930*/  IADD3.X R2, R8, R6, R2, P1, P0 ;  /* 0x0000000608027210 */ /* 0x000fe40000fe0402 */
[----:B------:R-:W-:Y:S02]  /*3940*/  IADD3 R32, P1, P0, R46, R32, R44 ;  /* 0x000000202e207210 */ /* 0x000fe4000783e02c */
[----:B------:R-:W-:-:S02]  /*3950*/  IADD3.X R2, R10, R2, R3, P3, P2 ;  /* 0x000000020a027210 */ /* 0x000fc40001fe4403 */
[----:B------:R-:W-:Y:S02]  /*3960*/  SHF.R.S32.HI R3, RZ, 0x1f, R9 ;  /* 0x0000001fff037819 */ /* 0x000fe40000011409 */
[----:B------:R-:W-:Y:S02]  /*3970*/  IADD3.X R33, R14, R2, R16, P1, P0 ;  /* 0x000000020e217210 */ /* 0x000fe40000fe0410 */
        /* <DEDUP_REMOVED lines=11> */
.L_x_302:
[----:B------:R-:W-:-:S04]  /*3a30*/  LEA R2, P0, R38, c[0x0][0x200], 0x2 ;  /* 0x0000800026027a11 */ /* 0x000fc800078010ff */
[----:B------:R-:W-:-:S05]  /*3a40*/  LEA.HI.X R3, R38, c[0x0][0x204], R39, 0x2, P0 ;  /* 0x0000810026037a11 */ /* 0x000fca00000f1427 */
[----:B------:R0:W-:Y:S04]  /*3a50*/  STG.E [R2.64], R29 ;  /* 0x0000001d02007986 */ /* 0x0001e8000c101908 */
.L_x_301:
[----:B------:R-:W-:Y:S05]  /*3a60*/  BSYNC B1 ;  /* 0x0000000000017941 */ /* 0x000fea0003800000 */
.L_x_300:
[-C--:B0-----:R-:W-:Y:S01]  /*3a70*/  LEA.HI R2, R26, R26.reuse, RZ, 0x1 ;  /* 0x0000001a1a027211 */ /* 0x081fe200078f08ff */
[----:B------:R-:W-:Y:S01]  /*3a80*/  IMAD.MOV.U32 R4, RZ, RZ, RZ ;  /* 0x000000ffff047224 */ /* 0x000fe200078e00ff */
[-C--:B------:R-:W-:Y:S02]  /*3a90*/  LEA.HI R17, R31, R26.reuse, RZ, 0x5 ;  /* 0x0000001a1f117211 */ /* 0x080fe400078f28ff */
[----:B------:R-:W-:Y:S02]  /*3aa0*/  LOP3.LUT R0, R2, 0xfffffffe, RZ, 0xc0, !PT ;  /* 0xfffffffe02007812 */ /* 0x000fe400078ec0ff */
[----:B------:R-:W-:Y:S02]  /*3ab0*/  LOP3.LUT R18, R17, 0x3fffffe0, RZ, 0xc0, !PT ;  /* 0x3fffffe011127812 */ /* 0x000fe400078ec0ff */
[----:B------:R-:W-:Y:S01]  /*3ac0*/  SHF.R.S32.HI R17, RZ, 0x5, R17 ;  /* 0x00000005ff117819 */ /* 0x000fe20000011411 */
[----:B------:R-:W-:Y:S01]  /*3ad0*/  IMAD.IADD R0, R26, 0x1, -R0 ;  /* 0x000000011a007824 */ /* 0x000fe200078e0a00 */
[----:B------:R-:W-:-:S04]  /*3ae0*/  IADD3 R18, -R18, R26, RZ ;  /* 0x0000001a12127210 */ /* 0x000fc80007ffe1ff */
[----:B------:R-:W-:Y:S02]  /*3af0*/  ISETP.GE.OR P5, PT, R0, c[0x0][0x314], P5 ;  /* 0x0000c50000007a0c */ /* 0x000fe40002fa6670 */
[----:B------:R-:W-:-:S11]  /*3b00*/  SHF.L.U32 R18, R18, 0x2, RZ ;  /* 0x0000000212127819 */ /* 0x000fd600000006ff */
[----:B------:R-:W-:Y:S02]  /*3b10*/  @!P5 IMAD.SHL.U32 R2, R2, 0x2, RZ ;  /* 0x000000020202d824 */ /* 0x000fe400078e00ff */
[----:B------:R-:W-:-:S03]  /*3b20*/  @!P5 FADD.FTZ R3, -R29, R30 ;  /* 0x0000001e1d03d221 */ /* 0x000fc60000010100 */
[----:B------:R-:W-:Y:S01]  /*3b30*/  @!P5 LOP3.LUT R2, R2, 0xfffffffc, RZ, 0xc0, !PT ;  /* 0xfffffffc0202d812 */ /* 0x000fe200078ec0ff */
[----:B------:R-:W-:-:S04]  /*3b40*/  @!P5 FMUL.FTZ R3, R3, 1.4426950216293334961 ;  /* 0x3fb8aa3b0303d820 */ /* 0x000fc80000410000 */
[----:B------:R-:W-:Y:S02]  /*3b50*/  @!P5 IMAD R2, R0, 0x14, R2 ;  /* 0x000000140002d824 */ /* 0x000fe400078e0202 */
[----:B------:R-:W0:Y:S01]  /*3b60*/  @!P5 MUFU.EX2 R3, R3 ;  /* 0x000000030003d308 */ /* 0x000e220000000800 */
[----:B------:R-:W-:-:S05]  /*3b70*/  IMAD.MOV.U32 R0, RZ, RZ, c[0x0][0x314] ;  /* 0x0000c500ff007624 */ /* 0x000fca00078e00ff */
[----:B------:R-:W-:Y:S01]  /*3b80*/  ISETP.GE.AND P0, PT, R0, 0x1, PT ;  /* 0x000000010000780c */ /* 0x000fe20003f06270 */
[----:B------:R-:W-:Y:S01]  /*3b90*/  IMAD.MOV.U32 R0, RZ, RZ, RZ ;  /* 0x000000ffff007224 */ /* 0x000fe200078e00ff */
[----:B0-----:R0:W-:Y:S02]  /*3ba0*/  @!P5 STS [R2], R3 ;  /* 0x000000030200d388 */ /* 0x0011e40000000800 */
[----:B0-----:R-:W-:Y:S02]  /*3bb0*/  CS2R R2, SRZ ;  /* 0x0000000000027805 */ /* 0x001fe4000001ff00 */
[----:B------:R-:W-:Y:S07]  /*3bc0*/  BAR.SYNC.DEFER_BLOCKING 0x0 ;  /* 0x0000000000007b1d */ /* 0x000fee0000010000 */
        /* <DEDUP_REMOVED lines=13> */
[----:B------:R-:W-:Y:S01]  /*3ca0*/  IMAD.WIDE R20, R20, 0x4, RZ ;  /* 0x0000000414147825 */ /* 0x000fe200078e02ff */
[----:B------:R-:W-:-:S02]  /*3cb0*/  LEA.HI.X.SX32 R13, R13, UR4, 0x1, P0 ;  /* 0x000000040d0d7c11 */ /* 0x000fc400080f0eff */
[----:B------:R-:W-:-:S04]  /*3cc0*/  LEA R14, P0, R4, c[0x0][0x1d8], 0x2 ;  /* 0x00007600040e7a11 */ /* 0x000fc800078010ff */
[----:B------:R-:W-:Y:S01]  /*3cd0*/  LEA.HI.X R13, R4, c[0x0][0x1dc], R13, 0x2, P0 ;  /* 0x00007700040d7a11 */ /* 0x000fe200000f140d */
[----:B------:R-:W-:Y:S02]  /*3ce0*/  IMAD.MOV.U32 R4, RZ, RZ, RZ ;  /* 0x000000ffff047224 */ /* 0x000fe400078e00ff */
.L_x_330:
[----:B------:R-:W-:Y:S01]  /*3cf0*/  BSSY B0, `(.L_x_328) ;  /* 0x0000007000007945 */ /* 0x000fe20003800000 */
[----:B------:R-:W-:-:S05]  /*3d00*/  @P2 BRA `(.L_x_329) ;  /* 0x0000005000002947 */ /* 0x000fca0003800000 */
[----:B------:R-:W-:Y:S01]  /*3d10*/  ISETP.GE.AND P0, PT, R18, c[0x0][0x220], PT ;  /* 0x0000880012007a0c */ /* 0x000fe20003f06270 */
[----:B------:R-:W-:Y:S01]  /*3d20*/  CS2R R8, SRZ ;  /* 0x0000000000087805 */ /* 0x000fe2000001ff00 */
[----:B------:R-:W-:Y:S11]  /*3d30*/  CS2R R10, SRZ ;  /* 0x00000000000a7805 */ /* 0x000ff6000001ff00 */
[----:B------:R-:W-:Y:S05]  /*3d40*/  @!P0 MOV R15, R13 ;  /* 0x0000000d000f8202 */ /* 0x000fea0000000f00 */
[----:B------:R0:W5:Y:S02]  /*3d50*/  @!P0 LDG.E.128 R8, [R14.64] ;  /* 0x000000080e088981 */ /* 0x000164000c1e1d00 */
.L_x_329:
[----:B------:R-:W-:Y:S05]  /*3d60*/  BSYNC B0 ;  /* 0x0000000000007941 */ /* 0x000fea0003800000 */
.L_x_328:
        /* <DEDUP_REMOVED lines=11> */
.L_x_327:
[----:B------:R-:W-:Y:S02]  /*3e20*/  IADD3 R17, R17, UR6, RZ ;  /* 0x0000000611117c10 */ /* 0x000fe4000fffe0ff */
[----:B------:R-:W-:-:S02]  /*3e30*/  F2FP.BF16.PACK_AB R2, R2, R0 ;  /* 0x000000000202723e */ /* 0x000fc400000010ff */
        /* <DEDUP_REMOVED lines=18> */
[----:B------:R-:W-:Y:S01]  /*3f60*/  IMAD.HI.U32 R4, R11, R4, R10 ;  /* 0x000000040b047227 */ /* 0x000fe200078e000a */
[----:B------:R-:W0:Y:S05]  /*3f70*/  I2F.RP R5, R0 ;  /* 0x0000000000057306 */ /* 0x000e2a0000209400 */
[----:B------:R-:W-:-:S04]  /*3f80*/  IMAD.HI.U32 R4, R4, R9, RZ ;  /* 0x0000000904047227 */ /* 0x000fc800078e00ff */
[----:B------:R-:W-:-:S05]  /*3f90*/  IMAD R6, R4, R6, R9 ;  /* 0x0000000604067224 */ /* 0x000fca00078e0209 */
[----:B------:R-:W-:Y:S01]  /*3fa0*/  ISETP.GT.U32.AND P1, PT, R8, R6, PT ;  /* 0x000000060800720c */ /* 0x000fe20003f24070 */
[----:B0-----:R-:W0:-:S12]  /*3fb0*/  MUFU.RCP R5, R5 ;  /* 0x0000000500057308 */ /* 0x001e180000001000 */
[----:B------:R-:W-:Y:S01]  /*3fc0*/  @!P1 IMAD.IADD R6, R6, 0x1, -R8 ;  /* 0x0000000106069824 */ /* 0x000fe200078e0a08 */
[----:B------:R-:W-:Y:S02]  /*3fd0*/  @!P1 IADD3 R4, R4, 0x1, RZ ;  /* 0x0000000104049810 */ /* 0x000fe40007ffe0ff */
[----:B------:R-:W-:Y:S02]  /*3fe0*/  ISETP.NE.AND P1, PT, R7, RZ, PT ;  /* 0x000000ff0700720c */ /* 0x000fe40003f25270 */
[----:B------:R-:W-:Y:S02]  /*3ff0*/  ISETP.GE.U32.AND P2, PT, R6, R8, PT ;  /* 0x000000080600720c */ /* 0x000fe40003f46070 */
[----:B------:R-:W-:Y:S02]  /*4000*/  LOP3.LUT R6, R17, R7, RZ, 0x3c, !PT ;  /* 0x0000000711067212 */ /* 0x000fe400078e3cff */
[----:B0-----:R-:W-:Y:S02]  /*4010*/  IADD3 R5, R5, 0xffffffe, RZ ;  /* 0x0ffffffe05057810 */ /* 0x001fe40007ffe0ff */
[----:B------:R-:W-:-:S02]  /*4020*/  ISETP.GE.AND P0, PT, R6, RZ, PT ;  /* 0x000000ff0600720c */ /* 0x000fc40003f06270 */
[----:B------:R-:W0:Y:S05]  /*4030*/  F2I.FTZ.U32.TRUNC.NTZ R11, R5 ;  /* 0x00000005000b7305 */ /* 0x000e2a000021f000 */
[----:B------:R-:W-:-:S06]  /*4040*/  @P2 IADD3 R4, R4, 0x1, RZ ;  /* 0x0000000104042810 */ /* 0x000fcc0007ffe0ff */
[----:B------:R-:W-:Y:S02]  /*4050*/  @!P0 IADD3 R4, -R4, RZ, RZ ;  /* 0x000000ff04048210 */ /* 0x000fe40007ffe1ff */
[----:B------:R-:W-:Y:S01]  /*4060*/  @!P1 LOP3.LUT R4, RZ, R7, RZ, 0x33, !PT ;  /* 0x00000007ff049212 */ /* 0x000fe200078e33ff */
[----:B0-----:R-:W-:-:S04]  /*4070*/  IMAD.MOV R5, RZ, RZ, -R11 ;  /* 0x000000ffff057224 */ /* 0x001fc800078e0a0b */
        /* <DEDUP_REMOVED lines=8> */
[----:B------:R-:W-:-:S03]  /*4100*/  ISETP.GE.AND P1, PT, R8, RZ, PT ;  /* 0x000000ff0800720c */ /* 0x000fc60003f26270 */
[----:B------:R-:W-:-:S04]  /*4110*/  IMAD.MOV R6, RZ, RZ, -R9 ;  /* 0x000000ffff067224 */ /* 0x000fc800078e0a09 */
[----:B------:R-:W-:-:S05]  /*4120*/  IMAD R5, R0, R6, R5 ;  /* 0x0000000600057224 */ /* 0x000fca00078e0205 */
[----:B------:R-:W-:-:S13]  /*4130*/  ISETP.GT.U32.AND P0, PT, R0, R5, PT ;  /* 0x000000050000720c */ /* 0x000fda0003f04070 */
[-C--:B------:R-:W-:Y:S02]  /*4140*/  @!P0 IADD3 R5, R5, -R0.reuse, RZ ;  /* 0x8000000005058210 */ /* 0x080fe40007ffe0ff */
[----:B------:R-:W-:Y:S02]  /*4150*/  @!P0 IADD3 R9, R9, 0x1, RZ ;  /* 0x0000000109098810 */ /* 0x000fe40007ffe0ff */
[----:B------:R-:W-:Y:S02]  /*4160*/  ISETP.GE.U32.AND P2, PT, R5, R0, PT ;  /* 0x000000000500720c */ /* 0x000fe40003f46070 */
[----:B------:R-:W-:Y:S02]  /*4170*/  ISETP.NE.AND P0, PT, RZ, c[0x0][0x214], PT ;  /* 0x00008500ff007a0c */ /* 0x000fe40003f05270 */
[----:B------:R-:W-:-:S05]  /*4180*/  SHF.R.S32.HI R0, RZ, 0x1f, R4 ;  /* 0x0000001fff007819 */ /* 0x000fca0000011404 */
[----:B------:R-:W-:-:S04]  /*4190*/  IMAD R0, R0, c[0x0][0x1e0], RZ ;  /* 0x0000780000007a24 */ /* 0x000fc800078e02ff */
[----:B------:R-:W-:Y:S01]  /*41a0*/  @P2 IADD3 R9, R9, 0x1, RZ ;  /* 0x0000000109092810 */ /* 0x000fe20007ffe0ff */
[----:B------:R-:W-:-:S04]  /*41b0*/  IMAD R4, R4, c[0x0][0x1e4], R0 ;  /* 0x0000790004047a24 */ /* 0x000fc800078e0200 */
[----:B------:R-:W-:Y:S01]  /*41c0*/  @!P1 IMAD.MOV R9, RZ, RZ, -R9 ;  /* 0x000000ffff099224 */ /* 0x000fe200078e0a09 */
[----:B------:R-:W-:Y:S01]  /*41d0*/  @!P0 LOP3.LUT R9, RZ, c[0x0][0x214], RZ, 0x33, !PT ;  /* 0x00008500ff098a12 */ /* 0x000fe200078e33ff */
[----:B------:R-:W-:-:S03]  /*41e0*/  IMAD.IADD R19, R19, 0x1, R4 ;  /* 0x0000000113137824 */ /* 0x000fc600078e0204 */
        /* <DEDUP_REMOVED lines=8> */
[----:B------:R-:W-:Y:S02]  /*4270*/  IMAD R4, R4, c[0x0][0x1e8], RZ ;  /* 0x00007a0004047a24 */ /* 0x000fe400078e02ff */
[----:B------:R-:W-:-:S04]  /*4280*/  IMAD.WIDE.U32 R18, R7, c[0x0][0x1e8], R18 ;  /* 0x00007a0007127a25 */ /* 0x000fc800078e0012 */
[----:B------:R-:W-:Y:S01]  /*4290*/  IMAD R4, R7, c[0x0][0x1ec], R4 ;  /* 0x00007b0007047a24 */ /* 0x000fe200078e0204 */
[----:B------:R-:W-:-:S03]  /*42a0*/  LEA R6, P0, R18, c[0x0][0x1d0], 0x1 ;  /* 0x0000740012067a11 */ /* 0x000fc600078008ff */
[----:B------:R-:W-:-:S05]  /*42b0*/  IMAD.IADD R4, R19, 0x1, R4 ;  /* 0x0000000113047824 */ /* 0x000fca00078e0204 */
[----:B------:R-:W-:-:S05]  /*42c0*/  LEA.HI.X R7, R18, c[0x0][0x1d4], R4, 0x1, P0 ;  /* 0x0000750012077a11 */ /* 0x000fca00000f0c04 */
[----:B------:R-:W-:Y:S01]  /*42d0*/  STG.E.64 [R6.64], R2 ;  /* 0x0000000206007986 */ /* 0x000fe2000c101b08 */
[----:B------:R-:W-:Y:S05]  /*42e0*/  EXIT ;  /* 0x000000000000794d */ /* 0x000fea0003800000 */
        .weak           $__internal_6_$__cuda_sm20_div_s64
        .type           $__internal_6_$__cuda_sm20_div_s64,@function
        .size           $__internal_6_$__cuda_sm20_div_s64,(.L_x_8268 - $__internal_6_$__cuda_sm20_div_s64)
$__internal_6_$__cuda_sm20_div_s64:
        /* <DEDUP_REMOVED lines=33> */
[----:B------:R-:W-:Y:S02]  /*4500*/  IMAD.X R0, R0, 0x1, R27, P0 ;  /* 0x0000000100007824 */ /* 0x000fe400000e061b */
[----:B------:R-:W-:Y:S02]  /*4510*/  IMAD R27, R27, R20, RZ ;  /* 0x000000141b1b7224 */ /* 0x000fe400078e02ff */
[----:B------:R-:W-:-:S03]  /*4520*/  IMAD.MOV.U32 R49, RZ, RZ, RZ ;  /* 0x000000ffff317224 */ /* 0x000fc600078e00ff */
[----:B------:R-:W-:Y:S02]  /*4530*/  IADD3 R27, P3, R27, R21, RZ ;  /* 0x000000151b1b7210 */ /* 0x000fe40007f7e0ff */
[-C--:B------:R-:W-:Y:S02]  /*4540*/  IADD3 R21, P0, RZ, -R28.reuse, RZ ;  /* 0x8000001cff157210 */ /* 0x080fe40007f1e0ff */
[----:B------:R-:W-:Y:S02]  /*4550*/  IADD3.X R0, RZ, RZ, R0, P3, P4 ;  /* 0x000000ffff007210 */ /* 0x000fe40001fe8400 */
[----:B------:R-:W-:Y:S01]  /*4560*/  SEL R21, R21, R28, !P2 ;  /* 0x0000001c15157207 */ /* 0x000fe20005000000 */
[----:B------:R-:W-:-:S04]  /*4570*/  IMAD.X R20, RZ, RZ, ~R24, P0 ;  /* 0x000000ffff147224 */ /* 0x000fc800000e0e18 */
[----:B------:R-:W-:Y:S01]  /*4580*/  IMAD.HI.U32 R48, R27, R21, RZ ;  /* 0x000000151b307227 */ /* 0x000fe200078e00ff */
[----:B------:R-:W-:-:S05]  /*4590*/  SEL R20, R20, R24, !P2 ;  /* 0x0000001814147207 */ /* 0x000fca0005000000 */
        /* <DEDUP_REMOVED lines=11> */
[----:B------:R-:W-:-:S04]  /*4650*/  IMAD R27, R0, R40, R27 ;  /* 0x00000028001b7224 */ /* 0x000fc800078e021b */
[----:B------:R-:W-:Y:S01]  /*4660*/  IMAD.X R20, R20, 0x1, ~R27, P0 ;  /* 0x0000000114147824 */ /* 0x000fe200000e0e1b */
[----:B------:R-:W-:-:S04]  /*4670*/  IADD3 R27, P0, R21, -R40, RZ ;  /* 0x80000028151b7210 */ /* 0x000fc80007f1e0ff */
[----:B------:R-:W-:-:S04]  /*4680*/  ISETP.GE.U32.AND.EX P3, PT, R20, R41, PT, P3 ;  /* 0x000000291400720c */ /* 0x000fc80003f66130 */
[----:B------:R-:W-:Y:S01]  /*4690*/  SEL R27, R27, R21, P3 ;  /* 0x000000151b1b7207 */ /* 0x000fe20001800000 */
[----:B------:R-:W-:-:S03]  /*46a0*/  IMAD.X R21, R20, 0x1, ~R41, P0 ;  /* 0x0000000114157824 */ /* 0x000fc600000e0e29 */
[----:B------:R-:W-:Y:S02]  /*46b0*/  ISETP.GE.U32.AND P2, PT, R27, R40, PT ;  /* 0x000000281b00720c */ /* 0x000fe40003f46070 */
[----:B------:R-:W-:Y:S02]  /*46c0*/  SEL R21, R21, R20, P3 ;  /* 0x0000001415157207 */ /* 0x000fe40001800000 */
[----:B------:R-:W-:Y:S02]  /*46d0*/  IADD3 R20, P0, R28, 0x1, RZ ;  /* 0x000000011c147810 */ /* 0x000fe40007f1e0ff */
[----:B------:R-:W-:Y:S02]  /*46e0*/  ISETP.GE.U32.AND.EX P2, PT, R21, R41, PT, P2 ;  /* 0x000000291500720c */ /* 0x000fe40003f46120 */
[----:B------:R-:W-:Y:S01]  /*46f0*/  SEL R28, R20, R28, P3 ;  /* 0x0000001c141c7207 */ /* 0x000fe20001800000 */
[----:B------:R-:W-:Y:S01]  /*4700*/  IMAD.X R20, RZ, RZ, R0, P0 ;  /* 0x000000ffff147224 */ /* 0x000fe200000e0600 */
[----:B------:R-:W-:-:S02]  /*4710*/  LOP3.LUT R27, R5, R24, RZ, 0x3c, !PT ;  /* 0x00000018051b7212 */ /* 0x000fc400078e3cff */
[----:B------:R-:W-:Y:S02]  /*4720*/  IADD3 R21, P0, R28, 0x1, RZ ;  /* 0x000000011c157810 */ /* 0x000fe40007f1e0ff */
[----:B------:R-:W-:Y:S02]  /*4730*/  SEL R20, R20, R0, P3 ;  /* 0x0000000014147207 */ /* 0x000fe40001800000 */
[----:B------:R-:W-:Y:S02]  /*4740*/  SEL R21, R21, R28, P2 ;  /* 0x0000001c15157207 */ /* 0x000fe40001000000 */
[-C--:B------:R-:W-:Y:S02]  /*4750*/  IADD3.X R0, RZ, R20.reuse, RZ, P0, !PT ;  /* 0x00000014ff007210 */ /* 0x080fe400007fe4ff */
[----:B------:R-:W-:Y:S02]  /*4760*/  ISETP.NE.U32.AND P0, PT, R23, RZ, PT ;  /* 0x000000ff1700720c */ /* 0x000fe40003f05070 */
[----:B------:R-:W-:-:S02]  /*4770*/  SEL R20, R0, R20, P2 ;  /* 0x0000001400147207 */ /* 0x000fc40001000000 */
[-C--:B------:R-:W-:Y:S02]  /*4780*/  IADD3 R0, P2, RZ, -R21.reuse, RZ ;  /* 0x80000015ff007210 */ /* 0x080fe40007f5e0ff */
[----:B------:R-:W-:Y:S02]  /*4790*/  ISETP.GE.AND P3, PT, R27, RZ, PT ;  /* 0x000000ff1b00720c */ /* 0x000fe40003f66270 */
[----:B------:R-:W-:Y:S01]  /*47a0*/  ISETP.NE.AND.EX P0, PT, R5, RZ, PT, P0 ;  /* 0x000000ff0500720c */ /* 0x000fe20003f05300 */
[----:B------:R-:W-:Y:S01]  /*47b0*/  IMAD.X R23, RZ, RZ, ~R20, P2 ;  /* 0x000000ffff177224 */ /* 0x000fe200010e0e14 */
[----:B------:R-:W-:Y:S01]  /*47c0*/  SEL R0, R0, R21, !P3 ;  /* 0x0000001500007207 */ /* 0x000fe20005800000 */
[----:B------:R-:W-:-:S03]  /*47d0*/  IMAD.MOV.U32 R21, RZ, RZ, 0x0 ;  /* 0x00000000ff157424 */ /* 0x000fc600078e00ff */
[----:B------:R-:W-:Y:S01]  /*47e0*/  SEL R23, R23, R20, !P3 ;  /* 0x0000001417177207 */ /* 0x000fe20005800000 */
[----:B------:R-:W-:Y:S01]  /*47f0*/  IMAD.MOV.U32 R20, RZ, RZ, R22 ;  /* 0x000000ffff147224 */ /* 0x000fe200078e0016 */
[----:B------:R-:W-:Y:S02]  /*4800*/  SEL R0, R0, 0xffffffff, P0 ;  /* 0xffffffff00007807 */ /* 0x000fe40000000000 */
[----:B------:R-:W-:Y:S01]  /*4810*/  SEL R23, R23, 0xffffffff, P0 ;  /* 0xffffffff17177807 */ /* 0x000fe20000000000 */
[----:B------:R-:W-:Y:S06]  /*4820*/  RET.REL.NODEC R20 `(_ZN5flash32flash_fwd_splitkv_combine_kernelI23Flash_fwd_kernel_traitsILi128ELi64ELi128ELi4ELb0ELb0EN7cutlass10bfloat16_tE19Flash_kernel_traitsILi128ELi64ELi128ELi4ES3_EELi4ELi1ELb0EEEvNS_16Flash_fwd_paramsE) ;  /* 0xffffb7d014007950 */ /* 0x000fec0003c3ffff */
.L_x_331:
        /* <DEDUP_REMOVED lines=13> */
.L_x_8268:


//--------------------- .text._ZN5flash32flash_fwd_splitkv_combine_kernelI23Flash_fwd_kernel_traitsILi128ELi64ELi128ELi4ELb0ELb0EN7cutlass10bfloat16_tE19Flash_kernel_traitsILi128ELi64ELi128ELi4ES3_EELi4ELi7ELb1EEEvNS_16Flash_fwd_paramsE --------------------------
	.section	.text._ZN5flash32flash_fwd_splitkv_combine_kernelI23Flash_fwd_kernel_traitsILi128ELi64ELi128ELi4ELb0ELb0EN7cutlass10bfloat16_tE19Flash_kernel_traitsILi128ELi64ELi128ELi4ES3_EELi4ELi7ELb1EEEvNS_16Flash_fwd_paramsE,"ax",@progbits
	.sectioninfo	@"SHI_REGISTERS=62"
	.align	128
        .global         _ZN5flash32flash_fwd_splitkv_combine_kernelI23Flash_fwd_kernel_traitsILi128ELi64ELi128ELi4ELb0ELb0EN7cutlass10bfloat16_tE19Flash_kernel_traitsILi128ELi64ELi128ELi4ES3_EELi4ELi7ELb1EEEvNS_16Flash_fwd_paramsE
        .type           _ZN5flash32flash_fwd_splitkv_combine_kernelI23Flash_fwd_kernel_traitsILi128ELi64ELi128ELi4ELb0ELb0EN7cutlass10bfloat16_tE19Flash_kernel_traitsILi128ELi64ELi128ELi4ES3_EELi4ELi7ELb1EEEvNS_16Flash_fwd_paramsE,@function
        .size           _ZN5flash32flash_fwd_splitkv_combine_kernelI23Flash_fwd_kernel_traitsILi128ELi64ELi128ELi4ELb0ELb0EN7cutlass10bfloat16_tE19Flash_kernel_traitsILi128ELi64ELi128ELi4ES3_EELi4ELi7ELb1EEEvNS_16Flash_fwd_paramsE,(.L_x_8269 - _ZN5flash32flash_fwd_splitkv_combine_kernelI23Flash_fwd_kernel_traitsILi128ELi64ELi128ELi4ELb0ELb0EN7cutlass10bfloat16_tE19Flash_kernel_traitsILi128ELi64ELi128ELi4ES3_EELi4ELi7ELb1EEEvNS_16Flash_fwd_paramsE)
        .other          _ZN5flash32flash_fwd_splitkv_combine_kernelI23Flash_fwd_kernel_traitsILi128ELi64ELi128ELi4ELb0ELb0EN7cutlass10bfloat16_tE19Flash_kernel_traitsILi128ELi64ELi128ELi4ES3_EELi4ELi7ELb1EEEvNS_16Flash_fwd_paramsE,@"STO_CUDA_ENTRY STV_DEFAULT"
_ZN5flash32flash_fwd_splitkv_combine_kernelI23Flash_fwd_kernel_traitsILi128ELi64ELi128ELi4ELb0ELb0EN7cutlass10bfloat16_tE19Flash_kernel_traitsILi128ELi64ELi128ELi4ES3_EELi4ELi7ELb1EEEvNS_16Flash_fwd_paramsE:
.text._ZN5flash32flash_fwd_splitkv_combine_kernelI23Flash_fwd_kernel_traitsILi128ELi64ELi128ELi4ELb0ELb0EN7cutlass10bfloat16_tE19Flash_kernel_traitsILi128ELi64ELi128ELi4ES3_EELi4ELi7ELb1EEEvNS_16Flash_fwd_paramsE:
        /* <DEDUP_REMOVED lines=23> */
[----:B------:R-:W-:Y:S05]  /*0170*/  CALL.REL.NOINC `($__internal_7_$__cuda_sm20_div_s64) ;  /* 0x0000498000007944 */ /* 0x000fea0003c00000 */
[----:B------:R-:W-:Y:S05]  /*0180*/  BRA `(.L_x_333) ;  /* 0x0000013000007947 */ /* 0x000fea0003800000 */
.L_x_332:
        /* <DEDUP_REMOVED lines=19> */
.L_x_333:
        /* <DEDUP_REMOVED lines=11> */
[----:B------:R-:W-:Y:S05]  /*0370*/  CALL.REL.NOINC `($__internal_7_$__cuda_sm20_div_s64) ;  /* 0x0000478000007944 */ /* 0x000fea0003c00000 */
[----:B------:R-:W-:Y:S02]  /*0380*/  MOV R32, R20 ;  /* 0x0000001400207202 */ /* 0x000fe40000000f00 */
[----:B------:R-:W-:Y:S01]  /*0390*/  MOV R33, R21 ;  /* 0x0000001500217202 */ /* 0x000fe20000000f00 */
[----:B------:R-:W-:Y:S05]  /*03a0*/  BRA `(.L_x_336) ;  /* 0x0000013000007947 */ /* 0x000fea0003800000 */
.L_x_335:
        /* <DEDUP_REMOVED lines=19> */
.L_x_336:
[----:B------:R-:W-:Y:S05]  /*04e0*/  BSYNC B0 ;  /* 0x0000000000007941 */ /* 0x000fea0003800000 */
.L_x_334:
        /* <DEDUP_REMOVED lines=54> */
[----:B------:R-:W-:Y:S02]  /*0850*/  MOV R8, R20 ;  /* 0x0000001400087202 */ /* 0x000fe40000000f00 */
[----:B------:R-:W-:Y:S01]  /*0860*/  MOV R9, R21 ;  /* 0x0000001500097202 */ /* 0x000fe20000000f00 */
[----:B------:R-:W-:Y:S05]  /*0870*/  BRA `(.L_x_339) ;  /* 0x0000013000007947 */ /* 0x000fea0003800000 */
.L_x_338:
        /* <DEDUP_REMOVED lines=19> */
.L_x_339:
[----:B------:R-:W-:Y:S05]  /*09b0*/  BSYNC B0 ;  /* 0x0000000000007941 */ /* 0x000fea0003800000 */
.L_x_337:
        /* <DEDUP_REMOVED lines=100> */
[----:B------:R-:W-:Y:S05]  /*1000*/  CALL.REL.NOINC `($__internal_7_$__cuda_sm20_div_s64) ;  /* 0x00003af000007944 */ /* 0x000fea0003c00000 */
[----:B------:R-:W-:Y:S02]  /*1010*/  MOV R40, R20 ;  /* 0x0000001400287202 */ /* 0x000fe40000000f00 */
[----:B------:R-:W-:Y:S01]  /*1020*/  MOV R41, R21 ;  /* 0x0000001500297202 */ /* 0x000fe20000000f00 */
[----:B------:R-:W-:Y:S05]  /*1030*/  BRA `(.L_x_342) ;  /* 0x0000013000007947 */ /* 0x000fea0003800000 */
.L_x_341:
        /* <DEDUP_REMOVED lines=19> */
.L_x_342:
[----:B------:R-:W-:Y:S05]  /*1170*/  BSYNC B0 ;  /* 0x0000000000007941 */ /* 0x000fea0003800000 */
.L_x_340:
        /* <DEDUP_REMOVED lines=103> */
[----:B------:R-:W-:Y:S05]  /*17f0*/  CALL.REL.NOINC `($__internal_7_$__cuda_sm20_div_s64) ;  /* 0x0000330000007944 */ /* 0x000fea0003c00000 */
[----:B------:R-:W-:Y:S02]  /*1800*/  MOV R42, R20 ;  /* 0x00000014002a7202 */ /* 0x000fe40000000f00 */
[----:B------:R-:W-:Y:S01]  /*1810*/  MOV R43, R21 ;  /* 0x00000015002b7202 */ /* 0x000fe20000000f00 */
[----:B------:R-:W-:Y:S05]  /*1820*/  BRA `(.L_x_345) ;  /* 0x0000013000007947 */ /* 0x000fea0003800000 */
.L_x_344:
        /* <DEDUP_REMOVED lines=19> */
.L_x_345:
[----:B------:R-:W-:Y:S05]  /*1960*/  BSYNC B0 ;  /* 0x0000000000007941 */ /* 0x000fea0003800000 */
.L_x_343:
        /* <DEDUP_REMOVED lines=169> */
[----:B------:R-:W-:Y:S05]  /*2400*/  CALL.REL.NOINC `($__internal_7_$__cuda_sm20_div_s64) ;  /* 0x000026f000007944 */ /* 0x000fea0003c00000 */
        /* <DEDUP_REMOVED lines=9> */
.L_x_350:
        /* <DEDUP_REMOVED lines=22> */
.L_x_351:
[----:B------:R-:W-:Y:S05]  /*2600*/  BSYNC B0 ;  /* 0x0000000000007941 */ /* 0x000fea0003800000 */
.L_x_349:
        /* <DEDUP_REMOVED lines=19> */
.L_x_353:
        /* <DEDUP_REMOVED lines=22> */
.L_x_354:
[----:B------:R-:W-:Y:S05]  /*28a0*/  BSYNC B0 ;  /* 0x0000000000007941 */ /* 0x000fea0003800000 */
.L_x_352:
        /* <DEDUP_REMOVED lines=11> */
[----:B------:R-:W-:Y:S05]  /*2960*/  CALL.REL.NOINC `($__internal_7_$__cuda_sm20_div_s64) ;  /* 0x0000219000007944 */ /* 0x000fea0003c00000 */
[----:B------:R-:W-:-:S04]  /*2970*/  IADD3 R23, P0, RZ, -R20, RZ ;  /* 0x80000014ff177210 */ /* 0x000fc80007f1e0ff */
[----:B------:R-:W-:Y:S01]  /*2980*/  IADD3.X R19, RZ, ~R21, RZ, P0, !PT ;  /* 0x80000015ff137210 */ /* 0x000fe200007fe4ff */
[----:B------:R-:W-:-:S04]  /*2990*/  IMAD.WIDE.U32 R44, R4, R23, R44 ;  /* 0x00000017042c7225 */ /* 0x000fc800078e002c */
[----:B------:R-:W-:-:S04]  /*29a0*/  IMAD R19, R19, R4, RZ ;  /* 0x0000000413137224 */ /* 0x000fc800078e02ff */
[----:B------:R-:W-:-:S05]  /*29b0*/  IMAD R0, R0, R23, R19 ;  /* 0x0000001700007224 */ /* 0x000fca00078e0213 */
[----:B------:R-:W-:Y:S01]  /*29c0*/  IADD3 R0, R45, R0, RZ ;  /* 0x000000002d007210 */ /* 0x000fe20007ffe0ff */
[----:B------:R-:W-:Y:S05]  /*29d0*/  BRA `(.L_x_357) ;  /* 0x0000016000007947 */ /* 0x000fea0003800000 */
.L_x_356:
        /* <DEDUP_REMOVED lines=22> */
.L_x_357:
[----:B------:R-:W-:Y:S05]  /*2b40*/  BSYNC B0 ;  /* 0x0000000000007941 */ /* 0x000fea0003800000 */
.L_x_355:
        /* <DEDUP_REMOVED lines=38> */
[----:B------:R-:W-:Y:S05]  /*2db0*/  CALL.REL.NOINC `($__internal_7_$__cuda_sm20_div_s64) ;  /* 0x00001d4000007944 */ /* 0x000fea0003c00000 */
        /* <DEDUP_REMOVED lines=12> */
.L_x_359:
        /* <DEDUP_REMOVED lines=23> */
.L_x_360:
[----:B------:R-:W-:Y:S05]  /*2ff0*/  BSYNC B0 ;  /* 0x0000000000007941 */ /* 0x000fea0003800000 */
.L_x_358:
        /* <DEDUP_REMOVED lines=18> */
.L_x_362:
        /* <DEDUP_REMOVED lines=22> */
.L_x_363:
[----:B------:R-:W-:Y:S05]  /*3280*/  BSYNC B0 ;  /* 0x0000000000007941 */ /* 0x000fea0003800000 */
.L_x_361:
        /* <DEDUP_REMOVED lines=22> */
.L_x_365:
        /* <DEDUP_REMOVED lines=23> */
.L_x_366:
[----:B------:R-:W-:Y:S05]  /*3560*/  BSYNC B0 ;  /* 0x0000000000007941 */ /* 0x000fea0003800000 */
.L_x_364:
        /* <DEDUP_REMOVED lines=38> */
.L_x_368:
        /* <DEDUP_REMOVED lines=23> */
.L_x_369:
[----:B------:R-:W-:Y:S05]  /*3940*/  BSYNC B0 ;  /* 0x0000000000007941 */ /* 0x000fea0003800000 */
.L_x_367:
        /* <DEDUP_REMOVED lines=29> */
.L_x_371:
        /* <DEDUP_REMOVED lines=23> */
.L_x_372:
[----:B------:R-:W-:Y:S05]  /*3c90*/  BSYNC B0 ;  /* 0x0000000000007941 */ /* 0x000fea0003800000 */
.L_x_370:
        /* <DEDUP_REMOVED lines=20> */
.L_x_348:
[----:B------:R-:W-:-:S04]  /*3de0*/  LEA R2, P0, R40, c[0x0][0x200], 0x2 ;  /* 0x0000800028027a11 */ /* 0x000fc800078010ff */
[----:B------:R-:W-:-:S05]  /*3df0*/  LEA.HI.X R3, R40, c[0x0][0x204], R41, 0x2, P0 ;  /* 0x0000810028037a11 */ /* 0x000fca00000f1429 */
[----:B------:R0:W-:Y:S04]  /*3e00*/  STG.E [R2.64], R31 ;  /* 0x0000001f02007986 */ /* 0x0001e8000c101908 */
.L_x_347:
[----:B------:R-:W-:Y:S05]  /*3e10*/  BSYNC B1 ;  /* 0x0000000000017941 */ /* 0x000fea0003800000 */
.L_x_346:
[C---:B------:R-:W-:Y:S01]  /*3e20*/  IADD3 R0, R38.reuse, 0x20, RZ ;  /* 0x0000002026007810 */ /* 0x040fe20007ffe0ff */
[----:B------:R-:W-:Y:S01]  /*3e30*/  IMAD.MOV.U32 R13, RZ, RZ, c[0x0][0x314] ;  /* 0x0000c500ff0d7624 */ /* 0x000fe200078e00ff */
[----:B------:R-:W-:Y:S01]  /*3e40*/  ISETP.GE.OR P2, PT, R38, c[0x0][0x314], P6 ;  /* 0x0000c50026007a0c */ /* 0x000fe20003746670 */
[----:B0-----:R-:W-:Y:S01]  /*3e50*/  CS2R R2, SRZ ;  /* 0x0000000000027805 */ /* 0x001fe2000001ff00 */
[----:B------:R-:W-:Y:S02]  /*3e60*/  ISETP.GE.OR P1, PT, R0, c[0x0][0x314], P6 ;  /* 0x0000c50000007a0c */ /* 0x000fe40003726670 */
[----:B------:R-:W-:Y:S02]  /*3e70*/  IADD3 R0, R38, 0x40, RZ ;  /* 0x0000004026007810 */ /* 0x000fe40007ffe0ff */
[----:B------:R-:W-:Y:S02]  /*3e80*/  MOV R4, RZ ;  /* 0x000000ff00047202 */ /* 0x000fe40000000f00 */
[----:B------:R-:W-:-:S02]  /*3e90*/  ISETP.GE.OR P0, PT, R0, c[0x0][0x314], P6 ;  /* 0x0000c50000007a0c */ /* 0x000fc40003706670 */
[C---:B------:R-:W-:Y:S01]  /*3ea0*/  IADD3 R0, R38.reuse, 0x60, RZ ;  /* 0x0000006026007810 */ /* 0x040fe20007ffe0ff */
[----:B------:R-:W-:Y:S02]  /*3eb0*/  IMAD.SHL.U32 R38, R38, 0x4, RZ ;  /* 0x0000000426267824 */ /* 0x000fe400078e00ff */
[C---:B------:R-:W-:Y:S01]  /*3ec0*/  @!P2 FADD.FTZ R36, -R31.reuse, R36 ;  /* 0x000000241f24a221 */ /* 0x040fe20000010100 */
[----:B------:R-:W-:Y:S01]  /*3ed0*/  ISETP.GE.OR P6, PT, R0, c[0x0][0x314], P6 ;  /* 0x0000c50000007a0c */ /* 0x000fe200037c6670 */
[----:B------:R-:W-:Y:S01]  /*3ee0*/  @!P1 FADD.FTZ R33, -R31, R33 ;  /* 0x000000211f219221 */ /* 0x000fe20000010100 */
[----:B------:R-:W-:Y:S01]  /*3ef0*/  HFMA2.MMA R0, -RZ, RZ, 0, 0 ;  /* 0x00000000ff007435 */ /* 0x000fe200000001ff */
[----:B------:R-:W-:Y:S02]  /*3f00*/  @!P2 FMUL.FTZ R36, R36, 1.4426950216293334961 ;  /* 0x3fb8aa3b2424a820 */ /* 0x000fe40000410000 */
[----:B------:R-:W-:Y:S02]  /*3f10*/  @!P1 FMUL.FTZ R33, R33, 1.4426950216293334961 ;  /* 0x3fb8aa3b21219820 */ /* 0x000fe40000410000 */
[----:B------:R-:W-:-:S02]  /*3f20*/  @!P0 FADD.FTZ R32, -R31, R32 ;  /* 0x000000201f208221 */ /* 0x000fc40000010100 */
[----:B------:R-:W0:Y:S02]  /*3f30*/  @!P2 MUFU.EX2 R36, R36 ;  /* 0x000000240024a308 */ /* 0x000e240000000800 */
[----:B------:R-:W-:Y:S02]  /*3f40*/  @!P0 FMUL.FTZ R32, R32, 1.4426950216293334961 ;  /* 0x3fb8aa3b20208820 */ /* 0x000fe40000410000 */
[----:B------:R-:W-:-:S04]  /*3f50*/  @!P6 FADD.FTZ R31, -R31, R34 ;  /* 0x000000221f1fe221 */ /* 0x000fc80000010100 */
[----:B------:R-:W1:Y:S01]  /*3f60*/  @!P0 MUFU.EX2 R32, R32 ;  /* 0x0000002000208308 */ /* 0x000e620000000800 */
[----:B------:R-:W-:-:S07]  /*3f70*/  @!P6 FMUL.FTZ R8, R31, 1.4426950216293334961 ;  /* 0x3fb8aa3b1f08e820 */ /* 0x000fce0000410000 */
[----:B------:R-:W2:Y:S01]  /*3f80*/  @!P1 MUFU.EX2 R6, R33 ;  /* 0x0000002100069308 */ /* 0x000ea20000000800 */
[----:B0-----:R0:W-:Y:S07]  /*3f90*/  @!P2 STS [R27.X4], R36 ;  /* 0x000000241b00a388 */ /* 0x0011ee0000004800 */
[----:B------:R-:W3:Y:S01]  /*3fa0*/  @!P6 MUFU.EX2 R8, R8 ;  /* 0x000000080008e308 */ /* 0x000ee20000000800 */
[----:B-1----:R0:W-:Y:S01]  /*3fb0*/  @!P0 STS [R27.X4+0x500], R32 ;  /* 0x000500201b008388 */ /* 0x0021e20000004800 */
[----:B------:R-:W-:-:S03]  /*3fc0*/  ISETP.GE.AND P0, PT, R13, 0x1, PT ;  /* 0x000000010d00780c */ /* 0x000fc60003f06270 */
[----:B--2---:R0:W-:Y:S04]  /*3fd0*/  @!P1 STS [R27.X4+0x280], R6 ;  /* 0x000280061b009388 */ /* 0x0041e80000004800 */
[----:B---3--:R0:W-:Y:S04]  /*3fe0*/  @!P6 STS [R27.X4+0x780], R8 ;  /* 0x000780081b00e388 */ /* 0x0081e80000004800 */
[----:B------:R-:W-:Y:S06]  /*3ff0*/  BAR.SYNC.DEFER_BLOCKING 0x0 ;  /* 0x0000000000007b1d */ /* 0x000fec0000010000 */
[----:B------:R-:W-:Y:S05]  /*4000*/  @!P0 BRA `(.L_x_373) ;  /* 0x0000061000008947 */ /* 0x000fea0003800000 */
[----:B------:R-:W-:Y:S01]  /*4010*/  ULDC UR5, c[0x0][0x22c] ;  /* 0x00008b0000057ab9 */ /* 0x000fe20000000800 */
[----:B------:R-:W-:Y:S01]  /*4020*/  IMAD R23, R7, 0x80, R38 ;  /* 0x0000008007177824 */ /* 0x000fe200078e0226 */
[----:B------:R-:W-:Y:S01]  /*4030*/  UIMAD UR5, UR7, UR5, URZ ;  /* 0x00000005070572a4 */ /* 0x000fe2000f8e023f */
[----:B------:R-:W-:Y:S01]  /*4040*/  ISETP.GT.AND P1, PT, R13, 0x3, PT ;  /* 0x000000030d00780c */ /* 0x000fe20003f24270 */
[C---:B------:R-:W-:Y:S01]  /*4050*/  IMAD R18, R12.reuse, c[0x0][0x22c], RZ ;  /* 0x00008b000c127a24 */ /* 0x040fe200078e02ff */
[----:B------:R-:W-:Y:S01]  /*4060*/  PLOP3.LUT P4, PT, PT, PT, PT, 0x80, 0x0 ;  /* 0x000000000000781c */ /* 0x000fe20003f8f070 */
[----:B------:R-:W-:Y:S01]  /*4070*/  USHF.R.S32.HI UR4, URZ, 0x1f, UR5 ;  /* 0x0000001f3f047899 */ /* 0x000fe20008011405 */
[----:B0-----:R-:W-:Y:S01]  /*4080*/  IMAD.SHL.U32 R6, R7, 0x4, RZ ;  /* 0x0000000407067824 */ /* 0x001fe200078e00ff */
[C---:B------:R-:W-:Y:S01]  /*4090*/  IADD3 R0, P0, R23.reuse, UR5, RZ ;  /* 0x0000000517007c10 */ /* 0x040fe2000ff1e0ff */
[----:B------:R-:W-:Y:S01]  /*40a0*/  IMAD.MOV.U32 R14, RZ, RZ, RZ ;  /* 0x000000ffff0e7224 */ /* 0x000fe200078e00ff */
[----:B------:R-:W-:Y:S01]  /*40b0*/  IADD3 R16, R12, -UR7, RZ ;  /* 0x800000070c107c10 */ /* 0x000fe2000fffe0ff */
[----:B------:R-:W-:Y:S01]  /*40c0*/  CS2R R8, SRZ ;  /* 0x0000000000087805 */ /* 0x000fe2000001ff00 */
[----:B------:R-:W-:Y:S01]  /*40d0*/  LEA.HI.X.SX32 R23, R23, UR4, 0x1, P0 ;  /* 0x0000000417177c11 */ /* 0x000fe200080f0eff */
[----:B------:R-:W-:Y:S01]  /*40e0*/  CS2R R10, SRZ ;  /* 0x00000000000a7805 */ /* 0x000fe2000001ff00 */
[----:B------:R-:W-:Y:S01]  /*40f0*/  LEA R22, P0, R0, c[0x0][0x1d8], 0x2 ;  /* 0x0000760000167a11 */ /* 0x000fe200078010ff */
[----:B------:R-:W-:-:S03]  /*4100*/  IMAD.WIDE R18, R18, 0x4, RZ ;  /* 0x0000000412127825 */ /* 0x000fc600078e02ff */
[----:B------:R-:W-:Y:S01]  /*4110*/  LEA.HI.X R23, R0, c[0x0][0x1dc], R23, 0x2, P0 ;  /* 0x0000770000177a11 */ /* 0x000fe200000f1417 */
[----:B------:R-:W-:Y:S01]  /*4120*/  IMAD.MOV.U32 R0, RZ, RZ, RZ ;  /* 0x000000ffff007224 */ /* 0x000fe200078e00ff */
[----:B------:R-:W-:Y:S05]  /*4130*/  @!P1 BRA `(.L_x_374) ;  /* 0x0000029000009947 */ /* 0x000fea0003800000 */
[----:B------:R-:W-:Y:S02]  /*4140*/  PLOP3.LUT P4, PT, PT, PT, PT, 0x8, 0x0 ;  /* 0x000000000000781c */ /* 0x000fe40003f8e170 */
[CC--:B------:R-:W-:Y:S02]  /*4150*/  ISETP.GE.AND P3, PT, R7.reuse, R16.reuse, PT ;  /* 0x000000100700720c */ /* 0x0c0fe40003f66270 */
[----:B------:R-:W-:Y:S02]  /*4160*/  ISETP.GE.AND P0, PT, R7, R16, PT ;  /* 0x000000100700720c */ /* 0x000fe40003f06270 */
[----:B------:R-:W-:-:S09]  /*4170*/  IADD3 R13, R13, -0x3, RZ ;  /* 0xfffffffd0d0d7810 */ /* 0x000fd20007ffe0ff */
.L_x_375:
[----:B------:R0:W2:Y:S01]  /*4180*/  @!P3 LDG.E.128 R8, [R22.64] ;  /* 0x000000081608b981 */ /* 0x0000a2000c1e1d00 */
[----:B------:R-:W-:Y:S02]  /*4190*/  PLOP3.LUT P3, PT, P0, PT, PT, 0x80, 0x0 ;  /* 0x000000000000781c */ /* 0x000fe4000076f070 */
[----:B------:R-:W-:Y:S01]  /*41a0*/  IADD3 R24, P1, R18, R22, RZ ;  /* 0x0000001612187210 */ /* 0x000fe20007f3e0ff */
[----:B------:R-:W2:Y:S01]  /*41b0*/  LDS R5, [R6] ;  /* 0x0000000006057984 */ /* 0x000ea20000000800 */
[----:B------:R-:W-:Y:S02]  /*41c0*/  IADD3 R14, R14, 0x4, RZ ;  /* 0x000000040e0e7810 */ /* 0x000fe40007ffe0ff */
[C---:B------:R-:W-:Y:S02]  /*41d0*/  IADD3.X R25, R19.reuse, R23, RZ, P1, !PT ;  /* 0x0000001713197210 */ /* 0x040fe40000ffe4ff */
[----:B------:R-:W-:Y:S02]  /*41e0*/  ISETP.GE.AND P2, PT, R14, R13, PT ;  /* 0x0000000d0e00720c */ /* 0x000fe40003f46270 */
[C---:B0-----:R-:W-:Y:S04]  /*41f0*/  IADD3 R22, P1, R18.reuse, R24, RZ ;  /* 0x0000001812167210 */ /* 0x041fe80007f3e0ff */
[C---:B------:R-:W-:Y:S02]  /*4200*/  IADD3.X R23, R19.reuse, R25, RZ, P1, !PT ;  /* 0x0000001913177210 */ /* 0x040fe40000ffe4ff */
[C---:B------:R-:W-:Y:S04]  /*4210*/  IADD3 R20, P1, R18.reuse, R22, RZ ;  /* 0x0000001612147210 */ /* 0x040fe80007f3e0ff */
[----:B------:R-:W-:Y:S01]  /*4220*/  IADD3.X R21, R19, R23, RZ, P1, !PT ;  /* 0x0000001713157210 */ /* 0x000fe20000ffe4ff */
[C---:B--2---:R-:W-:Y:S02]  /*4230*/  FFMA.FTZ R4, R5.reuse, R8, R4 ;  /* 0x0000000805047223 */ /* 0x044fe40000010004 */
[C---:B------:R-:W-:Y:S02]  /*4240*/  FFMA.FTZ R3, R5.reuse, R9, R3 ;  /* 0x0000000905037223 */ /* 0x040fe40000010003 */
[C---:B------:R-:W-:Y:S02]  /*4250*/  FFMA.FTZ R2, R5.reuse, R10, R2 ;  /* 0x0000000a05027223 */ /* 0x040fe40000010002 */
[----:B------:R-:W-:Y:S02]  /*4260*/  FFMA.FTZ R0, R5, R11, R0 ;  /* 0x0000000b05007223 */ /* 0x000fe40000010000 */
[----:B------:R-:W2:Y:S04]  /*4270*/  @!P3 LDG.E.128 R8, [R24.64] ;  /* 0x000000081808b981 */ /* 0x000ea8000c1e1d00 */
[----:B------:R-:W2:Y:S02]  /*4280*/  LDS R5, [R6+0x14] ;  /* 0x0000140006057984 */ /* 0x000ea40000000800 */
[C---:B--2---:R-:W-:Y:S02]  /*4290*/  FFMA.FTZ R4, R5.reuse, R8, R4 ;  /* 0x0000000805047223 */ /* 0x044fe40000010004 */
[C---:B------:R-:W-:Y:S02]  /*42a0*/  FFMA.FTZ R3, R5.reuse, R9, R3 ;  /* 0x0000000905037223 */ /* 0x040fe40000010003 */
[C---:B------:R-:W-:Y:S02]  /*42b0*/  FFMA.FTZ R2, R5.reuse, R10, R2 ;  /* 0x0000000a05027223 */ /* 0x040fe40000010002 */
[----:B------:R-:W-:Y:S02]  /*42c0*/  FFMA.FTZ R0, R5, R11, R0 ;  /* 0x0000000b05007223 */ /* 0x000fe40000010000 */
[----:B------:R0:W2:Y:S04]  /*42d0*/  @!P3 LDG.E.128 R8, [R22.64] ;  /* 0x000000081608b981 */ /* 0x0000a8000c1e1d00 */
[----:B------:R-:W2:Y:S01]  /*42e0*/  LDS R5, [R6+0x28] ;  /* 0x0000280006057984 */ /* 0x000ea20000000800 */
[----:B0-----:R-:W-:Y:S04]  /*42f0*/  IADD3 R22, P1, R18, R20, RZ ;  /* 0x0000001412167210 */ /* 0x001fe80007f3e0ff */
[----:B------:R-:W-:Y:S01]  /*4300*/  IADD3.X R23, R19, R21, RZ, P1, !PT ;  /* 0x0000001513177210 */ /* 0x000fe20000ffe4ff */
[C---:B--2---:R-:W-:Y:S02]  /*4310*/  FFMA.FTZ R4, R5.reuse, R8, R4 ;  /* 0x0000000805047223 */ /* 0x044fe40000010004 */
[C---:B------:R-:W-:Y:S02]  /*4320*/  FFMA.FTZ R3, R5.reuse, R9, R3 ;  /* 0x0000000905037223 */ /* 0x040fe40000010003 */
[C---:B------:R-:W-:Y:S02]  /*4330*/  FFMA.FTZ R2, R5.reuse, R10, R2 ;  /* 0x0000000a05027223 */ /* 0x040fe40000010002 */
[----:B------:R-:W-:Y:S02]  /*4340*/  FFMA.FTZ R0, R5, R11, R0 ;  /* 0x0000000b05007223 */ /* 0x000fe40000010000 */
[----:B------:R-:W2:Y:S04]  /*4350*/  @!P3 LDG.E.128 R8, [R20.64] ;  /* 0x000000081408b981 */ /* 0x000ea8000c1e1d00 */
[----:B------:R0:W2:Y:S02]  /*4360*/  LDS R5, [R6+0x3c] ;  /* 0x00003c0006057984 */ /* 0x0000a40000000800 */
[----:B0-----:R-:W-:Y:S01]  /*4370*/  IADD3 R6, R6, 0x50, RZ ;  /* 0x0000005006067810 */ /* 0x001fe20007ffe0ff */
[C---:B--2---:R-:W-:Y:S02]  /*4380*/  FFMA.FTZ R4, R5.reuse, R8, R4 ;  /* 0x0000000805047223 */ /* 0x044fe40000010004 */
[C---:B------:R-:W-:Y:S02]  /*4390*/  FFMA.FTZ R3, R5.reuse, R9, R3 ;  /* 0x0000000905037223 */ /* 0x040fe40000010003 */
[C---:B------:R-:W-:Y:S02]  /*43a0*/  FFMA.FTZ R2, R5.reuse, R10, R2 ;  /* 0x0000000a05027223 */ /* 0x040fe40000010002 */
[----:B------:R-:W-:Y:S01]  /*43b0*/  FFMA.FTZ R0, R5, R11, R0 ;  /* 0x0000000b05007223 */ /* 0x000fe20000010000 */
[----:B------:R-:W-:-:S05]  /*43c0*/  @!P2 BRA `(.L_x_375) ;  /* 0xfffffdb00000a947 */ /* 0x000fca000383ffff */
.L_x_374:
[----:B------:R-:W-:-:S04]  /*43d0*/  IADD3 R5, -R14, c[0x0][0x314], RZ ;  /* 0x0000c5000e057a10 */ /* 0x000fc80007ffe1ff */
[----:B------:R-:W-:-:S13]  /*43e0*/  ISETP.GT.AND P0, PT, R5, 0x1, PT ;  /* 0x000000010500780c */ /* 0x000fda0003f04270 */
[----:B------:R-:W-:Y:S05]  /*43f0*/  @!P0 BRA `(.L_x_376) ;  /* 0x0000016000008947 */ /* 0x000fea0003800000 */
[----:B------:R-:W-:Y:S01]  /*4400*/  ISETP.GE.AND P0, PT, R7, R16, PT ;  /* 0x000000100700720c */ /* 0x000fe20003f06270 */
[----:B------:R-:W0:-:S12]  /*4410*/  LDS R15, [R6] ;  /* 0x00000000060f7984 */ /* 0x000e180000000800 */
[----:B------:R-:W0:Y:S01]  /*4420*/  @!P0 LDG.E.128 R8, [R22.64] ;  /* 0x0000000816088981 */ /* 0x000e22000c1e1d00 */
[----:B------:R-:W-:-:S04]  /*4430*/  IADD3 R24, P1, R18, R22, RZ ;  /* 0x0000001612187210 */ /* 0x000fc80007f3e0ff */
[----:B------:R-:W-:Y:S01]  /*4440*/  IADD3.X R25, R19, R23, RZ, P1, !PT ;  /* 0x0000001713197210 */ /* 0x000fe20000ffe4ff */
[-C--:B0-----:R-:W-:Y:S02]  /*4450*/  FFMA.FTZ R13, R8, R15.reuse, R4 ;  /* 0x0000000f080d7223 */ /* 0x081fe40000010004 */
[-C--:B------:R-:W-:Y:S02]  /*4460*/  FFMA.FTZ R20, R9, R15.reuse, R3 ;  /* 0x0000000f09147223 */ /* 0x080fe40000010003 */
[-C--:B------:R-:W-:Y:S02]  /*4470*/  FFMA.FTZ R5, R10, R15.reuse, R2 ;  /* 0x0000000f0a057223 */ /* 0x080fe40000010002 */
[----:B------:R-:W-:Y:S02]  /*4480*/  FFMA.FTZ R0, R11, R15, R0 ;  /* 0x0000000f0b007223 */ /* 0x000fe40000010000 */
[----:B------:R-:W2:Y:S01]  /*4490*/  @!P0 LDG.E.128 R8, [R24.64] ;  /* 0x0000000818088981 */ /* 0x000ea2000c1e1d00 */
[----:B------:R-:W-:-:S02]  /*44a0*/  IADD3 R22, P0, R18, R24, RZ ;  /* 0x0000001812167210 */ /* 0x000fc40007f1e0ff */
[----:B------:R-:W-:Y:S01]  /*44b0*/  IADD3 R14, R14, 0x1, RZ ;  /* 0x000000010e0e7810 */ /* 0x000fe20007ffe0ff */
[----:B------:R0:W2:Y:S01]  /*44c0*/  LDS R15, [R6+0x14] ;  /* 0x00001400060f7984 */ /* 0x0000a20000000800 */
[----:B------:R-:W-:Y:S02]  /*44d0*/  IADD3 R17, R6, 0x14, RZ ;  /* 0x0000001406117810 */ /* 0x000fe40007ffe0ff */
[----:B------:R-:W-:Y:S02]  /*44e0*/  IADD3.X R23, R19, R25, RZ, P0, !PT ;  /* 0x0000001913177210 */ /* 0x000fe400007fe4ff */
[----:B------:R-:W-:Y:S02]  /*44f0*/  PLOP3.LUT P4, PT, PT, PT, PT, 0x8, 0x0 ;  /* 0x000000000000781c */ /* 0x000fe40003f8e170 */
[----:B------:R-:W-:Y:S02]  /*4500*/  IADD3 R14, R14, 0x1, RZ ;  /* 0x000000010e0e7810 */ /* 0x000fe40007ffe0ff */
[----:B0-----:R-:W-:Y:S01]  /*4510*/  IADD3 R6, R17, 0x14, RZ ;  /* 0x0000001411067810 */ /* 0x001fe20007ffe0ff */
[----:B--2---:R-:W-:-:S02]  /*4520*/  FFMA.FTZ R4, R8, R15, R13 ;  /* 0x0000000f08047223 */ /* 0x004fc4000001000d */
[-C--:B------:R-:W-:Y:S02]  /*4530*/  FFMA.FTZ R3, R9, R15.reuse, R20 ;  /* 0x0000000f09037223 */ /* 0x080fe40000010014 */
[-C--:B------:R-:W-:Y:S02]  /*4540*/  FFMA.FTZ R2, R10, R15.reuse, R5 ;  /* 0x0000000f0a027223 */ /* 0x080fe40000010005 */
[----:B------:R-:W-:Y:S02]  /*4550*/  FFMA.FTZ R0, R11, R15, R0 ;  /* 0x0000000f0b007223 */ /* 0x000fe40000010000 */
.L_x_376:
[----:B------:R-:W-:-:S13]  /*4560*/  ISETP.LT.OR P4, PT, R14, c[0x0][0x314], P4 ;  /* 0x0000c5000e007a0c */ /* 0x000fda0002781670 */
[----:B------:R-:W-:Y:S05]  /*4570*/  @!P4 BRA `(.L_x_373) ;  /* 0x000000a00000c947 */ /* 0x000fea0003800000 */
[----:B------:R-:W-:Y:S01]  /*4580*/  ISETP.GE.AND P0, PT, R7, R16, PT ;  /* 0x000000100700720c */ /* 0x000fe20003f06270 */
[----:B------:R-:W-:-:S12]  /*4590*/  BSSY B0, `(.L_x_377) ;  /* 0x0000003000007945 */ /* 0x000fd80003800000 */
[----:B------:R-:W-:Y:S05]  /*45a0*/  @P0 BRA `(.L_x_378) ;  /* 0x0000001000000947 */ /* 0x000fea0003800000 */
[----:B------:R0:W5:Y:S02]  /*45b0*/  LDG.E.128 R8, [R22.64] ;  /* 0x0000000816087981 */ /* 0x000164000c1e1d00 */
.L_x_378:
[----:B------:R-:W-:Y:S05]  /*45c0*/  BSYNC B0 ;  /* 0x0000000000007941 */ /* 0x000fea0003800000 */
.L_x_377:
[----:B------:R-:W1:Y:S02]  /*45d0*/  LDS R5, [R6] ;  /* 0x0000000006057984 */ /* 0x000e640000000800 */
[C---:B-1---5:R-:W-:Y:S02]  /*45e0*/  FFMA.FTZ R4, R5.reuse, R8, R4 ;  /* 0x0000000805047223 */ /* 0x062fe40000010004 */
[C---:B------:R-:W-:Y:S02]  /*45f0*/  FFMA.FTZ R3, R5.reuse, R9, R3 ;  /* 0x0000000905037223 */ /* 0x040fe40000010003 */
[C---:B------:R-:W-:Y:S02]  /*4600*/  FFMA.FTZ R2, R5.reuse, R10, R2 ;  /* 0x0000000a05027223 */ /* 0x040fe40000010002 */
[----:B------:R-:W-:Y:S02]  /*4610*/  FFMA.FTZ R0, R5, R11, R0 ;  /* 0x0000000b05007223 */ /* 0x000fe40000010000 */
.L_x_373:
[----:B------:R-:W-:Y:S02]  /*4620*/  IADD3 R7, R7, UR7, RZ ;  /* 0x0000000707077c10 */ /* 0x000fe4000fffe0ff */
[----:B------:R-:W-:-:S02]  /*4630*/  F2FP.BF16.PACK_AB R4, R3, R4 ;  /* 0x000000040304723e */ /* 0x000fc400000010ff */
[----:B------:R-:W-:Y:S02]  /*4640*/  ISETP.GE.AND P0, PT, R7, R12, PT ;  /* 0x0000000c0700720c */ /* 0x000fe40003f06270 */
[----:B------:R-:W-:-:S11]  /*4650*/  F2FP.BF16.PACK_AB R5, R0, R2 ;  /* 0x000000020005723e */ /* 0x000fd600000010ff */
[----:B------:R-:W-:Y:S05]  /*4660*/  @P0 EXIT ;  /* 0x000000000000094d */ /* 0x000fea0003800000 */
[----:B0-----:R-:W-:Y:S01]  /*4670*/  IMAD.MOV.U32 R6, RZ, RZ, c[0x0][0x1c0] ;  /* 0x00007000ff067624 */ /* 0x001fe200078e00ff */
        /* <DEDUP_REMOVED lines=72> */
        .weak           $__internal_7_$__cuda_sm20_div_s64
        .type           $__internal_7_$__cuda_sm20_div_s64,@function
        .size           $__internal_7_$__cuda_sm20_div_s64,(.L_x_8269 - $__internal_7_$__cuda_sm20_div_s64)
$__internal_7_$__cuda_sm20_div_s64:
        /* <DEDUP_REMOVED lines=83> */
[----:B------:R-:W-:Y:S05]  /*5030*/  RET.REL.NODEC R22 `(_ZN5flash32flash_fwd_splitkv_combine_kernelI23Flash_fwd_kernel_traitsILi128ELi64ELi128ELi4ELb0ELb0EN7cutlass10bfloat16_tE19Flash_kernel_traitsILi128ELi64ELi128ELi4ES3_EELi4ELi7ELb1EEEvNS_16Flash_fwd_paramsE) ;  /* 0xffffafc016007950 */ /* 0x000fea0003c3ffff */
.L_x_379:
        /* <DEDUP_REMOVED lines=12> */
.L_x_8269:


//--------------------- .text._ZN5flash32flash_fwd_splitkv_combine_kernelI23Flash_fwd_kernel_traitsILi128ELi64ELi128ELi4ELb0ELb0EN7cutlass10bfloat16_tE19Flash_kernel_traitsILi128ELi64ELi128ELi4ES3_EELi4ELi6ELb1EEEvNS_16Flash_fwd_paramsE --------------------------
	.section	.text._ZN5flash32flash_fwd_splitkv_combine_kernelI23Flash_fwd_kernel_traitsILi128ELi64ELi128ELi4ELb0ELb0EN7cutlass10bfloat16_tE19Flash_kernel_traitsILi128ELi64ELi128ELi4ES3_EELi4ELi6ELb1EEEvNS_16Flash_fwd_paramsE,"ax",@progbits
	.sectioninfo	@"SHI_REGISTERS=58"
	.align	128
        .global         _ZN5flash32flash_fwd_splitkv_combine_kernelI23Flash_fwd_kernel_traitsILi128ELi64ELi128ELi4ELb0ELb0EN7cutlass10bfloat16_tE19Flash_kernel_traitsILi128ELi64ELi128ELi4ES3_EELi4ELi6ELb1EEEvNS_16Flash_fwd_paramsE
        .type           _ZN5flash32flash_fwd_splitkv_combine_kernelI23Flash_fwd_kernel_traitsILi128ELi64ELi128ELi4ELb0ELb0EN7cutlass10bfloat16_tE19Flash_kernel_traitsILi128ELi64ELi128ELi4ES3_EELi4ELi6ELb1EEEvNS_16Flash_fwd_paramsE,@function
        .size           _ZN5flash32flash_fwd_splitkv_combine_kernelI23Flash_fwd_kernel_traitsILi128ELi64ELi128ELi4ELb0ELb0EN7cutlass10bfloat16_tE19Flash_kernel_traitsILi128ELi64ELi128ELi4ES3_EELi4ELi6ELb1EEEvNS_16Flash_fwd_paramsE,(.L_x_8270 - _ZN5flash32flash_fwd_splitkv_combine_kernelI23Flash_fwd_kernel_traitsILi128ELi64ELi128ELi4ELb0ELb0EN7cutlass10bfloat16_tE19Flash_kernel_traitsILi128ELi64ELi128ELi4ES3_EELi4ELi6ELb1EEEvNS_16Flash_fwd_paramsE)
        .other          _ZN5flash32flash_fwd_splitkv_combine_kernelI23Flash_fwd_kernel_traitsILi128ELi64ELi128ELi4ELb0ELb0EN7cutlass10bfloat16_tE19Flash_kernel_traitsILi128ELi64ELi128ELi4ES3_EELi4ELi6ELb1EEEvNS_16Flash_fwd_paramsE,@"STO_CUDA_ENTRY STV_DEFAULT"
_ZN5flash32flash_fwd_splitkv_combine_kernelI23Flash_fwd_kernel_traitsILi128ELi64ELi128ELi4ELb0ELb0EN7cutlass10bfloat16_tE19Flash_kernel_traitsILi128ELi64ELi128ELi4ES3_EELi4ELi6ELb1EEEvNS_16Flash_fwd_paramsE:
.text._ZN5flash32flash_fwd_splitkv_combine_kernelI23Flash_fwd_kernel_traitsILi128ELi64ELi128ELi4ELb0ELb0EN7cutlass10bfloat16_tE19Flash_kernel_traitsILi128ELi64ELi128ELi4ES3_EELi4ELi6ELb1EEEvNS_16Flash_fwd_paramsE:
        /* <DEDUP_REMOVED lines=23> */
[----:B------:R-:W-:Y:S05]  /*0170*/  CALL.REL.NOINC `($__internal_8_$__cuda_sm20_div_s64) ;  /* 0x0000462000007944 */ /* 0x000fea0003c00000 */
[----:B------:R-:W-:Y:S05]  /*0180*/  BRA `(.L_x_381) ;  /* 0x0000013000007947 */ /* 0x000fea0003800000 */
.L_x_380:
        /* <DEDUP_REMOVED lines=19> */
.L_x_381:
        /* <DEDUP_REMOVED lines=11> */
[----:B------:R-:W-:Y:S05]  /*0370*/  CALL.REL.NOINC `($__internal_8_$__cuda_sm20_div_s64) ;  /* 0x0000442000007944 */ /* 0x000fea0003c00000 */
[----:B------:R-:W-:Y:S02]  /*0380*/  MOV R32, R20 ;  /* 0x0000001400207202 */ /* 0x000fe40000000f00 */
[----:B------:R-:W-:Y:S01]  /*0390*/  MOV R33, R21 ;  /* 0x0000001500217202 */ /* 0x000fe20000000f00 */
[----:B------:R-:W-:Y:S05]  /*03a0*/  BRA `(.L_x_384) ;  /* 0x0000013000007947 */ /* 0x000fea0003800000 */
.L_x_383:
        /* <DEDUP_REMOVED lines=19> */
.L_x_384:
[----:B------:R-:W-:Y:S05]  /*04e0*/  BSYNC B0 ;  /* 0x0000000000007941 */ /* 0x000fea0003800000 */
.L_x_382:
        /* <DEDUP_REMOVED lines=42> */
.L_x_386:
        /* <DEDUP_REMOVED lines=19> */
.L_x_387:
[----:B------:R-:W-:Y:S05]  /*08c0*/  BSYNC B0 ;  /* 0x0000000000007941 */ /* 0x000fea0003800000 */
.L_x_385:
        /* <DEDUP_REMOVED lines=73> */
[----:B------:R-:W-:Y:S02]  /*0d60*/  MOV R40, R20 ;  /* 0x0000001400287202 */ /* 0x000fe40000000f00 */
[----:B------:R-:W-:Y:S01]  /*0d70*/  MOV R41, R21 ;  /* 0x0000001500297202 */ /* 0x000fe20000000f00 */
[----:B------:R-:W-:Y:S05]  /*0d80*/  BRA `(.L_x_390) ;  /* 0x0000013000007947 */ /* 0x000fea0003800000 */
.L_x_389:
        /* <DEDUP_REMOVED lines=19> */
.L_x_390:
[----:B------:R-:W-:Y:S05]  /*0ec0*/  BSYNC B0 ;  /* 0x0000000000007941 */ /* 0x000fea0003800000 */
.L_x_388:
        /* <DEDUP_REMOVED lines=41> */
.L_x_392:
        /* <DEDUP_REMOVED lines=19> */
.L_x_393:
[----:B------:R-:W-:Y:S05]  /*1290*/  BSYNC B0 ;  /* 0x0000000000007941 */ /* 0x000fea0003800000 */
.L_x_391:
        /* <DEDUP_REMOVED lines=236> */
[----:B------:R-:W-:Y:S05]  /*2160*/  CALL.REL.NOINC `($__internal_8_$__cuda_sm20_div_s64) ;  /* 0x0000263000007944 */ /* 0x000fea0003c00000 */
        /* <DEDUP_REMOVED lines=9> */
.L_x_398:
        /* <DEDUP_REMOVED lines=22> */
.L_x_399:
[----:B------:R-:W-:Y:S05]  /*2360*/  BSYNC B0 ;  /* 0x0000000000007941 */ /* 0x000fea0003800000 */
.L_x_397:
        /* <DEDUP_REMOVED lines=19> */
.L_x_401:
        /* <DEDUP_REMOVED lines=22> */
.L_x_402:
[----:B------:R-:W-:Y:S05]  /*2600*/  BSYNC B0 ;  /* 0x0000000000007941 */ /* 0x000fea0003800000 */
.L_x_400:
        /* <DEDUP_REMOVED lines=11> */
[----:B------:R-:W-:Y:S05]  /*26c0*/  CALL.REL.NOINC `($__internal_8_$__cuda_sm20_div_s64) ;  /* 0x000020d000007944 */ /* 0x000fea0003c00000 */
[----:B------:R-:W-:-:S04]  /*26d0*/  IADD3 R19, P0, RZ, -R20, RZ ;  /* 0x80000014ff137210 */ /* 0x000fc80007f1e0ff */
[----:B------:R-:W-:Y:S01]  /*26e0*/  IADD3.X R18, RZ, ~R21, RZ, P0, !PT ;  /* 0x80000015ff127210 */ /* 0x000fe200007fe4ff */
[----:B------:R-:W-:-:S04]  /*26f0*/  IMAD.WIDE.U32 R42, R5, R19, R42 ;  /* 0x00000013052a7225 */ /* 0x000fc800078e002a */
[----:B------:R-:W-:-:S04]  /*2700*/  IMAD R18, R18, R5, RZ ;  /* 0x0000000512127224 */ /* 0x000fc800078e02ff */
[----:B------:R-:W-:-:S05]  /*2710*/  IMAD R4, R4, R19, R18 ;  /* 0x0000001304047224 */ /* 0x000fca00078e0212 */
[----:B------:R-:W-:Y:S01]  /*2720*/  IADD3 R4, R43, R4, RZ ;  /* 0x000000042b047210 */ /* 0x000fe20007ffe0ff */
[----:B------:R-:W-:Y:S05]  /*2730*/  BRA `(.L_x_405) ;  /* 0x0000016000007947 */ /* 0x000fea0003800000 */
.L_x_404:
        /* <DEDUP_REMOVED lines=22> */
.L_x_405:
[----:B------:R-:W-:Y:S05]  /*28a0*/  BSYNC B0 ;  /* 0x0000000000007941 */ /* 0x000fea0003800000 */
.L_x_403:
        /* <DEDUP_REMOVED lines=38> */
[----:B------:R-:W-:Y:S05]  /*2b10*/  CALL.REL.NOINC `($__internal_8_$__cuda_sm20_div_s64) ;  /* 0x00001c8000007944 */ /* 0x000fea0003c00000 */
        /* <DEDUP_REMOVED lines=12> */
.L_x_407:
        /* <DEDUP_REMOVED lines=23> */
.L_x_408:
[----:B------:R-:W-:Y:S05]  /*2d50*/  BSYNC B0 ;  /* 0x0000000000007941 */ /* 0x000fea0003800000 */
.L_x_406:
        /* <DEDUP_REMOVED lines=18> */
.L_x_410:
        /* <DEDUP_REMOVED lines=22> */
.L_x_411:
[----:B------:R-:W-:Y:S05]  /*2fe0*/  BSYNC B0 ;  /* 0x0000000000007941 */ /* 0x000fea0003800000 */
.L_x_409:
        /* <DEDUP_REMOVED lines=22> */
.L_x_413:
        /* <DEDUP_REMOVED lines=23> */
.L_x_414:
[----:B------:R-:W-:Y:S05]  /*32c0*/  BSYNC B0 ;  /* 0x0000000000007941 */ /* 0x000fea0003800000 */
.L_x_412:
        /* <DEDUP_REMOVED lines=38> */
.L_x_416:
        /* <DEDUP_REMOVED lines=23> */
.L_x_417:
[----:B------:R-:W-:Y:S05]  /*36a0*/  BSYNC B0 ;  /* 0x0000000000007941 */ /* 0x000fea0003800000 */
.L_x_415:
        /* <DEDUP_REMOVED lines=29> */
.L_x_419:
        /* <DEDUP_REMOVED lines=23> */
.L_x_420:
[----:B------:R-:W-:Y:S05]  /*39f0*/  BSYNC B0 ;  /* 0x0000000000007941 */ /* 0x000fea0003800000 */
.L_x_418:
        /* <DEDUP_REMOVED lines=20> */
.L_x_396:
[----:B------:R-:W-:-:S04]  /*3b40*/  LEA R2, P0, R38, c[0x0][0x200], 0x2 ;  /* 0x0000800026027a11 */ /* 0x000fc800078010ff */
[----:B------:R-:W-:-:S05]  /*3b50*/  LEA.HI.X R3, R38, c[0x0][0x204], R39, 0x2, P0 ;  /* 0x0000810026037a11 */ /* 0x000fca00000f1427 */
[----:B------:R0:W-:Y:S04]  /*3b60*/  STG.E [R2.64], R32 ;  /* 0x0000002002007986 */ /* 0x0001e8000c10190a */
.L_x_395:
[----:B------:R-:W-:Y:S05]  /*3b70*/  BSYNC B1 ;  /* 0x0000000000017941 */ /* 0x000fea0003800000 */
.L_x_394:
[C---:B------:R-:W-:Y:S01]  /*3b80*/  ISETP.GE.OR P0, PT, R36.reuse, c[0x0][0x314], P2 ;  /* 0x0000c50024007a0c */ /* 0x040fe20001706670 */
[----:B------:R-:W-:Y:S01]  /*3b90*/  IMAD.MOV.U32 R13, RZ, RZ, c[0x0][0x314] ;  /* 0x0000c500ff0d7624 */ /* 0x000fe200078e00ff */
[C---:B------:R-:W-:Y:S01]  /*3ba0*/  IADD3 R0, R36.reuse, 0x20, RZ ;  /* 0x0000002024007810 */ /* 0x040fe20007ffe0ff */
[----:B------:R-:W-:Y:S01]  /*3bb0*/  IMAD.SHL.U32 R36, R36, 0x4, RZ ;  /* 0x0000000424247824 */ /* 0x000fe200078e00ff */
[----:B0-----:R-:W-:Y:S02]  /*3bc0*/  MOV R4, RZ ;  /* 0x000000ff00047202 */ /* 0x001fe40000000f00 */
[----:B------:R-:W-:Y:S01]  /*3bd0*/  ISETP.GE.OR P2, PT, R0, c[0x0][0x314], P2 ;  /* 0x0000c50000007a0c */ /* 0x000fe20001746670 */
[----:B------:R-:W-:-:S06]  /*3be0*/  HFMA2.MMA R0, -RZ, RZ, 0, 0 ;  /* 0x00000000ff007435 */ /* 0x000fcc00000001ff */
[----:B------:R-:W-:-:S04]  /*3bf0*/  @!P0 FADD.FTZ R3, -R32, R33 ;  /* 0x0000002120038221 */ /* 0x000fc80000010100 */
[----:B------:R-:W-:Y:S02]  /*3c00*/  @!P0 FMUL.FTZ R3, R3, 1.4426950216293334961 ;  /* 0x3fb8aa3b03038820 */ /* 0x000fe40000410000 */
[----:B------:R-:W-:Y:S02]  /*3c10*/  @!P2 FADD.FTZ R32, -R32, R34 ;  /* 0x000000222020a221 */ /* 0x000fe40000010100 */
[----:B------:R-:W0:Y:S02]  /*3c20*/  @!P0 MUFU.EX2 R6, R3 ;  /* 0x0000000300068308 */ /* 0x000e240000000800 */
[----:B------:R-:W-:-:S06]  /*3c30*/  @!P2 FMUL.FTZ R8, R32, 1.4426950216293334961 ;  /* 0x3fb8aa3b2008a820 */ /* 0x000fcc0000410000 */
[----:B------:R-:W1:Y:S01]  /*3c40*/  @!P2 MUFU.EX2 R8, R8 ;  /* 0x000000080008a308 */ /* 0x000e620000000800 */
[----:B0-----:R0:W-:Y:S01]  /*3c50*/  @!P0 STS [R27.X4], R6 ;  /* 0x000000061b008388 */ /* 0x0011e20000004800 */
[----:B------:R-:W-:Y:S01]  /*3c60*/  ISETP.GE.AND P0, PT, R13, 0x1, PT ;  /* 0x000000010d00780c */ /* 0x000fe20003f06270 */
[----:B------:R-:W-:Y:S02]  /*3c70*/  CS2R R2, SRZ ;  /* 0x0000000000027805 */ /* 0x000fe4000001ff00 */
[----:B-1----:R0:W-:Y:S04]  /*3c80*/  @!P2 STS [R27.X4+0x280], R8 ;  /* 0x000280081b00a388 */ /* 0x0021e80000004800 */
        /* <DEDUP_REMOVED lines=25> */
.L_x_423:
        /* <DEDUP_REMOVED lines=37> */
.L_x_422:
        /* <DEDUP_REMOVED lines=25> */
.L_x_424:
[----:B------:R-:W-:-:S13]  /*4200*/  ISETP.LT.OR P4, PT, R14, c[0x0][0x314], P4 ;  /* 0x0000c5000e007a0c */ /* 0x000fda0002781670 */
[----:B------:R-:W-:Y:S05]  /*4210*/  @!P4 BRA `(.L_x_421) ;  /* 0x000000a00000c947 */ /* 0x000fea0003800000 */
[----:B------:R-:W-:Y:S01]  /*4220*/  ISETP.GE.AND P0, PT, R7, R16, PT ;  /* 0x000000100700720c */ /* 0x000fe20003f06270 */
[----:B------:R-:W-:-:S12]  /*4230*/  BSSY B0, `(.L_x_425) ;  /* 0x0000003000007945 */ /* 0x000fd80003800000 */
[----:B------:R-:W-:Y:S05]  /*4240*/  @P0 BRA `(.L_x_426) ;  /* 0x0000001000000947 */ /* 0x000fea0003800000 */
[----:B------:R0:W5:Y:S02]  /*4250*/  LDG.E.128 R8, [R22.64] ;  /* 0x0000000a16087981 */ /* 0x000164000c1e1d00 */
.L_x_426:
[----:B------:R-:W-:Y:S05]  /*4260*/  BSYNC B0 ;  /* 0x0000000000007941 */ /* 0x000fea0003800000 */
.L_x_425:
[----:B------:R-:W1:Y:S02]  /*4270*/  LDS R5, [R6] ;  /* 0x0000000006057984 */ /* 0x000e640000000800 */
[C---:B-1---5:R-:W-:Y:S02]  /*4280*/  FFMA.FTZ R4, R5.reuse, R8, R4 ;  /* 0x0000000805047223 */ /* 0x062fe40000010004 */
[C---:B------:R-:W-:Y:S02]  /*4290*/  FFMA.FTZ R3, R5.reuse, R9, R3 ;  /* 0x0000000905037223 */ /* 0x040fe40000010003 */
[C---:B------:R-:W-:Y:S02]  /*42a0*/  FFMA.FTZ R2, R5.reuse, R10, R2 ;  /* 0x0000000a05027223 */ /* 0x040fe40000010002 */
[----:B------:R-:W-:Y:S02]  /*42b0*/  FFMA.FTZ R0, R5, R11, R0 ;  /* 0x0000000b05007223 */ /* 0x000fe40000010000 */
.L_x_421:
        /* <DEDUP_REMOVED lines=78> */
        .weak           $__internal_8_$__cuda_sm20_div_s64
        .type           $__internal_8_$__cuda_sm20_div_s64,@function
        .size           $__internal_8_$__cuda_sm20_div_s64,(.L_x_8270 - $__internal_8_$__cuda_sm20_div_s64)
$__internal_8_$__cuda_sm20_div_s64:
        /* <DEDUP_REMOVED lines=83> */
[----:B------:R-:W-:Y:S05]  /*4cd0*/  RET.REL.NODEC R22 `(_ZN5flash32flash_fwd_splitkv_combine_kernelI23Flash_fwd_kernel_traitsILi128ELi64ELi128ELi4ELb0ELb0EN7cutlass10bfloat16_tE19Flash_kernel_traitsILi128ELi64ELi128ELi4ES3_EELi4ELi6ELb1EEEvNS_16Flash_fwd_paramsE) ;  /* 0xffffb32016007950 */ /* 0x000fea0003c3ffff */
.L_x_427:
        /* <DEDUP_REMOVED lines=10> */
.L_x_8270:


//--------------------- .text._ZN5flash32flash_fwd_splitkv_combine_kernelI23Flash_fwd_kernel_traitsILi128ELi64ELi128ELi4ELb0ELb0EN7cutlass10bfloat16_tE19Flash_kernel_traitsILi128ELi64ELi128ELi4ES3_EELi4ELi5ELb1EEEvNS_16Flash_fwd_paramsE --------------------------
	.section	.text._ZN5flash32flash_fwd_splitkv_combine_kernelI23Flash_fwd_kernel_traitsILi128ELi64ELi128ELi4ELb0ELb0EN7cutlass10bfloat16_tE19Flash_kernel_traitsILi128ELi64ELi128ELi4ES3_EELi4ELi5ELb1EEEvNS_16Flash_fwd_paramsE,"ax",@progbits
	.sectioninfo	@"SHI_REGISTERS=52"
	.align	128
        .global         _ZN5flash32flash_fwd_splitkv_combine_kernelI23Flash_fwd_kernel_traitsILi128ELi64ELi128ELi4ELb0ELb0EN7cutlass10bfloat16_tE19Flash_kernel_traitsILi128ELi64ELi128ELi4ES3_EELi4ELi5ELb1EEEvNS_16Flash_fwd_paramsE
        .type           _ZN5flash32flash_fwd_splitkv_combine_kernelI23Flash_fwd_kernel_traitsILi128ELi64ELi128ELi4ELb0ELb0EN7cutlass10bfloat16_tE19Flash_kernel_traitsILi128ELi64ELi128ELi4ES3_EELi4ELi5ELb1EEEvNS_16Flash_fwd_paramsE,@function
        .size           _ZN5flash32flash_fwd_splitkv_combine_kernelI23Flash_fwd_kernel_traitsILi128ELi64ELi128ELi4ELb0ELb0EN7cutlass10bfloat16_tE19Flash_kernel_traitsILi128ELi64ELi128ELi4ES3_EELi4ELi5ELb1EEEvNS_16Flash_fwd_paramsE,(.L_x_8271 - _ZN5flash32flash_fwd_splitkv_combine_kernelI23Flash_fwd_kernel_traitsILi128ELi64ELi128ELi4ELb0ELb0EN7cutlass10bfloat16_tE19Flash_kernel_traitsILi128ELi64ELi128ELi4ES3_EELi4ELi5ELb1EEEvNS_16Flash_fwd_paramsE)
        .other          _ZN5flash32flash_fwd_splitkv_combine_kernelI23Flash_fwd_kernel_traitsILi128ELi64ELi128ELi4ELb0ELb0EN7cutlass10bfloat16_tE19Flash_kernel_traitsILi128ELi64ELi128ELi4ES3_EELi4ELi5ELb1EEEvNS_16Flash_fwd_paramsE,@"STO_CUDA_ENTRY STV_DEFAULT"
_ZN5flash32flash_fwd_splitkv_combine_kernelI23Flash_fwd_kernel_traitsILi128ELi64ELi128ELi4ELb0ELb0EN7cutlass10bfloat16_tE19Flash_kernel_traitsILi128ELi64ELi128ELi4ES3_EELi4ELi5ELb1EEEvNS_16Flash_fwd_paramsE:
.text._ZN5flash32flash_fwd_splitkv_combine_kernelI23Flash_fwd_kernel_traitsILi128ELi64ELi128ELi4ELb0ELb0EN7cutlass10bfloat16_tE19Flash_kernel_traitsILi128ELi64ELi128ELi4ES3_EELi4ELi5ELb1EEEvNS_16Flash_fwd_paramsE:
        /* <DEDUP_REMOVED lines=23> */
[----:B------:R-:W-:Y:S05]  /*0170*/  CALL.REL.NOINC `($__internal_9_$__cuda_sm20_div_s64) ;  /* 0x0000458000007944 */ /* 0x000fea0003c00000 */
[----:B------:R-:W-:Y:S05]  /*0180*/  BRA `(.L_x_429) ;  /* 0x0000013000007947 */ /* 0x000fea0003800000 */
.L_x_428:
        /* <DEDUP_REMOVED lines=19> */
.L_x_429:
        /* <DEDUP_REMOVED lines=12> */
[----:B------:R-:W-:Y:S05]  /*0380*/  CALL.REL.NOINC `($__internal_9_$__cuda_sm20_div_s64) ;  /* 0x0000437000007944 */ /* 0x000fea0003c00000 */
[----:B------:R-:W-:Y:S02]  /*0390*/  MOV R28, R20 ;  /* 0x00000014001c7202 */ /* 0x000fe40000000f00 */
[----:B------:R-:W-:Y:S01]  /*03a0*/  MOV R29, R21 ;  /* 0x00000015001d7202 */ /* 0x000fe20000000f00 */
[----:B------:R-:W-:Y:S05]  /*03b0*/  BRA `(.L_x_432) ;  /* 0x0000013000007947 */ /* 0x000fea0003800000 */
.L_x_431:
        /* <DEDUP_REMOVED lines=19> */
.L_x_432:
[----:B------:R-:W-:Y:S05]  /*04f0*/  BSYNC B0 ;  /* 0x0000000000007941 */ /* 0x000fea0003800000 */
.L_x_430:
        /* <DEDUP_REMOVED lines=43> */
.L_x_434:
        /* <DEDUP_REMOVED lines=19> */
.L_x_435:
[----:B------:R-:W-:Y:S05]  /*08e0*/  BSYNC B0 ;  /* 0x0000000000007941 */ /* 0x000fea0003800000 */
.L_x_433:
        /* <DEDUP_REMOVED lines=74> */
[----:B------:R-:W-:Y:S02]  /*0d90*/  MOV R32, R20 ;  /* 0x0000001400207202 */ /* 0x000fe40000000f00 */
[----:B------:R-:W-:Y:S01]  /*0da0*/  MOV R33, R21 ;  /* 0x0000001500217202 */ /* 0x000fe20000000f00 */
[----:B------:R-:W-:Y:S05]  /*0db0*/  BRA `(.L_x_438) ;  /* 0x0000013000007947 */ /* 0x000fea0003800000 */
.L_x_437:
        /* <DEDUP_REMOVED lines=19> */
.L_x_438:
[----:B------:R-:W-:Y:S05]  /*0ef0*/  BSYNC B0 ;  /* 0x0000000000007941 */ /* 0x000fea0003800000 */
.L_x_436:
        /* <DEDUP_REMOVED lines=42> */
.L_x_440:
        /* <DEDUP_REMOVED lines=19> */
.L_x_441:
[----:B------:R-:W-:Y:S05]  /*12d0*/  BSYNC B0 ;  /* 0x0000000000007941 */ /* 0x000fea0003800000 */
.L_x_439:
        /* <DEDUP_REMOVED lines=131> */
.L_x_443:
[----:B------:R-:W-:Y:S05]  /*1b10*/  BSYNC B0 ;  /* 0x0000000000007941 */ /* 0x000fea0003800000 */
.L_x_442:
        /* <DEDUP_REMOVED lines=99> */
.L_x_448:
        /* <DEDUP_REMOVED lines=22> */
.L_x_449:
[----:B------:R-:W-:Y:S05]  /*22b0*/  BSYNC B0 ;  /* 0x0000000000007941 */ /* 0x000fea0003800000 */
.L_x_447:
[----:B------:R-:W-:Y:S01]  /*22c0*/  LOP3.LUT R19, R17, R0, RZ, 0xfc, !PT ;  /* 0x0000000011137212 */ /* 0x000fe200078efcff */
[----:B------:R-:W-:Y:S03]  /*22d0*/  BSSY B0, `(.L_x_450) ;  /* 0x0000028000007945 */ /* 0x000fe60003800000 */
[----:B------:R-:W-:-:S13]  /*22e0*/  ISETP.NE.U32.AND P0, PT, R19, RZ, PT ;  /* 0x000000ff1300720c */ /* 0x000fda0003f05070 */
[----:B------:R-:W-:Y:S05]  /*22f0*/  @!P0 BRA `(.L_x_451) ;  /* 0x000000f000008947 */ /* 0x000fea0003800000 */
[----:B------:R-:W-:Y:S01]  /*2300*/  IMAD.MOV.U32 R24, RZ, RZ, R30 ;  /* 0x000000ffff187224 */ /* 0x000fe200078e001e */
[----:B------:R-:W-:Y:S02]  /*2310*/  MOV R23, R0 ;  /* 0x0000000000177202 */ /* 0x000fe40000000f00 */
[----:B------:R-:W-:Y:S02]  /*2320*/  MOV R22, 0x2340 ;  /* 0x0000234000167802 */ /* 0x000fe40000000f00 */
[----:B------:R-:W-:Y:S05]  /*2330*/  CALL.REL.NOINC `($__internal_9_$__cuda_sm20_div_s64) ;  /* 0x000023c000007944 */ /* 0x000fea0003c00000 */
        /* <DEDUP_REMOVED lines=11> */
.L_x_451:
        /* <DEDUP_REMOVED lines=22> */
.L_x_452:
[----:B------:R-:W-:Y:S05]  /*2550*/  BSYNC B0 ;  /* 0x0000000000007941 */ /* 0x000fea0003800000 */
.L_x_450:
        /* <DEDUP_REMOVED lines=11> */
[----:B------:R-:W-:Y:S05]  /*2610*/  CALL.REL.NOINC `($__internal_9_$__cuda_sm20_div_s64) ;  /* 0x000020e000007944 */ /* 0x000fea0003c00000 */
[----:B------:R-:W-:-:S04]  /*2620*/  IADD3 R17, P0, RZ, -R20, RZ ;  /* 0x80000014ff117210 */ /* 0x000fc80007f1e0ff */
[----:B------:R-:W-:Y:S01]  /*2630*/  IADD3.X R18, RZ, ~R21, RZ, P0, !PT ;  /* 0x80000015ff127210 */ /* 0x000fe200007fe4ff */
[----:B------:R-:W-:-:S04]  /*2640*/  IMAD.WIDE.U32 R36, R5, R17, R36 ;  /* 0x0000001105247225 */ /* 0x000fc800078e0024 */
[----:B------:R-:W-:-:S04]  /*2650*/  IMAD R18, R18, R5, RZ ;  /* 0x0000000512127224 */ /* 0x000fc800078e02ff */
[----:B------:R-:W-:-:S05]  /*2660*/  IMAD R4, R4, R17, R18 ;  /* 0x0000001104047224 */ /* 0x000fca00078e0212 */
[----:B------:R-:W-:Y:S01]  /*2670*/  IADD3 R4, R37, R4, RZ ;  /* 0x0000000425047210 */ /* 0x000fe20007ffe0ff */
[----:B------:R-:W-:Y:S05]  /*2680*/  BRA `(.L_x_455) ;  /* 0x0000016000007947 */ /* 0x000fea0003800000 */
.L_x_454:
        /* <DEDUP_REMOVED lines=22> */
.L_x_455:
[----:B------:R-:W-:Y:S05]  /*27f0*/  BSYNC B0 ;  /* 0x0000000000007941 */ /* 0x000fea0003800000 */
.L_x_453:
        /* <DEDUP_REMOVED lines=38> */
[----:B------:R-:W-:Y:S05]  /*2a60*/  CALL.REL.NOINC `($__internal_9_$__cuda_sm20_div_s64) ;  /* 0x00001c9000007944 */ /* 0x000fea0003c00000 */
        /* <DEDUP_REMOVED lines=12> */
.L_x_457:
        /* <DEDUP_REMOVED lines=23> */
.L_x_458:
[----:B------:R-:W-:Y:S05]  /*2ca0*/  BSYNC B0 ;  /* 0x0000000000007941 */ /* 0x000fea0003800000 */
.L_x_456:
        /* <DEDUP_REMOVED lines=19> */
.L_x_460:
        /* <DEDUP_REMOVED lines=22> */
.L_x_461:
[----:B------:R-:W-:Y:S05]  /*2f40*/  BSYNC B0 ;  /* 0x0000000000007941 */ /* 0x000fea0003800000 */
.L_x_459:
        /* <DEDUP_REMOVED lines=20> */
.L_x_463:
        /* <DEDUP_REMOVED lines=23> */
.L_x_464:
[----:B------:R-:W-:Y:S05]  /*3200*/  BSYNC B0 ;  /* 0x0000000000007941 */ /* 0x000fea0003800000 */
.L_x_462:
        /* <DEDUP_REMOVED lines=25> */
[----:B------:R-:W-:Y:S05]  /*33a0*/  CALL.REL.NOINC `($__internal_9_$__cuda_sm20_div_s64) ;  /* 0x0000135000007944 */ /* 0x000fea0003c00000 */
        /* <DEDUP_REMOVED lines=12> */
.L_x_466:
        /* <DEDUP_REMOVED lines=23> */
.L_x_467:
[----:B------:R-:W-:Y:S05]  /*35e0*/  BSYNC B0 ;  /* 0x0000000000007941 */ /* 0x000fea0003800000 */
.L_x_465:
        /* <DEDUP_REMOVED lines=29> */
.L_x_469:
        /* <DEDUP_REMOVED lines=23> */
.L_x_470:
[----:B------:R-:W-:Y:S05]  /*3930*/  BSYNC B0 ;  /* 0x0000000000007941 */ /* 0x000fea0003800000 */
.L_x_468:
        /* <DEDUP_REMOVED lines=20> */
.L_x_446:
[----:B------:R-:W-:-:S04]  /*3a80*/  LEA R2, P0, R36, c[0x0][0x200], 0x2 ;  /* 0x0000800024027a11 */ /* 0x000fc800078010ff */
[----:B------:R-:W-:-:S05]  /*3a90*/  LEA.HI.X R3, R36, c[0x0][0x204], R37, 0x2, P0 ;  /* 0x0000810024037a11 */ /* 0x000fca00000f1425 */
[----:B------:R0:W-:Y:S04]  /*3aa0*/  STG.E [R2.64], R28 ;  /* 0x0000001c02007986 */ /* 0x0001e8000c10190a */
.L_x_445:
[----:B------:R-:W-:Y:S05]  /*3ab0*/  BSYNC B1 ;  /* 0x0000000000017941 */ /* 0x000fea0003800000 */
.L_x_444:
[----:B------:R-:W1:Y:S01]  /*3ac0*/  S2R R0, SR_TID.X ;  /* 0x0000000000007919 */ /* 0x000e620000002100 */
[----:B------:R-:W-:Y:S02]  /*3ad0*/  IMAD.MOV.U32 R13, RZ, RZ, c[0x0][0x314] ;  /* 0x0000c500ff0d7624 */ /* 0x000fe400078e00ff */
[----:B------:R-:W-:Y:S01]  /*3ae0*/  IMAD.MOV.U32 R4, RZ, RZ, RZ ;  /* 0x000000ffff047224 */ /* 0x000fe200078e00ff */
        /* <DEDUP_REMOVED lines=9> */
[----:B------:R-:W-:-:S12]  /*3b80*/  HFMA2.MMA R0, -RZ, RZ, 0, 0 ;  /* 0x00000000ff007435 */ /* 0x000fd800000001ff */
[----:B------:R-:W-:Y:S02]  /*3b90*/  @P0 FADD.FTZ R5, -R28, R29 ;  /* 0x0000001d1c050221 */ /* 0x000fe40000010100 */
[----:B------:R-:W-:Y:S02]  /*3ba0*/  @P0 IMAD R6, R17, 0x5, R12 ;  /* 0x0000000511060824 */ /* 0x000fe400078e020c */
[----:B------:R-:W-:-:S06]  /*3bb0*/  @P0 FMUL.FTZ R5, R5, 1.4426950216293334961 ;  /* 0x3fb8aa3b05050820 */ /* 0x000fcc0000410000 */
[----:B------:R-:W0:Y:S02]  /*3bc0*/  @P0 MUFU.EX2 R5, R5 ;  /* 0x0000000500050308 */ /* 0x000e240000000800 */
[----:B0-----:R0:W-:Y:S04]  /*3bd0*/  @P0 STS [R6.X4], R5 ;  /* 0x0000000506000388 */ /* 0x0011e80000004800 */
[----:B------:R-:W-:Y:S01]  /*3be0*/  BAR.SYNC.DEFER_BLOCKING 0x0 ;  /* 0x0000000000007b1d */ /* 0x000fe20000010000 */
[----:B------:R-:W-:-:S13]  /*3bf0*/  ISETP.GE.AND P0, PT, R13, 0x1, PT ;  /* 0x000000010d00780c */ /* 0x000fda0003f06270 */
[----:B------:R-:W-:Y:S05]  /*3c00*/  @!P0 BRA `(.L_x_471) ;  /* 0x0000061000008947 */ /* 0x000fea0003800000 */
[----:B------:R-:W-:Y:S01]  /*3c10*/  ULDC UR5, c[0x0][0x22c] ;  /* 0x00008b0000057ab9 */ /* 0x000fe20000000800 */
[C---:B------:R-:W-:Y:S01]  /*3c20*/  IMAD R23, R12.reuse, 0x80, R16 ;  /* 0x000000800c177824 */ /* 0x040fe200078e0210 */
[----:B------:R-:W-:Y:S01]  /*3c30*/  UIMAD UR5, UR8, UR5, URZ ;  /* 0x00000005080572a4 */ /* 0x000fe2000f8e023f */
[----:B------:R-:W-:Y:S01]  /*3c40*/  ISETP.GT.AND P1, PT, R13, 0x3, PT ;  /* 0x000000030d00780c */ /* 0x000fe20003f24270 */
[C---:B------:R-:W-:Y:S01]  /*3c50*/  IMAD R18, R7.reuse, c[0x0][0x22c], RZ ;  /* 0x00008b0007127a24 */ /* 0x040fe200078e02ff */
[----:B------:R-:W-:Y:S01]  /*3c60*/  PLOP3.LUT P4, PT, PT, PT, PT, 0x80, 0x0 ;  /* 0x000000000000781c */ /* 0x000fe20003f8f070 */
[----:B------:R-:W-:Y:S01]  /*3c70*/  USHF.R.S32.HI UR4, URZ, 0x1f, UR5 ;  /* 0x0000001f3f047899 */ /* 0x000fe20008011405 */
[----:B------:R-:W-:Y:S01]  /*3c80*/  IADD3 R15, R7, -UR8, RZ ;  /* 0x80000008070f7c10 */ /* 0x000fe2000fffe0ff */
[----:B0-----:R-:W-:Y:S01]  /*3c90*/  IMAD.SHL.U32 R6, R12, 0x4, RZ ;  /* 0x000000040c067824 */ /* 0x001fe200078e00ff */
[C---:B------:R-:W-:Y:S01]  /*3ca0*/  IADD3 R0, P0, R23.reuse, UR5, RZ ;  /* 0x0000000517007c10 */ /* 0x040fe2000ff1e0ff */
[----:B------:R-:W-:Y:S01]  /*3cb0*/  IMAD.MOV.U32 R14, RZ, RZ, RZ ;  /* 0x000000ffff0e7224 */ /* 0x000fe200078e00ff */
[----:B------:R-:W-:Y:S01]  /*3cc0*/  CS2R R8, SRZ ;  /* 0x0000000000087805 */ /* 0x000fe2000001ff00 */
[----:B------:R-:W-:Y:S01]  /*3cd0*/  CS2R R10, SRZ ;  /* 0x00000000000a7805 */ /* 0x000fe2000001ff00 */
[----:B------:R-:W-:Y:S01]  /*3ce0*/  LEA.HI.X.SX32 R23, R23, UR4, 0x1, P0 ;  /* 0x0000000417177c11 */ /* 0x000fe200080f0eff */
[----:B------:R-:W-:Y:S01]  /*3cf0*/  IMAD.WIDE R18, R18, 0x4, RZ ;  /* 0x0000000412127825 */ /* 0x000fe200078e02ff */
[----:B------:R-:W-:-:S04]  /*3d00*/  LEA R22, P0, R0, c[0x0][0x1d8], 0x2 ;  /* 0x0000760000167a11 */ /* 0x000fc800078010ff */
[----:B------:R-:W-:Y:S01]  /*3d10*/  LEA.HI.X R23, R0, c[0x0][0x1dc], R23, 0x2, P0 ;  /* 0x0000770000177a11 */ /* 0x000fe200000f1417 */
[----:B------:R-:W-:Y:S01]  /*3d20*/  IMAD.MOV.U32 R0, RZ, RZ, RZ ;  /* 0x000000ffff007224 */ /* 0x000fe200078e00ff */
[----:B------:R-:W-:Y:S05]  /*3d30*/  @!P1 BRA `(.L_x_472) ;  /* 0x0000029000009947 */ /* 0x000fea0003800000 */
[----:B------:R-:W-:Y:S02]  /*3d40*/  PLOP3.LUT P4, PT, PT, PT, PT, 0x8, 0x0 ;  /* 0x000000000000781c */ /* 0x000fe40003f8e170 */
[CC--:B------:R-:W-:Y:S02]  /*3d50*/  ISETP.GE.AND P3, PT, R12.reuse, R15.reuse, PT ;  /* 0x0000000f0c00720c */ /* 0x0c0fe40003f66270 */
[----:B------:R-:W-:Y:S02]  /*3d60*/  ISETP.GE.AND P0, PT, R12, R15, PT ;  /* 0x0000000f0c00720c */ /* 0x000fe40003f06270 */
[----:B------:R-:W-:-:S09]  /*3d70*/  IADD3 R13, R13, -0x3, RZ ;  /* 0xfffffffd0d0d7810 */ /* 0x000fd20007ffe0ff */
.L_x_473:
        /* <DEDUP_REMOVED lines=37> */
.L_x_472:
        /* <DEDUP_REMOVED lines=25> */
.L_x_474:
[----:B------:R-:W-:-:S13]  /*4160*/  ISETP.LT.OR P4, PT, R14, c[0x0][0x314], P4 ;  /* 0x0000c5000e007a0c */ /* 0x000fda0002781670 */
[----:B------:R-:W-:Y:S05]  /*4170*/  @!P4 BRA `(.L_x_471) ;  /* 0x000000a00000c947 */ /* 0x000fea0003800000 */
[----:B------:R-:W-:Y:S01]  /*4180*/  ISETP.GE.AND P0, PT, R12, R15, PT ;  /* 0x0000000f0c00720c */ /* 0x000fe20003f06270 */
[----:B------:R-:W-:-:S12]  /*4190*/  BSSY B0, `(.L_x_475) ;  /* 0x0000003000007945 */ /* 0x000fd80003800000 */
[----:B------:R-:W-:Y:S05]  /*41a0*/  @P0 BRA `(.L_x_476) ;  /* 0x0000001000000947 */ /* 0x000fea0003800000 */
[----:B------:R0:W5:Y:S02]  /*41b0*/  LDG.E.128 R8, [R22.64] ;  /* 0x0000000a16087981 */ /* 0x000164000c1e1d00 */
.L_x_476:
[----:B------:R-:W-:Y:S05]  /*41c0*/  BSYNC B0 ;  /* 0x0000000000007941 */ /* 0x000fea0003800000 */
.L_x_475:
[----:B------:R-:W1:Y:S02]  /*41d0*/  LDS R5, [R6] ;  /* 0x0000000006057984 */ /* 0x000e640000000800 */
[C---:B-1---5:R-:W-:Y:S02]  /*41e0*/  FFMA.FTZ R4, R5.reuse, R8, R4 ;  /* 0x0000000805047223 */ /* 0x062fe40000010004 */
[C---:B------:R-:W-:Y:S02]  /*41f0*/  FFMA.FTZ R3, R5.reuse, R9, R3 ;  /* 0x0000000905037223 */ /* 0x040fe40000010003 */
[C---:B------:R-:W-:Y:S02]  /*4200*/  FFMA.FTZ R2, R5.reuse, R10, R2 ;  /* 0x0000000a05027223 */ /* 0x040fe40000010002 */
[----:B------:R-:W-:Y:S02]  /*4210*/  FFMA.FTZ R0, R5, R11, R0 ;  /* 0x0000000b05007223 */ /* 0x000fe40000010000 */
.L_x_471:
[----:B------:R-:W-:Y:S02]  /*4220*/  IADD3 R12, R12, UR8, RZ ;  /* 0x000000080c0c7c10 */ /* 0x000fe4000fffe0ff */
[----:B------:R-:W-:-:S02]  /*4230*/  F2FP.BF16.PACK_AB R4, R3, R4 ;  /* 0x000000040304723e */ /* 0x000fc400000010ff */
[----:B------:R-:W-:Y:S02]  /*4240*/  ISETP.GE.AND P0, PT, R12, R7, PT ;  /* 0x000000070c00720c */ /* 0x000fe40003f06270 */
[----:B0-----:R-:W-:-:S11]  /*4250*/  F2FP.BF16.PACK_AB R5, R0, R2 ;  /* 0x000000020005723e */ /* 0x001fd600000010ff */
        /* <DEDUP_REMOVED lines=74> */
        .weak           $__internal_9_$__cuda_sm20_div_s64
        .type           $__internal_9_$__cuda_sm20_div_s64,@function
        .size           $__internal_9_$__cuda_sm20_div_s64,(.L_x_8271 - $__internal_9_$__cuda_sm20_div_s64)
$__internal_9_$__cuda_sm20_div_s64:
        /* <DEDUP_REMOVED lines=83> */
[----:B------:R-:W-:Y:S06]  /*4c30*/  RET.REL.NODEC R26 `(_ZN5flash32flash_fwd_splitkv_combine_kernelI23Flash_fwd_kernel_traitsILi128ELi64ELi128ELi4ELb0ELb0EN7cutlass10bfloat16_tE19Flash_kernel_traitsILi128ELi64ELi128ELi4ES3_EELi4ELi5ELb1EEEvNS_16Flash_fwd_paramsE) ;  /* 0xffffb3c01a007950 */ /* 0x000fec0003c3ffff */
.L_x_477:
        /* <DEDUP_REMOVED lines=12> */
.L_x_8271:


//--------------------- .text._ZN5flash32flash_fwd_splitkv_combine_kernelI23Flash_fwd_kernel_traitsILi128ELi64ELi128ELi4ELb0ELb0EN7cutlass10bfloat16_tE19Flash_kernel_traitsILi128ELi64ELi128ELi4ES3_EELi4ELi4ELb1EEEvNS_16Flash_fwd_paramsE --------------------------
	.section	.text._ZN5flash32flash_fwd_splitkv_combine_kernelI23Flash_fwd_kernel_traitsILi128ELi64ELi128ELi4ELb0ELb0EN7cutlass10bfloat16_tE19Flash_kernel_traitsILi128ELi64ELi128ELi4ES3_EELi4ELi4ELb1EEEvNS_16Flash_fwd_paramsE,"ax",@progbits
	.sectioninfo	@"SHI_REGISTERS=52"
	.align	128
        .global         _ZN5flash32flash_fwd_splitkv_combine_kernelI23Flash_fwd_kernel_traitsILi128ELi64ELi128ELi4ELb0ELb0EN7cutlass10bfloat16_tE19Flash_kernel_traitsILi128ELi64ELi128ELi4ES3_EELi4ELi4ELb1EEEvNS_16Flash_fwd_paramsE
        .type           _ZN5flash32flash_fwd_splitkv_combine_kernelI23Flash_fwd_kernel_traitsILi128ELi64ELi128ELi4ELb0ELb0EN7cutlass10bfloat16_tE19Flash_kernel_traitsILi128ELi64ELi128ELi4ES3_EELi4ELi4ELb1EEEvNS_16Flash_fwd_paramsE,@function
        .size           _ZN5flash32flash_fwd_splitkv_combine_kernelI23Flash_fwd_kernel_traitsILi128ELi64ELi128ELi4ELb0ELb0EN7cutlass10bfloat16_tE19Flash_kernel_traitsILi128ELi64ELi128ELi4ES3_EELi4ELi4ELb1EEEvNS_16Flash_fwd_paramsE,(.L_x_8272 - _ZN5flash32flash_fwd_splitkv_combine_kernelI23Flash_fwd_kernel_traitsILi128ELi64ELi128ELi4ELb0ELb0EN7cutlass10bfloat16_tE19Flash_kernel_traitsILi128ELi64ELi128ELi4ES3_EELi4ELi4ELb1EEEvNS_16Flash_fwd_paramsE)
        .other          _ZN5flash32flash_fwd_splitkv_combine_kernelI23Flash_fwd_kernel_traitsILi128ELi64ELi128ELi4ELb0ELb0EN7cutlass10bfloat16_tE19Flash_kernel_traitsILi128ELi64ELi128ELi4ES3_EELi4ELi4ELb1EEEvNS_16Flash_fwd_paramsE,@"STO_CUDA_ENTRY STV_DEFAULT"
_ZN5flash32flash_fwd_splitkv_combine_kernelI23Flash_fwd_kernel_traitsILi128ELi64ELi128ELi4ELb0ELb0EN7cutlass10bfloat16_tE19Flash_kernel_traitsILi128ELi64ELi128ELi4ES3_EELi4ELi4ELb1EEEvNS_16Flash_fwd_paramsE:
.text._ZN5flash32flash_fwd_splitkv_combine_kernelI23Flash_fwd_kernel_traitsILi128ELi64ELi128ELi4ELb0ELb0EN7cutlass10bfloat16_tE19Flash_kernel_traitsILi128ELi64ELi128ELi4ES3_EELi4ELi4ELb1EEEvNS_16Flash_fwd_paramsE:
        /* <DEDUP_REMOVED lines=23> */
[----:B------:R-:W-:Y:S05]  /*0170*/  CALL.REL.NOINC `($__internal_10_$__cuda_sm20_div_s64) ;  /* 0x0000458000007944 */ /* 0x000fea0003c00000 */
[----:B------:R-:W-:Y:S05]  /*0180*/  BRA `(.L_x_479) ;  /* 0x0000013000007947 */ /* 0x000fea0003800000 */
.L_x_478:
        /* <DEDUP_REMOVED lines=19> */
.L_x_479:
        /* <DEDUP_REMOVED lines=12> */
[----:B------:R-:W-:Y:S05]  /*0380*/  CALL.REL.NOINC `($__internal_10_$__cuda_sm20_div_s64) ;  /* 0x0000437000007944 */ /* 0x000fea0003c00000 */
[----:B------:R-:W-:Y:S02]  /*0390*/  MOV R28, R20 ;  /* 0x00000014001c7202 */ /* 0x000fe40000000f00 */
[----:B------:R-:W-:Y:S01]  /*03a0*/  MOV R29, R21 ;  /* 0x00000015001d7202 */ /* 0x000fe20000000f00 */
[----:B------:R-:W-:Y:S05]  /*03b0*/  BRA `(.L_x_482) ;  /* 0x0000013000007947 */ /* 0x000fea0003800000 */
.L_x_481:
        /* <DEDUP_REMOVED lines=19> */
.L_x_482:
[----:B------:R-:W-:Y:S05]  /*04f0*/  BSYNC B0 ;  /* 0x0000000000007941 */ /* 0x000fea0003800000 */
.L_x_480:
        /* <DEDUP_REMOVED lines=43> */
.L_x_484:
        /* <DEDUP_REMOVED lines=19> */
.L_x_485:
[----:B------:R-:W-:Y:S05]  /*08e0*/  BSYNC B0 ;  /* 0x0000000000007941 */ /* 0x000fea0003800000 */
.L_x_483:
        /* <DEDUP_REMOVED lines=74> */
[----:B------:R-:W-:Y:S02]  /*0d90*/  MOV R32, R20 ;  /* 0x0000001400207202 */ /* 0x000fe40000000f00 */
[----:B------:R-:W-:Y:S01]  /*0da0*/  MOV R33, R21 ;  /* 0x0000001500217202 */ /* 0x000fe20000000f00 */
[----:B------:R-:W-:Y:S05]  /*0db0*/  BRA `(.L_x_488) ;  /* 0x0000013000007947 */ /* 0x000fea0003800000 */
.L_x_487:
        /* <DEDUP_REMOVED lines=19> */
.L_x_488:
[----:B------:R-:W-:Y:S05]  /*0ef0*/  BSYNC B0 ;  /* 0x0000000000007941 */ /* 0x000fea0003800000 */
.L_x_486:
        /* <DEDUP_REMOVED lines=42> */
.L_x_490:
        /* <DEDUP_REMOVED lines=19> */
.L_x_491:
[----:B------:R-:W-:Y:S05]  /*12d0*/  BSYNC B0 ;  /* 0x0000000000007941 */ /* 0x000fea0003800000 */
.L_x_489:
        /* <DEDUP_REMOVED lines=131> */
.L_x_493:
[----:B------:R-:W-:Y:S05]  /*1b10*/  BSYNC B0 ;  /* 0x0000000000007941 */ /* 0x000fea0003800000 */
.L_x_492:
        /* <DEDUP_REMOVED lines=95> */
.L_x_498:
        /* <DEDUP_REMOVED lines=22> */
.L_x_499:
[----:B------:R-:W-:Y:S05]  /*2270*/  BSYNC B0 ;  /* 0x0000000000007941 */ /* 0x000fea0003800000 */
.L_x_497:
[----:B------:R-:W-:Y:S01]  /*2280*/  LOP3.LUT R19, R17, R0, RZ, 0xfc, !PT ;  /* 0x0000000011137212 */ /* 0x000fe200078efcff */
[----:B------:R-:W-:Y:S03]  /*2290*/  BSSY B0, `(.L_x_500) ;  /* 0x0000028000007945 */ /* 0x000fe60003800000 */
[----:B------:R-:W-:-:S13]  /*22a0*/  ISETP.NE.U32.AND P0, PT, R19, RZ, PT ;  /* 0x000000ff1300720c */ /* 0x000fda0003f05070 */
[----:B------:R-:W-:Y:S05]  /*22b0*/  @!P0 BRA `(.L_x_501) ;  /* 0x000000f000008947 */ /* 0x000fea0003800000 */
[----:B------:R-:W-:Y:S01]  /*22c0*/  IMAD.MOV.U32 R24, RZ, RZ, R30 ;  /* 0x000000ffff187224 */ /* 0x000fe200078e001e */
[----:B------:R-:W-:Y:S02]  /*22d0*/  MOV R23, R0 ;  /* 0x0000000000177202 */ /* 0x000fe40000000f00 */
[----:B------:R-:W-:Y:S02]  /*22e0*/  MOV R22, 0x2300 ;  /* 0x0000230000167802 */ /* 0x000fe40000000f00 */
[----:B------:R-:W-:Y:S05]  /*22f0*/  CALL.REL.NOINC `($__internal_10_$__cuda_sm20_div_s64) ;  /* 0x0000240000007944 */ /* 0x000fea0003c00000 */
        /* <DEDUP_REMOVED lines=11> */
.L_x_501:
        /* <DEDUP_REMOVED lines=22> */
.L_x_502:
[----:B------:R-:W-:Y:S05]  /*2510*/  BSYNC B0 ;  /* 0x0000000000007941 */ /* 0x000fea0003800000 */
.L_x_500:
        /* <DEDUP_REMOVED lines=11> */
[----:B------:R-:W-:Y:S05]  /*25d0*/  CALL.REL.NOINC `($__internal_10_$__cuda_sm20_div_s64) ;  /* 0x0000212000007944 */ /* 0x000fea0003c00000 */
[----:B------:R-:W-:-:S04]  /*25e0*/  IADD3 R17, P0, RZ, -R20, RZ ;  /* 0x80000014ff117210 */ /* 0x000fc80007f1e0ff */
[----:B------:R-:W-:Y:S01]  /*25f0*/  IADD3.X R18, RZ, ~R21, RZ, P0, !PT ;  /* 0x80000015ff127210 */ /* 0x000fe200007fe4ff */
[----:B------:R-:W-:-:S04]  /*2600*/  IMAD.WIDE.U32 R36, R5, R17, R36 ;  /* 0x0000001105247225 */ /* 0x000fc800078e0024 */
[----:B------:R-:W-:-:S04]  /*2610*/  IMAD R18, R18, R5, RZ ;  /* 0x0000000512127224 */ /* 0x000fc800078e02ff */
[----:B------:R-:W-:-:S05]  /*2620*/  IMAD R4, R4, R17, R18 ;  /* 0x0000001104047224 */ /* 0x000fca00078e0212 */
[----:B------:R-:W-:Y:S01]  /*2630*/  IADD3 R4, R37, R4, RZ ;  /* 0x0000000425047210 */ /* 0x000fe20007ffe0ff */
[----:B------:R-:W-:Y:S05]  /*2640*/  BRA `(.L_x_505) ;  /* 0x0000016000007947 */ /* 0x000fea0003800000 */
.L_x_504:
        /* <DEDUP_REMOVED lines=22> */
.L_x_505:
[----:B------:R-:W-:Y:S05]  /*27b0*/  BSYNC B0 ;  /* 0x0000000000007941 */ /* 0x000fea0003800000 */
.L_x_503:
        /* <DEDUP_REMOVED lines=38> */
[----:B------:R-:W-:Y:S05]  /*2a20*/  CALL.REL.NOINC `($__internal_10_$__cuda_sm20_div_s64) ;  /* 0x00001cd000007944 */ /* 0x000fea0003c00000 */
        /* <DEDUP_REMOVED lines=12> */
.L_x_507:
        /* <DEDUP_REMOVED lines=23> */
.L_x_508:
[----:B------:R-:W-:Y:S05]  /*2c60*/  BSYNC B0 ;  /* 0x0000000000007941 */ /* 0x000fea0003800000 */
.L_x_506:
        /* <DEDUP_REMOVED lines=19> */
.L_x_510:
        /* <DEDUP_REMOVED lines=22> */
.L_x_511:
[----:B------:R-:W-:Y:S05]  /*2f00*/  BSYNC B0 ;  /* 0x0000000000007941 */ /* 0x000fea0003800000 */
.L_x_509:
        /* <DEDUP_REMOVED lines=20> */
.L_x_513:
        /* <DEDUP_REMOVED lines=23> */
.L_x_514:
[----:B------:R-:W-:Y:S05]  /*31c0*/  BSYNC B0 ;  /* 0x0000000000007941 */ /* 0x000fea0003800000 */
.L_x_512:
        /* <DEDUP_REMOVED lines=25> */
[----:B------:R-:W-:Y:S05]  /*3360*/  CALL.REL.NOINC `($__internal_10_$__cuda_sm20_div_s64) ;  /* 0x0000139000007944 */ /* 0x000fea0003c00000 */
        /* <DEDUP_REMOVED lines=12> */
.L_x_516:
        /* <DEDUP_REMOVED lines=23> */
.L_x_517:
[----:B------:R-:W-:Y:S05]  /*35a0*/  BSYNC B0 ;  /* 0x0000000000007941 */ /* 0x000fea0003800000 */
.L_x_515:
        /* <DEDUP_REMOVED lines=29> */
.L_x_519:
        /* <DEDUP_REMOVED lines=23> */
.L_x_520:
[----:B------:R-:W-:Y:S05]  /*38f0*/  BSYNC B0 ;  /* 0x0000000000007941 */ /* 0x000fea0003800000 */
.L_x_518:
        /* <DEDUP_REMOVED lines=20> */
.L_x_496:
[----:B------:R-:W-:-:S04]  /*3a40*/  LEA R2, P0, R36, c[0x0][0x200], 0x2 ;  /* 0x0000800024027a11 */ /* 0x000fc800078010ff */
[----:B------:R-:W-:-:S05]  /*3a50*/  LEA.HI.X R3, R36, c[0x0][0x204], R37, 0x2, P0 ;  /* 0x0000810024037a11 */ /* 0x000fca00000f1425 */
[----:B------:R0:W-:Y:S04]  /*3a60*/  STG.E [R2.64], R28 ;  /* 0x0000001c02007986 */ /* 0x0001e8000c10190a */
.L_x_495:
[----:B------:R-:W-:Y:S05]  /*3a70*/  BSYNC B1 ;  /* 0x0000000000017941 */ /* 0x000fea0003800000 */
.L_x_494:
[----:B------:R-:W1:Y:S01]  /*3a80*/  S2R R16, SR_TID.X ;  /* 0x0000000000107919 */ /* 0x000e620000002100 */
[----:B------:R-:W-:Y:S02]  /*3a90*/  IMAD.MOV.U32 R12, RZ, RZ, c[0x0][0x314] ;  /* 0x0000c500ff0c7624 */ /* 0x000fe400078e00ff */
        /* <DEDUP_REMOVED lines=13> */
[----:B------:R-:W-:Y:S01]  /*3b70*/  IMAD.MOV.U32 R0, RZ, RZ, RZ ;  /* 0x000000ffff007224 */ /* 0x000fe200078e00ff */
[----:B------:R-:W-:Y:S01]  /*3b80*/  SHF.R.S32.HI R15, RZ, 0x5, R15 ;  /* 0x00000005ff0f7819 */ /* 0x000fe2000001140f */
[----:B------:R-:W0:Y:S02]  /*3b90*/  @!P0 MUFU.EX2 R5, R5 ;  /* 0x0000000500058308 */ /* 0x000e240000000800 */
[----:B------:R-:W-:Y:S02]  /*3ba0*/  IMAD.IADD R16, R16, 0x1, -R3 ;  /* 0x0000000110107824 */ /* 0x000fe400078e0a03 */
[----:B------:R-:W-:-:S02]  /*3bb0*/  CS2R R2, SRZ ;  /* 0x0000000000027805 */ /* 0x000fc4000001ff00 */
[----:B------:R-:W-:Y:S01]  /*3bc0*/  IMAD.SHL.U32 R16, R16, 0x4, RZ ;  /* 0x0000000410107824 */ /* 0x000fe200078e00ff */
[----:B0-----:R0:W-:Y:S04]  /*3bd0*/  @!P0 STS [R6.X4], R5 ;  /* 0x0000000506008388 */ /* 0x0011e80000004800 */
[----:B------:R-:W-:Y:S01]  /*3be0*/  BAR.SYNC.DEFER_BLOCKING 0x0 ;  /* 0x0000000000007b1d */ /* 0x000fe20000010000 */
[----:B------:R-:W-:-:S13]  /*3bf0*/  ISETP.GE.AND P0, PT, R12, 0x1, PT ;  /* 0x000000010c00780c */ /* 0x000fda0003f06270 */
        /* <DEDUP_REMOVED lines=24> */
.L_x_523:
[----:B------:R0:W2:Y:S01]  /*3d80*/  @!P3 LDG.E.128 R8, [R22.64] ;  /* 0x0000000a1608b981 */ /* 0x0000a2000c1e1d00 */
[----:B------:R-:W-:Y:S02]  /*3d90*/  PLOP3.LUT P3, PT, P0, PT, PT, 0x80, 0x0 ;  /* 0x000000000000781c */ /* 0x000fe4000076f070 */
[C---:B------:R-:W-:Y:S01]  /*3da0*/  IADD3 R24, P1, R18.reuse, R22, RZ ;  /* 0x0000001612187210 */ /* 0x040fe20007f3e0ff */
[----:B------:R-:W2:Y:S01]  /*3db0*/  LDS R5, [R6] ;  /* 0x0000000006057984 */ /* 0x000ea20000000800 */
[----:B------:R-:W-:Y:S02]  /*3dc0*/  IADD3 R13, R13, 0x4, RZ ;  /* 0x000000040d0d7810 */ /* 0x000fe40007ffe0ff */
[----:B------:R-:W-:Y:S02]  /*3dd0*/  IADD3.X R25, R19, R23, RZ, P1, !PT ;  /* 0x0000001713197210 */ /* 0x000fe40000ffe4ff */
        /* <DEDUP_REMOVED lines=31> */
.L_x_522:
[----:B------:R-:W-:-:S04]  /*3fd0*/  IADD3 R5, -R13, c[0x0][0x314], RZ ;  /* 0x0000c5000d057a10 */ /* 0x000fc80007ffe1ff */
[----:B------:R-:W-:-:S13]  /*3fe0*/  ISETP.GT.AND P0, PT, R5, 0x1, PT ;  /* 0x000000010500780c */ /* 0x000fda0003f04270 */
[----:B------:R-:W-:Y:S05]  /*3ff0*/  @!P0 BRA `(.L_x_524) ;  /* 0x0000016000008947 */ /* 0x000fea0003800000 */
[----:B------:R-:W-:Y:S01]  /*4000*/  ISETP.GE.AND P0, PT, R15, R14, PT ;  /* 0x0000000e0f00720c */ /* 0x000fe20003f06270 */
[----:B------:R-:W0:Y:S01]  /*4010*/  LDS R25, [R6] ;  /* 0x0000000006197984 */ /* 0x000e220000000800 */
[----:B------:R-:W-:-:S03]  /*4020*/  IADD3 R26, P1, R18, R22, RZ ;  /* 0x00000016121a7210 */ /* 0x000fc60007f3e0ff */
[----:B------:R1:W2:Y:S08]  /*4030*/  LDS R20, [R6+0x14] ;  /* 0x0000140006147984 */ /* 0x0002b00000000800 */
[----:B------:R-:W0:Y:S01]  /*4040*/  @!P0 LDG.E.128 R8, [R22.64] ;  /* 0x0000000a16088981 */ /* 0x000e22000c1e1d00 */
[----:B------:R-:W-:Y:S02]  /*4050*/  IADD3.X R27, R19, R23, RZ, P1, !PT ;  /* 0x00000017131b7210 */ /* 0x000fe40000ffe4ff */
[----:B------:R-:W-:Y:S01]  /*4060*/  IADD3 R13, R13, 0x1, RZ ;  /* 0x000000010d0d7810 */ /* 0x000fe20007ffe0ff */
[----:B0-----:R-:W-:-:S02]  /*4070*/  FFMA.FTZ R21, R8, R25, R4 ;  /* 0x0000001908157223 */ /* 0x001fc40000010004 */
[-C--:B------:R-:W-:Y:S02]  /*4080*/  FFMA.FTZ R12, R9, R25.reuse, R3 ;  /* 0x00000019090c7223 */ /* 0x080fe40000010003 */
[-C--:B------:R-:W-:Y:S02]  /*4090*/  FFMA.FTZ R5, R10, R25.reuse, R2 ;  /* 0x000000190a057223 */ /* 0x080fe40000010002 */
[----:B------:R-:W-:Y:S02]  /*40a0*/  FFMA.FTZ R0, R11, R25, R0 ;  /* 0x000000190b007223 */ /* 0x000fe40000010000 */
[----:B------:R-:W2:Y:S01]  /*40b0*/  @!P0 LDG.E.128 R8, [R26.64] ;  /* 0x0000000a1a088981 */ /* 0x000ea2000c1e1d00 */
[----:B------:R-:W-:Y:S02]  /*40c0*/  IADD3 R22, P0, R18, R26, RZ ;  /* 0x0000001a12167210 */ /* 0x000fe40007f1e0ff */
[----:B------:R-:W-:Y:S02]  /*40d0*/  IADD3 R18, R6, 0x14, RZ ;  /* 0x0000001406127810 */ /* 0x000fe40007ffe0ff */
[----:B------:R-:W-:-:S02]  /*40e0*/  IADD3.X R23, R19, R27, RZ, P0, !PT ;  /* 0x0000001b13177210 */ /* 0x000fc400007fe4ff */
[----:B------:R-:W-:Y:S02]  /*40f0*/  PLOP3.LUT P4, PT, PT, PT, PT, 0x8, 0x0 ;  /* 0x000000000000781c */ /* 0x000fe40003f8e170 */
[----:B------:R-:W-:Y:S02]  /*4100*/  IADD3 R13, R13, 0x1, RZ ;  /* 0x000000010d0d7810 */ /* 0x000fe40007ffe0ff */
[----:B-1----:R-:W-:Y:S01]  /*4110*/  IADD3 R6, R18, 0x14, RZ ;  /* 0x0000001412067810 */ /* 0x002fe20007ffe0ff */
[-C--:B--2---:R-:W-:Y:S02]  /*4120*/  FFMA.FTZ R4, R8, R20.reuse, R21 ;  /* 0x0000001408047223 */ /* 0x084fe40000010015 */
[-C--:B------:R-:W-:Y:S02]  /*4130*/  FFMA.FTZ R3, R9, R20.reuse, R12 ;  /* 0x0000001409037223 */ /* 0x080fe4000001000c */
[-C--:B------:R-:W-:Y:S02]  /*4140*/  FFMA.FTZ R2, R10, R20.reuse, R5 ;  /* 0x000000140a027223 */ /* 0x080fe40000010005 */
[----:B------:R-:W-:-:S02]  /*4150*/  FFMA.FTZ R0, R11, R20, R0 ;  /* 0x000000140b007223 */ /* 0x000fc40000010000 */
.L_x_524:
[----:B------:R-:W-:-:S13]  /*4160*/  ISETP.LT.OR P4, PT, R13, c[0x0][0x314], P4 ;  /* 0x0000c5000d007a0c */ /* 0x000fda0002781670 */
[----:B------:R-:W-:Y:S05]  /*4170*/  @!P4 BRA `(.L_x_521) ;  /* 0x000000a00000c947 */ /* 0x000fea0003800000 */
[----:B------:R-:W-:Y:S01]  /*4180*/  ISETP.GE.AND P0, PT, R15, R14, PT ;  /* 0x0000000e0f00720c */ /* 0x000fe20003f06270 */
[----:B------:R-:W-:-:S12]  /*4190*/  BSSY B0, `(.L_x_525) ;  /* 0x0000003000007945 */ /* 0x000fd80003800000 */
[----:B------:R-:W-:Y:S05]  /*41a0*/  @P0 BRA `(.L_x_526) ;  /* 0x0000001000000947 */ /* 0x000fea0003800000 */
[----:B------:R0:W5:Y:S02]  /*41b0*/  LDG.E.128 R8, [R22.64] ;  /* 0x0000000a16087981 */ /* 0x000164000c1e1d00 */
.L_x_526:
[----:B------:R-:W-:Y:S05]  /*41c0*/  BSYNC B0 ;  /* 0x0000000000007941 */ /* 0x000fea0003800000 */
.L_x_525:
[----:B------:R-:W1:Y:S02]  /*41d0*/  LDS R5, [R6] ;  /* 0x0000000006057984 */ /* 0x000e640000000800 */
[C---:B-1---5:R-:W-:Y:S02]  /*41e0*/  FFMA.FTZ R4, R5.reuse, R8, R4 ;  /* 0x0000000805047223 */ /* 0x062fe40000010004 */
[C---:B------:R-:W-:Y:S02]  /*41f0*/  FFMA.FTZ R3, R5.reuse, R9, R3 ;  /* 0x0000000905037223 */ /* 0x040fe40000010003 */
[C---:B------:R-:W-:Y:S02]  /*4200*/  FFMA.FTZ R2, R5.reuse, R10, R2 ;  /* 0x0000000a05027223 */ /* 0x040fe40000010002 */
[----:B------:R-:W-:Y:S02]  /*4210*/  FFMA.FTZ R0, R5, R11, R0 ;  /* 0x0000000b05007223 */ /* 0x000fe40000010000 */
.L_x_521:
[----:B0-----:R-:W-:Y:S02]  /*4220*/  IADD3 R6, R15, UR8, RZ ;  /* 0x000000080f067c10 */ /* 0x001fe4000fffe0ff */
[----:B------:R-:W-:-:S02]  /*4230*/  F2FP.BF16.PACK_AB R4, R3, R4 ;  /* 0x000000040304723e */ /* 0x000fc400000010ff */
[----:B------:R-:W-:Y:S02]  /*4240*/  ISETP.GE.AND P0, PT, R6, R7, PT ;  /* 0x000000070600720c */ /* 0x000fe40003f06270 */
[----:B------:R-:W-:-:S11]  /*4250*/  F2FP.BF16.PACK_AB R5, R0, R2 ;  /* 0x000000020005723e */ /* 0x000fd600000010ff */
        /* <DEDUP_REMOVED lines=74> */
        .weak           $__internal_10_$__cuda_sm20_div_s64
        .type           $__internal_10_$__cuda_sm20_div_s64,@function
        .size           $__internal_10_$__cuda_sm20_div_s64,(.L_x_8272 - $__internal_10_$__cuda_sm20_div_s64)
$__internal_10_$__cuda_sm20_div_s64:
        /* <DEDUP_REMOVED lines=83> */
[----:B------:R-:W-:Y:S06]  /*4c30*/  RET.REL.NODEC R26 `(_ZN5flash32flash_fwd_splitkv_combine_kernelI23Flash_fwd_kernel_traitsILi128ELi64ELi128ELi4ELb0ELb0EN7cutlass10bfloat16_tE19Flash_kernel_traitsILi128ELi64ELi128ELi4ES3_EELi4ELi4ELb1EEEvNS_16Flash_fwd_paramsE) ;  /* 0xffffb3c01a007950 */ /* 0x000fec0003c3ffff */
.L_x_527:
        /* <DEDUP_REMOVED lines=12> */
.L_x_8272:


//--------------------- .text._ZN5flash32flash_fwd_splitkv_combine_kernelI23Flash_fwd_kernel_traitsILi128ELi64ELi128ELi4ELb0ELb0EN7cutlass10bfloat16_tE19Flash_kernel_traitsILi128ELi64ELi128ELi4ES3_EELi4ELi3ELb1EEEvNS_16Flash_fwd_paramsE --------------------------
	.section	.text._ZN5flash32flash_fwd_splitkv_combine_kernelI23Flash_fwd_kernel_traitsILi128ELi64ELi128ELi4ELb0ELb0EN7cutlass10bfloat16_tE19Flash_kernel_traitsILi128ELi64ELi128ELi4ES3_EELi4ELi3ELb1EEEvNS_16Flash_fwd_paramsE,"ax",@progbits
	.sectioninfo	@"SHI_REGISTERS=52"
	.align	128
        .global         _ZN5flash32flash_fwd_splitkv_combine_kernelI23Flash_fwd_kernel_traitsILi128ELi64ELi128ELi4ELb0ELb0EN7cutlass10bfloat16_tE19Flash_kernel_traitsILi128ELi64ELi128ELi4ES3_EELi4ELi3ELb1EEEvNS_16Flash_fwd_paramsE
        .type           _ZN5flash32flash_fwd_splitkv_combine_kernelI23Flash_fwd_kernel_traitsILi128ELi64ELi128ELi4ELb0ELb0EN7cutlass10bfloat16_tE19Flash_kernel_traitsILi128ELi64ELi128ELi4ES3_EELi4ELi3ELb1EEEvNS_16Flash_fwd_paramsE,@function
        .size           _ZN5flash32flash_fwd_splitkv_combine_kernelI23Flash_fwd_kernel_traitsILi128ELi64ELi128ELi4ELb0ELb0EN7cutlass10bfloat16_tE19Flash_kernel_traitsILi128ELi64ELi128ELi4ES3_EELi4ELi3ELb1EEEvNS_16Flash_fwd_paramsE,(.L_x_8273 - _ZN5flash32flash_fwd_splitkv_combine_kernelI23Flash_fwd_kernel_traitsILi128ELi64ELi128ELi4ELb0ELb0EN7cutlass10bfloat16_tE19Flash_kernel_traitsILi128ELi64ELi128ELi4ES3_EELi4ELi3ELb1EEEvNS_16Flash_fwd_paramsE)
        .other          _ZN5flash32flash_fwd_splitkv_combine_kernelI23Flash_fwd_kernel_traitsILi128ELi64ELi128ELi4ELb0ELb0EN7cutlass10bfloat16_tE19Flash_kernel_traitsILi128ELi64ELi128ELi4ES3_EELi4ELi3ELb1EEEvNS_16Flash_fwd_paramsE,@"STO_CUDA_ENTRY STV_DEFAULT"
_ZN5flash32flash_fwd_splitkv_combine_kernelI23Flash_fwd_kernel_traitsILi128ELi64ELi128ELi4ELb0ELb0EN7cutlass10bfloat16_tE19Flash_kernel_traitsILi128ELi64ELi128ELi4ES3_EELi4ELi3ELb1EEEvNS_16Flash_fwd_paramsE:
.text._ZN5flash32flash_fwd_splitkv_combine_kernelI23Flash_fwd_kernel_traitsILi128ELi64ELi128ELi4ELb0ELb0EN7cutlass10bfloat16_tE19Flash_kernel_traitsILi128ELi64ELi128ELi4ES3_EELi4ELi3ELb1EEEvNS_16Flash_fwd_paramsE:
        /* <DEDUP_REMOVED lines=23> */
[----:B------:R-:W-:Y:S05]  /*0170*/  CALL.REL.NOINC `($__internal_11_$__cuda_sm20_div_s64) ;  /* 0x0000454000007944 */ /* 0x000fea0003c00000 */
[----:B------:R-:W-:Y:S05]  /*0180*/  BRA `(.L_x_529) ;  /* 0x0000013000007947 */ /* 0x000fea0003800000 */
.L_x_528:
        /* <DEDUP_REMOVED lines=19> */
.L_x_529:
        /* <DEDUP_REMOVED lines=12> */
[----:B------:R-:W-:Y:S05]  /*0380*/  CALL.REL.NOINC `($__internal_11_$__cuda_sm20_div_s64) ;  /* 0x0000433000007944 */ /* 0x000fea0003c00000 */
[----:B------:R-:W-:Y:S02]  /*0390*/  MOV R28, R20 ;  /* 0x00000014001c7202 */ /* 0x000fe40000000f00 */
[----:B------:R-:W-:Y:S01]  /*03a0*/  MOV R29, R21 ;  /* 0x00000015001d7202 */ /* 0x000fe20000000f00 */
[----:B------:R-:W-:Y:S05]  /*03b0*/  BRA `(.L_x_532) ;  /* 0x0000013000007947 */ /* 0x000fea0003800000 */
.L_x_531:
        /* <DEDUP_REMOVED lines=19> */
.L_x_532:
[----:B------:R-:W-:Y:S05]  /*04f0*/  BSYNC B0 ;  /* 0x0000000000007941 */ /* 0x000fea0003800000 */
.L_x_530:
        /* <DEDUP_REMOVED lines=43> */
.L_x_534:
        /* <DEDUP_REMOVED lines=19> */
.L_x_535:
[----:B------:R-:W-:Y:S05]  /*08e0*/  BSYNC B0 ;  /* 0x0000000000007941 */ /* 0x000fea0003800000 */
.L_x_533:
        /* <DEDUP_REMOVED lines=74> */
[----:B------:R-:W-:Y:S02]  /*0d90*/  MOV R32, R20 ;  /* 0x0000001400207202 */ /* 0x000fe40000000f00 */
[----:B------:R-:W-:Y:S01]  /*0da0*/  MOV R33, R21 ;  /* 0x0000001500217202 */ /* 0x000fe20000000f00 */
[----:B------:R-:W-:Y:S05]  /*0db0*/  BRA `(.L_x_538) ;  /* 0x0000013000007947 */ /* 0x000fea0003800000 */
.L_x_537:
        /* <DEDUP_REMOVED lines=19> */
.L_x_538:
[----:B------:R-:W-:Y:S05]  /*0ef0*/  BSYNC B0 ;  /* 0x0000000000007941 */ /* 0x000fea0003800000 */
.L_x_536:
        /* <DEDUP_REMOVED lines=42> */
.L_x_540:
        /* <DEDUP_REMOVED lines=19> */
.L_x_541:
[----:B------:R-:W-:Y:S05]  /*12d0*/  BSYNC B0 ;  /* 0x0000000000007941 */ /* 0x000fea0003800000 */
.L_x_539:
        /* <DEDUP_REMOVED lines=131> */
.L_x_543:
[----:B------:R-:W-:Y:S05]  /*1b10*/  BSYNC B0 ;  /* 0x0000000000007941 */ /* 0x000fea0003800000 */
.L_x_542:
        /* <DEDUP_REMOVED lines=91> */
.L_x_548:
        /* <DEDUP_REMOVED lines=22> */
.L_x_549:
[----:B------:R-:W-:Y:S05]  /*2230*/  BSYNC B0 ;  /* 0x0000000000007941 */ /* 0x000fea0003800000 */
.L_x_547:
[----:B------:R-:W-:Y:S01]  /*2240*/  LOP3.LUT R19, R17, R0, RZ, 0xfc, !PT ;  /* 0x0000000011137212 */ /* 0x000fe200078efcff */
[----:B------:R-:W-:Y:S03]  /*2250*/  BSSY B0, `(.L_x_550) ;  /* 0x0000028000007945 */ /* 0x000fe60003800000 */
[----:B------:R-:W-:-:S13]  /*2260*/  ISETP.NE.U32.AND P0, PT, R19, RZ, PT ;  /* 0x000000ff1300720c */ /* 0x000fda0003f05070 */
[----:B------:R-:W-:Y:S05]  /*2270*/  @!P0 BRA `(.L_x_551) ;  /* 0x000000f000008947 */ /* 0x000fea0003800000 */
[----:B------:R-:W-:Y:S01]  /*2280*/  IMAD.MOV.U32 R24, RZ, RZ, R30 ;  /* 0x000000ffff187224 */ /* 0x000fe200078e001e */
[----:B------:R-:W-:Y:S02]  /*2290*/  MOV R23, R0 ;  /* 0x0000000000177202 */ /* 0x000fe40000000f00 */
[----:B------:R-:W-:Y:S02]  /*22a0*/  MOV R22, 0x22c0 ;  /* 0x000022c000167802 */ /* 0x000fe40000000f00 */
[----:B------:R-:W-:Y:S05]  /*22b0*/  CALL.REL.NOINC `($__internal_11_$__cuda_sm20_div_s64) ;  /* 0x0000240000007944 */ /* 0x000fea0003c00000 */
        /* <DEDUP_REMOVED lines=11> */
.L_x_551:
        /* <DEDUP_REMOVED lines=22> */
.L_x_552:
[----:B------:R-:W-:Y:S05]  /*24d0*/  BSYNC B0 ;  /* 0x0000000000007941 */ /* 0x000fea0003800000 */
.L_x_550:
        /* <DEDUP_REMOVED lines=11> */
[----:B------:R-:W-:Y:S05]  /*2590*/  CALL.REL.NOINC `($__internal_11_$__cuda_sm20_div_s64) ;  /* 0x0000212000007944 */ /* 0x000fea0003c00000 */
[----:B------:R-:W-:-:S04]  /*25a0*/  IADD3 R17, P0, RZ, -R20, RZ ;  /* 0x80000014ff117210 */ /* 0x000fc80007f1e0ff */
[----:B------:R-:W-:Y:S01]  /*25b0*/  IADD3.X R18, RZ, ~R21, RZ, P0, !PT ;  /* 0x80000015ff127210 */ /* 0x000fe200007fe4ff */
[----:B------:R-:W-:-:S04]  /*25c0*/  IMAD.WIDE.U32 R36, R5, R17, R36 ;  /* 0x0000001105247225 */ /* 0x000fc800078e0024 */
[----:B------:R-:W-:-:S04]  /*25d0*/  IMAD R18, R18, R5, RZ ;  /* 0x0000000512127224 */ /* 0x000fc800078e02ff */
[----:B------:R-:W-:-:S05]  /*25e0*/  IMAD R4, R4, R17, R18 ;  /* 0x0000001104047224 */ /* 0x000fca00078e0212 */
[----:B------:R-:W-:Y:S01]  /*25f0*/  IADD3 R4, R37, R4, RZ ;  /* 0x0000000425047210 */ /* 0x000fe20007ffe0ff */
[----:B------:R-:W-:Y:S05]  /*2600*/  BRA `(.L_x_555) ;  /* 0x0000016000007947 */ /* 0x000fea0003800000 */
.L_x_554:
        /* <DEDUP_REMOVED lines=22> */
.L_x_555:
[----:B------:R-:W-:Y:S05]  /*2770*/  BSYNC B0 ;  /* 0x0000000000007941 */ /* 0x000fea0003800000 */
.L_x_553:
        /* <DEDUP_REMOVED lines=38> */
[----:B------:R-:W-:Y:S05]  /*29e0*/  CALL.REL.NOINC `($__internal_11_$__cuda_sm20_div_s64) ;  /* 0x00001cd000007944 */ /* 0x000fea0003c00000 */
        /* <DEDUP_REMOVED lines=12> */
.L_x_557:
        /* <DEDUP_REMOVED lines=23> */
.L_x_558:
[----:B------:R-:W-:Y:S05]  /*2c20*/  BSYNC B0 ;  /* 0x0000000000007941 */ /* 0x000fea0003800000 */
.L_x_556:
        /* <DEDUP_REMOVED lines=19> */
.L_x_560:
        /* <DEDUP_REMOVED lines=22> */
.L_x_561:
[----:B------:R-:W-:Y:S05]  /*2ec0*/  BSYNC B0 ;  /* 0x0000000000007941 */ /* 0x000fea0003800000 */
.L_x_559:
        /* <DEDUP_REMOVED lines=20> */
.L_x_563:
        /* <DEDUP_REMOVED lines=23> */
.L_x_564:
[----:B------:R-:W-:Y:S05]  /*3180*/  BSYNC B0 ;  /* 0x0000000000007941 */ /* 0x000fea0003800000 */
.L_x_562:
        /* <DEDUP_REMOVED lines=25> */
[----:B------:R-:W-:Y:S05]  /*3320*/  CALL.REL.NOINC `($__internal_11_$__cuda_sm20_div_s64) ;  /* 0x0000139000007944 */ /* 0x000fea0003c00000 */
        /* <DEDUP_REMOVED lines=12> */
.L_x_566:
        /* <DEDUP_REMOVED lines=23> */
.L_x_567:
[----:B------:R-:W-:Y:S05]  /*3560*/  BSYNC B0 ;  /* 0x0000000000007941 */ /* 0x000fea0003800000 */
.L_x_565:
        /* <DEDUP_REMOVED lines=29> */
.L_x_569:
        /* <DEDUP_REMOVED lines=23> */
.L_x_570:
[----:B------:R-:W-:Y:S05]  /*38b0*/  BSYNC B0 ;  /* 0x0000000000007941 */ /* 0x000fea0003800000 */
.L_x_568:
        /* <DEDUP_REMOVED lines=20> */
.L_x_546:
[----:B------:R-:W-:-:S04]  /*3a00*/  LEA R2, P0, R36, c[0x0][0x200], 0x2 ;  /* 0x0000800024027a11 */ /* 0x000fc800078010ff */
[----:B------:R-:W-:-:S05]  /*3a10*/  LEA.HI.X R3, R36, c[0x0][0x204], R37, 0x2, P0 ;  /* 0x0000810024037a11 */ /* 0x000fca00000f1425 */
[----:B------:R0:W-:Y:S04]  /*3a20*/  STG.E [R2.64], R28 ;  /* 0x0000001c02007986 */ /* 0x0001e8000c10190a */
.L_x_545:
[----:B------:R-:W-:Y:S05]  /*3a30*/  BSYNC B1 ;  /* 0x0000000000017941 */ /* 0x000fea0003800000 */
.L_x_544:
        /* <DEDUP_REMOVED lines=48> */
.L_x_573:
        /* <DEDUP_REMOVED lines=37> */
.L_x_572:
        /* <DEDUP_REMOVED lines=25> */
.L_x_574:
[----:B------:R-:W-:-:S13]  /*4120*/  ISETP.LT.OR P4, PT, R13, c[0x0][0x314], P4 ;  /* 0x0000c5000d007a0c */ /* 0x000fda0002781670 */
[----:B------:R-:W-:Y:S05]  /*4130*/  @!P4 BRA `(.L_x_571) ;  /* 0x000000a00000c947 */ /* 0x000fea0003800000 */
[----:B------:R-:W-:Y:S01]  /*4140*/  ISETP.GE.AND P0, PT, R15, R14, PT ;  /* 0x0000000e0f00720c */ /* 0x000fe20003f06270 */
[----:B------:R-:W-:-:S12]  /*4150*/  BSSY B0, `(.L_x_575) ;  /* 0x0000003000007945 */ /* 0x000fd80003800000 */
[----:B------:R-:W-:Y:S05]  /*4160*/  @P0 BRA `(.L_x_576) ;  /* 0x0000001000000947 */ /* 0x000fea0003800000 */
[----:B------:R0:W5:Y:S02]  /*4170*/  LDG.E.128 R8, [R22.64] ;  /* 0x0000000a16087981 */ /* 0x000164000c1e1d00 */
.L_x_576:
[----:B------:R-:W-:Y:S05]  /*4180*/  BSYNC B0 ;  /* 0x0000000000007941 */ /* 0x000fea0003800000 */
.L_x_575:
[----:B------:R-:W1:Y:S02]  /*4190*/  LDS R5, [R6] ;  /* 0x0000000006057984 */ /* 0x000e640000000800 */
[C---:B-1---5:R-:W-:Y:S02]  /*41a0*/  FFMA.FTZ R4, R5.reuse, R8, R4 ;  /* 0x0000000805047223 */ /* 0x062fe40000010004 */
[C---:B------:R-:W-:Y:S02]  /*41b0*/  FFMA.FTZ R3, R5.reuse, R9, R3 ;  /* 0x0000000905037223 */ /* 0x040fe40000010003 */
[C---:B------:R-:W-:Y:S02]  /*41c0*/  FFMA.FTZ R2, R5.reuse, R10, R2 ;  /* 0x0000000a05027223 */ /* 0x040fe40000010002 */
[----:B------:R-:W-:Y:S02]  /*41d0*/  FFMA.FTZ R0, R5, R11, R0 ;  /* 0x0000000b05007223 */ /* 0x000fe40000010000 */
.L_x_571:
        /* <DEDUP_REMOVED lines=78> */
        .weak           $__internal_11_$__cuda_sm20_div_s64
        .type           $__internal_11_$__cuda_sm20_div_s64,@function
        .size           $__internal_11_$__cuda_sm20_div_s64,(.L_x_8273 - $__internal_11_$__cuda_sm20_div_s64)
$__internal_11_$__cuda_sm20_div_s64:
        /* <DEDUP_REMOVED lines=83> */
[----:B------:R-:W-:Y:S06]  /*4bf0*/  RET.REL.NODEC R26 `(_ZN5flash32flash_fwd_splitkv_combine_kernelI23Flash_fwd_kernel_traitsILi128ELi64ELi128ELi4ELb0ELb0EN7cutlass10bfloat16_tE19Flash_kernel_traitsILi128ELi64ELi128ELi4ES3_EELi4ELi3ELb1EEEvNS_16Flash_fwd_paramsE) ;  /* 0xffffb4001a007950 */ /* 0x000fec0003c3ffff */
.L_x_577:
        /* <DEDUP_REMOVED lines=16> */
.L_x_8273:


//--------------------- .text._ZN5flash32flash_fwd_splitkv_combine_kernelI23Flash_fwd_kernel_traitsILi128ELi64ELi128ELi4ELb0ELb0EN7cutlass10bfloat16_tE19Flash_kernel_traitsILi128ELi64ELi128ELi4ES3_EELi4ELi2ELb1EEEvNS_16Flash_fwd_paramsE --------------------------
	.section	.text._ZN5flash32flash_fwd_splitkv_combine_kernelI23Flash_fwd_kernel_traitsILi128ELi64ELi128ELi4ELb0ELb0EN7cutlass10bfloat16_tE19Flash_kernel_traitsILi128ELi64ELi128ELi4ES3_EELi4ELi2ELb1EEEvNS_16Flash_fwd_paramsE,"ax",@progbits
	.sectioninfo	@"SHI_REGISTERS=56"
	.align	128
        .global         _ZN5flash32flash_fwd_splitkv_combine_kernelI23Flash_fwd_kernel_traitsILi128ELi64ELi128ELi4ELb0ELb0EN7cutlass10bfloat16_tE19Flash_kernel_traitsILi128ELi64ELi128ELi4ES3_EELi4ELi2ELb1EEEvNS_16Flash_fwd_paramsE
        .type           _ZN5flash32flash_fwd_splitkv_combine_kernelI23Flash_fwd_kernel_traitsILi128ELi64ELi128ELi4ELb0ELb0EN7cutlass10bfloat16_tE19Flash_kernel_traitsILi128ELi64ELi128ELi4ES3_EELi4ELi2ELb1EEEvNS_16Flash_fwd_paramsE,@function
        .size           _ZN5flash32flash_fwd_splitkv_combine_kernelI23Flash_fwd_kernel_traitsILi128ELi64ELi128ELi4ELb0ELb0EN7cutlass10bfloat16_tE19Flash_kernel_traitsILi128ELi64ELi128ELi4ES3_EELi4ELi2ELb1EEEvNS_16Flash_fwd_paramsE,(.L_x_8274 - _ZN5flash32flash_fwd_splitkv_combine_kernelI23Flash_fwd_kernel_traitsILi128ELi64ELi128ELi4ELb0ELb0EN7cutlass10bfloat16_tE19Flash_kernel_traitsILi128ELi64ELi128ELi4ES3_EELi4ELi2ELb1EEEvNS_16Flash_fwd_paramsE)
        .other          _ZN5flash32flash_fwd_splitkv_combine_kernelI23Flash_fwd_kernel_traitsILi128ELi64ELi128ELi4ELb0ELb0EN7cutlass10bfloat16_tE19Flash_kernel_traitsILi128ELi64ELi128ELi4ES3_EELi4ELi2ELb1EEEvNS_16Flash_fwd_paramsE,@"STO_CUDA_ENTRY STV_DEFAULT"
_ZN5flash32flash_fwd_splitkv_combine_kernelI23Flash_fwd_kernel_traitsILi128ELi64ELi128ELi4ELb0ELb0EN7cutlass10bfloat16_tE19Flash_kernel_traitsILi128ELi64ELi128ELi4ES3_EELi4ELi2ELb1EEEvNS_16Flash_fwd_paramsE:
.text._ZN5flash32flash_fwd_splitkv_combine_kernelI23Flash_fwd_kernel_traitsILi128ELi64ELi128ELi4ELb0ELb0EN7cutlass10bfloat16_tE19Flash_kernel_traitsILi128ELi64ELi128ELi4ES3_EELi4ELi2ELb1EEEvNS_16Flash_fwd_paramsE:
        /* <DEDUP_REMOVED lines=23> */
[----:B------:R-:W-:Y:S05]  /*0170*/  CALL.REL.NOINC `($__internal_12_$__cuda_sm20_div_s64) ;  /* 0x0000445000007944 */ /* 0x000fea0003c00000 */
[----:B------:R-:W-:Y:S01]  /*0180*/  MOV R20, R0 ;  /* 0x0000000000147202 */ /* 0x000fe20000000f00 */
[----:B------:R-:W-:Y:S05]  /*0190*/  BRA `(.L_x_579) ;  /* 0x0000013000007947 */ /* 0x000fea0003800000 */
.L_x_578:
        /* <DEDUP_REMOVED lines=19> */
.L_x_579:
        /* <DEDUP_REMOVED lines=11> */
[----:B------:R-:W-:Y:S05]  /*0380*/  CALL.REL.NOINC `($__internal_12_$__cuda_sm20_div_s64) ;  /* 0x0000424000007944 */ /* 0x000fea0003c00000 */
[----:B------:R-:W-:Y:S02]  /*0390*/  MOV R10, R0 ;  /* 0x00000000000a7202 */ /* 0x000fe40000000f00 */
[----:B------:R-:W-:Y:S01]  /*03a0*/  MOV R11, R21 ;  /* 0x00000015000b7202 */ /* 0x000fe20000000f00 */
[----:B------:R-:W-:Y:S05]  /*03b0*/  BRA `(.L_x_582) ;  /* 0x0000013000007947 */ /* 0x000fea0003800000 */
.L_x_581:
        /* <DEDUP_REMOVED lines=19> */
.L_x_582:
[----:B------:R-:W-:Y:S05]  /*04f0*/  BSYNC B0 ;  /* 0x0000000000007941 */ /* 0x000fea0003800000 */
.L_x_580:
        /* <DEDUP_REMOVED lines=43> */
.L_x_584:
        /* <DEDUP_REMOVED lines=19> */
.L_x_585:
[----:B------:R-:W-:Y:S05]  /*08e0*/  BSYNC B0 ;  /* 0x0000000000007941 */ /* 0x000fea0003800000 */
.L_x_583:
        /* <DEDUP_REMOVED lines=73> */
[----:B------:R-:W-:Y:S02]  /*0d80*/  MOV R38, R0 ;  /* 0x0000000000267202 */ /* 0x000fe40000000f00 */
[----:B------:R-:W-:Y:S01]  /*0d90*/  MOV R39, R21 ;  /* 0x0000001500277202 */ /* 0x000fe20000000f00 */
[----:B------:R-:W-:Y:S05]  /*0da0*/  BRA `(.L_x_588) ;  /* 0x0000013000007947 */ /* 0x000fea0003800000 */
.L_x_587:
        /* <DEDUP_REMOVED lines=19> */
.L_x_588:
[----:B------:R-:W-:Y:S05]  /*0ee0*/  BSYNC B0 ;  /* 0x0000000000007941 */ /* 0x000fea0003800000 */
.L_x_586:
        /* <DEDUP_REMOVED lines=43> */
.L_x_590:
        /* <DEDUP_REMOVED lines=19> */
.L_x_591:
[----:B------:R-:W-:Y:S05]  /*12d0*/  BSYNC B0 ;  /* 0x0000000000007941 */ /* 0x000fea0003800000 */
.L_x_589:
        /* <DEDUP_REMOVED lines=132> */
.L_x_593:
[----:B------:R-:W-:Y:S05]  /*1b20*/  BSYNC B0 ;  /* 0x0000000000007941 */ /* 0x000fea0003800000 */
.L_x_592:
        /* <DEDUP_REMOVED lines=70> */
[----:B------:R-:W-:Y:S05]  /*1f90*/  CALL.REL.NOINC `($__internal_12_$__cuda_sm20_div_s64) ;  /* 0x0000263000007944 */ /* 0x000fea0003c00000 */
        /* <DEDUP_REMOVED lines=9> */
.L_x_598:
        /* <DEDUP_REMOVED lines=22> */
.L_x_599:
[----:B------:R-:W-:Y:S05]  /*2190*/  BSYNC B0 ;  /* 0x0000000000007941 */ /* 0x000fea0003800000 */
.L_x_597:
[----:B------:R-:W-:Y:S01]  /*21a0*/  LOP3.LUT R0, R23, R2, RZ, 0xfc, !PT ;  /* 0x0000000217007212 */ /* 0x000fe200078efcff */
[----:B------:R-:W-:Y:S03]  /*21b0*/  BSSY B0, `(.L_x_600) ;  /* 0x0000027000007945 */ /* 0x000fe60003800000 */
[----:B------:R-:W-:-:S13]  /*21c0*/  ISETP.NE.U32.AND P0, PT, R0, RZ, PT ;  /* 0x000000ff0000720c */ /* 0x000fda0003f05070 */
[----:B------:R-:W-:Y:S05]  /*21d0*/  @!P0 BRA `(.L_x_601) ;  /* 0x000000e000008947 */ /* 0x000fea0003800000 */
[----:B------:R-:W-:Y:S01]  /*21e0*/  IMAD.MOV.U32 R24, RZ, RZ, R37 ;  /* 0x000000ffff187224 */ /* 0x000fe200078e0025 */
[----:B------:R-:W-:Y:S02]  /*21f0*/  MOV R5, R2 ;  /* 0x0000000200057202 */ /* 0x000fe40000000f00 */
[----:B------:R-:W-:Y:S02]  /*2200*/  MOV R22, 0x2220 ;  /* 0x0000222000167802 */ /* 0x000fe40000000f00 */
[----:B------:R-:W-:Y:S05]  /*2210*/  CALL.REL.NOINC `($__internal_12_$__cuda_sm20_div_s64) ;  /* 0x000023b000007944 */ /* 0x000fea0003c00000 */
        /* <DEDUP_REMOVED lines=10> */
.L_x_601:
        /* <DEDUP_REMOVED lines=22> */
.L_x_602:
[----:B------:R-:W-:Y:S05]  /*2420*/  BSYNC B0 ;  /* 0x0000000000007941 */ /* 0x000fea0003800000 */
.L_x_600:
        /* <DEDUP_REMOVED lines=12> */
[----:B------:R-:W-:Y:S05]  /*24f0*/  CALL.REL.NOINC `($__internal_12_$__cuda_sm20_div_s64) ;  /* 0x000020d000007944 */ /* 0x000fea0003c00000 */
        /* <DEDUP_REMOVED lines=12> */
.L_x_604:
        /* <DEDUP_REMOVED lines=22> */
.L_x_605:
[----:B------:R-:W-:Y:S05]  /*2720*/  BSYNC B0 ;  /* 0x0000000000007941 */ /* 0x000fea0003800000 */
.L_x_603:
        /* <DEDUP_REMOVED lines=37> */
[----:B------:R-:W-:Y:S05]  /*2980*/  CALL.REL.NOINC `($__internal_12_$__cuda_sm20_div_s64) ;  /* 0x00001c4000007944 */ /* 0x000fea0003c00000 */
        /* <DEDUP_REMOVED lines=11> */
.L_x_607:
        /* <DEDUP_REMOVED lines=23> */
.L_x_608:
[----:B------:R-:W-:Y:S05]  /*2bb0*/  BSYNC B0 ;  /* 0x0000000000007941 */ /* 0x000fea0003800000 */
.L_x_606:
        /* <DEDUP_REMOVED lines=19> */
.L_x_610:
        /* <DEDUP_REMOVED lines=22> */
.L_x_611:
[----:B------:R-:W-:Y:S05]  /*2e50*/  BSYNC B0 ;  /* 0x0000000000007941 */ /* 0x000fea0003800000 */
.L_x_609:
        /* <DEDUP_REMOVED lines=22> */
.L_x_613:
        /* <DEDUP_REMOVED lines=23> */
.L_x_614:
[----:B------:R-:W-:Y:S05]  /*3130*/  BSYNC B0 ;  /* 0x0000000000007941 */ /* 0x000fea0003800000 */
.L_x_612:
        /* <DEDUP_REMOVED lines=38> */
.L_x_616:
        /* <DEDUP_REMOVED lines=23> */
.L_x_617:
[----:B------:R-:W-:Y:S05]  /*3510*/  BSYNC B0 ;  /* 0x0000000000007941 */ /* 0x000fea0003800000 */
.L_x_615:
        /* <DEDUP_REMOVED lines=27> */
.L_x_619:
        /* <DEDUP_REMOVED lines=23> */
.L_x_620:
[----:B------:R-:W-:Y:S05]  /*3840*/  BSYNC B0 ;  /* 0x0000000000007941 */ /* 0x000fea0003800000 */
.L_x_618:
        /* <DEDUP_REMOVED lines=20> */
.L_x_596:
[----:B------:R-:W-:-:S04]  /*3990*/  LEA R2, P0, R32, c[0x0][0x200], 0x2 ;  /* 0x0000800020027a11 */ /* 0x000fc800078010ff */
[----:B------:R-:W-:-:S05]  /*39a0*/  LEA.HI.X R3, R32, c[0x0][0x204], R33, 0x2, P0 ;  /* 0x0000810020037a11 */ /* 0x000fca00000f1421 */
[----:B------:R0:W-:Y:S04]  /*39b0*/  STG.E [R2.64], R29 ;  /* 0x0000001d02007986 */ /* 0x0001e8000c101908 */
.L_x_595:
[----:B------:R-:W-:Y:S05]  /*39c0*/  BSYNC B1 ;  /* 0x0000000000017941 */ /* 0x000fea0003800000 */
.L_x_594:
[----:B------:R-:W-:Y:S01]  /*39d0*/  ISETP.GE.OR P5, PT, R31, c[0x0][0x314], P5 ;  /* 0x0000c5001f007a0c */ /* 0x000fe20002fa6670 */
[----:B------:R-:W1:Y:S01]  /*39e0*/  S2R R18, SR_TID.X ;  /* 0x0000000000127919 */ /* 0x000e620000002100 */
[----:B------:R-:W-:Y:S01]  /*39f0*/  IMAD.MOV.U32 R13, RZ, RZ, c[0x0][0x314] ;  /* 0x0000c500ff0d7624 */ /* 0x000fe200078e00ff */
[----:B------:R-:W-:Y:S01]  /*3a00*/  HFMA2.MMA R0, -RZ, RZ, 0, 0 ;  /* 0x00000000ff007435 */ /* 0x000fe200000001ff */
[----:B------:R-:W-:-:S03]  /*3a10*/  IMAD.MOV.U32 R4, RZ, RZ, RZ ;  /* 0x000000ffff047224 */ /* 0x000fc600078e00ff */
[----:B------:R-:W-:-:S06]  /*3a20*/  ISETP.GE.AND P0, PT, R13, 0x1, PT ;  /* 0x000000010d00780c */ /* 0x000fcc0003f06270 */
[----:B------:R-:W-:-:S04]  /*3a30*/  @!P5 FADD.FTZ R6, -R29, R30 ;  /* 0x0000001e1d06d221 */ /* 0x000fc80000010100 */
[----:B------:R-:W-:-:S06]  /*3a40*/  @!P5 FMUL.FTZ R6, R6, 1.4426950216293334961 ;  /* 0x3fb8aa3b0606d820 */ /* 0x000fcc0000410000 */
[----:B------:R-:W2:Y:S01]  /*3a50*/  @!P5 MUFU.EX2 R6, R6 ;  /* 0x000000060006d308 */ /* 0x000ea20000000800 */
[----:B01----:R-:W-:-:S04]  /*3a60*/  SHF.R.S32.HI R3, RZ, 0x1f, R18 ;  /* 0x0000001fff037819 */ /* 0x003fc80000011412 */
[----:B------:R-:W-:-:S04]  /*3a70*/  LEA.HI R16, R3, R18, RZ, 0x5 ;  /* 0x0000001203107211 */ /* 0x000fc800078f28ff */
[----:B------:R-:W-:Y:S02]  /*3a80*/  LOP3.LUT R3, R16, 0x3fffffe0, RZ, 0xc0, !PT ;  /* 0x3fffffe010037812 */ /* 0x000fe400078ec0ff */
        /* <DEDUP_REMOVED lines=8> */
[----:B0-----:R-:W-:Y:S01]  /*3b10*/  IMAD R25, R16, 0x80, R18 ;  /* 0x0000008010197824 */ /* 0x001fe200078e0212 */
[----:B------:R-:W-:Y:S01]  /*3b20*/  UIMAD UR5, UR7, UR5, URZ ;  /* 0x00000005070572a4 */ /* 0x000fe2000f8e023f */
[----:B------:R-:W-:Y:S01]  /*3b30*/  ISETP.GT.AND P1, PT, R13, 0x3, PT ;  /* 0x000000030d00780c */ /* 0x000fe20003f24270 */
[C---:B------:R-:W-:Y:S01]  /*3b40*/  IMAD R20, R12.reuse, c[0x0][0x22c], RZ ;  /* 0x00008b000c147a24 */ /* 0x040fe200078e02ff */
[----:B------:R-:W-:Y:S01]  /*3b50*/  PLOP3.LUT P4, PT, PT, PT, PT, 0x80, 0x0 ;  /* 0x000000000000781c */ /* 0x000fe20003f8f070 */
[----:B------:R-:W-:Y:S01]  /*3b60*/  USHF.R.S32.HI UR4, URZ, 0x1f, UR5 ;  /* 0x0000001f3f047899 */ /* 0x000fe20008011405 */
[----:B------:R-:W-:Y:S01]  /*3b70*/  IADD3 R15, R12, -UR7, RZ ;  /* 0x800000070c0f7c10 */ /* 0x000fe2000fffe0ff */
[----:B------:R-:W-:Y:S01]  /*3b80*/  IMAD.SHL.U32 R6, R16, 0x4, RZ ;  /* 0x0000000410067824 */ /* 0x000fe200078e00ff */
        /* <DEDUP_REMOVED lines=14> */
.L_x_623:
        /* <DEDUP_REMOVED lines=37> */
.L_x_622:
        /* <DEDUP_REMOVED lines=25> */
.L_x_624:
[----:B------:R-:W-:-:S13]  /*4050*/  ISETP.LT.OR P4, PT, R14, c[0x0][0x314], P4 ;  /* 0x0000c5000e007a0c */ /* 0x000fda0002781670 */
[----:B------:R-:W-:Y:S05]  /*4060*/  @!P4 BRA `(.L_x_621) ;  /* 0x000000a00000c947 */ /* 0x000fea0003800000 */
[----:B------:R-:W-:Y:S01]  /*4070*/  ISETP.GE.AND P0, PT, R16, R15, PT ;  /* 0x0000000f1000720c */ /* 0x000fe20003f06270 */
[----:B------:R-:W-:-:S12]  /*4080*/  BSSY B0, `(.L_x_625) ;  /* 0x0000003000007945 */ /* 0x000fd80003800000 */
[----:B------:R-:W-:Y:S05]  /*4090*/  @P0 BRA `(.L_x_626) ;  /* 0x0000001000000947 */ /* 0x000fea0003800000 */
[----:B------:R0:W5:Y:S02]  /*40a0*/  LDG.E.128 R8, [R24.64] ;  /* 0x0000000818087981 */ /* 0x000164000c1e1d00 */
.L_x_626:
[----:B------:R-:W-:Y:S05]  /*40b0*/  BSYNC B0 ;  /* 0x0000000000007941 */ /* 0x000fea0003800000 */
.L_x_625:
[----:B------:R-:W1:Y:S02]  /*40c0*/  LDS R5, [R6] ;  /* 0x0000000006057984 */ /* 0x000e640000000800 */
[C---:B-1---5:R-:W-:Y:S02]  /*40d0*/  FFMA.FTZ R4, R5.reuse, R8, R4 ;  /* 0x0000000805047223 */ /* 0x062fe40000010004 */
[C---:B------:R-:W-:Y:S02]  /*40e0*/  FFMA.FTZ R3, R5.reuse, R9, R3 ;  /* 0x0000000905037223 */ /* 0x040fe40000010003 */
[C---:B------:R-:W-:Y:S02]  /*40f0*/  FFMA.FTZ R2, R5.reuse, R10, R2 ;  /* 0x0000000a05027223 */ /* 0x040fe40000010002 */
[----:B------:R-:W-:Y:S02]  /*4100*/  FFMA.FTZ R0, R5, R11, R0 ;  /* 0x0000000b05007223 */ /* 0x000fe40000010000 */
.L_x_621:
[----:B------:R-:W-:Y:S02]  /*4110*/  IADD3 R16, R16, UR7, RZ ;  /* 0x0000000710107c10 */ /* 0x000fe4000fffe0ff */
[----:B------:R-:W-:-:S02]  /*4120*/  F2FP.BF16.PACK_AB R4, R3, R4 ;  /* 0x000000040304723e */ /* 0x000fc400000010ff */
[----:B------:R-:W-:Y:S02]  /*4130*/  ISETP.GE.AND P0, PT, R16, R12, PT ;  /* 0x0000000c1000720c */ /* 0x000fe40003f06270 */
[----:B------:R-:W-:-:S11]  /*4140*/  F2FP.BF16.PACK_AB R5, R0, R2 ;  /* 0x000000020005723e */ /* 0x000fd600000010ff */
[----:B------:R-:W-:Y:S05]  /*4150*/  @P0 EXIT ;  /* 0x000000000000094d */ /* 0x000fea0003800000 */
[-C--:B0-----:R-:W-:Y:S02]  /*4160*/  IABS R6, R7.reuse ;  /* 0x0000000700067213 */ /* 0x081fe40000000000 */
        /* <DEDUP_REMOVED lines=70> */
        .weak           $__internal_12_$__cuda_sm20_div_s64
        .type           $__internal_12_$__cuda_sm20_div_s64,@function
        .size           $__internal_12_$__cuda_sm20_div_s64,(.L_x_8274 - $__internal_12_$__cuda_sm20_div_s64)
$__internal_12_$__cuda_sm20_div_s64:
        /* <DEDUP_REMOVED lines=83> */
[----:B------:R-:W-:Y:S06]  /*4b00*/  RET.REL.NODEC R42 `(_ZN5flash32flash_fwd_splitkv_combine_kernelI23Flash_fwd_kernel_traitsILi128ELi64ELi128ELi4ELb0ELb0EN7cutlass10bfloat16_tE19Flash_kernel_traitsILi128ELi64ELi128ELi4ES3_EELi4ELi2ELb1EEEvNS_16Flash_fwd_paramsE) ;  /* 0xffffb4f02a007950 */ /* 0x000fec0003c3ffff */
.L_x_627:
        /* <DEDUP_REMOVED lines=15> */
.L_x_8274:


//--------------------- .text._ZN5flash32flash_fwd_splitkv_combine_kernelI23Flash_fwd_kernel_traitsILi128ELi64ELi128ELi4ELb0ELb0EN7cutlass10bfloat16_tE19Flash_kernel_traitsILi128ELi64ELi128ELi4ES3_EELi4ELi1ELb1EEEvNS_16Flash_fwd_paramsE --------------------------
	.section	.text._ZN5flash32flash_fwd_splitkv_combine_kernelI23Flash_fwd_kernel_traitsILi128ELi64ELi128ELi4ELb0ELb0EN7cutlass10bfloat16_tE19Flash_kernel_traitsILi128ELi64ELi128ELi4ES3_EELi4ELi1ELb1EEEvNS_16Flash_fwd_paramsE,"ax",@progbits
	.sectioninfo	@"SHI_REGISTERS=54"
	.align	128
        .global         _ZN5flash32flash_fwd_splitkv_combine_kernelI23Flash_fwd_kernel_traitsILi128ELi64ELi128ELi4ELb0ELb0EN7cutlass10bfloat16_tE19Flash_kernel_traitsILi128ELi64ELi128ELi4ES3_EELi4ELi1ELb1EEEvNS_16Flash_fwd_paramsE
        .type           _ZN5flash32flash_fwd_splitkv_combine_kernelI23Flash_fwd_kernel_traitsILi128ELi64ELi128ELi4ELb0ELb0EN7cutlass10bfloat16_tE19Flash_kernel_traitsILi128ELi64ELi128ELi4ES3_EELi4ELi1ELb1EEEvNS_16Flash_fwd_paramsE,@function
        .size           _ZN5flash32flash_fwd_splitkv_combine_kernelI23Flash_fwd_kernel_traitsILi128ELi64ELi128ELi4ELb0ELb0EN7cutlass10bfloat16_tE19Flash_kernel_traitsILi128ELi64ELi128ELi4ES3_EELi4ELi1ELb1EEEvNS_16Flash_fwd_paramsE,(.L_x_8275 - _ZN5flash32flash_fwd_splitkv_combine_kernelI23Flash_fwd_kernel_traitsILi128ELi64ELi128ELi4ELb0ELb0EN7cutlass10bfloat16_tE19Flash_kernel_traitsILi128ELi64ELi128ELi4ES3_EELi4ELi1ELb1EEEvNS_16Flash_fwd_paramsE)
        .other          _ZN5flash32flash_fwd_splitkv_combine_kernelI23Flash_fwd_kernel_traitsILi128ELi64ELi128ELi4ELb0ELb0EN7cutlass10bfloat16_tE19Flash_kernel_traitsILi128ELi64ELi128ELi4ES3_EELi4ELi1ELb1EEEvNS_16Flash_fwd_paramsE,@"STO_CUDA_ENTRY STV_DEFAULT"
_ZN5flash32flash_fwd_splitkv_combine_kernelI23Flash_fwd_kernel_traitsILi128ELi64ELi128ELi4ELb0ELb0EN7cutlass10bfloat16_tE19Flash_kernel_traitsILi128ELi64ELi128ELi4ES3_EELi4ELi1ELb1EEEvNS_16Flash_fwd_paramsE:
.text._ZN5flash32flash_fwd_splitkv_combine_kernelI23Flash_fwd_kernel_traitsILi128ELi64ELi128ELi4ELb0ELb0EN7cutlass10bfloat16_tE19Flash_kernel_traitsILi128ELi64ELi128ELi4ES3_EELi4ELi1ELb1EEEvNS_16Flash_fwd_paramsE:
        /* <DEDUP_REMOVED lines=23> */
[----:B------:R-:W-:Y:S05]  /*0170*/  CALL.REL.NOINC `($__internal_13_$__cuda_sm20_div_s64) ;  /* 0x0000458000007944 */ /* 0x000fea0003c00000 */
[----:B------:R-:W-:Y:S02]  /*0180*/  MOV R8, R0 ;  /* 0x0000000000087202 */ /* 0x000fe40000000f00 */
[----:B------:R-:W-:Y:S01]  /*0190*/  MOV R9, R23 ;  /* 0x0000001700097202 */ /* 0x000fe20000000f00 */
[----:B------:R-:W-:Y:S05]  /*01a0*/  BRA `(.L_x_629) ;  /* 0x0000013000007947 */ /* 0x000fea0003800000 */
.L_x_628:
        /* <DEDUP_REMOVED lines=19> */
.L_x_629:
        /* <DEDUP_REMOVED lines=17> */
.L_x_631:
        /* <DEDUP_REMOVED lines=19> */
.L_x_632:
[----:B------:R-:W-:Y:S05]  /*0520*/  BSYNC B0 ;  /* 0x0000000000007941 */ /* 0x000fea0003800000 */
.L_x_630:
        /* <DEDUP_REMOVED lines=45> */
.L_x_634:
        /* <DEDUP_REMOVED lines=19> */
.L_x_635:
[----:B------:R-:W-:Y:S05]  /*0930*/  BSYNC B0 ;  /* 0x0000000000007941 */ /* 0x000fea0003800000 */
.L_x_633:
        /* <DEDUP_REMOVED lines=78> */
.L_x_637:
        /* <DEDUP_REMOVED lines=19> */
.L_x_638:
[----:B------:R-:W-:Y:S05]  /*0f50*/  BSYNC B0 ;  /* 0x0000000000007941 */ /* 0x000fea0003800000 */
.L_x_636:
        /* <DEDUP_REMOVED lines=43> */
.L_x_640:
        /* <DEDUP_REMOVED lines=19> */
.L_x_641:
[----:B------:R-:W-:Y:S05]  /*1340*/  BSYNC B0 ;  /* 0x0000000000007941 */ /* 0x000fea0003800000 */
.L_x_639:
        /* <DEDUP_REMOVED lines=133> */
.L_x_643:
[----:B------:R-:W-:Y:S05]  /*1ba0*/  BSYNC B0 ;  /* 0x0000000000007941 */ /* 0x000fea0003800000 */
.L_x_642:
        /* <DEDUP_REMOVED lines=73> */
[----:B------:R-:W-:Y:S05]  /*2040*/  CALL.REL.NOINC `($__internal_13_$__cuda_sm20_div_s64) ;  /* 0x000026b000007944 */ /* 0x000fea0003c00000 */
        /* <DEDUP_REMOVED lines=10> */
.L_x_648:
        /* <DEDUP_REMOVED lines=23> */
.L_x_649:
[----:B------:R-:W-:Y:S05]  /*2260*/  BSYNC B0 ;  /* 0x0000000000007941 */ /* 0x000fea0003800000 */
.L_x_647:
        /* <DEDUP_REMOVED lines=22> */
.L_x_651:
        /* <DEDUP_REMOVED lines=22> */
.L_x_652:
[----:B------:R-:W-:Y:S05]  /*2530*/  BSYNC B0 ;  /* 0x0000000000007941 */ /* 0x000fea0003800000 */
.L_x_650:
        /* <DEDUP_REMOVED lines=22> */
.L_x_654:
        /* <DEDUP_REMOVED lines=22> */
.L_x_655:
[----:B------:R-:W-:Y:S05]  /*2800*/  BSYNC B0 ;  /* 0x0000000000007941 */ /* 0x000fea0003800000 */
.L_x_653:
        /* <DEDUP_REMOVED lines=33> */
[----:B------:R-:W-:Y:S05]  /*2a20*/  CALL.REL.NOINC `($__internal_13_$__cuda_sm20_div_s64) ;  /* 0x00001cd000007944 */ /* 0x000fea0003c00000 */
        /* <DEDUP_REMOVED lines=11> */
.L_x_657:
        /* <DEDUP_REMOVED lines=23> */
.L_x_658:
[----:B------:R-:W-:Y:S05]  /*2c50*/  BSYNC B0 ;  /* 0x0000000000007941 */ /* 0x000fea0003800000 */
.L_x_656:
        /* <DEDUP_REMOVED lines=20> */
.L_x_660:
        /* <DEDUP_REMOVED lines=23> */
.L_x_661:
[----:B------:R-:W-:Y:S05]  /*2f10*/  BSYNC B0 ;  /* 0x0000000000007941 */ /* 0x000fea0003800000 */
.L_x_659:
        /* <DEDUP_REMOVED lines=19> */
.L_x_663:
        /* <DEDUP_REMOVED lines=23> */
.L_x_664:
[----:B------:R-:W-:Y:S05]  /*31c0*/  BSYNC B0 ;  /* 0x0000000000007941 */ /* 0x000fea0003800000 */
.L_x_662:
        /* <DEDUP_REMOVED lines=25> */
[----:B------:R-:W-:Y:S05]  /*3360*/  CALL.REL.NOINC `($__internal_13_$__cuda_sm20_div_s64) ;  /* 0x0000139000007944 */ /* 0x000fea0003c00000 */
        /* <DEDUP_REMOVED lines=12> */
.L_x_666:
        /* <DEDUP_REMOVED lines=23> */
.L_x_667:
[----:B------:R-:W-:Y:S05]  /*35a0*/  BSYNC B0 ;  /* 0x0000000000007941 */ /* 0x000fea0003800000 */
.L_x_665:
        /* <DEDUP_REMOVED lines=28> */
.L_x_669:
        /* <DEDUP_REMOVED lines=23> */
.L_x_670:
[----:B------:R-:W-:Y:S05]  /*38e0*/  BSYNC B0 ;  /* 0x0000000000007941 */ /* 0x000fea0003800000 */
.L_x_668:
        /* <DEDUP_REMOVED lines=20> */
.L_x_646:
[----:B------:R-:W-:-:S04]  /*3a30*/  LEA R2, P0, R38, c[0x0][0x200], 0x2 ;  /* 0x0000800026027a11 */ /* 0x000fc800078010ff */
[----:B------:R-:W-:-:S05]  /*3a40*/  LEA.HI.X R3, R38, c[0x0][0x204], R39, 0x2, P0 ;  /* 0x0000810026037a11 */ /* 0x000fca00000f1427 */
[----:B------:R0:W-:Y:S04]  /*3a50*/  STG.E [R2.64], R29 ;  /* 0x0000001d02007986 */ /* 0x0001e8000c101908 */
.L_x_645:
[----:B------:R-:W-:Y:S05]  /*3a60*/  BSYNC B1 ;  /* 0x0000000000017941 */ /* 0x000fea0003800000 */
.L_x_644:
[-C--:B0-----:R-:W-:Y:S01]  /*3a70*/  LEA.HI R2, R26, R26.reuse, RZ, 0x1 ;  /* 0x0000001a1a027211 */ /* 0x081fe200078f08ff */
[----:B------:R-:W-:Y:S01]  /*3a80*/  IMAD.MOV.U32 R13, RZ, RZ, c[0x0][0x314] ;  /* 0x0000c500ff0d7624 */ /* 0x000fe200078e00ff */
[----:B------:R-:W-:Y:S01]  /*3a90*/  LEA.HI R16, R31, R26, RZ, 0x5 ;  /* 0x0000001a1f107211 */ /* 0x000fe200078f28ff */
[----:B------:R-:W-:Y:S01]  /*3aa0*/  IMAD.MOV.U32 R4, RZ, RZ, RZ ;  /* 0x000000ffff047224 */ /* 0x000fe200078e00ff */
[----:B------:R-:W-:Y:S02]  /*3ab0*/  LOP3.LUT R0, R2, 0xfffffffe, RZ, 0xc0, !PT ;  /* 0xfffffffe02007812 */ /* 0x000fe400078ec0ff */
[----:B------:R-:W-:Y:S02]  /*3ac0*/  ISETP.GE.AND P0, PT, R13, 0x1, PT ;  /* 0x000000010d00780c */ /* 0x000fe40003f06270 */
[----:B------:R-:W-:Y:S01]  /*3ad0*/  LOP3.LUT R18, R16, 0x3fffffe0, RZ, 0xc0, !PT ;  /* 0x3fffffe010127812 */ /* 0x000fe200078ec0ff */
[----:B------:R-:W-:Y:S01]  /*3ae0*/  IMAD.IADD R0, R26, 0x1, -R0 ;  /* 0x000000011a007824 */ /* 0x000fe200078e0a00 */
[----:B------:R-:W-:-:S02]  /*3af0*/  SHF.R.S32.HI R16, RZ, 0x5, R16 ;  /* 0x00000005ff107819 */ /* 0x000fc40000011410 */
[----:B------:R-:W-:Y:S02]  /*3b00*/  IADD3 R18, -R18, R26, RZ ;  /* 0x0000001a12127210 */ /* 0x000fe40007ffe1ff */
[----:B------:R-:W-:Y:S02]  /*3b10*/  ISETP.GE.OR P5, PT, R0, c[0x0][0x314], P5 ;  /* 0x0000c50000007a0c */ /* 0x000fe40002fa6670 */
[----:B------:R-:W-:-:S11]  /*3b20*/  SHF.L.U32 R18, R18, 0x2, RZ ;  /* 0x0000000212127819 */ /* 0x000fd600000006ff */
[----:B------:R-:W-:Y:S02]  /*3b30*/  @!P5 FADD.FTZ R3, -R29, R30 ;  /* 0x0000001e1d03d221 */ /* 0x000fe40000010100 */
[----:B------:R-:W-:Y:S02]  /*3b40*/  @!P5 IMAD.SHL.U32 R2, R2, 0x2, RZ ;  /* 0x000000020202d824 */ /* 0x000fe400078e00ff */
[----:B------:R-:W-:-:S03]  /*3b50*/  @!P5 FMUL.FTZ R3, R3, 1.4426950216293334961 ;  /* 0x3fb8aa3b0303d820 */ /* 0x000fc60000410000 */
[----:B------:R-:W-:-:S03]  /*3b60*/  @!P5 LOP3.LUT R2, R2, 0xfffffffc, RZ, 0xc0, !PT ;  /* 0xfffffffc0202d812 */ /* 0x000fc600078ec0ff */
[----:B------:R-:W0:Y:S02]  /*3b70*/  @!P5 MUFU.EX2 R3, R3 ;  /* 0x000000030003d308 */ /* 0x000e240000000800 */
[----:B------:R-:W-:Y:S02]  /*3b80*/  @!P5 IMAD R2, R0, 0x14, R2 ;  /* 0x000000140002d824 */ /* 0x000fe400078e0202 */
[----:B------:R-:W-:-:S03]  /*3b90*/  IMAD.MOV.U32 R0, RZ, RZ, RZ ;  /* 0x000000ffff007224 */ /* 0x000fc600078e00ff */
[----:B0-----:R0:W-:Y:S02]  /*3ba0*/  @!P5 STS [R2], R3 ;  /* 0x000000030200d388 */ /* 0x0011e40000000800 */
[----:B0-----:R-:W-:Y:S02]  /*3bb0*/  CS2R R2, SRZ ;  /* 0x0000000000027805 */ /* 0x001fe4000001ff00 */
        /* <DEDUP_REMOVED lines=25> */
.L_x_673:
[----:B------:R-:W-:Y:S01]  /*3d50*/  @!P3 MOV R24, R17 ;  /* 0x000000110018b202 */ /* 0x000fe20000000f00 */
[----:B------:R-:W0:Y:S01]  /*3d60*/  LDS R5, [R6] ;  /* 0x0000000006057984 */ /* 0x000e220000000800 */
[-C--:B------:R-:W-:Y:S02]  /*3d70*/  @!P3 MOV R25, R22.reuse ;  /* 0x000000160019b202 */ /* 0x080fe40000000f00 */
[----:B------:R-:W-:Y:S03]  /*3d80*/  IADD3 R14, R14, 0x4, RZ ;  /* 0x000000040e0e7810 */ /* 0x000fe60007ffe0ff */
[----:B------:R1:W0:Y:S01]  /*3d90*/  @!P3 LDG.E.128 R8, [R24.64] ;  /* 0x000000081808b981 */ /* 0x000222000c1e1d00 */
[----:B------:R-:W-:Y:S02]  /*3da0*/  PLOP3.LUT P3, PT, P0, PT, PT, 0x80, 0x0 ;  /* 0x000000000000781c */ /* 0x000fe4000076f070 */
[----:B------:R-:W-:Y:S02]  /*3db0*/  ISETP.GE.AND P2, PT, R14, R13, PT ;  /* 0x0000000d0e00720c */ /* 0x000fe40003f46270 */
[C---:B-1----:R-:W-:Y:S04]  /*3dc0*/  IADD3 R24, P1, R20.reuse, R17, RZ ;  /* 0x0000001114187210 */ /* 0x042fe80007f3e0ff */
[C---:B------:R-:W-:Y:S02]  /*3dd0*/  IADD3.X R25, R21.reuse, R22, RZ, P1, !PT ;  /* 0x0000001615197210 */ /* 0x040fe40000ffe4ff */
[C---:B------:R-:W-:Y:S04]  /*3de0*/  IADD3 R22, P1, R20.reuse, R24, RZ ;  /* 0x0000001814167210 */ /* 0x040fe80007f3e0ff */
[----:B------:R-:W-:Y:S01]  /*3df0*/  IADD3.X R23, R21, R25, RZ, P1, !PT ;  /* 0x0000001915177210 */ /* 0x000fe20000ffe4ff */
[C---:B0-----:R-:W-:Y:S02]  /*3e00*/  FFMA.FTZ R4, R5.reuse, R8, R4 ;  /* 0x0000000805047223 */ /* 0x041fe40000010004 */
[C---:B------:R-:W-:Y:S02]  /*3e10*/  FFMA.FTZ R3, R5.reuse, R9, R3 ;  /* 0x0000000905037223 */ /* 0x040fe40000010003 */
[C---:B------:R-:W-:Y:S02]  /*3e20*/  FFMA.FTZ R2, R5.reuse, R10, R2 ;  /* 0x0000000a05027223 */ /* 0x040fe40000010002 */
[----:B------:R-:W-:Y:S02]  /*3e30*/  FFMA.FTZ R0, R5, R11, R0 ;  /* 0x0000000b05007223 */ /* 0x000fe40000010000 */
[----:B------:R-:W0:Y:S04]  /*3e40*/  LDS R5, [R6+0x14] ;  /* 0x0000140006057984 */ /* 0x000e280000000800 */
[----:B------:R-:W0:Y:S02]  /*3e50*/  @!P3 LDG.E.128 R8, [R24.64] ;  /* 0x000000081808b981 */ /* 0x000e24000c1e1d00 */
[C---:B0-----:R-:W-:Y:S02]  /*3e60*/  FFMA.FTZ R4, R5.reuse, R8, R4 ;  /* 0x0000000805047223 */ /* 0x041fe40000010004 */
[C---:B------:R-:W-:Y:S02]  /*3e70*/  FFMA.FTZ R3, R5.reuse, R9, R3 ;  /* 0x0000000905037223 */ /* 0x040fe40000010003 */
[C---:B------:R-:W-:Y:S02]  /*3e80*/  FFMA.FTZ R2, R5.reuse, R10, R2 ;  /* 0x0000000a05027223 */ /* 0x040fe40000010002 */
[----:B------:R-:W-:Y:S02]  /*3e90*/  FFMA.FTZ R0, R5, R11, R0 ;  /* 0x0000000b05007223 */ /* 0x000fe40000010000 */
[----:B------:R-:W0:Y:S04]  /*3ea0*/  LDS R5, [R6+0x28] ;  /* 0x0000280006057984 */ /* 0x000e280000000800 */
[----:B------:R1:W0:Y:S02]  /*3eb0*/  @!P3 LDG.E.128 R8, [R22.64] ;  /* 0x000000081608b981 */ /* 0x000224000c1e1d00 */
[C---:B-1----:R-:W-:Y:S04]  /*3ec0*/  IADD3 R22, P1, R20.reuse, R22, RZ ;  /* 0x0000001614167210 */ /* 0x042fe80007f3e0ff */
[----:B------:R-:W-:Y:S02]  /*3ed0*/  IADD3.X R23, R21, R23, RZ, P1, !PT ;  /* 0x0000001715177210 */ /* 0x000fe40000ffe4ff */
[----:B------:R-:W-:Y:S01]  /*3ee0*/  IADD3 R17, P1, R20, R22, RZ ;  /* 0x0000001614117210 */ /* 0x000fe20007f3e0ff */
[C---:B0-----:R-:W-:Y:S02]  /*3ef0*/  FFMA.FTZ R4, R5.reuse, R8, R4 ;  /* 0x0000000805047223 */ /* 0x041fe40000010004 */
[C---:B------:R-:W-:Y:S02]  /*3f00*/  FFMA.FTZ R3, R5.reuse, R9, R3 ;  /* 0x0000000905037223 */ /* 0x040fe40000010003 */
[C---:B------:R-:W-:Y:S02]  /*3f10*/  FFMA.FTZ R2, R5.reuse, R10, R2 ;  /* 0x0000000a05027223 */ /* 0x040fe40000010002 */
[----:B------:R-:W-:Y:S02]  /*3f20*/  FFMA.FTZ R0, R5, R11, R0 ;  /* 0x0000000b05007223 */ /* 0x000fe40000010000 */
[----:B------:R0:W1:Y:S04]  /*3f30*/  LDS R5, [R6+0x3c] ;  /* 0x00003c0006057984 */ /* 0x0000680000000800 */
[----:B------:R2:W1:Y:S01]  /*3f40*/  @!P3 LDG.E.128 R8, [R22.64] ;  /* 0x000000081608b981 */ /* 0x000462000c1e1d00 */
[----:B0-----:R-:W-:Y:S02]  /*3f50*/  IADD3 R6, R6, 0x50, RZ ;  /* 0x0000005006067810 */ /* 0x001fe40007ffe0ff */
[----:B--2---:R-:W-:Y:S01]  /*3f60*/  IADD3.X R22, R21, R23, RZ, P1, !PT ;  /* 0x0000001715167210 */ /* 0x004fe20000ffe4ff */
[C---:B-1----:R-:W-:Y:S02]  /*3f70*/  FFMA.FTZ R4, R5.reuse, R8, R4 ;  /* 0x0000000805047223 */ /* 0x042fe40000010004 */
[C---:B------:R-:W-:Y:S02]  /*3f80*/  FFMA.FTZ R3, R5.reuse, R9, R3 ;  /* 0x0000000905037223 */ /* 0x040fe40000010003 */
[C---:B------:R-:W-:Y:S02]  /*3f90*/  FFMA.FTZ R2, R5.reuse, R10, R2 ;  /* 0x0000000a05027223 */ /* 0x040fe40000010002 */
[----:B------:R-:W-:Y:S01]  /*3fa0*/  FFMA.FTZ R0, R5, R11, R0 ;  /* 0x0000000b05007223 */ /* 0x000fe20000010000 */
[----:B------:R-:W-:-:S05]  /*3fb0*/  @!P2 BRA `(.L_x_673) ;  /* 0xfffffd900000a947 */ /* 0x000fca000383ffff */
.L_x_672:
[----:B------:R-:W-:-:S04]  /*3fc0*/  IADD3 R5, -R14, c[0x0][0x314], RZ ;  /* 0x0000c5000e057a10 */ /* 0x000fc80007ffe1ff */
[----:B------:R-:W-:-:S13]  /*3fd0*/  ISETP.GT.AND P0, PT, R5, 0x1, PT ;  /* 0x000000010500780c */ /* 0x000fda0003f04270 */
[----:B------:R-:W-:Y:S05]  /*3fe0*/  @!P0 BRA `(.L_x_674) ;  /* 0x0000018000008947 */ /* 0x000fea0003800000 */
[----:B------:R-:W-:Y:S01]  /*3ff0*/  ISETP.GE.AND P0, PT, R16, R15, PT ;  /* 0x0000000f1000720c */ /* 0x000fe20003f06270 */
[----:B------:R-:W0:-:S12]  /*4000*/  LDS R5, [R6] ;  /* 0x0000000006057984 */ /* 0x000e180000000800 */
[----:B------:R-:W-:Y:S02]  /*4010*/  @!P0 IMAD.MOV.U32 R24, RZ, RZ, R17 ;  /* 0x000000ffff188224 */ /* 0x000fe400078e0011 */
[----:B------:R-:W-:-:S05]  /*4020*/  @!P0 IMAD.MOV.U32 R25, RZ, RZ, R22 ;  /* 0x000000ffff198224 */ /* 0x000fca00078e0016 */
[----:B------:R1:W0:Y:S02]  /*4030*/  @!P0 LDG.E.128 R8, [R24.64] ;  /* 0x0000000818088981 */ /* 0x000224000c1e1d00 */
[----:B-1----:R-:W-:-:S04]  /*4040*/  IADD3 R24, P1, R20, R17, RZ ;  /* 0x0000001114187210 */ /* 0x002fc80007f3e0ff */
        /* <DEDUP_REMOVED lines=9> */
[----:B------:R-:W-:Y:S02]  /*40e0*/  IADD3.X R22, R21, R25, RZ, P0, !PT ;  /* 0x0000001915167210 */ /* 0x000fe400007fe4ff */
[----:B------:R-:W-:Y:S02]  /*40f0*/  PLOP3.LUT P4, PT, PT, PT, PT, 0x8, 0x0 ;  /* 0x000000000000781c */ /* 0x000fe40003f8e170 */
[----:B------:R-:W-:Y:S02]  /*4100*/  IADD3 R14, R14, 0x1, RZ ;  /* 0x000000010e0e7810 */ /* 0x000fe40007ffe0ff */
[----:B0-----:R-:W-:-:S04]  /*4110*/  IADD3 R6, R6, 0x14, RZ ;  /* 0x0000001406067810 */ /* 0x001fc80007ffe0ff */
[----:B------:R-:W-:Y:S01]  /*4120*/  IADD3 R6, R6, 0x14, RZ ;  /* 0x0000001406067810 */ /* 0x000fe20007ffe0ff */
[-C--:B--2---:R-:W-:Y:S02]  /*4130*/  FFMA.FTZ R4, R8, R5.reuse, R4 ;  /* 0x0000000508047223 */ /* 0x084fe40000010004 */
[-C--:B------:R-:W-:Y:S02]  /*4140*/  FFMA.FTZ R3, R9, R5.reuse, R3 ;  /* 0x0000000509037223 */ /* 0x080fe40000010003 */
[-C--:B------:R-:W-:Y:S02]  /*4150*/  FFMA.FTZ R2, R10, R5.reuse, R2 ;  /* 0x000000050a027223 */ /* 0x080fe40000010002 */
[----:B------:R-:W-:Y:S02]  /*4160*/  FFMA.FTZ R0, R11, R5, R0 ;  /* 0x000000050b007223 */ /* 0x000fe40000010000 */
.L_x_674:
[----:B------:R-:W-:Y:S01]  /*4170*/  ISETP.LT.OR P4, PT, R14, c[0x0][0x314], P4 ;  /* 0x0000c5000e007a0c */ /* 0x000fe20002781670 */
[----:B------:R-:W-:Y:S01]  /*4180*/  IMAD.MOV.U32 R23, RZ, RZ, R22 ;  /* 0x000000ffff177224 */ /* 0x000fe200078e0016 */
[----:B------:R-:W-:-:S11]  /*4190*/  MOV R22, R17 ;  /* 0x0000001100167202 */ /* 0x000fd60000000f00 */
[----:B------:R-:W-:Y:S05]  /*41a0*/  @!P4 BRA `(.L_x_671) ;  /* 0x000000a00000c947 */ /* 0x000fea0003800000 */
[----:B------:R-:W-:Y:S01]  /*41b0*/  ISETP.GE.AND P0, PT, R16, R15, PT ;  /* 0x0000000f1000720c */ /* 0x000fe20003f06270 */
[----:B------:R-:W-:-:S12]  /*41c0*/  BSSY B0, `(.L_x_675) ;  /* 0x0000003000007945 */ /* 0x000fd80003800000 */
[----:B------:R-:W-:Y:S05]  /*41d0*/  @P0 BRA `(.L_x_676) ;  /* 0x0000001000000947 */ /* 0x000fea0003800000 */
[----:B------:R0:W5:Y:S02]  /*41e0*/  LDG.E.128 R8, [R22.64] ;  /* 0x0000000816087981 */ /* 0x000164000c1e1d00 */
.L_x_676:
[----:B------:R-:W-:Y:S05]  /*41f0*/  BSYNC B0 ;  /* 0x0000000000007941 */ /* 0x000fea0003800000 */
.L_x_675:
[----:B------:R-:W1:Y:S02]  /*4200*/  LDS R6, [R6] ;  /* 0x0000000006067984 */ /* 0x000e640000000800 */
[C---:B-1---5:R-:W-:Y:S02]  /*4210*/  FFMA.FTZ R4, R6.reuse, R8, R4 ;  /* 0x0000000806047223 */ /* 0x062fe40000010004 */
[C---:B------:R-:W-:Y:S02]  /*4220*/  FFMA.FTZ R3, R6.reuse, R9, R3 ;  /* 0x0000000906037223 */ /* 0x040fe40000010003 */
[C---:B------:R-:W-:Y:S02]  /*4230*/  FFMA.FTZ R2, R6.reuse, R10, R2 ;  /* 0x0000000a06027223 */ /* 0x040fe40000010002 */
[----:B------:R-:W-:Y:S02]  /*4240*/  FFMA.FTZ R0, R6, R11, R0 ;  /* 0x0000000b06007223 */ /* 0x000fe40000010000 */
.L_x_671:
[----:B------:R-:W-:Y:S02]  /*4250*/  IADD3 R16, R16, UR6, RZ ;  /* 0x0000000610107c10 */ /* 0x000fe4000fffe0ff */
[----:B------:R-:W-:-:S02]  /*4260*/  F2FP.BF16.PACK_AB R4, R3, R4 ;  /* 0x000000040304723e */ /* 0x000fc400000010ff */
[----:B------:R-:W-:Y:S02]  /*4270*/  ISETP.GE.AND P0, PT, R16, R12, PT ;  /* 0x0000000c1000720c */ /* 0x000fe40003f06270 */
[----:B------:R-:W-:-:S11]  /*4280*/  F2FP.BF16.PACK_AB R5, R0, R2 ;  /* 0x000000020005723e */ /* 0x000fd600000010ff */
[----:B------:R-:W-:Y:S05]  /*4290*/  @P0 EXIT ;  /* 0x000000000000094d */ /* 0x000fea0003800000 */
[-C--:B------:R-:W-:Y:S02]  /*42a0*/  IABS R8, R7.reuse ;  /* 0x0000000700087213 */ /* 0x080fe40000000000 */
[----:B------:R-:W-:Y:S02]  /*42b0*/  IABS R9, R16 ;  /* 0x0000001000097213 */ /* 0x000fe40000000000 */
[----:B------:R-:W1:Y:S01]  /*42c0*/  I2F.RP R10, R8 ;  /* 0x00000008000a7306 */ /* 0x000e620000209400 */
[----:B------:R-:W-:Y:S02]  /*42d0*/  IABS R6, R7 ;  /* 0x0000000700067213 */ /* 0x000fe40000000000 */
[----:B------:R-:W-:-:S03]  /*42e0*/  SHF.R.S32.HI R19, RZ, 0x1f, R18 ;  /* 0x0000001fff137819 */ /* 0x000fc60000011412 */
[----:B------:R-:W-:Y:S02]  /*42f0*/  IMAD.MOV R6, RZ, RZ, -R6 ;  /* 0x000000ffff067224 */ /* 0x000fe400078e0a06 */
[----:B-1----:R-:W1:Y:S02]  /*4300*/  MUFU.RCP R10, R10 ;  /* 0x0000000a000a7308 */ /* 0x002e640000001000 */
[----:B-1----:R-:W-:-:S06]  /*4310*/  IADD3 R10, R10, 0xffffffe, RZ ;  /* 0x0ffffffe0a0a7810 */ /* 0x002fcc0007ffe0ff */
[----:B------:R-:W1:Y:S02]  /*4320*/  F2I.FTZ.U32.TRUNC.NTZ R11, R10 ;  /* 0x0000000a000b7305 */ /* 0x000e64000021f000 */
[----:B-1----:R-:W-:Y:S02]  /*4330*/  IMAD.MOV R0, RZ, RZ, -R11 ;  /* 0x000000ffff007224 */ /* 0x002fe400078e0a0b */
[----:B------:R-:W-:Y:S02]  /*4340*/  IMAD.MOV.U32 R10, RZ, RZ, RZ ;  /* 0x000000ffff0a7224 */ /* 0x000fe400078e00ff */
[----:B------:R-:W-:Y:S01]  /*4350*/  IMAD R2, R0, R8, RZ ;  /* 0x0000000800027224 */ /* 0x000fe200078e02ff */
[----:B------:R-:W-:-:S03]  /*4360*/  IABS R0, c[0x0][0x214] ;  /* 0x0000850000007a13 */ /* 0x000fc60000000000 */
[----:B------:R-:W-:Y:S01]  /*4370*/  IMAD.HI.U32 R2, R11, R2, R10 ;  /* 0x000000020b027227 */ /* 0x000fe200078e000a */
[----:B------:R-:W1:Y:S05]  /*4380*/  I2F.RP R3, R0 ;  /* 0x0000000000037306 */ /* 0x000e6a0000209400 */
[----:B------:R-:W-:-:S04]  /*4390*/  IMAD.HI.U32 R2, R2, R9, RZ ;  /* 0x0000000902027227 */ /* 0x000fc800078e00ff */
[----:B------:R-:W-:-:S05]  /*43a0*/  IMAD R6, R2, R6, R9 ;  /* 0x0000000602067224 */ /* 0x000fca00078e0209 */
[----:B------:R-:W-:Y:S01]  /*43b0*/  ISETP.GT.U32.AND P1, PT, R8, R6, PT ;  /* 0x000000060800720c */ /* 0x000fe20003f24070 */
[----:B-1----:R-:W1:-:S12]  /*43c0*/  MUFU.RCP R3, R3 ;  /* 0x0000000300037308 */ /* 0x002e580000001000 */
[----:B------:R-:W-:Y:S01]  /*43d0*/  @!P1 IMAD.IADD R6, R6, 0x1, -R8 ;  /* 0x0000000106069824 */ /* 0x000fe200078e0a08 */
[----:B------:R-:W-:Y:S02]  /*43e0*/  @!P1 IADD3 R2, R2, 0x1, RZ ;  /* 0x0000000102029810 */ /* 0x000fe40007ffe0ff */
[----:B------:R-:W-:Y:S02]  /*43f0*/  ISETP.NE.AND P1, PT, R7, RZ, PT ;  /* 0x000000ff0700720c */ /* 0x000fe40003f25270 */
[----:B------:R-:W-:Y:S02]  /*4400*/  ISETP.GE.U32.AND P2, PT, R6, R8, PT ;  /* 0x000000080600720c */ /* 0x000fe40003f46070 */
[----:B------:R-:W-:Y:S02]  /*4410*/  LOP3.LUT R6, R16, R7, RZ, 0x3c, !PT ;  /* 0x0000000710067212 */ /* 0x000fe400078e3cff */
[----:B-1----:R-:W-:Y:S02]  /*4420*/  IADD3 R3, R3, 0xffffffe, RZ ;  /* 0x0ffffffe03037810 */ /* 0x002fe40007ffe0ff */
[----:B------:R-:W-:-:S02]  /*4430*/  ISETP.GE.AND P0, PT, R6, RZ, PT ;  /* 0x000000ff0600720c */ /* 0x000fc40003f06270 */
[----:B------:R-:W1:Y:S05]  /*4440*/  F2I.FTZ.U32.TRUNC.NTZ R11, R3 ;  /* 0x00000003000b7305 */ /* 0x000e6a000021f000 */
[----:B------:R-:W-:-:S06]  /*4450*/  @P2 IADD3 R2, R2, 0x1, RZ ;  /* 0x0000000102022810 */ /* 0x000fcc0007ffe0ff */
[----:B------:R-:W-:Y:S02]  /*4460*/  @!P0 IADD3 R2, -R2, RZ, RZ ;  /* 0x000000ff02028210 */ /* 0x000fe40007ffe1ff */
[----:B------:R-:W-:Y:S01]  /*4470*/  @!P1 LOP3.LUT R2, RZ, R7, RZ, 0x33, !PT ;  /* 0x00000007ff029212 */ /* 0x000fe200078e33ff */
[----:B-1----:R-:W-:-:S04]  /*4480*/  IMAD.MOV R3, RZ, RZ, -R11 ;  /* 0x000000ffff037224 */ /* 0x002fc800078e0a0b */
        /* <DEDUP_REMOVED lines=39> */
        .weak           $__internal_13_$__cuda_sm20_div_s64
        .type           $__internal_13_$__cuda_sm20_div_s64,@function
        .size           $__internal_13_$__cuda_sm20_div_s64,(.L_x_8275 - $__internal_13_$__cuda_sm20_div_s64)
$__internal_13_$__cuda_sm20_div_s64:
        /* <DEDUP_REMOVED lines=83> */
[----:B------:R-:W-:Y:S06]  /*4c30*/  RET.REL.NODEC R20 `(_ZN5flash32flash_fwd_splitkv_combine_kernelI23Flash_fwd_kernel_traitsILi128ELi64ELi128ELi4ELb0ELb0EN7cutlass10bfloat16_tE19Flash_kernel_traitsILi128ELi64ELi128ELi4ES3_EELi4ELi1ELb1EEEvNS_16Flash_fwd_paramsE) ;  /* 0xffffb3c014007950 */ /* 0x000fec0003c3ffff */
.L_x_677:
        /* <DEDUP_REMOVED lines=12> */
.L_x_8275:


//--------------------- .text._ZN5flash24flash_fwd_splitkv_kernelI23Flash_fwd_kernel_traitsILi128ELi64ELi128ELi4ELb0ELb0EN7cutlass10bfloat16_tE19Flash_kernel_traitsILi128ELi64ELi128ELi4ES3_EELb1ELb0ELb0ELb0ELb0ELb0ELb0ELb0EEEvNS_16Flash_fwd_paramsE --------------------------
	.section	.text._ZN5flash24flash_fwd_splitkv_kernelI23Flash_fwd_kernel_traitsILi128ELi64ELi128ELi4ELb0ELb0EN7cutlass10bfloat16_tE19Flash_kernel_traitsILi128ELi64ELi128ELi4ES3_EELb1ELb0ELb0ELb0ELb0ELb0ELb0ELb0EEEvNS_16Flash_fwd_paramsE,"ax",@progbits
	.sectioninfo	@"SHI_REGISTERS=254"
	.align	128
        .global         _ZN5flash24flash_fwd_splitkv_kernelI23Flash_fwd_kernel_traitsILi128ELi64ELi128ELi4ELb0ELb0EN7cutlass10bfloat16_tE19Flash_kernel_traitsILi128ELi64ELi128ELi4ES3_EELb1ELb0ELb0ELb0ELb0ELb0ELb0ELb0EEEvNS_16Flash_fwd_paramsE
        .type           _ZN5flash24flash_fwd_splitkv_kernelI23Flash_fwd_kernel_traitsILi128ELi64ELi128ELi4ELb0ELb0EN7cutlass10bfloat16_tE19Flash_kernel_traitsILi128ELi64ELi128ELi4ES3_EELb1ELb0ELb0ELb0ELb0ELb0ELb0ELb0EEEvNS_16Flash_fwd_paramsE,@function
        .size           _ZN5flash24flash_fwd_splitkv_kernelI23Flash_fwd_kernel_traitsILi128ELi64ELi128ELi4ELb0ELb0EN7cutlass10bfloat16_tE19Flash_kernel_traitsILi128ELi64ELi128ELi4ES3_EELb1ELb0ELb0ELb0ELb0ELb0ELb0ELb0EEEvNS_16Flash_fwd_paramsE,(.L_x_8328 - _ZN5flash24flash_fwd_splitkv_kernelI23Flash_fwd_kernel_traitsILi128ELi64ELi128ELi4ELb0ELb0EN7cutlass10bfloat16_tE19Flash_kernel_traitsILi128ELi64ELi128ELi4ES3_EELb1ELb0ELb0ELb0ELb0ELb0ELb0ELb0EEEvNS_16Flash_fwd_paramsE)
        .other          _ZN5flash24flash_fwd_splitkv_kernelI23Flash_fwd_kernel_traitsILi128ELi64ELi128ELi4ELb0ELb0EN7cutlass10bfloat16_tE19Flash_kernel_traitsILi128ELi64ELi128ELi4ES3_EELb1ELb0ELb0ELb0ELb0ELb0ELb0ELb0EEEvNS_16Flash_fwd_paramsE,@"STO_CUDA_ENTRY STV_DEFAULT"
_ZN5flash24flash_fwd_splitkv_kernelI23Flash_fwd_kernel_traitsILi128ELi64ELi128ELi4ELb0ELb0EN7cutlass10bfloat16_tE19Flash_kernel_traitsILi128ELi64ELi128ELi4ES3_EELb1ELb0ELb0ELb0ELb0ELb0ELb0ELb0EEEvNS_16Flash_fwd_paramsE:
.text._ZN5flash24flash_fwd_splitkv_kernelI23Flash_fwd_kernel_traitsILi128ELi64ELi128ELi4ELb0ELb0EN7cutlass10bfloat16_tE19Flash_kernel_traitsILi128ELi64ELi128ELi4ES3_EELb1ELb0ELb0ELb0ELb0ELb0ELb0ELb0EEEvNS_16Flash_fwd_paramsE:
[----:B------:R-:W-:Y:S02]  /*0000*/  MOV R1, c[0x0][0x28] ;  /* 0x00000a0000017a02 */ /* 0x000fe40000000f00 */
[----:B------:R-:W1:Y:S01]  /*0010*/  LDC.U8 R0, c[0x0][0x312] ;  /* 0x0000c480ff007b82 */ /* 0x000e620000000000 */
[----:B------:R-:W2:Y:S01]  /*0020*/  S2R R21, SR_CTAID.Y ;  /* 0x0000000000157919 */ /* 0x000ea20000002600 */
[----:B------:R-:W-:Y:S01]  /*0030*/  ISETP.NE.U32.AND P2, PT, RZ, c[0x0][0x240], PT ;  /* 0x00009000ff007a0c */ /* 0x000fe20003f45070 */
[----:B------:R-:W-:Y:S01]  /*0040*/  IMAD.MOV.U32 R220, RZ, RZ, 0x4 ;  /* 0x00000004ffdc7424 */ /* 0x000fe200078e00ff */
[----:B------:R-:W-:Y:S01]  /*0050*/  ISETP.EQ.U32.AND P1, PT, RZ, c[0x0][0x248], PT ;  /* 0x00009200ff007a0c */ /* 0x000fe20003f22070 */
[----:B------:R-:W-:Y:S01]  /*0060*/  IMAD.MOV.U32 R212, RZ, RZ, -0x1 ;  /* 0xffffffffffd47424 */ /* 0x000fe200078e00ff */
[----:B------:R-:W-:Y:S01]  /*0070*/  ISETP.NE.AND.EX P2, PT, RZ, c[0x0][0x244], PT, P2 ;  /* 0x00009100ff007a0c */ /* 0x000fe20003f45320 */
[----:B------:R-:W-:Y:S01]  /*0080*/  ULDC.64 UR12, c[0x0][0x118] ;  /* 0x00004600000c7ab9 */ /* 0x000fe20000000a00 */
[----:B------:R-:W-:Y:S01]  /*0090*/  IMAD.MOV.U32 R4, RZ, RZ, -0x1 ;  /* 0xffffffffff047424 */ /* 0x000fe200078e00ff */
[----:B------:R-:W-:-:S04]  /*00a0*/  ISETP.NE.U32.AND P0, PT, RZ, c[0x0][0x250], PT ;  /* 0x00009400ff007a0c */ /* 0x000fc80003f05070 */
[----:B------:R-:W-:Y:S02]  /*00b0*/  ISETP.NE.AND.EX P0, PT, RZ, c[0x0][0x254], PT, P0 ;  /* 0x00009500ff007a0c */ /* 0x000fe40003f05300 */
[----:B-1----:R-:W-:Y:S01]  /*00c0*/  ISETP.NE.AND P3, PT, R0, RZ, PT ;  /* 0x000000ff0000720c */ /* 0x002fe20003f65270 */
[----:B--2---:R-:W-:-:S03]  /*00d0*/  IMAD.WIDE R10, R21, R220, c[0x0][0x240] ;  /* 0x00009000150a7625 */ /* 0x004fc600078e02dc */
[----:B------:R-:W-:Y:S01]  /*00e0*/  ISETP.EQ.OR.EX P1, PT, RZ, c[0x0][0x24c], !P3, P1 ;  /* 0x00009300ff007a0c */ /* 0x000fe20005f22710 */
[CC--:B------:R-:W-:Y:S01]  /*00f0*/  IMAD.WIDE R6, R21.reuse, R220.reuse, c[0x0][0x248] ;  /* 0x0000920015067625 */ /* 0x0c0fe200078e02dc */
[----:B------:R-:W2:Y:S04]  /*0100*/  @P2 LDG.E R212, [R10.64] ;  /* 0x0000000c0ad42981 */ /* 0x000ea8000c1e1900 */
[----:B------:R-:W2:Y:S01]  /*0110*/  @P2 LDG.E R217, [R10.64+0x4] ;  /* 0x0000040c0ad92981 */ /* 0x000ea2000c1e1900 */
[----:B------:R-:W-:Y:S02]  /*0120*/  IMAD.MOV.U32 R3, RZ, RZ, RZ ;  /* 0x000000ffff037224 */ /* 0x000fe400078e00ff */
[----:B------:R-:W-:-:S04]  /*0130*/  @P0 IMAD.WIDE R8, R21, R220, c[0x0][0x250] ;  /* 0x0000940015080625 */ /* 0x000fc800078e02dc */
[----:B------:R1:W5:Y:S04]  /*0140*/  @!P1 LDG.E R4, [R6.64] ;  /* 0x0000000c06049981 */ /* 0x000368000c1e1900 */
[----:B------:R1:W5:Y:S01]  /*0150*/  @P0 LDG.E R3, [R8.64] ;  /* 0x0000000c08030981 */ /* 0x000362000c1e1900 */
[----:B------:R-:W-:-:S03]  /*0160*/  ISETP.NE.U32.AND P0, PT, RZ, c[0x0][0x248], PT ;  /* 0x00009200ff007a0c */ /* 0x000fc60003f05070 */
[----:B------:R-:W3:Y:S04]  /*0170*/  S2R R29, SR_CTAID.X ;  /* 0x00000000001d7919 */ /* 0x000ee80000002500 */
[----:B------:R-:W4:Y:S01]  /*0180*/  S2R R16, SR_CTAID.Z ;  /* 0x0000000000107919 */ /* 0x000f220000002700 */
[----:B------:R-:W-:Y:S01]  /*0190*/  ISETP.NE.AND.EX P0, PT, RZ, c[0x0][0x24c], PT, P0 ;  /* 0x00009300ff007a0c */ /* 0x000fe20003f05300 */
[----:B--2---:R-:W-:Y:S02]  /*01a0*/  @P2 IMAD.IADD R217, R217, 0x1, -R212 ;  /* 0x00000001d9d92824 */ /* 0x004fe400078e0ad4 */
[----:B------:R-:W-:-:S10]  /*01b0*/  @!P2 IMAD.MOV.U32 R217, RZ, RZ, c[0x0][0x214] ;  /* 0x00008500ffd9a624 */ /* 0x000fd400078e00ff */
[----:B------:R-:W-:Y:S05]  /*01c0*/  @!P0 BRA `(.L_x_678) ;  /* 0x0000004000008947 */ /* 0x000fea0003800000 */
[----:B-1-34-:R-:W2:Y:S02]  /*01d0*/  @P3 LDG.E R5, [R6.64+0x4] ;  /* 0x0000040c06053981 */ /* 0x01aea4000c1e1900 */
[----:B--2--5:R-:W-:-:S06]  /*01e0*/  @P3 IADD3 R2, R5, -R4, RZ ;  /* 0x8000000405023210 */ /* 0x024fcc0007ffe0ff */
[----:B------:R1:W5:Y:S01]  /*01f0*/  @!P3 LDG.E R2, [R6.64] ;  /* 0x0000000c0602b981 */ /* 0x000362000c1e1900 */
[----:B------:R-:W-:Y:S05]  /*0200*/  BRA `(.L_x_679) ;  /* 0x0000001000007947 */ /* 0x000fea0003800000 */
.L_x_678:
[----:B-1-34-:R-:W-:Y:S02]  /*0210*/  MOV R2, c[0x0][0x218] ;  /* 0x0000860000027a02 */ /* 0x01afe40000000f00 */
.L_x_679:
[----:B------:R-:W-:-:S04]  /*0220*/  ISETP.NE.U32.AND P2, PT, RZ, c[0x0][0x258], PT ;  /* 0x00009600ff007a0c */ /* 0x000fc80003f45070 */
[----:B------:R-:W-:-:S13]  /*0230*/  ISETP.NE.AND.EX P2, PT, RZ, c[0x0][0x25c], PT, P2 ;  /* 0x00009700ff007a0c */ /* 0x000fda0003f45320 */
[----:B-1----:R-:W-:-:S05]  /*0240*/  @P2 IMAD.WIDE R6, R21, R220, c[0x0][0x258] ;  /* 0x0000960015062625 */ /* 0x002fca00078e02dc */
[----:B------:R-:W2:Y:S01]  /*0250*/  @P2 LDG.E R132, [R6.64] ;  /* 0x0000000c06842981 */ /* 0x000ea2000c1e1900 */
[----:B------:R-:W-:Y:S01]  /*0260*/  IMAD.SHL.U32 R14, R29, 0x40, RZ ;  /* 0x000000401d0e7824 */ /* 0x000fe200078e00ff */
[----:B------:R-:W-:-:S04]  /*0270*/  @!P2 ISETP.NE.U32.AND P1, PT, RZ, c[0x0][0x268], PT ;  /* 0x00009a00ff00aa0c */ /* 0x000fc80003f25070 */
[----:B------:R-:W-:Y:S02]  /*0280*/  ISETP.GT.AND P0, PT, R217, R14, PT ;  /* 0x0000000ed900720c */ /* 0x000fe40003f04270 */
[----:B------:R-:W-:-:S04]  /*0290*/  @!P2 ISETP.NE.AND.EX P1, PT, RZ, c[0x0][0x26c], PT, P1 ;  /* 0x00009b00ff00aa0c */ /* 0x000fc80003f25310 */
[----:B------:R-:W-:Y:S01]  /*02a0*/  @!P2 SEL R0, RZ, c[0x0][0x21c], !P1 ;  /* 0x00008700ff00aa07 */ /* 0x000fe20004800000 */
[----:B--2--5:R-:W-:-:S03]  /*02b0*/  @P2 IMAD.IADD R132, R132, 0x1, -R3 ;  /* 0x0000000184842824 */ /* 0x024fc600078e0a03 */
[----:B------:R-:W-:-:S03]  /*02c0*/  @!P2 IADD3 R132, R0, R2, -R3 ;  /* 0x000000020084a210 */ /* 0x000fc60007ffe803 */
[----:B------:R-:W-:Y:S05]  /*02d0*/  @!P0 EXIT ;  /* 0x000000000000894d */ /* 0x000fea0003800000 */
[----:B------:R-:W-:Y:S01]  /*02e0*/  IMAD.MOV.U32 R9, RZ, RZ, c[0x0][0x218] ;  /* 0x00008600ff097624 */ /* 0x000fe200078e00ff */
[----:B------:R-:W-:Y:S01]  /*02f0*/  IADD3 R5, -R217, 0xbf, R14 ;  /* 0x000000bfd9057810 */ /* 0x000fe20007ffe10e */
[----:B------:R-:W1:Y:S01]  /*0300*/  S2R R10, SR_TID.X ;  /* 0x00000000000a7919 */ /* 0x000e620000002100 */
[----:B------:R-:W-:Y:S02]  /*0310*/  IADD3 R7, R132, 0x7f, RZ ;  /* 0x0000007f84077810 */ /* 0x000fe40007ffe0ff */
[----:B------:R-:W-:Y:S02]  /*0320*/  IADD3 R9, R9, 0x7f, RZ ;  /* 0x0000007f09097810 */ /* 0x000fe40007ffe0ff */
[----:B------:R-:W-:Y:S02]  /*0330*/  IADD3 R5, R5, c[0x0][0x2e8], R132 ;  /* 0x0000ba0005057a10 */ /* 0x000fe40007ffe084 */
[----:B------:R-:W-:Y:S02]  /*0340*/  SHF.R.S32.HI R2, RZ, 0x1f, R7 ;  /* 0x0000001fff027819 */ /* 0x000fe40000011407 */
[----:B------:R-:W-:-:S02]  /*0350*/  SHF.R.S32.HI R6, RZ, 0x1f, R9 ;  /* 0x0000001fff067819 */ /* 0x000fc40000011409 */
[----:B------:R-:W-:Y:S02]  /*0360*/  SHF.R.S32.HI R0, RZ, 0x1f, R5 ;  /* 0x0000001fff007819 */ /* 0x000fe40000011405 */
[----:B------:R-:W-:Y:S02]  /*0370*/  LEA.HI R2, R2, R7, RZ, 0x7 ;  /* 0x0000000702027211 */ /* 0x000fe400078f38ff */
[----:B------:R-:W-:Y:S02]  /*0380*/  LEA.HI R6, R6, R9, RZ, 0x7 ;  /* 0x0000000906067211 */ /* 0x000fe400078f38ff */
[----:B------:R-:W-:Y:S02]  /*0390*/  LEA.HI R0, R0, R5, RZ, 0x7 ;  /* 0x0000000500007211 */ /* 0x000fe400078f38ff */
[----:B------:R-:W-:Y:S02]  /*03a0*/  SHF.R.S32.HI R2, RZ, 0x7, R2 ;  /* 0x00000007ff027819 */ /* 0x000fe40000011402 */
[----:B------:R-:W-:-:S02]  /*03b0*/  SHF.R.S32.HI R5, RZ, 0x7, R6 ;  /* 0x00000007ff057819 */ /* 0x000fc40000011406 */
[----:B------:R-:W-:Y:S02]  /*03c0*/  SHF.R.S32.HI R0, RZ, 0x7, R0 ;  /* 0x00000007ff007819 */ /* 0x000fe40000011400 */
[----:B------:R-:W-:-:S04]  /*03d0*/  IMNMX R5, R5, R2, PT ;  /* 0x0000000205057217 */ /* 0x000fc80003800200 */
[----:B------:R-:W-:-:S04]  /*03e0*/  IMNMX R134, R5, R0, PT ;  /* 0x0000000005867217 */ /* 0x000fc80003800200 */
[----:B------:R-:W-:-:S13]  /*03f0*/  ISETP.GT.AND P0, PT, R134, RZ, PT ;  /* 0x000000ff8600720c */ /* 0x000fda0003f04270 */
[----:B------:R-:W-:Y:S05]  /*0400*/  @P0 BRA `(.L_x_680) ;  /* 0x000007b000000947 */ /* 0x000fea0003800000 */
[----:B-1----:R-:W-:Y:S01]  /*0410*/  SHF.R.S32.HI R3, RZ, 0x1f, R10 ;  /* 0x0000001fff037819 */ /* 0x002fe2000001140a */
[----:B------:R-:W-:Y:S01]  /*0420*/  BSSY B0, `(.L_x_681) ;  /* 0x000002e000007945 */ /* 0x000fe20003800000 */
[----:B------:R-:W-:Y:S02]  /*0430*/  ISETP.NE.AND P0, PT, R212, -0x1, PT ;  /* 0xffffffffd400780c */ /* 0x000fe40003f05270 */
[----:B------:R-:W-:Y:S02]  /*0440*/  LEA.HI R0, R3, R10, RZ, 0x3 ;  /* 0x0000000a03007211 */ /* 0x000fe400078f18ff */
[----:B------:R-:W-:Y:S02]  /*0450*/  SHF.R.S32.HI R5, RZ, 0x1f, R14 ;  /* 0x0000001fff057819 */ /* 0x000fe4000001140e */
[----:B------:R-:W-:Y:S02]  /*0460*/  LOP3.LUT R3, R0, 0xfffffff8, RZ, 0xc0, !PT ;  /* 0xfffffff800037812 */ /* 0x000fe400078ec0ff */
[----:B------:R-:W-:Y:S01]  /*0470*/  IADD3 R217, -R14, R217, RZ ;  /* 0x000000d90ed97210 */ /* 0x000fe20007ffe1ff */
[----:B------:R-:W-:Y:S01]  /*0480*/  IMAD R5, R5, c[0x0][0x1e8], RZ ;  /* 0x00007a0005057a24 */ /* 0x000fe200078e02ff */
[----:B------:R-:W-:Y:S01]  /*0490*/  SHF.R.S32.HI R0, RZ, 0x3, R0 ;  /* 0x00000003ff007819 */ /* 0x000fe20000011400 */
[----:B------:R-:W-:Y:S01]  /*04a0*/  IMAD.IADD R10, R10, 0x1, -R3 ;  /* 0x000000010a0a7824 */ /* 0x000fe200078e0a03 */
[----:B------:R-:W-:Y:S01]  /*04b0*/  SHF.R.S32.HI R19, RZ, 0x1f, R16 ;  /* 0x0000001fff137819 */ /* 0x000fe20000011410 */
[----:B------:R-:W-:Y:S01]  /*04c0*/  @P0 IMAD.WIDE.U32 R6, R212, c[0x0][0x1e8], RZ ;  /* 0x00007a00d4060a25 */ /* 0x000fe200078e00ff */
[----:B------:R-:W-:-:S02]  /*04d0*/  @!P0 SHF.R.S32.HI R8, RZ, 0x1f, R21 ;  /* 0x0000001fff088819 */ /* 0x000fc40000011415 */
[----:B------:R-:W-:Y:S01]  /*04e0*/  SHF.L.U32 R2, R10, 0x3, RZ ;  /* 0x000000030a027819 */ /* 0x000fe200000006ff */
[----:B------:R-:W-:-:S03]  /*04f0*/  @!P0 IMAD.WIDE.U32 R12, R21, c[0x0][0x1e0], RZ ;  /* 0x00007800150c8a25 */ /* 0x000fc600078e00ff */
[----:B------:R-:W-:Y:S01]  /*0500*/  SHF.R.S32.HI R3, RZ, 0x1f, R2 ;  /* 0x0000001fff037819 */ /* 0x000fe20000011402 */
[----:B------:R-:W-:Y:S02]  /*0510*/  @!P0 IMAD R8, R8, c[0x0][0x1e0], RZ ;  /* 0x0000780008088a24 */ /* 0x000fe400078e02ff */
[----:B------:R-:W-:Y:S02]  /*0520*/  @P0 IMAD R212, R212, c[0x0][0x1ec], R7 ;  /* 0x00007b00d4d40a24 */ /* 0x000fe400078e0207 */
[----:B------:R-:W-:Y:S01]  /*0530*/  @P0 IMAD.MOV.U32 R4, RZ, RZ, R6 ;  /* 0x000000ffff040224 */ /* 0x000fe200078e0006 */
[----:B------:R-:W-:Y:S01]  /*0540*/  @!P0 MOV R4, R12 ;  /* 0x0000000c00048202 */ /* 0x000fe20000000f00 */
[----:B------:R-:W-:Y:S02]  /*0550*/  @!P0 IMAD R8, R21, c[0x0][0x1e4], R8 ;  /* 0x0000790015088a24 */ /* 0x000fe400078e0208 */
[----:B------:R-:W-:-:S04]  /*0560*/  IMAD.WIDE.U32 R6, R14, c[0x0][0x1e8], R2 ;  /* 0x00007a000e067a25 */ /* 0x000fc800078e0002 */
[----:B------:R-:W-:Y:S01]  /*0570*/  @!P0 IMAD.IADD R212, R13, 0x1, R8 ;  /* 0x000000010dd48824 */ /* 0x000fe200078e0208 */
[----:B------:R-:W-:Y:S01]  /*0580*/  IADD3 R4, P0, R4, R6, RZ ;  /* 0x0000000604047210 */ /* 0x000fe20007f1e0ff */
[----:B------:R-:W-:Y:S02]  /*0590*/  IMAD R5, R14, c[0x0][0x1ec], R5 ;  /* 0x00007b000e057a24 */ /* 0x000fe400078e0205 */
[----:B------:R-:W-:Y:S02]  /*05a0*/  IMAD R19, R19, c[0x0][0x1f0], RZ ;  /* 0x00007c0013137a24 */ /* 0x000fe400078e02ff */
[----:B------:R-:W-:Y:S01]  /*05b0*/  IMAD R21, R21, c[0x0][0x1c0], R16 ;  /* 0x0000700015157a24 */ /* 0x000fe200078e0210 */
[----:B------:R-:W-:Y:S01]  /*05c0*/  IADD3.X R5, R212, R7, R5, P0, !PT ;  /* 0x00000007d4057210 */ /* 0x000fe200007fe405 */
[----:B------:R-:W-:Y:S01]  /*05d0*/  IMAD R19, R16, c[0x0][0x1f4], R19 ;  /* 0x00007d0010137a24 */ /* 0x000fe200078e0213 */
[----:B------:R-:W-:Y:S01]  /*05e0*/  ISETP.GE.AND P0, PT, R0, R217, PT ;  /* 0x000000d90000720c */ /* 0x000fe20003f06270 */
[----:B------:R-:W-:Y:S01]  /*05f0*/  IMAD R14, R21, c[0x0][0x214], R14 ;  /* 0x00008500150e7a24 */ /* 0x000fe200078e020e */
[----:B------:R-:W-:Y:S01]  /*0600*/  IADD3 R7, R2, 0x40, RZ ;  /* 0x0000004002077810 */ /* 0x000fe20007ffe0ff */
[----:B------:R-:W-:Y:S01]  /*0610*/  IMAD.WIDE.U32 R16, R16, c[0x0][0x1f0], R4 ;  /* 0x00007c0010107a25 */ /* 0x000fe200078e0004 */
[----:B------:R-:W-:-:S03]  /*0620*/  SHF.R.S32.HI R5, RZ, 0x1f, R0 ;  /* 0x0000001fff057819 */ /* 0x000fc60000011400 */
[----:B------:R-:W-:-:S06]  /*0630*/  IMAD.IADD R19, R17, 0x1, R19 ;  /* 0x0000000111137824 */ /* 0x000fcc00078e0213 */
[----:B------:R-:W-:Y:S05]  /*0640*/  @P0 BRA `(.L_x_682) ;  /* 0x000000b000000947 */ /* 0x000fea0003800000 */
[----:B------:R-:W-:Y:S01]  /*0650*/  IMAD R9, R5, c[0x0][0x1e8], RZ ;  /* 0x00007a0005097a24 */ /* 0x000fe200078e02ff */
[----:B------:R-:W-:Y:S01]  /*0660*/  ISETP.GE.AND P2, PT, R2, c[0x0][0x220], PT ;  /* 0x0000880002007a0c */ /* 0x000fe20003f46270 */
[----:B------:R-:W-:Y:S01]  /*0670*/  IMAD.MOV.U32 R18, RZ, RZ, R16 ;  /* 0x000000ffff127224 */ /* 0x000fe200078e0010 */
[----:B------:R-:W-:Y:S01]  /*0680*/  ISETP.GE.AND P1, PT, R7, c[0x0][0x220], PT ;  /* 0x0000880007007a0c */ /* 0x000fe20003f26270 */
[C---:B------:R-:W-:Y:S02]  /*0690*/  IMAD R4, R0.reuse, c[0x0][0x1ec], R9 ;  /* 0x00007b0000047a24 */ /* 0x040fe400078e0209 */
[----:B------:R-:W-:-:S05]  /*06a0*/  IMAD.WIDE.U32 R12, R0, c[0x0][0x1e8], R18 ;  /* 0x00007a00000c7a25 */ /* 0x000fca00078e0012 */
[----:B------:R-:W-:Y:S02]  /*06b0*/  IADD3 R4, R13, R4, RZ ;  /* 0x000000040d047210 */ /* 0x000fe40007ffe0ff */
[----:B------:R-:W-:-:S04]  /*06c0*/  LEA R8, P0, R12, c[0x0][0x1d0], 0x1 ;  /* 0x000074000c087a11 */ /* 0x000fc800078008ff */
[----:B------:R-:W-:-:S05]  /*06d0*/  LEA.HI.X R9, R12, c[0x0][0x1d4], R4, 0x1, P0 ;  /* 0x000075000c097a11 */ /* 0x000fca00000f0c04 */
[----:B------:R1:W-:Y:S04]  /*06e0*/  @!P2 STG.E.128 [R8.64], RZ ;  /* 0x000000ff0800a986 */ /* 0x0003e8000c101d0c */
[----:B------:R1:W-:Y:S02]  /*06f0*/  @!P1 STG.E.128 [R8.64+0x80], RZ ;  /* 0x000080ff08009986 */ /* 0x0003e4000c101d0c */
.L_x_682:
[----:B------:R-:W-:Y:S05]  /*0700*/  BSYNC B0 ;  /* 0x0000000000007941 */ /* 0x000fea0003800000 */
.L_x_681:
[----:B------:R-:W-:Y:S01]  /*0710*/  IADD3 R12, R0, 0x10, RZ ;  /* 0x00000010000c7810 */ /* 0x000fe20007ffe0ff */
[----:B------:R-:W-:Y:S03]  /*0720*/  BSSY B0, `(.L_x_683) ;  /* 0x0000011000007945 */ /* 0x000fe60003800000 */
[----:B------:R-:W-:-:S13]  /*0730*/  ISETP.GE.AND P0, PT, R12, R217, PT ;  /* 0x000000d90c00720c */ /* 0x000fda0003f06270 */
[----:B------:R-:W-:Y:S05]  /*0740*/  @P0 BRA `(.L_x_684) ;  /* 0x000000e000000947 */ /* 0x000fea0003800000 */
[----:B-1----:R-:W-:Y:S01]  /*0750*/  IADD3 R9, P0, R0, 0x10, RZ ;  /* 0x0000001000097810 */ /* 0x002fe20007f1e0ff */
[----:B------:R-:W-:Y:S01]  /*0760*/  IMAD.MOV.U32 R20, RZ, RZ, R16 ;  /* 0x000000ffff147224 */ /* 0x000fe200078e0010 */
[----:B------:R-:W-:Y:S02]  /*0770*/  MOV R21, R19 ;  /* 0x0000001300157202 */ /* 0x000fe40000000f00 */
[----:B------:R-:W-:Y:S01]  /*0780*/  ISETP.GE.AND P1, PT, R2, c[0x0][0x220], PT ;  /* 0x0000880002007a0c */ /* 0x000fe20003f26270 */
[----:B------:R-:W-:Y:S01]  /*0790*/  IMAD.X R4, RZ, RZ, R5, P0 ;  /* 0x000000ffff047224 */ /* 0x000fe200000e0605 */
[----:B------:R-:W-:Y:S01]  /*07a0*/  ISETP.GE.AND P0, PT, R7, c[0x0][0x220], PT ;  /* 0x0000880007007a0c */ /* 0x000fe20003f06270 */
[----:B------:R-:W-:-:S04]  /*07b0*/  IMAD.WIDE.U32 R20, R9, c[0x0][0x1e8], R20 ;  /* 0x00007a0009147a25 */ /* 0x000fc800078e0014 */
[----:B------:R-:W-:Y:S01]  /*07c0*/  IMAD R4, R4, c[0x0][0x1e8], RZ ;  /* 0x00007a0004047a24 */ /* 0x000fe200078e02ff */
[----:B------:R-:W-:-:S03]  /*07d0*/  LEA R8, P2, R20, c[0x0][0x1d0], 0x1 ;  /* 0x0000740014087a11 */ /* 0x000fc600078408ff */
[----:B------:R-:W-:-:S04]  /*07e0*/  IMAD R4, R9, c[0x0][0x1ec], R4 ;  /* 0x00007b0009047a24 */ /* 0x000fc800078e0204 */
[----:B------:R-:W-:-:S05]  /*07f0*/  IMAD.IADD R4, R21, 0x1, R4 ;  /* 0x0000000115047824 */ /* 0x000fca00078e0204 */
[----:B------:R-:W-:-:S05]  /*0800*/  LEA.HI.X R9, R20, c[0x0][0x1d4], R4, 0x1, P2 ;  /* 0x0000750014097a11 */ /* 0x000fca00010f0c04 */
[----:B------:R1:W-:Y:S04]  /*0810*/  @!P1 STG.E.128 [R8.64], RZ ;  /* 0x000000ff08009986 */ /* 0x0003e8000c101d0c */
[----:B------:R1:W-:Y:S02]  /*0820*/  @!P0 STG.E.128 [R8.64+0x80], RZ ;  /* 0x000080ff08008986 */ /* 0x0003e4000c101d0c */
.L_x_684:
[----:B------:R-:W-:Y:S05]  /*0830*/  BSYNC B0 ;  /* 0x0000000000007941 */ /* 0x000fea0003800000 */
.L_x_683:
[----:B-1----:R-:W-:Y:S01]  /*0840*/  IADD3 R8, R0, 0x20, RZ ;  /* 0x0000002000087810 */ /* 0x002fe20007ffe0ff */
[----:B------:R-:W-:Y:S03]  /*0850*/  BSSY B0, `(.L_x_685) ;  /* 0x0000011000007945 */ /* 0x000fe60003800000 */
[----:B------:R-:W-:-:S13]  /*0860*/  ISETP.GE.AND P0, PT, R8, R217, PT ;  /* 0x000000d90800720c */ /* 0x000fda0003f06270 */
[----:B------:R-:W-:Y:S05]  /*0870*/  @P0 BRA `(.L_x_686) ;  /* 0x000000e000000947 */ /* 0x000fea0003800000 */
[----:B------:R-:W-:Y:S01]  /*0880*/  IADD3 R9, P0, R0, 0x20, RZ ;  /* 0x0000002000097810 */ /* 0x000fe20007f1e0ff */
        /* <DEDUP_REMOVED lines=13> */
.L_x_686:
[----:B------:R-:W-:Y:S05]  /*0960*/  BSYNC B0 ;  /* 0x0000000000007941 */ /* 0x000fea0003800000 */
.L_x_685:
[----:B------:R-:W-:Y:S01]  /*0970*/  IADD3 R6, R0, 0x30, RZ ;  /* 0x0000003000067810 */ /* 0x000fe20007ffe0ff */
[----:B------:R-:W-:Y:S03]  /*0980*/  BSSY B0, `(.L_x_687) ;  /* 0x0000010000007945 */ /* 0x000fe60003800000 */
[----:B------:R-:W-:-:S13]  /*0990*/  ISETP.GE.AND P0, PT, R6, R217, PT ;  /* 0x000000d90600720c */ /* 0x000fda0003f06270 */
[----:B------:R-:W-:Y:S05]  /*09a0*/  @P0 BRA `(.L_x_688) ;  /* 0x000000d000000947 */ /* 0x000fea0003800000 */
[----:B------:R-:W-:Y:S02]  /*09b0*/  IADD3 R4, P0, R0, 0x30, RZ ;  /* 0x0000003000047810 */ /* 0x000fe40007f1e0ff */
        /* <DEDUP_REMOVED lines=12> */
.L_x_688:
[----:B------:R-:W-:Y:S05]  /*0a80*/  BSYNC B0 ;  /* 0x0000000000007941 */ /* 0x000fea0003800000 */
.L_x_687:
[----:B------:R-:W-:-:S04]  /*0a90*/  ISETP.NE.AND P4, PT, R10, RZ, PT ;  /* 0x000000ff0a00720c */ /* 0x000fc80003f85270 */
[-C--:B------:R-:W-:Y:S02]  /*0aa0*/  ISETP.GE.OR P3, PT, R0, R217.reuse, P4 ;  /* 0x000000d90000720c */ /* 0x080fe40002766670 */
[-C--:B------:R-:W-:Y:S02]  /*0ab0*/  ISETP.GE.OR P2, PT, R12, R217.reuse, P4 ;  /* 0x000000d90c00720c */ /* 0x080fe40002746670 */
[-C--:B------:R-:W-:Y:S02]  /*0ac0*/  ISETP.GE.OR P1, PT, R8, R217.reuse, P4 ;  /* 0x000000d90800720c */ /* 0x080fe40002726670 */
[----:B------:R-:W-:Y:S02]  /*0ad0*/  IADD3 R0, P0, R14, R0, RZ ;  /* 0x000000000e007210 */ /* 0x000fe40007f1e0ff */
[----:B------:R-:W-:Y:S02]  /*0ae0*/  ISETP.GE.OR P4, PT, R6, R217, P4 ;  /* 0x000000d90600720c */ /* 0x000fe40002786670 */
[----:B------:R-:W-:-:S02]  /*0af0*/  LEA.HI.X.SX32 R5, R14, R5, 0x1, P0 ;  /* 0x000000050e057211 */ /* 0x000fc400000f0eff */
[C---:B------:R-:W-:Y:S01]  /*0b00*/  LEA R4, P0, R0.reuse, c[0x0][0x200], 0x2 ;  /* 0x0000800000047a11 */ /* 0x040fe200078010ff */
[----:B--2---:R-:W-:Y:S02]  /*0b10*/  @!P3 IMAD.MOV.U32 R3, RZ, RZ, 0x7f800000 ;  /* 0x7f800000ff03b424 */ /* 0x004fe400078e00ff */
[----:B------:R-:W-:Y:S01]  /*0b20*/  @!P2 IMAD.MOV.U32 R2, RZ, RZ, 0x7f800000 ;  /* 0x7f800000ff02a424 */ /* 0x000fe200078e00ff */
[----:B------:R-:W-:Y:S01]  /*0b30*/  LEA.HI.X R5, R0, c[0x0][0x204], R5, 0x2, P0 ;  /* 0x0000810000057a11 */ /* 0x000fe200000f1405 */
[----:B------:R-:W-:-:S04]  /*0b40*/  @!P1 IMAD.MOV.U32 R0, RZ, RZ, 0x7f800000 ;  /* 0x7f800000ff009424 */ /* 0x000fc800078e00ff */
[----:B------:R2:W-:Y:S04]  /*0b50*/  @!P3 STG.E [R4.64], R3 ;  /* 0x000000030400b986 */ /* 0x0005e8000c10190c */
[----:B------:R2:W-:Y:S04]  /*0b60*/  @!P2 STG.E [R4.64+0x40], R2 ;  /* 0x000040020400a986 */ /* 0x0005e8000c10190c */
[----:B------:R2:W-:Y:S01]  /*0b70*/  @!P1 STG.E [R4.64+0x80], R0 ;  /* 0x0000800004009986 */ /* 0x0005e2000c10190c */
[----:B------:R-:W-:Y:S05]  /*0b80*/  @P4 EXIT ;  /* 0x000000000000494d */ /* 0x000fea0003800000 */
[----:B--2---:R-:W-:-:S05]  /*0b90*/  MOV R3, 0x7f800000 ;  /* 0x7f80000000037802 */ /* 0x004fca0000000f00 */
[----:B------:R-:W-:Y:S01]  /*0ba0*/  STG.E [R4.64+0xc0], R3 ;  /* 0x0000c00304007986 */ /* 0x000fe2000c10190c */
[----:B------:R-:W-:Y:S05]  /*0bb0*/  EXIT ;  /* 0x000000000000794d */ /* 0x000fea0003800000 */
.L_x_680:
[----:B-1----:R-:W-:Y:S01]  /*0bc0*/  ISETP.NE.U32.AND P2, PT, RZ, c[0x0][0x2c0], PT ;  /* 0x0000b000ff007a0c */ /* 0x002fe20003f45070 */
[----:B------:R-:W-:Y:S01]  /*0bd0*/  IMAD.MOV.U32 R0, RZ, RZ, R21 ;  /* 0x000000ffff007224 */ /* 0x000fe200078e0015 */
[----:B------:R-:W-:Y:S02]  /*0be0*/  ISETP.NE.U32.AND P0, PT, RZ, c[0x0][0x2b8], PT ;  /* 0x0000ae00ff007a0c */ /* 0x000fe40003f05070 */
[----:B------:R-:W-:Y:S02]  /*0bf0*/  ISETP.NE.AND.EX P2, PT, RZ, c[0x0][0x2c4], PT, P2 ;  /* 0x0000b100ff007a0c */ /* 0x000fe40003f45320 */
[----:B------:R-:W-:-:S11]  /*0c00*/  ISETP.NE.AND.EX P0, PT, RZ, c[0x0][0x2bc], PT, P0 ;  /* 0x0000af00ff007a0c */ /* 0x000fd60003f05300 */
[----:B------:R-:W-:Y:S01]  /*0c10*/  @P2 SHF.R.S32.HI R2, RZ, 0x1f, R21 ;  /* 0x0000001fff022819 */ /* 0x000fe20000011415 */
[----:B------:R-:W-:-:S04]  /*0c20*/  @P2 IMAD.WIDE.U32 R6, R21, c[0x0][0x2c8], RZ ;  /* 0x0000b20015062a25 */ /* 0x000fc800078e00ff */
[----:B------:R-:W-:Y:S01]  /*0c30*/  @P2 IMAD R2, R2, c[0x0][0x2c8], RZ ;  /* 0x0000b20002022a24 */ /* 0x000fe200078e02ff */
[----:B------:R-:W-:Y:S01]  /*0c40*/  CS2R R224, SRZ ;  /* 0x0000000000e07805 */ /* 0x000fe2000001ff00 */
[----:B------:R-:W-:-:S04]  /*0c50*/  @P0 IMAD.WIDE R8, R21, R220, c[0x0][0x2b8] ;  /* 0x0000ae0015080625 */ /* 0x000fc800078e02dc */
[----:B------:R-:W-:Y:S01]  /*0c60*/  @P2 IMAD R2, R21, c[0x0][0x2cc], R2 ;  /* 0x0000b30015022a24 */ /* 0x000fe200078e0202 */
[----:B------:R-:W-:Y:S01]  /*0c70*/  @P2 LEA R224, P1, R6, c[0x0][0x2c0], 0x2 ;  /* 0x0000b00006e02a11 */ /* 0x000fe200078210ff */
[----:B------:R1:W5:Y:S01]  /*0c80*/  @P0 LDG.E R0, [R8.64] ;  /* 0x0000000c08000981 */ /* 0x000362000c1e1900 */
[----:B------:R-:W-:Y:S01]  /*0c90*/  PLOP3.LUT P0, PT, PT, PT, PT, 0x8, 0x0 ;  /* 0x000000000000781c */ /* 0x000fe20003f0e170 */
[----:B------:R-:W-:Y:S01]  /*0ca0*/  @P2 IMAD.IADD R5, R7, 0x1, R2 ;  /* 0x0000000107052824 */ /* 0x000fe200078e0202 */
[----:B------:R-:W-:-:S04]  /*0cb0*/  IABS R135, c[0x0][0x2d0] ;  /* 0x0000b40000877a13 */ /* 0x000fc80000000000 */
[----:B------:R-:W-:-:S04]  /*0cc0*/  @P2 SHF.L.U64.HI R5, R6, 0x2, R5 ;  /* 0x0000000206052819 */ /* 0x000fc80000010205 */
[----:B------:R-:W-:Y:S02]  /*0cd0*/  @P2 IADD3.X R225, R5, c[0x0][0x2c4], RZ, P1, !PT ;  /* 0x0000b10005e12a10 */ /* 0x000fe40000ffe4ff */
[----:B------:R-:W-:-:S04]  /*0ce0*/  @P2 ISETP.NE.U32.AND P1, PT, R224, RZ, PT ;  /* 0x000000ffe000220c */ /* 0x000fc80003f25070 */
[----:B------:R-:W-:-:S13]  /*0cf0*/  @P2 ISETP.NE.AND.EX P0, PT, R225, RZ, PT, P1 ;  /* 0x000000ffe100220c */ /* 0x000fda0003f05310 */
[----:B------:R-:W-:Y:S05]  /*0d00*/  @!P0 BRA `(.L_x_689) ;  /* 0x0000048000008947 */ /* 0x000fea0003800000 */
[----:B-1----:R-:W1:Y:S01]  /*0d10*/  I2F.RP R6, R135 ;  /* 0x0000008700067306 */ /* 0x002e620000209400 */
[----:B------:R-:W-:-:S04]  /*0d20*/  LEA R9, R134, 0xffffff80, 0x7 ;  /* 0xffffff8086097811 */ /* 0x000fc800078e38ff */
[----:B-----5:R-:W-:-:S03]  /*0d30*/  IABS R0, R9 ;  /* 0x0000000900007213 */ /* 0x020fc60000000000 */
[----:B-1----:R-:W1:Y:S02]  /*0d40*/  MUFU.RCP R4, R6 ;  /* 0x0000000600047308 */ /* 0x002e640000001000 */
[----:B-1----:R-:W-:-:S06]  /*0d50*/  IADD3 R4, R4, 0xffffffe, RZ ;  /* 0x0ffffffe04047810 */ /* 0x002fcc0007ffe0ff */
[----:B------:R-:W1:Y:S02]  /*0d60*/  F2I.FTZ.U32.TRUNC.NTZ R5, R4 ;  /* 0x0000000400057305 */ /* 0x000e64000021f000 */
[----:B-1----:R-:W-:Y:S02]  /*0d70*/  IMAD.MOV R2, RZ, RZ, -R5 ;  /* 0x000000ffff027224 */ /* 0x002fe400078e0a05 */
[----:B------:R-:W-:Y:S02]  /*0d80*/  IMAD.MOV.U32 R4, RZ, RZ, RZ ;  /* 0x000000ffff047224 */ /* 0x000fe400078e00ff */
[----:B------:R-:W-:-:S04]  /*0d90*/  IMAD R2, R2, R135, RZ ;  /* 0x0000008702027224 */ /* 0x000fc800078e02ff */
[----:B------:R-:W-:Y:S01]  /*0da0*/  IMAD.HI.U32 R3, R5, R2, R4 ;  /* 0x0000000205037227 */ /* 0x000fe200078e0004 */
[----:B------:R-:W-:-:S05]  /*0db0*/  MOV R2, R0 ;  /* 0x0000000000027202 */ /* 0x000fca0000000f00 */
[----:B------:R-:W-:-:S04]  /*0dc0*/  IMAD.HI.U32 R3, R3, R2, RZ ;  /* 0x0000000203037227 */ /* 0x000fc800078e00ff */
[----:B------:R-:W-:-:S04]  /*0dd0*/  IMAD.MOV R0, RZ, RZ, -R3 ;  /* 0x000000ffff007224 */ /* 0x000fc800078e0a03 */
[----:B------:R-:W-:-:S05]  /*0de0*/  IMAD R0, R135, R0, R2 ;  /* 0x0000000087007224 */ /* 0x000fca00078e0202 */
[----:B------:R-:W-:-:S13]  /*0df0*/  ISETP.GT.U32.AND P2, PT, R135, R0, PT ;  /* 0x000000008700720c */ /* 0x000fda0003f44070 */
[-C--:B------:R-:W-:Y:S02]  /*0e00*/  @!P2 IADD3 R0, R0, -R135.reuse, RZ ;  /* 0x800000870000a210 */ /* 0x080fe40007ffe0ff */
[----:B------:R-:W-:Y:S02]  /*0e10*/  @!P2 IADD3 R3, R3, 0x1, RZ ;  /* 0x000000010303a810 */ /* 0x000fe40007ffe0ff */
[----:B------:R-:W-:Y:S02]  /*0e20*/  ISETP.GE.U32.AND P3, PT, R0, R135, PT ;  /* 0x000000870000720c */ /* 0x000fe40003f66070 */
[----:B------:R-:W-:Y:S02]  /*0e30*/  LOP3.LUT R0, R9, c[0x0][0x2d0], RZ, 0x3c, !PT ;  /* 0x0000b40009007a12 */ /* 0x000fe400078e3cff */
[----:B------:R-:W-:Y:S02]  /*0e40*/  ISETP.NE.AND P2, PT, RZ, c[0x0][0x2d0], PT ;  /* 0x0000b400ff007a0c */ /* 0x000fe40003f45270 */
[----:B------:R-:W-:-:S07]  /*0e50*/  ISETP.GE.AND P1, PT, R0, RZ, PT ;  /* 0x000000ff0000720c */ /* 0x000fce0003f26270 */
[----:B------:R-:W-:-:S06]  /*0e60*/  @P3 IADD3 R3, R3, 0x1, RZ ;  /* 0x0000000103033810 */ /* 0x000fcc0007ffe0ff */
[----:B------:R-:W-:Y:S01]  /*0e70*/  @!P1 IMAD.MOV R3, RZ, RZ, -R3 ;  /* 0x000000ffff039224 */ /* 0x000fe200078e0a03 */
[----:B------:R-:W-:-:S05]  /*0e80*/  @!P2 LOP3.LUT R3, RZ, c[0x0][0x2d0], RZ, 0x33, !PT ;  /* 0x0000b400ff03aa12 */ /* 0x000fca00078e33ff */
[----:B------:R-:W-:-:S06]  /*0e90*/  IMAD.WIDE R18, R3, 0x4, R224 ;  /* 0x0000000403127825 */ /* 0x000fcc00078e02e0 */
[----:B------:R-:W2:Y:S01]  /*0ea0*/  LDG.E R18, [R18.64] ;  /* 0x0000000c12127981 */ /* 0x000ea2000c1e1900 */
[----:B------:R-:W-:-:S04]  /*0eb0*/  IABS R0, c[0x0][0x1c8] ;  /* 0x0000720000007a13 */ /* 0x000fc80000000000 */
[----:B------:R-:W1:Y:S08]  /*0ec0*/  I2F.RP R5, R0 ;  /* 0x0000000000057306 */ /* 0x000e700000209400 */
[----:B-1----:R-:W1:Y:S02]  /*0ed0*/  MUFU.RCP R6, R5 ;  /* 0x0000000500067308 */ /* 0x002e640000001000 */
[----:B-1----:R-:W-:-:S06]  /*0ee0*/  IADD3 R6, R6, 0xffffffe, RZ ;  /* 0x0ffffffe06067810 */ /* 0x002fcc0007ffe0ff */
[----:B------:R-:W1:Y:S02]  /*0ef0*/  F2I.FTZ.U32.TRUNC.NTZ R7, R6 ;  /* 0x0000000600077305 */ /* 0x000e64000021f000 */
[----:B-1----:R-:W-:Y:S01]  /*0f00*/  IADD3 R2, RZ, -R7, RZ ;  /* 0x80000007ff027210 */ /* 0x002fe20007ffe0ff */
[----:B------:R-:W-:-:S04]  /*0f10*/  IMAD.MOV.U32 R6, RZ, RZ, RZ ;  /* 0x000000ffff067224 */ /* 0x000fc800078e00ff */
[----:B------:R-:W-:Y:S01]  /*0f20*/  IMAD R4, R2, R0, RZ ;  /* 0x0000000002047224 */ /* 0x000fe200078e02ff */
[----:B------:R-:W-:-:S03]  /*0f30*/  IABS R2, R16 ;  /* 0x0000001000027213 */ /* 0x000fc60000000000 */
[----:B------:R-:W-:-:S06]  /*0f40*/  IMAD.HI.U32 R7, R7, R4, R6 ;  /* 0x0000000407077227 */ /* 0x000fcc00078e0006 */
[----:B------:R-:W-:-:S05]  /*0f50*/  IMAD.HI.U32 R11, R7, R2, RZ ;  /* 0x00000002070b7227 */ /* 0x000fca00078e00ff */
[----:B------:R-:W-:-:S05]  /*0f60*/  IADD3 R5, -R11, RZ, RZ ;  /* 0x000000ff0b057210 */ /* 0x000fca0007ffe1ff */
[----:B------:R-:W-:Y:S01]  /*0f70*/  IMAD R5, R0, R5, R2 ;  /* 0x0000000500057224 */ /* 0x000fe200078e0202 */
[----:B------:R-:W-:-:S04]  /*0f80*/  LOP3.LUT R2, R16, c[0x0][0x1c8], RZ, 0x3c, !PT ;  /* 0x0000720010027a12 */ /* 0x000fc800078e3cff */
[----:B------:R-:W-:-:S13]  /*0f90*/  ISETP.GT.U32.AND P1, PT, R0, R5, PT ;  /* 0x000000050000720c */ /* 0x000fda0003f24070 */
[----:B------:R-:W-:Y:S01]  /*0fa0*/  @!P1 IMAD.IADD R5, R5, 0x1, -R0 ;  /* 0x0000000105059824 */ /* 0x000fe200078e0a00 */
[----:B------:R-:W-:Y:S02]  /*0fb0*/  @!P1 IADD3 R11, R11, 0x1, RZ ;  /* 0x000000010b0b9810 */ /* 0x000fe40007ffe0ff */
[----:B------:R-:W-:Y:S02]  /*0fc0*/  ISETP.GE.AND P1, PT, R2, RZ, PT ;  /* 0x000000ff0200720c */ /* 0x000fe40003f26270 */
[----:B------:R-:W-:Y:S02]  /*0fd0*/  ISETP.GE.U32.AND P2, PT, R5, R0, PT ;  /* 0x000000000500720c */ /* 0x000fe40003f46070 */
[----:B------:R-:W-:-:S05]  /*0fe0*/  IADD3 R0, -R3, RZ, RZ ;  /* 0x000000ff03007210 */ /* 0x000fca0007ffe1ff */
[----:B------:R-:W-:-:S05]  /*0ff0*/  IMAD R9, R0, c[0x0][0x2d0], R9 ;  /* 0x0000b40000097a24 */ /* 0x000fca00078e0209 */
[----:B------:R-:W-:Y:S02]  /*1000*/  SHF.R.S32.HI R5, RZ, 0x1f, R9 ;  /* 0x0000001fff057819 */ /* 0x000fe40000011409 */
[----:B------:R-:W-:Y:S02]  /*1010*/  @P2 IADD3 R11, R11, 0x1, RZ ;  /* 0x000000010b0b2810 */ /* 0x000fe40007ffe0ff */
[----:B------:R-:W-:Y:S01]  /*1020*/  ISETP.NE.AND P2, PT, RZ, c[0x0][0x1c8], PT ;  /* 0x00007200ff007a0c */ /* 0x000fe20003f45270 */
[----:B------:R-:W-:Y:S02]  /*1030*/  IMAD R0, R5, c[0x0][0x198], RZ ;  /* 0x0000660005007a24 */ /* 0x000fe400078e02ff */
[----:B------:R-:W-:-:S10]  /*1040*/  @!P1 IMAD.MOV R11, RZ, RZ, -R11 ;  /* 0x000000ffff0b9224 */ /* 0x000fd400078e0a0b */
[----:B------:R-:W-:Y:S02]  /*1050*/  @!P2 LOP3.LUT R11, RZ, c[0x0][0x1c8], RZ, 0x33, !PT ;  /* 0x00007200ff0baa12 */ /* 0x000fe400078e33ff */
[----:B--2---:R-:W-:Y:S01]  /*1060*/  SHF.R.S32.HI R17, RZ, 0x1f, R18 ;  /* 0x0000001fff117819 */ /* 0x004fe20000011412 */
[----:B------:R-:W-:-:S04]  /*1070*/  IMAD.WIDE.U32 R6, R18, c[0x0][0x180], RZ ;  /* 0x0000600012067a25 */ /* 0x000fc800078e00ff */
[C---:B------:R-:W-:Y:S02]  /*1080*/  IMAD R3, R17.reuse, c[0x0][0x180], RZ ;  /* 0x0000600011037a24 */ /* 0x040fe400078e02ff */
[----:B------:R-:W-:Y:S02]  /*1090*/  IMAD R17, R17, c[0x0][0x188], RZ ;  /* 0x0000620011117a24 */ /* 0x000fe400078e02ff */
[C---:B------:R-:W-:Y:S02]  /*10a0*/  IMAD R2, R18.reuse, c[0x0][0x184], R3 ;  /* 0x0000610012027a24 */ /* 0x040fe400078e0203 */
[----:B------:R-:W-:Y:S02]  /*10b0*/  IMAD R3, R9, c[0x0][0x19c], R0 ;  /* 0x0000670009037a24 */ /* 0x000fe400078e0200 */
[C---:B------:R-:W-:Y:S01]  /*10c0*/  IMAD R17, R18.reuse, c[0x0][0x18c], R17 ;  /* 0x0000630012117a24 */ /* 0x040fe200078e0211 */
[----:B------:R-:W-:Y:S01]  /*10d0*/  IADD3 R7, R7, R2, RZ ;  /* 0x0000000207077210 */ /* 0x000fe20007ffe0ff */
[----:B------:R-:W-:Y:S01]  /*10e0*/  IMAD.WIDE.U32 R18, R18, c[0x0][0x188], RZ ;  /* 0x0000620012127a25 */ /* 0x000fe200078e00ff */
[----:B------:R-:W-:-:S03]  /*10f0*/  SHF.R.S32.HI R2, RZ, 0x1f, R11 ;  /* 0x0000001fff027819 */ /* 0x000fc6000001140b */
[----:B------:R-:W-:Y:S01]  /*1100*/  IMAD.WIDE.U32 R6, R9, c[0x0][0x198], R6 ;  /* 0x0000660009067a25 */ /* 0x000fe200078e0006 */
[----:B------:R-:W-:-:S03]  /*1110*/  MOV R20, R18 ;  /* 0x0000001200147202 */ /* 0x000fc60000000f00 */
[----:B------:R-:W-:Y:S02]  /*1120*/  IMAD.IADD R7, R7, 0x1, R3 ;  /* 0x0000000107077824 */ /* 0x000fe400078e0203 */
[----:B------:R-:W-:Y:S02]  /*1130*/  IMAD R0, R2, c[0x0][0x1b0], RZ ;  /* 0x00006c0002007a24 */ /* 0x000fe400078e02ff */
[----:B------:R-:W-:-:S04]  /*1140*/  IMAD.WIDE.U32 R6, R11, c[0x0][0x1b0], R6 ;  /* 0x00006c000b067a25 */ /* 0x000fc800078e0006 */
[----:B------:R-:W-:Y:S02]  /*1150*/  IMAD R13, R11, c[0x0][0x1b4], R0 ;  /* 0x00006d000b0d7a24 */ /* 0x000fe400078e0200 */
[----:B------:R-:W-:-:S03]  /*1160*/  IMAD.IADD R17, R19, 0x1, R17 ;  /* 0x0000000113117824 */ /* 0x000fc600078e0211 */
[----:B------:R-:W-:Y:S01]  /*1170*/  IADD3 R13, R7, R13, RZ ;  /* 0x0000000d070d7210 */ /* 0x000fe20007ffe0ff */
[----:B------:R-:W-:Y:S05]  /*1180*/  BRA `(.L_x_690) ;  /* 0x0000042000007947 */ /* 0x000fea0003800000 */
.L_x_689:
[----:B-1----:R-:W-:-:S13]  /*1190*/  ISETP.NE.AND P4, PT, R4, -0x1, PT ;  /* 0xffffffff0400780c */ /* 0x002fda0003f85270 */
[----:B------:R-:W-:-:S05]  /*11a0*/  @P4 IADD3 R7, R3, R4, RZ ;  /* 0x0000000403074210 */ /* 0x000fca0007ffe0ff */
[----:B------:R-:W-:-:S04]  /*11b0*/  @P4 IMAD.WIDE.U32 R8, R7, c[0x0][0x198], RZ ;  /* 0x0000660007084a25 */ /* 0x000fc800078e00ff */
[----:B------:R-:W-:Y:S01]  /*11c0*/  @P4 IMAD R7, R7, c[0x0][0x19c], R9 ;  /* 0x0000670007074a24 */ /* 0x000fe200078e0209 */
[----:B------:R-:W-:Y:S01]  /*11d0*/  @P4 MOV R6, R8 ;  /* 0x0000000800064202 */ /* 0x000fe20000000f00 */
[----:B------:R-:W-:Y:S05]  /*11e0*/  @P4 BRA `(.L_x_691) ;  /* 0x000000a000004947 */ /* 0x000fea0003800000 */
[----:B------:R-:W-:Y:S01]  /*11f0*/  SHF.R.S32.HI R2, RZ, 0x1f, R3 ;  /* 0x0000001fff027819 */ /* 0x000fe20000011403 */
[----:B------:R-:W-:Y:S01]  /*1200*/  IMAD.WIDE.U32 R6, R3, c[0x0][0x198], RZ ;  /* 0x0000660003067a25 */ /* 0x000fe200078e00ff */
[----:B-----5:R-:W-:-:S03]  /*1210*/  SHF.R.S32.HI R5, RZ, 0x1f, R0 ;  /* 0x0000001fff057819 */ /* 0x020fc60000011400 */
[----:B------:R-:W-:Y:S02]  /*1220*/  IMAD R2, R2, c[0x0][0x198], RZ ;  /* 0x0000660002027a24 */ /* 0x000fe400078e02ff */
[----:B------:R-:W-:Y:S02]  /*1230*/  IMAD R5, R5, c[0x0][0x180], RZ ;  /* 0x0000600005057a24 */ /* 0x000fe400078e02ff */
[----:B------:R-:W-:Y:S02]  /*1240*/  IMAD R2, R3, c[0x0][0x19c], R2 ;  /* 0x0000670003027a24 */ /* 0x000fe400078e0202 */
[----:B------:R-:W-:-:S03]  /*1250*/  IMAD R5, R0, c[0x0][0x184], R5 ;  /* 0x0000610000057a24 */ /* 0x000fc600078e0205 */
[----:B------:R-:W-:-:S05]  /*1260*/  IADD3 R7, R7, R2, RZ ;  /* 0x0000000207077210 */ /* 0x000fca0007ffe0ff */
[----:B------:R-:W-:-:S05]  /*1270*/  IMAD.WIDE.U32 R6, R0, c[0x0][0x180], R6 ;  /* 0x0000600000067a25 */ /* 0x000fca00078e0006 */
[----:B------:R-:W-:Y:S02]  /*1280*/  IADD3 R7, R7, R5, RZ ;  /* 0x0000000507077210 */ /* 0x000fe40007ffe0ff */
.L_x_691:
[----:B------:R-:W-:Y:S02]  /*1290*/  IABS R8, c[0x0][0x1c8] ;  /* 0x0000720000087a13 */ /* 0x000fe40000000000 */
[----:B------:R-:W-:Y:S02]  /*12a0*/  @P4 IADD3 R17, R3, R4, RZ ;  /* 0x0000000403114210 */ /* 0x000fe40007ffe0ff */
[----:B------:R-:W1:Y:S03]  /*12b0*/  I2F.RP R9, R8 ;  /* 0x0000000800097306 */ /* 0x000e660000209400 */
[----:B------:R-:W-:-:S04]  /*12c0*/  @P4 IMAD.WIDE.U32 R18, R17, c[0x0][0x1a0], RZ ;  /* 0x0000680011124a25 */ /* 0x000fc800078e00ff */
[----:B------:R-:W-:Y:S01]  /*12d0*/  @P4 IMAD R17, R17, c[0x0][0x1a4], R19 ;  /* 0x0000690011114a24 */ /* 0x000fe200078e0213 */
[----:B------:R-:W-:Y:S01]  /*12e0*/  @P4 MOV R20, R18 ;  /* 0x0000001200144202 */ /* 0x000fe20000000f00 */
[----:B-1----:R-:W1:Y:S02]  /*12f0*/  MUFU.RCP R12, R9 ;  /* 0x00000009000c7308 */ /* 0x002e640000001000 */
[----:B-1----:R-:W-:Y:S02]  /*1300*/  IADD3 R12, R12, 0xffffffe, RZ ;  /* 0x0ffffffe0c0c7810 */ /* 0x002fe40007ffe0ff */
[----:B------:R-:W-:-:S04]  /*1310*/  LEA R9, R134, 0xffffff80, 0x7 ;  /* 0xffffff8086097811 */ /* 0x000fc800078e38ff */
[----:B------:R-:W1:Y:S01]  /*1320*/  F2I.FTZ.U32.TRUNC.NTZ R13, R12 ;  /* 0x0000000c000d7305 */ /* 0x000e62000021f000 */
[----:B------:R-:W-:-:S04]  /*1330*/  IMAD.WIDE.U32 R6, R9, c[0x0][0x198], R6 ;  /* 0x0000660009067a25 */ /* 0x000fc800078e0006 */
[----:B-1----:R-:W-:Y:S01]  /*1340*/  IMAD.MOV R2, RZ, RZ, -R13 ;  /* 0x000000ffff027224 */ /* 0x002fe200078e0a0d */
[----:B------:R-:W-:-:S03]  /*1350*/  MOV R12, RZ ;  /* 0x000000ff000c7202 */ /* 0x000fc60000000f00 */
[----:B------:R-:W-:Y:S01]  /*1360*/  IMAD R5, R2, R8, RZ ;  /* 0x0000000802057224 */ /* 0x000fe200078e02ff */
[----:B------:R-:W-:-:S03]  /*1370*/  IABS R2, R16 ;  /* 0x0000001000027213 */ /* 0x000fc60000000000 */
[----:B------:R-:W-:-:S06]  /*1380*/  IMAD.HI.U32 R5, R13, R5, R12 ;  /* 0x000000050d057227 */ /* 0x000fcc00078e000c */
[----:B------:R-:W-:-:S04]  /*1390*/  IMAD.HI.U32 R11, R5, R2, RZ ;  /* 0x00000002050b7227 */ /* 0x000fc800078e00ff */
[----:B------:R-:W-:-:S04]  /*13a0*/  IMAD.MOV R5, RZ, RZ, -R11 ;  /* 0x000000ffff057224 */ /* 0x000fc800078e0a0b */
[----:B------:R-:W-:Y:S01]  /*13b0*/  IMAD R5, R8, R5, R2 ;  /* 0x0000000508057224 */ /* 0x000fe200078e0202 */
[----:B------:R-:W-:-:S04]  /*13c0*/  LOP3.LUT R2, R16, c[0x0][0x1c8], RZ, 0x3c, !PT ;  /* 0x0000720010027a12 */ /* 0x000fc800078e3cff */
[----:B------:R-:W-:Y:S02]  /*13d0*/  ISETP.GT.U32.AND P1, PT, R8, R5, PT ;  /* 0x000000050800720c */ /* 0x000fe40003f24070 */
[----:B------:R-:W-:-:S11]  /*13e0*/  ISETP.GE.AND P2, PT, R2, RZ, PT ;  /* 0x000000ff0200720c */ /* 0x000fd60003f46270 */
        /* <DEDUP_REMOVED lines=12> */
[----:B------:R-:W-:-:S04]  /*14b0*/  IMAD.WIDE.U32 R6, R11, c[0x0][0x1b0], R6 ;  /* 0x00006c000b067a25 */ /* 0x000fc800078e0006 */
[----:B------:R-:W-:-:S04]  /*14c0*/  IMAD R4, R2, c[0x0][0x1b0], RZ ;  /* 0x00006c0002047a24 */ /* 0x000fc800078e02ff */
[----:B------:R-:W-:-:S04]  /*14d0*/  IMAD R13, R11, c[0x0][0x1b4], R4 ;  /* 0x00006d000b0d7a24 */ /* 0x000fc800078e0204 */
[----:B------:R-:W-:Y:S01]  /*14e0*/  IMAD.IADD R13, R7, 0x1, R13 ;  /* 0x00000001070d7824 */ /* 0x000fe200078e020d */
[----:B------:R-:W-:Y:S05]  /*14f0*/  @P4 BRA `(.L_x_690) ;  /* 0x000000b000004947 */ /* 0x000fea0003800000 */
[----:B------:R-:W-:Y:S01]  /*1500*/  SHF.R.S32.HI R8, RZ, 0x1f, R3 ;  /* 0x0000001fff087819 */ /* 0x000fe20000011403 */
[----:B------:R-:W-:Y:S01]  /*1510*/  IMAD.WIDE.U32 R18, R3, c[0x0][0x1a0], RZ ;  /* 0x0000680003127a25 */ /* 0x000fe200078e00ff */
[----:B-----5:R-:W-:-:S03]  /*1520*/  SHF.R.S32.HI R4, RZ, 0x1f, R0 ;  /* 0x0000001fff047819 */ /* 0x020fc60000011400 */
[----:B------:R-:W-:-:S04]  /*1530*/  IMAD R8, R8, c[0x0][0x1a0], RZ ;  /* 0x0000680008087a24 */ /* 0x000fc800078e02ff */
[----:B------:R-:W-:Y:S02]  /*1540*/  IMAD R8, R3, c[0x0][0x1a4], R8 ;  /* 0x0000690003087a24 */ /* 0x000fe400078e0208 */
[----:B------:R-:W-:-:S03]  /*1550*/  IMAD R3, R4, c[0x0][0x188], RZ ;  /* 0x0000620004037a24 */ /* 0x000fc600078e02ff */
[----:B------:R-:W-:Y:S01]  /*1560*/  IADD3 R19, R19, R8, RZ ;  /* 0x0000000813137210 */ /* 0x000fe20007ffe0ff */
[----:B------:R-:W-:-:S04]  /*1570*/  IMAD R3, R0, c[0x0][0x18c], R3 ;  /* 0x0000630000037a24 */ /* 0x000fc800078e0203 */
[----:B------:R-:W-:-:S05]  /*1580*/  IMAD.WIDE.U32 R18, R0, c[0x0][0x188], R18 ;  /* 0x0000620000127a25 */ /* 0x000fca00078e0012 */
[----:B------:R-:W-:Y:S02]  /*1590*/  IADD3 R17, R19, R3, RZ ;  /* 0x0000000313117210 */ /* 0x000fe40007ffe0ff */
[----:B------:R-:W-:Y:S02]  /*15a0*/  MOV R20, R18 ;  /* 0x0000001200147202 */ /* 0x000fe40000000f00 */
.L_x_690:
[----:B------:R-:W-:Y:S01]  /*15b0*/  ISETP.NE.AND P1, PT, R212, -0x1, PT ;  /* 0xffffffffd400780c */ /* 0x000fe20003f25270 */
[----:B------:R-:W-:Y:S01]  /*15c0*/  IMAD.IADD R208, R217, 0x1, -R14 ;  /* 0x00000001d9d07824 */ /* 0x000fe200078e0a0e */
[----:B------:R-:W-:Y:S01]  /*15d0*/  SHF.R.S32.HI R3, RZ, 0x1f, R10 ;  /* 0x0000001fff037819 */ /* 0x000fe2000001140a */
[----:B------:R-:W-:Y:S01]  /*15e0*/  IMAD R2, R2, c[0x0][0x1b8], RZ ;  /* 0x00006e0002027a24 */ /* 0x000fe200078e02ff */
[----:B------:R-:W-:Y:S02]  /*15f0*/  BSSY B0, `(.L_x_692) ;  /* 0x000005c000007945 */ /* 0x000fe40003800000 */
[-C--:B------:R-:W-:Y:S01]  /*1600*/  LEA.HI R15, R3, R10.reuse, RZ, 0x3 ;  /* 0x0000000a030f7211 */ /* 0x080fe200078f18ff */
[----:B------:R-:W-:Y:S01]  /*1610*/  IMAD R2, R11, c[0x0][0x1bc], R2 ;  /* 0x00006f000b027a24 */ /* 0x000fe200078e0202 */
[----:B------:R-:W-:-:S02]  /*1620*/  LEA.HI R25, R3, R10, RZ, 0x4 ;  /* 0x0000000a03197211 */ /* 0x000fc400078f20ff */
[----:B------:R-:W-:Y:S02]  /*1630*/  SHF.R.S32.HI R222, RZ, 0x3, R15 ;  /* 0x00000003ffde7819 */ /* 0x000fe4000001140f */
[----:B------:R-:W-:Y:S01]  /*1640*/  LOP3.LUT R15, R15, 0xfffffff8, RZ, 0xc0, !PT ;  /* 0xfffffff80f0f7812 */ /* 0x000fe200078ec0ff */
[----:B------:R-:W-:Y:S01]  /*1650*/  @P1 IMAD.WIDE.U32 R18, R212, c[0x0][0x190], RZ ;  /* 0x00006400d4121a25 */ /* 0x000fe200078e00ff */
[----:B-----5:R-:W-:Y:S02]  /*1660*/  @!P1 SHF.R.S32.HI R0, RZ, 0x1f, R21 ;  /* 0x0000001fff009819 */ /* 0x020fe40000011415 */
[----:B------:R-:W-:Y:S01]  /*1670*/  SHF.R.S32.HI R223, RZ, 0x1f, R222 ;  /* 0x0000001fffdf7819 */ /* 0x000fe200000114de */
[----:B------:R-:W-:Y:S01]  /*1680*/  IMAD.IADD R206, R10, 0x1, -R15 ;  /* 0x000000010ace7824 */ /* 0x000fe200078e0a0f */
[----:B------:R-:W-:Y:S01]  /*1690*/  LOP3.LUT R15, R25, 0xfffffff0, RZ, 0xc0, !PT ;  /* 0xfffffff0190f7812 */ /* 0x000fe200078ec0ff */
[----:B------:R-:W-:Y:S01]  /*16a0*/  @!P1 IMAD R0, R0, c[0x0][0x178], RZ ;  /* 0x00005e0000009a24 */ /* 0x000fe200078e02ff */
[----:B------:R-:W-:Y:S01]  /*16b0*/  IADD3 R9, P2, R222, R9, RZ ;  /* 0x00000009de097210 */ /* 0x000fe20007f5e0ff */
[----:B------:R-:W-:Y:S01]  /*16c0*/  @P1 IMAD R7, R212, c[0x0][0x194], R19 ;  /* 0x00006500d4071a24 */ /* 0x000fe200078e0213 */
[----:B------:R-:W-:Y:S01]  /*16d0*/  SHF.L.U32 R218, R206, 0x3, RZ ;  /* 0x00000003ceda7819 */ /* 0x000fe200000006ff */
[----:B------:R-:W-:-:S02]  /*16e0*/  @P1 IMAD.MOV.U32 R8, RZ, RZ, R18 ;  /* 0x000000ffff081224 */ /* 0x000fc400078e0012 */
[C---:B------:R-:W-:Y:S01]  /*16f0*/  @!P1 IMAD.WIDE.U32 R18, R21.reuse, c[0x0][0x178], RZ ;  /* 0x00005e0015129a25 */ /* 0x040fe200078e00ff */
[----:B------:R-:W-:Y:S02]  /*1700*/  SHF.R.S32.HI R219, RZ, 0x1f, R218 ;  /* 0x0000001fffdb7819 */ /* 0x000fe400000114da */
[C---:B------:R-:W-:Y:S01]  /*1710*/  IADD3 R12, P3, R218.reuse, R6, RZ ;  /* 0x00000006da0c7210 */ /* 0x040fe20007f7e0ff */
[----:B------:R-:W-:Y:S01]  /*1720*/  @!P1 IMAD R0, R21, c[0x0][0x17c], R0 ;  /* 0x00005f0015009a24 */ /* 0x000fe200078e0200 */
[----:B------:R-:W-:Y:S01]  /*1730*/  IADD3 R209, R218, 0x40, RZ ;  /* 0x00000040dad17810 */ /* 0x000fe20007ffe0ff */
[----:B------:R-:W-:Y:S02]  /*1740*/  IMAD.IADD R15, R10, 0x1, -R15 ;  /* 0x000000010a0f7824 */ /* 0x000fe400078e0a0f */
[----:B------:R-:W-:Y:S02]  /*1750*/  @!P1 IMAD.IADD R7, R19, 0x1, R0 ;  /* 0x0000000113079824 */ /* 0x000fe400078e0200 */
[----:B------:R-:W-:Y:S01]  /*1760*/  IMAD.SHL.U32 R21, R222, 0x40, RZ ;  /* 0x00000040de157824 */ /* 0x000fe200078e00ff */
[----:B------:R-:W-:Y:S01]  /*1770*/  SHF.R.S32.HI R0, RZ, 0x1f, R15 ;  /* 0x0000001fff007819 */ /* 0x000fe2000001140f */
[----:B------:R-:W-:Y:S01]  /*1780*/  @!P1 IMAD.MOV.U32 R8, RZ, RZ, R18 ;  /* 0x000000ffff089224 */ /* 0x000fe200078e0012 */
[----:B------:R-:W-:Y:S01]  /*1790*/  IADD3 R20, P1, R218, R20, RZ ;  /* 0x00000014da147210 */ /* 0x000fe20007f3e0ff */
[----:B------:R-:W-:Y:S01]  /*17a0*/  IMAD.X R13, R219, 0x1, R13, P3 ;  /* 0x00000001db0d7824 */ /* 0x000fe200018e060d */
[----:B------:R-:W-:Y:S01]  /*17b0*/  LEA.HI R23, R0, R15, RZ, 0x3 ;  /* 0x0000000f00177211 */ /* 0x000fe200078f18ff */
[----:B------:R-:W-:Y:S01]  /*17c0*/  IMAD.WIDE R28, R29, 0x40, R222 ;  /* 0x000000401d1c7825 */ /* 0x000fe200078e02de */
[----:B------:R-:W-:-:S02]  /*17d0*/  LOP3.LUT R21, R21, 0x1c0, RZ, 0xc0, !PT ;  /* 0x000001c015157812 */ /* 0x000fc400078ec0ff */
[----:B------:R-:W-:Y:S01]  /*17e0*/  LOP3.LUT R4, R23, 0xfffffff8, RZ, 0xc0, !PT ;  /* 0xfffffff817047812 */ /* 0x000fe200078ec0ff */
[----:B------:R-:W-:Y:S01]  /*17f0*/  IMAD.WIDE.U32 R188, R222, c[0x0][0x198], R12 ;  /* 0x00006600debc7a25 */ /* 0x000fe200078e000c */
[----:B------:R-:W-:Y:S02]  /*1800*/  LOP3.LUT R19, R21, 0x38, R218, 0xf8, !PT ;  /* 0x0000003815137812 */ /* 0x000fe400078ef8da */
[----:B------:R-:W-:Y:S01]  /*1810*/  SHF.R.U32.HI R216, RZ, 0x3, R21 ;  /* 0x00000003ffd87819 */ /* 0x000fe20000011615 */
[----:B------:R-:W-:Y:S01]  /*1820*/  IMAD.IADD R4, R15, 0x1, -R4 ;  /* 0x000000010f047824 */ /* 0x000fe200078e0a04 */
[----:B------:R-:W-:Y:S02]  /*1830*/  IADD3.X R21, R219, R17, RZ, P1, !PT ;  /* 0x00000011db157210 */ /* 0x000fe40000ffe4ff */
[----:B------:R-:W-:Y:S02]  /*1840*/  SHF.R.S32.HI R0, RZ, 0x1f, R16 ;  /* 0x0000001fff007819 */ /* 0x000fe40000011410 */
[----:B------:R-:W-:Y:S01]  /*1850*/  IADD3 R6, P1, R218, R8, RZ ;  /* 0x00000008da067210 */ /* 0x000fe20007f3e0ff */
[----:B------:R-:W-:Y:S01]  /*1860*/  IMAD.WIDE.U32 R20, R11, c[0x0][0x1b8], R20 ;  /* 0x00006e000b147a25 */ /* 0x000fe200078e0014 */
[----:B------:R-:W-:-:S02]  /*1870*/  LOP3.LUT R216, R19, R216, RZ, 0x3c, !PT ;  /* 0x000000d813d87212 */ /* 0x000fc400078e3cff */
[----:B------:R-:W-:Y:S01]  /*1880*/  LEA.HI R19, R3, R10, RZ, 0x6 ;  /* 0x0000000a03137211 */ /* 0x000fe200078f30ff */
[----:B------:R-:W-:Y:S01]  /*1890*/  IMAD R27, R0, c[0x0][0x1a8], RZ ;  /* 0x00006a00001b7a24 */ /* 0x000fe200078e02ff */
[----:B------:R-:W-:Y:S01]  /*18a0*/  IADD3.X R0, R223, R5, RZ, P2, !PT ;  /* 0x00000005df007210 */ /* 0x000fe200017fe4ff */
[----:B------:R-:W-:Y:S01]  /*18b0*/  IMAD.X R7, R219, 0x1, R7, P1 ;  /* 0x00000001db077824 */ /* 0x000fe200008e0607 */
[----:B------:R-:W-:Y:S01]  /*18c0*/  R2P PR, R4, 0x6 ;  /* 0x0000000604007804 */ /* 0x000fe20000000000 */
[----:B------:R-:W-:Y:S01]  /*18d0*/  IMAD.SHL.U32 R19, R19, 0x8, RZ ;  /* 0x0000000813137824 */ /* 0x000fe200078e00ff */
[----:B------:R-:W-:Y:S01]  /*18e0*/  ISETP.GE.AND P3, PT, R222, R208, PT ;  /* 0x000000d0de00720c */ /* 0x000fe20003f66270 */
[----:B------:R-:W-:Y:S01]  /*18f0*/  IMAD.IADD R21, R21, 0x1, R2 ;  /* 0x0000000115157824 */ /* 0x000fe200078e0202 */
[----:B------:R-:W-:Y:S01]  /*1900*/  LEA.HI R12, R3, R10, RZ, 0x5 ;  /* 0x0000000a030c7211 */ /* 0x000fe200078f28ff */
[----:B------:R-:W-:Y:S01]  /*1910*/  IMAD R11, R223, c[0x0][0x198], RZ ;  /* 0x00006600df0b7a24 */ /* 0x000fe200078e02ff */
[----:B------:R-:W-:Y:S01]  /*1920*/  LOP3.LUT R216, R216, 0xfffffe00, R19, 0xf8, !PT ;  /* 0xfffffe00d8d87812 */ /* 0x000fe200078ef813 */
[----:B------:R-:W-:Y:S01]  /*1930*/  IMAD R0, R0, c[0x0][0x1a0], RZ ;  /* 0x0000680000007a24 */ /* 0x000fe200078e02ff */
[----:B------:R-:W-:Y:S01]  /*1940*/  MOV R3, 0x20 ;  /* 0x0000002000037802 */ /* 0x000fe20000000f00 */
[----:B------:R-:W-:-:S02]  /*1950*/  IMAD R27, R16, c[0x0][0x1ac], R27 ;  /* 0x00006b00101b7a24 */ /* 0x000fc400078e021b */
[----:B------:R-:W-:-:S04]  /*1960*/  IMAD.WIDE.U32 R16, R16, c[0x0][0x1a8], R6 ;  /* 0x00006a0010107a25 */ /* 0x000fc800078e0006 */
[----:B------:R-:W-:Y:S01]  /*1970*/  IMAD.WIDE.U32 R38, R9, c[0x0][0x1a0], R20 ;  /* 0x0000680009267a25 */ /* 0x000fe200078e0014 */
[----:B------:R-:W-:Y:S02]  /*1980*/  LOP3.LUT R21, R12, 0xffffffe0, RZ, 0xc0, !PT ;  /* 0xffffffe00c157812 */ /* 0x000fe400078ec0ff */
[----:B------:R-:W-:Y:S01]  /*1990*/  SHF.R.S32.HI R12, RZ, 0x5, R12 ;  /* 0x00000005ff0c7819 */ /* 0x000fe2000001140c */
[----:B------:R-:W-:Y:S01]  /*19a0*/  IMAD.MOV.U32 R6, RZ, RZ, 0x10 ;  /* 0x00000010ff067424 */ /* 0x000fe200078e00ff */
[----:B------:R-:W-:Y:S01]  /*19b0*/  IADD3 R27, R17, R27, RZ ;  /* 0x0000001b111b7210 */ /* 0x000fe20007ffe0ff */
[----:B------:R-:W-:Y:S02]  /*19c0*/  IMAD R11, R222, c[0x0][0x19c], R11 ;  /* 0x00006700de0b7a24 */ /* 0x000fe400078e020b */
[----:B------:R-:W-:Y:S01]  /*19d0*/  IMAD R5, R9, c[0x0][0x1a4], R0 ;  /* 0x0000690009057a24 */ /* 0x000fe200078e0200 */
[----:B------:R-:W-:Y:S01]  /*19e0*/  SEL R2, R6, 0xfffffff0, !P1 ;  /* 0xfffffff006027807 */ /* 0x000fe20004800000 */
[----:B------:R-:W-:Y:S01]  /*19f0*/  IMAD.IADD R189, R189, 0x1, R11 ;  /* 0x00000001bdbd7824 */ /* 0x000fe200078e020b */
[----:B------:R-:W-:Y:S01]  /*1a00*/  SEL R0, R3, 0xffffffe0, !P2 ;  /* 0xffffffe003007807 */ /* 0x000fe20005000000 */
[----:B------:R-:W-:-:S02]  /*1a10*/  IMAD.IADD R21, R10, 0x1, -R21 ;  /* 0x000000010a157824 */ /* 0x000fc400078e0a15 */
[----:B------:R-:W-:Y:S02]  /*1a20*/  IMAD.SHL.U32 R216, R216, 0x2, RZ ;  /* 0x00000002d8d87824 */ /* 0x000fe400078e00ff */
[----:B------:R-:W-:Y:S01]  /*1a30*/  IMAD.IADD R36, R39, 0x1, R5 ;  /* 0x0000000127247824 */ /* 0x000fe200078e0205 */
[----:B------:R-:W-:Y:S05]  /*1a40*/  @P3 BRA `(.L_x_693) ;  /* 0x0000016000003947 */ /* 0x000fea0003800000 */
[----:B------:R-:W-:Y:S01]  /*1a50*/  ISETP.GE.AND P3, PT, R218, c[0x0][0x220], PT ;  /* 0x00008800da007a0c */ /* 0x000fe20003f66270 */
[----:B------:R-:W-:Y:S01]  /*1a60*/  IMAD R5, R29, c[0x0][0x190], RZ ;  /* 0x000064001d057a24 */ /* 0x000fe200078e02ff */
[----:B------:R-:W-:Y:S01]  /*1a70*/  ISETP.GE.AND P2, PT, R209, c[0x0][0x220], PT ;  /* 0x00008800d1007a0c */ /* 0x000fe20003f46270 */
[----:B------:R-:W-:Y:S02]  /*1a80*/  IMAD.MOV.U32 R26, RZ, RZ, R16 ;  /* 0x000000ffff1a7224 */ /* 0x000fe400078e0010 */
[C---:B------:R-:W-:Y:S02]  /*1a90*/  IMAD R5, R28.reuse, c[0x0][0x194], R5 ;  /* 0x000065001c057a24 */ /* 0x040fe400078e0205 */
[----:B------:R-:W-:-:S05]  /*1aa0*/  IMAD.WIDE.U32 R8, R28, c[0x0][0x190], R26 ;  /* 0x000064001c087a25 */ /* 0x000fca00078e001a */
[----:B------:R-:W-:Y:S01]  /*1ab0*/  IADD3 R5, R9, R5, RZ ;  /* 0x0000000509057210 */ /* 0x000fe20007ffe0ff */
[----:B------:R1:W-:Y:S01]  /*1ac0*/  @P3 STS.128 [R216], RZ ;  /* 0x000000ffd8003388 */ /* 0x0003e20000000c00 */
[----:B------:R-:W-:-:S04]  /*1ad0*/  @!P3 LEA R18, P1, R8, c[0x0][0x160], 0x1 ;  /* 0x000058000812ba11 */ /* 0x000fc800078208ff */
[----:B------:R-:W-:-:S05]  /*1ae0*/  @!P3 LEA.HI.X R19, R8, c[0x0][0x164], R5, 0x1, P1 ;  /* 0x000059000813ba11 */ /* 0x000fca00008f0c05 */
[----:B------:R-:W-:Y:S01]  /*1af0*/  @!PT LDS RZ, [RZ] ;  /* 0x00000000fffff984 */ /* 0x000fe20000000800 */
[----:B------:R-:W-:Y:S01]  /*1b00*/  @!PT LDS RZ, [RZ] ;  /* 0x00000000fffff984 */ /* 0x000fe20000000800 */
[----:B------:R-:W-:Y:S01]  /*1b10*/  @!PT LDS RZ, [RZ] ;  /* 0x00000000fffff984 */ /* 0x000fe20000000800 */
[----:B------:R1:W-:Y:S04]  /*1b20*/  @!P3 LDGSTS.E.BYPASS.LTC128B.128 [R216], [R18.64] ;  /* 0x0000000012d8bfae */ /* 0x0003e8000b901d4c */
[----:B------:R1:W-:Y:S01]  /*1b30*/  @P2 STS.128 [R216+0x2000], RZ ;  /* 0x002000ffd8002388 */ /* 0x0003e20000000c00 */
[----:B------:R-:W-:Y:S05]  /*1b40*/  @P2 BRA `(.L_x_693) ;  /* 0x0000006000002947 */ /* 0x000fea0003800000 */
[----:B-1----:R-:W-:-:S04]  /*1b50*/  LEA R18, P1, R8, c[0x0][0x160], 0x1 ;  /* 0x0000580008127a11 */ /* 0x002fc800078208ff */
[----:B------:R-:W-:-:S05]  /*1b60*/  LEA.HI.X R19, R8, c[0x0][0x164], R5, 0x1, P1 ;  /* 0x0000590008137a11 */ /* 0x000fca00008f0c05 */
[----:B------:R-:W-:Y:S01]  /*1b70*/  @!PT LDS RZ, [RZ] ;  /* 0x00000000fffff984 */ /* 0x000fe20000000800 */
[----:B------:R-:W-:Y:S01]  /*1b80*/  @!PT LDS RZ, [RZ] ;  /* 0x00000000fffff984 */ /* 0x000fe20000000800 */
[----:B------:R-:W-:Y:S01]  /*1b90*/  @!PT LDS RZ, [RZ] ;  /* 0x00000000fffff984 */ /* 0x000fe20000000800 */
[----:B------:R1:W-:Y:S04]  /*1ba0*/  LDGSTS.E.BYPASS.LTC128B.128 [R216+0x2000], [R18.64+0x80] ;  /* 0x0200008012d87fae */ /* 0x0003e8000b901d4c */
.L_x_693:
[----:B------:R-:W-:Y:S05]  /*1bb0*/  BSYNC B0 ;  /* 0x0000000000007941 */ /* 0x000fea0003800000 */
.L_x_692:
[----:B-1----:R-:W-:Y:S01]  /*1bc0*/  IADD3 R19, R222, 0x10, RZ ;  /* 0x00000010de137810 */ /* 0x002fe20007ffe0ff */
[----:B------:R-:W-:Y:S03]  /*1bd0*/  BSSY B0, `(.L_x_694) ;  /* 0x000001c000007945 */ /* 0x000fe60003800000 */
[----:B------:R-:W-:-:S13]  /*1be0*/  ISETP.GE.AND P1, PT, R19, R208, PT ;  /* 0x000000d01300720c */ /* 0x000fda0003f26270 */
[----:B------:R-:W-:Y:S05]  /*1bf0*/  @P1 BRA `(.L_x_695) ;  /* 0x0000019000001947 */ /* 0x000fea0003800000 */
[----:B------:R-:W-:Y:S01]  /*1c00*/  IADD3 R8, P1, R28, 0x10, RZ ;  /* 0x000000101c087810 */ /* 0x000fe20007f3e0ff */
[----:B------:R-:W-:Y:S01]  /*1c10*/  IMAD.MOV.U32 R30, RZ, RZ, R16 ;  /* 0x000000ffff1e7224 */ /* 0x000fe200078e0010 */
[----:B------:R-:W-:Y:S02]  /*1c20*/  ISETP.GE.AND P2, PT, R218, c[0x0][0x220], PT ;  /* 0x00008800da007a0c */ /* 0x000fe40003f46270 */
[----:B------:R-:W-:Y:S01]  /*1c30*/  MOV R31, R27 ;  /* 0x0000001b001f7202 */ /* 0x000fe20000000f00 */
[----:B------:R-:W-:Y:S01]  /*1c40*/  IMAD.X R5, RZ, RZ, R29, P1 ;  /* 0x000000ffff057224 */ /* 0x000fe200008e061d */
[----:B------:R-:W-:-:S03]  /*1c50*/  ISETP.GE.AND P1, PT, R209, c[0x0][0x220], PT ;  /* 0x00008800d1007a0c */ /* 0x000fc60003f26270 */
[----:B------:R-:W-:Y:S02]  /*1c60*/  IMAD R5, R5, c[0x0][0x190], RZ ;  /* 0x0000640005057a24 */ /* 0x000fe400078e02ff */
[----:B------:R-:W-:-:S04]  /*1c70*/  IMAD.WIDE.U32 R30, R8, c[0x0][0x190], R30 ;  /* 0x00006400081e7a25 */ /* 0x000fc800078e001e */
[----:B------:R-:W-:Y:S01]  /*1c80*/  IMAD R5, R8, c[0x0][0x194], R5 ;  /* 0x0000650008057a24 */ /* 0x000fe200078e0205 */
[----:B------:R-:W-:Y:S01]  /*1c90*/  @!P2 LEA R8, P3, R30, c[0x0][0x160], 0x1 ;  /* 0x000058001e08aa11 */ /* 0x000fe200078608ff */
[----:B------:R1:W-:Y:S02]  /*1ca0*/  @P2 STS.128 [R216+0x800], RZ ;  /* 0x000800ffd8002388 */ /* 0x0003e40000000c00 */
[----:B------:R-:W-:-:S05]  /*1cb0*/  IMAD.IADD R5, R31, 0x1, R5 ;  /* 0x000000011f057824 */ /* 0x000fca00078e0205 */
[----:B------:R-:W-:-:S05]  /*1cc0*/  @!P2 LEA.HI.X R9, R30, c[0x0][0x164], R5, 0x1, P3 ;  /* 0x000059001e09aa11 */ /* 0x000fca00018f0c05 */
[----:B------:R-:W-:Y:S01]  /*1cd0*/  @!PT LDS RZ, [RZ] ;  /* 0x00000000fffff984 */ /* 0x000fe20000000800 */
[----:B------:R-:W-:Y:S01]  /*1ce0*/  @!PT LDS RZ, [RZ] ;  /* 0x00000000fffff984 */ /* 0x000fe20000000800 */
[----:B------:R-:W-:Y:S01]  /*1cf0*/  @!PT LDS RZ, [RZ] ;  /* 0x00000000fffff984 */ /* 0x000fe20000000800 */
[----:B------:R1:W-:Y:S04]  /*1d00*/  @!P2 LDGSTS.E.BYPASS.LTC128B.128 [R216+0x800], [R8.64] ;  /* 0x0080000008d8afae */ /* 0x0003e8000b901d4c */
        /* <DEDUP_REMOVED lines=8> */
.L_x_695:
[----:B------:R-:W-:Y:S05]  /*1d90*/  BSYNC B0 ;  /* 0x0000000000007941 */ /* 0x000fea0003800000 */
.L_x_694:
        /* <DEDUP_REMOVED lines=29> */
.L_x_697:
[----:B------:R-:W-:Y:S05]  /*1f70*/  BSYNC B0 ;  /* 0x0000000000007941 */ /* 0x000fea0003800000 */
.L_x_696:
[----:B------:R-:W-:Y:S01]  /*1f80*/  IADD3 R5, R222, 0x30, RZ ;  /* 0x00000030de057810 */ /* 0x000fe20007ffe0ff */
[----:B------:R-:W-:Y:S03]  /*1f90*/  BSSY B0, `(.L_x_698) ;  /* 0x000001b000007945 */ /* 0x000fe60003800000 */
[----:B------:R-:W-:-:S13]  /*1fa0*/  ISETP.GE.AND P1, PT, R5, R208, PT ;  /* 0x000000d00500720c */ /* 0x000fda0003f26270 */
[----:B------:R-:W-:Y:S05]  /*1fb0*/  @P1 BRA `(.L_x_699) ;  /* 0x0000018000001947 */ /* 0x000fea0003800000 */
[----:B------:R-:W-:Y:S02]  /*1fc0*/  IADD3 R8, P1, R28, 0x30, RZ ;  /* 0x000000301c087810 */ /* 0x000fe40007f3e0ff */
        /* <DEDUP_REMOVED lines=17> */
[----:B--2---:R-:W-:-:S04]  /*20e0*/  LEA R26, P1, R16, c[0x0][0x160], 0x1 ;  /* 0x00005800101a7a11 */ /* 0x004fc800078208ff */
[----:B------:R-:W-:-:S05]  /*20f0*/  LEA.HI.X R27, R16, c[0x0][0x164], R7, 0x1, P1 ;  /* 0x00005900101b7a11 */ /* 0x000fca00008f0c07 */
[----:B------:R-:W-:Y:S01]  /*2100*/  @!PT LDS RZ, [RZ] ;  /* 0x00000000fffff984 */ /* 0x000fe20000000800 */
[----:B------:R-:W-:Y:S01]  /*2110*/  @!PT LDS RZ, [RZ] ;  /* 0x00000000fffff984 */ /* 0x000fe20000000800 */
[----:B------:R-:W-:Y:S01]  /*2120*/  @!PT LDS RZ, [RZ] ;  /* 0x00000000fffff984 */ /* 0x000fe20000000800 */
[----:B------:R2:W-:Y:S04]  /*2130*/  LDGSTS.E.BYPASS.LTC128B.128 [R216+0x3800], [R26.64+0x80] ;  /* 0x038000801ad87fae */ /* 0x0005e8000b901d4c */
.L_x_699:
[----:B------:R-:W-:Y:S05]  /*2140*/  BSYNC B0 ;  /* 0x0000000000007941 */ /* 0x000fea0003800000 */
.L_x_698:
[----:B------:R-:W-:Y:S01]  /*2150*/  IADD3 R215, R134, -0x1, RZ ;  /* 0xffffffff86d77810 */ /* 0x000fe20007ffe0ff */
[----:B------:R-:W-:Y:S04]  /*2160*/  BSSY B0, `(.L_x_700) ;  /* 0x0000016000007945 */ /* 0x000fe80003800000 */
[----:B------:R-:W-:-:S04]  /*2170*/  IMAD.SHL.U32 R7, R215, 0x80, RZ ;  /* 0x00000080d7077824 */ /* 0x000fc800078e00ff */
[----:B------:R-:W-:-:S05]  /*2180*/  IMAD.IADD R8, R132, 0x1, -R7 ;  /* 0x0000000184087824 */ /* 0x000fca00078e0a07 */
[----:B------:R-:W-:-:S13]  /*2190*/  ISETP.GE.AND P1, PT, R222, R8, PT ;  /* 0x00000008de00720c */ /* 0x000fda0003f26270 */
[----:B------:R-:W-:Y:S05]  /*21a0*/  @P1 BRA `(.L_x_701) ;  /* 0x0000011000001947 */ /* 0x000fea0003800000 */
[----:B------:R-:W-:Y:S02]  /*21b0*/  ISETP.GE.AND P2, PT, R218, c[0x0][0x220], PT ;  /* 0x00008800da007a0c */ /* 0x000fe40003f46270 */
[----:B------:R-:W-:-:S11]  /*21c0*/  ISETP.GE.AND P1, PT, R209, c[0x0][0x220], PT ;  /* 0x00008800d1007a0c */ /* 0x000fd60003f26270 */
[C---:B------:R-:W-:Y:S01]  /*21d0*/  @!P2 LEA R16, P3, R188.reuse, c[0x0][0x168], 0x1 ;  /* 0x00005a00bc10aa11 */ /* 0x040fe200078608ff */
[----:B------:R3:W-:Y:S03]  /*21e0*/  @P2 STS.128 [R216+0x4000], RZ ;  /* 0x004000ffd8002388 */ /* 0x0007e60000000c00 */
[----:B------:R-:W-:-:S05]  /*21f0*/  @!P2 LEA.HI.X R17, R188, c[0x0][0x16c], R189, 0x1, P3 ;  /* 0x00005b00bc11aa11 */ /* 0x000fca00018f0cbd */
[----:B------:R-:W-:Y:S01]  /*2200*/  @!PT LDS RZ, [RZ] ;  /* 0x00000000fffff984 */ /* 0x000fe20000000800 */
[----:B------:R-:W-:Y:S01]  /*2210*/  @!PT LDS RZ, [RZ] ;  /* 0x00000000fffff984 */ /* 0x000fe20000000800 */
[----:B------:R-:W-:Y:S01]  /*2220*/  @!PT LDS RZ, [RZ] ;  /* 0x00000000fffff984 */ /* 0x000fe20000000800 */
[----:B------:R3:W-:Y:S04]  /*2230*/  @!P2 LDGSTS.E.BYPASS.LTC128B.128 [R216+0x4000], [R16.64] ;  /* 0x0400000010d8afae */ /* 0x0007e8000b901d4c */
[----:B------:R3:W-:Y:S01]  /*2240*/  @P1 STS.128 [R216+0x8000], RZ ;  /* 0x008000ffd8001388 */ /* 0x0007e20000000c00 */
[----:B------:R-:W-:Y:S05]  /*2250*/  @P1 BRA `(.L_x_701) ;  /* 0x0000006000001947 */ /* 0x000fea0003800000 */
[----:B---3--:R-:W-:-:S04]  /*2260*/  LEA R16, P1, R188, c[0x0][0x168], 0x1 ;  /* 0x00005a00bc107a11 */ /* 0x008fc800078208ff */
[----:B------:R-:W-:-:S05]  /*2270*/  LEA.HI.X R17, R188, c[0x0][0x16c], R189, 0x1, P1 ;  /* 0x00005b00bc117a11 */ /* 0x000fca00008f0cbd */
[----:B------:R-:W-:Y:S01]  /*2280*/  @!PT LDS RZ, [RZ] ;  /* 0x00000000fffff984 */ /* 0x000fe20000000800 */
[----:B------:R-:W-:Y:S01]  /*2290*/  @!PT LDS RZ, [RZ] ;  /* 0x00000000fffff984 */ /* 0x000fe20000000800 */
[----:B------:R-:W-:Y:S01]  /*22a0*/  @!PT LDS RZ, [RZ] ;  /* 0x00000000fffff984 */ /* 0x000fe20000000800 */
[----:B------:R3:W-:Y:S04]  /*22b0*/  LDGSTS.E.BYPASS.LTC128B.128 [R216+0x8000], [R16.64+0x80] ;  /* 0x0800008010d87fae */ /* 0x0007e8000b901d4c */
.L_x_701:
[----:B------:R-:W-:Y:S05]  /*22c0*/  BSYNC B0 ;  /* 0x0000000000007941 */ /* 0x000fea0003800000 */
.L_x_700:
[----:B------:R-:W-:Y:S01]  /*22d0*/  ISETP.GE.AND P1, PT, R19, R8, PT ;  /* 0x000000081300720c */ /* 0x000fe20003f26270 */
[----:B------:R-:W-:Y:S01]  /*22e0*/  IMAD.MOV.U32 R133, RZ, RZ, c[0x0][0x198] ;  /* 0x00006600ff857624 */ /* 0x000fe200078e00ff */
[----:B------:R-:W-:Y:S03]  /*22f0*/  BSSY B0, `(.L_x_702) ;  /* 0x0000017000007945 */ /* 0x000fe60003800000 */
[C---:B------:R-:W-:Y:S01]  /*2300*/  IMAD.SHL.U32 R211, R133.reuse, 0x10, RZ ;  /* 0x0000001085d37824 */ /* 0x040fe200078e00ff */
[----:B------:R-:W-:-:S07]  /*2310*/  SHF.L.U64.HI R210, R133, R220, c[0x0][0x19c] ;  /* 0x0000670085d27619 */ /* 0x000fce00000102dc */
[----:B------:R-:W-:Y:S05]  /*2320*/  @P1 BRA `(.L_x_703) ;  /* 0x0000013000001947 */ /* 0x000fea0003800000 */
[----:B------:R-:W-:Y:S02]  /*2330*/  ISETP.GE.AND P2, PT, R218, c[0x0][0x220], PT ;  /* 0x00008800da007a0c */ /* 0x000fe40003f46270 */
[----:B---3--:R-:W-:Y:S02]  /*2340*/  IADD3 R16, P3, R211, R188, RZ ;  /* 0x000000bcd3107210 */ /* 0x008fe40007f7e0ff */
[----:B------:R-:W-:-:S03]  /*2350*/  ISETP.GE.AND P1, PT, R209, c[0x0][0x220], PT ;  /* 0x00008800d1007a0c */ /* 0x000fc60003f26270 */
[----:B------:R-:W-:-:S06]  /*2360*/  IMAD.X R11, R210, 0x1, R189, P3 ;  /* 0x00000001d20b7824 */ /* 0x000fcc00018e06bd */
[C---:B--2---:R-:W-:Y:S01]  /*2370*/  @!P2 LEA R26, P3, R16.reuse, c[0x0][0x168], 0x1 ;  /* 0x00005a00101aaa11 */ /* 0x044fe200078608ff */
        /* <DEDUP_REMOVED lines=14> */
.L_x_703:
[----:B------:R-:W-:Y:S05]  /*2460*/  BSYNC B0 ;  /* 0x0000000000007941 */ /* 0x000fea0003800000 */
.L_x_702:
[----:B------:R-:W-:Y:S01]  /*2470*/  ISETP.GE.AND P1, PT, R9, R8, PT ;  /* 0x000000080900720c */ /* 0x000fe20003f26270 */
[----:B------:R-:W-:-:S12]  /*2480*/  BSSY B0, `(.L_x_704) ;  /* 0x0000016000007945 */ /* 0x000fd80003800000 */
[----:B------:R-:W-:Y:S05]  /*2490*/  @P1 BRA `(.L_x_705) ;  /* 0x0000014000001947 */ /* 0x000fea0003800000 */
[----:B------:R-:W-:Y:S01]  /*24a0*/  ISETP.GE.AND P2, PT, R218, c[0x0][0x220], PT ;  /* 0x00008800da007a0c */ /* 0x000fe20003f46270 */
[----:B------:R-:W-:Y:S01]  /*24b0*/  IMAD.MOV.U32 R18, RZ, RZ, c[0x0][0x19c] ;  /* 0x00006700ff127624 */ /* 0x000fe200078e00ff */
[----:B---3--:R-:W-:Y:S02]  /*24c0*/  LEA R16, P3, R133, R188, 0x5 ;  /* 0x000000bc85107211 */ /* 0x008fe400078628ff */
[----:B------:R-:W-:Y:S02]  /*24d0*/  ISETP.GE.AND P1, PT, R209, c[0x0][0x220], PT ;  /* 0x00008800d1007a0c */ /* 0x000fe40003f26270 */
[----:B------:R-:W-:-:S07]  /*24e0*/  LEA.HI.X R11, R133, R189, R18, 0x5, P3 ;  /* 0x000000bd850b7211 */ /* 0x000fce00018f2c12 */
        /* <DEDUP_REMOVED lines=15> */
.L_x_705:
[----:B------:R-:W-:Y:S05]  /*25e0*/  BSYNC B0 ;  /* 0x0000000000007941 */ /* 0x000fea0003800000 */
.L_x_704:
[----:B------:R-:W-:Y:S01]  /*25f0*/  ISETP.GE.AND P1, PT, R5, R8, PT ;  /* 0x000000080500720c */ /* 0x000fe20003f26270 */
[----:B------:R-:W-:-:S12]  /*2600*/  BSSY B0, `(.L_x_706) ;  /* 0x0000017000007945 */ /* 0x000fd80003800000 */
[----:B------:R-:W-:Y:S05]  /*2610*/  @P1 BRA `(.L_x_707) ;  /* 0x0000015000001947 */ /* 0x000fea0003800000 */
[----:B------:R-:W-:Y:S01]  /*2620*/  ISETP.GE.AND P2, PT, R218, c[0x0][0x220], PT ;  /* 0x00008800da007a0c */ /* 0x000fe20003f46270 */
[----:B------:R-:W-:Y:S01]  /*2630*/  ULDC UR4, c[0x0][0x19c] ;  /* 0x0000670000047ab9 */ /* 0x000fe20000000800 */
[----:B--2---:R-:W-:Y:S01]  /*2640*/  IMAD.WIDE.U32 R26, R133, 0x30, R188 ;  /* 0x00000030851a7825 */ /* 0x004fe200078e00bc */
[----:B------:R-:W-:Y:S01]  /*2650*/  UIMAD UR4, UR4, 0x30, URZ ;  /* 0x00000030040478a4 */ /* 0x000fe2000f8e023f */
[----:B------:R-:W-:-:S05]  /*2660*/  ISETP.GE.AND P1, PT, R209, c[0x0][0x220], PT ;  /* 0x00008800d1007a0c */ /* 0x000fca0003f26270 */
[----:B------:R-:W-:-:S04]  /*2670*/  IADD3 R11, R27, UR4, RZ ;  /* 0x000000041b0b7c10 */ /* 0x000fc8000fffe0ff */
[C---:B---3--:R-:W-:Y:S01]  /*2680*/  @!P2 LEA R16, P3, R26.reuse, c[0x0][0x168], 0x1 ;  /* 0x00005a001a10aa11 */ /* 0x048fe200078608ff */
        /* <DEDUP_REMOVED lines=14> */
.L_x_707:
[----:B------:R-:W-:Y:S05]  /*2770*/  BSYNC B0 ;  /* 0x0000000000007941 */ /* 0x000fea0003800000 */
.L_x_706:
[----:B--23--:R-:W-:Y:S01]  /*2780*/  IADD3 R17, R222, 0x40, RZ ;  /* 0x00000040de117810 */ /* 0x00cfe20007ffe0ff */
[----:B------:R-:W-:Y:S03]  /*2790*/  BSSY B0, `(.L_x_708) ;  /* 0x0000017000007945 */ /* 0x000fe60003800000 */
[----:B------:R-:W-:-:S13]  /*27a0*/  ISETP.GE.AND P1, PT, R17, R8, PT ;  /* 0x000000081100720c */ /* 0x000fda0003f26270 */
[----:B------:R-:W-:Y:S05]  /*27b0*/  @P1 BRA `(.L_x_709) ;  /* 0x0000014000001947 */ /* 0x000fea0003800000 */
[----:B------:R-:W-:Y:S01]  /*27c0*/  ISETP.GE.AND P2, PT, R218, c[0x0][0x220], PT ;  /* 0x00008800da007a0c */ /* 0x000fe20003f46270 */
[----:B------:R-:W-:Y:S01]  /*27d0*/  IMAD.MOV.U32 R16, RZ, RZ, c[0x0][0x19c] ;  /* 0x00006700ff107624 */ /* 0x000fe200078e00ff */
[----:B------:R-:W-:Y:S02]  /*27e0*/  LEA R11, P3, R133, R188, 0x6 ;  /* 0x000000bc850b7211 */ /* 0x000fe400078630ff */
[----:B------:R-:W-:Y:S02]  /*27f0*/  ISETP.GE.AND P1, PT, R209, c[0x0][0x220], PT ;  /* 0x00008800d1007a0c */ /* 0x000fe40003f26270 */
[----:B------:R-:W-:-:S07]  /*2800*/  LEA.HI.X R16, R133, R189, R16, 0x6, P3 ;  /* 0x000000bd85107211 */ /* 0x000fce00018f3410 */
        /* <DEDUP_REMOVED lines=15> */
.L_x_709:
[----:B------:R-:W-:Y:S05]  /*2900*/  BSYNC B0 ;  /* 0x0000000000007941 */ /* 0x000fea0003800000 */
.L_x_708:
[----:B------:R-:W-:Y:S01]  /*2910*/  IADD3 R15, R222, 0x50, RZ ;  /* 0x00000050de0f7810 */ /* 0x000fe20007ffe0ff */
[----:B------:R-:W-:Y:S03]  /*2920*/  BSSY B0, `(.L_x_710) ;  /* 0x0000018000007945 */ /* 0x000fe60003800000 */
[----:B------:R-:W-:-:S13]  /*2930*/  ISETP.GE.AND P1, PT, R15, R8, PT ;  /* 0x000000080f00720c */ /* 0x000fda0003f26270 */
[----:B------:R-:W-:Y:S05]  /*2940*/  @P1 BRA `(.L_x_711) ;  /* 0x0000015000001947 */ /* 0x000fea0003800000 */
[----:B------:R-:W-:Y:S01]  /*2950*/  ISETP.GE.AND P2, PT, R218, c[0x0][0x220], PT ;  /* 0x00008800da007a0c */ /* 0x000fe20003f46270 */
[----:B------:R-:W-:Y:S01]  /*2960*/  ULDC UR4, c[0x0][0x19c] ;  /* 0x0000670000047ab9 */ /* 0x000fe20000000800 */
[----:B------:R-:W-:Y:S01]  /*2970*/  IMAD.WIDE.U32 R28, R133, 0x50, R188 ;  /* 0x00000050851c7825 */ /* 0x000fe200078e00bc */
[----:B------:R-:W-:Y:S01]  /*2980*/  UIMAD UR4, UR4, 0x50, URZ ;  /* 0x00000050040478a4 */ /* 0x000fe2000f8e023f */
[----:B------:R-:W-:-:S05]  /*2990*/  ISETP.GE.AND P1, PT, R209, c[0x0][0x220], PT ;  /* 0x00008800d1007a0c */ /* 0x000fca0003f26270 */
[----:B------:R-:W-:-:S04]  /*29a0*/  IADD3 R11, R29, UR4, RZ ;  /* 0x000000041d0b7c10 */ /* 0x000fc8000fffe0ff */
        /* <DEDUP_REMOVED lines=15> */
.L_x_711:
[----:B------:R-:W-:Y:S05]  /*2aa0*/  BSYNC B0 ;  /* 0x0000000000007941 */ /* 0x000fea0003800000 */
.L_x_710:
        /* <DEDUP_REMOVED lines=25> */
.L_x_713:
[----:B------:R-:W-:Y:S05]  /*2c40*/  BSYNC B0 ;  /* 0x0000000000007941 */ /* 0x000fea0003800000 */
.L_x_712:
        /* <DEDUP_REMOVED lines=25> */
.L_x_715:
[----:B------:R-:W-:Y:S05]  /*2de0*/  BSYNC B0 ;  /* 0x0000000000007941 */ /* 0x000fea0003800000 */
.L_x_714:
[----:B------:R-:W0:Y:S01]  /*2df0*/  LDGDEPBAR ;  /* 0x00000000000079af */ /* 0x000e220000000000 */
[----:B------:R-:W-:Y:S01]  /*2e00*/  SHF.R.S32.HI R16, RZ, 0x4, R25 ;  /* 0x00000004ff107819 */ /* 0x000fe20000011419 */
[----:B------:R-:W-:Y:S01]  /*2e10*/  IMAD.SHL.U32 R4, R4, 0x40, RZ ;  /* 0x0000004004047824 */ /* 0x000fe200078e00ff */
[C---:B------:R-:W-:Y:S01]  /*2e20*/  ISETP.GE.AND P2, PT, R222.reuse, R8, PT ;  /* 0x00000008de00720c */ /* 0x040fe20003f46270 */
[----:B------:R-:W-:Y:S01]  /*2e30*/  IMAD.SHL.U32 R23, R23, 0x40, RZ ;  /* 0x0000004017177824 */ /* 0x000fe200078e00ff */
[----:B------:R-:W-:Y:S01]  /*2e40*/  LEA.HI R25, R25, R16, RZ, 0x1 ;  /* 0x0000001019197211 */ /* 0x000fe200078f08ff */
[----:B------:R-:W-:Y:S01]  /*2e50*/  IMAD.SHL.U32 R29, R222, 0x8, RZ ;  /* 0x00000008de1d7824 */ /* 0x000fe200078e00ff */
[----:B------:R-:W-:Y:S01]  /*2e60*/  SHF.R.S32.HI R214, RZ, 0x1f, R21 ;  /* 0x0000001fffd67819 */ /* 0x000fe20000011415 */
[----:B------:R-:W-:Y:S01]  /*2e70*/  IMAD.SHL.U32 R190, R10, 0x2, RZ ;  /* 0x000000020abe7824 */ /* 0x000fe200078e00ff */
[----:B------:R-:W-:Y:S01]  /*2e80*/  LOP3.LUT R25, R25, 0xfffffffe, RZ, 0xc0, !PT ;  /* 0xfffffffe19197812 */ /* 0x000fe200078ec0ff */
[----:B------:R-:W-:Y:S01]  /*2e90*/  BSSY B0, `(.L_x_716) ;  /* 0x0000035000007945 */ /* 0x000fe20003800000 */
[----:B------:R-:W-:-:S02]  /*2ea0*/  LEA.HI R214, R214, R21, RZ, 0x2 ;  /* 0x00000015d6d67211 */ /* 0x000fc400078f10ff */
[----:B------:R-:W-:Y:S01]  /*2eb0*/  SHF.R.S32.HI R21, RZ, 0x1f, R12 ;  /* 0x0000001fff157819 */ /* 0x000fe2000001140c */
[----:B------:R-:W-:Y:S01]  /*2ec0*/  IMAD.IADD R25, R16, 0x1, -R25 ;  /* 0x0000000110197824 */ /* 0x000fe200078e0a19 */
[C---:B------:R-:W-:Y:S02]  /*2ed0*/  LOP3.LUT P4, RZ, R206.reuse, 0x4, RZ, 0xc0, !PT ;  /* 0x00000004ceff7812 */ /* 0x040fe4000788c0ff */
[C---:B------:R-:W-:Y:S01]  /*2ee0*/  LOP3.LUT P3, RZ, R206.reuse, 0x2, RZ, 0xc0, !PT ;  /* 0x00000002ceff7812 */ /* 0x040fe2000786c0ff */
[----:B------:R-:W-:Y:S01]  /*2ef0*/  IMAD.SHL.U32 R206, R206, 0x40, RZ ;  /* 0x00000040cece7824 */ /* 0x000fe200078e00ff */
[----:B------:R-:W-:Y:S01]  /*2f00*/  LOP3.LUT R4, R4, 0x1c0, RZ, 0xc0, !PT ;  /* 0x000001c004047812 */ /* 0x000fe200078ec0ff */
[----:B--2---:R-:W-:Y:S01]  /*2f10*/  IMAD.SHL.U32 R27, R25, 0x8, RZ ;  /* 0x00000008191b7824 */ /* 0x004fe200078e00ff */
[----:B------:R-:W-:Y:S02]  /*2f20*/  LEA.HI R21, R21, R12, RZ, 0x2 ;  /* 0x0000000c15157211 */ /* 0x000fe400078f10ff */
[----:B------:R-:W-:Y:S01]  /*2f30*/  LOP3.LUT R206, R206, 0x1c0, RZ, 0xc0, !PT ;  /* 0x000001c0cece7812 */ /* 0x000fe200078ec0ff */
[----:B------:R-:W-:-:S04]  /*2f40*/  DEPBAR.LE SB0, 0x0 ;  /* 0x000080000000791a */ /* 0x000fc80000000000 */
[----:B------:R-:W-:Y:S01]  /*2f50*/  BAR.SYNC.DEFER_BLOCKING 0x0 ;  /* 0x0000000000007b1d */ /* 0x000fe20000010000 */
[----:B------:R-:W-:Y:S02]  /*2f60*/  LOP3.LUT R27, R4, 0x8, R27, 0xf8, !PT ;  /* 0x00000008041b7812 */ /* 0x000fe400078ef81b */
[----:B------:R-:W-:Y:S01]  /*2f70*/  LOP3.LUT R213, R21, 0xfffffffc, RZ, 0xc0, !PT ;  /* 0xfffffffc15d57812 */ /* 0x000fe200078ec0ff */
[C---:B------:R-:W-:Y:S01]  /*2f80*/  IMAD R21, R12.reuse, 0x10, R14 ;  /* 0x000000100c157824 */ /* 0x040fe200078e020e */
[----:B------:R-:W-:Y:S02]  /*2f90*/  SHF.R.U32.HI R4, RZ, 0x3, R4 ;  /* 0x00000003ff047819 */ /* 0x000fe40000011604 */
[----:B------:R-:W-:Y:S01]  /*2fa0*/  LOP3.LUT R23, R23, 0xfffffe00, RZ, 0xc0, !PT ;  /* 0xfffffe0017177812 */ /* 0x000fe200078ec0ff */
[----:B------:R-:W-:Y:S01]  /*2fb0*/  IMAD.IADD R213, R12, 0x1, -R213 ;  /* 0x000000010cd57824 */ /* 0x000fe200078e0ad5 */
[----:B------:R-:W-:Y:S02]  /*2fc0*/  SHF.R.S32.HI R214, RZ, 0x2, R214 ;  /* 0x00000002ffd67819 */ /* 0x000fe400000114d6 */
[----:B------:R-:W-:Y:S01]  /*2fd0*/  LOP3.LUT R29, R206, 0x8, R29, 0xf8, !PT ;  /* 0x00000008ce1d7812 */ /* 0x000fe200078ef81d */
[----:B------:R-:W-:Y:S01]  /*2fe0*/  IMAD R207, R12, 0x400, R23 ;  /* 0x000004000ccf7824 */ /* 0x000fe200078e0217 */
[----:B------:R-:W-:-:S02]  /*2ff0*/  SHF.R.U32.HI R206, RZ, 0x3, R206 ;  /* 0x00000003ffce7819 */ /* 0x000fc400000116ce */
[----:B------:R-:W-:Y:S02]  /*3000*/  LOP3.LUT R4, R27, R4, RZ, 0x3c, !PT ;  /* 0x000000041b047212 */ /* 0x000fe400078e3cff */
[----:B------:R-:W-:Y:S02]  /*3010*/  IADD3 R21, R21, 0x1, R214 ;  /* 0x0000000115157810 */ /* 0x000fe40007ffe0d6 */
[----:B------:R-:W-:Y:S01]  /*3020*/  LOP3.LUT R206, R29, R206, RZ, 0x3c, !PT ;  /* 0x000000ce1dce7212 */ /* 0x000fe200078e3cff */
[----:B------:R-:W-:Y:S01]  /*3030*/  IMAD.IADD R207, R4, 0x1, R207 ;  /* 0x0000000104cf7824 */ /* 0x000fe200078e02cf */
[----:B------:R-:W-:Y:S02]  /*3040*/  LEA R172, P1, R38, c[0x0][0x170], 0x1 ;  /* 0x00005c0026ac7a11 */ /* 0x000fe400078208ff */
[----:B------:R-:W-:Y:S01]  /*3050*/  IADD3 R37, R132, R21, -R217 ;  /* 0x0000001584257210 */ /* 0x000fe20007ffe8d9 */
[----:B------:R2:W-:Y:S01]  /*3060*/  @P2 STS.128 [R216+0xc000], RZ ;  /* 0x00c000ffd8002388 */ /* 0x0005e20000000c00 */
[----:B------:R-:W-:Y:S01]  /*3070*/  IMAD R206, R25, 0x200, R206 ;  /* 0x0000020019ce7824 */ /* 0x000fe200078e02ce */
[----:B------:R-:W-:Y:S01]  /*3080*/  LOP3.LUT R4, R4, R23, RZ, 0xfc, !PT ;  /* 0x0000001704047212 */ /* 0x000fe200078efcff */
[----:B------:R-:W-:Y:S01]  /*3090*/  IMAD.SHL.U32 R207, R207, 0x2, RZ ;  /* 0x00000002cfcf7824 */ /* 0x000fe200078e00ff */
[----:B------:R2:W-:Y:S01]  /*30a0*/  @P2 STS.128 [R216+0x10000], RZ ;  /* 0x010000ffd8002388 */ /* 0x0005e20000000c00 */
[----:B------:R-:W-:-:S02]  /*30b0*/  SEL R3, R3, 0xffffffe0, !P4 ;  /* 0xffffffe003037807 */ /* 0x000fc40006000000 */
[----:B------:R-:W-:Y:S02]  /*30c0*/  LOP3.LUT R190, R190, 0x6, RZ, 0xc0, !PT ;  /* 0x00000006bebe7812 */ /* 0x000fe400078ec0ff */
[----:B------:R-:W-:Y:S02]  /*30d0*/  SEL R6, R6, 0xfffffff0, !P3 ;  /* 0xfffffff006067807 */ /* 0x000fe40005800000 */
[----:B------:R-:W-:Y:S02]  /*30e0*/  LEA.HI.X R173, R38, c[0x0][0x174], R36, 0x1, P1 ;  /* 0x00005d0026ad7a11 */ /* 0x000fe400008f0c24 */
[----:B------:R-:W-:Y:S01]  /*30f0*/  IADD3 R37, R37, c[0x0][0x2e8], RZ ;  /* 0x0000ba0025257a10 */ /* 0x000fe20007ffe0ff */
[----:B------:R-:W-:Y:S05]  /*3100*/  @P2 BRA `(.L_x_717) ;  /* 0x000000d000002947 */ /* 0x000fea0003800000 */
[----:B------:R-:W-:Y:S02]  /*3110*/  ISETP.GE.AND P2, PT, R218, c[0x0][0x220], PT ;  /* 0x00008800da007a0c */ /* 0x000fe40003f46270 */
[----:B------:R-:W-:-:S11]  /*3120*/  ISETP.GE.AND P1, PT, R209, c[0x0][0x220], PT ;  /* 0x00008800d1007a0c */ /* 0x000fd60003f26270 */
[----:B------:R3:W-:Y:S04]  /*3130*/  @P2 STS.128 [R216+0xc000], RZ ;  /* 0x00c000ffd8002388 */ /* 0x0007e80000000c00 */
[----:B------:R-:W-:Y:S01]  /*3140*/  @!PT LDS RZ, [RZ] ;  /* 0x00000000fffff984 */ /* 0x000fe20000000800 */
[----:B------:R-:W-:Y:S01]  /*3150*/  @!PT LDS RZ, [RZ] ;  /* 0x00000000fffff984 */ /* 0x000fe20000000800 */
[----:B------:R-:W-:Y:S01]  /*3160*/  @!PT LDS RZ, [RZ] ;  /* 0x00000000fffff984 */ /* 0x000fe20000000800 */
[----:B------:R3:W-:Y:S04]  /*3170*/  @!P2 LDGSTS.E.BYPASS.LTC128B.128 [R216+0xc000], [R172.64] ;  /* 0x0c000000acd8afae */ /* 0x0007e8000b901d4c */
[----:B------:R3:W-:Y:S01]  /*3180*/  @P1 STS.128 [R216+0x10000], RZ ;  /* 0x010000ffd8001388 */ /* 0x0007e20000000c00 */
[----:B------:R-:W-:Y:S05]  /*3190*/  @P1 BRA `(.L_x_717) ;  /* 0x0000004000001947 */ /* 0x000fea0003800000 */
[----:B------:R-:W-:Y:S01]  /*31a0*/  @!PT LDS RZ, [RZ] ;  /* 0x00000000fffff984 */ /* 0x000fe20000000800 */
[----:B------:R-:W-:Y:S01]  /*31b0*/  @!PT LDS RZ, [RZ] ;  /* 0x00000000fffff984 */ /* 0x000fe20000000800 */
[----:B------:R-:W-:Y:S01]  /*31c0*/  @!PT LDS RZ, [RZ] ;  /* 0x00000000fffff984 */ /* 0x000fe20000000800 */
[----:B------:R4:W-:Y:S02]  /*31d0*/  LDGSTS.E.BYPASS.LTC128B.128 [R216+0x10000], [R172.64+0x80] ;  /* 0x10000080acd87fae */ /* 0x0009e4000b901d4c */
.L_x_717:
[----:B------:R-:W-:Y:S05]  /*31e0*/  BSYNC B0 ;  /* 0x0000000000007941 */ /* 0x000fea0003800000 */
.L_x_716:
[----:B------:R-:W-:Y:S01]  /*31f0*/  ISETP.GE.AND P1, PT, R19, R8, PT ;  /* 0x000000081300720c */ /* 0x000fe20003f26270 */
[----:B------:R-:W-:Y:S01]  /*3200*/  IMAD.MOV.U32 R191, RZ, RZ, c[0x0][0x1a0] ;  /* 0x00006800ffbf7624 */ /* 0x000fe200078e00ff */
[----:B------:R-:W-:Y:S03]  /*3210*/  BSSY B0, `(.L_x_718) ;  /* 0x0000017000007945 */ /* 0x000fe60003800000 */
[C---:B------:R-:W-:Y:S01]  /*3220*/  IMAD.SHL.U32 R221, R191.reuse, 0x10, RZ ;  /* 0x00000010bfdd7824 */ /* 0x040fe200078e00ff */
[----:B------:R-:W-:-:S07]  /*3230*/  SHF.L.U64.HI R220, R191, R220, c[0x0][0x1a4] ;  /* 0x00006900bfdc7619 */ /* 0x000fce00000102dc */
[----:B------:R1:W-:Y:S04]  /*3240*/  @P1 STS.128 [R216+0xc800], RZ ;  /* 0x00c800ffd8001388 */ /* 0x0003e80000000c00 */
[----:B------:R1:W-:Y:S01]  /*3250*/  @P1 STS.128 [R216+0x10800], RZ ;  /* 0x010800ffd8001388 */ /* 0x0003e20000000c00 */
[----:B------:R-:W-:Y:S05]  /*3260*/  @P1 BRA `(.L_x_719) ;  /* 0x0000011000001947 */ /* 0x000fea0003800000 */
[----:B------:R-:W-:Y:S02]  /*3270*/  ISETP.GE.AND P2, PT, R218, c[0x0][0x220], PT ;  /* 0x00008800da007a0c */ /* 0x000fe40003f46270 */
[----:B------:R-:W-:-:S11]  /*3280*/  ISETP.GE.AND P1, PT, R209, c[0x0][0x220], PT ;  /* 0x00008800d1007a0c */ /* 0x000fd60003f26270 */
[C---:B------:R-:W-:Y:S01]  /*3290*/  @!P2 LEA R18, P3, R221.reuse, R172, 0x1 ;  /* 0x000000acdd12a211 */ /* 0x040fe200078608ff */
[----:B------:R1:W-:Y:S03]  /*32a0*/  @P2 STS.128 [R216+0xc800], RZ ;  /* 0x00c800ffd8002388 */ /* 0x0003e60000000c00 */
[----:B------:R-:W-:-:S05]  /*32b0*/  @!P2 LEA.HI.X R19, R221, R173, R220, 0x1, P3 ;  /* 0x000000addd13a211 */ /* 0x000fca00018f0cdc */
[----:B------:R-:W-:Y:S01]  /*32c0*/  @!PT LDS RZ, [RZ] ;  /* 0x00000000fffff984 */ /* 0x000fe20000000800 */
[----:B------:R-:W-:Y:S01]  /*32d0*/  @!PT LDS RZ, [RZ] ;  /* 0x00000000fffff984 */ /* 0x000fe20000000800 */
[----:B------:R-:W-:Y:S01]  /*32e0*/  @!PT LDS RZ, [RZ] ;  /* 0x00000000fffff984 */ /* 0x000fe20000000800 */
[----:B------:R1:W-:Y:S04]  /*32f0*/  @!P2 LDGSTS.E.BYPASS.LTC128B.128 [R216+0xc800], [R18.64] ;  /* 0x0c80000012d8afae */ /* 0x0003e8000b901d4c */
[----:B------:R1:W-:Y:S01]  /*3300*/  @P1 STS.128 [R216+0x10800], RZ ;  /* 0x010800ffd8001388 */ /* 0x0003e20000000c00 */
[----:B------:R-:W-:Y:S05]  /*3310*/  @P1 BRA `(.L_x_719) ;  /* 0x0000006000001947 */ /* 0x000fea0003800000 */
[----:B-1----:R-:W-:-:S04]  /*3320*/  LEA R18, P1, R221, R172, 0x1 ;  /* 0x000000acdd127211 */ /* 0x002fc800078208ff */
[----:B------:R-:W-:-:S05]  /*3330*/  LEA.HI.X R19, R221, R173, R220, 0x1, P1 ;  /* 0x000000addd137211 */ /* 0x000fca00008f0cdc */
[----:B------:R-:W-:Y:S01]  /*3340*/  @!PT LDS RZ, [RZ] ;  /* 0x00000000fffff984 */ /* 0x000fe20000000800 */
[----:B------:R-:W-:Y:S01]  /*3350*/  @!PT LDS RZ, [RZ] ;  /* 0x00000000fffff984 */ /* 0x000fe20000000800 */
[----:B------:R-:W-:Y:S01]  /*3360*/  @!PT LDS RZ, [RZ] ;  /* 0x00000000fffff984 */ /* 0x000fe20000000800 */
[----:B------:R1:W-:Y:S04]  /*3370*/  LDGSTS.E.BYPASS.LTC128B.128 [R216+0x10800], [R18.64+0x80] ;  /* 0x1080008012d87fae */ /* 0x0003e8000b901d4c */
.L_x_719:
[----:B------:R-:W-:Y:S05]  /*3380*/  BSYNC B0 ;  /* 0x0000000000007941 */ /* 0x000fea0003800000 */
.L_x_718:
[----:B------:R-:W-:Y:S01]  /*3390*/  ISETP.GE.AND P1, PT, R9, R8, PT ;  /* 0x000000080900720c */ /* 0x000fe20003f26270 */
[----:B------:R-:W-:-:S12]  /*33a0*/  BSSY B0, `(.L_x_720) ;  /* 0x0000018000007945 */ /* 0x000fd80003800000 */
[----:B------:R1:W-:Y:S04]  /*33b0*/  @P1 STS.128 [R216+0xd000], RZ ;  /* 0x00d000ffd8001388 */ /* 0x0003e80000000c00 */
[----:B------:R1:W-:Y:S01]  /*33c0*/  @P1 STS.128 [R216+0x11000], RZ ;  /* 0x011000ffd8001388 */ /* 0x0003e20000000c00 */
[----:B------:R-:W-:Y:S05]  /*33d0*/  @P1 BRA `(.L_x_721) ;  /* 0x0000014000001947 */ /* 0x000fea0003800000 */
[----:B------:R-:W-:Y:S01]  /*33e0*/  ISETP.GE.AND P2, PT, R218, c[0x0][0x220], PT ;  /* 0x00008800da007a0c */ /* 0x000fe20003f46270 */
[----:B------:R-:W-:Y:S01]  /*33f0*/  IMAD.MOV.U32 R10, RZ, RZ, 0x5 ;  /* 0x00000005ff0a7424 */ /* 0x000fe200078e00ff */
[----:B------:R-:W-:Y:S01]  /*3400*/  ISETP.GE.AND P1, PT, R209, c[0x0][0x220], PT ;  /* 0x00008800d1007a0c */ /* 0x000fe20003f26270 */
[----:B------:R-:W-:-:S03]  /*3410*/  IMAD.SHL.U32 R9, R191, 0x20, RZ ;  /* 0x00000020bf097824 */ /* 0x000fc600078e00ff */
[----:B------:R-:W-:-:S07]  /*3420*/  SHF.L.U64.HI R10, R191, R10, c[0x0][0x1a4] ;  /* 0x00006900bf0a7619 */ /* 0x000fce000001020a */
[C---:B-1----:R-:W-:Y:S01]  /*3430*/  @!P2 LEA R18, P3, R9.reuse, R172, 0x1 ;  /* 0x000000ac0912a211 */ /* 0x042fe200078608ff */
        /* <DEDUP_REMOVED lines=14> */
.L_x_721:
[----:B------:R-:W-:Y:S05]  /*3520*/  BSYNC B0 ;  /* 0x0000000000007941 */ /* 0x000fea0003800000 */
.L_x_720:
[----:B------:R-:W-:Y:S01]  /*3530*/  ISETP.GE.AND P1, PT, R5, R8, PT ;  /* 0x000000080500720c */ /* 0x000fe20003f26270 */
[----:B------:R-:W-:-:S12]  /*3540*/  BSSY B0, `(.L_x_722) ;  /* 0x0000019000007945 */ /* 0x000fd80003800000 */
[----:B------:R1:W-:Y:S04]  /*3550*/  @P1 STS.128 [R216+0xd800], RZ ;  /* 0x00d800ffd8001388 */ /* 0x0003e80000000c00 */
[----:B------:R1:W-:Y:S01]  /*3560*/  @P1 STS.128 [R216+0x11800], RZ ;  /* 0x011800ffd8001388 */ /* 0x0003e20000000c00 */
[----:B------:R-:W-:Y:S05]  /*3570*/  @P1 BRA `(.L_x_723) ;  /* 0x0000015000001947 */ /* 0x000fea0003800000 */
[----:B------:R-:W-:Y:S02]  /*3580*/  ISETP.GE.AND P2, PT, R218, c[0x0][0x220], PT ;  /* 0x00008800da007a0c */ /* 0x000fe40003f46270 */
[----:B------:R-:W-:-:S11]  /*3590*/  ISETP.GE.AND P1, PT, R209, c[0x0][0x220], PT ;  /* 0x00008800d1007a0c */ /* 0x000fd60003f26270 */
[----:B------:R-:W-:Y:S01]  /*35a0*/  @!P2 MOV R5, c[0x0][0x1a4] ;  /* 0x000069000005aa02 */ /* 0x000fe20000000f00 */
[----:B-1----:R-:W-:Y:S01]  /*35b0*/  @!P2 IMAD.WIDE.U32 R18, R191, 0x60, R172 ;  /* 0x00000060bf12a825 */ /* 0x002fe200078e00ac */
[----:B------:R1:W-:Y:S03]  /*35c0*/  @P2 STS.128 [R216+0xd800], RZ ;  /* 0x00d800ffd8002388 */ /* 0x0003e60000000c00 */
[----:B------:R-:W-:-:S05]  /*35d0*/  @!P2 IMAD R5, R5, 0x60, RZ ;  /* 0x000000600505a824 */ /* 0x000fca00078e02ff */
[----:B------:R-:W-:-:S05]  /*35e0*/  @!P2 IADD3 R19, R19, R5, RZ ;  /* 0x000000051313a210 */ /* 0x000fca0007ffe0ff */
[----:B------:R-:W-:Y:S01]  /*35f0*/  @!PT LDS RZ, [RZ] ;  /* 0x00000000fffff984 */ /* 0x000fe20000000800 */
[----:B------:R-:W-:Y:S01]  /*3600*/  @!PT LDS RZ, [RZ] ;  /* 0x00000000fffff984 */ /* 0x000fe20000000800 */
[----:B------:R-:W-:Y:S01]  /*3610*/  @!PT LDS RZ, [RZ] ;  /* 0x00000000fffff984 */ /* 0x000fe20000000800 */
[----:B------:R1:W-:Y:S04]  /*3620*/  @!P2 LDGSTS.E.BYPASS.LTC128B.128 [R216+0xd800], [R18.64] ;  /* 0x0d80000012d8afae */ /* 0x0003e8000b901d4c */
[----:B------:R1:W-:Y:S01]  /*3630*/  @P1 STS.128 [R216+0x11800], RZ ;  /* 0x011800ffd8001388 */ /* 0x0003e20000000c00 */
[----:B------:R-:W-:Y:S05]  /*3640*/  @P1 BRA `(.L_x_723) ;  /* 0x0000008000001947 */ /* 0x000fea0003800000 */
[----:B------:R-:W-:Y:S01]  /*3650*/  ULDC UR4, c[0x0][0x1a4] ;  /* 0x0000690000047ab9 */ /* 0x000fe20000000800 */
[----:B-1----:R-:W-:Y:S01]  /*3660*/  IMAD.WIDE.U32 R18, R191, 0x60, R172 ;  /* 0x00000060bf127825 */ /* 0x002fe200078e00ac */
[----:B------:R-:W-:-:S06]  /*3670*/  UIMAD UR4, UR4, 0x60, URZ ;  /* 0x00000060040478a4 */ /* 0x000fcc000f8e023f */
[----:B------:R-:W-:-:S05]  /*3680*/  IADD3 R19, R19, UR4, RZ ;  /* 0x0000000413137c10 */ /* 0x000fca000fffe0ff */
[----:B------:R-:W-:Y:S01]  /*3690*/  @!PT LDS RZ, [RZ] ;  /* 0x00000000fffff984 */ /* 0x000fe20000000800 */
[----:B------:R-:W-:Y:S01]  /*36a0*/  @!PT LDS RZ, [RZ] ;  /* 0x00000000fffff984 */ /* 0x000fe20000000800 */
[----:B------:R-:W-:Y:S01]  /*36b0*/  @!PT LDS RZ, [RZ] ;  /* 0x00000000fffff984 */ /* 0x000fe20000000800 */
[----:B------:R1:W-:Y:S02]  /*36c0*/  LDGSTS.E.BYPASS.LTC128B.128 [R216+0x11800], [R18.64+0x80] ;  /* 0x1180008012d87fae */ /* 0x0003e4000b901d4c */
.L_x_723:
[----:B------:R-:W-:Y:S05]  /*36d0*/  BSYNC B0 ;  /* 0x0000000000007941 */ /* 0x000fea0003800000 */
.L_x_722:
[----:B------:R-:W-:Y:S01]  /*36e0*/  ISETP.GE.AND P1, PT, R17, R8, PT ;  /* 0x000000081100720c */ /* 0x000fe20003f26270 */
[----:B------:R-:W-:-:S12]  /*36f0*/  BSSY B0, `(.L_x_724) ;  /* 0x0000018000007945 */ /* 0x000fd80003800000 */
[----:B------:R1:W-:Y:S04]  /*3700*/  @P1 STS.128 [R216+0xe000], RZ ;  /* 0x00e000ffd8001388 */ /* 0x0003e80000000c00 */
[----:B------:R1:W-:Y:S01]  /*3710*/  @P1 STS.128 [R216+0x12000], RZ ;  /* 0x012000ffd8001388 */ /* 0x0003e20000000c00 */
[----:B------:R-:W-:Y:S05]  /*3720*/  @P1 BRA `(.L_x_725) ;  /* 0x0000014000001947 */ /* 0x000fea0003800000 */
[----:B------:R-:W-:Y:S01]  /*3730*/  ISETP.GE.AND P2, PT, R218, c[0x0][0x220], PT ;  /* 0x00008800da007a0c */ /* 0x000fe20003f46270 */
[----:B------:R-:W-:Y:S01]  /*3740*/  IMAD.MOV.U32 R10, RZ, RZ, c[0x0][0x1a4] ;  /* 0x00006900ff0a7624 */ /* 0x000fe200078e00ff */
[----:B------:R-:W-:Y:S01]  /*3750*/  ISETP.GE.AND P1, PT, R209, c[0x0][0x220], PT ;  /* 0x00008800d1007a0c */ /* 0x000fe20003f26270 */
[----:B------:R-:W-:-:S03]  /*3760*/  IMAD.SHL.U32 R5, R191, 0x40, RZ ;  /* 0x00000040bf057824 */ /* 0x000fc600078e00ff */
[----:B------:R-:W-:-:S07]  /*3770*/  SHF.L.U64.HI R10, R191, 0x6, R10 ;  /* 0x00000006bf0a7819 */ /* 0x000fce000001020a */
        /* <DEDUP_REMOVED lines=15> */
.L_x_725:
[----:B------:R-:W-:Y:S05]  /*3870*/  BSYNC B0 ;  /* 0x0000000000007941 */ /* 0x000fea0003800000 */
.L_x_724:
        /* <DEDUP_REMOVED lines=8> */
[----:B------:R-:W-:Y:S01]  /*3900*/  @!P2 IMAD.WIDE.U32 R14, R191, 0xa0, R172 ;  /* 0x000000a0bf0ea825 */ /* 0x000fe200078e00ac */
        /* <DEDUP_REMOVED lines=17> */
.L_x_727:
[----:B------:R-:W-:Y:S05]  /*3a20*/  BSYNC B0 ;  /* 0x0000000000007941 */ /* 0x000fea0003800000 */
.L_x_726:
        /* <DEDUP_REMOVED lines=26> */
.L_x_729:
[----:B------:R-:W-:Y:S05]  /*3bd0*/  BSYNC B0 ;  /* 0x0000000000007941 */ /* 0x000fea0003800000 */
.L_x_728:
        /* <DEDUP_REMOVED lines=26> */
.L_x_731:
[----:B------:R-:W-:Y:S05]  /*3d80*/  BSYNC B0 ;  /* 0x0000000000007941 */ /* 0x000fea0003800000 */
.L_x_730:
[----:B------:R-:W-:Y:S01]  /*3d90*/  IMAD.SHL.U32 R206, R206, 0x2, RZ ;  /* 0x00000002cece7824 */ /* 0x000fe200078e00ff */
[----:B------:R-:W-:Y:S01]  /*3da0*/  LDSM.16.M88.4 R72, [R207] ;  /* 0x00000000cf48783b */ /* 0x000fe20000000200 */
[--C-:B------:R-:W-:Y:S01]  /*3db0*/  IMAD R205, R2, 0x2, R207.reuse ;  /* 0x0000000202cd7824 */ /* 0x100fe200078e02cf */
[----:B------:R-:W-:Y:S01]  /*3dc0*/  ISETP.GE.AND P4, PT, R134, 0x2, PT ;  /* 0x000000028600780c */ /* 0x000fe20003f86270 */
[----:B------:R-:W-:Y:S01]  /*3dd0*/  IMAD R203, R0, 0x2, R207 ;  /* 0x0000000200cb7824 */ /* 0x000fe200078e02cf */
[----:B------:R-:W5:Y:S01]  /*3de0*/  LDSM.16.M88.4 R24, [R206+0x4000] ;  /* 0x00400000ce18783b */ /* 0x000f620000000200 */
[----:B------:R-:W-:Y:S01]  /*3df0*/  LEA R128, R6, R206, 0x1 ;  /* 0x000000ce06807211 */ /* 0x000fe200078e08ff */
[----:B------:R-:W-:Y:S01]  /*3e00*/  IMAD R199, R3, 0x2, R206 ;  /* 0x0000000203c77824 */ /* 0x000fe200078e02ce */
[----:B------:R-:W-:Y:S01]  /*3e10*/  IADD3 R5, R206, 0x4000, RZ ;  /* 0x00004000ce057810 */ /* 0x000fe20007ffe0ff */
[----:B-1----:R-:W1:Y:S01]  /*3e20*/  LDSM.16.M88.4 R16, [R206+0x4800] ;  /* 0x00480000ce10783b */ /* 0x002e620000000200 */
[----:B------:R-:W-:Y:S01]  /*3e30*/  IMAD R202, R0, 0x2, R205 ;  /* 0x0000000200ca7824 */ /* 0x000fe200078e02cd */
[----:B------:R-:W-:-:S02]  /*3e40*/  IMNMX R193, R37, R132, PT ;  /* 0x0000008425c17217 */ /* 0x000fc40003800200 */
[----:B------:R-:W2:Y:S01]  /*3e50*/  LDSM.16.M88.4 R8, [R206+0x5000] ;  /* 0x00500000ce08783b */ /* 0x000ea20000000200 */
[----:B------:R-:W-:-:S03]  /*3e60*/  LEA R204, R6, R5, 0x1 ;  /* 0x0000000506cc7211 */ /* 0x000fc600078e08ff */
[----:B------:R-:W3:Y:S01]  /*3e70*/  LDSM.16.M88.4 R104, [R206+0x5800] ;  /* 0x00580000ce68783b */ /* 0x000ee20000000200 */
[----:B------:R-:W-:Y:S02]  /*3e80*/  LEA R201, R3, R204, 0x1 ;  /* 0x000000cc03c97211 */ /* 0x000fe400078e08ff */
[----:B------:R-:W-:Y:S01]  /*3e90*/  IADD3 R3, R37, 0x8, RZ ;  /* 0x0000000825037810 */ /* 0x000fe20007ffe0ff */
[----:B------:R-:W4:Y:S03]  /*3ea0*/  LDSM.16.M88.4 R96, [R206+0x6000] ;  /* 0x00600000ce60783b */ /* 0x000f260000000200 */
[----:B------:R-:W-:Y:S01]  /*3eb0*/  IMNMX R192, R3, R132, PT ;  /* 0x0000008403c07217 */ /* 0x000fe20003800200 */
[----:B------:R-:W2:Y:S04]  /*3ec0*/  LDSM.16.M88.4 R88, [R206+0x6800] ;  /* 0x00680000ce58783b */ /* 0x000ea80000000200 */
[----:B------:R-:W2:Y:S04]  /*3ed0*/  LDSM.16.M88.4 R80, [R206+0x7000] ;  /* 0x00700000ce50783b */ /* 0x000ea80000000200 */
[----:B------:R-:W2:Y:S04]  /*3ee0*/  LDSM.16.M88.4 R40, [R206+0x7800] ;  /* 0x00780000ce28783b */ /* 0x000ea80000000200 */
[----:B------:R-:W-:Y:S04]  /*3ef0*/  LDSM.16.M88.4 R52, [R205] ;  /* 0x00000000cd34783b */ /* 0x000fe80000000200 */
[----:B------:R-:W3:Y:S01]  /*3f00*/  LDSM.16.M88.4 R32, [R128+0x4000] ;  /* 0x004000008020783b */ /* 0x000ee20000000200 */
[C---:B-----5:R-:W-:Y:S03]  /*3f10*/  HMMA.16816.F32.BF16 R28, R72.reuse, R24, RZ ;  /* 0x00000018481c723c */ /* 0x060fe600000418ff */
[----:B------:R-:W5:Y:S04]  /*3f20*/  LDSM.16.M88.4 R44, [R128+0x4800] ;  /* 0x00480000802c783b */ /* 0x000f680000000200 */
[----:B------:R-:W4:Y:S01]  /*3f30*/  LDSM.16.M88.4 R48, [R128+0x5800] ;  /* 0x005800008030783b */ /* 0x000f220000000200 */
[C---:B------:R-:W-:Y:S03]  /*3f40*/  HMMA.16816.F32.BF16 R24, R72.reuse, R26, RZ ;  /* 0x0000001a4818723c */ /* 0x040fe600000418ff */
[----:B------:R-:W-:Y:S04]  /*3f50*/  LDSM.16.M88.4 R56, [R203] ;  /* 0x00000000cb38783b */ /* 0x000fe80000000200 */
[----:B------:R-:W-:Y:S01]  /*3f60*/  LDSM.16.M88.4 R116, [R128+0x5000] ;  /* 0x005000008074783b */ /* 0x000fe20000000200 */
[C---:B-1----:R-:W-:Y:S03]  /*3f70*/  HMMA.16816.F32.BF16 R20, R72.reuse, R16, RZ ;  /* 0x000000104814723c */ /* 0x042fe600000418ff */
[----:B------:R-:W-:Y:S04]  /*3f80*/  LDSM.16.M88.4 R112, [R128+0x6000] ;  /* 0x006000008070783b */ /* 0x000fe80000000200 */
[----:B------:R-:W-:Y:S01]  /*3f90*/  LDSM.16.M88.4 R68, [R128+0x6800] ;  /* 0x006800008044783b */ /* 0x000fe20000000200 */
[C---:B------:R-:W-:Y:S03]  /*3fa0*/  HMMA.16816.F32.BF16 R16, R72.reuse, R18, RZ ;  /* 0x000000124810723c */ /* 0x040fe600000418ff */
[----:B------:R-:W-:Y:S04]  /*3fb0*/  LDSM.16.M88.4 R64, [R128+0x7000] ;  /* 0x007000008040783b */ /* 0x000fe80000000200 */
[----:B------:R-:W-:Y:S01]  /*3fc0*/  LDSM.16.M88.4 R60, [R128+0x7800] ;  /* 0x00780000803c783b */ /* 0x000fe20000000200 */
[C---:B--2---:R-:W-:Y:S03]  /*3fd0*/  HMMA.16816.F32.BF16 R12, R72.reuse, R8, RZ ;  /* 0x00000008480c723c */ /* 0x044fe600000418ff */
[----:B------:R-:W-:Y:S04]  /*3fe0*/  LDSM.16.M88.4 R124, [R206+0xb000] ;  /* 0x00b00000ce7c783b */ /* 0x000fe80000000200 */
[----:B------:R-:W-:Y:S01]  /*3ff0*/  LDSM.16.M88.4 R120, [R206+0xb800] ;  /* 0x00b80000ce78783b */ /* 0x000fe20000000200 */
[C---:B---3--:R-:W-:Y:S03]  /*4000*/  HMMA.16816.F32.BF16 R108, R72.reuse, R104, RZ ;  /* 0x00000068486c723c */ /* 0x048fe600000418ff */
[----:B------:R-:W-:Y:S04]  /*4010*/  LDSM.16.M88.4 R136, [R203+0x2000] ;  /* 0x00200000cb88783b */ /* 0x000fe80000000200 */
[----:B------:R-:W0:Y:S01]  /*4020*/  LDGDEPBAR ;  /* 0x00000000000079af */ /* 0x000e220000000000 */
[C---:B----4-:R-:W-:Y:S08]  /*4030*/  HMMA.16816.F32.BF16 R100, R72.reuse, R96, RZ ;  /* 0x000000604864723c */ /* 0x050ff000000418ff */
[C---:B------:R-:W-:Y:S08]  /*4040*/  HMMA.16816.F32.BF16 R92, R72.reuse, R88, RZ ;  /* 0x00000058485c723c */ /* 0x040ff000000418ff */
[C---:B------:R-:W-:Y:S08]  /*4050*/  HMMA.16816.F32.BF16 R84, R72.reuse, R80, RZ ;  /* 0x000000504854723c */ /* 0x040ff000000418ff */
[C---:B------:R-:W-:Y:S08]  /*4060*/  HMMA.16816.F32.BF16 R8, R72.reuse, R10, RZ ;  /* 0x0000000a4808723c */ /* 0x040ff000000418ff */
[C---:B------:R-:W-:Y:S08]  /*4070*/  HMMA.16816.F32.BF16 R104, R72.reuse, R106, RZ ;  /* 0x0000006a4868723c */ /* 0x040ff000000418ff */
[C---:B------:R-:W-:Y:S08]  /*4080*/  HMMA.16816.F32.BF16 R96, R72.reuse, R98, RZ ;  /* 0x000000624860723c */ /* 0x040ff000000418ff */
[C---:B------:R-:W-:Y:S08]  /*4090*/  HMMA.16816.F32.BF16 R88, R72.reuse, R90, RZ ;  /* 0x0000005a4858723c */ /* 0x040ff000000418ff */
[C---:B------:R-:W-:Y:S08]  /*40a0*/  HMMA.16816.F32.BF16 R80, R72.reuse, R82, RZ ;  /* 0x000000524850723c */ /* 0x040ff000000418ff */
[C---:B------:R-:W-:Y:S08]  /*40b0*/  HMMA.16816.F32.BF16 R76, R72.reuse, R40, RZ ;  /* 0x00000028484c723c */ /* 0x040ff000000418ff */
[----:B------:R-:W-:Y:S01]  /*40c0*/  HMMA.16816.F32.BF16 R72, R72, R42, RZ ;  /* 0x0000002a4848723c */ /* 0x000fe200000418ff */
[----:B------:R-:W1:Y:S07]  /*40d0*/  LDSM.16.M88.4 R40, [R199+0x4000] ;  /* 0x00400000c728783b */ /* 0x000e6e0000000200 */
[C---:B------:R-:W-:Y:S08]  /*40e0*/  HMMA.16816.F32.BF16 R28, R52.reuse, R32, R28 ;  /* 0x00000020341c723c */ /* 0x040ff0000004181c */
[C---:B------:R-:W-:Y:S01]  /*40f0*/  HMMA.16816.F32.BF16 R24, R52.reuse, R34, R24 ;  /* 0x000000223418723c */ /* 0x040fe20000041818 */
[----:B------:R-:W2:Y:S07]  /*4100*/  LDSM.16.M88.4 R32, [R199+0x4800] ;  /* 0x00480000c720783b */ /* 0x000eae0000000200 */
[C---:B-----5:R-:W-:Y:S08]  /*4110*/  HMMA.16816.F32.BF16 R20, R52.reuse, R44, R20 ;  /* 0x0000002c3414723c */ /* 0x060ff00000041814 */
[C---:B------:R-:W-:Y:S01]  /*4120*/  HMMA.16816.F32.BF16 R16, R52.reuse, R46, R16 ;  /* 0x0000002e3410723c */ /* 0x040fe20000041810 */
[----:B------:R-:W3:Y:S07]  /*4130*/  LDSM.16.M88.4 R44, [R199+0x5000] ;  /* 0x00500000c72c783b */ /* 0x000eee0000000200 */
[C---:B------:R-:W-:Y:S08]  /*4140*/  HMMA.16816.F32.BF16 R108, R52.reuse, R48, R108 ;  /* 0x00000030346c723c */ /* 0x040ff0000004186c */
[----:B------:R-:W-:Y:S01]  /*4150*/  HMMA.16816.F32.BF16 R104, R52, R50, R104 ;  /* 0x000000323468723c */ /* 0x000fe20000041868 */
[----:B------:R-:W4:Y:S07]  /*4160*/  LDSM.16.M88.4 R48, [R199+0x5800] ;  /* 0x00580000c730783b */ /* 0x000f2e0000000200 */
[C---:B-1----:R-:W-:Y:S08]  /*4170*/  HMMA.16816.F32.BF16 R28, R56.reuse, R40, R28 ;  /* 0x00000028381c723c */ /* 0x042ff0000004181c */
[C---:B------:R-:W-:Y:S01]  /*4180*/  HMMA.16816.F32.BF16 R24, R56.reuse, R42, R24 ;  /* 0x0000002a3818723c */ /* 0x040fe20000041818 */
[----:B------:R-:W1:Y:S07]  /*4190*/  LDSM.16.M88.4 R40, [R199+0x6000] ;  /* 0x00600000c728783b */ /* 0x000e6e0000000200 */
[C---:B--2---:R-:W-:Y:S08]  /*41a0*/  HMMA.16816.F32.BF16 R20, R56.reuse, R32, R20 ;  /* 0x000000203814723c */ /* 0x044ff00000041814 */
[----:B------:R-:W-:Y:S01]  /*41b0*/  HMMA.16816.F32.BF16 R16, R56, R34, R16 ;  /* 0x000000223810723c */ /* 0x000fe20000041810 */
[----:B------:R-:W2:Y:S07]  /*41c0*/  LDSM.16.M88.4 R32, [R199+0x6800] ;  /* 0x00680000c720783b */ /* 0x000eae0000000200 */
[C---:B------:R-:W-:Y:S08]  /*41d0*/  HMMA.16816.F32.BF16 R12, R52.reuse, R116, R12 ;  /* 0x00000074340c723c */ /* 0x040ff0000004180c */
[C---:B------:R-:W-:Y:S01]  /*41e0*/  HMMA.16816.F32.BF16 R8, R52.reuse, R118, R8 ;  /* 0x000000763408723c */ /* 0x040fe20000041808 */
[----:B------:R-:W-:Y:S07]  /*41f0*/  LDSM.16.M88.4 R116, [R207+0x2000] ;  /* 0x00200000cf74783b */ /* 0x000fee0000000200 */
        /* <DEDUP_REMOVED lines=10> */
[----:B------:R-:W-:Y:S01]  /*42a0*/  HMMA.16816.F32.BF16 R72, R52, R62, R72 ;  /* 0x0000003e3448723c */ /* 0x000fe20000041848 */
[----:B------:R-:W-:Y:S04]  /*42b0*/  LDSM.16.M88.4 R52, [R202] ;  /* 0x00000000ca34783b */ /* 0x000fe80000000200 */
[----:B------:R-:W-:Y:S03]  /*42c0*/  LDSM.16.M88.4 R60, [R199+0x7800] ;  /* 0x00780000c73c783b */ /* 0x000fe60000000200 */
[C---:B---3--:R-:W-:Y:S08]  /*42d0*/  HMMA.16816.F32.BF16 R12, R56.reuse, R44, R12 ;  /* 0x0000002c380c723c */ /* 0x048ff0000004180c */
[C---:B------:R-:W-:Y:S01]  /*42e0*/  HMMA.16816.F32.BF16 R8, R56.reuse, R46, R8 ;  /* 0x0000002e3808723c */ /* 0x040fe20000041808 */
[----:B------:R-:W3:Y:S07]  /*42f0*/  LDSM.16.M88.4 R44, [R199+0x7000] ;  /* 0x00700000c72c783b */ /* 0x000eee0000000200 */
[C---:B----4-:R-:W-:Y:S08]  /*4300*/  HMMA.16816.F32.BF16 R108, R56.reuse, R48, R108 ;  /* 0x00000030386c723c */ /* 0x050ff0000004186c */
[C---:B------:R-:W-:Y:S01]  /*4310*/  HMMA.16816.F32.BF16 R104, R56.reuse, R50, R104 ;  /* 0x000000323868723c */ /* 0x040fe20000041868 */
[----:B------:R-:W4:Y:S07]  /*4320*/  LDSM.16.M88.4 R48, [R201] ;  /* 0x00000000c930783b */ /* 0x000f2e0000000200 */
[C---:B-1----:R-:W-:Y:S08]  /*4330*/  HMMA.16816.F32.BF16 R100, R56.reuse, R40, R100 ;  /* 0x000000283864723c */ /* 0x042ff00000041864 */
[C---:B------:R-:W-:Y:S01]  /*4340*/  HMMA.16816.F32.BF16 R96, R56.reuse, R42, R96 ;  /* 0x0000002a3860723c */ /* 0x040fe20000041860 */
[----:B------:R-:W1:Y:S07]  /*4350*/  LDSM.16.M88.4 R40, [R201+0x800] ;  /* 0x00080000c928783b */ /* 0x000e6e0000000200 */
[C---:B--2---:R-:W-:Y:S08]  /*4360*/  HMMA.16816.F32.BF16 R92, R56.reuse, R32, R92 ;  /* 0x00000020385c723c */ /* 0x044ff0000004185c */
[C---:B------:R-:W-:Y:S01]  /*4370*/  HMMA.16816.F32.BF16 R88, R56.reuse, R34, R88 ;  /* 0x000000223858723c */ /* 0x040fe20000041858 */
[----:B------:R-:W2:Y:S07]  /*4380*/  LDSM.16.M88.4 R32, [R201+0x1000] ;  /* 0x00100000c920783b */ /* 0x000eae0000000200 */
[C---:B---3--:R-:W-:Y:S08]  /*4390*/  HMMA.16816.F32.BF16 R84, R56.reuse, R44, R84 ;  /* 0x0000002c3854723c */ /* 0x048ff00000041854 */
[----:B------:R-:W-:Y:S01]  /*43a0*/  HMMA.16816.F32.BF16 R80, R56, R46, R80 ;  /* 0x0000002e3850723c */ /* 0x000fe20000041850 */
[----:B------:R-:W3:Y:S07]  /*43b0*/  LDSM.16.M88.4 R44, [R201+0x1800] ;  /* 0x00180000c92c783b */ /* 0x000eee0000000200 */
[C---:B----4-:R-:W-:Y:S08]  /*43c0*/  HMMA.16816.F32.BF16 R28, R52.reuse, R48, R28 ;  /* 0x00000030341c723c */ /* 0x050ff0000004181c */
[C---:B------:R-:W-:Y:S01]  /*43d0*/  HMMA.16816.F32.BF16 R24, R52.reuse, R50, R24 ;  /* 0x000000323418723c */ /* 0x040fe20000041818 */
        /* <DEDUP_REMOVED lines=8> */
[----:B------:R-:W-:Y:S01]  /*4460*/  HMMA.16816.F32.BF16 R72, R56, R62, R72 ;  /* 0x0000003e3848723c */ /* 0x000fe20000041848 */
[----:B------:R-:W5:Y:S04]  /*4470*/  LDSM.16.M88.4 R56, [R201+0x3800] ;  /* 0x00380000c938783b */ /* 0x000f680000000200 */
[----:B------:R-:W-:Y:S03]  /*4480*/  LDSM.16.M88.4 R60, [R128+0xa800] ;  /* 0x00a80000803c783b */ /* 0x000fe60000000200 */
[C---:B---3--:R-:W-:Y:S08]  /*4490*/  HMMA.16816.F32.BF16 R108, R52.reuse, R44, R108 ;  /* 0x0000002c346c723c */ /* 0x048ff0000004186c */
[C---:B------:R-:W-:Y:S01]  /*44a0*/  HMMA.16816.F32.BF16 R104, R52.reuse, R46, R104 ;  /* 0x0000002e3468723c */ /* 0x040fe20000041868 */
        /* <DEDUP_REMOVED lines=8> */
[C---:B------:R-:W-:Y:S01]  /*4530*/  HMMA.16816.F32.BF16 R80, R52.reuse, R34, R80 ;  /* 0x000000223450723c */ /* 0x040fe20000041850 */
[----:B------:R-:W2:Y:S07]  /*4540*/  LDSM.16.M88.4 R32, [R206+0x9800] ;  /* 0x00980000ce20783b */ /* 0x000eae0000000200 */
[C---:B-----5:R-:W-:Y:S08]  /*4550*/  HMMA.16816.F32.BF16 R76, R52.reuse, R56, R76 ;  /* 0x00000038344c723c */ /* 0x060ff0000004184c */
        /* <DEDUP_REMOVED lines=8> */
[----:B------:R-:W-:Y:S07]  /*45e0*/  LDSM.16.M88.4 R48, [R205+0x2000] ;  /* 0x00200000cd30783b */ /* 0x000fee0000000200 */
[C---:B-1----:R-:W-:Y:S08]  /*45f0*/  HMMA.16816.F32.BF16 R12, R116.reuse, R40, R12 ;  /* 0x00000028740c723c */ /* 0x042ff0000004180c */
[C---:B------:R-:W-:Y:S01]  /*4600*/  HMMA.16816.F32.BF16 R8, R116.reuse, R42, R8 ;  /* 0x0000002a7408723c */ /* 0x040fe20000041808 */
[----:B------:R-:W1:Y:S07]  /*4610*/  LDSM.16.M88.4 R40, [R128+0x8800] ;  /* 0x008800008028783b */ /* 0x000e6e0000000200 */
[C---:B--2---:R-:W-:Y:S08]  /*4620*/  HMMA.16816.F32.BF16 R108, R116.reuse, R32, R108 ;  /* 0x00000020746c723c */ /* 0x044ff0000004186c */
[C---:B------:R-:W-:Y:S01]  /*4630*/  HMMA.16816.F32.BF16 R104, R116.reuse, R34, R104 ;  /* 0x000000227468723c */ /* 0x040fe20000041868 */
[----:B------:R-:W2:Y:S07]  /*4640*/  LDSM.16.M88.4 R32, [R128+0x9000] ;  /* 0x009000008020783b */ /* 0x000eae0000000200 */
[C---:B-----5:R-:W-:Y:S08]  /*4650*/  HMMA.16816.F32.BF16 R100, R116.reuse, R52, R100 ;  /* 0x000000347464723c */ /* 0x060ff00000041864 */
[C---:B------:R-:W-:Y:S01]  /*4660*/  HMMA.16816.F32.BF16 R96, R116.reuse, R54, R96 ;  /* 0x000000367460723c */ /* 0x040fe20000041860 */
[----:B------:R-:W4:Y:S04]  /*4670*/  LDSM.16.M88.4 R52, [R128+0xb800] ;  /* 0x00b800008034783b */ /* 0x000f280000000200 */
[----:B------:R-:W-:Y:S03]  /*4680*/  LDSM.16.M88.4 R128, [R199+0x9800] ;  /* 0x00980000c780783b */ /* 0x000fe60000000200 */
[C---:B---3--:R-:W-:Y:S08]  /*4690*/  HMMA.16816.F32.BF16 R92, R116.reuse, R44, R92 ;  /* 0x0000002c745c723c */ /* 0x048ff0000004185c */
[----:B------:R-:W-:Y:S01]  /*46a0*/  HMMA.16816.F32.BF16 R88, R116, R46, R88 ;  /* 0x0000002e7458723c */ /* 0x000fe20000041858 */
[----:B------:R-:W3:Y:S07]  /*46b0*/  LDSM.16.M88.4 R44, [R199+0x8000] ;  /* 0x00800000c72c783b */ /* 0x000eee0000000200 */
        /* <DEDUP_REMOVED lines=8> */
[----:B------:R-:W5:Y:S07]  /*4740*/  LDSM.16.M88.4 R124, [R199+0xa000] ;  /* 0x00a00000c77c783b */ /* 0x000f6e0000000200 */
[C---:B------:R-:W-:Y:S08]  /*4750*/  HMMA.16816.F32.BF16 R76, R116.reuse, R120, R76 ;  /* 0x00000078744c723c */ /* 0x040ff0000004184c */
[----:B------:R-:W-:Y:S01]  /*4760*/  HMMA.16816.F32.BF16 R72, R116, R122, R72 ;  /* 0x0000007a7448723c */ /* 0x000fe20000041848 */
[----:B------:R-:W1:Y:S04]  /*4770*/  LDSM.16.M88.4 R120, [R199+0xa800] ;  /* 0x00a80000c778783b */ /* 0x000e680000000200 */
[----:B------:R-:W1:Y:S03]  /*4780*/  LDSM.16.M88.4 R116, [R199+0xb000] ;  /* 0x00b00000c774783b */ /* 0x000e660000000200 */
[C---:B------:R-:W-:Y:S08]  /*4790*/  HMMA.16816.F32.BF16 R28, R48.reuse, R112, R28 ;  /* 0x00000070301c723c */ /* 0x040ff0000004181c */
[C---:B------:R-:W-:Y:S01]  /*47a0*/  HMMA.16816.F32.BF16 R24, R48.reuse, R114, R24 ;  /* 0x000000723018723c */ /* 0x040fe20000041818 */
[----:B------:R-:W1:Y:S07]  /*47b0*/  LDSM.16.M88.4 R112, [R199+0xb800] ;  /* 0x00b80000c770783b */ /* 0x000e6e0000000200 */
[C---:B------:R-:W-:Y:S08]  /*47c0*/  HMMA.16816.F32.BF16 R108, R48.reuse, R68, R108 ;  /* 0x00000044306c723c */ /* 0x040ff0000004186c */
[C---:B------:R-:W-:Y:S01]  /*47d0*/  HMMA.16816.F32.BF16 R104, R48.reuse, R70, R104 ;  /* 0x000000463068723c */ /* 0x040fe20000041868 */
[----:B------:R-:W-:Y:S07]  /*47e0*/  LDSM.16.M88.4 R68, [R202+0x2000] ;  /* 0x00200000ca44783b */ /* 0x000fee0000000200 */
[C---:B------:R-:W-:Y:S08]  /*47f0*/  HMMA.16816.F32.BF16 R100, R48.reuse, R64, R100 ;  /* 0x000000403064723c */ /* 0x040ff00000041864 */
[C---:B------:R-:W-:Y:S01]  /*4800*/  HMMA.16816.F32.BF16 R96, R48.reuse, R66, R96 ;  /* 0x000000423060723c */ /* 0x040fe20000041860 */
[----:B------:R-:W1:Y:S07]  /*4810*/  LDSM.16.M88.4 R64, [R201+0x4000] ;  /* 0x00400000c940783b */ /* 0x000e6e0000000200 */
[C---:B------:R-:W-:Y:S08]  /*4820*/  HMMA.16816.F32.BF16 R92, R48.reuse, R60, R92 ;  /* 0x0000003c305c723c */ /* 0x040ff0000004185c */
[C---:B------:R-:W-:Y:S01]  /*4830*/  HMMA.16816.F32.BF16 R88, R48.reuse, R62, R88 ;  /* 0x0000003e3058723c */ /* 0x040fe20000041858 */
[----:B------:R-:W1:Y:S07]  /*4840*/  LDSM.16.M88.4 R60, [R201+0x4800] ;  /* 0x00480000c93c783b */ /* 0x000e6e0000000200 */
[C---:B------:R-:W-:Y:S08]  /*4850*/  HMMA.16816.F32.BF16 R84, R48.reuse, R56, R84 ;  /* 0x000000383054723c */ /* 0x040ff00000041854 */
[C---:B------:R-:W-:Y:S01]  /*4860*/  HMMA.16816.F32.BF16 R80, R48.reuse, R58, R80 ;  /* 0x0000003a3050723c */ /* 0x040fe20000041850 */
[----:B------:R-:W2:Y:S07]  /*4870*/  LDSM.16.M88.4 R56, [R201+0x5000] ;  /* 0x00500000c938783b */ /* 0x000eae0000000200 */
[C---:B----4-:R-:W-:Y:S08]  /*4880*/  HMMA.16816.F32.BF16 R76, R48.reuse, R52, R76 ;  /* 0x00000034304c723c */ /* 0x050ff0000004184c */
[----:B------:R-:W-:Y:S01]  /*4890*/  HMMA.16816.F32.BF16 R72, R48, R54, R72 ;  /* 0x000000363048723c */ /* 0x000fe20000041848 */
[----:B------:R-:W4:Y:S04]  /*48a0*/  LDSM.16.M88.4 R52, [R201+0x5800] ;  /* 0x00580000c934783b */ /* 0x000f280000000200 */
[----:B------:R-:W4:Y:S03]  /*48b0*/  LDSM.16.M88.4 R48, [R201+0x6000] ;  /* 0x00600000c930783b */ /* 0x000f260000000200 */
[C---:B---3--:R-:W-:Y:S08]  /*48c0*/  HMMA.16816.F32.BF16 R28, R136.reuse, R44, R28 ;  /* 0x0000002c881c723c */ /* 0x048ff0000004181c */
[C---:B------:R-:W-:Y:S01]  /*48d0*/  HMMA.16816.F32.BF16 R24, R136.reuse, R46, R24 ;  /* 0x0000002e8818723c */ /* 0x040fe20000041818 */
[----:B------:R-:W3:Y:S07]  /*48e0*/  LDSM.16.M88.4 R44, [R201+0x6800] ;  /* 0x00680000c92c783b */ /* 0x000eee0000000200 */
[C---:B-1----:R-:W-:Y:S08]  /*48f0*/  HMMA.16816.F32.BF16 R20, R136.reuse, R40, R20 ;  /* 0x000000288814723c */ /* 0x042ff00000041814 */
[C---:B------:R-:W-:Y:S01]  /*4900*/  HMMA.16816.F32.BF16 R16, R136.reuse, R42, R16 ;  /* 0x0000002a8810723c */ /* 0x040fe20000041810 */
[----:B------:R-:W1:Y:S07]  /*4910*/  LDSM.16.M88.4 R40, [R201+0x7000] ;  /* 0x00700000c928783b */ /* 0x000e6e0000000200 */
[C---:B--2---:R-:W-:Y:S08]  /*4920*/  HMMA.16816.F32.BF16 R12, R136.reuse, R32, R12 ;  /* 0x00000020880c723c */ /* 0x044ff0000004180c */
[----:B------:R-:W-:Y:S01]  /*4930*/  HMMA.16816.F32.BF16 R8, R136, R34, R8 ;  /* 0x000000228808723c */ /* 0x000fe20000041808 */
[----:B------:R-:W2:Y:S01]  /*4940*/  LDSM.16.M88.4 R32, [R201+0x7800] ;  /* 0x00780000c920783b */ /* 0x000ea20000000200 */
[----:B------:R-:W-:-:S06]  /*4950*/  DEPBAR.LE SB0, 0x0 ;  /* 0x000080000000791a */ /* 0x000fcc0000000000 */
[C---:B------:R-:W-:Y:S08]  /*4960*/  HMMA.16816.F32.BF16 R108, R136.reuse, R128, R108 ;  /* 0x00000080886c723c */ /* 0x040ff0000004186c */
[C---:B------:R-:W-:Y:S08]  /*4970*/  HMMA.16816.F32.BF16 R104, R136.reuse, R130, R104 ;  /* 0x000000828868723c */ /* 0x040ff00000041868 */
[C---:B-----5:R-:W-:Y:S08]  /*4980*/  HMMA.16816.F32.BF16 R100, R136.reuse, R124, R100 ;  /* 0x0000007c8864723c */ /* 0x060ff00000041864 */
[C---:B------:R-:W-:Y:S08]  /*4990*/  HMMA.16816.F32.BF16 R96, R136.reuse, R126, R96 ;  /* 0x0000007e8860723c */ /* 0x040ff00000041860 */
[C---:B------:R-:W-:Y:S08]  /*49a0*/  HMMA.16816.F32.BF16 R92, R136.reuse, R120, R92 ;  /* 0x00000078885c723c */ /* 0x040ff0000004185c */
[C---:B------:R-:W-:Y:S08]  /*49b0*/  HMMA.16816.F32.BF16 R88, R136.reuse, R122, R88 ;  /* 0x0000007a8858723c */ /* 0x040ff00000041858 */
[C---:B------:R-:W-:Y:S08]  /*49c0*/  HMMA.16816.F32.BF16 R84, R136.reuse, R116, R84 ;  /* 0x000000748854723c */ /* 0x040ff00000041854 */
[C---:B------:R-:W-:Y:S08]  /*49d0*/  HMMA.16816.F32.BF16 R80, R136.reuse, R118, R80 ;  /* 0x000000768850723c */ /* 0x040ff00000041850 */
[C---:B------:R-:W-:Y:S08]  /*49e0*/  HMMA.16816.F32.BF16 R76, R136.reuse, R112, R76 ;  /* 0x00000070884c723c */ /* 0x040ff0000004184c */
[----:B------:R-:W-:Y:S08]  /*49f0*/  HMMA.16816.F32.BF16 R72, R136, R114, R72 ;  /* 0x000000728848723c */ /* 0x000ff00000041848 */
[C---:B------:R-:W-:Y:S08]  /*4a00*/  HMMA.16816.F32.BF16 R28, R68.reuse, R64, R28 ;  /* 0x00000040441c723c */ /* 0x040ff0000004181c */
[C---:B------:R-:W-:Y:S08]  /*4a10*/  HMMA.16816.F32.BF16 R24, R68.reuse, R66, R24 ;  /* 0x000000424418723c */ /* 0x040ff00000041818 */
[C---:B------:R-:W-:Y:S08]  /*4a20*/  HMMA.16816.F32.BF16 R20, R68.reuse, R60, R20 ;  /* 0x0000003c4414723c */ /* 0x040ff00000041814 */
[C---:B------:R-:W-:Y:S08]  /*4a30*/  HMMA.16816.F32.BF16 R16, R68.reuse, R62, R16 ;  /* 0x0000003e4410723c */ /* 0x040ff00000041810 */
[C---:B------:R-:W-:Y:S08]  /*4a40*/  HMMA.16816.F32.BF16 R12, R68.reuse, R56, R12 ;  /* 0x00000038440c723c */ /* 0x040ff0000004180c */
[C---:B------:R-:W-:Y:S08]  /*4a50*/  HMMA.16816.F32.BF16 R8, R68.reuse, R58, R8 ;  /* 0x0000003a4408723c */ /* 0x040ff00000041808 */
[C---:B----4-:R-:W-:Y:S08]  /*4a60*/  HMMA.16816.F32.BF16 R108, R68.reuse, R52, R108 ;  /* 0x00000034446c723c */ /* 0x050ff0000004186c */
[C---:B------:R-:W-:Y:S08]  /*4a70*/  HMMA.16816.F32.BF16 R104, R68.reuse, R54, R104 ;  /* 0x000000364468723c */ /* 0x040ff00000041868 */
[C---:B------:R-:W-:Y:S08]  /*4a80*/  HMMA.16816.F32.BF16 R100, R68.reuse, R48, R100 ;  /* 0x000000304464723c */ /* 0x040ff00000041864 */
[C---:B------:R-:W-:Y:S08]  /*4a90*/  HMMA.16816.F32.BF16 R96, R68.reuse, R50, R96 ;  /* 0x000000324460723c */ /* 0x040ff00000041860 */
[C---:B---3--:R-:W-:Y:S08]  /*4aa0*/  HMMA.16816.F32.BF16 R92, R68.reuse, R44, R92 ;  /* 0x0000002c445c723c */ /* 0x048ff0000004185c */
[C---:B------:R-:W-:Y:S08]  /*4ab0*/  HMMA.16816.F32.BF16 R88, R68.reuse, R46, R88 ;  /* 0x0000002e4458723c */ /* 0x040ff00000041858 */
[C---:B-1----:R-:W-:Y:S08]  /*4ac0*/  HMMA.16816.F32.BF16 R84, R68.reuse, R40, R84 ;  /* 0x000000284454723c */ /* 0x042ff00000041854 */
[C---:B------:R-:W-:Y:S08]  /*4ad0*/  HMMA.16816.F32.BF16 R80, R68.reuse, R42, R80 ;  /* 0x0000002a4450723c */ /* 0x040ff00000041850 */
[C---:B--2---:R-:W-:Y:S08]  /*4ae0*/  HMMA.16816.F32.BF16 R76, R68.reuse, R32, R76 ;  /* 0x00000020444c723c */ /* 0x044ff0000004184c */
[----:B------:R-:W-:Y:S01]  /*4af0*/  HMMA.16816.F32.BF16 R72, R68, R34, R72 ;  /* 0x000000224448723c */ /* 0x000fe20000041848 */
[----:B------:R-:W-:Y:S06]  /*4b00*/  BAR.SYNC.DEFER_BLOCKING 0x0 ;  /* 0x0000000000007b1d */ /* 0x000fec0000010000 */
[----:B------:R-:W-:Y:S01]  /*4b10*/  @!UPT UIADD3 URZ, URZ, URZ, URZ ;  /* 0x0000003f3f3ff290 */ /* 0x000fe2000fffe03f */
[----:B------:R-:W-:Y:S11]  /*4b20*/  @!P4 BRA `(.L_x_732) ;  /* 0x00000e200000c947 */ /* 0x000ff60003800000 */
[----:B------:R-:W-:Y:S05]  /*4b30*/  @!P0 BRA `(.L_x_733) ;  /* 0x0000039000008947 */ /* 0x000fea0003800000 */
[----:B------:R-:W1:Y:S01]  /*4b40*/  I2F.RP R35, R135 ;  /* 0x0000008700237306 */ /* 0x000e620000209400 */
[----:B------:R-:W-:-:S02]  /*4b50*/  IADD3 R34, R7, -0x80, RZ ;  /* 0xffffff8007227810 */ /* 0x000fc40007ffe0ff */
[----:B------:R-:W-:Y:S02]  /*4b60*/  IABS R5, R7 ;  /* 0x0000000700057213 */ /* 0x000fe40000000000 */
[----:B------:R-:W-:Y:S02]  /*4b70*/  IABS R3, R34 ;  /* 0x0000002200037213 */ /* 0x000fe40000000000 */
[----:B------:R-:W-:Y:S01]  /*4b80*/  LOP3.LUT R34, R34, c[0x0][0x2d0], RZ, 0x3c, !PT ;  /* 0x0000b40022227a12 */ /* 0x000fe200078e3cff */
[----:B-1----:R-:W1:Y:S02]  /*4b90*/  MUFU.RCP R32, R35 ;  /* 0x0000002300207308 */ /* 0x002e640000001000 */
[----:B-1----:R-:W-:-:S06]  /*4ba0*/  IADD3 R32, R32, 0xffffffe, RZ ;  /* 0x0ffffffe20207810 */ /* 0x002fcc0007ffe0ff */
[----:B------:R-:W1:Y:S02]  /*4bb0*/  F2I.FTZ.U32.TRUNC.NTZ R33, R32 ;  /* 0x0000002000217305 */ /* 0x000e64000021f000 */
[----:B-1----:R-:W-:Y:S02]  /*4bc0*/  IMAD.MOV R6, RZ, RZ, -R33 ;  /* 0x000000ffff067224 */ /* 0x002fe400078e0a21 */
[----:B------:R-:W-:Y:S02]  /*4bd0*/  IMAD.MOV.U32 R32, RZ, RZ, RZ ;  /* 0x000000ffff207224 */ /* 0x000fe400078e00ff */
[----:B------:R-:W-:-:S04]  /*4be0*/  IMAD R6, R6, R135, RZ ;  /* 0x0000008706067224 */ /* 0x000fc800078e02ff */
[----:B------:R-:W-:-:S06]  /*4bf0*/  IMAD.HI.U32 R6, R33, R6, R32 ;  /* 0x0000000621067227 */ /* 0x000fcc00078e0020 */
[----:B------:R-:W-:-:S04]  /*4c00*/  IMAD.HI.U32 R35, R6, R5, RZ ;  /* 0x0000000506237227 */ /* 0x000fc800078e00ff */
[----:B------:R-:W-:Y:S01]  /*4c10*/  IMAD.HI.U32 R33, R6, R3, RZ ;  /* 0x0000000306217227 */ /* 0x000fe200078e00ff */
[----:B------:R-:W-:-:S03]  /*4c20*/  IADD3 R32, -R35, RZ, RZ ;  /* 0x000000ff23207210 */ /* 0x000fc60007ffe1ff */
[----:B------:R-:W-:Y:S02]  /*4c30*/  IMAD.MOV R6, RZ, RZ, -R33 ;  /* 0x000000ffff067224 */ /* 0x000fe400078e0a21 */
[C---:B------:R-:W-:Y:S02]  /*4c40*/  IMAD R32, R135.reuse, R32, R5 ;  /* 0x0000002087207224 */ /* 0x040fe400078e0205 */
[----:B------:R-:W-:Y:S01]  /*4c50*/  IMAD R6, R135, R6, R3 ;  /* 0x0000000687067224 */ /* 0x000fe200078e0203 */
[----:B------:R-:W-:Y:S02]  /*4c60*/  LOP3.LUT R3, R7, c[0x0][0x2d0], RZ, 0x3c, !PT ;  /* 0x0000b40007037a12 */ /* 0x000fe400078e3cff */
[C---:B------:R-:W-:Y:S02]  /*4c70*/  ISETP.GT.U32.AND P1, PT, R135.reuse, R32, PT ;  /* 0x000000208700720c */ /* 0x040fe40003f24070 */
[----:B------:R-:W-:Y:S02]  /*4c80*/  ISETP.GT.U32.AND P2, PT, R135, R6, PT ;  /* 0x000000068700720c */ /* 0x000fe40003f44070 */
[----:B------:R-:W-:-:S09]  /*4c90*/  ISETP.GE.AND P3, PT, R3, RZ, PT ;  /* 0x000000ff0300720c */ /* 0x000fd20003f66270 */
[----:B------:R-:W-:Y:S01]  /*4ca0*/  @!P1 IMAD.IADD R32, R32, 0x1, -R135 ;  /* 0x0000000120209824 */ /* 0x000fe200078e0a87 */
[----:B------:R-:W-:Y:S02]  /*4cb0*/  @!P1 IADD3 R35, R35, 0x1, RZ ;  /* 0x0000000123239810 */ /* 0x000fe40007ffe0ff */
[-C--:B------:R-:W-:Y:S02]  /*4cc0*/  @!P2 IADD3 R6, R6, -R135.reuse, RZ ;  /* 0x800000870606a210 */ /* 0x080fe40007ffe0ff */
[-C--:B------:R-:W-:Y:S02]  /*4cd0*/  ISETP.GE.U32.AND P6, PT, R32, R135.reuse, PT ;  /* 0x000000872000720c */ /* 0x080fe40003fc6070 */
[----:B------:R-:W-:Y:S02]  /*4ce0*/  ISETP.GE.U32.AND P5, PT, R6, R135, PT ;  /* 0x000000870600720c */ /* 0x000fe40003fa6070 */
[----:B------:R-:W-:Y:S02]  /*4cf0*/  ISETP.GE.AND P1, PT, R34, RZ, PT ;  /* 0x000000ff2200720c */ /* 0x000fe40003f26270 */
[----:B------:R-:W-:-:S02]  /*4d00*/  @!P2 IADD3 R33, R33, 0x1, RZ ;  /* 0x000000012121a810 */ /* 0x000fc40007ffe0ff */
[----:B------:R-:W-:Y:S02]  /*4d10*/  ISETP.NE.AND P2, PT, RZ, c[0x0][0x2d0], PT ;  /* 0x0000b400ff007a0c */ /* 0x000fe40003f45270 */
[----:B------:R-:W-:-:S03]  /*4d20*/  LOP3.LUT R6, RZ, c[0x0][0x2d0], RZ, 0x33, !PT ;  /* 0x0000b400ff067a12 */ /* 0x000fc600078e33ff */
[----:B------:R-:W-:Y:S02]  /*4d30*/  @P6 IADD3 R35, R35, 0x1, RZ ;  /* 0x0000000123236810 */ /* 0x000fe40007ffe0ff */
[----:B------:R-:W-:-:S03]  /*4d40*/  @P5 IADD3 R33, R33, 0x1, RZ ;  /* 0x0000000121215810 */ /* 0x000fc60007ffe0ff */
[----:B------:R-:W-:Y:S02]  /*4d50*/  @!P3 IMAD.MOV R35, RZ, RZ, -R35 ;  /* 0x000000ffff23b224 */ /* 0x000fe400078e0a23 */
[----:B------:R-:W-:-:S03]  /*4d60*/  @!P1 IMAD.MOV R33, RZ, RZ, -R33 ;  /* 0x000000ffff219224 */ /* 0x000fc600078e0a21 */
[C---:B------:R-:W-:Y:S02]  /*4d70*/  SEL R3, R6.reuse, R35, !P2 ;  /* 0x0000002306037207 */ /* 0x040fe40005000000 */
[----:B------:R-:W-:-:S03]  /*4d80*/  SEL R6, R6, R33, !P2 ;  /* 0x0000002106067207 */ /* 0x000fc60005000000 */
[----:B------:R-:W-:-:S04]  /*4d90*/  IMAD.WIDE R42, R3, 0x4, R224 ;  /* 0x00000004032a7825 */ /* 0x000fc800078e02e0 */
[----:B------:R-:W-:Y:S01]  /*4da0*/  IMAD.WIDE R40, R6, 0x4, R224 ;  /* 0x0000000406287825 */ /* 0x000fe200078e02e0 */
[----:B------:R-:W2:Y:S04]  /*4db0*/  LDG.E R5, [R42.64] ;  /* 0x0000000c2a057981 */ /* 0x000ea8000c1e1900 */
[----:B------:R-:W2:Y:S01]  /*4dc0*/  LDG.E R32, [R40.64] ;  /* 0x0000000c28207981 */ /* 0x000ea2000c1e1900 */
[----:B------:R-:W-:Y:S01]  /*4dd0*/  IADD3 R3, R3, -R6, RZ ;  /* 0x8000000603037210 */ /* 0x000fe20007ffe0ff */
[----:B------:R-:W-:-:S04]  /*4de0*/  IMAD.MOV.U32 R6, RZ, RZ, c[0x0][0x2d0] ;  /* 0x0000b400ff067624 */ /* 0x000fc800078e00ff */
[----:B------:R-:W-:-:S04]  /*4df0*/  IMAD R6, R3, R6, -0x80 ;  /* 0xffffff8003067424 */ /* 0x000fc800078e0206 */
[----:B------:R-:W-:Y:S01]  /*4e00*/  IMAD.WIDE.U32 R34, R6, c[0x0][0x198], RZ ;  /* 0x0000660006227a25 */ /* 0x000fe200078e00ff */
[----:B------:R-:W-:-:S05]  /*4e10*/  SHF.R.S32.HI R3, RZ, 0x1f, R6 ;  /* 0x0000001fff037819 */ /* 0x000fca0000011406 */
[----:B------:R-:W-:-:S04]  /*4e20*/  IMAD R3, R3, c[0x0][0x198], RZ ;  /* 0x0000660003037a24 */ /* 0x000fc800078e02ff */
[----:B------:R-:W-:-:S05]  /*4e30*/  IMAD R3, R6, c[0x0][0x19c], R3 ;  /* 0x0000670006037a24 */ /* 0x000fca00078e0203 */
[----:B------:R-:W-:Y:S01]  /*4e40*/  IADD3 R35, R35, R3, RZ ;  /* 0x0000000323237210 */ /* 0x000fe20007ffe0ff */
[----:B--2---:R-:W-:-:S05]  /*4e50*/  IMAD.IADD R32, R32, 0x1, -R5 ;  /* 0x0000000120207824 */ /* 0x004fca00078e0a05 */
[----:B------:R-:W-:-:S05]  /*4e60*/  SHF.R.S32.HI R5, RZ, 0x1f, R32 ;  /* 0x0000001fff057819 */ /* 0x000fca0000011420 */
[----:B------:R-:W-:-:S04]  /*4e70*/  IMAD R5, R5, c[0x0][0x180], RZ ;  /* 0x0000600005057a24 */ /* 0x000fc800078e02ff */
[C---:B------:R-:W-:Y:S02]  /*4e80*/  IMAD R5, R32.reuse, c[0x0][0x184], R5 ;  /* 0x0000610020057a24 */ /* 0x040fe400078e0205 */
[----:B------:R-:W-:-:S04]  /*4e90*/  IMAD.WIDE.U32 R32, R32, c[0x0][0x180], R34 ;  /* 0x0000600020207a25 */ /* 0x000fc800078e0022 */
[----:B------:R-:W-:Y:S01]  /*4ea0*/  IMAD.IADD R34, R33, 0x1, R5 ;  /* 0x0000000121227824 */ /* 0x000fe200078e0205 */
[----:B------:R-:W-:Y:S01]  /*4eb0*/  MOV R33, R32 ;  /* 0x0000002000217202 */ /* 0x000fe20000000f00 */
[----:B------:R-:W-:Y:S05]  /*4ec0*/  BRA `(.L_x_734) ;  /* 0x0000002000007947 */ /* 0x000fea0003800000 */
.L_x_733:
[----:B------:R-:W-:-:S04]  /*4ed0*/  LEA R33, -R133, RZ, 0x7 ;  /* 0x000000ff85217211 */ /* 0x000fc800078e39ff */
[----:B------:R-:W-:Y:S02]  /*4ee0*/  SHF.R.S32.HI R34, RZ, 0x1f, R33 ;  /* 0x0000001fff227819 */ /* 0x000fe40000011421 */
.L_x_734:
[----:B------:R-:W-:Y:S01]  /*4ef0*/  ISETP.GE.AND P3, PT, R218, c[0x0][0x220], PT ;  /* 0x00008800da007a0c */ /* 0x000fe20003f66270 */
[----:B------:R-:W-:Y:S01]  /*4f00*/  BSSY B0, `(.L_x_735) ;  /* 0x00000a1000007945 */ /* 0x000fe20003800000 */
[----:B------:R-:W-:Y:S02]  /*4f10*/  ISETP.GE.AND P2, PT, R209, c[0x0][0x220], PT ;  /* 0x00008800d1007a0c */ /* 0x000fe40003f46270 */
[----:B------:R-:W-:-:S05]  /*4f20*/  IADD3 R35, P5, R211, R33, RZ ;  /* 0x00000021d3237210 */ /* 0x000fca0007fbe0ff */
[----:B------:R-:W-:-:S04]  /*4f30*/  IMAD.X R6, R210, 0x1, R34, P5 ;  /* 0x00000001d2067824 */ /* 0x000fc800028e0622 */
[CC--:B------:R-:W-:Y:S01]  /*4f40*/  @!P3 IADD3 R40, P1, R33.reuse, R188.reuse, RZ ;  /* 0x000000bc2128b210 */ /* 0x0c0fe20007f3e0ff */
[----:B------:R1:W-:Y:S03]  /*4f50*/  @P3 STS.128 [R216+0x4000], RZ ;  /* 0x004000ffd8003388 */ /* 0x0003e60000000c00 */
[----:B------:R-:W-:Y:S01]  /*4f60*/  @!P3 LEA R62, P6, R40, c[0x0][0x168], 0x1 ;  /* 0x00005a00283eba11 */ /* 0x000fe200078c08ff */
[----:B------:R-:W-:Y:S01]  /*4f70*/  @!P3 IMAD.X R3, R34, 0x1, R189, P1 ;  /* 0x000000012203b824 */ /* 0x000fe200008e06bd */
[----:B------:R-:W-:-:S04]  /*4f80*/  @!P2 IADD3 R32, P1, R33, R188, RZ ;  /* 0x000000bc2120a210 */ /* 0x000fc80007f3e0ff */
[----:B------:R-:W-:Y:S01]  /*4f90*/  @!P3 LEA.HI.X R63, R40, c[0x0][0x16c], R3, 0x1, P6 ;  /* 0x00005b00283fba11 */ /* 0x000fe200030f0c03 */
[--C-:B------:R-:W-:Y:S01]  /*4fa0*/  @!P2 IMAD.X R5, R34, 0x1, R189.reuse, P1 ;  /* 0x000000012205a824 */ /* 0x100fe200008e06bd */
[CC--:B------:R-:W-:Y:S02]  /*4fb0*/  @!P3 IADD3 R40, P5, R35.reuse, R188.reuse, RZ ;  /* 0x000000bc2328b210 */ /* 0x0c0fe40007fbe0ff */
[----:B------:R-:W-:Y:S01]  /*4fc0*/  @!P2 LEA R50, P1, R32, c[0x0][0x168], 0x1 ;  /* 0x00005a002032aa11 */ /* 0x000fe200078208ff */
[----:B------:R-:W-:Y:S01]  /*4fd0*/  @!PT LDS RZ, [RZ] ;  /* 0x00000000fffff984 */ /* 0x000fe20000000800 */
[----:B------:R-:W-:Y:S01]  /*4fe0*/  @!PT LDS RZ, [RZ] ;  /* 0x00000000fffff984 */ /* 0x000fe20000000800 */
[----:B------:R-:W-:Y:S01]  /*4ff0*/  @!PT LDS RZ, [RZ] ;  /* 0x00000000fffff984 */ /* 0x000fe20000000800 */
[----:B------:R2:W-:Y:S01]  /*5000*/  @!P3 LDGSTS.E.BYPASS.LTC128B.128 [R216+0x4000], [R62.64] ;  /* 0x040000003ed8bfae */ /* 0x0005e2000b901d4c */
[----:B------:R-:W-:Y:S01]  /*5010*/  @!P3 LEA R60, P6, R40, c[0x0][0x168], 0x1 ;  /* 0x00005a00283cba11 */ /* 0x000fe200078c08ff */
[----:B------:R-:W-:Y:S01]  /*5020*/  @!P3 IMAD.X R3, R6, 0x1, R189, P5 ;  /* 0x000000010603b824 */ /* 0x000fe200028e06bd */
[----:B------:R-:W-:Y:S01]  /*5030*/  @!P2 LEA.HI.X R51, R32, c[0x0][0x16c], R5, 0x1, P1 ;  /* 0x00005b002033aa11 */ /* 0x000fe200008f0c05 */
[----:B------:R1:W-:Y:S01]  /*5040*/  @P2 STS.128 [R216+0x8000], RZ ;  /* 0x008000ffd8002388 */ /* 0x0003e20000000c00 */
[----:B------:R-:W-:-:S02]  /*5050*/  @!P2 IADD3 R32, P1, R35, R188, RZ ;  /* 0x000000bc2320a210 */ /* 0x000fc40007f3e0ff */
[----:B------:R-:W-:Y:S01]  /*5060*/  IADD3 R35, P5, R211, R35, RZ ;  /* 0x00000023d3237210 */ /* 0x000fe20007fbe0ff */
[----:B------:R-:W-:Y:S01]  /*5070*/  @!PT LDS RZ, [RZ] ;  /* 0x00000000fffff984 */ /* 0x000fe20000000800 */
[----:B------:R-:W-:Y:S01]  /*5080*/  @!PT LDS RZ, [RZ] ;  /* 0x00000000fffff984 */ /* 0x000fe20000000800 */
[----:B------:R-:W-:Y:S01]  /*5090*/  @!PT LDS RZ, [RZ] ;  /* 0x00000000fffff984 */ /* 0x000fe20000000800 */
[----:B------:R1:W-:Y:S01]  /*50a0*/  @!P2 LDGSTS.E.BYPASS.LTC128B.128 [R216+0x8000], [R50.64+0x80] ;  /* 0x0800008032d8afae */ /* 0x0003e2000b901d4c */
[----:B------:R-:W-:Y:S01]  /*50b0*/  @!P3 LEA.HI.X R61, R40, c[0x0][0x16c], R3, 0x1, P6 ;  /* 0x00005b00283dba11 */ /* 0x000fe200030f0c03 */
[----:B------:R-:W-:Y:S01]  /*50c0*/  @!P2 IMAD.X R3, R6, 0x1, R189, P1 ;  /* 0x000000010603a824 */ /* 0x000fe200008e06bd */
[----:B------:R-:W-:Y:S01]  /*50d0*/  @!P2 LEA R48, P1, R32, c[0x0][0x168], 0x1 ;  /* 0x00005a002030aa11 */ /* 0x000fe200078208ff */
[----:B------:R-:W-:Y:S01]  /*50e0*/  IMAD.X R6, R210, 0x1, R6, P5 ;  /* 0x00000001d2067824 */ /* 0x000fe200028e0606 */
[CC--:B------:R-:W-:Y:S01]  /*50f0*/  @!P3 IADD3 R40, P5, R35.reuse, R188.reuse, RZ ;  /* 0x000000bc2328b210 */ /* 0x0c0fe20007fbe0ff */
[----:B------:R1:W-:Y:S01]  /*5100*/  @P3 STS.128 [R216+0x4800], RZ ;  /* 0x004800ffd8003388 */ /* 0x0003e20000000c00 */
[----:B------:R-:W-:Y:S02]  /*5110*/  @!P2 LEA.HI.X R49, R32, c[0x0][0x16c], R3, 0x1, P1 ;  /* 0x00005b002031aa11 */ /* 0x000fe400008f0c03 */
[----:B------:R-:W-:Y:S01]  /*5120*/  @!P3 LEA R58, P6, R40, c[0x0][0x168], 0x1 ;  /* 0x00005a00283aba11 */ /* 0x000fe200078c08ff */
[----:B------:R-:W-:Y:S01]  /*5130*/  @!P3 IMAD.X R3, R6, 0x1, R189, P5 ;  /* 0x000000010603b824 */ /* 0x000fe200028e06bd */
[----:B------:R-:W-:Y:S01]  /*5140*/  @!P2 IADD3 R32, P1, R35, R188, RZ ;  /* 0x000000bc2320a210 */ /* 0x000fe20007f3e0ff */
[----:B------:R-:W-:Y:S01]  /*5150*/  @!PT LDS RZ, [RZ] ;  /* 0x00000000fffff984 */ /* 0x000fe20000000800 */
[----:B------:R-:W-:Y:S01]  /*5160*/  @!PT LDS RZ, [RZ] ;  /* 0x00000000fffff984 */ /* 0x000fe20000000800 */
[----:B------:R-:W-:Y:S01]  /*5170*/  @!PT LDS RZ, [RZ] ;  /* 0x00000000fffff984 */ /* 0x000fe20000000800 */
[----:B------:R1:W-:Y:S01]  /*5180*/  @!P3 LDGSTS.E.BYPASS.LTC128B.128 [R216+0x4800], [R60.64] ;  /* 0x048000003cd8bfae */ /* 0x0003e2000b901d4c */
[----:B------:R-:W-:-:S02]  /*5190*/  IADD3 R35, P5, R211, R35, RZ ;  /* 0x00000023d3237210 */ /* 0x000fc40007fbe0ff */
[----:B------:R-:W-:Y:S01]  /*51a0*/  @!P3 LEA.HI.X R59, R40, c[0x0][0x16c], R3, 0x1, P6 ;  /* 0x00005b00283bba11 */ /* 0x000fe200030f0c03 */
[----:B------:R-:W-:Y:S01]  /*51b0*/  @!P2 IMAD.X R3, R6, 0x1, R189, P1 ;  /* 0x000000010603a824 */ /* 0x000fe200008e06bd */
[----:B------:R-:W-:Y:S01]  /*51c0*/  @!P2 LEA R46, P1, R32, c[0x0][0x168], 0x1 ;  /* 0x00005a00202eaa11 */ /* 0x000fe200078208ff */
[----:B------:R-:W-:Y:S01]  /*51d0*/  IMAD.X R6, R210, 0x1, R6, P5 ;  /* 0x00000001d2067824 */ /* 0x000fe200028e0606 */
[-C--:B------:R-:W-:Y:S01]  /*51e0*/  @!P3 IADD3 R40, P5, R35, R188.reuse, RZ ;  /* 0x000000bc2328b210 */ /* 0x080fe20007fbe0ff */
[----:B------:R1:W-:Y:S01]  /*51f0*/  @P2 STS.128 [R216+0x8800], RZ ;  /* 0x008800ffd8002388 */ /* 0x0003e20000000c00 */
[----:B------:R-:W-:Y:S02]  /*5200*/  @!P2 LEA.HI.X R47, R32, c[0x0][0x16c], R3, 0x1, P1 ;  /* 0x00005b00202faa11 */ /* 0x000fe400008f0c03 */
[----:B------:R-:W-:Y:S01]  /*5210*/  @!P3 LEA R56, P6, R40, c[0x0][0x168], 0x1 ;  /* 0x00005a002838ba11 */ /* 0x000fe200078c08ff */
[----:B------:R-:W-:Y:S01]  /*5220*/  @!P3 IMAD.X R5, R6, 0x1, R189, P5 ;  /* 0x000000010605b824 */ /* 0x000fe200028e06bd */
[----:B------:R-:W-:Y:S01]  /*5230*/  IADD3 R3, P5, R211, R35, RZ ;  /* 0x00000023d3037210 */ /* 0x000fe20007fbe0ff */
[----:B------:R-:W-:Y:S01]  /*5240*/  @!PT LDS RZ, [RZ] ;  /* 0x00000000fffff984 */ /* 0x000fe20000000800 */
[----:B------:R-:W-:Y:S01]  /*5250*/  @!PT LDS RZ, [RZ] ;  /* 0x00000000fffff984 */ /* 0x000fe20000000800 */
[----:B------:R-:W-:Y:S01]  /*5260*/  @!PT LDS RZ, [RZ] ;  /* 0x00000000fffff984 */ /* 0x000fe20000000800 */
[----:B------:R1:W-:Y:S01]  /*5270*/  @!P2 LDGSTS.E.BYPASS.LTC128B.128 [R216+0x8800], [R48.64+0x80] ;  /* 0x0880008030d8afae */ /* 0x0003e2000b901d4c */
[----:B------:R-:W-:-:S02]  /*5280*/  @!P2 IADD3 R32, P1, R35, R188, RZ ;  /* 0x000000bc2320a210 */ /* 0x000fc40007f3e0ff */
[----:B------:R-:W-:Y:S01]  /*5290*/  @!P3 LEA.HI.X R57, R40, c[0x0][0x16c], R5, 0x1, P6 ;  /* 0x00005b002839ba11 */ /* 0x000fe200030f0c05 */
[----:B------:R-:W-:Y:S01]  /*52a0*/  IMAD.X R42, R210, 0x1, R6, P5 ;  /* 0x00000001d22a7824 */ /* 0x000fe200028e0606 */
[----:B------:R-:W-:Y:S01]  /*52b0*/  @!P3 IADD3 R35, P5, R3, R188, RZ ;  /* 0x000000bc0323b210 */ /* 0x000fe20007fbe0ff */
[--C-:B------:R-:W-:Y:S01]  /*52c0*/  @!P2 IMAD.X R5, R6, 0x1, R189.reuse, P1 ;  /* 0x000000010605a824 */ /* 0x100fe200008e06bd */
[----:B------:R-:W-:Y:S01]  /*52d0*/  @!P2 LEA R44, P1, R32, c[0x0][0x168], 0x1 ;  /* 0x00005a00202caa11 */ /* 0x000fe200078208ff */
[----:B------:R1:W-:Y:S02]  /*52e0*/  @P3 STS.128 [R216+0x5000], RZ ;  /* 0x005000ffd8003388 */ /* 0x0003e40000000c00 */
[----:B------:R-:W-:Y:S01]  /*52f0*/  @!P3 IMAD.X R6, R42, 0x1, R189, P5 ;  /* 0x000000012a06b824 */ /* 0x000fe200028e06bd */
[----:B------:R-:W-:Y:S01]  /*5300*/  @!P2 LEA.HI.X R45, R32, c[0x0][0x16c], R5, 0x1, P1 ;  /* 0x00005b00202daa11 */ /* 0x000fe200008f0c05 */
[----:B------:R-:W-:Y:S01]  /*5310*/  @!PT LDS RZ, [RZ] ;  /* 0x00000000fffff984 */ /* 0x000fe20000000800 */
[----:B------:R-:W-:Y:S01]  /*5320*/  @!PT LDS RZ, [RZ] ;  /* 0x00000000fffff984 */ /* 0x000fe20000000800 */
[----:B------:R-:W-:Y:S01]  /*5330*/  @!PT LDS RZ, [RZ] ;  /* 0x00000000fffff984 */ /* 0x000fe20000000800 */
[----:B------:R1:W-:Y:S01]  /*5340*/  @!P3 LDGSTS.E.BYPASS.LTC128B.128 [R216+0x5000], [R58.64] ;  /* 0x050000003ad8bfae */ /* 0x0003e2000b901d4c */
[----:B------:R-:W-:-:S02]  /*5350*/  @!P3 LEA R54, P5, R35, c[0x0][0x168], 0x1 ;  /* 0x00005a002336ba11 */ /* 0x000fc400078a08ff */
[----:B------:R-:W-:Y:S01]  /*5360*/  IADD3 R5, P1, R211, R3, RZ ;  /* 0x00000003d3057210 */ /* 0x000fe20007f3e0ff */
[----:B------:R1:W-:Y:S01]  /*5370*/  @P2 STS.128 [R216+0x9000], RZ ;  /* 0x009000ffd8002388 */ /* 0x0003e20000000c00 */
[----:B------:R-:W-:Y:S02]  /*5380*/  @!P3 LEA.HI.X R55, R35, c[0x0][0x16c], R6, 0x1, P5 ;  /* 0x00005b002337ba11 */ /* 0x000fe400028f0c06 */
[-C--:B------:R-:W-:Y:S01]  /*5390*/  @!P2 IADD3 R6, P5, R3, R188.reuse, RZ ;  /* 0x000000bc0306a210 */ /* 0x080fe20007fbe0ff */
[----:B------:R-:W-:Y:S01]  /*53a0*/  IMAD.X R32, R210, 0x1, R42, P1 ;  /* 0x00000001d2207824 */ /* 0x000fe200008e062a */
[----:B------:R-:W-:Y:S01]  /*53b0*/  @!P3 IADD3 R40, P1, R5, R188, RZ ;  /* 0x000000bc0528b210 */ /* 0x000fe20007f3e0ff */
[----:B------:R-:W-:Y:S01]  /*53c0*/  @!PT LDS RZ, [RZ] ;  /* 0x00000000fffff984 */ /* 0x000fe20000000800 */
[----:B------:R-:W-:Y:S01]  /*53d0*/  @!PT LDS RZ, [RZ] ;  /* 0x00000000fffff984 */ /* 0x000fe20000000800 */
[----:B------:R-:W-:Y:S01]  /*53e0*/  @!PT LDS RZ, [RZ] ;  /* 0x00000000fffff984 */ /* 0x000fe20000000800 */
[----:B------:R1:W-:Y:S02]  /*53f0*/  @!P2 LDGSTS.E.BYPASS.LTC128B.128 [R216+0x9000], [R46.64+0x80] ;  /* 0x090000802ed8afae */ /* 0x0003e4000b901d4c */
[--C-:B------:R-:W-:Y:S01]  /*5400*/  @!P2 IMAD.X R3, R42, 0x1, R189.reuse, P5 ;  /* 0x000000012a03a824 */ /* 0x100fe200028e06bd */
[----:B------:R-:W-:Y:S01]  /*5410*/  @!P2 LEA R42, P5, R6, c[0x0][0x168], 0x1 ;  /* 0x00005a00062aaa11 */ /* 0x000fe200078a08ff */
[----:B------:R-:W-:Y:S01]  /*5420*/  @!P3 IMAD.X R35, R32, 0x1, R189, P1 ;  /* 0x000000012023b824 */ /* 0x000fe200008e06bd */
[----:B------:R-:W-:Y:S01]  /*5430*/  @!P3 LEA R52, P1, R40, c[0x0][0x168], 0x1 ;  /* 0x00005a002834ba11 */ /* 0x000fe200078208ff */
[----:B------:R1:W-:Y:S01]  /*5440*/  @P3 STS.128 [R216+0x5800], RZ ;  /* 0x005800ffd8003388 */ /* 0x0003e20000000c00 */
[----:B------:R-:W-:-:S02]  /*5450*/  @!P2 LEA.HI.X R43, R6, c[0x0][0x16c], R3, 0x1, P5 ;  /* 0x00005b00062baa11 */ /* 0x000fc400028f0c03 */
[----:B------:R-:W-:Y:S01]  /*5460*/  @!P3 LEA.HI.X R53, R40, c[0x0][0x16c], R35, 0x1, P1 ;  /* 0x00005b002835ba11 */ /* 0x000fe200008f0c23 */
[----:B------:R-:W-:Y:S01]  /*5470*/  @!PT LDS RZ, [RZ] ;  /* 0x00000000fffff984 */ /* 0x000fe20000000800 */
[----:B------:R-:W-:Y:S01]  /*5480*/  @!PT LDS RZ, [RZ] ;  /* 0x00000000fffff984 */ /* 0x000fe20000000800 */
[----:B------:R-:W-:Y:S01]  /*5490*/  @!PT LDS RZ, [RZ] ;  /* 0x00000000fffff984 */ /* 0x000fe20000000800 */
[----:B------:R1:W-:Y:S01]  /*54a0*/  @!P3 LDGSTS.E.BYPASS.LTC128B.128 [R216+0x5800], [R56.64] ;  /* 0x0580000038d8bfae */ /* 0x0003e2000b901d4c */
[----:B------:R-:W-:Y:S02]  /*54b0*/  IADD3 R3, P5, R211, R5, RZ ;  /* 0x00000005d3037210 */ /* 0x000fe40007fbe0ff */
[-C--:B------:R-:W-:Y:S01]  /*54c0*/  @!P2 IADD3 R5, P1, R5, R188.reuse, RZ ;  /* 0x000000bc0505a210 */ /* 0x080fe20007f3e0ff */
[----:B------:R1:W-:Y:S02]  /*54d0*/  @P2 STS.128 [R216+0x9800], RZ ;  /* 0x009800ffd8002388 */ /* 0x0003e40000000c00 */
[----:B------:R-:W-:Y:S01]  /*54e0*/  IMAD.X R6, R210, 0x1, R32, P5 ;  /* 0x00000001d2067824 */ /* 0x000fe200028e0620 */
[-C--:B------:R-:W-:Y:S01]  /*54f0*/  @!P3 IADD3 R35, P5, R3, R188.reuse, RZ ;  /* 0x000000bc0323b210 */ /* 0x080fe20007fbe0ff */
[--C-:B------:R-:W-:Y:S01]  /*5500*/  @!P2 IMAD.X R32, R32, 0x1, R189.reuse, P1 ;  /* 0x000000012020a824 */ /* 0x100fe200008e06bd */
[----:B------:R-:W-:Y:S01]  /*5510*/  @!P2 LEA R64, P1, R5, c[0x0][0x168], 0x1 ;  /* 0x00005a000540aa11 */ /* 0x000fe200078208ff */
[----:B------:R-:W-:Y:S01]  /*5520*/  @!PT LDS RZ, [RZ] ;  /* 0x00000000fffff984 */ /* 0x000fe20000000800 */
[----:B------:R-:W-:Y:S01]  /*5530*/  @!PT LDS RZ, [RZ] ;  /* 0x00000000fffff984 */ /* 0x000fe20000000800 */
[----:B------:R-:W-:Y:S01]  /*5540*/  @!PT LDS RZ, [RZ] ;  /* 0x00000000fffff984 */ /* 0x000fe20000000800 */
[----:B------:R1:W-:Y:S01]  /*5550*/  @!P2 LDGSTS.E.BYPASS.LTC128B.128 [R216+0x9800], [R44.64+0x80] ;  /* 0x098000802cd8afae */ /* 0x0003e2000b901d4c */
        /* <DEDUP_REMOVED lines=9> */
[----:B------:R1:W-:Y:S01]  /*55f0*/  @!P3 LDGSTS.E.BYPASS.LTC128B.128 [R216+0x6000], [R54.64] ;  /* 0x0600000036d8bfae */ /* 0x0003e2000b901d4c */
[----:B------:R-:W-:Y:S01]  /*5600*/  @!P3 LEA.HI.X R67, R35, c[0x0][0x16c], R40, 0x1, P6 ;  /* 0x00005b002343ba11 */ /* 0x000fe200030f0c28 */
[--C-:B------:R-:W-:Y:S01]  /*5610*/  @!P2 IMAD.X R32, R6, 0x1, R189.reuse, P1 ;  /* 0x000000010620a824 */ /* 0x100fe200008e06bd */
[----:B------:R-:W-:Y:S01]  /*5620*/  @!P2 LEA R40, P1, R5, c[0x0][0x168], 0x1 ;  /* 0x00005a000528aa11 */ /* 0x000fe200078208ff */
[----:B------:R-:W-:Y:S01]  /*5630*/  IMAD.X R6, R210, 0x1, R6, P5 ;  /* 0x00000001d2067824 */ /* 0x000fe200028e0606 */
[----:B------:R-:W-:Y:S01]  /*5640*/  @!P3 IADD3 R35, P5, R3, R188, RZ ;  /* 0x000000bc0323b210 */ /* 0x000fe20007fbe0ff */
[----:B------:R1:W-:Y:S01]  /*5650*/  @P2 STS.128 [R216+0xa000], RZ ;  /* 0x00a000ffd8002388 */ /* 0x0003e20000000c00 */
[----:B------:R-:W-:Y:S02]  /*5660*/  @!P2 LEA.HI.X R41, R5, c[0x0][0x16c], R32, 0x1, P1 ;  /* 0x00005b000529aa11 */ /* 0x000fe400008f0c20 */
[C---:B--2---:R-:W-:Y:S01]  /*5670*/  @!P3 LEA R62, P1, R35.reuse, c[0x0][0x168], 0x1 ;  /* 0x00005a00233eba11 */ /* 0x044fe200078208ff */
[----:B------:R-:W-:Y:S01]  /*5680*/  @!P3 IMAD.X R32, R6, 0x1, R189, P5 ;  /* 0x000000010620b824 */ /* 0x000fe200028e06bd */
[----:B------:R-:W-:Y:S01]  /*5690*/  @!PT LDS RZ, [RZ] ;  /* 0x00000000fffff984 */ /* 0x000fe20000000800 */
[----:B------:R-:W-:Y:S01]  /*56a0*/  @!PT LDS RZ, [RZ] ;  /* 0x00000000fffff984 */ /* 0x000fe20000000800 */
[----:B------:R-:W-:Y:S01]  /*56b0*/  @!PT LDS RZ, [RZ] ;  /* 0x00000000fffff984 */ /* 0x000fe20000000800 */
[----:B------:R1:W-:Y:S04]  /*56c0*/  @!P2 LDGSTS.E.BYPASS.LTC128B.128 [R216+0xa000], [R42.64+0x80] ;  /* 0x0a0000802ad8afae */ /* 0x0003e8000b901d4c */
[----:B------:R1:W-:Y:S01]  /*56d0*/  @P3 STS.128 [R216+0x6800], RZ ;  /* 0x006800ffd8003388 */ /* 0x0003e20000000c00 */
[----:B------:R-:W-:-:S03]  /*56e0*/  @!P3 LEA.HI.X R63, R35, c[0x0][0x16c], R32, 0x1, P1 ;  /* 0x00005b00233fba11 */ /* 0x000fc600008f0c20 */
[----:B------:R-:W-:Y:S01]  /*56f0*/  @!PT LDS RZ, [RZ] ;  /* 0x00000000fffff984 */ /* 0x000fe20000000800 */
[----:B------:R-:W-:Y:S01]  /*5700*/  @!PT LDS RZ, [RZ] ;  /* 0x00000000fffff984 */ /* 0x000fe20000000800 */
[----:B------:R-:W-:Y:S01]  /*5710*/  @!PT LDS RZ, [RZ] ;  /* 0x00000000fffff984 */ /* 0x000fe20000000800 */
[----:B------:R1:W-:Y:S04]  /*5720*/  @!P3 LDGSTS.E.BYPASS.LTC128B.128 [R216+0x6800], [R52.64] ;  /* 0x0680000034d8bfae */ /* 0x0003e8000b901d4c */
[----:B------:R1:W-:Y:S04]  /*5730*/  @P2 STS.128 [R216+0xa800], RZ ;  /* 0x00a800ffd8002388 */ /* 0x0003e80000000c00 */
[----:B------:R-:W-:Y:S01]  /*5740*/  @!PT LDS RZ, [RZ] ;  /* 0x00000000fffff984 */ /* 0x000fe20000000800 */
[----:B------:R-:W-:Y:S01]  /*5750*/  @!PT LDS RZ, [RZ] ;  /* 0x00000000fffff984 */ /* 0x000fe20000000800 */
[----:B------:R-:W-:Y:S01]  /*5760*/  @!PT LDS RZ, [RZ] ;  /* 0x00000000fffff984 */ /* 0x000fe20000000800 */
[----:B------:R1:W-:Y:S04]  /*5770*/  @!P2 LDGSTS.E.BYPASS.LTC128B.128 [R216+0xa800], [R64.64+0x80] ;  /* 0x0a80008040d8afae */ /* 0x0003e8000b901d4c */
[----:B------:R1:W-:Y:S04]  /*5780*/  @P3 STS.128 [R216+0x7000], RZ ;  /* 0x007000ffd8003388 */ /* 0x0003e80000000c00 */
        /* <DEDUP_REMOVED lines=14> */
[----:B------:R1:W-:Y:S01]  /*5870*/  @P2 STS.128 [R216+0xb800], RZ ;  /* 0x00b800ffd8002388 */ /* 0x0003e20000000c00 */
[----:B------:R-:W-:Y:S05]  /*5880*/  @P2 BRA `(.L_x_736) ;  /* 0x0000008000002947 */ /* 0x000fea0003800000 */
[----:B------:R-:W-:-:S05]  /*5890*/  IADD3 R3, P1, R3, R188, RZ ;  /* 0x000000bc03037210 */ /* 0x000fca0007f3e0ff */
[----:B------:R-:W-:Y:S01]  /*58a0*/  IMAD.X R6, R6, 0x1, R189, P1 ;  /* 0x0000000106067824 */ /* 0x000fe200008e06bd */
[----:B-1----:R-:W-:-:S04]  /*58b0*/  LEA R40, P1, R3, c[0x0][0x168], 0x1 ;  /* 0x00005a0003287a11 */ /* 0x002fc800078208ff */
[----:B------:R-:W-:-:S05]  /*58c0*/  LEA.HI.X R41, R3, c[0x0][0x16c], R6, 0x1, P1 ;  /* 0x00005b0003297a11 */ /* 0x000fca00008f0c06 */
[----:B------:R-:W-:Y:S01]  /*58d0*/  @!PT LDS RZ, [RZ] ;  /* 0x00000000fffff984 */ /* 0x000fe20000000800 */
[----:B------:R-:W-:Y:S01]  /*58e0*/  @!PT LDS RZ, [RZ] ;  /* 0x00000000fffff984 */ /* 0x000fe20000000800 */
[----:B------:R-:W-:Y:S01]  /*58f0*/  @!PT LDS RZ, [RZ] ;  /* 0x00000000fffff984 */ /* 0x000fe20000000800 */
[----:B------:R1:W-:Y:S04]  /*5900*/  LDGSTS.E.BYPASS.LTC128B.128 [R216+0xb800], [R40.64+0x80] ;  /* 0x0b80008028d87fae */ /* 0x0003e8000b901d4c */
.L_x_736:
[----:B------:R-:W-:Y:S05]  /*5910*/  BSYNC B0 ;  /* 0x0000000000007941 */ /* 0x000fea0003800000 */
.L_x_735:
[----:B------:R-:W0:Y:S01]  /*5920*/  LDGDEPBAR ;  /* 0x00000000000079af */ /* 0x000e220000000000 */
[----:B------:R-:W-:-:S04]  /*5930*/  IADD3 R188, P1, R33, R188, RZ ;  /* 0x000000bc21bc7210 */ /* 0x000fc80007f3e0ff */
[----:B------:R-:W-:Y:S02]  /*5940*/  IADD3.X R189, R34, R189, RZ, P1, !PT ;  /* 0x000000bd22bd7210 */ /* 0x000fe40000ffe4ff */
.L_x_732:
[----:B------:R-:W-:Y:S02]  /*5950*/  IMAD.IADD R3, R7, 0x1, R190 ;  /* 0x0000000107037824 */ /* 0x000fe400078e02be */
[----:B------:R-:W-:-:S03]  /*5960*/  IMAD.SHL.U32 R200, R4, 0x2, RZ ;  /* 0x0000000204c87824 */ /* 0x000fc600078e00ff */
[C---:B------:R-:W-:Y:S01]  /*5970*/  IADD3 R6, R3.reuse, 0x1, RZ ;  /* 0x0000000103067810 */ /* 0x040fe20007ffe0ff */
[--C-:B------:R-:W-:Y:S01]  /*5980*/  IMAD R198, R2, 0x2, R200.reuse ;  /* 0x0000000202c67824 */ /* 0x100fe200078e02c8 */
[----:B------:R-:W-:Y:S01]  /*5990*/  IADD3 R5, R3, 0x8, RZ ;  /* 0x0000000803057810 */ /* 0x000fe20007ffe0ff */
[----:B------:R-:W-:Y:S01]  /*59a0*/  IMAD R197, R0, 0x2, R200 ;  /* 0x0000000200c57824 */ /* 0x000fe200078e02c8 */
[-C--:B------:R-:W-:Y:S01]  /*59b0*/  ISETP.GE.AND P3, PT, R6, R193.reuse, PT ;  /* 0x000000c10600720c */ /* 0x080fe20003f66270 */
[----:B------:R-:W-:Y:S01]  /*59c0*/  IMAD R196, R0, 0x2, R198 ;  /* 0x0000000200c47824 */ /* 0x000fe200078e02c6 */
[-C--:B------:R-:W-:Y:S01]  /*59d0*/  ISETP.GE.AND P1, PT, R6, R192.reuse, PT ;  /* 0x000000c00600720c */ /* 0x080fe20003f26270 */
[----:B------:R-:W-:Y:S01]  /*59e0*/  LDSM.16.MT88.4 R68, [R200+0xc000] ;  /* 0x00c00000c844783b */ /* 0x000fe20000004200 */
[C---:B------:R-:W-:Y:S02]  /*59f0*/  ISETP.GE.AND P2, PT, R5.reuse, R193, PT ;  /* 0x000000c10500720c */ /* 0x040fe40003f46270 */
[----:B------:R-:W-:Y:S01]  /*5a00*/  ISETP.GE.AND P5, PT, R5, R192, PT ;  /* 0x000000c00500720c */ /* 0x000fe20003fa6270 */
[----:B------:R-:W-:Y:S01]  /*5a10*/  LDSM.16.MT88.4 R124, [R198+0x10000] ;  /* 0x01000000c67c783b */ /* 0x000fe20000004200 */
[----:B------:R-:W-:-:S02]  /*5a20*/  IADD3 R6, R3, 0x9, RZ ;  /* 0x0000000903067810 */ /* 0x000fc40007ffe0ff */
[----:B------:R-:W-:Y:S01]  /*5a30*/  IADD3 R5, R3, 0x10, RZ ;  /* 0x0000001003057810 */ /* 0x000fe20007ffe0ff */
[----:B------:R-:W-:Y:S01]  /*5a40*/  LDSM.16.MT88.4 R112, [R197+0x10000] ;  /* 0x01000000c570783b */ /* 0x000fe20000004200 */
[----:B-1----:R-:W-:Y:S02]  /*5a50*/  FSEL R49, R24, -INF , !P2 ;  /* 0xff80000018317808 */ /* 0x002fe40005000000 */
[----:B------:R-:W-:Y:S02]  /*5a60*/  FSEL R47, R26, -INF , !P5 ;  /* 0xff8000001a2f7808 */ /* 0x000fe40006800000 */
[CC--:B------:R-:W-:Y:S02]  /*5a70*/  ISETP.GE.AND P6, PT, R6.reuse, R193.reuse, PT ;  /* 0x000000c10600720c */ /* 0x0c0fe40003fc6270 */
[----:B------:R-:W-:Y:S02]  /*5a80*/  ISETP.GE.AND P2, PT, R6, R192, PT ;  /* 0x000000c00600720c */ /* 0x000fe40003f46270 */
[----:B------:R-:W-:-:S02]  /*5a90*/  ISETP.GE.AND P5, PT, R5, R193, PT ;  /* 0x000000c10500720c */ /* 0x000fc40003fa6270 */
[----:B------:R-:W-:Y:S02]  /*5aa0*/  IADD3 R6, R3, 0x11, RZ ;  /* 0x0000001103067810 */ /* 0x000fe40007ffe0ff */
[----:B------:R-:W-:Y:S02]  /*5ab0*/  FSEL R51, R25, -INF , !P6 ;  /* 0xff80000019337808 */ /* 0x000fe40007000000 */
[----:B------:R-:W-:Y:S02]  /*5ac0*/  FSEL R27, R27, -INF , !P2 ;  /* 0xff8000001b1b7808 */ /* 0x000fe40005000000 */
[----:B------:R-:W-:Y:S02]  /*5ad0*/  FSEL R7, R20, -INF , !P5 ;  /* 0xff80000014077808 */ /* 0x000fe40006800000 */
[----:B------:R-:W-:Y:S02]  /*5ae0*/  ISETP.GE.AND P6, PT, R5, R192, PT ;  /* 0x000000c00500720c */ /* 0x000fe40003fc6270 */
[----:B------:R-:W-:-:S02]  /*5af0*/  ISETP.GE.AND P2, PT, R6, R193, PT ;  /* 0x000000c10600720c */ /* 0x000fc40003f46270 */
[----:B------:R-:W-:Y:S02]  /*5b00*/  ISETP.GE.AND P5, PT, R6, R192, PT ;  /* 0x000000c00600720c */ /* 0x000fe40003fa6270 */
[C---:B------:R-:W-:Y:S02]  /*5b10*/  IADD3 R5, R3.reuse, 0x18, RZ ;  /* 0x0000001803057810 */ /* 0x040fe40007ffe0ff */
[----:B------:R-:W-:Y:S02]  /*5b20*/  IADD3 R6, R3, 0x19, RZ ;  /* 0x0000001903067810 */ /* 0x000fe40007ffe0ff */
[----:B------:R-:W-:Y:S02]  /*5b30*/  FSEL R25, R22, -INF , !P6 ;  /* 0xff80000016197808 */ /* 0x000fe40007000000 */
[----:B------:R-:W-:Y:S02]  /*5b40*/  FSEL R21, R21, -INF , !P2 ;  /* 0xff80000015157808 */ /* 0x000fe40005000000 */
[----:B------:R-:W-:-:S02]  /*5b50*/  FSEL R23, R23, -INF , !P5 ;  /* 0xff80000017177808 */ /* 0x000fc40006800000 */
[CC--:B------:R-:W-:Y:S02]  /*5b60*/  ISETP.GE.AND P6, PT, R5.reuse, R193.reuse, PT ;  /* 0x000000c10500720c */ /* 0x0c0fe40003fc6270 */
[----:B------:R-:W-:Y:S02]  /*5b70*/  ISETP.GE.AND P2, PT, R5, R192, PT ;  /* 0x000000c00500720c */ /* 0x000fe40003f46270 */
[----:B------:R-:W-:Y:S02]  /*5b80*/  ISETP.GE.AND P5, PT, R6, R193, PT ;  /* 0x000000c10600720c */ /* 0x000fe40003fa6270 */
[----:B------:R-:W-:Y:S02]  /*5b90*/  IADD3 R20, R3, 0x20, RZ ;  /* 0x0000002003147810 */ /* 0x000fe40007ffe0ff */
[----:B------:R-:W-:Y:S02]  /*5ba0*/  FSEL R5, R16, -INF , !P6 ;  /* 0xff80000010057808 */ /* 0x000fe40007000000 */
[----:B------:R-:W-:-:S02]  /*5bb0*/  FSEL R35, R18, -INF , !P2 ;  /* 0xff80000012237808 */ /* 0x000fc40005000000 */
[----:B------:R-:W-:Y:S02]  /*5bc0*/  FSEL R17, R17, -INF , !P5 ;  /* 0xff80000011117808 */ /* 0x000fe40006800000 */
[-C--:B------:R-:W-:Y:S02]  /*5bd0*/  ISETP.GE.AND P6, PT, R6, R192.reuse, PT ;  /* 0x000000c00600720c */ /* 0x080fe40003fc6270 */
[C---:B------:R-:W-:Y:S02]  /*5be0*/  ISETP.GE.AND P2, PT, R20.reuse, R193, PT ;  /* 0x000000c11400720c */ /* 0x040fe40003f46270 */
[----:B------:R-:W-:Y:S02]  /*5bf0*/  ISETP.GE.AND P5, PT, R20, R192, PT ;  /* 0x000000c01400720c */ /* 0x000fe40003fa6270 */
[C---:B------:R-:W-:Y:S02]  /*5c00*/  IADD3 R6, R3.reuse, 0x21, RZ ;  /* 0x0000002103067810 */ /* 0x040fe40007ffe0ff */
[----:B------:R-:W-:-:S02]  /*5c10*/  IADD3 R16, R3, 0x28, RZ ;  /* 0x0000002803107810 */ /* 0x000fc40007ffe0ff */
[----:B------:R-:W-:Y:S02]  /*5c20*/  FSEL R33, R19, -INF , !P6 ;  /* 0xff80000013217808 */ /* 0x000fe40007000000 */
[----:B------:R-:W-:Y:S02]  /*5c30*/  FSEL R45, R12, -INF , !P2 ;  /* 0xff8000000c2d7808 */ /* 0x000fe40005000000 */
[----:B------:R-:W-:Y:S02]  /*5c40*/  FSEL R43, R14, -INF , !P5 ;  /* 0xff8000000e2b7808 */ /* 0x000fe40006800000 */
[CC--:B------:R-:W-:Y:S02]  /*5c50*/  ISETP.GE.AND P6, PT, R6.reuse, R193.reuse, PT ;  /* 0x000000c10600720c */ /* 0x0c0fe40003fc6270 */
[----:B------:R-:W-:Y:S02]  /*5c60*/  ISETP.GE.AND P2, PT, R6, R192, PT ;  /* 0x000000c00600720c */ /* 0x000fe40003f46270 */
[----:B------:R-:W-:-:S02]  /*5c70*/  ISETP.GE.AND P5, PT, R16, R193, PT ;  /* 0x000000c11000720c */ /* 0x000fc40003fa6270 */
[----:B------:R-:W-:Y:S02]  /*5c80*/  IADD3 R6, R3, 0x29, RZ ;  /* 0x0000002903067810 */ /* 0x000fe40007ffe0ff */
[----:B------:R-:W-:Y:S02]  /*5c90*/  FSEL R251, R15, -INF , !P2 ;  /* 0xff8000000ffb7808 */ /* 0x000fe40005000000 */
[----:B------:R-:W-:Y:S02]  /*5ca0*/  FSEL R64, R8, -INF , !P5 ;  /* 0xff80000008407808 */ /* 0x000fe40006800000 */
[C---:B------:R-:W-:Y:S02]  /*5cb0*/  ISETP.GE.AND P2, PT, R6.reuse, R193, PT ;  /* 0x000000c10600720c */ /* 0x040fe40003f46270 */
[----:B------:R-:W-:Y:S02]  /*5cc0*/  ISETP.GE.AND P5, PT, R6, R192, PT ;  /* 0x000000c00600720c */ /* 0x000fe40003fa6270 */
[----:B------:R-:W-:-:S02]  /*5cd0*/  IADD3 R6, R3, 0x31, RZ ;  /* 0x0000003103067810 */ /* 0x000fc40007ffe0ff */
[----:B------:R-:W-:Y:S02]  /*5ce0*/  FSEL R249, R11, -INF , !P5 ;  /* 0xff8000000bf97808 */ /* 0x000fe40006800000 */
[----:B------:R-:W-:Y:S02]  /*5cf0*/  ISETP.GE.AND P5, PT, R6, R193, PT ;  /* 0x000000c10600720c */ /* 0x000fe40003fa6270 */
[C---:B------:R-:W-:Y:S02]  /*5d00*/  IADD3 R12, R3.reuse, 0x30, RZ ;  /* 0x00000030030c7810 */ /* 0x040fe40007ffe0ff */
[----:B------:R-:W-:Y:S02]  /*5d10*/  IADD3 R8, R3, 0x38, RZ ;  /* 0x0000003803087810 */ /* 0x000fe40007ffe0ff */
[----:B------:R-:W-:Y:S02]  /*5d20*/  FSEL R40, R9, -INF , !P2 ;  /* 0xff80000009287808 */ /* 0x000fe40005000000 */
[----:B------:R-:W-:-:S02]  /*5d30*/  FSEL R141, R109, -INF , !P5 ;  /* 0xff8000006d8d7808 */ /* 0x000fc40006800000 */
[-C--:B------:R-:W-:Y:S02]  /*5d40*/  ISETP.GE.AND P2, PT, R12, R192.reuse, PT ;  /* 0x000000c00c00720c */ /* 0x080fe40003f46270 */
[----:B------:R-:W-:Y:S02]  /*5d50*/  ISETP.GE.AND P5, PT, R8, R192, PT ;  /* 0x000000c00800720c */ /* 0x000fe40003fa6270 */
[----:B------:R-:W-:Y:S02]  /*5d60*/  FSEL R149, R110, -INF , !P2 ;  /* 0xff8000006e957808 */ /* 0x000fe40005000000 */
[----:B------:R-:W-:Y:S02]  /*5d70*/  FSEL R241, R106, -INF , !P5 ;  /* 0xff8000006af17808 */ /* 0x000fe40006800000 */
[-C--:B------:R-:W-:Y:S02]  /*5d80*/  ISETP.GE.AND P2, PT, R8, R193.reuse, PT ;  /* 0x000000c10800720c */ /* 0x080fe40003f46270 */
[----:B------:R-:W-:-:S02]  /*5d90*/  ISETP.GE.AND P5, PT, R3, R193, PT ;  /* 0x000000c10300720c */ /* 0x000fc40003fa6270 */
[----:B------:R-:W-:Y:S02]  /*5da0*/  IADD3 R8, R3, 0x41, RZ ;  /* 0x0000004103087810 */ /* 0x000fe40007ffe0ff */
[----:B------:R-:W-:Y:S02]  /*5db0*/  FSEL R28, R28, -INF , !P5 ;  /* 0xff8000001c1c7808 */ /* 0x000fe40006800000 */
[----:B------:R-:W-:Y:S02]  /*5dc0*/  ISETP.GE.AND P5, PT, R8, R193, PT ;  /* 0x000000c10800720c */ /* 0x000fe40003fa6270 */
[----:B------:R-:W-:Y:S02]  /*5dd0*/  FSEL R29, R29, -INF , !P3 ;  /* 0xff8000001d1d7808 */ /* 0x000fe40005800000 */
[----:B------:R-:W-:Y:S02]  /*5de0*/  FSEL R171, R101, -INF , !P5 ;  /* 0xff80000065ab7808 */ /* 0x000fe40006800000 */
[----:B------:R-:W-:-:S02]  /*5df0*/  ISETP.GE.AND P5, PT, R3, R192, PT ;  /* 0x000000c00300720c */ /* 0x000fc40003fa6270 */
[----:B------:R-:W-:Y:S02]  /*5e00*/  FSEL R41, R13, -INF , !P6 ;  /* 0xff8000000d297808 */ /* 0x000fe40007000000 */
[-C--:B------:R-:W-:Y:S02]  /*5e10*/  ISETP.GE.AND P6, PT, R16, R192.reuse, PT ;  /* 0x000000c01000720c */ /* 0x080fe40003fc6270 */
[----:B------:R-:W-:Y:S02]  /*5e20*/  ISETP.GE.AND P3, PT, R8, R192, PT ;  /* 0x000000c00800720c */ /* 0x000fe40003f66270 */
[----:B------:R-:W-:Y:S02]  /*5e30*/  FMNMX.FTZ R8, R28, R29, !PT ;  /* 0x0000001d1c087209 */ /* 0x000fe40007810000 */
[----:B------:R-:W-:Y:S02]  /*5e40*/  FSEL R31, R31, -INF , !P1 ;  /* 0xff8000001f1f7808 */ /* 0x000fe40004800000 */
[----:B------:R-:W-:-:S02]  /*5e50*/  FSEL R30, R30, -INF , !P5 ;  /* 0xff8000001e1e7808 */ /* 0x000fc40006800000 */
[----:B------:R-:W-:Y:S02]  /*5e60*/  FSEL R37, R10, -INF , !P6 ;  /* 0xff8000000a257808 */ /* 0x000fe40007000000 */
[----:B------:R-:W-:Y:S02]  /*5e70*/  ISETP.GE.AND P6, PT, R12, R193, PT ;  /* 0x000000c10c00720c */ /* 0x000fe40003fc6270 */
[----:B------:R-:W-:Y:S02]  /*5e80*/  FMNMX.FTZ R8, R49, R8, !PT ;  /* 0x0000000831087209 */ /* 0x000fe40007810000 */
[----:B------:R-:W-:Y:S02]  /*5e90*/  FMNMX.FTZ R12, R30, R31, !PT ;  /* 0x0000001f1e0c7209 */ /* 0x000fe40007810000 */
[----:B------:R-:W-:Y:S02]  /*5ea0*/  FMNMX.FTZ R8, R51, R8, !PT ;  /* 0x0000000833087209 */ /* 0x000fe40007810000 */
[----:B------:R-:W-:-:S02]  /*5eb0*/  FMNMX.FTZ R12, R47, R12, !PT ;  /* 0x0000000c2f0c7209 */ /* 0x000fc40007810000 */
[----:B------:R-:W-:Y:S02]  /*5ec0*/  FSEL R247, R108, -INF , !P6 ;  /* 0xff8000006cf77808 */ /* 0x000fe40007000000 */
[----:B------:R-:W-:Y:S02]  /*5ed0*/  ISETP.GE.AND P6, PT, R6, R192, PT ;  /* 0x000000c00600720c */ /* 0x000fe40003fc6270 */
[----:B------:R-:W-:Y:S02]  /*5ee0*/  IADD3 R6, R3, 0x39, RZ ;  /* 0x0000003903067810 */ /* 0x000fe40007ffe0ff */
[----:B------:R-:W-:Y:S02]  /*5ef0*/  FMNMX.FTZ R8, R7, R8, !PT ;  /* 0x0000000807087209 */ /* 0x000fe40007810000 */
[----:B------:R-:W-:Y:S02]  /*5f00*/  FMNMX.FTZ R12, R27, R12, !PT ;  /* 0x0000000c1b0c7209 */ /* 0x000fe40007810000 */
[----:B------:R-:W-:-:S02]  /*5f10*/  FSEL R243, R111, -INF , !P6 ;  /* 0xff8000006ff37808 */ /* 0x000fc40007000000 */
[----:B------:R-:W-:Y:S02]  /*5f20*/  FSEL R143, R104, -INF , !P2 ;  /* 0xff800000688f7808 */ /* 0x000fe40005000000 */
[C---:B------:R-:W-:Y:S02]  /*5f30*/  ISETP.GE.AND P6, PT, R6.reuse, R193, PT ;  /* 0x000000c10600720c */ /* 0x040fe40003fc6270 */
[----:B------:R-:W-:Y:S02]  /*5f40*/  ISETP.GE.AND P2, PT, R6, R192, PT ;  /* 0x000000c00600720c */ /* 0x000fe40003f46270 */
[----:B------:R-:W-:Y:S02]  /*5f50*/  FMNMX.FTZ R8, R21, R8, !PT ;  /* 0x0000000815087209 */ /* 0x000fe40007810000 */
[----:B------:R-:W-:Y:S02]  /*5f60*/  IADD3 R6, R3, 0x40, RZ ;  /* 0x0000004003067810 */ /* 0x000fe40007ffe0ff */
[----:B------:R-:W-:-:S02]  /*5f70*/  FMNMX.FTZ R12, R25, R12, !PT ;  /* 0x0000000c190c7209 */ /* 0x000fc40007810000 */
[----:B------:R-:W-:Y:S02]  /*5f80*/  FSEL R245, R105, -INF , !P6 ;  /* 0xff80000069f57808 */ /* 0x000fe40007000000 */
[----:B------:R-:W-:Y:S02]  /*5f90*/  FSEL R157, R107, -INF , !P2 ;  /* 0xff8000006b9d7808 */ /* 0x000fe40005000000 */
[----:B------:R-:W-:Y:S02]  /*5fa0*/  FMNMX.FTZ R8, R5, R8, !PT ;  /* 0x0000000805087209 */ /* 0x000fe40007810000 */
[C---:B------:R-:W-:Y:S02]  /*5fb0*/  ISETP.GE.AND P6, PT, R6.reuse, R193, PT ;  /* 0x000000c10600720c */ /* 0x040fe40003fc6270 */
[----:B------:R-:W-:Y:S02]  /*5fc0*/  ISETP.GE.AND P2, PT, R6, R192, PT ;  /* 0x000000c00600720c */ /* 0x000fe40003f46270 */
[----:B------:R-:W-:-:S02]  /*5fd0*/  FMNMX.FTZ R12, R23, R12, !PT ;  /* 0x0000000c170c7209 */ /* 0x000fc40007810000 */
[----:B------:R-:W-:Y:S02]  /*5fe0*/  IADD3 R6, R3, 0x48, RZ ;  /* 0x0000004803067810 */ /* 0x000fe40007ffe0ff */
[----:B------:R-:W-:Y:S02]  /*5ff0*/  FMNMX.FTZ R8, R17, R8, !PT ;  /* 0x0000000811087209 */ /* 0x000fe40007810000 */
[----:B------:R-:W-:Y:S02]  /*6000*/  FSEL R239, R100, -INF , !P6 ;  /* 0xff80000064ef7808 */ /* 0x000fe40007000000 */
[----:B------:R-:W-:Y:S02]  /*6010*/  FSEL R235, R102, -INF , !P2 ;  /* 0xff80000066eb7808 */ /* 0x000fe40005000000 */
[----:B------:R-:W-:Y:S02]  /*6020*/  FMNMX.FTZ R12, R35, R12, !PT ;  /* 0x0000000c230c7209 */ /* 0x000fe40007810000 */
[----:B------:R-:W-:-:S02]  /*6030*/  ISETP.GE.AND P6, PT, R6, R193, PT ;  /* 0x000000c10600720c */ /* 0x000fc40003fc6270 */
[----:B------:R-:W-:Y:S02]  /*6040*/  ISETP.GE.AND P2, PT, R6, R192, PT ;  /* 0x000000c00600720c */ /* 0x000fe40003f46270 */
[----:B------:R-:W-:Y:S02]  /*6050*/  IADD3 R9, R3, 0x50, RZ ;  /* 0x0000005003097810 */ /* 0x000fe40007ffe0ff */
[----:B------:R-:W-:Y:S02]  /*6060*/  FMNMX.FTZ R8, R45, R8, !PT ;  /* 0x000000082d087209 */ /* 0x000fe40007810000 */
[----:B------:R-:W-:Y:S02]  /*6070*/  FMNMX.FTZ R12, R33, R12, !PT ;  /* 0x0000000c210c7209 */ /* 0x000fe40007810000 */
[----:B------:R-:W-:Y:S02]  /*6080*/  FSEL R175, R96, -INF , !P6 ;  /* 0xff80000060af7808 */ /* 0x000fe40007000000 */
[----:B------:R-:W-:-:S02]  /*6090*/  FSEL R181, R98, -INF , !P2 ;  /* 0xff80000062b57808 */ /* 0x000fc40005000000 */
[C---:B------:R-:W-:Y:S02]  /*60a0*/  ISETP.GE.AND P6, PT, R9.reuse, R193, PT ;  /* 0x000000c10900720c */ /* 0x040fe40003fc6270 */
[----:B------:R-:W-:Y:S02]  /*60b0*/  ISETP.GE.AND P2, PT, R9, R192, PT ;  /* 0x000000c00900720c */ /* 0x000fe40003f46270 */
[----:B------:R-:W-:Y:S02]  /*60c0*/  FMNMX.FTZ R9, R41, R8, !PT ;  /* 0x0000000829097209 */ /* 0x000fe40007810000 */
[----:B------:R-:W-:Y:S02]  /*60d0*/  FMNMX.FTZ R12, R43, R12, !PT ;  /* 0x0000000c2b0c7209 */ /* 0x000fe40007810000 */
[----:B------:R-:W-:Y:S02]  /*60e0*/  FMNMX.FTZ R9, R64, R9, !PT ;  /* 0x0000000940097209 */ /* 0x000fe40007810000 */
[----:B------:R-:W-:-:S02]  /*60f0*/  FMNMX.FTZ R12, R251, R12, !PT ;  /* 0x0000000cfb0c7209 */ /* 0x000fc40007810000 */
[----:B------:R-:W-:Y:S02]  /*6100*/  FMNMX.FTZ R14, R40, R9, !PT ;  /* 0x00000009280e7209 */ /* 0x000fe40007810000 */
[----:B------:R-:W-:Y:S02]  /*6110*/  FMNMX.FTZ R12, R37, R12, !PT ;  /* 0x0000000c250c7209 */ /* 0x000fe40007810000 */
        /* <DEDUP_REMOVED lines=8> */
[----:B------:R-:W-:Y:S02]  /*61a0*/  IADD3 R6, R3, 0x49, RZ ;  /* 0x0000004903067810 */ /* 0x000fe40007ffe0ff */
[----:B------:R-:W-:-:S02]  /*61b0*/  FMNMX.FTZ R14, R239, R14, !PT ;  /* 0x0000000eef0e7209 */ /* 0x000fc40007810000 */
[----:B------:R-:W-:Y:S02]  /*61c0*/  FSEL R177, R103, -INF , !P3 ;  /* 0xff80000067b17808 */ /* 0x000fe40005800000 */
[----:B------:R-:W-:Y:S01]  /*61d0*/  FMNMX.FTZ R12, R157, R12, !PT ;  /* 0x0000000c9d0c7209 */ /* 0x000fe20007810000 */
[----:B------:R-:W-:Y:S01]  /*61e0*/  LDSM.16.MT88.4 R100, [R200+0x10000] ;  /* 0x01000000c864783b */ /* 0x000fe20000004200 */
[C---:B------:R-:W-:Y:S02]  /*61f0*/  ISETP.GE.AND P1, PT, R6.reuse, R193, PT ;  /* 0x000000c10600720c */ /* 0x040fe40003f26270 */
[----:B------:R-:W-:Y:S02]  /*6200*/  ISETP.GE.AND P3, PT, R6, R192, PT ;  /* 0x000000c00600720c */ /* 0x000fe40003f66270 */
[----:B------:R-:W-:Y:S02]  /*6210*/  IADD3 R6, R3, 0x51, RZ ;  /* 0x0000005103067810 */ /* 0x000fe40007ffe0ff */
[----:B------:R-:W-:-:S02]  /*6220*/  FMNMX.FTZ R14, R171, R14, !PT ;  /* 0x0000000eab0e7209 */ /* 0x000fc40007810000 */
[----:B------:R-:W-:Y:S02]  /*6230*/  FMNMX.FTZ R12, R235, R12, !PT ;  /* 0x0000000ceb0c7209 */ /* 0x000fe40007810000 */
[----:B------:R-:W-:Y:S02]  /*6240*/  FSEL R237, R97, -INF , !P1 ;  /* 0xff80000061ed7808 */ /* 0x000fe40004800000 */
[C---:B------:R-:W-:Y:S02]  /*6250*/  ISETP.GE.AND P5, PT, R6.reuse, R193, PT ;  /* 0x000000c10600720c */ /* 0x040fe40003fa6270 */
[----:B------:R-:W-:Y:S02]  /*6260*/  ISETP.GE.AND P1, PT, R6, R192, PT ;  /* 0x000000c00600720c */ /* 0x000fe40003f26270 */
[----:B------:R-:W-:Y:S02]  /*6270*/  IADD3 R6, R3, 0x58, RZ ;  /* 0x0000005803067810 */ /* 0x000fe40007ffe0ff */
[----:B------:R-:W-:-:S02]  /*6280*/  FMNMX.FTZ R14, R175, R14, !PT ;  /* 0x0000000eaf0e7209 */ /* 0x000fc40007810000 */
[----:B------:R-:W-:Y:S02]  /*6290*/  FMNMX.FTZ R12, R177, R12, !PT ;  /* 0x0000000cb10c7209 */ /* 0x000fe40007810000 */
[----:B------:R-:W-:Y:S02]  /*62a0*/  FSEL R233, R99, -INF , !P3 ;  /* 0xff80000063e97808 */ /* 0x000fe40005800000 */
[----:B------:R-:W-:Y:S02]  /*62b0*/  FSEL R231, R92, -INF , !P6 ;  /* 0xff8000005ce77808 */ /* 0x000fe40007000000 */
        /* <DEDUP_REMOVED lines=10> */
[----:B------:R-:W-:Y:S02]  /*6360*/  FMNMX.FTZ R12, R233, R12, !PT ;  /* 0x0000000ce90c7209 */ /* 0x000fe40007810000 */
[----:B------:R-:W-:Y:S02]  /*6370*/  IADD3 R6, R3, 0x60, RZ ;  /* 0x0000006003067810 */ /* 0x000fe40007ffe0ff */
[----:B------:R-:W-:Y:S02]  /*6380*/  FSEL R227, R88, -INF , !P3 ;  /* 0xff80000058e37808 */ /* 0x000fe40005800000 */
[----:B------:R-:W-:Y:S02]  /*6390*/  FMNMX.FTZ R14, R229, R14, !PT ;  /* 0x0000000ee50e7209 */ /* 0x000fe40007810000 */
[----:B------:R-:W-:-:S02]  /*63a0*/  FSEL R185, R95, -INF , !P1 ;  /* 0xff8000005fb97808 */ /* 0x000fc40004800000 */
[----:B------:R-:W-:Y:S01]  /*63b0*/  FMNMX.FTZ R12, R187, R12, !PT ;  /* 0x0000000cbb0c7209 */ /* 0x000fe20007810000 */
[----:B------:R-:W-:Y:S01]  /*63c0*/  LDSM.16.MT88.4 R92, [R196+0xc000] ;  /* 0x00c00000c45c783b */ /* 0x000fe20000004200 */
[C---:B------:R-:W-:Y:S02]  /*63d0*/  ISETP.GE.AND P1, PT, R6.reuse, R193, PT ;  /* 0x000000c10600720c */ /* 0x040fe40003f26270 */
[----:B------:R-:W-:Y:S02]  /*63e0*/  ISETP.GE.AND P3, PT, R6, R192, PT ;  /* 0x000000c00600720c */ /* 0x000fe40003f66270 */
[----:B------:R-:W-:Y:S02]  /*63f0*/  IADD3 R6, R3, 0x61, RZ ;  /* 0x0000006103067810 */ /* 0x000fe40007ffe0ff */
[----:B------:R-:W-:Y:S02]  /*6400*/  FSEL R195, R89, -INF , !P2 ;  /* 0xff80000059c37808 */ /* 0x000fe40005000000 */
[----:B------:R-:W-:-:S02]  /*6410*/  FMNMX.FTZ R14, R227, R14, !PT ;  /* 0x0000000ee30e7209 */ /* 0x000fc40007810000 */
[----:B------:R-:W-:Y:S02]  /*6420*/  FSEL R183, R90, -INF , !P6 ;  /* 0xff8000005ab77808 */ /* 0x000fe40007000000 */
[----:B------:R-:W-:Y:S02]  /*6430*/  FMNMX.FTZ R12, R185, R12, !PT ;  /* 0x0000000cb90c7209 */ /* 0x000fe40007810000 */
[C---:B------:R-:W-:Y:S02]  /*6440*/  ISETP.GE.AND P6, PT, R6.reuse, R193, PT ;  /* 0x000000c10600720c */ /* 0x040fe40003fc6270 */
[----:B------:R-:W-:Y:S02]  /*6450*/  ISETP.GE.AND P2, PT, R6, R192, PT ;  /* 0x000000c00600720c */ /* 0x000fe40003f46270 */
[----:B------:R-:W-:Y:S02]  /*6460*/  IADD3 R6, R3, 0x68, RZ ;  /* 0x0000006803067810 */ /* 0x000fe40007ffe0ff */
[----:B------:R-:W-:-:S02]  /*6470*/  FSEL R169, R84, -INF , !P1 ;  /* 0xff80000054a97808 */ /* 0x000fc40004800000 */
[----:B------:R-:W-:Y:S02]  /*6480*/  FMNMX.FTZ R14, R195, R14, !PT ;  /* 0x0000000ec30e7209 */ /* 0x000fe40007810000 */
[----:B------:R-:W-:Y:S02]  /*6490*/  FSEL R179, R91, -INF , !P5 ;  /* 0xff8000005bb37808 */ /* 0x000fe40006800000 */
[----:B------:R-:W-:Y:S02]  /*64a0*/  FMNMX.FTZ R12, R183, R12, !PT ;  /* 0x0000000cb70c7209 */ /* 0x000fe40007810000 */
[----:B------:R-:W-:Y:S02]  /*64b0*/  ISETP.GE.AND P5, PT, R6, R193, PT ;  /* 0x000000c10600720c */ /* 0x000fe40003fa6270 */
[----:B------:R-:W-:Y:S02]  /*64c0*/  IADD3 R10, R3, 0x69, RZ ;  /* 0x00000069030a7810 */ /* 0x000fe40007ffe0ff */
[----:B------:R-:W-:-:S02]  /*64d0*/  FSEL R167, R85, -INF , !P6 ;  /* 0xff80000055a77808 */ /* 0x000fc40007000000 */
[----:B------:R-:W-:Y:S02]  /*64e0*/  FMNMX.FTZ R14, R169, R14, !PT ;  /* 0x0000000ea90e7209 */ /* 0x000fe40007810000 */
[----:B------:R-:W-:Y:S02]  /*64f0*/  FSEL R161, R86, -INF , !P3 ;  /* 0xff80000056a17808 */ /* 0x000fe40005800000 */
[----:B------:R-:W-:Y:S02]  /*6500*/  FMNMX.FTZ R12, R179, R12, !PT ;  /* 0x0000000cb30c7209 */ /* 0x000fe40007810000 */
[----:B------:R-:W-:Y:S02]  /*6510*/  IADD3 R9, R3, 0x70, RZ ;  /* 0x0000007003097810 */ /* 0x000fe40007ffe0ff */
[----:B------:R-:W-:Y:S02]  /*6520*/  ISETP.GE.AND P3, PT, R10, R193, PT ;  /* 0x000000c10a00720c */ /* 0x000fe40003f66270 */
[----:B------:R-:W-:-:S02]  /*6530*/  FSEL R165, R80, -INF , !P5 ;  /* 0xff80000050a57808 */ /* 0x000fc40006800000 */
[----:B------:R-:W-:Y:S02]  /*6540*/  FMNMX.FTZ R14, R167, R14, !PT ;  /* 0x0000000ea70e7209 */ /* 0x000fe40007810000 */
[----:B------:R-:W-:Y:S02]  /*6550*/  ISETP.GE.AND P1, PT, R6, R192, PT ;  /* 0x000000c00600720c */ /* 0x000fe40003f26270 */
[----:B------:R-:W-:Y:S02]  /*6560*/  FSEL R159, R87, -INF , !P2 ;  /* 0xff800000579f7808 */ /* 0x000fe40005000000 */
[----:B------:R-:W-:Y:S01]  /*6570*/  FMNMX.FTZ R12, R161, R12, !PT ;  /* 0x0000000ca10c7209 */ /* 0x000fe20007810000 */
[----:B------:R-:W-:Y:S01]  /*6580*/  LDSM.16.MT88.4 R84, [R197+0xc000] ;  /* 0x00c00000c554783b */ /* 0x000fe20000004200 */
[----:B------:R-:W-:Y:S02]  /*6590*/  IADD3 R8, R3, 0x71, RZ ;  /* 0x0000007103087810 */ /* 0x000fe40007ffe0ff */
[----:B------:R-:W-:-:S02]  /*65a0*/  ISETP.GE.AND P5, PT, R9, R193, PT ;  /* 0x000000c10900720c */ /* 0x000fc40003fa6270 */
[----:B------:R-:W-:Y:S02]  /*65b0*/  FSEL R163, R81, -INF , !P3 ;  /* 0xff80000051a37808 */ /* 0x000fe40005800000 */
[----:B------:R-:W-:Y:S02]  /*65c0*/  FMNMX.FTZ R14, R165, R14, !PT ;  /* 0x0000000ea50e7209 */ /* 0x000fe40007810000 */
[----:B------:R-:W-:Y:S02]  /*65d0*/  ISETP.GE.AND P2, PT, R10, R192, PT ;  /* 0x000000c00a00720c */ /* 0x000fe40003f46270 */
[----:B------:R-:W-:Y:S02]  /*65e0*/  FSEL R155, R82, -INF , !P1 ;  /* 0xff800000529b7808 */ /* 0x000fe40004800000 */
[----:B------:R-:W-:Y:S02]  /*65f0*/  FMNMX.FTZ R12, R159, R12, !PT ;  /* 0x0000000c9f0c7209 */ /* 0x000fe40007810000 */
[----:B------:R-:W-:-:S02]  /*6600*/  IADD3 R6, R3, 0x78, RZ ;  /* 0x0000007803067810 */ /* 0x000fc40007ffe0ff */
[----:B------:R-:W-:Y:S02]  /*6610*/  ISETP.GE.AND P3, PT, R8, R193, PT ;  /* 0x000000c10800720c */ /* 0x000fe40003f66270 */
[----:B------:R-:W-:Y:S02]  /*6620*/  FSEL R151, R76, -INF , !P5 ;  /* 0xff8000004c977808 */ /* 0x000fe40006800000 */
[----:B------:R-:W-:Y:S02]  /*6630*/  FMNMX.FTZ R14, R163, R14, !PT ;  /* 0x0000000ea30e7209 */ /* 0x000fe40007810000 */
[----:B------:R-:W-:Y:S02]  /*6640*/  ISETP.GE.AND P1, PT, R9, R192, PT ;  /* 0x000000c00900720c */ /* 0x000fe40003f26270 */
[----:B------:R-:W-:Y:S02]  /*6650*/  FSEL R153, R83, -INF , !P2 ;  /* 0xff80000053997808 */ /* 0x000fe40005000000 */
[----:B------:R-:W-:-:S02]  /*6660*/  FMNMX.FTZ R12, R155, R12, !PT ;  /* 0x0000000c9b0c7209 */ /* 0x000fc40007810000 */
[----:B------:R-:W-:Y:S02]  /*6670*/  IADD3 R3, R3, 0x79, RZ ;  /* 0x0000007903037810 */ /* 0x000fe40007ffe0ff */
[----:B------:R-:W-:Y:S02]  /*6680*/  ISETP.GE.AND P5, PT, R6, R193, PT ;  /* 0x000000c10600720c */ /* 0x000fe40003fa6270 */
[----:B------:R-:W-:Y:S02]  /*6690*/  FSEL R147, R77, -INF , !P3 ;  /* 0xff8000004d937808 */ /* 0x000fe40005800000 */
[----:B------:R-:W-:Y:S02]  /*66a0*/  FMNMX.FTZ R14, R151, R14, !PT ;  /* 0x0000000e970e7209 */ /* 0x000fe40007810000 */
[----:B------:R-:W-:Y:S02]  /*66b0*/  ISETP.GE.AND P2, PT, R8, R192, PT ;  /* 0x000000c00800720c */ /* 0x000fe40003f46270 */
[----:B------:R-:W-:-:S02]  /*66c0*/  FSEL R137, R78, -INF , !P1 ;  /* 0xff8000004e897808 */ /* 0x000fc40004800000 */
[----:B------:R-:W-:Y:S02]  /*66d0*/  FMNMX.FTZ R12, R153, R12, !PT ;  /* 0x0000000c990c7209 */ /* 0x000fe40007810000 */
[----:B------:R-:W-:Y:S02]  /*66e0*/  ISETP.GE.AND P3, PT, R3, R193, PT ;  /* 0x000000c10300720c */ /* 0x000fe40003f66270 */
[----:B------:R-:W-:Y:S02]  /*66f0*/  FSEL R145, R72, -INF , !P5 ;  /* 0xff80000048917808 */ /* 0x000fe40006800000 */
[----:B------:R-:W-:Y:S02]  /*6700*/  FMNMX.FTZ R14, R147, R14, !PT ;  /* 0x0000000e930e7209 */ /* 0x000fe40007810000 */
[----:B------:R-:W-:Y:S02]  /*6710*/  ISETP.GE.AND P1, PT, R6, R192, PT ;  /* 0x000000c00600720c */ /* 0x000fe40003f26270 */
[----:B------:R-:W-:-:S02]  /*6720*/  FSEL R67, R79, -INF , !P2 ;  /* 0xff8000004f437808 */ /* 0x000fc40005000000 */
[----:B------:R-:W-:Y:S01]  /*6730*/  FMNMX.FTZ R12, R137, R12, !PT ;  /* 0x0000000c890c7209 */ /* 0x000fe20007810000 */
[----:B------:R-:W-:Y:S01]  /*6740*/  LDSM.16.MT88.4 R76, [R198+0xc000] ;  /* 0x00c00000c64c783b */ /* 0x000fe20000004200 */
[----:B------:R-:W-:Y:S02]  /*6750*/  FSEL R139, R73, -INF , !P3 ;  /* 0xff800000498b7808 */ /* 0x000fe40005800000 */
[----:B------:R-:W-:Y:S02]  /*6760*/  FMNMX.FTZ R14, R145, R14, !PT ;  /* 0x0000000e910e7209 */ /* 0x000fe40007810000 */
[----:B------:R-:W-:Y:S02]  /*6770*/  ISETP.GE.AND P2, PT, R3, R192, PT ;  /* 0x000000c00300720c */ /* 0x000fe40003f46270 */
[----:B------:R-:W-:Y:S02]  /*6780*/  FSEL R65, R74, -INF , !P1 ;  /* 0xff8000004a417808 */ /* 0x000fe40004800000 */
[----:B------:R-:W-:-:S02]  /*6790*/  FMNMX.FTZ R12, R67, R12, !PT ;  /* 0x0000000c430c7209 */ /* 0x000fc40007810000 */
[----:B------:R-:W-:Y:S02]  /*67a0*/  FMNMX.FTZ R10, R139, R14, !PT ;  /* 0x0000000e8b0a7209 */ /* 0x000fe40007810000 */
[----:B------:R-:W-:Y:S02]  /*67b0*/  FSEL R63, R75, -INF , !P2 ;  /* 0xff8000004b3f7808 */ /* 0x000fe40005000000 */
[----:B------:R-:W-:Y:S01]  /*67c0*/  FMNMX.FTZ R8, R65, R12, !PT ;  /* 0x0000000c41087209 */ /* 0x000fe20007810000 */
[----:B------:R-:W1:Y:S03]  /*67d0*/  SHFL.BFLY PT, R9, R10, 0x2, 0x1f ;  /* 0x0c401f000a097f89 */ /* 0x000e6600000e0000 */
[----:B------:R-:W-:Y:S01]  /*67e0*/  FMNMX.FTZ R8, R63, R8, !PT ;  /* 0x000000083f087209 */ /* 0x000fe20007810000 */
[----:B------:R-:W-:Y:S04]  /*67f0*/  LDSM.16.MT88.4 R12, [R196+0xc800] ;  /* 0x00c80000c40c783b */ /* 0x000fe80000004200 */
[----:B------:R-:W2:Y:S01]  /*6800*/  SHFL.BFLY PT, R3, R8, 0x2, 0x1f ;  /* 0x0c401f0008037f89 */ /* 0x000ea200000e0000 */
[----:B-1----:R-:W-:-:S05]  /*6810*/  FMNMX.FTZ R9, R10, R9, !PT ;  /* 0x000000090a097209 */ /* 0x002fca0007810000 */
[----:B------:R-:W1:Y:S01]  /*6820*/  SHFL.BFLY PT, R132, R9, 0x1, 0x1f ;  /* 0x0c201f0009847f89 */ /* 0x000e6200000e0000 */
[----:B--2---:R-:W-:-:S05]  /*6830*/  FMNMX.FTZ R6, R8, R3, !PT ;  /* 0x0000000308067209 */ /* 0x004fca0007810000 */
[----:B------:R-:W2:Y:S01]  /*6840*/  SHFL.BFLY PT, R3, R6, 0x1, 0x1f ;  /* 0x0c201f0006037f89 */ /* 0x000ea200000e0000 */
[----:B-1----:R-:W-:-:S03]  /*6850*/  FMNMX.FTZ R132, R9, R132, !PT ;  /* 0x0000008409847209 */ /* 0x002fc60007810000 */
[----:B------:R-:W-:Y:S01]  /*6860*/  LDSM.16.MT88.4 R8, [R200+0x10800] ;  /* 0x01080000c808783b */ /* 0x000fe20000004200 */
[C---:B------:R-:W-:Y:S01]  /*6870*/  FSETP.NEU.FTZ.AND P1, PT, R132.reuse, -INF , PT ;  /* 0xff8000008400780b */ /* 0x040fe20003f3d000 */
[----:B------:R-:W-:Y:S01]  /*6880*/  FMUL.FTZ R62, R132, c[0x0][0x23c] ;  /* 0x00008f00843e7a20 */ /* 0x000fe20000410000 */
[----:B--2---:R-:W-:-:S04]  /*6890*/  FMNMX.FTZ R3, R6, R3, !PT ;  /* 0x0000000306037209 */ /* 0x004fc80007810000 */
[----:B------:R-:W-:Y:S02]  /*68a0*/  FSEL R62, R62, RZ, P1 ;  /* 0x000000ff3e3e7208 */ /* 0x000fe40000800000 */
[C---:B------:R-:W-:Y:S01]  /*68b0*/  FSETP.NEU.FTZ.AND P1, PT, R3.reuse, -INF , PT ;  /* 0xff8000000300780b */ /* 0x040fe20003f3d000 */
[----:B------:R-:W-:Y:S02]  /*68c0*/  FMUL.FTZ R60, R3, c[0x0][0x23c] ;  /* 0x00008f00033c7a20 */ /* 0x000fe40000410000 */
[--C-:B------:R-:W-:Y:S02]  /*68d0*/  FFMA.FTZ R57, R28, c[0x0][0x23c], -R62.reuse ;  /* 0x00008f001c397a23 */ /* 0x100fe4000001083e */
[--C-:B------:R-:W-:Y:S01]  /*68e0*/  FFMA.FTZ R56, R29, c[0x0][0x23c], -R62.reuse ;  /* 0x00008f001d387a23 */ /* 0x100fe2000001083e */
[----:B------:R-:W-:Y:S01]  /*68f0*/  FSEL R60, R60, RZ, P1 ;  /* 0x000000ff3c3c7208 */ /* 0x000fe20000800000 */
[--C-:B------:R-:W-:Y:S01]  /*6900*/  FFMA.FTZ R54, R49, c[0x0][0x23c], -R62.reuse ;  /* 0x00008f0031367a23 */ /* 0x100fe2000001083e */
[----:B------:R-:W-:Y:S01]  /*6910*/  LEA R230, P1, R188, c[0x0][0x168], 0x1 ;  /* 0x00005a00bce67a11 */ /* 0x000fe200078208ff */
[----:B------:R-:W-:Y:S01]  /*6920*/  FFMA.FTZ R51, R51, c[0x0][0x23c], -R62 ;  /* 0x00008f0033337a23 */ /* 0x000fe2000001083e */
[----:B------:R-:W-:Y:S01]  /*6930*/  MUFU.EX2 R57, R57 ;  /* 0x0000003900397308 */ /* 0x000fe20000000800 */
[----:B------:R-:W-:-:S02]  /*6940*/  FFMA.FTZ R61, R30, c[0x0][0x23c], -R60 ;  /* 0x00008f001e3d7a23 */ /* 0x000fc4000001083c */
[--C-:B------:R-:W-:Y:S02]  /*6950*/  FFMA.FTZ R58, R31, c[0x0][0x23c], -R60.reuse ;  /* 0x00008f001f3a7a23 */ /* 0x100fe4000001083c */
[--C-:B------:R-:W-:Y:S01]  /*6960*/  FFMA.FTZ R59, R47, c[0x0][0x23c], -R60.reuse ;  /* 0x00008f002f3b7a23 */ /* 0x100fe2000001083c */
[----:B------:R-:W-:Y:S01]  /*6970*/  LDSM.16.MT88.4 R28, [R197+0x10800] ;  /* 0x01080000c51c783b */ /* 0x000fe20000004200 */
[----:B------:R-:W-:Y:S01]  /*6980*/  FFMA.FTZ R52, R27, c[0x0][0x23c], -R60 ;  /* 0x00008f001b347a23 */ /* 0x000fe2000001083c */
[----:B------:R-:W1:Y:S01]  /*6990*/  MUFU.EX2 R56, R56 ;  /* 0x0000003800387308 */ /* 0x000e620000000800 */
[--C-:B------:R-:W-:Y:S02]  /*69a0*/  FFMA.FTZ R55, R7, c[0x0][0x23c], -R62.reuse ;  /* 0x00008f0007377a23 */ /* 0x100fe4000001083e */
[--C-:B------:R-:W-:Y:S02]  /*69b0*/  FFMA.FTZ R49, R5, c[0x0][0x23c], -R62.reuse ;  /* 0x00008f0005317a23 */ /* 0x100fe4000001083e */
[----:B------:R-:W2:Y:S01]  /*69c0*/  LDSM.16.MT88.4 R4, [R196+0x10000] ;  /* 0x01000000c404783b */ /* 0x000ea20000004200 */
[----:B------:R-:W-:-:S02]  /*69d0*/  FFMA.FTZ R50, R21, c[0x0][0x23c], -R62 ;  /* 0x00008f0015327a23 */ /* 0x000fc4000001083e */
[----:B------:R-:W-:Y:S01]  /*69e0*/  MUFU.EX2 R54, R54 ;  /* 0x0000003600367308 */ /* 0x000fe20000000800 */
[----:B------:R-:W-:Y:S02]  /*69f0*/  FFMA.FTZ R46, R17, c[0x0][0x23c], -R62 ;  /* 0x00008f00112e7a23 */ /* 0x000fe4000001083e */
[--C-:B------:R-:W-:Y:S01]  /*6a00*/  FFMA.FTZ R53, R25, c[0x0][0x23c], -R60.reuse ;  /* 0x00008f0019357a23 */ /* 0x100fe2000001083c */
[----:B------:R-:W3:Y:S01]  /*6a10*/  LDSM.16.MT88.4 R16, [R197+0xc800] ;  /* 0x00c80000c510783b */ /* 0x000ee20000004200 */
[--C-:B------:R-:W-:Y:S02]  /*6a20*/  FFMA.FTZ R48, R23, c[0x0][0x23c], -R60.reuse ;  /* 0x00008f0017307a23 */ /* 0x100fe4000001083c */
[--C-:B------:R-:W-:Y:S01]  /*6a30*/  FFMA.FTZ R47, R35, c[0x0][0x23c], -R60.reuse ;  /* 0x00008f00232f7a23 */ /* 0x100fe2000001083c */
[----:B------:R-:W4:Y:S01]  /*6a40*/  MUFU.EX2 R51, R51 ;  /* 0x0000003300337308 */ /* 0x000f220000000800 */
[----:B-1----:R-:W-:Y:S01]  /*6a50*/  F2FP.BF16.PACK_AB R116, R56, R57 ;  /* 0x000000393874723e */ /* 0x002fe200000010ff */
[----:B------:R-:W-:Y:S01]  /*6a60*/  FFMA.FTZ R44, R33, c[0x0][0x23c], -R60 ;  /* 0x00008f00212c7a23 */ /* 0x000fe2000001083c */
[----:B------:R-:W1:Y:S01]  /*6a70*/  LDSM.16.MT88.4 R24, [R200+0xc800] ;  /* 0x00c80000c818783b */ /* 0x000e620000004200 */
[----:B------:R-:W-:-:S02]  /*6a80*/  FFMA.FTZ R42, R41, c[0x0][0x23c], -R62 ;  /* 0x00008f00292a7a23 */ /* 0x000fc4000001083e */
[--C-:B------:R-:W-:Y:S01]  /*6a90*/  FFMA.FTZ R2, R40, c[0x0][0x23c], -R62.reuse ;  /* 0x00008f0028027a23 */ /* 0x100fe2000001083e */
[----:B------:R-:W-:Y:S01]  /*6aa0*/  LDSM.16.MT88.4 R20, [R198+0xc800] ;  /* 0x00c80000c614783b */ /* 0x000fe20000004200 */
[----:B------:R-:W-:Y:S01]  /*6ab0*/  MUFU.EX2 R61, R61 ;  /* 0x0000003d003d7308 */ /* 0x000fe20000000800 */
[--C-:B------:R-:W-:Y:S02]  /*6ac0*/  FFMA.FTZ R45, R45, c[0x0][0x23c], -R62.reuse ;  /* 0x00008f002d2d7a23 */ /* 0x100fe4000001083e */
[----:B------:R-:W-:Y:S01]  /*6ad0*/  LDSM.16.MT88.4 R32, [R198+0x10800] ;  /* 0x01080000c620783b */ /* 0x000fe20000004200 */
[----:B------:R-:W-:Y:S02]  /*6ae0*/  FFMA.FTZ R41, R64, c[0x0][0x23c], -R62 ;  /* 0x00008f0040297a23 */ /* 0x000fe4000001083e */
[--C-:B------:R-:W-:Y:S02]  /*6af0*/  FFMA.FTZ R43, R43, c[0x0][0x23c], -R60.reuse ;  /* 0x00008f002b2b7a23 */ /* 0x100fe4000001083c */
[----:B------:R-:W5:Y:S01]  /*6b00*/  MUFU.EX2 R58, R58 ;  /* 0x0000003a003a7308 */ /* 0x000f620000000800 */
[----:B----4-:R-:W-:Y:S01]  /*6b10*/  F2FP.BF16.PACK_AB R118, R51, R54 ;  /* 0x000000363376723e */ /* 0x010fe200000010ff */
[----:B------:R-:W-:-:S02]  /*6b20*/  FFMA.FTZ R40, R251, c[0x0][0x23c], -R60 ;  /* 0x00008f00fb287a23 */ /* 0x000fc4000001083c */
[--C-:B------:R-:W-:Y:S02]  /*6b30*/  FFMA.FTZ R37, R37, c[0x0][0x23c], -R60.reuse ;  /* 0x00008f0025257a23 */ /* 0x100fe4000001083c */
[--C-:B------:R-:W-:Y:S02]  /*6b40*/  FFMA.FTZ R0, R249, c[0x0][0x23c], -R60.reuse ;  /* 0x00008f00f9007a23 */ /* 0x100fe4000001083c */
[----:B------:R-:W-:Y:S01]  /*6b50*/  MUFU.EX2 R59, R59 ;  /* 0x0000003b003b7308 */ /* 0x000fe20000000800 */
[----:B------:R-:W-:Y:S02]  /*6b60*/  FFMA.FTZ R136, R149, c[0x0][0x23c], -R60 ;  /* 0x00008f0095887a23 */ /* 0x000fe4000001083c */
[--C-:B------:R-:W-:Y:S02]  /*6b70*/  FFMA.FTZ R64, R247, c[0x0][0x23c], -R62.reuse ;  /* 0x00008f00f7407a23 */ /* 0x100fe4000001083e */
[--C-:B------:R-:W-:Y:S02]  /*6b80*/  FFMA.FTZ R141, R141, c[0x0][0x23c], -R62.reuse ;  /* 0x00008f008d8d7a23 */ /* 0x100fe4000001083e */
[--C-:B------:R-:W-:Y:S01]  /*6b90*/  FFMA.FTZ R143, R143, c[0x0][0x23c], -R62.reuse ;  /* 0x00008f008f8f7a23 */ /* 0x100fe2000001083e */
[----:B------:R-:W4:Y:S01]  /*6ba0*/  MUFU.EX2 R52, R52 ;  /* 0x0000003400347308 */ /* 0x000f220000000800 */
[----:B-----5:R-:W-:Y:S01]  /*6bb0*/  F2FP.BF16.PACK_AB R117, R58, R61 ;  /* 0x0000003d3a75723e */ /* 0x020fe200000010ff */
[----:B------:R-:W-:-:S02]  /*6bc0*/  FFMA.FTZ R66, R245, c[0x0][0x23c], -R62 ;  /* 0x00008f00f5427a23 */ /* 0x000fc4000001083e */
[--C-:B------:R-:W-:Y:S02]  /*6bd0*/  FFMA.FTZ R149, R243, c[0x0][0x23c], -R60.reuse ;  /* 0x00008f00f3957a23 */ /* 0x100fe4000001083c */
[--C-:B------:R-:W-:Y:S02]  /*6be0*/  FFMA.FTZ R138, R241, c[0x0][0x23c], -R60.reuse ;  /* 0x00008f00f18a7a23 */ /* 0x100fe4000001083c */
[----:B------:R-:W-:Y:S01]  /*6bf0*/  MUFU.EX2 R55, R55 ;  /* 0x0000003700377308 */ /* 0x000fe20000000800 */
[--C-:B------:R-:W-:Y:S02]  /*6c00*/  FFMA.FTZ R157, R157, c[0x0][0x23c], -R60.reuse ;  /* 0x00008f009d9d7a23 */ /* 0x100fe4000001083c */
[----:B------:R-:W-:Y:S02]  /*6c10*/  FFMA.FTZ R146, R181, c[0x0][0x23c], -R60 ;  /* 0x00008f00b5927a23 */ /* 0x000fe4000001083c */
[--C-:B------:R-:W-:Y:S02]  /*6c20*/  FFMA.FTZ R140, R239, c[0x0][0x23c], -R62.reuse ;  /* 0x00008f00ef8c7a23 */ /* 0x100fe4000001083e */
[--C-:B------:R-:W-:Y:S01]  /*6c30*/  FFMA.FTZ R171, R171, c[0x0][0x23c], -R62.reuse ;  /* 0x00008f00abab7a23 */ /* 0x100fe2000001083e */
[----:B----4-:R-:W-:Y:S01]  /*6c40*/  F2FP.BF16.PACK_AB R119, R52, R59 ;  /* 0x0000003b3477723e */ /* 0x010fe200000010ff */
[----:B------:R-:W4:Y:S01]  /*6c50*/  MUFU.EX2 R50, R50 ;  /* 0x0000003200327308 */ /* 0x000f220000000800 */
[----:B------:R-:W-:-:S02]  /*6c60*/  FFMA.FTZ R175, R175, c[0x0][0x23c], -R62 ;  /* 0x00008f00afaf7a23 */ /* 0x000fc4000001083e */
[----:B------:R-:W-:Y:S02]  /*6c70*/  FFMA.FTZ R142, R237, c[0x0][0x23c], -R62 ;  /* 0x00008f00ed8e7a23 */ /* 0x000fe4000001083e */
[--C-:B------:R-:W-:Y:S01]  /*6c80*/  FFMA.FTZ R144, R235, c[0x0][0x23c], -R60.reuse ;  /* 0x00008f00eb907a23 */ /* 0x100fe2000001083c */
[C---:B------:R-:W-:Y:S01]  /*6c90*/  HMMA.16816.F32.BF16 R88, R116.reuse, R92, RZ ;  /* 0x0000005c7458723c */ /* 0x040fe200000418ff */
[--C-:B------:R-:W-:Y:S01]  /*6ca0*/  FFMA.FTZ R177, R177, c[0x0][0x23c], -R60.reuse ;  /* 0x00008f00b1b17a23 */ /* 0x100fe2000001083c */
[----:B------:R-:W-:Y:S01]  /*6cb0*/  MUFU.EX2 R49, R49 ;  /* 0x0000003100317308 */ /* 0x000fe20000000800 */
[----:B------:R-:W-:Y:S02]  /*6cc0*/  FFMA.FTZ R181, R233, c[0x0][0x23c], -R60 ;  /* 0x00008f00e9b57a23 */ /* 0x000fe4000001083c */
[--C-:B------:R-:W-:Y:S01]  /*6cd0*/  FFMA.FTZ R148, R231, c[0x0][0x23c], -R62.reuse ;  /* 0x00008f00e7947a23 */ /* 0x100fe2000001083e */
[----:B------:R-:W-:Y:S01]  /*6ce0*/  LEA.HI.X R231, R188, c[0x0][0x16c], R189, 0x1, P1 ;  /* 0x00005b00bce77a11 */ /* 0x000fe200008f0cbd */
[--C-:B------:R-:W-:Y:S01]  /*6cf0*/  FFMA.FTZ R229, R229, c[0x0][0x23c], -R62.reuse ;  /* 0x00008f00e5e57a23 */ /* 0x100fe2000001083e */
[----:B------:R-:W-:Y:S01]  /*6d00*/  HMMA.16816.F32.BF16 R92, R116, R94, RZ ;  /* 0x0000005e745c723c */ /* 0x000fe200000418ff */
[--C-:B------:R-:W-:Y:S01]  /*6d10*/  FFMA.FTZ R150, R227, c[0x0][0x23c], -R62.reuse ;  /* 0x00008f00e3967a23 */ /* 0x100fe2000001083e */
[----:B------:R-:W-:Y:S01]  /*6d20*/  MUFU.EX2 R46, R46 ;  /* 0x0000002e002e7308 */ /* 0x000fe20000000800 */
[----:B------:R-:W-:-:S02]  /*6d30*/  FFMA.FTZ R195, R195, c[0x0][0x23c], -R62 ;  /* 0x00008f00c3c37a23 */ /* 0x000fc4000001083e */
[--C-:B------:R-:W-:Y:S02]  /*6d40*/  FFMA.FTZ R152, R187, c[0x0][0x23c], -R60.reuse ;  /* 0x00008f00bb987a23 */ /* 0x100fe4000001083c */
[--C-:B------:R-:W-:Y:S01]  /*6d50*/  FFMA.FTZ R185, R185, c[0x0][0x23c], -R60.reuse ;  /* 0x00008f00b9b97a23 */ /* 0x100fe2000001083c */
[C---:B------:R-:W-:Y:S01]  /*6d60*/  HMMA.16816.F32.BF16 R128, R116.reuse, R68, RZ ;  /* 0x000000447480723c */ /* 0x040fe200000418ff */
[--C-:B------:R-:W-:Y:S01]  /*6d70*/  FFMA.FTZ R154, R183, c[0x0][0x23c], -R60.reuse ;  /* 0x00008f00b79a7a23 */ /* 0x100fe2000001083c */
[----:B------:R-:W-:Y:S01]  /*6d80*/  MUFU.EX2 R53, R53 ;  /* 0x0000003500357308 */ /* 0x000fe20000000800 */
[----:B------:R-:W-:Y:S02]  /*6d90*/  FFMA.FTZ R179, R179, c[0x0][0x23c], -R60 ;  /* 0x00008f00b3b37a23 */ /* 0x000fe4000001083c */
[--C-:B------:R-:W-:Y:S02]  /*6da0*/  FFMA.FTZ R156, R169, c[0x0][0x23c], -R62.reuse ;  /* 0x00008f00a99c7a23 */ /* 0x100fe4000001083e */
[--C-:B------:R-:W-:Y:S01]  /*6db0*/  FFMA.FTZ R167, R167, c[0x0][0x23c], -R62.reuse ;  /* 0x00008f00a7a77a23 */ /* 0x100fe2000001083e */
[----:B------:R-:W-:Y:S01]  /*6dc0*/  HMMA.16816.F32.BF16 R72, R116, R76, RZ ;  /* 0x0000004c7448723c */ /* 0x000fe200000418ff */
[--C-:B------:R-:W-:Y:S01]  /*6dd0*/  FFMA.FTZ R158, R165, c[0x0][0x23c], -R62.reuse ;  /* 0x00008f00a59e7a23 */ /* 0x100fe2000001083e */
[----:B------:R-:W5:Y:S01]  /*6de0*/  MUFU.EX2 R48, R48 ;  /* 0x0000003000307308 */ /* 0x000f620000000800 */
[----:B------:R-:W-:-:S02]  /*6df0*/  FFMA.FTZ R163, R163, c[0x0][0x23c], -R62 ;  /* 0x00008f00a3a37a23 */ /* 0x000fc4000001083e */
[--C-:B------:R-:W-:Y:S02]  /*6e00*/  FFMA.FTZ R160, R161, c[0x0][0x23c], -R60.reuse ;  /* 0x00008f00a1a07a23 */ /* 0x100fe4000001083c */
[--C-:B------:R-:W-:Y:S01]  /*6e10*/  FFMA.FTZ R159, R159, c[0x0][0x23c], -R60.reuse ;  /* 0x00008f009f9f7a23 */ /* 0x100fe2000001083c */
[C---:B------:R-:W-:Y:S01]  /*6e20*/  HMMA.16816.F32.BF16 R80, R116.reuse, R84, RZ ;  /* 0x000000547450723c */ /* 0x040fe200000418ff */
[--C-:B------:R-:W-:Y:S01]  /*6e30*/  FFMA.FTZ R155, R155, c[0x0][0x23c], -R60.reuse ;  /* 0x00008f009b9b7a23 */ /* 0x100fe2000001083c */
[----:B------:R-:W-:Y:S01]  /*6e40*/  MUFU.EX2 R47, R47 ;  /* 0x0000002f002f7308 */ /* 0x000fe20000000800 */
[----:B------:R-:W-:Y:S02]  /*6e50*/  FFMA.FTZ R153, R153, c[0x0][0x23c], -R60 ;  /* 0x00008f0099997a23 */ /* 0x000fe4000001083c */
[----:B------:R-:W-:Y:S02]  /*6e60*/  FFMA.FTZ R235, R139, c[0x0][0x23c], -R62 ;  /* 0x00008f008beb7a23 */ /* 0x000fe4000001083e */
[----:B------:R-:W-:Y:S01]  /*6e70*/  FADD.FTZ R57, R57, R56 ;  /* 0x0000003839397221 */ /* 0x000fe20000010000 */
[----:B------:R-:W-:Y:S01]  /*6e80*/  HMMA.16816.F32.BF16 R96, R116, R100, RZ ;  /* 0x000000647460723c */ /* 0x000fe200000418ff */
[----:B------:R-:W-:Y:S01]  /*6e90*/  FADD.FTZ R58, R61, R58 ;  /* 0x0000003a3d3a7221 */ /* 0x000fe20000010000 */
[----:B------:R-:W1:Y:S01]  /*6ea0*/  MUFU.EX2 R44, R44 ;  /* 0x0000002c002c7308 */ /* 0x000e620000000800 */
[----:B------:R-:W-:-:S02]  /*6eb0*/  FADD.FTZ R54, R54, R57 ;  /* 0x0000003936367221 */ /* 0x000fc40000010000 */
[----:B------:R-:W-:Y:S02]  /*6ec0*/  FADD.FTZ R59, R59, R58 ;  /* 0x0000003a3b3b7221 */ /* 0x000fe40000010000 */
[----:B------:R-:W-:Y:S01]  /*6ed0*/  FADD.FTZ R54, R51, R54 ;  /* 0x0000003633367221 */ /* 0x000fe20000010000 */
[C---:B------:R-:W-:Y:S01]  /*6ee0*/  HMMA.16816.F32.BF16 R104, R116.reuse, R124, RZ ;  /* 0x0000007c7468723c */ /* 0x040fe200000418ff */
[----:B------:R-:W-:Y:S01]  /*6ef0*/  FADD.FTZ R52, R52, R59 ;  /* 0x0000003b34347221 */ /* 0x000fe20000010000 */
[----:B------:R-:W-:Y:S06]  /*6f00*/  MUFU.EX2 R45, R45 ;  /* 0x0000002d002d7308 */ /* 0x000fec0000000800 */
[C---:B------:R-:W-:Y:S02]  /*6f10*/  HMMA.16816.F32.BF16 R108, R116.reuse, R112, RZ ;  /* 0x00000070746c723c */ /* 0x040fe400000418ff */
[----:B------:R-:W1:Y:S06]  /*6f20*/  MUFU.EX2 R42, R42 ;  /* 0x0000002a002a7308 */ /* 0x000e6c0000000800 */
[C---:B------:R-:W-:Y:S02]  /*6f30*/  HMMA.16816.F32.BF16 R68, R116.reuse, R70, RZ ;  /* 0x000000467444723c */ /* 0x040fe400000418ff */
        /* <DEDUP_REMOVED lines=11> */
[C---:B--2---:R-:W-:Y:S02]  /*6ff0*/  HMMA.16816.F32.BF16 R120, R116.reuse, R4, RZ ;  /* 0x000000047478723c */ /* 0x044fe400000418ff */
[----:B------:R-:W-:Y:S05]  /*7000*/  MUFU.EX2 R64, R64 ;  /* 0x0000004000407308 */ /* 0x000fea0000000800 */
[----:B----4-:R-:W-:Y:S01]  /*7010*/  F2FP.BF16.PACK_AB R4, R50, R55 ;  /* 0x000000373204723e */ /* 0x010fe200000010ff */
[----:B------:R-:W-:Y:S01]  /*7020*/  HMMA.16816.F32.BF16 R116, R116, R6, RZ ;  /* 0x000000067474723c */ /* 0x000fe200000418ff */
[----:B-----5:R-:W-:Y:S01]  /*7030*/  F2FP.BF16.PACK_AB R5, R48, R53 ;  /* 0x000000353005723e */ /* 0x020fe200000010ff */
[----:B------:R-:W2:Y:S01]  /*7040*/  MUFU.EX2 R141, R141 ;  /* 0x0000008d008d7308 */ /* 0x000ea20000000800 */
[----:B------:R-:W-:-:S02]  /*7050*/  FADD.FTZ R55, R55, R54 ;  /* 0x0000003637377221 */ /* 0x000fc40000010000 */
[----:B------:R-:W-:Y:S02]  /*7060*/  FADD.FTZ R53, R53, R52 ;  /* 0x0000003435357221 */ /* 0x000fe40000010000 */
[----:B------:R-:W-:Y:S01]  /*7070*/  F2FP.BF16.PACK_AB R6, R46, R49 ;  /* 0x000000312e06723e */ /* 0x000fe200000010ff */
[----:B------:R-:W-:Y:S01]  /*7080*/  FADD.FTZ R50, R50, R55 ;  /* 0x0000003732327221 */ /* 0x000fe20000010000 */
[----:B-1----:R-:W-:Y:S01]  /*7090*/  F2FP.BF16.PACK_AB R7, R44, R47 ;  /* 0x0000002f2c07723e */ /* 0x002fe200000010ff */
[----:B------:R-:W-:Y:S01]  /*70a0*/  MUFU.EX2 R143, R143 ;  /* 0x0000008f008f7308 */ /* 0x000fe20000000800 */
[----:B------:R-:W-:Y:S02]  /*70b0*/  FADD.FTZ R48, R48, R53 ;  /* 0x0000003530307221 */ /* 0x000fe40000010000 */
[----:B------:R-:W-:Y:S02]  /*70c0*/  FADD.FTZ R49, R49, R50 ;  /* 0x0000003231317221 */ /* 0x000fe40000010000 */
[----:B------:R-:W-:Y:S01]  /*70d0*/  FADD.FTZ R47, R47, R48 ;  /* 0x000000302f2f7221 */ /* 0x000fe20000010000 */
[----:B------:R-:W-:Y:S01]  /*70e0*/  HMMA.16816.F32.BF16 R88, R4, R12, R88 ;  /* 0x0000000c0458723c */ /* 0x000fe20000041858 */
[----:B------:R-:W-:Y:S01]  /*70f0*/  FADD.FTZ R46, R46, R49 ;  /* 0x000000312e2e7221 */ /* 0x000fe20000010000 */
[----:B------:R-:W1:Y:S01]  /*7100*/  MUFU.EX2 R66, R66 ;  /* 0x0000004200427308 */ /* 0x000e620000000800 */
[----:B------:R-:W-:-:S05]  /*7110*/  FADD.FTZ R44, R44, R47 ;  /* 0x0000002f2c2c7221 */ /* 0x000fca0000010000 */
[C---:B------:R-:W-:Y:S01]  /*7120*/  HMMA.16816.F32.BF16 R92, R4.reuse, R14, R92 ;  /* 0x0000000e045c723c */ /* 0x040fe2000004185c */
[----:B------:R-:W4:Y:S01]  /*7130*/  LDSM.16.MT88.4 R12, [R196+0x10800] ;  /* 0x01080000c40c783b */ /* 0x000f220000004200 */
[----:B------:R-:W-:Y:S06]  /*7140*/  MUFU.EX2 R136, R136 ;  /* 0x0000008800887308 */ /* 0x000fec0000000800 */
[C---:B------:R-:W-:Y:S02]  /*7150*/  HMMA.16816.F32.BF16 R96, R4.reuse, R8, R96 ;  /* 0x000000080460723c */ /* 0x040fe40000041860 */
[----:B------:R-:W5:Y:S06]  /*7160*/  MUFU.EX2 R149, R149 ;  /* 0x0000009500957308 */ /* 0x000f6c0000000800 */
[C---:B------:R-:W-:Y:S01]  /*7170*/  HMMA.16816.F32.BF16 R100, R4.reuse, R10, R100 ;  /* 0x0000000a0464723c */ /* 0x040fe20000041864 */
[----:B------:R-:W1:Y:S01]  /*7180*/  LDSM.16.MT88.4 R8, [R196+0xd000] ;  /* 0x00d00000c408783b */ /* 0x000e620000004200 */
[----:B------:R-:W-:Y:S06]  /*7190*/  MUFU.EX2 R138, R138 ;  /* 0x0000008a008a7308 */ /* 0x000fec0000000800 */
[C---:B---3--:R-:W-:Y:S02]  /*71a0*/  HMMA.16816.F32.BF16 R80, R4.reuse, R16, R80 ;  /* 0x000000100450723c */ /* 0x048fe40000041850 */
[----:B------:R-:W3:Y:S06]  /*71b0*/  MUFU.EX2 R157, R157 ;  /* 0x0000009d009d7308 */ /* 0x000eec0000000800 */
[C---:B------:R-:W-:Y:S01]  /*71c0*/  HMMA.16816.F32.BF16 R84, R4.reuse, R18, R84 ;  /* 0x000000120454723c */ /* 0x040fe20000041854 */
[----:B------:R-:W-:Y:S01]  /*71d0*/  LDSM.16.MT88.4 R16, [R197+0xd000] ;  /* 0x00d00000c510783b */ /* 0x000fe20000004200 */
[----:B------:R-:W1:Y:S06]  /*71e0*/  MUFU.EX2 R140, R140 ;  /* 0x0000008c008c7308 */ /* 0x000e6c0000000800 */
[C---:B------:R-:W-:Y:S02]  /*71f0*/  HMMA.16816.F32.BF16 R128, R4.reuse, R24, R128 ;  /* 0x000000180480723c */ /* 0x040fe40000041880 */
[----:B------:R-:W1:Y:S06]  /*7200*/  MUFU.EX2 R171, R171 ;  /* 0x000000ab00ab7308 */ /* 0x000e6c0000000800 */
[C---:B----4-:R-:W-:Y:S02]  /*7210*/  HMMA.16816.F32.BF16 R120, R4.reuse, R12, R120 ;  /* 0x0000000c0478723c */ /* 0x050fe40000041878 */
[----:B------:R-:W-:Y:S06]  /*7220*/  MUFU.EX2 R175, R175 ;  /* 0x000000af00af7308 */ /* 0x000fec0000000800 */
[C---:B------:R-:W-:Y:S01]  /*7230*/  HMMA.16816.F32.BF16 R116, R4.reuse, R14, R116 ;  /* 0x0000000e0474723c */ /* 0x040fe20000041874 */
[----:B------:R-:W4:Y:S01]  /*7240*/  LDSM.16.MT88.4 R12, [R200+0x11000] ;  /* 0x01100000c80c783b */ /* 0x000f220000004200 */
[----:B------:R-:W1:Y:S06]  /*7250*/  MUFU.EX2 R142, R142 ;  /* 0x0000008e008e7308 */ /* 0x000e6c0000000800 */
[C---:B------:R-:W-:Y:S01]  /*7260*/  HMMA.16816.F32.BF16 R68, R4.reuse, R26, R68 ;  /* 0x0000001a0444723c */ /* 0x040fe20000041844 */
[----:B------:R-:W1:Y:S01]  /*7270*/  LDSM.16.MT88.4 R24, [R200+0xd000] ;  /* 0x00d00000c818783b */ /* 0x000e620000004200 */
[----:B------:R-:W-:Y:S06]  /*7280*/  MUFU.EX2 R144, R144 ;  /* 0x0000009000907308 */ /* 0x000fec0000000800 */
[C---:B------:R-:W-:Y:S02]  /*7290*/  HMMA.16816.F32.BF16 R72, R4.reuse, R20, R72 ;  /* 0x000000140448723c */ /* 0x040fe40000041848 */
[----:B------:R-:W1:Y:S06]  /*72a0*/  MUFU.EX2 R177, R177 ;  /* 0x000000b100b17308 */ /* 0x000e6c0000000800 */
[C---:B------:R-:W-:Y:S01]  /*72b0*/  HMMA.16816.F32.BF16 R76, R4.reuse, R22, R76 ;  /* 0x00000016044c723c */ /* 0x040fe2000004184c */
[----:B------:R-:W1:Y:S01]  /*72c0*/  LDSM.16.MT88.4 R20, [R198+0xd000] ;  /* 0x00d00000c614783b */ /* 0x000e620000004200 */
[----:B------:R-:W-:Y:S06]  /*72d0*/  MUFU.EX2 R146, R146 ;  /* 0x0000009200927308 */ /* 0x000fec0000000800 */
[C---:B------:R-:W-:Y:S02]  /*72e0*/  HMMA.16816.F32.BF16 R104, R4.reuse, R32, R104 ;  /* 0x000000200468723c */ /* 0x040fe40000041868 */
[----:B------:R-:W1:Y:S06]  /*72f0*/  MUFU.EX2 R181, R181 ;  /* 0x000000b500b57308 */ /* 0x000e6c0000000800 */
[C---:B------:R-:W-:Y:S01]  /*7300*/  HMMA.16816.F32.BF16 R124, R4.reuse, R34, R124 ;  /* 0x00000022047c723c */ /* 0x040fe2000004187c */
[----:B------:R-:W2:Y:S01]  /*7310*/  LDSM.16.MT88.4 R32, [R198+0x11000] ;  /* 0x01100000c620783b */ /* 0x000ea20000004200 */
[----:B------:R-:W-:Y:S06]  /*7320*/  MUFU.EX2 R148, R148 ;  /* 0x0000009400947308 */ /* 0x000fec0000000800 */
[C---:B------:R-:W-:Y:S02]  /*7330*/  HMMA.16816.F32.BF16 R108, R4.reuse, R28, R108 ;  /* 0x0000001c046c723c */ /* 0x040fe4000004186c */
[----:B------:R-:W1:Y:S06]  /*7340*/  MUFU.EX2 R229, R229 ;  /* 0x000000e500e57308 */ /* 0x000e6c0000000800 */
[----:B------:R-:W-:Y:S01]  /*7350*/  HMMA.16816.F32.BF16 R112, R4, R30, R112 ;  /* 0x0000001e0470723c */ /* 0x000fe20000041870 */
[----:B------:R-:W2:Y:S01]  /*7360*/  LDSM.16.MT88.4 R28, [R197+0x11000] ;  /* 0x01100000c51c783b */ /* 0x000ea20000004200 */
[----:B------:R-:W-:Y:S05]  /*7370*/  MUFU.EX2 R150, R150 ;  /* 0x0000009600967308 */ /* 0x000fea0000000800 */
[----:B------:R-:W-:Y:S01]  /*7380*/  F2FP.BF16.PACK_AB R4, R42, R45 ;  /* 0x0000002d2a04723e */ /* 0x000fe200000010ff */
[----:B------:R-:W-:Y:S01]  /*7390*/  FADD.FTZ R45, R45, R46 ;  /* 0x0000002e2d2d7221 */ /* 0x000fe20000010000 */
[----:B------:R-:W-:Y:S01]  /*73a0*/  F2FP.BF16.PACK_AB R6, R2, R41 ;  /* 0x000000290206723e */ /* 0x000fe200000010ff */
[----:B------:R-:W2:Y:S01]  /*73b0*/  MUFU.EX2 R195, R195 ;  /* 0x000000c300c37308 */ /* 0x000ea20000000800 */
[----:B------:R-:W-:Y:S01]  /*73c0*/  F2FP.BF16.PACK_AB R5, R40, R43 ;  /* 0x0000002b2805723e */ /* 0x000fe200000010ff */
[----:B------:R-:W-:Y:S01]  /*73d0*/  FADD.FTZ R43, R43, R44 ;  /* 0x0000002c2b2b7221 */ /* 0x000fe20000010000 */
[----:B------:R-:W-:Y:S01]  /*73e0*/  F2FP.BF16.PACK_AB R7, R0, R37 ;  /* 0x000000250007723e */ /* 0x000fe200000010ff */
[----:B------:R-:W-:-:S02]  /*73f0*/  FADD.FTZ R42, R42, R45 ;  /* 0x0000002d2a2a7221 */ /* 0x000fc40000010000 */
[----:B------:R-:W-:Y:S02]  /*7400*/  FADD.FTZ R40, R40, R43 ;  /* 0x0000002b28287221 */ /* 0x000fe40000010000 */
[----:B------:R-:W-:Y:S01]  /*7410*/  MUFU.EX2 R152, R152 ;  /* 0x0000009800987308 */ /* 0x000fe20000000800 */
[----:B------:R-:W-:Y:S01]  /*7420*/  FADD.FTZ R41, R41, R42 ;  /* 0x0000002a29297221 */ /* 0x000fe20000010000 */
[C---:B-1----:R-:W-:Y:S01]  /*7430*/  HMMA.16816.F32.BF16 R88, R4.reuse, R8, R88 ;  /* 0x000000080458723c */ /* 0x042fe20000041858 */
[----:B------:R-:W-:Y:S02]  /*7440*/  FADD.FTZ R37, R37, R40 ;  /* 0x0000002825257221 */ /* 0x000fe40000010000 */
[----:B------:R-:W-:Y:S02]  /*7450*/  FADD.FTZ R41, R2, R41 ;  /* 0x0000002902297221 */ /* 0x000fe40000010000 */
[----:B------:R-:W-:Y:S01]  /*7460*/  FADD.FTZ R37, R0, R37 ;  /* 0x0000002500257221 */ /* 0x000fe20000010000 */
[----:B------:R-:W1:Y:S02]  /*7470*/  MUFU.EX2 R185, R185 ;  /* 0x000000b900b97308 */ /* 0x000e640000000800 */
[C---:B------:R-:W-:Y:S01]  /*7480*/  HMMA.16816.F32.BF16 R92, R4.reuse, R10, R92 ;  /* 0x0000000a045c723c */ /* 0x040fe2000004185c */
[----:B------:R-:W1:Y:S05]  /*7490*/  LDSM.16.MT88.4 R8, [R196+0x11000] ;  /* 0x01100000c408783b */ /* 0x000e6a0000004200 */
[----:B------:R-:W-:Y:S02]  /*74a0*/  MUFU.EX2 R154, R154 ;  /* 0x0000009a009a7308 */ /* 0x000fe40000000800 */
[C---:B----4-:R-:W-:Y:S06]  /*74b0*/  HMMA.16816.F32.BF16 R96, R4.reuse, R12, R96 ;  /* 0x0000000c0460723c */ /* 0x050fec0000041860 */
[----:B------:R-:W4:Y:S02]  /*74c0*/  MUFU.EX2 R179, R179 ;  /* 0x000000b300b37308 */ /* 0x000f240000000800 */
[C---:B------:R-:W-:Y:S01]  /*74d0*/  HMMA.16816.F32.BF16 R100, R4.reuse, R14, R100 ;  /* 0x0000000e0464723c */ /* 0x040fe20000041864 */
[----:B------:R-:W1:Y:S05]  /*74e0*/  LDSM.16.MT88.4 R12, [R197+0xd800] ;  /* 0x00d80000c50c783b */ /* 0x000e6a0000004200 */
[----:B------:R-:W-:Y:S02]  /*74f0*/  MUFU.EX2 R156, R156 ;  /* 0x0000009c009c7308 */ /* 0x000fe40000000800 */
[C---:B------:R-:W-:Y:S06]  /*7500*/  HMMA.16816.F32.BF16 R80, R4.reuse, R16, R80 ;  /* 0x000000100450723c */ /* 0x040fec0000041850 */
[----:B------:R-:W1:Y:S02]  /*7510*/  MUFU.EX2 R167, R167 ;  /* 0x000000a700a77308 */ /* 0x000e640000000800 */
[C---:B------:R-:W-:Y:S01]  /*7520*/  HMMA.16816.F32.BF16 R84, R4.reuse, R18, R84 ;  /* 0x000000120454723c */ /* 0x040fe20000041854 */
[----:B------:R-:W1:Y:S05]  /*7530*/  LDSM.16.MT88.4 R16, [R196+0xd800] ;  /* 0x00d80000c410783b */ /* 0x000e6a0000004200 */
[----:B------:R-:W-:Y:S02]  /*7540*/  MUFU.EX2 R158, R158 ;  /* 0x0000009e009e7308 */ /* 0x000fe40000000800 */
[C---:B------:R-:W-:Y:S06]  /*7550*/  HMMA.16816.F32.BF16 R128, R4.reuse, R24, R128 ;  /* 0x000000180480723c */ /* 0x040fec0000041880 */
[----:B------:R-:W1:Y:S02]  /*7560*/  MUFU.EX2 R163, R163 ;  /* 0x000000a300a37308 */ /* 0x000e640000000800 */
[C---:B------:R-:W-:Y:S01]  /*7570*/  HMMA.16816.F32.BF16 R68, R4.reuse, R26, R68 ;  /* 0x0000001a0444723c */ /* 0x040fe20000041844 */
[----:B------:R-:W-:Y:S05]  /*7580*/  LDSM.16.MT88.4 R24, [R200+0xd800] ;  /* 0x00d80000c818783b */ /* 0x000fea0000004200 */
[----:B------:R-:W-:Y:S02]  /*7590*/  MUFU.EX2 R160, R160 ;  /* 0x000000a000a07308 */ /* 0x000fe40000000800 */
[C---:B------:R-:W-:Y:S06]  /*75a0*/  HMMA.16816.F32.BF16 R72, R4.reuse, R20, R72 ;  /* 0x000000140448723c */ /* 0x040fec0000041848 */
[----:B------:R-:W1:Y:S02]  /*75b0*/  MUFU.EX2 R159, R159 ;  /* 0x0000009f009f7308 */ /* 0x000e640000000800 */
[C---:B------:R-:W-:Y:S01]  /*75c0*/  HMMA.16816.F32.BF16 R76, R4.reuse, R22, R76 ;  /* 0x00000016044c723c */ /* 0x040fe2000004184c */
[----:B------:R-:W-:Y:S05]  /*75d0*/  LDSM.16.MT88.4 R20, [R198+0xd800] ;  /* 0x00d80000c614783b */ /* 0x000fea0000004200 */
[----:B------:R-:W-:Y:S02]  /*75e0*/  MUFU.EX2 R155, R155 ;  /* 0x0000009b009b7308 */ /* 0x000fe40000000800 */
[C---:B--2---:R-:W-:Y:S06]  /*75f0*/  HMMA.16816.F32.BF16 R104, R4.reuse, R32, R104 ;  /* 0x000000200468723c */ /* 0x044fec0000041868 */
[----:B------:R-:W-:Y:S02]  /*7600*/  MUFU.EX2 R235, R235 ;  /* 0x000000eb00eb7308 */ /* 0x000fe40000000800 */
[C---:B------:R-:W-:Y:S01]  /*7610*/  HMMA.16816.F32.BF16 R124, R4.reuse, R34, R124 ;  /* 0x00000022047c723c */ /* 0x040fe2000004187c */
[----:B------:R-:W-:Y:S07]  /*7620*/  LDSM.16.MT88.4 R32, [R197+0x12800] ;  /* 0x01280000c520783b */ /* 0x000fee0000004200 */
[C---:B------:R-:W-:Y:S08]  /*7630*/  HMMA.16816.F32.BF16 R108, R4.reuse, R28, R108 ;  /* 0x0000001c046c723c */ /* 0x040ff0000004186c */
[C---:B------:R-:W-:Y:S01]  /*7640*/  HMMA.16816.F32.BF16 R112, R4.reuse, R30, R112 ;  /* 0x0000001e0470723c */ /* 0x040fe20000041870 */
[----:B------:R-:W-:Y:S07]  /*7650*/  LDSM.16.MT88.4 R28, [R197+0x11800] ;  /* 0x01180000c51c783b */ /* 0x000fee0000004200 */
[C---:B-1----:R-:W-:Y:S08]  /*7660*/  HMMA.16816.F32.BF16 R120, R4.reuse, R8, R120 ;  /* 0x000000080478723c */ /* 0x042ff00000041878 */
[----:B------:R-:W-:Y:S01]  /*7670*/  HMMA.16816.F32.BF16 R116, R4, R10, R116 ;  /* 0x0000000a0474723c */ /* 0x000fe20000041874 */
[----:B------:R-:W1:Y:S06]  /*7680*/  LDSM.16.MT88.4 R8, [R200+0x11800] ;  /* 0x01180000c808783b */ /* 0x000e6c0000004200 */
[----:B------:R-:W-:Y:S01]  /*7690*/  F2FP.BF16.PACK_AB R4, R141, R64 ;  /* 0x000000408d04723e */ /* 0x000fe200000010ff */
[----:B------:R-:W-:Y:S01]  /*76a0*/  FADD.FTZ R64, R64, R41 ;  /* 0x0000002940407221 */ /* 0x000fe20000010000 */
[----:B------:R-:W-:-:S02]  /*76b0*/  F2FP.BF16.PACK_AB R6, R66, R143 ;  /* 0x0000008f4206723e */ /* 0x000fc400000010ff */
[----:B-----5:R-:W-:Y:S01]  /*76c0*/  F2FP.BF16.PACK_AB R5, R149, R136 ;  /* 0x000000889505723e */ /* 0x020fe200000010ff */
[----:B------:R-:W-:Y:S01]  /*76d0*/  FADD.FTZ R136, R136, R37 ;  /* 0x0000002588887221 */ /* 0x000fe20000010000 */
[----:B---3--:R-:W-:Y:S01]  /*76e0*/  F2FP.BF16.PACK_AB R7, R157, R138 ;  /* 0x0000008a9d07723e */ /* 0x008fe200000010ff */
[----:B------:R-:W-:Y:S02]  /*76f0*/  FADD.FTZ R64, R141, R64 ;  /* 0x000000408d407221 */ /* 0x000fe40000010000 */
[----:B------:R-:W-:Y:S02]  /*7700*/  FADD.FTZ R149, R149, R136 ;  /* 0x0000008895957221 */ /* 0x000fe40000010000 */
[----:B------:R-:W-:Y:S02]  /*7710*/  FADD.FTZ R143, R143, R64 ;  /* 0x000000408f8f7221 */ /* 0x000fe40000010000 */
[----:B------:R-:W-:Y:S01]  /*7720*/  HMMA.16816.F32.BF16 R80, R4, R12, R80 ;  /* 0x0000000c0450723c */ /* 0x000fe20000041850 */
[----:B------:R-:W-:-:S02]  /*7730*/  FADD.FTZ R138, R138, R149 ;  /* 0x000000958a8a7221 */ /* 0x000fc40000010000 */
[----:B------:R-:W-:Y:S02]  /*7740*/  FADD.FTZ R143, R66, R143 ;  /* 0x0000008f428f7221 */ /* 0x000fe40000010000 */
[----:B------:R-:W-:Y:S02]  /*7750*/  FADD.FTZ R157, R157, R138 ;  /* 0x0000008a9d9d7221 */ /* 0x000fe40000010000 */
[----:B------:R-:W-:Y:S01]  /*7760*/  FADD.FTZ R0, R140, R143 ;  /* 0x0000008f8c007221 */ /* 0x000fe20000010000 */
[----:B------:R-:W-:Y:S01]  /*7770*/  HMMA.16816.F32.BF16 R84, R4, R14, R84 ;  /* 0x0000000e0454723c */ /* 0x000fe20000041854 */
[----:B------:R-:W2:Y:S02]  /*7780*/  LDSM.16.MT88.4 R12, [R198+0x11800] ;  /* 0x01180000c60c783b */ /* 0x000ea40000004200 */
[----:B------:R-:W-:-:S05]  /*7790*/  FADD.FTZ R0, R171, R0 ;  /* 0x00000000ab007221 */ /* 0x000fca0000010000 */
[C---:B------:R-:W-:Y:S08]  /*77a0*/  HMMA.16816.F32.BF16 R88, R4.reuse, R16, R88 ;  /* 0x000000100458723c */ /* 0x040ff00000041858 */
[C---:B------:R-:W-:Y:S01]  /*77b0*/  HMMA.16816.F32.BF16 R92, R4.reuse, R18, R92 ;  /* 0x00000012045c723c */ /* 0x040fe2000004185c */
[----:B------:R-:W3:Y:S07]  /*77c0*/  LDSM.16.MT88.4 R16, [R196+0x11800] ;  /* 0x01180000c410783b */ /* 0x000eee0000004200 */
[C---:B-1----:R-:W-:Y:S08]  /*77d0*/  HMMA.16816.F32.BF16 R96, R4.reuse, R8, R96 ;  /* 0x000000080460723c */ /* 0x042ff00000041860 */
[C---:B------:R-:W-:Y:S01]  /*77e0*/  HMMA.16816.F32.BF16 R100, R4.reuse, R10, R100 ;  /* 0x0000000a0464723c */ /* 0x040fe20000041864 */
[----:B------:R-:W1:Y:S07]  /*77f0*/  LDSM.16.MT88.4 R8, [R197+0xe000] ;  /* 0x00e00000c508783b */ /* 0x000e6e0000004200 */
[C---:B------:R-:W-:Y:S08]  /*7800*/  HMMA.16816.F32.BF16 R72, R4.reuse, R20, R72 ;  /* 0x000000140448723c */ /* 0x040ff00000041848 */
[C---:B--2---:R-:W-:Y:S08]  /*7810*/  HMMA.16816.F32.BF16 R104, R4.reuse, R12, R104 ;  /* 0x0000000c0468723c */ /* 0x044ff00000041868 */
[C---:B------:R-:W-:Y:S01]  /*7820*/  HMMA.16816.F32.BF16 R124, R4.reuse, R14, R124 ;  /* 0x0000000e047c723c */ /* 0x040fe2000004187c */
[----:B------:R-:W2:Y:S07]  /*7830*/  LDSM.16.MT88.4 R12, [R196+0xe000] ;  /* 0x00e00000c40c783b */ /* 0x000eae0000004200 */
[C---:B------:R-:W-:Y:S01]  /*7840*/  HMMA.16816.F32.BF16 R76, R4.reuse, R22, R76 ;  /* 0x00000016044c723c */ /* 0x040fe2000004184c */
[----:B------:R-:W5:Y:S07]  /*7850*/  LDSM.16.MT88.4 R20, [R198+0xe000] ;  /* 0x00e00000c614783b */ /* 0x000f6e0000004200 */
[C---:B------:R-:W-:Y:S08]  /*7860*/  HMMA.16816.F32.BF16 R128, R4.reuse, R24, R128 ;  /* 0x000000180480723c */ /* 0x040ff00000041880 */
[C---:B------:R-:W-:Y:S01]  /*7870*/  HMMA.16816.F32.BF16 R68, R4.reuse, R26, R68 ;  /* 0x0000001a0444723c */ /* 0x040fe20000041844 */
[----:B------:R-:W-:Y:S07]  /*7880*/  LDSM.16.MT88.4 R24, [R200+0xe000] ;  /* 0x00e00000c818783b */ /* 0x000fee0000004200 */
[C---:B------:R-:W-:Y:S08]  /*7890*/  HMMA.16816.F32.BF16 R108, R4.reuse, R28, R108 ;  /* 0x0000001c046c723c */ /* 0x040ff0000004186c */
[C---:B------:R-:W-:Y:S01]  /*78a0*/  HMMA.16816.F32.BF16 R112, R4.reuse, R30, R112 ;  /* 0x0000001e0470723c */ /* 0x040fe20000041870 */
[----:B------:R-:W-:Y:S07]  /*78b0*/  LDSM.16.MT88.4 R28, [R200+0xf000] ;  /* 0x00f00000c81c783b */ /* 0x000fee0000004200 */
[C---:B---3--:R-:W-:Y:S08]  /*78c0*/  HMMA.16816.F32.BF16 R120, R4.reuse, R16, R120 ;  /* 0x000000100478723c */ /* 0x048ff00000041878 */
[----:B------:R-:W-:Y:S01]  /*78d0*/  HMMA.16816.F32.BF16 R116, R4, R18, R116 ;  /* 0x000000120474723c */ /* 0x000fe20000041874 */
[----:B------:R-:W3:Y:S06]  /*78e0*/  LDSM.16.MT88.4 R16, [R200+0x12000] ;  /* 0x01200000c810783b */ /* 0x000eec0000004200 */
[----:B------:R-:W-:-:S02]  /*78f0*/  F2FP.BF16.PACK_AB R4, R171, R140 ;  /* 0x0000008cab04723e */ /* 0x000fc400000010ff */
[----:B------:R-:W-:Y:S02]  /*7900*/  F2FP.BF16.PACK_AB R6, R142, R175 ;  /* 0x000000af8e06723e */ /* 0x000fe400000010ff */
[----:B------:R-:W-:Y:S01]  /*7910*/  F2FP.BF16.PACK_AB R5, R177, R144 ;  /* 0x00000090b105723e */ /* 0x000fe200000010ff */
[----:B------:R-:W-:Y:S01]  /*7920*/  FADD.FTZ R144, R144, R157 ;  /* 0x0000009d90907221 */ /* 0x000fe20000010000 */
[----:B------:R-:W-:-:S03]  /*7930*/  F2FP.BF16.PACK_AB R7, R181, R146 ;  /* 0x00000092b507723e */ /* 0x000fc600000010ff */
[----:B------:R-:W-:-:S04]  /*7940*/  FADD.FTZ R177, R177, R144 ;  /* 0x00000090b1b17221 */ /* 0x000fc80000010000 */
[----:B-1----:R-:W-:Y:S01]  /*7950*/  HMMA.16816.F32.BF16 R80, R4, R8, R80 ;  /* 0x000000080450723c */ /* 0x002fe20000041850 */
[----:B------:R-:W-:-:S04]  /*7960*/  FADD.FTZ R146, R146, R177 ;  /* 0x000000b192927221 */ /* 0x000fc80000010000 */
[----:B------:R-:W-:-:S03]  /*7970*/  FADD.FTZ R181, R181, R146 ;  /* 0x00000092b5b57221 */ /* 0x000fc60000010000 */
[C---:B------:R-:W-:Y:S01]  /*7980*/  HMMA.16816.F32.BF16 R84, R4.reuse, R10, R84 ;  /* 0x0000000a0454723c */ /* 0x040fe20000041854 */
[----:B------:R-:W1:Y:S07]  /*7990*/  LDSM.16.MT88.4 R8, [R197+0x12000] ;  /* 0x01200000c508783b */ /* 0x000e6e0000004200 */
[C---:B--2---:R-:W-:Y:S08]  /*79a0*/  HMMA.16816.F32.BF16 R88, R4.reuse, R12, R88 ;  /* 0x0000000c0458723c */ /* 0x044ff00000041858 */
[C---:B------:R-:W-:Y:S01]  /*79b0*/  HMMA.16816.F32.BF16 R92, R4.reuse, R14, R92 ;  /* 0x0000000e045c723c */ /* 0x040fe2000004185c */
[----:B------:R-:W2:Y:S07]  /*79c0*/  LDSM.16.MT88.4 R12, [R196+0x12000] ;  /* 0x01200000c40c783b */ /* 0x000eae0000004200 */
[C---:B-----5:R-:W-:Y:S08]  /*79d0*/  HMMA.16816.F32.BF16 R72, R4.reuse, R20, R72 ;  /* 0x000000140448723c */ /* 0x060ff00000041848 */
[C---:B------:R-:W-:Y:S01]  /*79e0*/  HMMA.16816.F32.BF16 R76, R4.reuse, R22, R76 ;  /* 0x00000016044c723c */ /* 0x040fe2000004184c */
[----:B------:R-:W5:Y:S07]  /*79f0*/  LDSM.16.MT88.4 R20, [R198+0x12000] ;  /* 0x01200000c614783b */ /* 0x000f6e0000004200 */
[C---:B---3--:R-:W-:Y:S08]  /*7a00*/  HMMA.16816.F32.BF16 R96, R4.reuse, R16, R96 ;  /* 0x000000100460723c */ /* 0x048ff00000041860 */
[C---:B------:R-:W-:Y:S01]  /*7a10*/  HMMA.16816.F32.BF16 R100, R4.reuse, R18, R100 ;  /* 0x000000120464723c */ /* 0x040fe20000041864 */
[----:B------:R-:W3:Y:S07]  /*7a20*/  LDSM.16.MT88.4 R16, [R198+0xe800] ;  /* 0x00e80000c610783b */ /* 0x000eee0000004200 */
[C---:B-1----:R-:W-:Y:S08]  /*7a30*/  HMMA.16816.F32.BF16 R108, R4.reuse, R8, R108 ;  /* 0x00000008046c723c */ /* 0x042ff0000004186c */
        /* <DEDUP_REMOVED lines=8> */
[C---:B------:R-:W-:Y:S08]  /*7ac0*/  HMMA.16816.F32.BF16 R128, R4.reuse, R24, R128 ;  /* 0x000000180480723c */ /* 0x040ff00000041880 */
[----:B------:R-:W-:Y:S01]  /*7ad0*/  HMMA.16816.F32.BF16 R68, R4, R26, R68 ;  /* 0x0000001a0444723c */ /* 0x000fe20000041844 */
[----:B------:R-:W2:Y:S06]  /*7ae0*/  LDSM.16.MT88.4 R24, [R200+0xe800] ;  /* 0x00e80000c818783b */ /* 0x000eac0000004200 */
[----:B------:R-:W-:-:S02]  /*7af0*/  F2FP.BF16.PACK_AB R4, R229, R148 ;  /* 0x00000094e504723e */ /* 0x000fc400000010ff */
[----:B------:R-:W-:Y:S02]  /*7b00*/  F2FP.BF16.PACK_AB R6, R195, R150 ;  /* 0x00000096c306723e */ /* 0x000fe400000010ff */
[----:B------:R-:W-:Y:S01]  /*7b10*/  F2FP.BF16.PACK_AB R5, R185, R152 ;  /* 0x00000098b905723e */ /* 0x000fe200000010ff */
[----:B------:R-:W-:Y:S01]  /*7b20*/  FADD.FTZ R152, R152, R181 ;  /* 0x000000b598987221 */ /* 0x000fe20000010000 */
[----:B----4-:R-:W-:-:S03]  /*7b30*/  F2FP.BF16.PACK_AB R7, R179, R154 ;  /* 0x0000009ab307723e */ /* 0x010fc600000010ff */
[----:B------:R-:W-:-:S04]  /*7b40*/  FADD.FTZ R185, R185, R152 ;  /* 0x00000098b9b97221 */ /* 0x000fc80000010000 */
[----:B---3--:R-:W-:Y:S01]  /*7b50*/  HMMA.16816.F32.BF16 R72, R4, R16, R72 ;  /* 0x000000100448723c */ /* 0x008fe20000041848 */
[----:B------:R-:W-:-:S04]  /*7b60*/  FADD.FTZ R154, R154, R185 ;  /* 0x000000b99a9a7221 */ /* 0x000fc80000010000 */
[----:B------:R-:W-:-:S03]  /*7b70*/  FADD.FTZ R179, R179, R154 ;  /* 0x0000009ab3b37221 */ /* 0x000fc60000010000 */
        /* <DEDUP_REMOVED lines=10> */
[----:B------:R-:W4:Y:S07]  /*7c20*/  LDSM.16.MT88.4 R20, [R196+0xf000] ;  /* 0x00f00000c414783b */ /* 0x000f2e0000004200 */
[C---:B------:R-:W-:Y:S01]  /*7c30*/  HMMA.16816.F32.BF16 R108, R4.reuse, R32, R108 ;  /* 0x00000020046c723c */ /* 0x040fe2000004186c */
[----:B------:R-:W5:Y:S07]  /*7c40*/  MUFU.EX2 R32, R153 ;  /* 0x0000009900207308 */ /* 0x000f6e0000000800 */
[C---:B------:R-:W-:Y:S08]  /*7c50*/  HMMA.16816.F32.BF16 R128, R4.reuse, R24, R128 ;  /* 0x000000180480723c */ /* 0x040ff00000041880 */
[C---:B------:R-:W-:Y:S01]  /*7c60*/  HMMA.16816.F32.BF16 R68, R4.reuse, R26, R68 ;  /* 0x0000001a0444723c */ /* 0x040fe20000041844 */
[----:B------:R-:W-:Y:S07]  /*7c70*/  LDSM.16.MT88.4 R24, [R198+0xf000] ;  /* 0x00f00000c618783b */ /* 0x000fee0000004200 */
[C---:B---3--:R-:W-:Y:S08]  /*7c80*/  HMMA.16816.F32.BF16 R104, R4.reuse, R16, R104 ;  /* 0x000000100468723c */ /* 0x048ff00000041868 */
[C---:B------:R-:W-:Y:S01]  /*7c90*/  HMMA.16816.F32.BF16 R124, R4.reuse, R18, R124 ;  /* 0x00000012047c723c */ /* 0x040fe2000004187c */
[----:B------:R-:W3:Y:S07]  /*7ca0*/  LDSM.16.MT88.4 R16, [R200+0x13000] ;  /* 0x01300000c810783b */ /* 0x000eee0000004200 */
[C---:B------:R-:W-:Y:S08]  /*7cb0*/  HMMA.16816.F32.BF16 R112, R4.reuse, R34, R112 ;  /* 0x000000220470723c */ /* 0x040ff00000041870 */
[C---:B-1----:R-:W-:Y:S08]  /*7cc0*/  HMMA.16816.F32.BF16 R120, R4.reuse, R8, R120 ;  /* 0x000000080478723c */ /* 0x042ff00000041878 */
[----:B------:R-:W-:Y:S01]  /*7cd0*/  HMMA.16816.F32.BF16 R116, R4, R10, R116 ;  /* 0x0000000a0474723c */ /* 0x000fe20000041874 */
[----:B------:R-:W1:Y:S06]  /*7ce0*/  LDSM.16.MT88.4 R8, [R198+0x13000] ;  /* 0x01300000c608783b */ /* 0x000e6c0000004200 */
[----:B------:R-:W-:-:S02]  /*7cf0*/  F2FP.BF16.PACK_AB R4, R167, R156 ;  /* 0x0000009ca704723e */ /* 0x000fc400000010ff */
[----:B------:R-:W-:Y:S02]  /*7d00*/  F2FP.BF16.PACK_AB R6, R163, R158 ;  /* 0x0000009ea306723e */ /* 0x000fe400000010ff */
[----:B------:R-:W-:Y:S01]  /*7d10*/  F2FP.BF16.PACK_AB R5, R159, R160 ;  /* 0x000000a09f05723e */ /* 0x000fe200000010ff */
[----:B------:R-:W-:Y:S01]  /*7d20*/  FADD.FTZ R160, R160, R179 ;  /* 0x000000b3a0a07221 */ /* 0x000fe20000010000 */
[----:B-----5:R-:W-:-:S03]  /*7d30*/  F2FP.BF16.PACK_AB R7, R32, R155 ;  /* 0x0000009b2007723e */ /* 0x020fc600000010ff */
[----:B------:R-:W-:-:S04]  /*7d40*/  FADD.FTZ R160, R159, R160 ;  /* 0x000000a09fa07221 */ /* 0x000fc80000010000 */
[----:B--2---:R-:W-:Y:S01]  /*7d50*/  HMMA.16816.F32.BF16 R80, R4, R12, R80 ;  /* 0x0000000c0450723c */ /* 0x004fe20000041850 */
[----:B------:R-:W-:-:S04]  /*7d60*/  FADD.FTZ R155, R155, R160 ;  /* 0x000000a09b9b7221 */ /* 0x000fc80000010000 */
[----:B------:R-:W-:-:S03]  /*7d70*/  FADD.FTZ R32, R32, R155 ;  /* 0x0000009b20207221 */ /* 0x000fc60000010000 */
[C---:B------:R-:W-:Y:S01]  /*7d80*/  HMMA.16816.F32.BF16 R84, R4.reuse, R14, R84 ;  /* 0x0000000e0454723c */ /* 0x040fe20000041854 */
[----:B------:R-:W2:Y:S07]  /*7d90*/  LDSM.16.MT88.4 R12, [R197+0x13000] ;  /* 0x01300000c50c783b */ /* 0x000eae0000004200 */
[C---:B----4-:R-:W-:Y:S08]  /*7da0*/  HMMA.16816.F32.BF16 R88, R4.reuse, R20, R88 ;  /* 0x000000140458723c */ /* 0x050ff00000041858 */
[C---:B------:R-:W-:Y:S01]  /*7db0*/  HMMA.16816.F32.BF16 R92, R4.reuse, R22, R92 ;  /* 0x00000016045c723c */ /* 0x040fe2000004185c */
[----:B------:R-:W4:Y:S07]  /*7dc0*/  LDSM.16.MT88.4 R20, [R196+0x13000] ;  /* 0x01300000c414783b */ /* 0x000f2e0000004200 */
[C---:B---3--:R-:W-:Y:S08]  /*7dd0*/  HMMA.16816.F32.BF16 R96, R4.reuse, R16, R96 ;  /* 0x000000100460723c */ /* 0x048ff00000041860 */
[C---:B------:R-:W-:Y:S01]  /*7de0*/  HMMA.16816.F32.BF16 R100, R4.reuse, R18, R100 ;  /* 0x000000120464723c */ /* 0x040fe20000041864 */
[----:B------:R-:W-:Y:S07]  /*7df0*/  LDSM.16.MT88.4 R16, [R198+0xf800] ;  /* 0x00f80000c610783b */ /* 0x000fee0000004200 */
[C---:B-1----:R-:W-:Y:S08]  /*7e00*/  HMMA.16816.F32.BF16 R104, R4.reuse, R8, R104 ;  /* 0x000000080468723c */ /* 0x042ff00000041868 */
[C---:B--2---:R-:W-:Y:S08]  /*7e10*/  HMMA.16816.F32.BF16 R108, R4.reuse, R12, R108 ;  /* 0x0000000c046c723c */ /* 0x044ff0000004186c */
[C---:B------:R-:W-:Y:S01]  /*7e20*/  HMMA.16816.F32.BF16 R112, R4.reuse, R14, R112 ;  /* 0x0000000e0470723c */ /* 0x040fe20000041870 */
[----:B------:R-:W1:Y:S07]  /*7e30*/  LDSM.16.MT88.4 R12, [R197+0xf800] ;  /* 0x00f80000c50c783b */ /* 0x000e6e0000004200 */
[C---:B------:R-:W-:Y:S01]  /*7e40*/  HMMA.16816.F32.BF16 R124, R4.reuse, R10, R124 ;  /* 0x0000000a047c723c */ /* 0x040fe2000004187c */
[----:B------:R-:W2:Y:S07]  /*7e50*/  LDSM.16.MT88.4 R8, [R200+0xf800] ;  /* 0x00f80000c808783b */ /* 0x000eae0000004200 */
[C---:B------:R-:W-:Y:S07]  /*7e60*/  HMMA.16816.F32.BF16 R128, R4.reuse, R28, R128 ;  /* 0x0000001c0480723c */ /* 0x040fee0000041880 */
[--C-:B------:R-:W-:Y:S01]  /*7e70*/  FFMA.FTZ R28, R67, c[0x0][0x23c], -R60.reuse ;  /* 0x00008f00431c7a23 */ /* 0x100fe2000001083c */
[----:B------:R-:W-:Y:S01]  /*7e80*/  HMMA.16816.F32.BF16 R68, R4, R30, R68 ;  /* 0x0000001e0444723c */ /* 0x000fe20000041844 */
[----:B------:R-:W-:-:S04]  /*7e90*/  FFMA.FTZ R29, R65, c[0x0][0x23c], -R60 ;  /* 0x00008f00411d7a23 */ /* 0x000fc8000001083c */
[----:B------:R-:W-:Y:S02]  /*7ea0*/  MUFU.EX2 R28, R28 ;  /* 0x0000001c001c7308 */ /* 0x000fe40000000800 */
[----:B------:R-:W-:Y:S01]  /*7eb0*/  FFMA.FTZ R30, R63, c[0x0][0x23c], -R60 ;  /* 0x00008f003f1e7a23 */ /* 0x000fe2000001083c */
[C---:B------:R-:W-:Y:S05]  /*7ec0*/  HMMA.16816.F32.BF16 R72, R4.reuse, R24, R72 ;  /* 0x000000180448723c */ /* 0x040fea0000041848 */
[----:B------:R-:W-:Y:S02]  /*7ed0*/  MUFU.EX2 R29, R29 ;  /* 0x0000001d001d7308 */ /* 0x000fe40000000800 */
[--C-:B------:R-:W-:Y:S01]  /*7ee0*/  FFMA.FTZ R24, R151, c[0x0][0x23c], -R62.reuse ;  /* 0x00008f0097187a23 */ /* 0x100fe2000001083e */
[----:B------:R-:W-:Y:S01]  /*7ef0*/  HMMA.16816.F32.BF16 R76, R4, R26, R76 ;  /* 0x0000001a044c723c */ /* 0x000fe2000004184c */
[----:B------:R-:W-:-:S04]  /*7f00*/  FFMA.FTZ R25, R147, c[0x0][0x23c], -R62 ;  /* 0x00008f0093197a23 */ /* 0x000fc8000001083e */
[----:B------:R-:W-:Y:S02]  /*7f10*/  MUFU.EX2 R24, R24 ;  /* 0x0000001800187308 */ /* 0x000fe40000000800 */
[----:B------:R-:W-:Y:S01]  /*7f20*/  FFMA.FTZ R26, R145, c[0x0][0x23c], -R62 ;  /* 0x00008f00911a7a23 */ /* 0x000fe2000001083e */
[----:B----4-:R-:W-:Y:S01]  /*7f30*/  HMMA.16816.F32.BF16 R120, R4, R20, R120 ;  /* 0x000000140478723c */ /* 0x010fe20000041878 */
[----:B------:R-:W-:-:S04]  /*7f40*/  FFMA.FTZ R27, R137, c[0x0][0x23c], -R60 ;  /* 0x00008f00891b7a23 */ /* 0x000fc8000001083c */
[----:B------:R-:W3:Y:S03]  /*7f50*/  MUFU.EX2 R25, R25 ;  /* 0x0000001900197308 */ /* 0x000ee60000000800 */
[----:B------:R-:W-:Y:S05]  /*7f60*/  HMMA.16816.F32.BF16 R116, R4, R22, R116 ;  /* 0x000000160474723c */ /* 0x000fea0000041874 */
[----:B------:R-:W4:Y:S08]  /*7f70*/  MUFU.EX2 R26, R26 ;  /* 0x0000001a001a7308 */ /* 0x000f300000000800 */
[----:B------:R-:W5:Y:S01]  /*7f80*/  MUFU.EX2 R27, R27 ;  /* 0x0000001b001b7308 */ /* 0x000f620000000800 */
[----:B---3--:R-:W-:-:S07]  /*7f90*/  F2FP.BF16.PACK_AB R4, R25, R24 ;  /* 0x000000181904723e */ /* 0x008fce00000010ff */
[----:B------:R-:W3:Y:S01]  /*7fa0*/  MUFU.EX2 R30, R30 ;  /* 0x0000001e001e7308 */ /* 0x000ee20000000800 */
[----:B----4-:R-:W-:Y:S02]  /*7fb0*/  F2FP.BF16.PACK_AB R6, R235, R26 ;  /* 0x0000001aeb06723e */ /* 0x010fe400000010ff */
[----:B-----5:R-:W-:Y:S01]  /*7fc0*/  F2FP.BF16.PACK_AB R5, R28, R27 ;  /* 0x0000001b1c05723e */ /* 0x020fe200000010ff */
[----:B------:R-:W-:-:S04]  /*7fd0*/  FADD.FTZ R27, R27, R32 ;  /* 0x000000201b1b7221 */ /* 0x000fc80000010000 */
[----:B------:R-:W-:Y:S01]  /*7fe0*/  FADD.FTZ R28, R28, R27 ;  /* 0x0000001b1c1c7221 */ /* 0x000fe20000010000 */
[----:B---3--:R-:W-:-:S03]  /*7ff0*/  F2FP.BF16.PACK_AB R7, R30, R29 ;  /* 0x0000001d1e07723e */ /* 0x008fc600000010ff */
[----:B------:R-:W-:-:S04]  /*8000*/  FADD.FTZ R29, R29, R28 ;  /* 0x0000001c1d1d7221 */ /* 0x000fc80000010000 */
[----:B------:R-:W-:Y:S01]  /*8010*/  FADD.FTZ R233, R30, R29 ;  /* 0x0000001d1ee97221 */ /* 0x000fe20000010000 */
[C---:B-1----:R-:W-:Y:S08]  /*8020*/  HMMA.16816.F32.BF16 R80, R4.reuse, R12, R80 ;  /* 0x0000000c0450723c */ /* 0x042ff00000041850 */
[C---:B------:R-:W-:Y:S01]  /*8030*/  HMMA.16816.F32.BF16 R84, R4.reuse, R14, R84 ;  /* 0x0000000e0454723c */ /* 0x040fe20000041854 */
[----:B------:R-:W1:Y:S07]  /*8040*/  LDSM.16.MT88.4 R12, [R198+0x13800] ;  /* 0x01380000c60c783b */ /* 0x000e6e0000004200 */
[C---:B--2---:R-:W-:Y:S08]  /*8050*/  HMMA.16816.F32.BF16 R128, R4.reuse, R8, R128 ;  /* 0x000000080480723c */ /* 0x044ff00000041880 */
[C---:B------:R-:W-:Y:S01]  /*8060*/  HMMA.16816.F32.BF16 R68, R4.reuse, R10, R68 ;  /* 0x0000000a0444723c */ /* 0x040fe20000041844 */
[----:B------:R-:W2:Y:S07]  /*8070*/  LDSM.16.MT88.4 R8, [R196+0xf800] ;  /* 0x00f80000c408783b */ /* 0x000eae0000004200 */
[C---:B------:R-:W-:Y:S08]  /*8080*/  HMMA.16816.F32.BF16 R72, R4.reuse, R16, R72 ;  /* 0x000000100448723c */ /* 0x040ff00000041848 */
[C---:B------:R-:W-:Y:S01]  /*8090*/  HMMA.16816.F32.BF16 R76, R4.reuse, R18, R76 ;  /* 0x00000012044c723c */ /* 0x040fe2000004184c */
[----:B------:R-:W3:Y:S07]  /*80a0*/  LDSM.16.MT88.4 R16, [R200+0x13800] ;  /* 0x01380000c810783b */ /* 0x000eee0000004200 */
[C---:B-1----:R-:W-:Y:S07]  /*80b0*/  HMMA.16816.F32.BF16 R104, R4.reuse, R12, R104 ;  /* 0x0000000c0468723c */ /* 0x042fee0000041868 */
[----:B------:R-:W-:Y:S01]  /*80c0*/  FADD.FTZ R13, R175, R0 ;  /* 0x00000000af0d7221 */ /* 0x000fe20000010000 */
[----:B------:R-:W-:Y:S03]  /*80d0*/  HMMA.16816.F32.BF16 R124, R4, R14, R124 ;  /* 0x0000000e047c723c */ /* 0x000fe6000004187c */
[----:B------:R-:W-:-:S04]  /*80e0*/  FADD.FTZ R13, R142, R13 ;  /* 0x0000000d8e0d7221 */ /* 0x000fc80000010000 */
[----:B------:R-:W-:Y:S01]  /*80f0*/  FADD.FTZ R148, R148, R13 ;  /* 0x0000000d94947221 */ /* 0x000fe20000010000 */
[----:B--2---:R-:W-:Y:S03]  /*8100*/  HMMA.16816.F32.BF16 R88, R4, R8, R88 ;  /* 0x000000080458723c */ /* 0x004fe60000041858 */
[----:B------:R-:W-:-:S04]  /*8110*/  FADD.FTZ R229, R229, R148 ;  /* 0x00000094e5e57221 */ /* 0x000fc80000010000 */
[----:B------:R-:W-:Y:S01]  /*8120*/  FADD.FTZ R150, R150, R229 ;  /* 0x000000e596967221 */ /* 0x000fe20000010000 */
[----:B------:R-:W-:Y:S01]  /*8130*/  HMMA.16816.F32.BF16 R92, R4, R10, R92 ;  /* 0x0000000a045c723c */ /* 0x000fe2000004185c */
[----:B------:R-:W1:Y:S02]  /*8140*/  LDSM.16.MT88.4 R8, [R197+0x13800] ;  /* 0x01380000c508783b */ /* 0x000e640000004200 */
[----:B------:R-:W-:-:S04]  /*8150*/  FADD.FTZ R195, R195, R150 ;  /* 0x00000096c3c37221 */ /* 0x000fc80000010000 */
[----:B------:R-:W-:Y:S01]  /*8160*/  FADD.FTZ R156, R156, R195 ;  /* 0x000000c39c9c7221 */ /* 0x000fe20000010000 */
[----:B---3--:R-:W-:Y:S03]  /*8170*/  HMMA.16816.F32.BF16 R96, R4, R16, R96 ;  /* 0x000000100460723c */ /* 0x008fe60000041860 */
[----:B------:R-:W-:-:S04]  /*8180*/  FADD.FTZ R167, R167, R156 ;  /* 0x0000009ca7a77221 */ /* 0x000fc80000010000 */
[----:B------:R-:W-:Y:S01]  /*8190*/  FADD.FTZ R158, R158, R167 ;  /* 0x000000a79e9e7221 */ /* 0x000fe20000010000 */
[----:B------:R-:W-:Y:S01]  /*81a0*/  HMMA.16816.F32.BF16 R100, R4, R18, R100 ;  /* 0x000000120464723c */ /* 0x000fe20000041864 */
[----:B------:R-:W2:Y:S02]  /*81b0*/  LDSM.16.MT88.4 R16, [R196+0x13800] ;  /* 0x01380000c410783b */ /* 0x000ea40000004200 */
[----:B------:R-:W-:-:S04]  /*81c0*/  FADD.FTZ R163, R163, R158 ;  /* 0x0000009ea3a37221 */ /* 0x000fc80000010000 */
[----:B------:R-:W-:-:S04]  /*81d0*/  FADD.FTZ R24, R24, R163 ;  /* 0x000000a318187221 */ /* 0x000fc80000010000 */
[----:B------:R-:W-:-:S04]  /*81e0*/  FADD.FTZ R25, R25, R24 ;  /* 0x0000001819197221 */ /* 0x000fc80000010000 */
[----:B------:R-:W-:-:S04]  /*81f0*/  FADD.FTZ R26, R26, R25 ;  /* 0x000000191a1a7221 */ /* 0x000fc80000010000 */
[----:B------:R-:W-:Y:S01]  /*8200*/  FADD.FTZ R235, R235, R26 ;  /* 0x0000001aebeb7221 */ /* 0x000fe20000010000 */
[C---:B-1----:R-:W-:Y:S08]  /*8210*/  HMMA.16816.F32.BF16 R108, R4.reuse, R8, R108 ;  /* 0x00000008046c723c */ /* 0x042ff0000004186c */
[C---:B------:R-:W-:Y:S08]  /*8220*/  HMMA.16816.F32.BF16 R112, R4.reuse, R10, R112 ;  /* 0x0000000a0470723c */ /* 0x040ff00000041870 */
[C---:B--2---:R-:W-:Y:S08]  /*8230*/  HMMA.16816.F32.BF16 R120, R4.reuse, R16, R120 ;  /* 0x000000100478723c */ /* 0x044ff00000041878 */
[----:B------:R-:W-:Y:S01]  /*8240*/  HMMA.16816.F32.BF16 R116, R4, R18, R116 ;  /* 0x000000120474723c */ /* 0x000fe20000041874 */
[----:B------:R-:W-:Y:S07]  /*8250*/  @!P4 BRA `(.L_x_737) ;  /* 0x000054900000c947 */ /* 0x000fee0003800000 */
[----:B------:R-:W-:-:S04]  /*8260*/  DEPBAR.LE SB0, 0x0 ;  /* 0x000080000000791a */ /* 0x000fc80000000000 */
[----:B------:R-:W-:Y:S01]  /*8270*/  IADD3 R215, R134, -0x2, RZ ;  /* 0xfffffffe86d77810 */ /* 0x000fe20007ffe0ff */
[----:B------:R-:W-:Y:S06]  /*8280*/  BAR.SYNC.DEFER_BLOCKING 0x0 ;  /* 0x0000000000007b1d */ /* 0x000fec0000010000 */
[----:B------:R-:W-:Y:S05]  /*8290*/  @!P0 BRA `(.L_x_738) ;  /* 0x000003a000008947 */ /* 0x000fea0003800000 */
[----:B------:R-:W1:Y:S01]  /*82a0*/  I2F.RP R6, R135 ;  /* 0x0000008700067306 */ /* 0x000e620000209400 */
[----:B------:R-:W-:-:S05]  /*82b0*/  IMAD.SHL.U32 R0, R215, 0x80, RZ ;  /* 0x00000080d7007824 */ /* 0x000fca00078e00ff */
[C---:B------:R-:W-:Y:S02]  /*82c0*/  IADD3 R9, R0.reuse, 0x80, RZ ;  /* 0x0000008000097810 */ /* 0x040fe40007ffe0ff */
[----:B------:R-:W-:Y:S02]  /*82d0*/  IABS R4, R0 ;  /* 0x0000000000047213 */ /* 0x000fe40000000000 */
[----:B------:R-:W-:Y:S02]  /*82e0*/  IABS R5, R9 ;  /* 0x0000000900057213 */ /* 0x000fe40000000000 */
[----:B------:R-:W-:Y:S02]  /*82f0*/  LOP3.LUT R9, R9, c[0x0][0x2d0], RZ, 0x3c, !PT ;  /* 0x0000b40009097a12 */ /* 0x000fe400078e3cff */
[----:B------:R-:W-:Y:S01]  /*8300*/  LOP3.LUT R0, R0, c[0x0][0x2d0], RZ, 0x3c, !PT ;  /* 0x0000b40000007a12 */ /* 0x000fe200078e3cff */
[----:B-1----:R-:W1:Y:S01]  /*8310*/  MUFU.RCP R10, R6 ;  /* 0x00000006000a7308 */ /* 0x002e620000001000 */
[----:B------:R-:W-:-:S02]  /*8320*/  ISETP.GE.AND P3, PT, R9, RZ, PT ;  /* 0x000000ff0900720c */ /* 0x000fc40003f66270 */
[----:B------:R-:W-:Y:S02]  /*8330*/  ISETP.GE.AND P1, PT, R0, RZ, PT ;  /* 0x000000ff0000720c */ /* 0x000fe40003f26270 */
[----:B------:R-:W-:Y:S02]  /*8340*/  LOP3.LUT R0, RZ, c[0x0][0x2d0], RZ, 0x33, !PT ;  /* 0x0000b400ff007a12 */ /* 0x000fe400078e33ff */
[----:B-1----:R-:W-:-:S04]  /*8350*/  IADD3 R10, R10, 0xffffffe, RZ ;  /* 0x0ffffffe0a0a7810 */ /* 0x002fc80007ffe0ff */
        /* <DEDUP_REMOVED lines=10> */
[----:B------:R-:W-:-:S03]  /*8400*/  IMAD R2, R135, R2, R4 ;  /* 0x0000000287027224 */ /* 0x000fc600078e0204 */
[C---:B------:R-:W-:Y:S02]  /*8410*/  ISETP.GT.U32.AND P4, PT, R135.reuse, R6, PT ;  /* 0x000000068700720c */ /* 0x040fe40003f84070 */
[----:B------:R-:W-:-:S11]  /*8420*/  ISETP.GT.U32.AND P2, PT, R135, R2, PT ;  /* 0x000000028700720c */ /* 0x000fd60003f44070 */
[----:B------:R-:W-:Y:S01]  /*8430*/  @!P4 IMAD.IADD R6, R6, 0x1, -R135 ;  /* 0x000000010606c824 */ /* 0x000fe200078e0a87 */
[----:B------:R-:W-:Y:S02]  /*8440*/  @!P4 IADD3 R8, R8, 0x1, RZ ;  /* 0x000000010808c810 */ /* 0x000fe40007ffe0ff */
[-C--:B------:R-:W-:Y:S02]  /*8450*/  @!P2 IADD3 R2, R2, -R135.reuse, RZ ;  /* 0x800000870202a210 */ /* 0x080fe40007ffe0ff */
[-C--:B------:R-:W-:Y:S02]  /*8460*/  ISETP.GE.U32.AND P6, PT, R6, R135.reuse, PT ;  /* 0x000000870600720c */ /* 0x080fe40003fc6070 */
[----:B------:R-:W-:Y:S02]  /*8470*/  ISETP.GE.U32.AND P5, PT, R2, R135, PT ;  /* 0x000000870200720c */ /* 0x000fe40003fa6070 */
[----:B------:R-:W-:Y:S02]  /*8480*/  @!P2 IADD3 R7, R7, 0x1, RZ ;  /* 0x000000010707a810 */ /* 0x000fe40007ffe0ff */
[----:B------:R-:W-:-:S07]  /*8490*/  ISETP.NE.AND P2, PT, RZ, c[0x0][0x2d0], PT ;  /* 0x0000b400ff007a0c */ /* 0x000fce0003f45270 */
        /* <DEDUP_REMOVED lines=12> */
[----:B------:R-:W-:-:S05]  /*8560*/  IMAD R5, R0, R5, -0x80 ;  /* 0xffffff8000057424 */ /* 0x000fca00078e0205 */
[----:B------:R-:W-:-:S05]  /*8570*/  SHF.R.S32.HI R0, RZ, 0x1f, R5 ;  /* 0x0000001fff007819 */ /* 0x000fca0000011405 */
[----:B------:R-:W-:-:S04]  /*8580*/  IMAD R0, R0, c[0x0][0x1a0], RZ ;  /* 0x0000680000007a24 */ /* 0x000fc800078e02ff */
[C---:B------:R-:W-:Y:S02]  /*8590*/  IMAD R0, R5.reuse, c[0x0][0x1a4], R0 ;  /* 0x0000690005007a24 */ /* 0x040fe400078e0200 */
[----:B--2---:R-:W-:Y:S02]  /*85a0*/  IMAD.IADD R4, R4, 0x1, -R7 ;  /* 0x0000000104047824 */ /* 0x004fe400078e0a07 */
[----:B------:R-:W-:-:S03]  /*85b0*/  IMAD.WIDE.U32 R6, R5, c[0x0][0x1a0], RZ ;  /* 0x0000680005067a25 */ /* 0x000fc600078e00ff */
[----:B------:R-:W-:Y:S02]  /*85c0*/  SHF.R.S32.HI R2, RZ, 0x1f, R4 ;  /* 0x0000001fff027819 */ /* 0x000fe40000011404 */
[----:B------:R-:W-:-:S03]  /*85d0*/  IADD3 R7, R7, R0, RZ ;  /* 0x0000000007077210 */ /* 0x000fc60007ffe0ff */
[----:B------:R-:W-:Y:S02]  /*85e0*/  IMAD R5, R2, c[0x0][0x188], RZ ;  /* 0x0000620002057a24 */ /* 0x000fe400078e02ff */
[----:B------:R-:W-:-:S04]  /*85f0*/  IMAD.WIDE.U32 R6, R4, c[0x0][0x188], R6 ;  /* 0x0000620004067a25 */ /* 0x000fc800078e0006 */
[----:B------:R-:W-:Y:S01]  /*8600*/  IMAD R5, R4, c[0x0][0x18c], R5 ;  /* 0x0000630004057a24 */ /* 0x000fe200078e0205 */
[----:B------:R-:W-:-:S03]  /*8610*/  MOV R4, R6 ;  /* 0x0000000600047202 */ /* 0x000fc60000000f00 */
[----:B------:R-:W-:Y:S01]  /*8620*/  IMAD.IADD R5, R7, 0x1, R5 ;  /* 0x0000000107057824 */ /* 0x000fe200078e0205 */
[----:B------:R-:W-:Y:S05]  /*8630*/  BRA `(.L_x_739) ;  /* 0x0000002000007947 */ /* 0x000fea0003800000 */
.L_x_738:
[----:B------:R-:W-:-:S04]  /*8640*/  LEA R4, -R191, RZ, 0x7 ;  /* 0x000000ffbf047211 */ /* 0x000fc800078e39ff */
[----:B------:R-:W-:Y:S02]  /*8650*/  SHF.R.S32.HI R5, RZ, 0x1f, R4 ;  /* 0x0000001fff057819 */ /* 0x000fe40000011404 */
.L_x_739:
[----:B------:R-:W-:Y:S01]  /*8660*/  ISETP.GE.AND P1, PT, R209, c[0x0][0x220], PT ;  /* 0x00008800d1007a0c */ /* 0x000fe20003f26270 */
[----:B------:R-:W-:Y:S01]  /*8670*/  IMAD R190, R215, 0x80, R190 ;  /* 0x00000080d7be7824 */ /* 0x000fe200078e02be */
[----:B------:R-:W-:Y:S02]  /*8680*/  LEA R194, P3, R4, R172, 0x1 ;  /* 0x000000ac04c27211 */ /* 0x000fe400078608ff */
[----:B------:R-:W-:Y:S02]  /*8690*/  ISETP.GE.AND P2, PT, R218, c[0x0][0x220], PT ;  /* 0x00008800da007a0c */ /* 0x000fe40003f46270 */
[----:B------:R-:W-:-:S07]  /*86a0*/  LEA.HI.X R195, R4, R173, R5, 0x1, P3 ;  /* 0x000000ad04c37211 */ /* 0x000fce00018f0c05 */
[----:B------:R-:W-:Y:S02]  /*86b0*/  @!P1 IADD3 R7, P4, R4, R38, RZ ;  /* 0x0000002604079210 */ /* 0x000fe40007f9e0ff */
[----:B------:R-:W-:Y:S02]  /*86c0*/  IADD3 R4, P3, R221, R4, RZ ;  /* 0x00000004dd047210 */ /* 0x000fe40007f7e0ff */
[----:B------:R-:W-:Y:S01]  /*86d0*/  @P2 STS.128 [R216+0xc000], RZ ;  /* 0x00c000ffd8002388 */ /* 0x000fe20000000c00 */
[----:B------:R-:W-:Y:S01]  /*86e0*/  @!P1 IMAD.X R0, R5, 0x1, R36, P4 ;  /* 0x0000000105009824 */ /* 0x000fe200020e0624 */
[C---:B------:R-:W-:Y:S01]  /*86f0*/  @!P1 LEA R26, P4, R7.reuse, c[0x0][0x170], 0x1 ;  /* 0x00005c00071a9a11 */ /* 0x040fe200078808ff */
[----:B------:R-:W-:Y:S01]  /*8700*/  IMAD.X R5, R220, 0x1, R5, P3 ;  /* 0x00000001dc057824 */ /* 0x000fe200018e0605 */
[----:B------:R-:W-:Y:S01]  /*8710*/  @!P1 IADD3 R9, P3, R4, R38, RZ ;  /* 0x0000002604099210 */ /* 0x000fe20007f7e0ff */
[----:B------:R-:W-:Y:S01]  /*8720*/  @!PT LDS RZ, [RZ] ;  /* 0x00000000fffff984 */ /* 0x000fe20000000800 */
[----:B------:R-:W-:Y:S01]  /*8730*/  @!PT LDS RZ, [RZ] ;  /* 0x00000000fffff984 */ /* 0x000fe20000000800 */
[----:B------:R-:W-:Y:S01]  /*8740*/  @!PT LDS RZ, [RZ] ;  /* 0x00000000fffff984 */ /* 0x000fe20000000800 */
[----:B------:R1:W-:Y:S01]  /*8750*/  @!P2 LDGSTS.E.BYPASS.LTC128B.128 [R216+0xc000], [R194.64] ;  /* 0x0c000000c2d8afae */ /* 0x0003e2000b901d4c */
[----:B------:R-:W-:-:S02]  /*8760*/  @!P1 LEA.HI.X R27, R7, c[0x0][0x174], R0, 0x1, P4 ;  /* 0x00005d00071b9a11 */ /* 0x000fc400020f0c00 */
[C---:B------:R-:W-:Y:S01]  /*8770*/  @!P2 LEA R24, P5, R4.reuse, R172, 0x1 ;  /* 0x000000ac0418a211 */ /* 0x040fe200078a08ff */
[----:B------:R-:W-:Y:S01]  /*8780*/  @!P1 IMAD.X R0, R5, 0x1, R36, P3 ;  /* 0x0000000105009824 */ /* 0x000fe200018e0624 */
[----:B------:R-:W-:Y:S01]  /*8790*/  IADD3 R2, P4, R221, R4, RZ ;  /* 0x00000004dd027210 */ /* 0x000fe20007f9e0ff */
[----:B------:R-:W-:Y:S01]  /*87a0*/  @P1 STS.128 [R216+0x10000], RZ ;  /* 0x010000ffd8001388 */ /* 0x000fe20000000c00 */
[C---:B------:R-:W-:Y:S02]  /*87b0*/  @!P1 LEA R22, P3, R9.reuse, c[0x0][0x170], 0x1 ;  /* 0x00005c0009169a11 */ /* 0x040fe400078608ff */
[--C-:B------:R-:W-:Y:S01]  /*87c0*/  @!P2 LEA.HI.X R25, R4, R173, R5.reuse, 0x1, P5 ;  /* 0x000000ad0419a211 */ /* 0x100fe200028f0c05 */
[----:B------:R-:W-:Y:S01]  /*87d0*/  IMAD.X R5, R220, 0x1, R5, P4 ;  /* 0x00000001dc057824 */ /* 0x000fe200020e0605 */
[----:B------:R-:W-:Y:S01]  /*87e0*/  @!P1 IADD3 R7, P4, R2, R38, RZ ;  /* 0x0000002602079210 */ /* 0x000fe20007f9e0ff */
[----:B------:R-:W-:Y:S01]  /*87f0*/  @!PT LDS RZ, [RZ] ;  /* 0x00000000fffff984 */ /* 0x000fe20000000800 */
[----:B------:R-:W-:Y:S01]  /*8800*/  @!PT LDS RZ, [RZ] ;  /* 0x00000000fffff984 */ /* 0x000fe20000000800 */
[----:B------:R-:W-:Y:S01]  /*8810*/  @!PT LDS RZ, [RZ] ;  /* 0x00000000fffff984 */ /* 0x000fe20000000800 */
[----:B------:R2:W-:Y:S01]  /*8820*/  @!P1 LDGSTS.E.BYPASS.LTC128B.128 [R216+0x10000], [R26.64+0x80] ;  /* 0x100000801ad89fae */ /* 0x0005e2000b901d4c */
[----:B------:R-:W-:-:S02]  /*8830*/  @!P1 LEA.HI.X R23, R9, c[0x0][0x174], R0, 0x1, P3 ;  /* 0x00005d0009179a11 */ /* 0x000fc400018f0c00 */
[C---:B------:R-:W-:Y:S01]  /*8840*/  @!P2 LEA R18, P5, R2.reuse, R172, 0x1 ;  /* 0x000000ac0212a211 */ /* 0x040fe200078a08ff */
[----:B------:R-:W-:Y:S01]  /*8850*/  @!P1 IMAD.X R0, R5, 0x1, R36, P4 ;  /* 0x0000000105009824 */ /* 0x000fe200020e0624 */
[----:B------:R-:W-:Y:S01]  /*8860*/  IADD3 R4, P3, R221, R2, RZ ;  /* 0x00000002dd047210 */ /* 0x000fe20007f7e0ff */
[----:B------:R-:W-:Y:S01]  /*8870*/  @P2 STS.128 [R216+0xc800], RZ ;  /* 0x00c800ffd8002388 */ /* 0x000fe20000000c00 */
[--C-:B------:R-:W-:Y:S02]  /*8880*/  @!P2 LEA.HI.X R19, R2, R173, R5.reuse, 0x1, P5 ;  /* 0x000000ad0213a211 */ /* 0x100fe400028f0c05 */
        /* <DEDUP_REMOVED lines=34> */
[----:B------:R-:W-:Y:S01]  /*8ab0*/  @!P1 LEA R28, P4, R2, c[0x0][0x170], 0x1 ;  /* 0x00005c00021c9a11 */ /* 0x000fe200078808ff */
[----:B------:R-:W-:Y:S01]  /*8ac0*/  @!P1 IMAD.X R7, R5, 0x1, R36, P3 ;  /* 0x0000000105079824 */ /* 0x000fe200018e0624 */
[----:B------:R-:W-:Y:S01]  /*8ad0*/  @!P2 LEA R30, P5, R0, R172, 0x1 ;  /* 0x000000ac001ea211 */ /* 0x000fe200078a08ff */
[----:B------:R-:W-:Y:S01]  /*8ae0*/  @P1 STS.128 [R216+0x11000], RZ ;  /* 0x011000ffd8001388 */ /* 0x000fe20000000c00 */
[C---:B------:R-:W-:Y:S02]  /*8af0*/  IADD3 R4, P3, R221.reuse, R0, RZ ;  /* 0x00000000dd047210 */ /* 0x040fe40007f7e0ff */
[----:B------:R-:W-:Y:S01]  /*8b00*/  @!P1 LEA.HI.X R29, R2, c[0x0][0x174], R7, 0x1, P4 ;  /* 0x00005d00021d9a11 */ /* 0x000fe200020f0c07 */
[----:B------:R-:W-:Y:S01]  /*8b10*/  @!PT LDS RZ, [RZ] ;  /* 0x00000000fffff984 */ /* 0x000fe20000000800 */
[----:B------:R-:W-:Y:S01]  /*8b20*/  @!PT LDS RZ, [RZ] ;  /* 0x00000000fffff984 */ /* 0x000fe20000000800 */
[----:B------:R-:W-:Y:S01]  /*8b30*/  @!PT LDS RZ, [RZ] ;  /* 0x00000000fffff984 */ /* 0x000fe20000000800 */
[----:B------:R5:W-:Y:S01]  /*8b40*/  @!P1 LDGSTS.E.BYPASS.LTC128B.128 [R216+0x11000], [R16.64+0x80] ;  /* 0x1100008010d89fae */ /* 0x000be2000b901d4c */
[--C-:B------:R-:W-:Y:S01]  /*8b50*/  @!P2 LEA.HI.X R31, R0, R173, R5.reuse, 0x1, P5 ;  /* 0x000000ad001fa211 */ /* 0x100fe200028f0c05 */
[----:B------:R-:W-:Y:S01]  /*8b60*/  IMAD.X R5, R220, 0x1, R5, P3 ;  /* 0x00000001dc057824 */ /* 0x000fe200018e0605 */
[----:B------:R-:W-:Y:S01]  /*8b70*/  IADD3 R7, P4, R221, R4, RZ ;  /* 0x00000004dd077210 */ /* 0x000fe20007f9e0ff */
[----:B------:R-:W-:Y:S01]  /*8b80*/  @P2 STS.128 [R216+0xd800], RZ ;  /* 0x00d800ffd8002388 */ /* 0x000fe20000000c00 */
[----:B------:R-:W-:-:S02]  /*8b90*/  @!P1 IADD3 R0, P5, R4, R38, RZ ;  /* 0x0000002604009210 */ /* 0x000fc40007fbe0ff */
[----:B------:R-:W-:Y:S01]  /*8ba0*/  @!P2 LEA R32, P6, R4, R172, 0x1 ;  /* 0x000000ac0420a211 */ /* 0x000fe200078c08ff */
[----:B------:R-:W-:Y:S01]  /*8bb0*/  @!PT LDS RZ, [RZ] ;  /* 0x00000000fffff984 */ /* 0x000fe20000000800 */
[----:B------:R-:W-:Y:S01]  /*8bc0*/  @!PT LDS RZ, [RZ] ;  /* 0x00000000fffff984 */ /* 0x000fe20000000800 */
[----:B------:R-:W-:Y:S01]  /*8bd0*/  @!PT LDS RZ, [RZ] ;  /* 0x00000000fffff984 */ /* 0x000fe20000000800 */
[----:B------:R1:W-:Y:S01]  /*8be0*/  @!P2 LDGSTS.E.BYPASS.LTC128B.128 [R216+0xd800], [R14.64] ;  /* 0x0d8000000ed8afae */ /* 0x0003e2000b901d4c */
[----:B------:R-:W-:Y:S01]  /*8bf0*/  @!P1 IADD3 R38, P3, R7, R38, RZ ;  /* 0x0000002607269210 */ /* 0x000fe20007f7e0ff */
[--C-:B------:R-:W-:Y:S01]  /*8c00*/  @!P1 IMAD.X R21, R5, 0x1, R36.reuse, P5 ;  /* 0x0000000105159824 */ /* 0x100fe200028e0624 */
[----:B--2---:R-:W-:Y:S01]  /*8c10*/  @!P1 LEA R26, P5, R0, c[0x0][0x170], 0x1 ;  /* 0x00005c00001a9a11 */ /* 0x004fe200078a08ff */
[----:B------:R-:W-:Y:S01]  /*8c20*/  @P1 STS.128 [R216+0x11800], RZ ;  /* 0x011800ffd8001388 */ /* 0x000fe20000000c00 */
[--C-:B------:R-:W-:Y:S01]  /*8c30*/  IMAD.X R2, R220, 0x1, R5.reuse, P4 ;  /* 0x00000001dc027824 */ /* 0x100fe200020e0605 */
[----:B------:R-:W-:Y:S02]  /*8c40*/  @!P2 LEA.HI.X R33, R4, R173, R5, 0x1, P6 ;  /* 0x000000ad0421a211 */ /* 0x000fe400030f0c05 */
[----:B------:R-:W-:Y:S01]  /*8c50*/  @!PT LDS RZ, [RZ] ;  /* 0x00000000fffff984 */ /* 0x000fe20000000800 */
[----:B------:R-:W-:Y:S01]  /*8c60*/  @!PT LDS RZ, [RZ] ;  /* 0x00000000fffff984 */ /* 0x000fe20000000800 */
[----:B------:R-:W-:Y:S01]  /*8c70*/  @!PT LDS RZ, [RZ] ;  /* 0x00000000fffff984 */ /* 0x000fe20000000800 */
[----:B------:R1:W-:Y:S01]  /*8c80*/  @!P1 LDGSTS.E.BYPASS.LTC128B.128 [R216+0x11800], [R12.64+0x80] ;  /* 0x118000800cd89fae */ /* 0x0003e2000b901d4c */
[----:B------:R-:W-:Y:S01]  /*8c90*/  @!P2 LEA R34, P4, R7, R172, 0x1 ;  /* 0x000000ac0722a211 */ /* 0x000fe200078808ff */
[----:B------:R-:W-:Y:S01]  /*8ca0*/  @!P1 IMAD.X R5, R2, 0x1, R36, P3 ;  /* 0x0000000102059824 */ /* 0x000fe200018e0624 */
[----:B------:R-:W-:Y:S01]  /*8cb0*/  @!P1 LEA.HI.X R27, R0, c[0x0][0x174], R21, 0x1, P5 ;  /* 0x00005d00001b9a11 */ /* 0x000fe200028f0c15 */
[----:B------:R-:W-:Y:S01]  /*8cc0*/  @P2 STS.128 [R216+0xe000], RZ ;  /* 0x00e000ffd8002388 */ /* 0x000fe20000000c00 */
[----:B------:R-:W-:-:S02]  /*8cd0*/  @!P1 LEA R36, P3, R38, c[0x0][0x170], 0x1 ;  /* 0x00005c0026249a11 */ /* 0x000fc400078608ff */
[----:B------:R-:W-:Y:S01]  /*8ce0*/  @!P2 LEA.HI.X R35, R7, R173, R2, 0x1, P4 ;  /* 0x000000ad0723a211 */ /* 0x000fe200020f0c02 */
[----:B------:R-:W-:Y:S01]  /*8cf0*/  @!PT LDS RZ, [RZ] ;  /* 0x00000000fffff984 */ /* 0x000fe20000000800 */
[----:B------:R-:W-:Y:S01]  /*8d00*/  @!PT LDS RZ, [RZ] ;  /* 0x00000000fffff984 */ /* 0x000fe20000000800 */
[----:B------:R-:W-:Y:S01]  /*8d10*/  @!PT LDS RZ, [RZ] ;  /* 0x00000000fffff984 */ /* 0x000fe20000000800 */
[----:B------:R2:W-:Y:S01]  /*8d20*/  @!P2 LDGSTS.E.BYPASS.LTC128B.128 [R216+0xe000], [R10.64] ;  /* 0x0e0000000ad8afae */ /* 0x0005e2000b901d4c */
[----:B------:R-:W-:Y:S02]  /*8d30*/  @!P1 LEA.HI.X R37, R38, c[0x0][0x174], R5, 0x1, P3 ;  /* 0x00005d0026259a11 */ /* 0x000fe400018f0c05 */
[C---:B------:R-:W-:Y:S01]  /*8d40*/  IADD3 R2, R190.reuse, 0x8, RZ ;  /* 0x00000008be027810 */ /* 0x040fe20007ffe0ff */
[----:B------:R-:W-:Y:S01]  /*8d50*/  @P1 STS.128 [R216+0x12000], RZ ;  /* 0x012000ffd8001388 */ /* 0x000fe20000000c00 */
[CC--:B------:R-:W-:Y:S02]  /*8d60*/  ISETP.GE.AND P6, PT, R190.reuse, R193.reuse, PT ;  /* 0x000000c1be00720c */ /* 0x0c0fe40003fc6270 */
[----:B------:R-:W-:Y:S01]  /*8d70*/  IADD3 R0, R190, 0x9, RZ ;  /* 0x00000009be007810 */ /* 0x000fe20007ffe0ff */
[----:B------:R-:W-:Y:S01]  /*8d80*/  @!PT LDS RZ, [RZ] ;  /* 0x00000000fffff984 */ /* 0x000fe20000000800 */
[----:B------:R-:W-:Y:S01]  /*8d90*/  @!PT LDS RZ, [RZ] ;  /* 0x00000000fffff984 */ /* 0x000fe20000000800 */
[----:B------:R-:W-:Y:S01]  /*8da0*/  @!PT LDS RZ, [RZ] ;  /* 0x00000000fffff984 */ /* 0x000fe20000000800 */
[----:B------:R2:W-:Y:S01]  /*8db0*/  @!P1 LDGSTS.E.BYPASS.LTC128B.128 [R216+0x12000], [R8.64+0x80] ;  /* 0x1200008008d89fae */ /* 0x0005e2000b901d4c */
[----:B------:R-:W-:-:S02]  /*8dc0*/  ISETP.GE.AND P5, PT, R2, R193, PT ;  /* 0x000000c10200720c */ /* 0x000fc40003fa6270 */
[----:B------:R-:W-:Y:S01]  /*8dd0*/  ISETP.GE.AND P3, PT, R134, 0x3, PT ;  /* 0x000000038600780c */ /* 0x000fe20003f66270 */
[----:B------:R-:W-:Y:S04]  /*8de0*/  @P2 STS.128 [R216+0xe800], RZ ;  /* 0x00e800ffd8002388 */ /* 0x000fe80000000c00 */
[----:B------:R-:W-:Y:S01]  /*8df0*/  @!PT LDS RZ, [RZ] ;  /* 0x00000000fffff984 */ /* 0x000fe20000000800 */
[----:B------:R-:W-:Y:S01]  /*8e00*/  @!PT LDS RZ, [RZ] ;  /* 0x00000000fffff984 */ /* 0x000fe20000000800 */
[----:B------:R-:W-:Y:S01]  /*8e10*/  @!PT LDS RZ, [RZ] ;  /* 0x00000000fffff984 */ /* 0x000fe20000000800 */
[----:B------:R1:W-:Y:S04]  /*8e20*/  @!P2 LDGSTS.E.BYPASS.LTC128B.128 [R216+0xe800], [R30.64] ;  /* 0x0e8000001ed8afae */ /* 0x0003e8000b901d4c */
[----:B------:R-:W-:Y:S04]  /*8e30*/  @P1 STS.128 [R216+0x12800], RZ ;  /* 0x012800ffd8001388 */ /* 0x000fe80000000c00 */
[----:B------:R-:W-:Y:S01]  /*8e40*/  @!PT LDS RZ, [RZ] ;  /* 0x00000000fffff984 */ /* 0x000fe20000000800 */
[----:B------:R-:W-:Y:S01]  /*8e50*/  @!PT LDS RZ, [RZ] ;  /* 0x00000000fffff984 */ /* 0x000fe20000000800 */
[----:B------:R-:W-:Y:S01]  /*8e60*/  @!PT LDS RZ, [RZ] ;  /* 0x00000000fffff984 */ /* 0x000fe20000000800 */
[----:B------:R1:W-:Y:S04]  /*8e70*/  @!P1 LDGSTS.E.BYPASS.LTC128B.128 [R216+0x12800], [R28.64+0x80] ;  /* 0x128000801cd89fae */ /* 0x0003e8000b901d4c */
        /* <DEDUP_REMOVED lines=20> */
[----:B------:R-:W-:Y:S04]  /*8fc0*/  LDSM.16.M88.4 R56, [R207] ;  /* 0x00000000cf38783b */ /* 0x000fe80000000200 */
[----:B----4-:R-:W3:Y:S04]  /*8fd0*/  LDSM.16.M88.4 R20, [R206+0x4000] ;  /* 0x00400000ce14783b */ /* 0x010ee80000000200 */
[----:B-1----:R-:W5:Y:S04]  /*8fe0*/  LDSM.16.M88.4 R12, [R206+0x4800] ;  /* 0x00480000ce0c783b */ /* 0x002f680000000200 */
[----:B------:R-:W1:Y:S04]  /*8ff0*/  LDSM.16.M88.4 R4, [R206+0x5000] ;  /* 0x00500000ce04783b */ /* 0x000e680000000200 */
[----:B------:R-:W4:Y:S04]  /*9000*/  LDSM.16.M88.4 R156, [R206+0x5800] ;  /* 0x00580000ce9c783b */ /* 0x000f280000000200 */
[----:B------:R-:W1:Y:S04]  /*9010*/  LDSM.16.M88.4 R140, [R206+0x6800] ;  /* 0x00680000ce8c783b */ /* 0x000e680000000200 */
[----:B------:R-:W1:Y:S04]  /*9020*/  LDSM.16.M88.4 R148, [R206+0x6000] ;  /* 0x00600000ce94783b */ /* 0x000e680000000200 */
[----:B------:R-:W1:Y:S04]  /*9030*/  LDSM.16.M88.4 R64, [R206+0x7000] ;  /* 0x00700000ce40783b */ /* 0x000e680000000200 */
[----:B------:R-:W4:Y:S04]  /*9040*/  LDSM.16.M88.4 R28, [R206+0x7800] ;  /* 0x00780000ce1c783b */ /* 0x000f280000000200 */
[----:B------:R-:W-:Y:S04]  /*9050*/  LDSM.16.M88.4 R44, [R205] ;  /* 0x00000000cd2c783b */ /* 0x000fe80000000200 */
[----:B--2---:R-:W2:Y:S04]  /*9060*/  LDSM.16.M88.4 R36, [R204] ;  /* 0x00000000cc24783b */ /* 0x004ea80000000200 */
[----:B------:R-:W2:Y:S01]  /*9070*/  LDSM.16.M88.4 R176, [R204+0x800] ;  /* 0x00080000ccb0783b */ /* 0x000ea20000000200 */
[C---:B---3--:R-:W-:Y:S03]  /*9080*/  HMMA.16816.F32.BF16 R24, R56.reuse, R20, RZ ;  /* 0x000000143818723c */ /* 0x048fe600000418ff */
[----:B------:R-:W3:Y:S04]  /*9090*/  LDSM.16.M88.4 R172, [R204+0x1000] ;  /* 0x00100000ccac783b */ /* 0x000ee80000000200 */
[----:B------:R-:W2:Y:S01]  /*90a0*/  LDSM.16.M88.4 R168, [R204+0x1800] ;  /* 0x00180000cca8783b */ /* 0x000ea20000000200 */
[C---:B------:R-:W-:Y:S03]  /*90b0*/  HMMA.16816.F32.BF16 R20, R56.reuse, R22, RZ ;  /* 0x000000163814723c */ /* 0x040fe600000418ff */
[----:B------:R-:W2:Y:S04]  /*90c0*/  LDSM.16.M88.4 R32, [R204+0x2800] ;  /* 0x00280000cc20783b */ /* 0x000ea80000000200 */
[----:B------:R-:W2:Y:S01]  /*90d0*/  LDSM.16.M88.4 R164, [R204+0x2000] ;  /* 0x00200000cca4783b */ /* 0x000ea20000000200 */
[C---:B-----5:R-:W-:Y:S03]  /*90e0*/  HMMA.16816.F32.BF16 R16, R56.reuse, R12, RZ ;  /* 0x0000000c3810723c */ /* 0x060fe600000418ff */
[----:B------:R-:W5:Y:S04]  /*90f0*/  LDSM.16.M88.4 R52, [R204+0x3000] ;  /* 0x00300000cc34783b */ /* 0x000f680000000200 */
[----:B------:R-:W2:Y:S01]  /*9100*/  LDSM.16.M88.4 R48, [R204+0x3800] ;  /* 0x00380000cc30783b */ /* 0x000ea20000000200 */
[C---:B-1----:R-:W-:Y:S03]  /*9110*/  HMMA.16816.F32.BF16 R8, R56.reuse, R4, RZ ;  /* 0x000000043808723c */ /* 0x042fe600000418ff */
[----:B------:R-:W-:Y:S04]  /*9120*/  LDSM.16.M88.4 R40, [R199+0x4000] ;  /* 0x00400000c728783b */ /* 0x000fe80000000200 */
[----:B------:R-:W-:Y:S01]  /*9130*/  LDSM.16.M88.4 R184, [R199+0x5000] ;  /* 0x00500000c7b8783b */ /* 0x000fe20000000200 */
[C---:B----4-:R-:W-:Y:S03]  /*9140*/  HMMA.16816.F32.BF16 R160, R56.reuse, R156, RZ ;  /* 0x0000009c38a0723c */ /* 0x050fe600000418ff */
[----:B------:R-:W-:Y:S04]  /*9150*/  LDSM.16.M88.4 R180, [R199+0x5800] ;  /* 0x00580000c7b4783b */ /* 0x000fe80000000200 */
[----:B------:R-:W0:Y:S01]  /*9160*/  LDGDEPBAR ;  /* 0x00000000000079af */ /* 0x000e220000000000 */
        /* <DEDUP_REMOVED lines=11> */
[----:B------:R-:W-:Y:S07]  /*9220*/  LDSM.16.M88.4 R28, [R203] ;  /* 0x00000000cb1c783b */ /* 0x000fee0000000200 */
[C---:B--2---:R-:W-:Y:S08]  /*9230*/  HMMA.16816.F32.BF16 R24, R44.reuse, R36, R24 ;  /* 0x000000242c18723c */ /* 0x044ff00000041818 */
[C---:B------:R-:W-:Y:S01]  /*9240*/  HMMA.16816.F32.BF16 R20, R44.reuse, R38, R20 ;  /* 0x000000262c14723c */ /* 0x040fe20000041814 */
[----:B------:R-:W1:Y:S07]  /*9250*/  LDSM.16.M88.4 R36, [R199+0x4800] ;  /* 0x00480000c724783b */ /* 0x000e6e0000000200 */
[C---:B------:R-:W-:Y:S08]  /*9260*/  HMMA.16816.F32.BF16 R16, R44.reuse, R176, R16 ;  /* 0x000000b02c10723c */ /* 0x040ff00000041810 */
[C---:B------:R-:W-:Y:S01]  /*9270*/  HMMA.16816.F32.BF16 R12, R44.reuse, R178, R12 ;  /* 0x000000b22c0c723c */ /* 0x040fe2000004180c */
[----:B------:R-:W2:Y:S07]  /*9280*/  LDSM.16.M88.4 R176, [R199+0x6000] ;  /* 0x00600000c7b0783b */ /* 0x000eae0000000200 */
[C---:B---3--:R-:W-:Y:S08]  /*9290*/  HMMA.16816.F32.BF16 R8, R44.reuse, R172, R8 ;  /* 0x000000ac2c08723c */ /* 0x048ff00000041808 */
[C---:B------:R-:W-:Y:S01]  /*92a0*/  HMMA.16816.F32.BF16 R4, R44.reuse, R174, R4 ;  /* 0x000000ae2c04723c */ /* 0x040fe20000041804 */
[----:B------:R-:W3:Y:S07]  /*92b0*/  LDSM.16.M88.4 R172, [R199+0x6800] ;  /* 0x00680000c7ac783b */ /* 0x000eee0000000200 */
[C---:B------:R-:W-:Y:S08]  /*92c0*/  HMMA.16816.F32.BF16 R160, R44.reuse, R168, R160 ;  /* 0x000000a82ca0723c */ /* 0x040ff000000418a0 */
[C---:B------:R-:W-:Y:S01]  /*92d0*/  HMMA.16816.F32.BF16 R156, R44.reuse, R170, R156 ;  /* 0x000000aa2c9c723c */ /* 0x040fe2000004189c */
[----:B------:R-:W-:Y:S07]  /*92e0*/  LDSM.16.M88.4 R168, [R199+0x7800] ;  /* 0x00780000c7a8783b */ /* 0x000fee0000000200 */
[C---:B------:R-:W-:Y:S08]  /*92f0*/  HMMA.16816.F32.BF16 R144, R44.reuse, R32, R144 ;  /* 0x000000202c90723c */ /* 0x040ff00000041890 */
[C---:B------:R-:W-:Y:S01]  /*9300*/  HMMA.16816.F32.BF16 R140, R44.reuse, R34, R140 ;  /* 0x000000222c8c723c */ /* 0x040fe2000004188c */
[----:B------:R-:W4:Y:S07]  /*9310*/  LDSM.16.M88.4 R32, [R199+0x7000] ;  /* 0x00700000c720783b */ /* 0x000f2e0000000200 */
[C---:B------:R-:W-:Y:S08]  /*9320*/  HMMA.16816.F32.BF16 R152, R44.reuse, R164, R152 ;  /* 0x000000a42c98723c */ /* 0x040ff00000041898 */
[C---:B------:R-:W-:Y:S01]  /*9330*/  HMMA.16816.F32.BF16 R148, R44.reuse, R166, R148 ;  /* 0x000000a62c94723c */ /* 0x040fe20000041894 */
[----:B------:R-:W-:Y:S07]  /*9340*/  LDSM.16.M88.4 R164, [R201] ;  /* 0x00000000c9a4783b */ /* 0x000fee0000000200 */
[C---:B-----5:R-:W-:Y:S08]  /*9350*/  HMMA.16816.F32.BF16 R136, R44.reuse, R52, R136 ;  /* 0x000000342c88723c */ /* 0x060ff00000041888 */
[C---:B------:R-:W-:Y:S01]  /*9360*/  HMMA.16816.F32.BF16 R64, R44.reuse, R54, R64 ;  /* 0x000000362c40723c */ /* 0x040fe20000041840 */
[----:B------:R-:W-:Y:S07]  /*9370*/  LDSM.16.M88.4 R52, [R201+0x800] ;  /* 0x00080000c934783b */ /* 0x000fee0000000200 */
[C---:B------:R-:W-:Y:S08]  /*9380*/  HMMA.16816.F32.BF16 R60, R44.reuse, R48, R60 ;  /* 0x000000302c3c723c */ /* 0x040ff0000004183c */
[----:B------:R-:W-:Y:S01]  /*9390*/  HMMA.16816.F32.BF16 R56, R44, R50, R56 ;  /* 0x000000322c38723c */ /* 0x000fe20000041838 */
[----:B------:R-:W-:Y:S04]  /*93a0*/  LDSM.16.M88.4 R48, [R202] ;  /* 0x00000000ca30783b */ /* 0x000fe80000000200 */
[----:B------:R-:W5:Y:S03]  /*93b0*/  LDSM.16.M88.4 R44, [R201+0x1000] ;  /* 0x00100000c92c783b */ /* 0x000f660000000200 */
[C---:B-1----:R-:W-:Y:S08]  /*93c0*/  HMMA.16816.F32.BF16 R16, R28.reuse, R36, R16 ;  /* 0x000000241c10723c */ /* 0x042ff00000041810 */
[C---:B------:R-:W-:Y:S01]  /*93d0*/  HMMA.16816.F32.BF16 R12, R28.reuse, R38, R12 ;  /* 0x000000261c0c723c */ /* 0x040fe2000004180c */
[----:B------:R-:W1:Y:S07]  /*93e0*/  LDSM.16.M88.4 R36, [R201+0x2000] ;  /* 0x00200000c924783b */ /* 0x000e6e0000000200 */
        /* <DEDUP_REMOVED lines=8> */
[----:B------:R-:W-:Y:S07]  /*9470*/  LDSM.16.M88.4 R180, [R199+0x9800] ;  /* 0x00980000c7b4783b */ /* 0x000fee0000000200 */
[C---:B--2---:R-:W-:Y:S08]  /*9480*/  HMMA.16816.F32.BF16 R152, R28.reuse, R176, R152 ;  /* 0x000000b01c98723c */ /* 0x044ff00000041898 */
[C---:B------:R-:W-:Y:S01]  /*9490*/  HMMA.16816.F32.BF16 R148, R28.reuse, R178, R148 ;  /* 0x000000b21c94723c */ /* 0x040fe20000041894 */
[----:B------:R-:W-:Y:S07]  /*94a0*/  LDSM.16.M88.4 R176, [R199+0xa000] ;  /* 0x00a00000c7b0783b */ /* 0x000fee0000000200 */
[C---:B---3--:R-:W-:Y:S08]  /*94b0*/  HMMA.16816.F32.BF16 R144, R28.reuse, R172, R144 ;  /* 0x000000ac1c90723c */ /* 0x048ff00000041890 */
[C---:B------:R-:W-:Y:S01]  /*94c0*/  HMMA.16816.F32.BF16 R140, R28.reuse, R174, R140 ;  /* 0x000000ae1c8c723c */ /* 0x040fe2000004188c */
[----:B------:R-:W-:Y:S07]  /*94d0*/  LDSM.16.M88.4 R172, [R204+0x4000] ;  /* 0x00400000ccac783b */ /* 0x000fee0000000200 */
[C---:B----4-:R-:W-:Y:S08]  /*94e0*/  HMMA.16816.F32.BF16 R136, R28.reuse, R32, R136 ;  /* 0x000000201c88723c */ /* 0x050ff00000041888 */
[C---:B------:R-:W-:Y:S01]  /*94f0*/  HMMA.16816.F32.BF16 R64, R28.reuse, R34, R64 ;  /* 0x000000221c40723c */ /* 0x040fe20000041840 */
[----:B------:R-:W-:Y:S07]  /*9500*/  LDSM.16.M88.4 R32, [R201+0x2800] ;  /* 0x00280000c920783b */ /* 0x000fee0000000200 */
[C---:B------:R-:W-:Y:S08]  /*9510*/  HMMA.16816.F32.BF16 R60, R28.reuse, R168, R60 ;  /* 0x000000a81c3c723c */ /* 0x040ff0000004183c */
[----:B------:R-:W-:Y:S01]  /*9520*/  HMMA.16816.F32.BF16 R56, R28, R170, R56 ;  /* 0x000000aa1c38723c */ /* 0x000fe20000041838 */
[----:B------:R-:W2:Y:S04]  /*9530*/  LDSM.16.M88.4 R28, [R201+0x3000] ;  /* 0x00300000c91c783b */ /* 0x000ea80000000200 */
[----:B------:R-:W3:Y:S03]  /*9540*/  LDSM.16.M88.4 R168, [R201+0x3800] ;  /* 0x00380000c9a8783b */ /* 0x000ee60000000200 */
[C---:B-----5:R-:W-:Y:S08]  /*9550*/  HMMA.16816.F32.BF16 R8, R48.reuse, R44, R8 ;  /* 0x0000002c3008723c */ /* 0x060ff00000041808 */
[C---:B------:R-:W-:Y:S01]  /*9560*/  HMMA.16816.F32.BF16 R4, R48.reuse, R46, R4 ;  /* 0x0000002e3004723c */ /* 0x040fe20000041804 */
[----:B------:R-:W-:Y:S07]  /*9570*/  LDSM.16.M88.4 R44, [R206+0x8000] ;  /* 0x00800000ce2c783b */ /* 0x000fee0000000200 */
[C---:B-1----:R-:W-:Y:S08]  /*9580*/  HMMA.16816.F32.BF16 R152, R48.reuse, R36, R152 ;  /* 0x000000243098723c */ /* 0x042ff00000041898 */
[C---:B------:R-:W-:Y:S01]  /*9590*/  HMMA.16816.F32.BF16 R148, R48.reuse, R38, R148 ;  /* 0x000000263094723c */ /* 0x040fe20000041894 */
[----:B------:R-:W1:Y:S07]  /*95a0*/  LDSM.16.M88.4 R36, [R207+0x2000] ;  /* 0x00200000cf24783b */ /* 0x000e6e0000000200 */
[C---:B------:R-:W-:Y:S08]  /*95b0*/  HMMA.16816.F32.BF16 R160, R48.reuse, R40, R160 ;  /* 0x0000002830a0723c */ /* 0x040ff000000418a0 */
[C---:B------:R-:W-:Y:S01]  /*95c0*/  HMMA.16816.F32.BF16 R156, R48.reuse, R42, R156 ;  /* 0x0000002a309c723c */ /* 0x040fe2000004189c */
[----:B------:R-:W4:Y:S07]  /*95d0*/  LDSM.16.M88.4 R40, [R206+0x9800] ;  /* 0x00980000ce28783b */ /* 0x000f2e0000000200 */
[C---:B--2---:R-:W-:Y:S08]  /*95e0*/  HMMA.16816.F32.BF16 R136, R48.reuse, R28, R136 ;  /* 0x0000001c3088723c */ /* 0x044ff00000041888 */
[C---:B------:R-:W-:Y:S01]  /*95f0*/  HMMA.16816.F32.BF16 R64, R48.reuse, R30, R64 ;  /* 0x0000001e3040723c */ /* 0x040fe20000041840 */
[----:B------:R-:W2:Y:S07]  /*9600*/  LDSM.16.M88.4 R28, [R206+0xa800] ;  /* 0x00a80000ce1c783b */ /* 0x000eae0000000200 */
[C---:B------:R-:W-:Y:S08]  /*9610*/  HMMA.16816.F32.BF16 R144, R48.reuse, R32, R144 ;  /* 0x000000203090723c */ /* 0x040ff00000041890 */
[C---:B------:R-:W-:Y:S01]  /*9620*/  HMMA.16816.F32.BF16 R140, R48.reuse, R34, R140 ;  /* 0x00000022308c723c */ /* 0x040fe2000004188c */
[----:B------:R-:W5:Y:S07]  /*9630*/  LDSM.16.M88.4 R32, [R206+0xa000] ;  /* 0x00a00000ce20783b */ /* 0x000f6e0000000200 */
[C---:B------:R-:W-:Y:S08]  /*9640*/  HMMA.16816.F32.BF16 R24, R48.reuse, R164, R24 ;  /* 0x000000a43018723c */ /* 0x040ff00000041818 */
[C---:B------:R-:W-:Y:S01]  /*9650*/  HMMA.16816.F32.BF16 R20, R48.reuse, R166, R20 ;  /* 0x000000a63014723c */ /* 0x040fe20000041814 */
[----:B------:R-:W-:Y:S07]  /*9660*/  LDSM.16.M88.4 R164, [R206+0x8800] ;  /* 0x00880000cea4783b */ /* 0x000fee0000000200 */
[C---:B------:R-:W-:Y:S08]  /*9670*/  HMMA.16816.F32.BF16 R16, R48.reuse, R52, R16 ;  /* 0x000000343010723c */ /* 0x040ff00000041810 */
[C---:B------:R-:W-:Y:S01]  /*9680*/  HMMA.16816.F32.BF16 R12, R48.reuse, R54, R12 ;  /* 0x00000036300c723c */ /* 0x040fe2000004180c */
[----:B------:R-:W2:Y:S07]  /*9690*/  LDSM.16.M88.4 R52, [R206+0x9000] ;  /* 0x00900000ce34783b */ /* 0x000eae0000000200 */
[C---:B---3--:R-:W-:Y:S08]  /*96a0*/  HMMA.16816.F32.BF16 R60, R48.reuse, R168, R60 ;  /* 0x000000a8303c723c */ /* 0x048ff0000004183c */
[----:B------:R-:W-:Y:S01]  /*96b0*/  HMMA.16816.F32.BF16 R56, R48, R170, R56 ;  /* 0x000000aa3038723c */ /* 0x000fe20000041838 */
[----:B------:R-:W3:Y:S04]  /*96c0*/  LDSM.16.M88.4 R48, [R206+0xb000] ;  /* 0x00b00000ce30783b */ /* 0x000ee80000000200 */
[----:B------:R-:W-:Y:S03]  /*96d0*/  LDSM.16.M88.4 R168, [R204+0x4800] ;  /* 0x00480000cca8783b */ /* 0x000fe60000000200 */
[C---:B-1----:R-:W-:Y:S08]  /*96e0*/  HMMA.16816.F32.BF16 R24, R36.reuse, R44, R24 ;  /* 0x0000002c2418723c */ /* 0x042ff00000041818 */
[C---:B------:R-:W-:Y:S01]  /*96f0*/  HMMA.16816.F32.BF16 R20, R36.reuse, R46, R20 ;  /* 0x0000002e2414723c */ /* 0x040fe20000041814 */
[----:B------:R-:W1:Y:S07]  /*9700*/  LDSM.16.M88.4 R44, [R206+0xb800] ;  /* 0x00b80000ce2c783b */ /* 0x000e6e0000000200 */
[C---:B----4-:R-:W-:Y:S08]  /*9710*/  HMMA.16816.F32.BF16 R160, R36.reuse, R40, R160 ;  /* 0x0000002824a0723c */ /* 0x050ff000000418a0 */
[C---:B------:R-:W-:Y:S01]  /*9720*/  HMMA.16816.F32.BF16 R156, R36.reuse, R42, R156 ;  /* 0x0000002a249c723c */ /* 0x040fe2000004189c */
[----:B------:R-:W-:Y:S07]  /*9730*/  LDSM.16.M88.4 R40, [R205+0x2000] ;  /* 0x00200000cd28783b */ /* 0x000fee0000000200 */
[C---:B--2---:R-:W-:Y:S08]  /*9740*/  HMMA.16816.F32.BF16 R144, R36.reuse, R28, R144 ;  /* 0x0000001c2490723c */ /* 0x044ff00000041890 */
[C---:B------:R-:W-:Y:S01]  /*9750*/  HMMA.16816.F32.BF16 R140, R36.reuse, R30, R140 ;  /* 0x0000001e248c723c */ /* 0x040fe2000004188c */
[----:B------:R-:W2:Y:S07]  /*9760*/  LDSM.16.M88.4 R28, [R204+0x5800] ;  /* 0x00580000cc1c783b */ /* 0x000eae0000000200 */
[C---:B-----5:R-:W-:Y:S08]  /*9770*/  HMMA.16816.F32.BF16 R152, R36.reuse, R32, R152 ;  /* 0x000000202498723c */ /* 0x060ff00000041898 */
[C---:B------:R-:W-:Y:S01]  /*9780*/  HMMA.16816.F32.BF16 R148, R36.reuse, R34, R148 ;  /* 0x000000222494723c */ /* 0x040fe20000041894 */
[----:B------:R-:W4:Y:S07]  /*9790*/  LDSM.16.M88.4 R32, [R204+0x5000] ;  /* 0x00500000cc20783b */ /* 0x000f2e0000000200 */
[C---:B------:R-:W-:Y:S08]  /*97a0*/  HMMA.16816.F32.BF16 R8, R36.reuse, R52, R8 ;  /* 0x000000342408723c */ /* 0x040ff00000041808 */
[C---:B------:R-:W-:Y:S01]  /*97b0*/  HMMA.16816.F32.BF16 R4, R36.reuse, R54, R4 ;  /* 0x000000362404723c */ /* 0x040fe20000041804 */
[----:B------:R-:W5:Y:S07]  /*97c0*/  LDSM.16.M88.4 R52, [R204+0x6800] ;  /* 0x00680000cc34783b */ /* 0x000f6e0000000200 */
[C---:B---3--:R-:W-:Y:S08]  /*97d0*/  HMMA.16816.F32.BF16 R136, R36.reuse, R48, R136 ;  /* 0x000000302488723c */ /* 0x048ff00000041888 */
[C---:B------:R-:W-:Y:S01]  /*97e0*/  HMMA.16816.F32.BF16 R64, R36.reuse, R50, R64 ;  /* 0x000000322440723c */ /* 0x040fe20000041840 */
[----:B------:R-:W3:Y:S07]  /*97f0*/  LDSM.16.M88.4 R48, [R204+0x7000] ;  /* 0x00700000cc30783b */ /* 0x000eee0000000200 */
[C---:B------:R-:W-:Y:S08]  /*9800*/  HMMA.16816.F32.BF16 R16, R36.reuse, R164, R16 ;  /* 0x000000a42410723c */ /* 0x040ff00000041810 */
[C---:B------:R-:W-:Y:S01]  /*9810*/  HMMA.16816.F32.BF16 R12, R36.reuse, R166, R12 ;  /* 0x000000a6240c723c */ /* 0x040fe2000004180c */
[----:B------:R-:W3:Y:S07]  /*9820*/  LDSM.16.M88.4 R164, [R204+0x6000] ;  /* 0x00600000cca4783b */ /* 0x000eee0000000200 */
[C---:B-1----:R-:W-:Y:S08]  /*9830*/  HMMA.16816.F32.BF16 R60, R36.reuse, R44, R60 ;  /* 0x0000002c243c723c */ /* 0x042ff0000004183c */
[----:B------:R-:W-:Y:S01]  /*9840*/  HMMA.16816.F32.BF16 R56, R36, R46, R56 ;  /* 0x0000002e2438723c */ /* 0x000fe20000041838 */
[----:B------:R-:W1:Y:S04]  /*9850*/  LDSM.16.M88.4 R36, [R199+0x8000] ;  /* 0x00800000c724783b */ /* 0x000e680000000200 */
[----:B------:R-:W1:Y:S03]  /*9860*/  LDSM.16.M88.4 R44, [R204+0x7800] ;  /* 0x00780000cc2c783b */ /* 0x000e660000000200 */
[C---:B--2---:R-:W-:Y:S08]  /*9870*/  HMMA.16816.F32.BF16 R160, R40.reuse, R28, R160 ;  /* 0x0000001c28a0723c */ /* 0x044ff000000418a0 */
[C---:B------:R-:W-:Y:S01]  /*9880*/  HMMA.16816.F32.BF16 R156, R40.reuse, R30, R156 ;  /* 0x0000001e289c723c */ /* 0x040fe2000004189c */
[----:B------:R-:W2:Y:S07]  /*9890*/  LDSM.16.M88.4 R28, [R199+0x9000] ;  /* 0x00900000c71c783b */ /* 0x000eae0000000200 */
[C---:B----4-:R-:W-:Y:S08]  /*98a0*/  HMMA.16816.F32.BF16 R8, R40.reuse, R32, R8 ;  /* 0x000000202808723c */ /* 0x050ff00000041808 */
[C---:B------:R-:W-:Y:S01]  /*98b0*/  HMMA.16816.F32.BF16 R4, R40.reuse, R34, R4 ;  /* 0x000000222804723c */ /* 0x040fe20000041804 */
[----:B------:R-:W4:Y:S07]  /*98c0*/  LDSM.16.M88.4 R32, [R199+0x8800] ;  /* 0x00880000c720783b */ /* 0x000f2e0000000200 */
[C---:B------:R-:W-:Y:S08]  /*98d0*/  HMMA.16816.F32.BF16 R24, R40.reuse, R172, R24 ;  /* 0x000000ac2818723c */ /* 0x040ff00000041818 */
[C---:B------:R-:W-:Y:S01]  /*98e0*/  HMMA.16816.F32.BF16 R20, R40.reuse, R174, R20 ;  /* 0x000000ae2814723c */ /* 0x040fe20000041814 */
[----:B------:R-:W1:Y:S07]  /*98f0*/  LDSM.16.M88.4 R172, [R199+0xa800] ;  /* 0x00a80000c7ac783b */ /* 0x000e6e0000000200 */
[C---:B------:R-:W-:Y:S08]  /*9900*/  HMMA.16816.F32.BF16 R16, R40.reuse, R168, R16 ;  /* 0x000000a82810723c */ /* 0x040ff00000041810 */
[C---:B------:R-:W-:Y:S01]  /*9910*/  HMMA.16816.F32.BF16 R12, R40.reuse, R170, R12 ;  /* 0x000000aa280c723c */ /* 0x040fe2000004180c */
[----:B------:R-:W-:Y:S07]  /*9920*/  LDSM.16.M88.4 R168, [R199+0xb000] ;  /* 0x00b00000c7a8783b */ /* 0x000fee0000000200 */
[C---:B-----5:R-:W-:Y:S08]  /*9930*/  HMMA.16816.F32.BF16 R144, R40.reuse, R52, R144 ;  /* 0x000000342890723c */ /* 0x060ff00000041890 */
[C---:B------:R-:W-:Y:S01]  /*9940*/  HMMA.16816.F32.BF16 R140, R40.reuse, R54, R140 ;  /* 0x00000036288c723c */ /* 0x040fe2000004188c */
[----:B------:R-:W-:Y:S07]  /*9950*/  LDSM.16.M88.4 R52, [R202+0x2000] ;  /* 0x00200000ca34783b */ /* 0x000fee0000000200 */
[C---:B---3--:R-:W-:Y:S08]  /*9960*/  HMMA.16816.F32.BF16 R136, R40.reuse, R48, R136 ;  /* 0x000000302888723c */ /* 0x048ff00000041888 */
[C---:B------:R-:W-:Y:S01]  /*9970*/  HMMA.16816.F32.BF16 R64, R40.reuse, R50, R64 ;  /* 0x000000322840723c */ /* 0x040fe20000041840 */
[----:B------:R-:W3:Y:S07]  /*9980*/  LDSM.16.M88.4 R48, [R201+0x4000] ;  /* 0x00400000c930783b */ /* 0x000eee0000000200 */
[C---:B------:R-:W-:Y:S08]  /*9990*/  HMMA.16816.F32.BF16 R152, R40.reuse, R164, R152 ;  /* 0x000000a42898723c */ /* 0x040ff00000041898 */
[----:B------:R-:W-:Y:S01]  /*99a0*/  HMMA.16816.F32.BF16 R148, R40, R166, R148 ;  /* 0x000000a62894723c */ /* 0x000fe20000041894 */
[----:B------:R-:W-:Y:S07]  /*99b0*/  LDSM.16.M88.4 R164, [R199+0xb800] ;  /* 0x00b80000c7a4783b */ /* 0x000fee0000000200 */
[----:B-1----:R-:W-:Y:S08]  /*99c0*/  HMMA.16816.F32.BF16 R24, R184, R36, R24 ;  /* 0x00000024b818723c */ /* 0x002ff00000041818 */
[C---:B------:R-:W-:Y:S08]  /*99d0*/  HMMA.16816.F32.BF16 R60, R40.reuse, R44, R60 ;  /* 0x0000002c283c723c */ /* 0x040ff0000004183c */
[----:B------:R-:W-:Y:S01]  /*99e0*/  HMMA.16816.F32.BF16 R56, R40, R46, R56 ;  /* 0x0000002e2838723c */ /* 0x000fe20000041838 */
[----:B------:R-:W1:Y:S04]  /*99f0*/  LDSM.16.M88.4 R40, [R201+0x5000] ;  /* 0x00500000c928783b */ /* 0x000e680000000200 */
[----:B------:R-:W5:Y:S03]  /*9a00*/  LDSM.16.M88.4 R44, [R201+0x4800] ;  /* 0x00480000c92c783b */ /* 0x000f660000000200 */
[C---:B------:R-:W-:Y:S01]  /*9a10*/  HMMA.16816.F32.BF16 R20, R184.reuse, R38, R20 ;  /* 0x00000026b814723c */ /* 0x040fe20000041814 */
[----:B------:R-:W-:Y:S07]  /*9a20*/  LDSM.16.M88.4 R36, [R201+0x5800] ;  /* 0x00580000c924783b */ /* 0x000fee0000000200 */
[C---:B--2---:R-:W-:Y:S08]  /*9a30*/  HMMA.16816.F32.BF16 R8, R184.reuse, R28, R8 ;  /* 0x0000001cb808723c */ /* 0x044ff00000041808 */
[C---:B------:R-:W-:Y:S01]  /*9a40*/  HMMA.16816.F32.BF16 R4, R184.reuse, R30, R4 ;  /* 0x0000001eb804723c */ /* 0x040fe20000041804 */
[----:B------:R-:W2:Y:S07]  /*9a50*/  LDSM.16.M88.4 R28, [R201+0x6800] ;  /* 0x00680000c91c783b */ /* 0x000eae0000000200 */
[C---:B----4-:R-:W-:Y:S08]  /*9a60*/  HMMA.16816.F32.BF16 R16, R184.reuse, R32, R16 ;  /* 0x00000020b810723c */ /* 0x050ff00000041810 */
[C---:B------:R-:W-:Y:S01]  /*9a70*/  HMMA.16816.F32.BF16 R12, R184.reuse, R34, R12 ;  /* 0x00000022b80c723c */ /* 0x040fe2000004180c */
[----:B------:R-:W4:Y:S07]  /*9a80*/  LDSM.16.M88.4 R32, [R201+0x6000] ;  /* 0x00600000c920783b */ /* 0x000f2e0000000200 */
[C---:B------:R-:W-:Y:S07]  /*9a90*/  HMMA.16816.F32.BF16 R144, R184.reuse, R172, R144 ;  /* 0x000000acb890723c */ /* 0x040fee0000041890 */
[----:B------:R-:W-:Y:S01]  /*9aa0*/  IMAD.MOV.U32 R172, RZ, RZ, R194 ;  /* 0x000000ffffac7224 */ /* 0x000fe200078e00c2 */
[----:B------:R-:W-:Y:S01]  /*9ab0*/  HMMA.16816.F32.BF16 R152, R184, R176, R152 ;  /* 0x000000b0b898723c */ /* 0x000fe20000041898 */
[----:B------:R-:W-:-:S07]  /*9ac0*/  IMAD.MOV.U32 R173, RZ, RZ, R195 ;  /* 0x000000ffffad7224 */ /* 0x000fce00078e00c3 */
[----:B------:R-:W-:Y:S08]  /*9ad0*/  HMMA.16816.F32.BF16 R148, R184, R178, R148 ;  /* 0x000000b2b894723c */ /* 0x000ff00000041894 */
[C---:B---3--:R-:W-:Y:S08]  /*9ae0*/  HMMA.16816.F32.BF16 R24, R52.reuse, R48, R24 ;  /* 0x000000303418723c */ /* 0x048ff00000041818 */
[----:B------:R-:W-:Y:S08]  /*9af0*/  HMMA.16816.F32.BF16 R20, R52, R50, R20 ;  /* 0x000000323414723c */ /* 0x000ff00000041814 */
[----:B------:R-:W-:Y:S08]  /*9b00*/  HMMA.16816.F32.BF16 R156, R184, R182, R156 ;  /* 0x000000b6b89c723c */ /* 0x000ff0000004189c */
[----:B-1----:R-:W-:Y:S01]  /*9b10*/  HMMA.16816.F32.BF16 R8, R52, R40, R8 ;  /* 0x000000283408723c */ /* 0x002fe20000041808 */
[----:B------:R-:W-:-:S02]  /*9b20*/  FSEL R51, R24, -INF , !P6 ;  /* 0xff80000018337808 */ /* 0x000fc40007000000 */
[----:B------:R-:W-:Y:S02]  /*9b30*/  ISETP.GE.AND P6, PT, R0, R193, PT ;  /* 0x000000c10000720c */ /* 0x000fe40003fc6270 */
[----:B------:R-:W-:-:S03]  /*9b40*/  IADD3 R24, R190, 0x19, RZ ;  /* 0x00000019be187810 */ /* 0x000fc60007ffe0ff */
[C---:B------:R-:W-:Y:S01]  /*9b50*/  HMMA.16816.F32.BF16 R4, R52.reuse, R42, R4 ;  /* 0x0000002a3404723c */ /* 0x040fe20000041804 */
[----:B------:R-:W1:Y:S07]  /*9b60*/  LDSM.16.M88.4 R40, [R201+0x7000] ;  /* 0x00700000c928783b */ /* 0x000e6e0000000200 */
[C---:B-----5:R-:W-:Y:S07]  /*9b70*/  HMMA.16816.F32.BF16 R16, R52.reuse, R44, R16 ;  /* 0x0000002c3410723c */ /* 0x060fee0000041810 */
[----:B------:R-:W-:Y:S01]  /*9b80*/  FSEL R45, R20, -INF , !P5 ;  /* 0xff800000142d7808 */ /* 0x000fe20006800000 */
[----:B--2---:R-:W-:Y:S01]  /*9b90*/  HMMA.16816.F32.BF16 R144, R52, R28, R144 ;  /* 0x0000001c3490723c */ /* 0x004fe20000041890 */
[----:B------:R-:W-:-:S02]  /*9ba0*/  ISETP.GE.AND P5, PT, R190, R192, PT ;  /* 0x000000c0be00720c */ /* 0x000fc40003fa6270 */
[----:B------:R-:W-:Y:S02]  /*9bb0*/  IADD3 R20, R190, 0x10, RZ ;  /* 0x00000010be147810 */ /* 0x000fe40007ffe0ff */
[----:B------:R-:W-:Y:S02]  /*9bc0*/  FSEL R26, R26, -INF , !P5 ;  /* 0xff8000001a1a7808 */ /* 0x000fe40006800000 */
[----:B------:R-:W-:Y:S01]  /*9bd0*/  IADD3 R28, R190, 0x1, RZ ;  /* 0x00000001be1c7810 */ /* 0x000fe20007ffe0ff */
[----:B----4-:R-:W-:Y:S01]  /*9be0*/  HMMA.16816.F32.BF16 R152, R52, R32, R152 ;  /* 0x000000203498723c */ /* 0x010fe20000041898 */
[----:B------:R-:W-:Y:S02]  /*9bf0*/  FSEL R29, R21, -INF , !P6 ;  /* 0xff800000151d7808 */ /* 0x000fe40007000000 */
[----:B------:R-:W-:Y:S02]  /*9c00*/  ISETP.GE.AND P4, PT, R28, R193, PT ;  /* 0x000000c11c00720c */ /* 0x000fe40003f86270 */
[----:B------:R-:W-:-:S02]  /*9c10*/  ISETP.GE.AND P6, PT, R2, R192, PT ;  /* 0x000000c00200720c */ /* 0x000fc40003fc6270 */
[----:B------:R-:W-:Y:S01]  /*9c20*/  ISETP.GE.AND P5, PT, R0, R192, PT ;  /* 0x000000c00000720c */ /* 0x000fe20003fa6270 */
[----:B------:R-:W-:Y:S01]  /*9c30*/  HMMA.16816.F32.BF16 R148, R52, R34, R148 ;  /* 0x000000223494723c */ /* 0x000fe20000041894 */
[----:B------:R-:W2:Y:S01]  /*9c40*/  LDSM.16.M88.4 R32, [R201+0x7800] ;  /* 0x00780000c920783b */ /* 0x000ea20000000200 */
[----:B------:R-:W-:Y:S01]  /*9c50*/  FSEL R0, R22, -INF , !P6 ;  /* 0xff80000016007808 */ /* 0x000fe20007000000 */
[----:B------:R-:W-:-:S04]  /*9c60*/  DEPBAR.LE SB0, 0x0 ;  /* 0x000080000000791a */ /* 0x000fc80000000000 */
[----:B------:R-:W-:Y:S01]  /*9c70*/  ISETP.GE.AND P6, PT, R20, R192, PT ;  /* 0x000000c01400720c */ /* 0x000fe20003fc6270 */
[----:B------:R-:W-:Y:S01]  /*9c80*/  HMMA.16816.F32.BF16 R12, R52, R46, R12 ;  /* 0x0000002e340c723c */ /* 0x000fe2000004180c */
[----:B------:R-:W-:-:S06]  /*9c90*/  IADD3 R22, R190, 0x18, RZ ;  /* 0x00000018be167810 */ /* 0x000fcc0007ffe0ff */
[----:B------:R-:W-:Y:S01]  /*9ca0*/  FSEL R47, R25, -INF , !P4 ;  /* 0xff800000192f7808 */ /* 0x000fe20006000000 */
[C---:B------:R-:W-:Y:S01]  /*9cb0*/  HMMA.16816.F32.BF16 R160, R184.reuse, R180, R160 ;  /* 0x000000b4b8a0723c */ /* 0x040fe200000418a0 */
[----:B------:R-:W-:Y:S02]  /*9cc0*/  ISETP.GE.AND P4, PT, R28, R192, PT ;  /* 0x000000c01c00720c */ /* 0x000fe40003f86270 */
[----:B------:R-:W-:Y:S02]  /*9cd0*/  IADD3 R28, R190, 0x48, RZ ;  /* 0x00000048be1c7810 */ /* 0x000fe40007ffe0ff */
[----:B------:R-:W-:Y:S02]  /*9ce0*/  FSEL R2, R27, -INF , !P4 ;  /* 0xff8000001b027808 */ /* 0x000fe40006000000 */
[----:B------:R-:W-:Y:S01]  /*9cf0*/  ISETP.GE.AND P4, PT, R20, R193, PT ;  /* 0x000000c11400720c */ /* 0x000fe20003f86270 */
[----:B------:R-:W-:Y:S01]  /*9d00*/  HMMA.16816.F32.BF16 R136, R184, R168, R136 ;  /* 0x000000a8b888723c */ /* 0x000fe20000041888 */
[----:B------:R-:W-:-:S02]  /*9d10*/  IADD3 R20, R190, 0x11, RZ ;  /* 0x00000011be147810 */ /* 0x000fc40007ffe0ff */
[----:B------:R-:W-:Y:S02]  /*9d20*/  FSEL R27, R16, -INF , !P4 ;  /* 0xff800000101b7808 */ /* 0x000fe40006000000 */
[-C--:B------:R-:W-:Y:S02]  /*9d30*/  ISETP.GE.AND P4, PT, R22, R193.reuse, PT ;  /* 0x000000c11600720c */ /* 0x080fe40003f86270 */
[----:B------:R-:W-:Y:S01]  /*9d40*/  IADD3 R16, R190, 0x58, RZ ;  /* 0x00000058be107810 */ /* 0x000fe20007ffe0ff */
[----:B------:R-:W-:Y:S07]  /*9d50*/  HMMA.16816.F32.BF16 R156, R52, R38, R156 ;  /* 0x00000026349c723c */ /* 0x000fee000004189c */
[----:B------:R-:W-:Y:S01]  /*9d60*/  FSEL R38, R23, -INF , !P5 ;  /* 0xff80000017267808 */ /* 0x000fe20006800000 */
[----:B------:R-:W-:Y:S01]  /*9d70*/  HMMA.16816.F32.BF16 R140, R184, R174, R140 ;  /* 0x000000aeb88c723c */ /* 0x000fe2000004188c */
[----:B------:R-:W-:-:S02]  /*9d80*/  ISETP.GE.AND P5, PT, R20, R193, PT ;  /* 0x000000c11400720c */ /* 0x000fc40003fa6270 */
[----:B------:R-:W-:Y:S02]  /*9d90*/  FSEL R23, R12, -INF , !P4 ;  /* 0xff8000000c177808 */ /* 0x000fe40006000000 */
[----:B------:R-:W-:Y:S02]  /*9da0*/  FSEL R25, R17, -INF , !P5 ;  /* 0xff80000011197808 */ /* 0x000fe40006800000 */
[----:B------:R-:W-:Y:S01]  /*9db0*/  ISETP.GE.AND P5, PT, R24, R193, PT ;  /* 0x000000c11800720c */ /* 0x000fe20003fa6270 */
[----:B------:R-:W-:Y:S01]  /*9dc0*/  HMMA.16816.F32.BF16 R60, R184, R164, R60 ;  /* 0x000000a4b83c723c */ /* 0x000fe2000004183c */
[-C--:B------:R-:W-:Y:S02]  /*9dd0*/  ISETP.GE.AND P4, PT, R20, R192.reuse, PT ;  /* 0x000000c01400720c */ /* 0x080fe40003f86270 */
[----:B------:R-:W-:Y:S02]  /*9de0*/  FSEL R21, R13, -INF , !P5 ;  /* 0xff8000000d157808 */ /* 0x000fe40006800000 */
[----:B------:R-:W-:-:S02]  /*9df0*/  ISETP.GE.AND P5, PT, R22, R192, PT ;  /* 0x000000c01600720c */ /* 0x000fc40003fa6270 */
[----:B------:R-:W-:Y:S01]  /*9e00*/  IADD3 R12, R190, 0x20, RZ ;  /* 0x00000020be0c7810 */ /* 0x000fe20007ffe0ff */
[C---:B------:R-:W-:Y:S01]  /*9e10*/  HMMA.16816.F32.BF16 R56, R184.reuse, R166, R56 ;  /* 0x000000a6b838723c */ /* 0x040fe20000041838 */
[----:B------:R-:W-:Y:S02]  /*9e20*/  FSEL R22, R18, -INF , !P6 ;  /* 0xff80000012167808 */ /* 0x000fe40007000000 */
[----:B------:R-:W-:Y:S02]  /*9e30*/  ISETP.GE.AND P6, PT, R24, R192, PT ;  /* 0x000000c01800720c */ /* 0x000fe40003fc6270 */
[----:B------:R-:W-:Y:S02]  /*9e40*/  FSEL R24, R19, -INF , !P4 ;  /* 0xff80000013187808 */ /* 0x000fe40006000000 */
[----:B------:R-:W-:Y:S01]  /*9e50*/  ISETP.GE.AND P4, PT, R12, R193, PT ;  /* 0x000000c10c00720c */ /* 0x000fe20003f86270 */
[----:B------:R-:W-:Y:S01]  /*9e60*/  HMMA.16816.F32.BF16 R64, R184, R170, R64 ;  /* 0x000000aab840723c */ /* 0x000fe20000041840 */
[----:B------:R-:W-:-:S02]  /*9e70*/  IADD3 R13, R190, 0x21, RZ ;  /* 0x00000021be0d7810 */ /* 0x000fc40007ffe0ff */
[----:B------:R-:W-:Y:S02]  /*9e80*/  FSEL R20, R14, -INF , !P5 ;  /* 0xff8000000e147808 */ /* 0x000fe40006800000 */
[----:B------:R-:W-:Y:S02]  /*9e90*/  ISETP.GE.AND P5, PT, R12, R192, PT ;  /* 0x000000c00c00720c */ /* 0x000fe40003fa6270 */
[----:B------:R-:W-:Y:S01]  /*9ea0*/  IADD3 R19, R190, 0x49, RZ ;  /* 0x00000049be137810 */ /* 0x000fe20007ffe0ff */
[----:B------:R-:W-:Y:S01]  /*9eb0*/  HMMA.16816.F32.BF16 R160, R52, R36, R160 ;  /* 0x0000002434a0723c */ /* 0x000fe200000418a0 */
[----:B------:R-:W-:Y:S02]  /*9ec0*/  FSEL R180, R10, -INF , !P5 ;  /* 0xff8000000ab47808 */ /* 0x000fe40006800000 */
[C---:B------:R-:W-:Y:S02]  /*9ed0*/  IADD3 R18, R190.reuse, 0x50, RZ ;  /* 0x00000050be127810 */ /* 0x040fe40007ffe0ff */
[----:B------:R-:W-:-:S02]  /*9ee0*/  IADD3 R17, R190, 0x51, RZ ;  /* 0x00000051be117810 */ /* 0x000fc40007ffe0ff */
[----:B------:R-:W-:Y:S01]  /*9ef0*/  FSEL R37, R8, -INF , !P4 ;  /* 0xff80000008257808 */ /* 0x000fe20006000000 */
[C---:B-1----:R-:W-:Y:S01]  /*9f00*/  HMMA.16816.F32.BF16 R136, R52.reuse, R40, R136 ;  /* 0x000000283488723c */ /* 0x042fe20000041888 */
[----:B------:R-:W-:Y:S02]  /*9f10*/  ISETP.GE.AND P4, PT, R13, R192, PT ;  /* 0x000000c00d00720c */ /* 0x000fe40003f86270 */
[----:B------:R-:W-:Y:S02]  /*9f20*/  FSEL R36, R15, -INF , !P6 ;  /* 0xff8000000f247808 */ /* 0x000fe40007000000 */
[----:B------:R-:W-:Y:S02]  /*9f30*/  FSEL R178, R11, -INF , !P4 ;  /* 0xff8000000bb27808 */ /* 0x000fe40006000000 */
[C---:B------:R-:W-:Y:S01]  /*9f40*/  IADD3 R41, R190.reuse, 0x28, RZ ;  /* 0x00000028be297810 */ /* 0x040fe20007ffe0ff */
[----:B------:R-:W-:Y:S01]  /*9f50*/  HMMA.16816.F32.BF16 R140, R52, R30, R140 ;  /* 0x0000001e348c723c */ /* 0x000fe2000004188c */
[----:B------:R-:W-:-:S02]  /*9f60*/  IADD3 R40, R190, 0x29, RZ ;  /* 0x00000029be287810 */ /* 0x000fc40007ffe0ff */
[-C--:B------:R-:W-:Y:S02]  /*9f70*/  ISETP.GE.AND P6, PT, R13, R193.reuse, PT ;  /* 0x000000c10d00720c */ /* 0x080fe40003fc6270 */
[-C--:B------:R-:W-:Y:S02]  /*9f80*/  ISETP.GE.AND P5, PT, R41, R193.reuse, PT ;  /* 0x000000c12900720c */ /* 0x080fe40003fa6270 */
[----:B------:R-:W-:Y:S01]  /*9f90*/  ISETP.GE.AND P4, PT, R40, R193, PT ;  /* 0x000000c12800720c */ /* 0x000fe20003f86270 */
[----:B--2---:R-:W-:Y:S01]  /*9fa0*/  HMMA.16816.F32.BF16 R60, R52, R32, R60 ;  /* 0x00000020343c723c */ /* 0x004fe2000004183c */
[----:B------:R-:W-:Y:S02]  /*9fb0*/  FSEL R39, R9, -INF , !P6 ;  /* 0xff80000009277808 */ /* 0x000fe40007000000 */
[----:B------:R-:W-:Y:S02]  /*9fc0*/  FSEL R227, R4, -INF , !P5 ;  /* 0xff80000004e37808 */ /* 0x000fe40006800000 */
[----:B------:R-:W-:-:S02]  /*9fd0*/  FSEL R187, R5, -INF , !P4 ;  /* 0xff80000005bb7808 */ /* 0x000fc40006000000 */
[C---:B------:R-:W-:Y:S01]  /*9fe0*/  IADD3 R33, R190.reuse, 0x38, RZ ;  /* 0x00000038be217810 */ /* 0x040fe20007ffe0ff */
[C---:B------:R-:W-:Y:S01]  /*9ff0*/  HMMA.16816.F32.BF16 R56, R52.reuse, R34, R56 ;  /* 0x000000223438723c */ /* 0x040fe20000041838 */
[C---:B------:R-:W-:Y:S02]  /*a000*/  IADD3 R32, R190.reuse, 0x39, RZ ;  /* 0x00000039be207810 */ /* 0x040fe40007ffe0ff */
[----:B------:R-:W-:Y:S02]  /*a010*/  ISETP.GE.AND P4, PT, R33, R193, PT ;  /* 0x000000c12100720c */ /* 0x000fe40003f86270 */
[C---:B------:R-:W-:Y:S02]  /*a020*/  IADD3 R31, R190.reuse, 0x40, RZ ;  /* 0x00000040be1f7810 */ /* 0x040fe40007ffe0ff */
[C---:B------:R-:W-:Y:S01]  /*a030*/  IADD3 R35, R190.reuse, 0x30, RZ ;  /* 0x00000030be237810 */ /* 0x040fe20007ffe0ff */
[----:B------:R-:W-:Y:S01]  /*a040*/  HMMA.16816.F32.BF16 R64, R52, R42, R64 ;  /* 0x0000002a3440723c */ /* 0x000fe20000041840 */
[----:B------:R-:W-:-:S02]  /*a050*/  IADD3 R34, R190, 0x31, RZ ;  /* 0x00000031be227810 */ /* 0x000fc40007ffe0ff */
[-C--:B------:R-:W-:Y:S02]  /*a060*/  ISETP.GE.AND P6, PT, R35, R193.reuse, PT ;  /* 0x000000c12300720c */ /* 0x080fe40003fc6270 */
[----:B------:R-:W-:Y:S02]  /*a070*/  ISETP.GE.AND P5, PT, R34, R193, PT ;  /* 0x000000c12200720c */ /* 0x000fe40003fa6270 */
[----:B------:R-:W-:Y:S02]  /*a080*/  IADD3 R30, R190, 0x41, RZ ;  /* 0x00000041be1e7810 */ /* 0x000fe40007ffe0ff */
[----:B------:R-:W-:Y:S02]  /*a090*/  FSEL R185, R160, -INF , !P6 ;  /* 0xff800000a0b97808 */ /* 0x000fe40007000000 */
[----:B------:R-:W-:Y:S02]  /*a0a0*/  FSEL R183, R161, -INF , !P5 ;  /* 0xff800000a1b77808 */ /* 0x000fe40006800000 */
[----:B------:R-:W-:-:S02]  /*a0b0*/  FSEL R181, R156, -INF , !P4 ;  /* 0xff8000009cb57808 */ /* 0x000fc40006000000 */
[-C--:B------:R-:W-:Y:S02]  /*a0c0*/  ISETP.GE.AND P6, PT, R32, R193.reuse, PT ;  /* 0x000000c12000720c */ /* 0x080fe40003fc6270 */
[-C--:B------:R-:W-:Y:S02]  /*a0d0*/  ISETP.GE.AND P5, PT, R31, R193.reuse, PT ;  /* 0x000000c11f00720c */ /* 0x080fe40003fa6270 */
[----:B------:R-:W-:Y:S02]  /*a0e0*/  ISETP.GE.AND P4, PT, R30, R193, PT ;  /* 0x000000c11e00720c */ /* 0x000fe40003f86270 */
[----:B------:R-:W-:Y:S02]  /*a0f0*/  FSEL R179, R157, -INF , !P6 ;  /* 0xff8000009db37808 */ /* 0x000fe40007000000 */
[----:B------:R-:W-:Y:S02]  /*a100*/  FSEL R177, R152, -INF , !P5 ;  /* 0xff80000098b17808 */ /* 0x000fe40006800000 */
[----:B------:R-:W-:-:S02]  /*a110*/  FSEL R171, R153, -INF , !P4 ;  /* 0xff80000099ab7808 */ /* 0x000fc40006000000 */
[-C--:B------:R-:W-:Y:S02]  /*a120*/  ISETP.GE.AND P6, PT, R28, R193.reuse, PT ;  /* 0x000000c11c00720c */ /* 0x080fe40003fc6270 */
[-C--:B------:R-:W-:Y:S02]  /*a130*/  ISETP.GE.AND P5, PT, R19, R193.reuse, PT ;  /* 0x000000c11300720c */ /* 0x080fe40003fa6270 */
[----:B------:R-:W-:Y:S02]  /*a140*/  ISETP.GE.AND P4, PT, R18, R193, PT ;  /* 0x000000c11200720c */ /* 0x000fe40003f86270 */
[----:B------:R-:W-:Y:S02]  /*a150*/  IADD3 R15, R190, 0x59, RZ ;  /* 0x00000059be0f7810 */ /* 0x000fe40007ffe0ff */
[----:B------:R-:W-:Y:S02]  /*a160*/  FSEL R175, R148, -INF , !P6 ;  /* 0xff80000094af7808 */ /* 0x000fe40007000000 */
[----:B------:R-:W-:-:S02]  /*a170*/  FSEL R169, R149, -INF , !P5 ;  /* 0xff80000095a97808 */ /* 0x000fc40006800000 */
[----:B------:R-:W-:Y:S02]  /*a180*/  FSEL R167, R144, -INF , !P4 ;  /* 0xff80000090a77808 */ /* 0x000fe40006000000 */
[-C--:B------:R-:W-:Y:S02]  /*a190*/  ISETP.GE.AND P6, PT, R17, R193.reuse, PT ;  /* 0x000000c11100720c */ /* 0x080fe40003fc6270 */
[-C--:B------:R-:W-:Y:S02]  /*a1a0*/  ISETP.GE.AND P5, PT, R16, R193.reuse, PT ;  /* 0x000000c11000720c */ /* 0x080fe40003fa6270 */
[----:B------:R-:W-:Y:S02]  /*a1b0*/  ISETP.GE.AND P4, PT, R15, R193, PT ;  /* 0x000000c10f00720c */ /* 0x000fe40003f86270 */
[C---:B------:R-:W-:Y:S02]  /*a1c0*/  IADD3 R14, R190.reuse, 0x60, RZ ;  /* 0x00000060be0e7810 */ /* 0x040fe40007ffe0ff */
[----:B------:R-:W-:-:S02]  /*a1d0*/  IADD3 R13, R190, 0x61, RZ ;  /* 0x00000061be0d7810 */ /* 0x000fc40007ffe0ff */
[----:B------:R-:W-:Y:S02]  /*a1e0*/  IADD3 R12, R190, 0x68, RZ ;  /* 0x00000068be0c7810 */ /* 0x000fe40007ffe0ff */
[----:B------:R-:W-:Y:S02]  /*a1f0*/  FSEL R165, R145, -INF , !P6 ;  /* 0xff80000091a57808 */ /* 0x000fe40007000000 */
[----:B------:R-:W-:Y:S02]  /*a200*/  FSEL R161, R140, -INF , !P5 ;  /* 0xff8000008ca17808 */ /* 0x000fe40006800000 */
[----:B------:R-:W-:Y:S01]  /*a210*/  FSEL R157, R141, -INF , !P4 ;  /* 0xff8000008d9d7808 */ /* 0x000fe20006000000 */
[----:B------:R-:W-:Y:S01]  /*a220*/  BAR.SYNC.DEFER_BLOCKING 0x0 ;  /* 0x0000000000007b1d */ /* 0x000fe20000010000 */
[-C--:B------:R-:W-:Y:S02]  /*a230*/  ISETP.GE.AND P6, PT, R14, R193.reuse, PT ;  /* 0x000000c10e00720c */ /* 0x080fe40003fc6270 */
[----:B------:R-:W-:-:S02]  /*a240*/  ISETP.GE.AND P5, PT, R13, R193, PT ;  /* 0x000000c10d00720c */ /* 0x000fc40003fa6270 */
[----:B------:R-:W-:Y:S02]  /*a250*/  ISETP.GE.AND P4, PT, R12, R193, PT ;  /* 0x000000c10c00720c */ /* 0x000fe40003f86270 */
[C---:B------:R-:W-:Y:S02]  /*a260*/  IADD3 R11, R190.reuse, 0x69, RZ ;  /* 0x00000069be0b7810 */ /* 0x040fe40007ffe0ff */
[C---:B------:R-:W-:Y:S02]  /*a270*/  IADD3 R10, R190.reuse, 0x70, RZ ;  /* 0x00000070be0a7810 */ /* 0x040fe40007ffe0ff */
[----:B------:R-:W-:Y:S02]  /*a280*/  IADD3 R9, R190, 0x71, RZ ;  /* 0x00000071be097810 */ /* 0x000fe40007ffe0ff */
[----:B------:R-:W-:Y:S02]  /*a290*/  FSEL R153, R136, -INF , !P6 ;  /* 0xff80000088997808 */ /* 0x000fe40007000000 */
[----:B------:R-:W-:-:S02]  /*a2a0*/  FSEL R149, R137, -INF , !P5 ;  /* 0xff80000089957808 */ /* 0x000fc40006800000 */
[----:B------:R-:W-:Y:S02]  /*a2b0*/  FSEL R145, R64, -INF , !P4 ;  /* 0xff80000040917808 */ /* 0x000fe40006000000 */
[----:B------:R-:W-:Y:S02]  /*a2c0*/  IADD3 R8, R190, 0x78, RZ ;  /* 0x00000078be087810 */ /* 0x000fe40007ffe0ff */
[-C--:B------:R-:W-:Y:S02]  /*a2d0*/  ISETP.GE.AND P6, PT, R11, R193.reuse, PT ;  /* 0x000000c10b00720c */ /* 0x080fe40003fc6270 */
[-C--:B------:R-:W-:Y:S02]  /*a2e0*/  ISETP.GE.AND P5, PT, R10, R193.reuse, PT ;  /* 0x000000c10a00720c */ /* 0x080fe40003fa6270 */
[----:B------:R-:W-:Y:S02]  /*a2f0*/  ISETP.GE.AND P4, PT, R9, R193, PT ;  /* 0x000000c10900720c */ /* 0x000fe40003f86270 */
[----:B------:R-:W-:-:S02]  /*a300*/  IADD3 R190, R190, 0x79, RZ ;  /* 0x00000079bebe7810 */ /* 0x000fc40007ffe0ff */
[----:B------:R-:W-:Y:S02]  /*a310*/  FSEL R141, R65, -INF , !P6 ;  /* 0xff800000418d7808 */ /* 0x000fe40007000000 */
[----:B------:R-:W-:Y:S02]  /*a320*/  FSEL R53, R60, -INF , !P5 ;  /* 0xff8000003c357808 */ /* 0x000fe40006800000 */
[----:B------:R-:W-:Y:S02]  /*a330*/  FSEL R52, R61, -INF , !P4 ;  /* 0xff8000003d347808 */ /* 0x000fe40006000000 */
[-C--:B------:R-:W-:Y:S02]  /*a340*/  ISETP.GE.AND P6, PT, R8, R193.reuse, PT ;  /* 0x000000c10800720c */ /* 0x080fe40003fc6270 */
[----:B------:R-:W-:Y:S02]  /*a350*/  ISETP.GE.AND P5, PT, R190, R193, PT ;  /* 0x000000c1be00720c */ /* 0x000fe40003fa6270 */
[----:B------:R-:W-:-:S02]  /*a360*/  ISETP.GE.AND P4, PT, R41, R192, PT ;  /* 0x000000c02900720c */ /* 0x000fc40003f86270 */
[----:B------:R-:W-:Y:S02]  /*a370*/  FSEL R43, R56, -INF , !P6 ;  /* 0xff800000382b7808 */ /* 0x000fe40007000000 */
[----:B------:R-:W-:Y:S02]  /*a380*/  FSEL R41, R57, -INF , !P5 ;  /* 0xff80000039297808 */ /* 0x000fe40006800000 */
[----:B------:R-:W-:Y:S02]  /*a390*/  FSEL R148, R6, -INF , !P4 ;  /* 0xff80000006947808 */ /* 0x000fe40006000000 */
[-C--:B------:R-:W-:Y:S02]  /*a3a0*/  ISETP.GE.AND P6, PT, R40, R192.reuse, PT ;  /* 0x000000c02800720c */ /* 0x080fe40003fc6270 */
[-C--:B------:R-:W-:Y:S02]  /*a3b0*/  ISETP.GE.AND P5, PT, R35, R192.reuse, PT ;  /* 0x000000c02300720c */ /* 0x080fe40003fa6270 */
        /* <DEDUP_REMOVED lines=39> */
[----:B------:R-:W-:Y:S01]  /*a630*/  FSEL R42, R59, -INF , !P4 ;  /* 0xff8000003b2a7808 */ /* 0x000fe20006000000 */
[----:B------:R-:W-:Y:S05]  /*a640*/  @!P3 BRA `(.L_x_740) ;  /* 0x00000d200000b947 */ /* 0x000fea0003800000 */
[----:B------:R-:W-:Y:S05]  /*a650*/  @!P0 BRA `(.L_x_741) ;  /* 0x000003b000008947 */ /* 0x000fea0003800000 */
[----:B------:R-:W1:Y:S01]  /*a660*/  I2F.RP R6, R135 ;  /* 0x0000008700067306 */ /* 0x000e620000209400 */
[----:B------:R-:W-:-:S05]  /*a670*/  IMAD.SHL.U32 R5, R215, 0x80, RZ ;  /* 0x00000080d7057824 */ /* 0x000fca00078e00ff */
[----:B------:R-:W-:Y:S02]  /*a680*/  IABS R7, R5 ;  /* 0x0000000500077213 */ /* 0x000fe40000000000 */
[C---:B------:R-:W-:Y:S02]  /*a690*/  IADD3 R9, R5.reuse, -0x80, RZ ;  /* 0xffffff8005097810 */ /* 0x040fe40007ffe0ff */
[----:B------:R-:W-:Y:S01]  /*a6a0*/  LOP3.LUT R5, R5, c[0x0][0x2d0], RZ, 0x3c, !PT ;  /* 0x0000b40005057a12 */ /* 0x000fe200078e3cff */
[----:B-1----:R-:W1:Y:S02]  /*a6b0*/  MUFU.RCP R10, R6 ;  /* 0x00000006000a7308 */ /* 0x002e640000001000 */
[----:B-1----:R-:W-:Y:S02]  /*a6c0*/  IADD3 R10, R10, 0xffffffe, RZ ;  /* 0x0ffffffe0a0a7810 */ /* 0x002fe40007ffe0ff */
[----:B------:R-:W-:-:S04]  /*a6d0*/  IABS R6, R9 ;  /* 0x0000000900067213 */ /* 0x000fc80000000000 */
[----:B------:R-:W1:Y:S01]  /*a6e0*/  F2I.FTZ.U32.TRUNC.NTZ R11, R10 ;  /* 0x0000000a000b7305 */ /* 0x000e62000021f000 */
[----:B------:R-:W-:Y:S01]  /*a6f0*/  LOP3.LUT R9, R9, c[0x0][0x2d0], RZ, 0x3c, !PT ;  /* 0x0000b40009097a12 */ /* 0x000fe200078e3cff */
[----:B-1----:R-:W-:Y:S01]  /*a700*/  IMAD.MOV R4, RZ, RZ, -R11 ;  /* 0x000000ffff047224 */ /* 0x002fe200078e0a0b */
[----:B------:R-:W-:-:S03]  /*a710*/  MOV R10, RZ ;  /* 0x000000ff000a7202 */ /* 0x000fc60000000f00 */
[----:B------:R-:W-:-:S04]  /*a720*/  IMAD R4, R4, R135, RZ ;  /* 0x0000008704047224 */ /* 0x000fc800078e02ff */
[----:B------:R-:W-:-:S06]  /*a730*/  IMAD.HI.U32 R4, R11, R4, R10 ;  /* 0x000000040b047227 */ /* 0x000fcc00078e000a */
[----:B------:R-:W-:-:S04]  /*a740*/  IMAD.HI.U32 R10, R4, R7, RZ ;  /* 0x00000007040a7227 */ /* 0x000fc800078e00ff */
[----:B------:R-:W-:Y:S02]  /*a750*/  IMAD.MOV R8, RZ, RZ, -R10 ;  /* 0x000000ffff087224 */ /* 0x000fe400078e0a0a */
[----:B------:R-:W-:-:S04]  /*a760*/  IMAD.HI.U32 R4, R4, R6, RZ ;  /* 0x0000000604047227 */ /* 0x000fc800078e00ff */
[----:B------:R-:W-:Y:S02]  /*a770*/  IMAD R8, R135, R8, R7 ;  /* 0x0000000887087224 */ /* 0x000fe400078e0207 */
[----:B------:R-:W-:-:S03]  /*a780*/  IMAD.MOV R7, RZ, RZ, -R4 ;  /* 0x000000ffff077224 */ /* 0x000fc600078e0a04 */
[C---:B------:R-:W-:Y:S01]  /*a790*/  ISETP.GT.U32.AND P5, PT, R135.reuse, R8, PT ;  /* 0x000000088700720c */ /* 0x040fe20003fa4070 */
[----:B------:R-:W-:-:S05]  /*a7a0*/  IMAD R6, R135, R7, R6 ;  /* 0x0000000787067224 */ /* 0x000fca00078e0206 */
[----:B------:R-:W-:-:S07]  /*a7b0*/  ISETP.GT.U32.AND P4, PT, R135, R6, PT ;  /* 0x000000068700720c */ /* 0x000fce0003f84070 */
[-C--:B------:R-:W-:Y:S02]  /*a7c0*/  @!P5 IADD3 R8, R8, -R135.reuse, RZ ;  /* 0x800000870808d210 */ /* 0x080fe40007ffe0ff */
[----:B------:R-:W-:Y:S02]  /*a7d0*/  @!P5 IADD3 R10, R10, 0x1, RZ ;  /* 0x000000010a0ad810 */ /* 0x000fe40007ffe0ff */
[-C--:B------:R-:W-:Y:S02]  /*a7e0*/  ISETP.GE.U32.AND P3, PT, R8, R135.reuse, PT ;  /* 0x000000870800720c */ /* 0x080fe40003f66070 */
[----:B------:R-:W-:Y:S01]  /*a7f0*/  @!P4 IMAD.IADD R6, R6, 0x1, -R135 ;  /* 0x000000010606c824 */ /* 0x000fe200078e0a87 */
[----:B------:R-:W-:Y:S02]  /*a800*/  ISETP.GE.AND P5, PT, R5, RZ, PT ;  /* 0x000000ff0500720c */ /* 0x000fe40003fa6270 */
[----:B------:R-:W-:Y:S02]  /*a810*/  @!P4 IADD3 R4, R4, 0x1, RZ ;  /* 0x000000010404c810 */ /* 0x000fe40007ffe0ff */
[----:B------:R-:W-:-:S02]  /*a820*/  ISETP.GE.U32.AND P6, PT, R6, R135, PT ;  /* 0x000000870600720c */ /* 0x000fc40003fc6070 */
[----:B------:R-:W-:-:S04]  /*a830*/  ISETP.NE.AND P4, PT, RZ, c[0x0][0x2d0], PT ;  /* 0x0000b400ff007a0c */ /* 0x000fc80003f85270 */
[----:B------:R-:W-:Y:S02]  /*a840*/  @P3 IADD3 R10, R10, 0x1, RZ ;  /* 0x000000010a0a3810 */ /* 0x000fe40007ffe0ff */
[----:B------:R-:W-:Y:S02]  /*a850*/  ISETP.GE.AND P3, PT, R9, RZ, PT ;  /* 0x000000ff0900720c */ /* 0x000fe40003f66270 */
[----:B------:R-:W-:-:S03]  /*a860*/  @!P5 IADD3 R10, -R10, RZ, RZ ;  /* 0x000000ff0a0ad210 */ /* 0x000fc60007ffe1ff */
[----:B------:R-:W-:-:S05]  /*a870*/  @P6 IADD3 R4, R4, 0x1, RZ ;  /* 0x0000000104046810 */ /* 0x000fca0007ffe0ff */
[----:B------:R-:W-:Y:S01]  /*a880*/  IMAD.MOV.U32 R5, RZ, RZ, R4 ;  /* 0x000000ffff057224 */ /* 0x000fe200078e0004 */
[----:B------:R-:W-:-:S03]  /*a890*/  LOP3.LUT R4, RZ, c[0x0][0x2d0], RZ, 0x33, !PT ;  /* 0x0000b400ff047a12 */ /* 0x000fc600078e33ff */
[----:B------:R-:W-:Y:S01]  /*a8a0*/  @!P3 IMAD.MOV R5, RZ, RZ, -R5 ;  /* 0x000000ffff05b224 */ /* 0x000fe200078e0a05 */
[----:B------:R-:W-:-:S04]  /*a8b0*/  SEL R7, R4, R10, !P4 ;  /* 0x0000000a04077207 */ /* 0x000fc80006000000 */
[----:B------:R-:W-:Y:S01]  /*a8c0*/  SEL R4, R4, R5, !P4 ;  /* 0x0000000504047207 */ /* 0x000fe20006000000 */
[----:B------:R-:W-:-:S04]  /*a8d0*/  IMAD.WIDE R12, R7, 0x4, R224 ;  /* 0x00000004070c7825 */ /* 0x000fc800078e02e0 */
[----:B------:R-:W-:Y:S01]  /*a8e0*/  IMAD.WIDE R10, R4, 0x4, R224 ;  /* 0x00000004040a7825 */ /* 0x000fe200078e02e0 */
[----:B------:R-:W2:Y:S04]  /*a8f0*/  LDG.E R5, [R12.64] ;  /* 0x0000000c0c057981 */ /* 0x000ea8000c1e1900 */
[----:B------:R-:W2:Y:S01]  /*a900*/  LDG.E R6, [R10.64] ;  /* 0x0000000c0a067981 */ /* 0x000ea2000c1e1900 */
[----:B------:R-:W-:Y:S01]  /*a910*/  IMAD.IADD R4, R7, 0x1, -R4 ;  /* 0x0000000107047824 */ /* 0x000fe200078e0a04 */
[----:B------:R-:W-:-:S05]  /*a920*/  MOV R7, c[0x0][0x2d0] ;  /* 0x0000b40000077a02 */ /* 0x000fca0000000f00 */
        /* <DEDUP_REMOVED lines=14> */
.L_x_741:
[----:B------:R-:W-:-:S04]  /*aa10*/  LEA R9, -R133, RZ, 0x7 ;  /* 0x000000ff85097211 */ /* 0x000fc800078e39ff */
[----:B------:R-:W-:Y:S02]  /*aa20*/  SHF.R.S32.HI R8, RZ, 0x1f, R9 ;  /* 0x0000001fff087819 */ /* 0x000fe40000011409 */
.L_x_742:
[CC--:B------:R-:W-:Y:S01]  /*aa30*/  @!P1 IADD3 R5, P3, R188.reuse, R9.reuse, RZ ;  /* 0x00000009bc059210 */ /* 0x0c0fe20007f7e0ff */
[----:B------:R1:W-:Y:S01]  /*aa40*/  @P2 STS.128 [R216+0x4000], RZ ;  /* 0x004000ffd8002388 */ /* 0x0003e20000000c00 */
[-C--:B------:R-:W-:Y:S01]  /*aa50*/  @!P1 IADD3 R11, P5, P4, R188, R9.reuse, R211 ;  /* 0x00000009bc0b9210 */ /* 0x080fe20007cbe0d3 */
[----:B------:R-:W-:Y:S01]  /*aa60*/  BSSY B0, `(.L_x_743) ;  /* 0x000008d000007945 */ /* 0x000fe20003800000 */
[----:B------:R-:W-:Y:S01]  /*aa70*/  @!P2 IADD3 R7, P6, R211, R9, RZ ;  /* 0x00000009d307a210 */ /* 0x000fe20007fde0ff */
[----:B------:R-:W-:Y:S01]  /*aa80*/  @!P1 IMAD.X R4, R189, 0x1, R8, P3 ;  /* 0x00000001bd049824 */ /* 0x000fe200018e0608 */
[----:B------:R-:W-:Y:S02]  /*aa90*/  @!P1 LEA R54, P3, R5, c[0x0][0x168], 0x1 ;  /* 0x00005a0005369a11 */ /* 0x000fe400078608ff */
[----:B------:R-:W-:Y:S02]  /*aaa0*/  @!P1 IADD3.X R6, R189, R8, R210, P5, P4 ;  /* 0x00000008bd069210 */ /* 0x000fe40002fe84d2 */
[----:B------:R-:W-:Y:S01]  /*aab0*/  @!P1 LEA.HI.X R55, R5, c[0x0][0x16c], R4, 0x1, P3 ;  /* 0x00005b0005379a11 */ /* 0x000fe200018f0c04 */
[----:B------:R-:W-:Y:S01]  /*aac0*/  @!P2 IMAD.X R4, R210, 0x1, R8, P6 ;  /* 0x00000001d204a824 */ /* 0x000fe200030e0608 */
[----:B------:R-:W-:-:S02]  /*aad0*/  @!P2 LEA R12, P3, R9, R230, 0x1 ;  /* 0x000000e6090ca211 */ /* 0x000fc400078608ff */
[----:B------:R-:W-:Y:S02]  /*aae0*/  @!P1 LEA R32, P5, R11, c[0x0][0x168], 0x1 ;  /* 0x00005a000b209a11 */ /* 0x000fe400078a08ff */
[----:B------:R-:W-:Y:S02]  /*aaf0*/  @!P2 LEA.HI.X R13, R9, R231, R8, 0x1, P3 ;  /* 0x000000e7090da211 */ /* 0x000fe400018f0c08 */
[----:B------:R-:W-:Y:S02]  /*ab00*/  IADD3 R5, P4, P3, R211, R9, R211 ;  /* 0x00000009d3057210 */ /* 0x000fe40007b9e0d3 */
[----:B------:R-:W-:Y:S01]  /*ab10*/  @!P1 LEA.HI.X R33, R11, c[0x0][0x16c], R6, 0x1, P5 ;  /* 0x00005b000b219a11 */ /* 0x000fe200028f0c06 */
[----:B------:R-:W-:Y:S01]  /*ab20*/  @!PT LDS RZ, [RZ] ;  /* 0x00000000fffff984 */ /* 0x000fe20000000800 */
[----:B------:R-:W-:Y:S01]  /*ab30*/  @!PT LDS RZ, [RZ] ;  /* 0x00000000fffff984 */ /* 0x000fe20000000800 */
[----:B------:R-:W-:Y:S01]  /*ab40*/  @!PT LDS RZ, [RZ] ;  /* 0x00000000fffff984 */ /* 0x000fe20000000800 */
[----:B------:R2:W-:Y:S01]  /*ab50*/  @!P2 LDGSTS.E.BYPASS.LTC128B.128 [R216+0x4000], [R12.64] ;  /* 0x040000000cd8afae */ /* 0x0005e2000b901d4c */
[----:B------:R-:W-:Y:S02]  /*ab60*/  @!P2 LEA R34, P6, R7, R230, 0x1 ;  /* 0x000000e60722a211 */ /* 0x000fe400078c08ff */
[----:B------:R-:W-:Y:S01]  /*ab70*/  IADD3.X R6, R210, R8, R210, P4, P3 ;  /* 0x00000008d2067210 */ /* 0x000fe200027e64d2 */
[----:B------:R1:W-:Y:S01]  /*ab80*/  @P1 STS.128 [R216+0x8000], RZ ;  /* 0x008000ffd8001388 */ /* 0x0003e20000000c00 */
[----:B------:R-:W-:-:S02]  /*ab90*/  @!P1 IADD3 R11, P3, R188, R5, RZ ;  /* 0x00000005bc0b9210 */ /* 0x000fc40007f7e0ff */
[----:B------:R-:W-:Y:S01]  /*aba0*/  @!P2 LEA.HI.X R35, R7, R231, R4, 0x1, P6 ;  /* 0x000000e70723a211 */ /* 0x000fe200030f0c04 */
[----:B------:R-:W-:Y:S01]  /*abb0*/  @!PT LDS RZ, [RZ] ;  /* 0x00000000fffff984 */ /* 0x000fe20000000800 */
[----:B------:R-:W-:Y:S01]  /*abc0*/  @!PT LDS RZ, [RZ] ;  /* 0x00000000fffff984 */ /* 0x000fe20000000800 */
[----:B------:R-:W-:Y:S01]  /*abd0*/  @!PT LDS RZ, [RZ] ;  /* 0x00000000fffff984 */ /* 0x000fe20000000800 */
[----:B------:R1:W-:Y:S01]  /*abe0*/  @!P1 LDGSTS.E.BYPASS.LTC128B.128 [R216+0x8000], [R54.64+0x80] ;  /* 0x0800008036d89fae */ /* 0x0003e2000b901d4c */
[----:B------:R-:W-:Y:S01]  /*abf0*/  @!P2 LEA R30, P5, R5, R230, 0x1 ;  /* 0x000000e6051ea211 */ /* 0x000fe200078a08ff */
[--C-:B------:R-:W-:Y:S01]  /*ac00*/  @!P1 IMAD.X R4, R189, 0x1, R6.reuse, P3 ;  /* 0x00000001bd049824 */ /* 0x100fe200018e0606 */
[----:B------:R-:W-:Y:S01]  /*ac10*/  IADD3 R7, P4, R211, R5, RZ ;  /* 0x00000005d3077210 */ /* 0x000fe20007f9e0ff */
[----:B------:R1:W-:Y:S01]  /*ac20*/  @P2 STS.128 [R216+0x4800], RZ ;  /* 0x004800ffd8002388 */ /* 0x0003e20000000c00 */
[----:B------:R-:W-:Y:S02]  /*ac30*/  @!P1 LEA R18, P3, R11, c[0x0][0x168], 0x1 ;  /* 0x00005a000b129a11 */ /* 0x000fe400078608ff */
[--C-:B------:R-:W-:Y:S01]  /*ac40*/  @!P2 LEA.HI.X R31, R5, R231, R6.reuse, 0x1, P5 ;  /* 0x000000e7051fa211 */ /* 0x100fe200028f0c06 */
[----:B------:R-:W-:Y:S01]  /*ac50*/  IMAD.X R6, R210, 0x1, R6, P4 ;  /* 0x00000001d2067824 */ /* 0x000fe200020e0606 */
[----:B------:R-:W-:Y:S01]  /*ac60*/  IADD3 R5, P4, R211, R7, RZ ;  /* 0x00000007d3057210 */ /* 0x000fe20007f9e0ff */
[----:B------:R-:W-:Y:S01]  /*ac70*/  @!PT LDS RZ, [RZ] ;  /* 0x00000000fffff984 */ /* 0x000fe20000000800 */
[----:B------:R-:W-:Y:S01]  /*ac80*/  @!PT LDS RZ, [RZ] ;  /* 0x00000000fffff984 */ /* 0x000fe20000000800 */
[----:B------:R-:W-:Y:S01]  /*ac90*/  @!PT LDS RZ, [RZ] ;  /* 0x00000000fffff984 */ /* 0x000fe20000000800 */
[----:B------:R1:W-:Y:S01]  /*aca0*/  @!P2 LDGSTS.E.BYPASS.LTC128B.128 [R216+0x4800], [R34.64] ;  /* 0x0480000022d8afae */ /* 0x0003e2000b901d4c */
[----:B------:R-:W-:-:S02]  /*acb0*/  @!P1 LEA.HI.X R19, R11, c[0x0][0x16c], R4, 0x1, P3 ;  /* 0x00005b000b139a11 */ /* 0x000fc400018f0c04 */
[----:B------:R-:W-:Y:S01]  /*acc0*/  @!P1 IADD3 R11, P3, R188, R7, RZ ;  /* 0x00000007bc0b9210 */ /* 0x000fe20007f7e0ff */
[--C-:B------:R-:W-:Y:S01]  /*acd0*/  IMAD.X R4, R210, 0x1, R6.reuse, P4 ;  /* 0x00000001d2047824 */ /* 0x100fe200020e0606 */
[----:B------:R-:W-:Y:S01]  /*ace0*/  @!P2 LEA R16, P5, R7, R230, 0x1 ;  /* 0x000000e60710a211 */ /* 0x000fe200078a08ff */
[----:B------:R1:W-:Y:S02]  /*acf0*/  @P1 STS.128 [R216+0x8800], RZ ;  /* 0x008800ffd8001388 */ /* 0x0003e40000000c00 */
[--C-:B------:R-:W-:Y:S01]  /*ad00*/  @!P1 IMAD.X R10, R189, 0x1, R6.reuse, P3 ;  /* 0x00000001bd0a9824 */ /* 0x100fe200018e0606 */
[----:B--2---:R-:W-:Y:S01]  /*ad10*/  @!P1 IADD3 R12, P4, R188, R5, RZ ;  /* 0x00000005bc0c9210 */ /* 0x004fe20007f9e0ff */
[----:B------:R-:W-:Y:S01]  /*ad20*/  @!PT LDS RZ, [RZ] ;  /* 0x00000000fffff984 */ /* 0x000fe20000000800 */
[----:B------:R-:W-:Y:S01]  /*ad30*/  @!PT LDS RZ, [RZ] ;  /* 0x00000000fffff984 */ /* 0x000fe20000000800 */
[----:B------:R-:W-:Y:S01]  /*ad40*/  @!PT LDS RZ, [RZ] ;  /* 0x00000000fffff984 */ /* 0x000fe20000000800 */
[----:B------:R1:W-:Y:S01]  /*ad50*/  @!P1 LDGSTS.E.BYPASS.LTC128B.128 [R216+0x8800], [R32.64+0x80] ;  /* 0x0880008020d89fae */ /* 0x0003e2000b901d4c */
[----:B------:R-:W-:Y:S02]  /*ad60*/  @!P1 LEA R14, P3, R11, c[0x0][0x168], 0x1 ;  /* 0x00005a000b0e9a11 */ /* 0x000fe400078608ff */
[----:B------:R-:W-:Y:S01]  /*ad70*/  @!P2 LEA.HI.X R17, R7, R231, R6, 0x1, P5 ;  /* 0x000000e70711a211 */ /* 0x000fe200028f0c06 */
[----:B------:R-:W-:Y:S01]  /*ad80*/  @!P1 IMAD.X R7, R189, 0x1, R4, P4 ;  /* 0x00000001bd079824 */ /* 0x000fe200020e0604 */
[----:B------:R-:W-:Y:S01]  /*ad90*/  @!P1 LEA.HI.X R15, R11, c[0x0][0x16c], R10, 0x1, P3 ;  /* 0x00005b000b0f9a11 */ /* 0x000fe200018f0c0a */
[----:B------:R1:W-:Y:S01]  /*ada0*/  @P2 STS.128 [R216+0x5000], RZ ;  /* 0x005000ffd8002388 */ /* 0x0003e20000000c00 */
[----:B------:R-:W-:-:S02]  /*adb0*/  @!P1 LEA R58, P4, R12, c[0x0][0x168], 0x1 ;  /* 0x00005a000c3a9a11 */ /* 0x000fc400078808ff */
[----:B------:R-:W-:Y:S01]  /*adc0*/  IADD3 R6, P3, R211, R5, RZ ;  /* 0x00000005d3067210 */ /* 0x000fe20007f7e0ff */
[----:B------:R-:W-:Y:S01]  /*add0*/  @!PT LDS RZ, [RZ] ;  /* 0x00000000fffff984 */ /* 0x000fe20000000800 */
[----:B------:R-:W-:Y:S01]  /*ade0*/  @!PT LDS RZ, [RZ] ;  /* 0x00000000fffff984 */ /* 0x000fe20000000800 */
[----:B------:R-:W-:Y:S01]  /*adf0*/  @!PT LDS RZ, [RZ] ;  /* 0x00000000fffff984 */ /* 0x000fe20000000800 */
[----:B------:R1:W-:Y:S01]  /*ae00*/  @!P2 LDGSTS.E.BYPASS.LTC128B.128 [R216+0x5000], [R30.64] ;  /* 0x050000001ed8afae */ /* 0x0003e2000b901d4c */
[C---:B------:R-:W-:Y:S02]  /*ae10*/  @!P2 LEA R60, P5, R5.reuse, R230, 0x1 ;  /* 0x000000e6053ca211 */ /* 0x040fe400078a08ff */
[----:B------:R-:W-:Y:S01]  /*ae20*/  @!P1 LEA.HI.X R59, R12, c[0x0][0x16c], R7, 0x1, P4 ;  /* 0x00005b000c3b9a11 */ /* 0x000fe200020f0c07 */
[--C-:B------:R-:W-:Y:S01]  /*ae30*/  IMAD.X R7, R210, 0x1, R4.reuse, P3 ;  /* 0x00000001d2077824 */ /* 0x100fe200018e0604 */
[----:B------:R-:W-:Y:S01]  /*ae40*/  @!P2 LEA.HI.X R61, R5, R231, R4, 0x1, P5 ;  /* 0x000000e7053da211 */ /* 0x000fe200028f0c04 */
[----:B------:R1:W-:Y:S01]  /*ae50*/  @P1 STS.128 [R216+0x9000], RZ ;  /* 0x009000ffd8001388 */ /* 0x0003e20000000c00 */
[-C--:B------:R-:W-:Y:S02]  /*ae60*/  IADD3 R5, P3, R211, R6.reuse, RZ ;  /* 0x00000006d3057210 */ /* 0x080fe40007f7e0ff */
[----:B------:R-:W-:Y:S01]  /*ae70*/  @!P1 IADD3 R11, P4, R188, R6, RZ ;  /* 0x00000006bc0b9210 */ /* 0x000fe20007f9e0ff */
[----:B------:R-:W-:Y:S01]  /*ae80*/  @!PT LDS RZ, [RZ] ;  /* 0x00000000fffff984 */ /* 0x000fe20000000800 */
[----:B------:R-:W-:Y:S01]  /*ae90*/  @!PT LDS RZ, [RZ] ;  /* 0x00000000fffff984 */ /* 0x000fe20000000800 */
[----:B------:R-:W-:Y:S01]  /*aea0*/  @!PT LDS RZ, [RZ] ;  /* 0x00000000fffff984 */ /* 0x000fe20000000800 */
[----:B------:R1:W-:Y:S01]  /*aeb0*/  @!P1 LDGSTS.E.BYPASS.LTC128B.128 [R216+0x9000], [R18.64+0x80] ;  /* 0x0900008012d89fae */ /* 0x0003e2000b901d4c */
[----:B------:R-:W-:Y:S01]  /*aec0*/  @!P2 LEA R64, P5, R6, R230, 0x1 ;  /* 0x000000e60640a211 */ /* 0x000fe200078a08ff */
[--C-:B------:R-:W-:Y:S01]  /*aed0*/  IMAD.X R4, R210, 0x1, R7.reuse, P3 ;  /* 0x00000001d2047824 */ /* 0x100fe200018e0607 */
[----:B------:R-:W-:Y:S01]  /*aee0*/  @!P1 IADD3 R12, P3, R188, R5, RZ ;  /* 0x00000005bc0c9210 */ /* 0x000fe20007f7e0ff */
[--C-:B------:R-:W-:Y:S01]  /*aef0*/  @!P1 IMAD.X R10, R189, 0x1, R7.reuse, P4 ;  /* 0x00000001bd0a9824 */ /* 0x100fe200020e0607 */
[----:B------:R-:W-:Y:S01]  /*af00*/  @!P2 LEA.HI.X R65, R6, R231, R7, 0x1, P5 ;  /* 0x000000e70641a211 */ /* 0x000fe200028f0c07 */
[----:B------:R1:W-:Y:S01]  /*af10*/  @P2 STS.128 [R216+0x5800], RZ ;  /* 0x005800ffd8002388 */ /* 0x0003e20000000c00 */
[----:B------:R-:W-:Y:S01]  /*af20*/  @!P1 LEA R62, P4, R11, c[0x0][0x168], 0x1 ;  /* 0x00005a000b3e9a11 */ /* 0x000fe200078808ff */
[----:B------:R-:W-:Y:S01]  /*af30*/  @!P1 IMAD.X R7, R189, 0x1, R4, P3 ;  /* 0x00000001bd079824 */ /* 0x000fe200018e0604 */
[----:B------:R-:W-:Y:S01]  /*af40*/  @!P1 LEA R6, P3, R12, c[0x0][0x168], 0x1 ;  /* 0x00005a000c069a11 */ /* 0x000fe200078608ff */
[----:B------:R-:W-:Y:S01]  /*af50*/  @!PT LDS RZ, [RZ] ;  /* 0x00000000fffff984 */ /* 0x000fe20000000800 */
[----:B------:R-:W-:Y:S01]  /*af60*/  @!PT LDS RZ, [RZ] ;  /* 0x00000000fffff984 */ /* 0x000fe20000000800 */
[----:B------:R-:W-:Y:S01]  /*af70*/  @!PT LDS RZ, [RZ] ;  /* 0x00000000fffff984 */ /* 0x000fe20000000800 */
[----:B------:R2:W-:Y:S01]  /*af80*/  @!P2 LDGSTS.E.BYPASS.LTC128B.128 [R216+0x5800], [R16.64] ;  /* 0x0580000010d8afae */ /* 0x0005e2000b901d4c */
[----:B------:R-:W-:-:S02]  /*af90*/  @!P1 LEA.HI.X R63, R11, c[0x0][0x16c], R10, 0x1, P4 ;  /* 0x00005b000b3f9a11 */ /* 0x000fc400020f0c0a */
[----:B------:R-:W-:Y:S01]  /*afa0*/  @!P1 LEA.HI.X R7, R12, c[0x0][0x16c], R7, 0x1, P3 ;  /* 0x00005b000c079a11 */ /* 0x000fe200018f0c07 */
[----:B------:R1:W-:Y:S01]  /*afb0*/  @P1 STS.128 [R216+0x9800], RZ ;  /* 0x009800ffd8001388 */ /* 0x0003e20000000c00 */
[----:B------:R-:W-:Y:S02]  /*afc0*/  @!P2 LEA R12, P4, R5, R230, 0x1 ;  /* 0x000000e6050ca211 */ /* 0x000fe400078808ff */
[----:B------:R-:W-:Y:S01]  /*afd0*/  IADD3 R11, P3, R211, R5, RZ ;  /* 0x00000005d30b7210 */ /* 0x000fe20007f7e0ff */
[----:B------:R-:W-:Y:S01]  /*afe0*/  @!PT LDS RZ, [RZ] ;  /* 0x00000000fffff984 */ /* 0x000fe20000000800 */
[----:B------:R-:W-:Y:S01]  /*aff0*/  @!PT LDS RZ, [RZ] ;  /* 0x00000000fffff984 */ /* 0x000fe20000000800 */
[----:B------:R-:W-:Y:S01]  /*b000*/  @!PT LDS RZ, [RZ] ;  /* 0x00000000fffff984 */ /* 0x000fe20000000800 */
[----:B------:R1:W-:Y:S01]  /*b010*/  @!P1 LDGSTS.E.BYPASS.LTC128B.128 [R216+0x9800], [R14.64+0x80] ;  /* 0x098000800ed89fae */ /* 0x0003e2000b901d4c */
[----:B------:R-:W-:-:S03]  /*b020*/  @!P2 LEA.HI.X R13, R5, R231, R4, 0x1, P4 ;  /* 0x000000e7050da211 */ /* 0x000fc600020f0c04 */
[----:B------:R1:W-:Y:S01]  /*b030*/  @P2 STS.128 [R216+0x6000], RZ ;  /* 0x006000ffd8002388 */ /* 0x0003e20000000c00 */
[----:B------:R-:W-:-:S03]  /*b040*/  IMAD.X R4, R210, 0x1, R4, P3 ;  /* 0x00000001d2047824 */ /* 0x000fc600018e0604 */
        /* <DEDUP_REMOVED lines=8> */
[----:B------:R1:W-:Y:S01]  /*b0d0*/  @!P1 LDGSTS.E.BYPASS.LTC128B.128 [R216+0xa000], [R58.64+0x80] ;  /* 0x0a0000803ad89fae */ /* 0x0003e2000b901d4c */
[----:B--2---:R-:W-:-:S03]  /*b0e0*/  @!P2 LEA R16, P3, R11, R230, 0x1 ;  /* 0x000000e60b10a211 */ /* 0x004fc600078608ff */
[----:B------:R1:W-:Y:S01]  /*b0f0*/  @P2 STS.128 [R216+0x6800], RZ ;  /* 0x006800ffd8002388 */ /* 0x0003e20000000c00 */
[----:B------:R-:W-:-:S03]  /*b100*/  @!P2 LEA.HI.X R17, R11, R231, R4, 0x1, P3 ;  /* 0x000000e70b11a211 */ /* 0x000fc600018f0c04 */
        /* <DEDUP_REMOVED lines=34> */
.L_x_744:
[----:B------:R-:W-:Y:S05]  /*b330*/  BSYNC B0 ;  /* 0x0000000000007941 */ /* 0x000fea0003800000 */
.L_x_743:
[----:B------:R-:W0:Y:S01]  /*b340*/  LDGDEPBAR ;  /* 0x00000000000079af */ /* 0x000e220000000000 */
[----:B------:R-:W-:-:S04]  /*b350*/  LEA R230, P1, R9, R230, 0x1 ;  /* 0x000000e609e67211 */ /* 0x000fc800078208ff */
[----:B------:R-:W-:Y:S02]  /*b360*/  LEA.HI.X R231, R9, R231, R8, 0x1, P1 ;  /* 0x000000e709e77211 */ /* 0x000fe400008f0c08 */
.L_x_740:
[----:B------:R-:W-:Y:S01]  /*b370*/  FMNMX.FTZ R4, R132, R51, !PT ;  /* 0x0000003384047209 */ /* 0x000fe20007810000 */
[----:B-1----:R-:W-:Y:S01]  /*b380*/  LDSM.16.MT88.4 R12, [R200+0xc000] ;  /* 0x00c00000c80c783b */ /* 0x002fe20000004200 */
[----:B------:R-:W-:Y:S02]  /*b390*/  FMNMX.FTZ R7, R3, R26, !PT ;  /* 0x0000001a03077209 */ /* 0x000fe40007810000 */
[----:B------:R-:W-:Y:S01]  /*b3a0*/  FMNMX.FTZ R4, R47, R4, !PT ;  /* 0x000000042f047209 */ /* 0x000fe20007810000 */
[----:B------:R-:W-:Y:S01]  /*b3b0*/  LDSM.16.MT88.4 R8, [R198+0xc000] ;  /* 0x00c00000c608783b */ /* 0x000fe20000004200 */
[----:B------:R-:W-:Y:S02]  /*b3c0*/  FMNMX.FTZ R7, R2, R7, !PT ;  /* 0x0000000702077209 */ /* 0x000fe40007810000 */
[----:B------:R-:W-:Y:S01]  /*b3d0*/  FMNMX.FTZ R4, R45, R4, !PT ;  /* 0x000000042d047209 */ /* 0x000fe20007810000 */
[----:B------:R-:W-:Y:S01]  /*b3e0*/  LDSM.16.MT88.4 R16, [R197+0xc000] ;  /* 0x00c00000c510783b */ /* 0x000fe20000004200 */
        /* <DEDUP_REMOVED lines=58> */
[----:B------:R-:W-:-:S03]  /*b790*/  FMNMX.FTZ R7, R42, R7, !PT ;  /* 0x000000072a077209 */ /* 0x000fc60007810000 */
[----:B------:R-:W1:Y:S04]  /*b7a0*/  SHFL.BFLY PT, R5, R6, 0x2, 0x1f ;  /* 0x0c401f0006057f89 */ /* 0x000e6800000e0000 */
[----:B------:R-:W2:Y:S01]  /*b7b0*/  SHFL.BFLY PT, R4, R7, 0x2, 0x1f ;  /* 0x0c401f0007047f89 */ /* 0x000ea200000e0000 */
[----:B-1----:R-:W-:Y:S02]  /*b7c0*/  FMNMX.FTZ R5, R6, R5, !PT ;  /* 0x0000000506057209 */ /* 0x002fe40007810000 */
[----:B--2---:R-:W-:-:S03]  /*b7d0*/  FMNMX.FTZ R4, R7, R4, !PT ;  /* 0x0000000407047209 */ /* 0x004fc60007810000 */
[----:B------:R-:W1:Y:S04]  /*b7e0*/  SHFL.BFLY PT, R34, R5, 0x1, 0x1f ;  /* 0x0c201f0005227f89 */ /* 0x000e6800000e0000 */
[----:B------:R-:W2:Y:S01]  /*b7f0*/  SHFL.BFLY PT, R33, R4, 0x1, 0x1f ;  /* 0x0c201f0004217f89 */ /* 0x000ea200000e0000 */
[----:B-1----:R-:W-:-:S04]  /*b800*/  FMNMX.FTZ R34, R5, R34, !PT ;  /* 0x0000002205227209 */ /* 0x002fc80007810000 */
[C---:B------:R-:W-:Y:S01]  /*b810*/  FSETP.NEU.FTZ.AND P2, PT, R34.reuse, -INF , PT ;  /* 0xff8000002200780b */ /* 0x040fe20003f5d000 */
[----:B------:R-:W-:Y:S01]  /*b820*/  FMUL.FTZ R60, R34, c[0x0][0x23c] ;  /* 0x00008f00223c7a20 */ /* 0x000fe20000410000 */
[----:B--2---:R-:W-:Y:S02]  /*b830*/  FMNMX.FTZ R33, R4, R33, !PT ;  /* 0x0000002104217209 */ /* 0x004fe40007810000 */
[----:B------:R-:W-:Y:S02]  /*b840*/  FSEL R5, R34, RZ, P2 ;  /* 0x000000ff22057208 */ /* 0x000fe40001000000 */
[----:B------:R-:W-:Y:S02]  /*b850*/  FSEL R60, R60, RZ, P2 ;  /* 0x000000ff3c3c7208 */ /* 0x000fe40001000000 */
[----:B------:R-:W-:Y:S01]  /*b860*/  FSETP.NEU.FTZ.AND P1, PT, R33, -INF , PT ;  /* 0xff8000002100780b */ /* 0x000fe20003f3d000 */
[----:B------:R-:W-:Y:S02]  /*b870*/  FADD.FTZ R4, R132, -R5 ;  /* 0x8000000584047221 */ /* 0x000fe40000010000 */
[----:B------:R-:W-:Y:S01]  /*b880*/  FFMA.FTZ R32, R51, c[0x0][0x23c], -R60 ;  /* 0x00008f0033207a23 */ /* 0x000fe2000001083c */
[C---:B------:R-:W-:Y:S01]  /*b890*/  FSEL R6, R33.reuse, RZ, P1 ;  /* 0x000000ff21067208 */ /* 0x040fe20000800000 */
[----:B------:R-:W-:-:S02]  /*b8a0*/  FMUL.FTZ R51, R33, c[0x0][0x23c] ;  /* 0x00008f0021337a20 */ /* 0x000fc40000410000 */
[----:B------:R-:W-:Y:S02]  /*b8b0*/  FFMA.FTZ R31, R47, c[0x0][0x23c], -R60 ;  /* 0x00008f002f1f7a23 */ /* 0x000fe4000001083c */
[----:B------:R-:W-:Y:S01]  /*b8c0*/  FADD.FTZ R6, R3, -R6 ;  /* 0x8000000603067221 */ /* 0x000fe20000010000 */
[----:B------:R-:W-:Y:S01]  /*b8d0*/  FSEL R51, R51, RZ, P1 ;  /* 0x000000ff33337208 */ /* 0x000fe20000800000 */
[--C-:B------:R-:W-:Y:S01]  /*b8e0*/  FFMA.FTZ R30, R45, c[0x0][0x23c], -R60.reuse ;  /* 0x00008f002d1e7a23 */ /* 0x100fe2000001083c */
[----:B------:R-:W-:Y:S01]  /*b8f0*/  MUFU.EX2 R32, R32 ;  /* 0x0000002000207308 */ /* 0x000fe20000000800 */
[----:B------:R-:W-:Y:S01]  /*b900*/  FFMA.FTZ R29, R29, c[0x0][0x23c], -R60 ;  /* 0x00008f001d1d7a23 */ /* 0x000fe2000001083c */
[----:B------:R-:W-:Y:S01]  /*b910*/  LDSM.16.MT88.4 R44, [R198+0x10800] ;  /* 0x01080000c62c783b */ /* 0x000fe20000004200 */
[--C-:B------:R-:W-:Y:S02]  /*b920*/  FFMA.FTZ R28, R26, c[0x0][0x23c], -R51.reuse ;  /* 0x00008f001a1c7a23 */ /* 0x100fe40000010833 */
[----:B------:R-:W-:-:S02]  /*b930*/  FFMA.FTZ R2, R2, c[0x0][0x23c], -R51 ;  /* 0x00008f0002027a23 */ /* 0x000fc40000010833 */
[--C-:B------:R-:W-:Y:S01]  /*b940*/  FFMA.FTZ R0, R0, c[0x0][0x23c], -R51.reuse ;  /* 0x00008f0000007a23 */ /* 0x100fe20000010833 */
[----:B------:R-:W1:Y:S01]  /*b950*/  MUFU.EX2 R31, R31 ;  /* 0x0000001f001f7308 */ /* 0x000e620000000800 */
[----:B------:R-:W-:Y:S02]  /*b960*/  FFMA.FTZ R35, R38, c[0x0][0x23c], -R51 ;  /* 0x00008f0026237a23 */ /* 0x000fe40000010833 */
[----:B------:R-:W-:Y:S02]  /*b970*/  FMUL.FTZ R40, R4, c[0x0][0x23c] ;  /* 0x00008f0004287a20 */ /* 0x000fe40000410000 */
[----:B------:R-:W-:Y:S02]  /*b980*/  FMUL.FTZ R3, R6, c[0x0][0x23c] ;  /* 0x00008f0006037a20 */ /* 0x000fe40000410000 */
[--C-:B------:R-:W-:Y:S01]  /*b990*/  FFMA.FTZ R55, R23, c[0x0][0x23c], -R60.reuse ;  /* 0x00008f0017377a23 */ /* 0x100fe2000001083c */
[----:B------:R-:W-:Y:S01]  /*b9a0*/  MUFU.EX2 R30, R30 ;  /* 0x0000001e001e7308 */ /* 0x000fe20000000800 */
[----:B------:R-:W-:-:S02]  /*b9b0*/  FFMA.FTZ R62, R21, c[0x0][0x23c], -R60 ;  /* 0x00008f00153e7a23 */ /* 0x000fc4000001083c */
[--C-:B------:R-:W-:Y:S02]  /*b9c0*/  FFMA.FTZ R64, R22, c[0x0][0x23c], -R51.reuse ;  /* 0x00008f0016407a23 */ /* 0x100fe40000010833 */
[--C-:B------:R-:W-:Y:S02]  /*b9d0*/  FFMA.FTZ R63, R20, c[0x0][0x23c], -R51.reuse ;  /* 0x00008f00143f7a23 */ /* 0x100fe40000010833 */
[----:B------:R-:W-:Y:S01]  /*b9e0*/  LDSM.16.MT88.4 R20, [R198+0xc800] ;  /* 0x00c80000c614783b */ /* 0x000fe20000004200 */
[----:B------:R-:W2:Y:S01]  /*b9f0*/  MUFU.EX2 R29, R29 ;  /* 0x0000001d001d7308 */ /* 0x000ea20000000800 */
[----:B-1----:R-:W-:Y:S01]  /*ba00*/  F2FP.BF16.PACK_AB R4, R31, R32 ;  /* 0x000000201f04723e */ /* 0x002fe200000010ff */
[--C-:B------:R-:W-:Y:S02]  /*ba10*/  FFMA.FTZ R54, R27, c[0x0][0x23c], -R60.reuse ;  /* 0x00008f001b367a23 */ /* 0x100fe4000001083c */
[----:B------:R-:W-:Y:S02]  /*ba20*/  FFMA.FTZ R61, R25, c[0x0][0x23c], -R60 ;  /* 0x00008f00193d7a23 */ /* 0x000fe4000001083c */
[----:B------:R-:W-:-:S02]  /*ba30*/  FFMA.FTZ R65, R24, c[0x0][0x23c], -R51 ;  /* 0x00008f0018417a23 */ /* 0x000fc40000010833 */
[----:B------:R-:W-:Y:S01]  /*ba40*/  MUFU.EX2 R28, R28 ;  /* 0x0000001c001c7308 */ /* 0x000fe20000000800 */
[--C-:B------:R-:W-:Y:S01]  /*ba50*/  FFMA.FTZ R66, R36, c[0x0][0x23c], -R51.reuse ;  /* 0x00008f0024427a23 */ /* 0x100fe20000010833 */
[----:B------:R-:W-:Y:S01]  /*ba60*/  LDSM.16.MT88.4 R24, [R200+0xc800] ;  /* 0x00c80000c818783b */ /* 0x000fe20000004200 */
[--C-:B------:R-:W-:Y:S02]  /*ba70*/  FFMA.FTZ R67, R37, c[0x0][0x23c], -R60.reuse ;  /* 0x00008f0025437a23 */ /* 0x100fe4000001083c */
[----:B------:R-:W-:Y:S02]  /*ba80*/  FFMA.FTZ R132, R39, c[0x0][0x23c], -R60 ;  /* 0x00008f0027847a23 */ /* 0x000fe4000001083c */
[----:B------:R-:W-:Y:S01]  /*ba90*/  LDSM.16.MT88.4 R36, [R197+0x10800] ;  /* 0x01080000c524783b */ /* 0x000fe20000004200 */
[----:B------:R-:W1:Y:S01]  /*baa0*/  MUFU.EX2 R2, R2 ;  /* 0x0000000200027308 */ /* 0x000e620000000800 */
[----:B--2---:R-:W-:Y:S01]  /*bab0*/  F2FP.BF16.PACK_AB R6, R29, R30 ;  /* 0x0000001e1d06723e */ /* 0x004fe200000010ff */
[----:B------:R-:W-:-:S02]  /*bac0*/  FFMA.FTZ R142, R56, c[0x0][0x23c], -R51 ;  /* 0x00008f00388e7a23 */ /* 0x000fc40000010833 */
[--C-:B------:R-:W-:Y:S01]  /*bad0*/  FFMA.FTZ R135, R227, c[0x0][0x23c], -R60.reuse ;  /* 0x00008f00e3877a23 */ /* 0x100fe2000001083c */
[----:B------:R-:W-:Y:S01]  /*bae0*/  LDSM.16.MT88.4 R56, [R197+0x11000] ;  /* 0x01100000c538783b */ /* 0x000fe20000004200 */
[--C-:B------:R-:W-:Y:S02]  /*baf0*/  FFMA.FTZ R134, R187, c[0x0][0x23c], -R60.reuse ;  /* 0x00008f00bb867a23 */ /* 0x100fe4000001083c */
[----:B------:R-:W-:Y:S01]  /*bb00*/  MUFU.EX2 R0, R0 ;  /* 0x0000000000007308 */ /* 0x000fe20000000800 */
[--C-:B------:R-:W-:Y:S02]  /*bb10*/  FFMA.FTZ R137, R180, c[0x0][0x23c], -R51.reuse ;  /* 0x00008f00b4897a23 */ /* 0x100fe40000010833 */
[--C-:B------:R-:W-:Y:S02]  /*bb20*/  FFMA.FTZ R140, R178, c[0x0][0x23c], -R51.reuse ;  /* 0x00008f00b28c7a23 */ /* 0x100fe40000010833 */
[----:B------:R-:W-:Y:S02]  /*bb30*/  FFMA.FTZ R139, R148, c[0x0][0x23c], -R51 ;  /* 0x00008f00948b7a23 */ /* 0x000fe40000010833 */
[--C-:B------:R-:W-:Y:S01]  /*bb40*/  FFMA.FTZ R143, R185, c[0x0][0x23c], -R60.reuse ;  /* 0x00008f00b98f7a23 */ /* 0x100fe2000001083c */
[----:B------:R-:W2:Y:S01]  /*bb50*/  MUFU.EX2 R35, R35 ;  /* 0x0000002300237308 */ /* 0x000ea20000000800 */
[----:B-1----:R-:W-:Y:S01]  /*bb60*/  F2FP.BF16.PACK_AB R5, R2, R28 ;  /* 0x0000001c0205723e */ /* 0x002fe200000010ff */
[----:B------:R-:W-:-:S02]  /*bb70*/  FFMA.FTZ R148, R183, c[0x0][0x23c], -R60 ;  /* 0x00008f00b7947a23 */ /* 0x000fc4000001083c */
[--C-:B------:R-:W-:Y:S02]  /*bb80*/  FFMA.FTZ R150, R181, c[0x0][0x23c], -R60.reuse ;  /* 0x00008f00b5967a23 */ /* 0x100fe4000001083c */
[--C-:B------:R-:W-:Y:S02]  /*bb90*/  FFMA.FTZ R147, R179, c[0x0][0x23c], -R60.reuse ;  /* 0x00008f00b3937a23 */ /* 0x100fe4000001083c */
[----:B------:R-:W1:Y:S01]  /*bba0*/  MUFU.EX2 R40, R40 ;  /* 0x0000002800287308 */ /* 0x000e620000000800 */
[--C-:B------:R-:W-:Y:S02]  /*bbb0*/  FFMA.FTZ R151, R176, c[0x0][0x23c], -R51.reuse ;  /* 0x00008f00b0977a23 */ /* 0x100fe40000010833 */
[--C-:B------:R-:W-:Y:S02]  /*bbc0*/  FFMA.FTZ R160, R160, c[0x0][0x23c], -R51.reuse ;  /* 0x00008f00a0a07a23 */ /* 0x100fe40000010833 */
[--C-:B------:R-:W-:Y:S02]  /*bbd0*/  FFMA.FTZ R155, R174, c[0x0][0x23c], -R51.reuse ;  /* 0x00008f00ae9b7a23 */ /* 0x100fe40000010833 */
[----:B------:R-:W-:Y:S01]  /*bbe0*/  FFMA.FTZ R162, R162, c[0x0][0x23c], -R51 ;  /* 0x00008f00a2a27a23 */ /* 0x000fe20000010833 */
[----:B------:R-:W3:Y:S01]  /*bbf0*/  MUFU.EX2 R3, R3 ;  /* 0x0000000300037308 */ /* 0x000ee20000000800 */
[----:B--2---:R-:W-:Y:S01]  /*bc00*/  F2FP.BF16.PACK_AB R7, R35, R0 ;  /* 0x000000002307723e */ /* 0x004fe200000010ff */
[----:B------:R-:W-:-:S02]  /*bc10*/  FFMA.FTZ R176, R169, c[0x0][0x23c], -R60 ;  /* 0x00008f00a9b07a23 */ /* 0x000fc4000001083c */
[--C-:B------:R-:W-:Y:S02]  /*bc20*/  FFMA.FTZ R159, R177, c[0x0][0x23c], -R60.reuse ;  /* 0x00008f00b19f7a23 */ /* 0x100fe4000001083c */
[----:B------:R-:W-:Y:S02]  /*bc30*/  FFMA.FTZ R174, R171, c[0x0][0x23c], -R60 ;  /* 0x00008f00abae7a23 */ /* 0x000fe4000001083c */
[-C--:B-1----:R-:W-:Y:S01]  /*bc40*/  FMUL.FTZ R128, R128, R40.reuse ;  /* 0x0000002880807220 */ /* 0x082fe20000410000 */
[----:B------:R-:W-:Y:S01]  /*bc50*/  MUFU.EX2 R54, R54 ;  /* 0x0000003600367308 */ /* 0x000fe20000000800 */
[-C--:B------:R-:W-:Y:S02]  /*bc60*/  FMUL.FTZ R129, R129, R40.reuse ;  /* 0x0000002881817220 */ /* 0x080fe40000410000 */
[-C--:B------:R-:W-:Y:S02]  /*bc70*/  FMUL.FTZ R68, R68, R40.reuse ;  /* 0x0000002844447220 */ /* 0x080fe40000410000 */
[----:B------:R-:W-:-:S02]  /*bc80*/  FMUL.FTZ R69, R69, R40 ;  /* 0x0000002845457220 */ /* 0x000fc40000410000 */
[-C--:B---3--:R-:W-:Y:S01]  /*bc90*/  FMUL.FTZ R130, R130, R3.reuse ;  /* 0x0000000382827220 */ /* 0x088fe20000410000 */
[----:B------:R-:W1:Y:S01]  /*bca0*/  MUFU.EX2 R61, R61 ;  /* 0x0000003d003d7308 */ /* 0x000e620000000800 */
[-C--:B------:R-:W-:Y:S02]  /*bcb0*/  FMUL.FTZ R131, R131, R3.reuse ;  /* 0x0000000383837220 */ /* 0x080fe40000410000 */
[-C--:B------:R-:W-:Y:S02]  /*bcc0*/  FMUL.FTZ R70, R70, R3.reuse ;  /* 0x0000000346467220 */ /* 0x080fe40000410000 */
[-C--:B------:R-:W-:Y:S02]  /*bcd0*/  FMUL.FTZ R71, R71, R3.reuse ;  /* 0x0000000347477220 */ /* 0x080fe40000410000 */
[-C--:B------:R-:W-:Y:S01]  /*bce0*/  FMUL.FTZ R72, R72, R40.reuse ;  /* 0x0000002848487220 */ /* 0x080fe20000410000 */
[----:B------:R-:W-:Y:S01]  /*bcf0*/  HMMA.16816.F32.BF16 R128, R4, R12, R128 ;  /* 0x0000000c0480723c */ /* 0x000fe20000041880 */
[----:B------:R-:W-:Y:S01]  /*bd00*/  FMUL.FTZ R73, R73, R40 ;  /* 0x0000002849497220 */ /* 0x000fe20000410000 */
[----:B------:R-:W-:Y:S01]  /*bd10*/  MUFU.EX2 R55, R55 ;  /* 0x0000003700377308 */ /* 0x000fe20000000800 */
[----:B------:R-:W-:-:S02]  /*bd20*/  FMUL.FTZ R74, R74, R3 ;  /* 0x000000034a4a7220 */ /* 0x000fc40000410000 */
[-C--:B------:R-:W-:Y:S02]  /*bd30*/  FMUL.FTZ R75, R75, R3.reuse ;  /* 0x000000034b4b7220 */ /* 0x080fe40000410000 */
[-C--:B------:R-:W-:Y:S01]  /*bd40*/  FMUL.FTZ R76, R76, R40.reuse ;  /* 0x000000284c4c7220 */ /* 0x080fe20000410000 */
[C---:B------:R-:W-:Y:S01]  /*bd50*/  HMMA.16816.F32.BF16 R68, R4.reuse, R14, R68 ;  /* 0x0000000e0444723c */ /* 0x040fe20000041844 */
[-C--:B------:R-:W-:Y:S01]  /*bd60*/  FMUL.FTZ R77, R77, R40.reuse ;  /* 0x000000284d4d7220 */ /* 0x080fe20000410000 */
[----:B------:R-:W2:Y:S01]  /*bd70*/  LDSM.16.MT88.4 R12, [R196+0xc000] ;  /* 0x00c00000c40c783b */ /* 0x000ea20000004200 */
[-C--:B------:R-:W-:Y:S01]  /*bd80*/  FMUL.FTZ R78, R78, R3.reuse ;  /* 0x000000034e4e7220 */ /* 0x080fe20000410000 */
[----:B------:R-:W-:Y:S01]  /*bd90*/  MUFU.EX2 R62, R62 ;  /* 0x0000003e003e7308 */ /* 0x000fe20000000800 */
[----:B------:R-:W-:Y:S02]  /*bda0*/  FMUL.FTZ R79, R79, R3 ;  /* 0x000000034f4f7220 */ /* 0x000fe40000410000 */
[-C--:B------:R-:W-:Y:S01]  /*bdb0*/  FMUL.FTZ R80, R80, R40.reuse ;  /* 0x0000002850507220 */ /* 0x080fe20000410000 */
[----:B------:R-:W-:Y:S01]  /*bdc0*/  HMMA.16816.F32.BF16 R72, R4, R8, R72 ;  /* 0x000000080448723c */ /* 0x000fe20000041848 */
[----:B------:R-:W-:-:S02]  /*bdd0*/  FMUL.FTZ R81, R81, R40 ;  /* 0x0000002851517220 */ /* 0x000fc40000410000 */
[-C--:B------:R-:W-:Y:S01]  /*bde0*/  FMUL.FTZ R82, R82, R3.reuse ;  /* 0x0000000352527220 */ /* 0x080fe20000410000 */
[----:B------:R-:W-:Y:S01]  /*bdf0*/  MUFU.EX2 R64, R64 ;  /* 0x0000004000407308 */ /* 0x000fe20000000800 */
[-C--:B------:R-:W-:Y:S02]  /*be00*/  FMUL.FTZ R83, R83, R3.reuse ;  /* 0x0000000353537220 */ /* 0x080fe40000410000 */
[-C--:B------:R-:W-:Y:S01]  /*be10*/  FMUL.FTZ R84, R84, R40.reuse ;  /* 0x0000002854547220 */ /* 0x080fe20000410000 */
[----:B------:R-:W-:Y:S01]  /*be20*/  HMMA.16816.F32.BF16 R76, R4, R10, R76 ;  /* 0x0000000a044c723c */ /* 0x000fe2000004184c */
[----:B------:R-:W3:Y:S01]  /*be30*/  LDSM.16.MT88.4 R8, [R200+0x10000] ;  /* 0x01000000c808783b */ /* 0x000ee20000004200 */
[----:B------:R-:W-:Y:S02]  /*be40*/  FMUL.FTZ R85, R85, R40 ;  /* 0x0000002855557220 */ /* 0x000fe40000410000 */
[-C--:B------:R-:W-:Y:S01]  /*be50*/  FMUL.FTZ R86, R86, R3.reuse ;  /* 0x0000000356567220 */ /* 0x080fe20000410000 */
[----:B------:R-:W4:Y:S01]  /*be60*/  MUFU.EX2 R65, R65 ;  /* 0x0000004100417308 */ /* 0x000f220000000800 */
[----:B------:R-:W-:-:S02]  /*be70*/  FMUL.FTZ R87, R87, R3 ;  /* 0x0000000357577220 */ /* 0x000fc40000410000 */
[-C--:B------:R-:W-:Y:S01]  /*be80*/  FMUL.FTZ R88, R88, R40.reuse ;  /* 0x0000002858587220 */ /* 0x080fe20000410000 */
[C---:B------:R-:W-:Y:S01]  /*be90*/  HMMA.16816.F32.BF16 R80, R4.reuse, R16, R80 ;  /* 0x000000100450723c */ /* 0x040fe20000041850 */
[-C--:B------:R-:W-:Y:S02]  /*bea0*/  FMUL.FTZ R89, R89, R40.reuse ;  /* 0x0000002859597220 */ /* 0x080fe40000410000 */
[-C--:B------:R-:W-:Y:S01]  /*beb0*/  FMUL.FTZ R90, R90, R3.reuse ;  /* 0x000000035a5a7220 */ /* 0x080fe20000410000 */
[----:B------:R-:W-:Y:S01]  /*bec0*/  MUFU.EX2 R63, R63 ;  /* 0x0000003f003f7308 */ /* 0x000fe20000000800 */
[-C--:B------:R-:W-:Y:S02]  /*bed0*/  FMUL.FTZ R91, R91, R3.reuse ;  /* 0x000000035b5b7220 */ /* 0x080fe40000410000 */
[-C--:B------:R-:W-:Y:S01]  /*bee0*/  FMUL.FTZ R92, R92, R40.reuse ;  /* 0x000000285c5c7220 */ /* 0x080fe20000410000 */
[----:B------:R-:W-:Y:S01]  /*bef0*/  HMMA.16816.F32.BF16 R84, R4, R18, R84 ;  /* 0x000000120454723c */ /* 0x000fe20000041854 */
[----:B------:R-:W-:Y:S01]  /*bf00*/  FMUL.FTZ R93, R93, R40 ;  /* 0x000000285d5d7220 */ /* 0x000fe20000410000 */
[----:B------:R-:W5:Y:S01]  /*bf10*/  LDSM.16.MT88.4 R16, [R198+0x10000] ;  /* 0x01000000c610783b */ /* 0x000f620000004200 */
[-C--:B------:R-:W-:Y:S01]  /*bf20*/  FMUL.FTZ R94, R94, R3.reuse ;  /* 0x000000035e5e7220 */ /* 0x080fe20000410000 */
[----:B------:R-:W1:Y:S01]  /*bf30*/  MUFU.EX2 R66, R66 ;  /* 0x0000004200427308 */ /* 0x000e620000000800 */
[----:B------:R-:W-:-:S02]  /*bf40*/  FMUL.FTZ R95, R95, R3 ;  /* 0x000000035f5f7220 */ /* 0x000fc40000410000 */
[-C--:B------:R-:W-:Y:S01]  /*bf50*/  FMUL.FTZ R96, R96, R40.reuse ;  /* 0x0000002860607220 */ /* 0x080fe20000410000 */
[C---:B--2---:R-:W-:Y:S01]  /*bf60*/  HMMA.16816.F32.BF16 R88, R4.reuse, R12, R88 ;  /* 0x0000000c0458723c */ /* 0x044fe20000041858 */
[-C--:B------:R-:W-:Y:S02]  /*bf70*/  FMUL.FTZ R97, R97, R40.reuse ;  /* 0x0000002861617220 */ /* 0x080fe40000410000 */
[-C--:B------:R-:W-:Y:S01]  /*bf80*/  FMUL.FTZ R98, R98, R3.reuse ;  /* 0x0000000362627220 */ /* 0x080fe20000410000 */
[----:B------:R-:W-:Y:S01]  /*bf90*/  MUFU.EX2 R67, R67 ;  /* 0x0000004300437308 */ /* 0x000fe20000000800 */
[-C--:B------:R-:W-:Y:S02]  /*bfa0*/  FMUL.FTZ R99, R99, R3.reuse ;  /* 0x0000000363637220 */ /* 0x080fe40000410000 */
[-C--:B------:R-:W-:Y:S01]  /*bfb0*/  FMUL.FTZ R100, R100, R40.reuse ;  /* 0x0000002864647220 */ /* 0x080fe20000410000 */
[----:B------:R-:W-:Y:S01]  /*bfc0*/  HMMA.16816.F32.BF16 R92, R4, R14, R92 ;  /* 0x0000000e045c723c */ /* 0x000fe2000004185c */
[----:B------:R-:W-:Y:S01]  /*bfd0*/  FMUL.FTZ R101, R101, R40 ;  /* 0x0000002865657220 */ /* 0x000fe20000410000 */
[----:B------:R-:W2:Y:S01]  /*bfe0*/  LDSM.16.MT88.4 R12, [R197+0x10000] ;  /* 0x01000000c50c783b */ /* 0x000ea20000004200 */
[-C--:B------:R-:W-:Y:S01]  /*bff0*/  FMUL.FTZ R102, R102, R3.reuse ;  /* 0x0000000366667220 */ /* 0x080fe20000410000 */
[----:B------:R-:W1:Y:S01]  /*c000*/  MUFU.EX2 R132, R132 ;  /* 0x0000008400847308 */ /* 0x000e620000000800 */
[----:B------:R-:W-:-:S02]  /*c010*/  FMUL.FTZ R103, R103, R3 ;  /* 0x0000000367677220 */ /* 0x000fc40000410000 */
[-C--:B------:R-:W-:Y:S01]  /*c020*/  FMUL.FTZ R104, R104, R40.reuse ;  /* 0x0000002868687220 */ /* 0x080fe20000410000 */
[C---:B---3--:R-:W-:Y:S01]  /*c030*/  HMMA.16816.F32.BF16 R96, R4.reuse, R8, R96 ;  /* 0x000000080460723c */ /* 0x048fe20000041860 */
[-C--:B------:R-:W-:Y:S02]  /*c040*/  FMUL.FTZ R105, R105, R40.reuse ;  /* 0x0000002869697220 */ /* 0x080fe40000410000 */
[-C--:B------:R-:W-:Y:S01]  /*c050*/  FMUL.FTZ R106, R106, R3.reuse ;  /* 0x000000036a6a7220 */ /* 0x080fe20000410000 */
[----:B------:R-:W-:Y:S01]  /*c060*/  MUFU.EX2 R135, R135 ;  /* 0x0000008700877308 */ /* 0x000fe20000000800 */
[----:B------:R-:W-:Y:S02]  /*c070*/  FMUL.FTZ R107, R107, R3 ;  /* 0x000000036b6b7220 */ /* 0x000fe40000410000 */
[-C--:B------:R-:W-:Y:S01]  /*c080*/  FMUL.FTZ R124, R124, R40.reuse ;  /* 0x000000287c7c7220 */ /* 0x080fe20000410000 */
[----:B------:R-:W-:Y:S01]  /*c090*/  HMMA.16816.F32.BF16 R100, R4, R10, R100 ;  /* 0x0000000a0464723c */ /* 0x000fe20000041864 */
[----:B------:R-:W3:Y:S01]  /*c0a0*/  LDSM.16.MT88.4 R8, [R196+0x10000] ;  /* 0x01000000c408783b */ /* 0x000ee20000004200 */
[----:B------:R-:W-:-:S02]  /*c0b0*/  FMUL.FTZ R125, R125, R40 ;  /* 0x000000287d7d7220 */ /* 0x000fc40000410000 */
[-C--:B------:R-:W-:Y:S01]  /*c0c0*/  FMUL.FTZ R126, R126, R3.reuse ;  /* 0x000000037e7e7220 */ /* 0x080fe20000410000 */
[----:B------:R-:W-:Y:S01]  /*c0d0*/  MUFU.EX2 R134, R134 ;  /* 0x0000008600867308 */ /* 0x000fe20000000800 */
[-C--:B------:R-:W-:Y:S02]  /*c0e0*/  FMUL.FTZ R127, R127, R3.reuse ;  /* 0x000000037f7f7220 */ /* 0x080fe40000410000 */
[-C--:B------:R-:W-:Y:S01]  /*c0f0*/  FMUL.FTZ R108, R108, R40.reuse ;  /* 0x000000286c6c7220 */ /* 0x080fe20000410000 */
[----:B-----5:R-:W-:Y:S01]  /*c100*/  HMMA.16816.F32.BF16 R104, R4, R16, R104 ;  /* 0x000000100468723c */ /* 0x020fe20000041868 */
[----:B------:R-:W-:Y:S02]  /*c110*/  FMUL.FTZ R109, R109, R40 ;  /* 0x000000286d6d7220 */ /* 0x000fe40000410000 */
[-C--:B------:R-:W-:Y:S01]  /*c120*/  FMUL.FTZ R110, R110, R3.reuse ;  /* 0x000000036e6e7220 */ /* 0x080fe20000410000 */
[----:B------:R-:W-:Y:S01]  /*c130*/  MUFU.EX2 R137, R137 ;  /* 0x0000008900897308 */ /* 0x000fe20000000800 */
[----:B------:R-:W-:-:S02]  /*c140*/  FMUL.FTZ R111, R111, R3 ;  /* 0x000000036f6f7220 */ /* 0x000fc40000410000 */
[-C--:B------:R-:W-:Y:S01]  /*c150*/  FMUL.FTZ R112, R112, R40.reuse ;  /* 0x0000002870707220 */ /* 0x080fe20000410000 */
[C---:B------:R-:W-:Y:S01]  /*c160*/  HMMA.16816.F32.BF16 R124, R4.reuse, R18, R124 ;  /* 0x00000012047c723c */ /* 0x040fe2000004187c */
[-C--:B------:R-:W-:Y:S01]  /*c170*/  FMUL.FTZ R113, R113, R40.reuse ;  /* 0x0000002871717220 */ /* 0x080fe20000410000 */
[----:B------:R-:W5:Y:S01]  /*c180*/  LDSM.16.MT88.4 R16, [R197+0xc800] ;  /* 0x00c80000c510783b */ /* 0x000f620000004200 */
[-C--:B------:R-:W-:Y:S01]  /*c190*/  FMUL.FTZ R114, R114, R3.reuse ;  /* 0x0000000372727220 */ /* 0x080fe20000410000 */
[----:B------:R-:W1:Y:S01]  /*c1a0*/  MUFU.EX2 R140, R140 ;  /* 0x0000008c008c7308 */ /* 0x000e620000000800 */
[----:B------:R-:W-:Y:S02]  /*c1b0*/  FMUL.FTZ R115, R115, R3 ;  /* 0x0000000373737220 */ /* 0x000fe40000410000 */
[-C--:B------:R-:W-:Y:S01]  /*c1c0*/  FMUL.FTZ R120, R120, R40.reuse ;  /* 0x0000002878787220 */ /* 0x080fe20000410000 */
[----:B--2---:R-:W-:Y:S01]  /*c1d0*/  HMMA.16816.F32.BF16 R108, R4, R12, R108 ;  /* 0x0000000c046c723c */ /* 0x004fe2000004186c */
[----:B------:R-:W-:-:S02]  /*c1e0*/  FMUL.FTZ R121, R121, R40 ;  /* 0x0000002879797220 */ /* 0x000fc40000410000 */
[-C--:B------:R-:W-:Y:S01]  /*c1f0*/  FMUL.FTZ R122, R122, R3.reuse ;  /* 0x000000037a7a7220 */ /* 0x080fe20000410000 */
[----:B------:R-:W-:Y:S01]  /*c200*/  MUFU.EX2 R139, R139 ;  /* 0x0000008b008b7308 */ /* 0x000fe20000000800 */
[-C--:B------:R-:W-:Y:S02]  /*c210*/  FMUL.FTZ R123, R123, R3.reuse ;  /* 0x000000037b7b7220 */ /* 0x080fe40000410000 */
[-C--:B------:R-:W-:Y:S01]  /*c220*/  FMUL.FTZ R116, R116, R40.reuse ;  /* 0x0000002874747220 */ /* 0x080fe20000410000 */
[----:B------:R-:W-:Y:S01]  /*c230*/  HMMA.16816.F32.BF16 R112, R4, R14, R112 ;  /* 0x0000000e0470723c */ /* 0x000fe20000041870 */
[----:B------:R-:W2:Y:S01]  /*c240*/  LDSM.16.MT88.4 R12, [R196+0xc800] ;  /* 0x00c80000c40c783b */ /* 0x000ea20000004200 */
[----:B------:R-:W-:Y:S02]  /*c250*/  FMUL.FTZ R117, R117, R40 ;  /* 0x0000002875757220 */ /* 0x000fe40000410000 */
[-C--:B------:R-:W-:Y:S01]  /*c260*/  FMUL.FTZ R118, R118, R3.reuse ;  /* 0x0000000376767220 */ /* 0x080fe20000410000 */
[----:B------:R-:W1:Y:S01]  /*c270*/  MUFU.EX2 R142, R142 ;  /* 0x0000008e008e7308 */ /* 0x000e620000000800 */
[----:B------:R-:W-:-:S02]  /*c280*/  FMUL.FTZ R119, R119, R3 ;  /* 0x0000000377777220 */ /* 0x000fc40000410000 */
[C---:B---3--:R-:W-:Y:S01]  /*c290*/  HMMA.16816.F32.BF16 R120, R4.reuse, R8, R120 ;  /* 0x000000080478723c */ /* 0x048fe20000041878 */
[--C-:B------:R-:W-:Y:S02]  /*c2a0*/  FFMA.FTZ R163, R175, c[0x0][0x23c], -R60.reuse ;  /* 0x00008f00afa37a23 */ /* 0x100fe4000001083c */
[--C-:B------:R-:W-:Y:S02]  /*c2b0*/  FFMA.FTZ R169, R170, c[0x0][0x23c], -R51.reuse ;  /* 0x00008f00aaa97a23 */ /* 0x100fe40000010833 */
[----:B------:R-:W3:Y:S01]  /*c2c0*/  MUFU.EX2 R143, R143 ;  /* 0x0000008f008f7308 */ /* 0x000ee20000000800 */
[----:B------:R-:W-:Y:S02]  /*c2d0*/  FFMA.FTZ R168, R168, c[0x0][0x23c], -R51 ;  /* 0x00008f00a8a87a23 */ /* 0x000fe40000010833 */
[----:B------:R-:W-:Y:S01]  /*c2e0*/  HMMA.16816.F32.BF16 R116, R4, R10, R116 ;  /* 0x0000000a0474723c */ /* 0x000fe20000041874 */
[----:B------:R-:W2:Y:S01]  /*c2f0*/  LDSM.16.MT88.4 R8, [R200+0x10800] ;  /* 0x01080000c808783b */ /* 0x000ea20000004200 */
[----:B------:R-:W-:-:S02]  /*c300*/  FFMA.FTZ R161, R161, c[0x0][0x23c], -R60 ;  /* 0x00008f00a1a17a23 */ /* 0x000fc4000001083c */
[--C-:B------:R-:W-:Y:S01]  /*c310*/  FFMA.FTZ R156, R156, c[0x0][0x23c], -R51.reuse ;  /* 0x00008f009c9c7a23 */ /* 0x100fe20000010833 */
[----:B------:R-:W2:Y:S01]  /*c320*/  MUFU.EX2 R148, R148 ;  /* 0x0000009400947308 */ /* 0x000ea20000000800 */
[--C-:B------:R-:W-:Y:S01]  /*c330*/  FFMA.FTZ R154, R154, c[0x0][0x23c], -R51.reuse ;  /* 0x00008f009a9a7a23 */ /* 0x100fe20000010833 */
[----:B-1----:R-:W-:Y:S01]  /*c340*/  F2FP.BF16.PACK_AB R4, R61, R54 ;  /* 0x000000363d04723e */ /* 0x002fe200000010ff */
[--C-:B------:R-:W-:Y:S01]  /*c350*/  FFMA.FTZ R149, R149, c[0x0][0x23c], -R60.reuse ;  /* 0x00008f0095957a23 */ /* 0x100fe2000001083c */
[----:B----4-:R-:W-:Y:S01]  /*c360*/  F2FP.BF16.PACK_AB R5, R65, R64 ;  /* 0x000000404105723e */ /* 0x010fe200000010ff */
[----:B------:R-:W-:Y:S01]  /*c370*/  FFMA.FTZ R145, R145, c[0x0][0x23c], -R60 ;  /* 0x00008f0091917a23 */ /* 0x000fe2000001083c */
[----:B------:R-:W-:Y:S01]  /*c380*/  F2FP.BF16.PACK_AB R6, R62, R55 ;  /* 0x000000373e06723e */ /* 0x000fe200000010ff */
[--C-:B------:R-:W-:Y:S01]  /*c390*/  FFMA.FTZ R144, R144, c[0x0][0x23c], -R51.reuse ;  /* 0x00008f0090907a23 */ /* 0x100fe20000010833 */
[----:B------:R-:W-:Y:S01]  /*c3a0*/  F2FP.BF16.PACK_AB R7, R66, R63 ;  /* 0x0000003f4207723e */ /* 0x000fe200000010ff */
[----:B------:R-:W1:Y:S01]  /*c3b0*/  MUFU.EX2 R150, R150 ;  /* 0x0000009600967308 */ /* 0x000e620000000800 */
[----:B------:R-:W-:-:S02]  /*c3c0*/  FFMA.FTZ R138, R138, c[0x0][0x23c], -R51 ;  /* 0x00008f008a8a7a23 */ /* 0x000fc40000010833 */
[----:B------:R-:W-:Y:S02]  /*c3d0*/  FFMA.FTZ R136, R136, c[0x0][0x23c], -R51 ;  /* 0x00008f0088887a23 */ /* 0x000fe40000010833 */
[----:B------:R-:W-:Y:S01]  /*c3e0*/  FFMA.FTZ R32, R235, R40, R32 ;  /* 0x00000028eb207223 */ /* 0x000fe20000010020 */
[C---:B------:R-:W-:Y:S01]  /*c3f0*/  HMMA.16816.F32.BF16 R72, R4.reuse, R20, R72 ;  /* 0x000000140448723c */ /* 0x040fe20000041848 */
[----:B------:R-:W-:Y:S01]  /*c400*/  FFMA.FTZ R3, R233, R3, R28 ;  /* 0x00000003e9037223 */ /* 0x000fe2000001001c */
[----:B------:R-:W4:Y:S01]  /*c410*/  MUFU.EX2 R147, R147 ;  /* 0x0000009300937308 */ /* 0x000f220000000800 */
[----:B------:R-:W-:Y:S02]  /*c420*/  FADD.FTZ R31, R31, R32 ;  /* 0x000000201f1f7221 */ /* 0x000fe40000010000 */
[----:B------:R-:W-:Y:S02]  /*c430*/  FADD.FTZ R3, R2, R3 ;  /* 0x0000000302037221 */ /* 0x000fe40000010000 */
[----:B------:R-:W-:Y:S01]  /*c440*/  FADD.FTZ R30, R30, R31 ;  /* 0x0000001f1e1e7221 */ /* 0x000fe20000010000 */
[----:B------:R-:W-:Y:S01]  /*c450*/  HMMA.16816.F32.BF16 R76, R4, R22, R76 ;  /* 0x00000016044c723c */ /* 0x000fe2000004184c */
[----:B------:R-:W1:Y:S01]  /*c460*/  LDSM.16.MT88.4 R20, [R196+0x10800] ;  /* 0x01080000c414783b */ /* 0x000e620000004200 */
[----:B------:R-:W-:Y:S01]  /*c470*/  MUFU.EX2 R151, R151 ;  /* 0x0000009700977308 */ /* 0x000fe20000000800 */
[----:B------:R-:W-:-:S02]  /*c480*/  FADD.FTZ R0, R0, R3 ;  /* 0x0000000300007221 */ /* 0x000fc40000010000 */
[----:B------:R-:W-:Y:S02]  /*c490*/  FADD.FTZ R29, R29, R30 ;  /* 0x0000001e1d1d7221 */ /* 0x000fe40000010000 */
[----:B------:R-:W-:Y:S01]  /*c4a0*/  FADD.FTZ R35, R35, R0 ;  /* 0x0000000023237221 */ /* 0x000fe20000010000 */
[C---:B-----5:R-:W-:Y:S01]  /*c4b0*/  HMMA.16816.F32.BF16 R80, R4.reuse, R16, R80 ;  /* 0x000000100450723c */ /* 0x060fe20000041850 */
[----:B------:R-:W-:Y:S01]  /*c4c0*/  FADD.FTZ R0, R54, R29 ;  /* 0x0000001d36007221 */ /* 0x000fe20000010000 */
[----:B------:R-:W5:Y:S01]  /*c4d0*/  MUFU.EX2 R160, R160 ;  /* 0x000000a000a07308 */ /* 0x000f620000000800 */
        /* <DEDUP_REMOVED lines=9> */
[C---:B--2---:R-:W-:Y:S01]  /*c570*/  HMMA.16816.F32.BF16 R88, R4.reuse, R12, R88 ;  /* 0x0000000c0458723c */ /* 0x044fe20000041858 */
[----:B------:R-:W-:Y:S01]  /*c580*/  FADD.FTZ R66, R66, R63 ;  /* 0x0000003f42427221 */ /* 0x000fe20000010000 */
[----:B------:R-:W2:Y:S06]  /*c590*/  MUFU.EX2 R162, R162 ;  /* 0x000000a200a27308 */ /* 0x000eac0000000800 */
[C---:B------:R-:W-:Y:S01]  /*c5a0*/  HMMA.16816.F32.BF16 R92, R4.reuse, R14, R92 ;  /* 0x0000000e045c723c */ /* 0x040fe2000004185c */
[----:B------:R-:W1:Y:S01]  /*c5b0*/  LDSM.16.MT88.4 R12, [R197+0xd000] ;  /* 0x00d00000c50c783b */ /* 0x000e620000004200 */
[----:B------:R-:W-:Y:S06]  /*c5c0*/  MUFU.EX2 R159, R159 ;  /* 0x0000009f009f7308 */ /* 0x000fec0000000800 */
[C---:B------:R-:W-:Y:S02]  /*c5d0*/  HMMA.16816.F32.BF16 R96, R4.reuse, R8, R96 ;  /* 0x000000080460723c */ /* 0x040fe40000041860 */
[----:B------:R-:W-:Y:S06]  /*c5e0*/  MUFU.EX2 R174, R174 ;  /* 0x000000ae00ae7308 */ /* 0x000fec0000000800 */
[C---:B------:R-:W-:Y:S01]  /*c5f0*/  HMMA.16816.F32.BF16 R100, R4.reuse, R10, R100 ;  /* 0x0000000a0464723c */ /* 0x040fe20000041864 */
[----:B------:R-:W1:Y:S01]  /*c600*/  LDSM.16.MT88.4 R8, [R196+0xd000] ;  /* 0x00d00000c408783b */ /* 0x000e620000004200 */
[----:B------:R-:W-:Y:S06]  /*c610*/  MUFU.EX2 R163, R163 ;  /* 0x000000a300a37308 */ /* 0x000fec0000000800 */
[C---:B------:R-:W-:Y:S02]  /*c620*/  HMMA.16816.F32.BF16 R104, R4.reuse, R44, R104 ;  /* 0x0000002c0468723c */ /* 0x040fe40000041868 */
[----:B------:R-:W-:Y:S06]  /*c630*/  MUFU.EX2 R176, R176 ;  /* 0x000000b000b07308 */ /* 0x000fec0000000800 */
[C---:B------:R-:W-:Y:S01]  /*c640*/  HMMA.16816.F32.BF16 R124, R4.reuse, R46, R124 ;  /* 0x0000002e047c723c */ /* 0x040fe2000004187c */
[----:B------:R-:W2:Y:S01]  /*c650*/  LDSM.16.MT88.4 R44, [R198+0x11000] ;  /* 0x01100000c62c783b */ /* 0x000ea20000004200 */
[----:B------:R-:W1:Y:S06]  /*c660*/  MUFU.EX2 R169, R169 ;  /* 0x000000a900a97308 */ /* 0x000e6c0000000800 */
[C---:B------:R-:W-:Y:S02]  /*c670*/  HMMA.16816.F32.BF16 R108, R4.reuse, R36, R108 ;  /* 0x00000024046c723c */ /* 0x040fe4000004186c */
[----:B------:R-:W1:Y:S06]  /*c680*/  MUFU.EX2 R168, R168 ;  /* 0x000000a800a87308 */ /* 0x000e6c0000000800 */
[C---:B------:R-:W-:Y:S01]  /*c690*/  HMMA.16816.F32.BF16 R112, R4.reuse, R38, R112 ;  /* 0x000000260470723c */ /* 0x040fe20000041870 */
[----:B------:R-:W-:Y:S01]  /*c6a0*/  LDSM.16.MT88.4 R36, [R196+0x11000] ;  /* 0x01100000c424783b */ /* 0x000fe20000004200 */
[----:B------:R-:W-:Y:S06]  /*c6b0*/  MUFU.EX2 R161, R161 ;  /* 0x000000a100a17308 */ /* 0x000fec0000000800 */
[C---:B------:R-:W-:Y:S02]  /*c6c0*/  HMMA.16816.F32.BF16 R128, R4.reuse, R24, R128 ;  /* 0x000000180480723c */ /* 0x040fe40000041880 */
[----:B------:R-:W-:Y:S06]  /*c6d0*/  MUFU.EX2 R156, R156 ;  /* 0x0000009c009c7308 */ /* 0x000fec0000000800 */
[C---:B------:R-:W-:Y:S01]  /*c6e0*/  HMMA.16816.F32.BF16 R68, R4.reuse, R26, R68 ;  /* 0x0000001a0444723c */ /* 0x040fe20000041844 */
[----:B------:R-:W2:Y:S01]  /*c6f0*/  LDSM.16.MT88.4 R24, [R200+0xd000] ;  /* 0x00d00000c818783b */ /* 0x000ea20000004200 */
[----:B------:R-:W-:Y:S06]  /*c700*/  MUFU.EX2 R154, R154 ;  /* 0x0000009a009a7308 */ /* 0x000fec0000000800 */
[C---:B-1----:R-:W-:Y:S02]  /*c710*/  HMMA.16816.F32.BF16 R120, R4.reuse, R20, R120 ;  /* 0x000000140478723c */ /* 0x042fe40000041878 */
[----:B------:R-:W-:Y:S06]  /*c720*/  MUFU.EX2 R149, R149 ;  /* 0x0000009500957308 */ /* 0x000fec0000000800 */
[----:B------:R-:W-:Y:S01]  /*c730*/  HMMA.16816.F32.BF16 R116, R4, R22, R116 ;  /* 0x000000160474723c */ /* 0x000fe20000041874 */
[----:B------:R-:W1:Y:S01]  /*c740*/  LDSM.16.MT88.4 R20, [R200+0x11000] ;  /* 0x01100000c814783b */ /* 0x000e620000004200 */
[----:B------:R-:W-:Y:S05]  /*c750*/  MUFU.EX2 R145, R145 ;  /* 0x0000009100917308 */ /* 0x000fea0000000800 */
[----:B------:R-:W-:Y:S01]  /*c760*/  F2FP.BF16.PACK_AB R4, R132, R67 ;  /* 0x000000438404723e */ /* 0x000fe200000010ff */
[----:B------:R-:W-:Y:S01]  /*c770*/  FADD.FTZ R67, R67, R62 ;  /* 0x0000003e43437221 */ /* 0x000fe20000010000 */
[----:B------:R-:W-:Y:S01]  /*c780*/  F2FP.BF16.PACK_AB R5, R140, R137 ;  /* 0x000000898c05723e */ /* 0x000fe200000010ff */
[----:B------:R-:W-:Y:S01]  /*c790*/  MUFU.EX2 R144, R144 ;  /* 0x0000009000907308 */ /* 0x000fe20000000800 */
[----:B------:R-:W-:Y:S01]  /*c7a0*/  F2FP.BF16.PACK_AB R6, R134, R135 ;  /* 0x000000878606723e */ /* 0x000fe200000010ff */
[----:B------:R-:W-:Y:S01]  /*c7b0*/  FADD.FTZ R137, R137, R66 ;  /* 0x0000004289897221 */ /* 0x000fe20000010000 */
[----:B------:R-:W-:Y:S01]  /*c7c0*/  F2FP.BF16.PACK_AB R7, R142, R139 ;  /* 0x0000008b8e07723e */ /* 0x000fe200000010ff */
[----:B------:R-:W-:-:S02]  /*c7d0*/  FADD.FTZ R132, R132, R67 ;  /* 0x0000004384847221 */ /* 0x000fc40000010000 */
[----:B------:R-:W-:Y:S02]  /*c7e0*/  FADD.FTZ R140, R140, R137 ;  /* 0x000000898c8c7221 */ /* 0x000fe40000010000 */
[----:B------:R-:W-:Y:S01]  /*c7f0*/  MUFU.EX2 R138, R138 ;  /* 0x0000008a008a7308 */ /* 0x000fe20000000800 */
[----:B------:R-:W-:Y:S01]  /*c800*/  FADD.FTZ R135, R135, R132 ;  /* 0x0000008487877221 */ /* 0x000fe20000010000 */
[C---:B------:R-:W-:Y:S01]  /*c810*/  HMMA.16816.F32.BF16 R72, R4.reuse, R16, R72 ;  /* 0x000000100448723c */ /* 0x040fe20000041848 */
[----:B------:R-:W-:Y:S01]  /*c820*/  FADD.FTZ R139, R139, R140 ;  /* 0x0000008c8b8b7221 */ /* 0x000fe20000010000 */
[----:B------:R-:W-:Y:S01]  /*c830*/  MOV R132, R34 ;  /* 0x0000002200847202 */ /* 0x000fe20000000f00 */
[----:B------:R-:W-:Y:S02]  /*c840*/  FADD.FTZ R134, R134, R135 ;  /* 0x0000008786867221 */ /* 0x000fe40000010000 */
[----:B------:R-:W-:Y:S02]  /*c850*/  FADD.FTZ R142, R142, R139 ;  /* 0x0000008b8e8e7221 */ /* 0x000fe40000010000 */
[----:B---3--:R-:W-:Y:S01]  /*c860*/  FADD.FTZ R3, R143, R134 ;  /* 0x000000868f037221 */ /* 0x008fe20000010000 */
[----:B------:R-:W-:Y:S01]  /*c870*/  HMMA.16816.F32.BF16 R76, R4, R18, R76 ;  /* 0x00000012044c723c */ /* 0x000fe2000004184c */
[----:B------:R-:W3:Y:S02]  /*c880*/  LDSM.16.MT88.4 R16, [R198+0xd800] ;  /* 0x00d80000c610783b */ /* 0x000ee40000004200 */
[----:B------:R-:W-:-:S04]  /*c890*/  FADD.FTZ R3, R148, R3 ;  /* 0x0000000394037221 */ /* 0x000fc80000010000 */
[----:B------:R-:W-:Y:S01]  /*c8a0*/  FADD.FTZ R0, R150, R3 ;  /* 0x0000000396007221 */ /* 0x000fe20000010000 */
[----:B------:R-:W-:Y:S03]  /*c8b0*/  HMMA.16816.F32.BF16 R80, R4, R12, R80 ;  /* 0x0000000c0450723c */ /* 0x000fe60000041850 */
[----:B----4-:R-:W-:-:S05]  /*c8c0*/  FADD.FTZ R0, R147, R0 ;  /* 0x0000000093007221 */ /* 0x010fca0000010000 */
[C---:B------:R-:W-:Y:S01]  /*c8d0*/  HMMA.16816.F32.BF16 R84, R4.reuse, R14, R84 ;  /* 0x0000000e0454723c */ /* 0x040fe20000041854 */
[----:B------:R-:W4:Y:S07]  /*c8e0*/  LDSM.16.MT88.4 R12, [R197+0xd800] ;  /* 0x00d80000c50c783b */ /* 0x000f2e0000004200 */
[C---:B------:R-:W-:Y:S08]  /*c8f0*/  HMMA.16816.F32.BF16 R88, R4.reuse, R8, R88 ;  /* 0x000000080458723c */ /* 0x040ff00000041858 */
[C---:B------:R-:W-:Y:S01]  /*c900*/  HMMA.16816.F32.BF16 R92, R4.reuse, R10, R92 ;  /* 0x0000000a045c723c */ /* 0x040fe2000004185c */
[----:B------:R-:W1:Y:S07]  /*c910*/  LDSM.16.MT88.4 R8, [R196+0xd800] ;  /* 0x00d80000c408783b */ /* 0x000e6e0000004200 */
[C---:B------:R-:W-:Y:S08]  /*c920*/  HMMA.16816.F32.BF16 R108, R4.reuse, R56, R108 ;  /* 0x00000038046c723c */ /* 0x040ff0000004186c */
[C---:B------:R-:W-:Y:S01]  /*c930*/  HMMA.16816.F32.BF16 R112, R4.reuse, R58, R112 ;  /* 0x0000003a0470723c */ /* 0x040fe20000041870 */
[----:B------:R-:W3:Y:S07]  /*c940*/  LDSM.16.MT88.4 R56, [R198+0x11800] ;  /* 0x01180000c638783b */ /* 0x000eee0000004200 */
[C---:B--2---:R-:W-:Y:S08]  /*c950*/  HMMA.16816.F32.BF16 R104, R4.reuse, R44, R104 ;  /* 0x0000002c0468723c */ /* 0x044ff00000041868 */
[C---:B------:R-:W-:Y:S08]  /*c960*/  HMMA.16816.F32.BF16 R128, R4.reuse, R24, R128 ;  /* 0x000000180480723c */ /* 0x040ff00000041880 */
[C---:B------:R-:W-:Y:S01]  /*c970*/  HMMA.16816.F32.BF16 R68, R4.reuse, R26, R68 ;  /* 0x0000001a0444723c */ /* 0x040fe20000041844 */
[----:B------:R-:W2:Y:S07]  /*c980*/  LDSM.16.MT88.4 R24, [R200+0xd800] ;  /* 0x00d80000c818783b */ /* 0x000eae0000004200 */
[C---:B-1----:R-:W-:Y:S08]  /*c990*/  HMMA.16816.F32.BF16 R96, R4.reuse, R20, R96 ;  /* 0x000000140460723c */ /* 0x042ff00000041860 */
[C---:B------:R-:W-:Y:S01]  /*c9a0*/  HMMA.16816.F32.BF16 R100, R4.reuse, R22, R100 ;  /* 0x000000160464723c */ /* 0x040fe20000041864 */
[----:B------:R-:W1:Y:S07]  /*c9b0*/  LDSM.16.MT88.4 R20, [R200+0x11800] ;  /* 0x01180000c814783b */ /* 0x000e6e0000004200 */
[C---:B------:R-:W-:Y:S01]  /*c9c0*/  HMMA.16816.F32.BF16 R124, R4.reuse, R46, R124 ;  /* 0x0000002e047c723c */ /* 0x040fe2000004187c */
[----:B------:R-:W1:Y:S07]  /*c9d0*/  LDSM.16.MT88.4 R44, [R197+0x11800] ;  /* 0x01180000c52c783b */ /* 0x000e6e0000004200 */
[C---:B------:R-:W-:Y:S08]  /*c9e0*/  HMMA.16816.F32.BF16 R120, R4.reuse, R36, R120 ;  /* 0x000000240478723c */ /* 0x040ff00000041878 */
[----:B------:R-:W-:Y:S01]  /*c9f0*/  HMMA.16816.F32.BF16 R116, R4, R38, R116 ;  /* 0x000000260474723c */ /* 0x000fe20000041874 */
[----:B------:R-:W1:Y:S06]  /*ca00*/  LDSM.16.MT88.4 R36, [R196+0x11800] ;  /* 0x01180000c424783b */ /* 0x000e6c0000004200 */
[----:B------:R-:W-:-:S02]  /*ca10*/  F2FP.BF16.PACK_AB R4, R148, R143 ;  /* 0x0000008f9404723e */ /* 0x000fc400000010ff */
[----:B-----5:R-:W-:Y:S01]  /*ca20*/  F2FP.BF16.PACK_AB R5, R160, R151 ;  /* 0x00000097a005723e */ /* 0x020fe200000010ff */
[----:B------:R-:W-:Y:S01]  /*ca30*/  FADD.FTZ R151, R151, R142 ;  /* 0x0000008e97977221 */ /* 0x000fe20000010000 */
[----:B------:R-:W-:Y:S02]  /*ca40*/  F2FP.BF16.PACK_AB R6, R147, R150 ;  /* 0x000000969306723e */ /* 0x000fe400000010ff */
[----:B------:R-:W-:Y:S01]  /*ca50*/  F2FP.BF16.PACK_AB R7, R162, R155 ;  /* 0x0000009ba207723e */ /* 0x000fe200000010ff */
[----:B------:R-:W-:-:S04]  /*ca60*/  FADD.FTZ R160, R160, R151 ;  /* 0x00000097a0a07221 */ /* 0x000fc80000010000 */
[----:B------:R-:W-:Y:S02]  /*ca70*/  FADD.FTZ R155, R155, R160 ;  /* 0x000000a09b9b7221 */ /* 0x000fe40000010000 */
[----:B---3--:R-:W-:Y:S02]  /*ca80*/  HMMA.16816.F32.BF16 R72, R4, R16, R72 ;  /* 0x000000100448723c */ /* 0x008fe40000041848 */
[----:B------:R-:W-:-:S04]  /*ca90*/  FADD.FTZ R162, R162, R155 ;  /* 0x0000009ba2a27221 */ /* 0x000fc80000010000 */
[----:B------:R-:W-:Y:S02]  /*caa0*/  FADD.FTZ R3, R169, R162 ;  /* 0x000000a2a9037221 */ /* 0x000fe40000010000 */
[----:B------:R-:W-:Y:S01]  /*cab0*/  HMMA.16816.F32.BF16 R76, R4, R18, R76 ;  /* 0x00000012044c723c */ /* 0x000fe2000004184c */
[----:B------:R-:W3:Y:S01]  /*cac0*/  LDSM.16.MT88.4 R16, [R198+0xe000] ;  /* 0x00e00000c610783b */ /* 0x000ee20000004200 */
[----:B------:R-:W-:-:S06]  /*cad0*/  FADD.FTZ R3, R168, R3 ;  /* 0x00000003a8037221 */ /* 0x000fcc0000010000 */
[C---:B----4-:R-:W-:Y:S08]  /*cae0*/  HMMA.16816.F32.BF16 R80, R4.reuse, R12, R80 ;  /* 0x0000000c0450723c */ /* 0x050ff00000041850 */
[C---:B------:R-:W-:Y:S01]  /*caf0*/  HMMA.16816.F32.BF16 R84, R4.reuse, R14, R84 ;  /* 0x0000000e0454723c */ /* 0x040fe20000041854 */
[----:B------:R-:W4:Y:S07]  /*cb00*/  LDSM.16.MT88.4 R12, [R197+0xe000] ;  /* 0x00e00000c50c783b */ /* 0x000f2e0000004200 */
[C---:B------:R-:W-:Y:S08]  /*cb10*/  HMMA.16816.F32.BF16 R88, R4.reuse, R8, R88 ;  /* 0x000000080458723c */ /* 0x040ff00000041858 */
[C---:B------:R-:W-:Y:S01]  /*cb20*/  HMMA.16816.F32.BF16 R92, R4.reuse, R10, R92 ;  /* 0x0000000a045c723c */ /* 0x040fe2000004185c */
[----:B------:R-:W5:Y:S07]  /*cb30*/  LDSM.16.MT88.4 R8, [R196+0xe000] ;  /* 0x00e00000c408783b */ /* 0x000f6e0000004200 */
[C---:B------:R-:W-:Y:S07]  /*cb40*/  HMMA.16816.F32.BF16 R104, R4.reuse, R56, R104 ;  /* 0x000000380468723c */ /* 0x040fee0000041868 */
[--C-:B------:R-:W-:Y:S01]  /*cb50*/  FFMA.FTZ R56, R164, c[0x0][0x23c], -R51.reuse ;  /* 0x00008f00a4387a23 */ /* 0x100fe20000010833 */
[----:B--2---:R-:W-:Y:S01]  /*cb60*/  HMMA.16816.F32.BF16 R128, R4, R24, R128 ;  /* 0x000000180480723c */ /* 0x004fe20000041880 */
[----:B------:R-:W-:-:S02]  /*cb70*/  FFMA.FTZ R57, R166, c[0x0][0x23c], -R51 ;  /* 0x00008f00a6397a23 */ /* 0x000fc40000010833 */
[--C-:B------:R-:W-:Y:S02]  /*cb80*/  FFMA.FTZ R164, R157, c[0x0][0x23c], -R60.reuse ;  /* 0x00008f009da47a23 */ /* 0x100fe4000001083c */
[----:B------:R-:W2:Y:S01]  /*cb90*/  MUFU.EX2 R56, R56 ;  /* 0x0000003800387308 */ /* 0x000ea20000000800 */
[--C-:B------:R-:W-:Y:S02]  /*cba0*/  FFMA.FTZ R157, R158, c[0x0][0x23c], -R51.reuse ;  /* 0x00008f009e9d7a23 */ /* 0x100fe40000010833 */
[C---:B------:R-:W-:Y:S01]  /*cbb0*/  HMMA.16816.F32.BF16 R68, R4.reuse, R26, R68 ;  /* 0x0000001a0444723c */ /* 0x040fe20000041844 */
[----:B------:R-:W2:Y:S01]  /*cbc0*/  LDSM.16.MT88.4 R24, [R200+0xe000] ;  /* 0x00e00000c818783b */ /* 0x000ea20000004200 */
[--C-:B------:R-:W-:Y:S02]  /*cbd0*/  FFMA.FTZ R158, R141, c[0x0][0x23c], -R60.reuse ;  /* 0x00008f008d9e7a23 */ /* 0x100fe4000001083c */
[----:B------:R-:W-:Y:S01]  /*cbe0*/  FFMA.FTZ R141, R146, c[0x0][0x23c], -R51 ;  /* 0x00008f00928d7a23 */ /* 0x000fe20000010833 */
[----:B------:R-:W2:Y:S03]  /*cbf0*/  MUFU.EX2 R57, R57 ;  /* 0x0000003900397308 */ /* 0x000ea60000000800 */
[C---:B-1----:R-:W-:Y:S05]  /*cc00*/  HMMA.16816.F32.BF16 R96, R4.reuse, R20, R96 ;  /* 0x000000140460723c */ /* 0x042fea0000041860 */
[----:B------:R-:W-:Y:S03]  /*cc10*/  MUFU.EX2 R164, R164 ;  /* 0x000000a400a47308 */ /* 0x000fe60000000800 */
[C---:B------:R-:W-:Y:S01]  /*cc20*/  HMMA.16816.F32.BF16 R100, R4.reuse, R22, R100 ;  /* 0x000000160464723c */ /* 0x040fe20000041864 */
[----:B------:R-:W1:Y:S04]  /*cc30*/  LDSM.16.MT88.4 R20, [R200+0x12000] ;  /* 0x01200000c814783b */ /* 0x000e680000004200 */
[----:B------:R-:W-:Y:S03]  /*cc40*/  MUFU.EX2 R157, R157 ;  /* 0x0000009d009d7308 */ /* 0x000fe60000000800 */
[C---:B------:R-:W-:Y:S05]  /*cc50*/  HMMA.16816.F32.BF16 R124, R4.reuse, R58, R124 ;  /* 0x0000003a047c723c */ /* 0x040fea000004187c */
[----:B------:R-:W-:Y:S02]  /*cc60*/  MUFU.EX2 R158, R158 ;  /* 0x0000009e009e7308 */ /* 0x000fe40000000800 */
[--C-:B------:R-:W-:Y:S01]  /*cc70*/  FFMA.FTZ R59, R165, c[0x0][0x23c], -R60.reuse ;  /* 0x00008f00a53b7a23 */ /* 0x100fe2000001083c */
[----:B------:R-:W-:Y:S01]  /*cc80*/  HMMA.16816.F32.BF16 R108, R4, R44, R108 ;  /* 0x0000002c046c723c */ /* 0x000fe2000004186c */
[----:B------:R-:W-:-:S02]  /*cc90*/  FFMA.FTZ R58, R167, c[0x0][0x23c], -R60 ;  /* 0x00008f00a73a7a23 */ /* 0x000fc4000001083c */
[----:B------:R-:W-:Y:S02]  /*cca0*/  FFMA.FTZ R165, R152, c[0x0][0x23c], -R51 ;  /* 0x00008f0098a57a23 */ /* 0x000fe40000010833 */
[----:B------:R-:W-:Y:S01]  /*ccb0*/  MUFU.EX2 R59, R59 ;  /* 0x0000003b003b7308 */ /* 0x000fe20000000800 */
[----:B------:R-:W-:Y:S02]  /*ccc0*/  FFMA.FTZ R152, R153, c[0x0][0x23c], -R60 ;  /* 0x00008f0099987a23 */ /* 0x000fe4000001083c */
[C---:B------:R-:W-:Y:S01]  /*ccd0*/  HMMA.16816.F32.BF16 R112, R4.reuse, R46, R112 ;  /* 0x0000002e0470723c */ /* 0x040fe20000041870 */
[----:B------:R-:W-:Y:S04]  /*cce0*/  LDSM.16.MT88.4 R44, [R197+0x12800] ;  /* 0x01280000c52c783b */ /* 0x000fe80000004200 */
[----:B------:R-:W1:Y:S03]  /*ccf0*/  MUFU.EX2 R58, R58 ;  /* 0x0000003a003a7308 */ /* 0x000e660000000800 */
[C---:B------:R-:W-:Y:S05]  /*cd00*/  HMMA.16816.F32.BF16 R120, R4.reuse, R36, R120 ;  /* 0x000000240478723c */ /* 0x040fea0000041878 */
[----:B------:R-:W1:Y:S03]  /*cd10*/  MUFU.EX2 R165, R165 ;  /* 0x000000a500a57308 */ /* 0x000e660000000800 */
[----:B------:R-:W-:Y:S01]  /*cd20*/  HMMA.16816.F32.BF16 R116, R4, R38, R116 ;  /* 0x000000260474723c */ /* 0x000fe20000041874 */
[----:B------:R-:W1:Y:S04]  /*cd30*/  LDSM.16.MT88.4 R36, [R198+0x12000] ;  /* 0x01200000c624783b */ /* 0x000e680000004200 */
[----:B------:R-:W1:Y:S02]  /*cd40*/  MUFU.EX2 R152, R152 ;  /* 0x0000009800987308 */ /* 0x000e640000000800 */
[----:B------:R-:W-:Y:S01]  /*cd50*/  F2FP.BF16.PACK_AB R4, R174, R159 ;  /* 0x0000009fae04723e */ /* 0x000fe200000010ff */
[----:B------:R-:W-:Y:S01]  /*cd60*/  FADD.FTZ R159, R159, R0 ;  /* 0x000000009f9f7221 */ /* 0x000fe20000010000 */
[----:B------:R-:W-:Y:S01]  /*cd70*/  F2FP.BF16.PACK_AB R5, R168, R169 ;  /* 0x000000a9a805723e */ /* 0x000fe200000010ff */
[----:B--2---:R-:W-:Y:S01]  /*cd80*/  FADD.FTZ R0, R56, R3 ;  /* 0x0000000338007221 */ /* 0x004fe20000010000 */
[----:B------:R-:W-:Y:S01]  /*cd90*/  F2FP.BF16.PACK_AB R6, R176, R163 ;  /* 0x000000a3b006723e */ /* 0x000fe200000010ff */
[----:B------:R-:W-:Y:S01]  /*cda0*/  FADD.FTZ R174, R174, R159 ;  /* 0x0000009faeae7221 */ /* 0x000fe20000010000 */
[C---:B------:R-:W-:Y:S01]  /*cdb0*/  F2FP.BF16.PACK_AB R7, R57.reuse, R56 ;  /* 0x000000383907723e */ /* 0x040fe200000010ff */
[----:B------:R-:W2:Y:S01]  /*cdc0*/  MUFU.EX2 R141, R141 ;  /* 0x0000008d008d7308 */ /* 0x000ea20000000800 */
[----:B------:R-:W-:-:S02]  /*cdd0*/  FADD.FTZ R0, R57, R0 ;  /* 0x0000000039007221 */ /* 0x000fc40000010000 */
[----:B------:R-:W-:-:S03]  /*cde0*/  FADD.FTZ R163, R163, R174 ;  /* 0x000000aea3a37221 */ /* 0x000fc60000010000 */
[----:B---3--:R-:W-:Y:S01]  /*cdf0*/  HMMA.16816.F32.BF16 R72, R4, R16, R72 ;  /* 0x000000100448723c */ /* 0x008fe20000041848 */
[----:B------:R-:W-:-:S07]  /*ce00*/  FADD.FTZ R3, R176, R163 ;  /* 0x000000a3b0037221 */ /* 0x000fce0000010000 */
[C---:B------:R-:W-:Y:S01]  /*ce10*/  HMMA.16816.F32.BF16 R76, R4.reuse, R18, R76 ;  /* 0x00000012044c723c */ /* 0x040fe2000004184c */
[----:B------:R-:W3:Y:S07]  /*ce20*/  LDSM.16.MT88.4 R16, [R197+0x12000] ;  /* 0x01200000c510783b */ /* 0x000eee0000004200 */
[C---:B----4-:R-:W-:Y:S08]  /*ce30*/  HMMA.16816.F32.BF16 R80, R4.reuse, R12, R80 ;  /* 0x0000000c0450723c */ /* 0x050ff00000041850 */
[C---:B------:R-:W-:Y:S01]  /*ce40*/  HMMA.16816.F32.BF16 R84, R4.reuse, R14, R84 ;  /* 0x0000000e0454723c */ /* 0x040fe20000041854 */
[----:B------:R-:W4:Y:S07]  /*ce50*/  LDSM.16.MT88.4 R12, [R196+0x12000] ;  /* 0x01200000c40c783b */ /* 0x000f2e0000004200 */
[C---:B-----5:R-:W-:Y:S08]  /*ce60*/  HMMA.16816.F32.BF16 R88, R4.reuse, R8, R88 ;  /* 0x000000080458723c */ /* 0x060ff00000041858 */
[C---:B------:R-:W-:Y:S01]  /*ce70*/  HMMA.16816.F32.BF16 R92, R4.reuse, R10, R92 ;  /* 0x0000000a045c723c */ /* 0x040fe2000004185c */
[----:B------:R-:W5:Y:S07]  /*ce80*/  LDSM.16.MT88.4 R8, [R198+0xe800] ;  /* 0x00e80000c608783b */ /* 0x000f6e0000004200 */
[C---:B------:R-:W-:Y:S08]  /*ce90*/  HMMA.16816.F32.BF16 R128, R4.reuse, R24, R128 ;  /* 0x000000180480723c */ /* 0x040ff00000041880 */
[C---:B------:R-:W-:Y:S01]  /*cea0*/  HMMA.16816.F32.BF16 R68, R4.reuse, R26, R68 ;  /* 0x0000001a0444723c */ /* 0x040fe20000041844 */
[----:B------:R-:W-:Y:S07]  /*ceb0*/  LDSM.16.MT88.4 R24, [R200+0xe800] ;  /* 0x00e80000c818783b */ /* 0x000fee0000004200 */
[C---:B-1----:R-:W-:Y:S08]  /*cec0*/  HMMA.16816.F32.BF16 R96, R4.reuse, R20, R96 ;  /* 0x000000140460723c */ /* 0x042ff00000041860 */
[C---:B------:R-:W-:Y:S01]  /*ced0*/  HMMA.16816.F32.BF16 R100, R4.reuse, R22, R100 ;  /* 0x000000160464723c */ /* 0x040fe20000041864 */
[----:B------:R-:W-:Y:S07]  /*cee0*/  LDSM.16.MT88.4 R20, [R197+0xe800] ;  /* 0x00e80000c514783b */ /* 0x000fee0000004200 */
[C---:B------:R-:W-:Y:S08]  /*cef0*/  HMMA.16816.F32.BF16 R104, R4.reuse, R36, R104 ;  /* 0x000000240468723c */ /* 0x040ff00000041868 */
[C---:B------:R-:W-:Y:S01]  /*cf00*/  HMMA.16816.F32.BF16 R124, R4.reuse, R38, R124 ;  /* 0x00000026047c723c */ /* 0x040fe2000004187c */
[----:B------:R-:W-:Y:S07]  /*cf10*/  LDSM.16.MT88.4 R36, [R200+0xf000] ;  /* 0x00f00000c824783b */ /* 0x000fee0000004200 */
[C---:B---3--:R-:W-:Y:S08]  /*cf20*/  HMMA.16816.F32.BF16 R108, R4.reuse, R16, R108 ;  /* 0x00000010046c723c */ /* 0x048ff0000004186c */
[C---:B------:R-:W-:Y:S01]  /*cf30*/  HMMA.16816.F32.BF16 R112, R4.reuse, R18, R112 ;  /* 0x000000120470723c */ /* 0x040fe20000041870 */
[----:B------:R-:W1:Y:S07]  /*cf40*/  LDSM.16.MT88.4 R16, [R196+0xe800] ;  /* 0x00e80000c410783b */ /* 0x000e6e0000004200 */
[C---:B----4-:R-:W-:Y:S08]  /*cf50*/  HMMA.16816.F32.BF16 R120, R4.reuse, R12, R120 ;  /* 0x0000000c0478723c */ /* 0x050ff00000041878 */
[----:B------:R-:W-:Y:S01]  /*cf60*/  HMMA.16816.F32.BF16 R116, R4, R14, R116 ;  /* 0x0000000e0474723c */ /* 0x000fe20000041874 */
[----:B------:R-:W3:Y:S06]  /*cf70*/  LDSM.16.MT88.4 R12, [R200+0x12800] ;  /* 0x01280000c80c783b */ /* 0x000eec0000004200 */
[----:B------:R-:W-:Y:S01]  /*cf80*/  F2FP.BF16.PACK_AB R4, R59, R58 ;  /* 0x0000003a3b04723e */ /* 0x000fe200000010ff */
[----:B------:R-:W-:Y:S01]  /*cf90*/  FADD.FTZ R58, R58, R3 ;  /* 0x000000033a3a7221 */ /* 0x000fe20000010000 */
[----:B------:R-:W-:Y:S01]  /*cfa0*/  F2FP.BF16.PACK_AB R5, R156, R157 ;  /* 0x0000009d9c05723e */ /* 0x000fe200000010ff */
[----:B------:R-:W-:Y:S01]  /*cfb0*/  FADD.FTZ R3, R157, R0 ;  /* 0x000000009d037221 */ /* 0x000fe20000010000 */
[----:B------:R-:W-:Y:S01]  /*cfc0*/  F2FP.BF16.PACK_AB R6, R164, R161 ;  /* 0x000000a1a406723e */ /* 0x000fe200000010ff */
[----:B------:R-:W-:Y:S01]  /*cfd0*/  FADD.FTZ R0, R59, R58 ;  /* 0x0000003a3b007221 */ /* 0x000fe20000010000 */
[----:B------:R-:W-:Y:S01]  /*cfe0*/  F2FP.BF16.PACK_AB R7, R165, R154 ;  /* 0x0000009aa507723e */ /* 0x000fe200000010ff */
[----:B------:R-:W-:-:S02]  /*cff0*/  FADD.FTZ R3, R156, R3 ;  /* 0x000000039c037221 */ /* 0x000fc40000010000 */
[----:B------:R-:W-:Y:S02]  /*d000*/  FADD.FTZ R161, R161, R0 ;  /* 0x00000000a1a17221 */ /* 0x000fe40000010000 */
[----:B------:R-:W-:Y:S02]  /*d010*/  FADD.FTZ R0, R154, R3 ;  /* 0x000000039a007221 */ /* 0x000fe40000010000 */
[----:B-----5:R-:W-:Y:S01]  /*d020*/  HMMA.16816.F32.BF16 R72, R4, R8, R72 ;  /* 0x000000080448723c */ /* 0x020fe20000041848 */
[----:B------:R-:W-:Y:S02]  /*d030*/  FADD.FTZ R3, R164, R161 ;  /* 0x000000a1a4037221 */ /* 0x000fe40000010000 */
[----:B------:R-:W-:-:S05]  /*d040*/  FADD.FTZ R0, R165, R0 ;  /* 0x00000000a5007221 */ /* 0x000fca0000010000 */
[C---:B------:R-:W-:Y:S01]  /*d050*/  HMMA.16816.F32.BF16 R76, R4.reuse, R10, R76 ;  /* 0x0000000a044c723c */ /* 0x040fe2000004184c */
[----:B------:R-:W4:Y:S07]  /*d060*/  LDSM.16.MT88.4 R8, [R198+0x12800] ;  /* 0x01280000c608783b */ /* 0x000f2e0000004200 */
[C---:B-1----:R-:W-:Y:S08]  /*d070*/  HMMA.16816.F32.BF16 R88, R4.reuse, R16, R88 ;  /* 0x000000100458723c */ /* 0x042ff00000041858 */
[C---:B------:R-:W-:Y:S01]  /*d080*/  HMMA.16816.F32.BF16 R92, R4.reuse, R18, R92 ;  /* 0x00000012045c723c */ /* 0x040fe2000004185c */
[----:B------:R-:W1:Y:S07]  /*d090*/  LDSM.16.MT88.4 R16, [R196+0x12800] ;  /* 0x01280000c410783b */ /* 0x000e6e0000004200 */
[C---:B------:R-:W-:Y:S08]  /*d0a0*/  HMMA.16816.F32.BF16 R80, R4.reuse, R20, R80 ;  /* 0x000000140450723c */ /* 0x040ff00000041850 */
[C---:B------:R-:W-:Y:S01]  /*d0b0*/  HMMA.16816.F32.BF16 R84, R4.reuse, R22, R84 ;  /* 0x000000160454723c */ /* 0x040fe20000041854 */
[----:B------:R-:W5:Y:S07]  /*d0c0*/  LDSM.16.MT88.4 R20, [R197+0xf000] ;  /* 0x00f00000c514783b */ /* 0x000f6e0000004200 */
[C---:B---3--:R-:W-:Y:S08]  /*d0d0*/  HMMA.16816.F32.BF16 R96, R4.reuse, R12, R96 ;  /* 0x0000000c0460723c */ /* 0x048ff00000041860 */
[C---:B----4-:R-:W-:Y:S08]  /*d0e0*/  HMMA.16816.F32.BF16 R104, R4.reuse, R8, R104 ;  /* 0x000000080468723c */ /* 0x050ff00000041868 */
[C---:B------:R-:W-:Y:S01]  /*d0f0*/  HMMA.16816.F32.BF16 R124, R4.reuse, R10, R124 ;  /* 0x0000000a047c723c */ /* 0x040fe2000004187c */
[----:B------:R-:W3:Y:S07]  /*d100*/  LDSM.16.MT88.4 R8, [R200+0x13000] ;  /* 0x01300000c808783b */ /* 0x000eee0000004200 */
[C---:B------:R-:W-:Y:S01]  /*d110*/  HMMA.16816.F32.BF16 R100, R4.reuse, R14, R100 ;  /* 0x0000000e0464723c */ /* 0x040fe20000041864 */
[----:B------:R-:W4:Y:S07]  /*d120*/  LDSM.16.MT88.4 R12, [R196+0xf000] ;  /* 0x00f00000c40c783b */ /* 0x000f2e0000004200 */
[C---:B------:R-:W-:Y:S01]  /*d130*/  HMMA.16816.F32.BF16 R108, R4.reuse, R44, R108 ;  /* 0x0000002c046c723c */ /* 0x040fe2000004186c */
[----:B------:R-:W1:Y:S07]  /*d140*/  MUFU.EX2 R45, R136 ;  /* 0x00000088002d7308 */ /* 0x000e6e0000000800 */
[C---:B------:R-:W-:Y:S08]  /*d150*/  HMMA.16816.F32.BF16 R128, R4.reuse, R24, R128 ;  /* 0x000000180480723c */ /* 0x040ff00000041880 */
[C---:B------:R-:W-:Y:S01]  /*d160*/  HMMA.16816.F32.BF16 R68, R4.reuse, R26, R68 ;  /* 0x0000001a0444723c */ /* 0x040fe20000041844 */
[----:B------:R-:W3:Y:S07]  /*d170*/  LDSM.16.MT88.4 R24, [R198+0xf000] ;  /* 0x00f00000c618783b */ /* 0x000eee0000004200 */
[C---:B------:R-:W-:Y:S08]  /*d180*/  HMMA.16816.F32.BF16 R112, R4.reuse, R46, R112 ;  /* 0x0000002e0470723c */ /* 0x040ff00000041870 */
[C---:B-1----:R-:W-:Y:S08]  /*d190*/  HMMA.16816.F32.BF16 R120, R4.reuse, R16, R120 ;  /* 0x000000100478723c */ /* 0x042ff00000041878 */
[----:B------:R-:W-:Y:S01]  /*d1a0*/  HMMA.16816.F32.BF16 R116, R4, R18, R116 ;  /* 0x000000120474723c */ /* 0x000fe20000041874 */
[----:B------:R-:W1:Y:S06]  /*d1b0*/  LDSM.16.MT88.4 R16, [R198+0x13000] ;  /* 0x01300000c610783b */ /* 0x000e6c0000004200 */
[----:B------:R-:W-:Y:S01]  /*d1c0*/  F2FP.BF16.PACK_AB R4, R149, R152 ;  /* 0x000000989504723e */ /* 0x000fe200000010ff */
[----:B------:R-:W-:Y:S01]  /*d1d0*/  FADD.FTZ R152, R152, R3 ;  /* 0x0000000398987221 */ /* 0x000fe20000010000 */
[----:B--2---:R-:W-:Y:S01]  /*d1e0*/  F2FP.BF16.PACK_AB R5, R144, R141 ;  /* 0x0000008d9005723e */ /* 0x004fe200000010ff */
        /* <DEDUP_REMOVED lines=11> */
[----:B------:R-:W2:Y:S07]  /*d2a0*/  LDSM.16.MT88.4 R20, [R197+0x13000] ;  /* 0x01300000c514783b */ /* 0x000eae0000004200 */
[C---:B---3--:R-:W-:Y:S08]  /*d2b0*/  HMMA.16816.F32.BF16 R96, R4.reuse, R8, R96 ;  /* 0x000000080460723c */ /* 0x048ff00000041860 */
[C---:B------:R-:W-:Y:S01]  /*d2c0*/  HMMA.16816.F32.BF16 R100, R4.reuse, R10, R100 ;  /* 0x0000000a0464723c */ /* 0x040fe20000041864 */
[----:B------:R-:W3:Y:S07]  /*d2d0*/  LDSM.16.MT88.4 R8, [R196+0x13000] ;  /* 0x01300000c408783b */ /* 0x000eee0000004200 */
[C---:B----4-:R-:W-:Y:S08]  /*d2e0*/  HMMA.16816.F32.BF16 R88, R4.reuse, R12, R88 ;  /* 0x0000000c0458723c */ /* 0x050ff00000041858 */
[C---:B------:R-:W-:Y:S01]  /*d2f0*/  HMMA.16816.F32.BF16 R92, R4.reuse, R14, R92 ;  /* 0x0000000e045c723c */ /* 0x040fe2000004185c */
[----:B------:R-:W4:Y:S07]  /*d300*/  LDSM.16.MT88.4 R12, [R198+0xf800] ;  /* 0x00f80000c60c783b */ /* 0x000f2e0000004200 */
[C---:B------:R-:W-:Y:S07]  /*d310*/  HMMA.16816.F32.BF16 R128, R4.reuse, R36, R128 ;  /* 0x000000240480723c */ /* 0x040fee0000041880 */
[--C-:B------:R-:W-:Y:S01]  /*d320*/  FFMA.FTZ R36, R50, c[0x0][0x23c], -R51.reuse ;  /* 0x00008f0032247a23 */ /* 0x100fe20000010833 */
[----:B------:R-:W-:Y:S01]  /*d330*/  HMMA.16816.F32.BF16 R68, R4, R38, R68 ;  /* 0x000000260444723c */ /* 0x000fe20000041844 */
[----:B------:R-:W-:-:S04]  /*d340*/  FFMA.FTZ R37, R49, c[0x0][0x23c], -R51 ;  /* 0x00008f0031257a23 */ /* 0x000fc80000010833 */
[----:B------:R-:W-:Y:S02]  /*d350*/  MUFU.EX2 R36, R36 ;  /* 0x0000002400247308 */ /* 0x000fe40000000800 */
        /* <DEDUP_REMOVED lines=9> */
[----:B-1----:R-:W-:Y:S01]  /*d3f0*/  HMMA.16816.F32.BF16 R104, R4, R16, R104 ;  /* 0x000000100468723c */ /* 0x002fe20000041868 */
[----:B------:R-:W-:-:S04]  /*d400*/  FFMA.FTZ R27, R41, c[0x0][0x23c], -R60 ;  /* 0x00008f00291b7a23 */ /* 0x000fc8000001083c */
[----:B------:R-:W1:Y:S03]  /*d410*/  MUFU.EX2 R25, R25 ;  /* 0x0000001900197308 */ /* 0x000e660000000800 */
[C---:B------:R-:W-:Y:S01]  /*d420*/  HMMA.16816.F32.BF16 R124, R4.reuse, R18, R124 ;  /* 0x00000012047c723c */ /* 0x040fe2000004187c */
[----:B------:R-:W5:Y:S04]  /*d430*/  LDSM.16.MT88.4 R16, [R200+0xf800] ;  /* 0x00f80000c810783b */ /* 0x000f680000004200 */
[----:B------:R-:W-:Y:S03]  /*d440*/  MUFU.EX2 R26, R26 ;  /* 0x0000001a001a7308 */ /* 0x000fe60000000800 */
[C---:B--2---:R-:W-:Y:S05]  /*d450*/  HMMA.16816.F32.BF16 R108, R4.reuse, R20, R108 ;  /* 0x00000014046c723c */ /* 0x044fea000004186c */
[----:B------:R-:W2:Y:S03]  /*d460*/  MUFU.EX2 R27, R27 ;  /* 0x0000001b001b7308 */ /* 0x000ea60000000800 */
[C---:B------:R-:W-:Y:S01]  /*d470*/  HMMA.16816.F32.BF16 R112, R4.reuse, R22, R112 ;  /* 0x000000160470723c */ /* 0x040fe20000041870 */
[----:B------:R-:W-:Y:S04]  /*d480*/  LDSM.16.MT88.4 R20, [R197+0xf800] ;  /* 0x00f80000c514783b */ /* 0x000fe80000004200 */
[----:B------:R-:W-:Y:S03]  /*d490*/  MUFU.EX2 R38, R38 ;  /* 0x0000002600267308 */ /* 0x000fe60000000800 */
[C---:B---3--:R-:W-:Y:S05]  /*d4a0*/  HMMA.16816.F32.BF16 R120, R4.reuse, R8, R120 ;  /* 0x000000080478723c */ /* 0x048fea0000041878 */
[----:B------:R-:W3:Y:S03]  /*d4b0*/  MUFU.EX2 R39, R39 ;  /* 0x0000002700277308 */ /* 0x000ee60000000800 */
[----:B------:R-:W-:Y:S01]  /*d4c0*/  HMMA.16816.F32.BF16 R116, R4, R10, R116 ;  /* 0x0000000a0474723c */ /* 0x000fe20000041874 */
[----:B------:R-:W5:Y:S06]  /*d4d0*/  LDSM.16.MT88.4 R8, [R196+0xf800] ;  /* 0x00f80000c408783b */ /* 0x000f6c0000004200 */
[----:B-1----:R-:W-:Y:S01]  /*d4e0*/  F2FP.BF16.PACK_AB R4, R25, R24 ;  /* 0x000000181904723e */ /* 0x002fe200000010ff */
[----:B------:R-:W-:Y:S01]  /*d4f0*/  FADD.FTZ R24, R24, R3 ;  /* 0x0000000318187221 */ /* 0x000fe20000010000 */
[----:B------:R-:W-:Y:S01]  /*d500*/  F2FP.BF16.PACK_AB R5, R37, R36 ;  /* 0x000000242505723e */ /* 0x000fe200000010ff */
[----:B------:R-:W-:Y:S01]  /*d510*/  FADD.FTZ R36, R36, R45 ;  /* 0x0000002d24247221 */ /* 0x000fe20000010000 */
[----:B--2---:R-:W-:Y:S01]  /*d520*/  F2FP.BF16.PACK_AB R6, R27, R26 ;  /* 0x0000001a1b06723e */ /* 0x004fe200000010ff */
[----:B------:R-:W-:Y:S01]  /*d530*/  FADD.FTZ R25, R25, R24 ;  /* 0x0000001819197221 */ /* 0x000fe20000010000 */
[----:B---3--:R-:W-:Y:S01]  /*d540*/  F2FP.BF16.PACK_AB R7, R39, R38 ;  /* 0x000000262707723e */ /* 0x008fe200000010ff */
[----:B------:R-:W-:Y:S01]  /*d550*/  FADD.FTZ R37, R37, R36 ;  /* 0x0000002425257221 */ /* 0x000fe20000010000 */
[----:B------:R-:W-:Y:S01]  /*d560*/  MOV R3, R33 ;  /* 0x0000002100037202 */ /* 0x000fe20000000f00 */
[----:B------:R-:W-:-:S02]  /*d570*/  FADD.FTZ R26, R26, R25 ;  /* 0x000000191a1a7221 */ /* 0x000fc40000010000 */
[----:B------:R-:W-:Y:S02]  /*d580*/  FADD.FTZ R38, R38, R37 ;  /* 0x0000002526267221 */ /* 0x000fe40000010000 */
[----:B----4-:R-:W-:Y:S01]  /*d590*/  HMMA.16816.F32.BF16 R72, R4, R12, R72 ;  /* 0x0000000c0448723c */ /* 0x010fe20000041848 */
[----:B------:R-:W-:Y:S02]  /*d5a0*/  FADD.FTZ R235, R27, R26 ;  /* 0x0000001a1beb7221 */ /* 0x000fe40000010000 */
[----:B------:R-:W-:-:S05]  /*d5b0*/  FADD.FTZ R233, R39, R38 ;  /* 0x0000002627e97221 */ /* 0x000fca0000010000 */
[C---:B------:R-:W-:Y:S01]  /*d5c0*/  HMMA.16816.F32.BF16 R76, R4.reuse, R14, R76 ;  /* 0x0000000e044c723c */ /* 0x040fe2000004184c */
[----:B------:R-:W1:Y:S07]  /*d5d0*/  LDSM.16.MT88.4 R12, [R200+0x13800] ;  /* 0x01380000c80c783b */ /* 0x000e6e0000004200 */
[C---:B-----5:R-:W-:Y:S08]  /*d5e0*/  HMMA.16816.F32.BF16 R128, R4.reuse, R16, R128 ;  /* 0x000000100480723c */ /* 0x060ff00000041880 */
[C---:B------:R-:W-:Y:S01]  /*d5f0*/  HMMA.16816.F32.BF16 R68, R4.reuse, R18, R68 ;  /* 0x000000120444723c */ /* 0x040fe20000041844 */
[----:B------:R-:W2:Y:S07]  /*d600*/  LDSM.16.MT88.4 R16, [R198+0x13800] ;  /* 0x01380000c610783b */ /* 0x000eae0000004200 */
[C---:B------:R-:W-:Y:S08]  /*d610*/  HMMA.16816.F32.BF16 R88, R4.reuse, R8, R88 ;  /* 0x000000080458723c */ /* 0x040ff00000041858 */
[C---:B------:R-:W-:Y:S01]  /*d620*/  HMMA.16816.F32.BF16 R92, R4.reuse, R10, R92 ;  /* 0x0000000a045c723c */ /* 0x040fe2000004185c */
[----:B------:R-:W3:Y:S07]  /*d630*/  LDSM.16.MT88.4 R8, [R197+0x13800] ;  /* 0x01380000c508783b */ /* 0x000eee0000004200 */
[C---:B------:R-:W-:Y:S08]  /*d640*/  HMMA.16816.F32.BF16 R80, R4.reuse, R20, R80 ;  /* 0x000000140450723c */ /* 0x040ff00000041850 */
[C---:B-1----:R-:W-:Y:S08]  /*d650*/  HMMA.16816.F32.BF16 R96, R4.reuse, R12, R96 ;  /* 0x0000000c0460723c */ /* 0x042ff00000041860 */
[C---:B------:R-:W-:Y:S01]  /*d660*/  HMMA.16816.F32.BF16 R100, R4.reuse, R14, R100 ;  /* 0x0000000e0464723c */ /* 0x040fe20000041864 */
[----:B------:R-:W1:Y:S07]  /*d670*/  LDSM.16.MT88.4 R12, [R196+0x13800] ;  /* 0x01380000c40c783b */ /* 0x000e6e0000004200 */
[C---:B------:R-:W-:Y:S08]  /*d680*/  HMMA.16816.F32.BF16 R84, R4.reuse, R22, R84 ;  /* 0x000000160454723c */ /* 0x040ff00000041854 */
[C---:B--2---:R-:W-:Y:S08]  /*d690*/  HMMA.16816.F32.BF16 R104, R4.reuse, R16, R104 ;  /* 0x000000100468723c */ /* 0x044ff00000041868 */
[C---:B------:R-:W-:Y:S08]  /*d6a0*/  HMMA.16816.F32.BF16 R124, R4.reuse, R18, R124 ;  /* 0x00000012047c723c */ /* 0x040ff0000004187c */
[C---:B---3--:R-:W-:Y:S08]  /*d6b0*/  HMMA.16816.F32.BF16 R108, R4.reuse, R8, R108 ;  /* 0x00000008046c723c */ /* 0x048ff0000004186c */
[C---:B------:R-:W-:Y:S08]  /*d6c0*/  HMMA.16816.F32.BF16 R112, R4.reuse, R10, R112 ;  /* 0x0000000a0470723c */ /* 0x040ff00000041870 */
[C---:B-1----:R-:W-:Y:S08]  /*d6d0*/  HMMA.16816.F32.BF16 R120, R4.reuse, R12, R120 ;  /* 0x0000000c0478723c */ /* 0x042ff00000041878 */
[----:B------:R-:W-:Y:S08]  /*d6e0*/  HMMA.16816.F32.BF16 R116, R4, R14, R116 ;  /* 0x0000000e0474723c */ /* 0x000ff00000041874 */
.L_x_737:
[----:B------:R-:W-:-:S13]  /*d6f0*/  ISETP.GE.AND P1, PT, R215, 0x1, PT ;  /* 0x00000001d700780c */ /* 0x000fda0003f26270 */
[----:B------:R-:W-:Y:S05]  /*d700*/  @!P1 BRA `(.L_x_745) ;  /* 0x000049a000009947 */ /* 0x000fea0003800000 */
[----:B------:R-:W-:Y:S01]  /*d710*/  IMAD.U32 R229, R191, -0x80, RZ ;  /* 0xffffff80bfe57824 */ /* 0x000fe200078e00ff */
[----:B------:R-:W-:Y:S01]  /*d720*/  MOV R0, R3 ;  /* 0x0000000300007202 */ /* 0x000fe20000000f00 */
[----:B------:R-:W-:Y:S01]  /*d730*/  IMAD.U32 R227, R133, -0x80, RZ ;  /* 0xffffff8085e37824 */ /* 0x000fe200078e00ff */
[----:B------:R-:W-:Y:S01]  /*d740*/  ULDC.64 UR6, c[0x0][0x198] ;  /* 0x0000660000067ab9 */ /* 0x000fe20000000a00 */
[----:B------:R-:W-:Y:S01]  /*d750*/  IMAD.MOV.U32 R133, RZ, RZ, R132 ;  /* 0x000000ffff857224 */ /* 0x000fe200078e0084 */
[----:B------:R-:W-:Y:S01]  /*d760*/  SHF.R.S32.HI R228, RZ, 0x1f, R229 ;  /* 0x0000001fffe47819 */ /* 0x000fe200000114e5 */
[----:B------:R-:W-:Y:S01]  /*d770*/  ULDC.64 UR8, c[0x0][0x1a0] ;  /* 0x0000680000087ab9 */ /* 0x000fe20000000a00 */
[----:B------:R-:W-:Y:S01]  /*d780*/  SHF.R.S32.HI R226, RZ, 0x1f, R227 ;  /* 0x0000001fffe27819 */ /* 0x000fe200000114e3 */
[----:B------:R-:W-:Y:S02]  /*d790*/  ULDC.64 UR4, c[0x0][0x1a0] ;  /* 0x0000680000047ab9 */ /* 0x000fe40000000a00 */
.L_x_749:
[----:B------:R-:W-:Y:S04]  /*d7a0*/  DEPBAR.LE SB0, 0x0 ;  /* 0x000080000000791a */ /* 0x000fe80000000000 */
[----:B------:R-:W-:Y:S01]  /*d7b0*/  BAR.SYNC.DEFER_BLOCKING 0x0 ;  /* 0x0000000000007b1d */ /* 0x000fe20000010000 */
[----:B------:R-:W-:Y:S02]  /*d7c0*/  MOV R58, R229 ;  /* 0x000000e5003a7202 */ /* 0x000fe40000000f00 */
[----:B------:R-:W-:Y:S03]  /*d7d0*/  MOV R56, R228 ;  /* 0x000000e400387202 */ /* 0x000fe60000000f00 */
[----:B------:R-:W-:Y:S02]  /*d7e0*/  UMOV UR11, UR4 ;  /* 0x00000004000b7c82 */ /* 0x000fe40008000000 */
[----:B------:R-:W-:Y:S01]  /*d7f0*/  UMOV UR10, UR5 ;  /* 0x00000005000a7c82 */ /* 0x000fe20008000000 */
[----:B------:R-:W-:-:S05]  /*d800*/  @!P0 BRA `(.L_x_746) ;  /* 0x000003d000008947 */ /* 0x000fca0003800000 */
[----:B------:R-:W-:Y:S01]  /*d810*/  IMAD.SHL.U32 R10, R215, 0x80, RZ ;  /* 0x00000080d70a7824 */ /* 0x000fe200078e00ff */
[----:B------:R-:W-:Y:S01]  /*d820*/  IABS R2, c[0x0][0x2d0] ;  /* 0x0000b40000027a13 */ /* 0x000fe20000000000 */
[----:B------:R-:W-:Y:S01]  /*d830*/  IMAD.MOV.U32 R58, RZ, RZ, c[0x0][0x2d0] ;  /* 0x0000b400ff3a7624 */ /* 0x000fe200078e00ff */
[----:B------:R-:W-:Y:S02]  /*d840*/  UMOV UR11, UR8 ;  /* 0x00000008000b7c82 */ /* 0x000fe40008000000 */
[----:B------:R-:W1:Y:S01]  /*d850*/  I2F.RP R7, R2 ;  /* 0x0000000200077306 */ /* 0x000e620000209400 */
[----:B------:R-:W-:Y:S01]  /*d860*/  IABS R6, R10 ;  /* 0x0000000a00067213 */ /* 0x000fe20000000000 */
[----:B------:R-:W-:Y:S08]  /*d870*/  UMOV UR10, UR9 ;  /* 0x00000009000a7c82 */ /* 0x000ff00008000000 */
[----:B-1----:R-:W1:Y:S02]  /*d880*/  MUFU.RCP R3, R7 ;  /* 0x0000000700037308 */ /* 0x002e640000001000 */
[----:B-1----:R-:W-:Y:S02]  /*d890*/  IADD3 R8, R3, 0xffffffe, RZ ;  /* 0x0ffffffe03087810 */ /* 0x002fe40007ffe0ff */
[C---:B------:R-:W-:Y:S06]  /*d8a0*/  IADD3 R3, R10.reuse, -0x80, RZ ;  /* 0xffffff800a037810 */ /* 0x040fec0007ffe0ff */
[----:B------:R-:W1:Y:S01]  /*d8b0*/  F2I.FTZ.U32.TRUNC.NTZ R9, R8 ;  /* 0x0000000800097305 */ /* 0x000e62000021f000 */
[----:B------:R-:W-:Y:S02]  /*d8c0*/  LOP3.LUT R10, R10, c[0x0][0x2d0], RZ, 0x3c, !PT ;  /* 0x0000b4000a0a7a12 */ /* 0x000fe400078e3cff */
[----:B------:R-:W-:Y:S02]  /*d8d0*/  IABS R4, R3 ;  /* 0x0000000300047213 */ /* 0x000fe40000000000 */
[----:B------:R-:W-:Y:S02]  /*d8e0*/  ISETP.GE.AND P3, PT, R10, RZ, PT ;  /* 0x000000ff0a00720c */ /* 0x000fe40003f66270 */
[----:B------:R-:W-:Y:S04]  /*d8f0*/  LOP3.LUT R3, R3, c[0x0][0x2d0], RZ, 0x3c, !PT ;  /* 0x0000b40003037a12 */ /* 0x000fe800078e3cff */
[----:B------:R-:W-:Y:S02]  /*d900*/  ISETP.GE.AND P1, PT, R3, RZ, PT ;  /* 0x000000ff0300720c */ /* 0x000fe40003f26270 */
[----:B------:R-:W-:Y:S01]  /*d910*/  LOP3.LUT R3, RZ, c[0x0][0x2d0], RZ, 0x33, !PT ;  /* 0x0000b400ff037a12 */ /* 0x000fe200078e33ff */
[--C-:B-1----:R-:W-:Y:S02]  /*d920*/  IMAD.MOV R5, RZ, RZ, -R9.reuse ;  /* 0x000000ffff057224 */ /* 0x102fe400078e0a09 */
[----:B------:R-:W-:Y:S02]  /*d930*/  IMAD.MOV.U32 R8, RZ, RZ, RZ ;  /* 0x000000ffff087224 */ /* 0x000fe400078e00ff */
[----:B------:R-:W-:Y:S04]  /*d940*/  IMAD R5, R5, R2, RZ ;  /* 0x0000000205057224 */ /* 0x000fe800078e02ff */
[----:B------:R-:W-:Y:S06]  /*d950*/  IMAD.HI.U32 R9, R9, R5, R8 ;  /* 0x0000000509097227 */ /* 0x000fec00078e0008 */
[C---:B------:R-:W-:Y:S04]  /*d960*/  IMAD.HI.U32 R8, R9.reuse, R4, RZ ;  /* 0x0000000409087227 */ /* 0x040fe800078e00ff */
[----:B------:R-:W-:Y:S04]  /*d970*/  IMAD.HI.U32 R9, R9, R6, RZ ;  /* 0x0000000609097227 */ /* 0x000fe800078e00ff */
[----:B------:R-:W-:Y:S02]  /*d980*/  IMAD.MOV R5, RZ, RZ, -R8 ;  /* 0x000000ffff057224 */ /* 0x000fe400078e0a08 */
[----:B------:R-:W-:Y:S02]  /*d990*/  IMAD.MOV R7, RZ, RZ, -R9 ;  /* 0x000000ffff077224 */ /* 0x000fe400078e0a09 */
[C---:B------:R-:W-:Y:S02]  /*d9a0*/  IMAD R4, R2.reuse, R5, R4 ;  /* 0x0000000502047224 */ /* 0x040fe400078e0204 */
[C---:B------:R-:W-:Y:S03]  /*d9b0*/  IMAD R6, R2.reuse, R7, R6 ;  /* 0x0000000702067224 */ /* 0x040fe600078e0206 */
[C---:B------:R-:W-:Y:S02]  /*d9c0*/  ISETP.GT.U32.AND P2, PT, R2.reuse, R4, PT ;  /* 0x000000040200720c */ /* 0x040fe40003f44070 */
[----:B------:R-:W-:Y:S11]  /*d9d0*/  ISETP.GT.U32.AND P4, PT, R2, R6, PT ;  /* 0x000000060200720c */ /* 0x000ff60003f84070 */
[--C-:B------:R-:W-:Y:S01]  /*d9e0*/  @!P2 IMAD.IADD R4, R4, 0x1, -R2.reuse ;  /* 0x000000010404a824 */ /* 0x100fe200078e0a02 */
[----:B------:R-:W-:Y:S01]  /*d9f0*/  @!P2 IADD3 R8, R8, 0x1, RZ ;  /* 0x000000010808a810 */ /* 0x000fe20007ffe0ff */
[----:B------:R-:W-:Y:S01]  /*da00*/  @!P4 IMAD.IADD R6, R6, 0x1, -R2 ;  /* 0x000000010606c824 */ /* 0x000fe200078e0a02 */
[----:B------:R-:W-:Y:S02]  /*da10*/  @!P4 IADD3 R9, R9, 0x1, RZ ;  /* 0x000000010909c810 */ /* 0x000fe40007ffe0ff */
[-C--:B------:R-:W-:Y:S02]  /*da20*/  ISETP.GE.U32.AND P5, PT, R4, R2.reuse, PT ;  /* 0x000000020400720c */ /* 0x080fe40003fa6070 */
[----:B------:R-:W-:Y:S02]  /*da30*/  ISETP.GE.U32.AND P6, PT, R6, R2, PT ;  /* 0x000000020600720c */ /* 0x000fe40003fc6070 */
[----:B------:R-:W-:Y:S09]  /*da40*/  ISETP.NE.AND P2, PT, RZ, c[0x0][0x2d0], PT ;  /* 0x0000b400ff007a0c */ /* 0x000ff20003f45270 */
[----:B------:R-:W-:Y:S02]  /*da50*/  @P5 IADD3 R8, R8, 0x1, RZ ;  /* 0x0000000108085810 */ /* 0x000fe40007ffe0ff */
[----:B------:R-:W-:Y:S03]  /*da60*/  @P6 IADD3 R9, R9, 0x1, RZ ;  /* 0x0000000109096810 */ /* 0x000fe60007ffe0ff */
[----:B------:R-:W-:Y:S02]  /*da70*/  @!P1 IMAD.MOV R8, RZ, RZ, -R8 ;  /* 0x000000ffff089224 */ /* 0x000fe400078e0a08 */
[----:B------:R-:W-:Y:S03]  /*da80*/  @!P3 IMAD.MOV R9, RZ, RZ, -R9 ;  /* 0x000000ffff09b224 */ /* 0x000fe600078e0a09 */
[C---:B------:R-:W-:Y:S02]  /*da90*/  SEL R7, R3.reuse, R8, !P2 ;  /* 0x0000000803077207 */ /* 0x040fe40005000000 */
[----:B------:R-:W-:Y:S02]  /*daa0*/  SEL R3, R3, R9, !P2 ;  /* 0x0000000903037207 */ /* 0x000fe40005000000 */
[-C--:B------:R-:W-:Y:S02]  /*dab0*/  LEA R12, P2, R7, R224.reuse, 0x2 ;  /* 0x000000e0070c7211 */ /* 0x080fe400078410ff */
[----:B------:R-:W-:Y:S02]  /*dac0*/  LEA R10, P1, R3, R224, 0x2 ;  /* 0x000000e0030a7211 */ /* 0x000fe400078210ff */
[-C--:B------:R-:W-:Y:S02]  /*dad0*/  LEA.HI.X.SX32 R13, R7, R225.reuse, 0x2, P2 ;  /* 0x000000e1070d7211 */ /* 0x080fe400010f16ff */
[C---:B------:R-:W-:Y:S01]  /*dae0*/  LEA.HI.X.SX32 R11, R3.reuse, R225, 0x2, P1 ;  /* 0x000000e1030b7211 */ /* 0x040fe200008f16ff */
[----:B------:R-:W-:Y:S02]  /*daf0*/  IMAD.IADD R3, R3, 0x1, -R7 ;  /* 0x0000000103037824 */ /* 0x000fe400078e0a07 */
[----:B------:R-:W2:Y:S02]  /*db00*/  LDG.E R4, [R12.64] ;  /* 0x0000000c0c047981 */ /* 0x000ea4000c1e1900 */
[----:B------:R-:W-:Y:S02]  /*db10*/  IMAD R58, R3, R58, -0x80 ;  /* 0xffffff80033a7424 */ /* 0x000fe400078e023a */
[----:B------:R-:W2:Y:S02]  /*db20*/  LDG.E R5, [R10.64] ;  /* 0x0000000c0a057981 */ /* 0x000ea4000c1e1900 */
[C---:B------:R-:W-:Y:S01]  /*db30*/  IMAD R2, R58.reuse, UR9, RZ ;  /* 0x000000093a027c24 */ /* 0x040fe2000f8e02ff */
[----:B------:R-:W-:Y:S01]  /*db40*/  SHF.R.S32.HI R3, RZ, 0x1f, R58 ;  /* 0x0000001fff037819 */ /* 0x000fe2000001143a */
[----:B------:R-:W-:Y:S04]  /*db50*/  IMAD.WIDE.U32 R58, R58, UR8, RZ ;  /* 0x000000083a3a7c25 */ /* 0x000fe8000f8e00ff */
[----:B------:R-:W-:Y:S04]  /*db60*/  IMAD R2, R3, UR8, R2 ;  /* 0x0000000803027c24 */ /* 0x000fe8000f8e0202 */
[----:B------:R-:W-:Y:S02]  /*db70*/  IMAD.IADD R59, R59, 0x1, R2 ;  /* 0x000000013b3b7824 */ /* 0x000fe400078e0202 */
[----:B--2---:R-:W-:Y:S04]  /*db80*/  IMAD.IADD R5, R4, 0x1, -R5 ;  /* 0x0000000104057824 */ /* 0x004fe800078e0a05 */
[----:B------:R-:W-:Y:S01]  /*db90*/  IMAD.WIDE.U32 R58, R5, c[0x0][0x188], R58 ;  /* 0x00006200053a7a25 */ /* 0x000fe200078e003a */
[----:B------:R-:W-:Y:S05]  /*dba0*/  SHF.R.S32.HI R3, RZ, 0x1f, R5 ;  /* 0x0000001fff037819 */ /* 0x000fea0000011405 */
[----:B------:R-:W-:Y:S04]  /*dbb0*/  IMAD R2, R3, c[0x0][0x188], RZ ;  /* 0x0000620003027a24 */ /* 0x000fe800078e02ff */
[----:B------:R-:W-:Y:S04]  /*dbc0*/  IMAD R2, R5, c[0x0][0x18c], R2 ;  /* 0x0000630005027a24 */ /* 0x000fe800078e0202 */
[----:B------:R-:W-:Y:S02]  /*dbd0*/  IMAD.IADD R56, R59, 0x1, R2 ;  /* 0x000000013b387824 */ /* 0x000fe400078e0202 */
.L_x_746:
[----:B------:R-:W-:Y:S02]  /*dbe0*/  ISETP.GE.AND P4, PT, R218, c[0x0][0x220], PT ;  /* 0x00008800da007a0c */ /* 0x000fe40003f86270 */
[----:B------:R-:W-:Y:S02]  /*dbf0*/  ISETP.GE.AND P3, PT, R209, c[0x0][0x220], PT ;  /* 0x00008800d1007a0c */ /* 0x000fe40003f66270 */
[C---:B------:R-:W-:Y:S02]  /*dc00*/  LEA R2, P2, R58.reuse, R172, 0x1 ;  /* 0x000000ac3a027211 */ /* 0x040fe400078408ff */
[C---:B------:R-:W-:Y:S02]  /*dc10*/  IADD3 R57, P1, R221.reuse, R58, RZ ;  /* 0x0000003add397210 */ /* 0x040fe40007f3e0ff */
[--C-:B------:R-:W-:Y:S02]  /*dc20*/  LEA.HI.X R3, R58, R173, R56.reuse, 0x1, P2 ;  /* 0x000000ad3a037211 */ /* 0x100fe400010f0c38 */
[----:B------:R-:W-:Y:S01]  /*dc30*/  IADD3 R59, P2, R221, R57, RZ ;  /* 0x00000039dd3b7210 */ /* 0x000fe20007f5e0ff */
[C---:B------:R-:W-:Y:S02]  /*dc40*/  IMAD.X R58, R220.reuse, 0x1, R56, P1 ;  /* 0x00000001dc3a7824 */ /* 0x040fe400008e0638 */
[----:B------:R-:W-:Y:S01]  /*dc50*/  @P4 STS.128 [R216+0xc000], RZ ;  /* 0x00c000ffd8004388 */ /* 0x000fe20000000c00 */
[CC--:B------:R-:W-:Y:S02]  /*dc60*/  @!P4 LEA R174, P5, R57.reuse, R172.reuse, 0x1 ;  /* 0x000000ac39aec211 */ /* 0x0c0fe400078a08ff */
[CC--:B------:R-:W-:Y:S01]  /*dc70*/  @!P3 LEA R64, P1, R57.reuse, R172.reuse, 0x1 ;  /* 0x000000ac3940b211 */ /* 0x0c0fe200078208ff */
[----:B------:R-:W-:Y:S01]  /*dc80*/  @!PT LDS RZ, [RZ] ;  /* 0x00000000fffff984 */ /* 0x000fe20000000800 */
[----:B------:R-:W-:Y:S01]  /*dc90*/  @!PT LDS RZ, [RZ] ;  /* 0x00000000fffff984 */ /* 0x000fe20000000800 */
[----:B------:R-:W-:Y:S01]  /*dca0*/  @!PT LDS RZ, [RZ] ;  /* 0x00000000fffff984 */ /* 0x000fe20000000800 */
[----:B------:R1:W-:Y:S01]  /*dcb0*/  @!P4 LDGSTS.E.BYPASS.LTC128B.128 [R216+0xc000], [R2.64] ;  /* 0x0c00000002d8cfae */ /* 0x0003e2000b901d4c */
[CCC-:B------:R-:W-:Y:S02]  /*dcc0*/  @!P4 LEA.HI.X R175, R57.reuse, R173.reuse, R58.reuse, 0x1, P5 ;  /* 0x000000ad39afc211 */ /* 0x1c0fe400028f0c3a */
[-CC-:B------:R-:W-:Y:S01]  /*dcd0*/  @!P3 LEA.HI.X R65, R57, R173.reuse, R58.reuse, 0x1, P1 ;  /* 0x000000ad3941b211 */ /* 0x180fe200008f0c3a */
[----:B------:R-:W-:Y:S01]  /*dce0*/  @P3 STS.128 [R216+0x10000], RZ ;  /* 0x010000ffd8003388 */ /* 0x000fe20000000c00 */
[C---:B------:R-:W-:Y:S01]  /*dcf0*/  IMAD.X R58, R220.reuse, 0x1, R58, P2 ;  /* 0x00000001dc3a7824 */ /* 0x040fe200010e063a */
[CC--:B------:R-:W-:Y:S02]  /*dd00*/  @!P4 LEA R134, P5, R59.reuse, R172.reuse, 0x1 ;  /* 0x000000ac3b86c211 */ /* 0x0c0fe400078a08ff */
[----:B------:R-:W-:Y:S01]  /*dd10*/  @!PT LDS RZ, [RZ] ;  /* 0x00000000fffff984 */ /* 0x000fe20000000800 */
[----:B------:R-:W-:Y:S01]  /*dd20*/  @!PT LDS RZ, [RZ] ;  /* 0x00000000fffff984 */ /* 0x000fe20000000800 */
[----:B------:R-:W-:Y:S01]  /*dd30*/  @!PT LDS RZ, [RZ] ;  /* 0x00000000fffff984 */ /* 0x000fe20000000800 */
[----:B------:R1:W-:Y:S01]  /*dd40*/  @!P3 LDGSTS.E.BYPASS.LTC128B.128 [R216+0x10000], [R2.64+0x80] ;  /* 0x1000008002d8bfae */ /* 0x0003e2000b901d4c */
[CC--:B------:R-:W-:Y:S02]  /*dd50*/  @!P3 LEA R62, P1, R59.reuse, R172.reuse, 0x1 ;  /* 0x000000ac3b3eb211 */ /* 0x0c0fe400078208ff */
[--C-:B------:R-:W-:Y:S01]  /*dd60*/  @!P4 LEA.HI.X R135, R59, R173, R58.reuse, 0x1, P5 ;  /* 0x000000ad3b87c211 */ /* 0x100fe200028f0c3a */
[----:B------:R-:W-:Y:S01]  /*dd70*/  @P4 STS.128 [R216+0xc800], RZ ;  /* 0x00c800ffd8004388 */ /* 0x000fe20000000c00 */
[----:B------:R-:W-:Y:S02]  /*dd80*/  IADD3 R57, P2, R221, R59, RZ ;  /* 0x0000003bdd397210 */ /* 0x000fe40007f5e0ff */
[--C-:B------:R-:W-:Y:S01]  /*dd90*/  @!P3 LEA.HI.X R63, R59, R173, R58.reuse, 0x1, P1 ;  /* 0x000000ad3b3fb211 */ /* 0x100fe200008f0c3a */
[----:B------:R-:W-:Y:S01]  /*dda0*/  @!PT LDS RZ, [RZ] ;  /* 0x00000000fffff984 */ /* 0x000fe20000000800 */
[----:B------:R-:W-:Y:S01]  /*ddb0*/  @!PT LDS RZ, [RZ] ;  /* 0x00000000fffff984 */ /* 0x000fe20000000800 */
[----:B------:R-:W-:Y:S01]  /*ddc0*/  @!PT LDS RZ, [RZ] ;  /* 0x00000000fffff984 */ /* 0x000fe20000000800 */
[----:B------:R2:W-:Y:S01]  /*ddd0*/  @!P4 LDGSTS.E.BYPASS.LTC128B.128 [R216+0xc800], [R174.64] ;  /* 0x0c800000aed8cfae */ /* 0x0005e2000b901d4c */
[CC--:B------:R-:W-:Y:S01]  /*dde0*/  @!P4 LEA R66, P5, R57.reuse, R172.reuse, 0x1 ;  /* 0x000000ac3942c211 */ /* 0x0c0fe200078a08ff */
[C---:B------:R-:W-:Y:S01]  /*ddf0*/  IMAD.X R58, R220.reuse, 0x1, R58, P2 ;  /* 0x00000001dc3a7824 */ /* 0x040fe200010e063a */
[-C--:B------:R-:W-:Y:S01]  /*de00*/  @!P3 LEA R60, P1, R57, R172.reuse, 0x1 ;  /* 0x000000ac393cb211 */ /* 0x080fe200078208ff */
[----:B------:R-:W-:Y:S01]  /*de10*/  @P3 STS.128 [R216+0x10800], RZ ;  /* 0x010800ffd8003388 */ /* 0x000fe20000000c00 */
[----:B------:R-:W-:Y:S02]  /*de20*/  IADD3 R59, P2, R221, R57, RZ ;  /* 0x00000039dd3b7210 */ /* 0x000fe40007f5e0ff */
[CCC-:B------:R-:W-:Y:S01]  /*de30*/  @!P4 LEA.HI.X R67, R57.reuse, R173.reuse, R58.reuse, 0x1, P5 ;  /* 0x000000ad3943c211 */ /* 0x1c0fe200028f0c3a */
[----:B------:R-:W-:Y:S01]  /*de40*/  @!PT LDS RZ, [RZ] ;  /* 0x00000000fffff984 */ /* 0x000fe20000000800 */
[----:B------:R-:W-:Y:S01]  /*de50*/  @!PT LDS RZ, [RZ] ;  /* 0x00000000fffff984 */ /* 0x000fe20000000800 */
[----:B------:R-:W-:Y:S01]  /*de60*/  @!PT LDS RZ, [RZ] ;  /* 0x00000000fffff984 */ /* 0x000fe20000000800 */
[----:B------:R3:W-:Y:S01]  /*de70*/  @!P3 LDGSTS.E.BYPASS.LTC128B.128 [R216+0x10800], [R64.64+0x80] ;  /* 0x1080008040d8bfae */ /* 0x0007e2000b901d4c */
[-CC-:B------:R-:W-:Y:S01]  /*de80*/  @!P3 LEA.HI.X R61, R57, R173.reuse, R58.reuse, 0x1, P1 ;  /* 0x000000ad393db211 */ /* 0x180fe200008f0c3a */
[C---:B------:R-:W-:Y:S01]  /*de90*/  IMAD.X R58, R220.reuse, 0x1, R58, P2 ;  /* 0x00000001dc3a7824 */ /* 0x040fe200010e063a */
[CC--:B------:R-:W-:Y:S01]  /*dea0*/  @!P4 LEA R178, P5, R59.reuse, R172.reuse, 0x1 ;  /* 0x000000ac3bb2c211 */ /* 0x0c0fe200078a08ff */
[----:B------:R-:W-:Y:S01]  /*deb0*/  @P4 STS.128 [R216+0xd000], RZ ;  /* 0x00d000ffd8004388 */ /* 0x000fe20000000c00 */
[CC--:B------:R-:W-:Y:S02]  /*dec0*/  @!P3 LEA R176, P1, R59.reuse, R172.reuse, 0x1 ;  /* 0x000000ac3bb0b211 */ /* 0x0c0fe400078208ff */
[--C-:B------:R-:W-:Y:S01]  /*ded0*/  @!P4 LEA.HI.X R179, R59, R173, R58.reuse, 0x1, P5 ;  /* 0x000000ad3bb3c211 */ /* 0x100fe200028f0c3a */
[----:B------:R-:W-:Y:S01]  /*dee0*/  @!PT LDS RZ, [RZ] ;  /* 0x00000000fffff984 */ /* 0x000fe20000000800 */
[----:B------:R-:W-:Y:S01]  /*def0*/  @!PT LDS RZ, [RZ] ;  /* 0x00000000fffff984 */ /* 0x000fe20000000800 */
[----:B------:R-:W-:Y:S01]  /*df00*/  @!PT LDS RZ, [RZ] ;  /* 0x00000000fffff984 */ /* 0x000fe20000000800 */
[----:B------:R1:W-:Y:S01]  /*df10*/  @!P4 LDGSTS.E.BYPASS.LTC128B.128 [R216+0xd000], [R134.64] ;  /* 0x0d00000086d8cfae */ /* 0x0003e2000b901d4c */
[----:B------:R-:W-:Y:S02]  /*df20*/  IADD3 R57, P2, R221, R59, RZ ;  /* 0x0000003bdd397210 */ /* 0x000fe40007f5e0ff */
[--C-:B------:R-:W-:Y:S01]  /*df30*/  @!P3 LEA.HI.X R177, R59, R173, R58.reuse, 0x1, P1 ;  /* 0x000000ad3bb1b211 */ /* 0x100fe200008f0c3a */
[----:B------:R-:W-:Y:S01]  /*df40*/  @P3 STS.128 [R216+0x11000], RZ ;  /* 0x011000ffd8003388 */ /* 0x000fe20000000c00 */
[CC--:B------:R-:W-:Y:S01]  /*df50*/  @!P4 LEA R182, P5, R57.reuse, R172.reuse, 0x1 ;  /* 0x000000ac39b6c211 */ /* 0x0c0fe200078a08ff */
[C---:B------:R-:W-:Y:S01]  /*df60*/  IMAD.X R58, R220.reuse, 0x1, R58, P2 ;  /* 0x00000001dc3a7824 */ /* 0x040fe200010e063a */
[-C--:B------:R-:W-:Y:S01]  /*df70*/  @!P3 LEA R180, P1, R57, R172.reuse, 0x1 ;  /* 0x000000ac39b4b211 */ /* 0x080fe200078208ff */
[----:B------:R-:W-:Y:S01]  /*df80*/  @!PT LDS RZ, [RZ] ;  /* 0x00000000fffff984 */ /* 0x000fe20000000800 */
[----:B------:R-:W-:Y:S01]  /*df90*/  @!PT LDS RZ, [RZ] ;  /* 0x00000000fffff984 */ /* 0x000fe20000000800 */
[----:B------:R-:W-:Y:S01]  /*dfa0*/  @!PT LDS RZ, [RZ] ;  /* 0x00000000fffff984 */ /* 0x000fe20000000800 */
[----:B------:R4:W-:Y:S01]  /*dfb0*/  @!P3 LDGSTS.E.BYPASS.LTC128B.128 [R216+0x11000], [R62.64+0x80] ;  /* 0x110000803ed8bfae */ /* 0x0009e2000b901d4c */
[----:B------:R-:W-:Y:S02]  /*dfc0*/  IADD3 R59, P2, R221, R57, RZ ;  /* 0x00000039dd3b7210 */ /* 0x000fe40007f5e0ff */
[CCC-:B------:R-:W-:Y:S01]  /*dfd0*/  @!P4 LEA.HI.X R183, R57.reuse, R173.reuse, R58.reuse, 0x1, P5 ;  /* 0x000000ad39b7c211 */ /* 0x1c0fe200028f0c3a */
[----:B------:R-:W-:Y:S01]  /*dfe0*/  @P4 STS.128 [R216+0xd800], RZ ;  /* 0x00d800ffd8004388 */ /* 0x000fe20000000c00 */
[-CC-:B------:R-:W-:Y:S01]  /*dff0*/  @!P3 LEA.HI.X R181, R57, R173.reuse, R58.reuse, 0x1, P1 ;  /* 0x000000ad39b5b211 */ /* 0x180fe200008f0c3a */
[C---:B------:R-:W-:Y:S01]  /*e000*/  IMAD.X R58, R220.reuse, 0x1, R58, P2 ;  /* 0x00000001dc3a7824 */ /* 0x040fe200010e063a */
[CC--:B------:R-:W-:Y:S01]  /*e010*/  @!P4 LEA R188, P6, R59.reuse, R172.reuse, 0x1 ;  /* 0x000000ac3bbcc211 */ /* 0x0c0fe200078c08ff */
[----:B------:R-:W-:Y:S01]  /*e020*/  @!PT LDS RZ, [RZ] ;  /* 0x00000000fffff984 */ /* 0x000fe20000000800 */
[----:B------:R-:W-:Y:S01]  /*e030*/  @!PT LDS RZ, [RZ] ;  /* 0x00000000fffff984 */ /* 0x000fe20000000800 */
[----:B------:R-:W-:Y:S01]  /*e040*/  @!PT LDS RZ, [RZ] ;  /* 0x00000000fffff984 */ /* 0x000fe20000000800 */
[----:B------:R3:W-:Y:S01]  /*e050*/  @!P4 LDGSTS.E.BYPASS.LTC128B.128 [R216+0xd800], [R66.64] ;  /* 0x0d80000042d8cfae */ /* 0x0007e2000b901d4c */
[CC--:B------:R-:W-:Y:S02]  /*e060*/  @!P3 LEA R184, P2, R59.reuse, R172.reuse, 0x1 ;  /* 0x000000ac3bb8b211 */ /* 0x0c0fe400078408ff */
[--C-:B------:R-:W-:Y:S01]  /*e070*/  @!P4 LEA.HI.X R189, R59, R173, R58.reuse, 0x1, P6 ;  /* 0x000000ad3bbdc211 */ /* 0x100fe200030f0c3a */
[----:B------:R-:W-:Y:S01]  /*e080*/  @P3 STS.128 [R216+0x11800], RZ ;  /* 0x011800ffd8003388 */ /* 0x000fe20000000c00 */
[----:B------:R-:W-:Y:S02]  /*e090*/  IADD3 R57, P1, R221, R59, RZ ;  /* 0x0000003bdd397210 */ /* 0x000fe40007f3e0ff */
[-CC-:B------:R-:W-:Y:S01]  /*e0a0*/  @!P3 LEA.HI.X R185, R59, R173.reuse, R58.reuse, 0x1, P2 ;  /* 0x000000ad3bb9b211 */ /* 0x180fe200010f0c3a */
[----:B------:R-:W-:Y:S01]  /*e0b0*/  @!PT LDS RZ, [RZ] ;  /* 0x00000000fffff984 */ /* 0x000fe20000000800 */
[----:B------:R-:W-:Y:S01]  /*e0c0*/  @!PT LDS RZ, [RZ] ;  /* 0x00000000fffff984 */ /* 0x000fe20000000800 */
[----:B------:R-:W-:Y:S01]  /*e0d0*/  @!PT LDS RZ, [RZ] ;  /* 0x00000000fffff984 */ /* 0x000fe20000000800 */
[----:B------:R4:W-:Y:S01]  /*e0e0*/  @!P3 LDGSTS.E.BYPASS.LTC128B.128 [R216+0x11800], [R60.64+0x80] ;  /* 0x118000803cd8bfae */ /* 0x0009e2000b901d4c */
[CC--:B------:R-:W-:Y:S01]  /*e0f0*/  @!P4 LEA R186, P5, R57.reuse, R172.reuse, 0x1 ;  /* 0x000000ac39bac211 */ /* 0x0c0fe200078a08ff */
[----:B------:R-:W-:Y:S01]  /*e100*/  IMAD.X R56, R220, 0x1, R58, P1 ;  /* 0x00000001dc387824 */ /* 0x000fe200008e063a */
[C---:B------:R-:W-:Y:S01]  /*e110*/  @!P3 LEA R172, P1, R57.reuse, R172, 0x1 ;  /* 0x000000ac39acb211 */ /* 0x040fe200078208ff */
[----:B------:R-:W-:Y:S03]  /*e120*/  @P4 STS.128 [R216+0xe000], RZ ;  /* 0x00e000ffd8004388 */ /* 0x000fe60000000c00 */
[CCC-:B------:R-:W-:Y:S01]  /*e130*/  @!P4 LEA.HI.X R187, R57.reuse, R173.reuse, R56.reuse, 0x1, P5 ;  /* 0x000000ad39bbc211 */ /* 0x1c0fe200028f0c38 */
[----:B------:R-:W-:Y:S01]  /*e140*/  @!PT LDS RZ, [RZ] ;  /* 0x00000000fffff984 */ /* 0x000fe20000000800 */
[----:B------:R-:W-:Y:S01]  /*e150*/  @!PT LDS RZ, [RZ] ;  /* 0x00000000fffff984 */ /* 0x000fe20000000800 */
[----:B------:R-:W-:Y:S01]  /*e160*/  @!PT LDS RZ, [RZ] ;  /* 0x00000000fffff984 */ /* 0x000fe20000000800 */
[----:B------:R5:W-:Y:S01]  /*e170*/  @!P4 LDGSTS.E.BYPASS.LTC128B.128 [R216+0xe000], [R178.64] ;  /* 0x0e000000b2d8cfae */ /* 0x000be2000b901d4c */
[----:B------:R-:W-:Y:S02]  /*e180*/  @!P3 LEA.HI.X R173, R57, R173, R56, 0x1, P1 ;  /* 0x000000ad39adb211 */ /* 0x000fe400008f0c38 */
[----:B------:R-:W-:Y:S01]  /*e190*/  ISETP.GE.AND P1, PT, R215, 0x2, PT ;  /* 0x00000002d700780c */ /* 0x000fe20003f26270 */
        /* <DEDUP_REMOVED lines=36> */
[----:B------:R-:W1:Y:S04]  /*e3e0*/  LDSM.16.M88.4 R140, [R206+0x4000] ;  /* 0x00400000ce8c783b */ /* 0x000e680000000200 */
[----:B------:R-:W3:Y:S04]  /*e3f0*/  LDSM.16.M88.4 R144, [R206+0x4800] ;  /* 0x00480000ce90783b */ /* 0x000ee80000000200 */
[----:B------:R-:W3:Y:S04]  /*e400*/  LDSM.16.M88.4 R148, [R206+0x5000] ;  /* 0x00500000ce94783b */ /* 0x000ee80000000200 */
[----:B------:R-:W0:Y:S04]  /*e410*/  LDGDEPBAR ;  /* 0x00000000000079af */ /* 0x000e280000000000 */
[----:B------:R-:W3:Y:S04]  /*e420*/  LDSM.16.M88.4 R152, [R206+0x5800] ;  /* 0x00580000ce98783b */ /* 0x000ee80000000200 */
[----:B------:R-:W4:Y:S04]  /*e430*/  LDSM.16.M88.4 R156, [R206+0x6000] ;  /* 0x00600000ce9c783b */ /* 0x000f280000000200 */
[----:B------:R-:W4:Y:S04]  /*e440*/  LDSM.16.M88.4 R160, [R206+0x6800] ;  /* 0x00680000cea0783b */ /* 0x000f280000000200 */
[----:B------:R-:W-:Y:S04]  /*e450*/  LDSM.16.M88.4 R164, [R204] ;  /* 0x00000000cca4783b */ /* 0x000fe80000000200 */
[----:B------:R-:W-:Y:S04]  /*e460*/  LDSM.16.M88.4 R168, [R204+0x800] ;  /* 0x00080000cca8783b */ /* 0x000fe80000000200 */
[----:B--2---:R-:W-:Y:S01]  /*e470*/  LDSM.16.M88.4 R172, [R206+0x8800] ;  /* 0x00880000ceac783b */ /* 0x004fe20000000200 */
[C---:B-1----:R-:W-:Y:S03]  /*e480*/  HMMA.16816.F32.BF16 R4, R136.reuse, R140, RZ ;  /* 0x0000008c8804723c */ /* 0x042fe600000418ff */
[----:B-----5:R-:W-:Y:S04]  /*e490*/  LDSM.16.M88.4 R176, [R206+0xa000] ;  /* 0x00a00000ceb0783b */ /* 0x020fe80000000200 */
[----:B------:R-:W-:Y:S01]  /*e4a0*/  LDSM.16.M88.4 R180, [R204+0x5800] ;  /* 0x00580000ccb4783b */ /* 0x000fe20000000200 */
[C---:B------:R-:W-:Y:S03]  /*e4b0*/  HMMA.16816.F32.BF16 R8, R136.reuse, R142, RZ ;  /* 0x0000008e8808723c */ /* 0x040fe600000418ff */
[----:B------:R-:W1:Y:S04]  /*e4c0*/  LDSM.16.M88.4 R140, [R206+0x7000] ;  /* 0x00700000ce8c783b */ /* 0x000e680000000200 */
[----:B------:R-:W-:Y:S01]  /*e4d0*/  LDSM.16.M88.4 R184, [R203+0x2000] ;  /* 0x00200000cbb8783b */ /* 0x000fe20000000200 */
[C---:B---3--:R-:W-:Y:S03]  /*e4e0*/  HMMA.16816.F32.BF16 R12, R136.reuse, R144, RZ ;  /* 0x00000090880c723c */ /* 0x048fe600000418ff */
[----:B------:R-:W-:Y:S04]  /*e4f0*/  LDSM.16.M88.4 R188, [R199+0x8000] ;  /* 0x00800000c7bc783b */ /* 0x000fe80000000200 */
[----:B------:R-:W-:Y:S01]  /*e500*/  LDSM.16.M88.4 R192, [R201+0x7000] ;  /* 0x00700000c9c0783b */ /* 0x000fe20000000200 */
[C---:B------:R-:W-:Y:S03]  /*e510*/  HMMA.16816.F32.BF16 R16, R136.reuse, R146, RZ ;  /* 0x000000928810723c */ /* 0x040fe600000418ff */
[----:B------:R-:W2:Y:S05]  /*e520*/  LDSM.16.M88.4 R144, [R206+0x7800] ;  /* 0x00780000ce90783b */ /* 0x000eaa0000000200 */
[C---:B------:R-:W-:Y:S08]  /*e530*/  HMMA.16816.F32.BF16 R20, R136.reuse, R148, RZ ;  /* 0x000000948814723c */ /* 0x040ff000000418ff */
[C---:B------:R-:W-:Y:S01]  /*e540*/  HMMA.16816.F32.BF16 R24, R136.reuse, R150, RZ ;  /* 0x000000968818723c */ /* 0x040fe200000418ff */
[----:B------:R-:W3:Y:S07]  /*e550*/  LDSM.16.M88.4 R148, [R205] ;  /* 0x00000000cd94783b */ /* 0x000eee0000000200 */
[C---:B------:R-:W-:Y:S08]  /*e560*/  HMMA.16816.F32.BF16 R28, R136.reuse, R152, RZ ;  /* 0x00000098881c723c */ /* 0x040ff000000418ff */
[C---:B------:R-:W-:Y:S01]  /*e570*/  HMMA.16816.F32.BF16 R32, R136.reuse, R154, RZ ;  /* 0x0000009a8820723c */ /* 0x040fe200000418ff */
[----:B------:R-:W5:Y:S07]  /*e580*/  LDSM.16.M88.4 R152, [R204+0x1000] ;  /* 0x00100000cc98783b */ /* 0x000f6e0000000200 */
[C---:B----4-:R-:W-:Y:S08]  /*e590*/  HMMA.16816.F32.BF16 R36, R136.reuse, R156, RZ ;  /* 0x0000009c8824723c */ /* 0x050ff000000418ff */
[C---:B------:R-:W-:Y:S01]  /*e5a0*/  HMMA.16816.F32.BF16 R40, R136.reuse, R158, RZ ;  /* 0x0000009e8828723c */ /* 0x040fe200000418ff */
[----:B------:R-:W4:Y:S07]  /*e5b0*/  LDSM.16.M88.4 R156, [R204+0x1800] ;  /* 0x00180000cc9c783b */ /* 0x000f2e0000000200 */
[C---:B------:R-:W-:Y:S08]  /*e5c0*/  HMMA.16816.F32.BF16 R44, R136.reuse, R160, RZ ;  /* 0x000000a0882c723c */ /* 0x040ff000000418ff */
[C---:B------:R-:W-:Y:S01]  /*e5d0*/  HMMA.16816.F32.BF16 R48, R136.reuse, R162, RZ ;  /* 0x000000a28830723c */ /* 0x040fe200000418ff */
[----:B------:R-:W-:Y:S07]  /*e5e0*/  LDSM.16.M88.4 R160, [R199+0x4000] ;  /* 0x00400000c7a0783b */ /* 0x000fee0000000200 */
[C---:B-1----:R-:W-:Y:S08]  /*e5f0*/  HMMA.16816.F32.BF16 R52, R136.reuse, R140, RZ ;  /* 0x0000008c8834723c */ /* 0x042ff000000418ff */
[C---:B------:R-:W-:Y:S01]  /*e600*/  HMMA.16816.F32.BF16 R56, R136.reuse, R142, RZ ;  /* 0x0000008e8838723c */ /* 0x040fe200000418ff */
[----:B------:R-:W-:Y:S07]  /*e610*/  LDSM.16.M88.4 R140, [R204+0x2800] ;  /* 0x00280000cc8c783b */ /* 0x000fee0000000200 */
[C---:B--2---:R-:W-:Y:S08]  /*e620*/  HMMA.16816.F32.BF16 R60, R136.reuse, R144, RZ ;  /* 0x00000090883c723c */ /* 0x044ff000000418ff */
[----:B------:R-:W-:Y:S01]  /*e630*/  HMMA.16816.F32.BF16 R64, R136, R146, RZ ;  /* 0x000000928840723c */ /* 0x000fe200000418ff */
[----:B------:R-:W1:Y:S04]  /*e640*/  LDSM.16.M88.4 R136, [R204+0x2000] ;  /* 0x00200000cc88783b */ /* 0x000e680000000200 */
[----:B------:R-:W2:Y:S03]  /*e650*/  LDSM.16.M88.4 R144, [R204+0x3000] ;  /* 0x00300000cc90783b */ /* 0x000ea60000000200 */
[C---:B---3--:R-:W-:Y:S08]  /*e660*/  HMMA.16816.F32.BF16 R4, R148.reuse, R164, R4 ;  /* 0x000000a49404723c */ /* 0x048ff00000041804 */
[C---:B------:R-:W-:Y:S01]  /*e670*/  HMMA.16816.F32.BF16 R8, R148.reuse, R166, R8 ;  /* 0x000000a69408723c */ /* 0x040fe20000041808 */
[----:B------:R-:W-:Y:S07]  /*e680*/  LDSM.16.M88.4 R164, [R201+0x1000] ;  /* 0x00100000c9a4783b */ /* 0x000fee0000000200 */
[C---:B------:R-:W-:Y:S08]  /*e690*/  HMMA.16816.F32.BF16 R12, R148.reuse, R168, R12 ;  /* 0x000000a8940c723c */ /* 0x040ff0000004180c */
[C---:B------:R-:W-:Y:S01]  /*e6a0*/  HMMA.16816.F32.BF16 R16, R148.reuse, R170, R16 ;  /* 0x000000aa9410723c */ /* 0x040fe20000041810 */
[----:B------:R-:W-:Y:S07]  /*e6b0*/  LDSM.16.M88.4 R168, [R206+0x8000] ;  /* 0x00800000cea8783b */ /* 0x000fee0000000200 */
[C---:B-----5:R-:W-:Y:S08]  /*e6c0*/  HMMA.16816.F32.BF16 R20, R148.reuse, R152, R20 ;  /* 0x000000989414723c */ /* 0x060ff00000041814 */
        /* <DEDUP_REMOVED lines=8> */
[C---:B------:R-:W-:Y:S08]  /*e750*/  HMMA.16816.F32.BF16 R44, R148.reuse, R140, R44 ;  /* 0x0000008c942c723c */ /* 0x040ff0000004182c */
[C---:B------:R-:W-:Y:S01]  /*e760*/  HMMA.16816.F32.BF16 R48, R148.reuse, R142, R48 ;  /* 0x0000008e9430723c */ /* 0x040fe20000041830 */
[----:B------:R-:W5:Y:S07]  /*e770*/  LDSM.16.M88.4 R140, [R199+0x5000] ;  /* 0x00500000c78c783b */ /* 0x000f6e0000000200 */
[C---:B--2---:R-:W-:Y:S08]  /*e780*/  HMMA.16816.F32.BF16 R52, R148.reuse, R144, R52 ;  /* 0x000000909434723c */ /* 0x044ff00000041834 */
[C---:B------:R-:W-:Y:S01]  /*e790*/  HMMA.16816.F32.BF16 R56, R148.reuse, R146, R56 ;  /* 0x000000929438723c */ /* 0x040fe20000041838 */
[----:B------:R-:W2:Y:S07]  /*e7a0*/  LDSM.16.M88.4 R144, [R199+0x5800] ;  /* 0x00580000c790783b */ /* 0x000eae0000000200 */
[C---:B---3--:R-:W-:Y:S08]  /*e7b0*/  HMMA.16816.F32.BF16 R60, R148.reuse, R152, R60 ;  /* 0x00000098943c723c */ /* 0x048ff0000004183c */
[----:B------:R-:W-:Y:S01]  /*e7c0*/  HMMA.16816.F32.BF16 R64, R148, R154, R64 ;  /* 0x0000009a9440723c */ /* 0x000fe20000041840 */
[----:B------:R-:W3:Y:S04]  /*e7d0*/  LDSM.16.M88.4 R148, [R199+0x6000] ;  /* 0x00600000c794783b */ /* 0x000ee80000000200 */
[----:B------:R-:W-:Y:S03]  /*e7e0*/  LDSM.16.M88.4 R152, [R202] ;  /* 0x00000000ca98783b */ /* 0x000fe60000000200 */
[C---:B----4-:R-:W-:Y:S08]  /*e7f0*/  HMMA.16816.F32.BF16 R4, R156.reuse, R160, R4 ;  /* 0x000000a09c04723c */ /* 0x050ff00000041804 */
[C---:B------:R-:W-:Y:S01]  /*e800*/  HMMA.16816.F32.BF16 R8, R156.reuse, R162, R8 ;  /* 0x000000a29c08723c */ /* 0x040fe20000041808 */
[----:B------:R-:W-:Y:S07]  /*e810*/  LDSM.16.M88.4 R160, [R201] ;  /* 0x00000000c9a0783b */ /* 0x000fee0000000200 */
[C---:B-1----:R-:W-:Y:S08]  /*e820*/  HMMA.16816.F32.BF16 R12, R156.reuse, R136, R12 ;  /* 0x000000889c0c723c */ /* 0x042ff0000004180c */
[C---:B------:R-:W-:Y:S01]  /*e830*/  HMMA.16816.F32.BF16 R16, R156.reuse, R138, R16 ;  /* 0x0000008a9c10723c */ /* 0x040fe20000041810 */
[----:B------:R-:W1:Y:S07]  /*e840*/  LDSM.16.M88.4 R136, [R199+0x6800] ;  /* 0x00680000c788783b */ /* 0x000e6e0000000200 */
[C---:B-----5:R-:W-:Y:S08]  /*e850*/  HMMA.16816.F32.BF16 R20, R156.reuse, R140, R20 ;  /* 0x0000008c9c14723c */ /* 0x060ff00000041814 */
[C---:B------:R-:W-:Y:S01]  /*e860*/  HMMA.16816.F32.BF16 R24, R156.reuse, R142, R24 ;  /* 0x0000008e9c18723c */ /* 0x040fe20000041818 */
[----:B------:R-:W4:Y:S07]  /*e870*/  LDSM.16.M88.4 R140, [R199+0x7000] ;  /* 0x00700000c78c783b */ /* 0x000f2e0000000200 */
[C---:B--2---:R-:W-:Y:S08]  /*e880*/  HMMA.16816.F32.BF16 R28, R156.reuse, R144, R28 ;  /* 0x000000909c1c723c */ /* 0x044ff0000004181c */
[C---:B------:R-:W-:Y:S01]  /*e890*/  HMMA.16816.F32.BF16 R32, R156.reuse, R146, R32 ;  /* 0x000000929c20723c */ /* 0x040fe20000041820 */
[----:B------:R-:W2:Y:S07]  /*e8a0*/  LDSM.16.M88.4 R144, [R199+0x7800] ;  /* 0x00780000c790783b */ /* 0x000eae0000000200 */
[C---:B---3--:R-:W-:Y:S08]  /*e8b0*/  HMMA.16816.F32.BF16 R36, R156.reuse, R148, R36 ;  /* 0x000000949c24723c */ /* 0x048ff00000041824 */
[C---:B------:R-:W-:Y:S01]  /*e8c0*/  HMMA.16816.F32.BF16 R40, R156.reuse, R150, R40 ;  /* 0x000000969c28723c */ /* 0x040fe20000041828 */
[----:B------:R-:W3:Y:S07]  /*e8d0*/  LDSM.16.M88.4 R148, [R201+0x800] ;  /* 0x00080000c994783b */ /* 0x000eee0000000200 */
[C---:B-1----:R-:W-:Y:S08]  /*e8e0*/  HMMA.16816.F32.BF16 R44, R156.reuse, R136, R44 ;  /* 0x000000889c2c723c */ /* 0x042ff0000004182c */
[C---:B------:R-:W-:Y:S01]  /*e8f0*/  HMMA.16816.F32.BF16 R48, R156.reuse, R138, R48 ;  /* 0x0000008a9c30723c */ /* 0x040fe20000041830 */
[----:B------:R-:W1:Y:S07]  /*e900*/  LDSM.16.M88.4 R136, [R201+0x1800] ;  /* 0x00180000c988783b */ /* 0x000e6e0000000200 */
[C---:B----4-:R-:W-:Y:S08]  /*e910*/  HMMA.16816.F32.BF16 R52, R156.reuse, R140, R52 ;  /* 0x0000008c9c34723c */ /* 0x050ff00000041834 */
[C---:B------:R-:W-:Y:S01]  /*e920*/  HMMA.16816.F32.BF16 R56, R156.reuse, R142, R56 ;  /* 0x0000008e9c38723c */ /* 0x040fe20000041838 */
[----:B------:R-:W4:Y:S07]  /*e930*/  LDSM.16.M88.4 R140, [R201+0x2000] ;  /* 0x00200000c98c783b */ /* 0x000f2e0000000200 */
[C---:B--2---:R-:W-:Y:S08]  /*e940*/  HMMA.16816.F32.BF16 R60, R156.reuse, R144, R60 ;  /* 0x000000909c3c723c */ /* 0x044ff0000004183c */
[----:B------:R-:W-:Y:S01]  /*e950*/  HMMA.16816.F32.BF16 R64, R156, R146, R64 ;  /* 0x000000929c40723c */ /* 0x000fe20000041840 */
[----:B------:R-:W2:Y:S04]  /*e960*/  LDSM.16.M88.4 R144, [R201+0x2800] ;  /* 0x00280000c990783b */ /* 0x000ea80000000200 */
[----:B------:R-:W-:Y:S03]  /*e970*/  LDSM.16.M88.4 R156, [R201+0x3800] ;  /* 0x00380000c99c783b */ /* 0x000fe60000000200 */
[C---:B------:R-:W-:Y:S08]  /*e980*/  HMMA.16816.F32.BF16 R4, R152.reuse, R160, R4 ;  /* 0x000000a09804723c */ /* 0x040ff00000041804 */
[C---:B------:R-:W-:Y:S01]  /*e990*/  HMMA.16816.F32.BF16 R8, R152.reuse, R162, R8 ;  /* 0x000000a29808723c */ /* 0x040fe20000041808 */
[----:B------:R-:W-:Y:S07]  /*e9a0*/  LDSM.16.M88.4 R160, [R207+0x2000] ;  /* 0x00200000cfa0783b */ /* 0x000fee0000000200 */
[C---:B---3--:R-:W-:Y:S08]  /*e9b0*/  HMMA.16816.F32.BF16 R12, R152.reuse, R148, R12 ;  /* 0x00000094980c723c */ /* 0x048ff0000004180c */
[C---:B------:R-:W-:Y:S01]  /*e9c0*/  HMMA.16816.F32.BF16 R16, R152.reuse, R150, R16 ;  /* 0x000000969810723c */ /* 0x040fe20000041810 */
[----:B------:R-:W3:Y:S07]  /*e9d0*/  LDSM.16.M88.4 R148, [R201+0x3000] ;  /* 0x00300000c994783b */ /* 0x000eee0000000200 */
[C---:B------:R-:W-:Y:S08]  /*e9e0*/  HMMA.16816.F32.BF16 R20, R152.reuse, R164, R20 ;  /* 0x000000a49814723c */ /* 0x040ff00000041814 */
[C---:B------:R-:W-:Y:S01]  /*e9f0*/  HMMA.16816.F32.BF16 R24, R152.reuse, R166, R24 ;  /* 0x000000a69818723c */ /* 0x040fe20000041818 */
[----:B------:R-:W5:Y:S07]  /*ea00*/  LDSM.16.M88.4 R164, [R206+0x9000] ;  /* 0x00900000cea4783b */ /* 0x000f6e0000000200 */
[C---:B-1----:R-:W-:Y:S08]  /*ea10*/  HMMA.16816.F32.BF16 R28, R152.reuse, R136, R28 ;  /* 0x00000088981c723c */ /* 0x042ff0000004181c */
[C---:B------:R-:W-:Y:S01]  /*ea20*/  HMMA.16816.F32.BF16 R32, R152.reuse, R138, R32 ;  /* 0x0000008a9820723c */ /* 0x040fe20000041820 */
[----:B------:R-:W1:Y:S07]  /*ea30*/  LDSM.16.M88.4 R136, [R206+0x9800] ;  /* 0x00980000ce88783b */ /* 0x000e6e0000000200 */
[C---:B----4-:R-:W-:Y:S08]  /*ea40*/  HMMA.16816.F32.BF16 R36, R152.reuse, R140, R36 ;  /* 0x0000008c9824723c */ /* 0x050ff00000041824 */
        /* <DEDUP_REMOVED lines=8> */
[C---:B------:R-:W-:Y:S08]  /*ead0*/  HMMA.16816.F32.BF16 R60, R152.reuse, R156, R60 ;  /* 0x0000009c983c723c */ /* 0x040ff0000004183c */
[----:B------:R-:W-:Y:S01]  /*eae0*/  HMMA.16816.F32.BF16 R64, R152, R158, R64 ;  /* 0x0000009e9840723c */ /* 0x000fe20000041840 */
[----:B------:R-:W-:Y:S04]  /*eaf0*/  LDSM.16.M88.4 R152, [R205+0x2000] ;  /* 0x00200000cd98783b */ /* 0x000fe80000000200 */
[----:B------:R-:W1:Y:S03]  /*eb00*/  LDSM.16.M88.4 R156, [R204+0x4000] ;  /* 0x00400000cc9c783b */ /* 0x000e660000000200 */
[C---:B------:R-:W-:Y:S08]  /*eb10*/  HMMA.16816.F32.BF16 R4, R160.reuse, R168, R4 ;  /* 0x000000a8a004723c */ /* 0x040ff00000041804 */
[C---:B------:R-:W-:Y:S01]  /*eb20*/  HMMA.16816.F32.BF16 R8, R160.reuse, R170, R8 ;  /* 0x000000aaa008723c */ /* 0x040fe20000041808 */
[----:B------:R-:W2:Y:S07]  /*eb30*/  LDSM.16.M88.4 R168, [R204+0x4800] ;  /* 0x00480000cca8783b */ /* 0x000eae0000000200 */
[C---:B------:R-:W-:Y:S08]  /*eb40*/  HMMA.16816.F32.BF16 R12, R160.reuse, R172, R12 ;  /* 0x000000aca00c723c */ /* 0x040ff0000004180c */
[C---:B------:R-:W-:Y:S01]  /*eb50*/  HMMA.16816.F32.BF16 R16, R160.reuse, R174, R16 ;  /* 0x000000aea010723c */ /* 0x040fe20000041810 */
[----:B------:R-:W2:Y:S07]  /*eb60*/  LDSM.16.M88.4 R172, [R204+0x5000] ;  /* 0x00500000ccac783b */ /* 0x000eae0000000200 */
        /* <DEDUP_REMOVED lines=8> */
[----:B------:R-:W5:Y:S07]  /*ebf0*/  LDSM.16.M88.4 R176, [R204+0x7000] ;  /* 0x00700000ccb0783b */ /* 0x000f6e0000000200 */
[C---:B----4-:R-:W-:Y:S08]  /*ec00*/  HMMA.16816.F32.BF16 R44, R160.reuse, R140, R44 ;  /* 0x0000008ca02c723c */ /* 0x050ff0000004182c */
[C---:B------:R-:W-:Y:S01]  /*ec10*/  HMMA.16816.F32.BF16 R48, R160.reuse, R142, R48 ;  /* 0x0000008ea030723c */ /* 0x040fe20000041830 */
[----:B------:R-:W4:Y:S07]  /*ec20*/  LDSM.16.M88.4 R140, [R204+0x7800] ;  /* 0x00780000cc8c783b */ /* 0x000f2e0000000200 */
[C---:B--2---:R-:W-:Y:S08]  /*ec30*/  HMMA.16816.F32.BF16 R52, R160.reuse, R144, R52 ;  /* 0x00000090a034723c */ /* 0x044ff00000041834 */
[C---:B------:R-:W-:Y:S01]  /*ec40*/  HMMA.16816.F32.BF16 R56, R160.reuse, R146, R56 ;  /* 0x00000092a038723c */ /* 0x040fe20000041838 */
[----:B------:R-:W2:Y:S07]  /*ec50*/  LDSM.16.M88.4 R144, [R199+0x8800] ;  /* 0x00880000c790783b */ /* 0x000eae0000000200 */
[C---:B---3--:R-:W-:Y:S08]  /*ec60*/  HMMA.16816.F32.BF16 R60, R160.reuse, R148, R60 ;  /* 0x00000094a03c723c */ /* 0x048ff0000004183c */
[----:B------:R-:W-:Y:S01]  /*ec70*/  HMMA.16816.F32.BF16 R64, R160, R150, R64 ;  /* 0x00000096a040723c */ /* 0x000fe20000041840 */
[----:B------:R-:W3:Y:S04]  /*ec80*/  LDSM.16.M88.4 R148, [R199+0x9000] ;  /* 0x00900000c794783b */ /* 0x000ee80000000200 */
[----:B------:R-:W-:Y:S03]  /*ec90*/  LDSM.16.M88.4 R160, [R199+0xb800] ;  /* 0x00b80000c7a0783b */ /* 0x000fe60000000200 */
        /* <DEDUP_REMOVED lines=12> */
[C---:B-1----:R-:W-:Y:S08]  /*ed60*/  HMMA.16816.F32.BF16 R36, R152.reuse, R136, R36 ;  /* 0x000000889824723c */ /* 0x042ff00000041824 */
        /* <DEDUP_REMOVED lines=8> */
[C---:B----4-:R-:W-:Y:S08]  /*edf0*/  HMMA.16816.F32.BF16 R60, R152.reuse, R140, R60 ;  /* 0x0000008c983c723c */ /* 0x050ff0000004183c */
[----:B------:R-:W-:Y:S01]  /*ee00*/  HMMA.16816.F32.BF16 R64, R152, R142, R64 ;  /* 0x0000008e9840723c */ /* 0x000fe20000041840 */
[----:B------:R-:W4:Y:S04]  /*ee10*/  LDSM.16.M88.4 R140, [R199+0xa000] ;  /* 0x00a00000c78c783b */ /* 0x000f280000000200 */
[----:B------:R-:W5:Y:S03]  /*ee20*/  LDSM.16.M88.4 R152, [R199+0xa800] ;  /* 0x00a80000c798783b */ /* 0x000f660000000200 */
[C---:B------:R-:W-:Y:S08]  /*ee30*/  HMMA.16816.F32.BF16 R4, R184.reuse, R188, R4 ;  /* 0x000000bcb804723c */ /* 0x040ff00000041804 */
[C---:B------:R-:W-:Y:S01]  /*ee40*/  HMMA.16816.F32.BF16 R8, R184.reuse, R190, R8 ;  /* 0x000000beb808723c */ /* 0x040fe20000041808 */
[----:B------:R-:W-:Y:S07]  /*ee50*/  LDSM.16.M88.4 R188, [R201+0x6800] ;  /* 0x00680000c9bc783b */ /* 0x000fee0000000200 */
[C---:B--2---:R-:W-:Y:S08]  /*ee60*/  HMMA.16816.F32.BF16 R12, R184.reuse, R144, R12 ;  /* 0x00000090b80c723c */ /* 0x044ff0000004180c */
[C---:B------:R-:W-:Y:S01]  /*ee70*/  HMMA.16816.F32.BF16 R16, R184.reuse, R146, R16 ;  /* 0x00000092b810723c */ /* 0x040fe20000041810 */
[----:B------:R-:W2:Y:S07]  /*ee80*/  LDSM.16.M88.4 R144, [R201+0x4800] ;  /* 0x00480000c990783b */ /* 0x000eae0000000200 */
[C---:B---3--:R-:W-:Y:S08]  /*ee90*/  HMMA.16816.F32.BF16 R20, R184.reuse, R148, R20 ;  /* 0x00000094b814723c */ /* 0x048ff00000041814 */
[C---:B------:R-:W-:Y:S01]  /*eea0*/  HMMA.16816.F32.BF16 R24, R184.reuse, R150, R24 ;  /* 0x00000096b818723c */ /* 0x040fe20000041818 */
[----:B------:R-:W3:Y:S01]  /*eeb0*/  LDSM.16.M88.4 R148, [R201+0x7800] ;  /* 0x00780000c994783b */ /* 0x000ee20000000200 */
[----:B------:R-:W-:Y:S04]  /*eec0*/  DEPBAR.LE SB0, 0x0 ;  /* 0x000080000000791a */ /* 0x000fe80000000000 */
[----:B------:R-:W-:Y:S02]  /*eed0*/  BAR.SYNC.DEFER_BLOCKING 0x0 ;  /* 0x0000000000007b1d */ /* 0x000fe40000010000 */
[C---:B-1----:R-:W-:Y:S08]  /*eee0*/  HMMA.16816.F32.BF16 R28, R184.reuse, R136, R28 ;  /* 0x00000088b81c723c */ /* 0x042ff0000004181c */
[C---:B------:R-:W-:Y:S08]  /*eef0*/  HMMA.16816.F32.BF16 R32, R184.reuse, R138, R32 ;  /* 0x0000008ab820723c */ /* 0x040ff00000041820 */
[C---:B----4-:R-:W-:Y:S08]  /*ef00*/  HMMA.16816.F32.BF16 R36, R184.reuse, R140, R36 ;  /* 0x0000008cb824723c */ /* 0x050ff00000041824 */
[C---:B------:R-:W-:Y:S08]  /*ef10*/  HMMA.16816.F32.BF16 R40, R184.reuse, R142, R40 ;  /* 0x0000008eb828723c */ /* 0x040ff00000041828 */
[C---:B-----5:R-:W-:Y:S08]  /*ef20*/  HMMA.16816.F32.BF16 R44, R184.reuse, R152, R44 ;  /* 0x00000098b82c723c */ /* 0x060ff0000004182c */
[C---:B------:R-:W-:Y:S08]  /*ef30*/  HMMA.16816.F32.BF16 R48, R184.reuse, R154, R48 ;  /* 0x0000009ab830723c */ /* 0x040ff00000041830 */
[C---:B------:R-:W-:Y:S08]  /*ef40*/  HMMA.16816.F32.BF16 R52, R184.reuse, R156, R52 ;  /* 0x0000009cb834723c */ /* 0x040ff00000041834 */
[C---:B------:R-:W-:Y:S08]  /*ef50*/  HMMA.16816.F32.BF16 R56, R184.reuse, R158, R56 ;  /* 0x0000009eb838723c */ /* 0x040ff00000041838 */
[C---:B------:R-:W-:Y:S08]  /*ef60*/  HMMA.16816.F32.BF16 R60, R184.reuse, R160, R60 ;  /* 0x000000a0b83c723c */ /* 0x040ff0000004183c */
[----:B------:R-:W-:Y:S08]  /*ef70*/  HMMA.16816.F32.BF16 R64, R184, R162, R64 ;  /* 0x000000a2b840723c */ /* 0x000ff00000041840 */
[C---:B------:R-:W-:Y:S08]  /*ef80*/  HMMA.16816.F32.BF16 R4, R164.reuse, R168, R4 ;  /* 0x000000a8a404723c */ /* 0x040ff00000041804 */
[C---:B------:R-:W-:Y:S08]  /*ef90*/  HMMA.16816.F32.BF16 R8, R164.reuse, R170, R8 ;  /* 0x000000aaa408723c */ /* 0x040ff00000041808 */
[C---:B--2---:R-:W-:Y:S08]  /*efa0*/  HMMA.16816.F32.BF16 R12, R164.reuse, R144, R12 ;  /* 0x00000090a40c723c */ /* 0x044ff0000004180c */
[C---:B------:R-:W-:Y:S08]  /*efb0*/  HMMA.16816.F32.BF16 R16, R164.reuse, R146, R16 ;  /* 0x00000092a410723c */ /* 0x040ff00000041810 */
[C---:B------:R-:W-:Y:S07]  /*efc0*/  HMMA.16816.F32.BF16 R20, R164.reuse, R172, R20 ;  /* 0x000000aca414723c */ /* 0x040fee0000041814 */
[----:B------:R-:W-:Y:S01]  /*efd0*/  IMAD.MOV.U32 R172, RZ, RZ, R2 ;  /* 0x000000ffffac7224 */ /* 0x000fe200078e0002 */
[C---:B------:R-:W-:Y:S04]  /*efe0*/  HMMA.16816.F32.BF16 R24, R164.reuse, R174, R24 ;  /* 0x000000aea418723c */ /* 0x040fe80000041818 */
[----:B------:R-:W-:Y:S04]  /*eff0*/  IMAD.MOV.U32 R173, RZ, RZ, R3 ;  /* 0x000000ffffad7224 */ /* 0x000fe800078e0003 */
[C---:B------:R-:W-:Y:S08]  /*f000*/  HMMA.16816.F32.BF16 R28, R164.reuse, R176, R28 ;  /* 0x000000b0a41c723c */ /* 0x040ff0000004181c */
[C---:B------:R-:W-:Y:S08]  /*f010*/  HMMA.16816.F32.BF16 R32, R164.reuse, R178, R32 ;  /* 0x000000b2a420723c */ /* 0x040ff00000041820 */
[C---:B------:R-:W-:Y:S08]  /*f020*/  HMMA.16816.F32.BF16 R36, R164.reuse, R180, R36 ;  /* 0x000000b4a424723c */ /* 0x040ff00000041824 */
[C---:B------:R-:W-:Y:S08]  /*f030*/  HMMA.16816.F32.BF16 R40, R164.reuse, R182, R40 ;  /* 0x000000b6a428723c */ /* 0x040ff00000041828 */
[C---:B------:R-:W-:Y:S08]  /*f040*/  HMMA.16816.F32.BF16 R44, R164.reuse, R188, R44 ;  /* 0x000000bca42c723c */ /* 0x040ff0000004182c */
[C---:B------:R-:W-:Y:S08]  /*f050*/  HMMA.16816.F32.BF16 R48, R164.reuse, R190, R48 ;  /* 0x000000bea430723c */ /* 0x040ff00000041830 */
[C---:B------:R-:W-:Y:S08]  /*f060*/  HMMA.16816.F32.BF16 R52, R164.reuse, R192, R52 ;  /* 0x000000c0a434723c */ /* 0x040ff00000041834 */
[C---:B------:R-:W-:Y:S08]  /*f070*/  HMMA.16816.F32.BF16 R56, R164.reuse, R194, R56 ;  /* 0x000000c2a438723c */ /* 0x040ff00000041838 */
[C---:B---3--:R-:W-:Y:S08]  /*f080*/  HMMA.16816.F32.BF16 R60, R164.reuse, R148, R60 ;  /* 0x00000094a43c723c */ /* 0x048ff0000004183c */
[----:B------:R-:W-:Y:S01]  /*f090*/  HMMA.16816.F32.BF16 R64, R164, R150, R64 ;  /* 0x00000096a440723c */ /* 0x000fe20000041840 */
[----:B------:R-:W-:Y:S02]  /*f0a0*/  @!UPT UIADD3 URZ, URZ, URZ, URZ ;  /* 0x0000003f3f3ff290 */ /* 0x000fe4000fffe03f */
[----:B------:R-:W-:-:S11]  /*f0b0*/  @!P1 BRA `(.L_x_747) ;  /* 0x00000c4000009947 */ /* 0x000fd60003800000 */
[----:B------:R-:W-:Y:S01]  /*f0c0*/  ULDC.64 UR8, c[0x0][0x198] ;  /* 0x0000660000087ab9 */ /* 0x000fe20000000a00 */
[----:B------:R-:W-:Y:S02]  /*f0d0*/  MOV R132, R227 ;  /* 0x000000e300847202 */ /* 0x000fe40000000f00 */
[----:B------:R-:W-:Y:S01]  /*f0e0*/  MOV R2, R226 ;  /* 0x000000e200027202 */ /* 0x000fe20000000f00 */
[----:B------:R-:W-:-:S06]  /*f0f0*/  @!P0 BRA `(.L_x_748) ;  /* 0x000003f000008947 */ /* 0x000fcc0003800000 */
[----:B------:R-:W-:Y:S01]  /*f100*/  IMAD.SHL.U32 R139, R215, 0x80, RZ ;  /* 0x00000080d78b7824 */ /* 0x000fe200078e00ff */
[----:B------:R-:W-:Y:S01]  /*f110*/  IABS R2, c[0x0][0x2d0] ;  /* 0x0000b40000027a13 */ /* 0x000fe20000000000 */
[----:B------:R-:W-:Y:S02]  /*f120*/  UMOV UR8, UR6 ;  /* 0x0000000600087c82 */ /* 0x000fe40008000000 */
[----:B------:R-:W-:Y:S01]  /*f130*/  UMOV UR9, UR7 ;  /* 0x0000000700097c82 */ /* 0x000fe20008000000 */
[----:B------:R-:W1:Y:S01]  /*f140*/  I2F.RP R135, R2 ;  /* 0x0000000200877306 */ /* 0x000e620000209400 */
[C---:B------:R-:W-:Y:S02]  /*f150*/  IADD3 R137, R139.reuse, -0x100, RZ ;  /* 0xffffff008b897810 */ /* 0x040fe40007ffe0ff */
[----:B------:R-:W-:Y:S02]  /*f160*/  IADD3 R139, R139, -0x80, RZ ;  /* 0xffffff808b8b7810 */ /* 0x000fe40007ffe0ff */
[----:B------:R-:W-:Y:S02]  /*f170*/  IABS R132, R137 ;  /* 0x0000008900847213 */ /* 0x000fe40000000000 */
[----:B------:R-:W-:Y:S02]  /*f180*/  IABS R134, R139 ;  /* 0x0000008b00867213 */ /* 0x000fe40000000000 */
[----:B------:R-:W-:Y:S02]  /*f190*/  LOP3.LUT R137, R137, c[0x0][0x2d0], RZ, 0x3c, !PT ;  /* 0x0000b40089897a12 */ /* 0x000fe400078e3cff */
[----:B------:R-:W-:Y:S01]  /*f1a0*/  LOP3.LUT R139, R139, c[0x0][0x2d0], RZ, 0x3c, !PT ;  /* 0x0000b4008b8b7a12 */ /* 0x000fe200078e3cff */
[----:B-1----:R-:W1:Y:S02]  /*f1b0*/  MUFU.RCP R3, R135 ;  /* 0x0000008700037308 */ /* 0x002e640000001000 */
[----:B-1----:R-:W-:Y:S08]  /*f1c0*/  IADD3 R140, R3, 0xffffffe, RZ ;  /* 0x0ffffffe038c7810 */ /* 0x002ff00007ffe0ff */
[----:B------:R-:W1:Y:S02]  /*f1d0*/  F2I.FTZ.U32.TRUNC.NTZ R141, R140 ;  /* 0x0000008c008d7305 */ /* 0x000e64000021f000 */
        /* <DEDUP_REMOVED lines=8> */
[C---:B------:R-:W-:Y:S01]  /*f260*/  IMAD R132, R2.reuse, R3, R132 ;  /* 0x0000000302847224 */ /* 0x040fe200078e0284 */
[----:B------:R-:W-:Y:S01]  /*f270*/  LOP3.LUT R3, RZ, c[0x0][0x2d0], RZ, 0x33, !PT ;  /* 0x0000b400ff037a12 */ /* 0x000fe200078e33ff */
[C---:B------:R-:W-:Y:S03]  /*f280*/  IMAD R134, R2.reuse, R135, R134 ;  /* 0x0000008702867224 */ /* 0x040fe600078e0286 */
[C---:B------:R-:W-:Y:S02]  /*f290*/  ISETP.GT.U32.AND P1, PT, R2.reuse, R132, PT ;  /* 0x000000840200720c */ /* 0x040fe40003f24070 */
[----:B------:R-:W-:Y:S11]  /*f2a0*/  ISETP.GT.U32.AND P2, PT, R2, R134, PT ;  /* 0x000000860200720c */ /* 0x000ff60003f44070 */
[--C-:B------:R-:W-:Y:S01]  /*f2b0*/  @!P1 IMAD.IADD R132, R132, 0x1, -R2.reuse ;  /* 0x0000000184849824 */ /* 0x100fe200078e0a02 */
[----:B------:R-:W-:Y:S01]  /*f2c0*/  @!P1 IADD3 R136, R136, 0x1, RZ ;  /* 0x0000000188889810 */ /* 0x000fe20007ffe0ff */
[----:B------:R-:W-:Y:S01]  /*f2d0*/  @!P2 IMAD.IADD R134, R134, 0x1, -R2 ;  /* 0x000000018686a824 */ /* 0x000fe200078e0a02 */
[----:B------:R-:W-:Y:S02]  /*f2e0*/  ISETP.GE.AND P1, PT, R137, RZ, PT ;  /* 0x000000ff8900720c */ /* 0x000fe40003f26270 */
[-C--:B------:R-:W-:Y:S01]  /*f2f0*/  ISETP.GE.U32.AND P5, PT, R132, R2.reuse, PT ;  /* 0x000000028400720c */ /* 0x080fe20003fa6070 */
[----:B------:R-:W-:Y:S01]  /*f300*/  IMAD.MOV.U32 R132, RZ, RZ, c[0x0][0x2d0] ;  /* 0x0000b400ff847624 */ /* 0x000fe200078e00ff */
[----:B------:R-:W-:Y:S02]  /*f310*/  ISETP.GE.U32.AND P6, PT, R134, R2, PT ;  /* 0x000000028600720c */ /* 0x000fe40003fc6070 */
[----:B------:R-:W-:Y:S02]  /*f320*/  @!P2 IADD3 R138, R138, 0x1, RZ ;  /* 0x000000018a8aa810 */ /* 0x000fe40007ffe0ff */
[----:B------:R-:W-:Y:S07]  /*f330*/  ISETP.GE.AND P2, PT, R139, RZ, PT ;  /* 0x000000ff8b00720c */ /* 0x000fee0003f46270 */
[----:B------:R-:W-:Y:S02]  /*f340*/  @P5 IADD3 R136, R136, 0x1, RZ ;  /* 0x0000000188885810 */ /* 0x000fe40007ffe0ff */
[----:B------:R-:W-:Y:S02]  /*f350*/  @P6 IADD3 R138, R138, 0x1, RZ ;  /* 0x000000018a8a6810 */ /* 0x000fe40007ffe0ff */
[----:B------:R-:W-:Y:S01]  /*f360*/  ISETP.NE.AND P5, PT, RZ, c[0x0][0x2d0], PT ;  /* 0x0000b400ff007a0c */ /* 0x000fe20003fa5270 */
        /* <DEDUP_REMOVED lines=18> */
[C---:B------:R-:W-:Y:S01]  /*f490*/  IMAD.WIDE.U32 R136, R134.reuse, c[0x0][0x180], R136 ;  /* 0x0000600086887a25 */ /* 0x040fe200078e0088 */
[----:B------:R-:W-:Y:S03]  /*f4a0*/  SHF.R.S32.HI R3, RZ, 0x1f, R134 ;  /* 0x0000001fff037819 */ /* 0x000fe60000011486 */
[----:B------:R-:W-:Y:S02]  /*f4b0*/  IMAD.MOV.U32 R132, RZ, RZ, R136 ;  /* 0x000000ffff847224 */ /* 0x000fe400078e0088 */
[----:B------:R-:W-:Y:S04]  /*f4c0*/  IMAD R3, R3, c[0x0][0x180], RZ ;  /* 0x0000600003037a24 */ /* 0x000fe800078e02ff */
[----:B------:R-:W-:Y:S04]  /*f4d0*/  IMAD R3, R134, c[0x0][0x184], R3 ;  /* 0x0000610086037a24 */ /* 0x000fe800078e0203 */
[----:B------:R-:W-:Y:S02]  /*f4e0*/  IMAD.IADD R2, R137, 0x1, R3 ;  /* 0x0000000189027824 */ /* 0x000fe400078e0203 */
.L_x_748:
[----:B------:R1:W-:Y:S01]  /*f4f0*/  @P4 STS.128 [R216+0x4000], RZ ;  /* 0x004000ffd8004388 */ /* 0x0003e20000000c00 */
[C---:B------:R-:W-:Y:S01]  /*f500*/  LEA R146, P2, R132.reuse, R230, 0x1 ;  /* 0x000000e684927211 */ /* 0x040fe200078408ff */
[----:B------:R-:W-:Y:S01]  /*f510*/  UMOV UR6, UR8 ;  /* 0x0000000800067c82 */ /* 0x000fe20008000000 */
[----:B------:R-:W-:Y:S01]  /*f520*/  IADD3 R3, P1, R211, R132, RZ ;  /* 0x00000084d3037210 */ /* 0x000fe20007f3e0ff */
[----:B------:R-:W-:Y:S01]  /*f530*/  UMOV UR7, UR9 ;  /* 0x0000000900077c82 */ /* 0x000fe20008000000 */
[--C-:B------:R-:W-:Y:S02]  /*f540*/  LEA.HI.X R147, R132, R231, R2.reuse, 0x1, P2 ;  /* 0x000000e784937211 */ /* 0x100fe400010f0c02 */
[CC--:B------:R-:W-:Y:S01]  /*f550*/  @!P4 LEA R148, P5, R3.reuse, R230.reuse, 0x1 ;  /* 0x000000e60394c211 */ /* 0x0c0fe200078a08ff */
[C---:B------:R-:W-:Y:S01]  /*f560*/  IMAD.X R132, R210.reuse, 0x1, R2, P1 ;  /* 0x00000001d2847824 */ /* 0x040fe200008e0602 */
[-C--:B------:R-:W-:Y:S01]  /*f570*/  @!P3 LEA R140, P1, R3, R230.reuse, 0x1 ;  /* 0x000000e6038cb211 */ /* 0x080fe200078208ff */
[----:B------:R-:W-:Y:S01]  /*f580*/  @!PT LDS RZ, [RZ] ;  /* 0x00000000fffff984 */ /* 0x000fe20000000800 */
[----:B------:R-:W-:Y:S01]  /*f590*/  @!PT LDS RZ, [RZ] ;  /* 0x00000000fffff984 */ /* 0x000fe20000000800 */
[----:B------:R-:W-:Y:S01]  /*f5a0*/  @!PT LDS RZ, [RZ] ;  /* 0x00000000fffff984 */ /* 0x000fe20000000800 */
[----:B------:R1:W-:Y:S01]  /*f5b0*/  @!P4 LDGSTS.E.BYPASS.LTC128B.128 [R216+0x4000], [R146.64] ;  /* 0x0400000092d8cfae */ /* 0x0003e2000b901d4c */
[----:B------:R-:W-:Y:S02]  /*f5c0*/  IADD3 R135, P2, R211, R3, RZ ;  /* 0x00000003d3877210 */ /* 0x000fe40007f5e0ff */
[CCC-:B------:R-:W-:Y:S01]  /*f5d0*/  @!P4 LEA.HI.X R149, R3.reuse, R231.reuse, R132.reuse, 0x1, P5 ;  /* 0x000000e70395c211 */ /* 0x1c0fe200028f0c84 */
[----:B------:R1:W-:Y:S01]  /*f5e0*/  @P3 STS.128 [R216+0x8000], RZ ;  /* 0x008000ffd8003388 */ /* 0x0003e20000000c00 */
[-CC-:B------:R-:W-:Y:S01]  /*f5f0*/  @!P3 LEA.HI.X R141, R3, R231.reuse, R132.reuse, 0x1, P1 ;  /* 0x000000e7038db211 */ /* 0x180fe200008f0c84 */
[C---:B------:R-:W-:Y:S01]  /*f600*/  IMAD.X R132, R210.reuse, 0x1, R132, P2 ;  /* 0x00000001d2847824 */ /* 0x040fe200010e0684 */
[CC--:B------:R-:W-:Y:S01]  /*f610*/  @!P4 LEA R144, P5, R135.reuse, R230.reuse, 0x1 ;  /* 0x000000e68790c211 */ /* 0x0c0fe200078a08ff */
[----:B------:R-:W-:Y:S01]  /*f620*/  @!PT LDS RZ, [RZ] ;  /* 0x00000000fffff984 */ /* 0x000fe20000000800 */
[----:B------:R-:W-:Y:S01]  /*f630*/  @!PT LDS RZ, [RZ] ;  /* 0x00000000fffff984 */ /* 0x000fe20000000800 */
[----:B------:R-:W-:Y:S01]  /*f640*/  @!PT LDS RZ, [RZ] ;  /* 0x00000000fffff984 */ /* 0x000fe20000000800 */
[----:B------:R1:W-:Y:S01]  /*f650*/  @!P3 LDGSTS.E.BYPASS.LTC128B.128 [R216+0x8000], [R146.64+0x80] ;  /* 0x0800008092d8bfae */ /* 0x0003e2000b901d4c */
[CC--:B------:R-:W-:Y:S02]  /*f660*/  @!P3 LEA R138, P1, R135.reuse, R230.reuse, 0x1 ;  /* 0x000000e6878ab211 */ /* 0x0c0fe400078208ff */
[CCC-:B------:R-:W-:Y:S01]  /*f670*/  @!P4 LEA.HI.X R145, R135.reuse, R231.reuse, R132.reuse, 0x1, P5 ;  /* 0x000000e78791c211 */ /* 0x1c0fe200028f0c84 */
[----:B------:R1:W-:Y:S01]  /*f680*/  @P4 STS.128 [R216+0x4800], RZ ;  /* 0x004800ffd8004388 */ /* 0x0003e20000000c00 */
[--C-:B------:R-:W-:Y:S02]  /*f690*/  @!P3 LEA.HI.X R139, R135, R231, R132.reuse, 0x1, P1 ;  /* 0x000000e7878bb211 */ /* 0x100fe400008f0c84 */
[----:B------:R-:W-:Y:S01]  /*f6a0*/  IADD3 R3, P2, R211, R135, RZ ;  /* 0x00000087d3037210 */ /* 0x000fe20007f5e0ff */
[----:B------:R-:W-:Y:S01]  /*f6b0*/  @!PT LDS RZ, [RZ] ;  /* 0x00000000fffff984 */ /* 0x000fe20000000800 */
[----:B------:R-:W-:Y:S01]  /*f6c0*/  @!PT LDS RZ, [RZ] ;  /* 0x00000000fffff984 */ /* 0x000fe20000000800 */
[----:B------:R-:W-:Y:S01]  /*f6d0*/  @!PT LDS RZ, [RZ] ;  /* 0x00000000fffff984 */ /* 0x000fe20000000800 */
[----:B------:R1:W-:Y:S03]  /*f6e0*/  @!P4 LDGSTS.E.BYPASS.LTC128B.128 [R216+0x4800], [R148.64] ;  /* 0x0480000094d8cfae */ /* 0x0003e6000b901d4c */
[CC--:B------:R-:W-:Y:S01]  /*f6f0*/  @!P4 LEA R142, P5, R3.reuse, R230.reuse, 0x1 ;  /* 0x000000e6038ec211 */ /* 0x0c0fe200078a08ff */
[----:B------:R1:W-:Y:S01]  /*f700*/  @P3 STS.128 [R216+0x8800], RZ ;  /* 0x008800ffd8003388 */ /* 0x0003e20000000c00 */
[-C--:B------:R-:W-:Y:S01]  /*f710*/  @!P3 LEA R136, P1, R3, R230.reuse, 0x1 ;  /* 0x000000e60388b211 */ /* 0x080fe200078208ff */
[C---:B------:R-:W-:Y:S01]  /*f720*/  IMAD.X R132, R210.reuse, 0x1, R132, P2 ;  /* 0x00000001d2847824 */ /* 0x040fe200010e0684 */
[----:B------:R-:W-:Y:S01]  /*f730*/  IADD3 R135, P2, R211, R3, RZ ;  /* 0x00000003d3877210 */ /* 0x000fe20007f5e0ff */
[----:B------:R-:W-:Y:S01]  /*f740*/  @!PT LDS RZ, [RZ] ;  /* 0x00000000fffff984 */ /* 0x000fe20000000800 */
[----:B------:R-:W-:Y:S01]  /*f750*/  @!PT LDS RZ, [RZ] ;  /* 0x00000000fffff984 */ /* 0x000fe20000000800 */
[----:B------:R-:W-:Y:S01]  /*f760*/  @!PT LDS RZ, [RZ] ;  /* 0x00000000fffff984 */ /* 0x000fe20000000800 */
[----:B------:R1:W-:Y:S03]  /*f770*/  @!P3 LDGSTS.E.BYPASS.LTC128B.128 [R216+0x8800], [R140.64+0x80] ;  /* 0x088000808cd8bfae */ /* 0x0003e6000b901d4c */
        /* <DEDUP_REMOVED lines=17> */
[----:B------:R1:W-:Y:S03]  /*f890*/  @!P3 LDGSTS.E.BYPASS.LTC128B.128 [R216+0x9000], [R138.64+0x80] ;  /* 0x090000808ad8bfae */ /* 0x0003e6000b901d4c */
        /* <DEDUP_REMOVED lines=8> */
[----:B------:R1:W-:Y:S03]  /*f920*/  @!P4 LDGSTS.E.BYPASS.LTC128B.128 [R216+0x5800], [R142.64] ;  /* 0x058000008ed8cfae */ /* 0x0003e6000b901d4c */
        /* <DEDUP_REMOVED lines=10> */
[--C-:B------:R-:W-:Y:S01]  /*f9d0*/  @!P4 LEA.HI.X R161, R135, R231, R132.reuse, 0x1, P6 ;  /* 0x000000e787a1c211 */ /* 0x100fe200030f0c84 */
[----:B------:R1:W-:Y:S01]  /*f9e0*/  @P4 STS.128 [R216+0x6000], RZ ;  /* 0x006000ffd8004388 */ /* 0x0003e20000000c00 */
[----:B------:R-:W-:Y:S02]  /*f9f0*/  IADD3 R3, P1, R211, R135, RZ ;  /* 0x00000087d3037210 */ /* 0x000fe40007f3e0ff */
[-CC-:B------:R-:W-:Y:S01]  /*fa00*/  @!P3 LEA.HI.X R135, R135, R231.reuse, R132.reuse, 0x1, P2 ;  /* 0x000000e78787b211 */ /* 0x180fe200010f0c84 */
[----:B------:R-:W-:Y:S01]  /*fa10*/  @!PT LDS RZ, [RZ] ;  /* 0x00000000fffff984 */ /* 0x000fe20000000800 */
[----:B------:R-:W-:Y:S01]  /*fa20*/  @!PT LDS RZ, [RZ] ;  /* 0x00000000fffff984 */ /* 0x000fe20000000800 */
[----:B------:R-:W-:Y:S01]  /*fa30*/  @!PT LDS RZ, [RZ] ;  /* 0x00000000fffff984 */ /* 0x000fe20000000800 */
[----:B------:R1:W-:Y:S01]  /*fa40*/  @!P4 LDGSTS.E.BYPASS.LTC128B.128 [R216+0x6000], [R152.64] ;  /* 0x0600000098d8cfae */ /* 0x0003e2000b901d4c */
[CC--:B------:R-:W-:Y:S01]  /*fa50*/  @!P4 LEA R158, P5, R3.reuse, R230.reuse, 0x1 ;  /* 0x000000e6039ec211 */ /* 0x0c0fe200078a08ff */
[----:B------:R-:W-:Y:S01]  /*fa60*/  IMAD.X R2, R210, 0x1, R132, P1 ;  /* 0x00000001d2027824 */ /* 0x000fe200008e0684 */
[C---:B------:R-:W-:Y:S01]  /*fa70*/  @!P3 LEA R162, P1, R3.reuse, R230, 0x1 ;  /* 0x000000e603a2b211 */ /* 0x040fe200078208ff */
[----:B------:R1:W-:Y:S01]  /*fa80*/  @P3 STS.128 [R216+0xa000], RZ ;  /* 0x00a000ffd8003388 */ /* 0x0003e20000000c00 */
[----:B------:R-:W-:Y:S02]  /*fa90*/  IMAD.MOV.U32 R230, RZ, RZ, R146 ;  /* 0x000000ffffe67224 */ /* 0x000fe400078e0092 */
[CCC-:B------:R-:W-:Y:S01]  /*faa0*/  @!P4 LEA.HI.X R159, R3.reuse, R231.reuse, R2.reuse, 0x1, P5 ;  /* 0x000000e7039fc211 */ /* 0x1c0fe200028f0c02 */
[----:B------:R-:W-:Y:S01]  /*fab0*/  @!PT LDS RZ, [RZ] ;  /* 0x00000000fffff984 */ /* 0x000fe20000000800 */
[----:B------:R-:W-:Y:S01]  /*fac0*/  @!PT LDS RZ, [RZ] ;  /* 0x00000000fffff984 */ /* 0x000fe20000000800 */
[----:B------:R-:W-:Y:S01]  /*fad0*/  @!PT LDS RZ, [RZ] ;  /* 0x00000000fffff984 */ /* 0x000fe20000000800 */
[----:B------:R1:W-:Y:S01]  /*fae0*/  @!P3 LDGSTS.E.BYPASS.LTC128B.128 [R216+0xa000], [R150.64+0x80] ;  /* 0x0a00008096d8bfae */ /* 0x0003e2000b901d4c */
[----:B------:R-:W-:Y:S01]  /*faf0*/  @!P3 LEA.HI.X R163, R3, R231, R2, 0x1, P1 ;  /* 0x000000e703a3b211 */ /* 0x000fe200008f0c02 */
[----:B------:R-:W-:Y:S02]  /*fb00*/  IMAD.MOV.U32 R231, RZ, RZ, R147 ;  /* 0x000000ffffe77224 */ /* 0x000fe400078e0093 */
        /* <DEDUP_REMOVED lines=30> */
[----:B------:R-:W0:Y:S02]  /*fcf0*/  LDGDEPBAR ;  /* 0x00000000000079af */ /* 0x000e240000000000 */
.L_x_747:
[----:B------:R-:W-:Y:S01]  /*fd00*/  FMNMX.FTZ R2, R4, R133, !PT ;  /* 0x0000008504027209 */ /* 0x000fe20007810000 */
[----:B-1----:R-:W-:Y:S01]  /*fd10*/  LDSM.16.MT88.4 R140, [R198+0xc000] ;  /* 0x00c00000c68c783b */ /* 0x002fe20000004200 */
[----:B------:R-:W-:Y:S01]  /*fd20*/  FMNMX.FTZ R132, R6, R0, !PT ;  /* 0x0000000006847209 */ /* 0x000fe20007810000 */
[----:B------:R-:W-:Y:S01]  /*fd30*/  UMOV UR8, UR11 ;  /* 0x0000000b00087c82 */ /* 0x000fe20008000000 */
[----:B------:R-:W-:Y:S01]  /*fd40*/  FMNMX.FTZ R3, R5, R2, !PT ;  /* 0x0000000205037209 */ /* 0x000fe20007810000 */
[----:B------:R-:W-:Y:S01]  /*fd50*/  UMOV UR9, UR10 ;  /* 0x0000000a00097c82 */ /* 0x000fe20008000000 */
[----:B------:R-:W-:Y:S02]  /*fd60*/  FMNMX.FTZ R135, R7, R132, !PT ;  /* 0x0000008407877209 */ /* 0x000fe40007810000 */
[----:B------:R-:W-:Y:S01]  /*fd70*/  FMNMX.FTZ R2, R8, R3, !PT ;  /* 0x0000000308027209 */ /* 0x000fe20007810000 */
[----:B------:R-:W-:Y:S01]  /*fd80*/  LDSM.16.MT88.4 R144, [R197+0xc000] ;  /* 0x00c00000c590783b */ /* 0x000fe20000004200 */
[----:B------:R-:W-:Y:S02]  /*fd90*/  FMNMX.FTZ R132, R10, R135, !PT ;  /* 0x000000870a847209 */ /* 0x000fe40007810000 */
        /* <DEDUP_REMOVED lines=52> */
[----:B------:R-:W-:Y:S04]  /*100e0*/  FMNMX.FTZ R3, R61, R2, !PT ;  /* 0x000000023d037209 */ /* 0x000fe80007810000 */
[----:B------:R-:W-:Y:S02]  /*100f0*/  FMNMX.FTZ R2, R64, R3, !PT ;  /* 0x0000000340027209 */ /* 0x000fe40007810000 */
[----:B------:R-:W-:Y:S02]  /*10100*/  FMNMX.FTZ R3, R63, R132, !PT ;  /* 0x000000843f037209 */ /* 0x000fe40007810000 */
[----:B------:R-:W-:Y:S02]  /*10110*/  FMNMX.FTZ R136, R65, R2, !PT ;  /* 0x0000000241887209 */ /* 0x000fe40007810000 */
[----:B------:R-:W-:Y:S03]  /*10120*/  FMNMX.FTZ R2, R66, R3, !PT ;  /* 0x0000000342027209 */ /* 0x000fe60007810000 */
[----:B------:R-:W-:Y:S01]  /*10130*/  SHFL.BFLY PT, R3, R136, 0x2, 0x1f ;  /* 0x0c401f0088037f89 */ /* 0x000fe200000e0000 */
[----:B------:R-:W-:Y:S07]  /*10140*/  FMNMX.FTZ R137, R67, R2, !PT ;  /* 0x0000000243897209 */ /* 0x000fee0007810000 */
[----:B------:R-:W1:Y:S02]  /*10150*/  SHFL.BFLY PT, R2, R137, 0x2, 0x1f ;  /* 0x0c401f0089027f89 */ /* 0x000e6400000e0000 */
[----:B-1----:R-:W-:Y:S02]  /*10160*/  FMNMX.FTZ R134, R137, R2, !PT ;  /* 0x0000000289867209 */ /* 0x002fe40007810000 */
[----:B------:R-:W-:Y:S04]  /*10170*/  FMNMX.FTZ R139, R136, R3, !PT ;  /* 0x00000003888b7209 */ /* 0x000fe80007810000 */
[----:B------:R-:W1:Y:S08]  /*10180*/  SHFL.BFLY PT, R3, R134, 0x1, 0x1f ;  /* 0x0c201f0086037f89 */ /* 0x000e7000000e0000 */
[----:B------:R-:W2:Y:S01]  /*10190*/  SHFL.BFLY PT, R132, R139, 0x1, 0x1f ;  /* 0x0c201f008b847f89 */ /* 0x000ea200000e0000 */
[----:B-1----:R-:W-:Y:S05]  /*101a0*/  FMNMX.FTZ R3, R134, R3, !PT ;  /* 0x0000000386037209 */ /* 0x002fea0007810000 */
[----:B------:R-:W-:Y:S01]  /*101b0*/  FMUL.FTZ R151, R3, c[0x0][0x23c] ;  /* 0x00008f0003977a20 */ /* 0x000fe20000410000 */
[----:B--2---:R-:W-:Y:S02]  /*101c0*/  FMNMX.FTZ R132, R139, R132, !PT ;  /* 0x000000848b847209 */ /* 0x004fe40007810000 */
[----:B------:R-:W1:Y:S02]  /*101d0*/  LDSM.16.MT88.4 R136, [R200+0xc000] ;  /* 0x00c00000c888783b */ /* 0x000e640000004200 */
[C---:B------:R-:W-:Y:S01]  /*101e0*/  FSETP.NEU.FTZ.AND P1, PT, R132.reuse, -INF , PT ;  /* 0xff8000008400780b */ /* 0x040fe20003f3d000 */
[C---:B------:R-:W-:Y:S02]  /*101f0*/  FADD.FTZ R2, -R132.reuse, R133 ;  /* 0x0000008584027221 */ /* 0x040fe40000010100 */
[----:B------:R-:W-:Y:S02]  /*10200*/  FMUL.FTZ R152, R132, c[0x0][0x23c] ;  /* 0x00008f0084987a20 */ /* 0x000fe40000410000 */
[----:B------:R-:W-:Y:S02]  /*10210*/  FMUL.FTZ R135, R2, c[0x0][0x23c] ;  /* 0x00008f0002877a20 */ /* 0x000fe40000410000 */
[C---:B------:R-:W-:Y:S01]  /*10220*/  FADD.FTZ R133, -R3.reuse, R0 ;  /* 0x0000000003857221 */ /* 0x040fe20000010100 */
[----:B------:R-:W-:Y:S01]  /*10230*/  FSEL R152, R152, RZ, P1 ;  /* 0x000000ff98987208 */ /* 0x000fe20000800000 */
[----:B------:R2:W3:Y:S01]  /*10240*/  MUFU.EX2 R2, R135 ;  /* 0x0000008700027308 */ /* 0x0004e20000000800 */
[----:B------:R-:W-:Y:S01]  /*10250*/  FSETP.NEU.FTZ.AND P1, PT, R3, -INF , PT ;  /* 0xff8000000300780b */ /* 0x000fe20003f3d000 */
[----:B------:R-:W-:Y:S01]  /*10260*/  FMUL.FTZ R0, R133, c[0x0][0x23c] ;  /* 0x00008f0085007a20 */ /* 0x000fe20000410000 */
[----:B------:R-:W-:Y:S01]  /*10270*/  MOV R133, R132 ;  /* 0x0000008400857202 */ /* 0x000fe20000000f00 */
[--C-:B------:R-:W-:Y:S01]  /*10280*/  FFMA.FTZ R134, R4, c[0x0][0x23c], -R152.reuse ;  /* 0x00008f0004867a23 */ /* 0x100fe20000010898 */
[----:B------:R-:W-:Y:S01]  /*10290*/  FSEL R151, R151, RZ, P1 ;  /* 0x000000ff97977208 */ /* 0x000fe20000800000 */
[--C-:B------:R-:W-:Y:S01]  /*102a0*/  FFMA.FTZ R5, R5, c[0x0][0x23c], -R152.reuse ;  /* 0x00008f0005057a23 */ /* 0x100fe20000010898 */
[----:B------:R-:W-:Y:S01]  /*102b0*/  ISETP.GT.AND P1, PT, R215, 0x1, PT ;  /* 0x00000001d700780c */ /* 0x000fe20003f24270 */
[--C-:B------:R-:W-:Y:S01]  /*102c0*/  FFMA.FTZ R148, R9, c[0x0][0x23c], -R152.reuse ;  /* 0x00008f0009947a23 */ /* 0x100fe20000010898 */
[----:B------:R-:W-:Y:S01]  /*102d0*/  IADD3 R215, R215, -0x1, RZ ;  /* 0xffffffffd7d77810 */ /* 0x000fe20007ffe0ff */
[--C-:B------:R-:W-:Y:S01]  /*102e0*/  FFMA.FTZ R149, R6, c[0x0][0x23c], -R151.reuse ;  /* 0x00008f0006957a23 */ /* 0x100fe20000010897 */
[----:B------:R-:W4:Y:S01]  /*102f0*/  MUFU.EX2 R0, R0 ;  /* 0x0000000000007308 */ /* 0x000f220000000800 */
[--C-:B------:R-:W-:Y:S02]  /*10300*/  FFMA.FTZ R6, R7, c[0x0][0x23c], -R151.reuse ;  /* 0x00008f0007067a23 */ /* 0x100fe40000010897 */
[--C-:B------:R-:W-:Y:S02]  /*10310*/  FFMA.FTZ R7, R8, c[0x0][0x23c], -R152.reuse ;  /* 0x00008f0008077a23 */ /* 0x100fe40000010898 */
[--C-:B------:R-:W-:Y:S02]  /*10320*/  FFMA.FTZ R150, R11, c[0x0][0x23c], -R151.reuse ;  /* 0x00008f000b967a23 */ /* 0x100fe40000010897 */
[--C-:B------:R-:W-:Y:S02]  /*10330*/  FFMA.FTZ R162, R20, c[0x0][0x23c], -R152.reuse ;  /* 0x00008f0014a27a23 */ /* 0x100fe40000010898 */
[--C-:B------:R-:W-:Y:S01]  /*10340*/  FFMA.FTZ R161, R21, c[0x0][0x23c], -R152.reuse ;  /* 0x00008f0015a17a23 */ /* 0x100fe20000010898 */
[----:B------:R-:W-:Y:S01]  /*10350*/  MUFU.EX2 R134, R134 ;  /* 0x0000008600867308 */ /* 0x000fe20000000800 */
[--C-:B------:R-:W-:Y:S02]  /*10360*/  FFMA.FTZ R164, R22, c[0x0][0x23c], -R151.reuse ;  /* 0x00008f0016a47a23 */ /* 0x100fe40000010897 */
[--C-:B--2---:R-:W-:Y:S02]  /*10370*/  FFMA.FTZ R135, R10, c[0x0][0x23c], -R151.reuse ;  /* 0x00008f000a877a23 */ /* 0x104fe40000010897 */
[C---:B---3--:R-:W-:Y:S02]  /*10380*/  FMUL.FTZ R8, R2.reuse, R128 ;  /* 0x0000008002087220 */ /* 0x048fe40000410000 */
[C---:B------:R-:W-:Y:S02]  /*10390*/  FMUL.FTZ R9, R2.reuse, R129 ;  /* 0x0000008102097220 */ /* 0x040fe40000410000 */
[C---:B------:R-:W-:Y:S01]  /*103a0*/  FMUL.FTZ R68, R2.reuse, R68 ;  /* 0x0000004402447220 */ /* 0x040fe20000410000 */
[----:B------:R-:W2:Y:S01]  /*103b0*/  MUFU.EX2 R5, R5 ;  /* 0x0000000500057308 */ /* 0x000ea20000000800 */
[C---:B------:R-:W-:Y:S02]  /*103c0*/  FMUL.FTZ R69, R2.reuse, R69 ;  /* 0x0000004502457220 */ /* 0x040fe40000410000 */
[----:B------:R-:W-:Y:S02]  /*103d0*/  FMUL.FTZ R72, R2, R72 ;  /* 0x0000004802487220 */ /* 0x000fe40000410000 */
[C---:B----4-:R-:W-:Y:S02]  /*103e0*/  FMUL.FTZ R10, R0.reuse, R130 ;  /* 0x00000082000a7220 */ /* 0x050fe40000410000 */
[C---:B------:R-:W-:Y:S02]  /*103f0*/  FMUL.FTZ R11, R0.reuse, R131 ;  /* 0x00000083000b7220 */ /* 0x040fe40000410000 */
[C---:B------:R-:W-:Y:S01]  /*10400*/  FMUL.FTZ R70, R0.reuse, R70 ;  /* 0x0000004600467220 */ /* 0x040fe20000410000 */
[----:B------:R-:W-:Y:S01]  /*10410*/  MUFU.EX2 R149, R149 ;  /* 0x0000009500957308 */ /* 0x000fe20000000800 */
[----:B------:R-:W-:Y:S02]  /*10420*/  FMUL.FTZ R71, R0, R71 ;  /* 0x0000004700477220 */ /* 0x000fe40000410000 */
[----:B------:R-:W-:Y:S02]  /*10430*/  FMUL.FTZ R73, R2, R73 ;  /* 0x0000004902497220 */ /* 0x000fe40000410000 */
[C---:B------:R-:W-:Y:S02]  /*10440*/  FMUL.FTZ R74, R0.reuse, R74 ;  /* 0x0000004a004a7220 */ /* 0x040fe40000410000 */
[----:B------:R-:W-:Y:S02]  /*10450*/  FMUL.FTZ R75, R0, R75 ;  /* 0x0000004b004b7220 */ /* 0x000fe40000410000 */
[C---:B------:R-:W-:Y:S01]  /*10460*/  FMUL.FTZ R76, R2.reuse, R76 ;  /* 0x0000004c024c7220 */ /* 0x040fe20000410000 */
[----:B------:R-:W3:Y:S01]  /*10470*/  MUFU.EX2 R6, R6 ;  /* 0x0000000600067308 */ /* 0x000ee20000000800 */
[----:B------:R-:W-:Y:S02]  /*10480*/  FMUL.FTZ R77, R2, R77 ;  /* 0x0000004d024d7220 */ /* 0x000fe40000410000 */
[C---:B------:R-:W-:Y:S01]  /*10490*/  FMUL.FTZ R78, R0.reuse, R78 ;  /* 0x0000004e004e7220 */ /* 0x040fe20000410000 */
[----:B--2---:R-:W-:Y:S01]  /*104a0*/  F2FP.BF16.PACK_AB R128, R5, R134 ;  /* 0x000000860580723e */ /* 0x004fe200000010ff */
[----:B------:R-:W-:Y:S02]  /*104b0*/  FMUL.FTZ R79, R0, R79 ;  /* 0x0000004f004f7220 */ /* 0x000fe40000410000 */
[C---:B------:R-:W-:Y:S02]  /*104c0*/  FMUL.FTZ R80, R2.reuse, R80 ;  /* 0x0000005002507220 */ /* 0x040fe40000410000 */
[----:B------:R-:W-:Y:S01]  /*104d0*/  FMUL.FTZ R81, R2, R81 ;  /* 0x0000005102517220 */ /* 0x000fe20000410000 */
[----:B------:R-:W-:Y:S01]  /*104e0*/  MUFU.EX2 R7, R7 ;  /* 0x0000000700077308 */ /* 0x000fe20000000800 */
[C---:B------:R-:W-:Y:S02]  /*104f0*/  FMUL.FTZ R82, R0.reuse, R82 ;  /* 0x0000005200527220 */ /* 0x040fe40000410000 */
[----:B------:R-:W-:Y:S02]  /*10500*/  FMUL.FTZ R83, R0, R83 ;  /* 0x0000005300537220 */ /* 0x000fe40000410000 */
[C---:B------:R-:W-:Y:S02]  /*10510*/  FMUL.FTZ R84, R2.reuse, R84 ;  /* 0x0000005402547220 */ /* 0x040fe40000410000 */
[----:B------:R-:W-:Y:S02]  /*10520*/  FMUL.FTZ R85, R2, R85 ;  /* 0x0000005502557220 */ /* 0x000fe40000410000 */
[C---:B------:R-:W-:Y:S01]  /*10530*/  FMUL.FTZ R86, R0.reuse, R86 ;  /* 0x0000005600567220 */ /* 0x040fe20000410000 */
[----:B------:R-:W2:Y:S01]  /*10540*/  MUFU.EX2 R148, R148 ;  /* 0x0000009400947308 */ /* 0x000ea20000000800 */
[----:B------:R-:W-:Y:S02]  /*10550*/  FMUL.FTZ R87, R0, R87 ;  /* 0x0000005700577220 */ /* 0x000fe40000410000 */
[----:B------:R-:W-:Y:S01]  /*10560*/  FMUL.FTZ R88, R2, R88 ;  /* 0x0000005802587220 */ /* 0x000fe20000410000 */
[----:B---3--:R-:W-:Y:S01]  /*10570*/  F2FP.BF16.PACK_AB R129, R6, R149 ;  /* 0x000000950681723e */ /* 0x008fe200000010ff */
[----:B------:R-:W-:Y:S02]  /*10580*/  FMUL.FTZ R89, R2, R89 ;  /* 0x0000005902597220 */ /* 0x000fe40000410000 */
[C---:B------:R-:W-:Y:S02]  /*10590*/  FMUL.FTZ R90, R0.reuse, R90 ;  /* 0x0000005a005a7220 */ /* 0x040fe40000410000 */
[----:B------:R-:W-:Y:S01]  /*105a0*/  FMUL.FTZ R91, R0, R91 ;  /* 0x0000005b005b7220 */ /* 0x000fe20000410000 */
[----:B------:R-:W-:Y:S01]  /*105b0*/  MUFU.EX2 R135, R135 ;  /* 0x0000008700877308 */ /* 0x000fe20000000800 */
[--C-:B------:R-:W-:Y:S02]  /*105c0*/  FFMA.FTZ R163, R23, c[0x0][0x23c], -R151.reuse ;  /* 0x00008f0017a37a23 */ /* 0x100fe40000010897 */
[----:B------:R-:W-:Y:S01]  /*105d0*/  LDSM.16.MT88.4 R20, [R198+0x10800] ;  /* 0x01080000c614783b */ /* 0x000fe20000004200 */
[--C-:B------:R-:W-:Y:S02]  /*105e0*/  FFMA.FTZ R165, R32, c[0x0][0x23c], -R152.reuse ;  /* 0x00008f0020a57a23 */ /* 0x100fe40000010898 */
[--C-:B------:R-:W-:Y:S02]  /*105f0*/  FFMA.FTZ R166, R33, c[0x0][0x23c], -R152.reuse ;  /* 0x00008f0021a67a23 */ /* 0x100fe40000010898 */
[--C-:B------:R-:W-:Y:S02]  /*10600*/  FFMA.FTZ R167, R34, c[0x0][0x23c], -R151.reuse ;  /* 0x00008f0022a77a23 */ /* 0x100fe40000010897 */
[----:B------:R-:W3:Y:S01]  /*10610*/  MUFU.EX2 R150, R150 ;  /* 0x0000009600967308 */ /* 0x000ee20000000800 */
[--C-:B------:R-:W-:Y:S02]  /*10620*/  FFMA.FTZ R168, R35, c[0x0][0x23c], -R151.reuse ;  /* 0x00008f0023a87a23 */ /* 0x100fe40000010897 */
[----:B------:R-:W-:Y:S01]  /*10630*/  LDSM.16.MT88.4 R32, [R198+0xd800] ;  /* 0x00d80000c620783b */ /* 0x000fe20000004200 */
[----:B--2---:R-:W-:Y:S01]  /*10640*/  F2FP.BF16.PACK_AB R130, R148, R7 ;  /* 0x000000079482723e */ /* 0x004fe200000010ff */
[--C-:B------:R-:W-:Y:S02]  /*10650*/  FFMA.FTZ R169, R40, c[0x0][0x23c], -R152.reuse ;  /* 0x00008f0028a97a23 */ /* 0x100fe40000010898 */
[--C-:B------:R-:W-:Y:S02]  /*10660*/  FFMA.FTZ R170, R41, c[0x0][0x23c], -R152.reuse ;  /* 0x00008f0029aa7a23 */ /* 0x100fe40000010898 */
[--C-:B------:R-:W-:Y:S01]  /*10670*/  FFMA.FTZ R171, R42, c[0x0][0x23c], -R151.reuse ;  /* 0x00008f002aab7a23 */ /* 0x100fe20000010897 */
[----:B------:R-:W-:Y:S01]  /*10680*/  MUFU.EX2 R162, R162 ;  /* 0x000000a200a27308 */ /* 0x000fe20000000800 */
[--C-:B------:R-:W-:Y:S02]  /*10690*/  FFMA.FTZ R174, R43, c[0x0][0x23c], -R151.reuse ;  /* 0x00008f002bae7a23 */ /* 0x100fe40000010897 */
[----:B------:R-:W-:Y:S01]  /*106a0*/  LDSM.16.MT88.4 R40, [R196+0x12000] ;  /* 0x01200000c428783b */ /* 0x000fe20000004200 */
[--C-:B------:R-:W-:Y:S02]  /*106b0*/  FFMA.FTZ R175, R48, c[0x0][0x23c], -R152.reuse ;  /* 0x00008f0030af7a23 */ /* 0x100fe40000010898 */
[--C-:B------:R-:W-:Y:S02]  /*106c0*/  FFMA.FTZ R176, R49, c[0x0][0x23c], -R152.reuse ;  /* 0x00008f0031b07a23 */ /* 0x100fe40000010898 */
[--C-:B------:R-:W-:Y:S02]  /*106d0*/  FFMA.FTZ R177, R50, c[0x0][0x23c], -R151.reuse ;  /* 0x00008f0032b17a23 */ /* 0x100fe40000010897 */
[--C-:B------:R-:W-:Y:S01]  /*106e0*/  FFMA.FTZ R178, R51, c[0x0][0x23c], -R151.reuse ;  /* 0x00008f0033b27a23 */ /* 0x100fe20000010897 */
[----:B------:R-:W-:Y:S01]  /*106f0*/  MUFU.EX2 R161, R161 ;  /* 0x000000a100a17308 */ /* 0x000fe20000000800 */
[----:B------:R-:W-:Y:S01]  /*10700*/  LDSM.16.MT88.4 R48, [R196+0x13000] ;  /* 0x01300000c430783b */ /* 0x000fe20000004200 */
[----:B------:R-:W-:Y:S01]  /*10710*/  FMUL.FTZ R92, R2, R92 ;  /* 0x0000005c025c7220 */ /* 0x000fe20000410000 */
[----:B---3--:R-:W-:Y:S01]  /*10720*/  F2FP.BF16.PACK_AB R131, R150, R135 ;  /* 0x000000879683723e */ /* 0x008fe200000010ff */
[----:B------:R-:W-:Y:S02]  /*10730*/  FMUL.FTZ R93, R2, R93 ;  /* 0x0000005d025d7220 */ /* 0x000fe40000410000 */
[C---:B------:R-:W-:Y:S02]  /*10740*/  FMUL.FTZ R94, R0.reuse, R94 ;  /* 0x0000005e005e7220 */ /* 0x040fe40000410000 */
[----:B------:R-:W-:Y:S02]  /*10750*/  FMUL.FTZ R95, R0, R95 ;  /* 0x0000005f005f7220 */ /* 0x000fe40000410000 */
[C---:B-1----:R-:W-:Y:S01]  /*10760*/  HMMA.16816.F32.BF16 R8, R128.reuse, R136, R8 ;  /* 0x000000888008723c */ /* 0x042fe20000041808 */
[----:B------:R-:W-:Y:S04]  /*10770*/  MUFU.EX2 R164, R164 ;  /* 0x000000a400a47308 */ /* 0x000fe80000000800 */
[C---:B------:R-:W-:Y:S02]  /*10780*/  FMUL.FTZ R96, R2.reuse, R96 ;  /* 0x0000006002607220 */ /* 0x040fe40000410000 */
[----:B------:R-:W-:Y:S01]  /*10790*/  FMUL.FTZ R97, R2, R97 ;  /* 0x0000006102617220 */ /* 0x000fe20000410000 */
[C---:B------:R-:W-:Y:S01]  /*107a0*/  HMMA.16816.F32.BF16 R68, R128.reuse, R138, R68 ;  /* 0x0000008a8044723c */ /* 0x040fe20000041844 */
[----:B------:R-:W1:Y:S02]  /*107b0*/  LDSM.16.MT88.4 R136, [R196+0xc000] ;  /* 0x00c00000c488783b */ /* 0x000e640000004200 */
[----:B------:R-:W-:Y:S01]  /*107c0*/  MUFU.EX2 R163, R163 ;  /* 0x000000a300a37308 */ /* 0x000fe20000000800 */
[C---:B------:R-:W-:Y:S02]  /*107d0*/  FMUL.FTZ R98, R0.reuse, R98 ;  /* 0x0000006200627220 */ /* 0x040fe40000410000 */
[----:B------:R-:W-:Y:S02]  /*107e0*/  FMUL.FTZ R99, R0, R99 ;  /* 0x0000006300637220 */ /* 0x000fe40000410000 */
[C---:B------:R-:W-:Y:S04]  /*107f0*/  HMMA.16816.F32.BF16 R72, R128.reuse, R140, R72 ;  /* 0x0000008c8048723c */ /* 0x040fe80000041848 */
[C---:B------:R-:W-:Y:S01]  /*10800*/  FMUL.FTZ R100, R2.reuse, R100 ;  /* 0x0000006402647220 */ /* 0x040fe20000410000 */
[----:B------:R-:W-:Y:S01]  /*10810*/  MUFU.EX2 R165, R165 ;  /* 0x000000a500a57308 */ /* 0x000fe20000000800 */
[----:B------:R-:W-:Y:S02]  /*10820*/  FMUL.FTZ R101, R2, R101 ;  /* 0x0000006502657220 */ /* 0x000fe40000410000 */
[C---:B------:R-:W-:Y:S01]  /*10830*/  HMMA.16816.F32.BF16 R76, R128.reuse, R142, R76 ;  /* 0x0000008e804c723c */ /* 0x040fe2000004184c */
[----:B------:R-:W2:Y:S03]  /*10840*/  LDSM.16.MT88.4 R140, [R200+0x10000] ;  /* 0x01000000c88c783b */ /* 0x000ea60000004200 */
[C---:B------:R-:W-:Y:S02]  /*10850*/  FMUL.FTZ R102, R0.reuse, R102 ;  /* 0x0000006600667220 */ /* 0x040fe40000410000 */
[----:B------:R-:W-:Y:S01]  /*10860*/  FMUL.FTZ R103, R0, R103 ;  /* 0x0000006700677220 */ /* 0x000fe20000410000 */
[----:B------:R-:W-:Y:S01]  /*10870*/  MUFU.EX2 R166, R166 ;  /* 0x000000a600a67308 */ /* 0x000fe20000000800 */
[C---:B------:R-:W-:Y:S04]  /*10880*/  HMMA.16816.F32.BF16 R80, R128.reuse, R144, R80 ;  /* 0x000000908050723c */ /* 0x040fe80000041850 */
[--C-:B------:R-:W-:Y:S02]  /*10890*/  FFMA.FTZ R153, R12, c[0x0][0x23c], -R152.reuse ;  /* 0x00008f000c997a23 */ /* 0x100fe40000010898 */
[C---:B------:R-:W-:Y:S02]  /*108a0*/  FMUL.FTZ R12, R2.reuse, R124 ;  /* 0x0000007c020c7220 */ /* 0x040fe40000410000 */
[C---:B------:R-:W-:Y:S01]  /*108b0*/  HMMA.16816.F32.BF16 R84, R128.reuse, R146, R84 ;  /* 0x000000928054723c */ /* 0x040fe20000041854 */
[----:B------:R-:W3:Y:S01]  /*108c0*/  LDSM.16.MT88.4 R144, [R198+0x10000] ;  /* 0x01000000c690783b */ /* 0x000ee20000004200 */
[----:B------:R-:W-:Y:S02]  /*108d0*/  MUFU.EX2 R153, R153 ;  /* 0x0000009900997308 */ /* 0x000fe40000000800 */
[--C-:B------:R-:W-:Y:S02]  /*108e0*/  FFMA.FTZ R154, R13, c[0x0][0x23c], -R152.reuse ;  /* 0x00008f000d9a7a23 */ /* 0x100fe40000010898 */
[----:B------:R-:W-:Y:S02]  /*108f0*/  FMUL.FTZ R13, R2, R125 ;  /* 0x0000007d020d7220 */ /* 0x000fe40000410000 */
[--C-:B------:R-:W-:Y:S01]  /*10900*/  FFMA.FTZ R155, R14, c[0x0][0x23c], -R151.reuse ;  /* 0x00008f000e9b7a23 */ /* 0x100fe20000010897 */
[C---:B-1----:R-:W-:Y:S03]  /*10910*/  HMMA.16816.F32.BF16 R88, R128.reuse, R136, R88 ;  /* 0x000000888058723c */ /* 0x042fe60000041858 */
[C---:B------:R-:W-:Y:S01]  /*10920*/  FMUL.FTZ R14, R0.reuse, R126 ;  /* 0x0000007e000e7220 */ /* 0x040fe20000410000 */
[----:B------:R-:W1:Y:S01]  /*10930*/  MUFU.EX2 R154, R154 ;  /* 0x0000009a009a7308 */ /* 0x000e620000000800 */
[--C-:B------:R-:W-:Y:S02]  /*10940*/  FFMA.FTZ R156, R15, c[0x0][0x23c], -R151.reuse ;  /* 0x00008f000f9c7a23 */ /* 0x100fe40000010897 */
[----:B------:R-:W-:Y:S01]  /*10950*/  FMUL.FTZ R15, R0, R127 ;  /* 0x0000007f000f7220 */ /* 0x000fe20000410000 */
[C---:B------:R-:W-:Y:S01]  /*10960*/  HMMA.16816.F32.BF16 R92, R128.reuse, R138, R92 ;  /* 0x0000008a805c723c */ /* 0x040fe2000004185c */
[----:B------:R-:W4:Y:S03]  /*10970*/  LDSM.16.MT88.4 R136, [R197+0x10000] ;  /* 0x01000000c588783b */ /* 0x000f260000004200 */
[C---:B------:R-:W-:Y:S02]  /*10980*/  FMUL.FTZ R104, R2.reuse, R104 ;  /* 0x0000006802687220 */ /* 0x040fe40000410000 */
[----:B------:R-:W-:Y:S01]  /*10990*/  FMUL.FTZ R105, R2, R105 ;  /* 0x0000006902697220 */ /* 0x000fe20000410000 */
[----:B------:R-:W-:Y:S01]  /*109a0*/  MUFU.EX2 R155, R155 ;  /* 0x0000009b009b7308 */ /* 0x000fe20000000800 */
[C---:B--2---:R-:W-:Y:S01]  /*109b0*/  HMMA.16816.F32.BF16 R96, R128.reuse, R140, R96 ;  /* 0x0000008c8060723c */ /* 0x044fe20000041860 */
[----:B------:R-:W2:Y:S03]  /*109c0*/  LDSM.16.MT88.4 R124, [R196+0x10000] ;  /* 0x01000000c47c783b */ /* 0x000ea60000004200 */
[C---:B------:R-:W-:Y:S02]  /*109d0*/  FMUL.FTZ R106, R0.reuse, R106 ;  /* 0x0000006a006a7220 */ /* 0x040fe40000410000 */
[----:B------:R-:W-:Y:S02]  /*109e0*/  FMUL.FTZ R107, R0, R107 ;  /* 0x0000006b006b7220 */ /* 0x000fe40000410000 */
[C---:B------:R-:W-:Y:S01]  /*109f0*/  HMMA.16816.F32.BF16 R100, R128.reuse, R142, R100 ;  /* 0x0000008e8064723c */ /* 0x040fe20000041864 */
[----:B------:R-:W5:Y:S01]  /*10a00*/  LDSM.16.MT88.4 R140, [R200+0xc800] ;  /* 0x00c80000c88c783b */ /* 0x000f620000004200 */
[----:B------:R-:W1:Y:S02]  /*10a10*/  MUFU.EX2 R156, R156 ;  /* 0x0000009c009c7308 */ /* 0x000e640000000800 */
[C---:B------:R-:W-:Y:S02]  /*10a20*/  FMUL.FTZ R108, R2.reuse, R108 ;  /* 0x0000006c026c7220 */ /* 0x040fe40000410000 */
[----:B------:R-:W-:Y:S02]  /*10a30*/  FMUL.FTZ R109, R2, R109 ;  /* 0x0000006d026d7220 */ /* 0x000fe40000410000 */
[C---:B---3--:R-:W-:Y:S04]  /*10a40*/  HMMA.16816.F32.BF16 R104, R128.reuse, R144, R104 ;  /* 0x000000908068723c */ /* 0x048fe80000041868 */
[C---:B------:R-:W-:Y:S01]  /*10a50*/  FMUL.FTZ R110, R0.reuse, R110 ;  /* 0x0000006e006e7220 */ /* 0x040fe20000410000 */
[----:B------:R-:W-:Y:S01]  /*10a60*/  MUFU.EX2 R167, R167 ;  /* 0x000000a700a77308 */ /* 0x000fe20000000800 */
[----:B------:R-:W-:Y:S02]  /*10a70*/  FMUL.FTZ R111, R0, R111 ;  /* 0x0000006f006f7220 */ /* 0x000fe40000410000 */
[C---:B------:R-:W-:Y:S01]  /*10a80*/  HMMA.16816.F32.BF16 R12, R128.reuse, R146, R12 ;  /* 0x00000092800c723c */ /* 0x040fe2000004180c */
[----:B------:R-:W-:Y:S03]  /*10a90*/  LDSM.16.MT88.4 R144, [R197+0xc800] ;  /* 0x00c80000c590783b */ /* 0x000fe60000004200 */
[--C-:B------:R-:W-:Y:S02]  /*10aa0*/  FFMA.FTZ R157, R16, c[0x0][0x23c], -R152.reuse ;  /* 0x00008f00109d7a23 */ /* 0x100fe40000010898 */
[--C-:B------:R-:W-:Y:S01]  /*10ab0*/  FFMA.FTZ R158, R17, c[0x0][0x23c], -R152.reuse ;  /* 0x00008f00119e7a23 */ /* 0x100fe20000010898 */
[----:B------:R-:W-:Y:S01]  /*10ac0*/  MUFU.EX2 R168, R168 ;  /* 0x000000a800a87308 */ /* 0x000fe20000000800 */
[--C-:B------:R-:W-:Y:S01]  /*10ad0*/  FFMA.FTZ R159, R18, c[0x0][0x23c], -R151.reuse ;  /* 0x00008f00129f7a23 */ /* 0x100fe20000010897 */
[C---:B----4-:R-:W-:Y:S03]  /*10ae0*/  HMMA.16816.F32.BF16 R108, R128.reuse, R136, R108 ;  /* 0x00000088806c723c */ /* 0x050fe6000004186c */
[--C-:B------:R-:W-:Y:S02]  /*10af0*/  FFMA.FTZ R160, R19, c[0x0][0x23c], -R151.reuse ;  /* 0x00008f0013a07a23 */ /* 0x100fe40000010897 */
[C---:B------:R-:W-:Y:S02]  /*10b00*/  FMUL.FTZ R112, R2.reuse, R112 ;  /* 0x0000007002707220 */ /* 0x040fe40000410000 */
[----:B------:R-:W-:Y:S01]  /*10b10*/  FMUL.FTZ R113, R2, R113 ;  /* 0x0000007102717220 */ /* 0x000fe20000410000 */
[----:B------:R-:W-:Y:S01]  /*10b20*/  MUFU.EX2 R157, R157 ;  /* 0x0000009d009d7308 */ /* 0x000fe20000000800 */
[C---:B------:R-:W-:Y:S03]  /*10b30*/  FMUL.FTZ R114, R0.reuse, R114 ;  /* 0x0000007200727220 */ /* 0x040fe60000410000 */
[----:B------:R-:W-:Y:S02]  /*10b40*/  FMUL.FTZ R115, R0, R115 ;  /* 0x0000007300737220 */ /* 0x000fe40000410000 */
[----:B------:R-:W-:Y:S01]  /*10b50*/  FMUL.FTZ R16, R2, R120 ;  /* 0x0000007802107220 */ /* 0x000fe20000410000 */
[----:B-1----:R-:W-:Y:S01]  /*10b60*/  F2FP.BF16.PACK_AB R120, R154, R153 ;  /* 0x000000999a78723e */ /* 0x002fe200000010ff */
[----:B------:R-:W-:Y:S01]  /*10b70*/  FMUL.FTZ R17, R2, R121 ;  /* 0x0000007902117220 */ /* 0x000fe20000410000 */
[----:B------:R-:W-:Y:S01]  /*10b80*/  F2FP.BF16.PACK_AB R121, R156, R155 ;  /* 0x0000009b9c79723e */ /* 0x000fe200000010ff */
[----:B------:R-:W1:Y:S01]  /*10b90*/  MUFU.EX2 R158, R158 ;  /* 0x0000009e009e7308 */ /* 0x000e620000000800 */
[C---:B------:R-:W-:Y:S01]  /*10ba0*/  HMMA.16816.F32.BF16 R112, R128.reuse, R138, R112 ;  /* 0x0000008a8070723c */ /* 0x040fe20000041870 */
[----:B------:R-:W3:Y:S02]  /*10bb0*/  LDSM.16.MT88.4 R136, [R198+0xc800] ;  /* 0x00c80000c688783b */ /* 0x000ee40000004200 */
[C---:B------:R-:W-:Y:S02]  /*10bc0*/  FMUL.FTZ R18, R0.reuse, R122 ;  /* 0x0000007a00127220 */ /* 0x040fe40000410000 */
[----:B------:R-:W-:Y:S02]  /*10bd0*/  FMUL.FTZ R19, R0, R123 ;  /* 0x0000007b00137220 */ /* 0x000fe40000410000 */
[C---:B------:R-:W-:Y:S02]  /*10be0*/  FMUL.FTZ R116, R2.reuse, R116 ;  /* 0x0000007402747220 */ /* 0x040fe40000410000 */
[----:B------:R-:W-:Y:S03]  /*10bf0*/  MUFU.EX2 R159, R159 ;  /* 0x0000009f009f7308 */ /* 0x000fe60000000800 */
[C---:B--2---:R-:W-:Y:S03]  /*10c00*/  HMMA.16816.F32.BF16 R16, R128.reuse, R124, R16 ;  /* 0x0000007c8010723c */ /* 0x044fe60000041810 */
[----:B------:R-:W-:Y:S02]  /*10c10*/  FMUL.FTZ R117, R2, R117 ;  /* 0x0000007502757220 */ /* 0x000fe40000410000 */
[C---:B------:R-:W-:Y:S02]  /*10c20*/  FMUL.FTZ R118, R0.reuse, R118 ;  /* 0x0000007600767220 */ /* 0x040fe40000410000 */
[----:B------:R-:W2:Y:S01]  /*10c30*/  MUFU.EX2 R160, R160 ;  /* 0x000000a000a07308 */ /* 0x000ea20000000800 */
[----:B------:R-:W-:Y:S01]  /*10c40*/  FMUL.FTZ R119, R0, R119 ;  /* 0x0000007700777220 */ /* 0x000fe20000410000 */
[----:B-1----:R-:W-:Y:S03]  /*10c50*/  F2FP.BF16.PACK_AB R122, R158, R157 ;  /* 0x0000009d9e7a723e */ /* 0x002fe600000010ff */
[--C-:B------:R-:W-:Y:S03]  /*10c60*/  FFMA.FTZ R52, R52, c[0x0][0x23c], -R152.reuse ;  /* 0x00008f0034347a23 */ /* 0x100fe60000010898 */
[----:B------:R-:W-:Y:S01]  /*10c70*/  HMMA.16816.F32.BF16 R116, R128, R126, R116 ;  /* 0x0000007e8074723c */ /* 0x000fe20000041874 */
[----:B------:R-:W1:Y:S01]  /*10c80*/  LDSM.16.MT88.4 R124, [R196+0xc800] ;  /* 0x00c80000c47c783b */ /* 0x000e620000004200 */
[----:B------:R-:W-:Y:S01]  /*10c90*/  MUFU.EX2 R169, R169 ;  /* 0x000000a900a97308 */ /* 0x000fe20000000800 */
[--C-:B------:R-:W-:Y:S02]  /*10ca0*/  FFMA.FTZ R53, R53, c[0x0][0x23c], -R152.reuse ;  /* 0x00008f0035357a23 */ /* 0x100fe40000010898 */
[--C-:B------:R-:W-:Y:S02]  /*10cb0*/  FFMA.FTZ R54, R54, c[0x0][0x23c], -R151.reuse ;  /* 0x00008f0036367a23 */ /* 0x100fe40000010897 */
[--C-:B------:R-:W-:Y:S02]  /*10cc0*/  FFMA.FTZ R55, R55, c[0x0][0x23c], -R151.reuse ;  /* 0x00008f0037377a23 */ /* 0x100fe40000010897 */
[----:B------:R-:W4:Y:S03]  /*10cd0*/  LDSM.16.MT88.4 R128, [R200+0x10800] ;  /* 0x01080000c880783b */ /* 0x000f260000004200 */
[----:B------:R-:W-:Y:S01]  /*10ce0*/  MUFU.EX2 R170, R170 ;  /* 0x000000aa00aa7308 */ /* 0x000fe20000000800 */
[--C-:B------:R-:W-:Y:S02]  /*10cf0*/  FFMA.FTZ R56, R56, c[0x0][0x23c], -R152.reuse ;  /* 0x00008f0038387a23 */ /* 0x100fe40000010898 */
[--C-:B------:R-:W-:Y:S01]  /*10d00*/  FFMA.FTZ R57, R57, c[0x0][0x23c], -R152.reuse ;  /* 0x00008f0039397a23 */ /* 0x100fe20000010898 */
[----:B--2---:R-:W-:Y:S01]  /*10d10*/  F2FP.BF16.PACK_AB R123, R160, R159 ;  /* 0x0000009fa07b723e */ /* 0x004fe200000010ff */
[--C-:B------:R-:W-:Y:S02]  /*10d20*/  FFMA.FTZ R58, R58, c[0x0][0x23c], -R151.reuse ;  /* 0x00008f003a3a7a23 */ /* 0x100fe40000010897 */
[--C-:B------:R-:W-:Y:S02]  /*10d30*/  FFMA.FTZ R59, R59, c[0x0][0x23c], -R151.reuse ;  /* 0x00008f003b3b7a23 */ /* 0x100fe40000010897 */
[--C-:B------:R-:W-:Y:S01]  /*10d40*/  FFMA.FTZ R60, R60, c[0x0][0x23c], -R152.reuse ;  /* 0x00008f003c3c7a23 */ /* 0x100fe20000010898 */
[----:B------:R-:W-:Y:S01]  /*10d50*/  MUFU.EX2 R171, R171 ;  /* 0x000000ab00ab7308 */ /* 0x000fe20000000800 */
[C---:B-----5:R-:W-:Y:S05]  /*10d60*/  HMMA.16816.F32.BF16 R8, R120.reuse, R140, R8 ;  /* 0x0000008c7808723c */ /* 0x060fea0000041808 */
[--C-:B------:R-:W-:Y:S02]  /*10d70*/  FFMA.FTZ R61, R61, c[0x0][0x23c], -R152.reuse ;  /* 0x00008f003d3d7a23 */ /* 0x100fe40000010898 */
[--C-:B------:R-:W-:Y:S01]  /*10d80*/  FFMA.FTZ R62, R62, c[0x0][0x23c], -R151.reuse ;  /* 0x00008f003e3e7a23 */ /* 0x100fe20000010897 */
[C---:B------:R-:W-:Y:S01]  /*10d90*/  HMMA.16816.F32.BF16 R68, R120.reuse, R142, R68 ;  /* 0x0000008e7844723c */ /* 0x040fe20000041844 */
[----:B------:R-:W-:Y:S01]  /*10da0*/  LDSM.16.MT88.4 R140, [R196+0x10800] ;  /* 0x01080000c48c783b */ /* 0x000fe20000004200 */
[----:B------:R-:W-:Y:S02]  /*10db0*/  MUFU.EX2 R174, R174 ;  /* 0x000000ae00ae7308 */ /* 0x000fe40000000800 */
[--C-:B------:R-:W-:Y:S02]  /*10dc0*/  FFMA.FTZ R63, R63, c[0x0][0x23c], -R151.reuse ;  /* 0x00008f003f3f7a23 */ /* 0x100fe40000010897 */
[----:B------:R-:W-:Y:S02]  /*10dd0*/  FFMA.FTZ R64, R64, c[0x0][0x23c], -R152 ;  /* 0x00008f0040407a23 */ /* 0x000fe40000010898 */
[C---:B---3--:R-:W-:Y:S04]  /*10de0*/  HMMA.16816.F32.BF16 R72, R120.reuse, R136, R72 ;  /* 0x000000887848723c */ /* 0x048fe80000041848 */
[----:B------:R-:W-:Y:S01]  /*10df0*/  MUFU.EX2 R175, R175 ;  /* 0x000000af00af7308 */ /* 0x000fe20000000800 */
[----:B------:R-:W-:Y:S02]  /*10e00*/  FFMA.FTZ R66, R66, c[0x0][0x23c], -R151 ;  /* 0x00008f0042427a23 */ /* 0x000fe40000010897 */
[----:B------:R-:W-:Y:S01]  /*10e10*/  FFMA.FTZ R134, R2, R235, R134 ;  /* 0x000000eb02867223 */ /* 0x000fe20000010086 */
[C---:B------:R-:W-:Y:S01]  /*10e20*/  HMMA.16816.F32.BF16 R76, R120.reuse, R138, R76 ;  /* 0x0000008a784c723c */ /* 0x040fe2000004184c */
[----:B------:R-:W2:Y:S03]  /*10e30*/  LDSM.16.MT88.4 R136, [R197+0x10800] ;  /* 0x01080000c588783b */ /* 0x000ea60000004200 */
[----:B------:R-:W-:Y:S01]  /*10e40*/  FFMA.FTZ R149, R0, R233, R149 ;  /* 0x000000e900957223 */ /* 0x000fe20000010095 */
[----:B------:R-:W-:Y:S01]  /*10e50*/  MOV R0, R3 ;  /* 0x0000000300007202 */ /* 0x000fe20000000f00 */
[----:B------:R-:W-:Y:S01]  /*10e60*/  MUFU.EX2 R176, R176 ;  /* 0x000000b000b07308 */ /* 0x000fe20000000800 */
[----:B------:R-:W-:Y:S01]  /*10e70*/  FADD.FTZ R134, R5, R134 ;  /* 0x0000008605867221 */ /* 0x000fe20000010000 */
[C---:B------:R-:W-:Y:S04]  /*10e80*/  HMMA.16816.F32.BF16 R80, R120.reuse, R144, R80 ;  /* 0x000000907850723c */ /* 0x040fe80000041850 */
[----:B------:R-:W-:Y:S02]  /*10e90*/  FADD.FTZ R6, R6, R149 ;  /* 0x0000009506067221 */ /* 0x000fe40000010000 */
[----:B------:R-:W-:Y:S02]  /*10ea0*/  FADD.FTZ R7, R7, R134 ;  /* 0x0000008607077221 */ /* 0x000fe40000010000 */
[C---:B------:R-:W-:Y:S01]  /*10eb0*/  HMMA.16816.F32.BF16 R84, R120.reuse, R146, R84 ;  /* 0x000000927854723c */ /* 0x040fe20000041854 */
[----:B------:R-:W-:Y:S03]  /*10ec0*/  MUFU.EX2 R177, R177 ;  /* 0x000000b100b17308 */ /* 0x000fe60000000800 */
[--C-:B------:R-:W-:Y:S02]  /*10ed0*/  FFMA.FTZ R144, R24, c[0x0][0x23c], -R152.reuse ;  /* 0x00008f0018907a23 */ /* 0x100fe40000010898 */
[----:B------:R-:W-:Y:S02]  /*10ee0*/  FFMA.FTZ R145, R25, c[0x0][0x23c], -R152 ;  /* 0x00008f0019917a23 */ /* 0x000fe40000010898 */
[C---:B-1----:R-:W-:Y:S03]  /*10ef0*/  HMMA.16816.F32.BF16 R88, R120.reuse, R124, R88 ;  /* 0x0000007c7858723c */ /* 0x042fe60000041858 */
[----:B------:R-:W-:Y:S01]  /*10f00*/  MUFU.EX2 R144, R144 ;  /* 0x0000009000907308 */ /* 0x000fe20000000800 */
[--C-:B------:R-:W-:Y:S02]  /*10f10*/  FFMA.FTZ R146, R26, c[0x0][0x23c], -R151.reuse ;  /* 0x00008f001a927a23 */ /* 0x100fe40000010897 */
[----:B------:R-:W-:Y:S02]  /*10f20*/  FFMA.FTZ R147, R27, c[0x0][0x23c], -R151 ;  /* 0x00008f001b937a23 */ /* 0x000fe40000010897 */
[C---:B------:R-:W-:Y:S01]  /*10f30*/  HMMA.16816.F32.BF16 R92, R120.reuse, R126, R92 ;  /* 0x0000007e785c723c */ /* 0x040fe2000004185c */
[----:B------:R-:W1:Y:S03]  /*10f40*/  LDSM.16.MT88.4 R124, [R200+0xd000] ;  /* 0x00d00000c87c783b */ /* 0x000e660000004200 */
[----:B------:R-:W-:Y:S01]  /*10f50*/  FADD.FTZ R135, R135, R6 ;  /* 0x0000000687877221 */ /* 0x000fe20000010000 */
[----:B------:R-:W3:Y:S01]  /*10f60*/  MUFU.EX2 R145, R145 ;  /* 0x0000009100917308 */ /* 0x000ee20000000800 */
[----:B------:R-:W-:Y:S02]  /*10f70*/  FADD.FTZ R148, R148, R7 ;  /* 0x0000000794947221 */ /* 0x000fe40000010000 */
[C---:B----4-:R-:W-:Y:S01]  /*10f80*/  HMMA.16816.F32.BF16 R96, R120.reuse, R128, R96 ;  /* 0x000000807860723c */ /* 0x050fe20000041860 */
[----:B------:R-:W4:Y:S03]  /*10f90*/  LDSM.16.MT88.4 R24, [R198+0xd000] ;  /* 0x00d00000c618783b */ /* 0x000f260000004200 */
[----:B------:R-:W-:Y:S02]  /*10fa0*/  FADD.FTZ R150, R150, R135 ;  /* 0x0000008796967221 */ /* 0x000fe40000010000 */
[----:B------:R-:W-:Y:S01]  /*10fb0*/  FADD.FTZ R153, R153, R148 ;  /* 0x0000009499997221 */ /* 0x000fe20000010000 */
[----:B------:R-:W-:Y:S01]  /*10fc0*/  MUFU.EX2 R146, R146 ;  /* 0x0000009200927308 */ /* 0x000fe20000000800 */
[C---:B------:R-:W-:Y:S01]  /*10fd0*/  HMMA.16816.F32.BF16 R100, R120.reuse, R130, R100 ;  /* 0x000000827864723c */ /* 0x040fe20000041864 */
[----:B------:R-:W-:Y:S03]  /*10fe0*/  LDSM.16.MT88.4 R128, [R196+0xd000] ;  /* 0x00d00000c480783b */ /* 0x000fe60000004200 */
[----:B------:R-:W-:Y:S02]  /*10ff0*/  FADD.FTZ R155, R155, R150 ;  /* 0x000000969b9b7221 */ /* 0x000fe40000010000 */
[----:B------:R-:W-:Y:S02]  /*11000*/  FADD.FTZ R154, R154, R153 ;  /* 0x000000999a9a7221 */ /* 0x000fe40000010000 */
[C---:B------:R-:W-:Y:S01]  /*11010*/  HMMA.16816.F32.BF16 R104, R120.reuse, R20, R104 ;  /* 0x000000147868723c */ /* 0x040fe20000041868 */
[----:B------:R-:W5:Y:S03]  /*11020*/  MUFU.EX2 R147, R147 ;  /* 0x0000009300937308 */ /* 0x000f660000000800 */
[----:B------:R-:W-:Y:S02]  /*11030*/  FADD.FTZ R156, R156, R155 ;  /* 0x0000009b9c9c7221 */ /* 0x000fe40000010000 */
[----:B------:R-:W-:Y:S01]  /*11040*/  FADD.FTZ R157, R157, R154 ;  /* 0x0000009a9d9d7221 */ /* 0x000fe20000010000 */
[----:B------:R-:W-:Y:S01]  /*11050*/  F2FP.BF16.PACK_AB R20, R161, R162 ;  /* 0x000000a2a114723e */ /* 0x000fe200000010ff */
[C---:B------:R-:W-:Y:S03]  /*11060*/  HMMA.16816.F32.BF16 R12, R120.reuse, R22, R12 ;  /* 0x00000016780c723c */ /* 0x040fe6000004180c */
[----:B------:R-:W-:Y:S01]  /*11070*/  MUFU.EX2 R178, R178 ;  /* 0x000000b200b27308 */ /* 0x000fe20000000800 */
[----:B------:R-:W-:Y:S01]  /*11080*/  F2FP.BF16.PACK_AB R21, R163, R164 ;  /* 0x000000a4a315723e */ /* 0x000fe200000010ff */
[----:B------:R-:W-:Y:S02]  /*11090*/  FADD.FTZ R159, R159, R156 ;  /* 0x0000009c9f9f7221 */ /* 0x000fe40000010000 */
[----:B---3--:R-:W-:Y:S01]  /*110a0*/  F2FP.BF16.PACK_AB R22, R145, R144 ;  /* 0x000000909116723e */ /* 0x008fe200000010ff */
[C---:B--2---:R-:W-:Y:S04]  /*110b0*/  HMMA.16816.F32.BF16 R108, R120.reuse, R136, R108 ;  /* 0x00000088786c723c */ /* 0x044fe8000004186c */
[----:B------:R-:W-:Y:S01]  /*110c0*/  FADD.FTZ R157, R158, R157 ;  /* 0x0000009d9e9d7221 */ /* 0x000fe20000010000 */
[----:B------:R-:W-:Y:S01]  /*110d0*/  MUFU.EX2 R52, R52 ;  /* 0x0000003400347308 */ /* 0x000fe20000000800 */
[----:B------:R-:W-:Y:S02]  /*110e0*/  FADD.FTZ R159, R160, R159 ;  /* 0x0000009fa09f7221 */ /* 0x000fe40000010000 */
[C---:B------:R-:W-:Y:S01]  /*110f0*/  HMMA.16816.F32.BF16 R112, R120.reuse, R138, R112 ;  /* 0x0000008a7870723c */ /* 0x040fe20000041870 */
[----:B------:R-:W-:Y:S03]  /*11100*/  LDSM.16.MT88.4 R136, [R196+0x11000] ;  /* 0x01100000c488783b */ /* 0x000fe60000004200 */
[----:B-----5:R-:W-:Y:S01]  /*11110*/  F2FP.BF16.PACK_AB R23, R147, R146 ;  /* 0x000000929317723e */ /* 0x020fe200000010ff */
[----:B------:R-:W-:Y:S02]  /*11120*/  FADD.FTZ R162, R162, R157 ;  /* 0x0000009da2a27221 */ /* 0x000fe40000010000 */
[----:B------:R-:W-:Y:S01]  /*11130*/  MUFU.EX2 R53, R53 ;  /* 0x0000003500357308 */ /* 0x000fe20000000800 */
[C---:B------:R-:W-:Y:S04]  /*11140*/  HMMA.16816.F32.BF16 R16, R120.reuse, R140, R16 ;  /* 0x0000008c7810723c */ /* 0x040fe80000041810 */
[----:B------:R-:W-:Y:S02]  /*11150*/  FADD.FTZ R164, R164, R159 ;  /* 0x0000009fa4a47221 */ /* 0x000fe40000010000 */
[----:B------:R-:W-:Y:S02]  /*11160*/  FADD.FTZ R161, R161, R162 ;  /* 0x000000a2a1a17221 */ /* 0x000fe40000010000 */
[----:B------:R-:W-:Y:S01]  /*11170*/  HMMA.16816.F32.BF16 R116, R120, R142, R116 ;  /* 0x0000008e7874723c */ /* 0x000fe20000041874 */
[----:B------:R-:W2:Y:S01]  /*11180*/  LDSM.16.MT88.4 R120, [R197+0xd000] ;  /* 0x00d00000c578783b */ /* 0x000ea20000004200 */
[----:B------:R-:W-:Y:S02]  /*11190*/  MUFU.EX2 R54, R54 ;  /* 0x0000003600367308 */ /* 0x000fe40000000800 */
[--C-:B------:R-:W-:Y:S02]  /*111a0*/  FFMA.FTZ R141, R28, c[0x0][0x23c], -R152.reuse ;  /* 0x00008f001c8d7a23 */ /* 0x100fe40000010898 */
[----:B------:R-:W-:Y:S02]  /*111b0*/  FFMA.FTZ R140, R29, c[0x0][0x23c], -R152 ;  /* 0x00008f001d8c7a23 */ /* 0x000fe40000010898 */
[C---:B-1----:R-:W-:Y:S04]  /*111c0*/  HMMA.16816.F32.BF16 R8, R20.reuse, R124, R8 ;  /* 0x0000007c1408723c */ /* 0x042fe80000041808 */
[----:B------:R-:W-:Y:S01]  /*111d0*/  MUFU.EX2 R141, R141 ;  /* 0x0000008d008d7308 */ /* 0x000fe20000000800 */
[--C-:B------:R-:W-:Y:S02]  /*111e0*/  FFMA.FTZ R143, R30, c[0x0][0x23c], -R151.reuse ;  /* 0x00008f001e8f7a23 */ /* 0x100fe40000010897 */
[----:B------:R-:W-:Y:S01]  /*111f0*/  FFMA.FTZ R142, R31, c[0x0][0x23c], -R151 ;  /* 0x00008f001f8e7a23 */ /* 0x000fe20000010897 */
[C---:B------:R-:W-:Y:S01]  /*11200*/  HMMA.16816.F32.BF16 R68, R20.reuse, R126, R68 ;  /* 0x0000007e1444723c */ /* 0x040fe20000041844 */
[----:B------:R-:W1:Y:S03]  /*11210*/  LDSM.16.MT88.4 R124, [R200+0x11000] ;  /* 0x01100000c87c783b */ /* 0x000e660000004200 */
[----:B------:R-:W-:Y:S02]  /*11220*/  FADD.FTZ R163, R163, R164 ;  /* 0x000000a4a3a37221 */ /* 0x000fe40000010000 */
[----:B------:R-:W3:Y:S01]  /*11230*/  MUFU.EX2 R140, R140 ;  /* 0x0000008c008c7308 */ /* 0x000ee20000000800 */
[----:B------:R-:W-:Y:S01]  /*11240*/  FADD.FTZ R144, R144, R161 ;  /* 0x000000a190907221 */ /* 0x000fe20000010000 */
[C---:B----4-:R-:W-:Y:S01]  /*11250*/  HMMA.16816.F32.BF16 R72, R20.reuse, R24, R72 ;  /* 0x000000181448723c */ /* 0x050fe20000041848 */
[----:B------:R-:W-:Y:S03]  /*11260*/  LDSM.16.MT88.4 R28, [R197+0x11000] ;  /* 0x01100000c51c783b */ /* 0x000fe60000004200 */
[----:B------:R-:W-:Y:S02]  /*11270*/  FADD.FTZ R146, R146, R163 ;  /* 0x000000a392927221 */ /* 0x000fe40000010000 */
[----:B------:R-:W-:Y:S02]  /*11280*/  FADD.FTZ R144, R145, R144 ;  /* 0x0000009091907221 */ /* 0x000fe40000010000 */
[C---:B------:R-:W-:Y:S01]  /*11290*/  HMMA.16816.F32.BF16 R76, R20.reuse, R26, R76 ;  /* 0x0000001a144c723c */ /* 0x040fe2000004184c */
[----:B------:R-:W4:Y:S01]  /*112a0*/  LDSM.16.MT88.4 R24, [R198+0x11000] ;  /* 0x01100000c618783b */ /* 0x000f220000004200 */
[----:B------:R-:W-:Y:S02]  /*112b0*/  MUFU.EX2 R143, R143 ;  /* 0x0000008f008f7308 */ /* 0x000fe40000000800 */
[----:B------:R-:W-:Y:S04]  /*112c0*/  FADD.FTZ R146, R147, R146 ;  /* 0x0000009293927221 */ /* 0x000fe80000010000 */
[C---:B--2---:R-:W-:Y:S04]  /*112d0*/  HMMA.16816.F32.BF16 R80, R20.reuse, R120, R80 ;  /* 0x000000781450723c */ /* 0x044fe80000041850 */
[----:B------:R-:W2:Y:S04]  /*112e0*/  MUFU.EX2 R142, R142 ;  /* 0x0000008e008e7308 */ /* 0x000ea80000000800 */
[C---:B------:R-:W-:Y:S01]  /*112f0*/  HMMA.16816.F32.BF16 R84, R20.reuse, R122, R84 ;  /* 0x0000007a1454723c */ /* 0x040fe20000041854 */
[----:B------:R-:W5:Y:S05]  /*11300*/  LDSM.16.MT88.4 R120, [R200+0xd800] ;  /* 0x00d80000c878783b */ /* 0x000f6a0000004200 */
[----:B------:R-:W-:Y:S02]  /*11310*/  MUFU.EX2 R55, R55 ;  /* 0x0000003700377308 */ /* 0x000fe40000000800 */
[C---:B------:R-:W-:Y:S08]  /*11320*/  HMMA.16816.F32.BF16 R88, R20.reuse, R128, R88 ;  /* 0x000000801458723c */ /* 0x040ff00000041858 */
[----:B------:R-:W-:Y:S01]  /*11330*/  MUFU.EX2 R56, R56 ;  /* 0x0000003800387308 */ /* 0x000fe20000000800 */
[C---:B------:R-:W-:Y:S08]  /*11340*/  HMMA.16816.F32.BF16 R92, R20.reuse, R130, R92 ;  /* 0x00000082145c723c */ /* 0x040ff0000004185c */
[C---:B-1----:R-:W-:Y:S01]  /*11350*/  HMMA.16816.F32.BF16 R96, R20.reuse, R124, R96 ;  /* 0x0000007c1460723c */ /* 0x042fe20000041860 */
[----:B------:R-:W-:Y:S07]  /*11360*/  MUFU.EX2 R57, R57 ;  /* 0x0000003900397308 */ /* 0x000fee0000000800 */
[C---:B------:R-:W-:Y:S01]  /*11370*/  HMMA.16816.F32.BF16 R100, R20.reuse, R126, R100 ;  /* 0x0000007e1464723c */ /* 0x040fe20000041864 */
[----:B------:R-:W-:Y:S02]  /*11380*/  LDSM.16.MT88.4 R124, [R196+0x11800] ;  /* 0x01180000c47c783b */ /* 0x000fe40000004200 */
[----:B------:R-:W-:Y:S05]  /*11390*/  MUFU.EX2 R58, R58 ;  /* 0x0000003a003a7308 */ /* 0x000fea0000000800 */
[C---:B----4-:R-:W-:Y:S05]  /*113a0*/  HMMA.16816.F32.BF16 R104, R20.reuse, R24, R104 ;  /* 0x000000181468723c */ /* 0x050fea0000041868 */
[----:B------:R-:W-:Y:S03]  /*113b0*/  MUFU.EX2 R59, R59 ;  /* 0x0000003b003b7308 */ /* 0x000fe60000000800 */
[C---:B------:R-:W-:Y:S01]  /*113c0*/  HMMA.16816.F32.BF16 R12, R20.reuse, R26, R12 ;  /* 0x0000001a140c723c */ /* 0x040fe2000004180c */
[----:B------:R-:W1:Y:S06]  /*113d0*/  LDSM.16.MT88.4 R24, [R197+0xd800] ;  /* 0x00d80000c518783b */ /* 0x000e6c0000004200 */
[----:B------:R-:W-:Y:S01]  /*113e0*/  MUFU.EX2 R60, R60 ;  /* 0x0000003c003c7308 */ /* 0x000fe20000000800 */
[C---:B------:R-:W-:Y:S08]  /*113f0*/  HMMA.16816.F32.BF16 R108, R20.reuse, R28, R108 ;  /* 0x0000001c146c723c */ /* 0x040ff0000004186c */
[C---:B------:R-:W-:Y:S01]  /*11400*/  HMMA.16816.F32.BF16 R112, R20.reuse, R30, R112 ;  /* 0x0000001e1470723c */ /* 0x040fe20000041870 */
[----:B------:R-:W4:Y:S01]  /*11410*/  LDSM.16.MT88.4 R28, [R196+0xd800] ;  /* 0x00d80000c41c783b */ /* 0x000f220000004200 */
[----:B------:R-:W-:Y:S06]  /*11420*/  MUFU.EX2 R61, R61 ;  /* 0x0000003d003d7308 */ /* 0x000fec0000000800 */
[C---:B------:R-:W-:Y:S04]  /*11430*/  HMMA.16816.F32.BF16 R16, R20.reuse, R136, R16 ;  /* 0x000000881410723c */ /* 0x040fe80000041810 */
[----:B------:R-:W-:Y:S03]  /*11440*/  MUFU.EX2 R62, R62 ;  /* 0x0000003e003e7308 */ /* 0x000fe60000000800 */
[--C-:B------:R-:W-:Y:S01]  /*11450*/  FFMA.FTZ R137, R36, c[0x0][0x23c], -R152.reuse ;  /* 0x00008f0024897a23 */ /* 0x100fe20000010898 */
[----:B------:R-:W-:Y:S04]  /*11460*/  HMMA.16816.F32.BF16 R116, R20, R138, R116 ;  /* 0x0000008a1474723c */ /* 0x000fe80000041874 */
[----:B------:R-:W-:Y:S02]  /*11470*/  FFMA.FTZ R136, R37, c[0x0][0x23c], -R152 ;  /* 0x00008f0025887a23 */ /* 0x000fe40000010898 */
[----:B------:R-:W-:Y:S01]  /*11480*/  MUFU.EX2 R137, R137 ;  /* 0x0000008900897308 */ /* 0x000fe20000000800 */
[----:B---3--:R-:W-:Y:S01]  /*11490*/  F2FP.BF16.PACK_AB R20, R140, R141 ;  /* 0x0000008d8c14723e */ /* 0x008fe200000010ff */
[--C-:B------:R-:W-:Y:S01]  /*114a0*/  FFMA.FTZ R139, R38, c[0x0][0x23c], -R151.reuse ;  /* 0x00008f00268b7a23 */ /* 0x100fe20000010897 */
[----:B--2---:R-:W-:Y:S03]  /*114b0*/  F2FP.BF16.PACK_AB R21, R142, R143 ;  /* 0x0000008f8e15723e */ /* 0x004fe600000010ff */
[----:B------:R-:W-:Y:S01]  /*114c0*/  F2FP.BF16.PACK_AB R22, R166, R165 ;  /* 0x000000a5a616723e */ /* 0x000fe200000010ff */
[----:B------:R-:W-:Y:S01]  /*114d0*/  FFMA.FTZ R138, R39, c[0x0][0x23c], -R151 ;  /* 0x00008f00278a7a23 */ /* 0x000fe20000010897 */
[----:B------:R-:W-:Y:S01]  /*114e0*/  F2FP.BF16.PACK_AB R23, R168, R167 ;  /* 0x000000a7a817723e */ /* 0x000fe200000010ff */
[----:B------:R-:W-:Y:S01]  /*114f0*/  LDSM.16.MT88.4 R36, [R198+0x11800] ;  /* 0x01180000c624783b */ /* 0x000fe20000004200 */
[----:B------:R-:W2:Y:S01]  /*11500*/  MUFU.EX2 R136, R136 ;  /* 0x0000008800887308 */ /* 0x000ea20000000800 */
[----:B------:R-:W-:Y:S02]  /*11510*/  FADD.FTZ R141, R141, R144 ;  /* 0x000000908d8d7221 */ /* 0x000fe40000010000 */
[----:B------:R-:W-:Y:S02]  /*11520*/  FADD.FTZ R143, R143, R146 ;  /* 0x000000928f8f7221 */ /* 0x000fe40000010000 */
[C---:B-----5:R-:W-:Y:S03]  /*11530*/  HMMA.16816.F32.BF16 R8, R20.reuse, R120, R8 ;  /* 0x000000781408723c */ /* 0x060fe60000041808 */
[----:B------:R-:W-:Y:S02]  /*11540*/  FADD.FTZ R140, R140, R141 ;  /* 0x0000008d8c8c7221 */ /* 0x000fe40000010000 */
[----:B------:R-:W-:Y:S01]  /*11550*/  MUFU.EX2 R139, R139 ;  /* 0x0000008b008b7308 */ /* 0x000fe20000000800 */
[----:B------:R-:W-:Y:S02]  /*11560*/  FADD.FTZ R142, R142, R143 ;  /* 0x0000008f8e8e7221 */ /* 0x000fe40000010000 */
[C---:B------:R-:W-:Y:S01]  /*11570*/  HMMA.16816.F32.BF16 R68, R20.reuse, R122, R68 ;  /* 0x0000007a1444723c */ /* 0x040fe20000041844 */
[----:B------:R-:W-:Y:S03]  /*11580*/  LDSM.16.MT88.4 R120, [R197+0x11800] ;  /* 0x01180000c578783b */ /* 0x000fe60000004200 */
[----:B------:R-:W-:Y:S02]  /*11590*/  FADD.FTZ R165, R165, R140 ;  /* 0x0000008ca5a57221 */ /* 0x000fe40000010000 */
[----:B------:R-:W-:Y:S01]  /*115a0*/  FADD.FTZ R167, R167, R142 ;  /* 0x0000008ea7a77221 */ /* 0x000fe20000010000 */
[----:B------:R-:W3:Y:S01]  /*115b0*/  MUFU.EX2 R138, R138 ;  /* 0x0000008a008a7308 */ /* 0x000ee20000000800 */
[C---:B------:R-:W-:Y:S04]  /*115c0*/  HMMA.16816.F32.BF16 R72, R20.reuse, R32, R72 ;  /* 0x000000201448723c */ /* 0x040fe80000041848 */
[----:B------:R-:W-:Y:S02]  /*115d0*/  FADD.FTZ R166, R166, R165 ;  /* 0x000000a5a6a67221 */ /* 0x000fe40000010000 */
[----:B------:R-:W-:Y:S02]  /*115e0*/  FADD.FTZ R168, R168, R167 ;  /* 0x000000a7a8a87221 */ /* 0x000fe40000010000 */
[C---:B------:R-:W-:Y:S01]  /*115f0*/  HMMA.16816.F32.BF16 R76, R20.reuse, R34, R76 ;  /* 0x00000022144c723c */ /* 0x040fe2000004184c */
[----:B------:R-:W5:Y:S01]  /*11600*/  LDSM.16.MT88.4 R32, [R200+0x11800] ;  /* 0x01180000c820783b */ /* 0x000f620000004200 */
[----:B------:R-:W-:Y:S06]  /*11610*/  MUFU.EX2 R63, R63 ;  /* 0x0000003f003f7308 */ /* 0x000fec0000000800 */
[C---:B-1----:R-:W-:Y:S04]  /*11620*/  HMMA.16816.F32.BF16 R80, R20.reuse, R24, R80 ;  /* 0x000000181450723c */ /* 0x042fe80000041850 */
[----:B------:R-:W-:Y:S04]  /*11630*/  MUFU.EX2 R64, R64 ;  /* 0x0000004000407308 */ /* 0x000fe80000000800 */
[C---:B------:R-:W-:Y:S01]  /*11640*/  HMMA.16816.F32.BF16 R84, R20.reuse, R26, R84 ;  /* 0x0000001a1454723c */ /* 0x040fe20000041854 */
[----:B------:R-:W1:Y:S05]  /*11650*/  LDSM.16.MT88.4 R24, [R200+0xe000] ;  /* 0x00e00000c818783b */ /* 0x000e6a0000004200 */
[----:B------:R-:W-:Y:S02]  /*11660*/  MUFU.EX2 R66, R66 ;  /* 0x0000004200427308 */ /* 0x000fe40000000800 */
        /* <DEDUP_REMOVED lines=8> */
[----:B------:R-:W1:Y:S07]  /*116f0*/  LDSM.16.MT88.4 R36, [R196+0xe000] ;  /* 0x00e00000c424783b */ /* 0x000e6e0000004200 */
[C---:B------:R-:W-:Y:S07]  /*11700*/  HMMA.16816.F32.BF16 R108, R20.reuse, R120, R108 ;  /* 0x00000078146c723c */ /* 0x040fee000004186c */
[--C-:B------:R-:W-:Y:S01]  /*11710*/  FFMA.FTZ R120, R44, c[0x0][0x23c], -R152.reuse ;  /* 0x00008f002c787a23 */ /* 0x100fe20000010898 */
[C---:B------:R-:W-:Y:S04]  /*11720*/  HMMA.16816.F32.BF16 R112, R20.reuse, R122, R112 ;  /* 0x0000007a1470723c */ /* 0x040fe80000041870 */
[--C-:B------:R-:W-:Y:S01]  /*11730*/  FFMA.FTZ R121, R45, c[0x0][0x23c], -R152.reuse ;  /* 0x00008f002d797a23 */ /* 0x100fe20000010898 */
[----:B------:R-:W-:Y:S01]  /*11740*/  MUFU.EX2 R120, R120 ;  /* 0x0000007800787308 */ /* 0x000fe20000000800 */
[----:B------:R-:W-:Y:S02]  /*11750*/  FFMA.FTZ R152, R65, c[0x0][0x23c], -R152 ;  /* 0x00008f0041987a23 */ /* 0x000fe40000010898 */
[C---:B------:R-:W-:Y:S04]  /*11760*/  HMMA.16816.F32.BF16 R16, R20.reuse, R124, R16 ;  /* 0x0000007c1410723c */ /* 0x040fe80000041810 */
[--C-:B------:R-:W-:Y:S02]  /*11770*/  FFMA.FTZ R122, R46, c[0x0][0x23c], -R151.reuse ;  /* 0x00008f002e7a7a23 */ /* 0x100fe40000010897 */
[--C-:B------:R-:W-:Y:S01]  /*11780*/  FFMA.FTZ R123, R47, c[0x0][0x23c], -R151.reuse ;  /* 0x00008f002f7b7a23 */ /* 0x100fe20000010897 */
[----:B------:R-:W4:Y:S01]  /*11790*/  MUFU.EX2 R121, R121 ;  /* 0x0000007900797308 */ /* 0x000f220000000800 */
[----:B------:R-:W-:Y:S01]  /*117a0*/  HMMA.16816.F32.BF16 R116, R20, R126, R116 ;  /* 0x0000007e1474723c */ /* 0x000fe20000041874 */
[----:B------:R-:W-:Y:S03]  /*117b0*/  LDSM.16.MT88.4 R44, [R198+0xe800] ;  /* 0x00e80000c62c783b */ /* 0x000fe60000004200 */
[----:B------:R-:W-:Y:S03]  /*117c0*/  FFMA.FTZ R151, R67, c[0x0][0x23c], -R151 ;  /* 0x00008f0043977a23 */ /* 0x000fe60000010897 */
[----:B--2---:R-:W-:Y:S01]  /*117d0*/  F2FP.BF16.PACK_AB R20, R136, R137 ;  /* 0x000000898814723e */ /* 0x004fe200000010ff */
[----:B------:R-:W-:Y:S01]  /*117e0*/  FADD.FTZ R137, R137, R166 ;  /* 0x000000a689897221 */ /* 0x000fe20000010000 */
[----:B---3--:R-:W-:Y:S01]  /*117f0*/  F2FP.BF16.PACK_AB R21, R138, R139 ;  /* 0x0000008b8a15723e */ /* 0x008fe200000010ff */
[----:B------:R-:W-:Y:S01]  /*11800*/  LDSM.16.MT88.4 R124, [R198+0x13800] ;  /* 0x01380000c67c783b */ /* 0x000fe20000004200 */
[----:B------:R-:W-:Y:S01]  /*11810*/  MUFU.EX2 R122, R122 ;  /* 0x0000007a007a7308 */ /* 0x000fe20000000800 */
[----:B------:R-:W-:Y:S01]  /*11820*/  F2FP.BF16.PACK_AB R22, R170, R169 ;  /* 0x000000a9aa16723e */ /* 0x000fe200000010ff */
[----:B------:R-:W-:Y:S01]  /*11830*/  FADD.FTZ R139, R139, R168 ;  /* 0x000000a88b8b7221 */ /* 0x000fe20000010000 */
[----:B------:R-:W-:Y:S01]  /*11840*/  F2FP.BF16.PACK_AB R23, R174, R171 ;  /* 0x000000abae17723e */ /* 0x000fe200000010ff */
[----:B------:R-:W-:Y:S02]  /*11850*/  FADD.FTZ R136, R136, R137 ;  /* 0x0000008988887221 */ /* 0x000fe40000010000 */
[----:B------:R-:W-:Y:S02]  /*11860*/  FADD.FTZ R138, R138, R139 ;  /* 0x0000008b8a8a7221 */ /* 0x000fe40000010000 */
[----:B------:R-:W-:Y:S02]  /*11870*/  FADD.FTZ R169, R169, R136 ;  /* 0x00000088a9a97221 */ /* 0x000fe40000010000 */
[C---:B-1----:R-:W-:Y:S01]  /*11880*/  HMMA.16816.F32.BF16 R8, R20.reuse, R24, R8 ;  /* 0x000000181408723c */ /* 0x042fe20000041808 */
[----:B------:R-:W1:Y:S02]  /*11890*/  MUFU.EX2 R123, R123 ;  /* 0x0000007b007b7308 */ /* 0x000e640000000800 */
[----:B------:R-:W-:Y:S02]  /*118a0*/  FADD.FTZ R171, R171, R138 ;  /* 0x0000008aabab7221 */ /* 0x000fe40000010000 */
[----:B------:R-:W-:Y:S02]  /*118b0*/  FADD.FTZ R169, R170, R169 ;  /* 0x000000a9aaa97221 */ /* 0x000fe40000010000 */
[----:B------:R-:W-:Y:S01]  /*118c0*/  FADD.FTZ R171, R174, R171 ;  /* 0x000000abaeab7221 */ /* 0x000fe20000010000 */
[C---:B------:R-:W-:Y:S01]  /*118d0*/  HMMA.16816.F32.BF16 R68, R20.reuse, R26, R68 ;  /* 0x0000001a1444723c */ /* 0x040fe20000041844 */
[----:B------:R-:W2:Y:S02]  /*118e0*/  LDSM.16.MT88.4 R24, [R200+0x12000] ;  /* 0x01200000c818783b */ /* 0x000ea40000004200 */
[----:B------:R-:W3:Y:S05]  /*118f0*/  MUFU.EX2 R65, R152 ;  /* 0x0000009800417308 */ /* 0x000eea0000000800 */
[C---:B----4-:R-:W-:Y:S05]  /*11900*/  HMMA.16816.F32.BF16 R72, R20.reuse, R28, R72 ;  /* 0x0000001c1448723c */ /* 0x050fea0000041848 */
[----:B------:R-:W4:Y:S03]  /*11910*/  MUFU.EX2 R151, R151 ;  /* 0x0000009700977308 */ /* 0x000f260000000800 */
[C---:B------:R-:W-:Y:S01]  /*11920*/  HMMA.16816.F32.BF16 R76, R20.reuse, R30, R76 ;  /* 0x0000001e144c723c */ /* 0x040fe2000004184c */
[----:B------:R-:W1:Y:S07]  /*11930*/  LDSM.16.MT88.4 R28, [R198+0x12000] ;  /* 0x01200000c61c783b */ /* 0x000e6e0000004200 */
[C---:B-----5:R-:W-:Y:S08]  /*11940*/  HMMA.16816.F32.BF16 R80, R20.reuse, R32, R80 ;  /* 0x000000201450723c */ /* 0x060ff00000041850 */
[C---:B------:R-:W-:Y:S01]  /*11950*/  HMMA.16816.F32.BF16 R84, R20.reuse, R34, R84 ;  /* 0x000000221454723c */ /* 0x040fe20000041854 */
[----:B------:R-:W5:Y:S07]  /*11960*/  LDSM.16.MT88.4 R32, [R197+0x12000] ;  /* 0x01200000c520783b */ /* 0x000f6e0000004200 */
[C---:B------:R-:W-:Y:S08]  /*11970*/  HMMA.16816.F32.BF16 R88, R20.reuse, R36, R88 ;  /* 0x000000241458723c */ /* 0x040ff00000041858 */
[C---:B------:R-:W-:Y:S01]  /*11980*/  HMMA.16816.F32.BF16 R92, R20.reuse, R38, R92 ;  /* 0x00000026145c723c */ /* 0x040fe2000004185c */
[----:B------:R-:W3:Y:S07]  /*11990*/  LDSM.16.MT88.4 R36, [R200+0xe800] ;  /* 0x00e80000c824783b */ /* 0x000eee0000004200 */
[C---:B--2---:R-:W-:Y:S08]  /*119a0*/  HMMA.16816.F32.BF16 R96, R20.reuse, R24, R96 ;  /* 0x000000181460723c */ /* 0x044ff00000041860 */
[C---:B------:R-:W-:Y:S01]  /*119b0*/  HMMA.16816.F32.BF16 R100, R20.reuse, R26, R100 ;  /* 0x0000001a1464723c */ /* 0x040fe20000041864 */
[----:B------:R-:W2:Y:S07]  /*119c0*/  LDSM.16.MT88.4 R24, [R197+0xe800] ;  /* 0x00e80000c518783b */ /* 0x000eae0000004200 */
[C---:B-1----:R-:W-:Y:S08]  /*119d0*/  HMMA.16816.F32.BF16 R104, R20.reuse, R28, R104 ;  /* 0x0000001c1468723c */ /* 0x042ff00000041868 */
[C---:B------:R-:W-:Y:S01]  /*119e0*/  HMMA.16816.F32.BF16 R12, R20.reuse, R30, R12 ;  /* 0x0000001e140c723c */ /* 0x040fe2000004180c */
[----:B------:R-:W1:Y:S07]  /*119f0*/  LDSM.16.MT88.4 R28, [R196+0xe800] ;  /* 0x00e80000c41c783b */ /* 0x000e6e0000004200 */
[C---:B-----5:R-:W-:Y:S08]  /*11a00*/  HMMA.16816.F32.BF16 R108, R20.reuse, R32, R108 ;  /* 0x00000020146c723c */ /* 0x060ff0000004186c */
[C---:B------:R-:W-:Y:S01]  /*11a10*/  HMMA.16816.F32.BF16 R112, R20.reuse, R34, R112 ;  /* 0x000000221470723c */ /* 0x040fe20000041870 */
[----:B------:R-:W5:Y:S07]  /*11a20*/  LDSM.16.MT88.4 R32, [R200+0x12800] ;  /* 0x01280000c820783b */ /* 0x000f6e0000004200 */
[C---:B------:R-:W-:Y:S08]  /*11a30*/  HMMA.16816.F32.BF16 R16, R20.reuse, R40, R16 ;  /* 0x000000281410723c */ /* 0x040ff00000041810 */
[----:B------:R-:W-:Y:S01]  /*11a40*/  HMMA.16816.F32.BF16 R116, R20, R42, R116 ;  /* 0x0000002a1474723c */ /* 0x000fe20000041874 */
[----:B------:R-:W-:Y:S06]  /*11a50*/  LDSM.16.MT88.4 R40, [R198+0x13000] ;  /* 0x01300000c628783b */ /* 0x000fec0000004200 */
[----:B------:R-:W-:Y:S01]  /*11a60*/  F2FP.BF16.PACK_AB R20, R121, R120 ;  /* 0x000000787914723e */ /* 0x000fe200000010ff */
[----:B------:R-:W-:Y:S01]  /*11a70*/  FADD.FTZ R120, R120, R169 ;  /* 0x000000a978787221 */ /* 0x000fe20000010000 */
[----:B------:R-:W-:Y:S03]  /*11a80*/  F2FP.BF16.PACK_AB R21, R123, R122 ;  /* 0x0000007a7b15723e */ /* 0x000fe600000010ff */
[----:B------:R-:W-:Y:S01]  /*11a90*/  F2FP.BF16.PACK_AB R22, R176, R175 ;  /* 0x000000afb016723e */ /* 0x000fe200000010ff */
[----:B------:R-:W-:Y:S01]  /*11aa0*/  FADD.FTZ R122, R122, R171 ;  /* 0x000000ab7a7a7221 */ /* 0x000fe20000010000 */
[----:B------:R-:W-:Y:S01]  /*11ab0*/  F2FP.BF16.PACK_AB R23, R178, R177 ;  /* 0x000000b1b217723e */ /* 0x000fe200000010ff */
[----:B------:R-:W-:Y:S02]  /*11ac0*/  FADD.FTZ R120, R121, R120 ;  /* 0x0000007879787221 */ /* 0x000fe40000010000 */
[----:B------:R-:W-:Y:S02]  /*11ad0*/  FADD.FTZ R122, R123, R122 ;  /* 0x0000007a7b7a7221 */ /* 0x000fe40000010000 */
[----:B------:R-:W-:Y:S02]  /*11ae0*/  FADD.FTZ R175, R175, R120 ;  /* 0x00000078afaf7221 */ /* 0x000fe40000010000 */
[C---:B---3--:R-:W-:Y:S03]  /*11af0*/  HMMA.16816.F32.BF16 R8, R20.reuse, R36, R8 ;  /* 0x000000241408723c */ /* 0x048fe60000041808 */
[----:B------:R-:W-:Y:S02]  /*11b00*/  FADD.FTZ R177, R177, R122 ;  /* 0x0000007ab1b17221 */ /* 0x000fe40000010000 */
[----:B------:R-:W-:Y:S02]  /*11b10*/  FADD.FTZ R175, R176, R175 ;  /* 0x000000afb0af7221 */ /* 0x000fe40000010000 */
[----:B------:R-:W-:Y:S01]  /*11b20*/  FADD.FTZ R177, R178, R177 ;  /* 0x000000b1b2b17221 */ /* 0x000fe20000010000 */
[C---:B------:R-:W-:Y:S01]  /*11b30*/  HMMA.16816.F32.BF16 R68, R20.reuse, R38, R68 ;  /* 0x000000261444723c */ /* 0x040fe20000041844 */
[----:B------:R-:W3:Y:S07]  /*11b40*/  LDSM.16.MT88.4 R36, [R198+0x12800] ;  /* 0x01280000c624783b */ /* 0x000eee0000004200 */
[C---:B------:R-:W-:Y:S08]  /*11b50*/  HMMA.16816.F32.BF16 R72, R20.reuse, R44, R72 ;  /* 0x0000002c1448723c */ /* 0x040ff00000041848 */
[C---:B------:R-:W-:Y:S01]  /*11b60*/  HMMA.16816.F32.BF16 R76, R20.reuse, R46, R76 ;  /* 0x0000002e144c723c */ /* 0x040fe2000004184c */
[----:B------:R-:W-:Y:S07]  /*11b70*/  LDSM.16.MT88.4 R44, [R197+0x13000] ;  /* 0x01300000c52c783b */ /* 0x000fee0000004200 */
        /* <DEDUP_REMOVED lines=9> */
[C---:B---3--:R-:W-:Y:S08]  /*11c10*/  HMMA.16816.F32.BF16 R104, R20.reuse, R36, R104 ;  /* 0x000000241468723c */ /* 0x048ff00000041868 */
[C---:B------:R-:W-:Y:S01]  /*11c20*/  HMMA.16816.F32.BF16 R12, R20.reuse, R38, R12 ;  /* 0x00000026140c723c */ /* 0x040fe2000004180c */
[----:B------:R-:W-:Y:S07]  /*11c30*/  LDSM.16.MT88.4 R36, [R196+0xf000] ;  /* 0x00f00000c424783b */ /* 0x000fee0000004200 */
[C---:B--2---:R-:W-:Y:S08]  /*11c40*/  HMMA.16816.F32.BF16 R108, R20.reuse, R24, R108 ;  /* 0x00000018146c723c */ /* 0x044ff0000004186c */
[C---:B------:R-:W-:Y:S01]  /*11c50*/  HMMA.16816.F32.BF16 R112, R20.reuse, R26, R112 ;  /* 0x0000001a1470723c */ /* 0x040fe20000041870 */
[----:B------:R-:W2:Y:S07]  /*11c60*/  LDSM.16.MT88.4 R24, [R198+0xf000] ;  /* 0x00f00000c618783b */ /* 0x000eae0000004200 */
[C---:B-1----:R-:W-:Y:S08]  /*11c70*/  HMMA.16816.F32.BF16 R16, R20.reuse, R28, R16 ;  /* 0x0000001c1410723c */ /* 0x042ff00000041810 */
[----:B------:R-:W-:Y:S01]  /*11c80*/  HMMA.16816.F32.BF16 R116, R20, R30, R116 ;  /* 0x0000001e1474723c */ /* 0x000fe20000041874 */
[----:B------:R-:W1:Y:S06]  /*11c90*/  LDSM.16.MT88.4 R28, [R197+0xf000] ;  /* 0x00f00000c51c783b */ /* 0x000e6c0000004200 */
        /* <DEDUP_REMOVED lines=9> */
[C---:B-----5:R-:W-:Y:S03]  /*11d30*/  HMMA.16816.F32.BF16 R8, R20.reuse, R32, R8 ;  /* 0x000000201408723c */ /* 0x060fe60000041808 */
[----:B------:R-:W-:Y:S02]  /*11d40*/  FADD.FTZ R58, R58, R55 ;  /* 0x000000373a3a7221 */ /* 0x000fe40000010000 */
[----:B------:R-:W-:Y:S02]  /*11d50*/  FADD.FTZ R57, R57, R56 ;  /* 0x0000003839397221 */ /* 0x000fe40000010000 */
[----:B------:R-:W-:Y:S01]  /*11d60*/  FADD.FTZ R59, R59, R58 ;  /* 0x0000003a3b3b7221 */ /* 0x000fe20000010000 */
        /* <DEDUP_REMOVED lines=8> */
[C---:B------:R-:W-:Y:S08]  /*11df0*/  HMMA.16816.F32.BF16 R88, R20.reuse, R36, R88 ;  /* 0x000000241458723c */ /* 0x040ff00000041858 */
[C---:B------:R-:W-:Y:S08]  /*11e00*/  HMMA.16816.F32.BF16 R92, R20.reuse, R38, R92 ;  /* 0x00000026145c723c */ /* 0x040ff0000004185c */
[C---:B---3--:R-:W-:Y:S08]  /*11e10*/  HMMA.16816.F32.BF16 R96, R20.reuse, R32, R96 ;  /* 0x000000201460723c */ /* 0x048ff00000041860 */
[C---:B------:R-:W-:Y:S01]  /*11e20*/  HMMA.16816.F32.BF16 R100, R20.reuse, R34, R100 ;  /* 0x000000221464723c */ /* 0x040fe20000041864 */
[----:B------:R-:W3:Y:S07]  /*11e30*/  LDSM.16.MT88.4 R32, [R197+0xf800] ;  /* 0x00f80000c520783b */ /* 0x000eee0000004200 */
[C---:B------:R-:W-:Y:S08]  /*11e40*/  HMMA.16816.F32.BF16 R104, R20.reuse, R40, R104 ;  /* 0x000000281468723c */ /* 0x040ff00000041868 */
[C---:B------:R-:W-:Y:S08]  /*11e50*/  HMMA.16816.F32.BF16 R12, R20.reuse, R42, R12 ;  /* 0x0000002a140c723c */ /* 0x040ff0000004180c */
[C---:B------:R-:W-:Y:S08]  /*11e60*/  HMMA.16816.F32.BF16 R108, R20.reuse, R44, R108 ;  /* 0x0000002c146c723c */ /* 0x040ff0000004186c */
[C---:B------:R-:W-:Y:S08]  /*11e70*/  HMMA.16816.F32.BF16 R112, R20.reuse, R46, R112 ;  /* 0x0000002e1470723c */ /* 0x040ff00000041870 */
[C---:B------:R-:W-:Y:S08]  /*11e80*/  HMMA.16816.F32.BF16 R16, R20.reuse, R48, R16 ;  /* 0x000000301410723c */ /* 0x040ff00000041810 */
[----:B------:R-:W-:Y:S07]  /*11e90*/  HMMA.16816.F32.BF16 R116, R20, R50, R116 ;  /* 0x000000321474723c */ /* 0x000fee0000041874 */
[----:B------:R-:W-:Y:S01]  /*11ea0*/  F2FP.BF16.PACK_AB R20, R61, R60 ;  /* 0x0000003c3d14723e */ /* 0x000fe200000010ff */
[----:B------:R-:W-:Y:S01]  /*11eb0*/  FADD.FTZ R60, R60, R57 ;  /* 0x000000393c3c7221 */ /* 0x000fe20000010000 */
[----:B------:R-:W-:Y:S03]  /*11ec0*/  F2FP.BF16.PACK_AB R21, R63, R62 ;  /* 0x0000003e3f15723e */ /* 0x000fe600000010ff */
[----:B------:R-:W-:Y:S01]  /*11ed0*/  F2FP.BF16.PACK_AB R22, R65, R64 ;  /* 0x000000404116723e */ /* 0x000fe200000010ff */
[----:B------:R-:W-:Y:S01]  /*11ee0*/  FADD.FTZ R62, R62, R59 ;  /* 0x0000003b3e3e7221 */ /* 0x000fe20000010000 */
[----:B----4-:R-:W-:Y:S01]  /*11ef0*/  F2FP.BF16.PACK_AB R23, R151, R66 ;  /* 0x000000429717723e */ /* 0x010fe200000010ff */
[----:B------:R-:W-:Y:S02]  /*11f00*/  FADD.FTZ R61, R61, R60 ;  /* 0x0000003c3d3d7221 */ /* 0x000fe40000010000 */
[----:B------:R-:W-:Y:S02]  /*11f10*/  FADD.FTZ R63, R63, R62 ;  /* 0x0000003e3f3f7221 */ /* 0x000fe40000010000 */
[----:B------:R-:W-:Y:S02]  /*11f20*/  FADD.FTZ R64, R64, R61 ;  /* 0x0000003d40407221 */ /* 0x000fe40000010000 */
[C---:B--2---:R-:W-:Y:S01]  /*11f30*/  HMMA.16816.F32.BF16 R128, R20.reuse, R24, R8 ;  /* 0x000000181480723c */ /* 0x044fe20000041808 */
[----:B------:R-:W2:Y:S02]  /*11f40*/  LDSM.16.MT88.4 R8, [R196+0xf800] ;  /* 0x00f80000c408783b */ /* 0x000ea40000004200 */
[----:B------:R-:W-:Y:S02]  /*11f50*/  FADD.FTZ R66, R66, R63 ;  /* 0x0000003f42427221 */ /* 0x000fe40000010000 */
[----:B------:R-:W-:Y:S02]  /*11f60*/  FADD.FTZ R235, R65, R64 ;  /* 0x0000004041eb7221 */ /* 0x000fe40000010000 */
[----:B------:R-:W-:Y:S01]  /*11f70*/  FADD.FTZ R233, R151, R66 ;  /* 0x0000004297e97221 */ /* 0x000fe20000010000 */
[C---:B------:R-:W-:Y:S01]  /*11f80*/  HMMA.16816.F32.BF16 R68, R20.reuse, R26, R68 ;  /* 0x0000001a1444723c */ /* 0x040fe20000041844 */
[----:B------:R-:W4:Y:S07]  /*11f90*/  LDSM.16.MT88.4 R24, [R200+0x13800] ;  /* 0x01380000c818783b */ /* 0x000f2e0000004200 */
[C---:B-1----:R-:W-:Y:S08]  /*11fa0*/  HMMA.16816.F32.BF16 R72, R20.reuse, R28, R72 ;  /* 0x0000001c1448723c */ /* 0x042ff00000041848 */
[C---:B------:R-:W-:Y:S08]  /*11fb0*/  HMMA.16816.F32.BF16 R76, R20.reuse, R30, R76 ;  /* 0x0000001e144c723c */ /* 0x040ff0000004184c */
[C---:B---3--:R-:W-:Y:S08]  /*11fc0*/  HMMA.16816.F32.BF16 R80, R20.reuse, R32, R80 ;  /* 0x000000201450723c */ /* 0x048ff00000041850 */
[C---:B------:R-:W-:Y:S08]  /*11fd0*/  HMMA.16816.F32.BF16 R84, R20.reuse, R34, R84 ;  /* 0x000000221454723c */ /* 0x040ff00000041854 */
[C---:B--2---:R-:W-:Y:S08]  /*11fe0*/  HMMA.16816.F32.BF16 R88, R20.reuse, R8, R88 ;  /* 0x000000081458723c */ /* 0x044ff00000041858 */
[C---:B------:R-:W-:Y:S01]  /*11ff0*/  HMMA.16816.F32.BF16 R92, R20.reuse, R10, R92 ;  /* 0x0000000a145c723c */ /* 0x040fe2000004185c */
[----:B------:R-:W1:Y:S07]  /*12000*/  LDSM.16.MT88.4 R8, [R197+0x13800] ;  /* 0x01380000c508783b */ /* 0x000e6e0000004200 */
[C---:B----4-:R-:W-:Y:S08]  /*12010*/  HMMA.16816.F32.BF16 R96, R20.reuse, R24, R96 ;  /* 0x000000181460723c */ /* 0x050ff00000041860 */
[C---:B------:R-:W-:Y:S01]  /*12020*/  HMMA.16816.F32.BF16 R100, R20.reuse, R26, R100 ;  /* 0x0000001a1464723c */ /* 0x040fe20000041864 */
[----:B------:R-:W2:Y:S07]  /*12030*/  LDSM.16.MT88.4 R24, [R196+0x13800] ;  /* 0x01380000c418783b */ /* 0x000eae0000004200 */
[C---:B------:R-:W-:Y:S08]  /*12040*/  HMMA.16816.F32.BF16 R104, R20.reuse, R124, R104 ;  /* 0x0000007c1468723c */ /* 0x040ff00000041868 */
[C---:B------:R-:W-:Y:S08]  /*12050*/  HMMA.16816.F32.BF16 R124, R20.reuse, R126, R12 ;  /* 0x0000007e147c723c */ /* 0x040ff0000004180c */
[C---:B-1----:R-:W-:Y:S08]  /*12060*/  HMMA.16816.F32.BF16 R108, R20.reuse, R8, R108 ;  /* 0x00000008146c723c */ /* 0x042ff0000004186c */
[C---:B------:R-:W-:Y:S08]  /*12070*/  HMMA.16816.F32.BF16 R112, R20.reuse, R10, R112 ;  /* 0x0000000a1470723c */ /* 0x040ff00000041870 */
[C---:B--2---:R-:W-:Y:S08]  /*12080*/  HMMA.16816.F32.BF16 R120, R20.reuse, R24, R16 ;  /* 0x000000181478723c */ /* 0x044ff00000041810 */
[----:B------:R-:W-:Y:S01]  /*12090*/  HMMA.16816.F32.BF16 R116, R20, R26, R116 ;  /* 0x0000001a1474723c */ /* 0x000fe20000041874 */
[----:B------:R-:W-:-:S07]  /*120a0*/  @P1 BRA `(.L_x_749) ;  /* 0xffffb6f000001947 */ /* 0x000fce000383ffff */
.L_x_745:
[----:B------:R-:W1:Y:S01]  /*120b0*/  SHFL.BFLY PT, R0, R235, 0x2, 0x1f ;  /* 0x0c401f00eb007f89 */ /* 0x000e6200000e0000 */
[----:B------:R-:W-:Y:S01]  /*120c0*/  MOV R10, 0x3f800000 ;  /* 0x3f800000000a7802 */ /* 0x000fe20000000f00 */
[----:B------:R-:W-:Y:S01]  /*120d0*/  BSSY B0, `(.L_x_750) ;  /* 0x00000e2000007945 */ /* 0x000fe20003800000 */
[----:B------:R-:W-:Y:S01]  /*120e0*/  MOV R11, 0x3f800000 ;  /* 0x3f800000000b7802 */ /* 0x000fe20000000f00 */
[----:B------:R-:W2:Y:S01]  /*120f0*/  SHFL.BFLY PT, R2, R233, 0x2, 0x1f ;  /* 0x0c401f00e9027f89 */ /* 0x000ea200000e0000 */
[----:B------:R-:W-:-:S03]  /*12100*/  LEA R213, R213, R214, 0x4 ;  /* 0x000000d6d5d57211 */ /* 0x000fc600078e20ff */
[----:B------:R-:W3:Y:S04]  /*12110*/  S2R R5, SR_TID.X ;  /* 0x0000000000057919 */ /* 0x000ee80000002100 */
[----:B------:R-:W4:Y:S01]  /*12120*/  S2R R40, SR_CTAID.Y ;  /* 0x0000000000287919 */ /* 0x000f220000002600 */
[----:B-1----:R-:W-:Y:S02]  /*12130*/  FADD.FTZ R0, R0, R235 ;  /* 0x000000eb00007221 */ /* 0x002fe40000010000 */
[----:B--2---:R-:W-:-:S03]  /*12140*/  FADD.FTZ R9, R2, R233 ;  /* 0x000000e902097221 */ /* 0x004fc60000010000 */
[----:B------:R-:W1:Y:S01]  /*12150*/  SHFL.BFLY PT, R7, R0, 0x1, 0x1f ;  /* 0x0c201f0000077f89 */ /* 0x000e6200000e0000 */
[----:B---3--:R-:W-:-:S03]  /*12160*/  SHF.R.S32.HI R4, RZ, 0x1f, R5 ;  /* 0x0000001fff047819 */ /* 0x008fc60000011405 */
[----:B------:R-:W2:Y:S01]  /*12170*/  SHFL.BFLY PT, R6, R9, 0x1, 0x1f ;  /* 0x0c201f0009067f89 */ /* 0x000ea200000e0000 */
[CC--:B------:R-:W-:Y:S02]  /*12180*/  LEA.HI R8, R4.reuse, R5.reuse, RZ, 0x2 ;  /* 0x0000000504087211 */ /* 0x0c0fe400078f10ff */
[----:B------:R-:W-:Y:S02]  /*12190*/  LEA.HI R2, R4, R5, RZ, 0x5 ;  /* 0x0000000504027211 */ /* 0x000fe400078f28ff */
[----:B------:R-:W-:Y:S02]  /*121a0*/  LOP3.LUT R12, R8, 0x3ffffffc, RZ, 0xc0, !PT ;  /* 0x3ffffffc080c7812 */ /* 0x000fe400078ec0ff */
[----:B------:R-:W-:-:S04]  /*121b0*/  LOP3.LUT R44, R2, 0xffffffe0, RZ, 0xc0, !PT ;  /* 0xffffffe0022c7812 */ /* 0x000fc800078ec0ff */
[----:B------:R-:W-:Y:S02]  /*121c0*/  IADD3 R41, -R44, R5, RZ ;  /* 0x000000052c297210 */ /* 0x000fe40007ffe1ff */
[----:B------:R-:W-:Y:S01]  /*121d0*/  MOV R44, 0x7f800000 ;  /* 0x7f800000002c7802 */ /* 0x000fe20000000f00 */
[----:B-1----:R-:W-:Y:S01]  /*121e0*/  FADD.FTZ R7, R0, R7 ;  /* 0x0000000700077221 */ /* 0x002fe20000010000 */
[----:B------:R-:W-:Y:S01]  /*121f0*/  SHF.R.S32.HI R0, RZ, 0x5, R2 ;  /* 0x00000005ff007819 */ /* 0x000fe20000011402 */
[----:B--2---:R-:W-:-:S03]  /*12200*/  FADD.FTZ R6, R9, R6 ;  /* 0x0000000609067221 */ /* 0x004fc60000010000 */
[----:B------:R-:W-:Y:S02]  /*12210*/  FSETP.NE.FTZ.AND P3, PT, R7, RZ, PT ;  /* 0x000000ff0700720b */ /* 0x000fe40003f75000 */
[----:B------:R-:W-:Y:S02]  /*12220*/  IADD3 R9, -R12, R5, RZ ;  /* 0x000000050c097210 */ /* 0x000fe40007ffe1ff */
[----:B------:R-:W-:Y:S02]  /*12230*/  FSETP.NE.FTZ.AND P0, PT, R6, RZ, PT ;  /* 0x000000ff0600720b */ /* 0x000fe40003f15000 */
[----:B------:R-:W-:Y:S02]  /*12240*/  LEA R0, R0, R9, 0x9 ;  /* 0x0000000900007211 */ /* 0x000fe400078e48ff */
[--C-:B------:R-:W-:Y:S02]  /*12250*/  SHF.R.S32.HI R9, RZ, 0x2, R8.reuse ;  /* 0x00000002ff097819 */ /* 0x100fe40000011408 */
[----:B------:R-:W-:-:S03]  /*12260*/  SHF.R.S32.HI R8, RZ, 0x1f, R8 ;  /* 0x0000001fff087819 */ /* 0x000fc60000011408 */
[----:B------:R-:W1:Y:S01]  /*12270*/  @P3 MUFU.RCP R10, R7 ;  /* 0x00000007000a3308 */ /* 0x000e620000001000 */
[----:B------:R-:W-:-:S04]  /*12280*/  LEA.HI R8, R8, R9, RZ, 0x3 ;  /* 0x0000000908087211 */ /* 0x000fc800078f18ff */
[----:B------:R-:W-:-:S03]  /*12290*/  LOP3.LUT R8, R8, 0xfffffff8, RZ, 0xc0, !PT ;  /* 0xfffffff808087812 */ /* 0x000fc600078ec0ff */
[----:B------:R-:W2:Y:S01]  /*122a0*/  @P0 MUFU.RCP R11, R6 ;  /* 0x00000006000b0308 */ /* 0x000ea20000001000 */
[----:B------:R-:W-:-:S04]  /*122b0*/  IADD3 R8, R9, -R8, RZ ;  /* 0x8000000809087210 */ /* 0x000fc80007ffe0ff */
[----:B------:R-:W-:Y:S01]  /*122c0*/  SHF.L.U32 R9, R8, 0x6, RZ ;  /* 0x0000000608097819 */ /* 0x000fe200000006ff */
[----:B-1----:R-:W-:-:S03]  /*122d0*/  FMUL.FTZ R128, R10, R128 ;  /* 0x000000800a807220 */ /* 0x002fc60000410000 */
[----:B------:R-:W-:Y:S01]  /*122e0*/  LOP3.LUT R9, R9, 0x1c0, RZ, 0xc0, !PT ;  /* 0x000001c009097812 */ /* 0x000fe200078ec0ff */
[C---:B------:R-:W-:Y:S01]  /*122f0*/  FMUL.FTZ R129, R10.reuse, R129 ;  /* 0x000000810a817220 */ /* 0x040fe20000410000 */
[----:B------:R-:W1:Y:S01]  /*12300*/  @P3 MUFU.LG2 R7, R7 ;  /* 0x0000000700073308 */ /* 0x000e620000000c00 */
[C---:B------:R-:W-:Y:S01]  /*12310*/  FMUL.FTZ R68, R10.reuse, R68 ;  /* 0x000000440a447220 */ /* 0x040fe20000410000 */
[----:B------:R-:W-:Y:S01]  /*12320*/  LEA.HI R9, R9, R9, RZ, 0x1d ;  /* 0x0000000909097211 */ /* 0x000fe200078fe8ff */
[C---:B------:R-:W-:Y:S01]  /*12330*/  FMUL.FTZ R69, R10.reuse, R69 ;  /* 0x000000450a457220 */ /* 0x040fe20000410000 */
[----:B------:R-:W-:Y:S01]  /*12340*/  F2FP.BF16.PACK_AB R128, R129, R128 ;  /* 0x000000808180723e */ /* 0x000fe200000010ff */
[----:B------:R-:W-:Y:S01]  /*12350*/  FMUL.FTZ R72, R10, R72 ;  /* 0x000000480a487220 */ /* 0x000fe20000410000 */
[----:B------:R-:W-:Y:S01]  /*12360*/  LEA R0, R0, R9, 0x1 ;  /* 0x0000000900007211 */ /* 0x000fe200078e08ff */
[C---:B------:R-:W-:Y:S01]  /*12370*/  FMUL.FTZ R73, R10.reuse, R73 ;  /* 0x000000490a497220 */ /* 0x040fe20000410000 */
[----:B------:R-:W-:Y:S01]  /*12380*/  F2FP.BF16.PACK_AB R68, R69, R68 ;  /* 0x000000444544723e */ /* 0x000fe200000010ff */
[----:B------:R-:W-:Y:S01]  /*12390*/  FMUL.FTZ R76, R10, R76 ;  /* 0x0000004c0a4c7220 */ /* 0x000fe20000410000 */
[----:B------:R-:W-:Y:S01]  /*123a0*/  SHF.L.U32 R9, R0, 0x1, RZ ;  /* 0x0000000100097819 */ /* 0x000fe200000006ff */
[C---:B------:R-:W-:Y:S01]  /*123b0*/  FMUL.FTZ R77, R10.reuse, R77 ;  /* 0x0000004d0a4d7220 */ /* 0x040fe20000410000 */
[----:B------:R-:W-:Y:S01]  /*123c0*/  MOV R0, 0x20 ;  /* 0x0000002000007802 */ /* 0x000fe20000000f00 */
[C---:B------:R-:W-:Y:S01]  /*123d0*/  FMUL.FTZ R80, R10.reuse, R80 ;  /* 0x000000500a507220 */ /* 0x040fe20000410000 */
[----:B------:R-:W-:Y:S01]  /*123e0*/  F2FP.BF16.PACK_AB R72, R73, R72 ;  /* 0x000000484948723e */ /* 0x000fe200000010ff */
[C---:B------:R-:W-:Y:S01]  /*123f0*/  FMUL.FTZ R81, R10.reuse, R81 ;  /* 0x000000510a517220 */ /* 0x040fe20000410000 */
[----:B------:R-:W-:Y:S01]  /*12400*/  F2FP.BF16.PACK_AB R76, R77, R76 ;  /* 0x0000004c4d4c723e */ /* 0x000fe200000010ff */
[C---:B------:R-:W-:Y:S01]  /*12410*/  FMUL.FTZ R84, R10.reuse, R84 ;  /* 0x000000540a547220 */ /* 0x040fe20000410000 */
[----:B------:R3:W-:Y:S01]  /*12420*/  STS [R9], R128 ;  /* 0x0000008009007388 */ /* 0x0007e20000000800 */
[C---:B------:R-:W-:Y:S01]  /*12430*/  FMUL.FTZ R85, R10.reuse, R85 ;  /* 0x000000550a557220 */ /* 0x040fe20000410000 */
[----:B------:R-:W-:Y:S01]  /*12440*/  F2FP.BF16.PACK_AB R80, R81, R80 ;  /* 0x000000505150723e */ /* 0x000fe200000010ff */
[C---:B------:R-:W-:Y:S01]  /*12450*/  FMUL.FTZ R88, R10.reuse, R88 ;  /* 0x000000580a587220 */ /* 0x040fe20000410000 */
[----:B------:R-:W5:Y:S01]  /*12460*/  @P0 MUFU.LG2 R6, R6 ;  /* 0x0000000600060308 */ /* 0x000f620000000c00 */
[C---:B------:R-:W-:Y:S01]  /*12470*/  FMUL.FTZ R89, R10.reuse, R89 ;  /* 0x000000590a597220 */ /* 0x040fe20000410000 */
[----:B------:R-:W-:Y:S01]  /*12480*/  F2FP.BF16.PACK_AB R84, R85, R84 ;  /* 0x000000545554723e */ /* 0x000fe200000010ff */
[----:B------:R-:W-:-:S02]  /*12490*/  FMUL.FTZ R92, R10, R92 ;  /* 0x0000005c0a5c7220 */ /* 0x000fc40000410000 */
[C---:B------:R-:W-:Y:S01]  /*124a0*/  FMUL.FTZ R93, R10.reuse, R93 ;  /* 0x0000005d0a5d7220 */ /* 0x040fe20000410000 */
[----:B------:R-:W-:Y:S01]  /*124b0*/  F2FP.BF16.PACK_AB R88, R89, R88 ;  /* 0x000000585958723e */ /* 0x000fe200000010ff */
[C---:B------:R-:W-:Y:S02]  /*124c0*/  FMUL.FTZ R96, R10.reuse, R96 ;  /* 0x000000600a607220 */ /* 0x040fe40000410000 */
[C---:B------:R-:W-:Y:S01]  /*124d0*/  FMUL.FTZ R97, R10.reuse, R97 ;  /* 0x000000610a617220 */ /* 0x040fe20000410000 */
[----:B------:R-:W-:Y:S01]  /*124e0*/  F2FP.BF16.PACK_AB R92, R93, R92 ;  /* 0x0000005c5d5c723e */ /* 0x000fe200000010ff */
[C---:B------:R-:W-:Y:S02]  /*124f0*/  FMUL.FTZ R100, R10.reuse, R100 ;  /* 0x000000640a647220 */ /* 0x040fe40000410000 */
        /* <DEDUP_REMOVED lines=18> */
[----:B------:R-:W-:Y:S01]  /*12620*/  FMUL.FTZ R117, R10, R117 ;  /* 0x000000750a757220 */ /* 0x000fe20000410000 */
[----:B------:R-:W-:Y:S01]  /*12630*/  LOP3.LUT R10, R8, 0x1, RZ, 0xc0, !PT ;  /* 0x00000001080a7812 */ /* 0x000fe200078ec0ff */
[----:B--2---:R-:W-:Y:S01]  /*12640*/  FMUL.FTZ R131, R11, R131 ;  /* 0x000000830b837220 */ /* 0x004fe20000410000 */
[----:B------:R-:W-:Y:S01]  /*12650*/  F2FP.BF16.PACK_AB R120, R121, R120 ;  /* 0x000000787978723e */ /* 0x000fe200000010ff */
[C---:B------:R-:W-:Y:S01]  /*12660*/  FMUL.FTZ R130, R11.reuse, R130 ;  /* 0x000000820b827220 */ /* 0x040fe20000410000 */
[----:B------:R-:W-:Y:S01]  /*12670*/  ISETP.NE.U32.AND P4, PT, R10, 0x1, PT ;  /* 0x000000010a00780c */ /* 0x000fe20003f85070 */
[----:B------:R-:W-:Y:S01]  /*12680*/  FMUL.FTZ R71, R11, R71 ;  /* 0x000000470b477220 */ /* 0x000fe20000410000 */
[----:B------:R-:W-:Y:S01]  /*12690*/  F2FP.BF16.PACK_AB R116, R117, R116 ;  /* 0x000000747574723e */ /* 0x000fe200000010ff */
[C---:B------:R-:W-:Y:S01]  /*126a0*/  FMUL.FTZ R70, R11.reuse, R70 ;  /* 0x000000460b467220 */ /* 0x040fe20000410000 */
[----:B------:R-:W-:Y:S01]  /*126b0*/  R2P PR, R8, 0x6 ;  /* 0x0000000608007804 */ /* 0x000fe20000000000 */
[C---:B------:R-:W-:Y:S01]  /*126c0*/  FMUL.FTZ R75, R11.reuse, R75 ;  /* 0x0000004b0b4b7220 */ /* 0x040fe20000410000 */
[----:B------:R-:W-:Y:S01]  /*126d0*/  MOV R8, 0x40 ;  /* 0x0000004000087802 */ /* 0x000fe20000000f00 */
[----:B------:R-:W-:Y:S01]  /*126e0*/  FMUL.FTZ R74, R11, R74 ;  /* 0x0000004a0b4a7220 */ /* 0x000fe20000410000 */
[----:B------:R-:W-:Y:S01]  /*126f0*/  F2FP.BF16.PACK_AB R130, R131, R130 ;  /* 0x000000828382723e */ /* 0x000fe200000010ff */
[C---:B------:R-:W-:Y:S01]  /*12700*/  FMUL.FTZ R79, R11.reuse, R79 ;  /* 0x0000004f0b4f7220 */ /* 0x040fe20000410000 */
[----:B------:R-:W-:Y:S01]  /*12710*/  SEL R0, R0, 0xffffffe0, !P1 ;  /* 0xffffffe000007807 */ /* 0x000fe20004800000 */
[C---:B------:R-:W-:Y:S01]  /*12720*/  FMUL.FTZ R78, R11.reuse, R78 ;  /* 0x0000004e0b4e7220 */ /* 0x040fe20000410000 */
[----:B------:R-:W-:Y:S01]  /*12730*/  SEL R8, R8, 0xffffffc0, !P2 ;  /* 0xffffffc008087807 */ /* 0x000fe20005000000 */
[----:B------:R-:W-:Y:S01]  /*12740*/  FMUL.FTZ R83, R11, R83 ;  /* 0x000000530b537220 */ /* 0x000fe20000410000 */
[----:B------:R-:W-:Y:S01]  /*12750*/  F2FP.BF16.PACK_AB R70, R71, R70 ;  /* 0x000000464746723e */ /* 0x000fe200000010ff */
[----:B------:R-:W-:Y:S01]  /*12760*/  FMUL.FTZ R82, R11, R82 ;  /* 0x000000520b527220 */ /* 0x000fe20000410000 */
[----:B------:R-:W-:Y:S01]  /*12770*/  F2FP.BF16.PACK_AB R74, R75, R74 ;  /* 0x0000004a4b4a723e */ /* 0x000fe200000010ff */
[----:B------:R-:W-:Y:S01]  /*12780*/  FMUL.FTZ R87, R11, R87 ;  /* 0x000000570b577220 */ /* 0x000fe20000410000 */
[----:B------:R-:W-:Y:S01]  /*12790*/  IADD3 R13, R9, R0, RZ ;  /* 0x00000000090d7210 */ /* 0x000fe20007ffe0ff */
        /* <DEDUP_REMOVED lines=8> */
[C---:B------:R-:W-:Y:S01]  /*12820*/  FMUL.FTZ R94, R11.reuse, R94 ;  /* 0x0000005e0b5e7220 */ /* 0x040fe20000410000 */
[----:B------:R3:W-:Y:S01]  /*12830*/  STS [R9+0x400], R130 ;  /* 0x0004008209007388 */ /* 0x0007e20000000800 */
        /* <DEDUP_REMOVED lines=8> */
[C---:B------:R-:W-:Y:S01]  /*128c0*/  FMUL.FTZ R107, R11.reuse, R107 ;  /* 0x0000006b0b6b7220 */ /* 0x040fe20000410000 */
[----:B------:R-:W-:Y:S01]  /*128d0*/  ISETP.NE.AND P2, PT, R212, -0x1, PT ;  /* 0xffffffffd400780c */ /* 0x000fe20003f45270 */
[----:B------:R-:W-:Y:S01]  /*128e0*/  FMUL.FTZ R106, R11, R106 ;  /* 0x0000006a0b6a7220 */ /* 0x000fe20000410000 */
[----:B------:R-:W-:Y:S01]  /*128f0*/  F2FP.BF16.PACK_AB R102, R103, R102 ;  /* 0x000000666766723e */ /* 0x000fe200000010ff */
[----:B------:R-:W-:-:S02]  /*12900*/  FMUL.FTZ R127, R11, R127 ;  /* 0x0000007f0b7f7220 */ /* 0x000fc40000410000 */
[----:B------:R-:W-:Y:S01]  /*12910*/  FMUL.FTZ R126, R11, R126 ;  /* 0x0000007e0b7e7220 */ /* 0x000fe20000410000 */
[----:B------:R-:W-:Y:S01]  /*12920*/  F2FP.BF16.PACK_AB R106, R107, R106 ;  /* 0x0000006a6b6a723e */ /* 0x000fe200000010ff */
[C---:B------:R-:W-:Y:S02]  /*12930*/  FMUL.FTZ R111, R11.reuse, R111 ;  /* 0x0000006f0b6f7220 */ /* 0x040fe40000410000 */
[----:B------:R-:W-:Y:S01]  /*12940*/  FMUL.FTZ R110, R11, R110 ;  /* 0x0000006e0b6e7220 */ /* 0x000fe20000410000 */
[----:B------:R-:W-:Y:S01]  /*12950*/  F2FP.BF16.PACK_AB R126, R127, R126 ;  /* 0x0000007e7f7e723e */ /* 0x000fe200000010ff */
[C---:B------:R-:W-:Y:S02]  /*12960*/  FMUL.FTZ R115, R11.reuse, R115 ;  /* 0x000000730b737220 */ /* 0x040fe40000410000 */
[----:B------:R-:W-:Y:S01]  /*12970*/  FMUL.FTZ R114, R11, R114 ;  /* 0x000000720b727220 */ /* 0x000fe20000410000 */
[----:B------:R-:W-:Y:S01]  /*12980*/  F2FP.BF16.PACK_AB R110, R111, R110 ;  /* 0x0000006e6f6e723e */ /* 0x000fe200000010ff */
[----:B------:R-:W-:-:S02]  /*12990*/  FMUL.FTZ R123, R11, R123 ;  /* 0x0000007b0b7b7220 */ /* 0x000fc40000410000 */
[----:B------:R-:W-:Y:S01]  /*129a0*/  FMUL.FTZ R122, R11, R122 ;  /* 0x0000007a0b7a7220 */ /* 0x000fe20000410000 */
[----:B------:R-:W-:Y:S01]  /*129b0*/  F2FP.BF16.PACK_AB R114, R115, R114 ;  /* 0x000000727372723e */ /* 0x000fe200000010ff */
[C---:B------:R-:W-:Y:S02]  /*129c0*/  FMUL.FTZ R119, R11.reuse, R119 ;  /* 0x000000770b777220 */ /* 0x040fe40000410000 */
[----:B------:R-:W-:Y:S01]  /*129d0*/  FMUL.FTZ R118, R11, R118 ;  /* 0x000000760b767220 */ /* 0x000fe20000410000 */
[C---:B------:R-:W-:Y:S01]  /*129e0*/  IADD3 R11, R9.reuse, -0x10, RZ ;  /* 0xfffffff0090b7810 */ /* 0x040fe20007ffe0ff */
[C---:B------:R-:W-:Y:S01]  /*129f0*/  @P2 IMAD.WIDE.U32 R42, R212.reuse, c[0x0][0x1e8], RZ ;  /* 0x00007a00d42a2a25 */ /* 0x040fe200078e00ff */
[----:B------:R-:W-:Y:S02]  /*12a00*/  @P4 IADD3 R11, R9, 0x10, RZ ;  /* 0x00000010090b4810 */ /* 0x000fe40007ffe0ff */
[----:B------:R-:W-:Y:S01]  /*12a10*/  F2FP.BF16.PACK_AB R122, R123, R122 ;  /* 0x0000007a7b7a723e */ /* 0x000fe200000010ff */
[----:B------:R-:W-:Y:S01]  /*12a20*/  @P2 IMAD R2, R212, c[0x0][0x1ec], R43 ;  /* 0x00007b00d4022a24 */ /* 0x000fe200078e022b */
[-C--:B------:R-:W-:Y:S01]  /*12a30*/  IADD3 R15, R0, R11.reuse, RZ ;  /* 0x0000000b000f7210 */ /* 0x080fe20007ffe0ff */
[----:B------:R3:W-:Y:S01]  /*12a40*/  STS [R11], R68 ;  /* 0x000000440b007388 */ /* 0x0007e20000000800 */
[----:B------:R-:W-:Y:S01]  /*12a50*/  IADD3 R21, R8, R11, RZ ;  /* 0x0000000b08157210 */ /* 0x000fe20007ffe0ff */
[----:B------:R-:W2:Y:S01]  /*12a60*/  LDC.U8 R0, c[0x0][0x328] ;  /* 0x0000ca00ff007b82 */ /* 0x000ea20000000000 */
[----:B------:R-:W-:Y:S01]  /*12a70*/  IADD3 R37, R15, R8, RZ ;  /* 0x000000080f257210 */ /* 0x000fe20007ffe0ff */
[----:B------:R3:W-:Y:S01]  /*12a80*/  STS [R11+0x400], R70 ;  /* 0x000400460b007388 */ /* 0x0007e20000000800 */
[----:B------:R-:W-:Y:S01]  /*12a90*/  F2FP.BF16.PACK_AB R118, R119, R118 ;  /* 0x000000767776723e */ /* 0x000fe200000010ff */
[----:B----4-:R-:W-:Y:S01]  /*12aa0*/  @!P2 IMAD.WIDE.U32 R46, R40, c[0x0][0x1e0], RZ ;  /* 0x00007800282eaa25 */ /* 0x010fe200078e00ff */
[----:B------:R-:W-:Y:S01]  /*12ab0*/  @!P2 SHF.R.S32.HI R43, RZ, 0x1f, R40 ;  /* 0x0000001fff2ba819 */ /* 0x000fe20000011428 */
[----:B------:R3:W-:Y:S02]  /*12ac0*/  STS [R13], R72 ;  /* 0x000000480d007388 */ /* 0x0007e40000000800 */
[----:B-1----:R-:W-:Y:S01]  /*12ad0*/  @P3 FMUL.FTZ R7, R7, 0.69314718246459960938 ;  /* 0x3f31721807073820 */ /* 0x002fe20000410000 */
[----:B------:R-:W-:Y:S01]  /*12ae0*/  @!P2 MOV R42, R46 ;  /* 0x0000002e002aa202 */ /* 0x000fe20000000f00 */
[----:B------:R3:W-:Y:S01]  /*12af0*/  STS [R13+0x400], R74 ;  /* 0x0004004a0d007388 */ /* 0x0007e20000000800 */
[----:B-----5:R-:W-:-:S03]  /*12b00*/  @P0 FMUL.FTZ R6, R6, 0.69314718246459960938 ;  /* 0x3f31721806060820 */ /* 0x020fc60000410000 */
[----:B------:R3:W-:Y:S01]  /*12b10*/  STS [R15], R76 ;  /* 0x0000004c0f007388 */ /* 0x0007e20000000800 */
[----:B------:R-:W-:-:S03]  /*12b20*/  @P0 FFMA.FTZ R44, R3, c[0x0][0x238], R6 ;  /* 0x00008e00032c0a23 */ /* 0x000fc60000010006 */
[----:B------:R3:W-:Y:S04]  /*12b30*/  STS [R15+0x400], R78 ;  /* 0x0004004e0f007388 */ /* 0x0007e80000000800 */
[----:B------:R3:W-:Y:S01]  /*12b40*/  STS [R17], R80 ;  /* 0x0000005011007388 */ /* 0x0007e20000000800 */
[----:B--2---:R-:W-:-:S03]  /*12b50*/  ISETP.NE.AND P4, PT, R0, RZ, PT ;  /* 0x000000ff0000720c */ /* 0x004fc60003f85270 */
[----:B------:R3:W-:Y:S01]  /*12b60*/  STS [R17+0x400], R82 ;  /* 0x0004005211007388 */ /* 0x0007e20000000800 */
[----:B------:R-:W-:-:S03]  /*12b70*/  ISETP.NE.OR P1, PT, R212, -0x1, !P4 ;  /* 0xffffffffd400780c */ /* 0x000fc60006725670 */
[----:B------:R3:W-:Y:S04]  /*12b80*/  STS [R21], R84 ;  /* 0x0000005415007388 */ /* 0x0007e80000000800 */
[----:B------:R3:W-:Y:S04]  /*12b90*/  STS [R21+0x400], R86 ;  /* 0x0004005615007388 */ /* 0x0007e80000000800 */
[----:B------:R3:W-:Y:S02]  /*12ba0*/  STS [R19], R88 ;  /* 0x0000005813007388 */ /* 0x0007e40000000800 */
[----:B------:R-:W-:-:S02]  /*12bb0*/  @!P1 IMAD R212, R40, c[0x0][0x214], RZ ;  /* 0x0000850028d49a24 */ /* 0x000fc400078e02ff */
[----:B------:R3:W-:Y:S01]  /*12bc0*/  STS [R19+0x400], R90 ;  /* 0x0004005a13007388 */ /* 0x0007e20000000800 */
[----:B------:R-:W-:Y:S01]  /*12bd0*/  LOP3.LUT P1, RZ, R41, 0x3, RZ, 0xc0, !PT ;  /* 0x0000000329ff7812 */ /* 0x000fe2000782c0ff */
[----:B------:R-:W-:Y:S01]  /*12be0*/  @!P2 IMAD R41, R43, c[0x0][0x1e0], RZ ;  /* 0x000078002b29aa24 */ /* 0x000fe200078e02ff */
[----:B------:R-:W-:Y:S01]  /*12bf0*/  MOV R43, 0x7f800000 ;  /* 0x7f800000002b7802 */ /* 0x000fe20000000f00 */
[----:B------:R3:W-:Y:S01]  /*12c00*/  STS [R37], R92 ;  /* 0x0000005c25007388 */ /* 0x0007e20000000800 */
[----:B------:R-:W-:Y:S02]  /*12c10*/  @P3 FFMA.FTZ R43, R132, c[0x0][0x238], R7 ;  /* 0x00008e00842b3a23 */ /* 0x000fe40000010007 */
[----:B------:R-:W-:Y:S01]  /*12c20*/  @!P2 IMAD R41, R40, c[0x0][0x1e4], R41 ;  /* 0x000079002829aa24 */ /* 0x000fe200078e0229 */
[----:B------:R3:W-:Y:S04]  /*12c30*/  STS [R37+0x400], R94 ;  /* 0x0004005e25007388 */ /* 0x0007e80000000800 */
[----:B------:R3:W-:Y:S01]  /*12c40*/  STS [R9+0x2000], R96 ;  /* 0x0020006009007388 */ /* 0x0007e20000000800 */
[----:B------:R-:W-:-:S03]  /*12c50*/  @!P2 IADD3 R2, R47, R41, RZ ;  /* 0x000000292f02a210 */ /* 0x000fc60007ffe0ff */
[----:B------:R3:W-:Y:S04]  /*12c60*/  STS [R9+0x2400], R98 ;  /* 0x0024006209007388 */ /* 0x0007e80000000800 */
        /* <DEDUP_REMOVED lines=14> */
[----:B------:R-:W-:Y:S06]  /*12d50*/  BAR.SYNC.DEFER_BLOCKING 0x0 ;  /* 0x0000000000007b1d */ /* 0x000fec0000010000 */
[----:B------:R-:W1:Y:S04]  /*12d60*/  S2R R0, SR_CTAID.Z ;  /* 0x0000000000007919 */ /* 0x000e680000002700 */
[----:B------:R3:W2:Y:S04]  /*12d70*/  LDS.128 R32, [R216] ;  /* 0x00000000d8207984 */ /* 0x0006a80000000c00 */
[----:B------:R3:W4:Y:S01]  /*12d80*/  LDS.128 R28, [R216+0x800] ;  /* 0x00080000d81c7984 */ /* 0x0007220000000c00 */
[----:B-1----:R-:W-:-:S03]  /*12d90*/  @!P4 IMAD R40, R40, c[0x0][0x1c0], R0 ;  /* 0x000070002828ca24 */ /* 0x002fc600078e0200 */
[----:B------:R3:W1:Y:S01]  /*12da0*/  LDS.128 R24, [R216+0x1000] ;  /* 0x00100000d8187984 */ /* 0x0006620000000c00 */
[----:B------:R-:W-:Y:S02]  /*12db0*/  @P4 IMAD R212, R0, c[0x0][0x234], R212 ;  /* 0x00008d0000d44a24 */ /* 0x000fe400078e02d4 */
[----:B------:R-:W-:Y:S01]  /*12dc0*/  @!P4 IMAD R212, R40, c[0x0][0x214], RZ ;  /* 0x0000850028d4ca24 */ /* 0x000fe200078e02ff */
[----:B------:R3:W1:Y:S04]  /*12dd0*/  LDS.128 R20, [R216+0x1800] ;  /* 0x00180000d8147984 */ /* 0x0006680000000c00 */
[----:B------:R3:W1:Y:S04]  /*12de0*/  LDS.128 R16, [R216+0x2000] ;  /* 0x00200000d8107984 */ /* 0x0006680000000c00 */
[----:B------:R3:W1:Y:S04]  /*12df0*/  LDS.128 R12, [R216+0x2800] ;  /* 0x00280000d80c7984 */ /* 0x0006680000000c00 */
[----:B------:R3:W1:Y:S04]  /*12e00*/  LDS.128 R8, [R216+0x3000] ;  /* 0x00300000d8087984 */ /* 0x0006680000000c00 */
[----:B------:R3:W1:Y:S01]  /*12e10*/  LDS.128 R36, [R216+0x3800] ;  /* 0x00380000d8247984 */ /* 0x0006620000000c00 */
[----:B------:R-:W-:Y:S05]  /*12e20*/  @P1 BRA `(.L_x_751) ;  /* 0x000000c000001947 */ /* 0x000fea0003800000 */
[----:B------:R-:W5:Y:S01]  /*12e30*/  S2R R3, SR_CTAID.X ;  /* 0x0000000000037919 */ /* 0x000f620000002500 */
[----:B------:R-:W-:-:S02]  /*12e40*/  IADD3 R7, R213, 0x8, RZ ;  /* 0x00000008d5077810 */ /* 0x000fc40007ffe0ff */
[-C--:B------:R-:W-:Y:S02]  /*12e50*/  ISETP.GE.AND P2, PT, R213, R208.reuse, PT ;  /* 0x000000d0d500720c */ /* 0x080fe40003f46270 */
[----:B------:R-:W-:Y:S01]  /*12e60*/  ISETP.GE.AND P1, PT, R7, R208, PT ;  /* 0x000000d00700720c */ /* 0x000fe20003f26270 */
[----:B-----5:R-:W-:-:S05]  /*12e70*/  IMAD R212, R3, 0x40, R212 ;  /* 0x0000004003d47824 */ /* 0x020fca00078e02d4 */
[----:B------:R-:W-:Y:S02]  /*12e80*/  SHF.R.S32.HI R6, RZ, 0x1f, R212 ;  /* 0x0000001fff067819 */ /* 0x000fe400000114d4 */
[----:B------:R-:W-:-:S04]  /*12e90*/  IADD3 R3, P0, R213, R212, RZ ;  /* 0x000000d4d5037210 */ /* 0x000fc80007f1e0ff */
[----:B------:R-:W-:Y:S02]  /*12ea0*/  LEA.HI.X.SX32 R6, R213, R6, 0x1, P0 ;  /* 0x00000006d5067211 */ /* 0x000fe400000f0eff */
[----:B------:R-:W-:-:S04]  /*12eb0*/  LEA R40, P0, R3, c[0x0][0x200], 0x2 ;  /* 0x0000800003287a11 */ /* 0x000fc800078010ff */
[----:B------:R-:W-:-:S05]  /*12ec0*/  LEA.HI.X R41, R3, c[0x0][0x204], R6, 0x2, P0 ;  /* 0x0000810003297a11 */ /* 0x000fca00000f1406 */
[----:B------:R3:W-:Y:S04]  /*12ed0*/  @!P2 STG.E [R40.64], R43 ;  /* 0x0000002b2800a986 */ /* 0x0007e8000c10190c */
[----:B------:R3:W-:Y:S02]  /*12ee0*/  @!P1 STG.E [R40.64+0x20], R44 ;  /* 0x0000202c28009986 */ /* 0x0007e4000c10190c */
.L_x_751:
[----:B------:R-:W-:Y:S05]  /*12ef0*/  BSYNC B0 ;  /* 0x0000000000007941 */ /* 0x000fea0003800000 */
.L_x_750:
[----:B------:R-:W5:Y:S01]  /*12f00*/  S2R R7, SR_CTAID.X ;  /* 0x0000000000077919 */ /* 0x000f620000002500 */
[----:B------:R-:W-:Y:S01]  /*12f10*/  LEA.HI R4, R4, R5, RZ, 0x3 ;  /* 0x0000000504047211 */ /* 0x000fe200078f18ff */
[----:B------:R-:W-:Y:S01]  /*12f20*/  BSSY B0, `(.L_x_752) ;  /* 0x000001c000007945 */ /* 0x000fe20003800000 */
[----:B------:R-:W-:Y:S02]  /*12f30*/  SHF.R.S32.HI R6, RZ, 0x1f, R0 ;  /* 0x0000001fff067819 */ /* 0x000fe40000011400 */
[----:B------:R-:W-:Y:S01]  /*12f40*/  SHF.R.S32.HI R4, RZ, 0x3, R4 ;  /* 0x00000003ff047819 */ /* 0x000fe20000011404 */
[----:B-----5:R-:W-:-:S04]  /*12f50*/  IMAD.SHL.U32 R7, R7, 0x40, RZ ;  /* 0x0000004007077824 */ /* 0x020fc800078e00ff */
[----:B---3--:R-:W-:Y:S01]  /*12f60*/  IMAD.WIDE.U32 R44, R7, c[0x0][0x1e8], R218 ;  /* 0x00007a00072c7a25 */ /* 0x008fe200078e00da */
[----:B------:R-:W-:-:S04]  /*12f70*/  SHF.R.S32.HI R40, RZ, 0x1f, R7 ;  /* 0x0000001fff287819 */ /* 0x000fc80000011407 */
[----:B------:R-:W-:Y:S01]  /*12f80*/  IADD3 R42, P0, R42, R44, RZ ;  /* 0x0000002c2a2a7210 */ /* 0x000fe20007f1e0ff */
[----:B------:R-:W-:-:S04]  /*12f90*/  IMAD R40, R40, c[0x0][0x1e8], RZ ;  /* 0x00007a0028287a24 */ /* 0x000fc800078e02ff */
[C---:B------:R-:W-:Y:S01]  /*12fa0*/  IMAD R3, R7.reuse, c[0x0][0x1ec], R40 ;  /* 0x00007b0007037a24 */ /* 0x040fe200078e0228 */
[----:B------:R-:W-:-:S04]  /*12fb0*/  IADD3 R7, -R7, R217, RZ ;  /* 0x000000d907077210 */ /* 0x000fc80007ffe1ff */
[----:B------:R-:W-:Y:S01]  /*12fc0*/  IADD3.X R43, R2, R45, R3, P0, !PT ;  /* 0x0000002d022b7210 */ /* 0x000fe200007fe403 */
[----:B------:R-:W-:Y:S01]  /*12fd0*/  IMAD R3, R6, c[0x0][0x1f0], RZ ;  /* 0x00007c0006037a24 */ /* 0x000fe200078e02ff */
[----:B------:R-:W-:-:S03]  /*12fe0*/  ISETP.GE.AND P0, PT, R4, R7, PT ;  /* 0x000000070400720c */ /* 0x000fc60003f06270 */
[C---:B------:R-:W-:Y:S02]  /*12ff0*/  IMAD R3, R0.reuse, c[0x0][0x1f4], R3 ;  /* 0x00007d0000037a24 */ /* 0x040fe400078e0203 */
[----:B------:R-:W-:-:S04]  /*13000*/  IMAD.WIDE.U32 R42, R0, c[0x0][0x1f0], R42 ;  /* 0x00007c00002a7a25 */ /* 0x000fc800078e002a */
[----:B------:R-:W-:-:S04]  /*13010*/  IMAD.IADD R7, R3, 0x1, R43 ;  /* 0x0000000103077824 */ /* 0x000fc800078e022b */
        /* <DEDUP_REMOVED lines=10> */
[----:B--2---:R2:W-:Y:S04]  /*130c0*/  @!P1 STG.E.128 [R2.64], R32 ;  /* 0x0000002002009986 */ /* 0x0045e8000c101d0c */
[----:B-1----:R2:W-:Y:S02]  /*130d0*/  @!P0 STG.E.128 [R2.64+0x80], R16 ;  /* 0x0000801002008986 */ /* 0x0025e4000c101d0c */
.L_x_753:
[----:B------:R-:W-:Y:S05]  /*130e0*/  BSYNC B0 ;  /* 0x0000000000007941 */ /* 0x000fea0003800000 */
.L_x_752:
[----:B--2---:R-:W-:Y:S01]  /*130f0*/  IADD3 R3, R4, 0x10, RZ ;  /* 0x0000001004037810 */ /* 0x004fe20007ffe0ff */
[----:B------:R-:W-:Y:S03]  /*13100*/  BSSY B0, `(.L_x_754) ;  /* 0x0000011000007945 */ /* 0x000fe60003800000 */
[----:B------:R-:W-:-:S13]  /*13110*/  ISETP.GE.AND P0, PT, R3, R208, PT ;  /* 0x000000d00300720c */ /* 0x000fda0003f06270 */
[----:B------:R-:W-:Y:S05]  /*13120*/  @P0 BRA `(.L_x_755) ;  /* 0x000000e000000947 */ /* 0x000fea0003800000 */
[----:B------:R-:W-:Y:S01]  /*13130*/  IADD3 R3, P0, R4, 0x10, RZ ;  /* 0x0000001004037810 */ /* 0x000fe20007f1e0ff */
[----:B-1----:R-:W-:Y:S01]  /*13140*/  IMAD.MOV.U32 R16, RZ, RZ, R42 ;  /* 0x000000ffff107224 */ /* 0x002fe200078e002a */
        /* <DEDUP_REMOVED lines=10> */
[----:B----4-:R1:W-:Y:S04]  /*131f0*/  @!P1 STG.E.128 [R2.64], R28 ;  /* 0x0000001c02009986 */ /* 0x0103e8000c101d0c */
[----:B------:R1:W-:Y:S02]  /*13200*/  @!P0 STG.E.128 [R2.64+0x80], R12 ;  /* 0x0000800c02008986 */ /* 0x0003e4000c101d0c */
.L_x_755:
[----:B------:R-:W-:Y:S05]  /*13210*/  BSYNC B0 ;  /* 0x0000000000007941 */ /* 0x000fea0003800000 */
.L_x_754:
        /* <DEDUP_REMOVED lines=16> */
[----:B------:R1:W-:Y:S04]  /*13320*/  @!P1 STG.E.128 [R2.64], R24 ;  /* 0x0000001802009986 */ /* 0x0003e8000c101d0c */
[----:B------:R1:W-:Y:S02]  /*13330*/  @!P0 STG.E.128 [R2.64+0x80], R8 ;  /* 0x0000800802008986 */ /* 0x0003e4000c101d0c */
.L_x_757:
[----:B------:R-:W-:Y:S05]  /*13340*/  BSYNC B0 ;  /* 0x0000000000007941 */ /* 0x000fea0003800000 */
.L_x_756:
[----:B-1----:R-:W-:-:S04]  /*13350*/  IADD3 R3, R4, 0x30, RZ ;  /* 0x0000003004037810 */ /* 0x002fc80007ffe0ff */
[----:B------:R-:W-:-:S13]  /*13360*/  ISETP.GE.AND P0, PT, R3, R208, PT ;  /* 0x000000d00300720c */ /* 0x000fda0003f06270 */
[----:B------:R-:W-:Y:S05]  /*13370*/  @P0 EXIT ;  /* 0x000000000000094d */ /* 0x000fea0003800000 */
[----:B------:R-:W-:Y:S02]  /*13380*/  IADD3 R4, P0, R4, 0x30, RZ ;  /* 0x0000003004047810 */ /* 0x000fe40007f1e0ff */
[----:B------:R-:W-:-:S03]  /*13390*/  MOV R6, R42 ;  /* 0x0000002a00067202 */ /* 0x000fc60000000f00 */
        /* <DEDUP_REMOVED lines=8> */
[----:B------:R1:W-:Y:S01]  /*13420*/  @!P0 STG.E.128 [R2.64], R20 ;  /* 0x0000001402008986 */ /* 0x0003e2000c101d0c */
[----:B------:R-:W-:-:S13]  /*13430*/  ISETP.GE.AND P0, PT, R209, c[0x0][0x220], PT ;  /* 0x00008800d1007a0c */ /* 0x000fda0003f06270 */
[----:B------:R-:W-:Y:S05]  /*13440*/  @P0 EXIT ;  /* 0x000000000000094d */ /* 0x000fea0003800000 */
[----:B------:R-:W-:Y:S01]  /*13450*/  STG.E.128 [R2.64+0x80], R36 ;  /* 0x0000802402007986 */ /* 0x000fe2000c101d0c */
[----:B------:R-:W-:Y:S05]  /*13460*/  EXIT ;  /* 0x000000000000794d */ /* 0x000fea0003800000 */
.L_x_758:
        /* <DEDUP_REMOVED lines=9> */
.L_x_8328:


//--------------------- .text._ZN5flash24flash_fwd_splitkv_kernelI23Flash_fwd_kernel_traitsILi128ELi64ELi128ELi4ELb0ELb0EN7cutlass10bfloat16_tE19Flash_kernel_traitsILi128ELi64ELi128ELi4ES3_EELb1ELb0ELb0ELb0ELb0ELb1ELb0ELb0EEEvNS_16Flash_fwd_paramsE --------------------------
	.section	.text._ZN5flash24flash_fwd_splitkv_kernelI23Flash_fwd_kernel_traitsILi128ELi64ELi128ELi4ELb0ELb0EN7cutlass10bfloat16_tE19Flash_kernel_traitsILi128ELi64ELi128ELi4ES3_EELb1ELb0ELb0ELb0ELb0ELb1ELb0ELb0EEEvNS_16Flash_fwd_paramsE,"ax",@progbits
	.sectioninfo	@"SHI_REGISTERS=255"
	.align	128
        .global         _ZN5flash24flash_fwd_splitkv_kernelI23Flash_fwd_kernel_traitsILi128ELi64ELi128ELi4ELb0ELb0EN7cutlass10bfloat16_tE19Flash_kernel_traitsILi128ELi64ELi128ELi4ES3_EELb1ELb0ELb0ELb0ELb0ELb1ELb0ELb0EEEvNS_16Flash_fwd_paramsE
        .type           _ZN5flash24flash_fwd_splitkv_kernelI23Flash_fwd_kernel_traitsILi128ELi64ELi128ELi4ELb0ELb0EN7cutlass10bfloat16_tE19Flash_kernel_traitsILi128ELi64ELi128ELi4ES3_EELb1ELb0ELb0ELb0ELb0ELb1ELb0ELb0EEEvNS_16Flash_fwd_paramsE,@function
        .size           _ZN5flash24flash_fwd_splitkv_kernelI23Flash_fwd_kernel_traitsILi128ELi64ELi128ELi4ELb0ELb0EN7cutlass10bfloat16_tE19Flash_kernel_traitsILi128ELi64ELi128ELi4ES3_EELb1ELb0ELb0ELb0ELb0ELb1ELb0ELb0EEEvNS_16Flash_fwd_paramsE,(.L_x_8329 - _ZN5flash24flash_fwd_splitkv_kernelI23Flash_fwd_kernel_traitsILi128ELi64ELi128ELi4ELb0ELb0EN7cutlass10bfloat16_tE19Flash_kernel_traitsILi128ELi64ELi128ELi4ES3_EELb1ELb0ELb0ELb0ELb0ELb1ELb0ELb0EEEvNS_16Flash_fwd_paramsE)
        .other          _ZN5flash24flash_fwd_splitkv_kernelI23Flash_fwd_kernel_traitsILi128ELi64ELi128ELi4ELb0ELb0EN7cutlass10bfloat16_tE19Flash_kernel_traitsILi128ELi64ELi128ELi4ES3_EELb1ELb0ELb0ELb0ELb0ELb1ELb0ELb0EEEvNS_16Flash_fwd_paramsE,@"STO_CUDA_ENTRY STV_DEFAULT"
_ZN5flash24flash_fwd_splitkv_kernelI23Flash_fwd_kernel_traitsILi128ELi64ELi128ELi4ELb0ELb0EN7cutlass10bfloat16_tE19Flash_kernel_traitsILi128ELi64ELi128ELi4ES3_EELb1ELb0ELb0ELb0ELb0ELb1ELb0ELb0EEEvNS_16Flash_fwd_paramsE:
.text._ZN5flash24flash_fwd_splitkv_kernelI23Flash_fwd_kernel_traitsILi128ELi64ELi128ELi4ELb0ELb0EN7cutlass10bfloat16_tE19Flash_kernel_traitsILi128ELi64ELi128ELi4ES3_EELb1ELb0ELb0ELb0ELb0ELb1ELb0ELb0EEEvNS_16Flash_fwd_paramsE:
        /* <DEDUP_REMOVED lines=33> */
.L_x_759:
[----:B-1-34-:R-:W-:Y:S02]  /*0210*/  MOV R2, c[0x0][0x218] ;  /* 0x0000860000027a02 */ /* 0x01afe40000000f00 */
.L_x_760:
        /* <DEDUP_REMOVED lines=78> */
.L_x_763:
[----:B------:R-:W-:Y:S05]  /*0700*/  BSYNC B0 ;  /* 0x0000000000007941 */ /* 0x000fea0003800000 */
.L_x_762:
        /* <DEDUP_REMOVED lines=18> */
.L_x_765:
[----:B------:R-:W-:Y:S05]  /*0830*/  BSYNC B0 ;  /* 0x0000000000007941 */ /* 0x000fea0003800000 */
.L_x_764:
        /* <DEDUP_REMOVED lines=18> */
.L_x_767:
[----:B------:R-:W-:Y:S05]  /*0960*/  BSYNC B0 ;  /* 0x0000000000007941 */ /* 0x000fea0003800000 */
.L_x_766:
        /* <DEDUP_REMOVED lines=17> */
.L_x_769:
[----:B------:R-:W-:Y:S05]  /*0a80*/  BSYNC B0 ;  /* 0x0000000000007941 */ /* 0x000fea0003800000 */
.L_x_768:
        /* <DEDUP_REMOVED lines=19> */
.L_x_761:
        /* <DEDUP_REMOVED lines=93> */
.L_x_770:
        /* <DEDUP_REMOVED lines=16> */
.L_x_772:
        /* <DEDUP_REMOVED lines=50> */
.L_x_771:
        /* <DEDUP_REMOVED lines=96> */
.L_x_774:
[----:B------:R-:W-:Y:S05]  /*1bb0*/  BSYNC B0 ;  /* 0x0000000000007941 */ /* 0x000fea0003800000 */
.L_x_773:
        /* <DEDUP_REMOVED lines=29> */
.L_x_776:
[----:B------:R-:W-:Y:S05]  /*1d90*/  BSYNC B0 ;  /* 0x0000000000007941 */ /* 0x000fea0003800000 */
.L_x_775:
        /* <DEDUP_REMOVED lines=29> */
.L_x_778:
[----:B------:R-:W-:Y:S05]  /*1f70*/  BSYNC B0 ;  /* 0x0000000000007941 */ /* 0x000fea0003800000 */
.L_x_777:
        /* <DEDUP_REMOVED lines=28> */
.L_x_780:
[----:B------:R-:W-:Y:S05]  /*2140*/  BSYNC B0 ;  /* 0x0000000000007941 */ /* 0x000fea0003800000 */
.L_x_779:
        /* <DEDUP_REMOVED lines=23> */
.L_x_782:
[----:B------:R-:W-:Y:S05]  /*22c0*/  BSYNC B0 ;  /* 0x0000000000007941 */ /* 0x000fea0003800000 */
.L_x_781:
        /* <DEDUP_REMOVED lines=25> */
.L_x_784:
[----:B------:R-:W-:Y:S05]  /*2460*/  BSYNC B0 ;  /* 0x0000000000007941 */ /* 0x000fea0003800000 */
.L_x_783:
        /* <DEDUP_REMOVED lines=23> */
.L_x_786:
[----:B------:R-:W-:Y:S05]  /*25e0*/  BSYNC B0 ;  /* 0x0000000000007941 */ /* 0x000fea0003800000 */
.L_x_785:
        /* <DEDUP_REMOVED lines=24> */
.L_x_788:
[----:B------:R-:W-:Y:S05]  /*2770*/  BSYNC B0 ;  /* 0x0000000000007941 */ /* 0x000fea0003800000 */
.L_x_787:
        /* <DEDUP_REMOVED lines=24> */
.L_x_790:
[----:B------:R-:W-:Y:S05]  /*2900*/  BSYNC B0 ;  /* 0x0000000000007941 */ /* 0x000fea0003800000 */
.L_x_789:
        /* <DEDUP_REMOVED lines=25> */
.L_x_792:
[----:B------:R-:W-:Y:S05]  /*2aa0*/  BSYNC B0 ;  /* 0x0000000000007941 */ /* 0x000fea0003800000 */
.L_x_791:
        /* <DEDUP_REMOVED lines=25> */
.L_x_794:
[----:B------:R-:W-:Y:S05]  /*2c40*/  BSYNC B0 ;  /* 0x0000000000007941 */ /* 0x000fea0003800000 */
.L_x_793:
        /* <DEDUP_REMOVED lines=25> */
.L_x_796:
[----:B------:R-:W-:Y:S05]  /*2de0*/  BSYNC B0 ;  /* 0x0000000000007941 */ /* 0x000fea0003800000 */
.L_x_795:
        /* <DEDUP_REMOVED lines=63> */
.L_x_798:
[----:B------:R-:W-:Y:S05]  /*31e0*/  BSYNC B0 ;  /* 0x0000000000007941 */ /* 0x000fea0003800000 */
.L_x_797:
        /* <DEDUP_REMOVED lines=25> */
.L_x_800:
[----:B------:R-:W-:Y:S05]  /*3380*/  BSYNC B0 ;  /* 0x0000000000007941 */ /* 0x000fea0003800000 */
.L_x_799:
        /* <DEDUP_REMOVED lines=25> */
.L_x_802:
[----:B------:R-:W-:Y:S05]  /*3520*/  BSYNC B0 ;  /* 0x0000000000007941 */ /* 0x000fea0003800000 */
.L_x_801:
        /* <DEDUP_REMOVED lines=26> */
.L_x_804:
[----:B------:R-:W-:Y:S05]  /*36d0*/  BSYNC B0 ;  /* 0x0000000000007941 */ /* 0x000fea0003800000 */
.L_x_803:
        /* <DEDUP_REMOVED lines=25> */
.L_x_806:
[----:B------:R-:W-:Y:S05]  /*3870*/  BSYNC B0 ;  /* 0x0000000000007941 */ /* 0x000fea0003800000 */
.L_x_805:
        /* <DEDUP_REMOVED lines=26> */
.L_x_808:
[----:B------:R-:W-:Y:S05]  /*3a20*/  BSYNC B0 ;  /* 0x0000000000007941 */ /* 0x000fea0003800000 */
.L_x_807:
        /* <DEDUP_REMOVED lines=26> */
.L_x_810:
[----:B------:R-:W-:Y:S05]  /*3bd0*/  BSYNC B0 ;  /* 0x0000000000007941 */ /* 0x000fea0003800000 */
.L_x_809:
        /* <DEDUP_REMOVED lines=26> */
.L_x_812:
[----:B------:R-:W-:Y:S05]  /*3d80*/  BSYNC B0 ;  /* 0x0000000000007941 */ /* 0x000fea0003800000 */
.L_x_811:
[----:B------:R-:W-:Y:S01]  /*3d90*/  SHF.L.U32 R210, R210, 0x1, RZ ;  /* 0x00000001d2d27819 */ /* 0x000fe200000006ff */
[----:B------:R-:W-:Y:S01]  /*3da0*/  LDSM.16.M88.4 R40, [R211] ;  /* 0x00000000d328783b */ /* 0x000fe20000000200 */
[-C--:B------:R-:W-:Y:S02]  /*3db0*/  LEA R209, R2, R211.reuse, 0x1 ;  /* 0x000000d302d17211 */ /* 0x080fe400078e08ff */
[-C--:B------:R-:W-:Y:S01]  /*3dc0*/  LEA R129, R6, R210.reuse, 0x1 ;  /* 0x000000d206817211 */ /* 0x080fe200078e08ff */
[----:B------:R-:W5:Y:S01]  /*3dd0*/  LDSM.16.M88.4 R28, [R210+0x4000] ;  /* 0x00400000d21c783b */ /* 0x000f620000000200 */
[----:B------:R-:W-:Y:S02]  /*3de0*/  LEA R207, R0, R211, 0x1 ;  /* 0x000000d300cf7211 */ /* 0x000fe400078e08ff */
[----:B------:R-:W-:Y:S01]  /*3df0*/  LEA R203, R3, R210, 0x1 ;  /* 0x000000d203cb7211 */ /* 0x000fe200078e08ff */
[----:B------:R-:W1:Y:S01]  /*3e00*/  LDSM.16.M88.4 R20, [R210+0x4800] ;  /* 0x00480000d214783b */ /* 0x000e620000000200 */
[----:B------:R-:W-:-:S02]  /*3e10*/  IADD3 R5, R210, 0x4000, RZ ;  /* 0x00004000d2057810 */ /* 0x000fc40007ffe0ff */
[----:B------:R-:W-:Y:S01]  /*3e20*/  LEA R206, R0, R209, 0x1 ;  /* 0x000000d100ce7211 */ /* 0x000fe200078e08ff */
[----:B-1----:R-:W1:Y:S01]  /*3e30*/  LDSM.16.M88.4 R12, [R210+0x5000] ;  /* 0x00500000d20c783b */ /* 0x002e620000000200 */
[----:B------:R-:W-:Y:S02]  /*3e40*/  LEA R208, R6, R5, 0x1 ;  /* 0x0000000506d07211 */ /* 0x000fe400078e08ff */
[----:B------:R-:W-:Y:S01]  /*3e50*/  ISETP.GE.AND P4, PT, R134, 0x2, PT ;  /* 0x000000028600780c */ /* 0x000fe20003f86270 */
[----:B------:R-:W2:Y:S01]  /*3e60*/  LDSM.16.M88.4 R56, [R210+0x5800] ;  /* 0x00580000d238783b */ /* 0x000ea20000000200 */
[----:B------:R-:W-:Y:S02]  /*3e70*/  LEA R205, R3, R208, 0x1 ;  /* 0x000000d003cd7211 */ /* 0x000fe400078e08ff */
[----:B------:R-:W-:Y:S01]  /*3e80*/  IMNMX R238, R37, R128, PT ;  /* 0x0000008025ee7217 */ /* 0x000fe20003800200 */
[----:B------:R-:W3:Y:S04]  /*3e90*/  LDSM.16.M88.4 R80, [R210+0x6000] ;  /* 0x00600000d250783b */ /* 0x000ee80000000200 */
[----:B------:R-:W4:Y:S04]  /*3ea0*/  LDSM.16.M88.4 R72, [R210+0x6800] ;  /* 0x00680000d248783b */ /* 0x000f280000000200 */
[----:B------:R-:W1:Y:S04]  /*3eb0*/  LDSM.16.M88.4 R48, [R210+0x7000] ;  /* 0x00700000d230783b */ /* 0x000e680000000200 */
[----:B------:R-:W1:Y:S04]  /*3ec0*/  LDSM.16.M88.4 R64, [R210+0x7800] ;  /* 0x00780000d240783b */ /* 0x000e680000000200 */
[----:B------:R-:W-:Y:S04]  /*3ed0*/  LDSM.16.M88.4 R100, [R209] ;  /* 0x00000000d164783b */ /* 0x000fe80000000200 */
[----:B------:R-:W2:Y:S04]  /*3ee0*/  LDSM.16.M88.4 R52, [R129+0x4000] ;  /* 0x004000008134783b */ /* 0x000ea80000000200 */
[----:B------:R-:W2:Y:S01]  /*3ef0*/  LDSM.16.M88.4 R60, [R129+0x4800] ;  /* 0x00480000813c783b */ /* 0x000ea20000000200 */
[C---:B-----5:R-:W-:Y:S03]  /*3f00*/  HMMA.16816.F32.BF16 R32, R40.reuse, R28, RZ ;  /* 0x0000001c2820723c */ /* 0x060fe600000418ff */
[----:B------:R-:W5:Y:S04]  /*3f10*/  LDSM.16.M88.4 R120, [R129+0x5000] ;  /* 0x005000008178783b */ /* 0x000f680000000200 */
[----:B------:R-:W2:Y:S01]  /*3f20*/  LDSM.16.M88.4 R116, [R129+0x5800] ;  /* 0x005800008174783b */ /* 0x000ea20000000200 */
[C---:B------:R-:W-:Y:S03]  /*3f30*/  HMMA.16816.F32.BF16 R24, R40.reuse, R20, RZ ;  /* 0x000000142818723c */ /* 0x040fe600000418ff */
[----:B------:R-:W-:Y:S04]  /*3f40*/  LDSM.16.M88.4 R112, [R129+0x6000] ;  /* 0x006000008170783b */ /* 0x000fe80000000200 */
[----:B------:R-:W-:Y:S01]  /*3f50*/  LDSM.16.M88.4 R92, [R203+0x4800] ;  /* 0x00480000cb5c783b */ /* 0x000fe20000000200 */
[C---:B------:R-:W-:Y:S03]  /*3f60*/  HMMA.16816.F32.BF16 R28, R40.reuse, R30, RZ ;  /* 0x0000001e281c723c */ /* 0x040fe600000418ff */
[----:B------:R-:W-:Y:S04]  /*3f70*/  LDSM.16.M88.4 R96, [R203+0x4000] ;  /* 0x00400000cb60783b */ /* 0x000fe80000000200 */
[----:B------:R-:W-:Y:S01]  /*3f80*/  LDSM.16.M88.4 R108, [R129+0x7000] ;  /* 0x00700000816c783b */ /* 0x000fe20000000200 */
[C---:B------:R-:W-:Y:S03]  /*3f90*/  HMMA.16816.F32.BF16 R20, R40.reuse, R22, RZ ;  /* 0x000000162814723c */ /* 0x040fe600000418ff */
[----:B------:R-:W-:Y:S04]  /*3fa0*/  LDSM.16.M88.4 R104, [R129+0x7800] ;  /* 0x007800008168783b */ /* 0x000fe80000000200 */
[----:B------:R-:W-:Y:S01]  /*3fb0*/  LDSM.16.M88.4 R88, [R203+0x5800] ;  /* 0x00580000cb58783b */ /* 0x000fe20000000200 */
[C---:B-1----:R-:W-:Y:S03]  /*3fc0*/  HMMA.16816.F32.BF16 R16, R40.reuse, R12, RZ ;  /* 0x0000000c2810723c */ /* 0x042fe600000418ff */
[----:B------:R-:W-:Y:S04]  /*3fd0*/  LDSM.16.M88.4 R124, [R203+0x7000] ;  /* 0x00700000cb7c783b */ /* 0x000fe80000000200 */
[----:B------:R-:W0:Y:S01]  /*3fe0*/  LDGDEPBAR ;  /* 0x00000000000079af */ /* 0x000e220000000000 */
[C---:B------:R-:W-:Y:S08]  /*3ff0*/  HMMA.16816.F32.BF16 R12, R40.reuse, R14, RZ ;  /* 0x0000000e280c723c */ /* 0x040ff000000418ff */
[C---:B--2---:R-:W-:Y:S08]  /*4000*/  HMMA.16816.F32.BF16 R8, R40.reuse, R56, RZ ;  /* 0x000000382808723c */ /* 0x044ff000000418ff */
[C---:B---3--:R-:W-:Y:S08]  /*4010*/  HMMA.16816.F32.BF16 R84, R40.reuse, R80, RZ ;  /* 0x000000502854723c */ /* 0x048ff000000418ff */
[C---:B----4-:R-:W-:Y:S08]  /*4020*/  HMMA.16816.F32.BF16 R76, R40.reuse, R72, RZ ;  /* 0x00000048284c723c */ /* 0x050ff000000418ff */
[C---:B------:R-:W-:Y:S08]  /*4030*/  HMMA.16816.F32.BF16 R68, R40.reuse, R48, RZ ;  /* 0x000000302844723c */ /* 0x040ff000000418ff */
[C---:B------:R-:W-:Y:S08]  /*4040*/  HMMA.16816.F32.BF16 R56, R40.reuse, R58, RZ ;  /* 0x0000003a2838723c */ /* 0x040ff000000418ff */
[C---:B------:R-:W-:Y:S08]  /*4050*/  HMMA.16816.F32.BF16 R80, R40.reuse, R82, RZ ;  /* 0x000000522850723c */ /* 0x040ff000000418ff */
[C---:B------:R-:W-:Y:S08]  /*4060*/  HMMA.16816.F32.BF16 R72, R40.reuse, R74, RZ ;  /* 0x0000004a2848723c */ /* 0x040ff000000418ff */
[C---:B------:R-:W-:Y:S08]  /*4070*/  HMMA.16816.F32.BF16 R48, R40.reuse, R50, RZ ;  /* 0x000000322830723c */ /* 0x040ff000000418ff */
[----:B------:R-:W-:Y:S08]  /*4080*/  HMMA.16816.F32.BF16 R44, R40, R64, RZ ;  /* 0x00000040282c723c */ /* 0x000ff000000418ff */
[C---:B------:R-:W-:Y:S08]  /*4090*/  HMMA.16816.F32.BF16 R32, R100.reuse, R52, R32 ;  /* 0x000000346420723c */ /* 0x040ff00000041820 */
[C---:B------:R-:W-:Y:S01]  /*40a0*/  HMMA.16816.F32.BF16 R28, R100.reuse, R54, R28 ;  /* 0x00000036641c723c */ /* 0x040fe2000004181c */
[----:B------:R-:W-:Y:S07]  /*40b0*/  LDSM.16.M88.4 R52, [R207] ;  /* 0x00000000cf34783b */ /* 0x000fee0000000200 */
[C---:B------:R-:W-:Y:S08]  /*40c0*/  HMMA.16816.F32.BF16 R24, R100.reuse, R60, R24 ;  /* 0x0000003c6418723c */ /* 0x040ff00000041818 */
[----:B------:R-:W-:Y:S01]  /*40d0*/  HMMA.16816.F32.BF16 R20, R100, R62, R20 ;  /* 0x0000003e6414723c */ /* 0x000fe20000041814 */
[----:B------:R-:W1:Y:S07]  /*40e0*/  LDSM.16.M88.4 R60, [R203+0x5000] ;  /* 0x00500000cb3c783b */ /* 0x000e6e0000000200 */
[----:B------:R-:W-:Y:S01]  /*40f0*/  HMMA.16816.F32.BF16 R40, R40, R66, RZ ;  /* 0x000000422828723c */ /* 0x000fe200000418ff */
[----:B------:R-:W2:Y:S07]  /*4100*/  LDSM.16.M88.4 R64, [R129+0x6800] ;  /* 0x006800008140783b */ /* 0x000eae0000000200 */
[C---:B-----5:R-:W-:Y:S08]  /*4110*/  HMMA.16816.F32.BF16 R16, R100.reuse, R120, R16 ;  /* 0x000000786410723c */ /* 0x060ff00000041810 */
[C---:B------:R-:W-:Y:S01]  /*4120*/  HMMA.16816.F32.BF16 R12, R100.reuse, R122, R12 ;  /* 0x0000007a640c723c */ /* 0x040fe2000004180c */
[----:B------:R-:W-:Y:S07]  /*4130*/  LDSM.16.M88.4 R120, [R203+0x7800] ;  /* 0x00780000cb78783b */ /* 0x000fee0000000200 */
[C---:B------:R-:W-:Y:S08]  /*4140*/  HMMA.16816.F32.BF16 R8, R100.reuse, R116, R8 ;  /* 0x000000746408723c */ /* 0x040ff00000041808 */
[----:B------:R-:W-:Y:S01]  /*4150*/  HMMA.16816.F32.BF16 R56, R100, R118, R56 ;  /* 0x000000766438723c */ /* 0x000fe20000041838 */
[----:B------:R-:W-:Y:S07]  /*4160*/  LDSM.16.M88.4 R116, [R206] ;  /* 0x00000000ce74783b */ /* 0x000fee0000000200 */
[C---:B-1----:R-:W-:Y:S08]  /*4170*/  HMMA.16816.F32.BF16 R16, R52.reuse, R60, R16 ;  /* 0x0000003c3410723c */ /* 0x042ff00000041810 */
[----:B------:R-:W-:Y:S01]  /*4180*/  HMMA.16816.F32.BF16 R12, R52, R62, R12 ;  /* 0x0000003e340c723c */ /* 0x000fe2000004180c */
[----:B------:R-:W1:Y:S07]  /*4190*/  LDSM.16.M88.4 R60, [R203+0x6800] ;  /* 0x00680000cb3c783b */ /* 0x000e6e0000000200 */
[C---:B--2---:R-:W-:Y:S08]  /*41a0*/  HMMA.16816.F32.BF16 R76, R100.reuse, R64, R76 ;  /* 0x00000040644c723c */ /* 0x044ff0000004184c */
[C---:B------:R-:W-:Y:S01]  /*41b0*/  HMMA.16816.F32.BF16 R72, R100.reuse, R66, R72 ;  /* 0x000000426448723c */ /* 0x040fe20000041848 */
[----:B------:R-:W2:Y:S07]  /*41c0*/  LDSM.16.M88.4 R64, [R203+0x6000] ;  /* 0x00600000cb40783b */ /* 0x000eae0000000200 */
[C---:B------:R-:W-:Y:S08]  /*41d0*/  HMMA.16816.F32.BF16 R84, R100.reuse, R112, R84 ;  /* 0x000000706454723c */ /* 0x040ff00000041854 */
[----:B------:R-:W-:Y:S01]  /*41e0*/  HMMA.16816.F32.BF16 R80, R100, R114, R80 ;  /* 0x000000726450723c */ /* 0x000fe20000041850 */
[----:B------:R-:W3:Y:S07]  /*41f0*/  LDSM.16.M88.4 R112, [R205] ;  /* 0x00000000cd70783b */ /* 0x000eee0000000200 */
[C---:B------:R-:W-:Y:S08]  /*4200*/  HMMA.16816.F32.BF16 R24, R52.reuse, R92, R24 ;  /* 0x0000005c3418723c */ /* 0x040ff00000041818 */
[C---:B------:R-:W-:Y:S01]  /*4210*/  HMMA.16816.F32.BF16 R20, R52.reuse, R94, R20 ;  /* 0x0000005e3414723c */ /* 0x040fe20000041814 */
[----:B------:R-:W4:Y:S07]  /*4220*/  LDSM.16.M88.4 R92, [R205+0x2800] ;  /* 0x00280000cd5c783b */ /* 0x000f2e0000000200 */
[C---:B------:R-:W-:Y:S08]  /*4230*/  HMMA.16816.F32.BF16 R32, R52.reuse, R96, R32 ;  /* 0x000000603420723c */ /* 0x040ff00000041820 */
[C---:B------:R-:W-:Y:S01]  /*4240*/  HMMA.16816.F32.BF16 R28, R52.reuse, R98, R28 ;  /* 0x00000062341c723c */ /* 0x040fe2000004181c */
[----:B------:R-:W5:Y:S07]  /*4250*/  LDSM.16.M88.4 R96, [R205+0x2000] ;  /* 0x00200000cd60783b */ /* 0x000f6e0000000200 */
[----:B-1----:R-:W-:Y:S08]  /*4260*/  HMMA.16816.F32.BF16 R76, R52, R60, R76 ;  /* 0x0000003c344c723c */ /* 0x002ff0000004184c */
[C---:B------:R-:W-:Y:S08]  /*4270*/  HMMA.16816.F32.BF16 R68, R100.reuse, R108, R68 ;  /* 0x0000006c6444723c */ /* 0x040ff00000041844 */
[C---:B------:R-:W-:Y:S01]  /*4280*/  HMMA.16816.F32.BF16 R48, R100.reuse, R110, R48 ;  /* 0x0000006e6430723c */ /* 0x040fe20000041830 */
[----:B------:R-:W-:Y:S07]  /*4290*/  LDSM.16.M88.4 R108, [R205+0x800] ;  /* 0x00080000cd6c783b */ /* 0x000fee0000000200 */
[C---:B------:R-:W-:Y:S08]  /*42a0*/  HMMA.16816.F32.BF16 R44, R100.reuse, R104, R44 ;  /* 0x00000068642c723c */ /* 0x040ff0000004182c */
[----:B------:R-:W-:Y:S01]  /*42b0*/  HMMA.16816.F32.BF16 R40, R100, R106, R40 ;  /* 0x0000006a6428723c */ /* 0x000fe20000041828 */
[----:B------:R-:W1:Y:S04]  /*42c0*/  LDSM.16.M88.4 R104, [R205+0x1000] ;  /* 0x00100000cd68783b */ /* 0x000e680000000200 */
[----:B------:R-:W-:Y:S03]  /*42d0*/  LDSM.16.M88.4 R100, [R205+0x1800] ;  /* 0x00180000cd64783b */ /* 0x000fe60000000200 */
[C---:B--2---:R-:W-:Y:S08]  /*42e0*/  HMMA.16816.F32.BF16 R84, R52.reuse, R64, R84 ;  /* 0x000000403454723c */ /* 0x044ff00000041854 */
[C---:B------:R-:W-:Y:S01]  /*42f0*/  HMMA.16816.F32.BF16 R80, R52.reuse, R66, R80 ;  /* 0x000000423450723c */ /* 0x040fe20000041850 */
[----:B------:R-:W-:Y:S07]  /*4300*/  LDSM.16.M88.4 R64, [R211+0x2000] ;  /* 0x00200000d340783b */ /* 0x000fee0000000200 */
[C---:B------:R-:W-:Y:S01]  /*4310*/  HMMA.16816.F32.BF16 R72, R52.reuse, R62, R72 ;  /* 0x0000003e3448723c */ /* 0x040fe20000041848 */
[----:B------:R-:W2:Y:S07]  /*4320*/  LDSM.16.M88.4 R60, [R210+0x8000] ;  /* 0x00800000d23c783b */ /* 0x000eae0000000200 */
[C---:B------:R-:W-:Y:S08]  /*4330*/  HMMA.16816.F32.BF16 R8, R52.reuse, R88, R8 ;  /* 0x000000583408723c */ /* 0x040ff00000041808 */
[----:B------:R-:W-:Y:S01]  /*4340*/  HMMA.16816.F32.BF16 R56, R52, R90, R56 ;  /* 0x0000005a3438723c */ /* 0x000fe20000041838 */
[----:B------:R-:W1:Y:S07]  /*4350*/  LDSM.16.M88.4 R88, [R205+0x3000] ;  /* 0x00300000cd58783b */ /* 0x000e6e0000000200 */
[C---:B---3--:R-:W-:Y:S08]  /*4360*/  HMMA.16816.F32.BF16 R32, R116.reuse, R112, R32 ;  /* 0x000000707420723c */ /* 0x048ff00000041820 */
[C---:B------:R-:W-:Y:S01]  /*4370*/  HMMA.16816.F32.BF16 R28, R116.reuse, R114, R28 ;  /* 0x00000072741c723c */ /* 0x040fe2000004181c */
[----:B------:R-:W-:Y:S07]  /*4380*/  LDSM.16.M88.4 R112, [R206+0x2000] ;  /* 0x00200000ce70783b */ /* 0x000fee0000000200 */
[----:B----4-:R-:W-:Y:S08]  /*4390*/  HMMA.16816.F32.BF16 R76, R116, R92, R76 ;  /* 0x0000005c744c723c */ /* 0x010ff0000004184c */
[C---:B------:R-:W-:Y:S08]  /*43a0*/  HMMA.16816.F32.BF16 R68, R52.reuse, R124, R68 ;  /* 0x0000007c3444723c */ /* 0x040ff00000041844 */
[C---:B------:R-:W-:Y:S08]  /*43b0*/  HMMA.16816.F32.BF16 R48, R52.reuse, R126, R48 ;  /* 0x0000007e3430723c */ /* 0x040ff00000041830 */
[C---:B------:R-:W-:Y:S08]  /*43c0*/  HMMA.16816.F32.BF16 R44, R52.reuse, R120, R44 ;  /* 0x00000078342c723c */ /* 0x040ff0000004182c */
[----:B------:R-:W-:Y:S01]  /*43d0*/  HMMA.16816.F32.BF16 R40, R52, R122, R40 ;  /* 0x0000007a3428723c */ /* 0x000fe20000041828 */
[----:B------:R-:W-:Y:S07]  /*43e0*/  LDSM.16.M88.4 R52, [R129+0x8000] ;  /* 0x008000008134783b */ /* 0x000fee0000000200 */
[C---:B------:R-:W-:Y:S01]  /*43f0*/  HMMA.16816.F32.BF16 R92, R116.reuse, R94, R72 ;  /* 0x0000005e745c723c */ /* 0x040fe20000041848 */
[----:B------:R-:W3:Y:S07]  /*4400*/  LDSM.16.M88.4 R72, [R209+0x2000] ;  /* 0x00200000d148783b */ /* 0x000eee0000000200 */
[C---:B-----5:R-:W-:Y:S08]  /*4410*/  HMMA.16816.F32.BF16 R84, R116.reuse, R96, R84 ;  /* 0x000000607454723c */ /* 0x060ff00000041854 */
[C---:B------:R-:W-:Y:S01]  /*4420*/  HMMA.16816.F32.BF16 R80, R116.reuse, R98, R80 ;  /* 0x000000627450723c */ /* 0x040fe20000041850 */
[----:B------:R-:W4:Y:S07]  /*4430*/  LDSM.16.M88.4 R96, [R205+0x3800] ;  /* 0x00380000cd60783b */ /* 0x000f2e0000000200 */
[C---:B-1----:R-:W-:Y:S08]  /*4440*/  HMMA.16816.F32.BF16 R16, R116.reuse, R104, R16 ;  /* 0x000000687410723c */ /* 0x042ff00000041810 */
[----:B------:R-:W-:Y:S01]  /*4450*/  HMMA.16816.F32.BF16 R12, R116, R106, R12 ;  /* 0x0000006a740c723c */ /* 0x000fe2000004180c */
[----:B------:R-:W1:Y:S07]  /*4460*/  LDSM.16.M88.4 R104, [R210+0x8800] ;  /* 0x00880000d268783b */ /* 0x000e6e0000000200 */
[C---:B--2---:R-:W-:Y:S08]  /*4470*/  HMMA.16816.F32.BF16 R32, R64.reuse, R60, R32 ;  /* 0x0000003c4020723c */ /* 0x044ff00000041820 */
[----:B------:R-:W-:Y:S01]  /*4480*/  HMMA.16816.F32.BF16 R28, R64, R62, R28 ;  /* 0x0000003e401c723c */ /* 0x000fe2000004181c */
[----:B------:R-:W-:Y:S07]  /*4490*/  LDSM.16.M88.4 R60, [R210+0x9000] ;  /* 0x00900000d23c783b */ /* 0x000fee0000000200 */
[C---:B------:R-:W-:Y:S08]  /*44a0*/  HMMA.16816.F32.BF16 R8, R116.reuse, R100, R8 ;  /* 0x000000647408723c */ /* 0x040ff00000041808 */
[C---:B------:R-:W-:Y:S08]  /*44b0*/  HMMA.16816.F32.BF16 R56, R116.reuse, R102, R56 ;  /* 0x000000667438723c */ /* 0x040ff00000041838 */
[C---:B------:R-:W-:Y:S08]  /*44c0*/  HMMA.16816.F32.BF16 R68, R116.reuse, R88, R68 ;  /* 0x000000587444723c */ /* 0x040ff00000041844 */
[C---:B------:R-:W-:Y:S01]  /*44d0*/  HMMA.16816.F32.BF16 R100, R116.reuse, R90, R48 ;  /* 0x0000005a7464723c */ /* 0x040fe20000041830 */
[----:B------:R-:W-:Y:S04]  /*44e0*/  LDSM.16.M88.4 R88, [R207+0x2000] ;  /* 0x00200000cf58783b */ /* 0x000fe80000000200 */
[----:B------:R-:W2:Y:S03]  /*44f0*/  LDSM.16.M88.4 R48, [R203+0x8000] ;  /* 0x00800000cb30783b */ /* 0x000ea60000000200 */
[C---:B------:R-:W-:Y:S08]  /*4500*/  HMMA.16816.F32.BF16 R24, R116.reuse, R108, R24 ;  /* 0x0000006c7418723c */ /* 0x040ff00000041818 */
[----:B------:R-:W-:Y:S01]  /*4510*/  HMMA.16816.F32.BF16 R20, R116, R110, R20 ;  /* 0x0000006e7414723c */ /* 0x000fe20000041814 */
[----:B------:R-:W-:Y:S07]  /*4520*/  LDSM.16.M88.4 R108, [R210+0x9800] ;  /* 0x00980000d26c783b */ /* 0x000fee0000000200 */
[C---:B---3--:R-:W-:Y:S08]  /*4530*/  HMMA.16816.F32.BF16 R32, R72.reuse, R52, R32 ;  /* 0x000000344820723c */ /* 0x048ff00000041820 */
[----:B------:R-:W-:Y:S01]  /*4540*/  HMMA.16816.F32.BF16 R28, R72, R54, R28 ;  /* 0x00000036481c723c */ /* 0x000fe2000004181c */
[----:B------:R-:W3:Y:S07]  /*4550*/  LDSM.16.M88.4 R52, [R129+0x8800] ;  /* 0x008800008134783b */ /* 0x000eee0000000200 */
[----:B----4-:R-:W-:Y:S01]  /*4560*/  HMMA.16816.F32.BF16 R120, R116, R96, R44 ;  /* 0x000000607478723c */ /* 0x010fe2000004182c */
[----:B------:R-:W4:Y:S07]  /*4570*/  LDSM.16.M88.4 R44, [R205+0x4000] ;  /* 0x00400000cd2c783b */ /* 0x000f2e0000000200 */
[----:B-1----:R-:W-:Y:S08]  /*4580*/  HMMA.16816.F32.BF16 R24, R64, R104, R24 ;  /* 0x000000684018723c */ /* 0x002ff00000041818 */
[----:B--2---:R-:W-:Y:S08]  /*4590*/  HMMA.16816.F32.BF16 R32, R88, R48, R32 ;  /* 0x000000305820723c */ /* 0x004ff00000041820 */
[C---:B------:R-:W-:Y:S08]  /*45a0*/  HMMA.16816.F32.BF16 R20, R64.reuse, R106, R20 ;  /* 0x0000006a4014723c */ /* 0x040ff00000041814 */
[C---:B------:R-:W-:Y:S08]  /*45b0*/  HMMA.16816.F32.BF16 R16, R64.reuse, R60, R16 ;  /* 0x0000003c4010723c */ /* 0x040ff00000041810 */
[----:B------:R-:W-:Y:S01]  /*45c0*/  HMMA.16816.F32.BF16 R12, R64, R62, R12 ;  /* 0x0000003e400c723c */ /* 0x000fe2000004180c */
[----:B------:R-:W-:Y:S07]  /*45d0*/  LDSM.16.M88.4 R60, [R129+0x9000] ;  /* 0x00900000813c783b */ /* 0x000fee0000000200 */
[----:B------:R-:W-:Y:S01]  /*45e0*/  HMMA.16816.F32.BF16 R28, R88, R50, R28 ;  /* 0x00000032581c723c */ /* 0x000fe2000004181c */
[----:B------:R-:W1:Y:S07]  /*45f0*/  LDSM.16.M88.4 R48, [R203+0x8800] ;  /* 0x00880000cb30783b */ /* 0x000e6e0000000200 */
[----:B---3--:R-:W-:Y:S08]  /*4600*/  HMMA.16816.F32.BF16 R24, R72, R52, R24 ;  /* 0x000000344818723c */ /* 0x008ff00000041818 */
[----:B----4-:R-:W-:Y:S08]  /*4610*/  HMMA.16816.F32.BF16 R32, R112, R44, R32 ;  /* 0x0000002c7020723c */ /* 0x010ff00000041820 */
[----:B------:R-:W-:Y:S01]  /*4620*/  HMMA.16816.F32.BF16 R52, R72, R54, R20 ;  /* 0x000000364834723c */ /* 0x000fe20000041814 */
[----:B------:R-:W2:Y:S07]  /*4630*/  LDSM.16.M88.4 R20, [R205+0x4800] ;  /* 0x00480000cd14783b */ /* 0x000eae0000000200 */
[----:B------:R-:W-:Y:S01]  /*4640*/  HMMA.16816.F32.BF16 R28, R112, R46, R28 ;  /* 0x0000002e701c723c */ /* 0x000fe2000004181c */
[----:B------:R-:W3:Y:S07]  /*4650*/  LDSM.16.M88.4 R44, [R203+0x9000] ;  /* 0x00900000cb2c783b */ /* 0x000eee0000000200 */
[----:B------:R-:W-:Y:S01]  /*4660*/  HMMA.16816.F32.BF16 R40, R116, R98, R40 ;  /* 0x000000627428723c */ /* 0x000fe20000041828 */
[----:B------:R-:W4:Y:S01]  /*4670*/  LDSM.16.M88.4 R96, [R210+0xa000] ;  /* 0x00a00000d260783b */ /* 0x000f220000000200 */
[----:B------:R-:W-:-:S02]  /*4680*/  FMUL.FTZ R3, R32, c[0x0][0x2ec] ;  /* 0x0000bb0020037a20 */ /* 0x000fc40000410000 */
[----:B------:R-:W-:Y:S02]  /*4690*/  FMUL.FTZ R6, R33, c[0x0][0x2ec] ;  /* 0x0000bb0021067a20 */ /* 0x000fe40000410000 */
[----:B------:R-:W-:Y:S02]  /*46a0*/  FMUL.FTZ R5, R34, c[0x0][0x2ec] ;  /* 0x0000bb0022057a20 */ /* 0x000fe40000410000 */
[----:B-1----:R-:W-:Y:S01]  /*46b0*/  HMMA.16816.F32.BF16 R24, R88, R48, R24 ;  /* 0x000000305818723c */ /* 0x002fe20000041818 */
[----:B------:R-:W1:Y:S06]  /*46c0*/  MUFU.TANH R3, R3 ;  /* 0x0000000300037308 */ /* 0x000e6c0000002400 */
[----:B------:R-:W-:Y:S01]  /*46d0*/  FMUL.FTZ R48, R35, c[0x0][0x2ec] ;  /* 0x0000bb0023307a20 */ /* 0x000fe20000410000 */
[C---:B------:R-:W-:Y:S01]  /*46e0*/  HMMA.16816.F32.BF16 R16, R72.reuse, R60, R16 ;  /* 0x0000003c4810723c */ /* 0x040fe20000041810 */
[----:B------:R-:W-:Y:S01]  /*46f0*/  LDSM.16.M88.4 R32, [R129+0x9800] ;  /* 0x009800008120783b */ /* 0x000fe20000000200 */
[----:B------:R-:W-:Y:S01]  /*4700*/  FMUL.FTZ R28, R28, c[0x0][0x2ec] ;  /* 0x0000bb001c1c7a20 */ /* 0x000fe20000410000 */
[----:B------:R-:W1:Y:S05]  /*4710*/  MUFU.TANH R6, R6 ;  /* 0x0000000600067308 */ /* 0x000e6a0000002400 */
[----:B------:R-:W-:Y:S01]  /*4720*/  HMMA.16816.F32.BF16 R60, R72, R62, R12 ;  /* 0x0000003e483c723c */ /* 0x000fe2000004180c */
[----:B------:R-:W5:Y:S02]  /*4730*/  LDSM.16.M88.4 R12, [R205+0x5000] ;  /* 0x00500000cd0c783b */ /* 0x000f640000000200 */
[----:B------:R1:W1:Y:S05]  /*4740*/  MUFU.TANH R49, R28 ;  /* 0x0000001c00317308 */ /* 0x00026a0000002400 */
[----:B--2---:R-:W-:Y:S03]  /*4750*/  HMMA.16816.F32.BF16 R24, R112, R20, R24 ;  /* 0x000000147018723c */ /* 0x004fe60000041818 */
[----:B------:R-:W2:Y:S05]  /*4760*/  MUFU.TANH R5, R5 ;  /* 0x0000000500057308 */ /* 0x000eaa0000002400 */
[C---:B---3--:R-:W-:Y:S03]  /*4770*/  HMMA.16816.F32.BF16 R16, R88.reuse, R44, R16 ;  /* 0x0000002c5810723c */ /* 0x048fe60000041810 */
[----:B------:R-:W3:Y:S05]  /*4780*/  MUFU.TANH R48, R48 ;  /* 0x0000003000307308 */ /* 0x000eea0000002400 */
[----:B------:R-:W-:Y:S07]  /*4790*/  HMMA.16816.F32.BF16 R52, R88, R50, R52 ;  /* 0x000000325834723c */ /* 0x000fee0000041834 */
[----:B------:R-:W-:Y:S01]  /*47a0*/  FMUL.FTZ R50, R29, c[0x0][0x2ec] ;  /* 0x0000bb001d327a20 */ /* 0x000fe20000410000 */
[----:B----4-:R-:W-:Y:S01]  /*47b0*/  HMMA.16816.F32.BF16 R84, R64, R96, R84 ;  /* 0x000000604054723c */ /* 0x010fe20000041854 */
[----:B------:R-:W-:-:S02]  /*47c0*/  FMUL.FTZ R51, R30, c[0x0][0x2ec] ;  /* 0x0000bb001e337a20 */ /* 0x000fc40000410000 */
[----:B------:R-:W-:Y:S02]  /*47d0*/  FMUL.FTZ R24, R24, c[0x0][0x2ec] ;  /* 0x0000bb0018187a20 */ /* 0x000fe40000410000 */
[----:B------:R-:W-:Y:S01]  /*47e0*/  FMUL.FTZ R25, R25, c[0x0][0x2ec] ;  /* 0x0000bb0019197a20 */ /* 0x000fe20000410000 */
[----:B------:R-:W4:Y:S01]  /*47f0*/  MUFU.TANH R50, R50 ;  /* 0x0000003200327308 */ /* 0x000f220000002400 */
[----:B------:R-:W-:Y:S01]  /*4800*/  FMUL.FTZ R96, R31, c[0x0][0x2ec] ;  /* 0x0000bb001f607a20 */ /* 0x000fe20000410000 */
[----:B------:R-:W-:Y:S01]  /*4810*/  HMMA.16816.F32.BF16 R8, R64, R108, R8 ;  /* 0x0000006c4008723c */ /* 0x000fe20000041808 */
[----:B-1----:R-:W1:Y:S01]  /*4820*/  LDSM.16.M88.4 R28, [R210+0xa800] ;  /* 0x00a80000d21c783b */ /* 0x002e620000000200 */
[----:B------:R-:W-:-:S04]  /*4830*/  FMUL.FTZ R104, R27, c[0x0][0x2ec] ;  /* 0x0000bb001b687a20 */ /* 0x000fc80000410000 */
[----:B------:R-:W1:Y:S02]  /*4840*/  MUFU.TANH R97, R24 ;  /* 0x0000001800617308 */ /* 0x000e640000002400 */
[C---:B-----5:R-:W-:Y:S06]  /*4850*/  HMMA.16816.F32.BF16 R16, R112.reuse, R12, R16 ;  /* 0x0000000c7010723c */ /* 0x060fec0000041810 */
[----:B------:R-:W1:Y:S02]  /*4860*/  MUFU.TANH R51, R51 ;  /* 0x0000003300337308 */ /* 0x000e640000002400 */
[----:B------:R-:W-:Y:S01]  /*4870*/  HMMA.16816.F32.BF16 R52, R112, R22, R52 ;  /* 0x000000167034723c */ /* 0x000fe20000041834 */
[----:B------:R-:W5:Y:S05]  /*4880*/  LDSM.16.M88.4 R20, [R203+0x9800] ;  /* 0x00980000cb14783b */ /* 0x000f6a0000000200 */
[----:B------:R-:W1:Y:S02]  /*4890*/  MUFU.TANH R96, R96 ;  /* 0x0000006000607308 */ /* 0x000e640000002400 */
[----:B------:R-:W-:Y:S06]  /*48a0*/  HMMA.16816.F32.BF16 R80, R64, R98, R80 ;  /* 0x000000624050723c */ /* 0x000fec0000041850 */
[----:B------:R1:W1:Y:S01]  /*48b0*/  MUFU.TANH R98, R25 ;  /* 0x0000001900627308 */ /* 0x0002620000002400 */
[----:B------:R-:W-:Y:S01]  /*48c0*/  FMUL.FTZ R99, R26, c[0x0][0x2ec] ;  /* 0x0000bb001a637a20 */ /* 0x000fe20000410000 */
[----:B------:R-:W-:Y:S01]  /*48d0*/  HMMA.16816.F32.BF16 R60, R88, R46, R60 ;  /* 0x0000002e583c723c */ /* 0x000fe2000004183c */
[----:B------:R-:W-:Y:S01]  /*48e0*/  FMUL.FTZ R16, R16, c[0x0][0x2ec] ;  /* 0x0000bb0010107a20 */ /* 0x000fe20000410000 */
[----:B------:R-:W-:Y:S04]  /*48f0*/  LDSM.16.M88.4 R44, [R205+0x5800] ;  /* 0x00580000cd2c783b */ /* 0x000fe80000000200 */
[----:B------:R-:W2:Y:S02]  /*4900*/  MUFU.TANH R99, R99 ;  /* 0x0000006300637308 */ /* 0x000ea40000002400 */
[----:B------:R-:W-:Y:S01]  /*4910*/  HMMA.16816.F32.BF16 R8, R72, R32, R8 ;  /* 0x000000204808723c */ /* 0x000fe20000041808 */
[----:B------:R-:W-:-:S02]  /*4920*/  FMUL.FTZ R52, R52, c[0x0][0x2ec] ;  /* 0x0000bb0034347a20 */ /* 0x000fc40000410000 */
[----:B------:R-:W-:Y:S01]  /*4930*/  FMUL.FTZ R53, R53, c[0x0][0x2ec] ;  /* 0x0000bb0035357a20 */ /* 0x000fe20000410000 */
[----:B-1----:R-:W1:Y:S02]  /*4940*/  LDSM.16.M88.4 R24, [R129+0xa000] ;  /* 0x00a000008118783b */ /* 0x002e640000000200 */
[----:B------:R-:W1:Y:S02]  /*4950*/  MUFU.TANH R104, R104 ;  /* 0x0000006800687308 */ /* 0x000e640000002400 */
[C---:B------:R-:W-:Y:S07]  /*4960*/  HMMA.16816.F32.BF16 R76, R64.reuse, R28, R76 ;  /* 0x0000001c404c723c */ /* 0x040fee000004184c */
[----:B------:R-:W-:Y:S01]  /*4970*/  FMUL.FTZ R28, R54, c[0x0][0x2ec] ;  /* 0x0000bb00361c7a20 */ /* 0x000fe20000410000 */
[----:B------:R-:W-:Y:S01]  /*4980*/  HMMA.16816.F32.BF16 R92, R64, R30, R92 ;  /* 0x0000001e405c723c */ /* 0x000fe2000004185c */
[----:B------:R-:W-:Y:S01]  /*4990*/  FMUL.FTZ R29, R55, c[0x0][0x2ec] ;  /* 0x0000bb00371d7a20 */ /* 0x000fe20000410000 */
[----:B------:R2:W1:Y:S01]  /*49a0*/  MUFU.TANH R54, R16 ;  /* 0x0000001000367308 */ /* 0x0004620000002400 */
[----:B------:R-:W-:-:S04]  /*49b0*/  FMUL.FTZ R55, R17, c[0x0][0x2ec] ;  /* 0x0000bb0011377a20 */ /* 0x000fc80000410000 */
[----:B------:R-:W-:Y:S01]  /*49c0*/  FMUL.FTZ R30, R18, c[0x0][0x2ec] ;  /* 0x0000bb00121e7a20 */ /* 0x000fe20000410000 */
[----:B------:R-:W-:Y:S01]  /*49d0*/  HMMA.16816.F32.BF16 R60, R112, R14, R60 ;  /* 0x0000000e703c723c */ /* 0x000fe2000004183c */
[----:B------:R-:W-:Y:S01]  /*49e0*/  FMUL.FTZ R31, R19, c[0x0][0x2ec] ;  /* 0x0000bb00131f7a20 */ /* 0x000fe20000410000 */
[----:B------:R-:W3:Y:S01]  /*49f0*/  LDSM.16.M88.4 R12, [R203+0xa000] ;  /* 0x00a00000cb0c783b */ /* 0x000ee20000000200 */
[----:B------:R-:W1:Y:S05]  /*4a00*/  MUFU.TANH R52, R52 ;  /* 0x0000003400347308 */ /* 0x000e6a0000002400 */
[----:B------:R-:W-:Y:S01]  /*4a10*/  HMMA.16816.F32.BF16 R56, R64, R110, R56 ;  /* 0x0000006e4038723c */ /* 0x000fe20000041838 */
[----:B--2---:R-:W2:Y:S02]  /*4a20*/  LDSM.16.M88.4 R16, [R129+0xa800] ;  /* 0x00a800008110783b */ /* 0x004ea40000000200 */
[----:B------:R-:W2:Y:S05]  /*4a30*/  MUFU.TANH R53, R53 ;  /* 0x0000003500357308 */ /* 0x000eaa0000002400 */
[----:B-----5:R-:W-:Y:S03]  /*4a40*/  HMMA.16816.F32.BF16 R8, R88, R20, R8 ;  /* 0x000000145808723c */ /* 0x020fe60000041808 */
[----:B------:R-:W2:Y:S05]  /*4a50*/  MUFU.TANH R28, R28 ;  /* 0x0000001c001c7308 */ /* 0x000eaa0000002400 */
[----:B-1----:R-:W-:Y:S01]  /*4a60*/  HMMA.16816.F32.BF16 R84, R72, R24, R84 ;  /* 0x000000184854723c */ /* 0x002fe20000041854 */
[----:B------:R-:W-:-:S02]  /*4a70*/  FMUL.FTZ R63, R63, c[0x0][0x2ec] ;  /* 0x0000bb003f3f7a20 */ /* 0x000fc40000410000 */
[----:B------:R-:W1:Y:S05]  /*4a80*/  MUFU.TANH R29, R29 ;  /* 0x0000001d001d7308 */ /* 0x000e6a0000002400 */
[C---:B------:R-:W-:Y:S01]  /*4a90*/  HMMA.16816.F32.BF16 R80, R72.reuse, R26, R80 ;  /* 0x0000001a4850723c */ /* 0x040fe20000041850 */
[----:B------:R-:W5:Y:S02]  /*4aa0*/  LDSM.16.M88.4 R24, [R203+0xa800] ;  /* 0x00a80000cb18783b */ /* 0x000f640000000200 */
[----:B------:R-:W1:Y:S05]  /*4ab0*/  MUFU.TANH R247, R63 ;  /* 0x0000003f00f77308 */ /* 0x000e6a0000002400 */
[----:B------:R-:W-:Y:S01]  /*4ac0*/  HMMA.16816.F32.BF16 R56, R72, R34, R56 ;  /* 0x000000224838723c */ /* 0x000fe20000041838 */
[----:B------:R-:W1:Y:S02]  /*4ad0*/  LDSM.16.M88.4 R32, [R210+0xb000] ;  /* 0x00b00000d220783b */ /* 0x000e640000000200 */
[----:B------:R-:W1:Y:S05]  /*4ae0*/  MUFU.TANH R55, R55 ;  /* 0x0000003700377308 */ /* 0x000e6a0000002400 */
[----:B------:R-:W-:Y:S03]  /*4af0*/  HMMA.16816.F32.BF16 R8, R112, R44, R8 ;  /* 0x0000002c7008723c */ /* 0x000fe60000041808 */
[----:B------:R-:W1:Y:S04]  /*4b00*/  MUFU.TANH R30, R30 ;  /* 0x0000001e001e7308 */ /* 0x000e680000002400 */
[----:B------:R-:W-:Y:S01]  /*4b10*/  FMUL.FTZ R44, R60, c[0x0][0x2ec] ;  /* 0x0000bb003c2c7a20 */ /* 0x000fe20000410000 */
[----:B---3--:R-:W-:Y:S01]  /*4b20*/  HMMA.16816.F32.BF16 R84, R88, R12, R84 ;  /* 0x0000000c5854723c */ /* 0x008fe20000041854 */
[----:B------:R-:W-:-:S02]  /*4b30*/  FMUL.FTZ R45, R61, c[0x0][0x2ec] ;  /* 0x0000bb003d2d7a20 */ /* 0x000fc40000410000 */
[----:B------:R-:W3:Y:S05]  /*4b40*/  MUFU.TANH R31, R31 ;  /* 0x0000001f001f7308 */ /* 0x000eea0000002400 */
[----:B--2---:R-:W-:Y:S03]  /*4b50*/  HMMA.16816.F32.BF16 R76, R72, R16, R76 ;  /* 0x00000010484c723c */ /* 0x004fe6000004184c */
[----:B------:R-:W2:Y:S05]  /*4b60*/  MUFU.TANH R44, R44 ;  /* 0x0000002c002c7308 */ /* 0x000eaa0000002400 */
[----:B------:R-:W-:Y:S01]  /*4b70*/  HMMA.16816.F32.BF16 R80, R88, R14, R80 ;  /* 0x0000000e5850723c */ /* 0x000fe20000041850 */
[----:B------:R-:W2:Y:S01]  /*4b80*/  LDSM.16.M88.4 R12, [R210+0xb800] ;  /* 0x00b80000d20c783b */ /* 0x000ea20000000200 */
[----:B------:R-:W-:Y:S01]  /*4b90*/  FMUL.FTZ R8, R8, c[0x0][0x2ec] ;  /* 0x0000bb0008087a20 */ /* 0x000fe20000410000 */
[----:B------:R-:W1:Y:S01]  /*4ba0*/  MUFU.TANH R45, R45 ;  /* 0x0000002d002d7308 */ /* 0x000e620000002400 */
[----:B------:R-:W-:-:S02]  /*4bb0*/  FMUL.FTZ R141, R9, c[0x0][0x2ec] ;  /* 0x0000bb00098d7a20 */ /* 0x000fc40000410000 */
[----:B------:R-:W-:Y:S02]  /*4bc0*/  FMUL.FTZ R241, R10, c[0x0][0x2ec] ;  /* 0x0000bb000af17a20 */ /* 0x000fe40000410000 */
[----:B------:R-:W-:Y:S01]  /*4bd0*/  HMMA.16816.F32.BF16 R92, R72, R18, R92 ;  /* 0x00000012485c723c */ /* 0x000fe2000004185c */
[----:B------:R-:W3:Y:S01]  /*4be0*/  LDSM.16.M88.4 R16, [R205+0x6800] ;  /* 0x00680000cd10783b */ /* 0x000ee20000000200 */
[----:B------:R-:W-:Y:S01]  /*4bf0*/  FMUL.FTZ R149, R11, c[0x0][0x2ec] ;  /* 0x0000bb000b957a20 */ /* 0x000fe20000410000 */
[----:B------:R1:W1:Y:S05]  /*4c00*/  MUFU.TANH R245, R8 ;  /* 0x0000000800f57308 */ /* 0x00026a0000002400 */
[C---:B------:R-:W-:Y:S01]  /*4c10*/  HMMA.16816.F32.BF16 R56, R88.reuse, R22, R56 ;  /* 0x000000165838723c */ /* 0x040fe20000041838 */
[----:B------:R-:W3:Y:S02]  /*4c20*/  LDSM.16.M88.4 R20, [R205+0x6000] ;  /* 0x00600000cd14783b */ /* 0x000ee40000000200 */
[----:B------:R-:W2:Y:S05]  /*4c30*/  MUFU.TANH R141, R141 ;  /* 0x0000008d008d7308 */ /* 0x000eaa0000002400 */
[C---:B-----5:R-:W-:Y:S01]  /*4c40*/  HMMA.16816.F32.BF16 R76, R88.reuse, R24, R76 ;  /* 0x00000018584c723c */ /* 0x060fe2000004184c */
[----:B-1----:R-:W-:Y:S02]  /*4c50*/  LDSM.16.M88.4 R8, [R129+0xb000] ;  /* 0x00b000008108783b */ /* 0x002fe40000000200 */
[----:B------:R-:W1:Y:S05]  /*4c60*/  MUFU.TANH R241, R241 ;  /* 0x000000f100f17308 */ /* 0x000e6a0000002400 */
[----:B------:R-:W-:Y:S01]  /*4c70*/  HMMA.16816.F32.BF16 R92, R88, R26, R92 ;  /* 0x0000001a585c723c */ /* 0x000fe2000004185c */
[----:B------:R-:W5:Y:S02]  /*4c80*/  LDSM.16.M88.4 R24, [R129+0xb800] ;  /* 0x00b800008118783b */ /* 0x000f640000000200 */
[----:B------:R-:W1:Y:S05]  /*4c90*/  MUFU.TANH R149, R149 ;  /* 0x0000009500957308 */ /* 0x000e6a0000002400 */
[C---:B------:R-:W-:Y:S07]  /*4ca0*/  HMMA.16816.F32.BF16 R68, R64.reuse, R32, R68 ;  /* 0x000000204044723c */ /* 0x040fee0000041844 */
[----:B------:R-:W-:Y:S01]  /*4cb0*/  FMUL.FTZ R32, R62, c[0x0][0x2ec] ;  /* 0x0000bb003e207a20 */ /* 0x000fe20000410000 */
[C---:B--2---:R-:W-:Y:S05]  /*4cc0*/  HMMA.16816.F32.BF16 R120, R64.reuse, R12, R120 ;  /* 0x0000000c4078723c */ /* 0x044fea0000041878 */
[----:B------:R-:W2:Y:S03]  /*4cd0*/  MUFU.TANH R32, R32 ;  /* 0x0000002000207308 */ /* 0x000ea60000002400 */
[C---:B------:R-:W-:Y:S08]  /*4ce0*/  HMMA.16816.F32.BF16 R100, R64.reuse, R34, R100 ;  /* 0x000000224064723c */ /* 0x040ff00000041864 */
[----:B------:R-:W-:Y:S01]  /*4cf0*/  HMMA.16816.F32.BF16 R40, R64, R14, R40 ;  /* 0x0000000e4028723c */ /* 0x000fe20000041828 */
[----:B------:R-:W-:Y:S07]  /*4d00*/  LDSM.16.M88.4 R12, [R205+0x7800] ;  /* 0x00780000cd0c783b */ /* 0x000fee0000000200 */
[C---:B---3--:R-:W-:Y:S08]  /*4d10*/  HMMA.16816.F32.BF16 R76, R112.reuse, R16, R76 ;  /* 0x00000010704c723c */ /* 0x048ff0000004184c */
[C---:B------:R-:W-:Y:S01]  /*4d20*/  HMMA.16816.F32.BF16 R92, R112.reuse, R18, R92 ;  /* 0x00000012705c723c */ /* 0x040fe2000004185c */
[----:B------:R-:W3:Y:S07]  /*4d30*/  LDSM.16.M88.4 R16, [R203+0xb800] ;  /* 0x00b80000cb10783b */ /* 0x000eee0000000200 */
[C---:B------:R-:W-:Y:S08]  /*4d40*/  HMMA.16816.F32.BF16 R84, R112.reuse, R20, R84 ;  /* 0x000000147054723c */ /* 0x040ff00000041854 */
[----:B------:R-:W-:Y:S01]  /*4d50*/  HMMA.16816.F32.BF16 R80, R112, R22, R80 ;  /* 0x000000167050723c */ /* 0x000fe20000041850 */
[----:B------:R-:W1:Y:S01]  /*4d60*/  LDSM.16.M88.4 R20, [R203+0xb000] ;  /* 0x00b00000cb14783b */ /* 0x000e620000000200 */
[----:B------:R-:W-:-:S02]  /*4d70*/  FMUL.FTZ R76, R76, c[0x0][0x2ec] ;  /* 0x0000bb004c4c7a20 */ /* 0x000fc40000410000 */
[----:B------:R-:W-:Y:S02]  /*4d80*/  FMUL.FTZ R77, R77, c[0x0][0x2ec] ;  /* 0x0000bb004d4d7a20 */ /* 0x000fe40000410000 */
[----:B------:R-:W-:Y:S01]  /*4d90*/  FMUL.FTZ R78, R78, c[0x0][0x2ec] ;  /* 0x0000bb004e4e7a20 */ /* 0x000fe20000410000 */
[----:B------:R1:W1:Y:S01]  /*4da0*/  MUFU.TANH R195, R76 ;  /* 0x0000004c00c37308 */ /* 0x0002620000002400 */
[C---:B-----5:R-:W-:Y:S01]  /*4db0*/  HMMA.16816.F32.BF16 R120, R72.reuse, R24, R120 ;  /* 0x000000184878723c */ /* 0x060fe20000041878 */
[----:B------:R-:W-:Y:S02]  /*4dc0*/  FMUL.FTZ R79, R79, c[0x0][0x2ec] ;  /* 0x0000bb004f4f7a20 */ /* 0x000fe40000410000 */
[----:B------:R-:W-:Y:S02]  /*4dd0*/  FMUL.FTZ R92, R92, c[0x0][0x2ec] ;  /* 0x0000bb005c5c7a20 */ /* 0x000fe40000410000 */
[----:B------:R-:W-:Y:S02]  /*4de0*/  FMUL.FTZ R93, R93, c[0x0][0x2ec] ;  /* 0x0000bb005d5d7a20 */ /* 0x000fe40000410000 */
[----:B------:R-:W-:Y:S01]  /*4df0*/  FMUL.FTZ R94, R94, c[0x0][0x2ec] ;  /* 0x0000bb005e5e7a20 */ /* 0x000fe20000410000 */
[----:B------:R-:W-:Y:S01]  /*4e00*/  HMMA.16816.F32.BF16 R68, R72, R8, R68 ;  /* 0x000000084844723c */ /* 0x000fe20000041844 */
[----:B------:R-:W-:Y:S01]  /*4e10*/  FMUL.FTZ R84, R84, c[0x0][0x2ec] ;  /* 0x0000bb0054547a20 */ /* 0x000fe20000410000 */
[----:B------:R1:W1:Y:S01]  /*4e20*/  MUFU.TANH R193, R77 ;  /* 0x0000004d00c17308 */ /* 0x0002620000002400 */
[----:B------:R-:W-:-:S02]  /*4e30*/  FMUL.FTZ R85, R85, c[0x0][0x2ec] ;  /* 0x0000bb0055557a20 */ /* 0x000fc40000410000 */
[----:B------:R-:W-:Y:S02]  /*4e40*/  FMUL.FTZ R86, R86, c[0x0][0x2ec] ;  /* 0x0000bb0056567a20 */ /* 0x000fe40000410000 */
[----:B------:R-:W-:Y:S01]  /*4e50*/  FMUL.FTZ R87, R87, c[0x0][0x2ec] ;  /* 0x0000bb0057577a20 */ /* 0x000fe20000410000 */
[----:B------:R-:W-:Y:S01]  /*4e60*/  HMMA.16816.F32.BF16 R100, R72, R10, R100 ;  /* 0x0000000a4864723c */ /* 0x000fe20000041864 */
[----:B------:R-:W5:Y:S01]  /*4e70*/  LDSM.16.M88.4 R8, [R205+0x7000] ;  /* 0x00700000cd08783b */ /* 0x000f620000000200 */
[----:B------:R-:W-:Y:S01]  /*4e80*/  FMUL.FTZ R80, R80, c[0x0][0x2ec] ;  /* 0x0000bb0050507a20 */ /* 0x000fe20000410000 */
[----:B------:R1:W1:Y:S01]  /*4e90*/  MUFU.TANH R237, R84 ;  /* 0x0000005400ed7308 */ /* 0x0002620000002400 */
[----:B------:R-:W-:Y:S01]  /*4ea0*/  FMUL.FTZ R81, R81, c[0x0][0x2ec] ;  /* 0x0000bb0051517a20 */ /* 0x000fe20000410000 */
[----:B------:R-:W-:-:S04]  /*4eb0*/  DEPBAR.LE SB0, 0x0 ;  /* 0x000080000000791a */ /* 0x000fc80000000000 */
[----:B------:R-:W-:Y:S01]  /*4ec0*/  HMMA.16816.F32.BF16 R40, R72, R26, R40 ;  /* 0x0000001a4828723c */ /* 0x000fe20000041828 */
[----:B------:R-:W-:Y:S01]  /*4ed0*/  FMUL.FTZ R82, R82, c[0x0][0x2ec] ;  /* 0x0000bb0052527a20 */ /* 0x000fe20000410000 */
[----:B------:R2:W2:Y:S01]  /*4ee0*/  MUFU.TANH R171, R85 ;  /* 0x0000005500ab7308 */ /* 0x0004a20000002400 */
[----:B------:R-:W-:Y:S02]  /*4ef0*/  FMUL.FTZ R83, R83, c[0x0][0x2ec] ;  /* 0x0000bb0053537a20 */ /* 0x000fe40000410000 */
[----:B------:R-:W-:-:S03]  /*4f00*/  FMUL.FTZ R95, R95, c[0x0][0x2ec] ;  /* 0x0000bb005f5f7a20 */ /* 0x000fc60000410000 */
[C---:B---3--:R-:W-:Y:S02]  /*4f10*/  HMMA.16816.F32.BF16 R120, R88.reuse, R16, R120 ;  /* 0x000000105878723c */ /* 0x048fe40000041878 */
[----:B------:R3:W2:Y:S06]  /*4f20*/  MUFU.TANH R199, R86 ;  /* 0x0000005600c77308 */ /* 0x0006ac0000002400 */
[C---:B-1----:R-:W-:Y:S02]  /*4f30*/  HMMA.16816.F32.BF16 R68, R88.reuse, R20, R68 ;  /* 0x000000145844723c */ /* 0x042fe40000041844 */
[----:B------:R3:W1:Y:S06]  /*4f40*/  MUFU.TANH R175, R87 ;  /* 0x0000005700af7308 */ /* 0x00066c0000002400 */
[C---:B------:R-:W-:Y:S02]  /*4f50*/  HMMA.16816.F32.BF16 R100, R88.reuse, R22, R100 ;  /* 0x000000165864723c */ /* 0x040fe40000041864 */
[----:B------:R3:W1:Y:S06]  /*4f60*/  MUFU.TANH R173, R80 ;  /* 0x0000005000ad7308 */ /* 0x00066c0000002400 */
[----:B------:R-:W-:Y:S02]  /*4f70*/  HMMA.16816.F32.BF16 R40, R88, R18, R40 ;  /* 0x000000125828723c */ /* 0x000fe40000041828 */
[----:B------:R3:W1:Y:S06]  /*4f80*/  MUFU.TANH R235, R81 ;  /* 0x0000005100eb7308 */ /* 0x00066c0000002400 */
[C---:B------:R-:W-:Y:S02]  /*4f90*/  HMMA.16816.F32.BF16 R120, R112.reuse, R12, R120 ;  /* 0x0000000c7078723c */ /* 0x040fe40000041878 */
[----:B------:R3:W1:Y:S06]  /*4fa0*/  MUFU.TANH R197, R82 ;  /* 0x0000005200c57308 */ /* 0x00066c0000002400 */
[C---:B------:R-:W-:Y:S02]  /*4fb0*/  HMMA.16816.F32.BF16 R56, R112.reuse, R46, R56 ;  /* 0x0000002e7038723c */ /* 0x040fe40000041838 */
[----:B------:R3:W1:Y:S06]  /*4fc0*/  MUFU.TANH R181, R83 ;  /* 0x0000005300b57308 */ /* 0x00066c0000002400 */
[C---:B-----5:R-:W-:Y:S02]  /*4fd0*/  HMMA.16816.F32.BF16 R68, R112.reuse, R8, R68 ;  /* 0x000000087044723c */ /* 0x060fe40000041844 */
[----:B------:R3:W1:Y:S05]  /*4fe0*/  MUFU.TANH R187, R78 ;  /* 0x0000004e00bb7308 */ /* 0x00066a0000002400 */
[----:B------:R-:W-:Y:S01]  /*4ff0*/  IADD3 R9, R37, 0x8, RZ ;  /* 0x0000000825097810 */ /* 0x000fe20007ffe0ff */
[----:B------:R-:W-:Y:S01]  /*5000*/  HMMA.16816.F32.BF16 R100, R112, R10, R100 ;  /* 0x0000000a7064723c */ /* 0x000fe20000041864 */
[----:B------:R-:W-:Y:S01]  /*5010*/  FMUL.FTZ R67, R123, c[0x0][0x2ec] ;  /* 0x0000bb007b437a20 */ /* 0x000fe20000410000 */
[----:B------:R3:W1:Y:S01]  /*5020*/  MUFU.TANH R185, R79 ;  /* 0x0000004f00b97308 */ /* 0x0006620000002400 */
[----:B------:R-:W-:Y:S01]  /*5030*/  FMUL.FTZ R120, R120, c[0x0][0x2ec] ;  /* 0x0000bb0078787a20 */ /* 0x000fe20000410000 */
[----:B------:R-:W-:Y:S01]  /*5040*/  IMNMX R236, R9, R128, PT ;  /* 0x0000008009ec7217 */ /* 0x000fe20003800200 */
[----:B------:R-:W-:-:S02]  /*5050*/  FMUL.FTZ R121, R121, c[0x0][0x2ec] ;  /* 0x0000bb0079797a20 */ /* 0x000fc40000410000 */
[----:B------:R-:W-:Y:S01]  /*5060*/  FMUL.FTZ R122, R122, c[0x0][0x2ec] ;  /* 0x0000bb007a7a7a20 */ /* 0x000fe20000410000 */
[----:B------:R-:W-:Y:S01]  /*5070*/  HMMA.16816.F32.BF16 R40, R112, R14, R40 ;  /* 0x0000000e7028723c */ /* 0x000fe20000041828 */
[----:B------:R-:W-:Y:S01]  /*5080*/  FMUL.FTZ R56, R56, c[0x0][0x2ec] ;  /* 0x0000bb0038387a20 */ /* 0x000fe20000410000 */
[----:B------:R3:W1:Y:S01]  /*5090*/  MUFU.TANH R191, R92 ;  /* 0x0000005c00bf7308 */ /* 0x0006620000002400 */
[----:B------:R-:W-:Y:S02]  /*50a0*/  FMUL.FTZ R57, R57, c[0x0][0x2ec] ;  /* 0x0000bb0039397a20 */ /* 0x000fe40000410000 */
[----:B------:R-:W-:Y:S02]  /*50b0*/  FMUL.FTZ R58, R58, c[0x0][0x2ec] ;  /* 0x0000bb003a3a7a20 */ /* 0x000fe40000410000 */
[----:B------:R-:W-:Y:S02]  /*50c0*/  FMUL.FTZ R59, R59, c[0x0][0x2ec] ;  /* 0x0000bb003b3b7a20 */ /* 0x000fe40000410000 */
[----:B------:R-:W-:Y:S01]  /*50d0*/  FMUL.FTZ R68, R68, c[0x0][0x2ec] ;  /* 0x0000bb0044447a20 */ /* 0x000fe20000410000 */
[----:B------:R3:W1:Y:S01]  /*50e0*/  MUFU.TANH R143, R56 ;  /* 0x00000038008f7308 */ /* 0x0006620000002400 */
[----:B------:R-:W-:-:S02]  /*50f0*/  FMUL.FTZ R69, R69, c[0x0][0x2ec] ;  /* 0x0000bb0045457a20 */ /* 0x000fc40000410000 */
[----:B------:R-:W-:Y:S02]  /*5100*/  FMUL.FTZ R70, R70, c[0x0][0x2ec] ;  /* 0x0000bb0046467a20 */ /* 0x000fe40000410000 */
[----:B------:R-:W-:Y:S02]  /*5110*/  FMUL.FTZ R71, R71, c[0x0][0x2ec] ;  /* 0x0000bb0047477a20 */ /* 0x000fe40000410000 */
[----:B------:R-:W-:Y:S01]  /*5120*/  FMUL.FTZ R100, R100, c[0x0][0x2ec] ;  /* 0x0000bb0064647a20 */ /* 0x000fe20000410000 */
[----:B------:R3:W1:Y:S01]  /*5130*/  MUFU.TANH R243, R57 ;  /* 0x0000003900f37308 */ /* 0x0006620000002400 */
[----:B------:R-:W-:Y:S02]  /*5140*/  FMUL.FTZ R101, R101, c[0x0][0x2ec] ;  /* 0x0000bb0065657a20 */ /* 0x000fe40000410000 */
[----:B------:R-:W-:Y:S02]  /*5150*/  FMUL.FTZ R102, R102, c[0x0][0x2ec] ;  /* 0x0000bb0066667a20 */ /* 0x000fe40000410000 */
[----:B------:R-:W-:-:S02]  /*5160*/  FMUL.FTZ R103, R103, c[0x0][0x2ec] ;  /* 0x0000bb0067677a20 */ /* 0x000fc40000410000 */
[----:B------:R-:W-:Y:S01]  /*5170*/  FMUL.FTZ R40, R40, c[0x0][0x2ec] ;  /* 0x0000bb0028287a20 */ /* 0x000fe20000410000 */
[----:B------:R3:W1:Y:S01]  /*5180*/  MUFU.TANH R239, R58 ;  /* 0x0000003a00ef7308 */ /* 0x0006620000002400 */
[----:B------:R-:W-:Y:S02]  /*5190*/  FMUL.FTZ R41, R41, c[0x0][0x2ec] ;  /* 0x0000bb0029297a20 */ /* 0x000fe40000410000 */
[----:B------:R-:W-:Y:S02]  /*51a0*/  FMUL.FTZ R42, R42, c[0x0][0x2ec] ;  /* 0x0000bb002a2a7a20 */ /* 0x000fe40000410000 */
[----:B------:R-:W-:-:S03]  /*51b0*/  FMUL.FTZ R43, R43, c[0x0][0x2ec] ;  /* 0x0000bb002b2b7a20 */ /* 0x000fc60000410000 */
[----:B------:R3:W1:Y:S08]  /*51c0*/  MUFU.TANH R157, R59 ;  /* 0x0000003b009d7308 */ /* 0x0006700000002400 */
        /* <DEDUP_REMOVED lines=14> */
[----:B------:R-:W1:Y:S08]  /*52b0*/  MUFU.TANH R67, R67 ;  /* 0x0000004300437308 */ /* 0x000e700000002400 */
[----:B------:R3:W1:Y:S08]  /*52c0*/  MUFU.TANH R145, R40 ;  /* 0x0000002800917308 */ /* 0x0006700000002400 */
[----:B------:R3:W1:Y:S08]  /*52d0*/  MUFU.TANH R139, R41 ;  /* 0x00000029008b7308 */ /* 0x0006700000002400 */
[----:B------:R3:W1:Y:S08]  /*52e0*/  MUFU.TANH R65, R42 ;  /* 0x0000002a00417308 */ /* 0x0006700000002400 */
[----:B------:R3:W1:Y:S01]  /*52f0*/  MUFU.TANH R63, R43 ;  /* 0x0000002b003f7308 */ /* 0x0006620000002400 */
[----:B------:R-:W-:Y:S06]  /*5300*/  BAR.SYNC.DEFER_BLOCKING 0x0 ;  /* 0x0000000000007b1d */ /* 0x000fec0000010000 */
[----:B------:R-:W-:Y:S05]  /*5310*/  @!P4 BRA `(.L_x_813) ;  /* 0x00000e200000c947 */ /* 0x000fea0003800000 */
[----:B--2-4-:R-:W-:Y:S05]  /*5320*/  @!P0 BRA `(.L_x_814) ;  /* 0x0000039000008947 */ /* 0x014fea0003800000 */
[----:B------:R-:W2:Y:S01]  /*5330*/  I2F.RP R8, R135 ;  /* 0x0000008700087306 */ /* 0x000ea20000209400 */
[----:B------:R-:W-:-:S02]  /*5340*/  IADD3 R13, R7, -0x80, RZ ;  /* 0xffffff80070d7810 */ /* 0x000fc40007ffe0ff */
[----:B------:R-:W-:Y:S02]  /*5350*/  IABS R11, R7 ;  /* 0x00000007000b7213 */ /* 0x000fe40000000000 */
[----:B------:R-:W-:Y:S02]  /*5360*/  IABS R9, R13 ;  /* 0x0000000d00097213 */ /* 0x000fe40000000000 */
[----:B------:R-:W-:Y:S01]  /*5370*/  LOP3.LUT R13, R13, c[0x0][0x2d0], RZ, 0x3c, !PT ;  /* 0x0000b4000d0d7a12 */ /* 0x000fe200078e3cff */
[----:B--2---:R-:W2:Y:S02]  /*5380*/  MUFU.RCP R14, R8 ;  /* 0x00000008000e7308 */ /* 0x004ea40000001000 */
[----:B--2---:R-:W-:-:S06]  /*5390*/  IADD3 R14, R14, 0xffffffe, RZ ;  /* 0x0ffffffe0e0e7810 */ /* 0x004fcc0007ffe0ff */
[----:B------:R-:W2:Y:S02]  /*53a0*/  F2I.FTZ.U32.TRUNC.NTZ R15, R14 ;  /* 0x0000000e000f7305 */ /* 0x000ea4000021f000 */
[----:B--2---:R-:W-:Y:S02]  /*53b0*/  IMAD.MOV R12, RZ, RZ, -R15 ;  /* 0x000000ffff0c7224 */ /* 0x004fe400078e0a0f */
        /* <DEDUP_REMOVED lines=16> */
[----:B------:R-:W-:Y:S02]  /*54c0*/  LOP3.LUT R8, R7, c[0x0][0x2d0], RZ, 0x3c, !PT ;  /* 0x0000b40007087a12 */ /* 0x000fe400078e3cff */
[----:B------:R-:W-:-:S02]  /*54d0*/  ISETP.GE.AND P1, PT, R13, RZ, PT ;  /* 0x000000ff0d00720c */ /* 0x000fc40003f26270 */
[----:B------:R-:W-:Y:S02]  /*54e0*/  ISETP.GE.AND P3, PT, R8, RZ, PT ;  /* 0x000000ff0800720c */ /* 0x000fe40003f66270 */
[----:B------:R-:W-:Y:S02]  /*54f0*/  @!P2 IADD3 R12, R12, 0x1, RZ ;  /* 0x000000010c0ca810 */ /* 0x000fe40007ffe0ff */
[----:B------:R-:W-:Y:S02]  /*5500*/  ISETP.NE.AND P2, PT, RZ, c[0x0][0x2d0], PT ;  /* 0x0000b400ff007a0c */ /* 0x000fe40003f45270 */
[----:B------:R-:W-:Y:S02]  /*5510*/  @P6 IADD3 R14, R14, 0x1, RZ ;  /* 0x000000010e0e6810 */ /* 0x000fe40007ffe0ff */
[----:B------:R-:W-:Y:S02]  /*5520*/  @P5 IADD3 R12, R12, 0x1, RZ ;  /* 0x000000010c0c5810 */ /* 0x000fe40007ffe0ff */
[----:B------:R-:W-:-:S03]  /*5530*/  LOP3.LUT R8, RZ, c[0x0][0x2d0], RZ, 0x33, !PT ;  /* 0x0000b400ff087a12 */ /* 0x000fc600078e33ff */
        /* <DEDUP_REMOVED lines=24> */
.L_x_814:
[----:B------:R-:W-:-:S04]  /*56c0*/  LEA R13, -R133, RZ, 0x7 ;  /* 0x000000ff850d7211 */ /* 0x000fc800078e39ff */
[----:B------:R-:W-:Y:S02]  /*56d0*/  SHF.R.S32.HI R12, RZ, 0x1f, R13 ;  /* 0x0000001fff0c7819 */ /* 0x000fe4000001140d */
.L_x_815:
[----:B------:R-:W-:Y:S01]  /*56e0*/  ISETP.GE.AND P3, PT, R222, c[0x0][0x220], PT ;  /* 0x00008800de007a0c */ /* 0x000fe20003f66270 */
[----:B------:R-:W-:Y:S01]  /*56f0*/  BSSY B0, `(.L_x_816) ;  /* 0x00000a1000007945 */ /* 0x000fe20003800000 */
[----:B------:R-:W-:Y:S02]  /*5700*/  ISETP.GE.AND P2, PT, R213, c[0x0][0x220], PT ;  /* 0x00008800d5007a0c */ /* 0x000fe40003f46270 */
[----:B------:R-:W-:-:S05]  /*5710*/  IADD3 R15, P5, R215, R13, RZ ;  /* 0x0000000dd70f7210 */ /* 0x000fca0007fbe0ff */
[----:B------:R-:W-:-:S04]  /*5720*/  IMAD.X R10, R214, 0x1, R12, P5 ;  /* 0x00000001d60a7824 */ /* 0x000fc800028e060c */
[-C--:B------:R-:W-:Y:S01]  /*5730*/  @!P3 IADD3 R9, P1, R13, R230.reuse, RZ ;  /* 0x000000e60d09b210 */ /* 0x080fe20007f3e0ff */
[----:B------:R2:W-:Y:S01]  /*5740*/  @P3 STS.128 [R220+0x4000], RZ ;  /* 0x004000ffdc003388 */ /* 0x0005e20000000c00 */
[-C--:B------:R-:W-:Y:S02]  /*5750*/  @!P3 IADD3 R11, P5, R15, R230.reuse, RZ ;  /* 0x000000e60f0bb210 */ /* 0x080fe40007fbe0ff */
[----:B---3--:R-:W-:Y:S01]  /*5760*/  @!P3 LEA R56, P6, R9, c[0x0][0x168], 0x1 ;  /* 0x00005a000938ba11 */ /* 0x008fe200078c08ff */
[----:B------:R-:W-:Y:S01]  /*5770*/  @!P3 IMAD.X R8, R12, 0x1, R231, P1 ;  /* 0x000000010c08b824 */ /* 0x000fe200008e06e7 */
[----:B------:R-:W-:-:S04]  /*5780*/  @!P2 IADD3 R14, P1, R13, R230, RZ ;  /* 0x000000e60d0ea210 */ /* 0x000fc80007f3e0ff */
[----:B------:R-:W-:Y:S01]  /*5790*/  @!P3 LEA.HI.X R57, R9, c[0x0][0x16c], R8, 0x1, P6 ;  /* 0x00005b000939ba11 */ /* 0x000fe200030f0c08 */
[--C-:B------:R-:W-:Y:S01]  /*57a0*/  @!P2 IMAD.X R9, R12, 0x1, R231.reuse, P1 ;  /* 0x000000010c09a824 */ /* 0x100fe200008e06e7 */
[----:B------:R-:W-:Y:S01]  /*57b0*/  @!P2 LEA R24, P1, R14, c[0x0][0x168], 0x1 ;  /* 0x00005a000e18aa11 */ /* 0x000fe200078208ff */
[----:B------:R-:W-:Y:S01]  /*57c0*/  @!P3 IMAD.X R8, R10, 0x1, R231, P5 ;  /* 0x000000010a08b824 */ /* 0x000fe200028e06e7 */
[----:B------:R-:W-:Y:S01]  /*57d0*/  @!P3 LEA R46, P6, R11, c[0x0][0x168], 0x1 ;  /* 0x00005a000b2eba11 */ /* 0x000fe200078c08ff */
[----:B------:R-:W-:Y:S01]  /*57e0*/  @!PT LDS RZ, [RZ] ;  /* 0x00000000fffff984 */ /* 0x000fe20000000800 */
[----:B------:R-:W-:Y:S01]  /*57f0*/  @!PT LDS RZ, [RZ] ;  /* 0x00000000fffff984 */ /* 0x000fe20000000800 */
[----:B------:R-:W-:Y:S01]  /*5800*/  @!PT LDS RZ, [RZ] ;  /* 0x00000000fffff984 */ /* 0x000fe20000000800 */
[----:B------:R2:W-:Y:S01]  /*5810*/  @!P3 LDGSTS.E.BYPASS.LTC128B.128 [R220+0x4000], [R56.64] ;  /* 0x0400000038dcbfae */ /* 0x0005e2000b901d4c */
[----:B------:R-:W-:Y:S02]  /*5820*/  @!P2 LEA.HI.X R25, R14, c[0x0][0x16c], R9, 0x1, P1 ;  /* 0x00005b000e19aa11 */ /* 0x000fe400008f0c09 */
[----:B------:R-:W-:Y:S01]  /*5830*/  @!P2 IADD3 R9, P1, R15, R230, RZ ;  /* 0x000000e60f09a210 */ /* 0x000fe20007f3e0ff */
[----:B------:R2:W-:Y:S01]  /*5840*/  @P2 STS.128 [R220+0x8000], RZ ;  /* 0x008000ffdc002388 */ /* 0x0005e20000000c00 */
[----:B------:R-:W-:-:S02]  /*5850*/  IADD3 R15, P5, R215, R15, RZ ;  /* 0x0000000fd70f7210 */ /* 0x000fc40007fbe0ff */
[----:B------:R-:W-:Y:S01]  /*5860*/  @!P3 LEA.HI.X R47, R11, c[0x0][0x16c], R8, 0x1, P6 ;  /* 0x00005b000b2fba11 */ /* 0x000fe200030f0c08 */
[--C-:B------:R-:W-:Y:S01]  /*5870*/  @!P2 IMAD.X R8, R10, 0x1, R231.reuse, P1 ;  /* 0x000000010a08a824 */ /* 0x100fe200008e06e7 */
[----:B------:R-:W-:Y:S01]  /*5880*/  @!P2 LEA R22, P1, R9, c[0x0][0x168], 0x1 ;  /* 0x00005a000916aa11 */ /* 0x000fe200078208ff */
[----:B------:R-:W-:Y:S01]  /*5890*/  IMAD.X R10, R214, 0x1, R10, P5 ;  /* 0x00000001d60a7824 */ /* 0x000fe200028e060a */
[-C--:B------:R-:W-:Y:S01]  /*58a0*/  @!P3 IADD3 R11, P5, R15, R230.reuse, RZ ;  /* 0x000000e60f0bb210 */ /* 0x080fe20007fbe0ff */
[----:B------:R-:W-:Y:S01]  /*58b0*/  @!PT LDS RZ, [RZ] ;  /* 0x00000000fffff984 */ /* 0x000fe20000000800 */
[----:B------:R-:W-:Y:S01]  /*58c0*/  @!PT LDS RZ, [RZ] ;  /* 0x00000000fffff984 */ /* 0x000fe20000000800 */
[----:B------:R-:W-:Y:S01]  /*58d0*/  @!PT LDS RZ, [RZ] ;  /* 0x00000000fffff984 */ /* 0x000fe20000000800 */
[----:B------:R2:W-:Y:S01]  /*58e0*/  @!P2 LDGSTS.E.BYPASS.LTC128B.128 [R220+0x8000], [R24.64+0x80] ;  /* 0x0800008018dcafae */ /* 0x0005e2000b901d4c */
[----:B------:R-:W-:Y:S02]  /*58f0*/  @!P2 LEA.HI.X R23, R9, c[0x0][0x16c], R8, 0x1, P1 ;  /* 0x00005b000917aa11 */ /* 0x000fe400008f0c08 */
[----:B------:R-:W-:Y:S01]  /*5900*/  @!P3 LEA R42, P6, R11, c[0x0][0x168], 0x1 ;  /* 0x00005a000b2aba11 */ /* 0x000fe200078c08ff */
[----:B------:R-:W-:Y:S01]  /*5910*/  @!P3 IMAD.X R8, R10, 0x1, R231, P5 ;  /* 0x000000010a08b824 */ /* 0x000fe200028e06e7 */
        /* <DEDUP_REMOVED lines=11> */
[----:B------:R2:W-:Y:S01]  /*59d0*/  @!P3 LDGSTS.E.BYPASS.LTC128B.128 [R220+0x4800], [R46.64] ;  /* 0x048000002edcbfae */ /* 0x0005e2000b901d4c */
[----:B------:R-:W-:Y:S02]  /*59e0*/  @!P2 LEA.HI.X R21, R9, c[0x0][0x16c], R8, 0x1, P1 ;  /* 0x00005b000915aa11 */ /* 0x000fe400008f0c08 */
[----:B------:R-:W-:Y:S01]  /*59f0*/  @!P3 LEA R40, P6, R11, c[0x0][0x168], 0x1 ;  /* 0x00005a000b28ba11 */ /* 0x000fe200078c08ff */
[----:B------:R-:W-:Y:S01]  /*5a00*/  @!P3 IMAD.X R8, R10, 0x1, R231, P5 ;  /* 0x000000010a08b824 */ /* 0x000fe200028e06e7 */
[----:B------:R-:W-:Y:S01]  /*5a10*/  IADD3 R9, P5, R215, R15, RZ ;  /* 0x0000000fd7097210 */ /* 0x000fe20007fbe0ff */
[----:B------:R2:W-:Y:S01]  /*5a20*/  @P2 STS.128 [R220+0x8800], RZ ;  /* 0x008800ffdc002388 */ /* 0x0005e20000000c00 */
[----:B------:R-:W-:-:S02]  /*5a30*/  @!P2 IADD3 R14, P1, R15, R230, RZ ;  /* 0x000000e60f0ea210 */ /* 0x000fc40007f3e0ff */
[----:B------:R-:W-:Y:S01]  /*5a40*/  @!P3 LEA.HI.X R41, R11, c[0x0][0x16c], R8, 0x1, P6 ;  /* 0x00005b000b29ba11 */ /* 0x000fe200030f0c08 */
[----:B------:R-:W-:Y:S01]  /*5a50*/  IMAD.X R8, R214, 0x1, R10, P5 ;  /* 0x00000001d6087824 */ /* 0x000fe200028e060a */
[----:B------:R-:W-:Y:S01]  /*5a60*/  @!P3 IADD3 R15, P5, R9, R230, RZ ;  /* 0x000000e6090fb210 */ /* 0x000fe20007fbe0ff */
[--C-:B------:R-:W-:Y:S01]  /*5a70*/  @!P2 IMAD.X R11, R10, 0x1, R231.reuse, P1 ;  /* 0x000000010a0ba824 */ /* 0x100fe200008e06e7 */
[----:B------:R-:W-:Y:S01]  /*5a80*/  @!P2 LEA R18, P1, R14, c[0x0][0x168], 0x1 ;  /* 0x00005a000e12aa11 */ /* 0x000fe200078208ff */
[----:B------:R-:W-:Y:S01]  /*5a90*/  @!PT LDS RZ, [RZ] ;  /* 0x00000000fffff984 */ /* 0x000fe20000000800 */
[----:B------:R-:W-:Y:S01]  /*5aa0*/  @!PT LDS RZ, [RZ] ;  /* 0x00000000fffff984 */ /* 0x000fe20000000800 */
[----:B------:R-:W-:Y:S01]  /*5ab0*/  @!PT LDS RZ, [RZ] ;  /* 0x00000000fffff984 */ /* 0x000fe20000000800 */
[----:B------:R2:W-:Y:S02]  /*5ac0*/  @!P2 LDGSTS.E.BYPASS.LTC128B.128 [R220+0x8800], [R22.64+0x80] ;  /* 0x0880008016dcafae */ /* 0x0005e4000b901d4c */
        /* <DEDUP_REMOVED lines=9> */
[----:B------:R-:W-:Y:S02]  /*5b60*/  @!P3 LEA.HI.X R35, R15, c[0x0][0x16c], R10, 0x1, P5 ;  /* 0x00005b000f23ba11 */ /* 0x000fe400028f0c0a */
[-C--:B------:R-:W-:Y:S01]  /*5b70*/  @!P2 IADD3 R9, P5, R9, R230.reuse, RZ ;  /* 0x000000e60909a210 */ /* 0x080fe20007fbe0ff */
[----:B------:R-:W-:Y:S01]  /*5b80*/  IMAD.X R10, R214, 0x1, R8, P1 ;  /* 0x00000001d60a7824 */ /* 0x000fe200008e0608 */
[----:B------:R-:W-:Y:S01]  /*5b90*/  @!P3 IADD3 R15, P1, R11, R230, RZ ;  /* 0x000000e60b0fb210 */ /* 0x000fe20007f3e0ff */
[----:B------:R2:W-:Y:S02]  /*5ba0*/  @P2 STS.128 [R220+0x9000], RZ ;  /* 0x009000ffdc002388 */ /* 0x0005e40000000c00 */
[--C-:B------:R-:W-:Y:S01]  /*5bb0*/  @!P2 IMAD.X R8, R8, 0x1, R231.reuse, P5 ;  /* 0x000000010808a824 */ /* 0x100fe200028e06e7 */
[----:B------:R-:W-:Y:S01]  /*5bc0*/  @!P2 LEA R16, P5, R9, c[0x0][0x168], 0x1 ;  /* 0x00005a000910aa11 */ /* 0x000fe200078a08ff */
[----:B------:R-:W-:Y:S01]  /*5bd0*/  @!P3 IMAD.X R14, R10, 0x1, R231, P1 ;  /* 0x000000010a0eb824 */ /* 0x000fe200008e06e7 */
[----:B------:R-:W-:Y:S01]  /*5be0*/  @!P3 LEA R26, P1, R15, c[0x0][0x168], 0x1 ;  /* 0x00005a000f1aba11 */ /* 0x000fe200078208ff */
[----:B------:R-:W-:Y:S01]  /*5bf0*/  @!PT LDS RZ, [RZ] ;  /* 0x00000000fffff984 */ /* 0x000fe20000000800 */
[----:B------:R-:W-:Y:S01]  /*5c00*/  @!PT LDS RZ, [RZ] ;  /* 0x00000000fffff984 */ /* 0x000fe20000000800 */
[----:B------:R-:W-:Y:S01]  /*5c10*/  @!PT LDS RZ, [RZ] ;  /* 0x00000000fffff984 */ /* 0x000fe20000000800 */
[----:B------:R2:W-:Y:S01]  /*5c20*/  @!P2 LDGSTS.E.BYPASS.LTC128B.128 [R220+0x9000], [R20.64+0x80] ;  /* 0x0900008014dcafae */ /* 0x0005e2000b901d4c */
[----:B------:R-:W-:-:S02]  /*5c30*/  @!P2 LEA.HI.X R17, R9, c[0x0][0x16c], R8, 0x1, P5 ;  /* 0x00005b000911aa11 */ /* 0x000fc400028f0c08 */
[----:B------:R-:W-:Y:S01]  /*5c40*/  @!P3 LEA.HI.X R27, R15, c[0x0][0x16c], R14, 0x1, P1 ;  /* 0x00005b000f1bba11 */ /* 0x000fe200008f0c0e */
[----:B------:R2:W-:Y:S01]  /*5c50*/  @P3 STS.128 [R220+0x5800], RZ ;  /* 0x005800ffdc003388 */ /* 0x0005e20000000c00 */
[----:B------:R-:W-:Y:S02]  /*5c60*/  IADD3 R9, P5, R215, R11, RZ ;  /* 0x0000000bd7097210 */ /* 0x000fe40007fbe0ff */
[-C--:B------:R-:W-:Y:S01]  /*5c70*/  @!P2 IADD3 R11, P1, R11, R230.reuse, RZ ;  /* 0x000000e60b0ba210 */ /* 0x080fe20007f3e0ff */
[----:B------:R-:W-:Y:S01]  /*5c80*/  @!PT LDS RZ, [RZ] ;  /* 0x00000000fffff984 */ /* 0x000fe20000000800 */
[----:B------:R-:W-:Y:S01]  /*5c90*/  @!PT LDS RZ, [RZ] ;  /* 0x00000000fffff984 */ /* 0x000fe20000000800 */
[----:B------:R-:W-:Y:S01]  /*5ca0*/  @!PT LDS RZ, [RZ] ;  /* 0x00000000fffff984 */ /* 0x000fe20000000800 */
[----:B------:R2:W-:Y:S02]  /*5cb0*/  @!P3 LDGSTS.E.BYPASS.LTC128B.128 [R220+0x5800], [R40.64] ;  /* 0x0580000028dcbfae */ /* 0x0005e4000b901d4c */
[----:B------:R-:W-:Y:S01]  /*5cc0*/  IMAD.X R8, R214, 0x1, R10, P5 ;  /* 0x00000001d6087824 */ /* 0x000fe200028e060a */
[-C--:B------:R-:W-:Y:S01]  /*5cd0*/  @!P3 IADD3 R14, P5, R9, R230.reuse, RZ ;  /* 0x000000e6090eb210 */ /* 0x080fe20007fbe0ff */
[--C-:B------:R-:W-:Y:S01]  /*5ce0*/  @!P2 IMAD.X R10, R10, 0x1, R231.reuse, P1 ;  /* 0x000000010a0aa824 */ /* 0x100fe200008e06e7 */
[C---:B------:R-:W-:Y:S01]  /*5cf0*/  @!P2 LEA R58, P1, R11.reuse, c[0x0][0x168], 0x1 ;  /* 0x00005a000b3aaa11 */ /* 0x040fe200078208ff */
[----:B------:R2:W-:Y:S01]  /*5d00*/  @P2 STS.128 [R220+0x9800], RZ ;  /* 0x009800ffdc002388 */ /* 0x0005e20000000c00 */
[----:B------:R-:W-:Y:S01]  /*5d10*/  @!P3 LEA R60, P6, R14, c[0x0][0x168], 0x1 ;  /* 0x00005a000e3cba11 */ /* 0x000fe200078c08ff */
[----:B------:R-:W-:Y:S01]  /*5d20*/  @!P3 IMAD.X R15, R8, 0x1, R231, P5 ;  /* 0x00000001080fb824 */ /* 0x000fe200028e06e7 */
[----:B------:R-:W-:Y:S01]  /*5d30*/  @!P2 LEA.HI.X R59, R11, c[0x0][0x16c], R10, 0x1, P1 ;  /* 0x00005b000b3baa11 */ /* 0x000fe200008f0c0a */
[----:B------:R-:W-:Y:S01]  /*5d40*/  @!PT LDS RZ, [RZ] ;  /* 0x00000000fffff984 */ /* 0x000fe20000000800 */
[----:B------:R-:W-:Y:S01]  /*5d50*/  @!PT LDS RZ, [RZ] ;  /* 0x00000000fffff984 */ /* 0x000fe20000000800 */
[----:B------:R-:W-:Y:S01]  /*5d60*/  @!PT LDS RZ, [RZ] ;  /* 0x00000000fffff984 */ /* 0x000fe20000000800 */
[----:B------:R2:W-:Y:S01]  /*5d70*/  @!P2 LDGSTS.E.BYPASS.LTC128B.128 [R220+0x9800], [R18.64+0x80] ;  /* 0x0980008012dcafae */ /* 0x0005e2000b901d4c */
[----:B------:R-:W-:-:S02]  /*5d80*/  @!P2 IADD3 R10, P1, R9, R230, RZ ;  /* 0x000000e6090aa210 */ /* 0x000fc40007f3e0ff */
[----:B------:R-:W-:Y:S01]  /*5d90*/  IADD3 R9, P5, R215, R9, RZ ;  /* 0x00000009d7097210 */ /* 0x000fe20007fbe0ff */
[----:B------:R2:W-:Y:S01]  /*5da0*/  @P3 STS.128 [R220+0x6000], RZ ;  /* 0x006000ffdc003388 */ /* 0x0005e20000000c00 */
[----:B------:R-:W-:Y:S01]  /*5db0*/  @!P3 LEA.HI.X R61, R14, c[0x0][0x16c], R15, 0x1, P6 ;  /* 0x00005b000e3dba11 */ /* 0x000fe200030f0c0f */
[----:B------:R-:W-:Y:S01]  /*5dc0*/  @!P2 IMAD.X R11, R8, 0x1, R231, P1 ;  /* 0x00000001080ba824 */ /* 0x000fe200008e06e7 */
[----:B------:R-:W-:Y:S01]  /*5dd0*/  @!P2 LEA R68, P1, R10, c[0x0][0x168], 0x1 ;  /* 0x00005a000a44aa11 */ /* 0x000fe200078208ff */
[----:B------:R-:W-:Y:S01]  /*5de0*/  IMAD.X R8, R214, 0x1, R8, P5 ;  /* 0x00000001d6087824 */ /* 0x000fe200028e0608 */
[----:B------:R-:W-:Y:S01]  /*5df0*/  @!P3 IADD3 R14, P5, R9, R230, RZ ;  /* 0x000000e6090eb210 */ /* 0x000fe20007fbe0ff */
[----:B------:R-:W-:Y:S01]  /*5e00*/  @!PT LDS RZ, [RZ] ;  /* 0x00000000fffff984 */ /* 0x000fe20000000800 */
[----:B------:R-:W-:Y:S01]  /*5e10*/  @!PT LDS RZ, [RZ] ;  /* 0x00000000fffff984 */ /* 0x000fe20000000800 */
[----:B------:R-:W-:Y:S01]  /*5e20*/  @!PT LDS RZ, [RZ] ;  /* 0x00000000fffff984 */ /* 0x000fe20000000800 */
[----:B------:R2:W-:Y:S01]  /*5e30*/  @!P3 LDGSTS.E.BYPASS.LTC128B.128 [R220+0x6000], [R34.64] ;  /* 0x0600000022dcbfae */ /* 0x0005e2000b901d4c */
[----:B------:R-:W-:Y:S02]  /*5e40*/  @!P2 LEA.HI.X R69, R10, c[0x0][0x16c], R11, 0x1, P1 ;  /* 0x00005b000a45aa11 */ /* 0x000fe400008f0c0b */
[----:B------:R-:W-:Y:S01]  /*5e50*/  @!P3 LEA R10, P1, R14, c[0x0][0x168], 0x1 ;  /* 0x00005a000e0aba11 */ /* 0x000fe200078208ff */
[----:B------:R2:W-:Y:S01]  /*5e60*/  @P2 STS.128 [R220+0xa000], RZ ;  /* 0x00a000ffdc002388 */ /* 0x0005e20000000c00 */
[----:B------:R-:W-:-:S03]  /*5e70*/  @!P3 IMAD.X R11, R8, 0x1, R231, P5 ;  /* 0x00000001080bb824 */ /* 0x000fc600028e06e7 */
[----:B------:R-:W-:Y:S01]  /*5e80*/  @!PT LDS RZ, [RZ] ;  /* 0x00000000fffff984 */ /* 0x000fe20000000800 */
[----:B------:R-:W-:Y:S01]  /*5e90*/  @!PT LDS RZ, [RZ] ;  /* 0x00000000fffff984 */ /* 0x000fe20000000800 */
[----:B------:R-:W-:Y:S01]  /*5ea0*/  @!PT LDS RZ, [RZ] ;  /* 0x00000000fffff984 */ /* 0x000fe20000000800 */
[----:B------:R2:W-:Y:S02]  /*5eb0*/  @!P2 LDGSTS.E.BYPASS.LTC128B.128 [R220+0xa000], [R16.64+0x80] ;  /* 0x0a00008010dcafae */ /* 0x0005e4000b901d4c */
[----:B------:R-:W-:Y:S02]  /*5ec0*/  @!P3 LEA.HI.X R11, R14, c[0x0][0x16c], R11, 0x1, P1 ;  /* 0x00005b000e0bba11 */ /* 0x000fe400008f0c0b */
        /* <DEDUP_REMOVED lines=29> */
[----:B--2---:R-:W-:-:S04]  /*60a0*/  LEA R10, P1, R9, c[0x0][0x168], 0x1 ;  /* 0x00005a00090a7a11 */ /* 0x004fc800078208ff */
[----:B------:R-:W-:-:S05]  /*60b0*/  LEA.HI.X R11, R9, c[0x0][0x16c], R8, 0x1, P1 ;  /* 0x00005b00090b7a11 */ /* 0x000fca00008f0c08 */
[----:B------:R-:W-:Y:S01]  /*60c0*/  @!PT LDS RZ, [RZ] ;  /* 0x00000000fffff984 */ /* 0x000fe20000000800 */
[----:B------:R-:W-:Y:S01]  /*60d0*/  @!PT LDS RZ, [RZ] ;  /* 0x00000000fffff984 */ /* 0x000fe20000000800 */
[----:B------:R-:W-:Y:S01]  /*60e0*/  @!PT LDS RZ, [RZ] ;  /* 0x00000000fffff984 */ /* 0x000fe20000000800 */
[----:B------:R2:W-:Y:S04]  /*60f0*/  LDGSTS.E.BYPASS.LTC128B.128 [R220+0xb800], [R10.64+0x80] ;  /* 0x0b8000800adc7fae */ /* 0x0005e8000b901d4c */
.L_x_817:
[----:B------:R-:W-:Y:S05]  /*6100*/  BSYNC B0 ;  /* 0x0000000000007941 */ /* 0x000fea0003800000 */
.L_x_816:
[----:B------:R-:W0:Y:S01]  /*6110*/  LDGDEPBAR ;  /* 0x00000000000079af */ /* 0x000e220000000000 */
[----:B------:R-:W-:-:S04]  /*6120*/  IADD3 R230, P1, R13, R230, RZ ;  /* 0x000000e60de67210 */ /* 0x000fc80007f3e0ff */
[----:B------:R-:W-:Y:S02]  /*6130*/  IADD3.X R231, R12, R231, RZ, P1, !PT ;  /* 0x000000e70ce77210 */ /* 0x000fe40000ffe4ff */
.L_x_813:
[----:B--2-4-:R-:W-:Y:S02]  /*6140*/  IMAD.IADD R27, R7, 0x1, R232 ;  /* 0x00000001071b7824 */ /* 0x014fe400078e02e8 */
[----:B------:R-:W-:-:S03]  /*6150*/  IMAD.SHL.U32 R204, R4, 0x2, RZ ;  /* 0x0000000204cc7824 */ /* 0x000fc600078e00ff */
[C---:B------:R-:W-:Y:S01]  /*6160*/  IADD3 R9, R27.reuse, 0x1, RZ ;  /* 0x000000011b097810 */ /* 0x040fe20007ffe0ff */
[--C-:B------:R-:W-:Y:S01]  /*6170*/  IMAD R202, R2, 0x2, R204.reuse ;  /* 0x0000000202ca7824 */ /* 0x100fe200078e02cc */
[----:B------:R-:W-:Y:S01]  /*6180*/  IADD3 R7, R27, 0x8, RZ ;  /* 0x000000081b077810 */ /* 0x000fe20007ffe0ff */
[C---:B------:R-:W-:Y:S01]  /*6190*/  IMAD R201, R0.reuse, 0x2, R204 ;  /* 0x0000000200c97824 */ /* 0x040fe200078e02cc */
[C---:B------:R-:W-:Y:S01]  /*61a0*/  ISETP.GE.AND P2, PT, R9.reuse, R238, PT ;  /* 0x000000ee0900720c */ /* 0x040fe20003f46270 */
[----:B------:R-:W-:Y:S01]  /*61b0*/  IMAD R200, R0, 0x2, R202 ;  /* 0x0000000200c87824 */ /* 0x000fe200078e02ca */
[----:B------:R-:W-:Y:S01]  /*61c0*/  ISETP.GE.AND P1, PT, R9, R236, PT ;  /* 0x000000ec0900720c */ /* 0x000fe20003f26270 */
[----:B------:R-:W-:Y:S01]  /*61d0*/  LDSM.16.MT88.4 R124, [R204+0xc000] ;  /* 0x00c00000cc7c783b */ /* 0x000fe20000004200 */
[----:B------:R-:W-:Y:S02]  /*61e0*/  IADD3 R9, R27, 0x9, RZ ;  /* 0x000000091b097810 */ /* 0x000fe40007ffe0ff */
[C---:B------:R-:W-:Y:S01]  /*61f0*/  ISETP.GE.AND P6, PT, R7.reuse, R238, PT ;  /* 0x000000ee0700720c */ /* 0x040fe20003fc6270 */
[----:B---3--:R-:W-:Y:S01]  /*6200*/  LDSM.16.MT88.4 R100, [R200+0xc000] ;  /* 0x00c00000c864783b */ /* 0x008fe20000004200 */
[----:B------:R-:W-:-:S02]  /*6210*/  ISETP.GE.AND P3, PT, R7, R236, PT ;  /* 0x000000ec0700720c */ /* 0x000fc40003f66270 */
[----:B------:R-:W-:Y:S01]  /*6220*/  IADD3 R7, R27, 0x10, RZ ;  /* 0x000000101b077810 */ /* 0x000fe20007ffe0ff */
[----:B------:R-:W-:Y:S01]  /*6230*/  LDSM.16.MT88.4 R116, [R202+0xc000] ;  /* 0x00c00000ca74783b */ /* 0x000fe20000004200 */
[----:B------:R-:W-:Y:S02]  /*6240*/  FSEL R23, R6, -INF , !P2 ;  /* 0xff80000006177808 */ /* 0x000fe40005000000 */
[C---:B------:R-:W-:Y:S01]  /*6250*/  ISETP.GE.AND P5, PT, R9.reuse, R238, PT ;  /* 0x000000ee0900720c */ /* 0x040fe20003fa6270 */
[----:B------:R-:W-:Y:S01]  /*6260*/  LDSM.16.MT88.4 R108, [R201+0xc000] ;  /* 0x00c00000c96c783b */ /* 0x000fe20000004200 */
[----:B------:R-:W-:Y:S02]  /*6270*/  ISETP.GE.AND P2, PT, R9, R236, PT ;  /* 0x000000ec0900720c */ /* 0x000fe40003f46270 */
[----:B------:R-:W-:Y:S01]  /*6280*/  IADD3 R9, R27, 0x11, RZ ;  /* 0x000000111b097810 */ /* 0x000fe20007ffe0ff */
[----:B------:R-:W-:Y:S01]  /*6290*/  LDSM.16.MT88.4 R92, [R204+0x10000] ;  /* 0x01000000cc5c783b */ /* 0x000fe20000004200 */
[----:B------:R-:W-:-:S02]  /*62a0*/  FSEL R21, R48, -INF , !P1 ;  /* 0xff80000030157808 */ /* 0x000fc40004800000 */
[----:B------:R-:W-:Y:S01]  /*62b0*/  FSEL R49, R49, -INF , !P6 ;  /* 0xff80000031317808 */ /* 0x000fe20007000000 */
[----:B------:R-:W-:Y:S01]  /*62c0*/  LDSM.16.MT88.4 R84, [R202+0x10000] ;  /* 0x01000000ca54783b */ /* 0x000fe20000004200 */
[C---:B------:R-:W-:Y:S02]  /*62d0*/  ISETP.GE.AND P1, PT, R7.reuse, R238, PT ;  /* 0x000000ee0700720c */ /* 0x040fe40003f26270 */
[----:B------:R-:W-:Y:S01]  /*62e0*/  ISETP.GE.AND P6, PT, R7, R236, PT ;  /* 0x000000ec0700720c */ /* 0x000fe20003fc6270 */
[----:B------:R-:W-:Y:S01]  /*62f0*/  LDSM.16.MT88.4 R76, [R201+0x10000] ;  /* 0x01000000c94c783b */ /* 0x000fe20000004200 */
[----:B------:R-:W-:Y:S02]  /*6300*/  IADD3 R7, R27, 0x18, RZ ;  /* 0x000000181b077810 */ /* 0x000fe40007ffe0ff */
[----:B------:R-:W-:Y:S02]  /*6310*/  FSEL R19, R51, -INF , !P3 ;  /* 0xff80000033137808 */ /* 0x000fe40005800000 */
[----:B------:R-:W-:-:S02]  /*6320*/  FSEL R25, R50, -INF , !P5 ;  /* 0xff80000032197808 */ /* 0x000fc40006800000 */
[C---:B------:R-:W-:Y:S02]  /*6330*/  ISETP.GE.AND P3, PT, R9.reuse, R238, PT ;  /* 0x000000ee0900720c */ /* 0x040fe40003f66270 */
[----:B------:R-:W-:Y:S02]  /*6340*/  ISETP.GE.AND P5, PT, R9, R236, PT ;  /* 0x000000ec0900720c */ /* 0x000fe40003fa6270 */
[----:B------:R-:W-:Y:S02]  /*6350*/  IADD3 R9, R27, 0x19, RZ ;  /* 0x000000191b097810 */ /* 0x000fe40007ffe0ff */
[----:B------:R-:W-:Y:S02]  /*6360*/  FSEL R17, R96, -INF , !P2 ;  /* 0xff80000060117808 */ /* 0x000fe40005000000 */
[----:B------:R-:W-:Y:S02]  /*6370*/  FSEL R97, R97, -INF , !P1 ;  /* 0xff80000061617808 */ /* 0x000fe40004800000 */
[----:B------:R-:W-:-:S02]  /*6380*/  ISETP.GE.AND P2, PT, R7, R238, PT ;  /* 0x000000ee0700720c */ /* 0x000fc40003f46270 */
[----:B------:R-:W-:Y:S02]  /*6390*/  ISETP.GE.AND P1, PT, R7, R236, PT ;  /* 0x000000ec0700720c */ /* 0x000fe40003f26270 */
[----:B------:R-:W-:Y:S02]  /*63a0*/  IADD3 R11, R27, 0x20, RZ ;  /* 0x000000201b0b7810 */ /* 0x000fe40007ffe0ff */
[----:B------:R-:W-:Y:S02]  /*63b0*/  FSEL R99, R99, -INF , !P6 ;  /* 0xff80000063637808 */ /* 0x000fe40007000000 */
[----:B------:R-:W-:Y:S02]  /*63c0*/  FSEL R7, R98, -INF , !P3 ;  /* 0xff80000062077808 */ /* 0x000fe40005800000 */
[C---:B------:R-:W-:Y:S02]  /*63d0*/  ISETP.GE.AND P6, PT, R9.reuse, R238, PT ;  /* 0x000000ee0900720c */ /* 0x040fe40003fc6270 */
[----:B------:R-:W-:-:S02]  /*63e0*/  ISETP.GE.AND P3, PT, R9, R236, PT ;  /* 0x000000ec0900720c */ /* 0x000fc40003f66270 */
[----:B------:R-:W-:Y:S02]  /*63f0*/  IADD3 R9, R27, 0x21, RZ ;  /* 0x000000211b097810 */ /* 0x000fe40007ffe0ff */
[----:B------:R-:W-:Y:S02]  /*6400*/  FSEL R13, R104, -INF , !P5 ;  /* 0xff800000680d7808 */ /* 0x000fe40006800000 */
[C---:B------:R-:W-:Y:S02]  /*6410*/  ISETP.GE.AND P5, PT, R11.reuse, R238, PT ;  /* 0x000000ee0b00720c */ /* 0x040fe40003fa6270 */
[----:B------:R-:W-:Y:S02]  /*6420*/  FSEL R15, R52, -INF , !P2 ;  /* 0xff800000340f7808 */ /* 0x000fe40005000000 */
[----:B------:R-:W-:Y:S02]  /*6430*/  ISETP.GE.AND P2, PT, R11, R236, PT ;  /* 0x000000ec0b00720c */ /* 0x000fe40003f46270 */
[----:B------:R-:W-:-:S02]  /*6440*/  IADD3 R33, R27, 0x28, RZ ;  /* 0x000000281b217810 */ /* 0x000fc40007ffe0ff */
[----:B------:R-:W-:Y:S02]  /*6450*/  FSEL R11, R28, -INF , !P1 ;  /* 0xff8000001c0b7808 */ /* 0x000fe40004800000 */
[----:B------:R-:W-:Y:S02]  /*6460*/  FSEL R53, R53, -INF , !P6 ;  /* 0xff80000035357808 */ /* 0x000fe40007000000 */
[C---:B------:R-:W-:Y:S02]  /*6470*/  ISETP.GE.AND P1, PT, R9.reuse, R238, PT ;  /* 0x000000ee0900720c */ /* 0x040fe40003f26270 */
[----:B------:R-:W-:Y:S02]  /*6480*/  ISETP.GE.AND P6, PT, R9, R236, PT ;  /* 0x000000ec0900720c */ /* 0x000fe40003fc6270 */
        /* <DEDUP_REMOVED lines=8> */
[-C--:B------:R-:W-:Y:S02]  /*6510*/  ISETP.GE.AND P3, PT, R33, R236.reuse, PT ;  /* 0x000000ec2100720c */ /* 0x080fe40003f66270 */
[----:B------:R-:W-:Y:S02]  /*6520*/  IADD3 R33, R27, 0x38, RZ ;  /* 0x000000381b217810 */ /* 0x000fe40007ffe0ff */
[----:B------:R-:W-:Y:S02]  /*6530*/  FSEL R245, R245, -INF , !P6 ;  /* 0xff800000f5f57808 */ /* 0x000fe40007000000 */
[----:B------:R-:W-:Y:S02]  /*6540*/  ISETP.GE.AND P6, PT, R33, R236, PT ;  /* 0x000000ec2100720c */ /* 0x000fe40003fc6270 */
[----:B------:R-:W-:Y:S02]  /*6550*/  IADD3 R35, R27, 0x29, RZ ;  /* 0x000000291b237810 */ /* 0x000fe40007ffe0ff */
[----:B-1----:R-:W-:-:S02]  /*6560*/  FSEL R239, R239, -INF , !P6 ;  /* 0xff800000efef7808 */ /* 0x002fc40007000000 */
[----:B------:R-:W-:Y:S02]  /*6570*/  FSEL R43, R30, -INF , !P2 ;  /* 0xff8000001e2b7808 */ /* 0x000fe40005000000 */
[----:B------:R-:W-:Y:S02]  /*6580*/  FSEL R29, R55, -INF , !P1 ;  /* 0xff800000371d7808 */ /* 0x000fe40004800000 */
[-C--:B------:R-:W-:Y:S02]  /*6590*/  ISETP.GE.AND P6, PT, R27, R238.reuse, PT ;  /* 0x000000ee1b00720c */ /* 0x080fe40003fc6270 */
[C---:B------:R-:W-:Y:S02]  /*65a0*/  ISETP.GE.AND P2, PT, R35.reuse, R238, PT ;  /* 0x000000ee2300720c */ /* 0x040fe40003f46270 */
[----:B------:R-:W-:Y:S02]  /*65b0*/  ISETP.GE.AND P1, PT, R35, R236, PT ;  /* 0x000000ec2300720c */ /* 0x000fe40003f26270 */
[----:B------:R-:W-:-:S02]  /*65c0*/  IADD3 R35, R27, 0x31, RZ ;  /* 0x000000311b237810 */ /* 0x000fc40007ffe0ff */
[----:B------:R-:W-:Y:S02]  /*65d0*/  FSEL R3, R3, -INF , !P6 ;  /* 0xff80000003037808 */ /* 0x000fe40007000000 */
[----:B------:R-:W-:Y:S02]  /*65e0*/  FSEL R37, R32, -INF , !P5 ;  /* 0xff80000020257808 */ /* 0x000fe40006800000 */
[----:B------:R-:W-:Y:S02]  /*65f0*/  FSEL R251, R45, -INF , !P2 ;  /* 0xff8000002dfb7808 */ /* 0x000fe40005000000 */
[C---:B------:R-:W-:Y:S02]  /*6600*/  ISETP.GE.AND P5, PT, R35.reuse, R238, PT ;  /* 0x000000ee2300720c */ /* 0x040fe40003fa6270 */
[----:B------:R-:W-:Y:S02]  /*6610*/  ISETP.GE.AND P2, PT, R35, R236, PT ;  /* 0x000000ec2300720c */ /* 0x000fe40003f46270 */
[----:B------:R-:W-:-:S02]  /*6620*/  IADD3 R35, R27, 0x39, RZ ;  /* 0x000000391b237810 */ /* 0x000fc40007ffe0ff */
[----:B------:R-:W-:Y:S02]  /*6630*/  FMNMX.FTZ R6, R3, R23, !PT ;  /* 0x0000001703067209 */ /* 0x000fe40007810000 */
[----:B------:R-:W-:Y:S02]  /*6640*/  FSEL R241, R241, -INF , !P3 ;  /* 0xff800000f1f17808 */ /* 0x000fe40005800000 */
[----:B------:R-:W-:Y:S02]  /*6650*/  FSEL R141, R141, -INF , !P5 ;  /* 0xff8000008d8d7808 */ /* 0x000fe40006800000 */
[C---:B------:R-:W-:Y:S02]  /*6660*/  ISETP.GE.AND P3, PT, R35.reuse, R238, PT ;  /* 0x000000ee2300720c */ /* 0x040fe40003f66270 */
[----:B------:R-:W-:Y:S02]  /*6670*/  ISETP.GE.AND P5, PT, R35, R236, PT ;  /* 0x000000ec2300720c */ /* 0x000fe40003fa6270 */
[----:B------:R-:W-:-:S02]  /*6680*/  IADD3 R35, R27, 0x41, RZ ;  /* 0x000000411b237810 */ /* 0x000fc40007ffe0ff */
[----:B------:R-:W-:Y:S02]  /*6690*/  FMNMX.FTZ R6, R49, R6, !PT ;  /* 0x0000000631067209 */ /* 0x000fe40007810000 */
[----:B------:R-:W-:Y:S02]  /*66a0*/  FSEL R157, R157, -INF , !P5 ;  /* 0xff8000009d9d7808 */ /* 0x000fe40006800000 */
[----:B------:R-:W-:Y:S02]  /*66b0*/  ISETP.GE.AND P5, PT, R35, R236, PT ;  /* 0x000000ec2300720c */ /* 0x000fe40003fa6270 */
[----:B------:R-:W-:Y:S02]  /*66c0*/  FMNMX.FTZ R6, R25, R6, !PT ;  /* 0x0000000619067209 */ /* 0x000fe40007810000 */
[----:B------:R-:W-:Y:S02]  /*66d0*/  FSEL R175, R175, -INF , !P5 ;  /* 0xff800000afaf7808 */ /* 0x000fe40006800000 */
[----:B------:R-:W-:-:S02]  /*66e0*/  FMNMX.FTZ R6, R97, R6, !PT ;  /* 0x0000000661067209 */ /* 0x000fc40007810000 */
[----:B------:R-:W-:Y:S02]  /*66f0*/  ISETP.GE.AND P5, PT, R27, R236, PT ;  /* 0x000000ec1b00720c */ /* 0x000fe40003fa6270 */
[----:B------:R-:W-:Y:S02]  /*6700*/  FMNMX.FTZ R6, R7, R6, !PT ;  /* 0x0000000607067209 */ /* 0x000fe40007810000 */
[----:B------:R-:W-:Y:S02]  /*6710*/  FSEL R5, R5, -INF , !P5 ;  /* 0xff80000005057808 */ /* 0x000fe40006800000 */
        /* <DEDUP_REMOVED lines=12> */
[----:B------:R-:W-:Y:S02]  /*67e0*/  FSEL R247, R247, -INF , !P1 ;  /* 0xff800000f7f77808 */ /* 0x000fe40004800000 */
[----:B------:R-:W-:Y:S02]  /*67f0*/  FMNMX.FTZ R6, R9, R6, !PT ;  /* 0x0000000609067209 */ /* 0x000fe40007810000 */
[----:B------:R-:W-:-:S02]  /*6800*/  ISETP.GE.AND P1, PT, R33, R238, PT ;  /* 0x000000ee2100720c */ /* 0x000fc40003f26270 */
[----:B------:R-:W-:Y:S02]  /*6810*/  FMNMX.FTZ R8, R245, R8, !PT ;  /* 0x00000008f5087209 */ /* 0x000fe40007810000 */
[----:B------:R-:W-:Y:S02]  /*6820*/  FMNMX.FTZ R6, R43, R6, !PT ;  /* 0x000000062b067209 */ /* 0x000fe40007810000 */
[----:B------:R-:W-:Y:S02]  /*6830*/  IADD3 R33, R27, 0x40, RZ ;  /* 0x000000401b217810 */ /* 0x000fe40007ffe0ff */
[----:B------:R-:W-:Y:S02]  /*6840*/  FSEL R143, R143, -INF , !P1 ;  /* 0xff8000008f8f7808 */ /* 0x000fe40004800000 */
[----:B------:R-:W-:Y:S02]  /*6850*/  FMNMX.FTZ R8, R141, R8, !PT ;  /* 0x000000088d087209 */ /* 0x000fe40007810000 */
[----:B------:R-:W-:-:S02]  /*6860*/  FMNMX.FTZ R6, R249, R6, !PT ;  /* 0x00000006f9067209 */ /* 0x000fc40007810000 */
[----:B------:R-:W-:Y:S02]  /*6870*/  FSEL R149, R149, -INF , !P2 ;  /* 0xff80000095957808 */ /* 0x000fe40005000000 */
[----:B------:R-:W-:Y:S02]  /*6880*/  ISETP.GE.AND P2, PT, R33, R238, PT ;  /* 0x000000ee2100720c */ /* 0x000fe40003f46270 */
[----:B------:R-:W-:Y:S02]  /*6890*/  FSEL R243, R243, -INF , !P3 ;  /* 0xff800000f3f37808 */ /* 0x000fe40005800000 */
[----:B------:R-:W-:Y:S02]  /*68a0*/  FMNMX.FTZ R8, R143, R8, !PT ;  /* 0x000000088f087209 */ /* 0x000fe40007810000 */
[----:B------:R-:W-:Y:S02]  /*68b0*/  FMNMX.FTZ R6, R37, R6, !PT ;  /* 0x0000000625067209 */ /* 0x000fe40007810000 */
[----:B------:R-:W-:-:S02]  /*68c0*/  ISETP.GE.AND P1, PT, R33, R236, PT ;  /* 0x000000ec2100720c */ /* 0x000fc40003f26270 */
[----:B------:R-:W-:Y:S02]  /*68d0*/  IADD3 R33, R27, 0x48, RZ ;  /* 0x000000481b217810 */ /* 0x000fe40007ffe0ff */
[----:B------:R-:W-:Y:S02]  /*68e0*/  ISETP.GE.AND P3, PT, R35, R238, PT ;  /* 0x000000ee2300720c */ /* 0x000fe40003f66270 */
[----:B------:R-:W-:Y:S02]  /*68f0*/  FSEL R237, R237, -INF , !P2 ;  /* 0xff800000eded7808 */ /* 0x000fe40005000000 */
[----:B------:R-:W-:Y:S02]  /*6900*/  FMNMX.FTZ R8, R243, R8, !PT ;  /* 0x00000008f3087209 */ /* 0x000fe40007810000 */
[----:B------:R-:W-:Y:S02]  /*6910*/  FMNMX.FTZ R6, R247, R6, !PT ;  /* 0x00000006f7067209 */ /* 0x000fe40007810000 */
[----:B------:R-:W-:-:S02]  /*6920*/  IADD3 R35, R27, 0x49, RZ ;  /* 0x000000491b237810 */ /* 0x000fc40007ffe0ff */
[----:B------:R-:W-:Y:S02]  /*6930*/  ISETP.GE.AND P6, PT, R33, R238, PT ;  /* 0x000000ee2100720c */ /* 0x000fe40003fc6270 */
[----:B------:R-:W-:Y:S02]  /*6940*/  FSEL R171, R171, -INF , !P3 ;  /* 0xff800000abab7808 */ /* 0x000fe40005800000 */
[----:B------:R-:W-:Y:S02]  /*6950*/  FMNMX.FTZ R8, R237, R8, !PT ;  /* 0x00000008ed087209 */ /* 0x000fe40007810000 */
[----:B------:R-:W-:Y:S02]  /*6960*/  FMNMX.FTZ R6, R241, R6, !PT ;  /* 0x00000006f1067209 */ /* 0x000fe40007810000 */
[----:B------:R-:W-:Y:S02]  /*6970*/  FSEL R199, R199, -INF , !P1 ;  /* 0xff800000c7c77808 */ /* 0x000fe40004800000 */
[----:B------:R-:W-:-:S02]  /*6980*/  ISETP.GE.AND P2, PT, R33, R236, PT ;  /* 0x000000ec2100720c */ /* 0x000fc40003f46270 */
[C---:B------:R-:W-:Y:S02]  /*6990*/  ISETP.GE.AND P1, PT, R35.reuse, R238, PT ;  /* 0x000000ee2300720c */ /* 0x040fe40003f26270 */
[----:B------:R-:W-:Y:S02]  /*69a0*/  ISETP.GE.AND P3, PT, R35, R236, PT ;  /* 0x000000ec2300720c */ /* 0x000fe40003f66270 */
[C---:B------:R-:W-:Y:S02]  /*69b0*/  IADD3 R35, R27.reuse, 0x50, RZ ;  /* 0x000000501b237810 */ /* 0x040fe40007ffe0ff */
[----:B------:R-:W-:Y:S02]  /*69c0*/  IADD3 R33, R27, 0x51, RZ ;  /* 0x000000511b217810 */ /* 0x000fe40007ffe0ff */
[----:B------:R-:W-:Y:S02]  /*69d0*/  FSEL R173, R173, -INF , !P6 ;  /* 0xff800000adad7808 */ /* 0x000fe40007000000 */
[----:B------:R-:W-:-:S02]  /*69e0*/  FMNMX.FTZ R8, R171, R8, !PT ;  /* 0x00000008ab087209 */ /* 0x000fc40007810000 */
[----:B------:R-:W-:Y:S02]  /*69f0*/  FMNMX.FTZ R6, R149, R6, !PT ;  /* 0x0000000695067209 */ /* 0x000fe40007810000 */
[----:B------:R-:W-:Y:S02]  /*6a00*/  FSEL R235, R235, -INF , !P1 ;  /* 0xff800000ebeb7808 */ /* 0x000fe40004800000 */
[-C--:B------:R-:W-:Y:S02]  /*6a10*/  ISETP.GE.AND P6, PT, R35, R238.reuse, PT ;  /* 0x000000ee2300720c */ /* 0x080fe40003fc6270 */
[C---:B------:R-:W-:Y:S02]  /*6a20*/  ISETP.GE.AND P5, PT, R33.reuse, R238, PT ;  /* 0x000000ee2100720c */ /* 0x040fe40003fa6270 */
[----:B------:R-:W-:Y:S02]  /*6a30*/  ISETP.GE.AND P1, PT, R33, R236, PT ;  /* 0x000000ec2100720c */ /* 0x000fe40003f26270 */
[----:B------:R-:W-:-:S02]  /*6a40*/  IADD3 R33, R27, 0x58, RZ ;  /* 0x000000581b217810 */ /* 0x000fc40007ffe0ff */
[----:B------:R-:W-:Y:S02]  /*6a50*/  FMNMX.FTZ R8, R173, R8, !PT ;  /* 0x00000008ad087209 */ /* 0x000fe40007810000 */
[----:B------:R-:W-:Y:S02]  /*6a60*/  FMNMX.FTZ R6, R239, R6, !PT ;  /* 0x00000006ef067209 */ /* 0x000fe40007810000 */
[----:B------:R-:W-:Y:S02]  /*6a70*/  FSEL R197, R197, -INF , !P2 ;  /* 0xff800000c5c57808 */ /* 0x000fe40005000000 */
[----:B------:R-:W-:Y:S02]  /*6a80*/  FSEL R181, R181, -INF , !P3 ;  /* 0xff800000b5b57808 */ /* 0x000fe40005800000 */
[----:B------:R-:W-:Y:S02]  /*6a90*/  FSEL R195, R195, -INF , !P6 ;  /* 0xff800000c3c37808 */ /* 0x000fe40007000000 */
[----:B------:R-:W-:-:S02]  /*6aa0*/  ISETP.GE.AND P2, PT, R35, R236, PT ;  /* 0x000000ec2300720c */ /* 0x000fc40003f46270 */
[C---:B------:R-:W-:Y:S02]  /*6ab0*/  ISETP.GE.AND P3, PT, R33.reuse, R238, PT ;  /* 0x000000ee2100720c */ /* 0x040fe40003f66270 */
[----:B------:R-:W-:Y:S02]  /*6ac0*/  ISETP.GE.AND P6, PT, R33, R236, PT ;  /* 0x000000ec2100720c */ /* 0x000fe40003fc6270 */
[----:B------:R-:W-:Y:S02]  /*6ad0*/  FMNMX.FTZ R8, R235, R8, !PT ;  /* 0x00000008eb087209 */ /* 0x000fe40007810000 */
[----:B------:R-:W-:Y:S02]  /*6ae0*/  FMNMX.FTZ R6, R157, R6, !PT ;  /* 0x000000069d067209 */ /* 0x000fe40007810000 */
[----:B------:R-:W-:Y:S02]  /*6af0*/  IADD3 R33, R27, 0x59, RZ ;  /* 0x000000591b217810 */ /* 0x000fe40007ffe0ff */
[----:B------:R-:W-:-:S02]  /*6b00*/  FSEL R187, R187, -INF , !P2 ;  /* 0xff800000bbbb7808 */ /* 0x000fc40005000000 */
[----:B------:R-:W-:Y:S02]  /*6b10*/  FSEL R193, R193, -INF , !P5 ;  /* 0xff800000c1c17808 */ /* 0x000fe40006800000 */
[----:B------:R-:W-:Y:S02]  /*6b20*/  FMNMX.FTZ R8, R195, R8, !PT ;  /* 0x00000008c3087209 */ /* 0x000fe40007810000 */
[----:B------:R-:W-:Y:S02]  /*6b30*/  FMNMX.FTZ R6, R199, R6, !PT ;  /* 0x00000006c7067209 */ /* 0x000fe40007810000 */
[C---:B------:R-:W-:Y:S02]  /*6b40*/  ISETP.GE.AND P2, PT, R33.reuse, R238, PT ;  /* 0x000000ee2100720c */ /* 0x040fe40003f46270 */
[----:B------:R-:W-:Y:S02]  /*6b50*/  ISETP.GE.AND P5, PT, R33, R236, PT ;  /* 0x000000ec2100720c */ /* 0x000fe40003fa6270 */
[----:B------:R-:W-:-:S02]  /*6b60*/  IADD3 R33, R27, 0x60, RZ ;  /* 0x000000601b217810 */ /* 0x000fc40007ffe0ff */
[----:B------:R-:W-:Y:S02]  /*6b70*/  FSEL R191, R191, -INF , !P3 ;  /* 0xff800000bfbf7808 */ /* 0x000fe40005800000 */
[----:B------:R-:W-:Y:S02]  /*6b80*/  FMNMX.FTZ R8, R193, R8, !PT ;  /* 0x00000008c1087209 */ /* 0x000fe40007810000 */
[----:B------:R-:W-:Y:S02]  /*6b90*/  FMNMX.FTZ R6, R175, R6, !PT ;  /* 0x00000006af067209 */ /* 0x000fe40007810000 */
[----:B------:R-:W-:Y:S02]  /*6ba0*/  FSEL R185, R185, -INF , !P1 ;  /* 0xff800000b9b97808 */ /* 0x000fe40004800000 */
[C---:B------:R-:W-:Y:S02]  /*6bb0*/  ISETP.GE.AND P1, PT, R33.reuse, R238, PT ;  /* 0x000000ee2100720c */ /* 0x040fe40003f26270 */
[----:B------:R-:W-:-:S02]  /*6bc0*/  ISETP.GE.AND P3, PT, R33, R236, PT ;  /* 0x000000ec2100720c */ /* 0x000fc40003f66270 */
[----:B------:R-:W-:Y:S02]  /*6bd0*/  IADD3 R33, R27, 0x61, RZ ;  /* 0x000000611b217810 */ /* 0x000fe40007ffe0ff */
[----:B------:R-:W-:Y:S02]  /*6be0*/  FSEL R189, R189, -INF , !P2 ;  /* 0xff800000bdbd7808 */ /* 0x000fe40005000000 */
[----:B------:R-:W-:Y:S02]  /*6bf0*/  FMNMX.FTZ R8, R191, R8, !PT ;  /* 0x00000008bf087209 */ /* 0x000fe40007810000 */
[----:B------:R-:W-:Y:S02]  /*6c00*/  FMNMX.FTZ R6, R197, R6, !PT ;  /* 0x00000006c5067209 */ /* 0x000fe40007810000 */
[----:B------:R-:W-:Y:S02]  /*6c10*/  FSEL R183, R183, -INF , !P6 ;  /* 0xff800000b7b77808 */ /* 0x000fe40007000000 */
[----:B------:R-:W-:-:S02]  /*6c20*/  ISETP.GE.AND P6, PT, R33, R238, PT ;  /* 0x000000ee2100720c */ /* 0x000fc40003fc6270 */
[----:B------:R-:W-:Y:S02]  /*6c30*/  ISETP.GE.AND P2, PT, R33, R236, PT ;  /* 0x000000ec2100720c */ /* 0x000fe40003f46270 */
[----:B------:R-:W-:Y:S02]  /*6c40*/  IADD3 R33, R27, 0x68, RZ ;  /* 0x000000681b217810 */ /* 0x000fe40007ffe0ff */
[----:B------:R-:W-:Y:S02]  /*6c50*/  FSEL R169, R169, -INF , !P1 ;  /* 0xff800000a9a97808 */ /* 0x000fe40004800000 */
[----:B------:R-:W-:Y:S02]  /*6c60*/  FMNMX.FTZ R8, R189, R8, !PT ;  /* 0x00000008bd087209 */ /* 0x000fe40007810000 */
[----:B------:R-:W-:Y:S02]  /*6c70*/  FMNMX.FTZ R6, R181, R6, !PT ;  /* 0x00000006b5067209 */ /* 0x000fe40007810000 */
[----:B------:R-:W-:-:S02]  /*6c80*/  FSEL R179, R179, -INF , !P5 ;  /* 0xff800000b3b37808 */ /* 0x000fc40006800000 */
[----:B------:R-:W-:Y:S02]  /*6c90*/  ISETP.GE.AND P5, PT, R33, R238, PT ;  /* 0x000000ee2100720c */ /* 0x000fe40003fa6270 */
[----:B------:R-:W-:Y:S02]  /*6ca0*/  IADD3 R47, R27, 0x69, RZ ;  /* 0x000000691b2f7810 */ /* 0x000fe40007ffe0ff */
[----:B------:R-:W-:Y:S02]  /*6cb0*/  FSEL R167, R167, -INF , !P6 ;  /* 0xff800000a7a77808 */ /* 0x000fe40007000000 */
[----:B------:R-:W-:Y:S02]  /*6cc0*/  FMNMX.FTZ R8, R169, R8, !PT ;  /* 0x00000008a9087209 */ /* 0x000fe40007810000 */
[----:B------:R-:W-:Y:S02]  /*6cd0*/  FMNMX.FTZ R6, R187, R6, !PT ;  /* 0x00000006bb067209 */ /* 0x000fe40007810000 */
[----:B------:R-:W-:-:S02]  /*6ce0*/  FSEL R161, R161, -INF , !P3 ;  /* 0xff800000a1a17808 */ /* 0x000fc40005800000 */
        /* <DEDUP_REMOVED lines=10> */
[----:B------:R-:W-:Y:S02]  /*6d90*/  ISETP.GE.AND P1, PT, R33, R236, PT ;  /* 0x000000ec2100720c */ /* 0x000fe40003f26270 */
[----:B------:R-:W-:-:S02]  /*6da0*/  IADD3 R33, R27, 0x78, RZ ;  /* 0x000000781b217810 */ /* 0x000fc40007ffe0ff */
[----:B------:R-:W-:Y:S02]  /*6db0*/  ISETP.GE.AND P3, PT, R35, R238, PT ;  /* 0x000000ee2300720c */ /* 0x000fe40003f66270 */
[----:B------:R-:W-:Y:S02]  /*6dc0*/  FSEL R151, R151, -INF , !P5 ;  /* 0xff80000097977808 */ /* 0x000fe40006800000 */
[----:B------:R-:W-:Y:S02]  /*6dd0*/  FMNMX.FTZ R8, R163, R8, !PT ;  /* 0x00000008a3087209 */ /* 0x000fe40007810000 */
[----:B------:R-:W-:Y:S02]  /*6de0*/  FMNMX.FTZ R6, R179, R6, !PT ;  /* 0x00000006b3067209 */ /* 0x000fe40007810000 */
[----:B------:R-:W-:Y:S02]  /*6df0*/  IADD3 R27, R27, 0x79, RZ ;  /* 0x000000791b1b7810 */ /* 0x000fe40007ffe0ff */
[----:B------:R-:W-:-:S02]  /*6e00*/  ISETP.GE.AND P5, PT, R33, R238, PT ;  /* 0x000000ee2100720c */ /* 0x000fc40003fa6270 */
[----:B------:R-:W-:Y:S02]  /*6e10*/  FSEL R147, R147, -INF , !P3 ;  /* 0xff80000093937808 */ /* 0x000fe40005800000 */
[----:B------:R-:W-:Y:S02]  /*6e20*/  FMNMX.FTZ R8, R151, R8, !PT ;  /* 0x0000000897087209 */ /* 0x000fe40007810000 */
        /* <DEDUP_REMOVED lines=8> */
[----:B------:R-:W-:Y:S02]  /*6eb0*/  FSEL R139, R139, -INF , !P3 ;  /* 0xff8000008b8b7808 */ /* 0x000fe40005800000 */
[----:B------:R-:W-:-:S02]  /*6ec0*/  FMNMX.FTZ R8, R145, R8, !PT ;  /* 0x0000000891087209 */ /* 0x000fc40007810000 */
[----:B------:R-:W-:Y:S02]  /*6ed0*/  ISETP.GE.AND P1, PT, R45, R236, PT ;  /* 0x000000ec2d00720c */ /* 0x000fe40003f26270 */
[----:B------:R-:W-:Y:S02]  /*6ee0*/  FSEL R153, R153, -INF , !P2 ;  /* 0xff80000099997808 */ /* 0x000fe40005000000 */
[----:B------:R-:W-:Y:S02]  /*6ef0*/  FMNMX.FTZ R10, R155, R10, !PT ;  /* 0x0000000a9b0a7209 */ /* 0x000fe40007810000 */
[----:B------:R-:W-:Y:S02]  /*6f00*/  FMNMX.FTZ R6, R139, R8, !PT ;  /* 0x000000088b067209 */ /* 0x000fe40007810000 */
[----:B------:R-:W-:Y:S02]  /*6f10*/  ISETP.GE.AND P2, PT, R35, R236, PT ;  /* 0x000000ec2300720c */ /* 0x000fe40003f46270 */
[----:B------:R-:W-:Y:S01]  /*6f20*/  FSEL R137, R137, -INF , !P1 ;  /* 0xff80000089897808 */ /* 0x000fe20004800000 */
[----:B------:R-:W1:Y:S01]  /*6f30*/  SHFL.BFLY PT, R45, R6, 0x2, 0x1f ;  /* 0x0c401f00062d7f89 */ /* 0x000e6200000e0000 */
[----:B------:R-:W-:-:S02]  /*6f40*/  FMNMX.FTZ R10, R153, R10, !PT ;  /* 0x0000000a990a7209 */ /* 0x000fc40007810000 */
[----:B------:R-:W-:Y:S02]  /*6f50*/  ISETP.GE.AND P1, PT, R33, R236, PT ;  /* 0x000000ec2100720c */ /* 0x000fe40003f26270 */
[----:B------:R-:W-:Y:S01]  /*6f60*/  FSEL R67, R67, -INF , !P2 ;  /* 0xff80000043437808 */ /* 0x000fe20005000000 */
[----:B------:R-:W-:Y:S01]  /*6f70*/  LDSM.16.MT88.4 R32, [R202+0x10800] ;  /* 0x01080000ca20783b */ /* 0x000fe20000004200 */
[----:B------:R-:W-:Y:S02]  /*6f80*/  FMNMX.FTZ R10, R137, R10, !PT ;  /* 0x0000000a890a7209 */ /* 0x000fe40007810000 */
[----:B------:R-:W-:Y:S02]  /*6f90*/  ISETP.GE.AND P2, PT, R27, R236, PT ;  /* 0x000000ec1b00720c */ /* 0x000fe40003f46270 */
[----:B------:R-:W-:Y:S02]  /*6fa0*/  FSEL R65, R65, -INF , !P1 ;  /* 0xff80000041417808 */ /* 0x000fe40004800000 */
[----:B------:R-:W-:-:S02]  /*6fb0*/  FMNMX.FTZ R10, R67, R10, !PT ;  /* 0x0000000a430a7209 */ /* 0x000fc40007810000 */
[----:B------:R-:W-:Y:S02]  /*6fc0*/  FSEL R63, R63, -INF , !P2 ;  /* 0xff8000003f3f7808 */ /* 0x000fe40005000000 */
[----:B------:R-:W-:-:S04]  /*6fd0*/  FMNMX.FTZ R8, R65, R10, !PT ;  /* 0x0000000a41087209 */ /* 0x000fc80007810000 */
[----:B------:R-:W-:Y:S02]  /*6fe0*/  FMNMX.FTZ R8, R63, R8, !PT ;  /* 0x000000083f087209 */ /* 0x000fe40007810000 */
[----:B-1----:R-:W-:-:S03]  /*6ff0*/  FMNMX.FTZ R45, R6, R45, !PT ;  /* 0x0000002d062d7209 */ /* 0x002fc60007810000 */
[----:B------:R-:W1:Y:S04]  /*7000*/  SHFL.BFLY PT, R27, R8, 0x2, 0x1f ;  /* 0x0c401f00081b7f89 */ /* 0x000e6800000e0000 */
[----:B------:R-:W2:Y:S01]  /*7010*/  SHFL.BFLY PT, R132, R45, 0x1, 0x1f ;  /* 0x0c201f002d847f89 */ /* 0x000ea200000e0000 */
[----:B-1----:R-:W-:Y:S02]  /*7020*/  FMNMX.FTZ R27, R8, R27, !PT ;  /* 0x0000001b081b7209 */ /* 0x002fe40007810000 */
[----:B--2---:R-:W-:-:S03]  /*7030*/  FMNMX.FTZ R132, R45, R132, !PT ;  /* 0x000000842d847209 */ /* 0x004fc60007810000 */
[----:B------:R-:W1:Y:S01]  /*7040*/  SHFL.BFLY PT, R6, R27, 0x1, 0x1f ;  /* 0x0c201f001b067f89 */ /* 0x000e6200000e0000 */
[C---:B------:R-:W-:Y:S01]  /*7050*/  FSETP.NEU.FTZ.AND P1, PT, R132.reuse, -INF , PT ;  /* 0xff8000008400780b */ /* 0x040fe20003f3d000 */
[----:B------:R-:W-:-:S05]  /*7060*/  FMUL.FTZ R62, R132, c[0x0][0x23c] ;  /* 0x00008f00843e7a20 */ /* 0x000fca0000410000 */
[----:B------:R-:W-:-:S05]  /*7070*/  FSEL R62, R62, RZ, P1 ;  /* 0x000000ff3e3e7208 */ /* 0x000fca0000800000 */
[--C-:B------:R-:W-:Y:S02]  /*7080*/  FFMA.FTZ R57, R3, c[0x0][0x23c], -R62.reuse ;  /* 0x00008f0003397a23 */ /* 0x100fe4000001083e */
[--C-:B------:R-:W-:Y:S02]  /*7090*/  FFMA.FTZ R56, R23, c[0x0][0x23c], -R62.reuse ;  /* 0x00008f0017387a23 */ /* 0x100fe4000001083e */
[--C-:B------:R-:W-:Y:S02]  /*70a0*/  FFMA.FTZ R54, R49, c[0x0][0x23c], -R62.reuse ;  /* 0x00008f0031367a23 */ /* 0x100fe4000001083e */
[--C-:B------:R-:W-:Y:S01]  /*70b0*/  FFMA.FTZ R51, R25, c[0x0][0x23c], -R62.reuse ;  /* 0x00008f0019337a23 */ /* 0x100fe2000001083e */
[----:B------:R-:W-:Y:S01]  /*70c0*/  MUFU.EX2 R57, R57 ;  /* 0x0000003900397308 */ /* 0x000fe20000000800 */
[--C-:B------:R-:W-:Y:S01]  /*70d0*/  FFMA.FTZ R50, R7, c[0x0][0x23c], -R62.reuse ;  /* 0x00008f0007327a23 */ /* 0x100fe2000001083e */
[----:B-1----:R-:W-:Y:S01]  /*70e0*/  FMNMX.FTZ R3, R27, R6, !PT ;  /* 0x000000061b037209 */ /* 0x002fe20007810000 */
[--C-:B------:R-:W-:Y:S01]  /*70f0*/  FFMA.FTZ R49, R15, c[0x0][0x23c], -R62.reuse ;  /* 0x00008f000f317a23 */ /* 0x100fe2000001083e */
[----:B------:R-:W-:Y:S01]  /*7100*/  LDSM.16.MT88.4 R24, [R204+0xc800] ;  /* 0x00c80000cc18783b */ /* 0x000fe20000004200 */
[--C-:B------:R-:W-:Y:S01]  /*7110*/  FFMA.FTZ R46, R53, c[0x0][0x23c], -R62.reuse ;  /* 0x00008f00352e7a23 */ /* 0x100fe2000001083e */
[C---:B------:R-:W-:Y:S01]  /*7120*/  FSETP.NEU.FTZ.AND P1, PT, R3.reuse, -INF , PT ;  /* 0xff8000000300780b */ /* 0x040fe20003f3d000 */
[----:B------:R-:W-:Y:S01]  /*7130*/  FMUL.FTZ R60, R3, c[0x0][0x23c] ;  /* 0x00008f00033c7a20 */ /* 0x000fe20000410000 */
[----:B------:R-:W1:Y:S01]  /*7140*/  MUFU.EX2 R56, R56 ;  /* 0x0000003800387308 */ /* 0x000e620000000800 */
[----:B------:R-:W-:-:S02]  /*7150*/  FFMA.FTZ R55, R97, c[0x0][0x23c], -R62 ;  /* 0x00008f0061377a23 */ /* 0x000fc4000001083e */
[--C-:B------:R-:W-:Y:S01]  /*7160*/  FFMA.FTZ R45, R41, c[0x0][0x23c], -R62.reuse ;  /* 0x00008f00292d7a23 */ /* 0x100fe2000001083e */
[----:B------:R-:W-:Y:S01]  /*7170*/  FSEL R60, R60, RZ, P1 ;  /* 0x000000ff3c3c7208 */ /* 0x000fe20000800000 */
[--C-:B------:R-:W-:Y:S01]  /*7180*/  FFMA.FTZ R42, R29, c[0x0][0x23c], -R62.reuse ;  /* 0x00008f001d2a7a23 */ /* 0x100fe2000001083e */
[----:B------:R-:W-:Y:S01]  /*7190*/  LEA R234, P1, R230, c[0x0][0x168], 0x1 ;  /* 0x00005a00e6ea7a11 */ /* 0x000fe200078208ff */
[----:B------:R-:W-:Y:S01]  /*71a0*/  FFMA.FTZ R41, R31, c[0x0][0x23c], -R62 ;  /* 0x00008f001f297a23 */ /* 0x000fe2000001083e */
[----:B------:R-:W-:Y:S01]  /*71b0*/  MUFU.EX2 R54, R54 ;  /* 0x0000003600367308 */ /* 0x000fe20000000800 */
[--C-:B------:R-:W-:Y:S01]  /*71c0*/  FFMA.FTZ R61, R5, c[0x0][0x23c], -R60.reuse ;  /* 0x00008f00053d7a23 */ /* 0x100fe2000001083c */
[----:B------:R-:W-:Y:S01]  /*71d0*/  LDSM.16.MT88.4 R28, [R201+0x10800] ;  /* 0x01080000c91c783b */ /* 0x000fe20000004200 */
[--C-:B------:R-:W-:Y:S02]  /*71e0*/  FFMA.FTZ R58, R21, c[0x0][0x23c], -R60.reuse ;  /* 0x00008f00153a7a23 */ /* 0x100fe4000001083c */
[--C-:B------:R-:W-:Y:S01]  /*71f0*/  FFMA.FTZ R59, R19, c[0x0][0x23c], -R60.reuse ;  /* 0x00008f00133b7a23 */ /* 0x100fe2000001083c */
[----:B------:R-:W2:Y:S01]  /*7200*/  LDSM.16.MT88.4 R4, [R200+0x10000] ;  /* 0x01000000c804783b */ /* 0x000ea20000004200 */
[--C-:B------:R-:W-:Y:S01]  /*7210*/  FFMA.FTZ R52, R17, c[0x0][0x23c], -R60.reuse ;  /* 0x00008f0011347a23 */ /* 0x100fe2000001083c */
[----:B------:R-:W3:Y:S01]  /*7220*/  MUFU.EX2 R51, R51 ;  /* 0x0000003300337308 */ /* 0x000ee20000000800 */
[--C-:B------:R-:W-:Y:S01]  /*7230*/  FFMA.FTZ R48, R13, c[0x0][0x23c], -R60.reuse ;  /* 0x00008f000d307a23 */ /* 0x100fe2000001083c */
[----:B-1----:R-:W-:Y:S01]  /*7240*/  F2FP.BF16.PACK_AB R68, R56, R57 ;  /* 0x000000393844723e */ /* 0x002fe200000010ff */
[----:B------:R-:W1:Y:S01]  /*7250*/  LDSM.16.MT88.4 R12, [R200+0xc800] ;  /* 0x00c80000c80c783b */ /* 0x000e620000004200 */
[----:B------:R-:W-:-:S02]  /*7260*/  FFMA.FTZ R53, R99, c[0x0][0x23c], -R60 ;  /* 0x00008f0063357a23 */ /* 0x000fc4000001083c */
[--C-:B------:R-:W-:Y:S01]  /*7270*/  FFMA.FTZ R47, R11, c[0x0][0x23c], -R60.reuse ;  /* 0x00008f000b2f7a23 */ /* 0x100fe2000001083c */
[----:B------:R-:W-:Y:S01]  /*7280*/  LDSM.16.MT88.4 R16, [R201+0xc800] ;  /* 0x00c80000c910783b */ /* 0x000fe20000004200 */
[----:B------:R-:W-:Y:S01]  /*7290*/  MUFU.EX2 R61, R61 ;  /* 0x0000003d003d7308 */ /* 0x000fe20000000800 */
[----:B------:R-:W-:Y:S02]  /*72a0*/  FFMA.FTZ R44, R9, c[0x0][0x23c], -R60 ;  /* 0x00008f00092c7a23 */ /* 0x000fe4000001083c */
[----:B------:R-:W4:Y:S01]  /*72b0*/  LDSM.16.MT88.4 R8, [R204+0x10800] ;  /* 0x01080000cc08783b */ /* 0x000f220000004200 */
[----:B------:R-:W-:Y:S02]  /*72c0*/  FFMA.FTZ R2, R251, c[0x0][0x23c], -R62 ;  /* 0x00008f00fb027a23 */ /* 0x000fe4000001083e */
[--C-:B------:R-:W-:Y:S01]  /*72d0*/  FFMA.FTZ R43, R43, c[0x0][0x23c], -R60.reuse ;  /* 0x00008f002b2b7a23 */ /* 0x100fe2000001083c */
[----:B------:R-:W-:Y:S01]  /*72e0*/  LDSM.16.MT88.4 R20, [R202+0xc800] ;  /* 0x00c80000ca14783b */ /* 0x000fe20000004200 */
[----:B------:R-:W5:Y:S01]  /*72f0*/  MUFU.EX2 R58, R58 ;  /* 0x0000003a003a7308 */ /* 0x000f620000000800 */
[----:B---3--:R-:W-:Y:S01]  /*7300*/  F2FP.BF16.PACK_AB R70, R51, R54 ;  /* 0x000000363346723e */ /* 0x008fe200000010ff */
[----:B------:R-:W-:-:S02]  /*7310*/  FFMA.FTZ R40, R249, c[0x0][0x23c], -R60 ;  /* 0x00008f00f9287a23 */ /* 0x000fc4000001083c */
[--C-:B------:R-:W-:Y:S02]  /*7320*/  FFMA.FTZ R37, R37, c[0x0][0x23c], -R60.reuse ;  /* 0x00008f0025257a23 */ /* 0x100fe4000001083c */
[----:B------:R-:W-:Y:S02]  /*7330*/  FFMA.FTZ R0, R247, c[0x0][0x23c], -R60 ;  /* 0x00008f00f7007a23 */ /* 0x000fe4000001083c */
[----:B------:R-:W-:Y:S01]  /*7340*/  MUFU.EX2 R59, R59 ;  /* 0x0000003b003b7308 */ /* 0x000fe20000000800 */
[--C-:B------:R-:W-:Y:S02]  /*7350*/  FFMA.FTZ R64, R245, c[0x0][0x23c], -R62.reuse ;  /* 0x00008f00f5407a23 */ /* 0x100fe4000001083e */
[--C-:B------:R-:W-:Y:S02]  /*7360*/  FFMA.FTZ R141, R141, c[0x0][0x23c], -R62.reuse ;  /* 0x00008f008d8d7a23 */ /* 0x100fe4000001083e */
[--C-:B------:R-:W-:Y:S02]  /*7370*/  FFMA.FTZ R143, R143, c[0x0][0x23c], -R62.reuse ;  /* 0x00008f008f8f7a23 */ /* 0x100fe4000001083e */
[----:B------:R-:W-:Y:S01]  /*7380*/  FFMA.FTZ R66, R243, c[0x0][0x23c], -R62 ;  /* 0x00008f00f3427a23 */ /* 0x000fe2000001083e */
[----:B------:R-:W3:Y:S01]  /*7390*/  MUFU.EX2 R52, R52 ;  /* 0x0000003400347308 */ /* 0x000ee20000000800 */
[----:B-----5:R-:W-:Y:S01]  /*73a0*/  F2FP.BF16.PACK_AB R69, R58, R61 ;  /* 0x0000003d3a45723e */ /* 0x020fe200000010ff */
        /* <DEDUP_REMOVED lines=8> */
[----:B---3--:R-:W-:Y:S01]  /*7430*/  F2FP.BF16.PACK_AB R71, R52, R59 ;  /* 0x0000003b3447723e */ /* 0x008fe200000010ff */
[----:B------:R-:W3:Y:S01]  /*7440*/  MUFU.EX2 R50, R50 ;  /* 0x0000003200327308 */ /* 0x000ee20000000800 */
[----:B------:R-:W-:Y:S01]  /*7450*/  FFMA.FTZ R142, R235, c[0x0][0x23c], -R62 ;  /* 0x00008f00eb8e7a23 */ /* 0x000fe2000001083e */
[----:B------:R-:W-:Y:S01]  /*7460*/  LEA.HI.X R235, R230, c[0x0][0x16c], R231, 0x1, P1 ;  /* 0x00005b00e6eb7a11 */ /* 0x000fe200008f0ce7 */
[----:B------:R-:W-:-:S02]  /*7470*/  FFMA.FTZ R144, R199, c[0x0][0x23c], -R60 ;  /* 0x00008f00c7907a23 */ /* 0x000fc4000001083c */
        /* <DEDUP_REMOVED lines=56> */
[----:B---3--:R-:W-:Y:S01]  /*7800*/  F2FP.BF16.PACK_AB R4, R50, R55 ;  /* 0x000000373204723e */ /* 0x008fe200000010ff */
        /* <DEDUP_REMOVED lines=17> */
[----:B------:R-:W3:Y:S01]  /*7920*/  LDSM.16.MT88.4 R12, [R200+0x10800] ;  /* 0x01080000c80c783b */ /* 0x000ee20000004200 */
[----:B------:R-:W-:Y:S06]  /*7930*/  MUFU.EX2 R136, R136 ;  /* 0x0000008800887308 */ /* 0x000fec0000000800 */
[C---:B----4-:R-:W-:Y:S02]  /*7940*/  HMMA.16816.F32.BF16 R96, R4.reuse, R8, R96 ;  /* 0x000000080460723c */ /* 0x050fe40000041860 */
[----:B------:R-:W4:Y:S06]  /*7950*/  MUFU.EX2 R149, R149 ;  /* 0x0000009500957308 */ /* 0x000f2c0000000800 */
[C---:B------:R-:W-:Y:S01]  /*7960*/  HMMA.16816.F32.BF16 R92, R4.reuse, R10, R92 ;  /* 0x0000000a045c723c */ /* 0x040fe2000004185c */
[----:B------:R-:W5:Y:S01]  /*7970*/  LDSM.16.MT88.4 R8, [R200+0xd000] ;  /* 0x00d00000c808783b */ /* 0x000f620000004200 */
[----:B------:R-:W-:Y:S06]  /*7980*/  MUFU.EX2 R138, R138 ;  /* 0x0000008a008a7308 */ /* 0x000fec0000000800 */
[C---:B------:R-:W-:Y:S02]  /*7990*/  HMMA.16816.F32.BF16 R112, R4.reuse, R16, R112 ;  /* 0x000000100470723c */ /* 0x040fe40000041870 */
[----:B------:R-:W1:Y:S06]  /*79a0*/  MUFU.EX2 R157, R157 ;  /* 0x0000009d009d7308 */ /* 0x000e6c0000000800 */
[C---:B------:R-:W-:Y:S01]  /*79b0*/  HMMA.16816.F32.BF16 R108, R4.reuse, R18, R108 ;  /* 0x00000012046c723c */ /* 0x040fe2000004186c */
[----:B------:R-:W-:Y:S01]  /*79c0*/  LDSM.16.MT88.4 R16, [R201+0xd000] ;  /* 0x00d00000c910783b */ /* 0x000fe20000004200 */
[----:B------:R-:W1:Y:S06]  /*79d0*/  MUFU.EX2 R140, R140 ;  /* 0x0000008c008c7308 */ /* 0x000e6c0000000800 */
[C---:B------:R-:W-:Y:S02]  /*79e0*/  HMMA.16816.F32.BF16 R128, R4.reuse, R24, R128 ;  /* 0x000000180480723c */ /* 0x040fe40000041880 */
[----:B------:R-:W1:Y:S06]  /*79f0*/  MUFU.EX2 R171, R171 ;  /* 0x000000ab00ab7308 */ /* 0x000e6c0000000800 */
[C---:B---3--:R-:W-:Y:S02]  /*7a00*/  HMMA.16816.F32.BF16 R72, R4.reuse, R12, R72 ;  /* 0x0000000c0448723c */ /* 0x048fe40000041848 */
[----:B------:R-:W-:Y:S06]  /*7a10*/  MUFU.EX2 R173, R173 ;  /* 0x000000ad00ad7308 */ /* 0x000fec0000000800 */
[C---:B------:R-:W-:Y:S01]  /*7a20*/  HMMA.16816.F32.BF16 R68, R4.reuse, R14, R68 ;  /* 0x0000000e0444723c */ /* 0x040fe20000041844 */
[----:B------:R-:W3:Y:S01]  /*7a30*/  LDSM.16.MT88.4 R12, [R204+0x11000] ;  /* 0x01100000cc0c783b */ /* 0x000ee20000004200 */
        /* <DEDUP_REMOVED lines=16> */
[----:B------:R-:W-:Y:S01]  /*7b40*/  HMMA.16816.F32.BF16 R76, R4, R30, R76 ;  /* 0x0000001e044c723c */ /* 0x000fe2000004184c */
[----:B------:R-:W1:Y:S01]  /*7b50*/  LDSM.16.MT88.4 R28, [R201+0x11000] ;  /* 0x01100000c91c783b */ /* 0x000e620000004200 */
[----:B------:R-:W-:Y:S05]  /*7b60*/  MUFU.EX2 R150, R150 ;  /* 0x0000009600967308 */ /* 0x000fea0000000800 */
[----:B------:R-:W-:Y:S01]  /*7b70*/  F2FP.BF16.PACK_AB R4, R42, R45 ;  /* 0x0000002d2a04723e */ /* 0x000fe200000010ff */
[----:B------:R-:W-:Y:S01]  /*7b80*/  FADD.FTZ R45, R45, R46 ;  /* 0x0000002e2d2d7221 */ /* 0x000fe20000010000 */
[----:B------:R-:W-:Y:S01]  /*7b90*/  F2FP.BF16.PACK_AB R6, R2, R41 ;  /* 0x000000290206723e */ /* 0x000fe200000010ff */
[----:B------:R-:W1:Y:S01]  /*7ba0*/  MUFU.EX2 R189, R189 ;  /* 0x000000bd00bd7308 */ /* 0x000e620000000800 */
[----:B------:R-:W-:Y:S01]  /*7bb0*/  F2FP.BF16.PACK_AB R5, R40, R43 ;  /* 0x0000002b2805723e */ /* 0x000fe200000010ff */
[----:B------:R-:W-:Y:S01]  /*7bc0*/  FADD.FTZ R43, R43, R44 ;  /* 0x0000002c2b2b7221 */ /* 0x000fe20000010000 */
[----:B------:R-:W-:Y:S01]  /*7bd0*/  F2FP.BF16.PACK_AB R7, R0, R37 ;  /* 0x000000250007723e */ /* 0x000fe200000010ff */
[----:B------:R-:W-:-:S02]  /*7be0*/  FADD.FTZ R42, R42, R45 ;  /* 0x0000002d2a2a7221 */ /* 0x000fc40000010000 */
[----:B------:R-:W-:Y:S02]  /*7bf0*/  FADD.FTZ R40, R40, R43 ;  /* 0x0000002b28287221 */ /* 0x000fe40000010000 */
[----:B------:R-:W-:Y:S01]  /*7c00*/  MUFU.EX2 R152, R152 ;  /* 0x0000009800987308 */ /* 0x000fe20000000800 */
[----:B------:R-:W-:Y:S01]  /*7c10*/  FADD.FTZ R41, R41, R42 ;  /* 0x0000002a29297221 */ /* 0x000fe20000010000 */
[C---:B-----5:R-:W-:Y:S01]  /*7c20*/  HMMA.16816.F32.BF16 R104, R4.reuse, R8, R104 ;  /* 0x000000080468723c */ /* 0x060fe20000041868 */
[----:B------:R-:W-:Y:S02]  /*7c30*/  FADD.FTZ R37, R37, R40 ;  /* 0x0000002825257221 */ /* 0x000fe40000010000 */
[----:B------:R-:W-:Y:S02]  /*7c40*/  FADD.FTZ R41, R2, R41 ;  /* 0x0000002902297221 */ /* 0x000fe40000010000 */
[----:B------:R-:W-:Y:S01]  /*7c50*/  FADD.FTZ R37, R0, R37 ;  /* 0x0000002500257221 */ /* 0x000fe20000010000 */
[----:B------:R-:W5:Y:S02]  /*7c60*/  MUFU.EX2 R185, R185 ;  /* 0x000000b900b97308 */ /* 0x000f640000000800 */
[C---:B------:R-:W-:Y:S01]  /*7c70*/  HMMA.16816.F32.BF16 R100, R4.reuse, R10, R100 ;  /* 0x0000000a0464723c */ /* 0x040fe20000041864 */
[----:B------:R-:W2:Y:S05]  /*7c80*/  LDSM.16.MT88.4 R8, [R200+0x11000] ;  /* 0x01100000c808783b */ /* 0x000eaa0000004200 */
[----:B------:R-:W-:Y:S02]  /*7c90*/  MUFU.EX2 R154, R154 ;  /* 0x0000009a009a7308 */ /* 0x000fe40000000800 */
[C---:B---3--:R-:W-:Y:S06]  /*7ca0*/  HMMA.16816.F32.BF16 R96, R4.reuse, R12, R96 ;  /* 0x0000000c0460723c */ /* 0x048fec0000041860 */
[----:B------:R-:W3:Y:S02]  /*7cb0*/  MUFU.EX2 R179, R179 ;  /* 0x000000b300b37308 */ /* 0x000ee40000000800 */
[C---:B------:R-:W-:Y:S01]  /*7cc0*/  HMMA.16816.F32.BF16 R92, R4.reuse, R14, R92 ;  /* 0x0000000e045c723c */ /* 0x040fe2000004185c */
[----:B------:R-:W2:Y:S05]  /*7cd0*/  LDSM.16.MT88.4 R12, [R201+0xd800] ;  /* 0x00d80000c90c783b */ /* 0x000eaa0000004200 */
[----:B------:R-:W-:Y:S02]  /*7ce0*/  MUFU.EX2 R156, R156 ;  /* 0x0000009c009c7308 */ /* 0x000fe40000000800 */
[C---:B------:R-:W-:Y:S06]  /*7cf0*/  HMMA.16816.F32.BF16 R112, R4.reuse, R16, R112 ;  /* 0x000000100470723c */ /* 0x040fec0000041870 */
[----:B------:R-:W2:Y:S02]  /*7d00*/  MUFU.EX2 R167, R167 ;  /* 0x000000a700a77308 */ /* 0x000ea40000000800 */
[C---:B------:R-:W-:Y:S01]  /*7d10*/  HMMA.16816.F32.BF16 R108, R4.reuse, R18, R108 ;  /* 0x00000012046c723c */ /* 0x040fe2000004186c */
[----:B------:R-:W2:Y:S05]  /*7d20*/  LDSM.16.MT88.4 R16, [R200+0xd800] ;  /* 0x00d80000c810783b */ /* 0x000eaa0000004200 */
[----:B------:R-:W-:Y:S02]  /*7d30*/  MUFU.EX2 R158, R158 ;  /* 0x0000009e009e7308 */ /* 0x000fe40000000800 */
[C---:B-1----:R-:W-:Y:S06]  /*7d40*/  HMMA.16816.F32.BF16 R128, R4.reuse, R24, R128 ;  /* 0x000000180480723c */ /* 0x042fec0000041880 */
        /* <DEDUP_REMOVED lines=9> */
[C---:B------:R-:W-:Y:S06]  /*7de0*/  HMMA.16816.F32.BF16 R88, R4.reuse, R32, R88 ;  /* 0x000000200458723c */ /* 0x040fec0000041858 */
[----:B------:R-:W-:Y:S02]  /*7df0*/  MUFU.EX2 R239, R239 ;  /* 0x000000ef00ef7308 */ /* 0x000fe40000000800 */
[C---:B------:R-:W-:Y:S01]  /*7e00*/  HMMA.16816.F32.BF16 R84, R4.reuse, R34, R84 ;  /* 0x000000220454723c */ /* 0x040fe20000041854 */
[----:B------:R-:W-:Y:S07]  /*7e10*/  LDSM.16.MT88.4 R32, [R201+0x12800] ;  /* 0x01280000c920783b */ /* 0x000fee0000004200 */
[C---:B------:R-:W-:Y:S08]  /*7e20*/  HMMA.16816.F32.BF16 R80, R4.reuse, R28, R80 ;  /* 0x0000001c0450723c */ /* 0x040ff00000041850 */
[C---:B------:R-:W-:Y:S01]  /*7e30*/  HMMA.16816.F32.BF16 R76, R4.reuse, R30, R76 ;  /* 0x0000001e044c723c */ /* 0x040fe2000004184c */
[----:B------:R-:W-:Y:S07]  /*7e40*/  LDSM.16.MT88.4 R28, [R201+0x11800] ;  /* 0x01180000c91c783b */ /* 0x000fee0000004200 */
[C---:B--2---:R-:W-:Y:S08]  /*7e50*/  HMMA.16816.F32.BF16 R72, R4.reuse, R8, R72 ;  /* 0x000000080448723c */ /* 0x044ff00000041848 */
[----:B------:R-:W-:Y:S01]  /*7e60*/  HMMA.16816.F32.BF16 R68, R4, R10, R68 ;  /* 0x0000000a0444723c */ /* 0x000fe20000041844 */
[----:B------:R-:W2:Y:S06]  /*7e70*/  LDSM.16.MT88.4 R8, [R204+0x11800] ;  /* 0x01180000cc08783b */ /* 0x000eac0000004200 */
[----:B------:R-:W-:Y:S01]  /*7e80*/  F2FP.BF16.PACK_AB R4, R141, R64 ;  /* 0x000000408d04723e */ /* 0x000fe200000010ff */
[----:B------:R-:W-:Y:S01]  /*7e90*/  FADD.FTZ R64, R64, R41 ;  /* 0x0000002940407221 */ /* 0x000fe20000010000 */
[----:B------:R-:W-:-:S02]  /*7ea0*/  F2FP.BF16.PACK_AB R6, R66, R143 ;  /* 0x0000008f4206723e */ /* 0x000fc400000010ff */
[----:B----4-:R-:W-:Y:S01]  /*7eb0*/  F2FP.BF16.PACK_AB R5, R149, R136 ;  /* 0x000000889505723e */ /* 0x010fe200000010ff */
[----:B------:R-:W-:Y:S01]  /*7ec0*/  FADD.FTZ R136, R136, R37 ;  /* 0x0000002588887221 */ /* 0x000fe20000010000 */
[----:B------:R-:W-:Y:S01]  /*7ed0*/  F2FP.BF16.PACK_AB R7, R157, R138 ;  /* 0x0000008a9d07723e */ /* 0x000fe200000010ff */
        /* <DEDUP_REMOVED lines=9> */
[----:B------:R-:W4:Y:S02]  /*7f70*/  LDSM.16.MT88.4 R12, [R202+0x11800] ;  /* 0x01180000ca0c783b */ /* 0x000f240000004200 */
[----:B------:R-:W-:-:S05]  /*7f80*/  FADD.FTZ R0, R171, R0 ;  /* 0x00000000ab007221 */ /* 0x000fca0000010000 */
[C---:B------:R-:W-:Y:S08]  /*7f90*/  HMMA.16816.F32.BF16 R104, R4.reuse, R16, R104 ;  /* 0x000000100468723c */ /* 0x040ff00000041868 */
[C---:B------:R-:W-:Y:S01]  /*7fa0*/  HMMA.16816.F32.BF16 R100, R4.reuse, R18, R100 ;  /* 0x000000120464723c */ /* 0x040fe20000041864 */
[----:B------:R-:W1:Y:S07]  /*7fb0*/  LDSM.16.MT88.4 R16, [R200+0x11800] ;  /* 0x01180000c810783b */ /* 0x000e6e0000004200 */
[C---:B--2---:R-:W-:Y:S08]  /*7fc0*/  HMMA.16816.F32.BF16 R96, R4.reuse, R8, R96 ;  /* 0x000000080460723c */ /* 0x044ff00000041860 */
[C---:B------:R-:W-:Y:S01]  /*7fd0*/  HMMA.16816.F32.BF16 R92, R4.reuse, R10, R92 ;  /* 0x0000000a045c723c */ /* 0x040fe2000004185c */
[----:B------:R-:W2:Y:S07]  /*7fe0*/  LDSM.16.MT88.4 R8, [R201+0xe000] ;  /* 0x00e00000c908783b */ /* 0x000eae0000004200 */
[C---:B------:R-:W-:Y:S08]  /*7ff0*/  HMMA.16816.F32.BF16 R120, R4.reuse, R20, R120 ;  /* 0x000000140478723c */ /* 0x040ff00000041878 */
[C---:B----4-:R-:W-:Y:S08]  /*8000*/  HMMA.16816.F32.BF16 R88, R4.reuse, R12, R88 ;  /* 0x0000000c0458723c */ /* 0x050ff00000041858 */
[C---:B------:R-:W-:Y:S01]  /*8010*/  HMMA.16816.F32.BF16 R84, R4.reuse, R14, R84 ;  /* 0x0000000e0454723c */ /* 0x040fe20000041854 */
[----:B------:R-:W4:Y:S07]  /*8020*/  LDSM.16.MT88.4 R12, [R200+0xe000] ;  /* 0x00e00000c80c783b */ /* 0x000f2e0000004200 */
[C---:B------:R-:W-:Y:S01]  /*8030*/  HMMA.16816.F32.BF16 R116, R4.reuse, R22, R116 ;  /* 0x000000160474723c */ /* 0x040fe20000041874 */
[----:B------:R-:W2:Y:S07]  /*8040*/  LDSM.16.MT88.4 R20, [R202+0xe000] ;  /* 0x00e00000ca14783b */ /* 0x000eae0000004200 */
[C---:B------:R-:W-:Y:S08]  /*8050*/  HMMA.16816.F32.BF16 R128, R4.reuse, R24, R128 ;  /* 0x000000180480723c */ /* 0x040ff00000041880 */
        /* <DEDUP_REMOVED lines=8> */
[----:B------:R-:W-:-:S02]  /*80e0*/  F2FP.BF16.PACK_AB R4, R171, R140 ;  /* 0x0000008cab04723e */ /* 0x000fc400000010ff */
[----:B------:R-:W-:Y:S02]  /*80f0*/  F2FP.BF16.PACK_AB R6, R142, R173 ;  /* 0x000000ad8e06723e */ /* 0x000fe400000010ff */
[----:B------:R-:W-:Y:S01]  /*8100*/  F2FP.BF16.PACK_AB R5, R175, R144 ;  /* 0x00000090af05723e */ /* 0x000fe200000010ff */
[----:B------:R-:W-:Y:S01]  /*8110*/  FADD.FTZ R144, R144, R157 ;  /* 0x0000009d90907221 */ /* 0x000fe20000010000 */
[----:B------:R-:W-:-:S03]  /*8120*/  F2FP.BF16.PACK_AB R7, R181, R146 ;  /* 0x00000092b507723e */ /* 0x000fc600000010ff */
        /* <DEDUP_REMOVED lines=9> */
[C---:B------:R-:W-:Y:S08]  /*81c0*/  HMMA.16816.F32.BF16 R120, R4.reuse, R20, R120 ;  /* 0x000000140478723c */ /* 0x040ff00000041878 */
        /* <DEDUP_REMOVED lines=8> */
[C---:B----4-:R-:W-:Y:S08]  /*8250*/  HMMA.16816.F32.BF16 R72, R4.reuse, R12, R72 ;  /* 0x0000000c0448723c */ /* 0x050ff00000041848 */
[C---:B------:R-:W-:Y:S01]  /*8260*/  HMMA.16816.F32.BF16 R68, R4.reuse, R14, R68 ;  /* 0x0000000e0444723c */ /* 0x040fe20000041844 */
[----:B------:R-:W4:Y:S07]  /*8270*/  LDSM.16.MT88.4 R12, [R204+0x12800] ;  /* 0x01280000cc0c783b */ /* 0x000f2e0000004200 */
[C---:B---3--:R-:W-:Y:S08]  /*8280*/  HMMA.16816.F32.BF16 R88, R4.reuse, R20, R88 ;  /* 0x000000140458723c */ /* 0x048ff00000041858 */
[C---:B------:R-:W-:Y:S01]  /*8290*/  HMMA.16816.F32.BF16 R84, R4.reuse, R22, R84 ;  /* 0x000000160454723c */ /* 0x040fe20000041854 */
[----:B------:R-:W3:Y:S07]  /*82a0*/  LDSM.16.MT88.4 R20, [R201+0xe800] ;  /* 0x00e80000c914783b */ /* 0x000eee0000004200 */
[C---:B------:R-:W-:Y:S08]  /*82b0*/  HMMA.16816.F32.BF16 R128, R4.reuse, R24, R128 ;  /* 0x000000180480723c */ /* 0x040ff00000041880 */
[----:B------:R-:W-:Y:S01]  /*82c0*/  HMMA.16816.F32.BF16 R124, R4, R26, R124 ;  /* 0x0000001a047c723c */ /* 0x000fe2000004187c */
[----:B------:R-:W3:Y:S06]  /*82d0*/  LDSM.16.MT88.4 R24, [R204+0xe800] ;  /* 0x00e80000cc18783b */ /* 0x000eec0000004200 */
[----:B------:R-:W-:-:S02]  /*82e0*/  F2FP.BF16.PACK_AB R4, R193, R148 ;  /* 0x00000094c104723e */ /* 0x000fc400000010ff */
[----:B------:R-:W-:Y:S02]  /*82f0*/  F2FP.BF16.PACK_AB R6, R189, R150 ;  /* 0x00000096bd06723e */ /* 0x000fe400000010ff */
[----:B-----5:R-:W-:Y:S01]  /*8300*/  F2FP.BF16.PACK_AB R5, R185, R152 ;  /* 0x00000098b905723e */ /* 0x020fe200000010ff */
        /* <DEDUP_REMOVED lines=17> */
[C---:B------:R-:W-:Y:S01]  /*8420*/  HMMA.16816.F32.BF16 R80, R4.reuse, R32, R80 ;  /* 0x000000200450723c */ /* 0x040fe20000041850 */
[----:B------:R-:W5:Y:S07]  /*8430*/  MUFU.EX2 R32, R153 ;  /* 0x0000009900207308 */ /* 0x000f6e0000000800 */
[C---:B------:R-:W-:Y:S08]  /*8440*/  HMMA.16816.F32.BF16 R128, R4.reuse, R24, R128 ;  /* 0x000000180480723c */ /* 0x040ff00000041880 */
[C---:B------:R-:W-:Y:S01]  /*8450*/  HMMA.16816.F32.BF16 R124, R4.reuse, R26, R124 ;  /* 0x0000001a047c723c */ /* 0x040fe2000004187c */
[----:B------:R-:W-:Y:S07]  /*8460*/  LDSM.16.MT88.4 R24, [R202+0xf000] ;  /* 0x00f00000ca18783b */ /* 0x000fee0000004200 */
[C---:B-1----:R-:W-:Y:S08]  /*8470*/  HMMA.16816.F32.BF16 R88, R4.reuse, R16, R88 ;  /* 0x000000100458723c */ /* 0x042ff00000041858 */
[C---:B------:R-:W-:Y:S01]  /*8480*/  HMMA.16816.F32.BF16 R84, R4.reuse, R18, R84 ;  /* 0x000000120454723c */ /* 0x040fe20000041854 */
[----:B------:R-:W1:Y:S07]  /*8490*/  LDSM.16.MT88.4 R16, [R204+0x13000] ;  /* 0x01300000cc10783b */ /* 0x000e6e0000004200 */
[C---:B------:R-:W-:Y:S08]  /*84a0*/  HMMA.16816.F32.BF16 R76, R4.reuse, R34, R76 ;  /* 0x00000022044c723c */ /* 0x040ff0000004184c */
[C---:B--2---:R-:W-:Y:S08]  /*84b0*/  HMMA.16816.F32.BF16 R72, R4.reuse, R8, R72 ;  /* 0x000000080448723c */ /* 0x044ff00000041848 */
[----:B------:R-:W-:Y:S01]  /*84c0*/  HMMA.16816.F32.BF16 R68, R4, R10, R68 ;  /* 0x0000000a0444723c */ /* 0x000fe20000041844 */
[----:B------:R-:W2:Y:S06]  /*84d0*/  LDSM.16.MT88.4 R8, [R202+0x13000] ;  /* 0x01300000ca08783b */ /* 0x000eac0000004200 */
[----:B------:R-:W-:-:S02]  /*84e0*/  F2FP.BF16.PACK_AB R4, R167, R156 ;  /* 0x0000009ca704723e */ /* 0x000fc400000010ff */
[----:B------:R-:W-:Y:S02]  /*84f0*/  F2FP.BF16.PACK_AB R6, R163, R158 ;  /* 0x0000009ea306723e */ /* 0x000fe400000010ff */
[----:B------:R-:W-:Y:S01]  /*8500*/  F2FP.BF16.PACK_AB R5, R159, R160 ;  /* 0x000000a09f05723e */ /* 0x000fe200000010ff */
[----:B------:R-:W-:Y:S01]  /*8510*/  FADD.FTZ R160, R160, R179 ;  /* 0x000000b3a0a07221 */ /* 0x000fe20000010000 */
[----:B-----5:R-:W-:-:S03]  /*8520*/  F2FP.BF16.PACK_AB R7, R32, R155 ;  /* 0x0000009b2007723e */ /* 0x020fc600000010ff */
[----:B------:R-:W-:-:S04]  /*8530*/  FADD.FTZ R160, R159, R160 ;  /* 0x000000a09fa07221 */ /* 0x000fc80000010000 */
[----:B----4-:R-:W-:Y:S01]  /*8540*/  HMMA.16816.F32.BF16 R112, R4, R12, R112 ;  /* 0x0000000c0470723c */ /* 0x010fe20000041870 */
[----:B------:R-:W-:-:S04]  /*8550*/  FADD.FTZ R155, R155, R160 ;  /* 0x000000a09b9b7221 */ /* 0x000fc80000010000 */
[----:B------:R-:W-:-:S03]  /*8560*/  FADD.FTZ R32, R32, R155 ;  /* 0x0000009b20207221 */ /* 0x000fc60000010000 */
[C---:B------:R-:W-:Y:S01]  /*8570*/  HMMA.16816.F32.BF16 R108, R4.reuse, R14, R108 ;  /* 0x0000000e046c723c */ /* 0x040fe2000004186c */
[----:B------:R-:W4:Y:S07]  /*8580*/  LDSM.16.MT88.4 R12, [R201+0x13000] ;  /* 0x01300000c90c783b */ /* 0x000f2e0000004200 */
[C---:B---3--:R-:W-:Y:S08]  /*8590*/  HMMA.16816.F32.BF16 R104, R4.reuse, R20, R104 ;  /* 0x000000140468723c */ /* 0x048ff00000041868 */
[C---:B------:R-:W-:Y:S01]  /*85a0*/  HMMA.16816.F32.BF16 R100, R4.reuse, R22, R100 ;  /* 0x000000160464723c */ /* 0x040fe20000041864 */
[----:B------:R-:W3:Y:S07]  /*85b0*/  LDSM.16.MT88.4 R20, [R200+0x13000] ;  /* 0x01300000c814783b */ /* 0x000eee0000004200 */
[C---:B-1----:R-:W-:Y:S08]  /*85c0*/  HMMA.16816.F32.BF16 R96, R4.reuse, R16, R96 ;  /* 0x000000100460723c */ /* 0x042ff00000041860 */
[C---:B------:R-:W-:Y:S01]  /*85d0*/  HMMA.16816.F32.BF16 R92, R4.reuse, R18, R92 ;  /* 0x00000012045c723c */ /* 0x040fe2000004185c */
[----:B------:R-:W-:Y:S07]  /*85e0*/  LDSM.16.MT88.4 R16, [R202+0xf800] ;  /* 0x00f80000ca10783b */ /* 0x000fee0000004200 */
[C---:B--2---:R-:W-:Y:S08]  /*85f0*/  HMMA.16816.F32.BF16 R88, R4.reuse, R8, R88 ;  /* 0x000000080458723c */ /* 0x044ff00000041858 */
[C---:B----4-:R-:W-:Y:S08]  /*8600*/  HMMA.16816.F32.BF16 R80, R4.reuse, R12, R80 ;  /* 0x0000000c0450723c */ /* 0x050ff00000041850 */
        /* <DEDUP_REMOVED lines=17> */
[----:B---3--:R-:W-:Y:S01]  /*8720*/  HMMA.16816.F32.BF16 R72, R4, R20, R72 ;  /* 0x000000140448723c */ /* 0x008fe20000041848 */
        /* <DEDUP_REMOVED lines=112> */
.L_x_819:
[----:B------:R-:W-:-:S04]  /*8e30*/  LEA R4, -R233, RZ, 0x7 ;  /* 0x000000ffe9047211 */ /* 0x000fc800078e39ff */
[----:B------:R-:W-:Y:S02]  /*8e40*/  SHF.R.S32.HI R5, RZ, 0x1f, R4 ;  /* 0x0000001fff057819 */ /* 0x000fe40000011404 */
.L_x_820:
[----:B------:R-:W-:Y:S02]  /*8e50*/  ISETP.GE.AND P1, PT, R213, c[0x0][0x220], PT ;  /* 0x00008800d5007a0c */ /* 0x000fe40003f26270 */
        /* <DEDUP_REMOVED lines=89> */
[----:B------:R-:W-:Y:S01]  /*93f0*/  @!P1 LEA R20, P5, R0, c[0x0][0x170], 0x1 ;  /* 0x00005c0000149a11 */ /* 0x000fe200078a08ff */
        /* <DEDUP_REMOVED lines=55> */
[----:B------:R-:W3:Y:S04]  /*9770*/  LDSM.16.M88.4 R140, [R210+0x5000] ;  /* 0x00500000d28c783b */ /* 0x000ee80000000200 */
[----:B------:R-:W5:Y:S04]  /*9780*/  LDSM.16.M88.4 R56, [R210+0x6000] ;  /* 0x00600000d238783b */ /* 0x000f680000000200 */
[----:B-1----:R-:W-:Y:S04]  /*9790*/  LDSM.16.M88.4 R8, [R209] ;  /* 0x00000000d108783b */ /* 0x002fe80000000200 */
[----:B------:R-:W1:Y:S04]  /*97a0*/  LDSM.16.M88.4 R28, [R208+0x1000] ;  /* 0x00100000d01c783b */ /* 0x000e680000000200 */
[----:B------:R-:W1:Y:S04]  /*97b0*/  LDSM.16.M88.4 R48, [R210+0x6800] ;  /* 0x00680000d230783b */ /* 0x000e680000000200 */
[----:B--2---:R-:W2:Y:S04]  /*97c0*/  LDSM.16.M88.4 R24, [R210+0x4000] ;  /* 0x00400000d218783b */ /* 0x004ea80000000200 */
[----:B------:R-:W1:Y:S04]  /*97d0*/  LDSM.16.M88.4 R148, [R210+0x4800] ;  /* 0x00480000d294783b */ /* 0x000e680000000200 */
[----:B------:R-:W1:Y:S04]  /*97e0*/  LDSM.16.M88.4 R64, [R210+0x5800] ;  /* 0x00580000d240783b */ /* 0x000e680000000200 */
[----:B------:R-:W1:Y:S04]  /*97f0*/  LDSM.16.M88.4 R40, [R210+0x7000] ;  /* 0x00700000d228783b */ /* 0x000e680000000200 */
[----:B------:R-:W2:Y:S01]  /*9800*/  LDSM.16.M88.4 R164, [R210+0x7800] ;  /* 0x00780000d2a4783b */ /* 0x000ea20000000200 */
[C---:B---3--:R-:W-:Y:S03]  /*9810*/  HMMA.16816.F32.BF16 R144, R184.reuse, R140, RZ ;  /* 0x0000008cb890723c */ /* 0x048fe600000418ff */
[----:B----4-:R-:W3:Y:S04]  /*9820*/  LDSM.16.M88.4 R16, [R208+0x2000] ;  /* 0x00200000d010783b */ /* 0x010ee80000000200 */
[----:B------:R-:W4:Y:S01]  /*9830*/  LDSM.16.M88.4 R4, [R208+0x2800] ;  /* 0x00280000d004783b */ /* 0x000f220000000200 */
[C---:B------:R-:W-:Y:S03]  /*9840*/  HMMA.16816.F32.BF16 R140, R184.reuse, R142, RZ ;  /* 0x0000008eb88c723c */ /* 0x040fe600000418ff */
[----:B------:R-:W2:Y:S04]  /*9850*/  LDSM.16.M88.4 R160, [R208] ;  /* 0x00000000d0a0783b */ /* 0x000ea80000000200 */
[----:B------:R-:W2:Y:S01]  /*9860*/  LDSM.16.M88.4 R156, [R208+0x800] ;  /* 0x00080000d09c783b */ /* 0x000ea20000000200 */
[C---:B-----5:R-:W-:Y:S03]  /*9870*/  HMMA.16816.F32.BF16 R60, R184.reuse, R56, RZ ;  /* 0x00000038b83c723c */ /* 0x060fe600000418ff */
[----:B------:R-:W5:Y:S04]  /*9880*/  LDSM.16.M88.4 R20, [R208+0x1800] ;  /* 0x00180000d014783b */ /* 0x000f680000000200 */
[----:B------:R-:W2:Y:S01]  /*9890*/  LDSM.16.M88.4 R32, [R208+0x3000] ;  /* 0x00300000d020783b */ /* 0x000ea20000000200 */
[----:B------:R-:W-:Y:S03]  /*98a0*/  HMMA.16816.F32.BF16 R56, R184, R58, RZ ;  /* 0x0000003ab838723c */ /* 0x000fe600000418ff */
[----:B------:R-:W-:Y:S04]  /*98b0*/  LDSM.16.M88.4 R172, [R203+0x4000] ;  /* 0x00400000cbac783b */ /* 0x000fe80000000200 */
[----:B------:R-:W-:Y:S01]  /*98c0*/  LDSM.16.M88.4 R168, [R203+0x4800] ;  /* 0x00480000cba8783b */ /* 0x000fe20000000200 */
[C---:B-1----:R-:W-:Y:S03]  /*98d0*/  HMMA.16816.F32.BF16 R144, R8.reuse, R28, R144 ;  /* 0x0000001c0890723c */ /* 0x042fe60000041890 */
[----:B------:R-:W-:Y:S04]  /*98e0*/  LDSM.16.M88.4 R188, [R206] ;  /* 0x00000000cebc783b */ /* 0x000fe80000000200 */
[----:B------:R-:W-:Y:S01]  /*98f0*/  LDSM.16.M88.4 R180, [R211+0x2000] ;  /* 0x00200000d3b4783b */ /* 0x000fe20000000200 */
[----:B------:R-:W-:Y:S03]  /*9900*/  HMMA.16816.F32.BF16 R140, R8, R30, R140 ;  /* 0x0000001e088c723c */ /* 0x000fe6000004188c */
[----:B------:R-:W1:Y:S04]  /*9910*/  LDSM.16.M88.4 R28, [R208+0x3800] ;  /* 0x00380000d01c783b */ /* 0x000e680000000200 */
[----:B------:R-:W-:Y:S01]  /*9920*/  LDSM.16.M88.4 R196, [R208+0x4000] ;  /* 0x00400000d0c4783b */ /* 0x000fe20000000200 */
[C---:B------:R-:W-:Y:S03]  /*9930*/  HMMA.16816.F32.BF16 R52, R184.reuse, R48, RZ ;  /* 0x00000030b834723c */ /* 0x040fe600000418ff */
[----:B------:R-:W-:Y:S04]  /*9940*/  LDSM.16.M88.4 R176, [R210+0x8800] ;  /* 0x00880000d2b0783b */ /* 0x000fe80000000200 */
[----:B------:R-:W-:Y:S01]  /*9950*/  LDSM.16.M88.4 R192, [R205+0x3800] ;  /* 0x00380000cdc0783b */ /* 0x000fe20000000200 */
[C---:B------:R-:W-:Y:S03]  /*9960*/  HMMA.16816.F32.BF16 R48, R184.reuse, R50, RZ ;  /* 0x00000032b830723c */ /* 0x040fe600000418ff */
[----:B------:R-:W0:Y:S05]  /*9970*/  LDGDEPBAR ;  /* 0x00000000000079af */ /* 0x000e2a0000000000 */
[C---:B--2---:R-:W-:Y:S08]  /*9980*/  HMMA.16816.F32.BF16 R12, R184.reuse, R24, RZ ;  /* 0x00000018b80c723c */ /* 0x044ff000000418ff */
        /* <DEDUP_REMOVED lines=9> */
[----:B------:R-:W-:Y:S07]  /*9a20*/  LDSM.16.M88.4 R164, [R203+0x5000] ;  /* 0x00500000cba4783b */ /* 0x000fee0000000200 */
[C---:B---3--:R-:W-:Y:S08]  /*9a30*/  HMMA.16816.F32.BF16 R60, R8.reuse, R16, R60 ;  /* 0x00000010083c723c */ /* 0x048ff0000004183c */
[C---:B------:R-:W-:Y:S01]  /*9a40*/  HMMA.16816.F32.BF16 R56, R8.reuse, R18, R56 ;  /* 0x000000120838723c */ /* 0x040fe20000041838 */
[----:B------:R-:W2:Y:S07]  /*9a50*/  LDSM.16.M88.4 R16, [R207] ;  /* 0x00000000cf10783b */ /* 0x000eae0000000200 */
[C---:B----4-:R-:W-:Y:S08]  /*9a60*/  HMMA.16816.F32.BF16 R52, R8.reuse, R4, R52 ;  /* 0x000000040834723c */ /* 0x050ff00000041834 */
[C---:B------:R-:W-:Y:S01]  /*9a70*/  HMMA.16816.F32.BF16 R48, R8.reuse, R6, R48 ;  /* 0x000000060830723c */ /* 0x040fe20000041830 */
[----:B------:R-:W3:Y:S07]  /*9a80*/  LDSM.16.M88.4 R4, [R203+0x6800] ;  /* 0x00680000cb04783b */ /* 0x000eee0000000200 */
[C---:B------:R-:W-:Y:S08]  /*9a90*/  HMMA.16816.F32.BF16 R12, R8.reuse, R160, R12 ;  /* 0x000000a0080c723c */ /* 0x040ff0000004180c */
[C---:B------:R-:W-:Y:S01]  /*9aa0*/  HMMA.16816.F32.BF16 R24, R8.reuse, R162, R24 ;  /* 0x000000a20818723c */ /* 0x040fe20000041818 */
[----:B------:R-:W-:Y:S07]  /*9ab0*/  LDSM.16.M88.4 R160, [R203+0x5800] ;  /* 0x00580000cba0783b */ /* 0x000fee0000000200 */
[C---:B------:R-:W-:Y:S08]  /*9ac0*/  HMMA.16816.F32.BF16 R152, R8.reuse, R156, R152 ;  /* 0x0000009c0898723c */ /* 0x040ff00000041898 */
[C---:B------:R-:W-:Y:S01]  /*9ad0*/  HMMA.16816.F32.BF16 R148, R8.reuse, R158, R148 ;  /* 0x0000009e0894723c */ /* 0x040fe20000041894 */
[----:B------:R-:W-:Y:S07]  /*9ae0*/  LDSM.16.M88.4 R156, [R203+0x7000] ;  /* 0x00700000cb9c783b */ /* 0x000fee0000000200 */
[C---:B-----5:R-:W-:Y:S08]  /*9af0*/  HMMA.16816.F32.BF16 R136, R8.reuse, R20, R136 ;  /* 0x000000140888723c */ /* 0x060ff00000041888 */
[C---:B------:R-:W-:Y:S01]  /*9b00*/  HMMA.16816.F32.BF16 R64, R8.reuse, R22, R64 ;  /* 0x000000160840723c */ /* 0x040fe20000041840 */
[----:B------:R-:W-:Y:S07]  /*9b10*/  LDSM.16.M88.4 R20, [R203+0x6000] ;  /* 0x00600000cb14783b */ /* 0x000fee0000000200 */
[C---:B------:R-:W-:Y:S08]  /*9b20*/  HMMA.16816.F32.BF16 R44, R8.reuse, R32, R44 ;  /* 0x00000020082c723c */ /* 0x040ff0000004182c */
[C---:B------:R-:W-:Y:S01]  /*9b30*/  HMMA.16816.F32.BF16 R40, R8.reuse, R34, R40 ;  /* 0x000000220828723c */ /* 0x040fe20000041828 */
[----:B------:R-:W-:Y:S07]  /*9b40*/  LDSM.16.M88.4 R32, [R203+0x7800] ;  /* 0x00780000cb20783b */ /* 0x000fee0000000200 */
[C---:B-1----:R-:W-:Y:S08]  /*9b50*/  HMMA.16816.F32.BF16 R36, R8.reuse, R28, R36 ;  /* 0x0000001c0824723c */ /* 0x042ff00000041824 */
[----:B------:R-:W-:Y:S01]  /*9b60*/  HMMA.16816.F32.BF16 R184, R8, R30, R184 ;  /* 0x0000001e08b8723c */ /* 0x000fe200000418b8 */
[----:B------:R-:W1:Y:S04]  /*9b70*/  LDSM.16.M88.4 R8, [R205] ;  /* 0x00000000cd08783b */ /* 0x000e680000000200 */
[----:B------:R-:W4:Y:S03]  /*9b80*/  LDSM.16.M88.4 R28, [R205+0x800] ;  /* 0x00080000cd1c783b */ /* 0x000f260000000200 */
[C---:B--2---:R-:W-:Y:S08]  /*9b90*/  HMMA.16816.F32.BF16 R12, R16.reuse, R172, R12 ;  /* 0x000000ac100c723c */ /* 0x044ff0000004180c */
[C---:B------:R-:W-:Y:S01]  /*9ba0*/  HMMA.16816.F32.BF16 R24, R16.reuse, R174, R24 ;  /* 0x000000ae1018723c */ /* 0x040fe20000041818 */
[----:B------:R-:W-:Y:S07]  /*9bb0*/  LDSM.16.M88.4 R172, [R210+0x9000] ;  /* 0x00900000d2ac783b */ /* 0x000fee0000000200 */
[C---:B------:R-:W-:Y:S08]  /*9bc0*/  HMMA.16816.F32.BF16 R152, R16.reuse, R168, R152 ;  /* 0x000000a81098723c */ /* 0x040ff00000041898 */
[C---:B------:R-:W-:Y:S01]  /*9bd0*/  HMMA.16816.F32.BF16 R148, R16.reuse, R170, R148 ;  /* 0x000000aa1094723c */ /* 0x040fe20000041894 */
[----:B------:R-:W-:Y:S07]  /*9be0*/  LDSM.16.M88.4 R168, [R210+0x9800] ;  /* 0x00980000d2a8783b */ /* 0x000fee0000000200 */
[C---:B---3--:R-:W-:Y:S08]  /*9bf0*/  HMMA.16816.F32.BF16 R52, R16.reuse, R4, R52 ;  /* 0x000000041034723c */ /* 0x048ff00000041834 */
[----:B------:R-:W-:Y:S01]  /*9c00*/  HMMA.16816.F32.BF16 R48, R16, R6, R48 ;  /* 0x000000061030723c */ /* 0x000fe20000041830 */
[----:B------:R-:W2:Y:S07]  /*9c10*/  LDSM.16.M88.4 R4, [R205+0x1000] ;  /* 0x00100000cd04783b */ /* 0x000eae0000000200 */
[C---:B-1----:R-:W-:Y:S08]  /*9c20*/  HMMA.16816.F32.BF16 R12, R188.reuse, R8, R12 ;  /* 0x00000008bc0c723c */ /* 0x042ff0000004180c */
[----:B------:R-:W-:Y:S01]  /*9c30*/  HMMA.16816.F32.BF16 R24, R188, R10, R24 ;  /* 0x0000000abc18723c */ /* 0x000fe20000041818 */
[----:B------:R-:W1:Y:S07]  /*9c40*/  LDSM.16.M88.4 R8, [R210+0x8000] ;  /* 0x00800000d208783b */ /* 0x000e6e0000000200 */
        /* <DEDUP_REMOVED lines=8> */
[----:B------:R-:W3:Y:S07]  /*9cd0*/  LDSM.16.M88.4 R20, [R205+0x1800] ;  /* 0x00180000cd14783b */ /* 0x000eee0000000200 */
[C---:B------:R-:W-:Y:S08]  /*9ce0*/  HMMA.16816.F32.BF16 R44, R16.reuse, R156, R44 ;  /* 0x0000009c102c723c */ /* 0x040ff0000004182c */
[C---:B------:R-:W-:Y:S01]  /*9cf0*/  HMMA.16816.F32.BF16 R40, R16.reuse, R158, R40 ;  /* 0x0000009e1028723c */ /* 0x040fe20000041828 */
[----:B------:R-:W-:Y:S07]  /*9d00*/  LDSM.16.M88.4 R156, [R210+0xb000] ;  /* 0x00b00000d29c783b */ /* 0x000fee0000000200 */
[C---:B------:R-:W-:Y:S08]  /*9d10*/  HMMA.16816.F32.BF16 R36, R16.reuse, R32, R36 ;  /* 0x000000201024723c */ /* 0x040ff00000041824 */
[----:B------:R-:W-:Y:S01]  /*9d20*/  HMMA.16816.F32.BF16 R184, R16, R34, R184 ;  /* 0x0000002210b8723c */ /* 0x000fe200000418b8 */
[----:B------:R-:W5:Y:S04]  /*9d30*/  LDSM.16.M88.4 R16, [R205+0x2000] ;  /* 0x00200000cd10783b */ /* 0x000f680000000200 */
[----:B------:R-:W-:Y:S03]  /*9d40*/  LDSM.16.M88.4 R32, [R209+0x2000] ;  /* 0x00200000d120783b */ /* 0x000fe60000000200 */
[C---:B----4-:R-:W-:Y:S08]  /*9d50*/  HMMA.16816.F32.BF16 R152, R188.reuse, R28, R152 ;  /* 0x0000001cbc98723c */ /* 0x050ff00000041898 */
[C---:B------:R-:W-:Y:S01]  /*9d60*/  HMMA.16816.F32.BF16 R148, R188.reuse, R30, R148 ;  /* 0x0000001ebc94723c */ /* 0x040fe20000041894 */
[----:B------:R-:W4:Y:S07]  /*9d70*/  LDSM.16.M88.4 R28, [R205+0x2800] ;  /* 0x00280000cd1c783b */ /* 0x000f2e0000000200 */
[C---:B--2---:R-:W-:Y:S08]  /*9d80*/  HMMA.16816.F32.BF16 R144, R188.reuse, R4, R144 ;  /* 0x00000004bc90723c */ /* 0x044ff00000041890 */
[----:B------:R-:W-:Y:S01]  /*9d90*/  HMMA.16816.F32.BF16 R140, R188, R6, R140 ;  /* 0x00000006bc8c723c */ /* 0x000fe2000004188c */
[----:B------:R-:W2:Y:S07]  /*9da0*/  LDSM.16.M88.4 R4, [R205+0x3000] ;  /* 0x00300000cd04783b */ /* 0x000eae0000000200 */
[C---:B-1----:R-:W-:Y:S08]  /*9db0*/  HMMA.16816.F32.BF16 R12, R180.reuse, R8, R12 ;  /* 0x00000008b40c723c */ /* 0x042ff0000004180c */
[----:B------:R-:W-:Y:S01]  /*9dc0*/  HMMA.16816.F32.BF16 R24, R180, R10, R24 ;  /* 0x0000000ab418723c */ /* 0x000fe20000041818 */
[----:B------:R-:W-:Y:S07]  /*9dd0*/  LDSM.16.M88.4 R8, [R206+0x2000] ;  /* 0x00200000ce08783b */ /* 0x000fee0000000200 */
[C---:B---3--:R-:W-:Y:S08]  /*9de0*/  HMMA.16816.F32.BF16 R136, R188.reuse, R20, R136 ;  /* 0x00000014bc88723c */ /* 0x048ff00000041888 */
[C---:B------:R-:W-:Y:S01]  /*9df0*/  HMMA.16816.F32.BF16 R64, R188.reuse, R22, R64 ;  /* 0x00000016bc40723c */ /* 0x040fe20000041840 */
[----:B------:R-:W-:Y:S07]  /*9e00*/  LDSM.16.M88.4 R20, [R207+0x2000] ;  /* 0x00200000cf14783b */ /* 0x000fee0000000200 */
[C---:B-----5:R-:W-:Y:S08]  /*9e10*/  HMMA.16816.F32.BF16 R60, R188.reuse, R16, R60 ;  /* 0x00000010bc3c723c */ /* 0x060ff0000004183c */
[C---:B------:R-:W-:Y:S01]  /*9e20*/  HMMA.16816.F32.BF16 R56, R188.reuse, R18, R56 ;  /* 0x00000012bc38723c */ /* 0x040fe20000041838 */
[----:B------:R-:W1:Y:S07]  /*9e30*/  LDSM.16.M88.4 R16, [R203+0x8000] ;  /* 0x00800000cb10783b */ /* 0x000e6e0000000200 */
[C---:B----4-:R-:W-:Y:S08]  /*9e40*/  HMMA.16816.F32.BF16 R52, R188.reuse, R28, R52 ;  /* 0x0000001cbc34723c */ /* 0x050ff00000041834 */
[----:B------:R-:W-:Y:S01]  /*9e50*/  HMMA.16816.F32.BF16 R48, R188, R30, R48 ;  /* 0x0000001ebc30723c */ /* 0x000fe20000041830 */
[----:B------:R-:W3:Y:S07]  /*9e60*/  LDSM.16.M88.4 R28, [R208+0x4800] ;  /* 0x00480000d01c783b */ /* 0x000eee0000000200 */
[C---:B------:R-:W-:Y:S08]  /*9e70*/  HMMA.16816.F32.BF16 R12, R32.reuse, R196, R12 ;  /* 0x000000c4200c723c */ /* 0x040ff0000004180c */
[----:B------:R-:W-:Y:S08]  /*9e80*/  HMMA.16816.F32.BF16 R24, R32, R198, R24 ;  /* 0x000000c62018723c */ /* 0x000ff00000041818 */
[C---:B------:R-:W-:Y:S08]  /*9e90*/  HMMA.16816.F32.BF16 R152, R180.reuse, R176, R152 ;  /* 0x000000b0b498723c */ /* 0x040ff00000041898 */
[----:B------:R-:W-:Y:S01]  /*9ea0*/  HMMA.16816.F32.BF16 R176, R180, R178, R148 ;  /* 0x000000b2b4b0723c */ /* 0x000fe20000041894 */
[----:B------:R-:W-:Y:S07]  /*9eb0*/  LDSM.16.M88.4 R148, [R203+0x8800] ;  /* 0x00880000cb94783b */ /* 0x000fee0000000200 */
[C---:B--2---:R-:W-:Y:S08]  /*9ec0*/  HMMA.16816.F32.BF16 R44, R188.reuse, R4, R44 ;  /* 0x00000004bc2c723c */ /* 0x044ff0000004182c */
[----:B------:R-:W-:Y:S01]  /*9ed0*/  HMMA.16816.F32.BF16 R40, R188, R6, R40 ;  /* 0x00000006bc28723c */ /* 0x000fe20000041828 */
[----:B------:R-:W2:Y:S07]  /*9ee0*/  LDSM.16.M88.4 R4, [R205+0x4000] ;  /* 0x00400000cd04783b */ /* 0x000eae0000000200 */
[C---:B-1----:R-:W-:Y:S08]  /*9ef0*/  HMMA.16816.F32.BF16 R12, R20.reuse, R16, R12 ;  /* 0x00000010140c723c */ /* 0x042ff0000004180c */
[----:B------:R-:W-:Y:S01]  /*9f00*/  HMMA.16816.F32.BF16 R24, R20, R18, R24 ;  /* 0x000000121418723c */ /* 0x000fe20000041818 */
[----:B------:R-:W1:Y:S07]  /*9f10*/  LDSM.16.M88.4 R16, [R208+0x5000] ;  /* 0x00500000d010783b */ /* 0x000e6e0000000200 */
[C---:B---3--:R-:W-:Y:S08]  /*9f20*/  HMMA.16816.F32.BF16 R152, R32.reuse, R28, R152 ;  /* 0x0000001c2098723c */ /* 0x048ff00000041898 */
[----:B------:R-:W-:Y:S01]  /*9f30*/  HMMA.16816.F32.BF16 R176, R32, R30, R176 ;  /* 0x0000001e20b0723c */ /* 0x000fe200000418b0 */
[----:B------:R-:W-:Y:S07]  /*9f40*/  LDSM.16.M88.4 R28, [R208+0x5800] ;  /* 0x00580000d01c783b */ /* 0x000fee0000000200 */
[C---:B------:R-:W-:Y:S08]  /*9f50*/  HMMA.16816.F32.BF16 R44, R180.reuse, R156, R44 ;  /* 0x0000009cb42c723c */ /* 0x040ff0000004182c */
[C---:B------:R-:W-:Y:S01]  /*9f60*/  HMMA.16816.F32.BF16 R156, R180.reuse, R158, R40 ;  /* 0x0000009eb49c723c */ /* 0x040fe20000041828 */
[----:B------:R-:W3:Y:S07]  /*9f70*/  LDSM.16.M88.4 R40, [R205+0x4800] ;  /* 0x00480000cd28783b */ /* 0x000eee0000000200 */
[C---:B------:R-:W-:Y:S08]  /*9f80*/  HMMA.16816.F32.BF16 R144, R180.reuse, R172, R144 ;  /* 0x000000acb490723c */ /* 0x040ff00000041890 */
[----:B------:R-:W-:Y:S08]  /*9f90*/  HMMA.16816.F32.BF16 R140, R180, R174, R140 ;  /* 0x000000aeb48c723c */ /* 0x000ff0000004188c */
[C---:B--2---:R-:W-:Y:S08]  /*9fa0*/  HMMA.16816.F32.BF16 R12, R8.reuse, R4, R12 ;  /* 0x00000004080c723c */ /* 0x044ff0000004180c */
[----:B------:R-:W-:Y:S01]  /*9fb0*/  HMMA.16816.F32.BF16 R24, R8, R6, R24 ;  /* 0x000000060818723c */ /* 0x000fe20000041818 */
[----:B------:R-:W2:Y:S07]  /*9fc0*/  LDSM.16.M88.4 R4, [R203+0x9000] ;  /* 0x00900000cb04783b */ /* 0x000eae0000000200 */
[C---:B------:R-:W-:Y:S08]  /*9fd0*/  HMMA.16816.F32.BF16 R152, R20.reuse, R148, R152 ;  /* 0x000000941498723c */ /* 0x040ff00000041898 */
[----:B------:R-:W-:Y:S01]  /*9fe0*/  HMMA.16816.F32.BF16 R176, R20, R150, R176 ;  /* 0x0000009614b0723c */ /* 0x000fe200000418b0 */
[----:B------:R-:W-:-:S02]  /*9ff0*/  FMUL.FTZ R13, R13, c[0x0][0x2ec] ;  /* 0x0000bb000d0d7a20 */ /* 0x000fc40000410000 */
[----:B------:R-:W-:Y:S02]  /*a000*/  FMUL.FTZ R0, R12, c[0x0][0x2ec] ;  /* 0x0000bb000c007a20 */ /* 0x000fe40000410000 */
[----:B------:R4:W-:Y:S01]  /*a010*/  MUFU.TANH R148, R13 ;  /* 0x0000000d00947308 */ /* 0x0009e20000002400 */
[----:B------:R-:W-:Y:S02]  /*a020*/  FMUL.FTZ R2, R14, c[0x0][0x2ec] ;  /* 0x0000bb000e027a20 */ /* 0x000fe40000410000 */
[C---:B-1----:R-:W-:Y:S01]  /*a030*/  HMMA.16816.F32.BF16 R144, R32.reuse, R16, R144 ;  /* 0x000000102090723c */ /* 0x042fe20000041890 */
[----:B------:R-:W-:Y:S02]  /*a040*/  FMUL.FTZ R24, R24, c[0x0][0x2ec] ;  /* 0x0000bb0018187a20 */ /* 0x000fe40000410000 */
[----:B------:R-:W-:Y:S02]  /*a050*/  FMUL.FTZ R25, R25, c[0x0][0x2ec] ;  /* 0x0000bb0019197a20 */ /* 0x000fe40000410000 */
[----:B------:R-:W-:Y:S03]  /*a060*/  MUFU.TANH R149, R24 ;  /* 0x0000001800957308 */ /* 0x000fe60000002400 */
[----:B------:R-:W-:Y:S01]  /*a070*/  HMMA.16816.F32.BF16 R140, R32, R18, R140 ;  /* 0x00000012208c723c */ /* 0x000fe2000004188c */
[----:B------:R-:W-:Y:S04]  /*a080*/  LDSM.16.M88.4 R16, [R208+0x6000] ;  /* 0x00600000d010783b */ /* 0x000fe80000000200 */
[----:B------:R-:W1:Y:S03]  /*a090*/  MUFU.TANH R0, R0 ;  /* 0x0000000000007308 */ /* 0x000e660000002400 */
[C---:B------:R-:W-:Y:S05]  /*a0a0*/  HMMA.16816.F32.BF16 R136, R180.reuse, R168, R136 ;  /* 0x000000a8b488723c */ /* 0x040fea0000041888 */
[----:B------:R-:W-:Y:S03]  /*a0b0*/  MUFU.TANH R2, R2 ;  /* 0x0000000200027308 */ /* 0x000fe60000002400 */
[----:B------:R-:W-:Y:S08]  /*a0c0*/  HMMA.16816.F32.BF16 R64, R180, R170, R64 ;  /* 0x000000aab440723c */ /* 0x000ff00000041840 */
[C---:B---3--:R-:W-:Y:S01]  /*a0d0*/  HMMA.16816.F32.BF16 R152, R8.reuse, R40, R152 ;  /* 0x000000280898723c */ /* 0x048fe20000041898 */
[----:B------:R3:W-:Y:S06]  /*a0e0*/  MUFU.TANH R40, R25 ;  /* 0x0000001900287308 */ /* 0x0007ec0000002400 */
[----:B------:R-:W-:Y:S01]  /*a0f0*/  FMUL.FTZ R41, R15, c[0x0][0x2ec] ;  /* 0x0000bb000f297a20 */ /* 0x000fe20000410000 */
[----:B------:R-:W-:Y:S01]  /*a100*/  HMMA.16816.F32.BF16 R176, R8, R42, R176 ;  /* 0x0000002a08b0723c */ /* 0x000fe200000418b0 */
[----:B----4-:R-:W4:Y:S04]  /*a110*/  LDSM.16.M88.4 R12, [R205+0x5000] ;  /* 0x00500000cd0c783b */ /* 0x010f280000000200 */
[----:B------:R-:W5:Y:S02]  /*a120*/  MUFU.TANH R41, R41 ;  /* 0x0000002900297308 */ /* 0x000f640000002400 */
[----:B------:R-:W-:Y:S01]  /*a130*/  FMUL.FTZ R42, R26, c[0x0][0x2ec] ;  /* 0x0000bb001a2a7a20 */ /* 0x000fe20000410000 */
[----:B--2---:R-:W-:Y:S01]  /*a140*/  HMMA.16816.F32.BF16 R144, R20, R4, R144 ;  /* 0x000000041490723c */ /* 0x004fe20000041890 */
[----:B------:R-:W-:-:S02]  /*a150*/  FMUL.FTZ R43, R27, c[0x0][0x2ec] ;  /* 0x0000bb001b2b7a20 */ /* 0x000fc40000410000 */
[----:B---3--:R-:W2:Y:S02]  /*a160*/  LDSM.16.M88.4 R24, [R203+0x9800] ;  /* 0x00980000cb18783b */ /* 0x008ea40000000200 */
[----:B------:R-:W3:Y:S03]  /*a170*/  MUFU.TANH R42, R42 ;  /* 0x0000002a002a7308 */ /* 0x000ee60000002400 */
[----:B------:R-:W-:Y:S01]  /*a180*/  HMMA.16816.F32.BF16 R140, R20, R6, R140 ;  /* 0x00000006148c723c */ /* 0x000fe2000004188c */
[----:B------:R-:W-:Y:S01]  /*a190*/  LDSM.16.M88.4 R4, [R208+0x6800] ;  /* 0x00680000d004783b */ /* 0x000fe20000000200 */
[----:B------:R-:W-:Y:S02]  /*a1a0*/  FMUL.FTZ R150, R152, c[0x0][0x2ec] ;  /* 0x0000bb0098967a20 */ /* 0x000fe40000410000 */
[----:B------:R-:W-:Y:S01]  /*a1b0*/  FMUL.FTZ R151, R153, c[0x0][0x2ec] ;  /* 0x0000bb0099977a20 */ /* 0x000fe20000410000 */
[----:B------:R-:W1:Y:S01]  /*a1c0*/  MUFU.TANH R43, R43 ;  /* 0x0000002b002b7308 */ /* 0x000e620000002400 */
[----:B------:R-:W-:-:S02]  /*a1d0*/  FMUL.FTZ R154, R154, c[0x0][0x2ec] ;  /* 0x0000bb009a9a7a20 */ /* 0x000fc40000410000 */
[C---:B------:R-:W-:Y:S01]  /*a1e0*/  HMMA.16816.F32.BF16 R136, R32.reuse, R28, R136 ;  /* 0x0000001c2088723c */ /* 0x040fe20000041888 */
[----:B------:R-:W-:Y:S02]  /*a1f0*/  FMUL.FTZ R152, R176, c[0x0][0x2ec] ;  /* 0x0000bb00b0987a20 */ /* 0x000fe40000410000 */
[----:B------:R-:W-:Y:S02]  /*a200*/  FMUL.FTZ R153, R177, c[0x0][0x2ec] ;  /* 0x0000bb00b1997a20 */ /* 0x000fe40000410000 */
[----:B------:R-:W1:Y:S01]  /*a210*/  MUFU.TANH R150, R150 ;  /* 0x0000009600967308 */ /* 0x000e620000002400 */
[----:B------:R-:W-:Y:S02]  /*a220*/  IMAD.MOV.U32 R176, RZ, RZ, R240 ;  /* 0x000000ffffb07224 */ /* 0x000fe400078e00f0 */
[----:B------:R-:W-:Y:S01]  /*a230*/  HMMA.16816.F32.BF16 R64, R32, R30, R64 ;  /* 0x0000001e2040723c */ /* 0x000fe20000041840 */
[----:B------:R-:W1:Y:S01]  /*a240*/  LDSM.16.M88.4 R28, [R205+0x5800] ;  /* 0x00580000cd1c783b */ /* 0x000e620000000200 */
[----:B------:R-:W-:-:S03]  /*a250*/  IMAD.MOV.U32 R177, RZ, RZ, R241 ;  /* 0x000000ffffb17224 */ /* 0x000fc600078e00f1 */
[----:B------:R-:W1:Y:S03]  /*a260*/  MUFU.TANH R151, R151 ;  /* 0x0000009700977308 */ /* 0x000e660000002400 */
[C---:B------:R-:W-:Y:S05]  /*a270*/  HMMA.16816.F32.BF16 R60, R180.reuse, R164, R60 ;  /* 0x000000a4b43c723c */ /* 0x040fea000004183c */
[----:B------:R-:W1:Y:S03]  /*a280*/  MUFU.TANH R152, R152 ;  /* 0x0000009800987308 */ /* 0x000e660000002400 */
[----:B------:R-:W-:Y:S05]  /*a290*/  HMMA.16816.F32.BF16 R56, R180, R166, R56 ;  /* 0x000000a6b438723c */ /* 0x000fea0000041838 */
[----:B------:R-:W1:Y:S03]  /*a2a0*/  MUFU.TANH R153, R153 ;  /* 0x0000009900997308 */ /* 0x000e660000002400 */
[C---:B------:R-:W-:Y:S05]  /*a2b0*/  HMMA.16816.F32.BF16 R36, R188.reuse, R192, R36 ;  /* 0x000000c0bc24723c */ /* 0x040fea0000041824 */
[----:B------:R-:W1:Y:S03]  /*a2c0*/  MUFU.TANH R154, R154 ;  /* 0x0000009a009a7308 */ /* 0x000e660000002400 */
[----:B------:R-:W-:Y:S01]  /*a2d0*/  HMMA.16816.F32.BF16 R184, R188, R194, R184 ;  /* 0x000000c2bcb8723c */ /* 0x000fe200000418b8 */
[----:B------:R-:W1:Y:S07]  /*a2e0*/  LDSM.16.M88.4 R188, [R210+0xb800] ;  /* 0x00b80000d2bc783b */ /* 0x000e6e0000000200 */
[C---:B----4-:R-:W-:Y:S08]  /*a2f0*/  HMMA.16816.F32.BF16 R144, R8.reuse, R12, R144 ;  /* 0x0000000c0890723c */ /* 0x050ff00000041890 */
[----:B------:R-:W-:Y:S01]  /*a300*/  HMMA.16816.F32.BF16 R140, R8, R14, R140 ;  /* 0x0000000e088c723c */ /* 0x000fe2000004188c */
[----:B------:R-:W4:Y:S07]  /*a310*/  LDSM.16.M88.4 R12, [R208+0x7000] ;  /* 0x00700000d00c783b */ /* 0x000f2e0000000200 */
[C---:B--2---:R-:W-:Y:S08]  /*a320*/  HMMA.16816.F32.BF16 R136, R20.reuse, R24, R136 ;  /* 0x000000181488723c */ /* 0x044ff00000041888 */
[----:B------:R-:W-:Y:S01]  /*a330*/  HMMA.16816.F32.BF16 R64, R20, R26, R64 ;  /* 0x0000001a1440723c */ /* 0x000fe20000041840 */
[----:B------:R-:W-:Y:S01]  /*a340*/  LDSM.16.M88.4 R24, [R208+0x7800] ;  /* 0x00780000d018783b */ /* 0x000fe20000000200 */
[----:B------:R-:W-:-:S02]  /*a350*/  FMUL.FTZ R144, R144, c[0x0][0x2ec] ;  /* 0x0000bb0090907a20 */ /* 0x000fc40000410000 */
[----:B------:R-:W-:Y:S02]  /*a360*/  FMUL.FTZ R147, R147, c[0x0][0x2ec] ;  /* 0x0000bb0093937a20 */ /* 0x000fe40000410000 */
[----:B------:R-:W-:Y:S02]  /*a370*/  FMUL.FTZ R145, R145, c[0x0][0x2ec] ;  /* 0x0000bb0091917a20 */ /* 0x000fe40000410000 */
[----:B------:R-:W-:Y:S01]  /*a380*/  HMMA.16816.F32.BF16 R60, R32, R16, R60 ;  /* 0x00000010203c723c */ /* 0x000fe2000004183c */
[----:B------:R-:W-:Y:S01]  /*a390*/  MUFU.TANH R144, R144 ;  /* 0x0000009000907308 */ /* 0x000fe20000002400 */
[----:B------:R-:W-:Y:S02]  /*a3a0*/  FMUL.FTZ R141, R141, c[0x0][0x2ec] ;  /* 0x0000bb008d8d7a20 */ /* 0x000fe40000410000 */
[----:B------:R-:W-:Y:S02]  /*a3b0*/  FMUL.FTZ R140, R140, c[0x0][0x2ec] ;  /* 0x0000bb008c8c7a20 */ /* 0x000fe40000410000 */
[----:B------:R-:W-:-:S02]  /*a3c0*/  FMUL.FTZ R146, R146, c[0x0][0x2ec] ;  /* 0x0000bb0092927a20 */ /* 0x000fc40000410000 */
[----:B------:R-:W-:Y:S01]  /*a3d0*/  HMMA.16816.F32.BF16 R56, R32, R18, R56 ;  /* 0x000000122038723c */ /* 0x000fe20000041838 */
[----:B------:R-:W2:Y:S01]  /*a3e0*/  LDSM.16.M88.4 R16, [R203+0xa000] ;  /* 0x00a00000cb10783b */ /* 0x000ea20000000200 */
[----:B------:R-:W-:Y:S06]  /*a3f0*/  MUFU.TANH R145, R145 ;  /* 0x0000009100917308 */ /* 0x000fec0000002400 */
[C---:B------:R-:W-:Y:S02]  /*a400*/  HMMA.16816.F32.BF16 R52, R180.reuse, R160, R52 ;  /* 0x000000a0b434723c */ /* 0x040fe40000041834 */
[----:B------:R-:W-:Y:S05]  /*a410*/  MUFU.TANH R164, R141 ;  /* 0x0000008d00a47308 */ /* 0x000fea0000002400 */
[----:B------:R-:W-:Y:S01]  /*a420*/  FMUL.FTZ R160, R155, c[0x0][0x2ec] ;  /* 0x0000bb009ba07a20 */ /* 0x000fe20000410000 */
[----:B------:R-:W-:Y:S01]  /*a430*/  HMMA.16816.F32.BF16 R48, R180, R162, R48 ;  /* 0x000000a2b430723c */ /* 0x000fe20000041830 */
[----:B------:R-:W-:Y:S01]  /*a440*/  FMUL.FTZ R155, R178, c[0x0][0x2ec] ;  /* 0x0000bb00b29b7a20 */ /* 0x000fe20000410000 */
[----:B------:R3:W-:Y:S01]  /*a450*/  MUFU.TANH R162, R147 ;  /* 0x0000009300a27308 */ /* 0x0007e20000002400 */
[----:B------:R-:W-:-:S04]  /*a460*/  FMUL.FTZ R161, R179, c[0x0][0x2ec] ;  /* 0x0000bb00b3a17a20 */ /* 0x000fc80000410000 */
[----:B------:R-:W-:Y:S01]  /*a470*/  FMUL.FTZ R163, R142, c[0x0][0x2ec] ;  /* 0x0000bb008ea37a20 */ /* 0x000fe20000410000 */
[C---:B-1----:R-:W-:Y:S02]  /*a480*/  HMMA.16816.F32.BF16 R136, R8.reuse, R28, R136 ;  /* 0x0000001c0888723c */ /* 0x042fe40000041888 */
[----:B------:R-:W1:Y:S06]  /*a490*/  MUFU.TANH R160, R160 ;  /* 0x000000a000a07308 */ /* 0x000e6c0000002400 */
[----:B------:R-:W-:Y:S01]  /*a4a0*/  HMMA.16816.F32.BF16 R64, R8, R30, R64 ;  /* 0x0000001e0840723c */ /* 0x000fe20000041840 */
[----:B------:R-:W1:Y:S01]  /*a4b0*/  LDSM.16.M88.4 R28, [R203+0xa800] ;  /* 0x00a80000cb1c783b */ /* 0x000e620000000200 */
[----:B------:R-:W1:Y:S01]  /*a4c0*/  MUFU.TANH R155, R155 ;  /* 0x0000009b009b7308 */ /* 0x000e620000002400 */
[----:B---3--:R-:W-:-:S05]  /*a4d0*/  FMUL.FTZ R147, R143, c[0x0][0x2ec] ;  /* 0x0000bb008f937a20 */ /* 0x008fca0000410000 */
[C---:B------:R-:W-:Y:S02]  /*a4e0*/  HMMA.16816.F32.BF16 R36, R180.reuse, R188, R36 ;  /* 0x000000bcb424723c */ /* 0x040fe40000041824 */
[----:B------:R-:W3:Y:S06]  /*a4f0*/  MUFU.TANH R161, R161 ;  /* 0x000000a100a17308 */ /* 0x000eec0000002400 */
[----:B------:R-:W-:Y:S01]  /*a500*/  HMMA.16816.F32.BF16 R184, R180, R190, R184 ;  /* 0x000000beb4b8723c */ /* 0x000fe200000418b8 */
[----:B------:R-:W-:Y:S01]  /*a510*/  FMUL.FTZ R143, R137, c[0x0][0x2ec] ;  /* 0x0000bb00898f7a20 */ /* 0x000fe20000410000 */
[----:B------:R-:W1:Y:S01]  /*a520*/  MUFU.TANH R140, R140 ;  /* 0x0000008c008c7308 */ /* 0x000e620000002400 */
[----:B------:R-:W-:-:S02]  /*a530*/  FMUL.FTZ R138, R138, c[0x0][0x2ec] ;  /* 0x0000bb008a8a7a20 */ /* 0x000fc40000410000 */
[----:B------:R-:W-:Y:S02]  /*a540*/  FMUL.FTZ R136, R136, c[0x0][0x2ec] ;  /* 0x0000bb0088887a20 */ /* 0x000fe40000410000 */
[----:B------:R-:W-:Y:S01]  /*a550*/  FMUL.FTZ R137, R139, c[0x0][0x2ec] ;  /* 0x0000bb008b897a20 */ /* 0x000fe20000410000 */
[----:B------:R-:W-:Y:S01]  /*a560*/  HMMA.16816.F32.BF16 R52, R32, R4, R52 ;  /* 0x000000042034723c */ /* 0x000fe20000041834 */
[----:B------:R-:W-:Y:S01]  /*a570*/  FMUL.FTZ R65, R65, c[0x0][0x2ec] ;  /* 0x0000bb0041417a20 */ /* 0x000fe20000410000 */
[----:B------:R-:W1:Y:S01]  /*a580*/  MUFU.TANH R143, R143 ;  /* 0x0000008f008f7308 */ /* 0x000e620000002400 */
[----:B------:R-:W-:Y:S02]  /*a590*/  FMUL.FTZ R64, R64, c[0x0][0x2ec] ;  /* 0x0000bb0040407a20 */ /* 0x000fe40000410000 */
[----:B------:R-:W-:-:S03]  /*a5a0*/  FMUL.FTZ R66, R66, c[0x0][0x2ec] ;  /* 0x0000bb0042427a20 */ /* 0x000fc60000410000 */
[C---:B------:R-:W-:Y:S01]  /*a5b0*/  HMMA.16816.F32.BF16 R48, R32.reuse, R6, R48 ;  /* 0x000000062030723c */ /* 0x040fe20000041830 */
[----:B------:R-:W1:Y:S01]  /*a5c0*/  LDSM.16.M88.4 R4, [R205+0x6000] ;  /* 0x00600000cd04783b */ /* 0x000e620000000200 */
[----:B------:R-:W-:Y:S06]  /*a5d0*/  MUFU.TANH R175, R138 ;  /* 0x0000008a00af7308 */ /* 0x000fec0000002400 */
[C---:B----4-:R-:W-:Y:S02]  /*a5e0*/  HMMA.16816.F32.BF16 R44, R32.reuse, R12, R44 ;  /* 0x0000000c202c723c */ /* 0x050fe4000004182c */
[----:B------:R-:W4:Y:S06]  /*a5f0*/  MUFU.TANH R142, R136 ;  /* 0x00000088008e7308 */ /* 0x000f2c0000002400 */
[----:B------:R-:W-:Y:S01]  /*a600*/  HMMA.16816.F32.BF16 R156, R32, R14, R156 ;  /* 0x0000000e209c723c */ /* 0x000fe2000004189c */
[----:B------:R-:W3:Y:S01]  /*a610*/  LDSM.16.M88.4 R12, [R203+0xb000] ;  /* 0x00b00000cb0c783b */ /* 0x000ee20000000200 */
[----:B------:R-:W1:Y:S06]  /*a620*/  MUFU.TANH R65, R65 ;  /* 0x0000004100417308 */ /* 0x000e6c0000002400 */
[C---:B--2---:R-:W-:Y:S02]  /*a630*/  HMMA.16816.F32.BF16 R60, R20.reuse, R16, R60 ;  /* 0x00000010143c723c */ /* 0x044fe4000004183c */
[----:B------:R-:W2:Y:S06]  /*a640*/  MUFU.TANH R64, R64 ;  /* 0x0000004000407308 */ /* 0x000eac0000002400 */
[----:B------:R-:W-:Y:S01]  /*a650*/  HMMA.16816.F32.BF16 R56, R20, R18, R56 ;  /* 0x000000121438723c */ /* 0x000fe20000041838 */
[----:B------:R-:W2:Y:S01]  /*a660*/  LDSM.16.M88.4 R16, [R205+0x6800] ;  /* 0x00680000cd10783b */ /* 0x000ea20000000200 */
[----:B------:R-:W-:Y:S06]  /*a670*/  MUFU.TANH R146, R146 ;  /* 0x0000009200927308 */ /* 0x000fec0000002400 */
[C---:B------:R-:W-:Y:S02]  /*a680*/  HMMA.16816.F32.BF16 R36, R32.reuse, R24, R36 ;  /* 0x000000182024723c */ /* 0x040fe40000041824 */
[----:B------:R-:W-:Y:S06]  /*a690*/  MUFU.TANH R163, R163 ;  /* 0x000000a300a37308 */ /* 0x000fec0000002400 */
[----:B------:R-:W-:Y:S01]  /*a6a0*/  HMMA.16816.F32.BF16 R184, R32, R26, R184 ;  /* 0x0000001a20b8723c */ /* 0x000fe200000418b8 */
[----:B------:R-:W2:Y:S01]  /*a6b0*/  LDSM.16.M88.4 R24, [R203+0xb800] ;  /* 0x00b80000cb18783b */ /* 0x000ea20000000200 */
[----:B------:R-:W-:Y:S06]  /*a6c0*/  MUFU.TANH R137, R137 ;  /* 0x0000008900897308 */ /* 0x000fec0000002400 */
[----:B-1----:R-:W-:Y:S02]  /*a6d0*/  HMMA.16816.F32.BF16 R52, R20, R28, R52 ;  /* 0x0000001c1434723c */ /* 0x002fe40000041834 */
[----:B------:R-:W-:Y:S05]  /*a6e0*/  MUFU.TANH R147, R147 ;  /* 0x0000009300937308 */ /* 0x000fea0000002400 */
[----:B------:R-:W-:Y:S01]  /*a6f0*/  IMAD R29, R219, 0x80, R232 ;  /* 0x00000080db1d7824 */ /* 0x000fe200078e02e8 */
[----:B------:R-:W-:Y:S01]  /*a700*/  HMMA.16816.F32.BF16 R60, R8, R4, R60 ;  /* 0x00000004083c723c */ /* 0x000fe2000004183c */
[----:B------:R-:W-:Y:S01]  /*a710*/  FMUL.FTZ R28, R67, c[0x0][0x2ec] ;  /* 0x0000bb00431c7a20 */ /* 0x000fe20000410000 */
[----:B------:R-:W-:Y:S02]  /*a720*/  MUFU.TANH R173, R66 ;  /* 0x0000004200ad7308 */ /* 0x000fe40000002400 */
[----:B------:R-:W-:-:S02]  /*a730*/  ISETP.GE.AND P6, PT, R29, R238, PT ;  /* 0x000000ee1d00720c */ /* 0x000fc40003fc6270 */
[C---:B------:R-:W-:Y:S02]  /*a740*/  IADD3 R139, R29.reuse, 0x39, RZ ;  /* 0x000000391d8b7810 */ /* 0x040fe40007ffe0ff */
[----:B------:R-:W-:Y:S01]  /*a750*/  HMMA.16816.F32.BF16 R56, R8, R6, R56 ;  /* 0x000000060838723c */ /* 0x000fe20000041838 */
[----:B------:R-:W1:Y:S01]  /*a760*/  LDSM.16.M88.4 R4, [R205+0x7000] ;  /* 0x00700000cd04783b */ /* 0x000e620000000200 */
[----:B------:R-:W-:Y:S06]  /*a770*/  MUFU.TANH R28, R28 ;  /* 0x0000001c001c7308 */ /* 0x000fec0000002400 */
[C---:B---3--:R-:W-:Y:S07]  /*a780*/  HMMA.16816.F32.BF16 R44, R20.reuse, R12, R44 ;  /* 0x0000000c142c723c */ /* 0x048fee000004182c */
[----:B------:R-:W-:Y:S01]  /*a790*/  IADD3 R13, R29, 0x1, RZ ;  /* 0x000000011d0d7810 */ /* 0x000fe20007ffe0ff */
[----:B------:R-:W-:Y:S01]  /*a7a0*/  HMMA.16816.F32.BF16 R48, R20, R30, R48 ;  /* 0x0000001e1430723c */ /* 0x000fe20000041830 */
[----:B------:R-:W-:-:S02]  /*a7b0*/  FMUL.FTZ R61, R61, c[0x0][0x2ec] ;  /* 0x0000bb003d3d7a20 */ /* 0x000fc40000410000 */
[C---:B------:R-:W-:Y:S01]  /*a7c0*/  ISETP.GE.AND P4, PT, R13.reuse, R238, PT ;  /* 0x000000ee0d00720c */ /* 0x040fe20003f86270 */
[----:B------:R-:W-:Y:S01]  /*a7d0*/  FMUL.FTZ R60, R60, c[0x0][0x2ec] ;  /* 0x0000bb003c3c7a20 */ /* 0x000fe20000410000 */
[----:B------:R-:W-:Y:S01]  /*a7e0*/  ISETP.GE.AND P5, PT, R13, R236, PT ;  /* 0x000000ec0d00720c */ /* 0x000fe20003fa6270 */
[----:B------:R3:W1:Y:S01]  /*a7f0*/  MUFU.TANH R170, R61 ;  /* 0x0000003d00aa7308 */ /* 0x0006620000002400 */
[----:B------:R-:W-:Y:S01]  /*a800*/  IADD3 R13, R29, 0x8, RZ ;  /* 0x000000081d0d7810 */ /* 0x000fe20007ffe0ff */
[----:B--2---:R-:W-:Y:S01]  /*a810*/  HMMA.16816.F32.BF16 R52, R8, R16, R52 ;  /* 0x000000100834723c */ /* 0x004fe20000041834 */
[----:B------:R-:W-:Y:S01]  /*a820*/  FMUL.FTZ R30, R57, c[0x0][0x2ec] ;  /* 0x0000bb00391e7a20 */ /* 0x000fe20000410000 */
[----:B------:R-:W-:Y:S01]  /*a830*/  IADD3 R57, R29, 0x49, RZ ;  /* 0x000000491d397810 */ /* 0x000fe20007ffe0ff */
[----:B------:R-:W-:Y:S02]  /*a840*/  FMUL.FTZ R56, R56, c[0x0][0x2ec] ;  /* 0x0000bb0038387a20 */ /* 0x000fe40000410000 */
[----:B------:R-:W-:Y:S01]  /*a850*/  FMUL.FTZ R63, R63, c[0x0][0x2ec] ;  /* 0x0000bb003f3f7a20 */ /* 0x000fe20000410000 */
[----:B------:R-:W2:Y:S01]  /*a860*/  MUFU.TANH R166, R60 ;  /* 0x0000003c00a67308 */ /* 0x000ea20000002400 */
[----:B------:R-:W-:Y:S01]  /*a870*/  FSEL R17, R0, -INF , !P6 ;  /* 0xff80000000117808 */ /* 0x000fe20007000000 */
[C---:B------:R-:W-:Y:S01]  /*a880*/  HMMA.16816.F32.BF16 R156, R20.reuse, R14, R156 ;  /* 0x0000000e149c723c */ /* 0x040fe2000004189c */
[----:B------:R-:W-:Y:S01]  /*a890*/  ISETP.GE.AND P6, PT, R13, R238, PT ;  /* 0x000000ee0d00720c */ /* 0x000fe20003fc6270 */
[----:B------:R-:W-:Y:S01]  /*a8a0*/  FMUL.FTZ R59, R59, c[0x0][0x2ec] ;  /* 0x0000bb003b3b7a20 */ /* 0x000fe20000410000 */
[----:B------:R-:W-:Y:S01]  /*a8b0*/  FSEL R16, R148, -INF , !P4 ;  /* 0xff80000094107808 */ /* 0x000fe20006000000 */
[----:B------:R-:W-:Y:S01]  /*a8c0*/  FMUL.FTZ R58, R58, c[0x0][0x2ec] ;  /* 0x0000bb003a3a7a20 */ /* 0x000fe20000410000 */
[----:B------:R-:W-:Y:S01]  /*a8d0*/  FSEL R0, R149, -INF , !P6 ;  /* 0xff80000095007808 */ /* 0x000fe20007000000 */
[----:B------:R-:W1:Y:S01]  /*a8e0*/  MUFU.TANH R30, R30 ;  /* 0x0000001e001e7308 */ /* 0x000e620000002400 */
[----:B------:R-:W-:Y:S01]  /*a8f0*/  ISETP.GE.AND P6, PT, R13, R236, PT ;  /* 0x000000ec0d00720c */ /* 0x000fe20003fc6270 */
[----:B------:R-:W-:Y:S01]  /*a900*/  HMMA.16816.F32.BF16 R36, R20, R24, R36 ;  /* 0x000000181424723c */ /* 0x000fe20000041824 */
[----:B------:R-:W2:Y:S01]  /*a910*/  LDSM.16.M88.4 R12, [R205+0x7800] ;  /* 0x00780000cd0c783b */ /* 0x000ea20000000200 */
[C---:B------:R-:W-:Y:S01]  /*a920*/  IADD3 R149, R29.reuse, 0x30, RZ ;  /* 0x000000301d957810 */ /* 0x040fe20007ffe0ff */
[----:B------:R-:W-:Y:S01]  /*a930*/  FMUL.FTZ R62, R62, c[0x0][0x2ec] ;  /* 0x0000bb003e3e7a20 */ /* 0x000fe20000410000 */
[----:B---3--:R-:W-:Y:S01]  /*a940*/  IADD3 R61, R29, 0x41, RZ ;  /* 0x000000411d3d7810 */ /* 0x008fe20007ffe0ff */
[----:B------:R-:W-:-:S04]  /*a950*/  DEPBAR.LE SB0, 0x0 ;  /* 0x000080000000791a */ /* 0x000fc80000000000 */
[----:B------:R-:W-:Y:S01]  /*a960*/  HMMA.16816.F32.BF16 R184, R20, R26, R184 ;  /* 0x0000001a14b8723c */ /* 0x000fe200000418b8 */
[----:B------:R-:W-:Y:S01]  /*a970*/  FMUL.FTZ R33, R53, c[0x0][0x2ec] ;  /* 0x0000bb0035217a20 */ /* 0x000fe20000410000 */
[----:B------:R-:W-:Y:S01]  /*a980*/  IADD3 R53, R29, 0x31, RZ ;  /* 0x000000311d357810 */ /* 0x000fe20007ffe0ff */
[----:B------:R-:W-:Y:S01]  /*a990*/  FMUL.FTZ R32, R52, c[0x0][0x2ec] ;  /* 0x0000bb0034207a20 */ /* 0x000fe20000410000 */
[----:B------:R3:W2:Y:S01]  /*a9a0*/  MUFU.TANH R168, R56 ;  /* 0x0000003800a87308 */ /* 0x0006a20000002400 */
[----:B------:R-:W-:Y:S02]  /*a9b0*/  FMUL.FTZ R31, R55, c[0x0][0x2ec] ;  /* 0x0000bb00371f7a20 */ /* 0x000fe40000410000 */
[C---:B------:R-:W-:Y:S01]  /*a9c0*/  IADD3 R21, R29.reuse, 0x9, RZ ;  /* 0x000000091d157810 */ /* 0x040fe20007ffe0ff */
[----:B------:R-:W-:Y:S01]  /*a9d0*/  HMMA.16816.F32.BF16 R48, R8, R18, R48 ;  /* 0x000000120830723c */ /* 0x000fe20000041830 */
[----:B------:R-:W-:Y:S02]  /*a9e0*/  IADD3 R23, R29, 0x10, RZ ;  /* 0x000000101d177810 */ /* 0x000fe40007ffe0ff */
[----:B------:R-:W-:Y:S01]  /*a9f0*/  ISETP.GE.AND P4, PT, R21, R238, PT ;  /* 0x000000ee1500720c */ /* 0x000fe20003f86270 */
[----:B------:R-:W-:Y:S01]  /*aa00*/  MUFU.TANH R169, R63 ;  /* 0x0000003f00a97308 */ /* 0x000fe20000002400 */
[----:B-----5:R-:W-:-:S02]  /*aa10*/  FSEL R27, R41, -INF , !P5 ;  /* 0xff800000291b7808 */ /* 0x020fc40006800000 */
[----:B------:R-:W-:Y:S01]  /*aa20*/  FSEL R40, R40, -INF , !P4 ;  /* 0xff80000028287808 */ /* 0x000fe20006000000 */
[----:B-1----:R-:W-:Y:S01]  /*aa30*/  HMMA.16816.F32.BF16 R44, R8, R4, R44 ;  /* 0x00000004082c723c */ /* 0x002fe2000004182c */
[-C--:B------:R-:W-:Y:S01]  /*aa40*/  ISETP.GE.AND P4, PT, R29, R236.reuse, PT ;  /* 0x000000ec1d00720c */ /* 0x080fe20003f86270 */
[----:B------:R-:W-:Y:S01]  /*aa50*/  FMUL.FTZ R18, R54, c[0x0][0x2ec] ;  /* 0x0000bb0036127a20 */ /* 0x000fe20000410000 */
[----:B------:R-:W-:Y:S01]  /*aa60*/  FSEL R19, R42, -INF , !P6 ;  /* 0xff8000002a137808 */ /* 0x000fe20007000000 */
[----:B------:R-:W1:Y:S01]  /*aa70*/  MUFU.TANH R33, R33 ;  /* 0x0000002100217308 */ /* 0x000e620000002400 */
[----:B------:R-:W-:Y:S02]  /*aa80*/  FSEL R2, R2, -INF , !P4 ;  /* 0xff80000002027808 */ /* 0x000fe40006000000 */
[----:B------:R-:W-:Y:S02]  /*aa90*/  ISETP.GE.AND P4, PT, R21, R236, PT ;  /* 0x000000ec1500720c */ /* 0x000fe40003f86270 */
[----:B------:R-:W-:-:S02]  /*aaa0*/  ISETP.GE.AND P5, PT, R23, R238, PT ;  /* 0x000000ee1700720c */ /* 0x000fc40003fa6270 */
[----:B------:R-:W-:Y:S01]  /*aab0*/  ISETP.GE.AND P6, PT, R23, R236, PT ;  /* 0x000000ec1700720c */ /* 0x000fe20003fc6270 */
[----:B------:R-:W5:Y:S01]  /*aac0*/  MUFU.TANH R32, R32 ;  /* 0x0000002000207308 */ /* 0x000f620000002400 */
[----:B------:R-:W-:Y:S02]  /*aad0*/  IADD3 R23, R29, 0x11, RZ ;  /* 0x000000111d177810 */ /* 0x000fe40007ffe0ff */
[----:B------:R-:W-:Y:S01]  /*aae0*/  FSEL R35, R43, -INF , !P4 ;  /* 0xff8000002b237808 */ /* 0x000fe20006000000 */
[C---:B--2---:R-:W-:Y:S01]  /*aaf0*/  HMMA.16816.F32.BF16 R36, R8.reuse, R12, R36 ;  /* 0x0000000c0824723c */ /* 0x044fe20000041824 */
[-C--:B------:R-:W-:Y:S01]  /*ab00*/  ISETP.GE.AND P4, PT, R23, R238.reuse, PT ;  /* 0x000000ee1700720c */ /* 0x080fe20003f86270 */
[----:B------:R-:W-:Y:S01]  /*ab10*/  FMUL.FTZ R49, R49, c[0x0][0x2ec] ;  /* 0x0000bb0031317a20 */ /* 0x000fe20000410000 */
[C---:B------:R-:W-:Y:S01]  /*ab20*/  IADD3 R5, R29.reuse, 0x18, RZ ;  /* 0x000000181d057810 */ /* 0x040fe20007ffe0ff */
[----:B------:R-:W-:Y:S01]  /*ab30*/  FMUL.FTZ R48, R48, c[0x0][0x2ec] ;  /* 0x0000bb0030307a20 */ /* 0x000fe20000410000 */
[----:B------:R-:W-:Y:S01]  /*ab40*/  IADD3 R21, R29, 0x19, RZ ;  /* 0x000000191d157810 */ /* 0x000fe20007ffe0ff */
[----:B------:R-:W-:Y:S01]  /*ab50*/  MUFU.TANH R165, R59 ;  /* 0x0000003b00a57308 */ /* 0x000fe20000002400 */
[----:B------:R-:W-:Y:S01]  /*ab60*/  FSEL R26, R150, -INF , !P5 ;  /* 0xff800000961a7808 */ /* 0x000fe20006800000 */
[----:B------:R-:W-:Y:S01]  /*ab70*/  HMMA.16816.F32.BF16 R184, R8, R14, R184 ;  /* 0x0000000e08b8723c */ /* 0x000fe200000418b8 */
[----:B------:R-:W-:Y:S01]  /*ab80*/  FSEL R24, R151, -INF , !P4 ;  /* 0xff80000097187808 */ /* 0x000fe20006000000 */
[----:B------:R-:W-:Y:S01]  /*ab90*/  FMUL.FTZ R51, R51, c[0x0][0x2ec] ;  /* 0x0000bb0033337a20 */ /* 0x000fe20000410000 */
[-C--:B------:R-:W-:Y:S01]  /*aba0*/  ISETP.GE.AND P5, PT, R5, R238.reuse, PT ;  /* 0x000000ee0500720c */ /* 0x080fe20003fa6270 */
[----:B------:R-:W-:Y:S01]  /*abb0*/  FMUL.FTZ R44, R44, c[0x0][0x2ec] ;  /* 0x0000bb002c2c7a20 */ /* 0x000fe20000410000 */
[----:B------:R-:W-:Y:S01]  /*abc0*/  ISETP.GE.AND P4, PT, R21, R238, PT ;  /* 0x000000ee1500720c */ /* 0x000fe20003f86270 */
[----:B------:R-:W-:Y:S01]  /*abd0*/  MUFU.TANH R167, R58 ;  /* 0x0000003a00a77308 */ /* 0x000fe20000002400 */
[----:B------:R-:W-:Y:S01]  /*abe0*/  FSEL R22, R152, -INF , !P5 ;  /* 0xff80000098167808 */ /* 0x000fe20006800000 */
[----:B------:R-:W-:Y:S01]  /*abf0*/  FMUL.FTZ R50, R50, c[0x0][0x2ec] ;  /* 0x0000bb0032327a20 */ /* 0x000fe20000410000 */
[----:B------:R-:W-:Y:S01]  /*ac00*/  FSEL R20, R153, -INF , !P4 ;  /* 0xff80000099147808 */ /* 0x000fe20006000000 */
[----:B------:R-:W-:Y:S01]  /*ac10*/  FMUL.FTZ R46, R46, c[0x0][0x2ec] ;  /* 0x0000bb002e2e7a20 */ /* 0x000fe20000410000 */
[----:B------:R-:W-:-:S02]  /*ac20*/  ISETP.GE.AND P5, PT, R23, R236, PT ;  /* 0x000000ec1700720c */ /* 0x000fc40003fa6270 */
[-C--:B------:R-:W-:Y:S01]  /*ac30*/  ISETP.GE.AND P4, PT, R5, R236.reuse, PT ;  /* 0x000000ec0500720c */ /* 0x080fe20003f86270 */
[----:B------:R-:W-:Y:S01]  /*ac40*/  MUFU.TANH R153, R51 ;  /* 0x0000003300997308 */ /* 0x000fe20000002400 */
[----:B------:R-:W-:Y:S01]  /*ac50*/  IADD3 R41, R29, 0x20, RZ ;  /* 0x000000201d297810 */ /* 0x000fe20007ffe0ff */
[----:B------:R-:W-:Y:S01]  /*ac60*/  HMMA.16816.F32.BF16 R4, R8, R6, R156 ;  /* 0x000000060804723c */ /* 0x000fe2000004189c */
[----:B------:R-:W-:Y:S01]  /*ac70*/  FSEL R25, R154, -INF , !P6 ;  /* 0xff8000009a197808 */ /* 0x000fe20007000000 */
[----:B------:R-:W-:Y:S01]  /*ac80*/  FMUL.FTZ R37, R37, c[0x0][0x2ec] ;  /* 0x0000bb0025257a20 */ /* 0x000fe20000410000 */
[----:B------:R-:W-:Y:S01]  /*ac90*/  ISETP.GE.AND P6, PT, R21, R236, PT ;  /* 0x000000ec1500720c */ /* 0x000fe20003fc6270 */
[----:B------:R-:W-:Y:S01]  /*aca0*/  FMUL.FTZ R36, R36, c[0x0][0x2ec] ;  /* 0x0000bb0024247a20 */ /* 0x000fe20000410000 */
[----:B------:R-:W-:Y:S01]  /*acb0*/  FSEL R23, R160, -INF , !P5 ;  /* 0xff800000a0177808 */ /* 0x000fe20006800000 */
[----:B------:R-:W2:Y:S01]  /*acc0*/  MUFU.TANH R156, R49 ;  /* 0x00000031009c7308 */ /* 0x000ea20000002400 */
[----:B------:R-:W-:Y:S01]  /*acd0*/  FSEL R21, R155, -INF , !P4 ;  /* 0xff8000009b157808 */ /* 0x000fe20006000000 */
[----:B------:R-:W-:Y:S01]  /*ace0*/  FMUL.FTZ R8, R47, c[0x0][0x2ec] ;  /* 0x0000bb002f087a20 */ /* 0x000fe20000410000 */
[C---:B------:R-:W-:Y:S01]  /*acf0*/  ISETP.GE.AND P5, PT, R41.reuse, R238, PT ;  /* 0x000000ee2900720c */ /* 0x040fe20003fa6270 */
[----:B---3--:R-:W-:Y:S01]  /*ad00*/  FMUL.FTZ R56, R184, c[0x0][0x2ec] ;  /* 0x0000bb00b8387a20 */ /* 0x008fe20000410000 */
[-C--:B------:R-:W-:Y:S01]  /*ad10*/  ISETP.GE.AND P4, PT, R41, R236.reuse, PT ;  /* 0x000000ec2900720c */ /* 0x080fe20003f86270 */
[----:B------:R-:W-:Y:S01]  /*ad20*/  FMUL.FTZ R39, R39, c[0x0][0x2ec] ;  /* 0x0000bb0027277a20 */ /* 0x000fe20000410000 */
[----:B------:R-:W-:Y:S01]  /*ad30*/  IADD3 R41, R29, 0x21, RZ ;  /* 0x000000211d297810 */ /* 0x000fe20007ffe0ff */
[----:B------:R3:W1:Y:S01]  /*ad40*/  MUFU.TANH R158, R48 ;  /* 0x00000030009e7308 */ /* 0x0006620000002400 */
[----:B------:R-:W-:Y:S01]  /*ad50*/  FSEL R138, R144, -INF , !P5 ;  /* 0xff800000908a7808 */ /* 0x000fe20006800000 */
[----:B------:R-:W-:Y:S01]  /*ad60*/  FMUL.FTZ R144, R45, c[0x0][0x2ec] ;  /* 0x0000bb002d907a20 */ /* 0x000fe20000410000 */
[----:B------:R-:W-:Y:S01]  /*ad70*/  ISETP.GE.AND P5, PT, R41, R236, PT ;  /* 0x000000ec2900720c */ /* 0x000fe20003fa6270 */
[----:B------:R-:W-:Y:S01]  /*ad80*/  FMUL.FTZ R186, R186, c[0x0][0x2ec] ;  /* 0x0000bb00baba7a20 */ /* 0x000fe20000410000 */
[----:B------:R-:W-:-:S02]  /*ad90*/  IADD3 R151, R29, 0x29, RZ ;  /* 0x000000291d977810 */ /* 0x000fc40007ffe0ff */
[----:B------:R-:W-:Y:S01]  /*ada0*/  FSEL R67, R161, -INF , !P6 ;  /* 0xff800000a1437808 */ /* 0x000fe20007000000 */
[----:B------:R-:W1:Y:S01]  /*adb0*/  MUFU.TANH R144, R144 ;  /* 0x0000009000907308 */ /* 0x000e620000002400 */
[-C--:B------:R-:W-:Y:S01]  /*adc0*/  ISETP.GE.AND P6, PT, R41, R238.reuse, PT ;  /* 0x000000ee2900720c */ /* 0x080fe20003fc6270 */
[----:B------:R-:W-:Y:S01]  /*add0*/  FMUL.FTZ R5, R5, c[0x0][0x2ec] ;  /* 0x0000bb0005057a20 */ /* 0x000fe20000410000 */
[----:B------:R-:W-:Y:S01]  /*ade0*/  IADD3 R13, R29, 0x28, RZ ;  /* 0x000000281d0d7810 */ /* 0x000fe20007ffe0ff */
[----:B------:R-:W-:Y:S01]  /*adf0*/  FMUL.FTZ R4, R4, c[0x0][0x2ec] ;  /* 0x0000bb0004047a20 */ /* 0x000fe20000410000 */
[----:B------:R-:W-:Y:S01]  /*ae00*/  FSEL R141, R162, -INF , !P5 ;  /* 0xff800000a28d7808 */ /* 0x000fe20006800000 */
[----:B------:R-:W-:Y:S01]  /*ae10*/  FMUL.FTZ R7, R7, c[0x0][0x2ec] ;  /* 0x0000bb0007077a20 */ /* 0x000fe20000410000 */
[-C--:B------:R-:W-:Y:S01]  /*ae20*/  ISETP.GE.AND P5, PT, R151, R238.reuse, PT ;  /* 0x000000ee9700720c */ /* 0x080fe20003fa6270 */
[----:B---3--:R-:W-:Y:S01]  /*ae30*/  FMUL.FTZ R48, R185, c[0x0][0x2ec] ;  /* 0x0000bb00b9307a20 */ /* 0x008fe20000410000 */
[----:B------:R-:W-:Y:S01]  /*ae40*/  FSEL R134, R145, -INF , !P6 ;  /* 0xff80000091867808 */ /* 0x000fe20007000000 */
[----:B------:R-:W-:Y:S01]  /*ae50*/  MUFU.TANH R4, R4 ;  /* 0x0000000400047308 */ /* 0x000fe20000002400 */
[----:B------:R-:W-:-:S02]  /*ae60*/  ISETP.GE.AND P6, PT, R13, R238, PT ;  /* 0x000000ee0d00720c */ /* 0x000fc40003fc6270 */
[----:B------:R-:W-:Y:S02]  /*ae70*/  FSEL R136, R164, -INF , !P5 ;  /* 0xff800000a4887808 */ /* 0x000fe40006800000 */
[-C--:B------:R-:W-:Y:S02]  /*ae80*/  ISETP.GE.AND P5, PT, R53, R238.reuse, PT ;  /* 0x000000ee3500720c */ /* 0x080fe40003fa6270 */
[----:B------:R-:W-:Y:S01]  /*ae90*/  FSEL R152, R140, -INF , !P6 ;  /* 0xff8000008c987808 */ /* 0x000fe20007000000 */
[----:B------:R-:W-:Y:S01]  /*aea0*/  MUFU.TANH R58, R37 ;  /* 0x00000025003a7308 */ /* 0x000fe20000002400 */
[----:B------:R-:W-:Y:S02]  /*aeb0*/  ISETP.GE.AND P6, PT, R149, R238, PT ;  /* 0x000000ee9500720c */ /* 0x000fe40003fc6270 */
[----:B------:R-:W-:Y:S02]  /*aec0*/  IADD3 R145, R29, 0x38, RZ ;  /* 0x000000381d917810 */ /* 0x000fe40007ffe0ff */
[----:B------:R-:W-:-:S02]  /*aed0*/  FSEL R54, R143, -INF , !P5 ;  /* 0xff8000008f367808 */ /* 0x000fc40006800000 */
[-C--:B------:R-:W-:Y:S01]  /*aee0*/  ISETP.GE.AND P5, PT, R139, R238.reuse, PT ;  /* 0x000000ee8b00720c */ /* 0x080fe20003fa6270 */
[----:B------:R-:W-:Y:S01]  /*aef0*/  MUFU.TANH R140, R5 ;  /* 0x00000005008c7308 */ /* 0x000fe20000002400 */
[----:B----4-:R-:W-:Y:S02]  /*af00*/  FSEL R148, R142, -INF , !P6 ;  /* 0xff8000008e947808 */ /* 0x010fe40007000000 */
[-C--:B------:R-:W-:Y:S02]  /*af10*/  ISETP.GE.AND P6, PT, R145, R238.reuse, PT ;  /* 0x000000ee9100720c */ /* 0x080fe40003fc6270 */
[----:B------:R-:W-:Y:S02]  /*af20*/  IADD3 R63, R29, 0x40, RZ ;  /* 0x000000401d3f7810 */ /* 0x000fe40007ffe0ff */
[----:B------:R-:W-:Y:S01]  /*af30*/  FSEL R150, R65, -INF , !P5 ;  /* 0xff80000041967808 */ /* 0x000fe20006800000 */
[----:B------:R-:W-:Y:S01]  /*af40*/  MUFU.TANH R171, R62 ;  /* 0x0000003e00ab7308 */ /* 0x000fe20000002400 */
[----:B------:R-:W-:-:S02]  /*af50*/  ISETP.GE.AND P5, PT, R61, R238, PT ;  /* 0x000000ee3d00720c */ /* 0x000fc40003fa6270 */
[----:B------:R-:W-:Y:S02]  /*af60*/  FSEL R52, R64, -INF , !P6 ;  /* 0xff80000040347808 */ /* 0x000fe40007000000 */
[-C--:B------:R-:W-:Y:S02]  /*af70*/  ISETP.GE.AND P6, PT, R63, R238.reuse, PT ;  /* 0x000000ee3f00720c */ /* 0x080fe40003fc6270 */
[----:B------:R-:W-:Y:S01]  /*af80*/  IADD3 R59, R29, 0x48, RZ ;  /* 0x000000481d3b7810 */ /* 0x000fe20007ffe0ff */
[----:B------:R-:W-:Y:S01]  /*af90*/  MUFU.TANH R62, R36 ;  /* 0x00000024003e7308 */ /* 0x000fe20000002400 */
[----:B------:R-:W-:Y:S02]  /*afa0*/  FSEL R170, R170, -INF , !P5 ;  /* 0xff800000aaaa7808 */ /* 0x000fe40006800000 */
[----:B------:R-:W-:Y:S02]  /*afb0*/  ISETP.GE.AND P5, PT, R57, R238, PT ;  /* 0x000000ee3900720c */ /* 0x000fe40003fa6270 */
[----:B------:R-:W-:-:S02]  /*afc0*/  IADD3 R49, R29, 0x51, RZ ;  /* 0x000000511d317810 */ /* 0x000fc40007ffe0ff */
[----:B------:R-:W-:Y:S01]  /*afd0*/  FSEL R166, R166, -INF , !P6 ;  /* 0xff800000a6a67808 */ /* 0x000fe20007000000 */
[----:B------:R-:W-:Y:S01]  /*afe0*/  MUFU.TANH R48, R48 ;  /* 0x0000003000307308 */ /* 0x000fe20000002400 */
[-C--:B------:R-:W-:Y:S02]  /*aff0*/  ISETP.GE.AND P6, PT, R59, R238.reuse, PT ;  /* 0x000000ee3b00720c */ /* 0x080fe40003fc6270 */
[----:B------:R-:W-:Y:S02]  /*b000*/  IADD3 R51, R29, 0x50, RZ ;  /* 0x000000501d337810 */ /* 0x000fe40007ffe0ff */
[----:B------:R-:W-:Y:S02]  /*b010*/  FSEL R164, R30, -INF , !P5 ;  /* 0xff8000001ea47808 */ /* 0x000fe40006800000 */
[----:B------:R-:W-:Y:S01]  /*b020*/  FSEL R55, R146, -INF , !P4 ;  /* 0xff80000092377808 */ /* 0x000fe20006000000 */
[----:B------:R-:W-:Y:S01]  /*b030*/  MUFU.TANH R56, R56 ;  /* 0x0000003800387308 */ /* 0x000fe20000002400 */
[----:B------:R-:W-:-:S02]  /*b040*/  ISETP.GE.AND P5, PT, R49, R238, PT ;  /* 0x000000ee3100720c */ /* 0x000fc40003fa6270 */
[----:B------:R-:W-:Y:S02]  /*b050*/  IADD3 R45, R29, 0x59, RZ ;  /* 0x000000591d2d7810 */ /* 0x000fe40007ffe0ff */
[----:B------:R-:W-:Y:S02]  /*b060*/  FSEL R168, R168, -INF , !P6 ;  /* 0xff800000a8a87808 */ /* 0x000fe40007000000 */
[-C--:B------:R-:W-:Y:S01]  /*b070*/  ISETP.GE.AND P6, PT, R51, R238.reuse, PT ;  /* 0x000000ee3300720c */ /* 0x080fe20003fc6270 */
[----:B------:R-:W3:Y:S01]  /*b080*/  MUFU.TANH R146, R44 ;  /* 0x0000002c00927308 */ /* 0x000ee20000002400 */
[----:B------:R-:W-:Y:S02]  /*b090*/  IADD3 R47, R29, 0x58, RZ ;  /* 0x000000581d2f7810 */ /* 0x000fe40007ffe0ff */
[----:B-1----:R-:W-:Y:S02]  /*b0a0*/  FSEL R160, R33, -INF , !P5 ;  /* 0xff80000021a07808 */ /* 0x002fe40006800000 */
[----:B------:R-:W-:-:S02]  /*b0b0*/  ISETP.GE.AND P5, PT, R45, R238, PT ;  /* 0x000000ee2d00720c */ /* 0x000fc40003fa6270 */
[----:B------:R-:W-:Y:S01]  /*b0c0*/  IADD3 R41, R29, 0x61, RZ ;  /* 0x000000611d297810 */ /* 0x000fe20007ffe0ff */
[----:B------:R-:W1:Y:S01]  /*b0d0*/  MUFU.TANH R155, R50 ;  /* 0x00000032009b7308 */ /* 0x000e620000002400 */
[----:B-----5:R-:W-:Y:S02]  /*b0e0*/  FSEL R162, R32, -INF , !P6 ;  /* 0xff80000020a27808 */ /* 0x020fe40007000000 */
[----:B------:R-:W-:Y:S02]  /*b0f0*/  ISETP.GE.AND P6, PT, R47, R238, PT ;  /* 0x000000ee2f00720c */ /* 0x000fe40003fc6270 */
[----:B------:R-:W-:Y:S02]  /*b100*/  IADD3 R43, R29, 0x60, RZ ;  /* 0x000000601d2b7810 */ /* 0x000fe40007ffe0ff */
[----:B--2---:R-:W-:Y:S01]  /*b110*/  FSEL R156, R156, -INF , !P5 ;  /* 0xff8000009c9c7808 */ /* 0x004fe20006800000 */
[----:B------:R-:W2:Y:S01]  /*b120*/  MUFU.TANH R31, R31 ;  /* 0x0000001f001f7308 */ /* 0x000ea20000002400 */
[----:B------:R-:W-:-:S02]  /*b130*/  ISETP.GE.AND P4, PT, R13, R236, PT ;  /* 0x000000ec0d00720c */ /* 0x000fc40003f86270 */
[-C--:B------:R-:W-:Y:S02]  /*b140*/  ISETP.GE.AND P5, PT, R41, R238.reuse, PT ;  /* 0x000000ee2900720c */ /* 0x080fe40003fa6270 */
[----:B------:R-:W-:Y:S02]  /*b150*/  IADD3 R13, R29, 0x69, RZ ;  /* 0x000000691d0d7810 */ /* 0x000fe40007ffe0ff */
[----:B------:R-:W-:Y:S01]  /*b160*/  FSEL R158, R158, -INF , !P6 ;  /* 0xff8000009e9e7808 */ /* 0x000fe20007000000 */
[----:B------:R-:W4:Y:S01]  /*b170*/  MUFU.TANH R18, R18 ;  /* 0x0000001200127308 */ /* 0x000f220000002400 */
[----:B------:R-:W-:Y:S02]  /*b180*/  ISETP.GE.AND P6, PT, R43, R238, PT ;  /* 0x000000ee2b00720c */ /* 0x000fe40003fc6270 */
[----:B------:R-:W-:Y:S02]  /*b190*/  IADD3 R15, R29, 0x68, RZ ;  /* 0x000000681d0f7810 */ /* 0x000fe40007ffe0ff */
[----:B------:R-:W-:-:S02]  /*b1a0*/  FSEL R144, R144, -INF , !P5 ;  /* 0xff80000090907808 */ /* 0x000fc40006800000 */
[-C--:B------:R-:W-:Y:S01]  /*b1b0*/  ISETP.GE.AND P5, PT, R13, R238.reuse, PT ;  /* 0x000000ee0d00720c */ /* 0x080fe20003fa6270 */
[----:B------:R-:W5:Y:S01]  /*b1c0*/  MUFU.TANH R46, R46 ;  /* 0x0000002e002e7308 */ /* 0x000f620000002400 */
[----:B------:R-:W-:Y:S02]  /*b1d0*/  IADD3 R9, R29, 0x71, RZ ;  /* 0x000000711d097810 */ /* 0x000fe40007ffe0ff */
[----:B---3--:R-:W-:Y:S01]  /*b1e0*/  FSEL R146, R146, -INF , !P6 ;  /* 0xff80000092927808 */ /* 0x008fe20007000000 */
[----:B------:R-:W-:Y:S01]  /*b1f0*/  BAR.SYNC.DEFER_BLOCKING 0x0 ;  /* 0x0000000000007b1d */ /* 0x000fe20000010000 */
[----:B------:R-:W-:Y:S02]  /*b200*/  ISETP.GE.AND P6, PT, R15, R238, PT ;  /* 0x000000ee0f00720c */ /* 0x000fe40003fc6270 */
[C---:B------:R-:W-:Y:S02]  /*b210*/  IADD3 R11, R29.reuse, 0x70, RZ ;  /* 0x000000701d0b7810 */ /* 0x040fe40007ffe0ff */
[----:B------:R-:W-:Y:S01]  /*b220*/  FSEL R140, R140, -INF , !P5 ;  /* 0xff8000008c8c7808 */ /* 0x000fe20006800000 */
[----:B------:R-:W3:Y:S01]  /*b230*/  MUFU.TANH R8, R8 ;  /* 0x0000000800087308 */ /* 0x000ee20000002400 */
[----:B------:R-:W-:-:S02]  /*b240*/  IADD3 R5, R29, 0x78, RZ ;  /* 0x000000781d057810 */ /* 0x000fc40007ffe0ff */
[-C--:B------:R-:W-:Y:S02]  /*b250*/  ISETP.GE.AND P5, PT, R9, R238.reuse, PT ;  /* 0x000000ee0900720c */ /* 0x080fe40003fa6270 */
[----:B------:R-:W-:Y:S02]  /*b260*/  IADD3 R29, R29, 0x79, RZ ;  /* 0x000000791d1d7810 */ /* 0x000fe40007ffe0ff */
[----:B------:R-:W-:Y:S01]  /*b270*/  FSEL R142, R4, -INF , !P6 ;  /* 0xff800000048e7808 */ /* 0x000fe20007000000 */
[----:B------:R-:W-:Y:S01]  /*b280*/  FMUL.FTZ R4, R6, c[0x0][0x2ec] ;  /* 0x0000bb0006047a20 */ /* 0x000fe20000410000 */
[----:B------:R-:W-:Y:S01]  /*b290*/  ISETP.GE.AND P6, PT, R11, R238, PT ;  /* 0x000000ee0b00720c */ /* 0x000fe20003fc6270 */
[----:B------:R-:W-:Y:S01]  /*b2a0*/  FMUL.FTZ R6, R38, c[0x0][0x2ec] ;  /* 0x0000bb0026067a20 */ /* 0x000fe20000410000 */
[----:B------:R-:W-:Y:S02]  /*b2b0*/  FSEL R143, R163, -INF , !P4 ;  /* 0xff800000a38f7808 */ /* 0x000fe40006000000 */
[----:B------:R-:W-:Y:S01]  /*b2c0*/  FSEL R58, R58, -INF , !P5 ;  /* 0xff8000003a3a7808 */ /* 0x000fe20006800000 */
[----:B------:R-:W1:Y:S01]  /*b2d0*/  MUFU.TANH R4, R4 ;  /* 0x0000000400047308 */ /* 0x000e620000002400 */
[----:B------:R-:W-:-:S02]  /*b2e0*/  ISETP.GE.AND P4, PT, R53, R236, PT ;  /* 0x000000ec3500720c */ /* 0x000fc40003f86270 */
[-C--:B------:R-:W-:Y:S02]  /*b2f0*/  ISETP.GE.AND P5, PT, R29, R238.reuse, PT ;  /* 0x000000ee1d00720c */ /* 0x080fe40003fa6270 */
[----:B------:R-:W-:Y:S02]  /*b300*/  FSEL R62, R62, -INF , !P6 ;  /* 0xff8000003e3e7808 */ /* 0x000fe40007000000 */
[----:B------:R-:W-:Y:S01]  /*b310*/  ISETP.GE.AND P6, PT, R5, R238, PT ;  /* 0x000000ee0500720c */ /* 0x000fe20003fc6270 */
[----:B------:R-:W-:Y:S01]  /*b320*/  MUFU.TANH R6, R6 ;  /* 0x0000000600067308 */ /* 0x000fe20000002400 */
[----:B------:R-:W-:Y:S02]  /*b330*/  FSEL R159, R137, -INF , !P4 ;  /* 0xff800000899f7808 */ /* 0x000fe40006000000 */
[----:B------:R-:W-:Y:S02]  /*b340*/  FSEL R48, R48, -INF , !P5 ;  /* 0xff80000030307808 */ /* 0x000fe40006800000 */
[----:B------:R-:W-:-:S02]  /*b350*/  ISETP.GE.AND P4, PT, R63, R236, PT ;  /* 0x000000ec3f00720c */ /* 0x000fc40003f86270 */
[-C--:B------:R-:W-:Y:S01]  /*b360*/  ISETP.GE.AND P5, PT, R149, R236.reuse, PT ;  /* 0x000000ec9500720c */ /* 0x080fe20003fa6270 */
[----:B------:R-:W1:Y:S01]  /*b370*/  MUFU.TANH R137, R7 ;  /* 0x0000000700897308 */ /* 0x000e620000002400 */
[----:B------:R-:W-:Y:S02]  /*b380*/  FSEL R56, R56, -INF , !P6 ;  /* 0xff80000038387808 */ /* 0x000fe40007000000 */
[-C--:B------:R-:W-:Y:S02]  /*b390*/  ISETP.GE.AND P6, PT, R151, R236.reuse, PT ;  /* 0x000000ec9700720c */ /* 0x080fe40003fc6270 */
[----:B------:R-:W-:Y:S02]  /*b3a0*/  FSEL R171, R171, -INF , !P4 ;  /* 0xff800000abab7808 */ /* 0x000fe40006000000 */
[----:B------:R-:W-:Y:S02]  /*b3b0*/  FSEL R175, R175, -INF , !P5 ;  /* 0xff800000afaf7808 */ /* 0x000fe40006800000 */
[----:B------:R-:W-:-:S02]  /*b3c0*/  ISETP.GE.AND P4, PT, R57, R236, PT ;  /* 0x000000ec3900720c */ /* 0x000fc40003f86270 */
[-C--:B------:R-:W-:Y:S02]  /*b3d0*/  ISETP.GE.AND P5, PT, R139, R236.reuse, PT ;  /* 0x000000ec8b00720c */ /* 0x080fe40003fa6270 */
        /* <DEDUP_REMOVED lines=8> */
[----:B-1----:R-:W-:Y:S02]  /*b460*/  FSEL R155, R155, -INF , !P4 ;  /* 0xff8000009b9b7808 */ /* 0x002fe40006000000 */
[----:B------:R-:W-:Y:S02]  /*b470*/  FSEL R167, R167, -INF , !P5 ;  /* 0xff800000a7a77808 */ /* 0x000fe40006800000 */
[-C--:B------:R-:W-:Y:S01]  /*b480*/  ISETP.GE.AND P4, PT, R41, R236.reuse, PT ;  /* 0x000000ec2900720c */ /* 0x080fe20003f86270 */
[----:B------:R-:W-:Y:S01]  /*b490*/  FMUL.FTZ R41, R187, c[0x0][0x2ec] ;  /* 0x0000bb00bb297a20 */ /* 0x000fe20000410000 */
[----:B------:R-:W-:-:S02]  /*b4a0*/  ISETP.GE.AND P5, PT, R49, R236, PT ;  /* 0x000000ec3100720c */ /* 0x000fc40003fa6270 */
[----:B------:R-:W-:Y:S01]  /*b4b0*/  FSEL R169, R169, -INF , !P6 ;  /* 0xff800000a9a97808 */ /* 0x000fe20007000000 */
[----:B------:R-:W1:Y:S01]  /*b4c0*/  MUFU.TANH R49, R39 ;  /* 0x0000002700317308 */ /* 0x000e620000002400 */
[-C--:B------:R-:W-:Y:S02]  /*b4d0*/  ISETP.GE.AND P6, PT, R51, R236.reuse, PT ;  /* 0x000000ec3300720c */ /* 0x080fe40003fc6270 */
[----:B--2---:R-:W-:Y:S02]  /*b4e0*/  FSEL R157, R31, -INF , !P5 ;  /* 0xff8000001f9d7808 */ /* 0x004fe40006800000 */
[-C--:B------:R-:W-:Y:S02]  /*b4f0*/  ISETP.GE.AND P5, PT, R43, R236.reuse, PT ;  /* 0x000000ec2b00720c */ /* 0x080fe40003fa6270 */
[----:B----4-:R-:W-:Y:S01]  /*b500*/  FSEL R161, R18, -INF , !P6 ;  /* 0xff80000012a17808 */ /* 0x010fe20007000000 */
[----:B------:R-:W2:Y:S01]  /*b510*/  MUFU.TANH R43, R186 ;  /* 0x000000ba002b7308 */ /* 0x000ea20000002400 */
[----:B------:R-:W-:-:S02]  /*b520*/  ISETP.GE.AND P6, PT, R45, R236, PT ;  /* 0x000000ec2d00720c */ /* 0x000fc40003fc6270 */
[----:B-----5:R-:W-:Y:S02]  /*b530*/  FSEL R147, R46, -INF , !P5 ;  /* 0xff8000002e937808 */ /* 0x020fe40006800000 */
[----:B------:R-:W-:Y:S02]  /*b540*/  FSEL R153, R153, -INF , !P6 ;  /* 0xff80000099997808 */ /* 0x000fe40007000000 */
[----:B---3--:R-:W-:Y:S01]  /*b550*/  FSEL R145, R8, -INF , !P4 ;  /* 0xff80000008917808 */ /* 0x008fe20006000000 */
[----:B------:R-:W3:Y:S01]  /*b560*/  MUFU.TANH R41, R41 ;  /* 0x0000002900297308 */ /* 0x000ee20000002400 */
        /* <DEDUP_REMOVED lines=9> */
[----:B-1----:R-:W-:Y:S02]  /*b600*/  FSEL R49, R49, -INF , !P6 ;  /* 0xff80000031317808 */ /* 0x002fe40007000000 */
[----:B--2---:R-:W-:Y:S02]  /*b610*/  FSEL R43, R43, -INF , !P5 ;  /* 0xff8000002b2b7808 */ /* 0x004fe40006800000 */
[----:B---3--:R-:W-:Y:S01]  /*b620*/  FSEL R41, R41, -INF , !P4 ;  /* 0xff80000029297808 */ /* 0x008fe20006000000 */
        /* <DEDUP_REMOVED lines=61> */
.L_x_822:
[----:B------:R-:W-:-:S04]  /*ba00*/  LEA R9, -R133, RZ, 0x7 ;  /* 0x000000ff85097211 */ /* 0x000fc800078e39ff */
[----:B------:R-:W-:Y:S02]  /*ba10*/  SHF.R.S32.HI R8, RZ, 0x1f, R9 ;  /* 0x0000001fff087819 */ /* 0x000fe40000011409 */
.L_x_823:
        /* <DEDUP_REMOVED lines=144> */
.L_x_825:
[----:B------:R-:W-:Y:S05]  /*c320*/  BSYNC B0 ;  /* 0x0000000000007941 */ /* 0x000fea0003800000 */
.L_x_824:
[----:B------:R-:W0:Y:S01]  /*c330*/  LDGDEPBAR ;  /* 0x00000000000079af */ /* 0x000e220000000000 */
[----:B------:R-:W-:-:S04]  /*c340*/  LEA R234, P1, R9, R234, 0x1 ;  /* 0x000000ea09ea7211 */ /* 0x000fc800078208ff */
[----:B------:R-:W-:Y:S02]  /*c350*/  LEA.HI.X R235, R9, R235, R8, 0x1, P1 ;  /* 0x000000eb09eb7211 */ /* 0x000fe400008f0c08 */
.L_x_821:
        /* <DEDUP_REMOVED lines=9> */
[----:B------:R-:W-:Y:S01]  /*c3f0*/  FMNMX.FTZ R5, R40, R5, !PT ;  /* 0x0000000528057209 */ /* 0x000fe20007810000 */
[----:B------:R-:W-:Y:S01]  /*c400*/  LDSM.16.MT88.4 R36, [R201+0x10800] ;  /* 0x01080000c924783b */ /* 0x000fe20000004200 */
        /* <DEDUP_REMOVED lines=63> */
[----:B-1----:R-:W-:Y:S02]  /*c800*/  FMNMX.FTZ R34, R5, R34, !PT ;  /* 0x0000002205227209 */ /* 0x002fe40007810000 */
[----:B--2---:R-:W-:-:S03]  /*c810*/  FMNMX.FTZ R33, R4, R33, !PT ;  /* 0x0000002104217209 */ /* 0x004fc60007810000 */
[C---:B------:R-:W-:Y:S01]  /*c820*/  FMUL.FTZ R61, R34.reuse, c[0x0][0x23c] ;  /* 0x00008f00223d7a20 */ /* 0x040fe20000410000 */
[C---:B------:R-:W-:Y:S02]  /*c830*/  FSETP.NEU.FTZ.AND P2, PT, R34.reuse, -INF , PT ;  /* 0xff8000002200780b */ /* 0x040fe40003f5d000 */
[C---:B------:R-:W-:Y:S01]  /*c840*/  FSETP.NEU.FTZ.AND P1, PT, R33.reuse, -INF , PT ;  /* 0xff8000002100780b */ /* 0x040fe20003f3d000 */
[C---:B------:R-:W-:Y:S01]  /*c850*/  FMUL.FTZ R42, R33.reuse, c[0x0][0x23c] ;  /* 0x00008f00212a7a20 */ /* 0x040fe20000410000 */
[----:B------:R-:W-:Y:S02]  /*c860*/  FSEL R5, R34, RZ, P2 ;  /* 0x000000ff22057208 */ /* 0x000fe40001000000 */
[----:B------:R-:W-:Y:S02]  /*c870*/  FSEL R6, R33, RZ, P1 ;  /* 0x000000ff21067208 */ /* 0x000fe40000800000 */
[----:B------:R-:W-:Y:S01]  /*c880*/  FSEL R61, R61, RZ, P2 ;  /* 0x000000ff3d3d7208 */ /* 0x000fe20001000000 */
[----:B------:R-:W-:Y:S01]  /*c890*/  FADD.FTZ R4, R132, -R5 ;  /* 0x8000000584047221 */ /* 0x000fe20000010000 */
[----:B------:R-:W-:Y:S01]  /*c8a0*/  FSEL R42, R42, RZ, P1 ;  /* 0x000000ff2a2a7208 */ /* 0x000fe20000800000 */
[----:B------:R-:W-:-:S02]  /*c8b0*/  FADD.FTZ R6, R3, -R6 ;  /* 0x8000000603067221 */ /* 0x000fc40000010000 */
[--C-:B------:R-:W-:Y:S02]  /*c8c0*/  FFMA.FTZ R30, R0, c[0x0][0x23c], -R61.reuse ;  /* 0x00008f00001e7a23 */ /* 0x100fe4000001083d */
[--C-:B------:R-:W-:Y:S02]  /*c8d0*/  FFMA.FTZ R29, R40, c[0x0][0x23c], -R61.reuse ;  /* 0x00008f00281d7a23 */ /* 0x100fe4000001083d */
[--C-:B------:R-:W-:Y:S02]  /*c8e0*/  FFMA.FTZ R28, R2, c[0x0][0x23c], -R42.reuse ;  /* 0x00008f00021c7a23 */ /* 0x100fe4000001082a */
[--C-:B------:R-:W-:Y:S01]  /*c8f0*/  FFMA.FTZ R32, R17, c[0x0][0x23c], -R61.reuse ;  /* 0x00008f0011207a23 */ /* 0x100fe2000001083d */
[----:B------:R-:W-:Y:S01]  /*c900*/  MUFU.EX2 R30, R30 ;  /* 0x0000001e001e7308 */ /* 0x000fe20000000800 */
[----:B------:R-:W-:Y:S02]  /*c910*/  FFMA.FTZ R31, R16, c[0x0][0x23c], -R61 ;  /* 0x00008f00101f7a23 */ /* 0x000fe4000001083d */
[----:B------:R-:W-:-:S02]  /*c920*/  FFMA.FTZ R2, R27, c[0x0][0x23c], -R42 ;  /* 0x00008f001b027a23 */ /* 0x000fc4000001082a */
[--C-:B------:R-:W-:Y:S02]  /*c930*/  FFMA.FTZ R0, R19, c[0x0][0x23c], -R42.reuse ;  /* 0x00008f0013007a23 */ /* 0x100fe4000001082a */
[--C-:B------:R-:W-:Y:S01]  /*c940*/  FFMA.FTZ R35, R35, c[0x0][0x23c], -R42.reuse ;  /* 0x00008f0023237a23 */ /* 0x100fe2000001082a */
[----:B------:R-:W-:Y:S01]  /*c950*/  MUFU.EX2 R32, R32 ;  /* 0x0000002000207308 */ /* 0x000fe20000000800 */
[----:B------:R-:W-:Y:S01]  /*c960*/  FMUL.FTZ R40, R4, c[0x0][0x23c] ;  /* 0x00008f0004287a20 */ /* 0x000fe20000410000 */
[----:B------:R-:W1:Y:S01]  /*c970*/  LDSM.16.MT88.4 R16, [R201+0xc000] ;  /* 0x00c00000c910783b */ /* 0x000e620000004200 */
[----:B------:R-:W-:Y:S02]  /*c980*/  FMUL.FTZ R3, R6, c[0x0][0x23c] ;  /* 0x00008f0006037a20 */ /* 0x000fe40000410000 */
[--C-:B------:R-:W-:Y:S02]  /*c990*/  FFMA.FTZ R57, R22, c[0x0][0x23c], -R61.reuse ;  /* 0x00008f0016397a23 */ /* 0x100fe4000001083d */
[----:B------:R-:W-:Y:S01]  /*c9a0*/  FFMA.FTZ R60, R20, c[0x0][0x23c], -R61 ;  /* 0x00008f00143c7a23 */ /* 0x000fe2000001083d */
[----:B------:R-:W2:Y:S01]  /*c9b0*/  MUFU.EX2 R31, R31 ;  /* 0x0000001f001f7308 */ /* 0x000ea20000000800 */
[----:B------:R-:W-:-:S02]  /*c9c0*/  FFMA.FTZ R65, R23, c[0x0][0x23c], -R42 ;  /* 0x00008f0017417a23 */ /* 0x000fc4000001082a */
[--C-:B------:R-:W-:Y:S02]  /*c9d0*/  FFMA.FTZ R63, R21, c[0x0][0x23c], -R42.reuse ;  /* 0x00008f00153f7a23 */ /* 0x100fe4000001082a */
[----:B------:R-:W-:Y:S01]  /*c9e0*/  LDSM.16.MT88.4 R20, [R202+0xc800] ;  /* 0x00c80000ca14783b */ /* 0x000fe20000004200 */
[--C-:B------:R-:W-:Y:S02]  /*c9f0*/  FFMA.FTZ R50, R26, c[0x0][0x23c], -R61.reuse ;  /* 0x00008f001a327a23 */ /* 0x100fe4000001083d */
[----:B------:R-:W3:Y:S01]  /*ca00*/  MUFU.EX2 R29, R29 ;  /* 0x0000001d001d7308 */ /* 0x000ee20000000800 */
[--C-:B------:R-:W-:Y:S02]  /*ca10*/  FFMA.FTZ R59, R24, c[0x0][0x23c], -R61.reuse ;  /* 0x00008f00183b7a23 */ /* 0x100fe4000001083d */
[--C-:B------:R-:W-:Y:S02]  /*ca20*/  FFMA.FTZ R64, R25, c[0x0][0x23c], -R42.reuse ;  /* 0x00008f0019407a23 */ /* 0x100fe4000001082a */
[----:B------:R-:W-:Y:S01]  /*ca30*/  FFMA.FTZ R66, R67, c[0x0][0x23c], -R42 ;  /* 0x00008f0043427a23 */ /* 0x000fe2000001082a */
[----:B------:R-:W-:Y:S01]  /*ca40*/  LDSM.16.MT88.4 R24, [R204+0xc800] ;  /* 0x00c80000cc18783b */ /* 0x000fe20000004200 */
[--C-:B------:R-:W-:Y:S01]  /*ca50*/  FFMA.FTZ R67, R138, c[0x0][0x23c], -R61.reuse ;  /* 0x00008f008a437a23 */ /* 0x100fe2000001083d */
[----:B------:R-:W-:Y:S01]  /*ca60*/  MUFU.EX2 R28, R28 ;  /* 0x0000001c001c7308 */ /* 0x000fe20000000800 */
[----:B--2---:R-:W-:Y:S01]  /*ca70*/  F2FP.BF16.PACK_AB R4, R31, R32 ;  /* 0x000000201f04723e */ /* 0x004fe200000010ff */
[----:B------:R-:W-:-:S02]  /*ca80*/  FFMA.FTZ R132, R134, c[0x0][0x23c], -R61 ;  /* 0x00008f0086847a23 */ /* 0x000fc4000001083d */
[--C-:B------:R-:W-:Y:S02]  /*ca90*/  FFMA.FTZ R134, R136, c[0x0][0x23c], -R61.reuse ;  /* 0x00008f0088867a23 */ /* 0x100fe4000001083d */
[--C-:B------:R-:W-:Y:S02]  /*caa0*/  FFMA.FTZ R138, R143, c[0x0][0x23c], -R42.reuse ;  /* 0x00008f008f8a7a23 */ /* 0x100fe4000001082a */
[----:B------:R-:W2:Y:S01]  /*cab0*/  MUFU.EX2 R2, R2 ;  /* 0x0000000200027308 */ /* 0x000ea20000000800 */
[----:B---3--:R-:W-:Y:S01]  /*cac0*/  F2FP.BF16.PACK_AB R6, R29, R30 ;  /* 0x0000001e1d06723e */ /* 0x008fe200000010ff */
[--C-:B------:R-:W-:Y:S02]  /*cad0*/  FFMA.FTZ R136, R55, c[0x0][0x23c], -R42.reuse ;  /* 0x00008f0037887a23 */ /* 0x100fe4000001082a */
[----:B------:R-:W-:Y:S02]  /*cae0*/  FFMA.FTZ R143, R53, c[0x0][0x23c], -R42 ;  /* 0x00008f00358f7a23 */ /* 0x000fe4000001082a */
[----:B------:R-:W-:-:S02]  /*caf0*/  FFMA.FTZ R149, R54, c[0x0][0x23c], -R61 ;  /* 0x00008f0036957a23 */ /* 0x000fc4000001083d */
[----:B------:R-:W-:Y:S01]  /*cb00*/  MUFU.EX2 R0, R0 ;  /* 0x0000000000007308 */ /* 0x000fe20000000800 */
[--C-:B------:R-:W-:Y:S02]  /*cb10*/  FFMA.FTZ R151, R52, c[0x0][0x23c], -R61.reuse ;  /* 0x00008f0034977a23 */ /* 0x100fe4000001083d */
[--C-:B------:R-:W-:Y:S01]  /*cb20*/  FFMA.FTZ R135, R152, c[0x0][0x23c], -R61.reuse ;  /* 0x00008f0098877a23 */ /* 0x100fe2000001083d */
[----:B------:R-:W-:Y:S01]  /*cb30*/  LDSM.16.MT88.4 R52, [R201+0x11000] ;  /* 0x01100000c934783b */ /* 0x000fe20000004200 */
[----:B------:R-:W-:Y:S02]  /*cb40*/  FFMA.FTZ R141, R141, c[0x0][0x23c], -R42 ;  /* 0x00008f008d8d7a23 */ /* 0x000fe4000001082a */
[--C-:B------:R-:W-:Y:S01]  /*cb50*/  FFMA.FTZ R148, R148, c[0x0][0x23c], -R61.reuse ;  /* 0x00008f0094947a23 */ /* 0x100fe2000001083d */
[----:B------:R-:W3:Y:S01]  /*cb60*/  MUFU.EX2 R35, R35 ;  /* 0x0000002300237308 */ /* 0x000ee20000000800 */
[----:B--2---:R-:W-:Y:S01]  /*cb70*/  F2FP.BF16.PACK_AB R5, R2, R28 ;  /* 0x0000001c0205723e */ /* 0x004fe200000010ff */
[----:B------:R-:W-:-:S02]  /*cb80*/  FFMA.FTZ R150, R150, c[0x0][0x23c], -R61 ;  /* 0x00008f0096967a23 */ /* 0x000fc4000001083d */
[--C-:B------:R-:W-:Y:S02]  /*cb90*/  FFMA.FTZ R152, R175, c[0x0][0x23c], -R42.reuse ;  /* 0x00008f00af987a23 */ /* 0x100fe4000001082a */
[--C-:B------:R-:W-:Y:S02]  /*cba0*/  FFMA.FTZ R159, R159, c[0x0][0x23c], -R42.reuse ;  /* 0x00008f009f9f7a23 */ /* 0x100fe4000001082a */
[----:B------:R-:W2:Y:S01]  /*cbb0*/  MUFU.EX2 R40, R40 ;  /* 0x0000002800287308 */ /* 0x000ea20000000800 */
[--C-:B------:R-:W-:Y:S02]  /*cbc0*/  FFMA.FTZ R154, R173, c[0x0][0x23c], -R42.reuse ;  /* 0x00008f00ad9a7a23 */ /* 0x100fe4000001082a */
[----:B------:R-:W-:Y:S02]  /*cbd0*/  FFMA.FTZ R163, R163, c[0x0][0x23c], -R42 ;  /* 0x00008f00a3a37a23 */ /* 0x000fe4000001082a */
[--C-:B------:R-:W-:Y:S02]  /*cbe0*/  FFMA.FTZ R175, R164, c[0x0][0x23c], -R61.reuse ;  /* 0x00008f00a4af7a23 */ /* 0x100fe4000001083d */
[--C-:B------:R-:W-:Y:S01]  /*cbf0*/  FFMA.FTZ R166, R166, c[0x0][0x23c], -R61.reuse ;  /* 0x00008f00a6a67a23 */ /* 0x100fe2000001083d */
[----:B------:R-:W4:Y:S01]  /*cc00*/  MUFU.EX2 R3, R3 ;  /* 0x0000000300037308 */ /* 0x000f220000000800 */
[----:B---3--:R-:W-:Y:S01]  /*cc10*/  F2FP.BF16.PACK_AB R7, R35, R0 ;  /* 0x000000002307723e */ /* 0x008fe200000010ff */
[----:B------:R-:W-:-:S02]  /*cc20*/  FFMA.FTZ R173, R170, c[0x0][0x23c], -R61 ;  /* 0x00008f00aaad7a23 */ /* 0x000fc4000001083d */
[----:B------:R-:W-:Y:S02]  /*cc30*/  FFMA.FTZ R168, R168, c[0x0][0x23c], -R61 ;  /* 0x00008f00a8a87a23 */ /* 0x000fe4000001083d */
[----:B------:R-:W-:Y:S02]  /*cc40*/  FFMA.FTZ R164, R171, c[0x0][0x23c], -R42 ;  /* 0x00008f00aba47a23 */ /* 0x000fe4000001082a */
[-C--:B--2---:R-:W-:Y:S01]  /*cc50*/  FMUL.FTZ R128, R128, R40.reuse ;  /* 0x0000002880807220 */ /* 0x084fe20000410000 */
[----:B------:R-:W-:Y:S01]  /*cc60*/  MUFU.EX2 R50, R50 ;  /* 0x0000003200327308 */ /* 0x000fe20000000800 */
[-C--:B------:R-:W-:Y:S02]  /*cc70*/  FMUL.FTZ R129, R129, R40.reuse ;  /* 0x0000002881817220 */ /* 0x080fe40000410000 */
[-C--:B------:R-:W-:Y:S02]  /*cc80*/  FMUL.FTZ R124, R124, R40.reuse ;  /* 0x000000287c7c7220 */ /* 0x080fe40000410000 */
[----:B------:R-:W-:-:S02]  /*cc90*/  FMUL.FTZ R125, R125, R40 ;  /* 0x000000287d7d7220 */ /* 0x000fc40000410000 */
[-C--:B----4-:R-:W-:Y:S01]  /*cca0*/  FMUL.FTZ R130, R130, R3.reuse ;  /* 0x0000000382827220 */ /* 0x090fe20000410000 */
[----:B------:R-:W2:Y:S01]  /*ccb0*/  MUFU.EX2 R59, R59 ;  /* 0x0000003b003b7308 */ /* 0x000ea20000000800 */
        /* <DEDUP_REMOVED lines=12> */
[----:B------:R-:W3:Y:S01]  /*cd80*/  LDSM.16.MT88.4 R12, [R200+0xc000] ;  /* 0x00c00000c80c783b */ /* 0x000ee20000004200 */
        /* <DEDUP_REMOVED lines=11> */
[----:B------:R-:W4:Y:S01]  /*ce40*/  LDSM.16.MT88.4 R8, [R204+0x10000] ;  /* 0x01000000cc08783b */ /* 0x000f220000004200 */
[----:B------:R-:W-:Y:S02]  /*ce50*/  FMUL.FTZ R109, R109, R40 ;  /* 0x000000286d6d7220 */ /* 0x000fe40000410000 */
[-C--:B------:R-:W-:Y:S01]  /*ce60*/  FMUL.FTZ R110, R110, R3.reuse ;  /* 0x000000036e6e7220 */ /* 0x080fe20000410000 */
[----:B------:R-:W5:Y:S01]  /*ce70*/  MUFU.EX2 R65, R65 ;  /* 0x0000004100417308 */ /* 0x000f620000000800 */
[----:B------:R-:W-:-:S02]  /*ce80*/  FMUL.FTZ R111, R111, R3 ;  /* 0x000000036f6f7220 */ /* 0x000fc40000410000 */
[-C--:B------:R-:W-:Y:S01]  /*ce90*/  FMUL.FTZ R104, R104, R40.reuse ;  /* 0x0000002868687220 */ /* 0x080fe20000410000 */
[C---:B-1----:R-:W-:Y:S01]  /*cea0*/  HMMA.16816.F32.BF16 R112, R4.reuse, R16, R112 ;  /* 0x000000100470723c */ /* 0x042fe20000041870 */
[-C--:B------:R-:W-:Y:S02]  /*ceb0*/  FMUL.FTZ R105, R105, R40.reuse ;  /* 0x0000002869697220 */ /* 0x080fe40000410000 */
[-C--:B------:R-:W-:Y:S01]  /*cec0*/  FMUL.FTZ R106, R106, R3.reuse ;  /* 0x000000036a6a7220 */ /* 0x080fe20000410000 */
[----:B------:R-:W-:Y:S01]  /*ced0*/  MUFU.EX2 R63, R63 ;  /* 0x0000003f003f7308 */ /* 0x000fe20000000800 */
[-C--:B------:R-:W-:Y:S02]  /*cee0*/  FMUL.FTZ R107, R107, R3.reuse ;  /* 0x000000036b6b7220 */ /* 0x080fe40000410000 */
[-C--:B------:R-:W-:Y:S01]  /*cef0*/  FMUL.FTZ R100, R100, R40.reuse ;  /* 0x0000002864647220 */ /* 0x080fe20000410000 */
[----:B------:R-:W-:Y:S01]  /*cf00*/  HMMA.16816.F32.BF16 R108, R4, R18, R108 ;  /* 0x00000012046c723c */ /* 0x000fe2000004186c */
[----:B------:R-:W-:Y:S01]  /*cf10*/  FMUL.FTZ R101, R101, R40 ;  /* 0x0000002865657220 */ /* 0x000fe20000410000 */
[----:B------:R-:W1:Y:S01]  /*cf20*/  LDSM.16.MT88.4 R16, [R202+0x10000] ;  /* 0x01000000ca10783b */ /* 0x000e620000004200 */
        /* <DEDUP_REMOVED lines=8> */
[-C--:B------:R-:W-:Y:S02]  /*cfb0*/  FMUL.FTZ R99, R99, R3.reuse ;  /* 0x0000000363637220 */ /* 0x080fe40000410000 */
[-C--:B------:R-:W-:Y:S01]  /*cfc0*/  FMUL.FTZ R92, R92, R40.reuse ;  /* 0x000000285c5c7220 */ /* 0x080fe20000410000 */
[----:B------:R-:W-:Y:S01]  /*cfd0*/  HMMA.16816.F32.BF16 R100, R4, R14, R100 ;  /* 0x0000000e0464723c */ /* 0x000fe20000041864 */
[----:B------:R-:W-:Y:S01]  /*cfe0*/  FMUL.FTZ R93, R93, R40 ;  /* 0x000000285d5d7220 */ /* 0x000fe20000410000 */
[----:B------:R-:W3:Y:S01]  /*cff0*/  LDSM.16.MT88.4 R12, [R201+0x10000] ;  /* 0x01000000c90c783b */ /* 0x000ee20000004200 */
[-C--:B------:R-:W-:Y:S01]  /*d000*/  FMUL.FTZ R94, R94, R3.reuse ;  /* 0x000000035e5e7220 */ /* 0x080fe20000410000 */
[----:B------:R-:W1:Y:S01]  /*d010*/  MUFU.EX2 R132, R132 ;  /* 0x0000008400847308 */ /* 0x000e620000000800 */
[----:B------:R-:W-:-:S02]  /*d020*/  FMUL.FTZ R95, R95, R3 ;  /* 0x000000035f5f7220 */ /* 0x000fc40000410000 */
[-C--:B------:R-:W-:Y:S01]  /*d030*/  FMUL.FTZ R88, R88, R40.reuse ;  /* 0x0000002858587220 */ /* 0x080fe20000410000 */
[C---:B----4-:R-:W-:Y:S01]  /*d040*/  HMMA.16816.F32.BF16 R96, R4.reuse, R8, R96 ;  /* 0x000000080460723c */ /* 0x050fe20000041860 */
[-C--:B------:R-:W-:Y:S02]  /*d050*/  FMUL.FTZ R89, R89, R40.reuse ;  /* 0x0000002859597220 */ /* 0x080fe40000410000 */
[-C--:B------:R-:W-:Y:S01]  /*d060*/  FMUL.FTZ R90, R90, R3.reuse ;  /* 0x000000035a5a7220 */ /* 0x080fe20000410000 */
[----:B------:R-:W-:Y:S01]  /*d070*/  MUFU.EX2 R135, R135 ;  /* 0x0000008700877308 */ /* 0x000fe20000000800 */
[----:B------:R-:W-:Y:S02]  /*d080*/  FMUL.FTZ R91, R91, R3 ;  /* 0x000000035b5b7220 */ /* 0x000fe40000410000 */
[-C--:B------:R-:W-:Y:S01]  /*d090*/  FMUL.FTZ R84, R84, R40.reuse ;  /* 0x0000002854547220 */ /* 0x080fe20000410000 */
[----:B------:R-:W-:Y:S01]  /*d0a0*/  HMMA.16816.F32.BF16 R92, R4, R10, R92 ;  /* 0x0000000a045c723c */ /* 0x000fe2000004185c */
[----:B------:R-:W4:Y:S01]  /*d0b0*/  LDSM.16.MT88.4 R8, [R200+0x10000] ;  /* 0x01000000c808783b */ /* 0x000f220000004200 */
[----:B------:R-:W-:-:S02]  /*d0c0*/  FMUL.FTZ R85, R85, R40 ;  /* 0x0000002855557220 */ /* 0x000fc40000410000 */
[-C--:B------:R-:W-:Y:S01]  /*d0d0*/  FMUL.FTZ R86, R86, R3.reuse ;  /* 0x0000000356567220 */ /* 0x080fe20000410000 */
[----:B------:R-:W-:Y:S01]  /*d0e0*/  MUFU.EX2 R134, R134 ;  /* 0x0000008600867308 */ /* 0x000fe20000000800 */
[-C--:B------:R-:W-:Y:S02]  /*d0f0*/  FMUL.FTZ R87, R87, R3.reuse ;  /* 0x0000000357577220 */ /* 0x080fe40000410000 */
[-C--:B------:R-:W-:Y:S01]  /*d100*/  FMUL.FTZ R80, R80, R40.reuse ;  /* 0x0000002850507220 */ /* 0x080fe20000410000 */
[----:B-1----:R-:W-:Y:S01]  /*d110*/  HMMA.16816.F32.BF16 R88, R4, R16, R88 ;  /* 0x000000100458723c */ /* 0x002fe20000041858 */
[----:B------:R-:W-:Y:S02]  /*d120*/  FMUL.FTZ R81, R81, R40 ;  /* 0x0000002851517220 */ /* 0x000fe40000410000 */
[-C--:B------:R-:W-:Y:S01]  /*d130*/  FMUL.FTZ R82, R82, R3.reuse ;  /* 0x0000000352527220 */ /* 0x080fe20000410000 */
[----:B------:R-:W-:Y:S01]  /*d140*/  MUFU.EX2 R136, R136 ;  /* 0x0000008800887308 */ /* 0x000fe20000000800 */
[----:B------:R-:W-:-:S02]  /*d150*/  FMUL.FTZ R83, R83, R3 ;  /* 0x0000000353537220 */ /* 0x000fc40000410000 */
[-C--:B------:R-:W-:Y:S01]  /*d160*/  FMUL.FTZ R76, R76, R40.reuse ;  /* 0x000000284c4c7220 */ /* 0x080fe20000410000 */
[C---:B------:R-:W-:Y:S01]  /*d170*/  HMMA.16816.F32.BF16 R84, R4.reuse, R18, R84 ;  /* 0x000000120454723c */ /* 0x040fe20000041854 */
[-C--:B------:R-:W-:Y:S01]  /*d180*/  FMUL.FTZ R77, R77, R40.reuse ;  /* 0x000000284d4d7220 */ /* 0x080fe20000410000 */
[----:B------:R-:W1:Y:S01]  /*d190*/  LDSM.16.MT88.4 R16, [R201+0xc800] ;  /* 0x00c80000c910783b */ /* 0x000e620000004200 */
[-C--:B------:R-:W-:Y:S01]  /*d1a0*/  FMUL.FTZ R78, R78, R3.reuse ;  /* 0x000000034e4e7220 */ /* 0x080fe20000410000 */
[----:B------:R-:W1:Y:S01]  /*d1b0*/  MUFU.EX2 R141, R141 ;  /* 0x0000008d008d7308 */ /* 0x000e620000000800 */
[----:B------:R-:W-:Y:S02]  /*d1c0*/  FMUL.FTZ R79, R79, R3 ;  /* 0x000000034f4f7220 */ /* 0x000fe40000410000 */
[-C--:B------:R-:W-:Y:S01]  /*d1d0*/  FMUL.FTZ R72, R72, R40.reuse ;  /* 0x0000002848487220 */ /* 0x080fe20000410000 */
[----:B---3--:R-:W-:Y:S01]  /*d1e0*/  HMMA.16816.F32.BF16 R80, R4, R12, R80 ;  /* 0x0000000c0450723c */ /* 0x008fe20000041850 */
        /* <DEDUP_REMOVED lines=9> */
[----:B------:R-:W1:Y:S01]  /*d280*/  MUFU.EX2 R143, R143 ;  /* 0x0000008f008f7308 */ /* 0x000e620000000800 */
[----:B------:R-:W-:-:S02]  /*d290*/  FMUL.FTZ R71, R71, R3 ;  /* 0x0000000347477220 */ /* 0x000fc40000410000 */
[C---:B----4-:R-:W-:Y:S01]  /*d2a0*/  HMMA.16816.F32.BF16 R72, R4.reuse, R8, R72 ;  /* 0x000000080448723c */ /* 0x050fe20000041848 */
[--C-:B------:R-:W-:Y:S02]  /*d2b0*/  FFMA.FTZ R169, R169, c[0x0][0x23c], -R42.reuse ;  /* 0x00008f00a9a97a23 */ /* 0x100fe4000001082a */
[----:B------:R-:W-:Y:S02]  /*d2c0*/  FFMA.FTZ R158, R158, c[0x0][0x23c], -R61 ;  /* 0x00008f009e9e7a23 */ /* 0x000fe4000001083d */
[----:B------:R-:W4:Y:S01]  /*d2d0*/  MUFU.EX2 R148, R148 ;  /* 0x0000009400947308 */ /* 0x000f220000000800 */
[--C-:B------:R-:W-:Y:S02]  /*d2e0*/  FFMA.FTZ R157, R157, c[0x0][0x23c], -R42.reuse ;  /* 0x00008f009d9d7a23 */ /* 0x100fe4000001082a */
[----:B------:R-:W-:Y:S01]  /*d2f0*/  HMMA.16816.F32.BF16 R68, R4, R10, R68 ;  /* 0x0000000a0444723c */ /* 0x000fe20000041844 */
[----:B------:R-:W3:Y:S01]  /*d300*/  LDSM.16.MT88.4 R8, [R204+0x10800] ;  /* 0x01080000cc08783b */ /* 0x000ee20000004200 */
[----:B------:R-:W-:-:S02]  /*d310*/  FFMA.FTZ R155, R155, c[0x0][0x23c], -R42 ;  /* 0x00008f009b9b7a23 */ /* 0x000fc4000001082a */
[--C-:B------:R-:W-:Y:S01]  /*d320*/  FFMA.FTZ R146, R146, c[0x0][0x23c], -R61.reuse ;  /* 0x00008f0092927a23 */ /* 0x100fe2000001083d */
[----:B------:R-:W1:Y:S01]  /*d330*/  MUFU.EX2 R149, R149 ;  /* 0x0000009500957308 */ /* 0x000e620000000800 */
[----:B------:R-:W-:Y:S01]  /*d340*/  FFMA.FTZ R142, R142, c[0x0][0x23c], -R61 ;  /* 0x00008f008e8e7a23 */ /* 0x000fe2000001083d */
[----:B--2---:R-:W-:Y:S01]  /*d350*/  F2FP.BF16.PACK_AB R4, R59, R50 ;  /* 0x000000323b04723e */ /* 0x004fe200000010ff */
[--C-:B------:R-:W-:Y:S01]  /*d360*/  FFMA.FTZ R145, R145, c[0x0][0x23c], -R42.reuse ;  /* 0x00008f0091917a23 */ /* 0x100fe2000001082a */
[----:B-----5:R-:W-:Y:S01]  /*d370*/  F2FP.BF16.PACK_AB R5, R65, R64 ;  /* 0x000000404105723e */ /* 0x020fe200000010ff */
[--C-:B------:R-:W-:Y:S01]  /*d380*/  FFMA.FTZ R139, R139, c[0x0][0x23c], -R42.reuse ;  /* 0x00008f008b8b7a23 */ /* 0x100fe2000001082a */
[----:B------:R-:W-:Y:S01]  /*d390*/  F2FP.BF16.PACK_AB R6, R60, R57 ;  /* 0x000000393c06723e */ /* 0x000fe200000010ff */
[----:B------:R-:W-:Y:S01]  /*d3a0*/  FFMA.FTZ R137, R137, c[0x0][0x23c], -R42 ;  /* 0x00008f0089897a23 */ /* 0x000fe2000001082a */
[----:B------:R-:W-:Y:S01]  /*d3b0*/  F2FP.BF16.PACK_AB R7, R66, R63 ;  /* 0x0000003f4207723e */ /* 0x000fe200000010ff */
[----:B------:R-:W2:Y:S01]  /*d3c0*/  MUFU.EX2 R151, R151 ;  /* 0x0000009700977308 */ /* 0x000ea20000000800 */
[----:B------:R-:W-:-:S02]  /*d3d0*/  FFMA.FTZ R32, R239, R40, R32 ;  /* 0x00000028ef207223 */ /* 0x000fc40000010020 */
[----:B------:R-:W-:Y:S02]  /*d3e0*/  FFMA.FTZ R3, R237, R3, R28 ;  /* 0x00000003ed037223 */ /* 0x000fe4000001001c */
[----:B------:R-:W-:Y:S01]  /*d3f0*/  FADD.FTZ R31, R31, R32 ;  /* 0x000000201f1f7221 */ /* 0x000fe20000010000 */
[C---:B------:R-:W-:Y:S01]  /*d400*/  HMMA.16816.F32.BF16 R120, R4.reuse, R20, R120 ;  /* 0x000000140478723c */ /* 0x040fe20000041878 */
[----:B------:R-:W-:Y:S01]  /*d410*/  FADD.FTZ R3, R2, R3 ;  /* 0x0000000302037221 */ /* 0x000fe20000010000 */
[----:B------:R-:W5:Y:S01]  /*d420*/  MUFU.EX2 R150, R150 ;  /* 0x0000009600967308 */ /* 0x000f620000000800 */
[----:B------:R-:W-:Y:S02]  /*d430*/  FADD.FTZ R30, R30, R31 ;  /* 0x0000001f1e1e7221 */ /* 0x000fe40000010000 */
[----:B------:R-:W-:Y:S02]  /*d440*/  FADD.FTZ R0, R0, R3 ;  /* 0x0000000300007221 */ /* 0x000fe40000010000 */
[----:B------:R-:W-:Y:S01]  /*d450*/  FADD.FTZ R29, R29, R30 ;  /* 0x0000001e1d1d7221 */ /* 0x000fe20000010000 */
[----:B------:R-:W-:Y:S01]  /*d460*/  HMMA.16816.F32.BF16 R116, R4, R22, R116 ;  /* 0x000000160474723c */ /* 0x000fe20000041874 */
[----:B------:R-:W2:Y:S01]  /*d470*/  LDSM.16.MT88.4 R20, [R200+0x10800] ;  /* 0x01080000c814783b */ /* 0x000ea20000004200 */
[----:B------:R-:W-:Y:S01]  /*d480*/  MUFU.EX2 R152, R152 ;  /* 0x0000009800987308 */ /* 0x000fe20000000800 */
[----:B------:R-:W-:-:S02]  /*d490*/  FADD.FTZ R35, R35, R0 ;  /* 0x0000000023237221 */ /* 0x000fc40000010000 */
[----:B------:R-:W-:Y:S02]  /*d4a0*/  FADD.FTZ R0, R50, R29 ;  /* 0x0000001d32007221 */ /* 0x000fe40000010000 */
[----:B------:R-:W-:Y:S01]  /*d4b0*/  FADD.FTZ R2, R64, R35 ;  /* 0x0000002340027221 */ /* 0x000fe20000010000 */
[C---:B-1----:R-:W-:Y:S01]  /*d4c0*/  HMMA.16816.F32.BF16 R112, R4.reuse, R16, R112 ;  /* 0x000000100470723c */ /* 0x042fe20000041870 */
[----:B------:R-:W-:Y:S01]  /*d4d0*/  FADD.FTZ R0, R59, R0 ;  /* 0x000000003b007221 */ /* 0x000fe20000010000 */
[----:B------:R-:W1:Y:S01]  /*d4e0*/  MUFU.EX2 R159, R159 ;  /* 0x0000009f009f7308 */ /* 0x000e620000000800 */
[----:B------:R-:W-:Y:S02]  /*d4f0*/  FADD.FTZ R2, R65, R2 ;  /* 0x0000000241027221 */ /* 0x000fe40000010000 */
[----:B------:R-:W-:Y:S02]  /*d500*/  FADD.FTZ R57, R57, R0 ;  /* 0x0000000039397221 */ /* 0x000fe40000010000 */
[----:B------:R-:W-:Y:S01]  /*d510*/  FADD.FTZ R3, R63, R2 ;  /* 0x000000023f037221 */ /* 0x000fe20000010000 */
[----:B------:R-:W-:Y:S01]  /*d520*/  HMMA.16816.F32.BF16 R108, R4, R18, R108 ;  /* 0x00000012046c723c */ /* 0x000fe2000004186c */
[----:B------:R-:W1:Y:S01]  /*d530*/  LDSM.16.MT88.4 R16, [R202+0xd000] ;  /* 0x00d00000ca10783b */ /* 0x000e620000004200 */
[----:B------:R-:W-:Y:S01]  /*d540*/  MUFU.EX2 R154, R154 ;  /* 0x0000009a009a7308 */ /* 0x000fe20000000800 */
[----:B------:R-:W-:-:S02]  /*d550*/  FADD.FTZ R60, R60, R57 ;  /* 0x000000393c3c7221 */ /* 0x000fc40000010000 */
[----:B------:R-:W-:-:S03]  /*d560*/  FADD.FTZ R3, R66, R3 ;  /* 0x0000000342037221 */ /* 0x000fc60000010000 */
[C---:B---3--:R-:W-:Y:S02]  /*d570*/  HMMA.16816.F32.BF16 R104, R4.reuse, R12, R104 ;  /* 0x0000000c0468723c */ /* 0x048fe40000041868 */
[----:B------:R-:W3:Y:S06]  /*d580*/  MUFU.EX2 R163, R163 ;  /* 0x000000a300a37308 */ /* 0x000eec0000000800 */
        /* <DEDUP_REMOVED lines=21> */
[----:B------:R-:W3:Y:S01]  /*d6e0*/  LDSM.16.MT88.4 R24, [R204+0xd000] ;  /* 0x00d00000cc18783b */ /* 0x000ee20000004200 */
[----:B------:R-:W-:Y:S06]  /*d6f0*/  MUFU.EX2 R155, R155 ;  /* 0x0000009b009b7308 */ /* 0x000fec0000000800 */
[C---:B--2---:R-:W-:Y:S02]  /*d700*/  HMMA.16816.F32.BF16 R72, R4.reuse, R20, R72 ;  /* 0x000000140448723c */ /* 0x044fe40000041848 */
[----:B------:R-:W-:Y:S06]  /*d710*/  MUFU.EX2 R146, R146 ;  /* 0x0000009200927308 */ /* 0x000fec0000000800 */
[----:B------:R-:W-:Y:S01]  /*d720*/  HMMA.16816.F32.BF16 R68, R4, R22, R68 ;  /* 0x000000160444723c */ /* 0x000fe20000041844 */
[----:B------:R-:W2:Y:S01]  /*d730*/  LDSM.16.MT88.4 R20, [R204+0x11000] ;  /* 0x01100000cc14783b */ /* 0x000ea20000004200 */
        /* <DEDUP_REMOVED lines=13> */
[----:B------:R-:W-:Y:S01]  /*d810*/  FADD.FTZ R138, R138, R141 ;  /* 0x0000008d8a8a7221 */ /* 0x000fe20000010000 */
[----:B------:R-:W-:Y:S01]  /*d820*/  MOV R132, R34 ;  /* 0x0000002200847202 */ /* 0x000fe20000000f00 */
[----:B------:R-:W-:Y:S02]  /*d830*/  FADD.FTZ R3, R134, R3 ;  /* 0x0000000386037221 */ /* 0x000fe40000010000 */
[----:B------:R-:W-:Y:S02]  /*d840*/  FADD.FTZ R143, R143, R138 ;  /* 0x0000008a8f8f7221 */ /* 0x000fe40000010000 */
[----:B----4-:R-:W-:Y:S01]  /*d850*/  FADD.FTZ R0, R148, R3 ;  /* 0x0000000394007221 */ /* 0x010fe20000010000 */
[----:B------:R-:W-:Y:S01]  /*d860*/  HMMA.16816.F32.BF16 R116, R4, R18, R116 ;  /* 0x000000120474723c */ /* 0x000fe20000041874 */
[----:B------:R-:W1:Y:S02]  /*d870*/  LDSM.16.MT88.4 R16, [R202+0xd800] ;  /* 0x00d80000ca10783b */ /* 0x000e640000004200 */
[----:B------:R-:W-:-:S04]  /*d880*/  FADD.FTZ R0, R149, R0 ;  /* 0x0000000095007221 */ /* 0x000fc80000010000 */
[----:B------:R-:W-:Y:S01]  /*d890*/  FADD.FTZ R3, R151, R0 ;  /* 0x0000000097037221 */ /* 0x000fe20000010000 */
[----:B------:R-:W-:Y:S03]  /*d8a0*/  HMMA.16816.F32.BF16 R112, R4, R12, R112 ;  /* 0x0000000c0470723c */ /* 0x000fe60000041870 */
[----:B-----5:R-:W-:-:S05]  /*d8b0*/  FADD.FTZ R3, R150, R3 ;  /* 0x0000000396037221 */ /* 0x020fca0000010000 */
[C---:B------:R-:W-:Y:S01]  /*d8c0*/  HMMA.16816.F32.BF16 R108, R4.reuse, R14, R108 ;  /* 0x0000000e046c723c */ /* 0x040fe2000004186c */
[----:B------:R-:W4:Y:S07]  /*d8d0*/  LDSM.16.MT88.4 R12, [R201+0xd800] ;  /* 0x00d80000c90c783b */ /* 0x000f2e0000004200 */
[C---:B------:R-:W-:Y:S08]  /*d8e0*/  HMMA.16816.F32.BF16 R104, R4.reuse, R8, R104 ;  /* 0x000000080468723c */ /* 0x040ff00000041868 */
[C---:B------:R-:W-:Y:S01]  /*d8f0*/  HMMA.16816.F32.BF16 R100, R4.reuse, R10, R100 ;  /* 0x0000000a0464723c */ /* 0x040fe20000041864 */
[----:B------:R-:W5:Y:S07]  /*d900*/  LDSM.16.MT88.4 R8, [R200+0xd800] ;  /* 0x00d80000c808783b */ /* 0x000f6e0000004200 */
[C---:B------:R-:W-:Y:S08]  /*d910*/  HMMA.16816.F32.BF16 R80, R4.reuse, R52, R80 ;  /* 0x000000340450723c */ /* 0x040ff00000041850 */
[C---:B------:R-:W-:Y:S01]  /*d920*/  HMMA.16816.F32.BF16 R76, R4.reuse, R54, R76 ;  /* 0x00000036044c723c */ /* 0x040fe2000004184c */
[----:B------:R-:W1:Y:S07]  /*d930*/  LDSM.16.MT88.4 R52, [R202+0x11800] ;  /* 0x01180000ca34783b */ /* 0x000e6e0000004200 */
[C---:B------:R-:W-:Y:S08]  /*d940*/  HMMA.16816.F32.BF16 R88, R4.reuse, R44, R88 ;  /* 0x0000002c0458723c */ /* 0x040ff00000041858 */
[C---:B---3--:R-:W-:Y:S08]  /*d950*/  HMMA.16816.F32.BF16 R128, R4.reuse, R24, R128 ;  /* 0x000000180480723c */ /* 0x048ff00000041880 */
[C---:B------:R-:W-:Y:S01]  /*d960*/  HMMA.16816.F32.BF16 R124, R4.reuse, R26, R124 ;  /* 0x0000001a047c723c */ /* 0x040fe2000004187c */
[----:B------:R-:W3:Y:S07]  /*d970*/  LDSM.16.MT88.4 R24, [R204+0xd800] ;  /* 0x00d80000cc18783b */ /* 0x000eee0000004200 */
[C---:B--2---:R-:W-:Y:S08]  /*d980*/  HMMA.16816.F32.BF16 R96, R4.reuse, R20, R96 ;  /* 0x000000140460723c */ /* 0x044ff00000041860 */
[C---:B------:R-:W-:Y:S01]  /*d990*/  HMMA.16816.F32.BF16 R92, R4.reuse, R22, R92 ;  /* 0x00000016045c723c */ /* 0x040fe2000004185c */
[----:B------:R-:W2:Y:S07]  /*d9a0*/  LDSM.16.MT88.4 R20, [R204+0x11800] ;  /* 0x01180000cc14783b */ /* 0x000eae0000004200 */
[C---:B------:R-:W-:Y:S01]  /*d9b0*/  HMMA.16816.F32.BF16 R84, R4.reuse, R46, R84 ;  /* 0x0000002e0454723c */ /* 0x040fe20000041854 */
[----:B------:R-:W2:Y:S07]  /*d9c0*/  LDSM.16.MT88.4 R44, [R201+0x11800] ;  /* 0x01180000c92c783b */ /* 0x000eae0000004200 */
[C---:B------:R-:W-:Y:S08]  /*d9d0*/  HMMA.16816.F32.BF16 R72, R4.reuse, R36, R72 ;  /* 0x000000240448723c */ /* 0x040ff00000041848 */
[----:B------:R-:W-:Y:S01]  /*d9e0*/  HMMA.16816.F32.BF16 R68, R4, R38, R68 ;  /* 0x000000260444723c */ /* 0x000fe20000041844 */
[----:B------:R-:W2:Y:S06]  /*d9f0*/  LDSM.16.MT88.4 R36, [R200+0x11800] ;  /* 0x01180000c824783b */ /* 0x000eac0000004200 */
[----:B------:R-:W-:-:S02]  /*da00*/  F2FP.BF16.PACK_AB R4, R149, R148 ;  /* 0x000000949504723e */ /* 0x000fc400000010ff */
[----:B------:R-:W-:Y:S01]  /*da10*/  F2FP.BF16.PACK_AB R5, R159, R152 ;  /* 0x000000989f05723e */ /* 0x000fe200000010ff */
[----:B------:R-:W-:Y:S01]  /*da20*/  FADD.FTZ R152, R152, R143 ;  /* 0x0000008f98987221 */ /* 0x000fe20000010000 */
[----:B------:R-:W-:Y:S02]  /*da30*/  F2FP.BF16.PACK_AB R6, R150, R151 ;  /* 0x000000979606723e */ /* 0x000fe400000010ff */
[----:B------:R-:W-:Y:S01]  /*da40*/  F2FP.BF16.PACK_AB R7, R163, R154 ;  /* 0x0000009aa307723e */ /* 0x000fe200000010ff */
[----:B------:R-:W-:-:S04]  /*da50*/  FADD.FTZ R159, R159, R152 ;  /* 0x000000989f9f7221 */ /* 0x000fc80000010000 */
[----:B------:R-:W-:Y:S02]  /*da60*/  FADD.FTZ R154, R154, R159 ;  /* 0x0000009f9a9a7221 */ /* 0x000fe40000010000 */
[----:B-1----:R-:W-:Y:S02]  /*da70*/  HMMA.16816.F32.BF16 R120, R4, R16, R120 ;  /* 0x000000100478723c */ /* 0x002fe40000041878 */
[----:B------:R-:W-:-:S06]  /*da80*/  FADD.FTZ R163, R163, R154 ;  /* 0x0000009aa3a37221 */ /* 0x000fcc0000010000 */
[C---:B------:R-:W-:Y:S01]  /*da90*/  HMMA.16816.F32.BF16 R116, R4.reuse, R18, R116 ;  /* 0x000000120474723c */ /* 0x040fe20000041874 */
[----:B------:R-:W1:Y:S07]  /*daa0*/  LDSM.16.MT88.4 R16, [R202+0xe000] ;  /* 0x00e00000ca10783b */ /* 0x000e6e0000004200 */
[C---:B----4-:R-:W-:Y:S08]  /*dab0*/  HMMA.16816.F32.BF16 R112, R4.reuse, R12, R112 ;  /* 0x0000000c0470723c */ /* 0x050ff00000041870 */
[C---:B------:R-:W-:Y:S01]  /*dac0*/  HMMA.16816.F32.BF16 R108, R4.reuse, R14, R108 ;  /* 0x0000000e046c723c */ /* 0x040fe2000004186c */
[----:B------:R-:W4:Y:S07]  /*dad0*/  LDSM.16.MT88.4 R12, [R201+0xe000] ;  /* 0x00e00000c90c783b */ /* 0x000f2e0000004200 */
[C---:B-----5:R-:W-:Y:S08]  /*dae0*/  HMMA.16816.F32.BF16 R104, R4.reuse, R8, R104 ;  /* 0x000000080468723c */ /* 0x060ff00000041868 */
[C---:B------:R-:W-:Y:S01]  /*daf0*/  HMMA.16816.F32.BF16 R100, R4.reuse, R10, R100 ;  /* 0x0000000a0464723c */ /* 0x040fe20000041864 */
[----:B------:R-:W5:Y:S07]  /*db00*/  LDSM.16.MT88.4 R8, [R200+0xe000] ;  /* 0x00e00000c808783b */ /* 0x000f6e0000004200 */
[C---:B------:R-:W-:Y:S07]  /*db10*/  HMMA.16816.F32.BF16 R88, R4.reuse, R52, R88 ;  /* 0x000000340458723c */ /* 0x040fee0000041858 */
[--C-:B------:R-:W-:Y:S01]  /*db20*/  FFMA.FTZ R52, R167, c[0x0][0x23c], -R42.reuse ;  /* 0x00008f00a7347a23 */ /* 0x100fe2000001082a */
[----:B---3--:R-:W-:Y:S01]  /*db30*/  HMMA.16816.F32.BF16 R128, R4, R24, R128 ;  /* 0x000000180480723c */ /* 0x008fe20000041880 */
[----:B------:R-:W-:-:S02]  /*db40*/  FFMA.FTZ R53, R165, c[0x0][0x23c], -R42 ;  /* 0x00008f00a5357a23 */ /* 0x000fc4000001082a */
[--C-:B------:R-:W-:Y:S02]  /*db50*/  FFMA.FTZ R165, R156, c[0x0][0x23c], -R61.reuse ;  /* 0x00008f009ca57a23 */ /* 0x100fe4000001083d */
[----:B------:R-:W-:Y:S01]  /*db60*/  MUFU.EX2 R52, R52 ;  /* 0x0000003400347308 */ /* 0x000fe20000000800 */
[--C-:B------:R-:W-:Y:S02]  /*db70*/  FFMA.FTZ R156, R161, c[0x0][0x23c], -R42.reuse ;  /* 0x00008f00a19c7a23 */ /* 0x100fe4000001082a */
[C---:B------:R-:W-:Y:S01]  /*db80*/  HMMA.16816.F32.BF16 R124, R4.reuse, R26, R124 ;  /* 0x0000001a047c723c */ /* 0x040fe2000004187c */
[----:B------:R-:W3:Y:S01]  /*db90*/  LDSM.16.MT88.4 R24, [R204+0xe000] ;  /* 0x00e00000cc18783b */ /* 0x000ee20000004200 */
[--C-:B------:R-:W-:Y:S02]  /*dba0*/  FFMA.FTZ R161, R140, c[0x0][0x23c], -R61.reuse ;  /* 0x00008f008ca17a23 */ /* 0x100fe4000001083d */
[----:B------:R-:W-:Y:S01]  /*dbb0*/  FFMA.FTZ R140, R147, c[0x0][0x23c], -R42 ;  /* 0x00008f00938c7a23 */ /* 0x000fe2000001082a */
[----:B------:R-:W1:Y:S03]  /*dbc0*/  MUFU.EX2 R53, R53 ;  /* 0x0000003500357308 */ /* 0x000e660000000800 */
[C---:B--2---:R-:W-:Y:S05]  /*dbd0*/  HMMA.16816.F32.BF16 R96, R4.reuse, R20, R96 ;  /* 0x000000140460723c */ /* 0x044fea0000041860 */
[----:B------:R-:W-:Y:S03]  /*dbe0*/  MUFU.EX2 R165, R165 ;  /* 0x000000a500a57308 */ /* 0x000fe60000000800 */
[C---:B------:R-:W-:Y:S01]  /*dbf0*/  HMMA.16816.F32.BF16 R92, R4.reuse, R22, R92 ;  /* 0x00000016045c723c */ /* 0x040fe2000004185c */
[----:B------:R-:W2:Y:S04]  /*dc00*/  LDSM.16.MT88.4 R20, [R204+0x12000] ;  /* 0x01200000cc14783b */ /* 0x000ea80000004200 */
[----:B------:R-:W1:Y:S03]  /*dc10*/  MUFU.EX2 R156, R156 ;  /* 0x0000009c009c7308 */ /* 0x000e660000000800 */
        /* <DEDUP_REMOVED lines=10> */
[----:B------:R-:W-:Y:S03]  /*dcc0*/  MUFU.EX2 R54, R54 ;  /* 0x0000003600367308 */ /* 0x000fe60000000800 */
[C---:B------:R-:W-:Y:S05]  /*dcd0*/  HMMA.16816.F32.BF16 R72, R4.reuse, R36, R72 ;  /* 0x000000240448723c */ /* 0x040fea0000041848 */
[----:B------:R-:W1:Y:S03]  /*dce0*/  MUFU.EX2 R160, R160 ;  /* 0x000000a000a07308 */ /* 0x000e660000000800 */
[----:B------:R-:W-:Y:S01]  /*dcf0*/  HMMA.16816.F32.BF16 R68, R4, R38, R68 ;  /* 0x000000260444723c */ /* 0x000fe20000041844 */
[----:B------:R-:W2:Y:S04]  /*dd00*/  LDSM.16.MT88.4 R36, [R202+0x12000] ;  /* 0x01200000ca24783b */ /* 0x000ea80000004200 */
[----:B------:R-:W-:Y:S02]  /*dd10*/  MUFU.EX2 R153, R153 ;  /* 0x0000009900997308 */ /* 0x000fe40000000800 */
[----:B------:R-:W-:Y:S01]  /*dd20*/  F2FP.BF16.PACK_AB R4, R173, R166 ;  /* 0x000000a6ad04723e */ /* 0x000fe200000010ff */
[----:B------:R-:W-:Y:S01]  /*dd30*/  FADD.FTZ R166, R166, R3 ;  /* 0x00000003a6a67221 */ /* 0x000fe20000010000 */
[----:B------:R-:W-:Y:S01]  /*dd40*/  F2FP.BF16.PACK_AB R5, R169, R164 ;  /* 0x000000a4a905723e */ /* 0x000fe200000010ff */
[----:B------:R-:W-:Y:S01]  /*dd50*/  FADD.FTZ R164, R164, R163 ;  /* 0x000000a3a4a47221 */ /* 0x000fe20000010000 */
[----:B------:R-:W-:Y:S01]  /*dd60*/  F2FP.BF16.PACK_AB R6, R175, R168 ;  /* 0x000000a8af06723e */ /* 0x000fe200000010ff */
[----:B------:R-:W-:Y:S01]  /*dd70*/  FADD.FTZ R173, R173, R166 ;  /* 0x000000a6adad7221 */ /* 0x000fe20000010000 */
[----:B-1----:R-:W-:Y:S01]  /*dd80*/  F2FP.BF16.PACK_AB R7, R53, R52 ;  /* 0x000000343507723e */ /* 0x002fe200000010ff */
[----:B------:R-:W1:Y:S01]  /*dd90*/  MUFU.EX2 R140, R140 ;  /* 0x0000008c008c7308 */ /* 0x000e620000000800 */
[----:B------:R-:W-:-:S02]  /*dda0*/  FADD.FTZ R169, R169, R164 ;  /* 0x000000a4a9a97221 */ /* 0x000fc40000010000 */
[----:B------:R-:W-:Y:S02]  /*ddb0*/  FADD.FTZ R168, R168, R173 ;  /* 0x000000ada8a87221 */ /* 0x000fe40000010000 */
[----:B------:R-:W-:Y:S01]  /*ddc0*/  FADD.FTZ R52, R52, R169 ;  /* 0x000000a934347221 */ /* 0x000fe20000010000 */
[----:B------:R-:W-:Y:S01]  /*ddd0*/  HMMA.16816.F32.BF16 R120, R4, R16, R120 ;  /* 0x000000100478723c */ /* 0x000fe20000041878 */
[----:B------:R-:W-:Y:S02]  /*dde0*/  FADD.FTZ R175, R175, R168 ;  /* 0x000000a8afaf7221 */ /* 0x000fe40000010000 */
[----:B------:R-:W-:-:S04]  /*ddf0*/  FADD.FTZ R53, R53, R52 ;  /* 0x0000003435357221 */ /* 0x000fc80000010000 */
[----:B------:R-:W-:Y:S01]  /*de00*/  FADD.FTZ R0, R156, R53 ;  /* 0x000000359c007221 */ /* 0x000fe20000010000 */
[----:B------:R-:W-:Y:S01]  /*de10*/  HMMA.16816.F32.BF16 R116, R4, R18, R116 ;  /* 0x000000120474723c */ /* 0x000fe20000041874 */
[----:B------:R-:W2:Y:S02]  /*de20*/  LDSM.16.MT88.4 R16, [R201+0x12000] ;  /* 0x01200000c910783b */ /* 0x000ea40000004200 */
[----:B------:R-:W-:-:S04]  /*de30*/  FADD.FTZ R0, R157, R0 ;  /* 0x000000009d007221 */ /* 0x000fc80000010000 */
[----:B------:R-:W-:Y:S01]  /*de40*/  FADD.FTZ R3, R155, R0 ;  /* 0x000000009b037221 */ /* 0x000fe20000010000 */
[----:B----4-:R-:W-:Y:S03]  /*de50*/  HMMA.16816.F32.BF16 R112, R4, R12, R112 ;  /* 0x0000000c0470723c */ /* 0x010fe60000041870 */
[----:B------:R-:W-:-:S04]  /*de60*/  FADD.FTZ R3, R160, R3 ;  /* 0x00000003a0037221 */ /* 0x000fc80000010000 */
[----:B-1----:R-:W-:Y:S01]  /*de70*/  FADD.FTZ R0, R140, R3 ;  /* 0x000000038c007221 */ /* 0x002fe20000010000 */
[----:B------:R-:W-:Y:S01]  /*de80*/  HMMA.16816.F32.BF16 R108, R4, R14, R108 ;  /* 0x0000000e046c723c */ /* 0x000fe2000004186c */
[----:B------:R-:W1:Y:S02]  /*de90*/  LDSM.16.MT88.4 R12, [R200+0x12000] ;  /* 0x01200000c80c783b */ /* 0x000e640000004200 */
[----:B------:R-:W-:-:S04]  /*dea0*/  FADD.FTZ R0, R145, R0 ;  /* 0x0000000091007221 */ /* 0x000fc80000010000 */
[----:B------:R-:W-:Y:S01]  /*deb0*/  FADD.FTZ R3, R139, R0 ;  /* 0x000000008b037221 */ /* 0x000fe20000010000 */
[C---:B-----5:R-:W-:Y:S08]  /*dec0*/  HMMA.16816.F32.BF16 R104, R4.reuse, R8, R104 ;  /* 0x000000080468723c */ /* 0x060ff00000041868 */
[C---:B------:R-:W-:Y:S01]  /*ded0*/  HMMA.16816.F32.BF16 R100, R4.reuse, R10, R100 ;  /* 0x0000000a0464723c */ /* 0x040fe20000041864 */
[----:B------:R-:W4:Y:S07]  /*dee0*/  LDSM.16.MT88.4 R8, [R202+0xe800] ;  /* 0x00e80000ca08783b */ /* 0x000f2e0000004200 */
[C---:B---3--:R-:W-:Y:S08]  /*def0*/  HMMA.16816.F32.BF16 R128, R4.reuse, R24, R128 ;  /* 0x000000180480723c */ /* 0x048ff00000041880 */
[C---:B------:R-:W-:Y:S01]  /*df00*/  HMMA.16816.F32.BF16 R124, R4.reuse, R26, R124 ;  /* 0x0000001a047c723c */ /* 0x040fe2000004187c */
[----:B------:R-:W-:Y:S07]  /*df10*/  LDSM.16.MT88.4 R24, [R204+0xe800] ;  /* 0x00e80000cc18783b */ /* 0x000fee0000004200 */
[C---:B--2---:R-:W-:Y:S08]  /*df20*/  HMMA.16816.F32.BF16 R96, R4.reuse, R20, R96 ;  /* 0x000000140460723c */ /* 0x044ff00000041860 */
[C---:B------:R-:W-:Y:S01]  /*df30*/  HMMA.16816.F32.BF16 R92, R4.reuse, R22, R92 ;  /* 0x00000016045c723c */ /* 0x040fe2000004185c */
[----:B------:R-:W-:Y:S07]  /*df40*/  LDSM.16.MT88.4 R20, [R201+0xe800] ;  /* 0x00e80000c914783b */ /* 0x000fee0000004200 */
[C---:B------:R-:W-:Y:S08]  /*df50*/  HMMA.16816.F32.BF16 R88, R4.reuse, R36, R88 ;  /* 0x000000240458723c */ /* 0x040ff00000041858 */
[C---:B------:R-:W-:Y:S01]  /*df60*/  HMMA.16816.F32.BF16 R84, R4.reuse, R38, R84 ;  /* 0x000000260454723c */ /* 0x040fe20000041854 */
[----:B------:R-:W-:Y:S07]  /*df70*/  LDSM.16.MT88.4 R36, [R204+0xf000] ;  /* 0x00f00000cc24783b */ /* 0x000fee0000004200 */
[C---:B------:R-:W-:Y:S08]  /*df80*/  HMMA.16816.F32.BF16 R80, R4.reuse, R16, R80 ;  /* 0x000000100450723c */ /* 0x040ff00000041850 */
[C---:B------:R-:W-:Y:S01]  /*df90*/  HMMA.16816.F32.BF16 R76, R4.reuse, R18, R76 ;  /* 0x00000012044c723c */ /* 0x040fe2000004184c */
[----:B------:R-:W2:Y:S07]  /*dfa0*/  LDSM.16.MT88.4 R16, [R200+0xe800] ;  /* 0x00e80000c810783b */ /* 0x000eae0000004200 */
[C---:B-1----:R-:W-:Y:S08]  /*dfb0*/  HMMA.16816.F32.BF16 R72, R4.reuse, R12, R72 ;  /* 0x0000000c0448723c */ /* 0x042ff00000041848 */
[----:B------:R-:W-:Y:S01]  /*dfc0*/  HMMA.16816.F32.BF16 R68, R4, R14, R68 ;  /* 0x0000000e0444723c */ /* 0x000fe20000041844 */
[----:B------:R-:W1:Y:S06]  /*dfd0*/  LDSM.16.MT88.4 R12, [R204+0x12800] ;  /* 0x01280000cc0c783b */ /* 0x000e6c0000004200 */
[----:B------:R-:W-:Y:S01]  /*dfe0*/  F2FP.BF16.PACK_AB R4, R55, R54 ;  /* 0x000000363704723e */ /* 0x000fe200000010ff */
[----:B------:R-:W-:Y:S01]  /*dff0*/  FADD.FTZ R54, R54, R175 ;  /* 0x000000af36367221 */ /* 0x000fe20000010000 */
[----:B------:R-:W-:-:S02]  /*e000*/  F2FP.BF16.PACK_AB R5, R157, R156 ;  /* 0x0000009c9d05723e */ /* 0x000fc400000010ff */
[----:B------:R-:W-:Y:S01]  /*e010*/  F2FP.BF16.PACK_AB R6, R165, R158 ;  /* 0x0000009ea506723e */ /* 0x000fe200000010ff */
[----:B------:R-:W-:Y:S01]  /*e020*/  FADD.FTZ R55, R55, R54 ;  /* 0x0000003637377221 */ /* 0x000fe20000010000 */
[----:B------:R-:W-:-:S03]  /*e030*/  F2FP.BF16.PACK_AB R7, R160, R155 ;  /* 0x0000009ba007723e */ /* 0x000fc600000010ff */
[----:B------:R-:W-:-:S04]  /*e040*/  FADD.FTZ R158, R158, R55 ;  /* 0x000000379e9e7221 */ /* 0x000fc80000010000 */
[----:B----4-:R-:W-:Y:S01]  /*e050*/  HMMA.16816.F32.BF16 R120, R4, R8, R120 ;  /* 0x000000080478723c */ /* 0x010fe20000041878 */
[----:B------:R-:W-:-:S07]  /*e060*/  FADD.FTZ R165, R165, R158 ;  /* 0x0000009ea5a57221 */ /* 0x000fce0000010000 */
[C---:B------:R-:W-:Y:S01]  /*e070*/  HMMA.16816.F32.BF16 R116, R4.reuse, R10, R116 ;  /* 0x0000000a0474723c */ /* 0x040fe20000041874 */
[----:B------:R-:W3:Y:S07]  /*e080*/  LDSM.16.MT88.4 R8, [R202+0x12800] ;  /* 0x01280000ca08783b */ /* 0x000eee0000004200 */
[C---:B--2---:R-:W-:Y:S08]  /*e090*/  HMMA.16816.F32.BF16 R104, R4.reuse, R16, R104 ;  /* 0x000000100468723c */ /* 0x044ff00000041868 */
[C---:B------:R-:W-:Y:S01]  /*e0a0*/  HMMA.16816.F32.BF16 R100, R4.reuse, R18, R100 ;  /* 0x000000120464723c */ /* 0x040fe20000041864 */
[----:B------:R-:W2:Y:S07]  /*e0b0*/  LDSM.16.MT88.4 R16, [R200+0x12800] ;  /* 0x01280000c810783b */ /* 0x000eae0000004200 */
[C---:B------:R-:W-:Y:S08]  /*e0c0*/  HMMA.16816.F32.BF16 R112, R4.reuse, R20, R112 ;  /* 0x000000140470723c */ /* 0x040ff00000041870 */
[C---:B------:R-:W-:Y:S01]  /*e0d0*/  HMMA.16816.F32.BF16 R108, R4.reuse, R22, R108 ;  /* 0x00000016046c723c */ /* 0x040fe2000004186c */
[----:B------:R-:W4:Y:S07]  /*e0e0*/  LDSM.16.MT88.4 R20, [R201+0xf000] ;  /* 0x00f00000c914783b */ /* 0x000f2e0000004200 */
[C---:B-1----:R-:W-:Y:S08]  /*e0f0*/  HMMA.16816.F32.BF16 R96, R4.reuse, R12, R96 ;  /* 0x0000000c0460723c */ /* 0x042ff00000041860 */
[C---:B---3--:R-:W-:Y:S08]  /*e100*/  HMMA.16816.F32.BF16 R88, R4.reuse, R8, R88 ;  /* 0x000000080458723c */ /* 0x048ff00000041858 */
[C---:B------:R-:W-:Y:S01]  /*e110*/  HMMA.16816.F32.BF16 R84, R4.reuse, R10, R84 ;  /* 0x0000000a0454723c */ /* 0x040fe20000041854 */
[----:B------:R-:W1:Y:S07]  /*e120*/  LDSM.16.MT88.4 R8, [R204+0x13000] ;  /* 0x01300000cc08783b */ /* 0x000e6e0000004200 */
[C---:B------:R-:W-:Y:S01]  /*e130*/  HMMA.16816.F32.BF16 R92, R4.reuse, R14, R92 ;  /* 0x0000000e045c723c */ /* 0x040fe2000004185c */
[----:B------:R-:W3:Y:S07]  /*e140*/  LDSM.16.MT88.4 R12, [R200+0xf000] ;  /* 0x00f00000c80c783b */ /* 0x000eee0000004200 */
[C---:B------:R-:W-:Y:S01]  /*e150*/  HMMA.16816.F32.BF16 R80, R4.reuse, R44, R80 ;  /* 0x0000002c0450723c */ /* 0x040fe20000041850 */
[----:B------:R-:W5:Y:S07]  /*e160*/  MUFU.EX2 R44, R137 ;  /* 0x00000089002c7308 */ /* 0x000f6e0000000800 */
[C---:B------:R-:W-:Y:S08]  /*e170*/  HMMA.16816.F32.BF16 R128, R4.reuse, R24, R128 ;  /* 0x000000180480723c */ /* 0x040ff00000041880 */
[----:B------:R-:W-:Y:S01]  /*e180*/  HMMA.16816.F32.BF16 R124, R4, R26, R124 ;  /* 0x0000001a047c723c */ /* 0x000fe2000004187c */
[----:B------:R-:W1:Y:S01]  /*e190*/  LDSM.16.MT88.4 R24, [R202+0xf000] ;  /* 0x00f00000ca18783b */ /* 0x000e620000004200 */
[----:B-----5:R-:W-:-:S06]  /*e1a0*/  FADD.FTZ R3, R44, R3 ;  /* 0x000000032c037221 */ /* 0x020fcc0000010000 */
[C---:B------:R-:W-:Y:S08]  /*e1b0*/  HMMA.16816.F32.BF16 R76, R4.reuse, R46, R76 ;  /* 0x0000002e044c723c */ /* 0x040ff0000004184c */
[C---:B--2---:R-:W-:Y:S08]  /*e1c0*/  HMMA.16816.F32.BF16 R72, R4.reuse, R16, R72 ;  /* 0x000000100448723c */ /* 0x044ff00000041848 */
[----:B------:R-:W-:Y:S01]  /*e1d0*/  HMMA.16816.F32.BF16 R68, R4, R18, R68 ;  /* 0x000000120444723c */ /* 0x000fe20000041844 */
[----:B------:R-:W2:Y:S06]  /*e1e0*/  LDSM.16.MT88.4 R16, [R202+0x13000] ;  /* 0x01300000ca10783b */ /* 0x000eac0000004200 */
        /* <DEDUP_REMOVED lines=10> */
[----:B------:R-:W4:Y:S07]  /*e290*/  LDSM.16.MT88.4 R20, [R201+0x13000] ;  /* 0x01300000c914783b */ /* 0x000f2e0000004200 */
[C---:B-1----:R-:W-:Y:S08]  /*e2a0*/  HMMA.16816.F32.BF16 R96, R4.reuse, R8, R96 ;  /* 0x000000080460723c */ /* 0x042ff00000041860 */
[C---:B------:R-:W-:Y:S01]  /*e2b0*/  HMMA.16816.F32.BF16 R92, R4.reuse, R10, R92 ;  /* 0x0000000a045c723c */ /* 0x040fe2000004185c */
[----:B------:R-:W1:Y:S07]  /*e2c0*/  LDSM.16.MT88.4 R8, [R200+0x13000] ;  /* 0x01300000c808783b */ /* 0x000e6e0000004200 */
[C---:B---3--:R-:W-:Y:S08]  /*e2d0*/  HMMA.16816.F32.BF16 R104, R4.reuse, R12, R104 ;  /* 0x0000000c0468723c */ /* 0x048ff00000041868 */
[C---:B------:R-:W-:Y:S01]  /*e2e0*/  HMMA.16816.F32.BF16 R100, R4.reuse, R14, R100 ;  /* 0x0000000e0464723c */ /* 0x040fe20000041864 */
[----:B------:R-:W3:Y:S07]  /*e2f0*/  LDSM.16.MT88.4 R12, [R202+0xf800] ;  /* 0x00f80000ca0c783b */ /* 0x000eee0000004200 */
        /* <DEDUP_REMOVED lines=14> */
[----:B--2---:R-:W-:Y:S01]  /*e3e0*/  HMMA.16816.F32.BF16 R88, R4, R16, R88 ;  /* 0x000000100458723c */ /* 0x004fe20000041858 */
[----:B------:R-:W-:-:S04]  /*e3f0*/  FFMA.FTZ R27, R48, c[0x0][0x23c], -R61 ;  /* 0x00008f00301b7a23 */ /* 0x000fc8000001083d */
[----:B------:R-:W2:Y:S03]  /*e400*/  MUFU.EX2 R25, R25 ;  /* 0x0000001900197308 */ /* 0x000ea60000000800 */
[C---:B------:R-:W-:Y:S01]  /*e410*/  HMMA.16816.F32.BF16 R84, R4.reuse, R18, R84 ;  /* 0x000000120454723c */ /* 0x040fe20000041854 */
[----:B------:R-:W5:Y:S04]  /*e420*/  LDSM.16.MT88.4 R16, [R204+0xf800] ;  /* 0x00f80000cc10783b */ /* 0x000f680000004200 */
[----:B------:R-:W-:Y:S03]  /*e430*/  MUFU.EX2 R26, R26 ;  /* 0x0000001a001a7308 */ /* 0x000fe60000000800 */
[C---:B----4-:R-:W-:Y:S05]  /*e440*/  HMMA.16816.F32.BF16 R80, R4.reuse, R20, R80 ;  /* 0x000000140450723c */ /* 0x050fea0000041850 */
[----:B------:R-:W4:Y:S03]  /*e450*/  MUFU.EX2 R27, R27 ;  /* 0x0000001b001b7308 */ /* 0x000f260000000800 */
[C---:B------:R-:W-:Y:S01]  /*e460*/  HMMA.16816.F32.BF16 R76, R4.reuse, R22, R76 ;  /* 0x00000016044c723c */ /* 0x040fe2000004184c */
[----:B------:R-:W-:Y:S04]  /*e470*/  LDSM.16.MT88.4 R20, [R201+0xf800] ;  /* 0x00f80000c914783b */ /* 0x000fe80000004200 */
[----:B------:R-:W-:Y:S03]  /*e480*/  MUFU.EX2 R38, R38 ;  /* 0x0000002600267308 */ /* 0x000fe60000000800 */
[C---:B-1----:R-:W-:Y:S05]  /*e490*/  HMMA.16816.F32.BF16 R72, R4.reuse, R8, R72 ;  /* 0x000000080448723c */ /* 0x042fea0000041848 */
[----:B------:R-:W1:Y:S03]  /*e4a0*/  MUFU.EX2 R39, R39 ;  /* 0x0000002700277308 */ /* 0x000e660000000800 */
[----:B------:R-:W-:Y:S01]  /*e4b0*/  HMMA.16816.F32.BF16 R68, R4, R10, R68 ;  /* 0x0000000a0444723c */ /* 0x000fe20000041844 */
[----:B------:R-:W5:Y:S06]  /*e4c0*/  LDSM.16.MT88.4 R8, [R200+0xf800] ;  /* 0x00f80000c808783b */ /* 0x000f6c0000004200 */
[----:B--2---:R-:W-:Y:S01]  /*e4d0*/  F2FP.BF16.PACK_AB R4, R25, R24 ;  /* 0x000000181904723e */ /* 0x004fe200000010ff */
[----:B------:R-:W-:Y:S01]  /*e4e0*/  FADD.FTZ R24, R24, R161 ;  /* 0x000000a118187221 */ /* 0x000fe20000010000 */
[----:B------:R-:W-:Y:S01]  /*e4f0*/  F2FP.BF16.PACK_AB R5, R37, R36 ;  /* 0x000000242505723e */ /* 0x000fe200000010ff */
[----:B------:R-:W-:Y:S01]  /*e500*/  FADD.FTZ R36, R36, R3 ;  /* 0x0000000324247221 */ /* 0x000fe20000010000 */
[----:B----4-:R-:W-:Y:S01]  /*e510*/  F2FP.BF16.PACK_AB R6, R27, R26 ;  /* 0x0000001a1b06723e */ /* 0x010fe200000010ff */
[----:B------:R-:W-:Y:S01]  /*e520*/  FADD.FTZ R25, R25, R24 ;  /* 0x0000001819197221 */ /* 0x000fe20000010000 */
[----:B-1----:R-:W-:Y:S01]  /*e530*/  F2FP.BF16.PACK_AB R7, R39, R38 ;  /* 0x000000262707723e */ /* 0x002fe200000010ff */
[----:B------:R-:W-:Y:S01]  /*e540*/  FADD.FTZ R37, R37, R36 ;  /* 0x0000002425257221 */ /* 0x000fe20000010000 */
[----:B------:R-:W-:Y:S01]  /*e550*/  MOV R3, R33 ;  /* 0x0000002100037202 */ /* 0x000fe20000000f00 */
[----:B------:R-:W-:-:S02]  /*e560*/  FADD.FTZ R26, R26, R25 ;  /* 0x000000191a1a7221 */ /* 0x000fc40000010000 */
[----:B------:R-:W-:Y:S02]  /*e570*/  FADD.FTZ R38, R38, R37 ;  /* 0x0000002526267221 */ /* 0x000fe40000010000 */
[----:B---3--:R-:W-:Y:S01]  /*e580*/  HMMA.16816.F32.BF16 R120, R4, R12, R120 ;  /* 0x0000000c0478723c */ /* 0x008fe20000041878 */
        /* <DEDUP_REMOVED lines=21> */
.L_x_818:
        /* <DEDUP_REMOVED lines=11> */
.L_x_830:
        /* <DEDUP_REMOVED lines=68> */
.L_x_827:
[----:B------:R-:W-:Y:S02]  /*ebd0*/  ISETP.GE.AND P4, PT, R222, c[0x0][0x220], PT ;  /* 0x00008800de007a0c */ /* 0x000fe40003f86270 */
[C---:B------:R-:W-:Y:S02]  /*ebe0*/  LEA R2, P2, R34.reuse, R176, 0x1 ;  /* 0x000000b022027211 */ /* 0x040fe400078408ff */
[----:B------:R-:W-:Y:S02]  /*ebf0*/  ISETP.GE.AND P3, PT, R213, c[0x0][0x220], PT ;  /* 0x00008800d5007a0c */ /* 0x000fe40003f66270 */
[----:B------:R-:W-:Y:S02]  /*ec00*/  LEA.HI.X R3, R34, R177, R32, 0x1, P2 ;  /* 0x000000b122037211 */ /* 0x000fe400010f0c20 */
[----:B------:R-:W-:Y:S04]  /*ec10*/  IADD3 R33, P1, R225, R34, RZ ;  /* 0x00000022e1217210 */ /* 0x000fe80007f3e0ff */
[C---:B------:R-:W-:Y:S01]  /*ec20*/  IADD3.X R34, R224.reuse, R32, RZ, P1, !PT ;  /* 0x00000020e0227210 */ /* 0x040fe20000ffe4ff */
[----:B------:R-:W-:Y:S01]  /*ec30*/  @P4 STS.128 [R220+0xc000], RZ ;  /* 0x00c000ffdc004388 */ /* 0x000fe20000000c00 */
[-C--:B------:R-:W-:Y:S02]  /*ec40*/  @!P4 LEA R46, P5, R33, R176.reuse, 0x1 ;  /* 0x000000b0212ec211 */ /* 0x080fe400078a08ff */
[----:B------:R-:W-:Y:S02]  /*ec50*/  IADD3 R35, P2, R225, R33, RZ ;  /* 0x00000021e1237210 */ /* 0x000fe40007f5e0ff */
[CCC-:B------:R-:W-:Y:S02]  /*ec60*/  @!P4 LEA.HI.X R47, R33.reuse, R177.reuse, R34.reuse, 0x1, P5 ;  /* 0x000000b1212fc211 */ /* 0x1c0fe400028f0c22 */
[----:B------:R-:W-:Y:S01]  /*ec70*/  @!PT LDS RZ, [RZ] ;  /* 0x00000000fffff984 */ /* 0x000fe20000000800 */
[----:B------:R-:W-:Y:S01]  /*ec80*/  @!PT LDS RZ, [RZ] ;  /* 0x00000000fffff984 */ /* 0x000fe20000000800 */
[----:B------:R-:W-:Y:S01]  /*ec90*/  @!PT LDS RZ, [RZ] ;  /* 0x00000000fffff984 */ /* 0x000fe20000000800 */
[----:B------:R1:W-:Y:S01]  /*eca0*/  @!P4 LDGSTS.E.BYPASS.LTC128B.128 [R220+0xc000], [R2.64] ;  /* 0x0c00000002dccfae */ /* 0x0003e2000b901d4c */
[-C--:B------:R-:W-:Y:S02]  /*ecb0*/  @!P3 LEA R40, P1, R33, R176.reuse, 0x1 ;  /* 0x000000b02128b211 */ /* 0x080fe400078208ff */
[----:B------:R-:W-:Y:S02]  /*ecc0*/  @!P4 LEA R44, P5, R35, R176, 0x1 ;  /* 0x000000b0232cc211 */ /* 0x000fe400078a08ff */
[-C--:B------:R-:W-:Y:S02]  /*ecd0*/  @!P3 LEA.HI.X R41, R33, R177.reuse, R34, 0x1, P1 ;  /* 0x000000b12129b211 */ /* 0x080fe400008f0c22 */
[----:B------:R-:W-:Y:S01]  /*ece0*/  @P3 STS.128 [R220+0x10000], RZ ;  /* 0x010000ffdc003388 */ /* 0x000fe20000000c00 */
[C---:B------:R-:W-:Y:S02]  /*ecf0*/  IADD3.X R34, R224.reuse, R34, RZ, P2, !PT ;  /* 0x00000022e0227210 */ /* 0x040fe400017fe4ff */
[CC--:B------:R-:W-:Y:S02]  /*ed00*/  @!P3 LEA R38, P1, R35.reuse, R176.reuse, 0x1 ;  /* 0x000000b02326b211 */ /* 0x0c0fe400078208ff */
[CCC-:B------:R-:W-:Y:S02]  /*ed10*/  @!P4 LEA.HI.X R45, R35.reuse, R177.reuse, R34.reuse, 0x1, P5 ;  /* 0x000000b1232dc211 */ /* 0x1c0fe400028f0c22 */
[----:B------:R-:W-:Y:S01]  /*ed20*/  @!PT LDS RZ, [RZ] ;  /* 0x00000000fffff984 */ /* 0x000fe20000000800 */
[----:B------:R-:W-:Y:S01]  /*ed30*/  @!PT LDS RZ, [RZ] ;  /* 0x00000000fffff984 */ /* 0x000fe20000000800 */
[----:B------:R-:W-:Y:S01]  /*ed40*/  @!PT LDS RZ, [RZ] ;  /* 0x00000000fffff984 */ /* 0x000fe20000000800 */
[----:B------:R1:W-:Y:S01]  /*ed50*/  @!P3 LDGSTS.E.BYPASS.LTC128B.128 [R220+0x10000], [R2.64+0x80] ;  /* 0x1000008002dcbfae */ /* 0x0003e2000b901d4c */
[----:B------:R-:W-:Y:S02]  /*ed60*/  @!P3 LEA.HI.X R39, R35, R177, R34, 0x1, P1 ;  /* 0x000000b12327b211 */ /* 0x000fe400008f0c22 */
[----:B------:R-:W-:Y:S04]  /*ed70*/  IADD3 R33, P2, R225, R35, RZ ;  /* 0x00000023e1217210 */ /* 0x000fe80007f5e0ff */
[----:B------:R-:W-:Y:S01]  /*ed80*/  @P4 STS.128 [R220+0xc800], RZ ;  /* 0x00c800ffdc004388 */ /* 0x000fe20000000c00 */
[C---:B------:R-:W-:Y:S02]  /*ed90*/  @!P4 LEA R42, P5, R33.reuse, R176, 0x1 ;  /* 0x000000b0212ac211 */ /* 0x040fe400078a08ff */
[C---:B------:R-:W-:Y:S02]  /*eda0*/  IADD3.X R34, R224.reuse, R34, RZ, P2, !PT ;  /* 0x00000022e0227210 */ /* 0x040fe400017fe4ff */
[CC--:B------:R-:W-:Y:S02]  /*edb0*/  @!P3 LEA R36, P1, R33.reuse, R176.reuse, 0x1 ;  /* 0x000000b02124b211 */ /* 0x0c0fe400078208ff */
[----:B------:R-:W-:Y:S01]  /*edc0*/  @!PT LDS RZ, [RZ] ;  /* 0x00000000fffff984 */ /* 0x000fe20000000800 */
[----:B------:R-:W-:Y:S01]  /*edd0*/  @!PT LDS RZ, [RZ] ;  /* 0x00000000fffff984 */ /* 0x000fe20000000800 */
[----:B------:R-:W-:Y:S01]  /*ede0*/  @!PT LDS RZ, [RZ] ;  /* 0x00000000fffff984 */ /* 0x000fe20000000800 */
[----:B------:R2:W-:Y:S01]  /*edf0*/  @!P4 LDGSTS.E.BYPASS.LTC128B.128 [R220+0xc800], [R46.64] ;  /* 0x0c8000002edccfae */ /* 0x0005e2000b901d4c */
[CCC-:B------:R-:W-:Y:S02]  /*ee00*/  @!P4 LEA.HI.X R43, R33.reuse, R177.reuse, R34.reuse, 0x1, P5 ;  /* 0x000000b1212bc211 */ /* 0x1c0fe400028f0c22 */
[----:B------:R-:W-:Y:S02]  /*ee10*/  @!P3 LEA.HI.X R37, R33, R177, R34, 0x1, P1 ;  /* 0x000000b12125b211 */ /* 0x000fe400008f0c22 */
[----:B------:R-:W-:Y:S02]  /*ee20*/  IADD3 R35, P2, R225, R33, RZ ;  /* 0x00000021e1237210 */ /* 0x000fe40007f5e0ff */
[----:B------:R-:W-:Y:S02]  /*ee30*/  @P3 STS.128 [R220+0x10800], RZ ;  /* 0x010800ffdc003388 */ /* 0x000fe40000000c00 */
[C---:B------:R-:W-:Y:S02]  /*ee40*/  @!P4 LEA R50, P5, R35.reuse, R176, 0x1 ;  /* 0x000000b02332c211 */ /* 0x040fe400078a08ff */
[C---:B------:R-:W-:Y:S02]  /*ee50*/  IADD3.X R34, R224.reuse, R34, RZ, P2, !PT ;  /* 0x00000022e0227210 */ /* 0x040fe400017fe4ff */
[CC--:B------:R-:W-:Y:S01]  /*ee60*/  @!P3 LEA R48, P1, R35.reuse, R176.reuse, 0x1 ;  /* 0x000000b02330b211 */ /* 0x0c0fe200078208ff */
[----:B------:R-:W-:Y:S01]  /*ee70*/  @!PT LDS RZ, [RZ] ;  /* 0x00000000fffff984 */ /* 0x000fe20000000800 */
[----:B------:R-:W-:Y:S01]  /*ee80*/  @!PT LDS RZ, [RZ] ;  /* 0x00000000fffff984 */ /* 0x000fe20000000800 */
[----:B------:R-:W-:Y:S01]  /*ee90*/  @!PT LDS RZ, [RZ] ;  /* 0x00000000fffff984 */ /* 0x000fe20000000800 */
[----:B------:R3:W-:Y:S01]  /*eea0*/  @!P3 LDGSTS.E.BYPASS.LTC128B.128 [R220+0x10800], [R40.64+0x80] ;  /* 0x1080008028dcbfae */ /* 0x0007e2000b901d4c */
        /* <DEDUP_REMOVED lines=27> */
[----:B------:R-:W-:Y:S02]  /*f060*/  IADD3.X R32, R224, R34, RZ, P1, !PT ;  /* 0x00000022e0207210 */ /* 0x000fe40000ffe4ff */
[C---:B------:R-:W-:Y:S01]  /*f070*/  @!P3 LEA R62, P1, R33.reuse, R176, 0x1 ;  /* 0x000000b0213eb211 */ /* 0x040fe200078208ff */
[----:B------:R-:W-:Y:S01]  /*f080*/  @!PT LDS RZ, [RZ] ;  /* 0x00000000fffff984 */ /* 0x000fe20000000800 */
[----:B------:R-:W-:Y:S01]  /*f090*/  @!PT LDS RZ, [RZ] ;  /* 0x00000000fffff984 */ /* 0x000fe20000000800 */
[----:B------:R-:W-:Y:S01]  /*f0a0*/  @!PT LDS RZ, [RZ] ;  /* 0x00000000fffff984 */ /* 0x000fe20000000800 */
[----:B------:R3:W-:Y:S01]  /*f0b0*/  @!P4 LDGSTS.E.BYPASS.LTC128B.128 [R220+0xd800], [R42.64] ;  /* 0x0d8000002adccfae */ /* 0x0007e2000b901d4c */
[CCC-:B------:R-:W-:Y:S02]  /*f0c0*/  @!P4 LEA.HI.X R59, R33.reuse, R177.reuse, R32.reuse, 0x1, P5 ;  /* 0x000000b1213bc211 */ /* 0x1c0fe400028f0c20 */
[----:B------:R-:W-:Y:S02]  /*f0d0*/  @!P3 LEA.HI.X R63, R33, R177, R32, 0x1, P1 ;  /* 0x000000b1213fb211 */ /* 0x000fe400008f0c20 */
[----:B------:R-:W-:Y:S02]  /*f0e0*/  ISETP.GE.AND P1, PT, R219, 0x2, PT ;  /* 0x00000002db00780c */ /* 0x000fe40003f26270 */
[----:B------:R-:W-:Y:S07]  /*f0f0*/  @P3 STS.128 [R220+0x11800], RZ ;  /* 0x011800ffdc003388 */ /* 0x000fee0000000c00 */
[----:B------:R-:W-:Y:S01]  /*f100*/  @!PT LDS RZ, [RZ] ;  /* 0x00000000fffff984 */ /* 0x000fe20000000800 */
[----:B------:R-:W-:Y:S01]  /*f110*/  @!PT LDS RZ, [RZ] ;  /* 0x00000000fffff984 */ /* 0x000fe20000000800 */
[----:B------:R-:W-:Y:S01]  /*f120*/  @!PT LDS RZ, [RZ] ;  /* 0x00000000fffff984 */ /* 0x000fe20000000800 */
[----:B------:R4:W-:Y:S07]  /*f130*/  @!P3 LDGSTS.E.BYPASS.LTC128B.128 [R220+0x11800], [R36.64+0x80] ;  /* 0x1180008024dcbfae */ /* 0x0009ee000b901d4c */
[----:B------:R-:W-:Y:S07]  /*f140*/  @P4 STS.128 [R220+0xe000], RZ ;  /* 0x00e000ffdc004388 */ /* 0x000fee0000000c00 */
[----:B------:R-:W-:Y:S01]  /*f150*/  @!PT LDS RZ, [RZ] ;  /* 0x00000000fffff984 */ /* 0x000fe20000000800 */
[----:B------:R-:W-:Y:S01]  /*f160*/  @!PT LDS RZ, [RZ] ;  /* 0x00000000fffff984 */ /* 0x000fe20000000800 */
[----:B------:R-:W-:Y:S01]  /*f170*/  @!PT LDS RZ, [RZ] ;  /* 0x00000000fffff984 */ /* 0x000fe20000000800 */
[----:B------:R5:W-:Y:S07]  /*f180*/  @!P4 LDGSTS.E.BYPASS.LTC128B.128 [R220+0xe000], [R50.64] ;  /* 0x0e00000032dccfae */ /* 0x000bee000b901d4c */
        /* <DEDUP_REMOVED lines=35> */
[----:B------:R-:W-:Y:S07]  /*f3c0*/  LDSM.16.M88.4 R136, [R211] ;  /* 0x00000000d388783b */ /* 0x000fee0000000200 */
[----:B------:R-:W1:Y:S07]  /*f3d0*/  LDSM.16.M88.4 R140, [R210+0x4000] ;  /* 0x00400000d28c783b */ /* 0x000e6e0000000200 */
[----:B------:R-:W2:Y:S07]  /*f3e0*/  LDSM.16.M88.4 R144, [R210+0x4800] ;  /* 0x00480000d290783b */ /* 0x000eae0000000200 */
[----:B------:R-:W2:Y:S07]  /*f3f0*/  LDSM.16.M88.4 R148, [R210+0x5000] ;  /* 0x00500000d294783b */ /* 0x000eae0000000200 */
[----:B------:R-:W0:Y:S07]  /*f400*/  LDGDEPBAR ;  /* 0x00000000000079af */ /* 0x000e2e0000000000 */
[----:B------:R-:W3:Y:S07]  /*f410*/  LDSM.16.M88.4 R152, [R210+0x5800] ;  /* 0x00580000d298783b */ /* 0x000eee0000000200 */
[----:B------:R-:W4:Y:S01]  /*f420*/  LDSM.16.M88.4 R156, [R210+0x6000] ;  /* 0x00600000d29c783b */ /* 0x000f220000000200 */
[C---:B-1----:R-:W-:Y:S06]  /*f430*/  HMMA.16816.F32.BF16 R4, R136.reuse, R140, RZ ;  /* 0x0000008c8804723c */ /* 0x042fec00000418ff */
[----:B------:R-:W1:Y:S02]  /*f440*/  LDSM.16.M88.4 R160, [R210+0x6800] ;  /* 0x00680000d2a0783b */ /* 0x000e640000000200 */
[C---:B------:R-:W-:Y:S05]  /*f450*/  HMMA.16816.F32.BF16 R8, R136.reuse, R142, RZ ;  /* 0x0000008e8808723c */ /* 0x040fea00000418ff */
[----:B------:R-:W1:Y:S03]  /*f460*/  LDSM.16.M88.4 R164, [R210+0x7000] ;  /* 0x00700000d2a4783b */ /* 0x000e660000000200 */
[C---:B--2---:R-:W-:Y:S04]  /*f470*/  HMMA.16816.F32.BF16 R12, R136.reuse, R144, RZ ;  /* 0x00000090880c723c */ /* 0x044fe800000418ff */
[----:B------:R-:W2:Y:S04]  /*f480*/  LDSM.16.M88.4 R140, [R210+0x7800] ;  /* 0x00780000d28c783b */ /* 0x000ea80000000200 */
[C---:B------:R-:W-:Y:S03]  /*f490*/  HMMA.16816.F32.BF16 R16, R136.reuse, R146, RZ ;  /* 0x000000928810723c */ /* 0x040fe600000418ff */
[----:B------:R-:W-:Y:S05]  /*f4a0*/  LDSM.16.M88.4 R144, [R209] ;  /* 0x00000000d190783b */ /* 0x000fea0000000200 */
[C---:B------:R-:W-:Y:S02]  /*f4b0*/  HMMA.16816.F32.BF16 R20, R136.reuse, R148, RZ ;  /* 0x000000948814723c */ /* 0x040fe400000418ff */
[----:B------:R-:W-:Y:S06]  /*f4c0*/  LDSM.16.M88.4 R168, [R208+0x800] ;  /* 0x00080000d0a8783b */ /* 0x000fec0000000200 */
[C---:B------:R-:W-:Y:S01]  /*f4d0*/  HMMA.16816.F32.BF16 R24, R136.reuse, R150, RZ ;  /* 0x000000968818723c */ /* 0x040fe200000418ff */
[----:B------:R-:W2:Y:S07]  /*f4e0*/  LDSM.16.M88.4 R148, [R208] ;  /* 0x00000000d094783b */ /* 0x000eae0000000200 */
[C---:B---3--:R-:W-:Y:S01]  /*f4f0*/  HMMA.16816.F32.BF16 R28, R136.reuse, R152, RZ ;  /* 0x00000098881c723c */ /* 0x048fe200000418ff */
[----:B------:R-:W3:Y:S07]  /*f500*/  LDSM.16.M88.4 R172, [R208+0x1000] ;  /* 0x00100000d0ac783b */ /* 0x000eee0000000200 */
[C---:B------:R-:W-:Y:S01]  /*f510*/  HMMA.16816.F32.BF16 R32, R136.reuse, R154, RZ ;  /* 0x0000009a8820723c */ /* 0x040fe200000418ff */
[----:B------:R-:W2:Y:S07]  /*f520*/  LDSM.16.M88.4 R152, [R208+0x1800] ;  /* 0x00180000d098783b */ /* 0x000eae0000000200 */
[C---:B----4-:R-:W-:Y:S01]  /*f530*/  HMMA.16816.F32.BF16 R36, R136.reuse, R156, RZ ;  /* 0x0000009c8824723c */ /* 0x050fe200000418ff */
[----:B------:R-:W-:Y:S07]  /*f540*/  LDSM.16.M88.4 R176, [R208+0x3000] ;  /* 0x00300000d0b0783b */ /* 0x000fee0000000200 */
[C---:B------:R-:W-:Y:S01]  /*f550*/  HMMA.16816.F32.BF16 R40, R136.reuse, R158, RZ ;  /* 0x0000009e8828723c */ /* 0x040fe200000418ff */
[----:B------:R-:W4:Y:S07]  /*f560*/  LDSM.16.M88.4 R156, [R208+0x2000] ;  /* 0x00200000d09c783b */ /* 0x000f2e0000000200 */
[C---:B-1----:R-:W-:Y:S01]  /*f570*/  HMMA.16816.F32.BF16 R44, R136.reuse, R160, RZ ;  /* 0x000000a0882c723c */ /* 0x042fe200000418ff */
[----:B------:R-:W-:Y:S07]  /*f580*/  LDSM.16.M88.4 R180, [R208+0x3800] ;  /* 0x00380000d0b4783b */ /* 0x000fee0000000200 */
[C---:B-----5:R-:W-:Y:S01]  /*f590*/  HMMA.16816.F32.BF16 R48, R136.reuse, R162, RZ ;  /* 0x000000a28830723c */ /* 0x060fe200000418ff */
[----:B------:R-:W1:Y:S07]  /*f5a0*/  LDSM.16.M88.4 R160, [R208+0x2800] ;  /* 0x00280000d0a0783b */ /* 0x000e6e0000000200 */
[C---:B------:R-:W-:Y:S01]  /*f5b0*/  HMMA.16816.F32.BF16 R52, R136.reuse, R164, RZ ;  /* 0x000000a48834723c */ /* 0x040fe200000418ff */
[----:B------:R-:W-:Y:S07]  /*f5c0*/  LDSM.16.M88.4 R184, [R207] ;  /* 0x00000000cfb8783b */ /* 0x000fee0000000200 */
[C---:B------:R-:W-:Y:S01]  /*f5d0*/  HMMA.16816.F32.BF16 R56, R136.reuse, R166, RZ ;  /* 0x000000a68838723c */ /* 0x040fe200000418ff */
[----:B------:R-:W5:Y:S07]  /*f5e0*/  LDSM.16.M88.4 R164, [R203+0x4000] ;  /* 0x00400000cba4783b */ /* 0x000f6e0000000200 */
[C---:B--2---:R-:W-:Y:S01]  /*f5f0*/  HMMA.16816.F32.BF16 R60, R136.reuse, R140, RZ ;  /* 0x0000008c883c723c */ /* 0x044fe200000418ff */
[----:B------:R-:W-:Y:S07]  /*f600*/  LDSM.16.M88.4 R188, [R208+0x4000] ;  /* 0x00400000d0bc783b */ /* 0x000fee0000000200 */
[----:B------:R-:W-:Y:S01]  /*f610*/  HMMA.16816.F32.BF16 R64, R136, R142, RZ ;  /* 0x0000008e8840723c */ /* 0x000fe200000418ff */
[----:B------:R-:W2:Y:S07]  /*f620*/  LDSM.16.M88.4 R136, [R203+0x4800] ;  /* 0x00480000cb88783b */ /* 0x000eae0000000200 */
[C---:B------:R-:W-:Y:S01]  /*f630*/  HMMA.16816.F32.BF16 R4, R144.reuse, R148, R4 ;  /* 0x000000949004723c */ /* 0x040fe20000041804 */
[----:B------:R-:W1:Y:S07]  /*f640*/  LDSM.16.M88.4 R140, [R203+0x5000] ;  /* 0x00500000cb8c783b */ /* 0x000e6e0000000200 */
[C---:B------:R-:W-:Y:S01]  /*f650*/  HMMA.16816.F32.BF16 R8, R144.reuse, R150, R8 ;  /* 0x000000969008723c */ /* 0x040fe20000041808 */
[----:B------:R-:W1:Y:S07]  /*f660*/  LDSM.16.M88.4 R148, [R203+0x5800] ;  /* 0x00580000cb94783b */ /* 0x000e6e0000000200 */
[C---:B------:R-:W-:Y:S01]  /*f670*/  HMMA.16816.F32.BF16 R12, R144.reuse, R168, R12 ;  /* 0x000000a8900c723c */ /* 0x040fe2000004180c */
[----:B------:R-:W-:Y:S07]  /*f680*/  LDSM.16.M88.4 R192, [R206+0x2000] ;  /* 0x00200000cec0783b */ /* 0x000fee0000000200 */
[C---:B------:R-:W-:Y:S01]  /*f690*/  HMMA.16816.F32.BF16 R16, R144.reuse, R170, R16 ;  /* 0x000000aa9010723c */ /* 0x040fe20000041810 */
[----:B------:R-:W-:Y:S07]  /*f6a0*/  LDSM.16.M88.4 R168, [R203+0x6800] ;  /* 0x00680000cba8783b */ /* 0x000fee0000000200 */
[C---:B---3--:R-:W-:Y:S01]  /*f6b0*/  HMMA.16816.F32.BF16 R20, R144.reuse, R172, R20 ;  /* 0x000000ac9014723c */ /* 0x048fe20000041814 */
[----:B------:R-:W-:Y:S07]  /*f6c0*/  LDSM.16.M88.4 R196, [R205+0x4000] ;  /* 0x00400000cdc4783b */ /* 0x000fee0000000200 */
[C---:B------:R-:W-:Y:S01]  /*f6d0*/  HMMA.16816.F32.BF16 R24, R144.reuse, R174, R24 ;  /* 0x000000ae9018723c */ /* 0x040fe20000041818 */
[----:B------:R-:W-:Y:S07]  /*f6e0*/  LDSM.16.M88.4 R172, [R205] ;  /* 0x00000000cdac783b */ /* 0x000fee0000000200 */
[C---:B------:R-:W-:Y:S08]  /*f6f0*/  HMMA.16816.F32.BF16 R28, R144.reuse, R152, R28 ;  /* 0x00000098901c723c */ /* 0x040ff0000004181c */
[C---:B------:R-:W-:Y:S01]  /*f700*/  HMMA.16816.F32.BF16 R32, R144.reuse, R154, R32 ;  /* 0x0000009a9020723c */ /* 0x040fe20000041820 */
[----:B------:R-:W3:Y:S07]  /*f710*/  LDSM.16.M88.4 R152, [R203+0x6000] ;  /* 0x00600000cb98783b */ /* 0x000eee0000000200 */
[C---:B----4-:R-:W-:Y:S08]  /*f720*/  HMMA.16816.F32.BF16 R36, R144.reuse, R156, R36 ;  /* 0x0000009c9024723c */ /* 0x050ff00000041824 */
[C---:B------:R-:W-:Y:S01]  /*f730*/  HMMA.16816.F32.BF16 R40, R144.reuse, R158, R40 ;  /* 0x0000009e9028723c */ /* 0x040fe20000041828 */
[----:B------:R-:W-:Y:S07]  /*f740*/  LDSM.16.M88.4 R156, [R203+0x7800] ;  /* 0x00780000cb9c783b */ /* 0x000fee0000000200 */
[C---:B-1----:R-:W-:Y:S08]  /*f750*/  HMMA.16816.F32.BF16 R44, R144.reuse, R160, R44 ;  /* 0x000000a0902c723c */ /* 0x042ff0000004182c */
[C---:B------:R-:W-:Y:S01]  /*f760*/  HMMA.16816.F32.BF16 R48, R144.reuse, R162, R48 ;  /* 0x000000a29030723c */ /* 0x040fe20000041830 */
[----:B------:R-:W-:Y:S07]  /*f770*/  LDSM.16.M88.4 R160, [R206] ;  /* 0x00000000cea0783b */ /* 0x000fee0000000200 */
[C---:B------:R-:W-:Y:S08]  /*f780*/  HMMA.16816.F32.BF16 R52, R144.reuse, R176, R52 ;  /* 0x000000b09034723c */ /* 0x040ff00000041834 */
[C---:B------:R-:W-:Y:S01]  /*f790*/  HMMA.16816.F32.BF16 R56, R144.reuse, R178, R56 ;  /* 0x000000b29038723c */ /* 0x040fe20000041838 */
[----:B------:R-:W-:Y:S07]  /*f7a0*/  LDSM.16.M88.4 R176, [R205+0x800] ;  /* 0x00080000cdb0783b */ /* 0x000fee0000000200 */
[C---:B------:R-:W-:Y:S08]  /*f7b0*/  HMMA.16816.F32.BF16 R60, R144.reuse, R180, R60 ;  /* 0x000000b4903c723c */ /* 0x040ff0000004183c */
[----:B------:R-:W-:Y:S01]  /*f7c0*/  HMMA.16816.F32.BF16 R64, R144, R182, R64 ;  /* 0x000000b69040723c */ /* 0x000fe20000041840 */
[----:B------:R-:W1:Y:S07]  /*f7d0*/  LDSM.16.M88.4 R144, [R203+0x7000] ;  /* 0x00700000cb90783b */ /* 0x000e6e0000000200 */
[C---:B-----5:R-:W-:Y:S01]  /*f7e0*/  HMMA.16816.F32.BF16 R4, R184.reuse, R164, R4 ;  /* 0x000000a4b804723c */ /* 0x060fe20000041804 */
[----:B------:R-:W-:Y:S07]  /*f7f0*/  LDSM.16.M88.4 R180, [R210+0xb800] ;  /* 0x00b80000d2b4783b */ /* 0x000fee0000000200 */
        /* <DEDUP_REMOVED lines=17> */
[C---:B-1----:R-:W-:Y:S08]  /*f910*/  HMMA.16816.F32.BF16 R52, R184.reuse, R144, R52 ;  /* 0x00000090b834723c */ /* 0x042ff00000041834 */
[C---:B------:R-:W-:Y:S01]  /*f920*/  HMMA.16816.F32.BF16 R56, R184.reuse, R146, R56 ;  /* 0x00000092b838723c */ /* 0x040fe20000041838 */
[----:B------:R-:W1:Y:S07]  /*f930*/  LDSM.16.M88.4 R144, [R205+0x3800] ;  /* 0x00380000cd90783b */ /* 0x000e6e0000000200 */
[C---:B------:R-:W-:Y:S08]  /*f940*/  HMMA.16816.F32.BF16 R60, R184.reuse, R156, R60 ;  /* 0x0000009cb83c723c */ /* 0x040ff0000004183c */
[----:B------:R-:W-:Y:S01]  /*f950*/  HMMA.16816.F32.BF16 R64, R184, R158, R64 ;  /* 0x0000009eb840723c */ /* 0x000fe20000041840 */
[----:B------:R-:W1:Y:S07]  /*f960*/  LDSM.16.M88.4 R156, [R211+0x2000] ;  /* 0x00200000d39c783b */ /* 0x000e6e0000000200 */
[C---:B------:R-:W-:Y:S01]  /*f970*/  HMMA.16816.F32.BF16 R4, R160.reuse, R172, R4 ;  /* 0x000000aca004723c */ /* 0x040fe20000041804 */
[----:B------:R-:W-:Y:S07]  /*f980*/  LDSM.16.M88.4 R184, [R209+0x2000] ;  /* 0x00200000d1b8783b */ /* 0x000fee0000000200 */
[C---:B------:R-:W-:Y:S01]  /*f990*/  HMMA.16816.F32.BF16 R8, R160.reuse, R174, R8 ;  /* 0x000000aea008723c */ /* 0x040fe20000041808 */
[----:B------:R-:W1:Y:S07]  /*f9a0*/  LDSM.16.M88.4 R172, [R210+0x8800] ;  /* 0x00880000d2ac783b */ /* 0x000e6e0000000200 */
[C---:B------:R-:W-:Y:S08]  /*f9b0*/  HMMA.16816.F32.BF16 R12, R160.reuse, R176, R12 ;  /* 0x000000b0a00c723c */ /* 0x040ff0000004180c */
        /* <DEDUP_REMOVED lines=8> */
[C---:B-----5:R-:W-:Y:S08]  /*fa40*/  HMMA.16816.F32.BF16 R36, R160.reuse, R140, R36 ;  /* 0x0000008ca024723c */ /* 0x060ff00000041824 */
        /* <DEDUP_REMOVED lines=8> */
[C---:B-1----:R-:W-:Y:S08]  /*fad0*/  HMMA.16816.F32.BF16 R60, R160.reuse, R144, R60 ;  /* 0x00000090a03c723c */ /* 0x042ff0000004183c */
[----:B------:R-:W-:Y:S01]  /*fae0*/  HMMA.16816.F32.BF16 R64, R160, R146, R64 ;  /* 0x00000092a040723c */ /* 0x000fe20000041840 */
[----:B------:R-:W1:Y:S07]  /*faf0*/  LDSM.16.M88.4 R144, [R208+0x5000] ;  /* 0x00500000d090783b */ /* 0x000e6e0000000200 */
[----:B------:R-:W1:Y:S01]  /*fb00*/  LDSM.16.M88.4 R160, [R208+0x5800] ;  /* 0x00580000d0a0783b */ /* 0x000e620000000200 */
        /* <DEDUP_REMOVED lines=21> */
[C---:B------:R-:W-:Y:S08]  /*fc60*/  HMMA.16816.F32.BF16 R60, R156.reuse, R180, R60 ;  /* 0x000000b49c3c723c */ /* 0x040ff0000004183c */
[----:B------:R-:W-:Y:S01]  /*fc70*/  HMMA.16816.F32.BF16 R64, R156, R182, R64 ;  /* 0x000000b69c40723c */ /* 0x000fe20000041840 */
[----:B------:R-:W-:Y:S07]  /*fc80*/  LDSM.16.M88.4 R156, [R207+0x2000] ;  /* 0x00200000cf9c783b */ /* 0x000fee0000000200 */
[----:B------:R-:W-:Y:S01]  /*fc90*/  LDSM.16.M88.4 R180, [R203+0xa800] ;  /* 0x00a80000cbb4783b */ /* 0x000fe20000000200 */
[C---:B------:R-:W-:Y:S08]  /*fca0*/  HMMA.16816.F32.BF16 R4, R184.reuse, R188, R4 ;  /* 0x000000bcb804723c */ /* 0x040ff00000041804 */
[C---:B------:R-:W-:Y:S01]  /*fcb0*/  HMMA.16816.F32.BF16 R8, R184.reuse, R190, R8 ;  /* 0x000000beb808723c */ /* 0x040fe20000041808 */
[----:B------:R-:W-:Y:S07]  /*fcc0*/  LDSM.16.M88.4 R188, [R203+0xb000] ;  /* 0x00b00000cbbc783b */ /* 0x000fee0000000200 */
[C---:B---3--:R-:W-:Y:S08]  /*fcd0*/  HMMA.16816.F32.BF16 R12, R184.reuse, R152, R12 ;  /* 0x00000098b80c723c */ /* 0x048ff0000004180c */
[C---:B------:R-:W-:Y:S01]  /*fce0*/  HMMA.16816.F32.BF16 R16, R184.reuse, R154, R16 ;  /* 0x0000009ab810723c */ /* 0x040fe20000041810 */
[----:B------:R-:W3:Y:S07]  /*fcf0*/  LDSM.16.M88.4 R152, [R208+0x7800] ;  /* 0x00780000d098783b */ /* 0x000eee0000000200 */
[C---:B-1----:R-:W-:Y:S08]  /*fd00*/  HMMA.16816.F32.BF16 R20, R184.reuse, R144, R20 ;  /* 0x00000090b814723c */ /* 0x042ff00000041814 */
[C---:B------:R-:W-:Y:S01]  /*fd10*/  HMMA.16816.F32.BF16 R24, R184.reuse, R146, R24 ;  /* 0x00000092b818723c */ /* 0x040fe20000041818 */
[----:B------:R-:W1:Y:S07]  /*fd20*/  LDSM.16.M88.4 R144, [R203+0x8800] ;  /* 0x00880000cb90783b */ /* 0x000e6e0000000200 */
[C---:B------:R-:W-:Y:S08]  /*fd30*/  HMMA.16816.F32.BF16 R28, R184.reuse, R160, R28 ;  /* 0x000000a0b81c723c */ /* 0x040ff0000004181c */
[C---:B------:R-:W-:Y:S01]  /*fd40*/  HMMA.16816.F32.BF16 R32, R184.reuse, R162, R32 ;  /* 0x000000a2b820723c */ /* 0x040fe20000041820 */
[----:B------:R-:W1:Y:S07]  /*fd50*/  LDSM.16.M88.4 R160, [R203+0xb800] ;  /* 0x00b80000cba0783b */ /* 0x000e6e0000000200 */
[C---:B--2---:R-:W-:Y:S08]  /*fd60*/  HMMA.16816.F32.BF16 R36, R184.reuse, R136, R36 ;  /* 0x00000088b824723c */ /* 0x044ff00000041824 */
[C---:B------:R-:W-:Y:S01]  /*fd70*/  HMMA.16816.F32.BF16 R40, R184.reuse, R138, R40 ;  /* 0x0000008ab828723c */ /* 0x040fe20000041828 */
[----:B------:R-:W2:Y:S07]  /*fd80*/  LDSM.16.M88.4 R136, [R205+0x4800] ;  /* 0x00480000cd88783b */ /* 0x000eae0000000200 */
[C---:B----4-:R-:W-:Y:S08]  /*fd90*/  HMMA.16816.F32.BF16 R44, R184.reuse, R140, R44 ;  /* 0x0000008cb82c723c */ /* 0x050ff0000004182c */
[C---:B------:R-:W-:Y:S01]  /*fda0*/  HMMA.16816.F32.BF16 R48, R184.reuse, R142, R48 ;  /* 0x0000008eb830723c */ /* 0x040fe20000041830 */
[----:B------:R-:W4:Y:S07]  /*fdb0*/  LDSM.16.M88.4 R140, [R205+0x5000] ;  /* 0x00500000cd8c783b */ /* 0x000f2e0000000200 */
[C---:B-----5:R-:W-:Y:S08]  /*fdc0*/  HMMA.16816.F32.BF16 R52, R184.reuse, R148, R52 ;  /* 0x00000094b834723c */ /* 0x060ff00000041834 */
[C---:B------:R-:W-:Y:S08]  /*fdd0*/  HMMA.16816.F32.BF16 R56, R184.reuse, R150, R56 ;  /* 0x00000096b838723c */ /* 0x040ff00000041838 */
[C---:B---3--:R-:W-:Y:S08]  /*fde0*/  HMMA.16816.F32.BF16 R60, R184.reuse, R152, R60 ;  /* 0x00000098b83c723c */ /* 0x048ff0000004183c */
[----:B------:R-:W-:Y:S08]  /*fdf0*/  HMMA.16816.F32.BF16 R64, R184, R154, R64 ;  /* 0x0000009ab840723c */ /* 0x000ff00000041840 */
[C---:B------:R-:W-:Y:S08]  /*fe00*/  HMMA.16816.F32.BF16 R4, R156.reuse, R164, R4 ;  /* 0x000000a49c04723c */ /* 0x040ff00000041804 */
[C---:B------:R-:W-:Y:S08]  /*fe10*/  HMMA.16816.F32.BF16 R8, R156.reuse, R166, R8 ;  /* 0x000000a69c08723c */ /* 0x040ff00000041808 */
[C---:B-1----:R-:W-:Y:S08]  /*fe20*/  HMMA.16816.F32.BF16 R12, R156.reuse, R144, R12 ;  /* 0x000000909c0c723c */ /* 0x042ff0000004180c */
        /* <DEDUP_REMOVED lines=16> */
[C---:B------:R-:W-:Y:S01]  /*ff30*/  HMMA.16816.F32.BF16 R16, R192.reuse, R138, R16 ;  /* 0x0000008ac010723c */ /* 0x040fe20000041810 */
[----:B------:R-:W1:Y:S03]  /*ff40*/  LDSM.16.M88.4 R136, [R205+0x5800] ;  /* 0x00580000cd88783b */ /* 0x000e660000000200 */
[----:B------:R-:W-:Y:S02]  /*ff50*/  FMUL.FTZ R133, R5, c[0x0][0x2ec] ;  /* 0x0000bb0005857a20 */ /* 0x000fe40000410000 */
[----:B------:R-:W-:Y:S02]  /*ff60*/  FMUL.FTZ R177, R4, c[0x0][0x2ec] ;  /* 0x0000bb0004b17a20 */ /* 0x000fe40000410000 */
[----:B------:R2:W3:Y:S01]  /*ff70*/  MUFU.TANH R160, R133 ;  /* 0x0000008500a07308 */ /* 0x0004e20000002400 */
[C---:B----4-:R-:W-:Y:S03]  /*ff80*/  HMMA.16816.F32.BF16 R20, R192.reuse, R140, R20 ;  /* 0x0000008cc014723c */ /* 0x050fe60000041814 */
[----:B------:R-:W-:Y:S02]  /*ff90*/  FMUL.FTZ R176, R7, c[0x0][0x2ec] ;  /* 0x0000bb0007b07a20 */ /* 0x000fe40000410000 */
[----:B------:R-:W-:Y:S02]  /*ffa0*/  FMUL.FTZ R134, R8, c[0x0][0x2ec] ;  /* 0x0000bb0008867a20 */ /* 0x000fe40000410000 */
[----:B------:R-:W-:Y:S01]  /*ffb0*/  FMUL.FTZ R180, R9, c[0x0][0x2ec] ;  /* 0x0000bb0009b47a20 */ /* 0x000fe20000410000 */
[C---:B------:R-:W-:Y:S01]  /*ffc0*/  HMMA.16816.F32.BF16 R24, R192.reuse, R142, R24 ;  /* 0x0000008ec018723c */ /* 0x040fe20000041818 */
[----:B------:R4:W3:Y:S01]  /*ffd0*/  MUFU.TANH R164, R177 ;  /* 0x000000b100a47308 */ /* 0x0008e20000002400 */
[----:B------:R-:W5:Y:S02]  /*ffe0*/  LDSM.16.M88.4 R140, [R205+0x6000] ;  /* 0x00600000cd8c783b */ /* 0x000f640000000200 */
[----:B------:R-:W-:Y:S02]  /*fff0*/  FMUL.FTZ R132, R6, c[0x0][0x2ec] ;  /* 0x0000bb0006847a20 */ /* 0x000fe40000410000 */
[----:B------:R-:W-:Y:S02]  /*10000*/  FMUL.FTZ R178, R13, c[0x0][0x2ec] ;  /* 0x0000bb000db27a20 */ /* 0x000fe40000410000 */
[----:B------:R-:W-:Y:S03]  /*10010*/  FMUL.FTZ R179, R12, c[0x0][0x2ec] ;  /* 0x0000bb000cb37a20 */ /* 0x000fe60000410000 */
[----:B------:R3:W3:Y:S01]  /*10020*/  MUFU.TANH R151, R176 ;  /* 0x000000b000977308 */ /* 0x0006e20000002400 */
[----:B--2---:R-:W-:Y:S09]  /*10030*/  FMUL.FTZ R133, R10, c[0x0][0x2ec] ;  /* 0x0000bb000a857a20 */ /* 0x004ff20000410000 */
[----:B------:R2:W2:Y:S01]  /*10040*/  MUFU.TANH R10, R133 ;  /* 0x00000085000a7308 */ /* 0x0004a20000002400 */
[C---:B-1----:R-:W-:Y:S03]  /*10050*/  HMMA.16816.F32.BF16 R28, R192.reuse, R136, R28 ;  /* 0x00000088c01c723c */ /* 0x042fe6000004181c */
[----:B----4-:R-:W-:Y:S06]  /*10060*/  FMUL.FTZ R177, R14, c[0x0][0x2ec] ;  /* 0x0000bb000eb17a20 */ /* 0x010fec0000410000 */
[----:B------:R1:W4:Y:S01]  /*10070*/  MUFU.TANH R149, R134 ;  /* 0x0000008600957308 */ /* 0x0003220000002400 */
[C---:B------:R-:W-:Y:S01]  /*10080*/  HMMA.16816.F32.BF16 R32, R192.reuse, R138, R32 ;  /* 0x0000008ac020723c */ /* 0x040fe20000041820 */
[----:B------:R-:W4:Y:S02]  /*10090*/  LDSM.16.M88.4 R136, [R205+0x6800] ;  /* 0x00680000cd88783b */ /* 0x000f240000000200 */
[----:B---3--:R-:W-:Y:S06]  /*100a0*/  FMUL.FTZ R176, R15, c[0x0][0x2ec] ;  /* 0x0000bb000fb07a20 */ /* 0x008fec0000410000 */
[----:B------:R3:W3:Y:S01]  /*100b0*/  MUFU.TANH R8, R180 ;  /* 0x000000b400087308 */ /* 0x0006e20000002400 */
[C---:B-----5:R-:W-:Y:S03]  /*100c0*/  HMMA.16816.F32.BF16 R36, R192.reuse, R140, R36 ;  /* 0x0000008cc024723c */ /* 0x060fe60000041824 */
[----:B--2---:R-:W-:Y:S05]  /*100d0*/  FMUL.FTZ R133, R18, c[0x0][0x2ec] ;  /* 0x0000bb0012857a20 */ /* 0x004fea0000410000 */
[C---:B------:R-:W-:Y:S01]  /*100e0*/  HMMA.16816.F32.BF16 R40, R192.reuse, R142, R40 ;  /* 0x0000008ec028723c */ /* 0x040fe20000041828 */
[----:B------:R2:W2:Y:S03]  /*100f0*/  MUFU.TANH R171, R133 ;  /* 0x0000008500ab7308 */ /* 0x0004a60000002400 */
[----:B-1----:R-:W-:Y:S02]  /*10100*/  FMUL.FTZ R134, R16, c[0x0][0x2ec] ;  /* 0x0000bb0010867a20 */ /* 0x002fe40000410000 */
[----:B------:R-:W-:Y:S02]  /*10110*/  FMUL.FTZ R33, R33, c[0x0][0x2ec] ;  /* 0x0000bb0021217a20 */ /* 0x000fe40000410000 */
[----:B------:R-:W-:Y:S03]  /*10120*/  FMUL.FTZ R34, R34, c[0x0][0x2ec] ;  /* 0x0000bb0022227a20 */ /* 0x000fe60000410000 */
[----:B------:R-:W1:Y:S01]  /*10130*/  MUFU.TANH R252, R33 ;  /* 0x0000002100fc7308 */ /* 0x000e620000002400 */
[----:B------:R-:W-:Y:S02]  /*10140*/  FMUL.FTZ R35, R35, c[0x0][0x2ec] ;  /* 0x0000bb0023237a20 */ /* 0x000fe40000410000 */
[----:B---3--:R-:W-:Y:S02]  /*10150*/  FMUL.FTZ R180, R17, c[0x0][0x2ec] ;  /* 0x0000bb0011b47a20 */ /* 0x008fe40000410000 */
[----:B------:R-:W-:Y:S02]  /*10160*/  FMUL.FTZ R37, R37, c[0x0][0x2ec] ;  /* 0x0000bb0025257a20 */ /* 0x000fe40000410000 */
[----:B------:R-:W-:Y:S03]  /*10170*/  FMUL.FTZ R38, R38, c[0x0][0x2ec] ;  /* 0x0000bb0026267a20 */ /* 0x000fe60000410000 */
[----:B------:R-:W3:Y:S01]  /*10180*/  MUFU.TANH R250, R34 ;  /* 0x0000002200fa7308 */ /* 0x000ee20000002400 */
[----:B------:R-:W-:Y:S01]  /*10190*/  FMUL.FTZ R39, R39, c[0x0][0x2ec] ;  /* 0x0000bb0027277a20 */ /* 0x000fe20000410000 */
[C---:B----4-:R-:W-:Y:S03]  /*101a0*/  HMMA.16816.F32.BF16 R44, R192.reuse, R136, R44 ;  /* 0x00000088c02c723c */ /* 0x050fe6000004182c */
[----:B------:R-:W-:Y:S02]  /*101b0*/  FMUL.FTZ R248, R36, c[0x0][0x2ec] ;  /* 0x0000bb0024f87a20 */ /* 0x000fe40000410000 */
[----:B--2---:R-:W-:Y:S02]  /*101c0*/  FMUL.FTZ R133, R26, c[0x0][0x2ec] ;  /* 0x0000bb001a857a20 */ /* 0x004fe40000410000 */
[----:B------:R-:W-:Y:S01]  /*101d0*/  FMUL.FTZ R244, R40, c[0x0][0x2ec] ;  /* 0x0000bb0028f47a20 */ /* 0x000fe20000410000 */
[----:B------:R-:W2:Y:S01]  /*101e0*/  MUFU.TANH R251, R35 ;  /* 0x0000002300fb7308 */ /* 0x000ea20000002400 */
[C---:B------:R-:W-:Y:S03]  /*101f0*/  HMMA.16816.F32.BF16 R48, R192.reuse, R138, R48 ;  /* 0x0000008ac030723c */ /* 0x040fe60000041830 */
[----:B------:R-:W-:Y:S02]  /*10200*/  FMUL.FTZ R41, R41, c[0x0][0x2ec] ;  /* 0x0000bb0029297a20 */ /* 0x000fe40000410000 */
[----:B------:R-:W-:Y:S02]  /*10210*/  FMUL.FTZ R42, R42, c[0x0][0x2ec] ;  /* 0x0000bb002a2a7a20 */ /* 0x000fe40000410000 */
[----:B------:R-:W-:Y:S02]  /*10220*/  FMUL.FTZ R43, R43, c[0x0][0x2ec] ;  /* 0x0000bb002b2b7a20 */ /* 0x000fe40000410000 */
[----:B------:R4:W1:Y:S06]  /*10230*/  MUFU.TANH R157, R133 ;  /* 0x00000085009d7308 */ /* 0x00086c0000002400 */
[----:B------:R-:W-:Y:S02]  /*10240*/  FMUL.FTZ R240, R44, c[0x0][0x2ec] ;  /* 0x0000bb002cf07a20 */ /* 0x000fe40000410000 */
[----:B------:R-:W-:Y:S02]  /*10250*/  FMUL.FTZ R45, R45, c[0x0][0x2ec] ;  /* 0x0000bb002d2d7a20 */ /* 0x000fe40000410000 */
[----:B------:R-:W1:Y:S01]  /*10260*/  MUFU.TANH R246, R37 ;  /* 0x0000002500f67308 */ /* 0x000e620000002400 */
[----:B------:R-:W-:Y:S02]  /*10270*/  FMUL.FTZ R46, R46, c[0x0][0x2ec] ;  /* 0x0000bb002e2e7a20 */ /* 0x000fe40000410000 */
[----:B------:R-:W-:Y:S02]  /*10280*/  FMUL.FTZ R47, R47, c[0x0][0x2ec] ;  /* 0x0000bb002f2f7a20 */ /* 0x000fe40000410000 */
[----:B------:R-:W-:Y:S02]  /*10290*/  FMUL.FTZ R236, R48, c[0x0][0x2ec] ;  /* 0x0000bb0030ec7a20 */ /* 0x000fe40000410000 */
[----:B------:R-:W-:Y:S02]  /*102a0*/  FMUL.FTZ R49, R49, c[0x0][0x2ec] ;  /* 0x0000bb0031317a20 */ /* 0x000fe40000410000 */
[----:B------:R-:W-:Y:S01]  /*102b0*/  FMUL.FTZ R50, R50, c[0x0][0x2ec] ;  /* 0x0000bb0032327a20 */ /* 0x000fe20000410000 */
[----:B------:R-:W1:Y:S01]  /*102c0*/  MUFU.TANH R249, R38 ;  /* 0x0000002600f97308 */ /* 0x000e620000002400 */
[----:B------:R-:W-:Y:S02]  /*102d0*/  FMUL.FTZ R51, R51, c[0x0][0x2ec] ;  /* 0x0000bb0033337a20 */ /* 0x000fe40000410000 */
[----:B----4-:R-:W-:Y:S02]  /*102e0*/  FMUL.FTZ R133, R32, c[0x0][0x2ec] ;  /* 0x0000bb0020857a20 */ /* 0x010fe40000410000 */
[----:B------:R-:W4:Y:S05]  /*102f0*/  LDSM.16.M88.4 R32, [R205+0x7000] ;  /* 0x00700000cd20783b */ /* 0x000f2a0000000200 */
[----:B------:R5:W1:Y:S10]  /*10300*/  MUFU.TANH R247, R39 ;  /* 0x0000002700f77308 */ /* 0x000a740000002400 */
[----:B------:R1:W1:Y:S10]  /*10310*/  MUFU.TANH R156, R132 ;  /* 0x00000084009c7308 */ /* 0x0002740000002400 */
[----:B------:R2:W2:Y:S01]  /*10320*/  MUFU.TANH R147, R177 ;  /* 0x000000b100937308 */ /* 0x0004a20000002400 */
[----:B-----5:R-:W5:Y:S01]  /*10330*/  LDSM.16.M88.4 R36, [R205+0x7800] ;  /* 0x00780000cd24783b */ /* 0x020f620000000200 */
[----:B------:R-:W-:Y:S08]  /*10340*/  DEPBAR.LE SB0, 0x0 ;  /* 0x000080000000791a */ /* 0x000ff00000000000 */
[----:B------:R3:W3:Y:S01]  /*10350*/  MUFU.TANH R153, R176 ;  /* 0x000000b000997308 */ /* 0x0006e20000002400 */
[----:B------:R-:W-:Y:S01]  /*10360*/  BAR.SYNC.DEFER_BLOCKING 0x0 ;  /* 0x0000000000007b1d */ /* 0x000fe20000010000 */
[----:B-1----:R-:W-:Y:S01]  /*10370*/  FMUL.FTZ R132, R11, c[0x0][0x2ec] ;  /* 0x0000bb000b847a20 */ /* 0x002fe20000410000 */
[C---:B----4-:R-:W-:Y:S07]  /*10380*/  HMMA.16816.F32.BF16 R52, R192.reuse, R32, R52 ;  /* 0x00000020c034723c */ /* 0x050fee0000041834 */
[----:B------:R1:W4:Y:S01]  /*10390*/  MUFU.TANH R146, R178 ;  /* 0x000000b200927308 */ /* 0x0003220000002400 */
[C---:B------:R-:W-:Y:S04]  /*103a0*/  HMMA.16816.F32.BF16 R56, R192.reuse, R34, R56 ;  /* 0x00000022c038723c */ /* 0x040fe80000041838 */
[----:B--2---:R-:W-:Y:S05]  /*103b0*/  FMUL.FTZ R177, R22, c[0x0][0x2ec] ;  /* 0x0000bb0016b17a20 */ /* 0x004fea0000410000 */
[----:B------:R2:W2:Y:S03]  /*103c0*/  MUFU.TANH R175, R134 ;  /* 0x0000008600af7308 */ /* 0x0004a60000002400 */
[----:B---3--:R-:W-:Y:S07]  /*103d0*/  FMUL.FTZ R176, R23, c[0x0][0x2ec] ;  /* 0x0000bb0017b07a20 */ /* 0x008fee0000410000 */
[----:B------:R3:W3:Y:S01]  /*103e0*/  MUFU.TANH R173, R180 ;  /* 0x000000b400ad7308 */ /* 0x0006e20000002400 */
[----:B------:R-:W-:Y:S02]  /*103f0*/  FMUL.FTZ R190, R52, c[0x0][0x2ec] ;  /* 0x0000bb0034be7a20 */ /* 0x000fe40000410000 */
[----:B------:R-:W-:Y:S01]  /*10400*/  FMUL.FTZ R53, R53, c[0x0][0x2ec] ;  /* 0x0000bb0035357a20 */ /* 0x000fe20000410000 */
[C---:B-----5:R-:W-:Y:S03]  /*10410*/  HMMA.16816.F32.BF16 R60, R192.reuse, R36, R60 ;  /* 0x00000024c03c723c */ /* 0x060fe6000004183c */
[----:B-1----:R-:W-:Y:S02]  /*10420*/  FMUL.FTZ R178, R21, c[0x0][0x2ec] ;  /* 0x0000bb0015b27a20 */ /* 0x002fe40000410000 */
[----:B------:R-:W-:Y:S01]  /*10430*/  FMUL.FTZ R188, R56, c[0x0][0x2ec] ;  /* 0x0000bb0038bc7a20 */ /* 0x000fe20000410000 */
[----:B------:R1:W1:Y:S01]  /*10440*/  MUFU.TANH R9, R132 ;  /* 0x0000008400097308 */ /* 0x0002620000002400 */
[----:B------:R-:W-:Y:S01]  /*10450*/  FMUL.FTZ R54, R54, c[0x0][0x2ec] ;  /* 0x0000bb0036367a20 */ /* 0x000fe20000410000 */
[----:B------:R-:W-:Y:S04]  /*10460*/  HMMA.16816.F32.BF16 R64, R192, R38, R64 ;  /* 0x00000026c040723c */ /* 0x000fe80000041840 */
[----:B--2---:R-:W-:Y:S02]  /*10470*/  FMUL.FTZ R134, R24, c[0x0][0x2ec] ;  /* 0x0000bb0018867a20 */ /* 0x004fe40000410000 */
[----:B------:R-:W-:Y:S02]  /*10480*/  FMUL.FTZ R55, R55, c[0x0][0x2ec] ;  /* 0x0000bb0037377a20 */ /* 0x000fe40000410000 */
[----:B------:R2:W2:Y:S01]  /*10490*/  MUFU.TANH R165, R177 ;  /* 0x000000b100a57308 */ /* 0x0004a20000002400 */
[----:B------:R-:W-:Y:S03]  /*104a0*/  FMUL.FTZ R57, R57, c[0x0][0x2ec] ;  /* 0x0000bb0039397a20 */ /* 0x000fe60000410000 */
[----:B---3--:R-:W-:Y:S02]  /*104b0*/  FMUL.FTZ R180, R25, c[0x0][0x2ec] ;  /* 0x0000bb0019b47a20 */ /* 0x008fe40000410000 */
[----:B------:R-:W-:Y:S02]  /*104c0*/  FMUL.FTZ R58, R58, c[0x0][0x2ec] ;  /* 0x0000bb003a3a7a20 */ /* 0x000fe40000410000 */
[----:B------:R-:W-:Y:S02]  /*104d0*/  FMUL.FTZ R182, R60, c[0x0][0x2ec] ;  /* 0x0000bb003cb67a20 */ /* 0x000fe40000410000 */
[----:B------:R3:W3:Y:S01]  /*104e0*/  MUFU.TANH R163, R176 ;  /* 0x000000b000a37308 */ /* 0x0006e20000002400 */
[----:B------:R-:W-:Y:S02]  /*104f0*/  FMUL.FTZ R59, R59, c[0x0][0x2ec] ;  /* 0x0000bb003b3b7a20 */ /* 0x000fe40000410000 */
[----:B------:R-:W-:Y:S02]  /*10500*/  FMUL.FTZ R61, R61, c[0x0][0x2ec] ;  /* 0x0000bb003d3d7a20 */ /* 0x000fe40000410000 */
[----:B-1----:R-:W-:Y:S02]  /*10510*/  FMUL.FTZ R132, R19, c[0x0][0x2ec] ;  /* 0x0000bb0013847a20 */ /* 0x002fe40000410000 */
[----:B------:R-:W-:Y:S02]  /*10520*/  FMUL.FTZ R62, R62, c[0x0][0x2ec] ;  /* 0x0000bb003e3e7a20 */ /* 0x000fe40000410000 */
[----:B------:R-:W-:Y:S01]  /*10530*/  FMUL.FTZ R63, R63, c[0x0][0x2ec] ;  /* 0x0000bb003f3f7a20 */ /* 0x000fe20000410000 */
[----:B------:R1:W1:Y:S01]  /*10540*/  MUFU.TANH R150, R179 ;  /* 0x000000b300967308 */ /* 0x0002620000002400 */
[----:B------:R-:W-:Y:S02]  /*10550*/  FMUL.FTZ R65, R65, c[0x0][0x2ec] ;  /* 0x0000bb0041417a20 */ /* 0x000fe40000410000 */
[----:B------:R-:W-:Y:S02]  /*10560*/  FMUL.FTZ R66, R66, c[0x0][0x2ec] ;  /* 0x0000bb0042427a20 */ /* 0x000fe40000410000 */
[----:B--2---:R-:W-:Y:S02]  /*10570*/  FMUL.FTZ R177, R29, c[0x0][0x2ec] ;  /* 0x0000bb001db17a20 */ /* 0x004fe40000410000 */
[----:B------:R-:W-:Y:S03]  /*10580*/  FMUL.FTZ R67, R67, c[0x0][0x2ec] ;  /* 0x0000bb0043437a20 */ /* 0x000fe60000410000 */
[----:B------:R2:W2:Y:S01]  /*10590*/  MUFU.TANH R174, R178 ;  /* 0x000000b200ae7308 */ /* 0x0004a20000002400 */
[----:B---3--:R-:W-:Y:S09]  /*105a0*/  FMUL.FTZ R176, R30, c[0x0][0x2ec] ;  /* 0x0000bb001eb07a20 */ /* 0x008ff20000410000 */
[----:B------:R3:W3:Y:S01]  /*105b0*/  MUFU.TANH R170, R134 ;  /* 0x0000008600aa7308 */ /* 0x0006e20000002400 */
[----:B-1----:R-:W-:Y:S09]  /*105c0*/  FMUL.FTZ R179, R20, c[0x0][0x2ec] ;  /* 0x0000bb0014b37a20 */ /* 0x002ff20000410000 */
[----:B------:R1:W1:Y:S01]  /*105d0*/  MUFU.TANH R154, R180 ;  /* 0x000000b4009a7308 */ /* 0x0002620000002400 */
[----:B--2---:R-:W-:Y:S09]  /*105e0*/  FMUL.FTZ R178, R28, c[0x0][0x2ec] ;  /* 0x0000bb001cb27a20 */ /* 0x004ff20000410000 */
[----:B------:R2:W2:Y:S01]  /*105f0*/  MUFU.TANH R169, R132 ;  /* 0x0000008400a97308 */ /* 0x0004a20000002400 */
[----:B---3--:R-:W-:Y:S09]  /*10600*/  FMUL.FTZ R134, R31, c[0x0][0x2ec] ;  /* 0x0000bb001f867a20 */ /* 0x008ff20000410000 */
[----:B------:R3:W3:Y:S01]  /*10610*/  MUFU.TANH R158, R177 ;  /* 0x000000b1009e7308 */ /* 0x0006e20000002400 */
[----:B-1----:R-:W-:Y:S09]  /*10620*/  FMUL.FTZ R180, R64, c[0x0][0x2ec] ;  /* 0x0000bb0040b47a20 */ /* 0x002ff20000410000 */
[----:B------:R1:W1:Y:S01]  /*10630*/  MUFU.TANH R159, R176 ;  /* 0x000000b0009f7308 */ /* 0x0002620000002400 */
[----:B--2---:R-:W-:Y:S09]  /*10640*/  FMUL.FTZ R132, R27, c[0x0][0x2ec] ;  /* 0x0000bb001b847a20 */ /* 0x004ff20000410000 */
[----:B------:R2:W2:Y:S01]  /*10650*/  MUFU.TANH R167, R179 ;  /* 0x000000b300a77308 */ /* 0x0004a20000002400 */
[----:B---3--:R-:W-:Y:S09]  /*10660*/  MOV R177, R3 ;  /* 0x0000000300b17202 */ /* 0x008ff20000000f00 */
[----:B------:R3:W2:Y:S01]  /*10670*/  MUFU.TANH R155, R132 ;  /* 0x00000084009b7308 */ /* 0x0006a20000002400 */
[----:B-1----:R-:W-:Y:S09]  /*10680*/  MOV R176, R2 ;  /* 0x0000000200b07202 */ /* 0x002ff20000000f00 */
[----:B------:R3:W1:Y:S10]  /*10690*/  MUFU.TANH R166, R178 ;  /* 0x000000b200a67308 */ /* 0x0006740000002400 */
[----:B------:R3:W1:Y:S10]  /*106a0*/  MUFU.TANH R161, R134 ;  /* 0x0000008600a17308 */ /* 0x0006740000002400 */
[----:B------:R3:W1:Y:S10]  /*106b0*/  MUFU.TANH R162, R133 ;  /* 0x0000008500a27308 */ /* 0x0006740000002400 */
[----:B------:R-:W1:Y:S10]  /*106c0*/  MUFU.TANH R248, R248 ;  /* 0x000000f800f87308 */ /* 0x000e740000002400 */
[----:B------:R-:W1:Y:S10]  /*106d0*/  MUFU.TANH R244, R244 ;  /* 0x000000f400f47308 */ /* 0x000e740000002400 */
[----:B------:R3:W1:Y:S10]  /*106e0*/  MUFU.TANH R242, R41 ;  /* 0x0000002900f27308 */ /* 0x0006740000002400 */
[----:B------:R3:W1:Y:S10]  /*106f0*/  MUFU.TANH R245, R42 ;  /* 0x0000002a00f57308 */ /* 0x0006740000002400 */
[----:B------:R3:W1:Y:S10]  /*10700*/  MUFU.TANH R243, R43 ;  /* 0x0000002b00f37308 */ /* 0x0006740000002400 */
        /* <DEDUP_REMOVED lines=23> */
[----:B------:R3:W1:Y:S01]  /*10880*/  MUFU.TANH R133, R67 ;  /* 0x0000004300857308 */ /* 0x0006620000002400 */
[----:B------:R-:W-:-:S05]  /*10890*/  @!P1 BRA `(.L_x_828) ;  /* 0x00000c3000009947 */ /* 0x000fca0003800000 */
[----:B--2-4-:R-:W-:Y:S01]  /*108a0*/  ULDC.64 UR8, c[0x0][0x198] ;  /* 0x0000660000087ab9 */ /* 0x014fe20000000a00 */
[----:B------:R-:W-:Y:S02]  /*108b0*/  MOV R4, R231 ;  /* 0x000000e700047202 */ /* 0x000fe40000000f00 */
[----:B------:R-:W-:Y:S01]  /*108c0*/  MOV R2, R230 ;  /* 0x000000e600027202 */ /* 0x000fe20000000f00 */
[----:B------:R-:W-:-:S05]  /*108d0*/  @!P0 BRA `(.L_x_829) ;  /* 0x000003e000008947 */ /* 0x000fca0003800000 */
[----:B------:R-:W-:Y:S01]  /*108e0*/  IMAD.SHL.U32 R13, R219, 0x80, RZ ;  /* 0x00000080db0d7824 */ /* 0x000fe200078e00ff */
[----:B------:R-:W-:Y:S01]  /*108f0*/  IABS R2, c[0x0][0x2d0] ;  /* 0x0000b40000027a13 */ /* 0x000fe20000000000 */
[----:B------:R-:W-:Y:S02]  /*10900*/  UMOV UR8, UR6 ;  /* 0x0000000600087c82 */ /* 0x000fe40008000000 */
[----:B------:R-:W-:Y:S01]  /*10910*/  UMOV UR9, UR7 ;  /* 0x0000000700097c82 */ /* 0x000fe20008000000 */
[----:B------:R-:W2:Y:S01]  /*10920*/  I2F.RP R5, R2 ;  /* 0x0000000200057306 */ /* 0x000ea20000209400 */
[C---:B------:R-:W-:Y:S02]  /*10930*/  IADD3 R11, R13.reuse, -0x100, RZ ;  /* 0xffffff000d0b7810 */ /* 0x040fe40007ffe0ff */
[----:B------:R-:W-:Y:S02]  /*10940*/  IADD3 R13, R13, -0x80, RZ ;  /* 0xffffff800d0d7810 */ /* 0x000fe40007ffe0ff */
[----:B------:R-:W-:Y:S02]  /*10950*/  IABS R4, R11 ;  /* 0x0000000b00047213 */ /* 0x000fe40000000000 */
[----:B------:R-:W-:Y:S02]  /*10960*/  IABS R6, R13 ;  /* 0x0000000d00067213 */ /* 0x000fe40000000000 */
[----:B------:R-:W-:Y:S02]  /*10970*/  LOP3.LUT R11, R11, c[0x0][0x2d0], RZ, 0x3c, !PT ;  /* 0x0000b4000b0b7a12 */ /* 0x000fe400078e3cff */
[----:B------:R-:W-:Y:S01]  /*10980*/  LOP3.LUT R13, R13, c[0x0][0x2d0], RZ, 0x3c, !PT ;  /* 0x0000b4000d0d7a12 */ /* 0x000fe200078e3cff */
[----:B--2---:R-:W2:Y:S02]  /*10990*/  MUFU.RCP R3, R5 ;  /* 0x0000000500037308 */ /* 0x004ea40000001000 */
[----:B--2---:R-:W-:Y:S08]  /*109a0*/  IADD3 R14, R3, 0xffffffe, RZ ;  /* 0x0ffffffe030e7810 */ /* 0x004ff00007ffe0ff */
[----:B------:R-:W2:Y:S02]  /*109b0*/  F2I.FTZ.U32.TRUNC.NTZ R15, R14 ;  /* 0x0000000e000f7305 */ /* 0x000ea4000021f000 */
[--C-:B--2---:R-:W-:Y:S02]  /*109c0*/  IMAD.MOV R3, RZ, RZ, -R15.reuse ;  /* 0x000000ffff037224 */ /* 0x104fe400078e0a0f */
        /* <DEDUP_REMOVED lines=37> */
[----:B------:R-:W-:Y:S05]  /*10c20*/  SHF.R.S32.HI R3, RZ, 0x1f, R4 ;  /* 0x0000001fff037819 */ /* 0x000fea0000011404 */
[----:B------:R-:W-:Y:S02]  /*10c30*/  IMAD R2, R3, UR6, R2 ;  /* 0x0000000603027c24 */ /* 0x000fe4000f8e0202 */
[----:B--2---:R-:W-:Y:S02]  /*10c40*/  IMAD.IADD R7, R5, 0x1, -R6 ;  /* 0x0000000105077824 */ /* 0x004fe400078e0a06 */
[----:B------:R-:W-:Y:S03]  /*10c50*/  IMAD.WIDE.U32 R4, R4, UR6, RZ ;  /* 0x0000000604047c25 */ /* 0x000fe6000f8e00ff */
[----:B------:R-:W-:Y:S01]  /*10c60*/  SHF.R.S32.HI R3, RZ, 0x1f, R7 ;  /* 0x0000001fff037819 */ /* 0x000fe20000011407 */
[----:B------:R-:W-:Y:S04]  /*10c70*/  IMAD.IADD R5, R5, 0x1, R2 ;  /* 0x0000000105057824 */ /* 0x000fe800078e0202 */
[----:B------:R-:W-:Y:S02]  /*10c80*/  IMAD R2, R3, c[0x0][0x180], RZ ;  /* 0x0000600003027a24 */ /* 0x000fe400078e02ff */
[C---:B------:R-:W-:Y:S04]  /*10c90*/  IMAD.WIDE.U32 R4, R7.reuse, c[0x0][0x180], R4 ;  /* 0x0000600007047a25 */ /* 0x040fe800078e0004 */
[----:B------:R-:W-:Y:S04]  /*10ca0*/  IMAD R2, R7, c[0x0][0x184], R2 ;  /* 0x0000610007027a24 */ /* 0x000fe800078e0202 */
[----:B------:R-:W-:Y:S02]  /*10cb0*/  IMAD.IADD R2, R5, 0x1, R2 ;  /* 0x0000000105027824 */ /* 0x000fe400078e0202 */
.L_x_829:
        /* <DEDUP_REMOVED lines=88> */
[----:B------:R-:W-:Y:S01]  /*11240*/  IMAD.X R2, R214, 0x1, R4, P1 ;  /* 0x00000001d6027824 */ /* 0x000fe200008e0604 */
[C---:B------:R-:W-:Y:S01]  /*11250*/  @!P3 LEA R38, P1, R3.reuse, R234, 0x1 ;  /* 0x000000ea0326b211 */ /* 0x040fe200078208ff */
[----:B------:R-:W-:Y:S01]  /*11260*/  IMAD.MOV.U32 R234, RZ, RZ, R20 ;  /* 0x000000ffffea7224 */ /* 0x000fe200078e0014 */
[----:B------:R-:W-:Y:S01]  /*11270*/  @!PT LDS RZ, [RZ] ;  /* 0x00000000fffff984 */ /* 0x000fe20000000800 */
[----:B------:R-:W-:Y:S01]  /*11280*/  @!PT LDS RZ, [RZ] ;  /* 0x00000000fffff984 */ /* 0x000fe20000000800 */
[----:B------:R-:W-:Y:S01]  /*11290*/  @!PT LDS RZ, [RZ] ;  /* 0x00000000fffff984 */ /* 0x000fe20000000800 */
[----:B------:R2:W-:Y:S02]  /*112a0*/  @!P3 LDGSTS.E.BYPASS.LTC128B.128 [R220+0xa000], [R24.64+0x80] ;  /* 0x0a00008018dcbfae */ /* 0x0005e4000b901d4c */
[CCC-:B------:R-:W-:Y:S02]  /*112b0*/  @!P4 LEA.HI.X R35, R3.reuse, R235.reuse, R2.reuse, 0x1, P5 ;  /* 0x000000eb0323c211 */ /* 0x1c0fe400028f0c02 */
[----:B------:R2:W-:Y:S01]  /*112c0*/  @P4 STS.128 [R220+0x6800], RZ ;  /* 0x006800ffdc004388 */ /* 0x0005e20000000c00 */
[----:B------:R-:W-:Y:S01]  /*112d0*/  @!P3 LEA.HI.X R39, R3, R235, R2, 0x1, P1 ;  /* 0x000000eb0327b211 */ /* 0x000fe200008f0c02 */
[----:B------:R-:W-:Y:S02]  /*112e0*/  IMAD.MOV.U32 R235, RZ, RZ, R21 ;  /* 0x000000ffffeb7224 */ /* 0x000fe400078e0015 */
        /* <DEDUP_REMOVED lines=30> */
.L_x_828:
[----:B--2-4-:R-:W-:Y:S01]  /*114d0*/  FMNMX.FTZ R3, R164, R135, !PT ;  /* 0x00000087a4037209 */ /* 0x014fe20007810000 */
[----:B------:R-:W-:Y:S01]  /*114e0*/  LDSM.16.MT88.4 R20, [R202+0xc000] ;  /* 0x00c00000ca14783b */ /* 0x000fe20000004200 */
        /* <DEDUP_REMOVED lines=10> */
[----:B------:R-:W-:Y:S01]  /*11590*/  FMNMX.FTZ R3, R150, R3, !PT ;  /* 0x0000000396037209 */ /* 0x000fe20007810000 */
[----:B------:R-:W-:Y:S01]  /*115a0*/  LDSM.16.MT88.4 R36, [R200+0xc000] ;  /* 0x00c00000c824783b */ /* 0x000fe20000004200 */
[----:B------:R-:W-:Y:S02]  /*115b0*/  FMNMX.FTZ R2, R147, R2, !PT ;  /* 0x0000000293027209 */ /* 0x000fe40007810000 */
[----:B------:R-:W-:Y:S02]  /*115c0*/  FMNMX.FTZ R4, R146, R3, !PT ;  /* 0x0000000392047209 */ /* 0x000fe40007810000 */
[----:B------:R-:W-:Y:S02]  /*115d0*/  FMNMX.FTZ R2, R153, R2, !PT ;  /* 0x0000000299027209 */ /* 0x000fe40007810000 */
[----:B------:R-:W-:Y:S01]  /*115e0*/  FMNMX.FTZ R4, R175, R4, !PT ;  /* 0x00000004af047209 */ /* 0x000fe20007810000 */
[----:B---3--:R-:W-:Y:S01]  /*115f0*/  LDSM.16.MT88.4 R44, [R204+0x10000] ;  /* 0x01000000cc2c783b */ /* 0x008fe20000004200 */
        /* <DEDUP_REMOVED lines=13> */
[----:B-1----:R-:W-:Y:S02]  /*116d0*/  FMNMX.FTZ R13, R166, R13, !PT ;  /* 0x0000000da60d7209 */ /* 0x002fe40007810000 */
        /* <DEDUP_REMOVED lines=38> */
[----:B------:R-:W-:Y:S01]  /*11940*/  FMNMX.FTZ R7, R133, R2, !PT ;  /* 0x0000000285077209 */ /* 0x000fe20007810000 */
[----:B------:R-:W-:Y:S08]  /*11950*/  LDSM.16.MT88.4 R12, [R204+0xc000] ;  /* 0x00c00000cc0c783b */ /* 0x000ff00000004200 */
[----:B------:R-:W-:Y:S08]  /*11960*/  SHFL.BFLY PT, R6, R5, 0x2, 0x1f ;  /* 0x0c401f0005067f89 */ /* 0x000ff000000e0000 */
[----:B------:R-:W1:Y:S02]  /*11970*/  SHFL.BFLY PT, R2, R7, 0x2, 0x1f ;  /* 0x0c401f0007027f89 */ /* 0x000e6400000e0000 */
[----:B-1----:R-:W-:Y:S02]  /*11980*/  FMNMX.FTZ R4, R7, R2, !PT ;  /* 0x0000000207047209 */ /* 0x002fe40007810000 */
[----:B------:R-:W-:Y:S04]  /*11990*/  FMNMX.FTZ R11, R5, R6, !PT ;  /* 0x00000006050b7209 */ /* 0x000fe80007810000 */
[----:B------:R-:W1:Y:S08]  /*119a0*/  SHFL.BFLY PT, R3, R4, 0x1, 0x1f ;  /* 0x0c201f0004037f89 */ /* 0x000e7000000e0000 */
[----:B------:R-:W2:Y:S01]  /*119b0*/  SHFL.BFLY PT, R132, R11, 0x1, 0x1f ;  /* 0x0c201f000b847f89 */ /* 0x000ea200000e0000 */
[----:B-1----:R-:W-:Y:S05]  /*119c0*/  FMNMX.FTZ R3, R4, R3, !PT ;  /* 0x0000000304037209 */ /* 0x002fea0007810000 */
[C---:B------:R-:W-:Y:S02]  /*119d0*/  FMUL.FTZ R144, R3.reuse, c[0x0][0x23c] ;  /* 0x00008f0003907a20 */ /* 0x040fe40000410000 */
[----:B------:R-:W-:Y:S01]  /*119e0*/  FADD.FTZ R5, -R3, R0 ;  /* 0x0000000003057221 */ /* 0x000fe20000010100 */
[----:B--2---:R-:W-:Y:S03]  /*119f0*/  FMNMX.FTZ R132, R11, R132, !PT ;  /* 0x000000840b847209 */ /* 0x004fe60007810000 */
[----:B------:R-:W-:Y:S01]  /*11a00*/  FMUL.FTZ R0, R5, c[0x0][0x23c] ;  /* 0x00008f0005007a20 */ /* 0x000fe20000410000 */
[C---:B------:R-:W-:Y:S01]  /*11a10*/  FSETP.NEU.FTZ.AND P1, PT, R132.reuse, -INF , PT ;  /* 0xff8000008400780b */ /* 0x040fe20003f3d000 */
[C---:B------:R-:W-:Y:S02]  /*11a20*/  FMUL.FTZ R145, R132.reuse, c[0x0][0x23c] ;  /* 0x00008f0084917a20 */ /* 0x040fe40000410000 */
[----:B------:R-:W-:Y:S01]  /*11a30*/  FADD.FTZ R2, -R132, R135 ;  /* 0x0000008784027221 */ /* 0x000fe20000010100 */
[----:B------:R-:W-:Y:S01]  /*11a40*/  MOV R135, R132 ;  /* 0x0000008400877202 */ /* 0x000fe20000000f00 */
[----:B------:R-:W1:Y:S01]  /*11a50*/  MUFU.EX2 R0, R0 ;  /* 0x0000000000007308 */ /* 0x000e620000000800 */
[----:B------:R-:W-:Y:S01]  /*11a60*/  FSEL R145, R145, RZ, P1 ;  /* 0x000000ff91917208 */ /* 0x000fe20000800000 */
[----:B------:R-:W-:Y:S01]  /*11a70*/  FMUL.FTZ R6, R2, c[0x0][0x23c] ;  /* 0x00008f0002067a20 */ /* 0x000fe20000410000 */
[----:B------:R-:W-:Y:S03]  /*11a80*/  FSETP.NEU.FTZ.AND P1, PT, R3, -INF , PT ;  /* 0xff8000000300780b */ /* 0x000fe60003f3d000 */
[--C-:B------:R-:W-:Y:S01]  /*11a90*/  FFMA.FTZ R139, R8, c[0x0][0x23c], -R145.reuse ;  /* 0x00008f00088b7a23 */ /* 0x100fe20000010891 */
[----:B------:R-:W-:Y:S01]  /*11aa0*/  FSEL R144, R144, RZ, P1 ;  /* 0x000000ff90907208 */ /* 0x000fe20000800000 */
[--C-:B------:R-:W-:Y:S01]  /*11ab0*/  FFMA.FTZ R142, R164, c[0x0][0x23c], -R145.reuse ;  /* 0x00008f00a48e7a23 */ /* 0x100fe20000010891 */
[C---:B------:R-:W-:Y:S01]  /*11ac0*/  ISETP.GT.AND P1, PT, R219.reuse, 0x1, PT ;  /* 0x00000001db00780c */ /* 0x040fe20003f24270 */
[--C-:B------:R-:W-:Y:S01]  /*11ad0*/  FFMA.FTZ R141, R160, c[0x0][0x23c], -R145.reuse ;  /* 0x00008f00a08d7a23 */ /* 0x100fe20000010891 */
[----:B------:R-:W2:Y:S01]  /*11ae0*/  MUFU.EX2 R2, R6 ;  /* 0x0000000600027308 */ /* 0x000ea20000000800 */
[--C-:B------:R-:W-:Y:S01]  /*11af0*/  FFMA.FTZ R137, R10, c[0x0][0x23c], -R144.reuse ;  /* 0x00008f000a897a23 */ /* 0x100fe20000010890 */
[----:B------:R-:W-:Y:S01]  /*11b00*/  IADD3 R219, R219, -0x1, RZ ;  /* 0xffffffffdbdb7810 */ /* 0x000fe20007ffe0ff */
[--C-:B------:R-:W-:Y:S02]  /*11b10*/  FFMA.FTZ R136, R9, c[0x0][0x23c], -R144.reuse ;  /* 0x00008f0009887a23 */ /* 0x100fe40000010890 */
[--C-:B------:R-:W-:Y:S02]  /*11b20*/  FFMA.FTZ R143, R156, c[0x0][0x23c], -R144.reuse ;  /* 0x00008f009c8f7a23 */ /* 0x100fe40000010890 */
[--C-:B------:R-:W-:Y:S02]  /*11b30*/  FFMA.FTZ R138, R151, c[0x0][0x23c], -R144.reuse ;  /* 0x00008f00978a7a23 */ /* 0x100fe40000010890 */
[--C-:B------:R-:W-:Y:S01]  /*11b40*/  FFMA.FTZ R140, R149, c[0x0][0x23c], -R145.reuse ;  /* 0x00008f00958c7a23 */ /* 0x100fe20000010891 */
[----:B------:R-:W-:Y:S01]  /*11b50*/  MUFU.EX2 R142, R142 ;  /* 0x0000008e008e7308 */ /* 0x000fe20000000800 */
[--C-:B------:R-:W-:Y:S02]  /*11b60*/  FFMA.FTZ R148, R167, c[0x0][0x23c], -R145.reuse ;  /* 0x00008f00a7947a23 */ /* 0x100fe40000010891 */
[C---:B-1----:R-:W-:Y:S02]  /*11b70*/  FMUL.FTZ R7, R0.reuse, R131 ;  /* 0x0000008300077220 */ /* 0x042fe40000410000 */
[C---:B------:R-:W-:Y:S02]  /*11b80*/  FMUL.FTZ R10, R0.reuse, R126 ;  /* 0x0000007e000a7220 */ /* 0x040fe40000410000 */
[C---:B------:R-:W-:Y:S02]  /*11b90*/  FMUL.FTZ R11, R0.reuse, R127 ;  /* 0x0000007f000b7220 */ /* 0x040fe40000410000 */
[C---:B------:R-:W-:Y:S01]  /*11ba0*/  FMUL.FTZ R18, R0.reuse, R118 ;  /* 0x0000007600127220 */ /* 0x040fe20000410000 */
[----:B------:R-:W1:Y:S01]  /*11bb0*/  MUFU.EX2 R141, R141 ;  /* 0x0000008d008d7308 */ /* 0x000e620000000800 */
[C---:B------:R-:W-:Y:S02]  /*11bc0*/  FMUL.FTZ R19, R0.reuse, R119 ;  /* 0x0000007700137220 */ /* 0x040fe40000410000 */
[----:B------:R-:W-:Y:S02]  /*11bd0*/  FMUL.FTZ R26, R0, R110 ;  /* 0x0000006e001a7220 */ /* 0x000fe40000410000 */
[C---:B--2---:R-:W-:Y:S02]  /*11be0*/  FMUL.FTZ R4, R2.reuse, R128 ;  /* 0x0000008002047220 */ /* 0x044fe40000410000 */
[----:B------:R-:W-:Y:S02]  /*11bf0*/  FMUL.FTZ R5, R2, R129 ;  /* 0x0000008102057220 */ /* 0x000fe40000410000 */
[----:B------:R-:W-:Y:S01]  /*11c00*/  FMUL.FTZ R6, R0, R130 ;  /* 0x0000008200067220 */ /* 0x000fe20000410000 */
[----:B------:R-:W-:Y:S01]  /*11c10*/  MUFU.EX2 R143, R143 ;  /* 0x0000008f008f7308 */ /* 0x000fe20000000800 */
[C---:B------:R-:W-:Y:S02]  /*11c20*/  FMUL.FTZ R8, R2.reuse, R124 ;  /* 0x0000007c02087220 */ /* 0x040fe40000410000 */
[C---:B------:R-:W-:Y:S02]  /*11c30*/  FMUL.FTZ R9, R2.reuse, R125 ;  /* 0x0000007d02097220 */ /* 0x040fe40000410000 */
[C---:B------:R-:W-:Y:S01]  /*11c40*/  FMUL.FTZ R16, R2.reuse, R116 ;  /* 0x0000007402107220 */ /* 0x040fe20000410000 */
[----:B------:R-:W-:Y:S01]  /*11c50*/  LDSM.16.MT88.4 R124, [R204+0xf800] ;  /* 0x00f80000cc7c783b */ /* 0x000fe20000004200 */
[C---:B------:R-:W-:Y:S02]  /*11c60*/  FMUL.FTZ R17, R2.reuse, R117 ;  /* 0x0000007502117220 */ /* 0x040fe40000410000 */
[C---:B------:R-:W-:Y:S01]  /*11c70*/  FMUL.FTZ R24, R2.reuse, R108 ;  /* 0x0000006c02187220 */ /* 0x040fe20000410000 */
[----:B------:R-:W2:Y:S01]  /*11c80*/  MUFU.EX2 R138, R138 ;  /* 0x0000008a008a7308 */ /* 0x000ea20000000800 */
[----:B------:R-:W-:Y:S02]  /*11c90*/  FMUL.FTZ R25, R2, R109 ;  /* 0x0000006d02197220 */ /* 0x000fe40000410000 */
[----:B------:R-:W-:Y:S01]  /*11ca0*/  FMUL.FTZ R27, R0, R111 ;  /* 0x0000006f001b7220 */ /* 0x000fe20000410000 */
[----:B-1----:R-:W-:Y:S01]  /*11cb0*/  F2FP.BF16.PACK_AB R128, R141, R142 ;  /* 0x0000008e8d80723e */ /* 0x002fe200000010ff */
[C---:B------:R-:W-:Y:S01]  /*11cc0*/  FMUL.FTZ R32, R2.reuse, R100 ;  /* 0x0000006402207220 */ /* 0x040fe20000410000 */
[----:B------:R-:W-:Y:S01]  /*11cd0*/  LDSM.16.MT88.4 R116, [R202+0xf800] ;  /* 0x00f80000ca74783b */ /* 0x000fe20000004200 */
[----:B------:R-:W-:Y:S02]  /*11ce0*/  FMUL.FTZ R33, R2, R101 ;  /* 0x0000006502217220 */ /* 0x000fe40000410000 */
[C---:B------:R-:W-:Y:S01]  /*11cf0*/  FMUL.FTZ R34, R0.reuse, R102 ;  /* 0x0000006600227220 */ /* 0x040fe20000410000 */
[----:B------:R-:W-:Y:S01]  /*11d00*/  MUFU.EX2 R140, R140 ;  /* 0x0000008c008c7308 */ /* 0x000fe20000000800 */
[----:B------:R-:W-:Y:S02]  /*11d10*/  FMUL.FTZ R35, R0, R103 ;  /* 0x0000006700237220 */ /* 0x000fe40000410000 */
[C---:B------:R-:W-:Y:S01]  /*11d20*/  FMUL.FTZ R40, R2.reuse, R92 ;  /* 0x0000005c02287220 */ /* 0x040fe20000410000 */
[----:B------:R-:W-:Y:S01]  /*11d30*/  LDSM.16.MT88.4 R108, [R201+0xf800] ;  /* 0x00f80000c96c783b */ /* 0x000fe20000004200 */
[----:B------:R-:W-:Y:S02]  /*11d40*/  FMUL.FTZ R41, R2, R93 ;  /* 0x0000005d02297220 */ /* 0x000fe40000410000 */
[C---:B------:R-:W-:Y:S02]  /*11d50*/  FMUL.FTZ R42, R0.reuse, R94 ;  /* 0x0000005e002a7220 */ /* 0x040fe40000410000 */
[----:B------:R-:W-:Y:S01]  /*11d60*/  FMUL.FTZ R43, R0, R95 ;  /* 0x0000005f002b7220 */ /* 0x000fe20000410000 */
[----:B------:R-:W1:Y:S01]  /*11d70*/  MUFU.EX2 R139, R139 ;  /* 0x0000008b008b7308 */ /* 0x000e620000000800 */
[C---:B------:R-:W-:Y:S01]  /*11d80*/  FMUL.FTZ R48, R2.reuse, R84 ;  /* 0x0000005402307220 */ /* 0x040fe20000410000 */
[----:B------:R-:W-:Y:S01]  /*11d90*/  LDSM.16.MT88.4 R92, [R200+0x11000] ;  /* 0x01100000c85c783b */ /* 0x000fe20000004200 */
[----:B------:R-:W-:Y:S01]  /*11da0*/  FMUL.FTZ R49, R2, R85 ;  /* 0x0000005502317220 */ /* 0x000fe20000410000 */
[----:B--2---:R-:W-:Y:S01]  /*11db0*/  F2FP.BF16.PACK_AB R129, R138, R143 ;  /* 0x0000008f8a81723e */ /* 0x004fe200000010ff */
[C---:B------:R-:W-:Y:S02]  /*11dc0*/  FMUL.FTZ R50, R0.reuse, R86 ;  /* 0x0000005600327220 */ /* 0x040fe40000410000 */
[----:B------:R-:W-:Y:S02]  /*11dd0*/  FMUL.FTZ R51, R0, R87 ;  /* 0x0000005700337220 */ /* 0x000fe40000410000 */
[C---:B------:R-:W-:Y:S01]  /*11de0*/  FMUL.FTZ R56, R2.reuse, R76 ;  /* 0x0000004c02387220 */ /* 0x040fe20000410000 */
[----:B------:R-:W-:Y:S01]  /*11df0*/  MUFU.EX2 R137, R137 ;  /* 0x0000008900897308 */ /* 0x000fe20000000800 */
[----:B------:R-:W2:Y:S01]  /*11e00*/  LDSM.16.MT88.4 R84, [R200+0x10000] ;  /* 0x01000000c854783b */ /* 0x000ea20000004200 */
[----:B------:R-:W-:Y:S02]  /*11e10*/  FMUL.FTZ R57, R2, R77 ;  /* 0x0000004d02397220 */ /* 0x000fe40000410000 */
[C---:B------:R-:W-:Y:S02]  /*11e20*/  FMUL.FTZ R58, R0.reuse, R78 ;  /* 0x0000004e003a7220 */ /* 0x040fe40000410000 */
[----:B------:R-:W-:Y:S02]  /*11e30*/  FMUL.FTZ R59, R0, R79 ;  /* 0x0000004f003b7220 */ /* 0x000fe40000410000 */
[C---:B------:R-:W-:Y:S01]  /*11e40*/  FMUL.FTZ R64, R2.reuse, R68 ;  /* 0x0000004402407220 */ /* 0x040fe20000410000 */
[----:B------:R-:W3:Y:S01]  /*11e50*/  LDSM.16.MT88.4 R76, [R204+0xc800] ;  /* 0x00c80000cc4c783b */ /* 0x000ee20000004200 */
[----:B------:R-:W4:Y:S01]  /*11e60*/  MUFU.EX2 R136, R136 ;  /* 0x0000008800887308 */ /* 0x000f220000000800 */
[----:B------:R-:W-:Y:S02]  /*11e70*/  FMUL.FTZ R65, R2, R69 ;  /* 0x0000004502417220 */ /* 0x000fe40000410000 */
[C---:B------:R-:W-:Y:S01]  /*11e80*/  FMUL.FTZ R66, R0.reuse, R70 ;  /* 0x0000004600427220 */ /* 0x040fe20000410000 */
[----:B-1----:R-:W-:Y:S01]  /*11e90*/  F2FP.BF16.PACK_AB R130, R139, R140 ;  /* 0x0000008c8b82723e */ /* 0x002fe200000010ff */
[----:B------:R-:W-:Y:S02]  /*11ea0*/  FMUL.FTZ R67, R0, R71 ;  /* 0x0000004700437220 */ /* 0x000fe40000410000 */
[----:B------:R-:W-:Y:S01]  /*11eb0*/  LDSM.16.MT88.4 R100, [R200+0xf800] ;  /* 0x00f80000c864783b */ /* 0x000fe20000004200 */
[--C-:B------:R-:W-:Y:S02]  /*11ec0*/  FFMA.FTZ R149, R174, c[0x0][0x23c], -R145.reuse ;  /* 0x00008f00ae957a23 */ /* 0x100fe40000010891 */
[----:B------:R-:W-:Y:S01]  /*11ed0*/  MUFU.EX2 R148, R148 ;  /* 0x0000009400947308 */ /* 0x000fe20000000800 */
[--C-:B------:R-:W-:Y:S02]  /*11ee0*/  FFMA.FTZ R151, R163, c[0x0][0x23c], -R144.reuse ;  /* 0x00008f00a3977a23 */ /* 0x100fe40000010890 */
[--C-:B------:R-:W-:Y:S02]  /*11ef0*/  FFMA.FTZ R152, R170, c[0x0][0x23c], -R145.reuse ;  /* 0x00008f00aa987a23 */ /* 0x100fe40000010891 */
[--C-:B------:R-:W-:Y:S02]  /*11f00*/  FFMA.FTZ R155, R155, c[0x0][0x23c], -R144.reuse ;  /* 0x00008f009b9b7a23 */ /* 0x100fe40000010890 */
[--C-:B------:R-:W-:Y:S02]  /*11f10*/  FFMA.FTZ R156, R158, c[0x0][0x23c], -R145.reuse ;  /* 0x00008f009e9c7a23 */ /* 0x100fe40000010891 */
[--C-:B------:R-:W-:Y:S01]  /*11f20*/  FFMA.FTZ R159, R159, c[0x0][0x23c], -R144.reuse ;  /* 0x00008f009f9f7a23 */ /* 0x100fe20000010890 */
[----:B------:R-:W-:Y:S01]  /*11f30*/  MUFU.EX2 R149, R149 ;  /* 0x0000009500957308 */ /* 0x000fe20000000800 */
[--C-:B------:R-:W-:Y:S02]  /*11f40*/  FFMA.FTZ R158, R161, c[0x0][0x23c], -R144.reuse ;  /* 0x00008f00a19e7a23 */ /* 0x100fe40000010890 */
[--C-:B------:R-:W-:Y:S01]  /*11f50*/  FFMA.FTZ R160, R162, c[0x0][0x23c], -R145.reuse ;  /* 0x00008f00a2a07a23 */ /* 0x100fe20000010891 */
[----:B----4-:R-:W-:Y:S01]  /*11f60*/  F2FP.BF16.PACK_AB R131, R136, R137 ;  /* 0x000000898883723e */ /* 0x010fe200000010ff */
[--C-:B------:R-:W-:Y:S02]  /*11f70*/  FFMA.FTZ R161, R252, c[0x0][0x23c], -R145.reuse ;  /* 0x00008f00fca17a23 */ /* 0x100fe40000010891 */
[--C-:B------:R-:W-:Y:S02]  /*11f80*/  FFMA.FTZ R162, R250, c[0x0][0x23c], -R144.reuse ;  /* 0x00008f00faa27a23 */ /* 0x100fe40000010890 */
[--C-:B------:R-:W-:Y:S01]  /*11f90*/  FFMA.FTZ R163, R251, c[0x0][0x23c], -R144.reuse ;  /* 0x00008f00fba37a23 */ /* 0x100fe20000010890 */
[----:B------:R-:W-:Y:S01]  /*11fa0*/  MUFU.EX2 R151, R151 ;  /* 0x0000009700977308 */ /* 0x000fe20000000800 */
[C---:B------:R-:W-:Y:S05]  /*11fb0*/  HMMA.16816.F32.BF16 R4, R128.reuse, R12, R4 ;  /* 0x0000000c8004723c */ /* 0x040fea0000041804 */
[--C-:B------:R-:W-:Y:S02]  /*11fc0*/  FFMA.FTZ R164, R246, c[0x0][0x23c], -R145.reuse ;  /* 0x00008f00f6a47a23 */ /* 0x100fe40000010891 */
[C---:B------:R-:W-:Y:S01]  /*11fd0*/  FMUL.FTZ R12, R2.reuse, R120 ;  /* 0x00000078020c7220 */ /* 0x040fe20000410000 */
[C---:B------:R-:W-:Y:S01]  /*11fe0*/  HMMA.16816.F32.BF16 R8, R128.reuse, R14, R8 ;  /* 0x0000000e8008723c */ /* 0x040fe20000041808 */
[----:B------:R-:W-:Y:S03]  /*11ff0*/  MUFU.EX2 R152, R152 ;  /* 0x0000009800987308 */ /* 0x000fe60000000800 */
[----:B------:R-:W-:Y:S02]  /*12000*/  FMUL.FTZ R13, R2, R121 ;  /* 0x00000079020d7220 */ /* 0x000fe40000410000 */
[--C-:B------:R-:W-:Y:S02]  /*12010*/  FFMA.FTZ R167, R249, c[0x0][0x23c], -R144.reuse ;  /* 0x00008f00f9a77a23 */ /* 0x100fe40000010890 */
[C---:B------:R-:W-:Y:S03]  /*12020*/  FMUL.FTZ R14, R0.reuse, R122 ;  /* 0x0000007a000e7220 */ /* 0x040fe60000410000 */
[----:B------:R-:W-:Y:S01]  /*12030*/  MUFU.EX2 R155, R155 ;  /* 0x0000009b009b7308 */ /* 0x000fe20000000800 */
[----:B------:R-:W-:Y:S02]  /*12040*/  FMUL.FTZ R15, R0, R123 ;  /* 0x0000007b000f7220 */ /* 0x000fe40000410000 */
[--C-:B------:R-:W-:Y:S02]  /*12050*/  FFMA.FTZ R168, R244, c[0x0][0x23c], -R145.reuse ;  /* 0x00008f00f4a87a23 */ /* 0x100fe40000010891 */
[--C-:B------:R-:W-:Y:S02]  /*12060*/  FFMA.FTZ R170, R245, c[0x0][0x23c], -R144.reuse ;  /* 0x00008f00f5aa7a23 */ /* 0x100fe40000010890 */
[--C-:B------:R-:W-:Y:S01]  /*12070*/  FFMA.FTZ R172, R240, c[0x0][0x23c], -R145.reuse ;  /* 0x00008f00f0ac7a23 */ /* 0x100fe20000010891 */
[C---:B------:R-:W-:Y:S02]  /*12080*/  HMMA.16816.F32.BF16 R12, R128.reuse, R20, R12 ;  /* 0x00000014800c723c */ /* 0x040fe4000004180c */
[----:B------:R-:W-:Y:S01]  /*12090*/  MUFU.EX2 R156, R156 ;  /* 0x0000009c009c7308 */ /* 0x000fe20000000800 */
[--C-:B------:R-:W-:Y:S02]  /*120a0*/  FFMA.FTZ R174, R241, c[0x0][0x23c], -R144.reuse ;  /* 0x00008f00f1ae7a23 */ /* 0x100fe40000010890 */
[--C-:B------:R-:W-:Y:S02]  /*120b0*/  FFMA.FTZ R192, R236, c[0x0][0x23c], -R145.reuse ;  /* 0x00008f00ecc07a23 */ /* 0x100fe40000010891 */
[C---:B------:R-:W-:Y:S01]  /*120c0*/  FMUL.FTZ R20, R2.reuse, R112 ;  /* 0x0000007002147220 */ /* 0x040fe20000410000 */
[C---:B------:R-:W-:Y:S04]  /*120d0*/  HMMA.16816.F32.BF16 R16, R128.reuse, R22, R16 ;  /* 0x000000168010723c */ /* 0x040fe80000041810 */
[----:B------:R-:W-:Y:S01]  /*120e0*/  FMUL.FTZ R21, R2, R113 ;  /* 0x0000007102157220 */ /* 0x000fe20000410000 */
[----:B------:R-:W-:Y:S01]  /*120f0*/  MUFU.EX2 R159, R159 ;  /* 0x0000009f009f7308 */ /* 0x000fe20000000800 */
[--C-:B------:R-:W-:Y:S02]  /*12100*/  FFMA.FTZ R113, R175, c[0x0][0x23c], -R145.reuse ;  /* 0x00008f00af717a23 */ /* 0x100fe40000010891 */
[C---:B------:R-:W-:Y:S04]  /*12110*/  FMUL.FTZ R22, R0.reuse, R114 ;  /* 0x0000007200167220 */ /* 0x040fe80000410000 */
[----:B------:R-:W-:Y:S02]  /*12120*/  FMUL.FTZ R23, R0, R115 ;  /* 0x0000007300177220 */ /* 0x000fe40000410000 */
[--C-:B------:R-:W-:Y:S01]  /*12130*/  FFMA.FTZ R112, R171, c[0x0][0x23c], -R144.reuse ;  /* 0x00008f00ab707a23 */ /* 0x100fe20000010890 */
[----:B------:R-:W-:Y:S01]  /*12140*/  MUFU.EX2 R113, R113 ;  /* 0x0000007100717308 */ /* 0x000fe20000000800 */
[--C-:B------:R-:W-:Y:S02]  /*12150*/  FFMA.FTZ R171, R243, c[0x0][0x23c], -R144.reuse ;  /* 0x00008f00f3ab7a23 */ /* 0x100fe40000010890 */
[--C-:B------:R-:W-:Y:S01]  /*12160*/  FFMA.FTZ R175, R199, c[0x0][0x23c], -R144.reuse ;  /* 0x00008f00c7af7a23 */ /* 0x100fe20000010890 */
[C---:B------:R-:W-:Y:S03]  /*12170*/  HMMA.16816.F32.BF16 R20, R128.reuse, R28, R20 ;  /* 0x0000001c8014723c */ /* 0x040fe60000041814 */
[--C-:B------:R-:W-:Y:S02]  /*12180*/  FFMA.FTZ R193, R198, c[0x0][0x23c], -R145.reuse ;  /* 0x00008f00c6c17a23 */ /* 0x100fe40000010891 */
[--C-:B------:R-:W-:Y:S01]  /*12190*/  FFMA.FTZ R194, R197, c[0x0][0x23c], -R144.reuse ;  /* 0x00008f00c5c27a23 */ /* 0x100fe20000010890 */
[----:B------:R-:W-:Y:S01]  /*121a0*/  MUFU.EX2 R112, R112 ;  /* 0x0000007000707308 */ /* 0x000fe20000000800 */
[C---:B------:R-:W-:Y:S01]  /*121b0*/  FMUL.FTZ R28, R2.reuse, R104 ;  /* 0x00000068021c7220 */ /* 0x040fe20000410000 */
[C---:B------:R-:W-:Y:S04]  /*121c0*/  HMMA.16816.F32.BF16 R24, R128.reuse, R30, R24 ;  /* 0x0000001e8018723c */ /* 0x040fe80000041818 */
[----:B------:R-:W-:Y:S02]  /*121d0*/  FMUL.FTZ R29, R2, R105 ;  /* 0x00000069021d7220 */ /* 0x000fe40000410000 */
[--C-:B------:R-:W-:Y:S02]  /*121e0*/  FFMA.FTZ R104, R150, c[0x0][0x23c], -R145.reuse ;  /* 0x00008f0096687a23 */ /* 0x100fe40000010891 */
[C---:B------:R-:W-:Y:S01]  /*121f0*/  FMUL.FTZ R30, R0.reuse, R106 ;  /* 0x0000006a001e7220 */ /* 0x040fe20000410000 */
[----:B------:R-:W-:Y:S03]  /*12200*/  MUFU.EX2 R158, R158 ;  /* 0x0000009e009e7308 */ /* 0x000fe60000000800 */
[----:B------:R-:W-:Y:S02]  /*12210*/  FMUL.FTZ R31, R0, R107 ;  /* 0x0000006b001f7220 */ /* 0x000fe40000410000 */
[--C-:B------:R-:W-:Y:S02]  /*12220*/  FFMA.FTZ R105, R146, c[0x0][0x23c], -R145.reuse ;  /* 0x00008f0092697a23 */ /* 0x100fe40000010891 */
[--C-:B------:R-:W-:Y:S02]  /*12230*/  FFMA.FTZ R146, R173, c[0x0][0x23c], -R145.reuse ;  /* 0x00008f00ad927a23 */ /* 0x100fe40000010891 */
[--C-:B------:R-:W-:Y:S01]  /*12240*/  FFMA.FTZ R107, R147, c[0x0][0x23c], -R144.reuse ;  /* 0x00008f00936b7a23 */ /* 0x100fe20000010890 */
[C---:B------:R-:W-:Y:S01]  /*12250*/  HMMA.16816.F32.BF16 R28, R128.reuse, R36, R28 ;  /* 0x00000024801c723c */ /* 0x040fe2000004181c */
[----:B------:R-:W-:Y:S02]  /*12260*/  MUFU.EX2 R104, R104 ;  /* 0x0000006800687308 */ /* 0x000fe40000000800 */
[--C-:B------:R-:W-:Y:S02]  /*12270*/  FFMA.FTZ R106, R153, c[0x0][0x23c], -R144.reuse ;  /* 0x00008f00996a7a23 */ /* 0x100fe40000010890 */
[--C-:B------:R-:W-:Y:S02]  /*12280*/  FFMA.FTZ R147, R169, c[0x0][0x23c], -R144.reuse ;  /* 0x00008f00a9937a23 */ /* 0x100fe40000010890 */
[C---:B------:R-:W-:Y:S01]  /*12290*/  FMUL.FTZ R36, R2.reuse, R96 ;  /* 0x0000006002247220 */ /* 0x040fe20000410000 */
[C---:B------:R-:W-:Y:S03]  /*122a0*/  HMMA.16816.F32.BF16 R32, R128.reuse, R38, R32 ;  /* 0x000000268020723c */ /* 0x040fe60000041820 */
[----:B------:R-:W1:Y:S01]  /*122b0*/  MUFU.EX2 R146, R146 ;  /* 0x0000009200927308 */ /* 0x000e620000000800 */
[----:B------:R-:W-:Y:S02]  /*122c0*/  FMUL.FTZ R37, R2, R97 ;  /* 0x0000006102257220 */ /* 0x000fe40000410000 */
[--C-:B------:R-:W-:Y:S02]  /*122d0*/  FFMA.FTZ R150, R165, c[0x0][0x23c], -R144.reuse ;  /* 0x00008f00a5967a23 */ /* 0x100fe40000010890 */
[C---:B------:R-:W-:Y:S04]  /*122e0*/  FMUL.FTZ R38, R0.reuse, R98 ;  /* 0x0000006200267220 */ /* 0x040fe80000410000 */
[----:B------:R-:W-:Y:S01]  /*122f0*/  FMUL.FTZ R39, R0, R99 ;  /* 0x0000006300277220 */ /* 0x000fe20000410000 */
[----:B------:R-:W4:Y:S01]  /*12300*/  MUFU.EX2 R105, R105 ;  /* 0x0000006900697308 */ /* 0x000f220000000800 */
[----:B------:R-:W-:Y:S01]  /*12310*/  LDSM.16.MT88.4 R96, [R200+0x13000] ;  /* 0x01300000c860783b */ /* 0x000fe20000004200 */
[--C-:B------:R-:W-:Y:S02]  /*12320*/  FFMA.FTZ R153, R154, c[0x0][0x23c], -R145.reuse ;  /* 0x00008f009a997a23 */ /* 0x100fe40000010891 */
[--C-:B------:R-:W-:Y:S02]  /*12330*/  FFMA.FTZ R154, R157, c[0x0][0x23c], -R144.reuse ;  /* 0x00008f009d9a7a23 */ /* 0x100fe40000010890 */
[C---:B------:R-:W-:Y:S03]  /*12340*/  HMMA.16816.F32.BF16 R36, R128.reuse, R44, R36 ;  /* 0x0000002c8024723c */ /* 0x040fe60000041824 */
[--C-:B------:R-:W-:Y:S01]  /*12350*/  FFMA.FTZ R157, R166, c[0x0][0x23c], -R145.reuse ;  /* 0x00008f00a69d7a23 */ /* 0x100fe20000010891 */
[----:B------:R-:W-:Y:S01]  /*12360*/  MUFU.EX2 R107, R107 ;  /* 0x0000006b006b7308 */ /* 0x000fe20000000800 */
[--C-:B------:R-:W-:Y:S02]  /*12370*/  FFMA.FTZ R165, R248, c[0x0][0x23c], -R145.reuse ;  /* 0x00008f00f8a57a23 */ /* 0x100fe40000010891 */
[C---:B------:R-:W-:Y:S01]  /*12380*/  FMUL.FTZ R44, R2.reuse, R88 ;  /* 0x00000058022c7220 */ /* 0x040fe20000410000 */
[C---:B------:R-:W-:Y:S04]  /*12390*/  HMMA.16816.F32.BF16 R40, R128.reuse, R46, R40 ;  /* 0x0000002e8028723c */ /* 0x040fe80000041828 */
[----:B------:R-:W-:Y:S01]  /*123a0*/  FMUL.FTZ R45, R2, R89 ;  /* 0x00000059022d7220 */ /* 0x000fe20000410000 */
[----:B-1----:R-:W-:Y:S01]  /*123b0*/  F2FP.BF16.PACK_AB R70, R146, R113 ;  /* 0x000000719246723e */ /* 0x002fe200000010ff */
[----:B------:R-:W1:Y:S01]  /*123c0*/  MUFU.EX2 R106, R106 ;  /* 0x0000006a006a7308 */ /* 0x000e620000000800 */
[C---:B------:R-:W-:Y:S02]  /*123d0*/  FMUL.FTZ R46, R0.reuse, R90 ;  /* 0x0000005a002e7220 */ /* 0x040fe40000410000 */
[----:B------:R-:W-:Y:S02]  /*123e0*/  FMUL.FTZ R47, R0, R91 ;  /* 0x0000005b002f7220 */ /* 0x000fe40000410000 */
[----:B------:R-:W-:Y:S01]  /*123f0*/  LDSM.16.MT88.4 R88, [R200+0x10800] ;  /* 0x01080000c858783b */ /* 0x000fe20000004200 */
[----:B----4-:R-:W-:Y:S01]  /*12400*/  F2FP.BF16.PACK_AB R68, R105, R104 ;  /* 0x000000686944723e */ /* 0x010fe200000010ff */
[--C-:B------:R-:W-:Y:S02]  /*12410*/  FFMA.FTZ R166, R247, c[0x0][0x23c], -R144.reuse ;  /* 0x00008f00f7a67a23 */ /* 0x100fe40000010890 */
[--C-:B------:R-:W-:Y:S01]  /*12420*/  FFMA.FTZ R169, R242, c[0x0][0x23c], -R145.reuse ;  /* 0x00008f00f2a97a23 */ /* 0x100fe20000010891 */
[C---:B------:R-:W-:Y:S01]  /*12430*/  HMMA.16816.F32.BF16 R44, R128.reuse, R52, R44 ;  /* 0x00000034802c723c */ /* 0x040fe2000004182c */
[----:B------:R-:W4:Y:S02]  /*12440*/  MUFU.EX2 R147, R147 ;  /* 0x0000009300937308 */ /* 0x000f240000000800 */
[--C-:B------:R-:W-:Y:S02]  /*12450*/  FFMA.FTZ R173, R238, c[0x0][0x23c], -R145.reuse ;  /* 0x00008f00eead7a23 */ /* 0x100fe40000010891 */
[--C-:B------:R-:W-:Y:S02]  /*12460*/  FFMA.FTZ R191, R191, c[0x0][0x23c], -R144.reuse ;  /* 0x00008f00bfbf7a23 */ /* 0x100fe40000010890 */
[C---:B------:R-:W-:Y:S01]  /*12470*/  FMUL.FTZ R52, R2.reuse, R80 ;  /* 0x0000005002347220 */ /* 0x040fe20000410000 */
[C---:B------:R-:W-:Y:S03]  /*12480*/  HMMA.16816.F32.BF16 R48, R128.reuse, R54, R48 ;  /* 0x000000368030723c */ /* 0x040fe60000041830 */
[----:B------:R-:W5:Y:S01]  /*12490*/  MUFU.EX2 R150, R150 ;  /* 0x0000009600967308 */ /* 0x000f620000000800 */
[----:B------:R-:W-:Y:S01]  /*124a0*/  FMUL.FTZ R53, R2, R81 ;  /* 0x0000005102357220 */ /* 0x000fe20000410000 */
[----:B-1----:R-:W-:Y:S02]  /*124b0*/  F2FP.BF16.PACK_AB R69, R106, R107 ;  /* 0x0000006b6a45723e */ /* 0x002fe400000010ff */
[C---:B------:R-:W-:Y:S02]  /*124c0*/  FMUL.FTZ R54, R0.reuse, R82 ;  /* 0x0000005200367220 */ /* 0x040fe40000410000 */
[----:B------:R-:W-:Y:S02]  /*124d0*/  FMUL.FTZ R55, R0, R83 ;  /* 0x0000005300377220 */ /* 0x000fe40000410000 */
[----:B------:R-:W-:Y:S01]  /*124e0*/  LDSM.16.MT88.4 R80, [R201+0xc800] ;  /* 0x00c80000c950783b */ /* 0x000fe20000004200 */
[--C-:B------:R-:W-:Y:S01]  /*124f0*/  FFMA.FTZ R190, R190, c[0x0][0x23c], -R145.reuse ;  /* 0x00008f00bebe7a23 */ /* 0x100fe20000010891 */
[----:B------:R-:W1:Y:S01]  /*12500*/  MUFU.EX2 R153, R153 ;  /* 0x0000009900997308 */ /* 0x000e620000000800 */
[--C-:B------:R-:W-:Y:S02]  /*12510*/  FFMA.FTZ R195, R196, c[0x0][0x23c], -R145.reuse ;  /* 0x00008f00c4c37a23 */ /* 0x100fe40000010891 */
[C---:B------:R-:W-:Y:S03]  /*12520*/  HMMA.16816.F32.BF16 R52, R128.reuse, R60, R52 ;  /* 0x0000003c8034723c */ /* 0x040fe60000041834 */
[----:B----4-:R-:W-:Y:S01]  /*12530*/  F2FP.BF16.PACK_AB R71, R147, R112 ;  /* 0x000000709347723e */ /* 0x010fe200000010ff */
[--C-:B------:R-:W-:Y:S02]  /*12540*/  FFMA.FTZ R189, R189, c[0x0][0x23c], -R144.reuse ;  /* 0x00008f00bdbd7a23 */ /* 0x100fe40000010890 */
[--C-:B------:R-:W-:Y:S01]  /*12550*/  FFMA.FTZ R196, R187, c[0x0][0x23c], -R144.reuse ;  /* 0x00008f00bbc47a23 */ /* 0x100fe20000010890 */
[----:B------:R-:W4:Y:S01]  /*12560*/  MUFU.EX2 R154, R154 ;  /* 0x0000009a009a7308 */ /* 0x000f220000000800 */
[C---:B------:R-:W-:Y:S04]  /*12570*/  HMMA.16816.F32.BF16 R56, R128.reuse, R62, R56 ;  /* 0x0000003e8038723c */ /* 0x040fe80000041838 */
[C---:B------:R-:W-:Y:S02]  /*12580*/  FMUL.FTZ R60, R2.reuse, R72 ;  /* 0x00000048023c7220 */ /* 0x040fe40000410000 */
[----:B------:R-:W-:Y:S02]  /*12590*/  FMUL.FTZ R61, R2, R73 ;  /* 0x00000049023d7220 */ /* 0x000fe40000410000 */
[C---:B------:R-:W-:Y:S01]  /*125a0*/  FMUL.FTZ R62, R0.reuse, R74 ;  /* 0x0000004a003e7220 */ /* 0x040fe20000410000 */
[----:B------:R-:W1:Y:S03]  /*125b0*/  MUFU.EX2 R157, R157 ;  /* 0x0000009d009d7308 */ /* 0x000e660000000800 */
[----:B------:R-:W-:Y:S02]  /*125c0*/  FMUL.FTZ R63, R0, R75 ;  /* 0x0000004b003f7220 */ /* 0x000fe40000410000 */
[----:B------:R-:W1:Y:S01]  /*125d0*/  LDSM.16.MT88.4 R72, [R202+0xc800] ;  /* 0x00c80000ca48783b */ /* 0x000e620000004200 */
[--C-:B------:R-:W-:Y:S02]  /*125e0*/  FFMA.FTZ R187, R188, c[0x0][0x23c], -R145.reuse ;  /* 0x00008f00bcbb7a23 */ /* 0x100fe40000010891 */
[--C-:B------:R-:W-:Y:S02]  /*125f0*/  FFMA.FTZ R186, R186, c[0x0][0x23c], -R145.reuse ;  /* 0x00008f00baba7a23 */ /* 0x100fe40000010891 */
[C---:B--2---:R-:W-:Y:S01]  /*12600*/  HMMA.16816.F32.BF16 R60, R128.reuse, R84, R60 ;  /* 0x00000054803c723c */ /* 0x044fe2000004183c */
[----:B------:R-:W-:Y:S02]  /*12610*/  MUFU.EX2 R160, R160 ;  /* 0x000000a000a07308 */ /* 0x000fe40000000800 */
[--C-:B------:R-:W-:Y:S02]  /*12620*/  FFMA.FTZ R185, R185, c[0x0][0x23c], -R144.reuse ;  /* 0x00008f00b9b97a23 */ /* 0x100fe40000010890 */
[--C-:B------:R-:W-:Y:S02]  /*12630*/  FFMA.FTZ R188, R183, c[0x0][0x23c], -R144.reuse ;  /* 0x00008f00b7bc7a23 */ /* 0x100fe40000010890 */
[--C-:B------:R-:W-:Y:S01]  /*12640*/  FFMA.FTZ R182, R182, c[0x0][0x23c], -R145.reuse ;  /* 0x00008f00b6b67a23 */ /* 0x100fe20000010891 */
[----:B------:R-:W-:Y:S01]  /*12650*/  HMMA.16816.F32.BF16 R64, R128, R86, R64 ;  /* 0x000000568040723c */ /* 0x000fe20000041840 */
[----:B------:R-:W2:Y:S02]  /*12660*/  LDSM.16.MT88.4 R84, [R200+0xc800] ;  /* 0x00c80000c854783b */ /* 0x000ea40000004200 */
[----:B------:R-:W1:Y:S01]  /*12670*/  MUFU.EX2 R161, R161 ;  /* 0x000000a100a17308 */ /* 0x000e620000000800 */
[--C-:B------:R-:W-:Y:S02]  /*12680*/  FFMA.FTZ R183, R184, c[0x0][0x23c], -R145.reuse ;  /* 0x00008f00b8b77a23 */ /* 0x100fe40000010891 */
[--C-:B------:R-:W-:Y:S02]  /*12690*/  FFMA.FTZ R181, R181, c[0x0][0x23c], -R144.reuse ;  /* 0x00008f00b5b57a23 */ /* 0x100fe40000010890 */
[C---:B---3--:R-:W-:Y:S05]  /*126a0*/  HMMA.16816.F32.BF16 R4, R68.reuse, R76, R4 ;  /* 0x0000004c4404723c */ /* 0x048fea0000041804 */
[----:B------:R-:W-:Y:S01]  /*126b0*/  MUFU.EX2 R162, R162 ;  /* 0x000000a200a27308 */ /* 0x000fe20000000800 */
[--C-:B------:R-:W-:Y:S02]  /*126c0*/  FFMA.FTZ R184, R179, c[0x0][0x23c], -R144.reuse ;  /* 0x00008f00b3b87a23 */ /* 0x100fe40000010890 */
[C---:B------:R-:W-:Y:S01]  /*126d0*/  HMMA.16816.F32.BF16 R8, R68.reuse, R78, R8 ;  /* 0x0000004e4408723c */ /* 0x040fe20000041808 */
[----:B------:R-:W3:Y:S03]  /*126e0*/  LDSM.16.MT88.4 R76, [R204+0x10800] ;  /* 0x01080000cc4c783b */ /* 0x000ee60000004200 */
[--C-:B------:R-:W-:Y:S02]  /*126f0*/  FFMA.FTZ R179, R180, c[0x0][0x23c], -R145.reuse ;  /* 0x00008f00b4b37a23 */ /* 0x100fe40000010891 */
[--C-:B------:R-:W-:Y:S01]  /*12700*/  FFMA.FTZ R134, R134, c[0x0][0x23c], -R144.reuse ;  /* 0x00008f0086867a23 */ /* 0x100fe20000010890 */
[----:B------:R-:W2:Y:S01]  /*12710*/  MUFU.EX2 R163, R163 ;  /* 0x000000a300a37308 */ /* 0x000ea20000000800 */
[----:B------:R-:W-:Y:S01]  /*12720*/  FFMA.FTZ R145, R178, c[0x0][0x23c], -R145 ;  /* 0x00008f00b2917a23 */ /* 0x000fe20000010891 */
[C---:B-1----:R-:W-:Y:S03]  /*12730*/  HMMA.16816.F32.BF16 R12, R68.reuse, R72, R12 ;  /* 0x00000048440c723c */ /* 0x042fe6000004180c */
[----:B------:R-:W-:Y:S02]  /*12740*/  FFMA.FTZ R144, R133, c[0x0][0x23c], -R144 ;  /* 0x00008f0085907a23 */ /* 0x000fe40000010890 */
[----:B------:R-:W-:Y:S03]  /*12750*/  FFMA.FTZ R142, R2, R239, R142 ;  /* 0x000000ef028e7223 */ /* 0x000fe6000001008e */
[----:B------:R-:W-:Y:S01]  /*12760*/  MUFU.EX2 R165, R165 ;  /* 0x000000a500a57308 */ /* 0x000fe20000000800 */
[----:B------:R-:W-:Y:S01]  /*12770*/  FFMA.FTZ R143, R0, R237, R143 ;  /* 0x000000ed008f7223 */ /* 0x000fe2000001008f */
[C---:B------:R-:W-:Y:S01]  /*12780*/  HMMA.16816.F32.BF16 R16, R68.reuse, R74, R16 ;  /* 0x0000004a4410723c */ /* 0x040fe20000041810 */
[----:B------:R-:W1:Y:S02]  /*12790*/  LDSM.16.MT88.4 R72, [R202+0x10800] ;  /* 0x01080000ca48783b */ /* 0x000e640000004200 */
[----:B------:R-:W-:Y:S02]  /*127a0*/  FADD.FTZ R141, R141, R142 ;  /* 0x0000008e8d8d7221 */ /* 0x000fe40000010000 */
[----:B------:R-:W-:Y:S03]  /*127b0*/  FADD.FTZ R138, R138, R143 ;  /* 0x0000008f8a8a7221 */ /* 0x000fe60000010000 */
[C---:B------:R-:W-:Y:S01]  /*127c0*/  HMMA.16816.F32.BF16 R20, R68.reuse, R80, R20 ;  /* 0x000000504414723c */ /* 0x040fe20000041814 */
[----:B------:R-:W1:Y:S03]  /*127d0*/  MUFU.EX2 R164, R164 ;  /* 0x000000a400a47308 */ /* 0x000e660000000800 */
[----:B------:R-:W-:Y:S02]  /*127e0*/  FADD.FTZ R140, R140, R141 ;  /* 0x0000008d8c8c7221 */ /* 0x000fe40000010000 */
[----:B------:R-:W-:Y:S02]  /*127f0*/  FADD.FTZ R137, R137, R138 ;  /* 0x0000008a89897221 */ /* 0x000fe40000010000 */
[C---:B------:R-:W-:Y:S01]  /*12800*/  HMMA.16816.F32.BF16 R24, R68.reuse, R82, R24 ;  /* 0x000000524418723c */ /* 0x040fe20000041818 */
[----:B------:R-:W4:Y:S02]  /*12810*/  LDSM.16.MT88.4 R80, [R201+0x10800] ;  /* 0x01080000c950783b */ /* 0x000f240000004200 */
[----:B------:R-:W-:Y:S01]  /*12820*/  MUFU.EX2 R167, R167 ;  /* 0x000000a700a77308 */ /* 0x000fe20000000800 */
[----:B------:R-:W-:Y:S02]  /*12830*/  FADD.FTZ R139, R139, R140 ;  /* 0x0000008c8b8b7221 */ /* 0x000fe40000010000 */
[----:B------:R-:W-:Y:S02]  /*12840*/  FADD.FTZ R136, R136, R137 ;  /* 0x0000008988887221 */ /* 0x000fe40000010000 */
[C---:B--2---:R-:W-:Y:S04]  /*12850*/  HMMA.16816.F32.BF16 R28, R68.reuse, R84, R28 ;  /* 0x00000054441c723c */ /* 0x044fe8000004181c */
[----:B------:R-:W-:Y:S01]  /*12860*/  FADD.FTZ R104, R104, R139 ;  /* 0x0000008b68687221 */ /* 0x000fe20000010000 */
[----:B------:R-:W2:Y:S01]  /*12870*/  MUFU.EX2 R166, R166 ;  /* 0x000000a600a67308 */ /* 0x000ea20000000800 */
[----:B------:R-:W-:Y:S02]  /*12880*/  FADD.FTZ R107, R107, R136 ;  /* 0x000000886b6b7221 */ /* 0x000fe40000010000 */
[C---:B------:R-:W-:Y:S01]  /*12890*/  HMMA.16816.F32.BF16 R32, R68.reuse, R86, R32 ;  /* 0x000000564420723c */ /* 0x040fe20000041820 */
[----:B------:R-:W2:Y:S03]  /*128a0*/  LDSM.16.MT88.4 R84, [R204+0xd000] ;  /* 0x00d00000cc54783b */ /* 0x000ea60000004200 */
[----:B------:R-:W-:Y:S02]  /*128b0*/  FADD.FTZ R104, R105, R104 ;  /* 0x0000006869687221 */ /* 0x000fe40000010000 */
[----:B------:R-:W-:Y:S01]  /*128c0*/  FADD.FTZ R107, R106, R107 ;  /* 0x0000006b6a6b7221 */ /* 0x000fe20000010000 */
[----:B------:R-:W-:Y:S01]  /*128d0*/  MUFU.EX2 R168, R168 ;  /* 0x000000a800a87308 */ /* 0x000fe20000000800 */
[C---:B---3--:R-:W-:Y:S04]  /*128e0*/  HMMA.16816.F32.BF16 R36, R68.reuse, R76, R36 ;  /* 0x0000004c4424723c */ /* 0x048fe80000041824 */
[----:B------:R-:W-:Y:S04]  /*128f0*/  FADD.FTZ R0, R112, R107 ;  /* 0x0000006b70007221 */ /* 0x000fe80000010000 */
[C---:B------:R-:W-:Y:S01]  /*12900*/  HMMA.16816.F32.BF16 R40, R68.reuse, R78, R40 ;  /* 0x0000004e4428723c */ /* 0x040fe20000041828 */
[----:B------:R-:W3:Y:S01]  /*12910*/  LDSM.16.MT88.4 R76, [R202+0xd000] ;  /* 0x00d00000ca4c783b */ /* 0x000ee20000004200 */
[----:B------:R-:W2:Y:S02]  /*12920*/  MUFU.EX2 R169, R169 ;  /* 0x000000a900a97308 */ /* 0x000ea40000000800 */
[----:B------:R-:W-:Y:S01]  /*12930*/  FADD.FTZ R147, R147, R0 ;  /* 0x0000000093937221 */ /* 0x000fe20000010000 */
[----:B------:R-:W-:Y:S03]  /*12940*/  MOV R0, R3 ;  /* 0x0000000300007202 */ /* 0x000fe60000000f00 */
[C---:B-1----:R-:W-:Y:S04]  /*12950*/  HMMA.16816.F32.BF16 R44, R68.reuse, R72, R44 ;  /* 0x00000048442c723c */ /* 0x042fe8000004182c */
[----:B------:R-:W-:Y:S04]  /*12960*/  MUFU.EX2 R170, R170 ;  /* 0x000000aa00aa7308 */ /* 0x000fe80000000800 */
[C---:B------:R-:W-:Y:S01]  /*12970*/  HMMA.16816.F32.BF16 R48, R68.reuse, R74, R48 ;  /* 0x0000004a4430723c */ /* 0x040fe20000041830 */
[----:B------:R-:W1:Y:S05]  /*12980*/  LDSM.16.MT88.4 R72, [R201+0xd000] ;  /* 0x00d00000c948783b */ /* 0x000e6a0000004200 */
[----:B------:R-:W1:Y:S02]  /*12990*/  MUFU.EX2 R171, R171 ;  /* 0x000000ab00ab7308 */ /* 0x000e640000000800 */
[C---:B----4-:R-:W-:Y:S08]  /*129a0*/  HMMA.16816.F32.BF16 R52, R68.reuse, R80, R52 ;  /* 0x000000504434723c */ /* 0x050ff00000041834 */
[C---:B------:R-:W-:Y:S01]  /*129b0*/  HMMA.16816.F32.BF16 R56, R68.reuse, R82, R56 ;  /* 0x000000524438723c */ /* 0x040fe20000041838 */
[----:B------:R-:W4:Y:S01]  /*129c0*/  LDSM.16.MT88.4 R80, [R200+0xd000] ;  /* 0x00d00000c850783b */ /* 0x000f220000004200 */
[----:B------:R-:W-:Y:S06]  /*129d0*/  MUFU.EX2 R172, R172 ;  /* 0x000000ac00ac7308 */ /* 0x000fec0000000800 */
[C---:B------:R-:W-:Y:S04]  /*129e0*/  HMMA.16816.F32.BF16 R60, R68.reuse, R88, R60 ;  /* 0x00000058443c723c */ /* 0x040fe8000004183c */
[----:B------:R-:W1:Y:S04]  /*129f0*/  MUFU.EX2 R173, R173 ;  /* 0x000000ad00ad7308 */ /* 0x000e680000000800 */
[----:B------:R-:W-:Y:S01]  /*12a00*/  HMMA.16816.F32.BF16 R64, R68, R90, R64 ;  /* 0x0000005a4440723c */ /* 0x000fe20000041840 */
[----:B------:R-:W-:Y:S05]  /*12a10*/  LDSM.16.MT88.4 R88, [R201+0x11000] ;  /* 0x01100000c958783b */ /* 0x000fea0000004200 */
[----:B------:R-:W-:Y:S01]  /*12a20*/  MUFU.EX2 R174, R174 ;  /* 0x000000ae00ae7308 */ /* 0x000fe20000000800 */
[----:B------:R-:W-:Y:S02]  /*12a30*/  F2FP.BF16.PACK_AB R68, R149, R148 ;  /* 0x000000949544723e */ /* 0x000fe400000010ff */
[----:B-----5:R-:W-:Y:S03]  /*12a40*/  F2FP.BF16.PACK_AB R69, R151, R150 ;  /* 0x000000969745723e */ /* 0x020fe600000010ff */
[----:B------:R-:W-:Y:S01]  /*12a50*/  F2FP.BF16.PACK_AB R70, R153, R152 ;  /* 0x000000989946723e */ /* 0x000fe200000010ff */
[----:B------:R-:W-:Y:S01]  /*12a60*/  FADD.FTZ R150, R150, R147 ;  /* 0x0000009396967221 */ /* 0x000fe20000010000 */
[----:B------:R-:W-:Y:S02]  /*12a70*/  F2FP.BF16.PACK_AB R71, R155, R154 ;  /* 0x0000009a9b47723e */ /* 0x000fe400000010ff */
[----:B------:R-:W5:Y:S01]  /*12a80*/  MUFU.EX2 R175, R175 ;  /* 0x000000af00af7308 */ /* 0x000f620000000800 */
[----:B------:R-:W-:Y:S04]  /*12a90*/  FADD.FTZ R151, R151, R150 ;  /* 0x0000009697977221 */ /* 0x000fe80000010000 */
[C---:B--2---:R-:W-:Y:S03]  /*12aa0*/  HMMA.16816.F32.BF16 R4, R68.reuse, R84, R4 ;  /* 0x000000544404723c */ /* 0x044fe60000041804 */
[----:B------:R-:W-:Y:S02]  /*12ab0*/  FADD.FTZ R154, R154, R151 ;  /* 0x000000979a9a7221 */ /* 0x000fe40000010000 */
[----:B------:R-:W-:Y:S02]  /*12ac0*/  MUFU.EX2 R192, R192 ;  /* 0x000000c000c07308 */ /* 0x000fe40000000800 */
[----:B------:R-:W-:Y:S01]  /*12ad0*/  FADD.FTZ R154, R155, R154 ;  /* 0x0000009a9b9a7221 */ /* 0x000fe20000010000 */
[C---:B------:R-:W-:Y:S01]  /*12ae0*/  HMMA.16816.F32.BF16 R8, R68.reuse, R86, R8 ;  /* 0x000000564408723c */ /* 0x040fe20000041808 */
[----:B------:R-:W2:Y:S06]  /*12af0*/  LDSM.16.MT88.4 R84, [R204+0x11000] ;  /* 0x01100000cc54783b */ /* 0x000eac0000004200 */
[----:B------:R-:W2:Y:S01]  /*12b00*/  MUFU.EX2 R193, R193 ;  /* 0x000000c100c17308 */ /* 0x000ea20000000800 */
[C---:B---3--:R-:W-:Y:S08]  /*12b10*/  HMMA.16816.F32.BF16 R12, R68.reuse, R76, R12 ;  /* 0x0000004c440c723c */ /* 0x048ff0000004180c */
[C---:B------:R-:W-:Y:S01]  /*12b20*/  HMMA.16816.F32.BF16 R16, R68.reuse, R78, R16 ;  /* 0x0000004e4410723c */ /* 0x040fe20000041810 */
[----:B------:R-:W3:Y:S01]  /*12b30*/  LDSM.16.MT88.4 R76, [R202+0x11000] ;  /* 0x01100000ca4c783b */ /* 0x000ee20000004200 */
[----:B------:R-:W-:Y:S06]  /*12b40*/  MUFU.EX2 R194, R194 ;  /* 0x000000c200c27308 */ /* 0x000fec0000000800 */
[C---:B-1----:R-:W-:Y:S04]  /*12b50*/  HMMA.16816.F32.BF16 R20, R68.reuse, R72, R20 ;  /* 0x000000484414723c */ /* 0x042fe80000041814 */
[----:B------:R-:W1:Y:S04]  /*12b60*/  MUFU.EX2 R191, R191 ;  /* 0x000000bf00bf7308 */ /* 0x000e680000000800 */
[C---:B------:R-:W-:Y:S01]  /*12b70*/  HMMA.16816.F32.BF16 R24, R68.reuse, R74, R24 ;  /* 0x0000004a4418723c */ /* 0x040fe20000041818 */
[----:B------:R-:W1:Y:S05]  /*12b80*/  LDSM.16.MT88.4 R72, [R204+0xd800] ;  /* 0x00d80000cc48783b */ /* 0x000e6a0000004200 */
[----:B------:R-:W-:Y:S02]  /*12b90*/  MUFU.EX2 R190, R190 ;  /* 0x000000be00be7308 */ /* 0x000fe40000000800 */
[C---:B----4-:R-:W-:Y:S08]  /*12ba0*/  HMMA.16816.F32.BF16 R28, R68.reuse, R80, R28 ;  /* 0x00000050441c723c */ /* 0x050ff0000004181c */
[C---:B------:R-:W-:Y:S01]  /*12bb0*/  HMMA.16816.F32.BF16 R32, R68.reuse, R82, R32 ;  /* 0x000000524420723c */ /* 0x040fe20000041820 */
[----:B------:R-:W4:Y:S01]  /*12bc0*/  LDSM.16.MT88.4 R80, [R202+0xd800] ;  /* 0x00d80000ca50783b */ /* 0x000f220000004200 */
[----:B------:R-:W1:Y:S06]  /*12bd0*/  MUFU.EX2 R195, R195 ;  /* 0x000000c300c37308 */ /* 0x000e6c0000000800 */
[C---:B--2---:R-:W-:Y:S04]  /*12be0*/  HMMA.16816.F32.BF16 R36, R68.reuse, R84, R36 ;  /* 0x000000544424723c */ /* 0x044fe80000041824 */
[----:B------:R-:W-:Y:S04]  /*12bf0*/  MUFU.EX2 R189, R189 ;  /* 0x000000bd00bd7308 */ /* 0x000fe80000000800 */
[C---:B------:R-:W-:Y:S01]  /*12c00*/  HMMA.16816.F32.BF16 R40, R68.reuse, R86, R40 ;  /* 0x000000564428723c */ /* 0x040fe20000041828 */
[----:B------:R-:W-:Y:S05]  /*12c10*/  LDSM.16.MT88.4 R84, [R200+0xd800] ;  /* 0x00d80000c854783b */ /* 0x000fea0000004200 */
[----:B------:R-:W2:Y:S02]  /*12c20*/  MUFU.EX2 R196, R196 ;  /* 0x000000c400c47308 */ /* 0x000ea40000000800 */
[C---:B---3--:R-:W-:Y:S08]  /*12c30*/  HMMA.16816.F32.BF16 R44, R68.reuse, R76, R44 ;  /* 0x0000004c442c723c */ /* 0x048ff0000004182c */
[C---:B------:R-:W-:Y:S01]  /*12c40*/  HMMA.16816.F32.BF16 R48, R68.reuse, R78, R48 ;  /* 0x0000004e4430723c */ /* 0x040fe20000041830 */
[----:B------:R-:W3:Y:S01]  /*12c50*/  LDSM.16.MT88.4 R76, [R201+0xd800] ;  /* 0x00d80000c94c783b */ /* 0x000ee20000004200 */
[----:B------:R-:W-:Y:S06]  /*12c60*/  MUFU.EX2 R187, R187 ;  /* 0x000000bb00bb7308 */ /* 0x000fec0000000800 */
[C---:B------:R-:W-:Y:S04]  /*12c70*/  HMMA.16816.F32.BF16 R52, R68.reuse, R88, R52 ;  /* 0x000000584434723c */ /* 0x040fe80000041834 */
[----:B------:R-:W1:Y:S04]  /*12c80*/  MUFU.EX2 R186, R186 ;  /* 0x000000ba00ba7308 */ /* 0x000e680000000800 */
[C---:B------:R-:W-:Y:S01]  /*12c90*/  HMMA.16816.F32.BF16 R56, R68.reuse, R90, R56 ;  /* 0x0000005a4438723c */ /* 0x040fe20000041838 */
[----:B------:R-:W-:Y:S05]  /*12ca0*/  LDSM.16.MT88.4 R88, [R201+0x11800] ;  /* 0x01180000c958783b */ /* 0x000fea0000004200 */
[----:B------:R-:W-:Y:S02]  /*12cb0*/  MUFU.EX2 R185, R185 ;  /* 0x000000b900b97308 */ /* 0x000fe40000000800 */
[C---:B------:R-:W-:Y:S08]  /*12cc0*/  HMMA.16816.F32.BF16 R60, R68.reuse, R92, R60 ;  /* 0x0000005c443c723c */ /* 0x040ff0000004183c */
[----:B------:R-:W-:Y:S01]  /*12cd0*/  HMMA.16816.F32.BF16 R64, R68, R94, R64 ;  /* 0x0000005e4440723c */ /* 0x000fe20000041840 */
[----:B------:R-:W-:Y:S01]  /*12ce0*/  LDSM.16.MT88.4 R92, [R200+0x12000] ;  /* 0x01200000c85c783b */ /* 0x000fe20000004200 */
[----:B------:R-:W2:Y:S05]  /*12cf0*/  MUFU.EX2 R188, R188 ;  /* 0x000000bc00bc7308 */ /* 0x000eaa0000000800 */
[----:B------:R-:W-:Y:S02]  /*12d00*/  F2FP.BF16.PACK_AB R68, R156, R157 ;  /* 0x0000009d9c44723e */ /* 0x000fe400000010ff */
[C---:B------:R-:W-:Y:S03]  /*12d10*/  F2FP.BF16.PACK_AB R69, R158.reuse, R159 ;  /* 0x0000009f9e45723e */ /* 0x040fe600000010ff */
[----:B------:R-:W-:Y:S01]  /*12d20*/  F2FP.BF16.PACK_AB R70, R161, R160 ;  /* 0x000000a0a146723e */ /* 0x000fe200000010ff */
[----:B------:R-:W-:Y:S01]  /*12d30*/  MUFU.EX2 R182, R182 ;  /* 0x000000b600b67308 */ /* 0x000fe20000000800 */
[----:B------:R-:W-:Y:S01]  /*12d40*/  F2FP.BF16.PACK_AB R71, R163, R162 ;  /* 0x000000a2a347723e */ /* 0x000fe200000010ff */
[----:B------:R-:W-:Y:S04]  /*12d50*/  FADD.FTZ R159, R159, R154 ;  /* 0x0000009a9f9f7221 */ /* 0x000fe80000010000 */
[----:B------:R-:W-:Y:S02]  /*12d60*/  FADD.FTZ R159, R158, R159 ;  /* 0x0000009f9e9f7221 */ /* 0x000fe40000010000 */
[C---:B-1----:R-:W-:Y:S02]  /*12d70*/  HMMA.16816.F32.BF16 R4, R68.reuse, R72, R4 ;  /* 0x000000484404723c */ /* 0x042fe40000041804 */
[----:B------:R-:W1:Y:S01]  /*12d80*/  MUFU.EX2 R183, R183 ;  /* 0x000000b700b77308 */ /* 0x000e620000000800 */
[----:B------:R-:W-:Y:S04]  /*12d90*/  FADD.FTZ R162, R162, R159 ;  /* 0x0000009fa2a27221 */ /* 0x000fe80000010000 */
[----:B------:R-:W-:Y:S01]  /*12da0*/  FADD.FTZ R162, R163, R162 ;  /* 0x000000a2a3a27221 */ /* 0x000fe20000010000 */
[C---:B------:R-:W-:Y:S01]  /*12db0*/  HMMA.16816.F32.BF16 R8, R68.reuse, R74, R8 ;  /* 0x0000004a4408723c */ /* 0x040fe20000041808 */
[----:B------:R-:W1:Y:S03]  /*12dc0*/  LDSM.16.MT88.4 R72, [R204+0x11800] ;  /* 0x01180000cc48783b */ /* 0x000e660000004200 */
[----:B------:R-:W-:Y:S04]  /*12dd0*/  MUFU.EX2 R181, R181 ;  /* 0x000000b500b57308 */ /* 0x000fe80000000800 */
[C---:B----4-:R-:W-:Y:S06]  /*12de0*/  HMMA.16816.F32.BF16 R12, R68.reuse, R80, R12 ;  /* 0x00000050440c723c */ /* 0x050fec000004180c */
[----:B------:R-:W4:Y:S02]  /*12df0*/  MUFU.EX2 R184, R184 ;  /* 0x000000b800b87308 */ /* 0x000f240000000800 */
[C---:B------:R-:W-:Y:S01]  /*12e00*/  HMMA.16816.F32.BF16 R16, R68.reuse, R82, R16 ;  /* 0x000000524410723c */ /* 0x040fe20000041810 */
[----:B------:R-:W2:Y:S07]  /*12e10*/  LDSM.16.MT88.4 R80, [R202+0x11800] ;  /* 0x01180000ca50783b */ /* 0x000eae0000004200 */
[C---:B---3--:R-:W-:Y:S01]  /*12e20*/  HMMA.16816.F32.BF16 R20, R68.reuse, R76, R20 ;  /* 0x0000004c4414723c */ /* 0x048fe20000041814 */
[----:B------:R-:W-:Y:S07]  /*12e30*/  MUFU.EX2 R179, R179 ;  /* 0x000000b300b37308 */ /* 0x000fee0000000800 */
[C---:B------:R-:W-:Y:S01]  /*12e40*/  HMMA.16816.F32.BF16 R24, R68.reuse, R78, R24 ;  /* 0x0000004e4418723c */ /* 0x040fe20000041818 */
[----:B------:R-:W3:Y:S02]  /*12e50*/  LDSM.16.MT88.4 R76, [R200+0x11800] ;  /* 0x01180000c84c783b */ /* 0x000ee40000004200 */
[----:B------:R-:W2:Y:S05]  /*12e60*/  MUFU.EX2 R178, R145 ;  /* 0x0000009100b27308 */ /* 0x000eaa0000000800 */
[C---:B------:R-:W-:Y:S05]  /*12e70*/  HMMA.16816.F32.BF16 R28, R68.reuse, R84, R28 ;  /* 0x00000054441c723c */ /* 0x040fea000004181c */
[----:B------:R-:W-:Y:S03]  /*12e80*/  MUFU.EX2 R134, R134 ;  /* 0x0000008600867308 */ /* 0x000fe60000000800 */
[C---:B------:R-:W-:Y:S01]  /*12e90*/  HMMA.16816.F32.BF16 R32, R68.reuse, R86, R32 ;  /* 0x000000564420723c */ /* 0x040fe20000041820 */
[----:B------:R-:W3:Y:S06]  /*12ea0*/  LDSM.16.MT88.4 R84, [R204+0xe000] ;  /* 0x00e00000cc54783b */ /* 0x000eec0000004200 */
[----:B------:R-:W3:Y:S01]  /*12eb0*/  MUFU.EX2 R133, R144 ;  /* 0x0000009000857308 */ /* 0x000ee20000000800 */
[C---:B-1----:R-:W-:Y:S08]  /*12ec0*/  HMMA.16816.F32.BF16 R36, R68.reuse, R72, R36 ;  /* 0x000000484424723c */ /* 0x042ff00000041824 */
[C---:B------:R-:W-:Y:S01]  /*12ed0*/  HMMA.16816.F32.BF16 R40, R68.reuse, R74, R40 ;  /* 0x0000004a4428723c */ /* 0x040fe20000041828 */
[----:B------:R-:W1:Y:S07]  /*12ee0*/  LDSM.16.MT88.4 R72, [R202+0xe000] ;  /* 0x00e00000ca48783b */ /* 0x000e6e0000004200 */
[C---:B--2---:R-:W-:Y:S08]  /*12ef0*/  HMMA.16816.F32.BF16 R44, R68.reuse, R80, R44 ;  /* 0x00000050442c723c */ /* 0x044ff0000004182c */
[C---:B------:R-:W-:Y:S01]  /*12f00*/  HMMA.16816.F32.BF16 R48, R68.reuse, R82, R48 ;  /* 0x000000524430723c */ /* 0x040fe20000041830 */
[----:B------:R-:W-:Y:S07]  /*12f10*/  LDSM.16.MT88.4 R80, [R200+0xe000] ;  /* 0x00e00000c850783b */ /* 0x000fee0000004200 */
[C---:B------:R-:W-:Y:S08]  /*12f20*/  HMMA.16816.F32.BF16 R52, R68.reuse, R88, R52 ;  /* 0x000000584434723c */ /* 0x040ff00000041834 */
[C---:B------:R-:W-:Y:S01]  /*12f30*/  HMMA.16816.F32.BF16 R56, R68.reuse, R90, R56 ;  /* 0x0000005a4438723c */ /* 0x040fe20000041838 */
[----:B------:R-:W-:Y:S07]  /*12f40*/  LDSM.16.MT88.4 R88, [R201+0x12000] ;  /* 0x01200000c958783b */ /* 0x000fee0000004200 */
[C---:B---3--:R-:W-:Y:S08]  /*12f50*/  HMMA.16816.F32.BF16 R60, R68.reuse, R76, R60 ;  /* 0x0000004c443c723c */ /* 0x048ff0000004183c */
[----:B------:R-:W-:Y:S01]  /*12f60*/  HMMA.16816.F32.BF16 R64, R68, R78, R64 ;  /* 0x0000004e4440723c */ /* 0x000fe20000041840 */
[----:B------:R-:W2:Y:S06]  /*12f70*/  LDSM.16.MT88.4 R76, [R201+0xe000] ;  /* 0x00e00000c94c783b */ /* 0x000eac0000004200 */
[----:B------:R-:W-:Y:S02]  /*12f80*/  F2FP.BF16.PACK_AB R68, R164, R165 ;  /* 0x000000a5a444723e */ /* 0x000fe400000010ff */
[C---:B------:R-:W-:Y:S03]  /*12f90*/  F2FP.BF16.PACK_AB R69, R166.reuse, R167 ;  /* 0x000000a7a645723e */ /* 0x040fe600000010ff */
[----:B------:R-:W-:Y:S01]  /*12fa0*/  F2FP.BF16.PACK_AB R70, R169, R168 ;  /* 0x000000a8a946723e */ /* 0x000fe200000010ff */
[----:B------:R-:W-:Y:S01]  /*12fb0*/  FADD.FTZ R167, R167, R162 ;  /* 0x000000a2a7a77221 */ /* 0x000fe20000010000 */
[C---:B------:R-:W-:Y:S03]  /*12fc0*/  F2FP.BF16.PACK_AB R71, R171.reuse, R170 ;  /* 0x000000aaab47723e */ /* 0x040fe600000010ff */
[----:B------:R-:W-:Y:S04]  /*12fd0*/  FADD.FTZ R167, R166, R167 ;  /* 0x000000a7a6a77221 */ /* 0x000fe80000010000 */
[C---:B------:R-:W-:Y:S03]  /*12fe0*/  HMMA.16816.F32.BF16 R4, R68.reuse, R84, R4 ;  /* 0x000000544404723c */ /* 0x040fe60000041804 */
[----:B------:R-:W-:Y:S04]  /*12ff0*/  FADD.FTZ R170, R170, R167 ;  /* 0x000000a7aaaa7221 */ /* 0x000fe80000010000 */
[----:B------:R-:W-:Y:S01]  /*13000*/  FADD.FTZ R171, R171, R170 ;  /* 0x000000aaabab7221 */ /* 0x000fe20000010000 */
        /* <DEDUP_REMOVED lines=10> */
[----:B------:R-:W2:Y:S07]  /*130b0*/  LDSM.16.MT88.4 R80, [R202+0xe800] ;  /* 0x00e80000ca50783b */ /* 0x000eae0000004200 */
[C---:B---3--:R-:W-:Y:S08]  /*130c0*/  HMMA.16816.F32.BF16 R36, R68.reuse, R84, R36 ;  /* 0x000000544424723c */ /* 0x048ff00000041824 */
[C---:B------:R-:W-:Y:S01]  /*130d0*/  HMMA.16816.F32.BF16 R40, R68.reuse, R86, R40 ;  /* 0x000000564428723c */ /* 0x040fe20000041828 */
[----:B------:R-:W3:Y:S07]  /*130e0*/  LDSM.16.MT88.4 R84, [R201+0xe800] ;  /* 0x00e80000c954783b */ /* 0x000eee0000004200 */
[C---:B-1----:R-:W-:Y:S08]  /*130f0*/  HMMA.16816.F32.BF16 R44, R68.reuse, R72, R44 ;  /* 0x00000048442c723c */ /* 0x042ff0000004182c */
[C---:B------:R-:W-:Y:S01]  /*13100*/  HMMA.16816.F32.BF16 R48, R68.reuse, R74, R48 ;  /* 0x0000004a4430723c */ /* 0x040fe20000041830 */
[----:B------:R-:W1:Y:S07]  /*13110*/  LDSM.16.MT88.4 R72, [R200+0xe800] ;  /* 0x00e80000c848783b */ /* 0x000e6e0000004200 */
[C---:B------:R-:W-:Y:S08]  /*13120*/  HMMA.16816.F32.BF16 R52, R68.reuse, R88, R52 ;  /* 0x000000584434723c */ /* 0x040ff00000041834 */
[C---:B------:R-:W-:Y:S01]  /*13130*/  HMMA.16816.F32.BF16 R56, R68.reuse, R90, R56 ;  /* 0x0000005a4438723c */ /* 0x040fe20000041838 */
[----:B------:R-:W1:Y:S07]  /*13140*/  LDSM.16.MT88.4 R88, [R204+0x12800] ;  /* 0x01280000cc58783b */ /* 0x000e6e0000004200 */
[C---:B------:R-:W-:Y:S08]  /*13150*/  HMMA.16816.F32.BF16 R60, R68.reuse, R92, R60 ;  /* 0x0000005c443c723c */ /* 0x040ff0000004183c */
[----:B------:R-:W-:Y:S01]  /*13160*/  HMMA.16816.F32.BF16 R64, R68, R94, R64 ;  /* 0x0000005e4440723c */ /* 0x000fe20000041840 */
[----:B------:R-:W-:Y:S06]  /*13170*/  LDSM.16.MT88.4 R92, [R201+0x13000] ;  /* 0x01300000c95c783b */ /* 0x000fec0000004200 */
[----:B------:R-:W-:Y:S02]  /*13180*/  F2FP.BF16.PACK_AB R68, R173, R172 ;  /* 0x000000acad44723e */ /* 0x000fe400000010ff */
[----:B-----5:R-:W-:Y:S03]  /*13190*/  F2FP.BF16.PACK_AB R69, R175, R174 ;  /* 0x000000aeaf45723e */ /* 0x020fe600000010ff */
[----:B------:R-:W-:Y:S01]  /*131a0*/  F2FP.BF16.PACK_AB R70, R193, R192 ;  /* 0x000000c0c146723e */ /* 0x000fe200000010ff */
[----:B------:R-:W-:Y:S01]  /*131b0*/  FADD.FTZ R174, R174, R171 ;  /* 0x000000abaeae7221 */ /* 0x000fe20000010000 */
[----:B------:R-:W-:Y:S03]  /*131c0*/  F2FP.BF16.PACK_AB R71, R191, R194 ;  /* 0x000000c2bf47723e */ /* 0x000fe600000010ff */
[----:B------:R-:W-:Y:S04]  /*131d0*/  FADD.FTZ R175, R175, R174 ;  /* 0x000000aeafaf7221 */ /* 0x000fe80000010000 */
[C---:B--2---:R-:W-:Y:S03]  /*131e0*/  HMMA.16816.F32.BF16 R4, R68.reuse, R76, R4 ;  /* 0x0000004c4404723c */ /* 0x044fe60000041804 */
[----:B------:R-:W-:Y:S04]  /*131f0*/  FADD.FTZ R194, R194, R175 ;  /* 0x000000afc2c27221 */ /* 0x000fe80000010000 */
[----:B------:R-:W-:Y:S01]  /*13200*/  FADD.FTZ R194, R191, R194 ;  /* 0x000000c2bfc27221 */ /* 0x000fe20000010000 */
[C---:B------:R-:W-:Y:S01]  /*13210*/  HMMA.16816.F32.BF16 R8, R68.reuse, R78, R8 ;  /* 0x0000004e4408723c */ /* 0x040fe20000041808 */
[----:B------:R-:W2:Y:S07]  /*13220*/  LDSM.16.MT88.4 R76, [R202+0x12800] ;  /* 0x01280000ca4c783b */ /* 0x000eae0000004200 */
[C---:B------:R-:W-:Y:S08]  /*13230*/  HMMA.16816.F32.BF16 R12, R68.reuse, R80, R12 ;  /* 0x00000050440c723c */ /* 0x040ff0000004180c */
[C---:B------:R-:W-:Y:S01]  /*13240*/  HMMA.16816.F32.BF16 R16, R68.reuse, R82, R16 ;  /* 0x000000524410723c */ /* 0x040fe20000041810 */
[----:B------:R-:W5:Y:S07]  /*13250*/  LDSM.16.MT88.4 R80, [R201+0x12800] ;  /* 0x01280000c950783b */ /* 0x000f6e0000004200 */
[C---:B---3--:R-:W-:Y:S08]  /*13260*/  HMMA.16816.F32.BF16 R20, R68.reuse, R84, R20 ;  /* 0x000000544414723c */ /* 0x048ff00000041814 */
[C---:B------:R-:W-:Y:S01]  /*13270*/  HMMA.16816.F32.BF16 R24, R68.reuse, R86, R24 ;  /* 0x000000564418723c */ /* 0x040fe20000041818 */
[----:B------:R-:W-:Y:S07]  /*13280*/  LDSM.16.MT88.4 R84, [R200+0xf000] ;  /* 0x00f00000c854783b */ /* 0x000fee0000004200 */
[C---:B-1----:R-:W-:Y:S08]  /*13290*/  HMMA.16816.F32.BF16 R28, R68.reuse, R72, R28 ;  /* 0x00000048441c723c */ /* 0x042ff0000004181c */
[C---:B------:R-:W-:Y:S01]  /*132a0*/  HMMA.16816.F32.BF16 R32, R68.reuse, R74, R32 ;  /* 0x0000004a4420723c */ /* 0x040fe20000041820 */
[----:B------:R-:W1:Y:S07]  /*132b0*/  LDSM.16.MT88.4 R72, [R200+0x12800] ;  /* 0x01280000c848783b */ /* 0x000e6e0000004200 */
[C---:B------:R-:W-:Y:S08]  /*132c0*/  HMMA.16816.F32.BF16 R36, R68.reuse, R88, R36 ;  /* 0x000000584424723c */ /* 0x040ff00000041824 */
[C---:B------:R-:W-:Y:S01]  /*132d0*/  HMMA.16816.F32.BF16 R40, R68.reuse, R90, R40 ;  /* 0x0000005a4428723c */ /* 0x040fe20000041828 */
[----:B------:R-:W-:Y:S07]  /*132e0*/  LDSM.16.MT88.4 R88, [R202+0x13000] ;  /* 0x01300000ca58783b */ /* 0x000fee0000004200 */
[C---:B--2---:R-:W-:Y:S08]  /*132f0*/  HMMA.16816.F32.BF16 R44, R68.reuse, R76, R44 ;  /* 0x0000004c442c723c */ /* 0x044ff0000004182c */
[C---:B------:R-:W-:Y:S01]  /*13300*/  HMMA.16816.F32.BF16 R48, R68.reuse, R78, R48 ;  /* 0x0000004e4430723c */ /* 0x040fe20000041830 */
[----:B------:R-:W2:Y:S07]  /*13310*/  LDSM.16.MT88.4 R76, [R204+0xf000] ;  /* 0x00f00000cc4c783b */ /* 0x000eae0000004200 */
[C---:B-----5:R-:W-:Y:S08]  /*13320*/  HMMA.16816.F32.BF16 R52, R68.reuse, R80, R52 ;  /* 0x000000504434723c */ /* 0x060ff00000041834 */
[C---:B------:R-:W-:Y:S01]  /*13330*/  HMMA.16816.F32.BF16 R56, R68.reuse, R82, R56 ;  /* 0x000000524438723c */ /* 0x040fe20000041838 */
[----:B------:R-:W3:Y:S07]  /*13340*/  LDSM.16.MT88.4 R80, [R202+0xf000] ;  /* 0x00f00000ca50783b */ /* 0x000eee0000004200 */
[C---:B-1----:R-:W-:Y:S08]  /*13350*/  HMMA.16816.F32.BF16 R60, R68.reuse, R72, R60 ;  /* 0x00000048443c723c */ /* 0x042ff0000004183c */
[----:B------:R-:W-:Y:S01]  /*13360*/  HMMA.16816.F32.BF16 R64, R68, R74, R64 ;  /* 0x0000004a4440723c */ /* 0x000fe20000041840 */
[----:B------:R-:W1:Y:S06]  /*13370*/  LDSM.16.MT88.4 R72, [R201+0xf000] ;  /* 0x00f00000c948783b */ /* 0x000e6c0000004200 */
[----:B------:R-:W-:Y:S02]  /*13380*/  F2FP.BF16.PACK_AB R68, R195, R190 ;  /* 0x000000bec344723e */ /* 0x000fe400000010ff */
[----:B------:R-:W-:Y:S03]  /*13390*/  F2FP.BF16.PACK_AB R69, R196, R189 ;  /* 0x000000bdc445723e */ /* 0x000fe600000010ff */
        /* <DEDUP_REMOVED lines=9> */
[C---:B---3--:R-:W-:Y:S08]  /*13430*/  HMMA.16816.F32.BF16 R12, R68.reuse, R80, R12 ;  /* 0x00000050440c723c */ /* 0x048ff0000004180c */
[C---:B------:R-:W-:Y:S08]  /*13440*/  HMMA.16816.F32.BF16 R16, R68.reuse, R82, R16 ;  /* 0x000000524410723c */ /* 0x040ff00000041810 */
[C---:B-1----:R-:W-:Y:S08]  /*13450*/  HMMA.16816.F32.BF16 R20, R68.reuse, R72, R20 ;  /* 0x000000484414723c */ /* 0x042ff00000041814 */
[C---:B------:R-:W-:Y:S08]  /*13460*/  HMMA.16816.F32.BF16 R24, R68.reuse, R74, R24 ;  /* 0x0000004a4418723c */ /* 0x040ff00000041818 */
[C---:B------:R-:W-:Y:S08]  /*13470*/  HMMA.16816.F32.BF16 R28, R68.reuse, R84, R28 ;  /* 0x00000054441c723c */ /* 0x040ff0000004181c */
[C---:B------:R-:W-:Y:S01]  /*13480*/  HMMA.16816.F32.BF16 R32, R68.reuse, R86, R32 ;  /* 0x000000564420723c */ /* 0x040fe20000041820 */
[----:B------:R-:W-:Y:S07]  /*13490*/  LDSM.16.MT88.4 R84, [R202+0x13800] ;  /* 0x01380000ca54783b */ /* 0x000fee0000004200 */
[C---:B--2---:R-:W-:Y:S08]  /*134a0*/  HMMA.16816.F32.BF16 R36, R68.reuse, R76, R36 ;  /* 0x0000004c4424723c */ /* 0x044ff00000041824 */
[C---:B------:R-:W-:Y:S01]  /*134b0*/  HMMA.16816.F32.BF16 R40, R68.reuse, R78, R40 ;  /* 0x0000004e4428723c */ /* 0x040fe20000041828 */
[----:B------:R-:W-:Y:S07]  /*134c0*/  LDSM.16.MT88.4 R76, [R201+0x13800] ;  /* 0x01380000c94c783b */ /* 0x000fee0000004200 */
[C---:B------:R-:W-:Y:S08]  /*134d0*/  HMMA.16816.F32.BF16 R44, R68.reuse, R88, R44 ;  /* 0x00000058442c723c */ /* 0x040ff0000004182c */
[C---:B------:R-:W-:Y:S08]  /*134e0*/  HMMA.16816.F32.BF16 R48, R68.reuse, R90, R48 ;  /* 0x0000005a4430723c */ /* 0x040ff00000041830 */
[C---:B------:R-:W-:Y:S08]  /*134f0*/  HMMA.16816.F32.BF16 R52, R68.reuse, R92, R52 ;  /* 0x0000005c4434723c */ /* 0x040ff00000041834 */
[C---:B------:R-:W-:Y:S01]  /*13500*/  HMMA.16816.F32.BF16 R56, R68.reuse, R94, R56 ;  /* 0x0000005e4438723c */ /* 0x040fe20000041838 */
[----:B------:R-:W1:Y:S07]  /*13510*/  LDSM.16.MT88.4 R92, [R204+0x13800] ;  /* 0x01380000cc5c783b */ /* 0x000e6e0000004200 */
[C---:B------:R-:W-:Y:S08]  /*13520*/  HMMA.16816.F32.BF16 R60, R68.reuse, R96, R60 ;  /* 0x00000060443c723c */ /* 0x040ff0000004183c */
[----:B------:R-:W-:Y:S07]  /*13530*/  HMMA.16816.F32.BF16 R64, R68, R98, R64 ;  /* 0x000000624440723c */ /* 0x000fee0000041840 */
[----:B------:R-:W-:Y:S02]  /*13540*/  F2FP.BF16.PACK_AB R68, R183, R182 ;  /* 0x000000b6b744723e */ /* 0x000fe400000010ff */
[----:B----4-:R-:W-:Y:S03]  /*13550*/  F2FP.BF16.PACK_AB R69, R184, R181 ;  /* 0x000000b5b845723e */ /* 0x010fe600000010ff */
[----:B------:R-:W-:Y:S01]  /*13560*/  F2FP.BF16.PACK_AB R70, R178, R179 ;  /* 0x000000b3b246723e */ /* 0x000fe200000010ff */
[----:B------:R-:W-:Y:S01]  /*13570*/  FADD.FTZ R181, R181, R188 ;  /* 0x000000bcb5b57221 */ /* 0x000fe20000010000 */
[----:B------:R-:W-:Y:S03]  /*13580*/  F2FP.BF16.PACK_AB R71, R133, R134 ;  /* 0x000000868547723e */ /* 0x000fe600000010ff */
[----:B------:R-:W-:Y:S04]  /*13590*/  FADD.FTZ R181, R184, R181 ;  /* 0x000000b5b8b57221 */ /* 0x000fe80000010000 */
[C---:B------:R-:W-:Y:S03]  /*135a0*/  HMMA.16816.F32.BF16 R128, R68.reuse, R124, R4 ;  /* 0x0000007c4480723c */ /* 0x040fe60000041804 */
[----:B------:R-:W-:Y:S04]  /*135b0*/  FADD.FTZ R134, R134, R181 ;  /* 0x000000b586867221 */ /* 0x000fe80000010000 */
[----:B------:R-:W-:Y:S01]  /*135c0*/  FADD.FTZ R5, R113, R104 ;  /* 0x0000006871057221 */ /* 0x000fe20000010000 */
[C---:B------:R-:W-:Y:S04]  /*135d0*/  HMMA.16816.F32.BF16 R124, R68.reuse, R126, R8 ;  /* 0x0000007e447c723c */ /* 0x040fe80000041808 */
[----:B------:R-:W-:Y:S02]  /*135e0*/  FADD.FTZ R5, R146, R5 ;  /* 0x0000000592057221 */ /* 0x000fe40000010000 */
[----:B------:R-:W-:Y:S02]  /*135f0*/  FADD.FTZ R237, R133, R134 ;  /* 0x0000008685ed7221 */ /* 0x000fe40000010000 */
[C---:B------:R-:W-:Y:S04]  /*13600*/  HMMA.16816.F32.BF16 R120, R68.reuse, R116, R12 ;  /* 0x000000744478723c */ /* 0x040fe8000004180c */
[----:B------:R-:W-:Y:S02]  /*13610*/  FADD.FTZ R148, R148, R5 ;  /* 0x0000000594947221 */ /* 0x000fe40000010000 */
[----:B------:R-:W2:Y:S02]  /*13620*/  LDSM.16.MT88.4 R4, [R200+0x13800] ;  /* 0x01380000c804783b */ /* 0x000ea40000004200 */
[C---:B------:R-:W-:Y:S04]  /*13630*/  HMMA.16816.F32.BF16 R116, R68.reuse, R118, R16 ;  /* 0x000000764474723c */ /* 0x040fe80000041810 */
[----:B------:R-:W-:Y:S04]  /*13640*/  FADD.FTZ R149, R149, R148 ;  /* 0x0000009495957221 */ /* 0x000fe80000010000 */
        /* <DEDUP_REMOVED lines=8> */
[C---:B-1----:R-:W-:Y:S04]  /*136d0*/  HMMA.16816.F32.BF16 R96, R68.reuse, R92, R36 ;  /* 0x0000005c4460723c */ /* 0x042fe80000041824 */
        /* <DEDUP_REMOVED lines=9> */
[----:B------:R-:W-:Y:S01]  /*13770*/  FADD.FTZ R169, R169, R168 ;  /* 0x000000a8a9a97221 */ /* 0x000fe20000010000 */
[C---:B------:R-:W-:Y:S03]  /*13780*/  HMMA.16816.F32.BF16 R76, R68.reuse, R78, R56 ;  /* 0x0000004e444c723c */ /* 0x040fe60000041838 */
[----:B------:R-:W-:Y:S04]  /*13790*/  FADD.FTZ R172, R172, R169 ;  /* 0x000000a9acac7221 */ /* 0x000fe80000010000 */
[----:B------:R-:W-:Y:S01]  /*137a0*/  FADD.FTZ R173, R173, R172 ;  /* 0x000000acadad7221 */ /* 0x000fe20000010000 */
[C---:B--2---:R-:W-:Y:S04]  /*137b0*/  HMMA.16816.F32.BF16 R72, R68.reuse, R4, R60 ;  /* 0x000000044448723c */ /* 0x044fe8000004183c */
[----:B------:R-:W-:Y:S04]  /*137c0*/  FADD.FTZ R192, R192, R173 ;  /* 0x000000adc0c07221 */ /* 0x000fe80000010000 */
[----:B------:R-:W-:Y:S01]  /*137d0*/  FADD.FTZ R193, R193, R192 ;  /* 0x000000c0c1c17221 */ /* 0x000fe20000010000 */
[----:B------:R-:W-:Y:S03]  /*137e0*/  HMMA.16816.F32.BF16 R68, R68, R6, R64 ;  /* 0x000000064444723c */ /* 0x000fe60000041840 */
[----:B------:R-:W-:Y:S04]  /*137f0*/  FADD.FTZ R190, R190, R193 ;  /* 0x000000c1bebe7221 */ /* 0x000fe80000010000 */
[----:B------:R-:W-:Y:S05]  /*13800*/  FADD.FTZ R190, R195, R190 ;  /* 0x000000bec3be7221 */ /* 0x000fea0000010000 */
[----:B------:R-:W-:Y:S04]  /*13810*/  FADD.FTZ R187, R187, R190 ;  /* 0x000000bebbbb7221 */ /* 0x000fe80000010000 */
[----:B------:R-:W-:Y:S04]  /*13820*/  FADD.FTZ R187, R186, R187 ;  /* 0x000000bbbabb7221 */ /* 0x000fe80000010000 */
[----:B------:R-:W-:Y:S04]  /*13830*/  FADD.FTZ R182, R182, R187 ;  /* 0x000000bbb6b67221 */ /* 0x000fe80000010000 */
[----:B------:R-:W-:Y:S04]  /*13840*/  FADD.FTZ R182, R183, R182 ;  /* 0x000000b6b7b67221 */ /* 0x000fe80000010000 */
[----:B------:R-:W-:Y:S04]  /*13850*/  FADD.FTZ R179, R179, R182 ;  /* 0x000000b6b3b37221 */ /* 0x000fe80000010000 */
[----:B------:R-:W-:Y:S01]  /*13860*/  FADD.FTZ R239, R178, R179 ;  /* 0x000000b3b2ef7221 */ /* 0x000fe20000010000 */
[----:B------:R-:W-:-:S05]  /*13870*/  @P1 BRA `(.L_x_830) ;  /* 0xffffaf1000001947 */ /* 0x000fca000383ffff */
.L_x_826:
        /* <DEDUP_REMOVED lines=228> */
.L_x_832:
[----:B------:R-:W-:Y:S05]  /*146c0*/  BSYNC B0 ;  /* 0x0000000000007941 */ /* 0x000fea0003800000 */
.L_x_831:
        /* <DEDUP_REMOVED lines=30> */
.L_x_834:
[----:B------:R-:W-:Y:S05]  /*148b0*/  BSYNC B0 ;  /* 0x0000000000007941 */ /* 0x000fea0003800000 */
.L_x_833:
        /* <DEDUP_REMOVED lines=18> */
.L_x_836:
[----:B------:R-:W-:Y:S05]  /*149e0*/  BSYNC B0 ;  /* 0x0000000000007941 */ /* 0x000fea0003800000 */
.L_x_835:
        /* <DEDUP_REMOVED lines=18> */
.L_x_838:
[----:B------:R-:W-:Y:S05]  /*14b10*/  BSYNC B0 ;  /* 0x0000000000007941 */ /* 0x000fea0003800000 */
.L_x_837:
        /* <DEDUP_REMOVED lines=18> */
.L_x_839:
        /* <DEDUP_REMOVED lines=12> */
.L_x_8329:


//--------------------- .text._ZN5flash24flash_fwd_splitkv_kernelI23Flash_fwd_kernel_traitsILi128ELi64ELi128ELi4ELb0ELb0EN7cutlass10bfloat16_tE19Flash_kernel_traitsILi128ELi64ELi128ELi4ES3_EELb1ELb0ELb0ELb0ELb0ELb0ELb0ELb1EEEvNS_16Flash_fwd_paramsE --------------------------
	.section	.text._ZN5flash24flash_fwd_splitkv_kernelI23Flash_fwd_kernel_traitsILi128ELi64ELi128ELi4ELb0ELb0EN7cutlass10bfloat16_tE19Flash_kernel_traitsILi128ELi64ELi128ELi4ES3_EELb1ELb0ELb0ELb0ELb0ELb0ELb0ELb1EEEvNS_16Flash_fwd_paramsE,"ax",@progbits
	.sectioninfo	@"SHI_REGISTERS=254"
	.align	128
        .global         _ZN5flash24flash_fwd_splitkv_kernelI23Flash_fwd_kernel_traitsILi128ELi64ELi128ELi4ELb0ELb0EN7cutlass10bfloat16_tE19Flash_kernel_traitsILi128ELi64ELi128ELi4ES3_EELb1ELb0ELb0ELb0ELb0ELb0ELb0ELb1EEEvNS_16Flash_fwd_paramsE
        .type           _ZN5flash24flash_fwd_splitkv_kernelI23Flash_fwd_kernel_traitsILi128ELi64ELi128ELi4ELb0ELb0EN7cutlass10bfloat16_tE19Flash_kernel_traitsILi128ELi64ELi128ELi4ES3_EELb1ELb0ELb0ELb0ELb0ELb0ELb0ELb1EEEvNS_16Flash_fwd_paramsE,@function
        .size           _ZN5flash24flash_fwd_splitkv_kernelI23Flash_fwd_kernel_traitsILi128ELi64ELi128ELi4ELb0ELb0EN7cutlass10bfloat16_tE19Flash_kernel_traitsILi128ELi64ELi128ELi4ES3_EELb1ELb0ELb0ELb0ELb0ELb0ELb0ELb1EEEvNS_16Flash_fwd_paramsE,(.L_x_8277 - _ZN5flash24flash_fwd_splitkv_kernelI23Flash_fwd_kernel_traitsILi128ELi64ELi128ELi4ELb0ELb0EN7cutlass10bfloat16_tE19Flash_kernel_traitsILi128ELi64ELi128ELi4ES3_EELb1ELb0ELb0ELb0ELb0ELb0ELb0ELb1EEEvNS_16Flash_fwd_paramsE)
        .other          _ZN5flash24flash_fwd_splitkv_kernelI23Flash_fwd_kernel_traitsILi128ELi64ELi128ELi4ELb0ELb0EN7cutlass10bfloat16_tE19Flash_kernel_traitsILi128ELi64ELi128ELi4ES3_EELb1ELb0ELb0ELb0ELb0ELb0ELb0ELb1EEEvNS_16Flash_fwd_paramsE,@"STO_CUDA_ENTRY STV_DEFAULT"
_ZN5flash24flash_fwd_splitkv_kernelI23Flash_fwd_kernel_traitsILi128ELi64ELi128ELi4ELb0ELb0EN7cutlass10bfloat16_tE19Flash_kernel_traitsILi128ELi64ELi128ELi4ES3_EELb1ELb0ELb0ELb0ELb0ELb0ELb0ELb1EEEvNS_16Flash_fwd_paramsE:
.text._ZN5flash24flash_fwd_splitkv_kernelI23Flash_fwd_kernel_traitsILi128ELi64ELi128ELi4ELb0ELb0EN7cutlass10bfloat16_tE19Flash_kernel_traitsILi128ELi64ELi128ELi4ES3_EELb1ELb0ELb0ELb0ELb0ELb0ELb0ELb1EEEvNS_16Flash_fwd_paramsE:
[----:B------:R-:W-:Y:S02]  /*0000*/  MOV R1, c[0x0][0x28] ;  /* 0x00000a0000017a02 */ /* 0x000fe40000000f00 */
[----:B------:R-:W1:Y:S01]  /*0010*/  S2R R232, SR_CTAID.X ;  /* 0x0000000000e87919 */ /* 0x000e620000002500 */
[----:B------:R-:W-:Y:S01]  /*0020*/  ULDC.64 UR4, c[0x0][0x40] ;  /* 0x0000100000047ab9 */ /* 0x000fe20000000a00 */
[----:B------:R-:W-:Y:S01]  /*0030*/  BSSY B4, `(.L_x_840) ;  /* 0x0000007000047945 */ /* 0x000fe20003800000 */
[----:B------:R-:W-:Y:S01]  /*0040*/  UIADD3 UR4, UP0, UR4, 0x160, URZ ;  /* 0x0000016004047890 */ /* 0x000fe2000ff1e03f */
[----:B------:R-:W2:Y:S01]  /*0050*/  S2R R231, SR_CTAID.Y ;  /* 0x0000000000e77919 */ /* 0x000ea20000002600 */
[----:B------:R-:W-:Y:S02]  /*0060*/  MOV R230, 0xa0 ;  /* 0x000000a000e67802 */ /* 0x000fe40000000f00 */
[----:B------:R-:W-:Y:S01]  /*0070*/  UIADD3.X UR5, URZ, UR5, URZ, UP0, !UPT ;  /* 0x000000053f057290 */ /* 0x000fe200087fe43f */
[----:B------:R-:W3:Y:S06]  /*0080*/  S2R R229, SR_CTAID.Z ;  /* 0x0000000000e57919 */ /* 0x000eec0000002700 */
[----:B-123--:R-:W-:Y:S05]  /*0090*/  CALL.REL.NOINC `($_ZN5flash24flash_fwd_splitkv_kernelI23Flash_fwd_kernel_traitsILi128ELi64ELi128ELi4ELb0ELb0EN7cutlass10bfloat16_tE19Flash_kernel_traitsILi128ELi64ELi128ELi4ES3_EELb1ELb0ELb0ELb0ELb0ELb0ELb0ELb1EEEvNS_16Flash_fwd_paramsE$_ZN5flash30compute_attn_1rowblock_splitkvI23Flash_fwd_kernel_traitsILi128ELi64ELi128ELi4ELb0ELb0EN7cutlass10bfloat16_tE19Flash_kernel_traitsILi128ELi64ELi128ELi4ES3_EELb1ELb0ELb0ELb0ELb0ELb0ELb0ELb1ENS_16Flash_fwd_paramsEEEvRKT8_iiiii) ;  /* 0x0000002000007944 */ /* 0x00efea0003c00000 */
[----:B------:R-:W-:Y:S05]  /*00a0*/  BSYNC B4 ;  /* 0x0000000000047941 */ /* 0x000fea0003800000 */
.L_x_840:
[----:B------:R-:W-:Y:S05]  /*00b0*/  EXIT ;  /* 0x000000000000794d */ /* 0x000fea0003800000 */
        .type           $_ZN5flash24flash_fwd_splitkv_kernelI23Flash_fwd_kernel_traitsILi128ELi64ELi128ELi4ELb0ELb0EN7cutlass10bfloat16_tE19Flash_kernel_traitsILi128ELi64ELi128ELi4ES3_EELb1ELb0ELb0ELb0ELb0ELb0ELb0ELb1EEEvNS_16Flash_fwd_paramsE$_ZN5flash30compute_attn_1rowblock_splitkvI23Flash_fwd_kernel_traitsILi128ELi64ELi128ELi4ELb0ELb0EN7cutlass10bfloat16_tE19Flash_kernel_traitsILi128ELi64ELi128ELi4ES3_EELb1ELb0ELb0ELb0ELb0ELb0ELb0ELb1ENS_16Flash_fwd_paramsEEEvRKT8_iiiii,@function
        .size           $_ZN5flash24flash_fwd_splitkv_kernelI23Flash_fwd_kernel_traitsILi128ELi64ELi128ELi4ELb0ELb0EN7cutlass10bfloat16_tE19Flash_kernel_traitsILi128ELi64ELi128ELi4ES3_EELb1ELb0ELb0ELb0ELb0ELb0ELb0ELb1EEEvNS_16Flash_fwd_paramsE$_ZN5flash30compute_attn_1rowblock_splitkvI23Flash_fwd_kernel_traitsILi128ELi64ELi128ELi4ELb0ELb0EN7cutlass10bfloat16_tE19Flash_kernel_traitsILi128ELi64ELi128ELi4ES3_EELb1ELb0ELb0ELb0ELb0ELb0ELb0ELb1ENS_16Flash_fwd_paramsEEEvRKT8_iiiii,($__internal_14_$__cuda_sm70_shflsync_bfly_p - $_ZN5flash24flash_fwd_splitkv_kernelI23Flash_fwd_kernel_traitsILi128ELi64ELi128ELi4ELb0ELb0EN7cutlass10bfloat16_tE19Flash_kernel_traitsILi128ELi64ELi128ELi4ES3_EELb1ELb0ELb0ELb0ELb0ELb0ELb0ELb1EEEvNS_16Flash_fwd_paramsE$_ZN5flash30compute_attn_1rowblock_splitkvI23Flash_fwd_kernel_traitsILi128ELi64ELi128ELi4ELb0ELb0EN7cutlass10bfloat16_tE19Flash_kernel_traitsILi128ELi64ELi128ELi4ES3_EELb1ELb0ELb0ELb0ELb0ELb0ELb0ELb1ENS_16Flash_fwd_paramsEEEvRKT8_iiiii)
$_ZN5flash24flash_fwd_splitkv_kernelI23Flash_fwd_kernel_traitsILi128ELi64ELi128ELi4ELb0ELb0EN7cutlass10bfloat16_tE19Flash_kernel_traitsILi128ELi64ELi128ELi4ES3_EELb1ELb0ELb0ELb0ELb0ELb0ELb0ELb1EEEvNS_16Flash_fwd_paramsE$_ZN5flash30compute_attn_1rowblock_splitkvI23Flash_fwd_kernel_traitsILi128ELi64ELi128ELi4ELb0ELb0EN7cutlass10bfloat16_tE19Flash_kernel_traitsILi128ELi64ELi128ELi4ES3_EELb1ELb0ELb0ELb0ELb0ELb0ELb0ELb1ENS_16Flash_fwd_paramsEEEvRKT8_iiiii:
[----:B------:R-:W-:Y:S01]  /*00c0*/  IMAD.U32 R10, RZ, RZ, UR4 ;  /* 0x00000004ff0a7e24 */ /* 0x000fe2000f8e00ff */
[----:B------:R-:W-:Y:S01]  /*00d0*/  ULDC.64 UR6, c[0x0][0x118] ;  /* 0x0000460000067ab9 */ /* 0x000fe20000000a00 */
[----:B------:R-:W-:-:S05]  /*00e0*/  IMAD.U32 R11, RZ, RZ, UR5 ;  /* 0x00000005ff0b7e24 */ /* 0x000fca000f8e00ff */
[----:B------:R-:W2:Y:S04]  /*00f0*/  LD.E.64 R4, [R10.64+0xe0] ;  /* 0x0000e0060a047980 */ /* 0x000ea8000c101b00 */
[----:B------:R-:W3:Y:S01]  /*0100*/  LD.E.64 R2, [R10.64+0xe8] ;  /* 0x0000e8060a027980 */ /* 0x000ee2000c101b00 */
[----:B------:R-:W-:Y:S02]  /*0110*/  MOV R234, 0xffffffff ;  /* 0xffffffff00ea7802 */ /* 0x000fe40000000f00 */
[----:B--2---:R-:W-:-:S04]  /*0120*/  ISETP.NE.U32.AND P1, PT, R4, RZ, PT ;  /* 0x000000ff0400720c */ /* 0x004fc80003f25070 */
[----:B------:R-:W-:Y:S01]  /*0130*/  ISETP.NE.AND.EX P1, PT, R5, RZ, PT, P1 ;  /* 0x000000ff0500720c */ /* 0x000fe20003f25310 */
[----:B------:R-:W-:-:S12]  /*0140*/  IMAD.WIDE R4, R231, 0x4, R4 ;  /* 0x00000004e7047825 */ /* 0x000fd800078e0204 */
[----:B------:R1:W5:Y:S01]  /*0150*/  @P1 LD.E R234, [R4.64] ;  /* 0x0000000604ea1980 */ /* 0x000362000c101900 */
[----:B---3--:R-:W-:Y:S01]  /*0160*/  ISETP.NE.U32.AND P0, PT, R2, RZ, PT ;  /* 0x000000ff0200720c */ /* 0x008fe20003f05070 */
[----:B------:R-:W-:Y:S01]  /*0170*/  BSSY B0, `(.L_x_841) ;  /* 0x0000009000007945 */ /* 0x000fe20003800000 */
[----:B------:R-:W-:Y:S02]  /*0180*/  IMAD.MOV.U32 R15, RZ, RZ, -0x1 ;  /* 0xffffffffff0f7424 */ /* 0x000fe400078e00ff */
[----:B------:R-:W-:Y:S01]  /*0190*/  ISETP.NE.AND.EX P0, PT, R3, RZ, PT, P0 ;  /* 0x000000ff0300720c */ /* 0x000fe20003f05300 */
[----:B------:R-:W-:-:S12]  /*01a0*/  IMAD.WIDE R2, R231, 0x4, R2 ;  /* 0x00000004e7027825 */ /* 0x000fd800078e0202 */
[----:B------:R-:W-:Y:S05]  /*01b0*/  @!P0 BRA `(.L_x_842) ;  /* 0x0000004000008947 */ /* 0x000fea0003800000 */
[----:B------:R-:W2:Y:S02]  /*01c0*/  LD.E.U8 R0, [R10.64+0x1b2] ;  /* 0x0001b2060a007980 */ /* 0x000ea4000c101100 */
[----:B--2---:R-:W-:-:S13]  /*01d0*/  ISETP.NE.AND P2, PT, R0, RZ, PT ;  /* 0x000000ff0000720c */ /* 0x004fda0003f45270 */
[----:B------:R-:W-:Y:S05]  /*01e0*/  @!P2 BRA `(.L_x_842) ;  /* 0x000000100000a947 */ /* 0x000fea0003800000 */
[----:B------:R2:W5:Y:S02]  /*01f0*/  LD.E R15, [R2.64] ;  /* 0x00000006020f7980 */ /* 0x000564000c101900 */
.L_x_842:
[----:B------:R-:W-:Y:S05]  /*0200*/  BSYNC B0 ;  /* 0x0000000000007941 */ /* 0x000fea0003800000 */
.L_x_841:
[----:B------:R-:W3:Y:S04]  /*0210*/  LD.E.64 R16, [R10.64+0xf0] ;  /* 0x0000f0060a107980 */ /* 0x000ee8000c101b00 */
[----:B------:R-:W4:Y:S01]  /*0220*/  @P1 LD.E R233, [R4.64+0x4] ;  /* 0x0000040604e91980 */ /* 0x000f22000c101900 */
[----:B------:R-:W-:Y:S01]  /*0230*/  IMAD.MOV.U32 R14, RZ, RZ, RZ ;  /* 0x000000ffff0e7224 */ /* 0x000fe200078e00ff */
[----:B---3--:R-:W-:-:S04]  /*0240*/  ISETP.NE.U32.AND P4, PT, R16, RZ, PT ;  /* 0x000000ff1000720c */ /* 0x008fc80003f85070 */
[----:B------:R-:W-:Y:S01]  /*0250*/  ISETP.NE.AND.EX P4, PT, R17, RZ, PT, P4 ;  /* 0x000000ff1100720c */ /* 0x000fe20003f85340 */
[----:B------:R-:W-:Y:S01]  /*0260*/  IMAD.WIDE R16, R231, 0x4, R16 ;  /* 0x00000004e7107825 */ /* 0x000fe200078e0210 */
[----:B----45:R-:W-:-:S06]  /*0270*/  @P1 IADD3 R233, -R234, R233, RZ ;  /* 0x000000e9eae91210 */ /* 0x030fcc0007ffe1ff */
[----:B------:R3:W5:Y:S05]  /*0280*/  @!P1 LD.E R233, [R10.64+0xb4] ;  /* 0x0000b4060ae99980 */ /* 0x00076a000c101900 */
[----:B------:R3:W5:Y:S01]  /*0290*/  @P4 LD.E R14, [R16.64] ;  /* 0x00000006100e4980 */ /* 0x000762000c101900 */
[----:B------:R-:W-:Y:S01]  /*02a0*/  BSSY B0, `(.L_x_843) ;  /* 0x0000009000007945 */ /* 0x000fe20003800000 */
[----:B------:R-:W-:Y:S05]  /*02b0*/  @!P0 BRA `(.L_x_844) ;  /* 0x0000006000008947 */ /* 0x000fea0003800000 */
[----:B------:R-:W4:Y:S02]  /*02c0*/  LD.E.U8 R0, [R10.64+0x1b2] ;  /* 0x0001b2060a007980 */ /* 0x000f24000c101100 */
[----:B----4-:R-:W-:-:S13]  /*02d0*/  ISETP.NE.AND P0, PT, R0, RZ, PT ;  /* 0x000000ff0000720c */ /* 0x010fda0003f05270 */
[----:B------:R-:W4:Y:S02]  /*02e0*/  @P0 LD.E R0, [R2.64+0x4] ;  /* 0x0000040602000980 */ /* 0x000f24000c101900 */
[----:B----4-:R-:W-:-:S06]  /*02f0*/  @P0 IADD3 R79, R0, -R15, RZ ;  /* 0x8000000f004f0210 */ /* 0x010fcc0007ffe0ff */
[----:B------:R4:W5:Y:S01]  /*0300*/  @!P0 LD.E R79, [R2.64] ;  /* 0x00000006024f8980 */ /* 0x000962000c101900 */
[----:B------:R-:W-:Y:S05]  /*0310*/  BRA `(.L_x_845) ;  /* 0x0000001000007947 */ /* 0x000fea0003800000 */
.L_x_844:
[----:B------:R4:W5:Y:S02]  /*0320*/  LD.E R79, [R10.64+0xb8] ;  /* 0x0000b8060a4f7980 */ /* 0x000964000c101900 */
.L_x_845:
[----:B------:R-:W-:Y:S05]  /*0330*/  BSYNC B0 ;  /* 0x0000000000007941 */ /* 0x000fea0003800000 */
.L_x_843:
[----:B--2-4-:R-:W2:Y:S01]  /*0340*/  LD.E.64 R2, [R10.64+0xf8] ;  /* 0x0000f8060a027980 */ /* 0x014ea2000c101b00 */
[----:B------:R-:W-:Y:S01]  /*0350*/  BSSY B1, `(.L_x_846) ;  /* 0x0000012000017945 */ /* 0x000fe20003800000 */
[----:B-----5:R-:W-:Y:S01]  /*0360*/  IMAD.IADD R79, R79, 0x1, -R14 ;  /* 0x000000014f4f7824 */ /* 0x020fe200078e0a0e */
[----:B--2---:R-:W-:-:S04]  /*0370*/  ISETP.NE.U32.AND P0, PT, R2, RZ, PT ;  /* 0x000000ff0200720c */ /* 0x004fc80003f05070 */
[----:B------:R-:W-:-:S13]  /*0380*/  ISETP.NE.AND.EX P0, PT, R3, RZ, PT, P0 ;  /* 0x000000ff0300720c */ /* 0x000fda0003f05300 */
[----:B------:R-:W-:Y:S05]  /*0390*/  @!P0 BRA `(.L_x_847) ;  /* 0x0000004000008947 */ /* 0x000fea0003800000 */
[----:B------:R-:W-:-:S06]  /*03a0*/  IMAD.WIDE R2, R231, 0x4, R2 ;  /* 0x00000004e7027825 */ /* 0x000fcc00078e0202 */
[----:B------:R-:W2:Y:S02]  /*03b0*/  LD.E R3, [R2.64] ;  /* 0x0000000602037980 */ /* 0x000ea4000c101900 */
[----:B--2---:R-:W-:Y:S01]  /*03c0*/  IADD3 R72, R3, -R14, RZ ;  /* 0x8000000e03487210 */ /* 0x004fe20007ffe0ff */
[----:B------:R-:W-:Y:S05]  /*03d0*/  BRA `(.L_x_848) ;  /* 0x0000009000007947 */ /* 0x000fea0003800000 */
.L_x_847:
[----:B------:R-:W2:Y:S01]  /*03e0*/  LD.E.64 R2, [R10.64+0x108] ;  /* 0x000108060a027980 */ /* 0x000ea2000c101b00 */
[----:B------:R-:W-:Y:S01]  /*03f0*/  BSSY B0, `(.L_x_849) ;  /* 0x0000006000007945 */ /* 0x000fe20003800000 */
[----:B------:R-:W-:Y:S01]  /*0400*/  IMAD.MOV.U32 R72, RZ, RZ, RZ ;  /* 0x000000ffff487224 */ /* 0x000fe200078e00ff */
[----:B--2---:R-:W-:-:S04]  /*0410*/  ISETP.NE.U32.AND P0, PT, R2, RZ, PT ;  /* 0x000000ff0200720c */ /* 0x004fc80003f05070 */
[----:B------:R-:W-:-:S13]  /*0420*/  ISETP.NE.AND.EX P0, PT, R3, RZ, PT, P0 ;  /* 0x000000ff0300720c */ /* 0x000fda0003f05300 */
[----:B------:R-:W-:Y:S05]  /*0430*/  @!P0 BRA `(.L_x_850) ;  /* 0x0000001000008947 */ /* 0x000fea0003800000 */
[----:B------:R2:W5:Y:S02]  /*0440*/  LD.E R72, [R10.64+0xbc] ;  /* 0x0000bc060a487980 */ /* 0x000564000c101900 */
.L_x_850:
[----:B------:R-:W-:Y:S05]  /*0450*/  BSYNC B0 ;  /* 0x0000000000007941 */ /* 0x000fea0003800000 */
.L_x_849:
[----:B-----5:R-:W-:Y:S02]  /*0460*/  IADD3 R72, R79, R72, RZ ;  /* 0x000000484f487210 */ /* 0x020fe40007ffe0ff */
.L_x_848:
[----:B------:R-:W-:Y:S05]  /*0470*/  BSYNC B1 ;  /* 0x0000000000017941 */ /* 0x000fea0003800000 */
.L_x_846:
[----:B------:R-:W-:Y:S01]  /*0480*/  IMAD.SHL.U32 R70, R232, 0x40, RZ ;  /* 0x00000040e8467824 */ /* 0x000fe200078e00ff */
[----:B------:R-:W-:Y:S01]  /*0490*/  MOV R2, R230 ;  /* 0x000000e600027202 */ /* 0x000fe20000000f00 */
[----:B------:R-:W-:-:S03]  /*04a0*/  IMAD.MOV.U32 R3, RZ, RZ, 0x0 ;  /* 0x00000000ff037424 */ /* 0x000fc600078e00ff */
[----:B------:R-:W-:-:S13]  /*04b0*/  ISETP.GT.AND P0, PT, R233, R70, PT ;  /* 0x00000046e900720c */ /* 0x000fda0003f04270 */
[----:B------:R-:W-:Y:S05]  /*04c0*/  @!P0 RET.REL.NODEC R2 `(_ZN5flash24flash_fwd_splitkv_kernelI23Flash_fwd_kernel_traitsILi128ELi64ELi128ELi4ELb0ELb0EN7cutlass10bfloat16_tE19Flash_kernel_traitsILi128ELi64ELi128ELi4ES3_EELb1ELb0ELb0ELb0ELb0ELb0ELb0ELb1EEEvNS_16Flash_fwd_paramsE) ;  /* 0xfffffb3002008950 */ /* 0x000fea0003c3ffff */
[----:B------:R-:W4:Y:S04]  /*04d0*/  LD.E R7, [R10.64+0xb8] ;  /* 0x0000b8060a077980 */ /* 0x000f28000c101900 */
[----:B------:R-:W5:Y:S01]  /*04e0*/  LD.E R3, [R10.64+0x188] ;  /* 0x000188060a037980 */ /* 0x000f62000c101900 */
[----:B------:R-:W-:Y:S02]  /*04f0*/  IADD3 R0, -R233, 0xbf, R70 ;  /* 0x000000bfe9007810 */ /* 0x000fe40007ffe146 */
[----:B-1----:R-:W-:Y:S01]  /*0500*/  IADD3 R5, R72, 0x7f, RZ ;  /* 0x0000007f48057810 */ /* 0x002fe20007ffe0ff */
[----:B------:R-:W1:Y:S03]  /*0510*/  S2R R71, SR_TID.X ;  /* 0x0000000000477919 */ /* 0x000e660000002100 */
[----:B------:R-:W-:-:S04]  /*0520*/  SHF.R.S32.HI R2, RZ, 0x1f, R5 ;  /* 0x0000001fff027819 */ /* 0x000fc80000011405 */
[----:B------:R-:W-:-:S04]  /*0530*/  LEA.HI R2, R2, R5, RZ, 0x7 ;  /* 0x0000000502027211 */ /* 0x000fc800078f38ff */
[----:B------:R-:W-:Y:S02]  /*0540*/  SHF.R.S32.HI R2, RZ, 0x7, R2 ;  /* 0x00000007ff027819 */ /* 0x000fe40000011402 */
[----:B----4-:R-:W-:Y:S02]  /*0550*/  IADD3 R7, R7, 0x7f, RZ ;  /* 0x0000007f07077810 */ /* 0x010fe40007ffe0ff */
[----:B-----5:R-:W-:Y:S02]  /*0560*/  IADD3 R3, R3, R0, R72 ;  /* 0x0000000003037210 */ /* 0x020fe40007ffe048 */
[----:B------:R-:W-:Y:S02]  /*0570*/  SHF.R.S32.HI R4, RZ, 0x1f, R7 ;  /* 0x0000001fff047819 */ /* 0x000fe40000011407 */
[----:B------:R-:W-:Y:S02]  /*0580*/  SHF.R.S32.HI R0, RZ, 0x1f, R3 ;  /* 0x0000001fff007819 */ /* 0x000fe40000011403 */
[----:B------:R-:W-:-:S02]  /*0590*/  LEA.HI R4, R4, R7, RZ, 0x7 ;  /* 0x0000000704047211 */ /* 0x000fc400078f38ff */
[----:B------:R-:W-:Y:S02]  /*05a0*/  LEA.HI R0, R0, R3, RZ, 0x7 ;  /* 0x0000000300007211 */ /* 0x000fe400078f38ff */
[----:B------:R-:W-:Y:S02]  /*05b0*/  SHF.R.S32.HI R3, RZ, 0x7, R4 ;  /* 0x00000007ff037819 */ /* 0x000fe40000011404 */
[----:B------:R-:W-:Y:S02]  /*05c0*/  SHF.R.S32.HI R0, RZ, 0x7, R0 ;  /* 0x00000007ff007819 */ /* 0x000fe40000011400 */
[----:B------:R-:W-:-:S04]  /*05d0*/  IMNMX R3, R3, R2, PT ;  /* 0x0000000203037217 */ /* 0x000fc80003800200 */
[----:B------:R-:W-:-:S04]  /*05e0*/  IMNMX R54, R3, R0, PT ;  /* 0x0000000003367217 */ /* 0x000fc80003800200 */
[----:B------:R-:W-:-:S13]  /*05f0*/  ISETP.GT.AND P0, PT, R54, RZ, PT ;  /* 0x000000ff3600720c */ /* 0x000fda0003f04270 */
[----:B------:R-:W-:Y:S05]  /*0600*/  @P0 BRA `(.L_x_851) ;  /* 0x0000086000000947 */ /* 0x000fea0003800000 */
[----:B-1----:R-:W-:Y:S01]  /*0610*/  ISETP.NE.AND P0, PT, R234, -0x1, PT ;  /* 0xffffffffea00780c */ /* 0x002fe20003f05270 */
[----:B---3--:R1:W3:Y:S04]  /*0620*/  LD.E.64 R16, [R10.64+0x88] ;  /* 0x000088060a107980 */ /* 0x0082e8000c101b00 */
[----:B------:R1:W4:Y:S04]  /*0630*/  LD.E.64 R4, [R10.64+0x90] ;  /* 0x000090060a047980 */ /* 0x000328000c101b00 */
[----:B--2---:R1:W2:Y:S04]  /*0640*/  LD.E R2, [R10.64+0x60] ;  /* 0x000060060a027980 */ /* 0x0042a8000c101900 */
[----:B------:R1:W2:Y:S04]  /*0650*/  @!P0 LD.E.64 R14, [R10.64+0x80] ;  /* 0x000080060a0e8980 */ /* 0x0002a8000c101b00 */
[----:B------:R1:W4:Y:S01]  /*0660*/  LD.E R3, [R10.64+0xb4] ;  /* 0x0000b4060a037980 */ /* 0x000322000c101900 */
[----:B------:R-:W-:-:S03]  /*0670*/  SHF.R.S32.HI R6, RZ, 0x1f, R71 ;  /* 0x0000001fff067819 */ /* 0x000fc60000011447 */
[----:B------:R1:W5:Y:S01]  /*0680*/  LD.E R0, [R10.64+0xc0] ;  /* 0x0000c0060a007980 */ /* 0x000362000c101900 */
[----:B------:R-:W-:-:S03]  /*0690*/  LEA.HI R6, R6, R71, RZ, 0x3 ;  /* 0x0000004706067211 */ /* 0x000fc600078f18ff */
[----:B------:R1:W5:Y:S01]  /*06a0*/  LD.E.64 R12, [R10.64+0x70] ;  /* 0x000070060a0c7980 */ /* 0x000362000c101b00 */
[----:B------:R-:W-:-:S03]  /*06b0*/  LOP3.LUT R8, R6, 0xfffffff8, RZ, 0xc0, !PT ;  /* 0xfffffff806087812 */ /* 0x000fc600078ec0ff */
[----:B------:R1:W5:Y:S02]  /*06c0*/  LD.E.64 R18, [R10.64+0xa0] ;  /* 0x0000a0060a127980 */ /* 0x000364000c101b00 */
[----:B------:R-:W-:Y:S01]  /*06d0*/  IMAD.IADD R71, R71, 0x1, -R8 ;  /* 0x0000000147477824 */ /* 0x000fe200078e0a08 */
[----:B------:R-:W-:-:S03]  /*06e0*/  @!P0 SHF.R.S32.HI R8, RZ, 0x1f, R231 ;  /* 0x0000001fff088819 */ /* 0x000fc600000114e7 */
[----:B------:R-:W-:-:S05]  /*06f0*/  IMAD.SHL.U32 R20, R71, 0x8, RZ ;  /* 0x0000000847147824 */ /* 0x000fca00078e00ff */
[----:B------:R-:W-:Y:S02]  /*0700*/  SHF.R.S32.HI R21, RZ, 0x1f, R20 ;  /* 0x0000001fff157819 */ /* 0x000fe40000011414 */
[----:B------:R-:W-:Y:S02]  /*0710*/  IADD3 R233, -R70, R233, RZ ;  /* 0x000000e946e97210 */ /* 0x000fe40007ffe1ff */
[----:B------:R-:W-:Y:S02]  /*0720*/  SHF.R.S32.HI R6, RZ, 0x3, R6 ;  /* 0x00000003ff067819 */ /* 0x000fe40000011406 */
[----:B-1----:R-:W-:Y:S01]  /*0730*/  SHF.R.S32.HI R11, RZ, 0x1f, R70 ;  /* 0x0000001fff0b7819 */ /* 0x002fe20000011446 */
[----:B------:R-:W-:Y:S01]  /*0740*/  BSSY B0, `(.L_x_852) ;  /* 0x0000025000007945 */ /* 0x000fe20003800000 */
[-C--:B---3--:R-:W-:Y:S02]  /*0750*/  @P0 IMAD R7, R17, R234.reuse, RZ ;  /* 0x000000ea11070224 */ /* 0x088fe400078e02ff */
[----:B------:R-:W-:-:S04]  /*0760*/  @P0 IMAD.WIDE.U32 R234, R16, R234, RZ ;  /* 0x000000ea10ea0225 */ /* 0x000fc800078e00ff */
[----:B--2---:R-:W-:-:S04]  /*0770*/  @!P0 IMAD R9, R15, R231, RZ ;  /* 0x000000e70f098224 */ /* 0x004fc800078e02ff */
[C---:B------:R-:W-:Y:S02]  /*0780*/  @!P0 IMAD R8, R14.reuse, R8, R9 ;  /* 0x000000080e088224 */ /* 0x040fe400078e0209 */
[----:B------:R-:W-:Y:S01]  /*0790*/  @!P0 IMAD.WIDE.U32 R14, R14, R231, RZ ;  /* 0x000000e70e0e8225 */ /* 0x000fe200078e00ff */
[----:B------:R-:W-:-:S03]  /*07a0*/  @P0 IADD3 R7, R235, R7, RZ ;  /* 0x00000007eb070210 */ /* 0x000fc60007ffe0ff */
[----:B------:R-:W-:Y:S01]  /*07b0*/  @P0 IMAD.MOV.U32 R10, RZ, RZ, R234 ;  /* 0x000000ffff0a0224 */ /* 0x000fe200078e00ea */
[----:B------:R-:W-:Y:S01]  /*07c0*/  @!P0 MOV R10, R14 ;  /* 0x0000000e000a8202 */ /* 0x000fe20000000f00 */
[----:B------:R-:W-:Y:S02]  /*07d0*/  IMAD R9, R17, R70, RZ ;  /* 0x0000004611097224 */ /* 0x000fe400078e02ff */
[----:B------:R-:W-:-:S04]  /*07e0*/  IMAD.WIDE.U32 R22, R70, R16, R20 ;  /* 0x0000001046167225 */ /* 0x000fc800078e0014 */
[----:B------:R-:W-:Y:S02]  /*07f0*/  IMAD R14, R16, R11, R9 ;  /* 0x0000000b100e7224 */ /* 0x000fe400078e0209 */
[----:B------:R-:W-:Y:S01]  /*0800*/  @!P0 IMAD.IADD R7, R15, 0x1, R8 ;  /* 0x000000010f078824 */ /* 0x000fe200078e0208 */
[----:B------:R-:W-:-:S04]  /*0810*/  IADD3 R10, P0, R10, R22, RZ ;  /* 0x000000160a0a7210 */ /* 0x000fc80007f1e0ff */
[----:B------:R-:W-:Y:S02]  /*0820*/  IADD3.X R11, R7, R23, R14, P0, !PT ;  /* 0x00000017070b7210 */ /* 0x000fe400007fe40e */
[----:B------:R-:W-:Y:S01]  /*0830*/  ISETP.GE.AND P0, PT, R6, R233, PT ;  /* 0x000000e90600720c */ /* 0x000fe20003f06270 */
[----:B----4-:R-:W-:Y:S01]  /*0840*/  IMAD R5, R5, R229, RZ ;  /* 0x000000e505057224 */ /* 0x010fe200078e02ff */
[--C-:B------:R-:W-:Y:S01]  /*0850*/  SHF.R.S32.HI R7, RZ, 0x1f, R229.reuse ;  /* 0x0000001fff077819 */ /* 0x100fe200000114e5 */
[----:B------:R-:W-:Y:S02]  /*0860*/  IMAD R2, R231, R2, R229 ;  /* 0x00000002e7027224 */ /* 0x000fe400078e02e5 */
[----:B------:R-:W-:-:S04]  /*0870*/  IMAD.WIDE.U32 R14, R229, R4, R10 ;  /* 0x00000004e50e7225 */ /* 0x000fc800078e000a */
[----:B------:R-:W-:Y:S01]  /*0880*/  IMAD R5, R4, R7, R5 ;  /* 0x0000000704057224 */ /* 0x000fe200078e0205 */
[----:B------:R-:W-:Y:S01]  /*0890*/  IADD3 R7, R20, 0x40, RZ ;  /* 0x0000004014077810 */ /* 0x000fe20007ffe0ff */
[----:B------:R-:W-:Y:S01]  /*08a0*/  IMAD R2, R3, R2, R70 ;  /* 0x0000000203027224 */ /* 0x000fe200078e0246 */
[----:B------:R-:W-:Y:S02]  /*08b0*/  SHF.R.S32.HI R3, RZ, 0x1f, R6 ;  /* 0x0000001fff037819 */ /* 0x000fe40000011406 */
[----:B------:R-:W-:Y:S01]  /*08c0*/  IADD3 R23, R15, R5, RZ ;  /* 0x000000050f177210 */ /* 0x000fe20007ffe0ff */
[----:B------:R-:W-:Y:S05]  /*08d0*/  @P0 BRA `(.L_x_853) ;  /* 0x000000b000000947 */ /* 0x000fea0003800000 */
[----:B------:R-:W-:Y:S01]  /*08e0*/  IMAD R4, R17, R6, RZ ;  /* 0x0000000611047224 */ /* 0x000fe200078e02ff */
[-C--:B-----5:R-:W-:Y:S01]  /*08f0*/  ISETP.GE.AND P2, PT, R20, R0.reuse, PT ;  /* 0x000000001400720c */ /* 0x0a0fe20003f46270 */
[----:B------:R-:W-:Y:S01]  /*0900*/  IMAD.MOV.U32 R22, RZ, RZ, R14 ;  /* 0x000000ffff167224 */ /* 0x000fe200078e000e */
[----:B------:R-:W-:Y:S01]  /*0910*/  ISETP.GE.AND P1, PT, R7, R0, PT ;  /* 0x000000000700720c */ /* 0x000fe20003f26270 */
[----:B------:R-:W-:-:S02]  /*0920*/  IMAD R4, R16, R3, R4 ;  /* 0x0000000310047224 */ /* 0x000fc400078e0204 */
[----:B------:R-:W-:-:S05]  /*0930*/  IMAD.WIDE.U32 R8, R16, R6, R22 ;  /* 0x0000000610087225 */ /* 0x000fca00078e0016 */
[----:B------:R-:W-:Y:S02]  /*0940*/  IADD3 R5, R9, R4, RZ ;  /* 0x0000000409057210 */ /* 0x000fe40007ffe0ff */
[----:B------:R-:W-:-:S04]  /*0950*/  LEA R4, P0, R8, R12, 0x1 ;  /* 0x0000000c08047211 */ /* 0x000fc800078008ff */
[----:B------:R-:W-:-:S05]  /*0960*/  LEA.HI.X R5, R8, R13, R5, 0x1, P0 ;  /* 0x0000000d08057211 */ /* 0x000fca00000f0c05 */
[----:B------:R1:W-:Y:S04]  /*0970*/  @!P2 ST.E.128 [R4.64], RZ ;  /* 0x000000ff0400a985 */ /* 0x0003e8000c101d06 */
[----:B------:R1:W-:Y:S02]  /*0980*/  @!P1 ST.E.128 [R4.64+0x80], RZ ;  /* 0x000080ff04009985 */ /* 0x0003e4000c101d06 */
.L_x_853:
[----:B------:R-:W-:Y:S05]  /*0990*/  BSYNC B0 ;  /* 0x0000000000007941 */ /* 0x000fea0003800000 */
.L_x_852:
[----:B------:R-:W-:Y:S01]  /*09a0*/  IADD3 R10, R6, 0x10, RZ ;  /* 0x00000010060a7810 */ /* 0x000fe20007ffe0ff */
[----:B------:R-:W-:Y:S03]  /*09b0*/  BSSY B0, `(.L_x_854) ;  /* 0x0000011000007945 */ /* 0x000fe60003800000 */
[----:B------:R-:W-:-:S13]  /*09c0*/  ISETP.GE.AND P0, PT, R10, R233, PT ;  /* 0x000000e90a00720c */ /* 0x000fda0003f06270 */
[----:B------:R-:W-:Y:S05]  /*09d0*/  @P0 BRA `(.L_x_855) ;  /* 0x000000e000000947 */ /* 0x000fea0003800000 */
[----:B------:R-:W-:Y:S01]  /*09e0*/  IADD3 R9, P0, R6, 0x10, RZ ;  /* 0x0000001006097810 */ /* 0x000fe20007f1e0ff */
[----:B------:R-:W-:Y:S01]  /*09f0*/  IMAD.MOV.U32 R24, RZ, RZ, R14 ;  /* 0x000000ffff187224 */ /* 0x000fe200078e000e */
[----:B------:R-:W-:Y:S02]  /*0a00*/  MOV R25, R23 ;  /* 0x0000001700197202 */ /* 0x000fe40000000f00 */
[-C--:B-----5:R-:W-:Y:S01]  /*0a10*/  ISETP.GE.AND P1, PT, R20, R0.reuse, PT ;  /* 0x000000001400720c */ /* 0x0a0fe20003f26270 */
[----:B-1----:R-:W-:Y:S01]  /*0a20*/  IMAD.X R5, RZ, RZ, R3, P0 ;  /* 0x000000ffff057224 */ /* 0x002fe200000e0603 */
[----:B------:R-:W-:Y:S01]  /*0a30*/  ISETP.GE.AND P0, PT, R7, R0, PT ;  /* 0x000000000700720c */ /* 0x000fe20003f06270 */
[----:B------:R-:W-:-:S04]  /*0a40*/  IMAD.WIDE.U32 R24, R16, R9, R24 ;  /* 0x0000000910187225 */ /* 0x000fc800078e0018 */
[----:B------:R-:W-:Y:S01]  /*0a50*/  IMAD R5, R5, R16, RZ ;  /* 0x0000001005057224 */ /* 0x000fe200078e02ff */
[----:B------:R-:W-:-:S03]  /*0a60*/  LEA R4, P2, R24, R12, 0x1 ;  /* 0x0000000c18047211 */ /* 0x000fc600078408ff */
[----:B------:R-:W-:-:S04]  /*0a70*/  IMAD R5, R17, R9, R5 ;  /* 0x0000000911057224 */ /* 0x000fc800078e0205 */
[----:B------:R-:W-:-:S05]  /*0a80*/  IMAD.IADD R5, R25, 0x1, R5 ;  /* 0x0000000119057824 */ /* 0x000fca00078e0205 */
[----:B------:R-:W-:-:S05]  /*0a90*/  LEA.HI.X R5, R24, R13, R5, 0x1, P2 ;  /* 0x0000000d18057211 */ /* 0x000fca00010f0c05 */
[----:B------:R1:W-:Y:S04]  /*0aa0*/  @!P1 ST.E.128 [R4.64], RZ ;  /* 0x000000ff04009985 */ /* 0x0003e8000c101d06 */
[----:B------:R1:W-:Y:S02]  /*0ab0*/  @!P0 ST.E.128 [R4.64+0x80], RZ ;  /* 0x000080ff04008985 */ /* 0x0003e4000c101d06 */
.L_x_855:
[----:B------:R-:W-:Y:S05]  /*0ac0*/  BSYNC B0 ;  /* 0x0000000000007941 */ /* 0x000fea0003800000 */
.L_x_854:
        /* <DEDUP_REMOVED lines=18> */
.L_x_857:
[----:B------:R-:W-:Y:S05]  /*0bf0*/  BSYNC B0 ;  /* 0x0000000000007941 */ /* 0x000fea0003800000 */
.L_x_856:
[----:B-1----:R-:W-:Y:S01]  /*0c00*/  IADD3 R4, R6, 0x30, RZ ;  /* 0x0000003006047810 */ /* 0x002fe20007ffe0ff */
[----:B------:R-:W-:Y:S03]  /*0c10*/  BSSY B0, `(.L_x_858) ;  /* 0x0000010000007945 */ /* 0x000fe60003800000 */
[----:B------:R-:W-:-:S13]  /*0c20*/  ISETP.GE.AND P0, PT, R4, R233, PT ;  /* 0x000000e90400720c */ /* 0x000fda0003f06270 */
[----:B------:R-:W-:Y:S05]  /*0c30*/  @P0 BRA `(.L_x_859) ;  /* 0x000000d000000947 */ /* 0x000fea0003800000 */
[----:B------:R-:W-:Y:S02]  /*0c40*/  IADD3 R9, P0, R6, 0x30, RZ ;  /* 0x0000003006097810 */ /* 0x000fe40007f1e0ff */
[----:B------:R-:W-:Y:S02]  /*0c50*/  MOV R15, R23 ;  /* 0x00000017000f7202 */ /* 0x000fe40000000f00 */
[-C--:B-----5:R-:W-:Y:S01]  /*0c60*/  ISETP.GE.AND P1, PT, R20, R0.reuse, PT ;  /* 0x000000001400720c */ /* 0x0a0fe20003f26270 */
[----:B------:R-:W-:Y:S01]  /*0c70*/  IMAD.X R5, RZ, RZ, R3, P0 ;  /* 0x000000ffff057224 */ /* 0x000fe200000e0603 */
        /* <DEDUP_REMOVED lines=9> */
.L_x_859:
[----:B------:R-:W-:Y:S05]  /*0d10*/  BSYNC B0 ;  /* 0x0000000000007941 */ /* 0x000fea0003800000 */
.L_x_858:
[----:B------:R-:W-:Y:S01]  /*0d20*/  ISETP.NE.AND P4, PT, R71, RZ, PT ;  /* 0x000000ff4700720c */ /* 0x000fe20003f85270 */
[----:B------:R-:W-:Y:S01]  /*0d30*/  IMAD.MOV.U32 R231, RZ, RZ, 0x0 ;  /* 0x00000000ffe77424 */ /* 0x000fe200078e00ff */
[----:B------:R-:W-:Y:S02]  /*0d40*/  IADD3 R5, P0, R2, R6, RZ ;  /* 0x0000000602057210 */ /* 0x000fe40007f1e0ff */
[-C--:B------:R-:W-:Y:S02]  /*0d50*/  ISETP.GE.OR P3, PT, R6, R233.reuse, P4 ;  /* 0x000000e90600720c */ /* 0x080fe40002766670 */
[----:B------:R-:W-:-:S02]  /*0d60*/  ISETP.GE.OR P2, PT, R10, R233, P4 ;  /* 0x000000e90a00720c */ /* 0x000fc40002746670 */
[-C--:B------:R-:W-:Y:S02]  /*0d70*/  ISETP.GE.OR P1, PT, R8, R233.reuse, P4 ;  /* 0x000000e90800720c */ /* 0x080fe40002726670 */
[----:B------:R-:W-:Y:S02]  /*0d80*/  ISETP.GE.OR P4, PT, R4, R233, P4 ;  /* 0x000000e90400720c */ /* 0x000fe40002786670 */
[----:B------:R-:W-:Y:S02]  /*0d90*/  LEA.HI.X.SX32 R2, R2, R3, 0x1, P0 ;  /* 0x0000000302027211 */ /* 0x000fe400000f0eff */
[----:B-----5:R-:W-:-:S03]  /*0da0*/  LEA R6, P0, R5, R18, 0x2 ;  /* 0x0000001205067211 */ /* 0x020fc600078010ff */
[----:B------:R-:W-:Y:S01]  /*0db0*/  @!P3 IMAD.MOV.U32 R9, RZ, RZ, 0x7f800000 ;  /* 0x7f800000ff09b424 */ /* 0x000fe200078e00ff */
[----:B------:R-:W-:Y:S01]  /*0dc0*/  LEA.HI.X R7, R5, R19, R2, 0x2, P0 ;  /* 0x0000001305077211 */ /* 0x000fe200000f1402 */
[----:B------:R-:W-:Y:S02]  /*0dd0*/  @!P2 IMAD.MOV.U32 R5, RZ, RZ, 0x7f800000 ;  /* 0x7f800000ff05a424 */ /* 0x000fe400078e00ff */
[----:B------:R-:W-:Y:S02]  /*0de0*/  @!P1 IMAD.MOV.U32 R3, RZ, RZ, 0x7f800000 ;  /* 0x7f800000ff039424 */ /* 0x000fe400078e00ff */
[----:B------:R2:W-:Y:S04]  /*0df0*/  @!P3 ST.E [R6.64], R9 ;  /* 0x000000090600b985 */ /* 0x0005e8000c101906 */
[----:B------:R2:W-:Y:S04]  /*0e00*/  @!P2 ST.E [R6.64+0x40], R5 ;  /* 0x000040050600a985 */ /* 0x0005e8000c101906 */
[----:B------:R2:W-:Y:S01]  /*0e10*/  @!P1 ST.E [R6.64+0x80], R3 ;  /* 0x0000800306009985 */ /* 0x0005e2000c101906 */
[----:B------:R-:W-:Y:S05]  /*0e20*/  @P4 RET.REL.NODEC R230 `(_ZN5flash24flash_fwd_splitkv_kernelI23Flash_fwd_kernel_traitsILi128ELi64ELi128ELi4ELb0ELb0EN7cutlass10bfloat16_tE19Flash_kernel_traitsILi128ELi64ELi128ELi4ES3_EELb1ELb0ELb0ELb0ELb0ELb0ELb0ELb1EEEvNS_16Flash_fwd_paramsE) ;  /* 0xfffff1d0e6004950 */ /* 0x000fea0003c3ffff */
[----:B--2---:R-:W-:Y:S02]  /*0e30*/  MOV R3, 0x7f800000 ;  /* 0x7f80000000037802 */ /* 0x004fe40000000f00 */
[----:B------:R-:W-:-:S03]  /*0e40*/  MOV R231, 0x0 ;  /* 0x0000000000e77802 */ /* 0x000fc60000000f00 */
[----:B------:R2:W-:Y:S01]  /*0e50*/  ST.E [R6.64+0xc0], R3 ;  /* 0x0000c00306007985 */ /* 0x0005e2000c101906 */
[----:B------:R-:W-:Y:S05]  /*0e60*/  RET.REL.NODEC R230 `(_ZN5flash24flash_fwd_splitkv_kernelI23Flash_fwd_kernel_traitsILi128ELi64ELi128ELi4ELb0ELb0EN7cutlass10bfloat16_tE19Flash_kernel_traitsILi128ELi64ELi128ELi4ES3_EELb1ELb0ELb0ELb0ELb0ELb0ELb0ELb1EEEvNS_16Flash_fwd_paramsE) ;  /* 0xfffff190e6007950 */ /* 0x000fea0003c3ffff */
.L_x_851:
[----:B-1----:R-:W4:Y:S04]  /*0e70*/  LD.E.64 R6, [R10.64+0x160] ;  /* 0x000160060a067980 */ /* 0x002f28000c101b00 */
[----:B--2---:R-:W2:Y:S01]  /*0e80*/  LD.E.64 R12, [R10.64+0x158] ;  /* 0x000158060a0c7980 */ /* 0x004ea2000c101b00 */
[----:B----4-:R-:W-:-:S04]  /*0e90*/  ISETP.NE.U32.AND P1, PT, R6, RZ, PT ;  /* 0x000000ff0600720c */ /* 0x010fc80003f25070 */
[----:B------:R-:W-:-:S13]  /*0ea0*/  ISETP.NE.AND.EX P1, PT, R7, RZ, PT, P1 ;  /* 0x000000ff0700720c */ /* 0x000fda0003f25310 */
[----:B------:R-:W4:Y:S01]  /*0eb0*/  @P1 LD.E.64 R4, [R10.64+0x168] ;  /* 0x000168060a041980 */ /* 0x000f22000c101b00 */
[----:B--2---:R-:W-:Y:S01]  /*0ec0*/  ISETP.NE.U32.AND P0, PT, R12, RZ, PT ;  /* 0x000000ff0c00720c */ /* 0x004fe20003f05070 */
[----:B------:R-:W-:-:S03]  /*0ed0*/  IMAD.MOV.U32 R8, RZ, RZ, R231 ;  /* 0x000000ffff087224 */ /* 0x000fc600078e00e7 */
[----:B------:R-:W-:Y:S02]  /*0ee0*/  ISETP.NE.AND.EX P0, PT, R13, RZ, PT, P0 ;  /* 0x000000ff0d00720c */ /* 0x000fe40003f05300 */
[----:B------:R-:W-:Y:S01]  /*0ef0*/  @P1 SHF.R.S32.HI R0, RZ, 0x1f, R231 ;  /* 0x0000001fff001819 */ /* 0x000fe200000114e7 */
[----:B------:R-:W-:-:S10]  /*0f00*/  CS2R R236, SRZ ;  /* 0x0000000000ec7805 */ /* 0x000fd4000001ff00 */
[----:B------:R-:W-:-:S05]  /*0f10*/  @P0 IMAD.WIDE R12, R231, 0x4, R12 ;  /* 0x00000004e70c0825 */ /* 0x000fca00078e020c */
[----:B------:R1:W5:Y:S01]  /*0f20*/  @P0 LD.E R8, [R12.64] ;  /* 0x000000060c080980 */ /* 0x000362000c101900 */
[----:B------:R-:W-:Y:S01]  /*0f30*/  BSSY B0, `(.L_x_860) ;  /* 0x00000ac000007945 */ /* 0x000fe20003800000 */
[-C--:B----4-:R-:W-:Y:S02]  /*0f40*/  @P1 IMAD R5, R5, R231.reuse, RZ ;  /* 0x000000e705051224 */ /* 0x090fe400078e02ff */
[----:B------:R-:W-:-:S04]  /*0f50*/  @P1 IMAD.WIDE.U32 R2, R4, R231, RZ ;  /* 0x000000e704021225 */ /* 0x000fc800078e00ff */
[----:B------:R-:W-:Y:S01]  /*0f60*/  @P1 IMAD R0, R4, R0, R5 ;  /* 0x0000000004001224 */ /* 0x000fe200078e0205 */
[----:B------:R-:W-:-:S03]  /*0f70*/  @P1 LEA R236, P0, R2, R6, 0x2 ;  /* 0x0000000602ec1211 */ /* 0x000fc600078010ff */
[----:B------:R-:W-:-:S05]  /*0f80*/  @P1 IMAD.IADD R0, R3, 0x1, R0 ;  /* 0x0000000103001824 */ /* 0x000fca00078e0200 */
[----:B------:R-:W-:Y:S02]  /*0f90*/  @P1 LEA.HI.X R237, R2, R7, R0, 0x2, P0 ;  /* 0x0000000702ed1211 */ /* 0x000fe400000f1400 */
[----:B------:R-:W-:-:S04]  /*0fa0*/  ISETP.NE.U32.AND P0, PT, R236, RZ, PT ;  /* 0x000000ffec00720c */ /* 0x000fc80003f05070 */
[----:B------:R-:W-:-:S13]  /*0fb0*/  ISETP.NE.AND.EX P0, PT, R237, RZ, PT, P0 ;  /* 0x000000ffed00720c */ /* 0x000fda0003f05300 */
[----:B------:R-:W-:Y:S05]  /*0fc0*/  @!P0 BRA `(.L_x_861) ;  /* 0x0000053000008947 */ /* 0x000fea0003800000 */
[----:B-1----:R-:W2:Y:S04]  /*0fd0*/  LD.E R2, [R10.64+0x170] ;  /* 0x000170060a027980 */ /* 0x002ea8000c101900 */
[----:B------:R-:W4:Y:S01]  /*0fe0*/  LD.E R6, [R10.64+0x68] ;  /* 0x000068060a067980 */ /* 0x000f22000c101900 */
[----:B------:R-:W-:-:S03]  /*0ff0*/  LEA R5, R54, 0xffffff80, 0x7 ;  /* 0xffffff8036057811 */ /* 0x000fc600078e38ff */
[----:B---3--:R-:W3:Y:S04]  /*1000*/  LD.E.64 R20, [R10.64+0x20] ;  /* 0x000020060a147980 */ /* 0x008ee8000c101b00 */
[----:B------:R-:W3:Y:S04]  /*1010*/  LD.E.64 R64, [R10.64+0x38] ;  /* 0x000038060a407980 */ /* 0x000ee8000c101b00 */
[----:B------:R-:W3:Y:S04]  /*1020*/  LD.E.64 R14, [R10.64+0x50] ;  /* 0x000050060a0e7980 */ /* 0x000ee8000c101b00 */
[----:B------:R1:W5:Y:S04]  /*1030*/  LD.E.64 R24, [R10.64+0x58] ;  /* 0x000058060a187980 */ /* 0x000368000c101b00 */
[----:B------:R1:W5:Y:S01]  /*1040*/  LD.E.64 R66, [R10.64+0x40] ;  /* 0x000040060a427980 */ /* 0x000362000c101b00 */
[----:B--2---:R-:W-:-:S04]  /*1050*/  IABS R4, R2 ;  /* 0x0000000200047213 */ /* 0x004fc80000000000 */
[----:B------:R-:W2:Y:S08]  /*1060*/  I2F.RP R7, R4 ;  /* 0x0000000400077306 */ /* 0x000eb00000209400 */
[----:B--2---:R-:W2:Y:S02]  /*1070*/  MUFU.RCP R12, R7 ;  /* 0x00000007000c7308 */ /* 0x004ea40000001000 */
[----:B--2---:R-:W-:-:S06]  /*1080*/  IADD3 R12, R12, 0xffffffe, RZ ;  /* 0x0ffffffe0c0c7810 */ /* 0x004fcc0007ffe0ff */
[----:B------:R-:W2:Y:S01]  /*1090*/  F2I.FTZ.U32.TRUNC.NTZ R13, R12 ;  /* 0x0000000c000d7305 */ /* 0x000ea2000021f000 */
[----:B------:R-:W-:Y:S01]  /*10a0*/  IABS R0, R2 ;  /* 0x0000000200007213 */ /* 0x000fe20000000000 */
[----:B--2---:R-:W-:Y:S02]  /*10b0*/  IMAD.MOV R3, RZ, RZ, -R13 ;  /* 0x000000ffff037224 */ /* 0x004fe400078e0a0d */
[----:B------:R-:W-:Y:S02]  /*10c0*/  IMAD.MOV.U32 R12, RZ, RZ, RZ ;  /* 0x000000ffff0c7224 */ /* 0x000fe400078e00ff */
[----:B-----5:R-:W-:Y:S01]  /*10d0*/  IMAD R8, R3, R4, RZ ;  /* 0x0000000403087224 */ /* 0x020fe200078e02ff */
[----:B------:R-:W-:-:S03]  /*10e0*/  IABS R3, R5 ;  /* 0x0000000500037213 */ /* 0x000fc60000000000 */
[----:B------:R-:W-:Y:S01]  /*10f0*/  IMAD.HI.U32 R8, R13, R8, R12 ;  /* 0x000000080d087227 */ /* 0x000fe200078e000c */
[----:B------:R-:W-:Y:S01]  /*1100*/  IADD3 R0, RZ, -R0, RZ ;  /* 0x80000000ff007210 */ /* 0x000fe20007ffe0ff */
[----:B------:R-:W2:Y:S04]  /*1110*/  LD.E.64 R12, [R10.64+0x28] ;  /* 0x000028060a0c7980 */ /* 0x000ea8000c101b00 */
[----:B------:R-:W-:-:S04]  /*1120*/  IMAD.HI.U32 R9, R8, R3, RZ ;  /* 0x0000000308097227 */ /* 0x000fc800078e00ff */
[----:B------:R-:W-:-:S05]  /*1130*/  IMAD R3, R9, R0, R3 ;  /* 0x0000000009037224 */ /* 0x000fca00078e0203 */
[----:B------:R-:W-:Y:S02]  /*1140*/  ISETP.GT.U32.AND P1, PT, R4, R3, PT ;  /* 0x000000030400720c */ /* 0x000fe40003f24070 */
[----:B------:R-:W-:-:S11]  /*1150*/  LOP3.LUT R0, R5, R2, RZ, 0x3c, !PT ;  /* 0x0000000205007212 */ /* 0x000fd600078e3cff */
[----:B------:R-:W-:-:S05]  /*1160*/  @!P1 IMAD.IADD R3, R3, 0x1, -R4 ;  /* 0x0000000103039824 */ /* 0x000fca00078e0a04 */
[----:B------:R-:W-:Y:S02]  /*1170*/  ISETP.GE.U32.AND P2, PT, R3, R4, PT ;  /* 0x000000040300720c */ /* 0x000fe40003f46070 */
[----:B------:R-:W-:Y:S02]  /*1180*/  ISETP.GE.AND P0, PT, R0, RZ, PT ;  /* 0x000000ff0000720c */ /* 0x000fe40003f06270 */
[----:B------:R-:W-:Y:S02]  /*1190*/  @!P1 IADD3 R9, R9, 0x1, RZ ;  /* 0x0000000109099810 */ /* 0x000fe40007ffe0ff */
[----:B------:R-:W-:-:S07]  /*11a0*/  ISETP.NE.AND P1, PT, R2, RZ, PT ;  /* 0x000000ff0200720c */ /* 0x000fce0003f25270 */
[----:B------:R-:W-:-:S05]  /*11b0*/  @P2 IADD3 R9, R9, 0x1, RZ ;  /* 0x0000000109092810 */ /* 0x000fca0007ffe0ff */
[----:B------:R-:W-:Y:S01]  /*11c0*/  @!P0 IMAD.MOV R9, RZ, RZ, -R9 ;  /* 0x000000ffff098224 */ /* 0x000fe200078e0a09 */
[----:B------:R-:W-:-:S05]  /*11d0*/  @!P1 LOP3.LUT R9, RZ, R2, RZ, 0x33, !PT ;  /* 0x00000002ff099212 */ /* 0x000fca00078e33ff */
[----:B------:R-:W-:-:S05]  /*11e0*/  IMAD.WIDE R22, R9, 0x4, R236 ;  /* 0x0000000409167825 */ /* 0x000fca00078e02ec */
[----:B------:R1:W2:Y:S01]  /*11f0*/  LD.E R3, [R22.64] ;  /* 0x0000000616037980 */ /* 0x0002a2000c101900 */
[----:B----4-:R-:W-:-:S04]  /*1200*/  IABS R8, R6 ;  /* 0x0000000600087213 */ /* 0x010fc80000000000 */
[----:B------:R-:W4:Y:S08]  /*1210*/  I2F.RP R18, R8 ;  /* 0x0000000800127306 */ /* 0x000f300000209400 */
[----:B----4-:R-:W4:Y:S02]  /*1220*/  MUFU.RCP R4, R18 ;  /* 0x0000001200047308 */ /* 0x010f240000001000 */
[----:B----4-:R-:W-:-:S06]  /*1230*/  IADD3 R4, R4, 0xffffffe, RZ ;  /* 0x0ffffffe04047810 */ /* 0x010fcc0007ffe0ff */
[----:B-1----:R-:W1:Y:S01]  /*1240*/  F2I.FTZ.U32.TRUNC.NTZ R23, R4 ;  /* 0x0000000400177305 */ /* 0x002e62000021f000 */
[----:B------:R-:W-:Y:S01]  /*1250*/  IMAD.MOV.U32 R22, RZ, RZ, RZ ;  /* 0x000000ffff167224 */ /* 0x000fe200078e00ff */
[----:B------:R-:W-:Y:S02]  /*1260*/  IABS R7, R6 ;  /* 0x0000000600077213 */ /* 0x000fe40000000000 */
[----:B-1----:R-:W-:-:S05]  /*1270*/  IADD3 R0, RZ, -R23, RZ ;  /* 0x80000017ff007210 */ /* 0x002fca0007ffe0ff */
[----:B------:R-:W-:Y:S01]  /*1280*/  IMAD R19, R0, R8, RZ ;  /* 0x0000000800137224 */ /* 0x000fe200078e02ff */
[----:B------:R-:W-:-:S03]  /*1290*/  IABS R0, R229 ;  /* 0x000000e500007213 */ /* 0x000fc60000000000 */
[----:B------:R-:W-:-:S04]  /*12a0*/  IMAD.HI.U32 R19, R23, R19, R22 ;  /* 0x0000001317137227 */ /* 0x000fc800078e0016 */
[----:B------:R-:W-:Y:S02]  /*12b0*/  IMAD.MOV R7, RZ, RZ, -R7 ;  /* 0x000000ffff077224 */ /* 0x000fe400078e0a07 */
[----:B------:R-:W-:-:S04]  /*12c0*/  IMAD.HI.U32 R4, R19, R0, RZ ;  /* 0x0000000013047227 */ /* 0x000fc800078e00ff */
[----:B------:R-:W-:-:S05]  /*12d0*/  IMAD R7, R4, R7, R0 ;  /* 0x0000000704077224 */ /* 0x000fca00078e0200 */
[----:B------:R-:W-:Y:S01]  /*12e0*/  ISETP.GT.U32.AND P1, PT, R8, R7, PT ;  /* 0x000000070800720c */ /* 0x000fe20003f24070 */
[----:B------:R-:W-:-:S12]  /*12f0*/  IMAD.MOV R9, RZ, RZ, -R9 ;  /* 0x000000ffff097224 */ /* 0x000fd800078e0a09 */
[----:B------:R-:W-:-:S04]  /*1300*/  @!P1 IADD3 R7, R7, -R8, RZ ;  /* 0x8000000807079210 */ /* 0x000fc80007ffe0ff */
[----:B------:R-:W-:Y:S02]  /*1310*/  ISETP.GE.U32.AND P2, PT, R7, R8, PT ;  /* 0x000000080700720c */ /* 0x000fe40003f46070 */
[----:B------:R-:W-:Y:S02]  /*1320*/  LOP3.LUT R8, R229, R6, RZ, 0x3c, !PT ;  /* 0x00000006e5087212 */ /* 0x000fe400078e3cff */
[----:B------:R-:W-:Y:S02]  /*1330*/  @!P1 IADD3 R4, R4, 0x1, RZ ;  /* 0x0000000104049810 */ /* 0x000fe40007ffe0ff */
[----:B------:R-:W-:Y:S01]  /*1340*/  ISETP.GE.AND P0, PT, R8, RZ, PT ;  /* 0x000000ff0800720c */ /* 0x000fe20003f06270 */
[----:B------:R-:W-:Y:S01]  /*1350*/  IMAD R2, R2, R9, R5 ;  /* 0x0000000902027224 */ /* 0x000fe200078e0205 */
[----:B------:R-:W-:-:S03]  /*1360*/  ISETP.NE.AND P1, PT, R6, RZ, PT ;  /* 0x000000ff0600720c */ /* 0x000fc60003f25270 */
[----:B---3--:R-:W-:Y:S01]  /*1370*/  IMAD R8, R65, R2, RZ ;  /* 0x0000000241087224 */ /* 0x008fe200078e02ff */
[----:B------:R-:W-:Y:S02]  /*1380*/  SHF.R.S32.HI R9, RZ, 0x1f, R2 ;  /* 0x0000001fff097819 */ /* 0x000fe40000011402 */
[----:B------:R-:W-:-:S03]  /*1390*/  @P2 IADD3 R4, R4, 0x1, RZ ;  /* 0x0000000104042810 */ /* 0x000fc60007ffe0ff */
[----:B------:R-:W-:Y:S02]  /*13a0*/  IMAD R8, R64, R9, R8 ;  /* 0x0000000940087224 */ /* 0x000fe400078e0208 */
[----:B------:R-:W-:Y:S02]  /*13b0*/  @!P0 IMAD.MOV R4, RZ, RZ, -R4 ;  /* 0x000000ffff048224 */ /* 0x000fe400078e0a04 */
[----:B------:R-:W-:-:S05]  /*13c0*/  @!P1 LOP3.LUT R4, RZ, R6, RZ, 0x33, !PT ;  /* 0x00000006ff049212 */ /* 0x000fca00078e33ff */
[----:B------:R-:W-:Y:S01]  /*13d0*/  IMAD R6, R15, R4, RZ ;  /* 0x000000040f067224 */ /* 0x000fe200078e02ff */
[----:B--2---:R-:W-:Y:S01]  /*13e0*/  SHF.R.S32.HI R0, RZ, 0x1f, R3 ;  /* 0x0000001fff007819 */ /* 0x004fe20000011403 */
[-C--:B------:R-:W-:Y:S02]  /*13f0*/  IMAD R7, R21, R3.reuse, RZ ;  /* 0x0000000315077224 */ /* 0x080fe400078e02ff */
[----:B------:R-:W-:-:S04]  /*1400*/  IMAD.WIDE.U32 R18, R20, R3, RZ ;  /* 0x0000000314127225 */ /* 0x000fc800078e00ff */
[----:B------:R-:W-:-:S05]  /*1410*/  IMAD R7, R20, R0, R7 ;  /* 0x0000000014077224 */ /* 0x000fca00078e0207 */
[----:B------:R-:W-:-:S05]  /*1420*/  IADD3 R19, R19, R7, RZ ;  /* 0x0000000713137210 */ /* 0x000fca0007ffe0ff */
[----:B------:R-:W-:-:S04]  /*1430*/  IMAD.WIDE.U32 R18, R2, R64, R18 ;  /* 0x0000004002127225 */ /* 0x000fc800078e0012 */
[-C--:B------:R-:W-:Y:S01]  /*1440*/  IMAD R7, R13, R3.reuse, RZ ;  /* 0x000000030d077224 */ /* 0x080fe200078e02ff */
[----:B------:R-:W-:Y:S02]  /*1450*/  IADD3 R19, R19, R8, RZ ;  /* 0x0000000813137210 */ /* 0x000fe40007ffe0ff */
[----:B------:R-:W-:Y:S01]  /*1460*/  SHF.R.S32.HI R13, RZ, 0x1f, R4 ;  /* 0x0000001fff0d7819 */ /* 0x000fe20000011404 */
[----:B------:R-:W-:-:S04]  /*1470*/  IMAD.WIDE.U32 R20, R12, R3, RZ ;  /* 0x000000030c147225 */ /* 0x000fc800078e00ff */
[----:B------:R-:W-:Y:S02]  /*1480*/  IMAD R7, R12, R0, R7 ;  /* 0x000000000c077224 */ /* 0x000fe400078e0207 */
[----:B------:R-:W-:-:S04]  /*1490*/  IMAD.WIDE.U32 R18, R4, R14, R18 ;  /* 0x0000000e04127225 */ /* 0x000fc800078e0012 */
[----:B------:R-:W-:Y:S01]  /*14a0*/  IMAD R6, R14, R13, R6 ;  /* 0x0000000d0e067224 */ /* 0x000fe200078e0206 */
[----:B------:R-:W-:Y:S01]  /*14b0*/  IADD3 R15, R21, R7, RZ ;  /* 0x00000007150f7210 */ /* 0x000fe20007ffe0ff */
[----:B------:R-:W-:Y:S01]  /*14c0*/  IMAD.MOV.U32 R8, RZ, RZ, R20 ;  /* 0x000000ffff087224 */ /* 0x000fe200078e0014 */
[----:B------:R-:W-:Y:S01]  /*14d0*/  MOV R0, R18 ;  /* 0x0000001200007202 */ /* 0x000fe20000000f00 */
[----:B------:R-:W-:Y:S01]  /*14e0*/  IMAD.IADD R3, R19, 0x1, R6 ;  /* 0x0000000113037824 */ /* 0x000fe200078e0206 */
[----:B------:R-:W-:Y:S05]  /*14f0*/  BRA `(.L_x_862) ;  /* 0x000004f000007947 */ /* 0x000fea0003800000 */
.L_x_861:
[----:B-1----:R-:W2:Y:S01]  /*1500*/  LD.E R4, [R10.64+0x68] ;  /* 0x000068060a047980 */ /* 0x002ea2000c101900 */
[----:B------:R-:W-:-:S03]  /*1510*/  ISETP.NE.AND P3, PT, R15, -0x1, PT ;  /* 0xffffffff0f00780c */ /* 0x000fc60003f65270 */
[----:B------:R-:W4:Y:S04]  /*1520*/  LD.E.64 R64, [R10.64+0x38] ;  /* 0x000038060a407980 */ /* 0x000f28000c101b00 */
[----:B---3--:R-:W3:Y:S04]  /*1530*/  LD.E.64 R66, [R10.64+0x40] ;  /* 0x000040060a427980 */ /* 0x008ee8000c101b00 */
[----:B------:R-:W3:Y:S04]  /*1540*/  LD.E.64 R18, [R10.64+0x50] ;  /* 0x000050060a127980 */ /* 0x000ee8000c101b00 */
[----:B------:R-:W3:Y:S04]  /*1550*/  @!P3 LD.E.64 R22, [R10.64+0x20] ;  /* 0x000020060a16b980 */ /* 0x000ee8000c101b00 */
[----:B------:R-:W3:Y:S04]  /*1560*/  @!P3 LD.E.64 R20, [R10.64+0x28] ;  /* 0x000028060a14b980 */ /* 0x000ee8000c101b00 */
[----:B------:R1:W5:Y:S01]  /*1570*/  LD.E.64 R24, [R10.64+0x58] ;  /* 0x000058060a187980 */ /* 0x000362000c101b00 */
[----:B------:R-:W-:Y:S01]  /*1580*/  IMAD.MOV.U32 R12, RZ, RZ, RZ ;  /* 0x000000ffff0c7224 */ /* 0x000fe200078e00ff */
[----:B--2---:R-:W-:-:S04]  /*1590*/  IABS R3, R4 ;  /* 0x0000000400037213 */ /* 0x004fc80000000000 */
[----:B------:R-:W2:Y:S08]  /*15a0*/  I2F.RP R6, R3 ;  /* 0x0000000300067306 */ /* 0x000eb00000209400 */
[----:B--2---:R-:W2:Y:S02]  /*15b0*/  MUFU.RCP R2, R6 ;  /* 0x0000000600027308 */ /* 0x004ea40000001000 */
[----:B--2---:R-:W-:-:S06]  /*15c0*/  IADD3 R2, R2, 0xffffffe, RZ ;  /* 0x0ffffffe02027810 */ /* 0x004fcc0007ffe0ff */
[----:B------:R-:W2:Y:S01]  /*15d0*/  F2I.FTZ.U32.TRUNC.NTZ R13, R2 ;  /* 0x00000002000d7305 */ /* 0x000ea2000021f000 */
[----:B------:R-:W-:Y:S02]  /*15e0*/  IABS R7, R4 ;  /* 0x0000000400077213 */ /* 0x000fe40000000000 */
[----:B--2---:R-:W-:-:S05]  /*15f0*/  IADD3 R0, RZ, -R13, RZ ;  /* 0x8000000dff007210 */ /* 0x004fca0007ffe0ff */
[----:B------:R-:W-:Y:S01]  /*1600*/  IMAD R5, R0, R3, RZ ;  /* 0x0000000300057224 */ /* 0x000fe200078e02ff */
[----:B------:R-:W-:-:S03]  /*1610*/  IABS R0, R229 ;  /* 0x000000e500007213 */ /* 0x000fc60000000000 */
[----:B------:R-:W-:Y:S01]  /*1620*/  IMAD.HI.U32 R5, R13, R5, R12 ;  /* 0x000000050d057227 */ /* 0x000fe200078e000c */
[----:B------:R-:W-:-:S05]  /*1630*/  IADD3 R7, RZ, -R7, RZ ;  /* 0x80000007ff077210 */ /* 0x000fca0007ffe0ff */
[----:B------:R-:W-:-:S04]  /*1640*/  IMAD.HI.U32 R2, R5, R0, RZ ;  /* 0x0000000005027227 */ /* 0x000fc800078e00ff */
[----:B------:R-:W-:-:S05]  /*1650*/  IMAD R0, R2, R7, R0 ;  /* 0x0000000702007224 */ /* 0x000fca00078e0200 */
[----:B------:R-:W-:Y:S01]  /*1660*/  ISETP.GT.U32.AND P0, PT, R3, R0, PT ;  /* 0x000000000300720c */ /* 0x000fe20003f04070 */
[-C--:B----4-:R-:W-:Y:S01]  /*1670*/  @!P3 IMAD R5, R65, R14.reuse, RZ ;  /* 0x0000000e4105b224 */ /* 0x090fe200078e02ff */
[----:B------:R-:W-:Y:S01]  /*1680*/  @!P3 SHF.R.S32.HI R6, RZ, 0x1f, R14 ;  /* 0x0000001fff06b819 */ /* 0x000fe2000001140e */
[----:B------:R-:W-:-:S04]  /*1690*/  @!P3 IMAD.WIDE.U32 R26, R64, R14, RZ ;  /* 0x0000000e401ab225 */ /* 0x000fc800078e00ff */
[----:B------:R-:W-:Y:S01]  /*16a0*/  @!P3 IMAD R5, R6, R64, R5 ;  /* 0x000000400605b224 */ /* 0x000fe200078e0205 */
[----:B-----5:R-:W-:Y:S01]  /*16b0*/  @!P3 SHF.R.S32.HI R6, RZ, 0x1f, R8 ;  /* 0x0000001fff06b819 */ /* 0x020fe20000011408 */
[----:B------:R-:W-:-:S04]  /*16c0*/  @P3 IMAD.IADD R7, R14, 0x1, R15 ;  /* 0x000000010e073824 */ /* 0x000fc800078e020f */
[----:B------:R-:W-:Y:S02]  /*16d0*/  @!P0 IADD3 R0, R0, -R3, RZ ;  /* 0x8000000300008210 */ /* 0x000fe40007ffe0ff */
[----:B------:R-:W-:Y:S01]  /*16e0*/  @!P3 IADD3 R27, R27, R5, RZ ;  /* 0x000000051b1bb210 */ /* 0x000fe20007ffe0ff */
[----:B---3--:R-:W-:Y:S01]  /*16f0*/  @!P3 IMAD R5, R23, R8, RZ ;  /* 0x000000081705b224 */ /* 0x008fe200078e02ff */
[----:B------:R-:W-:Y:S01]  /*1700*/  ISETP.GE.U32.AND P2, PT, R0, R3, PT ;  /* 0x000000030000720c */ /* 0x000fe20003f46070 */
[-C--:B------:R-:W-:Y:S02]  /*1710*/  @P3 IMAD R13, R65, R7.reuse, RZ ;  /* 0x00000007410d3224 */ /* 0x080fe400078e02ff */
[----:B------:R-:W-:Y:S01]  /*1720*/  @P3 IMAD.WIDE.U32 R28, R64, R7, RZ ;  /* 0x00000007401c3225 */ /* 0x000fe200078e00ff */
[----:B------:R-:W-:-:S03]  /*1730*/  LOP3.LUT R0, R229, R4, RZ, 0x3c, !PT ;  /* 0x00000004e5007212 */ /* 0x000fc600078e3cff */
[C---:B------:R-:W-:Y:S02]  /*1740*/  @!P3 IMAD R5, R22.reuse, R6, R5 ;  /* 0x000000061605b224 */ /* 0x040fe400078e0205 */
[----:B------:R-:W-:Y:S01]  /*1750*/  @!P3 IMAD.WIDE.U32 R22, R22, R8, R26 ;  /* 0x000000081616b225 */ /* 0x000fe200078e001a */
[----:B------:R-:W-:-:S03]  /*1760*/  @P3 MOV R12, R28 ;  /* 0x0000001c000c3202 */ /* 0x000fc60000000f00 */
[----:B------:R-:W-:Y:S01]  /*1770*/  @P3 IMAD.IADD R13, R29, 0x1, R13 ;  /* 0x000000011d0d3824 */ /* 0x000fe200078e020d */
[----:B------:R-:W-:Y:S01]  /*1780*/  @!P3 MOV R12, R22 ;  /* 0x00000016000cb202 */ /* 0x000fe20000000f00 */
[----:B------:R-:W-:Y:S01]  /*1790*/  @!P3 IMAD.IADD R13, R23, 0x1, R5 ;  /* 0x00000001170db824 */ /* 0x000fe200078e0205 */
[----:B------:R-:W-:Y:S02]  /*17a0*/  LEA R5, R54, 0xffffff80, 0x7 ;  /* 0xffffff8036057811 */ /* 0x000fe400078e38ff */
[----:B------:R-:W-:Y:S02]  /*17b0*/  ISETP.GE.AND P1, PT, R0, RZ, PT ;  /* 0x000000ff0000720c */ /* 0x000fe40003f26270 */
[----:B------:R-:W-:Y:S01]  /*17c0*/  @!P0 IADD3 R2, R2, 0x1, RZ ;  /* 0x0000000102028810 */ /* 0x000fe20007ffe0ff */
[----:B------:R-:W-:Y:S01]  /*17d0*/  @!P3 IMAD R6, R67, R14, RZ ;  /* 0x0000000e4306b224 */ /* 0x000fe200078e02ff */
[----:B------:R-:W-:Y:S02]  /*17e0*/  @!P3 SHF.R.S32.HI R3, RZ, 0x1f, R14 ;  /* 0x0000001fff03b819 */ /* 0x000fe4000001140e */
[----:B------:R-:W-:Y:S01]  /*17f0*/  ISETP.NE.AND P0, PT, R4, RZ, PT ;  /* 0x000000ff0400720c */ /* 0x000fe20003f05270 */
[----:B------:R-:W-:Y:S01]  /*1800*/  IMAD.WIDE.U32 R22, R64, R5, R12 ;  /* 0x0000000540167225 */ /* 0x000fe200078e000c */
[----:B------:R-:W-:-:S03]  /*1810*/  @P2 IADD3 R2, R2, 0x1, RZ ;  /* 0x0000000102022810 */ /* 0x000fc60007ffe0ff */
[----:B------:R-:W-:Y:S02]  /*1820*/  @!P3 IMAD R3, R3, R66, R6 ;  /* 0x000000420303b224 */ /* 0x000fe400078e0206 */
[----:B------:R-:W-:Y:S01]  /*1830*/  @!P3 IMAD.WIDE.U32 R12, R66, R14, RZ ;  /* 0x0000000e420cb225 */ /* 0x000fe200078e00ff */
[----:B------:R-:W-:Y:S02]  /*1840*/  SHF.R.S32.HI R9, RZ, 0x1f, R5 ;  /* 0x0000001fff097819 */ /* 0x000fe40000011405 */
[----:B------:R-:W-:Y:S01]  /*1850*/  MOV R6, R2 ;  /* 0x0000000200067202 */ /* 0x000fe20000000f00 */
[----:B------:R-:W-:Y:S02]  /*1860*/  IMAD R7, R65, R5, RZ ;  /* 0x0000000541077224 */ /* 0x000fe400078e02ff */
[----:B------:R-:W-:Y:S01]  /*1870*/  @!P3 IMAD.IADD R13, R13, 0x1, R3 ;  /* 0x000000010d0db824 */ /* 0x000fe200078e0203 */
[----:B------:R-:W-:Y:S01]  /*1880*/  @!P3 SHF.R.S32.HI R3, RZ, 0x1f, R8 ;  /* 0x0000001fff03b819 */ /* 0x000fe20000011408 */
[----:B------:R-:W-:-:S02]  /*1890*/  @!P3 IMAD R0, R21, R8, RZ ;  /* 0x000000081500b224 */ /* 0x000fc400078e02ff */
[----:B------:R-:W-:Y:S02]  /*18a0*/  IMAD R7, R9, R64, R7 ;  /* 0x0000004009077224 */ /* 0x000fe400078e0207 */
[----:B------:R-:W-:Y:S01]  /*18b0*/  @!P1 IMAD.MOV R6, RZ, RZ, -R6 ;  /* 0x000000ffff069224 */ /* 0x000fe200078e0a06 */
[----:B------:R-:W-:Y:S01]  /*18c0*/  @!P0 LOP3.LUT R6, RZ, R4, RZ, 0x33, !PT ;  /* 0x00000004ff068212 */ /* 0x000fe200078e33ff */
[----:B------:R-:W-:Y:S01]  /*18d0*/  @!P3 IMAD R0, R20, R3, R0 ;  /* 0x000000031400b224 */ /* 0x000fe200078e0200 */
[----:B------:R-:W-:Y:S01]  /*18e0*/  @P3 IADD3 R14, R14, R15, RZ ;  /* 0x0000000f0e0e3210 */ /* 0x000fe20007ffe0ff */
[----:B------:R-:W-:Y:S01]  /*18f0*/  @!P3 IMAD.WIDE.U32 R20, R20, R8, R12 ;  /* 0x000000081414b225 */ /* 0x000fe200078e000c */
[----:B------:R-:W-:Y:S02]  /*1900*/  IADD3 R23, R23, R7, RZ ;  /* 0x0000000717177210 */ /* 0x000fe40007ffe0ff */
[----:B------:R-:W-:Y:S01]  /*1910*/  SHF.R.S32.HI R13, RZ, 0x1f, R6 ;  /* 0x0000001fff0d7819 */ /* 0x000fe20000011406 */
[----:B------:R-:W-:-:S02]  /*1920*/  IMAD R2, R19, R6, RZ ;  /* 0x0000000613027224 */ /* 0x000fc400078e02ff */
[-C--:B------:R-:W-:Y:S02]  /*1930*/  @P3 IMAD R15, R67, R14.reuse, RZ ;  /* 0x0000000e430f3224 */ /* 0x080fe400078e02ff */
[----:B------:R-:W-:-:S04]  /*1940*/  @P3 IMAD.WIDE.U32 R26, R66, R14, RZ ;  /* 0x0000000e421a3225 */ /* 0x000fc800078e00ff */
[----:B------:R-:W-:Y:S01]  /*1950*/  IMAD.WIDE.U32 R22, R18, R6, R22 ;  /* 0x0000000612167225 */ /* 0x000fe200078e0016 */
[----:B------:R-:W-:-:S03]  /*1960*/  @P3 IADD3 R15, R27, R15, RZ ;  /* 0x0000000f1b0f3210 */ /* 0x000fc60007ffe0ff */
[----:B------:R-:W-:Y:S01]  /*1970*/  IMAD R2, R18, R13, R2 ;  /* 0x0000000d12027224 */ /* 0x000fe200078e0202 */
[----:B------:R-:W-:Y:S01]  /*1980*/  @P3 MOV R8, R26 ;  /* 0x0000001a00083202 */ /* 0x000fe20000000f00 */
[----:B------:R-:W-:Y:S01]  /*1990*/  @!P3 IMAD.IADD R15, R21, 0x1, R0 ;  /* 0x00000001150fb824 */ /* 0x000fe200078e0200 */
[----:B------:R-:W-:Y:S01]  /*19a0*/  @!P3 MOV R8, R20 ;  /* 0x000000140008b202 */ /* 0x000fe20000000f00 */
[----:B------:R-:W-:Y:S01]  /*19b0*/  IMAD.IADD R3, R23, 0x1, R2 ;  /* 0x0000000117037824 */ /* 0x000fe200078e0202 */
[----:B------:R-:W-:Y:S02]  /*19c0*/  MOV R0, R22 ;  /* 0x0000001600007202 */ /* 0x000fe40000000f00 */
[----:B------:R-:W-:Y:S02]  /*19d0*/  MOV R2, R5 ;  /* 0x0000000500027202 */ /* 0x000fe40000000f00 */
[----:B------:R-:W-:Y:S02]  /*19e0*/  MOV R4, R6 ;  /* 0x0000000600047202 */ /* 0x000fe40000000f00 */
.L_x_862:
[----:B-1----:R-:W-:Y:S05]  /*19f0*/  BSYNC B0 ;  /* 0x0000000000007941 */ /* 0x002fea0003800000 */
.L_x_860:
[----:B------:R-:W-:Y:S01]  /*1a00*/  ISETP.NE.AND P0, PT, R234, -0x1, PT ;  /* 0xffffffffea00780c */ /* 0x000fe20003f05270 */
[----:B------:R-:W2:Y:S04]  /*1a10*/  LD.E.64 R194, [R10.64+0x30] ;  /* 0x000030060ac27980 */ /* 0x000ea8000c101b00 */
[----:B------:R-:W3:Y:S04]  /*1a20*/  LD.E.64 R22, [R10.64+0x48] ;  /* 0x000048060a167980 */ /* 0x000ee8000c101b00 */
[----:B------:R-:W4:Y:S04]  /*1a30*/  LD.E R81, [R10.64+0xc0] ;  /* 0x0000c0060a517980 */ /* 0x000f28000c101900 */
[----:B------:R-:W3:Y:S04]  /*1a40*/  @!P0 LD.E.64 R20, [R10.64+0x18] ;  /* 0x000018060a148980 */ /* 0x000ee8000c101b00 */
[----:B------:R-:W4:Y:S04]  /*1a50*/  LD.E.64 R6, [R10.64+0x10] ;  /* 0x000010060a067980 */ /* 0x000f28000c101b00 */
[----:B------:R-:W4:Y:S04]  /*1a60*/  LD.E.64 R188, [R10.64+0x8] ;  /* 0x000008060abc7980 */ /* 0x000f28000c101b00 */
[----:B------:R1:W5:Y:S04]  /*1a70*/  @P4 LD.E R12, [R16.64] ;  /* 0x00000006100c4980 */ /* 0x000368000c101900 */
[----:B------:R1:W5:Y:S01]  /*1a80*/  LD.E.64 R196, [R10.64] ;  /* 0x000000060ac47980 */ /* 0x000362000c101b00 */
[----:B------:R-:W-:-:S04]  /*1a90*/  SHF.R.S32.HI R68, RZ, 0x1f, R71 ;  /* 0x0000001fff447819 */ /* 0x000fc80000011447 */
[----:B------:R-:W-:-:S04]  /*1aa0*/  LEA.HI R186, R68, R71, RZ, 0x3 ;  /* 0x0000004744ba7211 */ /* 0x000fc800078f18ff */
[----:B------:R-:W-:-:S05]  /*1ab0*/  LOP3.LUT R14, R186, 0xfffffff8, RZ, 0xc0, !PT ;  /* 0xfffffff8ba0e7812 */ /* 0x000fca00078ec0ff */
[----:B------:R-:W-:-:S04]  /*1ac0*/  IMAD.IADD R69, R71, 0x1, -R14 ;  /* 0x0000000147457824 */ /* 0x000fc800078e0a0e */
[----:B------:R-:W-:Y:S01]  /*1ad0*/  IMAD.SHL.U32 R18, R69, 0x8, RZ ;  /* 0x0000000845127824 */ /* 0x000fe200078e00ff */
[----:B------:R-:W-:-:S04]  /*1ae0*/  SHF.R.S32.HI R186, RZ, 0x3, R186 ;  /* 0x00000003ffba7819 */ /* 0x000fc800000114ba */
[----:B------:R-:W-:Y:S02]  /*1af0*/  IADD3 R14, P1, R18, R8, RZ ;  /* 0x00000008120e7210 */ /* 0x000fe40007f3e0ff */
[----:B------:R-:W-:Y:S01]  /*1b00*/  SHF.R.S32.HI R19, RZ, 0x1f, R18 ;  /* 0x0000001fff137819 */ /* 0x000fe20000011412 */
[-C--:B------:R-:W-:Y:S02]  /*1b10*/  IMAD R9, R9, R66.reuse, RZ ;  /* 0x0000004209097224 */ /* 0x080fe400078e02ff */
[----:B------:R-:W-:Y:S02]  /*1b20*/  IMAD.SHL.U32 R8, R186, 0x40, RZ ;  /* 0x00000040ba087824 */ /* 0x000fe400078e00ff */
[----:B------:R-:W-:Y:S02]  /*1b30*/  IMAD.X R15, R19, 0x1, R15, P1 ;  /* 0x00000001130f7824 */ /* 0x000fe400008e060f */
[C---:B------:R-:W-:Y:S02]  /*1b40*/  IMAD R9, R2.reuse, R67, R9 ;  /* 0x0000004302097224 */ /* 0x040fe400078e0209 */
[----:B------:R-:W-:Y:S01]  /*1b50*/  IMAD.WIDE.U32 R26, R2, R66, R14 ;  /* 0x00000042021a7225 */ /* 0x000fe200078e000e */
[----:B-1----:R-:W-:-:S03]  /*1b60*/  LOP3.LUT R17, R8, 0x1c0, RZ, 0xc0, !PT ;  /* 0x000001c008117812 */ /* 0x002fc600078ec0ff */
[----:B------:R-:W-:Y:S02]  /*1b70*/  IMAD R2, R25, R4, RZ ;  /* 0x0000000419027224 */ /* 0x000fe400078e02ff */
[----:B------:R-:W-:Y:S02]  /*1b80*/  IMAD.IADD R9, R27, 0x1, R9 ;  /* 0x000000011b097824 */ /* 0x000fe400078e0209 */
[----:B------:R-:W-:Y:S01]  /*1b90*/  IMAD.MOV.U32 R8, RZ, RZ, R26 ;  /* 0x000000ffff087224 */ /* 0x000fe200078e001a */
[----:B------:R-:W-:Y:S01]  /*1ba0*/  SHF.R.S32.HI R78, RZ, 0x1f, R231 ;  /* 0x0000001fff4e7819 */ /* 0x000fe200000114e7 */
[-C--:B------:R-:W-:Y:S01]  /*1bb0*/  IMAD R2, R13, R24.reuse, R2 ;  /* 0x000000180d027224 */ /* 0x080fe200078e0202 */
[----:B------:R-:W-:Y:S01]  /*1bc0*/  LOP3.LUT R15, R17, 0x38, R18, 0xf8, !PT ;  /* 0x00000038110f7812 */ /* 0x000fe200078ef812 */
[----:B------:R-:W-:Y:S01]  /*1bd0*/  IMAD.WIDE.U32 R24, R4, R24, R8 ;  /* 0x0000001804187225 */ /* 0x000fe200078e0008 */
[----:B------:R-:W-:-:S04]  /*1be0*/  SHF.R.U32.HI R182, RZ, 0x3, R17 ;  /* 0x00000003ffb67819 */ /* 0x000fc80000011611 */
[----:B------:R-:W-:Y:S01]  /*1bf0*/  LOP3.LUT R182, R15, R182, RZ, 0x3c, !PT ;  /* 0x000000b60fb67212 */ /* 0x000fe200078e3cff */
[----:B------:R-:W-:Y:S01]  /*1c00*/  IMAD.IADD R25, R25, 0x1, R2 ;  /* 0x0000000119197824 */ /* 0x000fe200078e0202 */
[----:B------:R-:W-:Y:S02]  /*1c10*/  SHF.R.S32.HI R2, RZ, 0x1f, R229 ;  /* 0x0000001fff027819 */ /* 0x000fe400000114e5 */
[----:B------:R-:W-:-:S04]  /*1c20*/  LEA.HI R75, R68, R71, RZ, 0x4 ;  /* 0x00000047444b7211 */ /* 0x000fc800078f20ff */
[----:B------:R-:W-:Y:S01]  /*1c30*/  LOP3.LUT R8, R75, 0xfffffff0, RZ, 0xc0, !PT ;  /* 0xfffffff04b087812 */ /* 0x000fe200078ec0ff */
[----:B------:R-:W-:Y:S01]  /*1c40*/  IMAD R149, R67, R186, RZ ;  /* 0x000000ba43957224 */ /* 0x000fe200078e02ff */
[----:B------:R-:W-:-:S03]  /*1c50*/  SHF.R.S32.HI R187, RZ, 0x1f, R186 ;  /* 0x0000001fffbb7819 */ /* 0x000fc600000114ba */
[----:B------:R-:W-:Y:S02]  /*1c60*/  IMAD.IADD R8, R71, 0x1, -R8 ;  /* 0x0000000147087824 */ /* 0x000fe400078e0a08 */
[-C--:B------:R-:W-:Y:S02]  /*1c70*/  IMAD R149, R187, R66.reuse, R149 ;  /* 0x00000042bb957224 */ /* 0x080fe400078e0295 */
[----:B------:R-:W-:-:S04]  /*1c80*/  IMAD.WIDE.U32 R24, R186, R66, R24 ;  /* 0x00000042ba187225 */ /* 0x000fc800078e0018 */
[----:B------:R-:W-:Y:S02]  /*1c90*/  IMAD.IADD R149, R25, 0x1, R149 ;  /* 0x0000000119957824 */ /* 0x000fe400078e0295 */
[----:B------:R-:W-:Y:S01]  /*1ca0*/  IMAD R183, R65, R186, RZ ;  /* 0x000000ba41b77224 */ /* 0x000fe200078e02ff */
[CC--:B------:R-:W-:Y:S02]  /*1cb0*/  LEA.HI R17, R68.reuse, R71.reuse, RZ, 0x6 ;  /* 0x0000004744117211 */ /* 0x0c0fe400078f30ff */
[----:B------:R-:W-:Y:S01]  /*1cc0*/  LEA.HI R68, R68, R71, RZ, 0x5 ;  /* 0x0000004744447211 */ /* 0x000fe200078f28ff */
[----:B------:R-:W-:Y:S01]  /*1cd0*/  IMAD R183, R187, R64, R183 ;  /* 0x00000040bbb77224 */ /* 0x000fe200078e02b7 */
[----:B------:R-:W-:Y:S01]  /*1ce0*/  SHF.L.U32 R17, R17, 0x3, RZ ;  /* 0x0000000311117819 */ /* 0x000fe200000006ff */
[----:B------:R-:W-:Y:S01]  /*1cf0*/  IMAD.MOV.U32 R55, RZ, RZ, 0x10 ;  /* 0x00000010ff377424 */ /* 0x000fe200078e00ff */
[----:B------:R-:W-:Y:S02]  /*1d00*/  MOV R53, 0x20 ;  /* 0x0000002000357802 */ /* 0x000fe40000000f00 */
[----:B------:R-:W-:Y:S01]  /*1d10*/  LOP3.LUT R76, R68, 0xffffffe0, RZ, 0xc0, !PT ;  /* 0xffffffe0444c7812 */ /* 0x000fe200078ec0ff */
[----:B------:R-:W-:Y:S01]  /*1d20*/  IMAD.SHL.U32 R225, R64, 0x10, RZ ;  /* 0x0000001040e17824 */ /* 0x000fe200078e00ff */
[----:B------:R-:W-:Y:S01]  /*1d30*/  LOP3.LUT R182, R182, 0xfffffe00, R17, 0xf8, !PT ;  /* 0xfffffe00b6b67812 */ /* 0x000fe200078ef811 */
[----:B------:R-:W-:Y:S01]  /*1d40*/  IMAD.SHL.U32 R223, R66, 0x10, RZ ;  /* 0x0000001042df7824 */ /* 0x000fe200078e00ff */
[----:B------:R-:W-:Y:S01]  /*1d50*/  SHF.L.U64.HI R226, R64, 0x4, R65 ;  /* 0x0000000440e27819 */ /* 0x000fe20000010241 */
[----:B------:R-:W-:Y:S01]  /*1d60*/  IMAD.SHL.U32 R80, R69, 0x4, RZ ;  /* 0x0000000445507824 */ /* 0x000fe200078e00ff */
[----:B------:R-:W-:-:S02]  /*1d70*/  SHF.L.U64.HI R224, R66, 0x4, R67 ;  /* 0x0000000442e07819 */ /* 0x000fc40000010243 */
[----:B------:R-:W-:Y:S02]  /*1d80*/  SHF.R.S32.HI R68, RZ, 0x5, R68 ;  /* 0x00000005ff447819 */ /* 0x000fe40000011444 */
[----:B------:R-:W-:Y:S01]  /*1d90*/  IADD3 R76, -R76, R71, RZ ;  /* 0x000000474c4c7210 */ /* 0x000fe20007ffe1ff */
[----:B--2---:R-:W-:-:S04]  /*1da0*/  @P0 IMAD.WIDE.U32 R28, R194, R234, RZ ;  /* 0x000000eac21c0225 */ /* 0x004fc800078e00ff */
[----:B------:R-:W-:Y:S02]  /*1db0*/  @P0 IMAD R15, R195, R234, RZ ;  /* 0x000000eac30f0224 */ /* 0x000fe400078e02ff */
[-C--:B---3--:R-:W-:Y:S02]  /*1dc0*/  @!P0 IMAD R9, R21, R231.reuse, RZ ;  /* 0x000000e715098224 */ /* 0x088fe400078e02ff */
[----:B------:R-:W-:-:S04]  /*1dd0*/  @!P0 IMAD.WIDE.U32 R26, R20, R231, RZ ;  /* 0x000000e7141a8225 */ /* 0x000fc800078e00ff */
[----:B------:R-:W-:Y:S02]  /*1de0*/  @!P0 IMAD R14, R20, R78, R9 ;  /* 0x0000004e140e8224 */ /* 0x000fe400078e0209 */
[----:B------:R-:W-:Y:S02]  /*1df0*/  @P0 IMAD.MOV.U32 R9, RZ, RZ, R28 ;  /* 0x000000ffff090224 */ /* 0x000fe400078e001c */
[----:B------:R-:W-:Y:S02]  /*1e00*/  @!P0 IMAD.MOV.U32 R9, RZ, RZ, R26 ;  /* 0x000000ffff098224 */ /* 0x000fe400078e001a */
[----:B------:R-:W-:Y:S02]  /*1e10*/  @P0 IMAD.IADD R15, R29, 0x1, R15 ;  /* 0x000000011d0f0824 */ /* 0x000fe400078e020f */
[----:B------:R-:W-:Y:S01]  /*1e20*/  @!P0 IMAD.IADD R15, R27, 0x1, R14 ;  /* 0x000000011b0f8824 */ /* 0x000fe200078e020e */
[----:B------:R-:W-:Y:S01]  /*1e30*/  IADD3 R14, P1, R18, R9, RZ ;  /* 0x00000009120e7210 */ /* 0x000fe20007f3e0ff */
[----:B------:R-:W-:-:S04]  /*1e40*/  IMAD R9, R23, R229, RZ ;  /* 0x000000e517097224 */ /* 0x000fc800078e02ff */
[----:B------:R-:W-:Y:S01]  /*1e50*/  IMAD R2, R22, R2, R9 ;  /* 0x0000000216027224 */ /* 0x000fe200078e0209 */
[----:B------:R-:W-:Y:S01]  /*1e60*/  IADD3 R9, R18, 0x40, RZ ;  /* 0x0000004012097810 */ /* 0x000fe20007ffe0ff */
[----:B------:R-:W-:-:S03]  /*1e70*/  IMAD.X R15, R19, 0x1, R15, P1 ;  /* 0x00000001130f7824 */ /* 0x000fc600008e060f */
[-C--:B----4-:R-:W-:Y:S01]  /*1e80*/  ISETP.GE.AND P0, PT, R9, R81.reuse, PT ;  /* 0x000000510900720c */ /* 0x090fe20003f06270 */
[----:B------:R-:W-:Y:S01]  /*1e90*/  IMAD.WIDE.U32 R190, R229, R22, R14 ;  /* 0x00000016e5be7225 */ /* 0x000fe200078e000e */
[----:B------:R-:W-:Y:S02]  /*1ea0*/  ISETP.GE.AND P1, PT, R18, R81, PT ;  /* 0x000000511200720c */ /* 0x000fe40003f26270 */
[----:B------:R-:W-:Y:S01]  /*1eb0*/  SEL R77, RZ, 0xffffffff, P0 ;  /* 0xffffffffff4d7807 */ /* 0x000fe20000000000 */
[----:B------:R-:W-:Y:S01]  /*1ec0*/  IMAD.IADD R191, R191, 0x1, R2 ;  /* 0x00000001bfbf7824 */ /* 0x000fe200078e0202 */
[----:B------:R-:W-:-:S03]  /*1ed0*/  SEL R2, RZ, 0x1, P1 ;  /* 0x00000001ff027807 */ /* 0x000fc60000800000 */
[----:B------:R-:W-:Y:S01]  /*1ee0*/  IMAD.SHL.U32 R77, R77, 0x2, RZ ;  /* 0x000000024d4d7824 */ /* 0x000fe200078e00ff */
[----:B------:R-:W-:-:S04]  /*1ef0*/  SHF.R.S32.HI R21, RZ, 0x1f, R8 ;  /* 0x0000001fff157819 */ /* 0x000fc80000011408 */
[----:B------:R-:W-:Y:S02]  /*1f00*/  LOP3.LUT R77, R77, 0x2, R2, 0xe2, !PT ;  /* 0x000000024d4d7812 */ /* 0x000fe400078ee202 */
[----:B------:R-:W-:Y:S02]  /*1f10*/  SHF.R.S32.HI R2, RZ, 0x1f, R79 ;  /* 0x0000001fff027819 */ /* 0x000fe4000001144f */
[----:B------:R-:W-:Y:S02]  /*1f20*/  LEA.HI R74, R21, R8, RZ, 0x3 ;  /* 0x00000008154a7211 */ /* 0x000fe400078f18ff */
[----:B------:R-:W-:Y:S02]  /*1f30*/  LEA.HI R103, R2, R79, RZ, 0x7 ;  /* 0x0000004f02677211 */ /* 0x000fe400078f38ff */
[----:B------:R-:W-:Y:S02]  /*1f40*/  LEA R148, P0, R24, R6, 0x1 ;  /* 0x0000000618947211 */ /* 0x000fe400078008ff */
[----:B------:R-:W-:-:S02]  /*1f50*/  LOP3.LUT R73, R74, 0xfffffff8, RZ, 0xc0, !PT ;  /* 0xfffffff84a497812 */ /* 0x000fc400078ec0ff */
[----:B------:R-:W-:Y:S02]  /*1f60*/  SHF.R.S32.HI R103, RZ, 0x7, R103 ;  /* 0x00000007ff677819 */ /* 0x000fe40000011467 */
[----:B------:R-:W-:Y:S02]  /*1f70*/  LEA.HI.X R149, R24, R7, R149, 0x1, P0 ;  /* 0x0000000718957211 */ /* 0x000fe400000f0c95 */
[----:B------:R-:W-:Y:S02]  /*1f80*/  IADD3 R73, R8, -R73, RZ ;  /* 0x8000004908497210 */ /* 0x000fe40007ffe0ff */
[----:B------:R-:W-:Y:S02]  /*1f90*/  IADD3 R184, P0, R18, R0, RZ ;  /* 0x0000000012b87210 */ /* 0x000fe40007f1e0ff */
[----:B------:R-:W-:Y:S02]  /*1fa0*/  IMNMX R103, RZ, R103, !PT ;  /* 0x00000067ff677217 */ /* 0x000fe40007800200 */
[----:B------:R-:W-:-:S02]  /*1fb0*/  R2P PR, R73, 0x6 ;  /* 0x0000000649007804 */ /* 0x000fc40000000000 */
[----:B------:R-:W-:Y:S01]  /*1fc0*/  ISETP.GT.AND P3, PT, R54, R103, PT ;  /* 0x000000673600720c */ /* 0x000fe20003f64270 */
[----:B------:R-:W-:Y:S02]  /*1fd0*/  IMAD.X R185, R19, 0x1, R3, P0 ;  /* 0x0000000113b97824 */ /* 0x000fe400000e0603 */
[----:B------:R-:W-:-:S04]  /*1fe0*/  IMAD.WIDE R14, R232, 0x40, R186 ;  /* 0x00000040e80e7825 */ /* 0x000fc800078e02ba */
[----:B------:R-:W-:-:S04]  /*1ff0*/  IMAD.WIDE.U32 R184, R186, R64, R184 ;  /* 0x00000040bab87225 */ /* 0x000fc800078e00b8 */
[----:B------:R-:W-:Y:S01]  /*2000*/  IMAD R193, R15, R194, RZ ;  /* 0x000000c20fc17224 */ /* 0x000fe200078e02ff */
[----:B------:R-:W-:Y:S01]  /*2010*/  LEA R228, P0, R184, R188, 0x1 ;  /* 0x000000bcb8e47211 */ /* 0x000fe200078008ff */
[----:B------:R-:W-:Y:S02]  /*2020*/  IMAD.IADD R183, R185, 0x1, R183 ;  /* 0x00000001b9b77824 */ /* 0x000fe400078e02b7 */
[C---:B------:R-:W-:Y:S02]  /*2030*/  IMAD R193, R14.reuse, R195, R193 ;  /* 0x000000c30ec17224 */ /* 0x040fe400078e02c1 */
[----:B------:R-:W-:Y:S01]  /*2040*/  IMAD.WIDE.U32 R190, R14, R194, R190 ;  /* 0x000000c20ebe7225 */ /* 0x000fe200078e00be */
[----:B------:R-:W-:Y:S02]  /*2050*/  SEL R55, R55, 0xfffffff0, !P1 ;  /* 0xfffffff037377807 */ /* 0x000fe40004800000 */
[----:B------:R-:W-:Y:S01]  /*2060*/  SEL R53, R53, 0xffffffe0, !P2 ;  /* 0xffffffe035357807 */ /* 0x000fe20005000000 */
[----:B------:R-:W-:Y:S01]  /*2070*/  @!P4 IMAD.MOV.U32 R12, RZ, RZ, RZ ;  /* 0x000000ffff0cc224 */ /* 0x000fe200078e00ff */
[----:B------:R-:W-:Y:S01]  /*2080*/  LEA.HI.X R227, R184, R189, R183, 0x1, P0 ;  /* 0x000000bdb8e37211 */ /* 0x000fe200000f0cb7 */
[----:B------:R-:W-:Y:S01]  /*2090*/  IMAD.IADD R193, R191, 0x1, R193 ;  /* 0x00000001bfc17824 */ /* 0x000fe200078e02c1 */
[----:B------:R-:W-:Y:S05]  /*20a0*/  @!P3 BRA `(.L_x_863) ;  /* 0x0000c3300000b947 */ /* 0x000fea0003800000 */
[----:B------:R-:W2:Y:S04]  /*20b0*/  LD.E.64 R28, [R10.64+0x120] ;  /* 0x000120060a1c7980 */ /* 0x000ea8000c101b00 */
[----:B------:R-:W3:Y:S04]  /*20c0*/  LD.E.64 R30, [R10.64+0x118] ;  /* 0x000118060a1e7980 */ /* 0x000ee8000c101b00 */
[----:B------:R-:W4:Y:S04]  /*20d0*/  LD.E.64 R212, [R10.64+0x130] ;  /* 0x000130060ad47980 */ /* 0x000f28000c101b00 */
[----:B------:R-:W3:Y:S04]  /*20e0*/  LD.E.64 R242, [R10.64+0x128] ;  /* 0x000128060af27980 */ /* 0x000ee8000c101b00 */
[----:B------:R-:W3:Y:S04]  /*20f0*/  LD.E.64 R24, [R10.64+0x140] ;  /* 0x000140060a187980 */ /* 0x000ee8000c101b00 */
[----:B------:R-:W3:Y:S04]  /*2100*/  LD.E.64 R16, [R10.64+0x138] ;  /* 0x000138060a107980 */ /* 0x000ee8000c101b00 */
[----:B------:R-:W3:Y:S04]  /*2110*/  LD.E R8, [R10.64+0xd0] ;  /* 0x0000d0060a087980 */ /* 0x000ee8000c101900 */
[----:B------:R-:W3:Y:S04]  /*2120*/  LD.E.64 R22, [R10.64+0x110] ;  /* 0x000110060a167980 */ /* 0x000ee8000c101b00 */
[----:B------:R-:W3:Y:S04]  /*2130*/  LD.E.64 R20, [R10.64+0x108] ;  /* 0x000108060a147980 */ /* 0x000ee8000c101b00 */
[----:B------:R-:W3:Y:S04]  /*2140*/  LD.E.64 R14, [R10.64+0x150] ;  /* 0x000150060a0e7980 */ /* 0x000ee8000c101b00 */
[----:B------:R-:W3:Y:S01]  /*2150*/  LD.E.64 R6, [R10.64+0x148] ;  /* 0x000148060a067980 */ /* 0x000ee2000c101b00 */
[C---:B------:R-:W-:Y:S01]  /*2160*/  IMAD.SHL.U32 R96, R64.reuse, 0x40, RZ ;  /* 0x0000004040607824 */ /* 0x040fe200078e00ff */
[----:B------:R-:W-:Y:S01]  /*2170*/  SHF.L.U64.HI R97, R64, 0x6, R65 ;  /* 0x0000000640617819 */ /* 0x000fe20000010241 */
[----:B------:R-:W-:Y:S01]  /*2180*/  IMAD.WIDE.U32 R200, R66, 0xc0, RZ ;  /* 0x000000c042c87825 */ /* 0x000fe200078e00ff */
[----:B------:R-:W-:-:S02]  /*2190*/  LOP3.LUT R179, R77, 0xffff, RZ, 0xc0, !PT ;  /* 0x0000ffff4db37812 */ /* 0x000fc400078ec0ff */
[C-C-:B------:R-:W-:Y:S01]  /*21a0*/  SHF.L.U64.HI R92, R66.reuse, 0x5, R67.reuse ;  /* 0x00000005425c7819 */ /* 0x140fe20000010243 */
[C---:B------:R-:W-:Y:S01]  /*21b0*/  IMAD.WIDE.U32 R204, R66.reuse, 0x60, RZ ;  /* 0x0000006042cc7825 */ /* 0x040fe200078e00ff */
[C---:B------:R-:W-:Y:S02]  /*21c0*/  SHF.L.U32 R91, R66.reuse, 0x5, RZ ;  /* 0x00000005425b7819 */ /* 0x040fe400000006ff */
[C---:B------:R-:W-:Y:S01]  /*21d0*/  SHF.L.U64.HI R89, R66.reuse, 0x6, R67 ;  /* 0x0000000642597819 */ /* 0x040fe20000010243 */
[----:B------:R-:W-:Y:S01]  /*21e0*/  IMAD.SHL.U32 R88, R66, 0x40, RZ ;  /* 0x0000004042587824 */ /* 0x000fe200078e00ff */
[----:B------:R-:W-:Y:S01]  /*21f0*/  LOP3.LUT R180, R179, 0x1, RZ, 0xc0, !PT ;  /* 0x00000001b3b47812 */ /* 0x000fe200078ec0ff */
[----:B------:R-:W-:Y:S01]  /*2200*/  IMAD R87, R67, 0xa0, RZ ;  /* 0x000000a043577824 */ /* 0x000fe200078e02ff */
[----:B------:R-:W-:Y:S01]  /*2210*/  SHF.L.U64.HI R92, R91, 0x1, R92 ;  /* 0x000000015b5c7819 */ /* 0x000fe2000001025c */
[----:B------:R-:W-:Y:S01]  /*2220*/  IMAD R85, R67, 0xe0, RZ ;  /* 0x000000e043557824 */ /* 0x000fe200078e02ff */
[----:B------:R-:W-:Y:S01]  /*2230*/  SHF.L.U64.HI R89, R88, 0x1, R89 ;  /* 0x0000000158597819 */ /* 0x000fe20000010259 */
[----:B------:R-:W-:Y:S01]  /*2240*/  IMAD.WIDE.U32 R202, R66, 0xa0, RZ ;  /* 0x000000a042ca7825 */ /* 0x000fe200078e00ff */
[----:B------:R-:W-:-:S02]  /*2250*/  IADD3 R84, R186, 0x10, RZ ;  /* 0x00000010ba547810 */ /* 0x000fc40007ffe0ff */
[----:B------:R-:W-:Y:S01]  /*2260*/  IADD3 R83, R186, 0x20, RZ ;  /* 0x00000020ba537810 */ /* 0x000fe20007ffe0ff */
[----:B------:R-:W-:Y:S01]  /*2270*/  IMAD.WIDE.U32 R198, R66, 0xe0, RZ ;  /* 0x000000e042c67825 */ /* 0x000fe200078e00ff */
[C---:B------:R-:W-:Y:S02]  /*2280*/  IADD3 R82, R186.reuse, 0x30, RZ ;  /* 0x00000030ba527810 */ /* 0x040fe40007ffe0ff */
[----:B------:R-:W-:Y:S01]  /*2290*/  IADD3 R178, R186, 0x40, RZ ;  /* 0x00000040bab27810 */ /* 0x000fe20007ffe0ff */
[----:B------:R-:W-:Y:S01]  /*22a0*/  IMAD.SHL.U32 R100, R64, 0x20, RZ ;  /* 0x0000002040647824 */ /* 0x000fe200078e00ff */
[C---:B------:R-:W-:Y:S01]  /*22b0*/  IADD3 R177, R186.reuse, 0x50, RZ ;  /* 0x00000050bab17810 */ /* 0x040fe20007ffe0ff */
[----:B------:R-:W-:Y:S01]  /*22c0*/  IMAD.MOV.U32 R142, RZ, RZ, R228 ;  /* 0x000000ffff8e7224 */ /* 0x000fe200078e00e4 */
[C---:B------:R-:W-:Y:S01]  /*22d0*/  IADD3 R176, R186.reuse, 0x60, RZ ;  /* 0x00000060bab07810 */ /* 0x040fe20007ffe0ff */
[----:B------:R-:W-:Y:S01]  /*22e0*/  IMAD.MOV.U32 R143, RZ, RZ, R227 ;  /* 0x000000ffff8f7224 */ /* 0x000fe200078e00e3 */
[----:B------:R-:W-:Y:S01]  /*22f0*/  IADD3 R174, R186, 0x70, RZ ;  /* 0x00000070baae7810 */ /* 0x000fe20007ffe0ff */
[----:B------:R-:W-:Y:S01]  /*2300*/  IMAD.MOV.U32 R145, RZ, RZ, R149 ;  /* 0x000000ffff917224 */ /* 0x000fe200078e0095 */
[----:B------:R-:W-:Y:S01]  /*2310*/  SHF.L.U64.HI R101, R64, 0x5, R65 ;  /* 0x0000000540657819 */ /* 0x000fe20000010241 */
[----:B------:R-:W-:Y:S01]  /*2320*/  IMAD.SHL.U32 R91, R91, 0x2, RZ ;  /* 0x000000025b5b7824 */ /* 0x000fe200078e00ff */
[----:B------:R-:W-:Y:S01]  /*2330*/  MOV R144, R148 ;  /* 0x0000009400907202 */ /* 0x000fe20000000f00 */
[----:B------:R-:W-:Y:S01]  /*2340*/  IMAD.IADD R87, R203, 0x1, R87 ;  /* 0x00000001cb577824 */ /* 0x000fe200078e0257 */
[----:B------:R-:W-:Y:S01]  /*2350*/  LOP3.LUT R179, R179, 0x2, RZ, 0xc0, !PT ;  /* 0x00000002b3b37812 */ /* 0x000fe200078ec0ff */
[----:B------:R-:W-:Y:S01]  /*2360*/  IMAD.IADD R85, R199, 0x1, R85 ;  /* 0x00000001c7557824 */ /* 0x000fe200078e0255 */
[----:B------:R-:W-:Y:S01]  /*2370*/  SHF.L.U32 R88, R88, 0x1, RZ ;  /* 0x0000000158587819 */ /* 0x000fe200000006ff */
[----:B--2---:R-:W-:-:S04]  /*2380*/  IMAD R3, R29, R231, RZ ;  /* 0x000000e71d037224 */ /* 0x004fc800078e02ff */
[----:B------:R-:W-:Y:S02]  /*2390*/  IMAD R0, R28, R78, R3 ;  /* 0x0000004e1c007224 */ /* 0x000fe400078e0203 */
[----:B------:R-:W-:Y:S01]  /*23a0*/  IMAD.WIDE.U32 R28, R231, R28, R18 ;  /* 0x0000001ce71c7225 */ /* 0x000fe200078e0012 */
[----:B----4-:R-:W-:-:S03]  /*23b0*/  SHF.L.U32 R124, R212, 0x4, RZ ;  /* 0x00000004d47c7819 */ /* 0x010fc600000006ff */
[----:B---3--:R-:W-:Y:S01]  /*23c0*/  IMAD R3, R31, R231, RZ ;  /* 0x000000e71f037224 */ /* 0x008fe200078e02ff */
[----:B------:R-:W-:Y:S01]  /*23d0*/  SHF.L.U64.HI R125, R212, 0x5, R213 ;  /* 0x00000005d47d7819 */ /* 0x000fe200000102d5 */
[----:B------:R-:W-:Y:S01]  /*23e0*/  IMAD.IADD R29, R29, 0x1, R0 ;  /* 0x000000011d1d7824 */ /* 0x000fe200078e0200 */
[----:B------:R-:W-:Y:S01]  /*23f0*/  SHF.L.U32 R105, R242, 0x4, RZ ;  /* 0x00000004f2697819 */ /* 0x000fe200000006ff */
[----:B------:R-:W-:Y:S01]  /*2400*/  IMAD R0, R30, R78, R3 ;  /* 0x0000004e1e007224 */ /* 0x000fe200078e0203 */
[----:B------:R-:W-:Y:S01]  /*2410*/  SHF.R.S32.HI R3, RZ, 0x1f, R5 ;  /* 0x0000001fff037819 */ /* 0x000fe20000011405 */
[----:B------:R-:W-:Y:S01]  /*2420*/  IMAD.WIDE.U32 R26, R231, R30, R18 ;  /* 0x0000001ee71a7225 */ /* 0x000fe200078e0012 */
[C-C-:B------:R-:W-:Y:S02]  /*2430*/  SHF.L.U64.HI R102, R242.reuse, 0x4, R243.reuse ;  /* 0x00000004f2667819 */ /* 0x140fe400000102f3 */
[----:B------:R-:W-:Y:S01]  /*2440*/  SHF.L.U64.HI R110, R242, 0x5, R243 ;  /* 0x00000005f26e7819 */ /* 0x000fe200000102f3 */
[-C--:B------:R-:W-:Y:S01]  /*2450*/  IMAD R2, R213, R5.reuse, RZ ;  /* 0x00000005d5027224 */ /* 0x080fe200078e02ff */
[----:B------:R-:W-:Y:S01]  /*2460*/  SHF.L.U64.HI R128, R212, 0x6, R213 ;  /* 0x00000006d4807819 */ /* 0x000fe200000102d5 */
[----:B------:R-:W-:Y:S01]  /*2470*/  IMAD.IADD R27, R27, 0x1, R0 ;  /* 0x000000011b1b7824 */ /* 0x000fe200078e0200 */
[----:B------:R-:W-:Y:S01]  /*2480*/  SHF.L.U64.HI R108, R242, 0x6, R243 ;  /* 0x00000006f26c7819 */ /* 0x000fe200000102f3 */
[----:B------:R-:W-:Y:S01]  /*2490*/  IMAD R0, R243, R5, RZ ;  /* 0x00000005f3007224 */ /* 0x000fe200078e02ff */
[----:B------:R-:W-:Y:S01]  /*24a0*/  LEA.HI R165, R8, R8, RZ, 0x1 ;  /* 0x0000000808a57211 */ /* 0x000fe200078f08ff */
[----:B------:R-:W-:-:S02]  /*24b0*/  IMAD R2, R212, R3, R2 ;  /* 0x00000003d4027224 */ /* 0x000fc400078e0202 */
[----:B------:R-:W-:Y:S01]  /*24c0*/  IMAD.WIDE.U32 R28, R212, R5, R28 ;  /* 0x00000005d41c7225 */ /* 0x000fe200078e001c */
[----:B------:R-:W-:-:S03]  /*24d0*/  SHF.R.S32.HI R165, RZ, 0x1, R165 ;  /* 0x00000001ffa57819 */ /* 0x000fc600000114a5 */
[C---:B------:R-:W-:Y:S01]  /*24e0*/  IMAD R0, R242.reuse, R3, R0 ;  /* 0x00000003f2007224 */ /* 0x040fe200078e0200 */
[----:B------:R-:W-:Y:S01]  /*24f0*/  IADD3 R29, R29, R2, RZ ;  /* 0x000000021d1d7210 */ /* 0x000fe20007ffe0ff */
[----:B------:R-:W-:Y:S01]  /*2500*/  IMAD.WIDE.U32 R26, R242, R5, R26 ;  /* 0x00000005f21a7225 */ /* 0x000fe200078e001a */
[----:B------:R-:W-:Y:S02]  /*2510*/  IADD3 R3, P0, -R79, R186, RZ ;  /* 0x000000ba4f037210 */ /* 0x000fe40007f1e1ff */
[----:B------:R-:W-:Y:S01]  /*2520*/  SHF.L.U32 R175, R165, 0x5, RZ ;  /* 0x00000005a5af7819 */ /* 0x000fe200000006ff */
[-C--:B------:R-:W-:Y:S02]  /*2530*/  IMAD R2, R25, R4.reuse, RZ ;  /* 0x0000000419027224 */ /* 0x080fe400078e02ff */
[----:B------:R-:W-:Y:S01]  /*2540*/  IMAD.IADD R27, R27, 0x1, R0 ;  /* 0x000000011b1b7824 */ /* 0x000fe200078e0200 */
[----:B------:R-:W-:Y:S01]  /*2550*/  SHF.R.S32.HI R160, RZ, 0x1f, R175 ;  /* 0x0000001fffa07819 */ /* 0x000fe200000114af */
[----:B------:R-:W-:Y:S01]  /*2560*/  IMAD R0, R17, R4, RZ ;  /* 0x0000000411007224 */ /* 0x000fe200078e02ff */
[----:B------:R-:W-:Y:S01]  /*2570*/  SHF.R.S32.HI R17, RZ, 0x1f, R79 ;  /* 0x0000001fff117819 */ /* 0x000fe2000001144f */
[----:B------:R-:W-:-:S02]  /*2580*/  IMAD R2, R24, R13, R2 ;  /* 0x0000000d18027224 */ /* 0x000fc400078e0202 */
[----:B------:R-:W-:-:S04]  /*2590*/  IMAD.WIDE.U32 R24, R24, R4, R28 ;  /* 0x0000000418187225 */ /* 0x000fc800078e001c */
[----:B------:R-:W-:Y:S01]  /*25a0*/  IMAD R0, R16, R13, R0 ;  /* 0x0000000d10007224 */ /* 0x000fe200078e0200 */
[----:B------:R-:W-:Y:S01]  /*25b0*/  IADD3 R13, R25, R2, RZ ;  /* 0x00000002190d7210 */ /* 0x000fe20007ffe0ff */
[----:B------:R-:W-:Y:S02]  /*25c0*/  IMAD.X R17, R187, 0x1, ~R17, P0 ;  /* 0x00000001bb117824 */ /* 0x000fe400000e0e11 */
[----:B-----5:R-:W-:Y:S01]  /*25d0*/  IMAD.IADD R2, R12, 0x1, R5 ;  /* 0x000000010c027824 */ /* 0x020fe200078e0205 */
[----:B------:R-:W-:Y:S01]  /*25e0*/  MOV R12, R24 ;  /* 0x00000018000c7202 */ /* 0x000fe20000000f00 */
[----:B------:R-:W-:Y:S02]  /*25f0*/  IMAD R133, R17, R212, RZ ;  /* 0x000000d411857224 */ /* 0x000fe400078e02ff */
[----:B------:R-:W-:-:S04]  /*2600*/  IMAD.WIDE.U32 R26, R16, R4, R26 ;  /* 0x00000004101a7225 */ /* 0x000fc800078e001a */
[-C--:B------:R-:W-:Y:S02]  /*2610*/  IMAD R133, R213, R3.reuse, R133 ;  /* 0x00000003d5857224 */ /* 0x080fe400078e0285 */
[----:B------:R-:W-:-:S04]  /*2620*/  IMAD.WIDE.U32 R12, R212, R3, R12 ;  /* 0x00000003d40c7225 */ /* 0x000fc800078e000c */
[----:B------:R-:W-:Y:S01]  /*2630*/  IMAD.IADD R25, R27, 0x1, R0 ;  /* 0x000000011b197824 */ /* 0x000fe200078e0200 */
[----:B------:R-:W-:Y:S01]  /*2640*/  IADD3 R133, R13, R133, RZ ;  /* 0x000000850d857210 */ /* 0x000fe20007ffe0ff */
[----:B------:R-:W-:Y:S01]  /*2650*/  IMAD.MOV.U32 R24, RZ, RZ, R26 ;  /* 0x000000ffff187224 */ /* 0x000fe200078e001a */
[C---:B------:R-:W-:Y:S01]  /*2660*/  LEA R134, P1, R12.reuse, R22, 0x1 ;  /* 0x000000160c867211 */ /* 0x040fe200078208ff */
[----:B------:R-:W-:Y:S02]  /*2670*/  IMAD R137, R17, R242, RZ ;  /* 0x000000f211897224 */ /* 0x000fe400078e02ff */
[----:B------:R-:W-:Y:S01]  /*2680*/  IMAD R2, R165, R2, RZ ;  /* 0x00000002a5027224 */ /* 0x000fe200078e02ff */
[----:B------:R-:W-:Y:S01]  /*2690*/  LEA.HI.X R133, R12, R23, R133, 0x1, P1 ;  /* 0x000000170c857211 */ /* 0x000fe200008f0c85 */
[----:B------:R-:W-:Y:S02]  /*26a0*/  IMAD R5, R186, R165, R80 ;  /* 0x000000a5ba057224 */ /* 0x000fe400078e0250 */
[-C--:B------:R-:W-:Y:S01]  /*26b0*/  IMAD R137, R243, R3.reuse, R137 ;  /* 0x00000003f3897224 */ /* 0x080fe200078e0289 */
[----:B------:R-:W-:Y:S01]  /*26c0*/  SHF.R.S32.HI R0, RZ, 0x1f, R2 ;  /* 0x0000001fff007819 */ /* 0x000fe20000011402 */
[----:B------:R-:W-:Y:S01]  /*26d0*/  IMAD.WIDE.U32 R16, R242, R3, R24 ;  /* 0x00000003f2107225 */ /* 0x000fe200078e0018 */
[----:B------:R-:W-:-:S03]  /*26e0*/  IADD3 R13, P3, R2, R5, RZ ;  /* 0x00000005020d7210 */ /* 0x000fc60007f7e0ff */
[----:B------:R-:W-:Y:S01]  /*26f0*/  IMAD.IADD R3, R80, 0x1, R5 ;  /* 0x0000000150037824 */ /* 0x000fe200078e0205 */
[----:B------:R-:W-:Y:S01]  /*2700*/  LEA R136, P0, R16, R20, 0x1 ;  /* 0x0000001410887211 */ /* 0x000fe200078008ff */
[----:B------:R-:W-:Y:S02]  /*2710*/  IMAD.SHL.U32 R12, R13, 0x2, RZ ;  /* 0x000000020d0c7824 */ /* 0x000fe400078e00ff */
[----:B------:R-:W-:Y:S01]  /*2720*/  IMAD.IADD R137, R17, 0x1, R137 ;  /* 0x0000000111897824 */ /* 0x000fe200078e0289 */
[----:B------:R-:W-:Y:S01]  /*2730*/  IADD3 R141, P2, R2, R3, RZ ;  /* 0x00000003028d7210 */ /* 0x000fe20007f5e0ff */
[----:B------:R-:W-:Y:S01]  /*2740*/  IMAD.SHL.U32 R181, R165, 0x10, RZ ;  /* 0x00000010a5b57824 */ /* 0x000fe200078e00ff */
[----:B------:R-:W-:Y:S01]  /*2750*/  LEA.HI.X.SX32 R2, R5, R0, 0x1, P3 ;  /* 0x0000000005027211 */ /* 0x000fe200018f0eff */
[----:B------:R-:W-:Y:S01]  /*2760*/  IMAD.SHL.U32 R113, R242, 0x20, RZ ;  /* 0x00000020f2717824 */ /* 0x000fe200078e00ff */
[-C--:B------:R-:W-:Y:S01]  /*2770*/  IADD3 R56, P1, R14, R12.reuse, RZ ;  /* 0x0000000c0e387210 */ /* 0x080fe20007f3e0ff */
[----:B------:R-:W-:Y:S01]  /*2780*/  IMAD R5, R67, 0xc0, RZ ;  /* 0x000000c043057824 */ /* 0x000fe200078e02ff */
[----:B------:R-:W-:Y:S01]  /*2790*/  SHF.L.U64.HI R13, R13, 0x1, R2 ;  /* 0x000000010d0d7819 */ /* 0x000fe20000010202 */
[----:B------:R-:W-:Y:S01]  /*27a0*/  IMAD.SHL.U32 R126, R212, 0x20, RZ ;  /* 0x00000020d47e7824 */ /* 0x000fe200078e00ff */
[----:B------:R-:W-:Y:S01]  /*27b0*/  LEA.HI.X R137, R16, R21, R137, 0x1, P0 ;  /* 0x0000001510897211 */ /* 0x000fe200000f0c89 */
[----:B------:R-:W-:Y:S01]  /*27c0*/  IMAD.SHL.U32 R129, R212, 0x40, RZ ;  /* 0x00000040d4817824 */ /* 0x000fe200078e00ff */
[----:B------:R-:W-:Y:S01]  /*27d0*/  IADD3 R12, P0, R6, R12, RZ ;  /* 0x0000000c060c7210 */ /* 0x000fe20007f1e0ff */
[----:B------:R-:W-:Y:S01]  /*27e0*/  IMAD.X R57, R15, 0x1, R13, P1 ;  /* 0x000000010f397824 */ /* 0x000fe200008e060d */
[----:B------:R-:W-:Y:S01]  /*27f0*/  IADD3 R172, R181, 0x40, RZ ;  /* 0x00000040b5ac7810 */ /* 0x000fe20007ffe0ff */
[----:B------:R-:W-:Y:S01]  /*2800*/  IMAD R173, R165, 0x30, RZ ;  /* 0x00000030a5ad7824 */ /* 0x000fe200078e02ff */
[----:B------:R-:W-:Y:S01]  /*2810*/  IADD3.X R13, R7, R13, RZ, P0, !PT ;  /* 0x0000000d070d7210 */ /* 0x000fe200007fe4ff */
[----:B------:R-:W-:Y:S01]  /*2820*/  IMAD.SHL.U32 R171, R165, 0x40, RZ ;  /* 0x00000040a5ab7824 */ /* 0x000fe200078e00ff */
[----:B------:R-:W-:Y:S01]  /*2830*/  IADD3 R98, P0, R225, 0x40, RZ ;  /* 0x00000040e1627810 */ /* 0x000fe20007f1e0ff */
[----:B------:R-:W-:Y:S01]  /*2840*/  IMAD R169, R165, 0x50, RZ ;  /* 0x00000050a5a97824 */ /* 0x000fe200078e02ff */
[----:B------:R-:W-:Y:S01]  /*2850*/  IADD3 R170, R181, R172, RZ ;  /* 0x000000acb5aa7210 */ /* 0x000fe20007ffe0ff */
[----:B------:R-:W-:Y:S01]  /*2860*/  IMAD R167, R165, 0x60, RZ ;  /* 0x00000060a5a77824 */ /* 0x000fe200078e02ff */
[-C--:B------:R-:W-:Y:S01]  /*2870*/  IADD3 R240, P1, R98, R225.reuse, RZ ;  /* 0x000000e162f07210 */ /* 0x080fe20007f3e0ff */
[----:B------:R-:W-:Y:S01]  /*2880*/  IMAD.X R99, RZ, RZ, R226, P0 ;  /* 0x000000ffff637224 */ /* 0x000fe200000e06e2 */
[----:B------:R-:W-:Y:S01]  /*2890*/  IADD3 R220, P0, R96, 0x40, RZ ;  /* 0x0000004060dc7810 */ /* 0x000fe20007f1e0ff */
[----:B------:R-:W-:Y:S01]  /*28a0*/  IMAD.IADD R168, R181, 0x1, R170 ;  /* 0x00000001b5a87824 */ /* 0x000fe200078e02aa */
[----:B------:R-:W-:Y:S01]  /*28b0*/  LEA.HI.X.SX32 R0, R3, R0, 0x1, P2 ;  /* 0x0000000003007211 */ /* 0x000fe200010f0eff */
[----:B------:R-:W-:Y:S01]  /*28c0*/  IMAD R3, R65, 0x30, RZ ;  /* 0x0000003041037824 */ /* 0x000fe200078e02ff */
[----:B------:R-:W-:Y:S01]  /*28d0*/  SHF.L.U32 R140, R141, 0x1, RZ ;  /* 0x000000018d8c7819 */ /* 0x000fe200000006ff */
[----:B------:R-:W-:Y:S01]  /*28e0*/  IMAD.X R221, RZ, RZ, R97, P0 ;  /* 0x000000ffffdd7224 */ /* 0x000fe200000e0661 */
[----:B------:R-:W-:Y:S01]  /*28f0*/  IADD3 R104, P0, R105, 0x40, RZ ;  /* 0x0000004069687810 */ /* 0x000fe20007f1e0ff */
[----:B------:R-:W-:Y:S01]  /*2900*/  IMAD.IADD R166, R181, 0x1, R168 ;  /* 0x00000001b5a67824 */ /* 0x000fe200078e02a8 */
[----:B------:R-:W-:Y:S01]  /*2910*/  IADD3.X R241, R99, R226, RZ, P1, !PT ;  /* 0x000000e263f17210 */ /* 0x000fe20000ffe4ff */
[----:B------:R-:W-:Y:S01]  /*2920*/  IMAD R127, R213, 0x60, RZ ;  /* 0x00000060d57f7824 */ /* 0x000fe200078e02ff */
[----:B------:R-:W-:Y:S01]  /*2930*/  IADD3 R238, P1, R240, R225, RZ ;  /* 0x000000e1f0ee7210 */ /* 0x000fe20007f3e0ff */
[----:B------:R-:W-:Y:S01]  /*2940*/  IMAD.X R107, RZ, RZ, R102, P0 ;  /* 0x000000ffff6b7224 */ /* 0x000fe200000e0666 */
[----:B------:R-:W-:Y:S01]  /*2950*/  SHF.L.U64.HI R141, R141, 0x1, R0 ;  /* 0x000000018d8d7819 */ /* 0x000fe20000010200 */
[----:B------:R-:W-:Y:S01]  /*2960*/  IMAD.IADD R164, R181, 0x1, R166 ;  /* 0x00000001b5a47824 */ /* 0x000fe200078e02a6 */
[-C--:B------:R-:W-:Y:S01]  /*2970*/  IADD3 R138, P3, R14, R140.reuse, RZ ;  /* 0x0000008c0e8a7210 */ /* 0x080fe20007f7e0ff */
[----:B------:R-:W-:Y:S01]  /*2980*/  IMAD R131, R213, 0xc0, RZ ;  /* 0x000000c0d5837824 */ /* 0x000fe200078e02ff */
[----:B------:R-:W-:Y:S01]  /*2990*/  IADD3 R140, P2, R6, R140, RZ ;  /* 0x0000008c068c7210 */ /* 0x000fe20007f5e0ff */
[----:B------:R-:W-:Y:S01]  /*29a0*/  IMAD.WIDE.U32 R218, R212, 0x60, RZ ;  /* 0x00000060d4da7825 */ /* 0x000fe200078e00ff */
[----:B------:R-:W-:-:S02]  /*29b0*/  IADD3.X R239, R241, R226, RZ, P1, !PT ;  /* 0x000000e2f1ef7210 */ /* 0x000fc40000ffe4ff */
[----:B------:R-:W-:Y:S01]  /*29c0*/  IADD3 R112, P0, R113, R104, RZ ;  /* 0x0000006871707210 */ /* 0x000fe20007f1e0ff */
[--C-:B------:R-:W-:Y:S01]  /*29d0*/  IMAD.X R139, R15, 0x1, R141.reuse, P3 ;  /* 0x000000010f8b7824 */ /* 0x100fe200018e068d */
[----:B------:R-:W-:Y:S01]  /*29e0*/  IADD3 R109, P1, R104, R105, RZ ;  /* 0x00000069686d7210 */ /* 0x000fe20007f3e0ff */
[----:B------:R-:W-:Y:S01]  /*29f0*/  IMAD.X R141, R7, 0x1, R141, P2 ;  /* 0x00000001078d7824 */ /* 0x000fe200010e068d */
[----:B------:R-:W-:Y:S01]  /*2a00*/  IADD3 R163, R181, R164, RZ ;  /* 0x000000a4b5a37210 */ /* 0x000fe20007ffe0ff */
[----:B------:R-:W-:Y:S01]  /*2a10*/  IMAD.X R115, R110, 0x1, R107, P0 ;  /* 0x000000016e737824 */ /* 0x000fe200000e066b */
[----:B------:R-:W-:Y:S01]  /*2a20*/  IADD3.X R106, R107, R102, RZ, P1, !PT ;  /* 0x000000666b6a7210 */ /* 0x000fe20000ffe4ff */
[----:B------:R-:W-:Y:S01]  /*2a30*/  IMAD R7, R67, 0x60, RZ ;  /* 0x0000006043077824 */ /* 0x000fe200078e02ff */
[----:B------:R-:W-:Y:S01]  /*2a40*/  IADD3 R114, P1, R113, R109, RZ ;  /* 0x0000006d71727210 */ /* 0x000fe20007f3e0ff */
[----:B------:R-:W-:Y:S01]  /*2a50*/  IMAD.WIDE.U32 R216, R212, 0xa0, RZ ;  /* 0x000000a0d4d87825 */ /* 0x000fe200078e00ff */
[----:B------:R-:W-:-:S02]  /*2a60*/  IADD3 R116, P0, R112, R113, RZ ;  /* 0x0000007170747210 */ /* 0x000fc40007f1e0ff */
[----:B------:R-:W-:Y:S01]  /*2a70*/  IADD3 R86, R201, R5, RZ ;  /* 0x00000005c9567210 */ /* 0x000fe20007ffe0ff */
[----:B------:R-:W-:Y:S01]  /*2a80*/  IMAD.IADD R90, R205, 0x1, R7 ;  /* 0x00000001cd5a7824 */ /* 0x000fe200078e0207 */
[----:B------:R-:W-:Y:S01]  /*2a90*/  IADD3.X R117, R110, R106, RZ, P1, !PT ;  /* 0x0000006a6e757210 */ /* 0x000fe20000ffe4ff */
[----:B------:R-:W-:Y:S01]  /*2aa0*/  IMAD R7, R213, 0xa0, RZ ;  /* 0x000000a0d5077824 */ /* 0x000fe200078e02ff */
[----:B------:R-:W-:Y:S01]  /*2ab0*/  IADD3.X R119, R115, R110, RZ, P0, !PT ;  /* 0x0000006e73777210 */ /* 0x000fe200007fe4ff */
[----:B------:R-:W-:Y:S01]  /*2ac0*/  IMAD R5, R213, 0xe0, RZ ;  /* 0x000000e0d5057824 */ /* 0x000fe200078e02ff */
[C---:B------:R-:W-:Y:S01]  /*2ad0*/  SHF.L.U64.HI R15, R212.reuse, 0x4, R213 ;  /* 0x00000004d40f7819 */ /* 0x040fe200000102d5 */
[----:B------:R-:W-:Y:S01]  /*2ae0*/  IMAD.WIDE.U32 R214, R212, 0xc0, RZ ;  /* 0x000000c0d4d67825 */ /* 0x000fe200078e00ff */
[-C--:B------:R-:W-:Y:S02]  /*2af0*/  IADD3 R121, P1, R114, R113.reuse, RZ ;  /* 0x0000007172797210 */ /* 0x080fe40007f3e0ff */
[----:B------:R-:W-:Y:S01]  /*2b00*/  IADD3 R123, P0, R116, R113, RZ ;  /* 0x00000071747b7210 */ /* 0x000fe20007f1e0ff */
[----:B------:R-:W-:Y:S01]  /*2b10*/  IMAD R165, R165, 0x70, RZ ;  /* 0x00000070a5a57824 */ /* 0x000fe200078e02ff */
[----:B------:R-:W-:Y:S01]  /*2b20*/  IADD3 R162, R181, R163, RZ ;  /* 0x000000a3b5a27210 */ /* 0x000fe20007ffe0ff */
[----:B------:R-:W-:Y:S01]  /*2b30*/  IMAD.WIDE.U32 R210, R64, 0x30, R240 ;  /* 0x0000003040d27825 */ /* 0x000fe200078e00f0 */
[----:B------:R-:W-:-:S02]  /*2b40*/  SHF.L.U64.HI R122, R124, 0x1, R15 ;  /* 0x000000017c7a7819 */ /* 0x000fc4000001020f */
[----:B------:R-:W-:Y:S01]  /*2b50*/  SHF.L.U64.HI R125, R126, 0x1, R125 ;  /* 0x000000017e7d7819 */ /* 0x000fe2000001027d */
[----:B------:R-:W-:Y:S01]  /*2b60*/  IMAD.WIDE.U32 R208, R64, 0x30, R238 ;  /* 0x0000003040d07825 */ /* 0x000fe200078e00ee */
[----:B------:R-:W-:Y:S02]  /*2b70*/  SHF.L.U64.HI R128, R129, 0x1, R128 ;  /* 0x0000000181807819 */ /* 0x000fe40000010280 */
[----:B------:R-:W-:Y:S01]  /*2b80*/  MOV R14, R54 ;  /* 0x00000036000e7202 */ /* 0x000fe20000000f00 */
[----:B------:R-:W-:Y:S01]  /*2b90*/  IMAD.WIDE.U32 R212, R212, 0xe0, RZ ;  /* 0x000000e0d4d47825 */ /* 0x000fe200078e00ff */
[----:B------:R-:W-:Y:S02]  /*2ba0*/  SHF.L.U32 R126, R126, 0x1, RZ ;  /* 0x000000017e7e7819 */ /* 0x000fe400000006ff */
[----:B------:R-:W-:Y:S01]  /*2bb0*/  IADD3 R130, R217, R7, RZ ;  /* 0x00000007d9827210 */ /* 0x000fe20007ffe0ff */
[----:B------:R-:W-:Y:S01]  /*2bc0*/  IMAD.WIDE.U32 R206, R64, 0x30, R220 ;  /* 0x0000003040ce7825 */ /* 0x000fe200078e00dc */
[----:B------:R-:W-:-:S02]  /*2bd0*/  SHF.R.S32.HI R161, RZ, 0x1f, R181 ;  /* 0x0000001fffa17819 */ /* 0x000fc400000114b5 */
[----:B------:R-:W-:Y:S01]  /*2be0*/  SHF.R.S32.HI R158, RZ, 0x1f, R173 ;  /* 0x0000001fff9e7819 */ /* 0x000fe200000114ad */
[----:B------:R-:W-:Y:S01]  /*2bf0*/  IMAD.SHL.U32 R111, R242, 0x40, RZ ;  /* 0x00000040f26f7824 */ /* 0x000fe200078e00ff */
[----:B------:R-:W-:Y:S01]  /*2c00*/  SHF.R.S32.HI R156, RZ, 0x1f, R171 ;  /* 0x0000001fff9c7819 */ /* 0x000fe200000114ab */
[----:B------:R-:W-:Y:S01]  /*2c10*/  IMAD.SHL.U32 R124, R124, 0x2, RZ ;  /* 0x000000027c7c7824 */ /* 0x000fe200078e00ff */
[----:B------:R-:W-:Y:S01]  /*2c20*/  SHF.R.S32.HI R154, RZ, 0x1f, R169 ;  /* 0x0000001fff9a7819 */ /* 0x000fe200000114a9 */
[----:B------:R-:W-:Y:S01]  /*2c30*/  IMAD.SHL.U32 R129, R129, 0x2, RZ ;  /* 0x0000000281817824 */ /* 0x000fe200078e00ff */
[----:B------:R-:W-:Y:S01]  /*2c40*/  SHF.R.S32.HI R152, RZ, 0x1f, R167 ;  /* 0x0000001fff987819 */ /* 0x000fe200000114a7 */
[----:B------:R-:W-:Y:S01]  /*2c50*/  IMAD.IADD R127, R219, 0x1, R127 ;  /* 0x00000001db7f7824 */ /* 0x000fe200078e027f */
[----:B------:R-:W-:Y:S01]  /*2c60*/  SHF.R.S32.HI R150, RZ, 0x1f, R165 ;  /* 0x0000001fff967819 */ /* 0x000fe200000114a5 */
[----:B------:R-:W-:Y:S01]  /*2c70*/  IMAD.IADD R131, R215, 0x1, R131 ;  /* 0x00000001d7837824 */ /* 0x000fe200078e0283 */
[----:B------:R-:W-:Y:S01]  /*2c80*/  IADD3 R95, R211, R3, RZ ;  /* 0x00000003d35f7210 */ /* 0x000fe20007ffe0ff */
[----:B------:R-:W-:Y:S01]  /*2c90*/  IMAD.IADD R132, R213, 0x1, R5 ;  /* 0x00000001d5847824 */ /* 0x000fe200078e0205 */
[----:B------:R-:W-:Y:S01]  /*2ca0*/  SHF.R.S32.HI R159, RZ, 0x1f, R172 ;  /* 0x0000001fff9f7819 */ /* 0x000fe200000114ac */
[C---:B------:R-:W-:Y:S01]  /*2cb0*/  IMAD.IADD R93, R3.reuse, 0x1, R207 ;  /* 0x00000001035d7824 */ /* 0x040fe200078e02cf */
[----:B------:R-:W-:Y:S01]  /*2cc0*/  IADD3 R94, R3, R209, RZ ;  /* 0x000000d1035e7210 */ /* 0x000fe20007ffe0ff */
[----:B------:R-:W-:Y:S01]  /*2cd0*/  IMAD.X R118, R117, 0x1, R110, P1 ;  /* 0x0000000175767824 */ /* 0x000fe200008e066e */
[----:B------:R-:W-:Y:S01]  /*2ce0*/  SHF.R.S32.HI R157, RZ, 0x1f, R170 ;  /* 0x0000001fff9d7819 */ /* 0x000fe200000114aa */
[----:B------:R-:W-:Y:S01]  /*2cf0*/  IMAD.X R120, R119, 0x1, R110, P0 ;  /* 0x0000000177787824 */ /* 0x000fe200000e066e */
[----:B------:R-:W-:-:S02]  /*2d00*/  SHF.R.S32.HI R155, RZ, 0x1f, R168 ;  /* 0x0000001fff9b7819 */ /* 0x000fc400000114a8 */
[----:B------:R-:W-:Y:S02]  /*2d10*/  SHF.R.S32.HI R153, RZ, 0x1f, R166 ;  /* 0x0000001fff997819 */ /* 0x000fe400000114a6 */
[----:B------:R-:W-:Y:S02]  /*2d20*/  SHF.R.S32.HI R151, RZ, 0x1f, R164 ;  /* 0x0000001fff977819 */ /* 0x000fe400000114a4 */
[----:B------:R-:W-:Y:S02]  /*2d30*/  SHF.R.S32.HI R147, RZ, 0x1f, R163 ;  /* 0x0000001fff937819 */ /* 0x000fe400000114a3 */
[----:B------:R-:W-:Y:S02]  /*2d40*/  SHF.R.S32.HI R146, RZ, 0x1f, R162 ;  /* 0x0000001fff927819 */ /* 0x000fe400000114a2 */
.L_x_997:
[----:B------:R-:W-:Y:S01]  /*2d50*/  IMAD.SHL.U32 R16, R14, 0x80, RZ ;  /* 0x000000800e107824 */ /* 0x000fe200078e00ff */
[----:B------:R-:W-:Y:S04]  /*2d60*/  BSSY B0, `(.L_x_864) ;  /* 0x0000010000007945 */ /* 0x000fe80003800000 */
[----:B------:R-:W-:Y:S05]  /*2d70*/  IADD3 R15, R16, -0x80, RZ ;  /* 0xffffff80100f7810 */ /* 0x000fea0007ffe0ff */
[--C-:B------:R-:W-:Y:S02]  /*2d80*/  IMAD.IADD R245, R72, 0x1, -R15.reuse ;  /* 0x0000000148f57824 */ /* 0x100fe400078e0a0f */
[----:B------:R-:W-:Y:S03]  /*2d90*/  IMAD.IADD R235, R79, 0x1, -R15 ;  /* 0x000000014feb7824 */ /* 0x000fe600078e0a0f */
[C---:B------:R-:W-:Y:S04]  /*2da0*/  ISETP.GE.AND P2, PT, R186.reuse, R245, PT ;  /* 0x000000f5ba00720c */ /* 0x040fe80003f46270 */
[----:B------:R-:W-:Y:S11]  /*2db0*/  ISETP.GE.AND P2, PT, R186, R235, !P2 ;  /* 0x000000ebba00720c */ /* 0x000ff60005746270 */
[----:B------:R-:W-:Y:S02]  /*2dc0*/  @!UPT UIADD3 URZ, URZ, URZ, URZ ;  /* 0x0000003f3f3ff290 */ /* 0x000fe4000fffe03f */
[----:B----45:R-:W-:-:S05]  /*2dd0*/  @!P2 BRA `(.L_x_865) ;  /* 0x000000800000a947 */ /* 0x030fca0003800000 */
[----:B------:R-:W-:Y:S02]  /*2de0*/  ISETP.NE.AND P1, PT, R180, RZ, PT ;  /* 0x000000ffb400720c */ /* 0x000fe40003f25270 */
[----:B------:R-:W-:Y:S11]  /*2df0*/  ISETP.NE.AND P0, PT, R179, RZ, PT ;  /* 0x000000ffb300720c */ /* 0x000ff60003f05270 */
[--C-:B------:R-:W-:Y:S05]  /*2e00*/  @P1 IMAD.MOV.U32 R135, RZ, RZ, R133.reuse ;  /* 0x000000ffff871224 */ /* 0x100fea00078e0085 */
[----:B------:R1:W2:Y:S02]  /*2e10*/  @P1 LD.E.128 R20, [R134.64] ;  /* 0x0000000686141980 */ /* 0x0002a4000c101d00 */
[----:B-1----:R-:W-:Y:S02]  /*2e20*/  @P0 IMAD.MOV.U32 R135, RZ, RZ, R133 ;  /* 0x000000ffff870224 */ /* 0x002fe400078e0085 */
[----:B--2---:R1:W-:Y:S04]  /*2e30*/  @P1 ST.E.128 [R144.64], R20 ;  /* 0x0000001490001985 */ /* 0x0043e8000c101d06 */
[----:B------:R-:W2:Y:S04]  /*2e40*/  @P0 LD.E.128 R4, [R134.64+0x80] ;  /* 0x0000800686040980 */ /* 0x000ea8000c101d00 */
[----:B--2---:R1:W-:Y:S02]  /*2e50*/  @P0 ST.E.128 [R144.64+0x80], R4 ;  /* 0x0000800490000985 */ /* 0x0043e4000c101d06 */
.L_x_865:
[----:B------:R-:W-:Y:S05]  /*2e60*/  BSYNC B0 ;  /* 0x0000000000007941 */ /* 0x000fea0003800000 */
.L_x_864:
[C---:B------:R-:W-:Y:S01]  /*2e70*/  ISETP.GE.AND P0, PT, R84.reuse, R245, PT ;  /* 0x000000f55400720c */ /* 0x040fe20003f06270 */
[----:B------:R-:W-:Y:S03]  /*2e80*/  BSSY B0, `(.L_x_866) ;  /* 0x000000e000007945 */ /* 0x000fe60003800000 */
[----:B------:R-:W-:Y:S11]  /*2e90*/  ISETP.GE.AND P0, PT, R84, R235, !P0 ;  /* 0x000000eb5400720c */ /* 0x000ff60004706270 */
[----:B------:R-:W-:Y:S02]  /*2ea0*/  @!UPT UIADD3 URZ, URZ, URZ, URZ ;  /* 0x0000003f3f3ff290 */ /* 0x000fe4000fffe03f */
[----:B------:R-:W-:-:S05]  /*2eb0*/  @!P0 BRA `(.L_x_867) ;  /* 0x000000a000008947 */ /* 0x000fca0003800000 */
[----:B------:R-:W-:Y:S02]  /*2ec0*/  ISETP.NE.AND P1, PT, R180, RZ, PT ;  /* 0x000000ffb400720c */ /* 0x000fe40003f25270 */
[----:B------:R-:W-:Y:S02]  /*2ed0*/  IADD3 R24, P0, R134, R124, RZ ;  /* 0x0000007c86187210 */ /* 0x000fe40007f1e0ff */
[----:B------:R-:W-:Y:S03]  /*2ee0*/  LEA R2, P3, R223, R144, 0x1 ;  /* 0x00000090df027211 */ /* 0x000fe600078608ff */
[----:B------:R-:W-:Y:S01]  /*2ef0*/  IMAD.X R25, R133, 0x1, R122, P0 ;  /* 0x0000000185197824 */ /* 0x000fe200000e067a */
[----:B------:R-:W-:Y:S02]  /*2f00*/  ISETP.NE.AND P0, PT, R179, RZ, PT ;  /* 0x000000ffb300720c */ /* 0x000fe40003f05270 */
[----:B------:R-:W-:Y:S03]  /*2f10*/  LEA.HI.X R3, R223, R145, R224, 0x1, P3 ;  /* 0x00000091df037211 */ /* 0x000fe600018f0ce0 */
[----:B-1----:R-:W2:Y:S04]  /*2f20*/  @P1 LD.E.128 R20, [R24.64] ;  /* 0x0000000618141980 */ /* 0x002ea8000c101d00 */
[----:B--2---:R1:W-:Y:S04]  /*2f30*/  @P1 ST.E.128 [R2.64], R20 ;  /* 0x0000001402001985 */ /* 0x0043e8000c101d06 */
[----:B------:R-:W2:Y:S04]  /*2f40*/  @P0 LD.E.128 R4, [R24.64+0x80] ;  /* 0x0000800618040980 */ /* 0x000ea8000c101d00 */
[----:B--2---:R1:W-:Y:S02]  /*2f50*/  @P0 ST.E.128 [R2.64+0x80], R4 ;  /* 0x0000800402000985 */ /* 0x0043e4000c101d06 */
.L_x_867:
[----:B------:R-:W-:Y:S05]  /*2f60*/  BSYNC B0 ;  /* 0x0000000000007941 */ /* 0x000fea0003800000 */
.L_x_866:
[C---:B------:R-:W-:Y:S01]  /*2f70*/  ISETP.GE.AND P0, PT, R83.reuse, R245, PT ;  /* 0x000000f55300720c */ /* 0x040fe20003f06270 */
[----:B------:R-:W-:Y:S03]  /*2f80*/  BSSY B0, `(.L_x_868) ;  /* 0x000000e000007945 */ /* 0x000fe60003800000 */
[----:B------:R-:W-:Y:S11]  /*2f90*/  ISETP.GE.AND P0, PT, R83, R235, !P0 ;  /* 0x000000eb5300720c */ /* 0x000ff60004706270 */
[----:B------:R-:W-:Y:S02]  /*2fa0*/  @!UPT UIADD3 URZ, URZ, URZ, URZ ;  /* 0x0000003f3f3ff290 */ /* 0x000fe4000fffe03f */
[----:B------:R-:W-:-:S05]  /*2fb0*/  @!P0 BRA `(.L_x_869) ;  /* 0x000000a000008947 */ /* 0x000fca0003800000 */
[----:B------:R-:W-:Y:S02]  /*2fc0*/  ISETP.NE.AND P1, PT, R180, RZ, PT ;  /* 0x000000ffb400720c */ /* 0x000fe40003f25270 */
[----:B------:R-:W-:Y:S02]  /*2fd0*/  IADD3 R24, P0, R134, R126, RZ ;  /* 0x0000007e86187210 */ /* 0x000fe40007f1e0ff */
[----:B-1----:R-:W-:Y:S03]  /*2fe0*/  IADD3 R2, P3, R144, R91, RZ ;  /* 0x0000005b90027210 */ /* 0x002fe60007f7e0ff */
[----:B------:R-:W-:Y:S01]  /*2ff0*/  IMAD.X R25, R133, 0x1, R125, P0 ;  /* 0x0000000185197824 */ /* 0x000fe200000e067d */
[----:B------:R-:W-:Y:S01]  /*3000*/  ISETP.NE.AND P0, PT, R179, RZ, PT ;  /* 0x000000ffb300720c */ /* 0x000fe20003f05270 */
[----:B------:R-:W-:Y:S04]  /*3010*/  IMAD.X R3, R145, 0x1, R92, P3 ;  /* 0x0000000191037824 */ /* 0x000fe800018e065c */
[----:B------:R-:W2:Y:S04]  /*3020*/  @P1 LD.E.128 R20, [R24.64] ;  /* 0x0000000618141980 */ /* 0x000ea8000c101d00 */
[----:B--2---:R1:W-:Y:S04]  /*3030*/  @P1 ST.E.128 [R2.64], R20 ;  /* 0x0000001402001985 */ /* 0x0043e8000c101d06 */
[----:B------:R-:W2:Y:S04]  /*3040*/  @P0 LD.E.128 R4, [R24.64+0x80] ;  /* 0x0000800618040980 */ /* 0x000ea8000c101d00 */
[----:B--2---:R1:W-:Y:S02]  /*3050*/  @P0 ST.E.128 [R2.64+0x80], R4 ;  /* 0x0000800402000985 */ /* 0x0043e4000c101d06 */
.L_x_869:
[----:B------:R-:W-:Y:S05]  /*3060*/  BSYNC B0 ;  /* 0x0000000000007941 */ /* 0x000fea0003800000 */
.L_x_868:
        /* <DEDUP_REMOVED lines=15> */
.L_x_871:
[----:B------:R-:W-:Y:S05]  /*3160*/  BSYNC B0 ;  /* 0x0000000000007941 */ /* 0x000fea0003800000 */
.L_x_870:
        /* <DEDUP_REMOVED lines=15> */
.L_x_873:
[----:B------:R-:W-:Y:S05]  /*3260*/  BSYNC B0 ;  /* 0x0000000000007941 */ /* 0x000fea0003800000 */
.L_x_872:
        /* <DEDUP_REMOVED lines=15> */
.L_x_875:
[----:B------:R-:W-:Y:S05]  /*3360*/  BSYNC B0 ;  /* 0x0000000000007941 */ /* 0x000fea0003800000 */
.L_x_874:
        /* <DEDUP_REMOVED lines=15> */
.L_x_877:
[----:B------:R-:W-:Y:S05]  /*3460*/  BSYNC B0 ;  /* 0x0000000000007941 */ /* 0x000fea0003800000 */
.L_x_876:
        /* <DEDUP_REMOVED lines=15> */
.L_x_879:
[----:B------:R-:W-:Y:S05]  /*3560*/  BSYNC B0 ;  /* 0x0000000000007941 */ /* 0x000fea0003800000 */
.L_x_878:
[----:B------:R-:W2:Y:S01]  /*3570*/  LD.E R17, [R10.64+0xd0] ;  /* 0x0000d0060a117980 */ /* 0x000ea2000c101900 */
[----:B------:R-:W-:Y:S01]  /*3580*/  IMAD.MOV.U32 R135, RZ, RZ, R133 ;  /* 0x000000ffff877224 */ /* 0x000fe200078e0085 */
[----:B------:R-:W-:Y:S02]  /*3590*/  BSSY B3, `(.L_x_880) ;  /* 0x0000a7e000037945 */ /* 0x000fe40003800000 */
[----:B-1----:R-:W3:Y:S01]  /*35a0*/  LD.E R3, [R10.64+0x130] ;  /* 0x000130060a037980 */ /* 0x002ee2000c101900 */
[----:B--2---:R-:W-:Y:S01]  /*35b0*/  ISETP.NE.AND P1, PT, R17, RZ, PT ;  /* 0x000000ff1100720c */ /* 0x004fe20003f25270 */
[----:B---3--:R-:W-:Y:S05]  /*35c0*/  IMAD.U32 R3, R3, -0x80, RZ ;  /* 0xffffff8003037824 */ /* 0x008fea00078e00ff */
[C---:B------:R-:W-:Y:S04]  /*35d0*/  LEA R134, P0, R3.reuse, R134, 0x1 ;  /* 0x0000008603867211 */ /* 0x040fe800078008ff */
[----:B------:R-:W-:Y:S03]  /*35e0*/  LEA.HI.X.SX32 R133, R3, R135, 0x1, P0 ;  /* 0x0000008703857211 */ /* 0x000fe600000f0eff */
[----:B------:R-:W-:-:S05]  /*35f0*/  @!P1 BRA `(.L_x_881) ;  /* 0x00009dc000009947 */ /* 0x000fca0003800000 */
[----:B------:R-:W2:Y:S04]  /*3600*/  LD.E.U8 R0, [R10.64+0x1b3] ;  /* 0x0001b3060a007980 */ /* 0x000ea8000c101100 */
[----:B------:R1:W5:Y:S01]  /*3610*/  LD.E R135, [R10.64+0xc0] ;  /* 0x0000c0060a877980 */ /* 0x000362000c101900 */
[----:B--2---:R-:W-:Y:S11]  /*3620*/  ISETP.NE.AND P0, PT, R0, RZ, PT ;  /* 0x000000ff0000720c */ /* 0x004ff60003f05270 */
[----:B------:R-:W-:Y:S02]  /*3630*/  @!UPT UIADD3 URZ, URZ, URZ, URZ ;  /* 0x0000003f3f3ff290 */ /* 0x000fe4000fffe03f */
[----:B------:R-:W-:-:S05]  /*3640*/  @!P0 BRA `(.L_x_882) ;  /* 0x00003a9000008947 */ /* 0x000fca0003800000 */
[----:B-1----:R-:W-:Y:S01]  /*3650*/  BSSY B1, `(.L_x_883) ;  /* 0x0000066000017945 */ /* 0x002fe20003800000 */
[----:B------:R-:W-:-:S05]  /*3660*/  @!P2 BRA `(.L_x_884) ;  /* 0x000006400000a947 */ /* 0x000fca0003800000 */
[----:B-----5:R-:W-:Y:S01]  /*3670*/  ISETP.GE.AND P0, PT, R18, R135, PT ;  /* 0x000000871200720c */ /* 0x020fe20003f06270 */
[----:B------:R-:W-:Y:S01]  /*3680*/  @!UPT UIADD3 URZ, URZ, URZ, URZ ;  /* 0x0000003f3f3ff290 */ /* 0x000fe2000fffe03f */
[----:B------:R-:W-:Y:S11]  /*3690*/  BSSY B0, `(.L_x_885) ;  /* 0x0000030000007945 */ /* 0x000ff60003800000 */
[----:B------:R-:W-:-:S05]  /*36a0*/  @P0 BRA `(.L_x_886) ;  /* 0x000002e000000947 */ /* 0x000fca0003800000 */
[----:B------:R-:W-:Y:S01]  /*36b0*/  ISETP.GE.AND P0, PT, R18, R17, PT ;  /* 0x000000111200720c */ /* 0x000fe20003f06270 */
[----:B------:R-:W2:Y:S11]  /*36c0*/  LD.E.128 R20, [R136.64] ;  /* 0x0000000688147980 */ /* 0x000eb6000c101d00 */
[----:B------:R-:W-:Y:S01]  /*36d0*/  @!UPT UIADD3 URZ, URZ, URZ, URZ ;  /* 0x0000003f3f3ff290 */ /* 0x000fe2000fffe03f */
[----:B------:R-:W3:Y:S06]  /*36e0*/  @!P0 LD.E.64 R6, [R12.64] ;  /* 0x000000060c068980 */ /* 0x000eec000c101b00 */
[----:B------:R-:W4:Y:S01]  /*36f0*/  @!P0 LD.E.64 R30, [R56.64] ;  /* 0x00000006381e8980 */ /* 0x000f22000c101b00 */
[C---:B--2---:R-:W-:Y:S02]  /*3700*/  @!P0 LOP3.LUT R25, R20.reuse, 0xffff0000, RZ, 0xc0, !PT ;  /* 0xffff000014198812 */ /* 0x044fe400078ec0ff */
[----:B------:R-:W-:Y:S02]  /*3710*/  @!P0 SHF.L.U32 R29, R20, 0x10, RZ ;  /* 0x00000010141d8819 */ /* 0x000fe400000006ff */
[----:B------:R-:W-:Y:S02]  /*3720*/  @!P0 LOP3.LUT R27, R21, 0xffff0000, RZ, 0xc0, !PT ;  /* 0xffff0000151b8812 */ /* 0x000fe400078ec0ff */
[----:B------:R-:W-:Y:S02]  /*3730*/  @!P0 LOP3.LUT R24, R22, 0xffff0000, RZ, 0xc0, !PT ;  /* 0xffff000016188812 */ /* 0x000fe400078ec0ff */
[----:B------:R-:W-:Y:S02]  /*3740*/  @!P0 SHF.L.U32 R32, R23, 0x10, RZ ;  /* 0x0000001017208819 */ /* 0x000fe400000006ff */
[C---:B---3--:R-:W-:Y:S02]  /*3750*/  @!P0 SHF.L.U32 R8, R6.reuse, 0x10, RZ ;  /* 0x0000001006088819 */ /* 0x048fe400000006ff */
[----:B------:R-:W-:Y:S02]  /*3760*/  @!P0 LOP3.LUT R6, R6, 0xffff0000, RZ, 0xc0, !PT ;  /* 0xffff000006068812 */ /* 0x000fe400078ec0ff */
[----:B------:R-:W-:Y:S01]  /*3770*/  @!P0 SHF.L.U32 R5, R7, 0x10, RZ ;  /* 0x0000001007058819 */ /* 0x000fe200000006ff */
[----:B------:R-:W-:Y:S01]  /*3780*/  @!P0 FMUL.FTZ R0, R25, R8 ;  /* 0x0000000819008220 */ /* 0x000fe20000410000 */
[C---:B----4-:R-:W-:Y:S01]  /*3790*/  @!P0 LOP3.LUT R28, R30.reuse, 0xffff0000, RZ, 0xc0, !PT ;  /* 0xffff00001e1c8812 */ /* 0x050fe200078ec0ff */
[----:B------:R-:W-:Y:S01]  /*37a0*/  @!P0 IMAD.U32 R26, R30, 0x10000, RZ ;  /* 0x000100001e1a8824 */ /* 0x000fe200078e00ff */
[----:B------:R-:W-:Y:S01]  /*37b0*/  @!P0 LOP3.LUT R7, R7, 0xffff0000, RZ, 0xc0, !PT ;  /* 0xffff000007078812 */ /* 0x000fe200078ec0ff */
[C---:B------:R-:W-:Y:S01]  /*37c0*/  @!P0 IMAD.U32 R30, R31.reuse, 0x10000, RZ ;  /* 0x000100001f1e8824 */ /* 0x040fe200078e00ff */
[----:B------:R-:W-:Y:S01]  /*37d0*/  @!P0 LOP3.LUT R31, R31, 0xffff0000, RZ, 0xc0, !PT ;  /* 0xffff00001f1f8812 */ /* 0x000fe200078ec0ff */
[----:B------:R-:W-:Y:S02]  /*37e0*/  @!P0 FMUL.FTZ R33, R25, R26 ;  /* 0x0000001a19218220 */ /* 0x000fe40000410000 */
[----:B------:R-:W-:Y:S02]  /*37f0*/  @!P0 FFMA.FTZ R0, R26, R29, R0 ;  /* 0x0000001d1a008223 */ /* 0x000fe40000010000 */
[----:B------:R-:W-:Y:S01]  /*3800*/  @!P0 FFMA.FTZ R33, R29, R8, -R33 ;  /* 0x000000081d218223 */ /* 0x000fe20000010821 */
[----:B------:R-:W-:Y:S01]  /*3810*/  @!P0 SHF.L.U32 R29, R21, 0x10, RZ ;  /* 0x00000010151d8819 */ /* 0x000fe200000006ff */
[----:B------:R-:W-:Y:S01]  /*3820*/  @!P0 FMUL.FTZ R2, R27, R6 ;  /* 0x000000061b028220 */ /* 0x000fe20000410000 */
[----:B------:R-:W-:Y:S01]  /*3830*/  @!P0 LOP3.LUT R8, R23, 0xffff0000, RZ, 0xc0, !PT ;  /* 0xffff000017088812 */ /* 0x000fe200078ec0ff */
[----:B------:R-:W-:Y:S01]  /*3840*/  @!P0 IMAD.U32 R26, R22, 0x10000, RZ ;  /* 0x00010000161a8824 */ /* 0x000fe200078e00ff */
[----:B------:R-:W-:Y:S01]  /*3850*/  @!P0 F2FP.BF16.PACK_AB R33, R0, R33 ;  /* 0x000000210021823e */ /* 0x000fe200000010ff */
[C---:B------:R-:W-:Y:S02]  /*3860*/  @!P0 FMUL.FTZ R3, R24.reuse, R5 ;  /* 0x0000000518038220 */ /* 0x040fe40000410000 */
[----:B------:R-:W-:Y:S01]  /*3870*/  @!P0 FMUL.FTZ R35, R27, R28 ;  /* 0x0000001c1b238220 */ /* 0x000fe20000410000 */
[----:B------:R-:W-:Y:S01]  /*3880*/  @!P0 MOV R20, R33 ;  /* 0x0000002100148202 */ /* 0x000fe20000000f00 */
[----:B------:R-:W-:Y:S02]  /*3890*/  @!P0 FMUL.FTZ R34, R24, R30 ;  /* 0x0000001e18228220 */ /* 0x000fe40000410000 */
[C---:B------:R-:W-:Y:S02]  /*38a0*/  @!P0 FMUL.FTZ R36, R8.reuse, R31 ;  /* 0x0000001f08248220 */ /* 0x040fe40000410000 */
[----:B------:R-:W-:Y:S02]  /*38b0*/  @!P0 FMUL.FTZ R4, R8, R7 ;  /* 0x0000000708048220 */ /* 0x000fe40000410000 */
[----:B------:R-:W-:Y:S02]  /*38c0*/  @!P0 FFMA.FTZ R2, R28, R29, R2 ;  /* 0x0000001d1c028223 */ /* 0x000fe40000010002 */
[----:B------:R-:W-:Y:S02]  /*38d0*/  @!P0 FFMA.FTZ R3, R30, R26, R3 ;  /* 0x0000001a1e038223 */ /* 0x000fe40000010003 */
[----:B------:R-:W-:Y:S02]  /*38e0*/  @!P0 FFMA.FTZ R35, R29, R6, -R35 ;  /* 0x000000061d238223 */ /* 0x000fe40000010823 */
[----:B------:R-:W-:Y:S02]  /*38f0*/  @!P0 FFMA.FTZ R34, R26, R5, -R34 ;  /* 0x000000051a228223 */ /* 0x000fe40000010822 */
[----:B------:R-:W-:Y:S01]  /*3900*/  @!P0 FFMA.FTZ R36, R32, R7, -R36 ;  /* 0x0000000720248223 */ /* 0x000fe20000010824 */
[----:B------:R-:W-:Y:S01]  /*3910*/  @!P0 F2FP.BF16.PACK_AB R38, R2, R35 ;  /* 0x000000230226823e */ /* 0x000fe200000010ff */
[----:B------:R-:W-:Y:S01]  /*3920*/  @!P0 FFMA.FTZ R4, R31, R32, R4 ;  /* 0x000000201f048223 */ /* 0x000fe20000010004 */
[----:B------:R-:W-:Y:S03]  /*3930*/  @!P0 F2FP.BF16.PACK_AB R34, R3, R34 ;  /* 0x000000220322823e */ /* 0x000fe600000010ff */
[----:B------:R-:W-:Y:S01]  /*3940*/  @!P0 IMAD.MOV.U32 R21, RZ, RZ, R38 ;  /* 0x000000ffff158224 */ /* 0x000fe200078e0026 */
[----:B------:R-:W-:Y:S02]  /*3950*/  @!P0 F2FP.BF16.PACK_AB R35, R4, R36 ;  /* 0x000000240423823e */ /* 0x000fe400000010ff */
[----:B------:R-:W-:Y:S02]  /*3960*/  @!P0 MOV R22, R34 ;  /* 0x0000002200168202 */ /* 0x000fe40000000f00 */
[----:B------:R-:W-:Y:S05]  /*3970*/  @!P0 MOV R23, R35 ;  /* 0x0000002300178202 */ /* 0x000fea0000000f00 */
[----:B------:R1:W-:Y:S02]  /*3980*/  ST.E.128 [R142.64], R20 ;  /* 0x000000148e007985 */ /* 0x0003e4000c101d06 */
.L_x_886:
[----:B------:R-:W-:Y:S05]  /*3990*/  BSYNC B0 ;  /* 0x0000000000007941 */ /* 0x000fea0003800000 */
.L_x_885:
[----:B------:R-:W-:Y:S11]  /*39a0*/  ISETP.GE.AND P0, PT, R9, R135, PT ;  /* 0x000000870900720c */ /* 0x000ff60003f06270 */
[----:B------:R-:W-:Y:S02]  /*39b0*/  @!UPT UIADD3 URZ, URZ, URZ, URZ ;  /* 0x0000003f3f3ff290 */ /* 0x000fe4000fffe03f */
[----:B------:R-:W-:-:S05]  /*39c0*/  @P0 BRA `(.L_x_884) ;  /* 0x000002e000000947 */ /* 0x000fca0003800000 */
[----:B------:R-:W-:Y:S01]  /*39d0*/  ISETP.GE.AND P0, PT, R9, R17, PT ;  /* 0x000000110900720c */ /* 0x000fe20003f06270 */
[----:B-1----:R-:W2:Y:S11]  /*39e0*/  LD.E.128 R20, [R136.64+0x80] ;  /* 0x0000800688147980 */ /* 0x002eb6000c101d00 */
[----:B------:R-:W-:Y:S01]  /*39f0*/  @!UPT UIADD3 URZ, URZ, URZ, URZ ;  /* 0x0000003f3f3ff290 */ /* 0x000fe2000fffe03f */
[----:B------:R-:W3:Y:S06]  /*3a00*/  @!P0 LD.E.64 R6, [R12.64+0x40] ;  /* 0x000040060c068980 */ /* 0x000eec000c101b00 */
[----:B------:R-:W4:Y:S01]  /*3a10*/  @!P0 LD.E.64 R30, [R56.64+0x40] ;  /* 0x00004006381e8980 */ /* 0x000f22000c101b00 */
        /* <DEDUP_REMOVED lines=40> */
[----:B------:R1:W-:Y:S02]  /*3ca0*/  ST.E.128 [R142.64+0x80], R20 ;  /* 0x000080148e007985 */ /* 0x0003e4000c101d06 */
.L_x_884:
[----:B------:R-:W-:Y:S05]  /*3cb0*/  BSYNC B1 ;  /* 0x0000000000017941 */ /* 0x000fea0003800000 */
.L_x_883:
[C---:B------:R-:W-:Y:S01]  /*3cc0*/  ISETP.GE.AND P0, PT, R84.reuse, R245, PT ;  /* 0x000000f55400720c */ /* 0x040fe20003f06270 */
[----:B------:R-:W-:Y:S03]  /*3cd0*/  BSSY B1, `(.L_x_887) ;  /* 0x0000073000017945 */ /* 0x000fe60003800000 */
[----:B------:R-:W-:Y:S11]  /*3ce0*/  ISETP.GE.AND P0, PT, R84, R235, !P0 ;  /* 0x000000eb5400720c */ /* 0x000ff60004706270 */
[----:B------:R-:W-:Y:S02]  /*3cf0*/  @!UPT UIADD3 URZ, URZ, URZ, URZ ;  /* 0x0000003f3f3ff290 */ /* 0x000fe4000fffe03f */
[----:B------:R-:W-:-:S05]  /*3d00*/  @!P0 BRA `(.L_x_888) ;  /* 0x000006f000008947 */ /* 0x000fca0003800000 */
[----:B-----5:R-:W-:Y:S01]  /*3d10*/  ISETP.GE.AND P0, PT, R18, R135, PT ;  /* 0x000000871200720c */ /* 0x020fe20003f06270 */
[C---:B------:R-:W-:Y:S01]  /*3d20*/  IMAD.SHL.U32 R3, R181.reuse, 0x2, RZ ;  /* 0x00000002b5037824 */ /* 0x040fe200078e00ff */
[----:B------:R-:W-:Y:S01]  /*3d30*/  SHF.L.U64.HI R0, R181, 0x1, R161 ;  /* 0x00000001b5007819 */ /* 0x000fe200000102a1 */
[----:B------:R-:W-:Y:S03]  /*3d40*/  BSSY B0, `(.L_x_889) ;  /* 0x0000037000007945 */ /* 0x000fe60003800000 */
[C---:B------:R-:W-:Y:S02]  /*3d50*/  IADD3 R24, P2, R3.reuse, R12, RZ ;  /* 0x0000000c03187210 */ /* 0x040fe40007f5e0ff */
[----:B------:R-:W-:Y:S03]  /*3d60*/  IADD3 R34, P1, R3, R56, RZ ;  /* 0x0000003803227210 */ /* 0x000fe60007f3e0ff */
[C---:B------:R-:W-:Y:S02]  /*3d70*/  IMAD.X R25, R0.reuse, 0x1, R13, P2 ;  /* 0x0000000100197824 */ /* 0x040fe400010e060d */
[----:B------:R-:W-:Y:S01]  /*3d80*/  IMAD.X R35, R0, 0x1, R57, P1 ;  /* 0x0000000100237824 */ /* 0x000fe200008e0639 */
[----:B------:R-:W-:-:S05]  /*3d90*/  @P0 BRA `(.L_x_890) ;  /* 0x0000031000000947 */ /* 0x000fca0003800000 */
[----:B------:R-:W-:Y:S02]  /*3da0*/  ISETP.GE.AND P0, PT, R18, R17, PT ;  /* 0x000000111200720c */ /* 0x000fe40003f06270 */
[C---:B------:R-:W-:Y:S04]  /*3db0*/  LEA R38, P1, R105.reuse, R136, 0x1 ;  /* 0x0000008869267211 */ /* 0x040fe800078208ff */
[----:B------:R-:W-:Y:S02]  /*3dc0*/  LEA.HI.X R39, R105, R137, R102, 0x1, P1 ;  /* 0x0000008969277211 */ /* 0x000fe400008f0c66 */
[C---:B------:R-:W-:Y:S03]  /*3dd0*/  LEA R42, P1, R225.reuse, R142, 0x1 ;  /* 0x0000008ee12a7211 */ /* 0x040fe600078208ff */
[----:B-1----:R-:W2:Y:S01]  /*3de0*/  LD.E.128 R20, [R38.64] ;  /* 0x0000000626147980 */ /* 0x002ea2000c101d00 */
[----:B------:R-:W-:Y:S07]  /*3df0*/  LEA.HI.X R43, R225, R143, R226, 0x1, P1 ;  /* 0x0000008fe12b7211 */ /* 0x000fee00008f0ce2 */
[----:B------:R-:W3:Y:S06]  /*3e00*/  @!P0 LD.E.64 R32, [R34.64] ;  /* 0x0000000622208980 */ /* 0x000eec000c101b00 */
[----:B------:R-:W4:Y:S01]  /*3e10*/  @!P0 LD.E.64 R6, [R24.64] ;  /* 0x0000000618068980 */ /* 0x000f22000c101b00 */
[----:B---3--:R-:W-:Y:S01]  /*3e20*/  @!P0 IMAD.U32 R31, R33, 0x10000, RZ ;  /* 0x00010000211f8824 */ /* 0x008fe200078e00ff */
[----:B--2---:R-:W-:Y:S02]  /*3e30*/  @!P0 LOP3.LUT R27, R20, 0xffff0000, RZ, 0xc0, !PT ;  /* 0xffff0000141b8812 */ /* 0x004fe400078ec0ff */
[----:B------:R-:W-:Y:S02]  /*3e40*/  @!P0 SHF.L.U32 R28, R32, 0x10, RZ ;  /* 0x00000010201c8819 */ /* 0x000fe400000006ff */
[----:B------:R-:W-:Y:S01]  /*3e50*/  @!P0 SHF.L.U32 R29, R20, 0x10, RZ ;  /* 0x00000010141d8819 */ /* 0x000fe200000006ff */
[----:B----4-:R-:W-:Y:S01]  /*3e60*/  @!P0 IMAD.U32 R8, R6, 0x10000, RZ ;  /* 0x0001000006088824 */ /* 0x010fe200078e00ff */
[----:B------:R-:W-:Y:S01]  /*3e70*/  @!P0 LOP3.LUT R26, R22, 0xffff0000, RZ, 0xc0, !PT ;  /* 0xffff0000161a8812 */ /* 0x000fe200078ec0ff */
[C---:B------:R-:W-:Y:S01]  /*3e80*/  @!P0 FMUL.FTZ R37, R27.reuse, R28 ;  /* 0x0000001c1b258220 */ /* 0x040fe20000410000 */
[----:B------:R-:W-:Y:S01]  /*3e90*/  @!P0 LOP3.LUT R30, R32, 0xffff0000, RZ, 0xc0, !PT ;  /* 0xffff0000201e8812 */ /* 0x000fe200078ec0ff */
[-C--:B------:R-:W-:Y:S01]  /*3ea0*/  @!P0 FMUL.FTZ R0, R27, R8.reuse ;  /* 0x000000081b008220 */ /* 0x080fe20000410000 */
[----:B------:R-:W-:Y:S01]  /*3eb0*/  @!P0 LOP3.LUT R27, R21, 0xffff0000, RZ, 0xc0, !PT ;  /* 0xffff0000151b8812 */ /* 0x000fe200078ec0ff */
[----:B------:R-:W-:Y:S01]  /*3ec0*/  @!P0 IMAD.U32 R5, R7, 0x10000, RZ ;  /* 0x0001000007058824 */ /* 0x000fe200078e00ff */
[----:B------:R-:W-:Y:S01]  /*3ed0*/  @!P0 LOP3.LUT R6, R6, 0xffff0000, RZ, 0xc0, !PT ;  /* 0xffff000006068812 */ /* 0x000fe200078ec0ff */
[----:B------:R-:W-:Y:S01]  /*3ee0*/  @!P0 FFMA.FTZ R37, R29, R8, -R37 ;  /* 0x000000081d258223 */ /* 0x000fe20000010825 */
[----:B------:R-:W-:Y:S01]  /*3ef0*/  @!P0 LOP3.LUT R8, R23, 0xffff0000, RZ, 0xc0, !PT ;  /* 0xffff000017088812 */ /* 0x000fe200078ec0ff */
[----:B------:R-:W-:Y:S01]  /*3f00*/  @!P0 FFMA.FTZ R0, R28, R29, R0 ;  /* 0x0000001d1c008223 */ /* 0x000fe20000010000 */
[----:B------:R-:W-:Y:S01]  /*3f10*/  @!P0 LOP3.LUT R7, R7, 0xffff0000, RZ, 0xc0, !PT ;  /* 0xffff000007078812 */ /* 0x000fe200078ec0ff */
[----:B------:R-:W-:Y:S01]  /*3f20*/  @!P0 IMAD.U32 R29, R21, 0x10000, RZ ;  /* 0x00010000151d8824 */ /* 0x000fe200078e00ff */
[----:B------:R-:W-:Y:S01]  /*3f30*/  @!P0 LOP3.LUT R33, R33, 0xffff0000, RZ, 0xc0, !PT ;  /* 0xffff000021218812 */ /* 0x000fe200078ec0ff */
[C---:B------:R-:W-:Y:S01]  /*3f40*/  @!P0 FMUL.FTZ R2, R27.reuse, R6 ;  /* 0x000000061b028220 */ /* 0x040fe20000410000 */
[----:B------:R-:W-:Y:S01]  /*3f50*/  @!P0 SHF.L.U32 R28, R22, 0x10, RZ ;  /* 0x00000010161c8819 */ /* 0x000fe200000006ff */
[----:B------:R-:W-:Y:S01]  /*3f60*/  @!P0 FMUL.FTZ R3, R26, R5 ;  /* 0x000000051a038220 */ /* 0x000fe20000410000 */
[----:B------:R-:W-:Y:S01]  /*3f70*/  @!P0 F2FP.BF16.PACK_AB R37, R0, R37 ;  /* 0x000000250025823e */ /* 0x000fe200000010ff */
[----:B------:R-:W-:Y:S02]  /*3f80*/  @!P0 FMUL.FTZ R39, R27, R30 ;  /* 0x0000001e1b278220 */ /* 0x000fe40000410000 */
[----:B------:R-:W-:Y:S01]  /*3f90*/  @!P0 FMUL.FTZ R36, R26, R31 ;  /* 0x0000001f1a248220 */ /* 0x000fe20000410000 */
[----:B------:R-:W-:Y:S01]  /*3fa0*/  @!P0 MOV R20, R37 ;  /* 0x0000002500148202 */ /* 0x000fe20000000f00 */
[----:B------:R-:W-:Y:S02]  /*3fb0*/  @!P0 IMAD.U32 R32, R23, 0x10000, RZ ;  /* 0x0001000017208824 */ /* 0x000fe400078e00ff */
        /* <DEDUP_REMOVED lines=15> */
.L_x_890:
[----:B------:R-:W-:Y:S05]  /*40b0*/  BSYNC B0 ;  /* 0x0000000000007941 */ /* 0x000fea0003800000 */
.L_x_889:
[----:B------:R-:W-:Y:S11]  /*40c0*/  ISETP.GE.AND P0, PT, R9, R135, PT ;  /* 0x000000870900720c */ /* 0x000ff60003f06270 */
[----:B------:R-:W-:Y:S02]  /*40d0*/  @!UPT UIADD3 URZ, URZ, URZ, URZ ;  /* 0x0000003f3f3ff290 */ /* 0x000fe4000fffe03f */
[----:B------:R-:W-:-:S05]  /*40e0*/  @P0 BRA `(.L_x_888) ;  /* 0x0000031000000947 */ /* 0x000fca0003800000 */
[----:B------:R-:W-:Y:S02]  /*40f0*/  ISETP.GE.AND P0, PT, R9, R17, PT ;  /* 0x000000110900720c */ /* 0x000fe40003f06270 */
[C---:B------:R-:W-:Y:S04]  /*4100*/  LEA R36, P1, R104.reuse, R136, 0x1 ;  /* 0x0000008868247211 */ /* 0x040fe800078208ff */
[----:B------:R-:W-:Y:S02]  /*4110*/  LEA.HI.X R37, R104, R137, R107, 0x1, P1 ;  /* 0x0000008968257211 */ /* 0x000fe400008f0c6b */
[C---:B-1----:R-:W-:Y:S03]  /*4120*/  LEA R42, P1, R98.reuse, R142, 0x1 ;  /* 0x0000008e622a7211 */ /* 0x042fe600078208ff */
[----:B------:R-:W2:Y:S01]  /*4130*/  LD.E.128 R20, [R36.64] ;  /* 0x0000000624147980 */ /* 0x000ea2000c101d00 */
[----:B------:R-:W-:Y:S07]  /*4140*/  LEA.HI.X R43, R98, R143, R99, 0x1, P1 ;  /* 0x0000008f622b7211 */ /* 0x000fee00008f0c63 */
[----:B------:R-:W3:Y:S06]  /*4150*/  @!P0 LD.E.64 R30, [R34.64+0x40] ;  /* 0x00004006221e8980 */ /* 0x000eec000c101b00 */
[----:B------:R1:W4:Y:S01]  /*4160*/  @!P0 LD.E.64 R6, [R24.64+0x40] ;  /* 0x0000400618068980 */ /* 0x000322000c101b00 */
[----:B--2---:R-:W-:Y:S01]  /*4170*/  @!P0 IMAD.U32 R32, R23, 0x10000, RZ ;  /* 0x0001000017208824 */ /* 0x004fe200078e00ff */
[C---:B------:R-:W-:Y:S02]  /*4180*/  @!P0 LOP3.LUT R27, R20.reuse, 0xffff0000, RZ, 0xc0, !PT ;  /* 0xffff0000141b8812 */ /* 0x040fe400078ec0ff */
[----:B------:R-:W-:Y:S02]  /*4190*/  @!P0 SHF.L.U32 R29, R20, 0x10, RZ ;  /* 0x00000010141d8819 */ /* 0x000fe400000006ff */
[----:B-1----:R-:W-:Y:S02]  /*41a0*/  @!P0 LOP3.LUT R25, R21, 0xffff0000, RZ, 0xc0, !PT ;  /* 0xffff000015198812 */ /* 0x002fe400078ec0ff */
[----:B------:R-:W-:Y:S02]  /*41b0*/  @!P0 LOP3.LUT R24, R22, 0xffff0000, RZ, 0xc0, !PT ;  /* 0xffff000016188812 */ /* 0x000fe400078ec0ff */
[C---:B---3--:R-:W-:Y:S02]  /*41c0*/  @!P0 SHF.L.U32 R26, R30.reuse, 0x10, RZ ;  /* 0x000000101e1a8819 */ /* 0x048fe400000006ff */
[----:B------:R-:W-:Y:S01]  /*41d0*/  @!P0 LOP3.LUT R28, R30, 0xffff0000, RZ, 0xc0, !PT ;  /* 0xffff00001e1c8812 */ /* 0x000fe200078ec0ff */
[C---:B------:R-:W-:Y:S01]  /*41e0*/  @!P0 IMAD.U32 R30, R31.reuse, 0x10000, RZ ;  /* 0x000100001f1e8824 */ /* 0x040fe200078e00ff */
[----:B------:R-:W-:Y:S01]  /*41f0*/  @!P0 LOP3.LUT R31, R31, 0xffff0000, RZ, 0xc0, !PT ;  /* 0xffff00001f1f8812 */ /* 0x000fe200078ec0ff */
[C---:B----4-:R-:W-:Y:S01]  /*4200*/  @!P0 IMAD.U32 R8, R6.reuse, 0x10000, RZ ;  /* 0x0001000006088824 */ /* 0x050fe200078e00ff */
[----:B------:R-:W-:Y:S01]  /*4210*/  @!P0 LOP3.LUT R6, R6, 0xffff0000, RZ, 0xc0, !PT ;  /* 0xffff000006068812 */ /* 0x000fe200078ec0ff */
[C---:B------:R-:W-:Y:S02]  /*4220*/  @!P0 FMUL.FTZ R33, R27.reuse, R26 ;  /* 0x0000001a1b218220 */ /* 0x040fe40000410000 */
[-C--:B------:R-:W-:Y:S02]  /*4230*/  @!P0 FMUL.FTZ R0, R27, R8.reuse ;  /* 0x000000081b008220 */ /* 0x080fe40000410000 */
[C---:B------:R-:W-:Y:S01]  /*4240*/  @!P0 IMAD.U32 R5, R7.reuse, 0x10000, RZ ;  /* 0x0001000007058824 */ /* 0x040fe200078e00ff */
[----:B------:R-:W-:Y:S01]  /*4250*/  @!P0 LOP3.LUT R7, R7, 0xffff0000, RZ, 0xc0, !PT ;  /* 0xffff000007078812 */ /* 0x000fe200078ec0ff */
[----:B------:R-:W-:Y:S01]  /*4260*/  @!P0 FFMA.FTZ R33, R29, R8, -R33 ;  /* 0x000000081d218223 */ /* 0x000fe20000010821 */
[----:B------:R-:W-:Y:S01]  /*4270*/  @!P0 LOP3.LUT R8, R23, 0xffff0000, RZ, 0xc0, !PT ;  /* 0xffff000017088812 */ /* 0x000fe200078ec0ff */
[----:B------:R-:W-:Y:S01]  /*4280*/  @!P0 FFMA.FTZ R0, R26, R29, R0 ;  /* 0x0000001d1a008223 */ /* 0x000fe20000010000 */
[----:B------:R-:W-:Y:S01]  /*4290*/  @!P0 SHF.L.U32 R26, R22, 0x10, RZ ;  /* 0x00000010161a8819 */ /* 0x000fe200000006ff */
[----:B------:R-:W-:Y:S02]  /*42a0*/  @!P0 IMAD.U32 R29, R21, 0x10000, RZ ;  /* 0x00010000151d8824 */ /* 0x000fe400078e00ff */
[C---:B------:R-:W-:Y:S01]  /*42b0*/  @!P0 FMUL.FTZ R2, R25.reuse, R6 ;  /* 0x0000000619028220 */ /* 0x040fe20000410000 */
        /* <DEDUP_REMOVED lines=20> */
.L_x_888:
[----:B------:R-:W-:Y:S05]  /*4400*/  BSYNC B1 ;  /* 0x0000000000017941 */ /* 0x000fea0003800000 */
.L_x_887:
        /* <DEDUP_REMOVED lines=17> */
[C---:B-1----:R-:W-:Y:S03]  /*4520*/  LEA R42, P1, R100.reuse, R142, 0x1 ;  /* 0x0000008e642a7211 */ /* 0x042fe600078208ff */
[----:B------:R-:W2:Y:S01]  /*4530*/  LD.E.128 R20, [R38.64] ;  /* 0x0000000626147980 */ /* 0x000ea2000c101d00 */
        /* <DEDUP_REMOVED lines=44> */
.L_x_894:
[----:B------:R-:W-:Y:S05]  /*4800*/  BSYNC B0 ;  /* 0x0000000000007941 */ /* 0x000fea0003800000 */
.L_x_893:
        /* <DEDUP_REMOVED lines=52> */
.L_x_892:
[----:B------:R-:W-:Y:S05]  /*4b50*/  BSYNC B1 ;  /* 0x0000000000017941 */ /* 0x000fea0003800000 */
.L_x_891:
        /* <DEDUP_REMOVED lines=14> */
[----:B------:R-:W-:Y:S01]  /*4c40*/  IMAD R36, R243, 0x60, RZ ;  /* 0x00000060f3247824 */ /* 0x000fe200078e02ff */
[----:B------:R-:W-:Y:S01]  /*4c50*/  ISETP.GE.AND P0, PT, R18, R17, PT ;  /* 0x000000111200720c */ /* 0x000fe20003f06270 */
[----:B------:R-:W-:Y:S04]  /*4c60*/  IMAD.WIDE.U32 R38, R242, 0x60, R136 ;  /* 0x00000060f2267825 */ /* 0x000fe800078e0088 */
[----:B------:R-:W-:Y:S01]  /*4c70*/  IMAD.WIDE.U32 R44, R64, 0x60, R142 ;  /* 0x00000060402c7825 */ /* 0x000fe200078e008e */
[----:B------:R-:W-:Y:S03]  /*4c80*/  IADD3 R39, R39, R36, RZ ;  /* 0x0000002427277210 */ /* 0x000fe60007ffe0ff */
[----:B------:R-:W-:Y:S02]  /*4c90*/  IMAD R40, R65, 0x60, RZ ;  /* 0x0000006041287824 */ /* 0x000fe400078e02ff */
[----:B-1----:R-:W2:Y:S03]  /*4ca0*/  LD.E.128 R20, [R38.64] ;  /* 0x0000000626147980 */ /* 0x002ea6000c101d00 */
[----:B------:R-:W-:Y:S05]  /*4cb0*/  IADD3 R45, R45, R40, RZ ;  /* 0x000000282d2d7210 */ /* 0x000fea0007ffe0ff */
[----:B------:R-:W3:Y:S06]  /*4cc0*/  @!P0 LD.E.64 R6, [R24.64] ;  /* 0x0000000618068980 */ /* 0x000eec000c101b00 */
[----:B------:R-:W4:Y:S01]  /*4cd0*/  @!P0 LD.E.64 R32, [R34.64] ;  /* 0x0000000622208980 */ /* 0x000f22000c101b00 */
[C---:B--2---:R-:W-:Y:S02]  /*4ce0*/  @!P0 LOP3.LUT R27, R20.reuse, 0xffff0000, RZ, 0xc0, !PT ;  /* 0xffff0000141b8812 */ /* 0x044fe400078ec0ff */
[----:B------:R-:W-:Y:S02]  /*4cf0*/  @!P0 SHF.L.U32 R29, R20, 0x10, RZ ;  /* 0x00000010141d8819 */ /* 0x000fe400000006ff */
[----:B------:R-:W-:Y:S02]  /*4d00*/  @!P0 LOP3.LUT R26, R22, 0xffff0000, RZ, 0xc0, !PT ;  /* 0xffff0000161a8812 */ /* 0x000fe400078ec0ff */
[C---:B---3--:R-:W-:Y:S02]  /*4d10*/  @!P0 SHF.L.U32 R8, R6.reuse, 0x10, RZ ;  /* 0x0000001006088819 */ /* 0x048fe400000006ff */
[----:B------:R-:W-:Y:S02]  /*4d20*/  @!P0 LOP3.LUT R6, R6, 0xffff0000, RZ, 0xc0, !PT ;  /* 0xffff000006068812 */ /* 0x000fe400078ec0ff */
[----:B------:R-:W-:Y:S01]  /*4d30*/  @!P0 SHF.L.U32 R5, R7, 0x10, RZ ;  /* 0x0000001007058819 */ /* 0x000fe200000006ff */
[----:B------:R-:W-:Y:S01]  /*4d40*/  @!P0 FMUL.FTZ R0, R27, R8 ;  /* 0x000000081b008220 */ /* 0x000fe20000410000 */
[C---:B----4-:R-:W-:Y:S01]  /*4d50*/  @!P0 LOP3.LUT R30, R32.reuse, 0xffff0000, RZ, 0xc0, !PT ;  /* 0xffff0000201e8812 */ /* 0x050fe200078ec0ff */
[----:B------:R-:W-:Y:S01]  /*4d60*/  @!P0 IMAD.U32 R28, R32, 0x10000, RZ ;  /* 0x00010000201c8824 */ /* 0x000fe200078e00ff */
[----:B------:R-:W-:Y:S01]  /*4d70*/  @!P0 SHF.L.U32 R32, R23, 0x10, RZ ;  /* 0x0000001017208819 */ /* 0x000fe200000006ff */
[----:B------:R-:W-:Y:S01]  /*4d80*/  @!P0 FMUL.FTZ R3, R26, R5 ;  /* 0x000000051a038220 */ /* 0x000fe20000410000 */
[----:B------:R-:W-:Y:S01]  /*4d90*/  @!P0 LOP3.LUT R7, R7, 0xffff0000, RZ, 0xc0, !PT ;  /* 0xffff000007078812 */ /* 0x000fe200078ec0ff */
[----:B------:R-:W-:Y:S01]  /*4da0*/  @!P0 FMUL.FTZ R37, R27, R28 ;  /* 0x0000001c1b258220 */ /* 0x000fe20000410000 */
[----:B------:R-:W-:Y:S01]  /*4db0*/  @!P0 LOP3.LUT R27, R21, 0xffff0000, RZ, 0xc0, !PT ;  /* 0xffff0000151b8812 */ /* 0x000fe200078ec0ff */
[----:B------:R-:W-:Y:S01]  /*4dc0*/  @!P0 FFMA.FTZ R0, R28, R29, R0 ;  /* 0x0000001d1c008223 */ /* 0x000fe20000010000 */
[----:B------:R-:W-:Y:S01]  /*4dd0*/  @!P0 SHF.L.U32 R28, R22, 0x10, RZ ;  /* 0x00000010161c8819 */ /* 0x000fe200000006ff */
[----:B------:R-:W-:Y:S01]  /*4de0*/  @!P0 FFMA.FTZ R37, R29, R8, -R37 ;  /* 0x000000081d258223 */ /* 0x000fe20000010825 */
[----:B------:R-:W-:Y:S01]  /*4df0*/  @!P0 LOP3.LUT R8, R23, 0xffff0000, RZ, 0xc0, !PT ;  /* 0xffff000017088812 */ /* 0x000fe200078ec0ff */
[----:B------:R-:W-:Y:S01]  /*4e00*/  @!P0 IMAD.U32 R29, R21, 0x10000, RZ ;  /* 0x00010000151d8824 */ /* 0x000fe200078e00ff */
[----:B------:R-:W-:Y:S01]  /*4e10*/  @!P0 SHF.L.U32 R31, R33, 0x10, RZ ;  /* 0x00000010211f8819 */ /* 0x000fe200000006ff */
[----:B------:R-:W-:Y:S01]  /*4e20*/  @!P0 FMUL.FTZ R2, R27, R6 ;  /* 0x000000061b028220 */ /* 0x000fe20000410000 */
[----:B------:R-:W-:Y:S01]  /*4e30*/  @!P0 LOP3.LUT R33, R33, 0xffff0000, RZ, 0xc0, !PT ;  /* 0xffff000021218812 */ /* 0x000fe200078ec0ff */
[----:B------:R-:W-:Y:S01]  /*4e40*/  @!P0 FMUL.FTZ R39, R27, R30 ;  /* 0x0000001e1b278220 */ /* 0x000fe20000410000 */
[----:B------:R-:W-:Y:S01]  /*4e50*/  @!P0 F2FP.BF16.PACK_AB R37, R0, R37 ;  /* 0x000000250025823e */ /* 0x000fe200000010ff */
        /* <DEDUP_REMOVED lines=10> */
[----:B------:R-:W-:Y:S01]  /*4f00*/  @!P0 F2FP.BF16.PACK_AB R36, R3, R36 ;  /* 0x000000240324823e */ /* 0x000fe200000010ff */
[----:B------:R-:W-:Y:S01]  /*4f10*/  @!P0 IMAD.MOV.U32 R20, RZ, RZ, R37 ;  /* 0x000000ffff148224 */ /* 0x000fe200078e0025 */
[----:B------:R-:W-:Y:S02]  /*4f20*/  @!P0 MOV R21, R42 ;  /* 0x0000002a00158202 */ /* 0x000fe40000000f00 */
[----:B------:R-:W-:Y:S02]  /*4f30*/  @!P0 F2FP.BF16.PACK_AB R39, R4, R38 ;  /* 0x000000260427823e */ /* 0x000fe400000010ff */
[----:B------:R-:W-:Y:S02]  /*4f40*/  @!P0 MOV R22, R36 ;  /* 0x0000002400168202 */ /* 0x000fe40000000f00 */
[----:B------:R-:W-:Y:S05]  /*4f50*/  @!P0 MOV R23, R39 ;  /* 0x0000002700178202 */ /* 0x000fea0000000f00 */
[----:B------:R1:W-:Y:S02]  /*4f60*/  ST.E.128 [R44.64], R20 ;  /* 0x000000142c007985 */ /* 0x0003e4000c101d06 */
.L_x_898:
[----:B------:R-:W-:Y:S05]  /*4f70*/  BSYNC B0 ;  /* 0x0000000000007941 */ /* 0x000fea0003800000 */
.L_x_897:
        /* <DEDUP_REMOVED lines=52> */
.L_x_896:
[----:B------:R-:W-:Y:S05]  /*52c0*/  BSYNC B1 ;  /* 0x0000000000017941 */ /* 0x000fea0003800000 */
.L_x_895:
        /* <DEDUP_REMOVED lines=63> */
.L_x_902:
[----:B------:R-:W-:Y:S05]  /*56c0*/  BSYNC B0 ;  /* 0x0000000000007941 */ /* 0x000fea0003800000 */
.L_x_901:
        /* <DEDUP_REMOVED lines=52> */
.L_x_900:
[----:B------:R-:W-:Y:S05]  /*5a10*/  BSYNC B1 ;  /* 0x0000000000017941 */ /* 0x000fea0003800000 */
.L_x_899:
        /* <DEDUP_REMOVED lines=17> */
[----:B-1----:R-:W-:Y:S01]  /*5b30*/  IMAD.WIDE.U32 R44, R64, 0xa0, R142 ;  /* 0x000000a0402c7825 */ /* 0x002fe200078e008e */
[----:B------:R-:W-:Y:S03]  /*5b40*/  IADD3 R39, R39, R36, RZ ;  /* 0x0000002427277210 */ /* 0x000fe60007ffe0ff */
[----:B------:R-:W-:Y:S02]  /*5b50*/  IMAD R40, R65, 0xa0, RZ ;  /* 0x000000a041287824 */ /* 0x000fe400078e02ff */
[----:B------:R-:W2:Y:S03]  /*5b60*/  LD.E.128 R20, [R38.64] ;  /* 0x0000000626147980 */ /* 0x000ea6000c101d00 */
        /* <DEDUP_REMOVED lines=44> */
.L_x_906:
[----:B------:R-:W-:Y:S05]  /*5e30*/  BSYNC B0 ;  /* 0x0000000000007941 */ /* 0x000fea0003800000 */
.L_x_905:
        /* <DEDUP_REMOVED lines=52> */
.L_x_904:
[----:B------:R-:W-:Y:S05]  /*6180*/  BSYNC B1 ;  /* 0x0000000000017941 */ /* 0x000fea0003800000 */
.L_x_903:
        /* <DEDUP_REMOVED lines=65> */
.L_x_910:
[----:B------:R-:W-:Y:S05]  /*65a0*/  BSYNC B0 ;  /* 0x0000000000007941 */ /* 0x000fea0003800000 */
.L_x_909:
        /* <DEDUP_REMOVED lines=52> */
.L_x_908:
[----:B------:R-:W-:Y:S05]  /*68f0*/  BSYNC B1 ;  /* 0x0000000000017941 */ /* 0x000fea0003800000 */
.L_x_907:
        /* <DEDUP_REMOVED lines=65> */
.L_x_914:
[----:B------:R-:W-:Y:S05]  /*6d10*/  BSYNC B0 ;  /* 0x0000000000007941 */ /* 0x000fea0003800000 */
.L_x_913:
[----:B------:R-:W-:Y:S11]  /*6d20*/  ISETP.GE.AND P0, PT, R9, R135, PT ;  /* 0x000000870900720c */ /* 0x000ff60003f06270 */
[----:B------:R-:W-:Y:S02]  /*6d30*/  @!UPT UIADD3 URZ, URZ, URZ, URZ ;  /* 0x0000003f3f3ff290 */ /* 0x000fe4000fffe03f */
[----:B------:R-:W-:-:S05]  /*6d40*/  @P0 BRA `(.L_x_912) ;  /* 0x0000031000000947 */ /* 0x000fca0003800000 */
[----:B------:R-:W-:Y:S02]  /*6d50*/  ISETP.GE.AND P0, PT, R9, R17, PT ;  /* 0x000000110900720c */ /* 0x000fe40003f06270 */
[C---:B------:R-:W-:Y:S04]  /*6d60*/  LEA R36, P1, R123.reuse, R136, 0x1 ;  /* 0x000000887b247211 */ /* 0x040fe800078208ff */
[----:B------:R-:W-:Y:S02]  /*6d70*/  LEA.HI.X R37, R123, R137, R120, 0x1, P1 ;  /* 0x000000897b257211 */ /* 0x000fe400008f0c78 */
[C---:B------:R-:W-:Y:S03]  /*6d80*/  LEA R40, P1, R206.reuse, R142, 0x1 ;  /* 0x0000008ece287211 */ /* 0x040fe600078208ff */
[----:B-1----:R-:W2:Y:S01]  /*6d90*/  LD.E.128 R20, [R36.64] ;  /* 0x0000000624147980 */ /* 0x002ea2000c101d00 */
[----:B------:R-:W-:Y:S07]  /*6da0*/  LEA.HI.X R41, R206, R143, R93, 0x1, P1 ;  /* 0x0000008fce297211 */ /* 0x000fee00008f0c5d */
[----:B------:R-:W3:Y:S06]  /*6db0*/  @!P0 LD.E.64 R30, [R34.64+0x40] ;  /* 0x00004006221e8980 */ /* 0x000eec000c101b00 */
[----:B------:R-:W4:Y:S01]  /*6dc0*/  @!P0 LD.E.64 R6, [R24.64+0x40] ;  /* 0x0000400618068980 */ /* 0x000f22000c101b00 */
        /* <DEDUP_REMOVED lines=41> */
.L_x_912:
[----:B------:R-:W-:Y:S05]  /*7060*/  BSYNC B1 ;  /* 0x0000000000017941 */ /* 0x000fea0003800000 */
.L_x_911:
[----:B------:R-:W2:Y:S02]  /*7070*/  LD.E R3, [R10.64+0xd0] ;  /* 0x0000d0060a037980 */ /* 0x000ea4000c101900 */
[----:B--2---:R-:W-:Y:S05]  /*7080*/  IMAD.U32 R3, R3, -0x40, RZ ;  /* 0xffffffc003037824 */ /* 0x004fea00078e00ff */
[C---:B------:R-:W-:Y:S02]  /*7090*/  LEA R12, P1, R3.reuse, R12, 0x1 ;  /* 0x0000000c030c7211 */ /* 0x040fe400078208ff */
[C---:B------:R-:W-:Y:S02]  /*70a0*/  LEA R56, P0, R3.reuse, R56, 0x1 ;  /* 0x0000003803387211 */ /* 0x040fe400078008ff */
[C---:B------:R-:W-:Y:S02]  /*70b0*/  LEA.HI.X.SX32 R13, R3.reuse, R13, 0x1, P1 ;  /* 0x0000000d030d7211 */ /* 0x040fe400008f0eff */
[----:B------:R-:W-:Y:S01]  /*70c0*/  LEA.HI.X.SX32 R57, R3, R57, 0x1, P0 ;  /* 0x0000003903397211 */ /* 0x000fe200000f0eff */
[----:B------:R-:W-:-:S05]  /*70d0*/  BRA `(.L_x_915) ;  /* 0x00006c9000007947 */ /* 0x000fca0003800000 */
.L_x_882:
[----:B-1----:R-:W-:Y:S01]  /*70e0*/  BSSY B2, `(.L_x_916) ;  /* 0x00000b4000027945 */ /* 0x002fe20003800000 */
[----:B------:R-:W-:-:S05]  /*70f0*/  @!P2 BRA `(.L_x_917) ;  /* 0x00000b200000a947 */ /* 0x000fca0003800000 */
[----:B-----5:R-:W-:Y:S01]  /*7100*/  ISETP.GE.AND P0, PT, R18, R135, PT ;  /* 0x000000871200720c */ /* 0x020fe20003f06270 */
[----:B------:R-:W-:Y:S01]  /*7110*/  @!UPT UIADD3 URZ, URZ, URZ, URZ ;  /* 0x0000003f3f3ff290 */ /* 0x000fe2000fffe03f */
[----:B------:R-:W-:Y:S11]  /*7120*/  BSSY B1, `(.L_x_918) ;  /* 0x0000057000017945 */ /* 0x000ff60003800000 */
[----:B------:R-:W-:-:S05]  /*7130*/  @P0 BRA `(.L_x_919) ;  /* 0x0000055000000947 */ /* 0x000fca0003800000 */
[----:B------:R1:W5:Y:S01]  /*7140*/  LD.E.128 R48, [R136.64] ;  /* 0x0000000688307980 */ /* 0x000362000c101d00 */
[----:B------:R-:W-:Y:S01]  /*7150*/  ISETP.GE.AND P0, PT, R18, R17, PT ;  /* 0x000000111200720c */ /* 0x000fe20003f06270 */
[----:B------:R-:W-:Y:S01]  /*7160*/  @!UPT UIADD3 URZ, URZ, URZ, URZ ;  /* 0x0000003f3f3ff290 */ /* 0x000fe2000fffe03f */
[----:B------:R-:W-:Y:S11]  /*7170*/  BSSY B0, `(.L_x_920) ;  /* 0x0000050000007945 */ /* 0x000ff60003800000 */
[----:B------:R-:W-:-:S05]  /*7180*/  @P0 BRA `(.L_x_921) ;  /* 0x000004e000000947 */ /* 0x000fca0003800000 */
[----:B------:R-:W-:Y:S01]  /*7190*/  LEA.HI R247, R17, R17, RZ, 0x1 ;  /* 0x0000001111f77211 */ /* 0x000fe200078f08ff */
[----:B------:R-:W-:Y:S01]  /*71a0*/  IMAD.MOV.U32 R249, RZ, RZ, RZ ;  /* 0x000000fffff97224 */ /* 0x000fe200078e00ff */
[C---:B-----5:R-:W-:Y:S01]  /*71b0*/  LOP3.LUT R39, R48.reuse, 0xffff0000, RZ, 0xc0, !PT ;  /* 0xffff000030277812 */ /* 0x060fe200078ec0ff */
[----:B------:R-:W-:Y:S01]  /*71c0*/  IMAD.U32 R37, R48, 0x10000, RZ ;  /* 0x0001000030257824 */ /* 0x000fe200078e00ff */
[----:B------:R-:W-:Y:S01]  /*71d0*/  SHF.R.S32.HI R247, RZ, 0x1, R247 ;  /* 0x00000001fff77819 */ /* 0x000fe200000114f7 */
[----:B------:R-:W-:Y:S01]  /*71e0*/  IMAD.U32 R46, R50, 0x10000, RZ ;  /* 0x00010000322e7824 */ /* 0x000fe200078e00ff */
[C---:B------:R-:W-:Y:S02]  /*71f0*/  SHF.L.U32 R42, R49.reuse, 0x10, RZ ;  /* 0x00000010312a7819 */ /* 0x040fe400000006ff */
[-C--:B------:R-:W-:Y:S02]  /*7200*/  ISETP.GE.AND P1, PT, R18, R247.reuse, PT ;  /* 0x000000f71200720c */ /* 0x080fe40003f26270 */
[----:B------:R-:W-:Y:S02]  /*7210*/  MOV R59, R247 ;  /* 0x000000f7003b7202 */ /* 0x000fe40000000f00 */
[----:B------:R-:W-:Y:S02]  /*7220*/  LOP3.LUT R43, R49, 0xffff0000, RZ, 0xc0, !PT ;  /* 0xffff0000312b7812 */ /* 0x000fe400078ec0ff */
[----:B------:R-:W-:Y:S02]  /*7230*/  LOP3.LUT R47, R50, 0xffff0000, RZ, 0xc0, !PT ;  /* 0xffff0000322f7812 */ /* 0x000fe400078ec0ff */
[C---:B------:R-:W-:Y:S02]  /*7240*/  SHF.L.U32 R50, R51.reuse, 0x10, RZ ;  /* 0x0000001033327819 */ /* 0x040fe400000006ff */
[----:B------:R-:W-:Y:S03]  /*7250*/  LOP3.LUT R51, R51, 0xffff0000, RZ, 0xc0, !PT ;  /* 0xffff000033337812 */ /* 0x000fe600078ec0ff */
[--C-:B------:R-:W-:Y:S02]  /*7260*/  @P1 IMAD.MOV R249, RZ, RZ, -R247.reuse ;  /* 0x000000fffff91224 */ /* 0x100fe400078e0af7 */
[----:B------:R-:W-:Y:S03]  /*7270*/  @P1 IMAD.MOV R59, RZ, RZ, -R247 ;  /* 0x000000ffff3b1224 */ /* 0x000fe600078e0af7 */
[C---:B------:R-:W-:Y:S04]  /*7280*/  LEA R250, P0, R249.reuse, R138, 0x1 ;  /* 0x0000008af9fa7211 */ /* 0x040fe800078008ff */
[----:B------:R-:W-:Y:S02]  /*7290*/  LEA.HI.X.SX32 R251, R249, R139, 0x1, P0 ;  /* 0x0000008bf9fb7211 */ /* 0x000fe400000f0eff */
[C---:B------:R-:W-:Y:S04]  /*72a0*/  LEA R20, P0, R59.reuse, R136, 0x1 ;  /* 0x000000883b147211 */ /* 0x040fe800078008ff */
[----:B------:R-:W-:Y:S01]  /*72b0*/  LEA.HI.X.SX32 R21, R59, R137, 0x1, P0 ;  /* 0x000000893b157211 */ /* 0x000fe200000f0eff */
[----:B------:R-:W-:Y:S01]  /*72c0*/  IMAD.MOV.U32 R59, RZ, RZ, RZ ;  /* 0x000000ffff3b7224 */ /* 0x000fe200078e00ff */
[----:B------:R-:W-:Y:S01]  /*72d0*/  @P1 IADD3 R59, -R247, RZ, RZ ;  /* 0x000000fff73b1210 */ /* 0x000fe20007ffe1ff */
[----:B------:R-:W2:Y:S03]  /*72e0*/  LD.E.128 R248, [R250.64] ;  /* 0x00000006faf87980 */ /* 0x000ea6000c101d00 */
[C---:B------:R-:W-:Y:S04]  /*72f0*/  LEA R40, P0, R59.reuse, R140, 0x1 ;  /* 0x0000008c3b287211 */ /* 0x040fe800078008ff */
[----:B------:R-:W-:Y:S01]  /*7300*/  LEA.HI.X.SX32 R41, R59, R141, 0x1, P0 ;  /* 0x0000008d3b297211 */ /* 0x000fe200000f0eff */
[----:B------:R-:W3:Y:S08]  /*7310*/  LD.E.128 R20, [R20.64] ;  /* 0x0000000614147980 */ /* 0x000ef0000c101d00 */
[----:B------:R-:W4:Y:S01]  /*7320*/  LD.E.128 R60, [R40.64] ;  /* 0x00000006283c7980 */ /* 0x000f22000c101d00 */
[C---:B--2---:R-:W-:Y:S01]  /*7330*/  IMAD.U32 R35, R248.reuse, 0x10000, RZ ;  /* 0x00010000f8237824 */ /* 0x044fe200078e00ff */
[----:B------:R-:W-:Y:S01]  /*7340*/  LOP3.LUT R31, R248, 0xffff0000, RZ, 0xc0, !PT ;  /* 0xffff0000f81f7812 */ /* 0x000fe200078ec0ff */
[C---:B------:R-:W-:Y:S01]  /*7350*/  IMAD.U32 R27, R250.reuse, 0x10000, RZ ;  /* 0x00010000fa1b7824 */ /* 0x040fe200078e00ff */
[----:B------:R-:W-:Y:S01]  /*7360*/  SHF.L.U32 R29, R249, 0x10, RZ ;  /* 0x00000010f91d7819 */ /* 0x000fe200000006ff */
[----:B------:R-:W-:Y:S01]  /*7370*/  @!P1 FADD.FTZ R35, -R35, -RZ ;  /* 0x800000ff23239221 */ /* 0x000fe20000010100 */
[----:B------:R-:W-:Y:S01]  /*7380*/  LOP3.LUT R28, R249, 0xffff0000, RZ, 0xc0, !PT ;  /* 0xffff0000f91c7812 */ /* 0x000fe200078ec0ff */
[----:B------:R-:W-:Y:S01]  /*7390*/  @!P1 FADD.FTZ R31, -R31, -RZ ;  /* 0x800000ff1f1f9221 */ /* 0x000fe20000010100 */
[----:B------:R-:W-:Y:S01]  /*73a0*/  LOP3.LUT R26, R250, 0xffff0000, RZ, 0xc0, !PT ;  /* 0xffff0000fa1a7812 */ /* 0x000fe200078ec0ff */
[C---:B---3--:R-:W-:Y:S01]  /*73b0*/  IMAD.U32 R36, R20.reuse, 0x10000, RZ ;  /* 0x0001000014247824 */ /* 0x048fe200078e00ff */
[----:B------:R-:W-:Y:S01]  /*73c0*/  LOP3.LUT R34, R20, 0xffff0000, RZ, 0xc0, !PT ;  /* 0xffff000014227812 */ /* 0x000fe200078ec0ff */
[----:B------:R-:W-:Y:S01]  /*73d0*/  @!P1 FADD.FTZ R29, -R29, -RZ ;  /* 0x800000ff1d1d9221 */ /* 0x000fe20000010100 */
[C---:B------:R-:W-:Y:S01]  /*73e0*/  SHF.L.U32 R32, R21.reuse, 0x10, RZ ;  /* 0x0000001015207819 */ /* 0x040fe200000006ff */
[----:B------:R-:W-:Y:S01]  /*73f0*/  FMUL.FTZ R0, R36, R35 ;  /* 0x0000002324007220 */ /* 0x000fe20000410000 */
[----:B------:R-:W-:Y:S01]  /*7400*/  LOP3.LUT R33, R21, 0xffff0000, RZ, 0xc0, !PT ;  /* 0xffff000015217812 */ /* 0x000fe200078ec0ff */
[----:B------:R-:W-:Y:S01]  /*7410*/  @!P1 FADD.FTZ R28, -R28, -RZ ;  /* 0x800000ff1c1c9221 */ /* 0x000fe20000010100 */
[----:B------:R-:W-:Y:S01]  /*7420*/  SHF.L.U32 R25, R251, 0x10, RZ ;  /* 0x00000010fb197819 */ /* 0x000fe200000006ff */
[C---:B----4-:R-:W-:Y:S01]  /*7430*/  IMAD.U32 R38, R60.reuse, 0x10000, RZ ;  /* 0x000100003c267824 */ /* 0x050fe200078e00ff */
[----:B------:R-:W-:Y:S01]  /*7440*/  LOP3.LUT R40, R60, 0xffff0000, RZ, 0xc0, !PT ;  /* 0xffff00003c287812 */ /* 0x000fe200078ec0ff */
[----:B------:R-:W-:Y:S01]  /*7450*/  FMUL.FTZ R2, R34, R31 ;  /* 0x0000001f22027220 */ /* 0x000fe20000410000 */
[----:B------:R-:W-:Y:S01]  /*7460*/  SHF.L.U32 R41, R61, 0x10, RZ ;  /* 0x000000103d297819 */ /* 0x000fe200000006ff */
[----:B------:R-:W-:Y:S01]  /*7470*/  IMAD.U32 R30, R22, 0x10000, RZ ;  /* 0x00010000161e7824 */ /* 0x000fe200078e00ff */
[----:B------:R-:W-:Y:S01]  /*7480*/  LOP3.LUT R24, R251, 0xffff0000, RZ, 0xc0, !PT ;  /* 0xffff0000fb187812 */ /* 0x000fe200078ec0ff */
[----:B------:R-:W-:Y:S01]  /*7490*/  FMUL.FTZ R3, R32, R29 ;  /* 0x0000001d20037220 */ /* 0x000fe20000410000 */
[----:B------:R-:W-:Y:S01]  /*74a0*/  LOP3.LUT R21, R22, 0xffff0000, RZ, 0xc0, !PT ;  /* 0xffff000016157812 */ /* 0x000fe200078ec0ff */
[----:B------:R-:W-:Y:S01]  /*74b0*/  @!P1 FADD.FTZ R27, -R27, -RZ ;  /* 0x800000ff1b1b9221 */ /* 0x000fe20000010100 */
[----:B------:R-:W-:Y:S01]  /*74c0*/  LOP3.LUT R44, R61, 0xffff0000, RZ, 0xc0, !PT ;  /* 0xffff00003d2c7812 */ /* 0x000fe200078ec0ff */
[----:B------:R-:W-:Y:S01]  /*74d0*/  FFMA.FTZ R0, R37, R38, R0 ;  /* 0x0000002625007223 */ /* 0x000fe20000010000 */
[----:B------:R-:W-:Y:S01]  /*74e0*/  SHF.L.U32 R20, R23, 0x10, RZ ;  /* 0x0000001017147819 */ /* 0x000fe200000006ff */
[----:B------:R-:W-:Y:S01]  /*74f0*/  FMUL.FTZ R4, R33, R28 ;  /* 0x0000001c21047220 */ /* 0x000fe20000410000 */
[----:B------:R-:W-:Y:S01]  /*7500*/  LOP3.LUT R23, R23, 0xffff0000, RZ, 0xc0, !PT ;  /* 0xffff000017177812 */ /* 0x000fe200078ec0ff */
[----:B------:R-:W-:Y:S01]  /*7510*/  @!P1 FADD.FTZ R26, -R26, -RZ ;  /* 0x800000ff1a1a9221 */ /* 0x000fe20000010100 */
[----:B------:R-:W-:Y:S01]  /*7520*/  LOP3.LUT R48, R62, 0xffff0000, RZ, 0xc0, !PT ;  /* 0xffff00003e307812 */ /* 0x000fe200078ec0ff */
[----:B------:R-:W-:Y:S01]  /*7530*/  FFMA.FTZ R2, R39, R40, R2 ;  /* 0x0000002827027223 */ /* 0x000fe20000010002 */
[----:B------:R-:W-:Y:S01]  /*7540*/  SHF.L.U32 R49, R63, 0x10, RZ ;  /* 0x000000103f317819 */ /* 0x000fe200000006ff */
[----:B------:R-:W-:Y:S01]  /*7550*/  @!P1 FADD.FTZ R25, -R25, -RZ ;  /* 0x800000ff19199221 */ /* 0x000fe20000010100 */
[----:B------:R-:W-:Y:S01]  /*7560*/  LOP3.LUT R52, R63, 0xffff0000, RZ, 0xc0, !PT ;  /* 0xffff00003f347812 */ /* 0x000fe200078ec0ff */
[----:B------:R-:W-:Y:S02]  /*7570*/  FMUL.FTZ R5, R30, R27 ;  /* 0x0000001b1e057220 */ /* 0x000fe40000410000 */
[----:B------:R-:W-:Y:S02]  /*7580*/  IMAD.U32 R45, R62, 0x10000, RZ ;  /* 0x000100003e2d7824 */ /* 0x000fe400078e00ff */
[----:B------:R-:W-:Y:S02]  /*7590*/  FFMA.FTZ R3, R42, R41, R3 ;  /* 0x000000292a037223 */ /* 0x000fe40000010003 */
[----:B------:R-:W-:Y:S02]  /*75a0*/  @!P1 FADD.FTZ R24, -R24, -RZ ;  /* 0x800000ff18189221 */ /* 0x000fe40000010100 */
[----:B------:R-:W-:Y:S02]  /*75b0*/  FMUL.FTZ R6, R21, R26 ;  /* 0x0000001a15067220 */ /* 0x000fe40000410000 */
[----:B------:R-:W-:Y:S02]  /*75c0*/  FFMA.FTZ R4, R43, R44, R4 ;  /* 0x0000002c2b047223 */ /* 0x000fe40000010004 */
[----:B------:R-:W-:Y:S02]  /*75d0*/  FMUL.FTZ R7, R20, R25 ;  /* 0x0000001914077220 */ /* 0x000fe40000410000 */
[----:B------:R-:W-:Y:S02]  /*75e0*/  FFMA.FTZ R5, R46, R45, R5 ;  /* 0x0000002d2e057223 */ /* 0x000fe40000010005 */
[----:B------:R-:W-:Y:S02]  /*75f0*/  FMUL.FTZ R8, R23, R24 ;  /* 0x0000001817087220 */ /* 0x000fe40000410000 */
[----:B------:R-:W-:Y:S01]  /*7600*/  FFMA.FTZ R6, R47, R48, R6 ;  /* 0x000000302f067223 */ /* 0x000fe20000010006 */
[----:B------:R-:W-:Y:S01]  /*7610*/  F2FP.BF16.PACK_AB R48, R2, R0 ;  /* 0x000000000230723e */ /* 0x000fe200000010ff */
[----:B------:R-:W-:Y:S01]  /*7620*/  FFMA.FTZ R7, R50, R49, R7 ;  /* 0x0000003132077223 */ /* 0x000fe20000010007 */
[----:B------:R-:W-:Y:S01]  /*7630*/  F2FP.BF16.PACK_AB R49, R4, R3 ;  /* 0x000000030431723e */ /* 0x000fe200000010ff */
[----:B------:R-:W-:Y:S01]  /*7640*/  FFMA.FTZ R8, R51, R52, R8 ;  /* 0x0000003433087223 */ /* 0x000fe20000010008 */
[----:B------:R-:W-:Y:S04]  /*7650*/  F2FP.BF16.PACK_AB R50, R6, R5 ;  /* 0x000000050632723e */ /* 0x000fe800000010ff */
[----:B------:R-:W-:Y:S02]  /*7660*/  F2FP.BF16.PACK_AB R51, R8, R7 ;  /* 0x000000070833723e */ /* 0x000fe400000010ff */
.L_x_921:
[----:B------:R-:W-:Y:S05]  /*7670*/  BSYNC B0 ;  /* 0x0000000000007941 */ /* 0x000fea0003800000 */
.L_x_920:
[----:B-----5:R2:W-:Y:S02]  /*7680*/  ST.E.128 [R142.64], R48 ;  /* 0x000000308e007985 */ /* 0x0205e4000c101d06 */
.L_x_919:
[----:B------:R-:W-:Y:S05]  /*7690*/  BSYNC B1 ;  /* 0x0000000000017941 */ /* 0x000fea0003800000 */
.L_x_918:
[----:B------:R-:W-:Y:S11]  /*76a0*/  ISETP.GE.AND P0, PT, R9, R135, PT ;  /* 0x000000870900720c */ /* 0x000ff60003f06270 */
[----:B------:R-:W-:Y:S02]  /*76b0*/  @!UPT UIADD3 URZ, URZ, URZ, URZ ;  /* 0x0000003f3f3ff290 */ /* 0x000fe4000fffe03f */
[----:B------:R-:W-:-:S05]  /*76c0*/  @P0 BRA `(.L_x_917) ;  /* 0x0000055000000947 */ /* 0x000fca0003800000 */
[----:B--2---:R2:W5:Y:S01]  /*76d0*/  LD.E.128 R48, [R136.64+0x80] ;  /* 0x0000800688307980 */ /* 0x004562000c101d00 */
        /* <DEDUP_REMOVED lines=9> */
[C---:B------:R-:W-:Y:S01]  /*7770*/  IMAD.U32 R46, R50.reuse, 0x10000, RZ ;  /* 0x00010000322e7824 */ /* 0x040fe200078e00ff */
[----:B------:R-:W-:Y:S02]  /*7780*/  SHF.L.U32 R42, R49, 0x10, RZ ;  /* 0x00000010312a7819 */ /* 0x000fe400000006ff */
        /* <DEDUP_REMOVED lines=14> */
[----:B------:R-:W3:Y:S03]  /*7870*/  LD.E.128 R248, [R248.64+0x80] ;  /* 0x00008006f8f87980 */ /* 0x000ee6000c101d00 */
[C---:B------:R-:W-:Y:S04]  /*7880*/  LEA R40, P0, R59.reuse, R140, 0x1 ;  /* 0x0000008c3b287211 */ /* 0x040fe800078008ff */
[----:B------:R-:W-:Y:S01]  /*7890*/  LEA.HI.X.SX32 R41, R59, R141, 0x1, P0 ;  /* 0x0000008d3b297211 */ /* 0x000fe200000f0eff */
[----:B------:R-:W4:Y:S08]  /*78a0*/  LD.E.128 R20, [R20.64+0x80] ;  /* 0x0000800614147980 */ /* 0x000f30000c101d00 */
[----:B--2---:R-:W2:Y:S01]  /*78b0*/  LD.E.128 R60, [R40.64+0x80] ;  /* 0x00008006283c7980 */ /* 0x004ea2000c101d00 */
[C---:B---3--:R-:W-:Y:S01]  /*78c0*/  IMAD.U32 R35, R248.reuse, 0x10000, RZ ;  /* 0x00010000f8237824 */ /* 0x048fe200078e00ff */
[----:B------:R-:W-:Y:S01]  /*78d0*/  LOP3.LUT R31, R248, 0xffff0000, RZ, 0xc0, !PT ;  /* 0xffff0000f81f7812 */ /* 0x000fe200078ec0ff */
[C---:B------:R-:W-:Y:S01]  /*78e0*/  IMAD.U32 R27, R250.reuse, 0x10000, RZ ;  /* 0x00010000fa1b7824 */ /* 0x040fe200078e00ff */
[----:B------:R-:W-:Y:S01]  /*78f0*/  SHF.L.U32 R29, R249, 0x10, RZ ;  /* 0x00000010f91d7819 */ /* 0x000fe200000006ff */
[----:B------:R-:W-:Y:S01]  /*7900*/  @!P1 FADD.FTZ R35, -R35, -RZ ;  /* 0x800000ff23239221 */ /* 0x000fe20000010100 */
[----:B------:R-:W-:Y:S01]  /*7910*/  LOP3.LUT R28, R249, 0xffff0000, RZ, 0xc0, !PT ;  /* 0xffff0000f91c7812 */ /* 0x000fe200078ec0ff */
[----:B------:R-:W-:Y:S01]  /*7920*/  @!P1 FADD.FTZ R31, -R31, -RZ ;  /* 0x800000ff1f1f9221 */ /* 0x000fe20000010100 */
[----:B------:R-:W-:Y:S01]  /*7930*/  LOP3.LUT R26, R250, 0xffff0000, RZ, 0xc0, !PT ;  /* 0xffff0000fa1a7812 */ /* 0x000fe200078ec0ff */
[C---:B----4-:R-:W-:Y:S01]  /*7940*/  IMAD.U32 R36, R20.reuse, 0x10000, RZ ;  /* 0x0001000014247824 */ /* 0x050fe200078e00ff */
[----:B------:R-:W-:Y:S01]  /*7950*/  LOP3.LUT R34, R20, 0xffff0000, RZ, 0xc0, !PT ;  /* 0xffff000014227812 */ /* 0x000fe200078ec0ff */
[----:B------:R-:W-:Y:S01]  /*7960*/  @!P1 FADD.FTZ R29, -R29, -RZ ;  /* 0x800000ff1d1d9221 */ /* 0x000fe20000010100 */
[C---:B------:R-:W-:Y:S01]  /*7970*/  SHF.L.U32 R32, R21.reuse, 0x10, RZ ;  /* 0x0000001015207819 */ /* 0x040fe200000006ff */
[----:B------:R-:W-:Y:S01]  /*7980*/  FMUL.FTZ R0, R36, R35 ;  /* 0x0000002324007220 */ /* 0x000fe20000410000 */
[----:B------:R-:W-:Y:S01]  /*7990*/  LOP3.LUT R33, R21, 0xffff0000, RZ, 0xc0, !PT ;  /* 0xffff000015217812 */ /* 0x000fe200078ec0ff */
[----:B------:R-:W-:Y:S01]  /*79a0*/  @!P1 FADD.FTZ R28, -R28, -RZ ;  /* 0x800000ff1c1c9221 */ /* 0x000fe20000010100 */
[----:B------:R-:W-:Y:S01]  /*79b0*/  SHF.L.U32 R25, R251, 0x10, RZ ;  /* 0x00000010fb197819 */ /* 0x000fe200000006ff */
[C---:B--2---:R-:W-:Y:S01]  /*79c0*/  IMAD.U32 R38, R60.reuse, 0x10000, RZ ;  /* 0x000100003c267824 */ /* 0x044fe200078e00ff */
        /* <DEDUP_REMOVED lines=35> */
.L_x_923:
[----:B------:R-:W-:Y:S05]  /*7c00*/  BSYNC B0 ;  /* 0x0000000000007941 */ /* 0x000fea0003800000 */
.L_x_922:
[----:B-----5:R3:W-:Y:S02]  /*7c10*/  ST.E.128 [R142.64+0x80], R48 ;  /* 0x000080308e007985 */ /* 0x0207e4000c101d06 */
.L_x_917:
[----:B------:R-:W-:Y:S05]  /*7c20*/  BSYNC B2 ;  /* 0x0000000000027941 */ /* 0x000fea0003800000 */
.L_x_916:
[C---:B------:R-:W-:Y:S01]  /*7c30*/  ISETP.GE.AND P0, PT, R84.reuse, R245, PT ;  /* 0x000000f55400720c */ /* 0x040fe20003f06270 */
[----:B------:R-:W-:Y:S03]  /*7c40*/  BSSY B2, `(.L_x_924) ;  /* 0x00000c4000027945 */ /* 0x000fe60003800000 */
[----:B------:R-:W-:Y:S11]  /*7c50*/  ISETP.GE.AND P0, PT, R84, R235, !P0 ;  /* 0x000000eb5400720c */ /* 0x000ff60004706270 */
[----:B------:R-:W-:Y:S02]  /*7c60*/  @!UPT UIADD3 URZ, URZ, URZ, URZ ;  /* 0x0000003f3f3ff290 */ /* 0x000fe4000fffe03f */
[----:B------:R-:W-:-:S05]  /*7c70*/  @!P0 BRA `(.L_x_925) ;  /* 0x00000c0000008947 */ /* 0x000fca0003800000 */
[----:B-----5:R-:W-:Y:S01]  /*7c80*/  ISETP.GE.AND P0, PT, R18, R135, PT ;  /* 0x000000871200720c */ /* 0x020fe20003f06270 */
[----:B------:R-:W-:Y:S01]  /*7c90*/  @!UPT UIADD3 URZ, URZ, URZ, URZ ;  /* 0x0000003f3f3ff290 */ /* 0x000fe2000fffe03f */
[----:B------:R-:W-:Y:S11]  /*7ca0*/  BSSY B1, `(.L_x_926) ;  /* 0x000005e000017945 */ /* 0x000ff60003800000 */
[----:B------:R-:W-:-:S05]  /*7cb0*/  @P0 BRA `(.L_x_927) ;  /* 0x000005c000000947 */ /* 0x000fca0003800000 */
[C---:B------:R-:W-:Y:S01]  /*7cc0*/  LEA R250, P0, R105.reuse, R136, 0x1 ;  /* 0x0000008869fa7211 */ /* 0x040fe200078008ff */
[----:B------:R-:W-:Y:S03]  /*7cd0*/  BSSY B0, `(.L_x_928) ;  /* 0x0000057000007945 */ /* 0x000fe60003800000 */
[----:B------:R-:W-:Y:S02]  /*7ce0*/  LEA.HI.X R251, R105, R137, R102, 0x1, P0 ;  /* 0x0000008969fb7211 */ /* 0x000fe400000f0c66 */
[----:B------:R-:W-:Y:S03]  /*7cf0*/  ISETP.GE.AND P0, PT, R18, R17, PT ;  /* 0x000000111200720c */ /* 0x000fe60003f06270 */
[----:B--23--:R2:W5:Y:S10]  /*7d00*/  LD.E.128 R48, [R250.64] ;  /* 0x00000006fa307980 */ /* 0x00c574000c101d00 */
[----:B------:R-:W-:-:S05]  /*7d10*/  @P0 BRA `(.L_x_929) ;  /* 0x0000052000000947 */ /* 0x000fca0003800000 */
[----:B------:R-:W-:Y:S01]  /*7d20*/  LEA.HI R247, R17, R17, RZ, 0x1 ;  /* 0x0000001111f77211 */ /* 0x000fe200078f08ff */
[----:B------:R-:W-:Y:S01]  /*7d30*/  IMAD.MOV.U32 R52, RZ, RZ, RZ ;  /* 0x000000ffff347224 */ /* 0x000fe200078e00ff */
[C---:B-----5:R-:W-:Y:S01]  /*7d40*/  LOP3.LUT R39, R48.reuse, 0xffff0000, RZ, 0xc0, !PT ;  /* 0xffff000030277812 */ /* 0x060fe200078ec0ff */
[----:B------:R-:W-:Y:S01]  /*7d50*/  IMAD.U32 R37, R48, 0x10000, RZ ;  /* 0x0001000030257824 */ /* 0x000fe200078e00ff */
[----:B------:R-:W-:Y:S01]  /*7d60*/  SHF.R.S32.HI R247, RZ, 0x1, R247 ;  /* 0x00000001fff77819 */ /* 0x000fe200000114f7 */
[C---:B------:R-:W-:Y:S01]  /*7d70*/  IMAD.U32 R40, R49.reuse, 0x10000, RZ ;  /* 0x0001000031287824 */ /* 0x040fe200078e00ff */
[----:B------:R-:W-:Y:S01]  /*7d80*/  LOP3.LUT R43, R49, 0xffff0000, RZ, 0xc0, !PT ;  /* 0xffff0000312b7812 */ /* 0x000fe200078ec0ff */
[C---:B------:R-:W-:Y:S01]  /*7d90*/  IMAD.U32 R48, R51.reuse, 0x10000, RZ ;  /* 0x0001000033307824 */ /* 0x040fe200078e00ff */
[----:B------:R-:W-:Y:S01]  /*7da0*/  ISETP.GE.AND P1, PT, R18, R247, PT ;  /* 0x000000f71200720c */ /* 0x000fe20003f26270 */
[--C-:B------:R-:W-:Y:S01]  /*7db0*/  IMAD.MOV.U32 R222, RZ, RZ, R247.reuse ;  /* 0x000000ffffde7224 */ /* 0x100fe200078e00f7 */
[C---:B------:R-:W-:Y:S02]  /*7dc0*/  SHF.L.U32 R44, R50.reuse, 0x10, RZ ;  /* 0x00000010322c7819 */ /* 0x040fe400000006ff */
[----:B------:R-:W-:Y:S02]  /*7dd0*/  LOP3.LUT R47, R50, 0xffff0000, RZ, 0xc0, !PT ;  /* 0xffff0000322f7812 */ /* 0x000fe400078ec0ff */
[----:B------:R-:W-:Y:S07]  /*7de0*/  LOP3.LUT R51, R51, 0xffff0000, RZ, 0xc0, !PT ;  /* 0xffff000033337812 */ /* 0x000fee00078ec0ff */
[----:B------:R-:W-:Y:S01]  /*7df0*/  @P1 IADD3 R222, -R247, RZ, RZ ;  /* 0x000000fff7de1210 */ /* 0x000fe20007ffe1ff */
[----:B------:R-:W-:Y:S03]  /*7e00*/  @P1 IMAD.MOV R52, RZ, RZ, -R247 ;  /* 0x000000ffff341224 */ /* 0x000fe600078e0af7 */
[C---:B------:R-:W-:Y:S02]  /*7e10*/  LEA R20, P0, R222.reuse, R250, 0x1 ;  /* 0x000000fade147211 */ /* 0x040fe400078008ff */
[----:B------:R-:W-:Y:S02]  /*7e20*/  IADD3 R249, P2, R181, R52, RZ ;  /* 0x00000034b5f97210 */ /* 0x000fe40007f5e0ff */
[----:B------:R-:W-:Y:S02]  /*7e30*/  LEA.HI.X.SX32 R21, R222, R251, 0x1, P0 ;  /* 0x000000fbde157211 */ /* 0x000fe400000f0eff */
[C---:B--2---:R-:W-:Y:S02]  /*7e40*/  LEA R250, P0, R249.reuse, R138, 0x1 ;  /* 0x0000008af9fa7211 */ /* 0x044fe400078008ff */
[----:B------:R-:W-:Y:S02]  /*7e50*/  LEA.HI.X.SX32 R52, R52, R161, 0x1, P2 ;  /* 0x000000a134347211 */ /* 0x000fe400010f0eff */
[----:B------:R-:W2:Y:S02]  /*7e60*/  LD.E.128 R20, [R20.64] ;  /* 0x0000000614147980 */ /* 0x000ea4000c101d00 */
[----:B------:R-:W-:Y:S01]  /*7e70*/  LEA.HI.X R251, R249, R139, R52, 0x1, P0 ;  /* 0x0000008bf9fb7211 */ /* 0x000fe200000f0c34 */
[----:B------:R-:W-:Y:S01]  /*7e80*/  IMAD.MOV.U32 R52, RZ, RZ, RZ ;  /* 0x000000ffff347224 */ /* 0x000fe200078e00ff */
[----:B------:R-:W-:Y:S04]  /*7e90*/  @P1 IADD3 R52, -R247, RZ, RZ ;  /* 0x000000fff7341210 */ /* 0x000fe80007ffe1ff */
[----:B------:R-:W-:Y:S01]  /*7ea0*/  IADD3 R247, P0, R181, R52, RZ ;  /* 0x00000034b5f77210 */ /* 0x000fe20007f1e0ff */
[----:B------:R-:W3:Y:S03]  /*7eb0*/  LD.E.128 R248, [R250.64] ;  /* 0x00000006faf87980 */ /* 0x000ee6000c101d00 */
[----:B------:R-:W-:Y:S02]  /*7ec0*/  LEA.HI.X.SX32 R52, R52, R161, 0x1, P0 ;  /* 0x000000a134347211 */ /* 0x000fe400000f0eff */
[C---:B------:R-:W-:Y:S04]  /*7ed0*/  LEA R58, P0, R247.reuse, R140, 0x1 ;  /* 0x0000008cf73a7211 */ /* 0x040fe800078008ff */
[----:B------:R-:W-:Y:S05]  /*7ee0*/  LEA.HI.X R59, R247, R141, R52, 0x1, P0 ;  /* 0x0000008df73b7211 */ /* 0x000fea00000f0c34 */
[----:B------:R-:W4:Y:S01]  /*7ef0*/  LD.E.128 R60, [R58.64] ;  /* 0x000000063a3c7980 */ /* 0x000f22000c101d00 */
[C---:B--2---:R-:W-:Y:S01]  /*7f00*/  IMAD.U32 R31, R20.reuse, 0x10000, RZ ;  /* 0x00010000141f7824 */ /* 0x044fe200078e00ff */
[----:B------:R-:W-:Y:S01]  /*7f10*/  LOP3.LUT R29, R20, 0xffff0000, RZ, 0xc0, !PT ;  /* 0xffff0000141d7812 */ /* 0x000fe200078ec0ff */
[C---:B------:R-:W-:Y:S01]  /*7f20*/  IMAD.U32 R25, R22.reuse, 0x10000, RZ ;  /* 0x0001000016197824 */ /* 0x040fe200078e00ff */
[----:B------:R-:W-:Y:S01]  /*7f30*/  SHF.L.U32 R26, R21, 0x10, RZ ;  /* 0x00000010151a7819 */ /* 0x000fe200000006ff */
[----:B------:R-:W-:Y:S01]  /*7f40*/  IMAD.U32 R20, R23, 0x10000, RZ ;  /* 0x0001000017147824 */ /* 0x000fe200078e00ff */
[----:B------:R-:W-:Y:S02]  /*7f50*/  LOP3.LUT R28, R21, 0xffff0000, RZ, 0xc0, !PT ;  /* 0xffff0000151c7812 */ /* 0x000fe400078ec0ff */
[----:B------:R-:W-:Y:S01]  /*7f60*/  LOP3.LUT R24, R22, 0xffff0000, RZ, 0xc0, !PT ;  /* 0xffff000016187812 */ /* 0x000fe200078ec0ff */
[----:B---3--:R-:W-:Y:S01]  /*7f70*/  IMAD.U32 R35, R249, 0x10000, RZ ;  /* 0x00010000f9237824 */ /* 0x008fe200078e00ff */
[----:B------:R-:W-:Y:S01]  /*7f80*/  SHF.L.U32 R34, R248, 0x10, RZ ;  /* 0x00000010f8227819 */ /* 0x000fe200000006ff */
[----:B------:R-:W-:Y:S01]  /*7f90*/  IMAD.U32 R30, R250, 0x10000, RZ ;  /* 0x00010000fa1e7824 */ /* 0x000fe200078e00ff */
[----:B------:R-:W-:Y:S01]  /*7fa0*/  LOP3.LUT R32, R248, 0xffff0000, RZ, 0xc0, !PT ;  /* 0xffff0000f8207812 */ /* 0x000fe200078ec0ff */
[----:B------:R-:W-:Y:S01]  /*7fb0*/  @!P1 FADD.FTZ R35, -R35, -RZ ;  /* 0x800000ff23239221 */ /* 0x000fe20000010100 */
[----:B------:R-:W-:Y:S01]  /*7fc0*/  LOP3.LUT R33, R249, 0xffff0000, RZ, 0xc0, !PT ;  /* 0xffff0000f9217812 */ /* 0x000fe200078ec0ff */
[----:B------:R-:W-:Y:S01]  /*7fd0*/  @!P1 FADD.FTZ R34, -R34, -RZ ;  /* 0x800000ff22229221 */ /* 0x000fe20000010100 */
[----:B------:R-:W-:Y:S01]  /*7fe0*/  LOP3.LUT R27, R250, 0xffff0000, RZ, 0xc0, !PT ;  /* 0xffff0000fa1b7812 */ /* 0x000fe200078ec0ff */
[----:B------:R-:W-:Y:S01]  /*7ff0*/  @!P1 FADD.FTZ R32, -R32, -RZ ;  /* 0x800000ff20209221 */ /* 0x000fe20000010100 */
[----:B------:R-:W-:Y:S01]  /*8000*/  LOP3.LUT R22, R23, 0xffff0000, RZ, 0xc0, !PT ;  /* 0xffff000017167812 */ /* 0x000fe200078ec0ff */
[----:B------:R-:W-:Y:S01]  /*8010*/  FMUL.FTZ R0, R31, R34 ;  /* 0x000000221f007220 */ /* 0x000fe20000410000 */
[----:B------:R-:W-:Y:S01]  /*8020*/  SHF.L.U32 R23, R251, 0x10, RZ ;  /* 0x00000010fb177819 */ /* 0x000fe200000006ff */
[----:B------:R-:W-:Y:S01]  /*8030*/  @!P1 FADD.FTZ R33, -R33, -RZ ;  /* 0x800000ff21219221 */ /* 0x000fe20000010100 */
[----:B------:R-:W-:Y:S01]  /*8040*/  LOP3.LUT R21, R251, 0xffff0000, RZ, 0xc0, !PT ;  /* 0xffff0000fb157812 */ /* 0x000fe200078ec0ff */
[C---:B----4-:R-:W-:Y:S01]  /*8050*/  IMAD.U32 R36, R60.reuse, 0x10000, RZ ;  /* 0x000100003c247824 */ /* 0x050fe200078e00ff */
[----:B------:R-:W-:Y:S01]  /*8060*/  LOP3.LUT R38, R60, 0xffff0000, RZ, 0xc0, !PT ;  /* 0xffff00003c267812 */ /* 0x000fe200078ec0ff */
[----:B------:R-:W-:Y:S01]  /*8070*/  FMUL.FTZ R2, R29, R32 ;  /* 0x000000201d027220 */ /* 0x000fe20000410000 */
[C---:B------:R-:W-:Y:S01]  /*8080*/  SHF.L.U32 R41, R61.reuse, 0x10, RZ ;  /* 0x000000103d297819 */ /* 0x040fe200000006ff */
[----:B------:R-:W-:Y:S01]  /*8090*/  FMUL.FTZ R3, R26, R35 ;  /* 0x000000231a037220 */ /* 0x000fe20000410000 */
[----:B------:R-:W-:Y:S01]  /*80a0*/  LOP3.LUT R42, R61, 0xffff0000, RZ, 0xc0, !PT ;  /* 0xffff00003d2a7812 */ /* 0x000fe200078ec0ff */
[----:B------:R-:W-:Y:S01]  /*80b0*/  @!P1 FADD.FTZ R30, -R30, -RZ ;  /* 0x800000ff1e1e9221 */ /* 0x000fe20000010100 */
[----:B------:R-:W-:Y:S01]  /*80c0*/  LOP3.LUT R46, R62, 0xffff0000, RZ, 0xc0, !PT ;  /* 0xffff00003e2e7812 */ /* 0x000fe200078ec0ff */
[----:B------:R-:W-:Y:S01]  /*80d0*/  FFMA.FTZ R0, R37, R36, R0 ;  /* 0x0000002425007223 */ /* 0x000fe20000010000 */
[C---:B------:R-:W-:Y:S01]  /*80e0*/  SHF.L.U32 R49, R63.reuse, 0x10, RZ ;  /* 0x000000103f317819 */ /* 0x040fe200000006ff */
[----:B------:R-:W-:Y:S01]  /*80f0*/  FMUL.FTZ R4, R28, R33 ;  /* 0x000000211c047220 */ /* 0x000fe20000410000 */
[----:B------:R-:W-:Y:S01]  /*8100*/  LOP3.LUT R50, R63, 0xffff0000, RZ, 0xc0, !PT ;  /* 0xffff00003f327812 */ /* 0x000fe200078ec0ff */
[----:B------:R-:W-:Y:S02]  /*8110*/  @!P1 FADD.FTZ R27, -R27, -RZ ;  /* 0x800000ff1b1b9221 */ /* 0x000fe40000010100 */
[----:B------:R-:W-:Y:S02]  /*8120*/  FFMA.FTZ R2, R39, R38, R2 ;  /* 0x0000002627027223 */ /* 0x000fe40000010002 */
[----:B------:R-:W-:Y:S02]  /*8130*/  @!P1 FADD.FTZ R23, -R23, -RZ ;  /* 0x800000ff17179221 */ /* 0x000fe40000010100 */
        /* <DEDUP_REMOVED lines=9> */
[----:B------:R-:W-:Y:S02]  /*81d0*/  FFMA.FTZ R6, R47, R46, R6 ;  /* 0x0000002e2f067223 */ /* 0x000fe40000010006 */
[----:B------:R-:W-:Y:S01]  /*81e0*/  FFMA.FTZ R7, R48, R49, R7 ;  /* 0x0000003130077223 */ /* 0x000fe20000010007 */
[----:B------:R-:W-:Y:S01]  /*81f0*/  F2FP.BF16.PACK_AB R48, R2, R0 ;  /* 0x000000000230723e */ /* 0x000fe200000010ff */
[----:B------:R-:W-:Y:S01]  /*8200*/  FFMA.FTZ R8, R51, R50, R8 ;  /* 0x0000003233087223 */ /* 0x000fe20000010008 */
[----:B------:R-:W-:Y:S02]  /*8210*/  F2FP.BF16.PACK_AB R49, R4, R3 ;  /* 0x000000030431723e */ /* 0x000fe400000010ff */
[----:B------:R-:W-:Y:S02]  /*8220*/  F2FP.BF16.PACK_AB R50, R6, R5 ;  /* 0x000000050632723e */ /* 0x000fe400000010ff */
[----:B------:R-:W-:Y:S02]  /*8230*/  F2FP.BF16.PACK_AB R51, R8, R7 ;  /* 0x000000070833723e */ /* 0x000fe400000010ff */
.L_x_929:
[----:B------:R-:W-:Y:S05]  /*8240*/  BSYNC B0 ;  /* 0x0000000000007941 */ /* 0x000fea0003800000 */
.L_x_928:
[C---:B------:R-:W-:Y:S04]  /*8250*/  LEA R2, P0, R225.reuse, R142, 0x1 ;  /* 0x0000008ee1027211 */ /* 0x040fe800078008ff */
[----:B------:R-:W-:Y:S05]  /*8260*/  LEA.HI.X R3, R225, R143, R226, 0x1, P0 ;  /* 0x0000008fe1037211 */ /* 0x000fea00000f0ce2 */
[----:B-----5:R3:W-:Y:S04]  /*8270*/  ST.E.128 [R2.64], R48 ;  /* 0x0000003002007985 */ /* 0x0207e8000c101d06 */
.L_x_927:
[----:B------:R-:W-:Y:S05]  /*8280*/  BSYNC B1 ;  /* 0x0000000000017941 */ /* 0x000fea0003800000 */
.L_x_926:
[----:B------:R-:W-:Y:S11]  /*8290*/  ISETP.GE.AND P0, PT, R9, R135, PT ;  /* 0x000000870900720c */ /* 0x000ff60003f06270 */
[----:B------:R-:W-:Y:S02]  /*82a0*/  @!UPT UIADD3 URZ, URZ, URZ, URZ ;  /* 0x0000003f3f3ff290 */ /* 0x000fe4000fffe03f */
        /* <DEDUP_REMOVED lines=14> */
[----:B------:R-:W-:Y:S01]  /*8390*/  IMAD.U32 R48, R51, 0x10000, RZ ;  /* 0x0001000033307824 */ /* 0x000fe200078e00ff */
[----:B------:R-:W-:Y:S01]  /*83a0*/  ISETP.GE.AND P1, PT, R9, R52, PT ;  /* 0x000000340900720c */ /* 0x000fe20003f26270 */
[--C-:B------:R-:W-:Y:S01]  /*83b0*/  IMAD.MOV.U32 R244, RZ, RZ, R52.reuse ;  /* 0x000000fffff47224 */ /* 0x100fe200078e0034 */
[C---:B------:R-:W-:Y:S02]  /*83c0*/  SHF.L.U32 R44, R50.reuse, 0x10, RZ ;  /* 0x00000010322c7819 */ /* 0x040fe400000006ff */
[----:B------:R-:W-:Y:S02]  /*83d0*/  LOP3.LUT R47, R50, 0xffff0000, RZ, 0xc0, !PT ;  /* 0xffff0000322f7812 */ /* 0x000fe400078ec0ff */
[----:B------:R-:W-:Y:S07]  /*83e0*/  LOP3.LUT R51, R51, 0xffff0000, RZ, 0xc0, !PT ;  /* 0xffff000033337812 */ /* 0x000fee00078ec0ff */
[----:B------:R-:W-:Y:S01]  /*83f0*/  @P1 IADD3 R244, -R52, RZ, RZ ;  /* 0x000000ff34f41210 */ /* 0x000fe20007ffe1ff */
[----:B------:R-:W-:Y:S03]  /*8400*/  @P1 IMAD.MOV R222, RZ, RZ, -R52 ;  /* 0x000000ffffde1224 */ /* 0x000fe600078e0a34 */
[----:B------:R-:W-:Y:S02]  /*8410*/  LEA R20, P0, R244, R248, 0x1 ;  /* 0x000000f8f4147211 */ /* 0x000fe400078008ff */
        /* <DEDUP_REMOVED lines=66> */
.L_x_931:
[----:B------:R-:W-:Y:S05]  /*8840*/  BSYNC B0 ;  /* 0x0000000000007941 */ /* 0x000fea0003800000 */
.L_x_930:
[C---:B------:R-:W-:Y:S04]  /*8850*/  LEA R2, P0, R98.reuse, R142, 0x1 ;  /* 0x0000008e62027211 */ /* 0x040fe800078008ff */
[----:B------:R-:W-:Y:S05]  /*8860*/  LEA.HI.X R3, R98, R143, R99, 0x1, P0 ;  /* 0x0000008f62037211 */ /* 0x000fea00000f0c63 */
[----:B-----5:R3:W-:Y:S04]  /*8870*/  ST.E.128 [R2.64], R48 ;  /* 0x0000003002007985 */ /* 0x0207e8000c101d06 */
.L_x_925:
[----:B------:R-:W-:Y:S05]  /*8880*/  BSYNC B2 ;  /* 0x0000000000027941 */ /* 0x000fea0003800000 */
.L_x_924:
        /* <DEDUP_REMOVED lines=9> */
[C---:B--2---:R-:W-:Y:S01]  /*8920*/  LEA R250, P0, R113.reuse, R136, 0x1 ;  /* 0x0000008871fa7211 */ /* 0x044fe200078008ff */
[----:B------:R-:W-:Y:S03]  /*8930*/  BSSY B0, `(.L_x_936) ;  /* 0x0000057000007945 */ /* 0x000fe60003800000 */
[----:B------:R-:W-:Y:S02]  /*8940*/  LEA.HI.X R251, R113, R137, R110, 0x1, P0 ;  /* 0x0000008971fb7211 */ /* 0x000fe400000f0c6e */
[----:B------:R-:W-:Y:S03]  /*8950*/  ISETP.GE.AND P0, PT, R18, R17, PT ;  /* 0x000000111200720c */ /* 0x000fe60003f06270 */
[----:B---3--:R2:W5:Y:S10]  /*8960*/  LD.E.128 R48, [R250.64] ;  /* 0x00000006fa307980 */ /* 0x008574000c101d00 */
        /* <DEDUP_REMOVED lines=83> */
.L_x_937:
[----:B------:R-:W-:Y:S05]  /*8ea0*/  BSYNC B0 ;  /* 0x0000000000007941 */ /* 0x000fea0003800000 */
.L_x_936:
[C---:B------:R-:W-:Y:S04]  /*8eb0*/  LEA R2, P0, R100.reuse, R142, 0x1 ;  /* 0x0000008e64027211 */ /* 0x040fe800078008ff */
[----:B------:R-:W-:Y:S05]  /*8ec0*/  LEA.HI.X R3, R100, R143, R101, 0x1, P0 ;  /* 0x0000008f64037211 */ /* 0x000fea00000f0c65 */
[----:B-----5:R3:W-:Y:S04]  /*8ed0*/  ST.E.128 [R2.64], R48 ;  /* 0x0000003002007985 */ /* 0x0207e8000c101d06 */
.L_x_935:
[----:B------:R-:W-:Y:S05]  /*8ee0*/  BSYNC B1 ;  /* 0x0000000000017941 */ /* 0x000fea0003800000 */
.L_x_934:
[----:B------:R-:W-:Y:S11]  /*8ef0*/  ISETP.GE.AND P0, PT, R9, R135, PT ;  /* 0x000000870900720c */ /* 0x000ff60003f06270 */
[----:B------:R-:W-:Y:S02]  /*8f00*/  @!UPT UIADD3 URZ, URZ, URZ, URZ ;  /* 0x0000003f3f3ff290 */ /* 0x000fe4000fffe03f */
        /* <DEDUP_REMOVED lines=89> */
.L_x_939:
[----:B------:R-:W-:Y:S05]  /*94a0*/  BSYNC B0 ;  /* 0x0000000000007941 */ /* 0x000fea0003800000 */
.L_x_938:
[C---:B------:R-:W-:Y:S04]  /*94b0*/  LEA R2, P0, R240.reuse, R142, 0x1 ;  /* 0x0000008ef0027211 */ /* 0x040fe800078008ff */
[----:B------:R-:W-:Y:S05]  /*94c0*/  LEA.HI.X R3, R240, R143, R241, 0x1, P0 ;  /* 0x0000008ff0037211 */ /* 0x000fea00000f0cf1 */
[----:B-----5:R3:W-:Y:S04]  /*94d0*/  ST.E.128 [R2.64], R48 ;  /* 0x0000003002007985 */ /* 0x0207e8000c101d06 */
.L_x_933:
[----:B------:R-:W-:Y:S05]  /*94e0*/  BSYNC B2 ;  /* 0x0000000000027941 */ /* 0x000fea0003800000 */
.L_x_932:
        /* <DEDUP_REMOVED lines=9> */
[----:B--2---:R-:W-:Y:S01]  /*9580*/  IMAD.WIDE.U32 R250, R242, 0x60, R136 ;  /* 0x00000060f2fa7825 */ /* 0x004fe200078e0088 */
[----:B------:R-:W-:Y:S01]  /*9590*/  ISETP.GE.AND P0, PT, R18, R17, PT ;  /* 0x000000111200720c */ /* 0x000fe20003f06270 */
[----:B------:R-:W-:Y:S02]  /*95a0*/  BSSY B0, `(.L_x_944) ;  /* 0x0000057000007945 */ /* 0x000fe40003800000 */
[----:B------:R-:W-:Y:S05]  /*95b0*/  IMAD R0, R243, 0x60, RZ ;  /* 0x00000060f3007824 */ /* 0x000fea00078e02ff */
[----:B------:R-:W-:Y:S05]  /*95c0*/  IADD3 R251, R251, R0, RZ ;  /* 0x00000000fbfb7210 */ /* 0x000fea0007ffe0ff */
[----:B---3--:R2:W5:Y:S01]  /*95d0*/  LD.E.128 R48, [R250.64] ;  /* 0x00000006fa307980 */ /* 0x008562000c101d00 */
        /* <DEDUP_REMOVED lines=83> */
.L_x_945:
[----:B------:R-:W-:Y:S05]  /*9b10*/  BSYNC B0 ;  /* 0x0000000000007941 */ /* 0x000fea0003800000 */
.L_x_944:
[----:B------:R-:W-:Y:S02]  /*9b20*/  IMAD R0, R65, 0x60, RZ ;  /* 0x0000006041007824 */ /* 0x000fe400078e02ff */
[----:B------:R-:W-:Y:S05]  /*9b30*/  IMAD.WIDE.U32 R2, R64, 0x60, R142 ;  /* 0x0000006040027825 */ /* 0x000fea00078e008e */
[----:B------:R-:W-:Y:S05]  /*9b40*/  IADD3 R3, R3, R0, RZ ;  /* 0x0000000003037210 */ /* 0x000fea0007ffe0ff */
[----:B-----5:R3:W-:Y:S02]  /*9b50*/  ST.E.128 [R2.64], R48 ;  /* 0x0000003002007985 */ /* 0x0207e4000c101d06 */
.L_x_943:
[----:B------:R-:W-:Y:S05]  /*9b60*/  BSYNC B1 ;  /* 0x0000000000017941 */ /* 0x000fea0003800000 */
.L_x_942:
        /* <DEDUP_REMOVED lines=91> */
.L_x_947:
[----:B------:R-:W-:Y:S05]  /*a120*/  BSYNC B0 ;  /* 0x0000000000007941 */ /* 0x000fea0003800000 */
.L_x_946:
[C---:B------:R-:W-:Y:S04]  /*a130*/  LEA R2, P0, R238.reuse, R142, 0x1 ;  /* 0x0000008eee027211 */ /* 0x040fe800078008ff */
[----:B------:R-:W-:Y:S05]  /*a140*/  LEA.HI.X R3, R238, R143, R239, 0x1, P0 ;  /* 0x0000008fee037211 */ /* 0x000fea00000f0cef */
[----:B-----5:R3:W-:Y:S04]  /*a150*/  ST.E.128 [R2.64], R48 ;  /* 0x0000003002007985 */ /* 0x0207e8000c101d06 */
.L_x_941:
[----:B------:R-:W-:Y:S05]  /*a160*/  BSYNC B2 ;  /* 0x0000000000027941 */ /* 0x000fea0003800000 */
.L_x_940:
        /* <DEDUP_REMOVED lines=97> */
.L_x_953:
[----:B------:R-:W-:Y:S05]  /*a780*/  BSYNC B0 ;  /* 0x0000000000007941 */ /* 0x000fea0003800000 */
.L_x_952:
[C---:B------:R-:W-:Y:S04]  /*a790*/  LEA R2, P0, R96.reuse, R142, 0x1 ;  /* 0x0000008e60027211 */ /* 0x040fe800078008ff */
[----:B------:R-:W-:Y:S05]  /*a7a0*/  LEA.HI.X R3, R96, R143, R97, 0x1, P0 ;  /* 0x0000008f60037211 */ /* 0x000fea00000f0c61 */
[----:B-----5:R3:W-:Y:S04]  /*a7b0*/  ST.E.128 [R2.64], R48 ;  /* 0x0000003002007985 */ /* 0x0207e8000c101d06 */
.L_x_951:
[----:B------:R-:W-:Y:S05]  /*a7c0*/  BSYNC B1 ;  /* 0x0000000000017941 */ /* 0x000fea0003800000 */
.L_x_950:
        /* <DEDUP_REMOVED lines=91> */
.L_x_955:
[----:B------:R-:W-:Y:S05]  /*ad80*/  BSYNC B0 ;  /* 0x0000000000007941 */ /* 0x000fea0003800000 */
.L_x_954:
[C---:B------:R-:W-:Y:S04]  /*ad90*/  LEA R2, P0, R220.reuse, R142, 0x1 ;  /* 0x0000008edc027211 */ /* 0x040fe800078008ff */
[----:B------:R-:W-:Y:S05]  /*ada0*/  LEA.HI.X R3, R220, R143, R221, 0x1, P0 ;  /* 0x0000008fdc037211 */ /* 0x000fea00000f0cdd */
[----:B-----5:R3:W-:Y:S04]  /*adb0*/  ST.E.128 [R2.64], R48 ;  /* 0x0000003002007985 */ /* 0x0207e8000c101d06 */
.L_x_949:
[----:B------:R-:W-:Y:S05]  /*adc0*/  BSYNC B2 ;  /* 0x0000000000027941 */ /* 0x000fea0003800000 */
.L_x_948:
        /* <DEDUP_REMOVED lines=98> */
.L_x_961:
[----:B------:R-:W-:Y:S05]  /*b3f0*/  BSYNC B0 ;  /* 0x0000000000007941 */ /* 0x000fea0003800000 */
.L_x_960:
[----:B------:R-:W-:Y:S02]  /*b400*/  IMAD R0, R65, 0xa0, RZ ;  /* 0x000000a041007824 */ /* 0x000fe400078e02ff */
[----:B------:R-:W-:Y:S05]  /*b410*/  IMAD.WIDE.U32 R2, R64, 0xa0, R142 ;  /* 0x000000a040027825 */ /* 0x000fea00078e008e */
[----:B------:R-:W-:Y:S05]  /*b420*/  IADD3 R3, R3, R0, RZ ;  /* 0x0000000003037210 */ /* 0x000fea0007ffe0ff */
[----:B-----5:R3:W-:Y:S02]  /*b430*/  ST.E.128 [R2.64], R48 ;  /* 0x0000003002007985 */ /* 0x0207e4000c101d06 */
.L_x_959:
[----:B------:R-:W-:Y:S05]  /*b440*/  BSYNC B1 ;  /* 0x0000000000017941 */ /* 0x000fea0003800000 */
.L_x_958:
        /* <DEDUP_REMOVED lines=91> */
.L_x_963:
[----:B------:R-:W-:Y:S05]  /*ba00*/  BSYNC B0 ;  /* 0x0000000000007941 */ /* 0x000fea0003800000 */
.L_x_962:
[C---:B------:R-:W-:Y:S04]  /*ba10*/  LEA R2, P0, R210.reuse, R142, 0x1 ;  /* 0x0000008ed2027211 */ /* 0x040fe800078008ff */
[----:B------:R-:W-:Y:S05]  /*ba20*/  LEA.HI.X R3, R210, R143, R95, 0x1, P0 ;  /* 0x0000008fd2037211 */ /* 0x000fea00000f0c5f */
[----:B-----5:R3:W-:Y:S04]  /*ba30*/  ST.E.128 [R2.64], R48 ;  /* 0x0000003002007985 */ /* 0x0207e8000c101d06 */
.L_x_957:
[----:B------:R-:W-:Y:S05]  /*ba40*/  BSYNC B2 ;  /* 0x0000000000027941 */ /* 0x000fea0003800000 */
.L_x_956:
        /* <DEDUP_REMOVED lines=98> */
.L_x_969:
[----:B------:R-:W-:Y:S05]  /*c070*/  BSYNC B0 ;  /* 0x0000000000007941 */ /* 0x000fea0003800000 */
.L_x_968:
[----:B------:R-:W-:Y:S02]  /*c080*/  IMAD R0, R65, 0xc0, RZ ;  /* 0x000000c041007824 */ /* 0x000fe400078e02ff */
[----:B------:R-:W-:Y:S05]  /*c090*/  IMAD.WIDE.U32 R2, R64, 0xc0, R142 ;  /* 0x000000c040027825 */ /* 0x000fea00078e008e */
[----:B------:R-:W-:Y:S05]  /*c0a0*/  IADD3 R3, R3, R0, RZ ;  /* 0x0000000003037210 */ /* 0x000fea0007ffe0ff */
[----:B-----5:R3:W-:Y:S02]  /*c0b0*/  ST.E.128 [R2.64], R48 ;  /* 0x0000003002007985 */ /* 0x0207e4000c101d06 */
.L_x_967:
[----:B------:R-:W-:Y:S05]  /*c0c0*/  BSYNC B1 ;  /* 0x0000000000017941 */ /* 0x000fea0003800000 */
.L_x_966:
        /* <DEDUP_REMOVED lines=91> */
.L_x_971:
[----:B------:R-:W-:Y:S05]  /*c680*/  BSYNC B0 ;  /* 0x0000000000007941 */ /* 0x000fea0003800000 */
.L_x_970:
[C---:B------:R-:W-:Y:S04]  /*c690*/  LEA R2, P0, R208.reuse, R142, 0x1 ;  /* 0x0000008ed0027211 */ /* 0x040fe800078008ff */
[----:B------:R-:W-:Y:S05]  /*c6a0*/  LEA.HI.X R3, R208, R143, R94, 0x1, P0 ;  /* 0x0000008fd0037211 */ /* 0x000fea00000f0c5e */
[----:B-----5:R3:W-:Y:S04]  /*c6b0*/  ST.E.128 [R2.64], R48 ;  /* 0x0000003002007985 */ /* 0x0207e8000c101d06 */
.L_x_965:
[----:B------:R-:W-:Y:S05]  /*c6c0*/  BSYNC B2 ;  /* 0x0000000000027941 */ /* 0x000fea0003800000 */
.L_x_964:
        /* <DEDUP_REMOVED lines=9> */
[----:B------:R-:W-:Y:S01]  /*c760*/  IMAD.WIDE.U32 R6, R242, 0xe0, R136 ;  /* 0x000000e0f2067825 */ /* 0x000fe200078e0088 */
[----:B------:R-:W-:Y:S01]  /*c770*/  ISETP.GE.AND P0, PT, R18, R17, PT ;  /* 0x000000111200720c */ /* 0x000fe20003f06270 */
[----:B------:R-:W-:Y:S02]  /*c780*/  BSSY B0, `(.L_x_976) ;  /* 0x0000057000007945 */ /* 0x000fe40003800000 */
[----:B------:R-:W-:Y:S05]  /*c790*/  IMAD R0, R243, 0xe0, RZ ;  /* 0x000000e0f3007824 */ /* 0x000fea00078e02ff */
[----:B------:R-:W-:Y:S05]  /*c7a0*/  IADD3 R7, R7, R0, RZ ;  /* 0x0000000007077210 */ /* 0x000fea0007ffe0ff */
[----:B------:R4:W5:Y:S01]  /*c7b0*/  LD.E.128 R36, [R6.64] ;  /* 0x0000000606247980 */ /* 0x000962000c101d00 */
[----:B------:R-:W-:-:S05]  /*c7c0*/  @P0 BRA `(.L_x_977) ;  /* 0x0000052000000947 */ /* 0x000fca0003800000 */
[----:B---3--:R-:W-:Y:S01]  /*c7d0*/  LEA.HI R3, R17, R17, RZ, 0x1 ;  /* 0x0000001111037211 */ /* 0x008fe200078f08ff */
        /* <DEDUP_REMOVED lines=17> */
[C---:B------:R-:W-:Y:S02]  /*c8f0*/  LEA R44, P0, R5.reuse, R138, 0x1 ;  /* 0x0000008a052c7211 */ /* 0x040fe400078008ff */
[----:B------:R-:W-:Y:S02]  /*c900*/  LEA.HI.X.SX32 R0, R0, R150, 0x1, P2 ;  /* 0x0000009600007211 */ /* 0x000fe400010f0eff */
[----:B------:R-:W3:Y:S02]  /*c910*/  LD.E.128 R20, [R20.64] ;  /* 0x0000000614147980 */ /* 0x000ee4000c101d00 */
[----:B------:R-:W-:Y:S01]  /*c920*/  LEA.HI.X R45, R5, R139, R0, 0x1, P0 ;  /* 0x0000008b052d7211 */ /* 0x000fe200000f0c00 */
[----:B------:R-:W-:Y:S01]  /*c930*/  IMAD.MOV.U32 R0, RZ, RZ, RZ ;  /* 0x000000ffff007224 */ /* 0x000fe200078e00ff */
[----:B------:R-:W-:Y:S04]  /*c940*/  @P1 IADD3 R0, -R3, RZ, RZ ;  /* 0x000000ff03001210 */ /* 0x000fe80007ffe1ff */
[----:B------:R-:W-:Y:S01]  /*c950*/  IADD3 R3, P0, R165, R0, RZ ;  /* 0x00000000a5037210 */ /* 0x000fe20007f1e0ff */
[----:B--2---:R-:W2:Y:S03]  /*c960*/  LD.E.128 R44, [R44.64] ;  /* 0x000000062c2c7980 */ /* 0x004ea6000c101d00 */
[----:B------:R-:W-:Y:S02]  /*c970*/  LEA.HI.X.SX32 R0, R0, R150, 0x1, P0 ;  /* 0x0000009600007211 */ /* 0x000fe400000f0eff */
[C---:B------:R-:W-:Y:S04]  /*c980*/  LEA R40, P0, R3.reuse, R140, 0x1 ;  /* 0x0000008c03287211 */ /* 0x040fe800078008ff */
[----:B------:R-:W-:Y:S06]  /*c990*/  LEA.HI.X R41, R3, R141, R0, 0x1, P0 ;  /* 0x0000008d03297211 */ /* 0x000fec00000f0c00 */
[----:B----4-:R-:W4:Y:S01]  /*c9a0*/  LD.E.128 R40, [R40.64] ;  /* 0x0000000628287980 */ /* 0x010f22000c101d00 */
[----:B---3--:R-:W-:Y:S01]  /*c9b0*/  IMAD.U32 R0, R20, 0x10000, RZ ;  /* 0x0001000014007824 */ /* 0x008fe200078e00ff */
[C---:B------:R-:W-:Y:S01]  /*c9c0*/  SHF.L.U32 R3, R21.reuse, 0x10, RZ ;  /* 0x0000001015037819 */ /* 0x040fe200000006ff */
[----:B------:R-:W-:Y:S01]  /*c9d0*/  IMAD.U32 R5, R22, 0x10000, RZ ;  /* 0x0001000016057824 */ /* 0x000fe200078e00ff */
[----:B------:R-:W-:Y:S01]  /*c9e0*/  LOP3.LUT R4, R21, 0xffff0000, RZ, 0xc0, !PT ;  /* 0xffff000015047812 */ /* 0x000fe200078ec0ff */
[----:B------:R-:W-:Y:S01]  /*c9f0*/  IMAD.U32 R7, R23, 0x10000, RZ ;  /* 0x0001000017077824 */ /* 0x000fe200078e00ff */
[----:B------:R-:W-:Y:S02]  /*ca00*/  LOP3.LUT R2, R20, 0xffff0000, RZ, 0xc0, !PT ;  /* 0xffff000014027812 */ /* 0x000fe400078ec0ff */
[----:B------:R-:W-:Y:S01]  /*ca10*/  LOP3.LUT R6, R22, 0xffff0000, RZ, 0xc0, !PT ;  /* 0xffff000016067812 */ /* 0x000fe200078ec0ff */
[C---:B--2---:R-:W-:Y:S01]  /*ca20*/  IMAD.U32 R24, R45.reuse, 0x10000, RZ ;  /* 0x000100002d187824 */ /* 0x044fe200078e00ff */
        /* <DEDUP_REMOVED lines=8> */
[----:B------:R-:W-:Y:S01]  /*cab0*/  SHF.L.U32 R20, R47, 0x10, RZ ;  /* 0x000000102f147819 */ /* 0x000fe200000006ff */
[----:B------:R-:W-:Y:S01]  /*cac0*/  @!P1 FADD.FTZ R27, -R27, -RZ ;  /* 0x800000ff1b1b9221 */ /* 0x000fe20000010100 */
[----:B------:R-:W-:Y:S01]  /*cad0*/  LOP3.LUT R8, R47, 0xffff0000, RZ, 0xc0, !PT ;  /* 0xffff00002f087812 */ /* 0x000fe200078ec0ff */
[----:B------:R-:W-:Y:S01]  /*cae0*/  FMUL.FTZ R0, R0, R29 ;  /* 0x0000001d00007220 */ /* 0x000fe20000410000 */
[----:B------:R-:W-:Y:S01]  /*caf0*/  LOP3.LUT R23, R23, 0xffff0000, RZ, 0xc0, !PT ;  /* 0xffff000017177812 */ /* 0x000fe200078ec0ff */
[----:B------:R-:W-:Y:S01]  /*cb00*/  FMUL.FTZ R3, R3, R24 ;  /* 0x0000001803037220 */ /* 0x000fe20000410000 */
[C---:B----4-:R-:W-:Y:S01]  /*cb10*/  LOP3.LUT R28, R41.reuse, 0xffff0000, RZ, 0xc0, !PT ;  /* 0xffff0000291c7812 */ /* 0x050fe200078ec0ff */
[----:B------:R-:W-:Y:S01]  /*cb20*/  IMAD.U32 R24, R40, 0x10000, RZ ;  /* 0x0001000028187824 */ /* 0x000fe200078e00ff */
[----:B------:R-:W-:Y:S01]  /*cb30*/  LOP3.LUT R32, R42, 0xffff0000, RZ, 0xc0, !PT ;  /* 0xffff00002a207812 */ /* 0x000fe200078ec0ff */
[----:B------:R-:W-:Y:S01]  /*cb40*/  FMUL.FTZ R4, R4, R25 ;  /* 0x0000001904047220 */ /* 0x000fe20000410000 */
[----:B------:R-:W-:Y:S01]  /*cb50*/  LOP3.LUT R25, R40, 0xffff0000, RZ, 0xc0, !PT ;  /* 0xffff000028197812 */ /* 0x000fe200078ec0ff */
[----:B------:R-:W-:Y:S01]  /*cb60*/  FMUL.FTZ R2, R2, R27 ;  /* 0x0000001b02027220 */ /* 0x000fe20000410000 */
[----:B------:R-:W-:Y:S01]  /*cb70*/  SHF.L.U32 R27, R41, 0x10, RZ ;  /* 0x00000010291b7819 */ /* 0x000fe200000006ff */
[----:B------:R-:W-:Y:S01]  /*cb80*/  @!P1 FADD.FTZ R22, -R22, -RZ ;  /* 0x800000ff16169221 */ /* 0x000fe20000010100 */
[----:B------:R-:W-:Y:S01]  /*cb90*/  SHF.L.U32 R36, R43, 0x10, RZ ;  /* 0x000000102b247819 */ /* 0x000fe200000006ff */
[----:B------:R-:W-:Y:S01]  /*cba0*/  FFMA.FTZ R0, R31, R24, R0 ;  /* 0x000000181f007223 */ /* 0x000fe20000010000 */
        /* <DEDUP_REMOVED lines=20> */
.L_x_977:
[----:B------:R-:W-:Y:S05]  /*ccf0*/  BSYNC B0 ;  /* 0x0000000000007941 */ /* 0x000fea0003800000 */
.L_x_976:
[----:B------:R-:W-:Y:S02]  /*cd00*/  IMAD R0, R65, 0xe0, RZ ;  /* 0x000000e041007824 */ /* 0x000fe400078e02ff */
[----:B---3--:R-:W-:Y:S05]  /*cd10*/  IMAD.WIDE.U32 R2, R64, 0xe0, R142 ;  /* 0x000000e040027825 */ /* 0x008fea00078e008e */
[----:B------:R-:W-:Y:S05]  /*cd20*/  IADD3 R3, R3, R0, RZ ;  /* 0x0000000003037210 */ /* 0x000fea0007ffe0ff */
[----:B-----5:R3:W-:Y:S02]  /*cd30*/  ST.E.128 [R2.64], R36 ;  /* 0x0000002402007985 */ /* 0x0207e4000c101d06 */
.L_x_975:
[----:B------:R-:W-:Y:S05]  /*cd40*/  BSYNC B1 ;  /* 0x0000000000017941 */ /* 0x000fea0003800000 */
.L_x_974:
[----:B------:R-:W-:Y:S11]  /*cd50*/  ISETP.GE.AND P0, PT, R9, R135, PT ;  /* 0x000000870900720c */ /* 0x000ff60003f06270 */
[----:B------:R-:W-:Y:S02]  /*cd60*/  @!UPT UIADD3 URZ, URZ, URZ, URZ ;  /* 0x0000003f3f3ff290 */ /* 0x000fe4000fffe03f */
[----:B------:R-:W-:-:S05]  /*cd70*/  @P0 BRA `(.L_x_973) ;  /* 0x000005c000000947 */ /* 0x000fca0003800000 */
[C---:B---3--:R-:W-:Y:S01]  /*cd80*/  LEA R2, P0, R123.reuse, R136, 0x1 ;  /* 0x000000887b027211 */ /* 0x048fe200078008ff */
[----:B------:R-:W-:Y:S03]  /*cd90*/  BSSY B0, `(.L_x_978) ;  /* 0x0000057000007945 */ /* 0x000fe60003800000 */
[----:B------:R-:W-:Y:S02]  /*cda0*/  LEA.HI.X R3, R123, R137, R120, 0x1, P0 ;  /* 0x000000897b037211 */ /* 0x000fe400000f0c78 */
[----:B------:R-:W-:Y:S03]  /*cdb0*/  ISETP.GE.AND P0, PT, R9, R17, PT ;  /* 0x000000110900720c */ /* 0x000fe60003f06270 */
[----:B------:R3:W5:Y:S10]  /*cdc0*/  LD.E.128 R20, [R2.64] ;  /* 0x0000000602147980 */ /* 0x000774000c101d00 */
[----:B------:R-:W-:-:S05]  /*cdd0*/  @P0 BRA `(.L_x_979) ;  /* 0x0000052000000947 */ /* 0x000fca0003800000 */
[----:B------:R-:W-:Y:S01]  /*cde0*/  LEA.HI R0, R17, R17, RZ, 0x1 ;  /* 0x0000001111007211 */ /* 0x000fe200078f08ff */
[----:B------:R-:W-:Y:S01]  /*cdf0*/  IMAD.MOV.U32 R5, RZ, RZ, RZ ;  /* 0x000000ffff057224 */ /* 0x000fe200078e00ff */
[----:B-----5:R-:W-:Y:S01]  /*ce00*/  LOP3.LUT R31, R20, 0xffff0000, RZ, 0xc0, !PT ;  /* 0xffff0000141f7812 */ /* 0x020fe200078ec0ff */
[----:B------:R-:W-:Y:S01]  /*ce10*/  IMAD.MOV.U32 R29, RZ, RZ, RZ ;  /* 0x000000ffff1d7224 */ /* 0x000fe200078e00ff */
        /* <DEDUP_REMOVED lines=9> */
[C---:B------:R-:W-:Y:S01]  /*ceb0*/  @P1 IADD3 R4, -R0.reuse, RZ, RZ ;  /* 0x000000ff00041210 */ /* 0x040fe20007ffe1ff */
[----:B------:R-:W-:Y:S01]  /*cec0*/  @P1 IMAD.MOV R5, RZ, RZ, -R0 ;  /* 0x000000ffff051224 */ /* 0x000fe200078e0a00 */
[----:B------:R-:W-:Y:S02]  /*ced0*/  @P1 IADD3 R29, -R0, RZ, RZ ;  /* 0x000000ff001d1210 */ /* 0x000fe40007ffe1ff */
[----:B---3--:R-:W-:Y:S02]  /*cee0*/  LEA R2, P0, R4, R2, 0x1 ;  /* 0x0000000204027211 */ /* 0x008fe400078008ff */
[----:B------:R-:W-:Y:S02]  /*cef0*/  IADD3 R25, P2, R162, R5, RZ ;  /* 0x00000005a2197210 */ /* 0x000fe40007f5e0ff */
[----:B------:R-:W-:Y:S02]  /*cf00*/  LEA.HI.X.SX32 R3, R4, R3, 0x1, P0 ;  /* 0x0000000304037211 */ /* 0x000fe400000f0eff */
[----:B------:R-:W-:Y:S02]  /*cf10*/  LEA.HI.X.SX32 R8, R5, R146, 0x1, P2 ;  /* 0x0000009205087211 */ /* 0x000fe400010f0eff */
[C---:B------:R-:W-:Y:S01]  /*cf20*/  LEA R44, P0, R25.reuse, R138, 0x1 ;  /* 0x0000008a192c7211 */ /* 0x040fe200078008ff */
[----:B----4-:R-:W3:Y:S03]  /*cf30*/  LD.E.128 R4, [R2.64] ;  /* 0x0000000602047980 */ /* 0x010ee6000c101d00 */
[----:B------:R-:W-:Y:S02]  /*cf40*/  LEA.HI.X R45, R25, R139, R8, 0x1, P0 ;  /* 0x0000008b192d7211 */ /* 0x000fe400000f0c08 */
[----:B------:R-:W-:Y:S04]  /*cf50*/  IADD3 R27, P0, R162, R29, RZ ;  /* 0x0000001da21b7210 */ /* 0x000fe80007f1e0ff */
[----:B------:R-:W4:Y:S01]  /*cf60*/  LD.E.128 R44, [R44.64] ;  /* 0x000000062c2c7980 */ /* 0x000f22000c101d00 */
[----:B------:R-:W-:Y:S01]  /*cf70*/  LEA.HI.X.SX32 R0, R29, R146, 0x1, P0 ;  /* 0x000000921d007211 */ /* 0x000fe200000f0eff */
[----:B------:R-:W-:Y:S01]  /*cf80*/  IMAD.U32 R29, R20, 0x10000, RZ ;  /* 0x00010000141d7824 */ /* 0x000fe200078e00ff */
[C---:B------:R-:W-:Y:S04]  /*cf90*/  LEA R24, P0, R27.reuse, R140, 0x1 ;  /* 0x0000008c1b187211 */ /* 0x040fe800078008ff */
[----:B------:R-:W-:Y:S05]  /*cfa0*/  LEA.HI.X R25, R27, R141, R0, 0x1, P0 ;  /* 0x0000008d1b197211 */ /* 0x000fea00000f0c00 */
[----:B--2---:R1:W2:Y:S01]  /*cfb0*/  LD.E.128 R40, [R24.64] ;  /* 0x0000000618287980 */ /* 0x0042a2000c101d00 */
[C---:B---3--:R-:W-:Y:S01]  /*cfc0*/  IMAD.U32 R8, R7.reuse, 0x10000, RZ ;  /* 0x0001000007087824 */ /* 0x048fe200078e00ff */
[----:B------:R-:W-:Y:S01]  /*cfd0*/  LOP3.LUT R20, R7, 0xffff0000, RZ, 0xc0, !PT ;  /* 0xffff000007147812 */ /* 0x000fe200078ec0ff */
[C---:B------:R-:W-:Y:S01]  /*cfe0*/  IMAD.U32 R0, R4.reuse, 0x10000, RZ ;  /* 0x0001000004007824 */ /* 0x040fe200078e00ff */
[----:B------:R-:W-:Y:S02]  /*cff0*/  LOP3.LUT R2, R4, 0xffff0000, RZ, 0xc0, !PT ;  /* 0xffff000004027812 */ /* 0x000fe400078ec0ff */
[C---:B------:R-:W-:Y:S02]  /*d000*/  SHF.L.U32 R3, R5.reuse, 0x10, RZ ;  /* 0x0000001005037819 */ /* 0x040fe400000006ff */
[----:B------:R-:W-:Y:S01]  /*d010*/  LOP3.LUT R4, R5, 0xffff0000, RZ, 0xc0, !PT ;  /* 0xffff000005047812 */ /* 0x000fe200078ec0ff */
[----:B------:R-:W-:Y:S01]  /*d020*/  IMAD.U32 R5, R6, 0x10000, RZ ;  /* 0x0001000006057824 */ /* 0x000fe200078e00ff */
[----:B----4-:R-:W-:Y:S01]  /*d030*/  SHF.L.U32 R27, R44, 0x10, RZ ;  /* 0x000000102c1b7819 */ /* 0x010fe200000006ff */
[C---:B------:R-:W-:Y:S01]  /*d040*/  IMAD.U32 R22, R46.reuse, 0x10000, RZ ;  /* 0x000100002e167824 */ /* 0x040fe200078e00ff */
[----:B------:R-:W-:Y:S01]  /*d050*/  SHF.L.U32 R7, R47, 0x10, RZ ;  /* 0x000000102f077819 */ /* 0x000fe200000006ff */
[----:B-1----:R-:W-:Y:S01]  /*d060*/  IMAD.U32 R24, R45, 0x10000, RZ ;  /* 0x000100002d187824 */ /* 0x002fe200078e00ff */
[----:B------:R-:W-:Y:S01]  /*d070*/  LOP3.LUT R17, R47, 0xffff0000, RZ, 0xc0, !PT ;  /* 0xffff00002f117812 */ /* 0x000fe200078ec0ff */
[----:B------:R-:W-:Y:S01]  /*d080*/  @!P1 FADD.FTZ R27, -R27, -RZ ;  /* 0x800000ff1b1b9221 */ /* 0x000fe20000010100 */
        /* <DEDUP_REMOVED lines=8> */
[C---:B--2---:R-:W-:Y:S01]  /*d110*/  LOP3.LUT R32, R43.reuse, 0xffff0000, RZ, 0xc0, !PT ;  /* 0xffff00002b207812 */ /* 0x044fe200078ec0ff */
[----:B------:R-:W-:Y:S02]  /*d120*/  @!P1 FADD.FTZ R22, -R22, -RZ ;  /* 0x800000ff16169221 */ /* 0x000fe40000010100 */
[----:B------:R-:W-:Y:S02]  /*d130*/  @!P1 FADD.FTZ R24, -R24, -RZ ;  /* 0x800000ff18189221 */ /* 0x000fe40000010100 */
[----:B------:R-:W-:Y:S01]  /*d140*/  FMUL.FTZ R0, R0, R27 ;  /* 0x0000001b00007220 */ /* 0x000fe20000410000 */
[----:B------:R-:W-:Y:S01]  /*d150*/  SHF.L.U32 R27, R43, 0x10, RZ ;  /* 0x000000102b1b7819 */ /* 0x000fe200000006ff */
[----:B------:R-:W-:Y:S02]  /*d160*/  FMUL.FTZ R7, R8, R7 ;  /* 0x0000000708077220 */ /* 0x000fe40000410000 */
[----:B------:R-:W-:Y:S02]  /*d170*/  FMUL.FTZ R8, R20, R17 ;  /* 0x0000001114087220 */ /* 0x000fe40000410000 */
[----:B------:R-:W-:Y:S02]  /*d180*/  IMAD.U32 R20, R40, 0x10000, RZ ;  /* 0x0001000028147824 */ /* 0x000fe400078e00ff */
[----:B------:R-:W-:Y:S02]  /*d190*/  @!P1 FADD.FTZ R23, -R23, -RZ ;  /* 0x800000ff17179221 */ /* 0x000fe40000010100 */
[----:B------:R-:W-:Y:S01]  /*d1a0*/  FMUL.FTZ R6, R6, R21 ;  /* 0x0000001506067220 */ /* 0x000fe20000410000 */
[----:B------:R-:W-:Y:S01]  /*d1b0*/  LOP3.LUT R21, R40, 0xffff0000, RZ, 0xc0, !PT ;  /* 0xffff000028157812 */ /* 0x000fe200078ec0ff */
[----:B------:R-:W-:Y:S01]  /*d1c0*/  FMUL.FTZ R2, R2, R25 ;  /* 0x0000001902027220 */ /* 0x000fe20000410000 */
[----:B------:R-:W-:Y:S01]  /*d1d0*/  LOP3.LUT R25, R42, 0xffff0000, RZ, 0xc0, !PT ;  /* 0xffff00002a197812 */ /* 0x000fe200078ec0ff */
[----:B------:R-:W-:Y:S01]  /*d1e0*/  FMUL.FTZ R5, R5, R22 ;  /* 0x0000001605057220 */ /* 0x000fe20000410000 */
[----:B------:R-:W-:Y:S01]  /*d1f0*/  SHF.L.U32 R22, R41, 0x10, RZ ;  /* 0x0000001029167819 */ /* 0x000fe200000006ff */
[----:B------:R-:W-:Y:S02]  /*d200*/  FMUL.FTZ R3, R3, R24 ;  /* 0x0000001803037220 */ /* 0x000fe40000410000 */
[----:B------:R-:W-:Y:S02]  /*d210*/  FFMA.FTZ R0, R29, R20, R0 ;  /* 0x000000141d007223 */ /* 0x000fe40000010000 */
[----:B------:R-:W-:Y:S01]  /*d220*/  FMUL.FTZ R4, R4, R23 ;  /* 0x0000001704047220 */ /* 0x000fe20000410000 */
[----:B------:R-:W-:Y:S01]  /*d230*/  LOP3.LUT R23, R41, 0xffff0000, RZ, 0xc0, !PT ;  /* 0xffff000029177812 */ /* 0x000fe200078ec0ff */
[----:B------:R-:W-:Y:S02]  /*d240*/  FFMA.FTZ R2, R31, R21, R2 ;  /* 0x000000151f027223 */ /* 0x000fe40000010002 */
[----:B------:R-:W-:Y:S02]  /*d250*/  IMAD.U32 R24, R42, 0x10000, RZ ;  /* 0x000100002a187824 */ /* 0x000fe400078e00ff */
[----:B------:R-:W-:Y:S01]  /*d260*/  FFMA.FTZ R3, R26, R22, R3 ;  /* 0x000000161a037223 */ /* 0x000fe20000010003 */
[----:B------:R-:W-:Y:S01]  /*d270*/  F2FP.BF16.PACK_AB R20, R2, R0 ;  /* 0x000000000214723e */ /* 0x000fe200000010ff */
[----:B------:R-:W-:Y:S02]  /*d280*/  FFMA.FTZ R4, R33, R23, R4 ;  /* 0x0000001721047223 */ /* 0x000fe40000010004 */
[----:B------:R-:W-:Y:S02]  /*d290*/  FFMA.FTZ R5, R28, R24, R5 ;  /* 0x000000181c057223 */ /* 0x000fe40000010005 */
[----:B------:R-:W-:Y:S01]  /*d2a0*/  FFMA.FTZ R6, R35, R25, R6 ;  /* 0x0000001923067223 */ /* 0x000fe20000010006 */
[----:B------:R-:W-:Y:S01]  /*d2b0*/  F2FP.BF16.PACK_AB R21, R4, R3 ;  /* 0x000000030415723e */ /* 0x000fe200000010ff */
[----:B------:R-:W-:Y:S02]  /*d2c0*/  FFMA.FTZ R7, R30, R27, R7 ;  /* 0x0000001b1e077223 */ /* 0x000fe40000010007 */
[----:B------:R-:W-:Y:S01]  /*d2d0*/  FFMA.FTZ R8, R37, R32, R8 ;  /* 0x0000002025087223 */ /* 0x000fe20000010008 */
[----:B------:R-:W-:Y:S04]  /*d2e0*/  F2FP.BF16.PACK_AB R22, R6, R5 ;  /* 0x000000050616723e */ /* 0x000fe800000010ff */
[----:B------:R-:W-:Y:S02]  /*d2f0*/  F2FP.BF16.PACK_AB R23, R8, R7 ;  /* 0x000000070817723e */ /* 0x000fe400000010ff */
.L_x_979:
[----:B------:R-:W-:Y:S05]  /*d300*/  BSYNC B0 ;  /* 0x0000000000007941 */ /* 0x000fea0003800000 */
.L_x_978:
[C---:B---3--:R-:W-:Y:S04]  /*d310*/  LEA R2, P0, R206.reuse, R142, 0x1 ;  /* 0x0000008ece027211 */ /* 0x048fe800078008ff */
[----:B------:R-:W-:Y:S05]  /*d320*/  LEA.HI.X R3, R206, R143, R93, 0x1, P0 ;  /* 0x0000008fce037211 */ /* 0x000fea00000f0c5d */
[----:B-----5:R3:W-:Y:S04]  /*d330*/  ST.E.128 [R2.64], R20 ;  /* 0x0000001402007985 */ /* 0x0207e8000c101d06 */
.L_x_973:
[----:B------:R-:W-:Y:S05]  /*d340*/  BSYNC B2 ;  /* 0x0000000000027941 */ /* 0x000fea0003800000 */
.L_x_972:
[----:B---3--:R-:W3:Y:S02]  /*d350*/  LD.E R3, [R10.64+0xd0] ;  /* 0x0000d0060a037980 */ /* 0x008ee4000c101900 */
[----:B---3--:R-:W-:Y:S05]  /*d360*/  IMAD.U32 R3, R3, -0x40, RZ ;  /* 0xffffffc003037824 */ /* 0x008fea00078e00ff */
[C---:B------:R-:W-:Y:S02]  /*d370*/  LEA R140, P1, R3.reuse, R140, 0x1 ;  /* 0x0000008c038c7211 */ /* 0x040fe400078208ff */
[C---:B------:R-:W-:Y:S02]  /*d380*/  LEA R138, P0, R3.reuse, R138, 0x1 ;  /* 0x0000008a038a7211 */ /* 0x040fe400078008ff */
[C---:B------:R-:W-:Y:S02]  /*d390*/  LEA.HI.X.SX32 R141, R3.reuse, R141, 0x1, P1 ;  /* 0x0000008d038d7211 */ /* 0x040fe400008f0eff */
[----:B------:R-:W-:Y:S01]  /*d3a0*/  LEA.HI.X.SX32 R139, R3, R139, 0x1, P0 ;  /* 0x0000008b038b7211 */ /* 0x000fe200000f0eff */
[----:B------:R-:W-:-:S05]  /*d3b0*/  BRA `(.L_x_915) ;  /* 0x000009b000007947 */ /* 0x000fca0003800000 */
.L_x_881:
[----:B------:R-:W-:Y:S01]  /*d3c0*/  BSSY B0, `(.L_x_980) ;  /* 0x0000008000007945 */ /* 0x000fe20003800000 */
[----:B------:R-:W-:-:S05]  /*d3d0*/  @!P2 BRA `(.L_x_981) ;  /* 0x000000600000a947 */ /* 0x000fca0003800000 */
[----:B------:R-:W-:Y:S02]  /*d3e0*/  ISETP.NE.AND P1, PT, R180, RZ, PT ;  /* 0x000000ffb400720c */ /* 0x000fe40003f25270 */
[----:B------:R-:W-:Y:S11]  /*d3f0*/  ISETP.NE.AND P0, PT, R179, RZ, PT ;  /* 0x000000ffb300720c */ /* 0x000ff60003f05270 */
[----:B------:R-:W2:Y:S04]  /*d400*/  @P1 LD.E.128 R20, [R136.64] ;  /* 0x0000000688141980 */ /* 0x000ea8000c101d00 */
[----:B--2---:R1:W-:Y:S04]  /*d410*/  @P1 ST.E.128 [R142.64], R20 ;  /* 0x000000148e001985 */ /* 0x0043e8000c101d06 */
[----:B------:R-:W2:Y:S04]  /*d420*/  @P0 LD.E.128 R4, [R136.64+0x80] ;  /* 0x0000800688040980 */ /* 0x000ea8000c101d00 */
[----:B--2---:R1:W-:Y:S02]  /*d430*/  @P0 ST.E.128 [R142.64+0x80], R4 ;  /* 0x000080048e000985 */ /* 0x0043e4000c101d06 */
.L_x_981:
[----:B------:R-:W-:Y:S05]  /*d440*/  BSYNC B0 ;  /* 0x0000000000007941 */ /* 0x000fea0003800000 */
.L_x_980:
[C---:B------:R-:W-:Y:S01]  /*d450*/  ISETP.GE.AND P0, PT, R84.reuse, R245, PT ;  /* 0x000000f55400720c */ /* 0x040fe20003f06270 */
[----:B------:R-:W-:Y:S03]  /*d460*/  BSSY B0, `(.L_x_982) ;  /* 0x0000012000007945 */ /* 0x000fe60003800000 */
[----:B------:R-:W-:Y:S11]  /*d470*/  ISETP.GE.AND P0, PT, R84, R235, !P0 ;  /* 0x000000eb5400720c */ /* 0x000ff60004706270 */
[----:B------:R-:W-:Y:S02]  /*d480*/  @!UPT UIADD3 URZ, URZ, URZ, URZ ;  /* 0x0000003f3f3ff290 */ /* 0x000fe4000fffe03f */
[----:B------:R-:W-:-:S05]  /*d490*/  @!P0 BRA `(.L_x_983) ;  /* 0x000000e000008947 */ /* 0x000fca0003800000 */
[----:B------:R-:W-:Y:S02]  /*d4a0*/  ISETP.NE.AND P3, PT, R180, RZ, PT ;  /* 0x000000ffb400720c */ /* 0x000fe40003f65270 */
[----:B------:R-:W-:Y:S11]  /*d4b0*/  ISETP.NE.AND P1, PT, R179, RZ, PT ;  /* 0x000000ffb300720c */ /* 0x000ff60003f25270 */
[----:B------:R-:W-:Y:S02]  /*d4c0*/  @P3 LEA R28, P0, R105, R136, 0x1 ;  /* 0x00000088691c3211 */ /* 0x000fe400078008ff */
[----:B------:R-:W-:Y:S02]  /*d4d0*/  @P3 LEA R24, P2, R225, R142, 0x1 ;  /* 0x0000008ee1183211 */ /* 0x000fe400078408ff */
[----:B------:R-:W-:Y:S02]  /*d4e0*/  @P3 LEA.HI.X R29, R105, R137, R102, 0x1, P0 ;  /* 0x00000089691d3211 */ /* 0x000fe400000f0c66 */
[C---:B------:R-:W-:Y:S02]  /*d4f0*/  @P1 LEA R2, P0, R104.reuse, R136, 0x1 ;  /* 0x0000008868021211 */ /* 0x040fe400078008ff */
[----:B------:R-:W-:Y:S01]  /*d500*/  @P3 LEA.HI.X R25, R225, R143, R226, 0x1, P2 ;  /* 0x0000008fe1193211 */ /* 0x000fe200010f0ce2 */
[----:B-1----:R-:W2:Y:S01]  /*d510*/  @P3 LD.E.128 R20, [R28.64] ;  /* 0x000000061c143980 */ /* 0x002ea2000c101d00 */
[----:B------:R-:W-:Y:S02]  /*d520*/  @P1 LEA.HI.X R3, R104, R137, R107, 0x1, P0 ;  /* 0x0000008968031211 */ /* 0x000fe400000f0c6b */
[C---:B------:R-:W-:Y:S04]  /*d530*/  @P1 LEA R26, P0, R98.reuse, R142, 0x1 ;  /* 0x0000008e621a1211 */ /* 0x040fe800078008ff */
[----:B------:R-:W-:Y:S01]  /*d540*/  @P1 LEA.HI.X R27, R98, R143, R99, 0x1, P0 ;  /* 0x0000008f621b1211 */ /* 0x000fe200000f0c63 */
[----:B--2---:R1:W-:Y:S04]  /*d550*/  @P3 ST.E.128 [R24.64], R20 ;  /* 0x0000001418003985 */ /* 0x0043e8000c101d06 */
[----:B------:R-:W2:Y:S04]  /*d560*/  @P1 LD.E.128 R4, [R2.64] ;  /* 0x0000000602041980 */ /* 0x000ea8000c101d00 */
[----:B--2---:R1:W-:Y:S02]  /*d570*/  @P1 ST.E.128 [R26.64], R4 ;  /* 0x000000041a001985 */ /* 0x0043e4000c101d06 */
.L_x_983:
[----:B------:R-:W-:Y:S05]  /*d580*/  BSYNC B0 ;  /* 0x0000000000007941 */ /* 0x000fea0003800000 */
.L_x_982:
[C---:B------:R-:W-:Y:S01]  /*d590*/  ISETP.GE.AND P0, PT, R83.reuse, R245, PT ;  /* 0x000000f55300720c */ /* 0x040fe20003f06270 */
[----:B------:R-:W-:Y:S03]  /*d5a0*/  BSSY B0, `(.L_x_984) ;  /* 0x0000012000007945 */ /* 0x000fe60003800000 */
[----:B------:R-:W-:Y:S11]  /*d5b0*/  ISETP.GE.AND P0, PT, R83, R235, !P0 ;  /* 0x000000eb5300720c */ /* 0x000ff60004706270 */
[----:B------:R-:W-:Y:S02]  /*d5c0*/  @!UPT UIADD3 URZ, URZ, URZ, URZ ;  /* 0x0000003f3f3ff290 */ /* 0x000fe4000fffe03f */
[----:B------:R-:W-:-:S05]  /*d5d0*/  @!P0 BRA `(.L_x_985) ;  /* 0x000000e000008947 */ /* 0x000fca0003800000 */
[----:B------:R-:W-:Y:S02]  /*d5e0*/  ISETP.NE.AND P3, PT, R180, RZ, PT ;  /* 0x000000ffb400720c */ /* 0x000fe40003f65270 */
[----:B------:R-:W-:Y:S11]  /*d5f0*/  ISETP.NE.AND P1, PT, R179, RZ, PT ;  /* 0x000000ffb300720c */ /* 0x000ff60003f25270 */
[C---:B------:R-:W-:Y:S02]  /*d600*/  @P3 LEA R28, P0, R113.reuse, R136, 0x1 ;  /* 0x00000088711c3211 */ /* 0x040fe400078008ff */
[C---:B-1----:R-:W-:Y:S02]  /*d610*/  @P3 LEA R24, P2, R100.reuse, R142, 0x1 ;  /* 0x0000008e64183211 */ /* 0x042fe400078408ff */
[----:B------:R-:W-:Y:S02]  /*d620*/  @P3 LEA.HI.X R29, R113, R137, R110, 0x1, P0 ;  /* 0x00000089711d3211 */ /* 0x000fe400000f0c6e */
[C---:B------:R-:W-:Y:S02]  /*d630*/  @P1 LEA R2, P0, R109.reuse, R136, 0x1 ;  /* 0x000000886d021211 */ /* 0x040fe400078008ff */
[----:B------:R-:W-:Y:S01]  /*d640*/  @P3 LEA.HI.X R25, R100, R143, R101, 0x1, P2 ;  /* 0x0000008f64193211 */ /* 0x000fe200010f0c65 */
[----:B------:R-:W2:Y:S01]  /*d650*/  @P3 LD.E.128 R20, [R28.64] ;  /* 0x000000061c143980 */ /* 0x000ea2000c101d00 */
[----:B------:R-:W-:Y:S02]  /*d660*/  @P1 LEA.HI.X R3, R109, R137, R106, 0x1, P0 ;  /* 0x000000896d031211 */ /* 0x000fe400000f0c6a */
[C---:B------:R-:W-:Y:S04]  /*d670*/  @P1 LEA R26, P0, R240.reuse, R142, 0x1 ;  /* 0x0000008ef01a1211 */ /* 0x040fe800078008ff */
[----:B------:R-:W-:Y:S01]  /*d680*/  @P1 LEA.HI.X R27, R240, R143, R241, 0x1, P0 ;  /* 0x0000008ff01b1211 */ /* 0x000fe200000f0cf1 */
[----:B--2---:R1:W-:Y:S04]  /*d690*/  @P3 ST.E.128 [R24.64], R20 ;  /* 0x0000001418003985 */ /* 0x0043e8000c101d06 */
[----:B------:R-:W2:Y:S04]  /*d6a0*/  @P1 LD.E.128 R4, [R2.64] ;  /* 0x0000000602041980 */ /* 0x000ea8000c101d00 */
[----:B--2---:R1:W-:Y:S02]  /*d6b0*/  @P1 ST.E.128 [R26.64], R4 ;  /* 0x000000041a001985 */ /* 0x0043e4000c101d06 */
.L_x_985:
[----:B------:R-:W-:Y:S05]  /*d6c0*/  BSYNC B0 ;  /* 0x0000000000007941 */ /* 0x000fea0003800000 */
.L_x_984:
[C---:B------:R-:W-:Y:S01]  /*d6d0*/  ISETP.GE.AND P0, PT, R82.reuse, R245, PT ;  /* 0x000000f55200720c */ /* 0x040fe20003f06270 */
[----:B------:R-:W-:Y:S03]  /*d6e0*/  BSSY B0, `(.L_x_986) ;  /* 0x0000014000007945 */ /* 0x000fe60003800000 */
[----:B------:R-:W-:Y:S11]  /*d6f0*/  ISETP.GE.AND P0, PT, R82, R235, !P0 ;  /* 0x000000eb5200720c */ /* 0x000ff60004706270 */
[----:B------:R-:W-:Y:S02]  /*d700*/  @!UPT UIADD3 URZ, URZ, URZ, URZ ;  /* 0x0000003f3f3ff290 */ /* 0x000fe4000fffe03f */
[----:B------:R-:W-:-:S05]  /*d710*/  @!P0 BRA `(.L_x_987) ;  /* 0x0000010000008947 */ /* 0x000fca0003800000 */
[----:B------:R-:W-:Y:S02]  /*d720*/  ISETP.NE.AND P2, PT, R180, RZ, PT ;  /* 0x000000ffb400720c */ /* 0x000fe40003f45270 */
[----:B------:R-:W-:Y:S11]  /*d730*/  ISETP.NE.AND P1, PT, R179, RZ, PT ;  /* 0x000000ffb300720c */ /* 0x000ff60003f25270 */
[----:B------:R-:W-:Y:S04]  /*d740*/  @P2 IMAD.WIDE.U32 R2, R242, 0x60, R136 ;  /* 0x00000060f2022825 */ /* 0x000fe800078e0088 */
[----:B------:R-:W-:Y:S02]  /*d750*/  @P2 IMAD R0, R243, 0x60, RZ ;  /* 0x00000060f3002824 */ /* 0x000fe400078e02ff */
[----:B-1----:R-:W-:Y:S04]  /*d760*/  @P2 IMAD.WIDE.U32 R24, R64, 0x60, R142 ;  /* 0x0000006040182825 */ /* 0x002fe800078e008e */
[----:B------:R-:W-:Y:S02]  /*d770*/  @P2 IMAD.IADD R3, R3, 0x1, R0 ;  /* 0x0000000103032824 */ /* 0x000fe400078e0200 */
[----:B------:R-:W-:Y:S03]  /*d780*/  @P2 IMAD R0, R65, 0x60, RZ ;  /* 0x0000006041002824 */ /* 0x000fe600078e02ff */
[----:B------:R1:W2:Y:S01]  /*d790*/  @P2 LD.E.128 R20, [R2.64] ;  /* 0x0000000602142980 */ /* 0x0002a2000c101d00 */
[----:B------:R-:W-:Y:S01]  /*d7a0*/  @P2 IMAD.IADD R25, R25, 0x1, R0 ;  /* 0x0000000119192824 */ /* 0x000fe200078e0200 */
[C---:B-1----:R-:W-:Y:S04]  /*d7b0*/  @P1 LEA R2, P0, R112.reuse, R136, 0x1 ;  /* 0x0000008870021211 */ /* 0x042fe800078008ff */
[----:B------:R-:W-:Y:S02]  /*d7c0*/  @P1 LEA.HI.X R3, R112, R137, R115, 0x1, P0 ;  /* 0x0000008970031211 */ /* 0x000fe400000f0c73 */
[C---:B------:R-:W-:Y:S04]  /*d7d0*/  @P1 LEA R26, P0, R238.reuse, R142, 0x1 ;  /* 0x0000008eee1a1211 */ /* 0x040fe800078008ff */
[----:B------:R-:W-:Y:S01]  /*d7e0*/  @P1 LEA.HI.X R27, R238, R143, R239, 0x1, P0 ;  /* 0x0000008fee1b1211 */ /* 0x000fe200000f0cef */
[----:B--2---:R1:W-:Y:S04]  /*d7f0*/  @P2 ST.E.128 [R24.64], R20 ;  /* 0x0000001418002985 */ /* 0x0043e8000c101d06 */
[----:B------:R-:W2:Y:S04]  /*d800*/  @P1 LD.E.128 R4, [R2.64] ;  /* 0x0000000602041980 */ /* 0x000ea8000c101d00 */
[----:B--2---:R1:W-:Y:S02]  /*d810*/  @P1 ST.E.128 [R26.64], R4 ;  /* 0x000000041a001985 */ /* 0x0043e4000c101d06 */
.L_x_987:
[----:B------:R-:W-:Y:S05]  /*d820*/  BSYNC B0 ;  /* 0x0000000000007941 */ /* 0x000fea0003800000 */
.L_x_986:
        /* <DEDUP_REMOVED lines=8> */
[----:B-1----:R-:W-:Y:S02]  /*d8b0*/  @P3 LEA R24, P2, R96, R142, 0x1 ;  /* 0x0000008e60183211 */ /* 0x002fe400078408ff */
[----:B------:R-:W-:Y:S02]  /*d8c0*/  @P3 LEA.HI.X R29, R111, R137, R108, 0x1, P0 ;  /* 0x000000896f1d3211 */ /* 0x000fe400000f0c6c */
[----:B------:R-:W-:Y:S02]  /*d8d0*/  @P1 LEA R2, P0, R114, R136, 0x1 ;  /* 0x0000008872021211 */ /* 0x000fe400078008ff */
        /* <DEDUP_REMOVED lines=8> */
.L_x_989:
[----:B------:R-:W-:Y:S05]  /*d960*/  BSYNC B0 ;  /* 0x0000000000007941 */ /* 0x000fea0003800000 */
.L_x_988:
        /* <DEDUP_REMOVED lines=21> */
.L_x_991:
[----:B------:R-:W-:Y:S05]  /*dac0*/  BSYNC B0 ;  /* 0x0000000000007941 */ /* 0x000fea0003800000 */
.L_x_990:
        /* <DEDUP_REMOVED lines=21> */
.L_x_993:
[----:B------:R-:W-:Y:S05]  /*dc20*/  BSYNC B0 ;  /* 0x0000000000007941 */ /* 0x000fea0003800000 */
.L_x_992:
[C---:B------:R-:W-:Y:S04]  /*dc30*/  ISETP.GE.AND P0, PT, R174.reuse, R245, PT ;  /* 0x000000f5ae00720c */ /* 0x040fe80003f06270 */
        /* <DEDUP_REMOVED lines=19> */
.L_x_915:
[----:B------:R-:W-:Y:S05]  /*dd70*/  BSYNC B3 ;  /* 0x0000000000037941 */ /* 0x000fea0003800000 */
.L_x_880:
[----:B------:R-:W-:Y:S01]  /*dd80*/  ISETP.NE.U32.AND P1, PT, R236, RZ, PT ;  /* 0x000000ffec00720c */ /* 0x000fe20003f25070 */
[----:B------:R-:W3:Y:S01]  /*dd90*/  LD.E R3, [R10.64+0x128] ;  /* 0x000128060a037980 */ /* 0x000ee2000c101900 */
[----:B------:R-:W-:Y:S02]  /*dda0*/  BSSY B0, `(.L_x_994) ;  /* 0x000005f000007945 */ /* 0x000fe40003800000 */
[----:B------:R-:W-:Y:S01]  /*ddb0*/  ISETP.NE.AND.EX P1, PT, R237, RZ, PT, P1 ;  /* 0x000000ffed00720c */ /* 0x000fe20003f25310 */
[----:B---3--:R-:W-:Y:S05]  /*ddc0*/  IMAD.U32 R3, R3, -0x80, RZ ;  /* 0xffffff8003037824 */ /* 0x008fea00078e00ff */
[C---:B-12---:R-:W-:Y:S04]  /*ddd0*/  LEA R136, P0, R3.reuse, R136, 0x1 ;  /* 0x0000008803887211 */ /* 0x046fe800078008ff */
[----:B------:R-:W-:Y:S03]  /*dde0*/  LEA.HI.X.SX32 R137, R3, R137, 0x1, P0 ;  /* 0x0000008903897211 */ /* 0x000fe600000f0eff */
[----:B------:R-:W-:-:S05]  /*ddf0*/  @!P1 BRA `(.L_x_995) ;  /* 0x0000051000009947 */ /* 0x000fca0003800000 */
[----:B------:R-:W-:Y:S04]  /*de00*/  IADD3 R0, R14, -0x1, RZ ;  /* 0xffffffff0e007810 */ /* 0x000fe80007ffe0ff */
[----:B------:R-:W-:Y:S11]  /*de10*/  ISETP.GT.AND P0, PT, R0, R103, PT ;  /* 0x000000670000720c */ /* 0x000ff60003f04270 */
[----:B------:R-:W-:Y:S02]  /*de20*/  @!UPT UIADD3 URZ, URZ, URZ, URZ ;  /* 0x0000003f3f3ff290 */ /* 0x000fe4000fffe03f */
[----:B------:R-:W-:-:S05]  /*de30*/  @!P0 BRA `(.L_x_996) ;  /* 0x0000055000008947 */ /* 0x000fca0003800000 */
[----:B------:R-:W-:Y:S01]  /*de40*/  IMAD.MOV.U32 R20, RZ, RZ, RZ ;  /* 0x000000ffff147224 */ /* 0x000fe200078e00ff */
[----:B------:R-:W2:Y:S01]  /*de50*/  LD.E R2, [R10.64+0x170] ;  /* 0x000170060a027980 */ /* 0x000ea2000c101900 */
[----:B------:R-:W-:Y:S03]  /*de60*/  IABS R8, R15 ;  /* 0x0000000f00087213 */ /* 0x000fe60000000000 */
[----:B------:R-:W3:Y:S06]  /*de70*/  LD.E.64 R24, [R10.64+0x40] ;  /* 0x000040060a187980 */ /* 0x000eec000c101b00 */
[----:B----4-:R-:W4:Y:S01]  /*de80*/  LD.E.64 R22, [R10.64+0x20] ;  /* 0x000020060a167980 */ /* 0x010f22000c101b00 */
[-C--:B--2---:R-:W-:Y:S02]  /*de90*/  IABS R3, R2.reuse ;  /* 0x0000000200037213 */ /* 0x084fe40000000000 */
[----:B------:R-:W-:Y:S02]  /*dea0*/  IABS R7, R2 ;  /* 0x0000000200077213 */ /* 0x000fe40000000000 */
[----:B------:R-:W1:Y:S03]  /*deb0*/  I2F.RP R17, R3 ;  /* 0x0000000300117306 */ /* 0x000e660000209400 */
[----:B------:R-:W-:Y:S07]  /*dec0*/  IMAD.MOV R7, RZ, RZ, -R7 ;  /* 0x000000ffff077224 */ /* 0x000fee00078e0a07 */
[----:B-1----:R-:W1:Y:S02]  /*ded0*/  MUFU.RCP R0, R17 ;  /* 0x0000001100007308 */ /* 0x002e640000001000 */
[----:B-1----:R-:W-:Y:S02]  /*dee0*/  IADD3 R4, R0, 0xffffffe, RZ ;  /* 0x0ffffffe00047810 */ /* 0x002fe40007ffe0ff */
[----:B------:R-:W-:Y:S06]  /*def0*/  IADD3 R0, R16, -0x100, RZ ;  /* 0xffffff0010007810 */ /* 0x000fec0007ffe0ff */
[----:B------:R-:W1:Y:S01]  /*df00*/  F2I.FTZ.U32.TRUNC.NTZ R21, R4 ;  /* 0x0000000400157305 */ /* 0x000e62000021f000 */
[----:B------:R-:W2:Y:S01]  /*df10*/  LD.E.64 R16, [R10.64+0x38] ;  /* 0x000038060a107980 */ /* 0x000ea2000c101b00 */
[----:B------:R-:W-:Y:S01]  /*df20*/  IABS R5, R0 ;  /* 0x0000000000057213 */ /* 0x000fe20000000000 */
[--C-:B-1----:R-:W-:Y:S04]  /*df30*/  IMAD.MOV R6, RZ, RZ, -R21.reuse ;  /* 0x000000ffff067224 */ /* 0x102fe800078e0a15 */
[----:B------:R-:W-:Y:S04]  /*df40*/  IMAD R6, R6, R3, RZ ;  /* 0x0000000306067224 */ /* 0x000fe800078e02ff */
[----:B------:R-:W-:Y:S02]  /*df50*/  IMAD.HI.U32 R6, R21, R6, R20 ;  /* 0x0000000615067227 */ /* 0x000fe400078e0014 */
[----:B------:R-:W2:Y:S04]  /*df60*/  LD.E.64 R20, [R10.64+0x28] ;  /* 0x000028060a147980 */ /* 0x000ea8000c101b00 */
[C---:B------:R-:W-:Y:S04]  /*df70*/  IMAD.HI.U32 R4, R6.reuse, R5, RZ ;  /* 0x0000000506047227 */ /* 0x040fe800078e00ff */
[----:B------:R-:W-:Y:S04]  /*df80*/  IMAD.HI.U32 R6, R6, R8, RZ ;  /* 0x0000000806067227 */ /* 0x000fe800078e00ff */
[-C--:B------:R-:W-:Y:S02]  /*df90*/  IMAD R5, R4, R7.reuse, R5 ;  /* 0x0000000704057224 */ /* 0x080fe400078e0205 */
[----:B------:R-:W-:Y:S03]  /*dfa0*/  IMAD R8, R6, R7, R8 ;  /* 0x0000000706087224 */ /* 0x000fe600078e0208 */
        /* <DEDUP_REMOVED lines=8> */
[-C--:B------:R-:W-:Y:S02]  /*e030*/  LOP3.LUT R5, R15, R2.reuse, RZ, 0x3c, !PT ;  /* 0x000000020f057212 */ /* 0x080fe400078e3cff */
[-C--:B------:R-:W-:Y:S02]  /*e040*/  LOP3.LUT R3, R0, R2.reuse, RZ, 0x3c, !PT ;  /* 0x0000000200037212 */ /* 0x080fe400078e3cff */
[----:B------:R-:W-:Y:S02]  /*e050*/  ISETP.GE.AND P2, PT, R5, RZ, PT ;  /* 0x000000ff0500720c */ /* 0x000fe40003f46270 */
[----:B------:R-:W-:Y:S02]  /*e060*/  ISETP.GE.AND P1, PT, R3, RZ, PT ;  /* 0x000000ff0300720c */ /* 0x000fe40003f26270 */
[----:B------:R-:W-:Y:S02]  /*e070*/  ISETP.NE.AND P0, PT, R2, RZ, PT ;  /* 0x000000ff0200720c */ /* 0x000fe40003f05270 */
[----:B------:R-:W-:Y:S02]  /*e080*/  @P4 IADD3 R4, R4, 0x1, RZ ;  /* 0x0000000104044810 */ /* 0x000fe40007ffe0ff */
[----:B------:R-:W-:Y:S02]  /*e090*/  @P5 IADD3 R6, R6, 0x1, RZ ;  /* 0x0000000106065810 */ /* 0x000fe40007ffe0ff */
[----:B------:R-:W-:Y:S02]  /*e0a0*/  LOP3.LUT R3, RZ, R2, RZ, 0x33, !PT ;  /* 0x00000002ff037212 */ /* 0x000fe400078e33ff */
[----:B------:R-:W-:Y:S01]  /*e0b0*/  IADD3 R0, -R15, R0, RZ ;  /* 0x000000000f007210 */ /* 0x000fe20007ffe1ff */
[----:B------:R-:W-:Y:S02]  /*e0c0*/  @!P2 IMAD.MOV R6, RZ, RZ, -R6 ;  /* 0x000000ffff06a224 */ /* 0x000fe400078e0a06 */
[----:B------:R-:W-:Y:S05]  /*e0d0*/  @!P1 IMAD.MOV R4, RZ, RZ, -R4 ;  /* 0x000000ffff049224 */ /* 0x000fea00078e0a04 */
[C---:B------:R-:W-:Y:S02]  /*e0e0*/  SEL R4, R3.reuse, R4, !P0 ;  /* 0x0000000403047207 */ /* 0x040fe40004000000 */
[----:B------:R-:W-:Y:S02]  /*e0f0*/  SEL R3, R3, R6, !P0 ;  /* 0x0000000603037207 */ /* 0x000fe40004000000 */
[CC--:B------:R-:W-:Y:S02]  /*e100*/  LEA R28, P1, R4.reuse, R236.reuse, 0x2 ;  /* 0x000000ec041c7211 */ /* 0x0c0fe400078210ff */
[C---:B------:R-:W-:Y:S02]  /*e110*/  LEA R26, P0, R3.reuse, R236, 0x2 ;  /* 0x000000ec031a7211 */ /* 0x040fe400078010ff */
[-C--:B------:R-:W-:Y:S02]  /*e120*/  LEA.HI.X.SX32 R29, R4, R237.reuse, 0x2, P1 ;  /* 0x000000ed041d7211 */ /* 0x080fe400008f16ff */
[C---:B------:R-:W-:Y:S01]  /*e130*/  LEA.HI.X.SX32 R27, R3.reuse, R237, 0x2, P0 ;  /* 0x000000ed031b7211 */ /* 0x040fe200000f16ff */
[----:B------:R-:W-:Y:S02]  /*e140*/  IMAD.IADD R3, R3, 0x1, -R4 ;  /* 0x0000000103037824 */ /* 0x000fe400078e0a04 */
[----:B------:R-:W2:Y:S02]  /*e150*/  LD.E R5, [R28.64] ;  /* 0x000000061c057980 */ /* 0x000ea4000c101900 */
[----:B------:R-:W-:Y:S02]  /*e160*/  IMAD R0, R3, R2, R0 ;  /* 0x0000000203007224 */ /* 0x000fe400078e0200 */
[----:B------:R1:W2:Y:S02]  /*e170*/  LD.E R6, [R26.64] ;  /* 0x000000061a067980 */ /* 0x0002a4000c101900 */
[-C--:B---3--:R-:W-:Y:S01]  /*e180*/  IMAD R4, R25, R0.reuse, RZ ;  /* 0x0000000019047224 */ /* 0x088fe200078e02ff */
[----:B------:R-:W-:Y:S01]  /*e190*/  SHF.R.S32.HI R3, RZ, 0x1f, R0 ;  /* 0x0000001fff037819 */ /* 0x000fe20000011400 */
[C---:B-1----:R-:W-:Y:S04]  /*e1a0*/  IMAD.WIDE.U32 R26, R24.reuse, R0, RZ ;  /* 0x00000000181a7225 */ /* 0x042fe800078e00ff */
[----:B--2---:R-:W-:Y:S02]  /*e1b0*/  IMAD.IADD R6, R5, 0x1, -R6 ;  /* 0x0000000105067824 */ /* 0x004fe400078e0a06 */
[----:B------:R-:W-:Y:S02]  /*e1c0*/  IMAD R5, R24, R3, R4 ;  /* 0x0000000318057224 */ /* 0x000fe400078e0204 */
[-C--:B----4-:R-:W-:Y:S01]  /*e1d0*/  IMAD R4, R23, R6.reuse, RZ ;  /* 0x0000000617047224 */ /* 0x090fe200078e02ff */
[----:B------:R-:W-:Y:S01]  /*e1e0*/  SHF.R.S32.HI R7, RZ, 0x1f, R6 ;  /* 0x0000001fff077819 */ /* 0x000fe20000011406 */
[C---:B------:R-:W-:Y:S04]  /*e1f0*/  IMAD.WIDE.U32 R24, R22.reuse, R6, RZ ;  /* 0x0000000616187225 */ /* 0x040fe800078e00ff */
[-C--:B------:R-:W-:Y:S01]  /*e200*/  IMAD R4, R22, R7.reuse, R4 ;  /* 0x0000000716047224 */ /* 0x080fe200078e0204 */
[----:B------:R-:W-:Y:S01]  /*e210*/  MOV R22, R26 ;  /* 0x0000001a00167202 */ /* 0x000fe20000000f00 */
[----:B------:R-:W-:Y:S02]  /*e220*/  IMAD.IADD R23, R27, 0x1, R5 ;  /* 0x000000011b177824 */ /* 0x000fe400078e0205 */
[----:B------:R-:W-:Y:S02]  /*e230*/  IMAD.IADD R25, R25, 0x1, R4 ;  /* 0x0000000119197824 */ /* 0x000fe400078e0204 */
[----:B------:R-:W-:Y:S04]  /*e240*/  IMAD.WIDE.U32 R22, R6, R20, R22 ;  /* 0x0000001406167225 */ /* 0x000fe800078e0016 */
[----:B------:R-:W-:Y:S01]  /*e250*/  IMAD R6, R21, R6, RZ ;  /* 0x0000000615067224 */ /* 0x000fe200078e02ff */
[----:B------:R-:W-:Y:S01]  /*e260*/  LEA R144, P1, R22, R144, 0x1 ;  /* 0x0000009016907211 */ /* 0x000fe200078208ff */
[----:B------:R-:W-:Y:S02]  /*e270*/  IMAD R4, R17, R0, RZ ;  /* 0x0000000011047224 */ /* 0x000fe400078e02ff */
[----:B------:R-:W-:Y:S04]  /*e280*/  IMAD.WIDE.U32 R24, R0, R16, R24 ;  /* 0x0000001000187225 */ /* 0x000fe800078e0018 */
[----:B------:R-:W-:Y:S01]  /*e290*/  IMAD R6, R20, R7, R6 ;  /* 0x0000000714067224 */ /* 0x000fe200078e0206 */
[----:B------:R-:W-:Y:S01]  /*e2a0*/  LEA R142, P0, R24, R142, 0x1 ;  /* 0x0000008e188e7211 */ /* 0x000fe200078008ff */
[----:B------:R-:W-:Y:S02]  /*e2b0*/  IMAD R4, R16, R3, R4 ;  /* 0x0000000310047224 */ /* 0x000fe400078e0204 */
[----:B------:R-:W-:Y:S02]  /*e2c0*/  IMAD.IADD R6, R23, 0x1, R6 ;  /* 0x0000000117067824 */ /* 0x000fe400078e0206 */
[----:B------:R-:W-:Y:S03]  /*e2d0*/  IMAD.IADD R4, R25, 0x1, R4 ;  /* 0x0000000119047824 */ /* 0x000fe600078e0204 */
[----:B------:R-:W-:Y:S02]  /*e2e0*/  LEA.HI.X R145, R22, R145, R6, 0x1, P1 ;  /* 0x0000009116917211 */ /* 0x000fe400008f0c06 */
[----:B------:R-:W-:Y:S01]  /*e2f0*/  LEA.HI.X R143, R24, R143, R4, 0x1, P0 ;  /* 0x0000008f188f7211 */ /* 0x000fe200000f0c04 */
[----:B------:R-:W-:-:S05]  /*e300*/  BRA `(.L_x_996) ;  /* 0x0000008000007947 */ /* 0x000fca0003800000 */
.L_x_995:
[----:B------:R-:W2:Y:S04]  /*e310*/  LD.E R5, [R10.64+0x40] ;  /* 0x000040060a057980 */ /* 0x000ea8000c101900 */
[----:B------:R-:W3:Y:S02]  /*e320*/  LD.E R3, [R10.64+0x38] ;  /* 0x000038060a037980 */ /* 0x000ee4000c101900 */
[----:B---3--:R-:W-:Y:S02]  /*e330*/  IMAD.U32 R3, R3, -0x80, RZ ;  /* 0xffffff8003037824 */ /* 0x008fe400078e00ff */
[----:B--2---:R-:W-:Y:S03]  /*e340*/  IMAD.U32 R5, R5, -0x80, RZ ;  /* 0xffffff8005057824 */ /* 0x004fe600078e00ff */
[----:B------:R-:W-:Y:S02]  /*e350*/  LEA R142, P0, R3, R142, 0x1 ;  /* 0x0000008e038e7211 */ /* 0x000fe400078008ff */
[----:B------:R-:W-:Y:S02]  /*e360*/  LEA R144, P1, R5, R144, 0x1 ;  /* 0x0000009005907211 */ /* 0x000fe400078208ff */
[----:B------:R-:W-:Y:S02]  /*e370*/  LEA.HI.X.SX32 R143, R3, R143, 0x1, P0 ;  /* 0x0000008f038f7211 */ /* 0x000fe400000f0eff */
[----:B------:R-:W-:Y:S04]  /*e380*/  LEA.HI.X.SX32 R145, R5, R145, 0x1, P1 ;  /* 0x0000009105917211 */ /* 0x000fe800008f0eff */
.L_x_996:
[----:B------:R-:W-:Y:S05]  /*e390*/  BSYNC B0 ;  /* 0x0000000000007941 */ /* 0x000fea0003800000 */
.L_x_994:
[----:B------:R-:W-:Y:S04]  /*e3a0*/  IADD3 R14, R14, -0x1, RZ ;  /* 0xffffffff0e0e7810 */ /* 0x000fe80007ffe0ff */
[----:B------:R-:W-:Y:S11]  /*e3b0*/  ISETP.GT.AND P0, PT, R14, R103, PT ;  /* 0x000000670e00720c */ /* 0x000ff60003f04270 */
[----:B------:R-:W-:Y:S02]  /*e3c0*/  @!UPT UIADD3 URZ, URZ, URZ, URZ ;  /* 0x0000003f3f3ff290 */ /* 0x000fe4000fffe03f */
[----:B------:R-:W-:-:S05]  /*e3d0*/  @P0 BRA `(.L_x_997) ;  /* 0xffff497000000947 */ /* 0x000fca000383ffff */
.L_x_863:
[----:B------:R-:W-:Y:S01]  /*e3e0*/  WARPSYNC 0xffffffff ;  /* 0xffffffff00007948 */ /* 0x000fe20003800000 */
[----:B------:R-:W-:Y:S06]  /*e3f0*/  BAR.SYNC.DEFER_BLOCKING 0x0 ;  /* 0x0000000000007b1d */ /* 0x000fec0000010000 */
[----:B------:R-:W2:Y:S01]  /*e400*/  LD.E R8, [R10.64+0xd0] ;  /* 0x0000d0060a087980 */ /* 0x000ea2000c101900 */
[----:B------:R-:W-:Y:S01]  /*e410*/  BSSY B3, `(.L_x_998) ;  /* 0x0000539000037945 */ /* 0x000fe20003800000 */
[----:B------:R-:W-:Y:S01]  /*e420*/  IMAD.SHL.U32 R235, R182, 0x2, RZ ;  /* 0x00000002b6eb7824 */ /* 0x000fe200078e00ff */
[C---:B----4-:R-:W-:Y:S01]  /*e430*/  SHF.L.U64.HI R7, R194.reuse, 0x4, R195 ;  /* 0x00000004c2077819 */ /* 0x050fe200000102c3 */
[----:B------:R-:W-:Y:S01]  /*e440*/  IMAD.SHL.U32 R3, R194, 0x10, RZ ;  /* 0x00000010c2037824 */ /* 0x000fe200078e00ff */
[----:B--2---:R-:W-:-:S13]  /*e450*/  ISETP.NE.AND P0, PT, R8, RZ, PT ;  /* 0x000000ff0800720c */ /* 0x004fda0003f05270 */
[----:B------:R-:W-:Y:S05]  /*e460*/  @!P0 BRA `(.L_x_999) ;  /* 0x00004d8000008947 */ /* 0x000fea0003800000 */
[----:B------:R-:W2:Y:S01]  /*e470*/  LD.E.64 R4, [R10.64+0xf0] ;  /* 0x0000f0060a047980 */ /* 0x000ea2000c101b00 */
[----:B------:R-:W-:-:S03]  /*e480*/  IMAD.MOV.U32 R2, RZ, RZ, RZ ;  /* 0x000000ffff027224 */ /* 0x000fc600078e00ff */
[----:B------:R-:W3:Y:S04]  /*e490*/  LD.E.U8 R0, [R10.64+0x1b3] ;  /* 0x0001b3060a007980 */ /* 0x000ee8000c101100 */
[----:B------:R1:W5:Y:S04]  /*e4a0*/  LD.E R16, [R10.64+0xc0] ;  /* 0x0000c0060a107980 */ /* 0x000368000c101900 */
[----:B------:R1:W5:Y:S04]  /*e4b0*/  LD.E.64 R34, [R10.64+0x148] ;  /* 0x000148060a227980 */ /* 0x000368000c101b00 */
[----:B------:R1:W5:Y:S01]  /*e4c0*/  LD.E.64 R32, [R10.64+0x150] ;  /* 0x000150060a207980 */ /* 0x000362000c101b00 */
[----:B--2---:R-:W-:-:S04]  /*e4d0*/  ISETP.NE.U32.AND P1, PT, R4, RZ, PT ;  /* 0x000000ff0400720c */ /* 0x004fc80003f25070 */
[----:B------:R-:W-:-:S13]  /*e4e0*/  ISETP.NE.AND.EX P1, PT, R5, RZ, PT, P1 ;  /* 0x000000ff0500720c */ /* 0x000fda0003f25310 */
[----:B-----5:R-:W-:-:S04]  /*e4f0*/  @P1 LEA R12, P0, R231, R4, 0x2 ;  /* 0x00000004e70c1211 */ /* 0x020fc800078010ff */
[----:B------:R-:W-:-:S05]  /*e500*/  @P1 LEA.HI.X R13, R231, R5, R78, 0x2, P0 ;  /* 0x00000005e70d1211 */ /* 0x000fca00000f144e */
[----:B------:R-:W2:Y:S01]  /*e510*/  @P1 LD.E R2, [R12.64] ;  /* 0x000000060c021980 */ /* 0x000ea2000c101900 */
[-C--:B------:R-:W-:Y:S02]  /*e520*/  IADD3 R3, P1, R3, R190.reuse, RZ ;  /* 0x000000be03037210 */ /* 0x080fe40007f3e0ff */
[----:B------:R-:W-:Y:S02]  /*e530*/  LEA R5, P0, R194, R190, 0x5 ;  /* 0x000000bec2057211 */ /* 0x000fe400078028ff */
[----:B------:R-:W-:Y:S01]  /*e540*/  LEA.HI R29, R8, R8, RZ, 0x1 ;  /* 0x00000008081d7211 */ /* 0x000fe200078f08ff */
[----:B------:R-:W-:Y:S01]  /*e550*/  IMAD.X R6, R7, 0x1, R193, P1 ;  /* 0x0000000107067824 */ /* 0x000fe200008e06c1 */
[----:B------:R-:W-:Y:S02]  /*e560*/  LEA.HI.X R7, R194, R193, R195, 0x5, P0 ;  /* 0x000000c1c2077211 */ /* 0x000fe400000f2cc3 */
[-C--:B------:R-:W-:Y:S02]  /*e570*/  LEA R38, P0, R5, R196.reuse, 0x1 ;  /* 0x000000c405267211 */ /* 0x080fe400078008ff */
[----:B------:R-:W-:Y:S01]  /*e580*/  SHF.R.S32.HI R29, RZ, 0x1, R29 ;  /* 0x00000001ff1d7819 */ /* 0x000fe2000001141d */
[----:B------:R-:W-:Y:S01]  /*e590*/  IMAD.MOV.U32 R192, RZ, RZ, R190 ;  /* 0x000000ffffc07224 */ /* 0x000fe200078e00be */
[----:B------:R-:W-:-:S02]  /*e5a0*/  LEA R46, P2, R190, R196, 0x1 ;  /* 0x000000c4be2e7211 */ /* 0x000fc400078408ff */
[----:B---3--:R-:W-:Y:S02]  /*e5b0*/  ISETP.NE.AND P4, PT, R0, RZ, PT ;  /* 0x000000ff0000720c */ /* 0x008fe40003f85270 */
[----:B------:R-:W-:Y:S01]  /*e5c0*/  LEA.HI.X R39, R5, R197, R7, 0x1, P0 ;  /* 0x000000c505277211 */ /* 0x000fe200000f0c07 */
[----:B------:R-:W-:Y:S01]  /*e5d0*/  IMAD R7, R186, R29, R80 ;  /* 0x0000001dba077224 */ /* 0x000fe200078e0250 */
[--C-:B------:R-:W-:Y:S01]  /*e5e0*/  LEA.HI.X R47, R190, R197, R193.reuse, 0x1, P2 ;  /* 0x000000c5be2f7211 */ /* 0x100fe200010f0cc1 */
[----:B------:R-:W-:Y:S01]  /*e5f0*/  IMAD R4, R195, 0x30, RZ ;  /* 0x00000030c3047824 */ /* 0x000fe200078e02ff */
[----:B------:R-:W-:Y:S01]  /*e600*/  LEA R40, P1, R3, R196, 0x1 ;  /* 0x000000c403287211 */ /* 0x000fe200078208ff */
[----:B------:R-:W-:-:S04]  /*e610*/  IMAD.WIDE.U32 R192, R194, 0x30, R192 ;  /* 0x00000030c2c07825 */ /* 0x000fc800078e00c0 */
[----:B------:R-:W-:Y:S02]  /*e620*/  IMAD.IADD R31, R233, 0x1, -R70 ;  /* 0x00000001e91f7824 */ /* 0x000fe400078e0a46 */
[----:B------:R-:W-:Y:S01]  /*e630*/  IMAD.IADD R5, R80, 0x1, R7 ;  /* 0x0000000150057824 */ /* 0x000fe200078e0207 */
[----:B------:R-:W-:Y:S01]  /*e640*/  LEA.HI.X R41, R3, R197, R6, 0x1, P1 ;  /* 0x000000c503297211 */ /* 0x000fe200008f0c06 */
[----:B------:R-:W-:Y:S01]  /*e650*/  IMAD.IADD R3, R193, 0x1, R4 ;  /* 0x00000001c1037824 */ /* 0x000fe200078e0204 */
[----:B------:R-:W-:Y:S02]  /*e660*/  LEA R36, P1, R192, R196, 0x1 ;  /* 0x000000c4c0247211 */ /* 0x000fe400078208ff */
[----:B------:R-:W-:Y:S01]  /*e670*/  ISETP.GE.AND P0, PT, R186, R31, PT ;  /* 0x0000001fba00720c */ /* 0x000fe20003f06270 */
[----:B------:R-:W-:Y:S01]  /*e680*/  IMAD.SHL.U32 R17, R29, 0x10, RZ ;  /* 0x000000101d117824 */ /* 0x000fe200078e00ff */
[----:B------:R-:W-:Y:S02]  /*e690*/  LEA.HI.X R37, R192, R197, R3, 0x1, P1 ;  /* 0x000000c5c0257211 */ /* 0x000fe400008f0c03 */
[----:B------:R-:W-:-:S02]  /*e6a0*/  ISETP.GT.AND P0, PT, R71, -0x8, !P0 ;  /* 0xfffffff84700780c */ /* 0x000fc40004704270 */
[----:B--2---:R-:W-:-:S05]  /*e6b0*/  IADD3 R2, R2, R79, R70 ;  /* 0x0000004f02027210 */ /* 0x004fca0007ffe046 */
[----:B------:R-:W-:-:S05]  /*e6c0*/  IMAD R2, R2, R29, RZ ;  /* 0x0000001d02027224 */ /* 0x000fca00078e02ff */
[----:B------:R-:W-:Y:S02]  /*e6d0*/  SHF.R.S32.HI R0, RZ, 0x1f, R2 ;  /* 0x0000001fff007819 */ /* 0x000fe40000011402 */
[C---:B------:R-:W-:Y:S02]  /*e6e0*/  IADD3 R6, P3, R2.reuse, R7, RZ ;  /* 0x0000000702067210 */ /* 0x040fe40007f7e0ff */
[----:B------:R-:W-:Y:S02]  /*e6f0*/  IADD3 R2, P2, R2, R5, RZ ;  /* 0x0000000502027210 */ /* 0x000fe40007f5e0ff */
[-C--:B------:R-:W-:Y:S02]  /*e700*/  LEA.HI.X.SX32 R7, R7, R0.reuse, 0x1, P3 ;  /* 0x0000000007077211 */ /* 0x080fe400018f0eff */
[----:B------:R-:W-:Y:S01]  /*e710*/  LEA.HI.X.SX32 R3, R5, R0, 0x1, P2 ;  /* 0x0000000005037211 */ /* 0x000fe200010f0eff */
[----:B------:R-:W-:Y:S05]  /*e720*/  @!P4 BRA `(.L_x_1000) ;  /* 0x00001b600000c947 */ /* 0x000fea0003800000 */
[----:B-1----:R-:W-:Y:S01]  /*e730*/  BSSY B2, `(.L_x_1001) ;  /* 0x000006a000027945 */ /* 0x002fe20003800000 */
[----:B------:R-:W-:Y:S05]  /*e740*/  @!P0 BRA `(.L_x_1002) ;  /* 0x0000068000008947 */ /* 0x000fea0003800000 */
[----:B------:R-:W-:Y:S01]  /*e750*/  ISETP.GE.AND P2, PT, R18, R16, PT ;  /* 0x000000101200720c */ /* 0x000fe20003f46270 */
[C---:B------:R-:W-:Y:S01]  /*e760*/  IMAD.SHL.U32 R45, R6.reuse, 0x2, RZ ;  /* 0x00000002062d7824 */ /* 0x040fe200078e00ff */
[----:B------:R-:W-:Y:S01]  /*e770*/  SHF.L.U64.HI R3, R6, 0x1, R7 ;  /* 0x0000000106037819 */ /* 0x000fe20000010207 */
[----:B------:R-:W-:Y:S03]  /*e780*/  BSSY B1, `(.L_x_1003) ;  /* 0x0000034000017945 */ /* 0x000fe60003800000 */
[----:B------:R-:W-:-:S02]  /*e790*/  IADD3 R42, P1, R34, R45, RZ ;  /* 0x0000002d222a7210 */ /* 0x000fc40007f3e0ff */
[----:B------:R-:W-:-:S03]  /*e7a0*/  IADD3 R44, P0, R32, R45, RZ ;  /* 0x0000002d202c7210 */ /* 0x000fc60007f1e0ff */
[--C-:B------:R-:W-:Y:S02]  /*e7b0*/  IMAD.X R43, R35, 0x1, R3.reuse, P1 ;  /* 0x00000001232b7824 */ /* 0x100fe400008e0603 */
[----:B------:R1:W-:Y:S01]  /*e7c0*/  @P2 STS.128 [R235], RZ ;  /* 0x000000ffeb002388 */ /* 0x0003e20000000c00 */
[----:B------:R-:W-:Y:S01]  /*e7d0*/  IMAD.X R45, R33, 0x1, R3, P0 ;  /* 0x00000001212d7824 */ /* 0x000fe200000e0603 */
[----:B------:R-:W-:Y:S05]  /*e7e0*/  @P2 BRA `(.L_x_1004) ;  /* 0x000002d000002947 */ /* 0x000fea0003800000 */
[----:B------:R2:W5:Y:S01]  /*e7f0*/  LD.E.128 R12, [R46.64] ;  /* 0x000000062e0c7980 */ /* 0x000562000c101d00 */
[----:B------:R-:W-:Y:S01]  /*e800*/  ISETP.GE.AND P0, PT, R18, R8, PT ;  /* 0x000000081200720c */ /* 0x000fe20003f06270 */
[----:B------:R-:W-:-:S12]  /*e810*/  BSSY B0, `(.L_x_1005) ;  /* 0x0000029000007945 */ /* 0x000fd80003800000 */
[----:B------:R-:W-:Y:S05]  /*e820*/  @P0 BRA `(.L_x_1006) ;  /* 0x0000027000000947 */ /* 0x000fea0003800000 */
[----:B------:R-:W3:Y:S04]  /*e830*/  LD.E.64 R2, [R44.64] ;  /* 0x000000062c027980 */ /* 0x000ee8000c101b00 */
[----:B------:R-:W4:Y:S01]  /*e840*/  LD.E.64 R4, [R42.64] ;  /* 0x000000062a047980 */ /* 0x000f22000c101b00 */
[C---:B-----5:R-:W-:Y:S01]  /*e850*/  SHF.L.U32 R20, R13.reuse, 0x10, RZ ;  /* 0x000000100d147819 */ /* 0x060fe200000006ff */
[----:B------:R-:W-:Y:S01]  /*e860*/  IMAD.U32 R24, R14, 0x10000, RZ ;  /* 0x000100000e187824 */ /* 0x000fe200078e00ff */
[----:B------:R-:W-:Y:S02]  /*e870*/  LOP3.LUT R0, R13, 0xffff0000, RZ, 0xc0, !PT ;  /* 0xffff00000d007812 */ /* 0x000fe400078ec0ff */
[C---:B------:R-:W-:Y:S02]  /*e880*/  SHF.L.U32 R13, R12.reuse, 0x10, RZ ;  /* 0x000000100c0d7819 */ /* 0x040fe400000006ff */
[----:B------:R-:W-:-:S02]  /*e890*/  LOP3.LUT R26, R12, 0xffff0000, RZ, 0xc0, !PT ;  /* 0xffff00000c1a7812 */ /* 0x000fc400078ec0ff */
[C---:B------:R-:W-:Y:S02]  /*e8a0*/  LOP3.LUT R25, R15.reuse, 0xffff0000, RZ, 0xc0, !PT ;  /* 0xffff00000f197812 */ /* 0x040fe400078ec0ff */
[----:B------:R-:W-:Y:S02]  /*e8b0*/  LOP3.LUT R28, R14, 0xffff0000, RZ, 0xc0, !PT ;  /* 0xffff00000e1c7812 */ /* 0x000fe400078ec0ff */
[----:B------:R-:W-:Y:S02]  /*e8c0*/  SHF.L.U32 R27, R15, 0x10, RZ ;  /* 0x000000100f1b7819 */ /* 0x000fe400000006ff */
[C---:B---3--:R-:W-:Y:S01]  /*e8d0*/  LOP3.LUT R12, R3.reuse, 0xffff0000, RZ, 0xc0, !PT ;  /* 0xffff0000030c7812 */ /* 0x048fe200078ec0ff */
[----:B------:R-:W-:Y:S01]  /*e8e0*/  IMAD.U32 R3, R3, 0x10000, RZ ;  /* 0x0001000003037824 */ /* 0x000fe200078e00ff */
[----:B------:R-:W-:Y:S02]  /*e8f0*/  LOP3.LUT R21, R2, 0xffff0000, RZ, 0xc0, !PT ;  /* 0xffff000002157812 */ /* 0x000fe400078ec0ff */
[----:B----4-:R-:W-:Y:S01]  /*e900*/  LOP3.LUT R22, R5, 0xffff0000, RZ, 0xc0, !PT ;  /* 0xffff000005167812 */ /* 0x010fe200078ec0ff */
[C---:B------:R-:W-:Y:S01]  /*e910*/  FMUL.FTZ R14, R25.reuse, R12 ;  /* 0x0000000c190e7220 */ /* 0x040fe20000410000 */
[----:B------:R-:W-:Y:S01]  /*e920*/  LOP3.LUT R23, R4, 0xffff0000, RZ, 0xc0, !PT ;  /* 0xffff000004177812 */ /* 0x000fe200078ec0ff */
[----:B------:R-:W-:Y:S01]  /*e930*/  FMUL.FTZ R15, R0, R21 ;  /* 0x00000015000f7220 */ /* 0x000fe20000410000 */
[----:B------:R-:W-:Y:S01]  /*e940*/  SHF.L.U32 R2, R2, 0x10, RZ ;  /* 0x0000001002027819 */ /* 0x000fe200000006ff */
[----:B------:R-:W-:Y:S01]  /*e950*/  FMUL.FTZ R25, R25, R22 ;  /* 0x0000001619197220 */ /* 0x000fe20000410000 */
[----:B------:R-:W-:Y:S01]  /*e960*/  SHF.L.U32 R4, R4, 0x10, RZ ;  /* 0x0000001004047819 */ /* 0x000fe200000006ff */
[----:B------:R-:W-:Y:S01]  /*e970*/  FMUL.FTZ R0, R0, R23 ;  /* 0x0000001700007220 */ /* 0x000fe20000410000 */
[----:B------:R-:W-:Y:S01]  /*e980*/  SHF.L.U32 R5, R5, 0x10, RZ ;  /* 0x0000001005057819 */ /* 0x000fe200000006ff */
[----:B------:R-:W-:-:S02]  /*e990*/  FFMA.FTZ R25, R27, R12, R25 ;  /* 0x0000000c1b197223 */ /* 0x000fc40000010019 */
[C---:B------:R-:W-:Y:S02]  /*e9a0*/  FFMA.FTZ R15, R20.reuse, R23, -R15 ;  /* 0x00000017140f7223 */ /* 0x040fe4000001080f */
[----:B------:R-:W-:Y:S02]  /*e9b0*/  FFMA.FTZ R0, R20, R21, R0 ;  /* 0x0000001514007223 */ /* 0x000fe40000010000 */
[C---:B------:R-:W-:Y:S02]  /*e9c0*/  FMUL.FTZ R12, R26.reuse, R2 ;  /* 0x000000021a0c7220 */ /* 0x040fe40000410000 */
[----:B------:R-:W-:Y:S01]  /*e9d0*/  FMUL.FTZ R26, R26, R4 ;  /* 0x000000041a1a7220 */ /* 0x000fe20000410000 */
[----:B------:R-:W-:Y:S01]  /*e9e0*/  F2FP.BF16.PACK_AB R0, R0, R15 ;  /* 0x0000000f0000723e */ /* 0x000fe200000010ff */
[C---:B------:R-:W-:Y:S02]  /*e9f0*/  FMUL.FTZ R20, R28.reuse, R3 ;  /* 0x000000031c147220 */ /* 0x040fe40000410000 */
[----:B------:R-:W-:-:S02]  /*ea00*/  FMUL.FTZ R28, R28, R5 ;  /* 0x000000051c1c7220 */ /* 0x000fc40000410000 */
[----:B------:R-:W-:Y:S02]  /*ea10*/  FFMA.FTZ R12, R13, R4, -R12 ;  /* 0x000000040d0c7223 */ /* 0x000fe4000001080c */
[----:B------:R-:W-:Y:S02]  /*ea20*/  FFMA.FTZ R14, R27, R22, -R14 ;  /* 0x000000161b0e7223 */ /* 0x000fe4000001080e */
[----:B------:R-:W-:Y:S02]  /*ea30*/  FFMA.FTZ R13, R13, R2, R26 ;  /* 0x000000020d0d7223 */ /* 0x000fe4000001001a */
[C---:B------:R-:W-:Y:S01]  /*ea40*/  FFMA.FTZ R20, R24.reuse, R5, -R20 ;  /* 0x0000000518147223 */ /* 0x040fe20000010814 */
[----:B------:R-:W-:Y:S01]  /*ea50*/  F2FP.BF16.PACK_AB R15, R25, R14 ;  /* 0x0000000e190f723e */ /* 0x000fe200000010ff */
[----:B------:R-:W-:Y:S01]  /*ea60*/  FFMA.FTZ R3, R24, R3, R28 ;  /* 0x0000000318037223 */ /* 0x000fe2000001001c */
[----:B------:R-:W-:Y:S02]  /*ea70*/  F2FP.BF16.PACK_AB R12, R13, R12 ;  /* 0x0000000c0d0c723e */ /* 0x000fe400000010ff */
[----:B------:R-:W-:-:S02]  /*ea80*/  MOV R13, R0 ;  /* 0x00000000000d7202 */ /* 0x000fc40000000f00 */
[----:B------:R-:W-:Y:S02]  /*ea90*/  F2FP.BF16.PACK_AB R14, R3, R20 ;  /* 0x00000014030e723e */ /* 0x000fe400000010ff */
.L_x_1006:
[----:B------:R-:W-:Y:S05]  /*eaa0*/  BSYNC B0 ;  /* 0x0000000000007941 */ /* 0x000fea0003800000 */
.L_x_1005:
[----:B-----5:R3:W-:Y:S02]  /*eab0*/  STS.128 [R235], R12 ;  /* 0x0000000ceb007388 */ /* 0x0207e40000000c00 */
.L_x_1004:
[----:B------:R-:W-:Y:S05]  /*eac0*/  BSYNC B1 ;  /* 0x0000000000017941 */ /* 0x000fea0003800000 */
.L_x_1003:
[----:B------:R-:W-:-:S13]  /*ead0*/  ISETP.GE.AND P0, PT, R9, R16, PT ;  /* 0x000000100900720c */ /* 0x000fda0003f06270 */
[----:B------:R4:W-:Y:S01]  /*eae0*/  @P0 STS.128 [R235+0x2000], RZ ;  /* 0x002000ffeb000388 */ /* 0x0009e20000000c00 */
[----:B------:R-:W-:Y:S05]  /*eaf0*/  @P0 BRA `(.L_x_1002) ;  /* 0x000002d000000947 */ /* 0x000fea0003800000 */
[----:B---3--:R3:W5:Y:S01]  /*eb00*/  LD.E.128 R12, [R46.64+0x80] ;  /* 0x000080062e0c7980 */ /* 0x008762000c101d00 */
[----:B------:R-:W-:Y:S01]  /*eb10*/  ISETP.GE.AND P0, PT, R9, R8, PT ;  /* 0x000000080900720c */ /* 0x000fe20003f06270 */
[----:B------:R-:W-:-:S12]  /*eb20*/  BSSY B0, `(.L_x_1007) ;  /* 0x0000029000007945 */ /* 0x000fd80003800000 */
[----:B------:R-:W-:Y:S05]  /*eb30*/  @P0 BRA `(.L_x_1008) ;  /* 0x0000027000000947 */ /* 0x000fea0003800000 */
[----:B--2---:R-:W2:Y:S04]  /*eb40*/  LD.E.64 R2, [R44.64+0x40] ;  /* 0x000040062c027980 */ /* 0x004ea8000c101b00 */
[----:B---3--:R-:W3:Y:S01]  /*eb50*/  LD.E.64 R4, [R42.64+0x40] ;  /* 0x000040062a047980 */ /* 0x008ee2000c101b00 */
        /* <DEDUP_REMOVED lines=8> */
[C---:B--2---:R-:W-:Y:S01]  /*ebe0*/  LOP3.LUT R12, R3.reuse, 0xffff0000, RZ, 0xc0, !PT ;  /* 0xffff0000030c7812 */ /* 0x044fe200078ec0ff */
[----:B------:R-:W-:Y:S01]  /*ebf0*/  IMAD.U32 R3, R3, 0x10000, RZ ;  /* 0x0001000003037824 */ /* 0x000fe200078e00ff */
[----:B------:R-:W-:Y:S02]  /*ec00*/  LOP3.LUT R21, R2, 0xffff0000, RZ, 0xc0, !PT ;  /* 0xffff000002157812 */ /* 0x000fe400078ec0ff */
[----:B---3--:R-:W-:Y:S01]  /*ec10*/  LOP3.LUT R22, R5, 0xffff0000, RZ, 0xc0, !PT ;  /* 0xffff000005167812 */ /* 0x008fe200078ec0ff */
        /* <DEDUP_REMOVED lines=25> */
.L_x_1008:
[----:B------:R-:W-:Y:S05]  /*edb0*/  BSYNC B0 ;  /* 0x0000000000007941 */ /* 0x000fea0003800000 */
.L_x_1007:
[----:B-----5:R1:W-:Y:S02]  /*edc0*/  STS.128 [R235+0x2000], R12 ;  /* 0x0020000ceb007388 */ /* 0x0203e40000000c00 */
.L_x_1002:
[----:B------:R-:W-:Y:S05]  /*edd0*/  BSYNC B2 ;  /* 0x0000000000027941 */ /* 0x000fea0003800000 */
.L_x_1001:
[----:B------:R-:W-:Y:S01]  /*ede0*/  IADD3 R0, R186, 0x10, RZ ;  /* 0x00000010ba007810 */ /* 0x000fe20007ffe0ff */
[----:B------:R-:W-:Y:S03]  /*edf0*/  BSSY B2, `(.L_x_1009) ;  /* 0x000006c000027945 */ /* 0x000fe60003800000 */
[----:B------:R-:W-:-:S04]  /*ee00*/  ISETP.GE.AND P0, PT, R0, R31, PT ;  /* 0x0000001f0000720c */ /* 0x000fc80003f06270 */
[----:B------:R-:W-:-:S13]  /*ee10*/  ISETP.LT.OR P0, PT, R71, -0x87, P0 ;  /* 0xffffff794700780c */ /* 0x000fda0000701670 */
[----:B------:R-:W-:Y:S05]  /*ee20*/  @P0 BRA `(.L_x_1010) ;  /* 0x0000068000000947 */ /* 0x000fea0003800000 */
[----:B------:R-:W-:Y:S01]  /*ee30*/  ISETP.GE.AND P0, PT, R18, R16, PT ;  /* 0x000000101200720c */ /* 0x000fe20003f06270 */
[----:B------:R-:W-:Y:S01]  /*ee40*/  BSSY B1, `(.L_x_1011) ;  /* 0x0000037000017945 */ /* 0x000fe20003800000 */
[----:B------:R-:W-:-:S04]  /*ee50*/  IADD3 R3, P1, R17, R6, RZ ;  /* 0x0000000611037210 */ /* 0x000fc80007f3e0ff */
[----:B------:R-:W-:Y:S01]  /*ee60*/  LEA.HI.X.SX32 R2, R17, R7, 0x1, P1 ;  /* 0x0000000711027211 */ /* 0x000fe200008f0eff */
[----:B------:R-:W-:-:S03]  /*ee70*/  IMAD.SHL.U32 R45, R3, 0x2, RZ ;  /* 0x00000002032d7824 */ /* 0x000fc600078e00ff */
[----:B------:R-:W-:Y:S02]  /*ee80*/  SHF.L.U64.HI R3, R3, 0x1, R2 ;  /* 0x0000000103037819 */ /* 0x000fe40000010202 */
[-C--:B------:R-:W-:Y:S01]  /*ee90*/  IADD3 R42, P2, R34, R45.reuse, RZ ;  /* 0x0000002d222a7210 */ /* 0x080fe20007f5e0ff */
[----:B------:R1:W-:Y:S01]  /*eea0*/  @P0 STS.128 [R235+0x800], RZ ;  /* 0x000800ffeb000388 */ /* 0x0003e20000000c00 */
[----:B------:R-:W-:-:S03]  /*eeb0*/  IADD3 R44, P1, R32, R45, RZ ;  /* 0x0000002d202c7210 */ /* 0x000fc60007f3e0ff */
[--C-:B------:R-:W-:Y:S02]  /*eec0*/  IMAD.X R43, R35, 0x1, R3.reuse, P2 ;  /* 0x00000001232b7824 */ /* 0x100fe400010e0603 */
[----:B------:R-:W-:Y:S01]  /*eed0*/  IMAD.X R45, R33, 0x1, R3, P1 ;  /* 0x00000001212d7824 */ /* 0x000fe200008e0603 */
[----:B------:R-:W-:Y:S05]  /*eee0*/  @P0 BRA `(.L_x_1012) ;  /* 0x000002c000000947 */ /* 0x000fea0003800000 */
[----:B-1-3--:R1:W5:Y:S01]  /*eef0*/  LD.E.128 R12, [R40.64] ;  /* 0x00000006280c7980 */ /* 0x00a362000c101d00 */
[----:B------:R-:W-:Y:S01]  /*ef00*/  ISETP.GE.AND P0, PT, R18, R8, PT ;  /* 0x000000081200720c */ /* 0x000fe20003f06270 */
[----:B------:R-:W-:-:S12]  /*ef10*/  BSSY B0, `(.L_x_1013) ;  /* 0x0000028000007945 */ /* 0x000fd80003800000 */
[----:B------:R-:W-:Y:S05]  /*ef20*/  @P0 BRA `(.L_x_1014) ;  /* 0x0000026000000947 */ /* 0x000fea0003800000 */
[----:B------:R-:W3:Y:S04]  /*ef30*/  LD.E.64 R2, [R44.64] ;  /* 0x000000062c027980 */ /* 0x000ee8000c101b00 */
[----:B--2---:R-:W2:Y:S01]  /*ef40*/  LD.E.64 R4, [R42.64] ;  /* 0x000000062a047980 */ /* 0x004ea2000c101b00 */
[C---:B-----5:R-:W-:Y:S01]  /*ef50*/  SHF.L.U32 R17, R13.reuse, 0x10, RZ ;  /* 0x000000100d117819 */ /* 0x060fe200000006ff */
[----:B------:R-:W-:Y:S01]  /*ef60*/  IMAD.U32 R23, R14, 0x10000, RZ ;  /* 0x000100000e177824 */ /* 0x000fe200078e00ff */
[----:B------:R-:W-:Y:S02]  /*ef70*/  LOP3.LUT R13, R13, 0xffff0000, RZ, 0xc0, !PT ;  /* 0xffff00000d0d7812 */ /* 0x000fe400078ec0ff */
[C---:B------:R-:W-:Y:S02]  /*ef80*/  SHF.L.U32 R20, R12.reuse, 0x10, RZ ;  /* 0x000000100c147819 */ /* 0x040fe400000006ff */
[----:B------:R-:W-:-:S02]  /*ef90*/  LOP3.LUT R25, R12, 0xffff0000, RZ, 0xc0, !PT ;  /* 0xffff00000c197812 */ /* 0x000fc400078ec0ff */
[C---:B------:R-:W-:Y:S02]  /*efa0*/  SHF.L.U32 R28, R15.reuse, 0x10, RZ ;  /* 0x000000100f1c7819 */ /* 0x040fe400000006ff */
[----:B------:R-:W-:Y:S02]  /*efb0*/  LOP3.LUT R26, R15, 0xffff0000, RZ, 0xc0, !PT ;  /* 0xffff00000f1a7812 */ /* 0x000fe400078ec0ff */
[----:B------:R-:W-:Y:S02]  /*efc0*/  LOP3.LUT R27, R14, 0xffff0000, RZ, 0xc0, !PT ;  /* 0xffff00000e1b7812 */ /* 0x000fe400078ec0ff */
[----:B---3--:R-:W-:Y:S02]  /*efd0*/  LOP3.LUT R22, R2, 0xffff0000, RZ, 0xc0, !PT ;  /* 0xffff000002167812 */ /* 0x008fe400078ec0ff */
[----:B------:R-:W-:Y:S02]  /*efe0*/  LOP3.LUT R15, R3, 0xffff0000, RZ, 0xc0, !PT ;  /* 0xffff0000030f7812 */ /* 0x000fe400078ec0ff */
[C---:B--2---:R-:W-:Y:S01]  /*eff0*/  LOP3.LUT R24, R4.reuse, 0xffff0000, RZ, 0xc0, !PT ;  /* 0xffff000004187812 */ /* 0x044fe200078ec0ff */
[----:B------:R-:W-:Y:S01]  /*f000*/  FMUL.FTZ R12, R13, R22 ;  /* 0x000000160d0c7220 */ /* 0x000fe20000410000 */
[----:B------:R-:W-:Y:S01]  /*f010*/  LOP3.LUT R21, R5, 0xffff0000, RZ, 0xc0, !PT ;  /* 0xffff000005157812 */ /* 0x000fe200078ec0ff */
[----:B------:R-:W-:Y:S01]  /*f020*/  IMAD.U32 R4, R4, 0x10000, RZ ;  /* 0x0001000004047824 */ /* 0x000fe200078e00ff */
[----:B------:R-:W-:Y:S01]  /*f030*/  SHF.L.U32 R2, R2, 0x10, RZ ;  /* 0x0000001002027819 */ /* 0x000fe200000006ff */
[----:B------:R-:W-:-:S02]  /*f040*/  FMUL.FTZ R13, R13, R24 ;  /* 0x000000180d0d7220 */ /* 0x000fc40000410000 */
[----:B------:R-:W-:Y:S01]  /*f050*/  FFMA.FTZ R12, R17, R24, -R12 ;  /* 0x00000018110c7223 */ /* 0x000fe2000001080c */
[----:B------:R-:W-:Y:S01]  /*f060*/  SHF.L.U32 R24, R5, 0x10, RZ ;  /* 0x0000001005187819 */ /* 0x000fe200000006ff */
[----:B------:R-:W-:Y:S01]  /*f070*/  FFMA.FTZ R13, R17, R22, R13 ;  /* 0x00000016110d7223 */ /* 0x000fe2000001000d */
[----:B------:R-:W-:Y:S01]  /*f080*/  SHF.L.U32 R22, R3, 0x10, RZ ;  /* 0x0000001003167819 */ /* 0x000fe200000006ff */
[C---:B------:R-:W-:Y:S02]  /*f090*/  FMUL.FTZ R14, R26.reuse, R15 ;  /* 0x0000000f1a0e7220 */ /* 0x040fe40000410000 */
[----:B------:R-:W-:Y:S01]  /*f0a0*/  FMUL.FTZ R26, R26, R21 ;  /* 0x000000151a1a7220 */ /* 0x000fe20000410000 */
[----:B------:R-:W-:Y:S01]  /*f0b0*/  F2FP.BF16.PACK_AB R13, R13, R12 ;  /* 0x0000000c0d0d723e */ /* 0x000fe200000010ff */
[----:B------:R-:W-:Y:S02]  /*f0c0*/  FMUL.FTZ R3, R25, R2 ;  /* 0x0000000219037220 */ /* 0x000fe40000410000 */
[----:B------:R-:W-:-:S02]  /*f0d0*/  FMUL.FTZ R5, R27, R22 ;  /* 0x000000161b057220 */ /* 0x000fc40000410000 */
[----:B------:R-:W-:Y:S02]  /*f0e0*/  FMUL.FTZ R25, R25, R4 ;  /* 0x0000000419197220 */ /* 0x000fe40000410000 */
[----:B------:R-:W-:Y:S02]  /*f0f0*/  FMUL.FTZ R27, R27, R24 ;  /* 0x000000181b1b7220 */ /* 0x000fe40000410000 */
[C---:B------:R-:W-:Y:S02]  /*f100*/  FFMA.FTZ R14, R28.reuse, R21, -R14 ;  /* 0x000000151c0e7223 */ /* 0x040fe4000001080e */
[----:B------:R-:W-:Y:S02]  /*f110*/  FFMA.FTZ R15, R28, R15, R26 ;  /* 0x0000000f1c0f7223 */ /* 0x000fe4000001001a */
[C---:B------:R-:W-:Y:S02]  /*f120*/  FFMA.FTZ R3, R20.reuse, R4, -R3 ;  /* 0x0000000414037223 */ /* 0x040fe40000010803 */
[----:B------:R-:W-:Y:S01]  /*f130*/  FFMA.FTZ R2, R20, R2, R25 ;  /* 0x0000000214027223 */ /* 0x000fe20000010019 */
[----:B------:R-:W-:Y:S01]  /*f140*/  F2FP.BF16.PACK_AB R15, R15, R14 ;  /* 0x0000000e0f0f723e */ /* 0x000fe200000010ff */
[----:B------:R-:W-:-:S02]  /*f150*/  FFMA.FTZ R5, R23, R24, -R5 ;  /* 0x0000001817057223 */ /* 0x000fc40000010805 */
[----:B------:R-:W-:Y:S01]  /*f160*/  FFMA.FTZ R22, R23, R22, R27 ;  /* 0x0000001617167223 */ /* 0x000fe2000001001b */
[----:B------:R-:W-:-:S04]  /*f170*/  F2FP.BF16.PACK_AB R12, R2, R3 ;  /* 0x00000003020c723e */ /* 0x000fc800000010ff */
[----:B------:R-:W-:Y:S02]  /*f180*/  F2FP.BF16.PACK_AB R14, R22, R5 ;  /* 0x00000005160e723e */ /* 0x000fe400000010ff */
.L_x_1014:
[----:B------:R-:W-:Y:S05]  /*f190*/  BSYNC B0 ;  /* 0x0000000000007941 */ /* 0x000fea0003800000 */
.L_x_1013:
[----:B-----5:R3:W-:Y:S02]  /*f1a0*/  STS.128 [R235+0x800], R12 ;  /* 0x0008000ceb007388 */ /* 0x0207e40000000c00 */
.L_x_1012:
[----:B------:R-:W-:Y:S05]  /*f1b0*/  BSYNC B1 ;  /* 0x0000000000017941 */ /* 0x000fea0003800000 */
.L_x_1011:
[----:B------:R-:W-:-:S13]  /*f1c0*/  ISETP.GE.AND P0, PT, R9, R16, PT ;  /* 0x000000100900720c */ /* 0x000fda0003f06270 */
[----:B------:R1:W-:Y:S01]  /*f1d0*/  @P0 STS.128 [R235+0x2800], RZ ;  /* 0x002800ffeb000388 */ /* 0x0003e20000000c00 */
[----:B------:R-:W-:Y:S05]  /*f1e0*/  @P0 BRA `(.L_x_1010) ;  /* 0x000002c000000947 */ /* 0x000fea0003800000 */
[----:B-1-3--:R1:W5:Y:S01]  /*f1f0*/  LD.E.128 R12, [R40.64+0x80] ;  /* 0x00008006280c7980 */ /* 0x00a362000c101d00 */
[----:B------:R-:W-:Y:S01]  /*f200*/  ISETP.GE.AND P0, PT, R9, R8, PT ;  /* 0x000000080900720c */ /* 0x000fe20003f06270 */
[----:B------:R-:W-:-:S12]  /*f210*/  BSSY B0, `(.L_x_1015) ;  /* 0x0000028000007945 */ /* 0x000fd80003800000 */
[----:B------:R-:W-:Y:S05]  /*f220*/  @P0 BRA `(.L_x_1016) ;  /* 0x0000026000000947 */ /* 0x000fea0003800000 */
[----:B------:R-:W3:Y:S04]  /*f230*/  LD.E.64 R2, [R44.64+0x40] ;  /* 0x000040062c027980 */ /* 0x000ee8000c101b00 */
[----:B--2---:R-:W2:Y:S01]  /*f240*/  LD.E.64 R4, [R42.64+0x40] ;  /* 0x000040062a047980 */ /* 0x004ea2000c101b00 */
        /* <DEDUP_REMOVED lines=36> */
.L_x_1016:
[----:B------:R-:W-:Y:S05]  /*f490*/  BSYNC B0 ;  /* 0x0000000000007941 */ /* 0x000fea0003800000 */
.L_x_1015:
[----:B-----5:R3:W-:Y:S02]  /*f4a0*/  STS.128 [R235+0x2800], R12 ;  /* 0x0028000ceb007388 */ /* 0x0207e40000000c00 */
.L_x_1010:
[----:B------:R-:W-:Y:S05]  /*f4b0*/  BSYNC B2 ;  /* 0x0000000000027941 */ /* 0x000fea0003800000 */
.L_x_1009:
[----:B------:R-:W-:Y:S01]  /*f4c0*/  IADD3 R17, R186, 0x20, RZ ;  /* 0x00000020ba117810 */ /* 0x000fe20007ffe0ff */
[----:B------:R-:W-:Y:S03]  /*f4d0*/  BSSY B2, `(.L_x_1017) ;  /* 0x000006d000027945 */ /* 0x000fe60003800000 */
[----:B------:R-:W-:-:S04]  /*f4e0*/  ISETP.GE.AND P0, PT, R17, R31, PT ;  /* 0x0000001f1100720c */ /* 0x000fc80003f06270 */
[----:B------:R-:W-:-:S13]  /*f4f0*/  ISETP.LT.OR P0, PT, R71, -0x107, P0 ;  /* 0xfffffef94700780c */ /* 0x000fda0000701670 */
[----:B------:R-:W-:Y:S05]  /*f500*/  @P0 BRA `(.L_x_1018) ;  /* 0x0000069000000947 */ /* 0x000fea0003800000 */
[----:B------:R-:W-:Y:S01]  /*f510*/  ISETP.GE.AND P0, PT, R18, R16, PT ;  /* 0x000000101200720c */ /* 0x000fe20003f06270 */
[----:B------:R-:W-:Y:S01]  /*f520*/  IMAD.SHL.U32 R3, R29, 0x20, RZ ;  /* 0x000000201d037824 */ /* 0x000fe200078e00ff */
[----:B------:R-:W-:Y:S04]  /*f530*/  BSSY B1, `(.L_x_1019) ;  /* 0x0000037000017945 */ /* 0x000fe80003800000 */
[----:B------:R-:W-:-:S04]  /*f540*/  IADD3 R2, P1, R3, R6, RZ ;  /* 0x0000000603027210 */ /* 0x000fc80007f3e0ff */
[----:B------:R-:W-:Y:S01]  /*f550*/  LEA.HI.X.SX32 R3, R3, R7, 0x1, P1 ;  /* 0x0000000703037211 */ /* 0x000fe200008f0eff */
[C---:B------:R-:W-:Y:S02]  /*f560*/  IMAD.SHL.U32 R43, R2.reuse, 0x2, RZ ;  /* 0x00000002022b7824 */ /* 0x040fe400078e00ff */
[----:B------:R1:W-:Y:S01]  /*f570*/  @P0 STS.128 [R235+0x1000], RZ ;  /* 0x001000ffeb000388 */ /* 0x0003e20000000c00 */
[----:B------:R-:W-:Y:S02]  /*f580*/  SHF.L.U64.HI R3, R2, 0x1, R3 ;  /* 0x0000000102037819 */ /* 0x000fe40000010203 */
[-C--:B-1----:R-:W-:Y:S02]  /*f590*/  IADD3 R40, P2, R34, R43.reuse, RZ ;  /* 0x0000002b22287210 */ /* 0x082fe40007f5e0ff */
[----:B------:R-:W-:-:S03]  /*f5a0*/  IADD3 R42, P1, R32, R43, RZ ;  /* 0x0000002b202a7210 */ /* 0x000fc60007f3e0ff */
[--C-:B------:R-:W-:Y:S02]  /*f5b0*/  IMAD.X R41, R35, 0x1, R3.reuse, P2 ;  /* 0x0000000123297824 */ /* 0x100fe400010e0603 */
[----:B------:R-:W-:Y:S01]  /*f5c0*/  IMAD.X R43, R33, 0x1, R3, P1 ;  /* 0x00000001212b7824 */ /* 0x000fe200008e0603 */
[----:B------:R-:W-:Y:S05]  /*f5d0*/  @P0 BRA `(.L_x_1020) ;  /* 0x000002c000000947 */ /* 0x000fea0003800000 */
[----:B---3--:R1:W5:Y:S01]  /*f5e0*/  LD.E.128 R12, [R38.64] ;  /* 0x00000006260c7980 */ /* 0x008362000c101d00 */
[----:B------:R-:W-:Y:S01]  /*f5f0*/  ISETP.GE.AND P0, PT, R18, R8, PT ;  /* 0x000000081200720c */ /* 0x000fe20003f06270 */
[----:B------:R-:W-:-:S12]  /*f600*/  BSSY B0, `(.L_x_1021) ;  /* 0x0000028000007945 */ /* 0x000fd80003800000 */
[----:B------:R-:W-:Y:S05]  /*f610*/  @P0 BRA `(.L_x_1022) ;  /* 0x0000026000000947 */ /* 0x000fea0003800000 */
[----:B------:R-:W3:Y:S04]  /*f620*/  LD.E.64 R2, [R42.64] ;  /* 0x000000062a027980 */ /* 0x000ee8000c101b00 */
[----:B--2---:R-:W2:Y:S01]  /*f630*/  LD.E.64 R4, [R40.64] ;  /* 0x0000000628047980 */ /* 0x004ea2000c101b00 */
[C---:B-----5:R-:W-:Y:S01]  /*f640*/  SHF.L.U32 R20, R13.reuse, 0x10, RZ ;  /* 0x000000100d147819 */ /* 0x060fe200000006ff */
[----:B------:R-:W-:Y:S01]  /*f650*/  IMAD.U32 R27, R14, 0x10000, RZ ;  /* 0x000100000e1b7824 */ /* 0x000fe200078e00ff */
[C---:B------:R-:W-:Y:S02]  /*f660*/  SHF.L.U32 R21, R12.reuse, 0x10, RZ ;  /* 0x000000100c157819 */ /* 0x040fe400000006ff */
[----:B------:R-:W-:Y:S02]  /*f670*/  LOP3.LUT R28, R12, 0xffff0000, RZ, 0xc0, !PT ;  /* 0xffff00000c1c7812 */ /* 0x000fe400078ec0ff */
[----:B------:R-:W-:-:S02]  /*f680*/  LOP3.LUT R13, R13, 0xffff0000, RZ, 0xc0, !PT ;  /* 0xffff00000d0d7812 */ /* 0x000fc400078ec0ff */
[C---:B------:R-:W-:Y:S02]  /*f690*/  LOP3.LUT R25, R15.reuse, 0xffff0000, RZ, 0xc0, !PT ;  /* 0xffff00000f197812 */ /* 0x040fe400078ec0ff */
[----:B------:R-:W-:Y:S02]  /*f6a0*/  SHF.L.U32 R26, R15, 0x10, RZ ;  /* 0x000000100f1a7819 */ /* 0x000fe400000006ff */
[----:B------:R-:W-:Y:S02]  /*f6b0*/  LOP3.LUT R30, R14, 0xffff0000, RZ, 0xc0, !PT ;  /* 0xffff00000e1e7812 */ /* 0x000fe400078ec0ff */
[----:B---3--:R-:W-:Y:S02]  /*f6c0*/  LOP3.LUT R22, R2, 0xffff0000, RZ, 0xc0, !PT ;  /* 0xffff000002167812 */ /* 0x008fe400078ec0ff */
[----:B------:R-:W-:Y:S02]  /*f6d0*/  LOP3.LUT R12, R3, 0xffff0000, RZ, 0xc0, !PT ;  /* 0xffff0000030c7812 */ /* 0x000fe400078ec0ff */
[----:B--2---:R-:W-:Y:S01]  /*f6e0*/  LOP3.LUT R24, R4, 0xffff0000, RZ, 0xc0, !PT ;  /* 0xffff000004187812 */ /* 0x004fe200078ec0ff */
[----:B------:R-:W-:Y:S01]  /*f6f0*/  FMUL.FTZ R15, R13, R22 ;  /* 0x000000160d0f7220 */ /* 0x000fe20000410000 */
[----:B------:R-:W-:Y:S01]  /*f700*/  LOP3.LUT R23, R5, 0xffff0000, RZ, 0xc0, !PT ;  /* 0xffff000005177812 */ /* 0x000fe200078ec0ff */
[----:B------:R-:W-:Y:S01]  /*f710*/  FMUL.FTZ R14, R25, R12 ;  /* 0x0000000c190e7220 */ /* 0x000fe20000410000 */
[----:B------:R-:W-:Y:S01]  /*f720*/  SHF.L.U32 R2, R2, 0x10, RZ ;  /* 0x0000001002027819 */ /* 0x000fe200000006ff */
[----:B------:R-:W-:Y:S01]  /*f730*/  FMUL.FTZ R13, R13, R24 ;  /* 0x000000180d0d7220 */ /* 0x000fe20000410000 */
[----:B------:R-:W-:Y:S01]  /*f740*/  SHF.L.U32 R3, R3, 0x10, RZ ;  /* 0x0000001003037819 */ /* 0x000fe200000006ff */
[----:B------:R-:W-:Y:S01]  /*f750*/  FMUL.FTZ R25, R25, R23 ;  /* 0x0000001719197220 */ /* 0x000fe20000410000 */
[----:B------:R-:W-:Y:S01]  /*f760*/  SHF.L.U32 R5, R5, 0x10, RZ ;  /* 0x0000001005057819 */ /* 0x000fe200000006ff */
[----:B------:R-:W-:-:S02]  /*f770*/  IMAD.U32 R4, R4, 0x10000, RZ ;  /* 0x0001000004047824 */ /* 0x000fc400078e00ff */
[C---:B------:R-:W-:Y:S02]  /*f780*/  FFMA.FTZ R15, R20.reuse, R24, -R15 ;  /* 0x00000018140f7223 */ /* 0x040fe4000001080f */
[----:B------:R-:W-:Y:S02]  /*f790*/  FFMA.FTZ R20, R20, R22, R13 ;  /* 0x0000001614147223 */ /* 0x000fe4000001000d */
[----:B------:R-:W-:Y:S02]  /*f7a0*/  FFMA.FTZ R25, R26, R12, R25 ;  /* 0x0000000c1a197223 */ /* 0x000fe40000010019 */
[----:B------:R-:W-:Y:S01]  /*f7b0*/  FMUL.FTZ R12, R28, R2 ;  /* 0x000000021c0c7220 */ /* 0x000fe20000410000 */
[----:B------:R-:W-:Y:S01]  /*f7c0*/  F2FP.BF16.PACK_AB R13, R20, R15 ;  /* 0x0000000f140d723e */ /* 0x000fe200000010ff */
[----:B------:R-:W-:Y:S02]  /*f7d0*/  FMUL.FTZ R22, R30, R3 ;  /* 0x000000031e167220 */ /* 0x000fe40000410000 */
[----:B------:R-:W-:-:S02]  /*f7e0*/  FMUL.FTZ R28, R28, R4 ;  /* 0x000000041c1c7220 */ /* 0x000fc40000410000 */
[----:B------:R-:W-:Y:S02]  /*f7f0*/  FMUL.FTZ R30, R30, R5 ;  /* 0x000000051e1e7220 */ /* 0x000fe40000410000 */
[----:B------:R-:W-:Y:S02]  /*f800*/  FFMA.FTZ R14, R26, R23, -R14 ;  /* 0x000000171a0e7223 */ /* 0x000fe4000001080e */
[C---:B------:R-:W-:Y:S02]  /*f810*/  FFMA.FTZ R12, R21.reuse, R4, -R12 ;  /* 0x00000004150c7223 */ /* 0x040fe4000001080c */
[----:B------:R-:W-:Y:S01]  /*f820*/  FFMA.FTZ R21, R21, R2, R28 ;  /* 0x0000000215157223 */ /* 0x000fe2000001001c */
[----:B------:R-:W-:Y:S01]  /*f830*/  F2FP.BF16.PACK_AB R15, R25, R14 ;  /* 0x0000000e190f723e */ /* 0x000fe200000010ff */
[C---:B------:R-:W-:Y:S02]  /*f840*/  FFMA.FTZ R22, R27.reuse, R5, -R22 ;  /* 0x000000051b167223 */ /* 0x040fe40000010816 */
[----:B------:R-:W-:Y:S01]  /*f850*/  FFMA.FTZ R3, R27, R3, R30 ;  /* 0x000000031b037223 */ /* 0x000fe2000001001e */
[----:B------:R-:W-:-:S04]  /*f860*/  F2FP.BF16.PACK_AB R12, R21, R12 ;  /* 0x0000000c150c723e */ /* 0x000fc800000010ff */
[----:B------:R-:W-:Y:S02]  /*f870*/  F2FP.BF16.PACK_AB R14, R3, R22 ;  /* 0x00000016030e723e */ /* 0x000fe400000010ff */
.L_x_1022:
[----:B------:R-:W-:Y:S05]  /*f880*/  BSYNC B0 ;  /* 0x0000000000007941 */ /* 0x000fea0003800000 */
.L_x_1021:
[----:B-----5:R3:W-:Y:S02]  /*f890*/  STS.128 [R235+0x1000], R12 ;  /* 0x0010000ceb007388 */ /* 0x0207e40000000c00 */
.L_x_1020:
[----:B------:R-:W-:Y:S05]  /*f8a0*/  BSYNC B1 ;  /* 0x0000000000017941 */ /* 0x000fea0003800000 */
.L_x_1019:
        /* <DEDUP_REMOVED lines=17> */
[----:B--2---:R-:W-:Y:S02]  /*f9c0*/  LOP3.LUT R22, R2, 0xffff0000, RZ, 0xc0, !PT ;  /* 0xffff000002167812 */ /* 0x004fe400078ec0ff */
[----:B------:R-:W-:Y:S02]  /*f9d0*/  LOP3.LUT R12, R3, 0xffff0000, RZ, 0xc0, !PT ;  /* 0xffff0000030c7812 */ /* 0x000fe400078ec0ff */
[----:B---3--:R-:W-:Y:S01]  /*f9e0*/  LOP3.LUT R24, R4, 0xffff0000, RZ, 0xc0, !PT ;  /* 0xffff000004187812 */ /* 0x008fe200078ec0ff */
        /* <DEDUP_REMOVED lines=25> */
.L_x_1024:
[----:B------:R-:W-:Y:S05]  /*fb80*/  BSYNC B0 ;  /* 0x0000000000007941 */ /* 0x000fea0003800000 */
.L_x_1023:
[----:B-----5:R1:W-:Y:S02]  /*fb90*/  STS.128 [R235+0x3000], R12 ;  /* 0x0030000ceb007388 */ /* 0x0203e40000000c00 */
.L_x_1018:
[----:B------:R-:W-:Y:S05]  /*fba0*/  BSYNC B2 ;  /* 0x0000000000027941 */ /* 0x000fea0003800000 */
.L_x_1017:
[----:B------:R-:W-:-:S04]  /*fbb0*/  IADD3 R28, R186, 0x30, RZ ;  /* 0x00000030ba1c7810 */ /* 0x000fc80007ffe0ff */
[----:B------:R-:W-:-:S04]  /*fbc0*/  ISETP.GE.AND P0, PT, R28, R31, PT ;  /* 0x0000001f1c00720c */ /* 0x000fc80003f06270 */
[----:B------:R-:W-:-:S13]  /*fbd0*/  ISETP.LT.OR P0, PT, R71, -0x187, P0 ;  /* 0xfffffe794700780c */ /* 0x000fda0000701670 */
[----:B------:R-:W-:Y:S05]  /*fbe0*/  @P0 BRA `(.L_x_1025) ;  /* 0x00003bb000000947 */ /* 0x000fea0003800000 */
[----:B------:R-:W-:Y:S01]  /*fbf0*/  ISETP.GE.AND P0, PT, R18, R16, PT ;  /* 0x000000101200720c */ /* 0x000fe20003f06270 */
[----:B------:R-:W-:Y:S01]  /*fc00*/  IMAD R29, R29, 0x30, RZ ;  /* 0x000000301d1d7824 */ /* 0x000fe200078e02ff */
[----:B------:R-:W-:Y:S04]  /*fc10*/  BSSY B1, `(.L_x_1026) ;  /* 0x0000037000017945 */ /* 0x000fe80003800000 */
[----:B------:R-:W-:-:S04]  /*fc20*/  IADD3 R3, P1, R29, R6, RZ ;  /* 0x000000061d037210 */ /* 0x000fc80007f3e0ff */
[----:B------:R-:W-:Y:S01]  /*fc30*/  LEA.HI.X.SX32 R2, R29, R7, 0x1, P1 ;  /* 0x000000071d027211 */ /* 0x000fe200008f0eff */
[C---:B------:R-:W-:Y:S02]  /*fc40*/  IMAD.SHL.U32 R31, R3.reuse, 0x2, RZ ;  /* 0x00000002031f7824 */ /* 0x040fe400078e00ff */
[----:B------:R1:W-:Y:S01]  /*fc50*/  @P0 STS.128 [R235+0x1800], RZ ;  /* 0x001800ffeb000388 */ /* 0x0003e20000000c00 */
[----:B------:R-:W-:Y:S02]  /*fc60*/  SHF.L.U64.HI R3, R3, 0x1, R2 ;  /* 0x0000000103037819 */ /* 0x000fe40000010202 */
[-C--:B------:R-:W-:Y:S02]  /*fc70*/  IADD3 R26, P2, R34, R31.reuse, RZ ;  /* 0x0000001f221a7210 */ /* 0x080fe40007f5e0ff */
        /* <DEDUP_REMOVED lines=10> */
[C---:B-----5:R-:W-:Y:S01]  /*fd20*/  LOP3.LUT R6, R13.reuse, 0xffff0000, RZ, 0xc0, !PT ;  /* 0xffff00000d067812 */ /* 0x060fe200078ec0ff */
[----:B------:R-:W-:Y:S01]  /*fd30*/  IMAD.U32 R23, R14, 0x10000, RZ ;  /* 0x000100000e177824 */ /* 0x000fe200078e00ff */
[----:B------:R-:W-:Y:S02]  /*fd40*/  SHF.L.U32 R7, R13, 0x10, RZ ;  /* 0x000000100d077819 */ /* 0x000fe400000006ff */
[C---:B------:R-:W-:Y:S02]  /*fd50*/  SHF.L.U32 R13, R12.reuse, 0x10, RZ ;  /* 0x000000100c0d7819 */ /* 0x040fe400000006ff */
[----:B------:R-:W-:-:S02]  /*fd60*/  LOP3.LUT R24, R12, 0xffff0000, RZ, 0xc0, !PT ;  /* 0xffff00000c187812 */ /* 0x000fc400078ec0ff */
[C---:B------:R-:W-:Y:S02]  /*fd70*/  SHF.L.U32 R22, R15.reuse, 0x10, RZ ;  /* 0x000000100f167819 */ /* 0x040fe400000006ff */
[----:B------:R-:W-:Y:S02]  /*fd80*/  LOP3.LUT R20, R15, 0xffff0000, RZ, 0xc0, !PT ;  /* 0xffff00000f147812 */ /* 0x000fe400078ec0ff */
[----:B------:R-:W-:Y:S02]  /*fd90*/  LOP3.LUT R25, R14, 0xffff0000, RZ, 0xc0, !PT ;  /* 0xffff00000e197812 */ /* 0x000fe400078ec0ff */
[----:B---3--:R-:W-:Y:S02]  /*fda0*/  LOP3.LUT R18, R2, 0xffff0000, RZ, 0xc0, !PT ;  /* 0xffff000002127812 */ /* 0x008fe400078ec0ff */
[----:B------:R-:W-:Y:S02]  /*fdb0*/  LOP3.LUT R15, R3, 0xffff0000, RZ, 0xc0, !PT ;  /* 0xffff0000030f7812 */ /* 0x000fe400078ec0ff */
[----:B--2---:R-:W-:Y:S01]  /*fdc0*/  LOP3.LUT R21, R4, 0xffff0000, RZ, 0xc0, !PT ;  /* 0xffff000004157812 */ /* 0x004fe200078ec0ff */
[----:B------:R-:W-:Y:S01]  /*fdd0*/  FMUL.FTZ R12, R6, R18 ;  /* 0x00000012060c7220 */ /* 0x000fe20000410000 */
[----:B------:R-:W-:Y:S01]  /*fde0*/  LOP3.LUT R19, R5, 0xffff0000, RZ, 0xc0, !PT ;  /* 0xffff000005137812 */ /* 0x000fe200078ec0ff */
[----:B------:R-:W-:Y:S01]  /*fdf0*/  IMAD.U32 R4, R4, 0x10000, RZ ;  /* 0x0001000004047824 */ /* 0x000fe200078e00ff */
[----:B------:R-:W-:Y:S01]  /*fe00*/  SHF.L.U32 R2, R2, 0x10, RZ ;  /* 0x0000001002027819 */ /* 0x000fe200000006ff */
[----:B------:R-:W-:-:S02]  /*fe10*/  FMUL.FTZ R6, R6, R21 ;  /* 0x0000001506067220 */ /* 0x000fc40000410000 */
[C---:B------:R-:W-:Y:S02]  /*fe20*/  FFMA.FTZ R12, R7.reuse, R21, -R12 ;  /* 0x00000015070c7223 */ /* 0x040fe4000001080c */
[----:B------:R-:W-:Y:S01]  /*fe30*/  FFMA.FTZ R7, R7, R18, R6 ;  /* 0x0000001207077223 */ /* 0x000fe20000010006 */
[----:B------:R-:W-:Y:S01]  /*fe40*/  SHF.L.U32 R6, R3, 0x10, RZ ;  /* 0x0000001003067819 */ /* 0x000fe200000006ff */
[C---:B------:R-:W-:Y:S01]  /*fe50*/  FMUL.FTZ R14, R20.reuse, R15 ;  /* 0x0000000f140e7220 */ /* 0x040fe20000410000 */
[----:B------:R-:W-:Y:S01]  /*fe60*/  SHF.L.U32 R18, R5, 0x10, RZ ;  /* 0x0000001005127819 */ /* 0x000fe200000006ff */
[----:B------:R-:W-:Y:S02]  /*fe70*/  FMUL.FTZ R20, R20, R19 ;  /* 0x0000001314147220 */ /* 0x000fe40000410000 */
        /* <DEDUP_REMOVED lines=9> */
[----:B------:R-:W-:Y:S01]  /*ff10*/  FFMA.FTZ R5, R23, R18, -R5 ;  /* 0x0000001217057223 */ /* 0x000fe20000010805 */
[----:B------:R-:W-:Y:S01]  /*ff20*/  F2FP.BF16.PACK_AB R15, R15, R14 ;  /* 0x0000000e0f0f723e */ /* 0x000fe200000010ff */
[----:B------:R-:W-:Y:S01]  /*ff30*/  FFMA.FTZ R6, R23, R6, R25 ;  /* 0x0000000617067223 */ /* 0x000fe20000010019 */
[----:B------:R-:W-:-:S04]  /*ff40*/  F2FP.BF16.PACK_AB R12, R24, R3 ;  /* 0x00000003180c723e */ /* 0x000fc800000010ff */
[----:B------:R-:W-:Y:S02]  /*ff50*/  F2FP.BF16.PACK_AB R14, R6, R5 ;  /* 0x00000005060e723e */ /* 0x000fe400000010ff */
.L_x_1029:
[----:B------:R-:W-:Y:S05]  /*ff60*/  BSYNC B0 ;  /* 0x0000000000007941 */ /* 0x000fea0003800000 */
.L_x_1028:
[----:B-----5:R3:W-:Y:S02]  /*ff70*/  STS.128 [R235+0x1800], R12 ;  /* 0x0018000ceb007388 */ /* 0x0207e40000000c00 */
.L_x_1027:
[----:B------:R-:W-:Y:S05]  /*ff80*/  BSYNC B1 ;  /* 0x0000000000017941 */ /* 0x000fea0003800000 */
.L_x_1026:
[----:B------:R-:W-:-:S13]  /*ff90*/  ISETP.GE.AND P0, PT, R9, R16, PT ;  /* 0x000000100900720c */ /* 0x000fda0003f06270 */
[----:B------:R1:W-:Y:S01]  /*ffa0*/  @P0 STS.128 [R235+0x3800], RZ ;  /* 0x003800ffeb000388 */ /* 0x0003e20000000c00 */
[----:B------:R-:W-:Y:S05]  /*ffb0*/  @P0 BRA `(.L_x_1025) ;  /* 0x000037e000000947 */ /* 0x000fea0003800000 */
[----:B-1-3--:R-:W5:Y:S01]  /*ffc0*/  LD.E.128 R36, [R36.64+0x80] ;  /* 0x0000800624247980 */ /* 0x00af62000c101d00 */
[----:B------:R-:W-:Y:S01]  /*ffd0*/  ISETP.GE.AND P0, PT, R9, R8, PT ;  /* 0x000000080900720c */ /* 0x000fe20003f06270 */
[----:B------:R-:W-:-:S12]  /*ffe0*/  BSSY B0, `(.L_x_1030) ;  /* 0x0000028000007945 */ /* 0x000fd80003800000 */
[----:B------:R-:W-:Y:S05]  /*fff0*/  @P0 BRA `(.L_x_1031) ;  /* 0x0000026000000947 */ /* 0x000fea0003800000 */
[----:B------:R-:W3:Y:S04]  /*10000*/  LD.E.64 R2, [R30.64+0x40] ;  /* 0x000040061e027980 */ /* 0x000ee8000c101b00 */
[----:B--2---:R-:W2:Y:S01]  /*10010*/  LD.E.64 R4, [R26.64+0x40] ;  /* 0x000040061a047980 */ /* 0x004ea2000c101b00 */
[C---:B-----5:R-:W-:Y:S01]  /*10020*/  LOP3.LUT R6, R37.reuse, 0xffff0000, RZ, 0xc0, !PT ;  /* 0xffff000025067812 */ /* 0x060fe200078ec0ff */
[----:B------:R-:W-:Y:S01]  /*10030*/  IMAD.U32 R19, R38, 0x10000, RZ ;  /* 0x0001000026137824 */ /* 0x000fe200078e00ff */
[----:B------:R-:W-:Y:S02]  /*10040*/  SHF.L.U32 R7, R37, 0x10, RZ ;  /* 0x0000001025077819 */ /* 0x000fe400000006ff */
[C---:B------:R-:W-:Y:S02]  /*10050*/  SHF.L.U32 R8, R36.reuse, 0x10, RZ ;  /* 0x0000001024087819 */ /* 0x040fe400000006ff */
[----:B------:R-:W-:-:S02]  /*10060*/  LOP3.LUT R36, R36, 0xffff0000, RZ, 0xc0, !PT ;  /* 0xffff000024247812 */ /* 0x000fc400078ec0ff */
[C---:B------:R-:W-:Y:S02]  /*10070*/  LOP3.LUT R16, R39.reuse, 0xffff0000, RZ, 0xc0, !PT ;  /* 0xffff000027107812 */ /* 0x040fe400078ec0ff */
[----:B------:R-:W-:Y:S02]  /*10080*/  LOP3.LUT R38, R38, 0xffff0000, RZ, 0xc0, !PT ;  /* 0xffff000026267812 */ /* 0x000fe400078ec0ff */
[----:B------:R-:W-:Y:S02]  /*10090*/  SHF.L.U32 R18, R39, 0x10, RZ ;  /* 0x0000001027127819 */ /* 0x000fe400000006ff */
[----:B---3--:R-:W-:Y:S02]  /*100a0*/  LOP3.LUT R13, R2, 0xffff0000, RZ, 0xc0, !PT ;  /* 0xffff0000020d7812 */ /* 0x008fe400078ec0ff */
[----:B------:R-:W-:Y:S02]  /*100b0*/  LOP3.LUT R9, R3, 0xffff0000, RZ, 0xc0, !PT ;  /* 0xffff000003097812 */ /* 0x000fe400078ec0ff */
[----:B--2---:R-:W-:Y:S01]  /*100c0*/  LOP3.LUT R15, R4, 0xffff0000, RZ, 0xc0, !PT ;  /* 0xffff0000040f7812 */ /* 0x004fe200078ec0ff */
[----:B------:R-:W-:Y:S01]  /*100d0*/  FMUL.FTZ R12, R6, R13 ;  /* 0x0000000d060c7220 */ /* 0x000fe20000410000 */
[----:B------:R-:W-:Y:S01]  /*100e0*/  LOP3.LUT R14, R5, 0xffff0000, RZ, 0xc0, !PT ;  /* 0xffff0000050e7812 */ /* 0x000fe200078ec0ff */
[----:B------:R-:W-:Y:S01]  /*100f0*/  FMUL.FTZ R21, R16, R9 ;  /* 0x0000000910157220 */ /* 0x000fe20000410000 */
[----:B------:R-:W-:Y:S01]  /*10100*/  SHF.L.U32 R3, R3, 0x10, RZ ;  /* 0x0000001003037819 */ /* 0x000fe200000006ff */
[-C--:B------:R-:W-:Y:S01]  /*10110*/  FMUL.FTZ R6, R6, R15.reuse ;  /* 0x0000000f06067220 */ /* 0x080fe20000410000 */
[----:B------:R-:W-:Y:S01]  /*10120*/  SHF.L.U32 R5, R5, 0x10, RZ ;  /* 0x0000001005057819 */ /* 0x000fe200000006ff */
[----:B------:R-:W-:-:S02]  /*10130*/  FFMA.FTZ R12, R7, R15, -R12 ;  /* 0x0000000f070c7223 */ /* 0x000fc4000001080c */
[----:B------:R-:W-:Y:S01]  /*10140*/  FFMA.FTZ R7, R7, R13, R6 ;  /* 0x0000000d07077223 */ /* 0x000fe20000010006 */
[----:B------:R-:W-:Y:S01]  /*10150*/  SHF.L.U32 R13, R2, 0x10, RZ ;  /* 0x00000010020d7819 */ /* 0x000fe200000006ff */
[----:B------:R-:W-:Y:S02]  /*10160*/  IMAD.U32 R15, R4, 0x10000, RZ ;  /* 0x00010000040f7824 */ /* 0x000fe400078e00ff */
[----:B------:R-:W-:Y:S01]  /*10170*/  FMUL.FTZ R4, R38, R3 ;  /* 0x0000000326047220 */ /* 0x000fe20000410000 */
[----:B------:R-:W-:Y:S01]  /*10180*/  F2FP.BF16.PACK_AB R37, R7, R12 ;  /* 0x0000000c0725723e */ /* 0x000fe200000010ff */
[----:B------:R-:W-:Y:S02]  /*10190*/  FMUL.FTZ R2, R36, R13 ;  /* 0x0000000d24027220 */ /* 0x000fe40000410000 */
[----:B------:R-:W-:Y:S02]  /*101a0*/  FMUL.FTZ R16, R16, R14 ;  /* 0x0000000e10107220 */ /* 0x000fe40000410000 */
[----:B------:R-:W-:-:S02]  /*101b0*/  FMUL.FTZ R36, R36, R15 ;  /* 0x0000000f24247220 */ /* 0x000fc40000410000 */
        /* <DEDUP_REMOVED lines=10> */
.L_x_1031:
[----:B------:R-:W-:Y:S05]  /*10260*/  BSYNC B0 ;  /* 0x0000000000007941 */ /* 0x000fea0003800000 */
.L_x_1030:
[----:B-----5:R1:W-:Y:S01]  /*10270*/  STS.128 [R235+0x3800], R36 ;  /* 0x00380024eb007388 */ /* 0x0203e20000000c00 */
[----:B------:R-:W-:Y:S05]  /*10280*/  BRA `(.L_x_1025) ;  /* 0x0000351000007947 */ /* 0x000fea0003800000 */
.L_x_1000:
[----:B-1----:R-:W-:Y:S01]  /*10290*/  BSSY B2, `(.L_x_1032) ;  /* 0x00000b4000027945 */ /* 0x002fe20003800000 */
[----:B------:R-:W-:Y:S05]  /*102a0*/  @!P0 BRA `(.L_x_1033) ;  /* 0x00000b2000008947 */ /* 0x000fea0003800000 */
[----:B------:R-:W-:Y:S01]  /*102b0*/  ISETP.GE.AND P0, PT, R18, R16, PT ;  /* 0x000000101200720c */ /* 0x000fe20003f06270 */
[----:B------:R-:W-:-:S12]  /*102c0*/  BSSY B1, `(.L_x_1034) ;  /* 0x0000058000017945 */ /* 0x000fd80003800000 */
[----:B------:R1:W-:Y:S01]  /*102d0*/  @P0 STS.128 [R235], RZ ;  /* 0x000000ffeb000388 */ /* 0x0003e20000000c00 */
[----:B------:R-:W-:Y:S05]  /*102e0*/  @P0 BRA `(.L_x_1035) ;  /* 0x0000055000000947 */ /* 0x000fea0003800000 */
[----:B------:R2:W5:Y:S01]  /*102f0*/  LD.E.128 R24, [R46.64] ;  /* 0x000000062e187980 */ /* 0x000562000c101d00 */
[----:B------:R-:W-:Y:S01]  /*10300*/  ISETP.GE.AND P0, PT, R18, R8, PT ;  /* 0x000000081200720c */ /* 0x000fe20003f06270 */
[----:B------:R-:W-:-:S12]  /*10310*/  BSSY B0, `(.L_x_1036) ;  /* 0x0000051000007945 */ /* 0x000fd80003800000 */
[----:B------:R-:W-:Y:S05]  /*10320*/  @P0 BRA `(.L_x_1037) ;  /* 0x000004f000000947 */ /* 0x000fea0003800000 */
[----:B------:R-:W-:Y:S01]  /*10330*/  ISETP.GE.AND P1, PT, R18, R29, PT ;  /* 0x0000001d1200720c */ /* 0x000fe20003f26270 */
[----:B------:R-:W-:Y:S02]  /*10340*/  IMAD.MOV.U32 R13, RZ, RZ, RZ ;  /* 0x000000ffff0d7224 */ /* 0x000fe400078e00ff */
[----:B------:R-:W-:-:S10]  /*10350*/  IMAD.MOV.U32 R5, RZ, RZ, R29 ;  /* 0x000000ffff057224 */ /* 0x000fd400078e001d */
[----:B------:R-:W-:Y:S01]  /*10360*/  @P1 IADD3 R13, -R29, RZ, RZ ;  /* 0x000000ff1d0d1210 */ /* 0x000fe20007ffe1ff */
[----:B------:R-:W-:-:S03]  /*10370*/  @P1 IMAD.MOV R5, RZ, RZ, -R29 ;  /* 0x000000ffff051224 */ /* 0x000fc600078e0a1d */
[----:B------:R-:W-:Y:S01]  /*10380*/  IADD3 R15, P0, R13, R2, RZ ;  /* 0x000000020d0f7210 */ /* 0x000fe20007f1e0ff */
[----:B------:R-:W-:-:S03]  /*10390*/  IMAD.WIDE R4, R5, 0x2, R46 ;  /* 0x0000000205047825 */ /* 0x000fc600078e022e */
[----:B------:R-:W-:Y:S01]  /*103a0*/  LEA.HI.X.SX32 R13, R13, R3, 0x1, P0 ;  /* 0x000000030d0d7211 */ /* 0x000fe200000f0eff */
[----:B------:R-:W-:Y:S01]  /*103b0*/  IMAD.MOV.U32 R21, RZ, RZ, RZ ;  /* 0x000000ffff157224 */ /* 0x000fe200078e00ff */
[----:B------:R-:W-:Y:S01]  /*103c0*/  LEA R12, P0, R15, R32, 0x1 ;  /* 0x000000200f0c7211 */ /* 0x000fe200078008ff */
[----:B------:R-:W3:Y:S01]  /*103d0*/  LD.E.128 R4, [R4.64] ;  /* 0x0000000604047980 */ /* 0x000ee2000c101d00 */
[----:B------:R-:W-:Y:S02]  /*103e0*/  @P1 IADD3 R21, -R29, RZ, RZ ;  /* 0x000000ff1d151210 */ /* 0x000fe40007ffe1ff */
[----:B------:R-:W-:Y:S02]  /*103f0*/  LEA.HI.X R13, R15, R33, R13, 0x1, P0 ;  /* 0x000000210f0d7211 */ /* 0x000fe400000f0c0d */
[----:B------:R-:W-:-:S04]  /*10400*/  IADD3 R23, P0, R21, R2, RZ ;  /* 0x0000000215177210 */ /* 0x000fc80007f1e0ff */
[----:B------:R-:W4:Y:S01]  /*10410*/  LD.E.128 R12, [R12.64] ;  /* 0x000000060c0c7980 */ /* 0x000f22000c101d00 */
[----:B------:R-:W-:Y:S02]  /*10420*/  LEA.HI.X.SX32 R21, R21, R3, 0x1, P0 ;  /* 0x0000000315157211 */ /* 0x000fe400000f0eff */
[----:B------:R-:W-:-:S04]  /*10430*/  LEA R20, P0, R23, R34, 0x1 ;  /* 0x0000002217147211 */ /* 0x000fc800078008ff */
[----:B------:R-:W-:-:S06]  /*10440*/  LEA.HI.X R21, R23, R35, R21, 0x1, P0 ;  /* 0x0000002317157211 */ /* 0x000fcc00000f0c15 */
[----:B--2---:R-:W2:Y:S01]  /*10450*/  LD.E.128 R20, [R20.64] ;  /* 0x0000000614147980 */ /* 0x004ea2000c101d00 */
[C---:B-----5:R-:W-:Y:S01]  /*10460*/  LOP3.LUT R0, R25.reuse, 0xffff0000, RZ, 0xc0, !PT ;  /* 0xffff000019007812 */ /* 0x060fe200078ec0ff */
[----:B------:R-:W-:Y:S01]  /*10470*/  IMAD.U32 R28, R24, 0x10000, RZ ;  /* 0x00010000181c7824 */ /* 0x000fe200078e00ff */
[----:B------:R-:W-:Y:S01]  /*10480*/  SHF.L.U32 R42, R25, 0x10, RZ ;  /* 0x00000010192a7819 */ /* 0x000fe200000006ff */
[----:B------:R-:W-:Y:S01]  /*10490*/  IMAD.U32 R30, R26, 0x10000, RZ ;  /* 0x000100001a1e7824 */ /* 0x000fe200078e00ff */
[C---:B------:R-:W-:Y:S02]  /*104a0*/  LOP3.LUT R25, R27.reuse, 0xffff0000, RZ, 0xc0, !PT ;  /* 0xffff00001b197812 */ /* 0x040fe400078ec0ff */
[----:B------:R-:W-:Y:S02]  /*104b0*/  SHF.L.U32 R44, R27, 0x10, RZ ;  /* 0x000000101b2c7819 */ /* 0x000fe400000006ff */
[----:B------:R-:W-:Y:S02]  /*104c0*/  LOP3.LUT R24, R24, 0xffff0000, RZ, 0xc0, !PT ;  /* 0xffff000018187812 */ /* 0x000fe400078ec0ff */
[----:B------:R-:W-:Y:S01]  /*104d0*/  LOP3.LUT R26, R26, 0xffff0000, RZ, 0xc0, !PT ;  /* 0xffff00001a1a7812 */ /* 0x000fe200078ec0ff */
[C---:B---3--:R-:W-:Y:S01]  /*104e0*/  IMAD.U32 R43, R4.reuse, 0x10000, RZ ;  /* 0x00010000042b7824 */ /* 0x048fe200078e00ff */
[----:B------:R-:W-:Y:S01]  /*104f0*/  LOP3.LUT R27, R4, 0xffff0000, RZ, 0xc0, !PT ;  /* 0xffff0000041b7812 */ /* 0x000fe200078ec0ff */
[----:B------:R-:W-:Y:S01]  /*10500*/  IMAD.U32 R45, R6, 0x10000, RZ ;  /* 0x00010000062d7824 */ /* 0x000fe200078e00ff */
[----:B------:R-:W-:-:S02]  /*10510*/  SHF.L.U32 R4, R5, 0x10, RZ ;  /* 0x0000001005047819 */ /* 0x000fc400000006ff */
[----:B------:R-:W-:Y:S02]  /*10520*/  LOP3.LUT R48, R5, 0xffff0000, RZ, 0xc0, !PT ;  /* 0xffff000005307812 */ /* 0x000fe400078ec0ff */
[C---:B------:R-:W-:Y:S02]  /*10530*/  SHF.L.U32 R5, R7.reuse, 0x10, RZ ;  /* 0x0000001007057819 */ /* 0x040fe400000006ff */
[----:B------:R-:W-:Y:S01]  /*10540*/  LOP3.LUT R49, R7, 0xffff0000, RZ, 0xc0, !PT ;  /* 0xffff000007317812 */ /* 0x000fe200078ec0ff */
[----:B----4-:R-:W-:Y:S01]  /*10550*/  IMAD.U32 R50, R12, 0x10000, RZ ;  /* 0x000100000c327824 */ /* 0x010fe200078e00ff */
[C---:B------:R-:W-:Y:S01]  /*10560*/  SHF.L.U32 R7, R13.reuse, 0x10, RZ ;  /* 0x000000100d077819 */ /* 0x040fe200000006ff */
        /* <DEDUP_REMOVED lines=10> */
[----:B------:R-:W-:Y:S01]  /*10610*/  @!P1 FADD.FTZ R13, -R13, -RZ ;  /* 0x800000ff0d0d9221 */ /* 0x000fe20000010100 */
[----:B------:R-:W-:Y:S01]  /*10620*/  LOP3.LUT R56, R15, 0xffff0000, RZ, 0xc0, !PT ;  /* 0xffff00000f387812 */ /* 0x000fe200078ec0ff */
[----:B------:R-:W-:Y:S01]  /*10630*/  @!P1 FADD.FTZ R14, -R14, -RZ ;  /* 0x800000ff0e0e9221 */ /* 0x000fe20000010100 */
[----:B--2---:R-:W-:Y:S01]  /*10640*/  LOP3.LUT R15, R22, 0xffff0000, RZ, 0xc0, !PT ;  /* 0xffff0000160f7812 */ /* 0x004fe200078ec0ff */
[----:B------:R-:W-:-:S02]  /*10650*/  FMUL.FTZ R27, R27, R12 ;  /* 0x0000000c1b1b7220 */ /* 0x000fc40000410000 */
[----:B------:R-:W-:Y:S02]  /*10660*/  @!P1 FADD.FTZ R52, -R52, -RZ ;  /* 0x800000ff34349221 */ /* 0x000fe40000010100 */
[----:B------:R-:W-:Y:S02]  /*10670*/  @!P1 FADD.FTZ R56, -R56, -RZ ;  /* 0x800000ff38389221 */ /* 0x000fe40000010100 */
[----:B------:R-:W-:Y:S01]  /*10680*/  FMUL.FTZ R13, R6, R13 ;  /* 0x0000000d060d7220 */ /* 0x000fe20000410000 */
[----:B------:R-:W-:Y:S01]  /*10690*/  LOP3.LUT R6, R20, 0xffff0000, RZ, 0xc0, !PT ;  /* 0xffff000014067812 */ /* 0x000fe200078ec0ff */
[----:B------:R-:W-:Y:S01]  /*106a0*/  FMUL.FTZ R7, R4, R7 ;  /* 0x0000000704077220 */ /* 0x000fe20000410000 */
[C---:B------:R-:W-:Y:S01]  /*106b0*/  SHF.L.U32 R4, R21.reuse, 0x10, RZ ;  /* 0x0000001015047819 */ /* 0x040fe200000006ff */
[----:B------:R-:W-:Y:S01]  /*106c0*/  IMAD.U32 R12, R20, 0x10000, RZ ;  /* 0x00010000140c7824 */ /* 0x000fe200078e00ff */
[----:B------:R-:W-:Y:S01]  /*106d0*/  LOP3.LUT R21, R21, 0xffff0000, RZ, 0xc0, !PT ;  /* 0xffff000015157812 */ /* 0x000fe200078ec0ff */
[----:B------:R-:W-:Y:S01]  /*106e0*/  FMUL.FTZ R5, R5, R14 ;  /* 0x0000000e05057220 */ /* 0x000fe20000410000 */
[C---:B------:R-:W-:Y:S01]  /*106f0*/  SHF.L.U32 R14, R23.reuse, 0x10, RZ ;  /* 0x00000010170e7819 */ /* 0x040fe200000006ff */
[----:B------:R-:W-:Y:S01]  /*10700*/  IMAD.U32 R20, R22, 0x10000, RZ ;  /* 0x0001000016147824 */ /* 0x000fe200078e00ff */
[----:B------:R-:W-:Y:S01]  /*10710*/  LOP3.LUT R22, R23, 0xffff0000, RZ, 0xc0, !PT ;  /* 0xffff000017167812 */ /* 0x000fe200078ec0ff */
[----:B------:R-:W-:-:S02]  /*10720*/  FMUL.FTZ R43, R43, R50 ;  /* 0x000000322b2b7220 */ /* 0x000fc40000410000 */
[----:B------:R-:W-:Y:S02]  /*10730*/  FMUL.FTZ R51, R48, R51 ;  /* 0x0000003330337220 */ /* 0x000fe40000410000 */
[----:B------:R-:W-:Y:S02]  /*10740*/  FMUL.FTZ R45, R45, R52 ;  /* 0x000000342d2d7220 */ /* 0x000fe40000410000 */
[----:B------:R-:W-:Y:S02]  /*10750*/  FMUL.FTZ R56, R49, R56 ;  /* 0x0000003831387220 */ /* 0x000fe40000410000 */
[----:B------:R-:W-:Y:S02]  /*10760*/  FFMA.FTZ R12, R28, R12, R43 ;  /* 0x0000000c1c0c7223 */ /* 0x000fe4000001002b */
[----:B------:R-:W-:Y:S02]  /*10770*/  FFMA.FTZ R27, R24, R6, R27 ;  /* 0x00000006181b7223 */ /* 0x000fe4000001001b */
[----:B------:R-:W-:-:S02]  /*10780*/  FFMA.FTZ R4, R42, R4, R7 ;  /* 0x000000042a047223 */ /* 0x000fc40000010007 */
[----:B------:R-:W-:Y:S01]  /*10790*/  FFMA.FTZ R21, R0, R21, R51 ;  /* 0x0000001500157223 */ /* 0x000fe20000010033 */
[----:B------:R-:W-:Y:S01]  /*107a0*/  F2FP.BF16.PACK_AB R24, R27, R12 ;  /* 0x0000000c1b18723e */ /* 0x000fe200000010ff */
[----:B------:R-:W-:Y:S02]  /*107b0*/  FFMA.FTZ R20, R30, R20, R45 ;  /* 0x000000141e147223 */ /* 0x000fe4000001002d */
[----:B------:R-:W-:Y:S02]  /*107c0*/  FFMA.FTZ R5, R44, R14, R5 ;  /* 0x0000000e2c057223 */ /* 0x000fe40000010005 */
[----:B------:R-:W-:Y:S01]  /*107d0*/  FFMA.FTZ R22, R25, R22, R56 ;  /* 0x0000001619167223 */ /* 0x000fe20000010038 */
[----:B------:R-:W-:Y:S01]  /*107e0*/  F2FP.BF16.PACK_AB R25, R21, R4 ;  /* 0x000000041519723e */ /* 0x000fe200000010ff */
[----:B------:R-:W-:-:S03]  /*107f0*/  FFMA.FTZ R13, R26, R15, R13 ;  /* 0x0000000f1a0d7223 */ /* 0x000fc6000001000d */
[----:B------:R-:W-:Y:S02]  /*10800*/  F2FP.BF16.PACK_AB R27, R22, R5 ;  /* 0x00000005161b723e */ /* 0x000fe400000010ff */
[----:B------:R-:W-:Y:S02]  /*10810*/  F2FP.BF16.PACK_AB R26, R13, R20 ;  /* 0x000000140d1a723e */ /* 0x000fe400000010ff */
.L_x_1037:
[----:B------:R-:W-:Y:S05]  /*10820*/  BSYNC B0 ;  /* 0x0000000000007941 */ /* 0x000fea0003800000 */
.L_x_1036:
[----:B-----5:R3:W-:Y:S02]  /*10830*/  STS.128 [R235], R24 ;  /* 0x00000018eb007388 */ /* 0x0207e40000000c00 */
.L_x_1035:
[----:B------:R-:W-:Y:S05]  /*10840*/  BSYNC B1 ;  /* 0x0000000000017941 */ /* 0x000fea0003800000 */
.L_x_1034:
[----:B------:R-:W-:-:S13]  /*10850*/  ISETP.GE.AND P0, PT, R9, R16, PT ;  /* 0x000000100900720c */ /* 0x000fda0003f06270 */
[----:B------:R4:W-:Y:S01]  /*10860*/  @P0 STS.128 [R235+0x2000], RZ ;  /* 0x002000ffeb000388 */ /* 0x0009e20000000c00 */
[----:B------:R-:W-:Y:S05]  /*10870*/  @P0 BRA `(.L_x_1033) ;  /* 0x0000055000000947 */ /* 0x000fea0003800000 */
[----:B---3--:R3:W5:Y:S01]  /*10880*/  LD.E.128 R24, [R46.64+0x80] ;  /* 0x000080062e187980 */ /* 0x008762000c101d00 */
        /* <DEDUP_REMOVED lines=13> */
[----:B--2---:R-:W2:Y:S01]  /*10960*/  LD.E.128 R4, [R4.64+0x80] ;  /* 0x0000800604047980 */ /* 0x004ea2000c101d00 */
[----:B------:R-:W-:Y:S02]  /*10970*/  @P1 IADD3 R21, -R29, RZ, RZ ;  /* 0x000000ff1d151210 */ /* 0x000fe40007ffe1ff */
[----:B------:R-:W-:Y:S02]  /*10980*/  LEA.HI.X R13, R13, R33, R0, 0x1, P0 ;  /* 0x000000210d0d7211 */ /* 0x000fe400000f0c00 */
[----:B------:R-:W-:-:S04]  /*10990*/  IADD3 R23, P0, R21, R2, RZ ;  /* 0x0000000215177210 */ /* 0x000fc80007f1e0ff */
[----:B---3--:R-:W3:Y:S01]  /*109a0*/  LD.E.128 R12, [R12.64+0x80] ;  /* 0x000080060c0c7980 */ /* 0x008ee2000c101d00 */
[----:B------:R-:W-:Y:S02]  /*109b0*/  LEA.HI.X.SX32 R21, R21, R3, 0x1, P0 ;  /* 0x0000000315157211 */ /* 0x000fe400000f0eff */
[----:B------:R-:W-:-:S04]  /*109c0*/  LEA R20, P0, R23, R34, 0x1 ;  /* 0x0000002217147211 */ /* 0x000fc800078008ff */
[----:B------:R-:W-:-:S06]  /*109d0*/  LEA.HI.X R21, R23, R35, R21, 0x1, P0 ;  /* 0x0000002317157211 */ /* 0x000fcc00000f0c15 */
[----:B----4-:R-:W4:Y:S01]  /*109e0*/  LD.E.128 R20, [R20.64+0x80] ;  /* 0x0000800614147980 */ /* 0x010f22000c101d00 */
        /* <DEDUP_REMOVED lines=8> */
[C---:B--2---:R-:W-:Y:S01]  /*10a70*/  IMAD.U32 R43, R4.reuse, 0x10000, RZ ;  /* 0x00010000042b7824 */ /* 0x044fe200078e00ff */
[----:B------:R-:W-:Y:S01]  /*10a80*/  LOP3.LUT R27, R4, 0xffff0000, RZ, 0xc0, !PT ;  /* 0xffff0000041b7812 */ /* 0x000fe200078ec0ff */
[----:B------:R-:W-:Y:S01]  /*10a90*/  IMAD.U32 R45, R6, 0x10000, RZ ;  /* 0x00010000062d7824 */ /* 0x000fe200078e00ff */
[----:B------:R-:W-:-:S02]  /*10aa0*/  SHF.L.U32 R4, R5, 0x10, RZ ;  /* 0x0000001005047819 */ /* 0x000fc400000006ff */
[----:B------:R-:W-:Y:S02]  /*10ab0*/  LOP3.LUT R46, R5, 0xffff0000, RZ, 0xc0, !PT ;  /* 0xffff0000052e7812 */ /* 0x000fe400078ec0ff */
[C---:B------:R-:W-:Y:S02]  /*10ac0*/  SHF.L.U32 R5, R7.reuse, 0x10, RZ ;  /* 0x0000001007057819 */ /* 0x040fe400000006ff */
[----:B------:R-:W-:Y:S01]  /*10ad0*/  LOP3.LUT R47, R7, 0xffff0000, RZ, 0xc0, !PT ;  /* 0xffff0000072f7812 */ /* 0x000fe200078ec0ff */
[----:B---3--:R-:W-:Y:S01]  /*10ae0*/  IMAD.U32 R48, R12, 0x10000, RZ ;  /* 0x000100000c307824 */ /* 0x008fe200078e00ff */
        /* <DEDUP_REMOVED lines=14> */
[----:B----4-:R-:W-:Y:S01]  /*10bd0*/  LOP3.LUT R15, R22, 0xffff0000, RZ, 0xc0, !PT ;  /* 0xffff0000160f7812 */ /* 0x010fe200078ec0ff */
        /* <DEDUP_REMOVED lines=29> */
.L_x_1039:
[----:B------:R-:W-:Y:S05]  /*10db0*/  BSYNC B0 ;  /* 0x0000000000007941 */ /* 0x000fea0003800000 */
.L_x_1038:
[----:B-----5:R1:W-:Y:S02]  /*10dc0*/  STS.128 [R235+0x2000], R24 ;  /* 0x00200018eb007388 */ /* 0x0203e40000000c00 */
.L_x_1033:
[----:B------:R-:W-:Y:S05]  /*10dd0*/  BSYNC B2 ;  /* 0x0000000000027941 */ /* 0x000fea0003800000 */
.L_x_1032:
[----:B------:R-:W-:Y:S01]  /*10de0*/  IADD3 R0, R186, 0x10, RZ ;  /* 0x00000010ba007810 */ /* 0x000fe20007ffe0ff */
[----:B------:R-:W-:Y:S03]  /*10df0*/  BSSY B2, `(.L_x_1040) ;  /* 0x00000bd000027945 */ /* 0x000fe60003800000 */
[----:B------:R-:W-:-:S04]  /*10e00*/  ISETP.GE.AND P0, PT, R0, R31, PT ;  /* 0x0000001f0000720c */ /* 0x000fc80003f06270 */
[----:B------:R-:W-:-:S13]  /*10e10*/  ISETP.LT.OR P0, PT, R71, -0x87, P0 ;  /* 0xffffff794700780c */ /* 0x000fda0000701670 */
[----:B------:R-:W-:Y:S05]  /*10e20*/  @P0 BRA `(.L_x_1041) ;  /* 0x00000b9000000947 */ /* 0x000fea0003800000 */
[----:B------:R-:W-:Y:S01]  /*10e30*/  ISETP.GE.AND P0, PT, R18, R16, PT ;  /* 0x000000101200720c */ /* 0x000fe20003f06270 */
[----:B------:R-:W-:-:S12]  /*10e40*/  BSSY B1, `(.L_x_1042) ;  /* 0x000005b000017945 */ /* 0x000fd80003800000 */
[----:B------:R1:W-:Y:S01]  /*10e50*/  @P0 STS.128 [R235+0x800], RZ ;  /* 0x000800ffeb000388 */ /* 0x0003e20000000c00 */
[----:B------:R-:W-:Y:S05]  /*10e60*/  @P0 BRA `(.L_x_1043) ;  /* 0x0000058000000947 */ /* 0x000fea0003800000 */
[----:B-1-3--:R1:W5:Y:S01]  /*10e70*/  LD.E.128 R24, [R40.64] ;  /* 0x0000000628187980 */ /* 0x00a362000c101d00 */
[----:B------:R-:W-:Y:S01]  /*10e80*/  ISETP.GE.AND P0, PT, R18, R8, PT ;  /* 0x000000081200720c */ /* 0x000fe20003f06270 */
[----:B------:R-:W-:-:S12]  /*10e90*/  BSSY B0, `(.L_x_1044) ;  /* 0x0000054000007945 */ /* 0x000fd80003800000 */
[----:B------:R-:W-:Y:S05]  /*10ea0*/  @P0 BRA `(.L_x_1045) ;  /* 0x0000052000000947 */ /* 0x000fea0003800000 */
[-C--:B------:R-:W-:Y:S01]  /*10eb0*/  ISETP.GE.AND P0, PT, R18, R29.reuse, PT ;  /* 0x0000001d1200720c */ /* 0x080fe20003f06270 */
[----:B------:R-:W-:Y:S01]  /*10ec0*/  IMAD.MOV.U32 R7, RZ, RZ, RZ ;  /* 0x000000ffff077224 */ /* 0x000fe200078e00ff */
[C---:B------:R-:W-:Y:S02]  /*10ed0*/  IADD3 R21, P1, R17.reuse, R2, RZ ;  /* 0x0000000211157210 */ /* 0x040fe40007f3e0ff */
[----:B------:R-:W-:Y:S02]  /*10ee0*/  MOV R5, R29 ;  /* 0x0000001d00057202 */ /* 0x000fe40000000f00 */
[----:B------:R-:W-:-:S07]  /*10ef0*/  LEA.HI.X.SX32 R20, R17, R3, 0x1, P1 ;  /* 0x0000000311147211 */ /* 0x000fce00008f0eff */
[--C-:B------:R-:W-:Y:S02]  /*10f00*/  @P0 IMAD.MOV R7, RZ, RZ, -R29.reuse ;  /* 0x000000ffff070224 */ /* 0x100fe400078e0a1d */
[----:B------:R-:W-:Y:S02]  /*10f10*/  IMAD.MOV.U32 R22, RZ, RZ, RZ ;  /* 0x000000ffff167224 */ /* 0x000fe400078e00ff */
[----:B------:R-:W-:Y:S01]  /*10f20*/  @P0 IMAD.MOV R5, RZ, RZ, -R29 ;  /* 0x000000ffff050224 */ /* 0x000fe200078e0a1d */
[----:B------:R-:W-:Y:S02]  /*10f30*/  IADD3 R13, P1, R7, R21, RZ ;  /* 0x00000015070d7210 */ /* 0x000fe40007f3e0ff */
[----:B------:R-:W-:Y:S02]  /*10f40*/  @P0 IADD3 R22, -R29, RZ, RZ ;  /* 0x000000ff1d160210 */ /* 0x000fe40007ffe1ff */
[----:B------:R-:W-:Y:S02]  /*10f50*/  LEA.HI.X.SX32 R7, R7, R20, 0x1, P1 ;  /* 0x0000001407077211 */ /* 0x000fe400008f0eff */
[----:B------:R-:W-:Y:S01]  /*10f60*/  LEA R12, P1, R13, R32, 0x1 ;  /* 0x000000200d0c7211 */ /* 0x000fe200078208ff */
[----:B------:R-:W-:-:S03]  /*10f70*/  IMAD.WIDE R4, R5, 0x2, R40 ;  /* 0x0000000205047825 */ /* 0x000fc600078e0228 */
[----:B------:R-:W-:Y:S02]  /*10f80*/  LEA.HI.X R13, R13, R33, R7, 0x1, P1 ;  /* 0x000000210d0d7211 */ /* 0x000fe400008f0c07 */
[C---:B------:R-:W-:Y:S01]  /*10f90*/  IADD3 R21, P1, R22.reuse, R21, RZ ;  /* 0x0000001516157210 */ /* 0x040fe20007f3e0ff */
[----:B------:R-:W3:Y:S03]  /*10fa0*/  LD.E.128 R4, [R4.64] ;  /* 0x0000000604047980 */ /* 0x000ee6000c101d00 */
[----:B------:R-:W-:Y:S01]  /*10fb0*/  LEA.HI.X.SX32 R20, R22, R20, 0x1, P1 ;  /* 0x0000001416147211 */ /* 0x000fe200008f0eff */
[----:B--2---:R-:W2:Y:S01]  /*10fc0*/  LD.E.128 R12, [R12.64] ;  /* 0x000000060c0c7980 */ /* 0x004ea2000c101d00 */
[----:B------:R-:W-:-:S04]  /*10fd0*/  LEA R22, P1, R21, R34, 0x1 ;  /* 0x0000002215167211 */ /* 0x000fc800078208ff */
[----:B------:R-:W-:-:S06]  /*10fe0*/  LEA.HI.X R23, R21, R35, R20, 0x1, P1 ;  /* 0x0000002315177211 */ /* 0x000fcc00008f0c14 */
[----:B----4-:R-:W4:Y:S01]  /*10ff0*/  LD.E.128 R20, [R22.64] ;  /* 0x0000000616147980 */ /* 0x010f22000c101d00 */
[C---:B-----5:R-:W-:Y:S01]  /*11000*/  IMAD.U32 R30, R24.reuse, 0x10000, RZ ;  /* 0x00010000181e7824 */ /* 0x060fe200078e00ff */
[----:B------:R-:W-:Y:S01]  /*11010*/  LOP3.LUT R28, R24, 0xffff0000, RZ, 0xc0, !PT ;  /* 0xffff0000181c7812 */ /* 0x000fe200078ec0ff */
[C---:B------:R-:W-:Y:S01]  /*11020*/  IMAD.U32 R43, R25.reuse, 0x10000, RZ ;  /* 0x00010000192b7824 */ /* 0x040fe200078e00ff */
[----:B------:R-:W-:Y:S01]  /*11030*/  LOP3.LUT R24, R25, 0xffff0000, RZ, 0xc0, !PT ;  /* 0xffff000019187812 */ /* 0x000fe200078ec0ff */
[C---:B------:R-:W-:Y:S01]  /*11040*/  IMAD.U32 R45, R27.reuse, 0x10000, RZ ;  /* 0x000100001b2d7824 */ /* 0x040fe200078e00ff */
[----:B------:R-:W-:Y:S02]  /*11050*/  LOP3.LUT R25, R27, 0xffff0000, RZ, 0xc0, !PT ;  /* 0xffff00001b197812 */ /* 0x000fe400078ec0ff */
[C---:B------:R-:W-:Y:S02]  /*11060*/  SHF.L.U32 R42, R26.reuse, 0x10, RZ ;  /* 0x000000101a2a7819 */ /* 0x040fe400000006ff */
[----:B------:R-:W-:-:S02]  /*11070*/  LOP3.LUT R26, R26, 0xffff0000, RZ, 0xc0, !PT ;  /* 0xffff00001a1a7812 */ /* 0x000fc400078ec0ff */
[----:B---3--:R-:W-:Y:S02]  /*11080*/  SHF.L.U32 R51, R4, 0x10, RZ ;  /* 0x0000001004337819 */ /* 0x008fe400000006ff */
[C---:B--2---:R-:W-:Y:S02]  /*11090*/  SHF.L.U32 R44, R12.reuse, 0x10, RZ ;  /* 0x000000100c2c7819 */ /* 0x044fe400000006ff */
[----:B------:R-:W-:Y:S01]  /*110a0*/  LOP3.LUT R27, R12, 0xffff0000, RZ, 0xc0, !PT ;  /* 0xffff00000c1b7812 */ /* 0x000fe200078ec0ff */
[C---:B------:R-:W-:Y:S01]  /*110b0*/  IMAD.U32 R12, R13.reuse, 0x10000, RZ ;  /* 0x000100000d0c7824 */ /* 0x040fe200078e00ff */
[----:B------:R-:W-:Y:S01]  /*110c0*/  LOP3.LUT R47, R13, 0xffff0000, RZ, 0xc0, !PT ;  /* 0xffff00000d2f7812 */ /* 0x000fe200078ec0ff */
[C---:B------:R-:W-:Y:S01]  /*110d0*/  IMAD.U32 R13, R15.reuse, 0x10000, RZ ;  /* 0x000100000f0d7824 */ /* 0x040fe200078e00ff */
[----:B------:R-:W-:Y:S01]  /*110e0*/  LOP3.LUT R15, R15, 0xffff0000, RZ, 0xc0, !PT ;  /* 0xffff00000f0f7812 */ /* 0x000fe200078ec0ff */
[----:B------:R-:W-:Y:S01]  /*110f0*/  IMAD.U32 R49, R5, 0x10000, RZ ;  /* 0x0001000005317824 */ /* 0x000fe200078e00ff */
[----:B------:R-:W-:Y:S01]  /*11100*/  SHF.L.U32 R46, R14, 0x10, RZ ;  /* 0x000000100e2e7819 */ /* 0x000fe200000006ff */
[----:B------:R-:W-:Y:S01]  /*11110*/  @!P0 FADD.FTZ R27, -R27, -RZ ;  /* 0x800000ff1b1b8221 */ /* 0x000fe20000010100 */
[----:B------:R-:W-:-:S02]  /*11120*/  LOP3.LUT R4, R4, 0xffff0000, RZ, 0xc0, !PT ;  /* 0xffff000004047812 */ /* 0x000fc400078ec0ff */
[----:B------:R-:W-:Y:S02]  /*11130*/  LOP3.LUT R14, R14, 0xffff0000, RZ, 0xc0, !PT ;  /* 0xffff00000e0e7812 */ /* 0x000fe400078ec0ff */
[----:B------:R-:W-:Y:S01]  /*11140*/  LOP3.LUT R48, R5, 0xffff0000, RZ, 0xc0, !PT ;  /* 0xffff000005307812 */ /* 0x000fe200078ec0ff */
[----:B------:R-:W-:Y:S01]  /*11150*/  @!P0 FADD.FTZ R13, -R13, -RZ ;  /* 0x800000ff0d0d8221 */ /* 0x000fe20000010100 */
[C---:B------:R-:W-:Y:S02]  /*11160*/  SHF.L.U32 R57, R6.reuse, 0x10, RZ ;  /* 0x0000001006397819 */ /* 0x040fe400000006ff */
[----:B------:R-:W-:Y:S01]  /*11170*/  LOP3.LUT R5, R6, 0xffff0000, RZ, 0xc0, !PT ;  /* 0xffff000006057812 */ /* 0x000fe200078ec0ff */
[C---:B------:R-:W-:Y:S01]  /*11180*/  IMAD.U32 R6, R7.reuse, 0x10000, RZ ;  /* 0x0001000007067824 */ /* 0x040fe200078e00ff */
[----:B------:R-:W-:Y:S01]  /*11190*/  LOP3.LUT R50, R7, 0xffff0000, RZ, 0xc0, !PT ;  /* 0xffff000007327812 */ /* 0x000fe200078ec0ff */
[----:B------:R-:W-:Y:S02]  /*111a0*/  @!P0 FADD.FTZ R12, -R12, -RZ ;  /* 0x800000ff0c0c8221 */ /* 0x000fe40000010100 */
[----:B------:R-:W-:-:S02]  /*111b0*/  @!P0 FADD.FTZ R47, -R47, -RZ ;  /* 0x800000ff2f2f8221 */ /* 0x000fc40000010100 */
[----:B------:R-:W-:Y:S02]  /*111c0*/  @!P0 FADD.FTZ R15, -R15, -RZ ;  /* 0x800000ff0f0f8221 */ /* 0x000fe40000010100 */
[----:B------:R-:W-:Y:S02]  /*111d0*/  FMUL.FTZ R27, R4, R27 ;  /* 0x0000001b041b7220 */ /* 0x000fe40000410000 */
[----:B------:R-:W-:Y:S02]  /*111e0*/  @!P0 FADD.FTZ R14, -R14, -RZ ;  /* 0x800000ff0e0e8221 */ /* 0x000fe40000010100 */
[C---:B----4-:R-:W-:Y:S01]  /*111f0*/  IMAD.U32 R4, R21.reuse, 0x10000, RZ ;  /* 0x0001000015047824 */ /* 0x050fe200078e00ff */
[----:B------:R-:W-:Y:S01]  /*11200*/  LOP3.LUT R21, R21, 0xffff0000, RZ, 0xc0, !PT ;  /* 0xffff000015157812 */ /* 0x000fe200078ec0ff */
[----:B------:R-:W-:Y:S01]  /*11210*/  FMUL.FTZ R6, R6, R13 ;  /* 0x0000000d06067220 */ /* 0x000fe20000410000 */
[----:B------:R-:W-:Y:S01]  /*11220*/  SHF.L.U32 R13, R20, 0x10, RZ ;  /* 0x00000010140d7819 */ /* 0x000fe200000006ff */
[----:B------:R-:W-:Y:S01]  /*11230*/  @!P0 FADD.FTZ R44, -R44, -RZ ;  /* 0x800000ff2c2c8221 */ /* 0x000fe20000010100 */
[----:B------:R-:W-:Y:S01]  /*11240*/  LOP3.LUT R7, R20, 0xffff0000, RZ, 0xc0, !PT ;  /* 0xffff000014077812 */ /* 0x000fe200078ec0ff */
[----:B------:R-:W-:Y:S01]  /*11250*/  FMUL.FTZ R12, R49, R12 ;  /* 0x0000000c310c7220 */ /* 0x000fe20000410000 */
[----:B------:R-:W-:Y:S01]  /*11260*/  SHF.L.U32 R20, R22, 0x10, RZ ;  /* 0x0000001016147819 */ /* 0x000fe200000006ff */
[----:B------:R-:W-:-:S02]  /*11270*/  FMUL.FTZ R47, R48, R47 ;  /* 0x0000002f302f7220 */ /* 0x000fc40000410000 */
[----:B------:R-:W-:Y:S02]  /*11280*/  @!P0 FADD.FTZ R46, -R46, -RZ ;  /* 0x800000ff2e2e8221 */ /* 0x000fe40000010100 */
[----:B------:R-:W-:Y:S01]  /*11290*/  FMUL.FTZ R50, R50, R15 ;  /* 0x0000000f32327220 */ /* 0x000fe20000410000 */
[----:B------:R-:W-:Y:S01]  /*112a0*/  LOP3.LUT R15, R22, 0xffff0000, RZ, 0xc0, !PT ;  /* 0xffff0000160f7812 */ /* 0x000fe200078ec0ff */
[----:B------:R-:W-:Y:S01]  /*112b0*/  FMUL.FTZ R5, R5, R14 ;  /* 0x0000000e05057220 */ /* 0x000fe20000410000 */
[C---:B------:R-:W-:Y:S01]  /*112c0*/  LOP3.LUT R22, R23.reuse, 0xffff0000, RZ, 0xc0, !PT ;  /* 0xffff000017167812 */ /* 0x040fe200078ec0ff */
[----:B------:R-:W-:Y:S02]  /*112d0*/  IMAD.U32 R14, R23, 0x10000, RZ ;  /* 0x00010000170e7824 */ /* 0x000fe400078e00ff */
[----:B------:R-:W-:Y:S02]  /*112e0*/  FMUL.FTZ R51, R51, R44 ;  /* 0x0000002c33337220 */ /* 0x000fe40000410000 */
[----:B------:R-:W-:-:S02]  /*112f0*/  FMUL.FTZ R57, R57, R46 ;  /* 0x0000002e39397220 */ /* 0x000fc40000410000 */
[----:B------:R-:W-:Y:S02]  /*11300*/  FFMA.FTZ R4, R43, R4, R12 ;  /* 0x000000042b047223 */ /* 0x000fe4000001000c */
[----:B------:R-:W-:Y:S02]  /*11310*/  FFMA.FTZ R21, R24, R21, R47 ;  /* 0x0000001518157223 */ /* 0x000fe4000001002f */
[----:B------:R-:W-:Y:S02]  /*11320*/  FFMA.FTZ R6, R45, R14, R6 ;  /* 0x0000000e2d067223 */ /* 0x000fe40000010006 */
[----:B------:R-:W-:Y:S01]  /*11330*/  FFMA.FTZ R25, R25, R22, R50 ;  /* 0x0000001619197223 */ /* 0x000fe20000010032 */
[----:B------:R-:W-:Y:S01]  /*11340*/  F2FP.BF16.PACK_AB R21, R21, R4 ;  /* 0x000000041515723e */ /* 0x000fe200000010ff */
[----:B------:R-:W-:Y:S02]  /*11350*/  FFMA.FTZ R13, R30, R13, R51 ;  /* 0x0000000d1e0d7223 */ /* 0x000fe40000010033 */
[----:B------:R-:W-:-:S02]  /*11360*/  FFMA.FTZ R28, R28, R7, R27 ;  /* 0x000000071c1c7223 */ /* 0x000fc4000001001b */
[----:B------:R-:W-:Y:S02]  /*11370*/  FFMA.FTZ R20, R42, R20, R57 ;  /* 0x000000142a147223 */ /* 0x000fe40000010039 */
[----:B------:R-:W-:Y:S01]  /*11380*/  FFMA.FTZ R5, R26, R15, R5 ;  /* 0x0000000f1a057223 */ /* 0x000fe20000010005 */
[----:B------:R-:W-:Y:S02]  /*11390*/  F2FP.BF16.PACK_AB R27, R25, R6 ;  /* 0x00000006191b723e */ /* 0x000fe400000010ff */
[----:B------:R-:W-:Y:S02]  /*113a0*/  F2FP.BF16.PACK_AB R24, R28, R13 ;  /* 0x0000000d1c18723e */ /* 0x000fe400000010ff */
[----:B------:R-:W-:Y:S02]  /*113b0*/  F2FP.BF16.PACK_AB R26, R5, R20 ;  /* 0x00000014051a723e */ /* 0x000fe400000010ff */
[----:B------:R-:W-:Y:S02]  /*113c0*/  MOV R25, R21 ;  /* 0x0000001500197202 */ /* 0x000fe40000000f00 */
.L_x_1045:
[----:B------:R-:W-:Y:S05]  /*113d0*/  BSYNC B0 ;  /* 0x0000000000007941 */ /* 0x000fea0003800000 */
.L_x_1044:
[----:B-----5:R3:W-:Y:S02]  /*113e0*/  STS.128 [R235+0x800], R24 ;  /* 0x00080018eb007388 */ /* 0x0207e40000000c00 */
.L_x_1043:
[----:B------:R-:W-:Y:S05]  /*113f0*/  BSYNC B1 ;  /* 0x0000000000017941 */ /* 0x000fea0003800000 */
.L_x_1042:
[----:B------:R-:W-:-:S13]  /*11400*/  ISETP.GE.AND P0, PT, R9, R16, PT ;  /* 0x000000100900720c */ /* 0x000fda0003f06270 */
[----:B------:R1:W-:Y:S01]  /*11410*/  @P0 STS.128 [R235+0x2800], RZ ;  /* 0x002800ffeb000388 */ /* 0x0003e20000000c00 */
[----:B------:R-:W-:Y:S05]  /*11420*/  @P0 BRA `(.L_x_1041) ;  /* 0x0000059000000947 */ /* 0x000fea0003800000 */
[----:B-1-3--:R1:W5:Y:S01]  /*11430*/  LD.E.128 R24, [R40.64+0x80] ;  /* 0x0000800628187980 */ /* 0x00a362000c101d00 */
[----:B------:R-:W-:Y:S01]  /*11440*/  ISETP.GE.AND P0, PT, R9, R8, PT ;  /* 0x000000080900720c */ /* 0x000fe20003f06270 */
[----:B------:R-:W-:-:S12]  /*11450*/  BSSY B0, `(.L_x_1046) ;  /* 0x0000055000007945 */ /* 0x000fd80003800000 */
[----:B------:R-:W-:Y:S05]  /*11460*/  @P0 BRA `(.L_x_1047) ;  /* 0x0000053000000947 */ /* 0x000fea0003800000 */
[-C--:B------:R-:W-:Y:S01]  /*11470*/  ISETP.GE.AND P0, PT, R9, R29.reuse, PT ;  /* 0x0000001d0900720c */ /* 0x080fe20003f06270 */
[----:B------:R-:W-:Y:S01]  /*11480*/  IMAD.MOV.U32 R7, RZ, RZ, RZ ;  /* 0x000000ffff077224 */ /* 0x000fe200078e00ff */
[----:B------:R-:W-:Y:S02]  /*11490*/  IADD3 R17, R17, 0x40, RZ ;  /* 0x0000004011117810 */ /* 0x000fe40007ffe0ff */
[----:B------:R-:W-:Y:S02]  /*114a0*/  MOV R5, R29 ;  /* 0x0000001d00057202 */ /* 0x000fe40000000f00 */
[----:B------:R-:W-:-:S04]  /*114b0*/  IADD3 R20, P1, R17, R2, RZ ;  /* 0x0000000211147210 */ /* 0x000fc80007f3e0ff */
[----:B------:R-:W-:-:S03]  /*114c0*/  LEA.HI.X.SX32 R17, R17, R3, 0x1, P1 ;  /* 0x0000000311117211 */ /* 0x000fc600008f0eff */
[--C-:B------:R-:W-:Y:S02]  /*114d0*/  @P0 IMAD.MOV R7, RZ, RZ, -R29.reuse ;  /* 0x000000ffff070224 */ /* 0x100fe400078e0a1d */
[----:B------:R-:W-:Y:S02]  /*114e0*/  IMAD.MOV.U32 R21, RZ, RZ, RZ ;  /* 0x000000ffff157224 */ /* 0x000fe400078e00ff */
[----:B------:R-:W-:Y:S01]  /*114f0*/  @P0 IMAD.MOV R5, RZ, RZ, -R29 ;  /* 0x000000ffff050224 */ /* 0x000fe200078e0a1d */
[----:B------:R-:W-:-:S04]  /*11500*/  IADD3 R13, P1, R7, R20, RZ ;  /* 0x00000014070d7210 */ /* 0x000fc80007f3e0ff */
[----:B------:R-:W-:Y:S02]  /*11510*/  LEA.HI.X.SX32 R7, R7, R17, 0x1, P1 ;  /* 0x0000001107077211 */ /* 0x000fe400008f0eff */
[----:B------:R-:W-:Y:S02]  /*11520*/  LEA R12, P1, R13, R32, 0x1 ;  /* 0x000000200d0c7211 */ /* 0x000fe400078208ff */
[----:B------:R-:W-:Y:S02]  /*11530*/  @P0 IADD3 R21, -R29, RZ, RZ ;  /* 0x000000ff1d150210 */ /* 0x000fe40007ffe1ff */
[----:B------:R-:W-:Y:S02]  /*11540*/  LEA.HI.X R13, R13, R33, R7, 0x1, P1 ;  /* 0x000000210d0d7211 */ /* 0x000fe400008f0c07 */
[----:B------:R-:W-:Y:S01]  /*11550*/  IADD3 R23, P1, R21, R20, RZ ;  /* 0x0000001415177210 */ /* 0x000fe20007f3e0ff */
[----:B------:R-:W-:-:S03]  /*11560*/  IMAD.WIDE R4, R5, 0x2, R40 ;  /* 0x0000000205047825 */ /* 0x000fc600078e0228 */
[----:B------:R-:W3:Y:S01]  /*11570*/  LD.E.128 R12, [R12.64] ;  /* 0x000000060c0c7980 */ /* 0x000ee2000c101d00 */
[----:B------:R-:W-:Y:S02]  /*11580*/  LEA.HI.X.SX32 R17, R21, R17, 0x1, P1 ;  /* 0x0000001115117211 */ /* 0x000fe400008f0eff */
[C---:B------:R-:W-:Y:S01]  /*11590*/  LEA R20, P1, R23.reuse, R34, 0x1 ;  /* 0x0000002217147211 */ /* 0x040fe200078208ff */
[----:B--2---:R-:W2:Y:S03]  /*115a0*/  LD.E.128 R4, [R4.64+0x80] ;  /* 0x0000800604047980 */ /* 0x004ea6000c101d00 */
[----:B------:R-:W-:-:S06]  /*115b0*/  LEA.HI.X R21, R23, R35, R17, 0x1, P1 ;  /* 0x0000002317157211 */ /* 0x000fcc00008f0c11 */
[----:B----4-:R-:W4:Y:S01]  /*115c0*/  LD.E.128 R20, [R20.64] ;  /* 0x0000000614147980 */ /* 0x010f22000c101d00 */
[C---:B-----5:R-:W-:Y:S01]  /*115d0*/  LOP3.LUT R17, R25.reuse, 0xffff0000, RZ, 0xc0, !PT ;  /* 0xffff000019117812 */ /* 0x060fe200078ec0ff */
[----:B-1----:R-:W-:Y:S01]  /*115e0*/  IMAD.U32 R40, R25, 0x10000, RZ ;  /* 0x0001000019287824 */ /* 0x002fe200078e00ff */
[C---:B------:R-:W-:Y:S01]  /*115f0*/  LOP3.LUT R25, R27.reuse, 0xffff0000, RZ, 0xc0, !PT ;  /* 0xffff00001b197812 */ /* 0x040fe200078ec0ff */
[----:B------:R-:W-:Y:S01]  /*11600*/  IMAD.U32 R42, R27, 0x10000, RZ ;  /* 0x000100001b2a7824 */ /* 0x000fe200078e00ff */
[----:B------:R-:W-:Y:S01]  /*11610*/  SHF.L.U32 R30, R26, 0x10, RZ ;  /* 0x000000101a1e7819 */ /* 0x000fe200000006ff */
[C---:B------:R-:W-:Y:S01]  /*11620*/  IMAD.U32 R28, R24.reuse, 0x10000, RZ ;  /* 0x00010000181c7824 */ /* 0x040fe200078e00ff */
[----:B------:R-:W-:Y:S02]  /*11630*/  LOP3.LUT R24, R24, 0xffff0000, RZ, 0xc0, !PT ;  /* 0xffff000018187812 */ /* 0x000fe400078ec0ff */
[----:B------:R-:W-:Y:S01]  /*11640*/  LOP3.LUT R26, R26, 0xffff0000, RZ, 0xc0, !PT ;  /* 0xffff00001a1a7812 */ /* 0x000fe200078ec0ff */
[C---:B---3--:R-:W-:Y:S01]  /*11650*/  IMAD.U32 R41, R12.reuse, 0x10000, RZ ;  /* 0x000100000c297824 */ /* 0x048fe200078e00ff */
[----:B------:R-:W-:Y:S01]  /*11660*/  LOP3.LUT R27, R12, 0xffff0000, RZ, 0xc0, !PT ;  /* 0xffff00000c1b7812 */ /* 0x000fe200078ec0ff */
[C---:B------:R-:W-:Y:S01]  /*11670*/  IMAD.U32 R43, R14.reuse, 0x10000, RZ ;  /* 0x000100000e2b7824 */ /* 0x040fe200078e00ff */
[----:B------:R-:W-:Y:S01]  /*11680*/  SHF.L.U32 R12, R13, 0x10, RZ ;  /* 0x000000100d0c7819 */ /* 0x000fe200000006ff */
[----:B--2---:R-:W-:Y:S01]  /*11690*/  IMAD.U32 R45, R5, 0x10000, RZ ;  /* 0x00010000052d7824 */ /* 0x004fe200078e00ff */
[----:B------:R-:W-:Y:S01]  /*116a0*/  LOP3.LUT R44, R13, 0xffff0000, RZ, 0xc0, !PT ;  /* 0xffff00000d2c7812 */ /* 0x000fe200078ec0ff */
        /* <DEDUP_REMOVED lines=10> */
[----:B------:R-:W-:Y:S01]  /*11750*/  IMAD.U32 R6, R7, 0x10000, RZ ;  /* 0x0001000007067824 */ /* 0x000fe200078e00ff */
[----:B------:R-:W-:Y:S01]  /*11760*/  SHF.L.U32 R46, R4, 0x10, RZ ;  /* 0x00000010042e7819 */ /* 0x000fe200000006ff */
[----:B------:R-:W-:Y:S01]  /*11770*/  @!P0 FADD.FTZ R14, -R14, -RZ ;  /* 0x800000ff0e0e8221 */ /* 0x000fe20000010100 */
[----:B------:R-:W-:Y:S01]  /*11780*/  LOP3.LUT R4, R4, 0xffff0000, RZ, 0xc0, !PT ;  /* 0xffff000004047812 */ /* 0x000fe200078ec0ff */
[----:B------:R-:W-:Y:S01]  /*11790*/  @!P0 FADD.FTZ R15, -R15, -RZ ;  /* 0x800000ff0f0f8221 */ /* 0x000fe20000010100 */
[----:B------:R-:W-:Y:S01]  /*117a0*/  LOP3.LUT R50, R7, 0xffff0000, RZ, 0xc0, !PT ;  /* 0xffff000007327812 */ /* 0x000fe200078ec0ff */
[----:B------:R-:W-:Y:S01]  /*117b0*/  FMUL.FTZ R13, R6, R13 ;  /* 0x0000000d060d7220 */ /* 0x000fe20000410000 */
[----:B----4-:R-:W-:Y:S01]  /*117c0*/  SHF.L.U32 R7, R20, 0x10, RZ ;  /* 0x0000001014077819 */ /* 0x010fe200000006ff */
[----:B------:R-:W-:Y:S01]  /*117d0*/  FMUL.FTZ R27, R4, R27 ;  /* 0x0000001b041b7220 */ /* 0x000fe20000410000 */
[----:B------:R-:W-:Y:S01]  /*117e0*/  LOP3.LUT R6, R20, 0xffff0000, RZ, 0xc0, !PT ;  /* 0xffff000014067812 */ /* 0x000fe200078ec0ff */
[----:B------:R-:W-:Y:S01]  /*117f0*/  @!P0 FADD.FTZ R41, -R41, -RZ ;  /* 0x800000ff29298221 */ /* 0x000fe20000010100 */
[----:B------:R-:W-:Y:S01]  /*11800*/  LOP3.LUT R20, R21, 0xffff0000, RZ, 0xc0, !PT ;  /* 0xffff000015147812 */ /* 0x000fe200078ec0ff */
[----:B------:R-:W-:-:S02]  /*11810*/  FMUL.FTZ R45, R45, R12 ;  /* 0x0000000c2d2d7220 */ /* 0x000fc40000410000 */
[----:B------:R-:W-:Y:S02]  /*11820*/  FMUL.FTZ R44, R47, R44 ;  /* 0x0000002c2f2c7220 */ /* 0x000fe40000410000 */
[----:B------:R-:W-:Y:S02]  /*11830*/  @!P0 FADD.FTZ R43, -R43, -RZ ;  /* 0x800000ff2b2b8221 */ /* 0x000fe40000010100 */
[----:B------:R-:W-:Y:S01]  /*11840*/  FMUL.FTZ R5, R5, R14 ;  /* 0x0000000e05057220 */ /* 0x000fe20000410000 */
[----:B------:R-:W-:Y:S01]  /*11850*/  LOP3.LUT R14, R22, 0xffff0000, RZ, 0xc0, !PT ;  /* 0xffff0000160e7812 */ /* 0x000fe200078ec0ff */
[----:B------:R-:W-:Y:S01]  /*11860*/  FMUL.FTZ R50, R50, R15 ;  /* 0x0000000f32327220 */ /* 0x000fe20000410000 */
[----:B------:R-:W-:Y:S01]  /*11870*/  SHF.L.U32 R15, R22, 0x10, RZ ;  /* 0x00000010160f7819 */ /* 0x000fe200000006ff */
[----:B------:R-:W-:Y:S01]  /*11880*/  IMAD.U32 R4, R21, 0x10000, RZ ;  /* 0x0001000015047824 */ /* 0x000fe200078e00ff */
[C---:B------:R-:W-:Y:S01]  /*11890*/  LOP3.LUT R22, R23.reuse, 0xffff0000, RZ, 0xc0, !PT ;  /* 0xffff000017167812 */ /* 0x040fe200078ec0ff */
[----:B------:R-:W-:-:S02]  /*118a0*/  IMAD.U32 R12, R23, 0x10000, RZ ;  /* 0x00010000170c7824 */ /* 0x000fc400078e00ff */
[----:B------:R-:W-:Y:S02]  /*118b0*/  FMUL.FTZ R41, R46, R41 ;  /* 0x000000292e297220 */ /* 0x000fe40000410000 */
[----:B------:R-:W-:Y:S02]  /*118c0*/  FMUL.FTZ R43, R48, R43 ;  /* 0x0000002b302b7220 */ /* 0x000fe40000410000 */
[----:B------:R-:W-:Y:S02]  /*118d0*/  FFMA.FTZ R4, R40, R4, R45 ;  /* 0x0000000428047223 */ /* 0x000fe4000001002d */
[----:B------:R-:W-:Y:S02]  /*118e0*/  FFMA.FTZ R17, R17, R20, R44 ;  /* 0x0000001411117223 */ /* 0x000fe4000001002c */
[----:B------:R-:W-:Y:S02]  /*118f0*/  FFMA.FTZ R12, R42, R12, R13 ;  /* 0x0000000c2a0c7223 */ /* 0x000fe4000001000d */
[----:B------:R-:W-:Y:S01]  /*11900*/  FFMA.FTZ R25, R25, R22, R50 ;  /* 0x0000001619197223 */ /* 0x000fe20000010032 */
[----:B------:R-:W-:Y:S01]  /*11910*/  F2FP.BF16.PACK_AB R17, R17, R4 ;  /* 0x000000041111723e */ /* 0x000fe200000010ff */
[----:B------:R-:W-:-:S02]  /*11920*/  FFMA.FTZ R7, R28, R7, R41 ;  /* 0x000000071c077223 */ /* 0x000fc40000010029 */
[----:B------:R-:W-:Y:S01]  /*11930*/  FFMA.FTZ R6, R24, R6, R27 ;  /* 0x0000000618067223 */ /* 0x000fe2000001001b */
[----:B------:R-:W-:Y:S01]  /*11940*/  F2FP.BF16.PACK_AB R27, R25, R12 ;  /* 0x0000000c191b723e */ /* 0x000fe200000010ff */
[----:B------:R-:W-:Y:S01]  /*11950*/  FFMA.FTZ R15, R30, R15, R43 ;  /* 0x0000000f1e0f7223 */ /* 0x000fe2000001002b */
[----:B------:R-:W-:Y:S01]  /*11960*/  MOV R25, R17 ;  /* 0x0000001100197202 */ /* 0x000fe20000000f00 */
[----:B------:R-:W-:Y:S01]  /*11970*/  FFMA.FTZ R14, R26, R14, R5 ;  /* 0x0000000e1a0e7223 */ /* 0x000fe20000010005 */
[----:B------:R-:W-:-:S04]  /*11980*/  F2FP.BF16.PACK_AB R24, R6, R7 ;  /* 0x000000070618723e */ /* 0x000fc800000010ff */
[----:B------:R-:W-:Y:S02]  /*11990*/  F2FP.BF16.PACK_AB R26, R14, R15 ;  /* 0x0000000f0e1a723e */ /* 0x000fe400000010ff */
.L_x_1047:
[----:B------:R-:W-:Y:S05]  /*119a0*/  BSYNC B0 ;  /* 0x0000000000007941 */ /* 0x000fea0003800000 */
.L_x_1046:
[----:B-----5:R3:W-:Y:S02]  /*119b0*/  STS.128 [R235+0x2800], R24 ;  /* 0x00280018eb007388 */ /* 0x0207e40000000c00 */
.L_x_1041:
[----:B------:R-:W-:Y:S05]  /*119c0*/  BSYNC B2 ;  /* 0x0000000000027941 */ /* 0x000fea0003800000 */
.L_x_1040:
        /* <DEDUP_REMOVED lines=13> */
[----:B------:R-:W-:Y:S01]  /*11aa0*/  ISETP.GE.AND P0, PT, R18, R29, PT ;  /* 0x0000001d1200720c */ /* 0x000fe20003f06270 */
[----:B------:R-:W-:Y:S02]  /*11ab0*/  IMAD.SHL.U32 R20, R29, 0x20, RZ ;  /* 0x000000201d147824 */ /* 0x000fe400078e00ff */
[----:B------:R-:W-:Y:S02]  /*11ac0*/  IMAD.MOV.U32 R7, RZ, RZ, RZ ;  /* 0x000000ffff077224 */ /* 0x000fe400078e00ff */
[----:B------:R-:W-:Y:S01]  /*11ad0*/  IMAD.MOV.U32 R5, RZ, RZ, R29 ;  /* 0x000000ffff057224 */ /* 0x000fe200078e001d */
[----:B------:R-:W-:-:S04]  /*11ae0*/  IADD3 R21, P1, R20, R2, RZ ;  /* 0x0000000214157210 */ /* 0x000fc80007f3e0ff */
[----:B------:R-:W-:-:S03]  /*11af0*/  LEA.HI.X.SX32 R20, R20, R3, 0x1, P1 ;  /* 0x0000000314147211 */ /* 0x000fc600008f0eff */
[----:B------:R-:W-:Y:S01]  /*11b00*/  @P0 IADD3 R7, -R29, RZ, RZ ;  /* 0x000000ff1d070210 */ /* 0x000fe20007ffe1ff */
[----:B------:R-:W-:-:S03]  /*11b10*/  @P0 IMAD.MOV R5, RZ, RZ, -R29 ;  /* 0x000000ffff050224 */ /* 0x000fc600078e0a1d */
[C---:B------:R-:W-:Y:S02]  /*11b20*/  IADD3 R13, P1, R7.reuse, R21, RZ ;  /* 0x00000015070d7210 */ /* 0x040fe40007f3e0ff */
[----:B------:R-:W-:Y:S01]  /*11b30*/  MOV R22, RZ ;  /* 0x000000ff00167202 */ /* 0x000fe20000000f00 */
[----:B------:R-:W-:Y:S01]  /*11b40*/  @P0 IMAD.MOV R22, RZ, RZ, -R29 ;  /* 0x000000ffff160224 */ /* 0x000fe200078e0a1d */
        /* <DEDUP_REMOVED lines=13> */
[----:B------:R-:W-:Y:S01]  /*11c20*/  IMAD.U32 R43, R27, 0x10000, RZ ;  /* 0x000100001b2b7824 */ /* 0x000fe200078e00ff */
[C---:B------:R-:W-:Y:S02]  /*11c30*/  LOP3.LUT R24, R25.reuse, 0xffff0000, RZ, 0xc0, !PT ;  /* 0xffff000019187812 */ /* 0x040fe400078ec0ff */
[----:B------:R-:W-:Y:S02]  /*11c40*/  SHF.L.U32 R41, R25, 0x10, RZ ;  /* 0x0000001019297819 */ /* 0x000fe400000006ff */
[----:B------:R-:W-:Y:S01]  /*11c50*/  LOP3.LUT R25, R27, 0xffff0000, RZ, 0xc0, !PT ;  /* 0xffff00001b197812 */ /* 0x000fe200078ec0ff */
[C---:B------:R-:W-:Y:S01]  /*11c60*/  IMAD.U32 R40, R26.reuse, 0x10000, RZ ;  /* 0x000100001a287824 */ /* 0x040fe200078e00ff */
        /* <DEDUP_REMOVED lines=54> */
.L_x_1053:
[----:B------:R-:W-:Y:S05]  /*11fd0*/  BSYNC B0 ;  /* 0x0000000000007941 */ /* 0x000fea0003800000 */
.L_x_1052:
[----:B-----5:R3:W-:Y:S02]  /*11fe0*/  STS.128 [R235+0x1000], R24 ;  /* 0x00100018eb007388 */ /* 0x0207e40000000c00 */
.L_x_1051:
[----:B------:R-:W-:Y:S05]  /*11ff0*/  BSYNC B1 ;  /* 0x0000000000017941 */ /* 0x000fea0003800000 */
.L_x_1050:
        /* <DEDUP_REMOVED lines=9> */
[----:B------:R-:W-:Y:S02]  /*12090*/  LEA R20, R29, 0x40, 0x5 ;  /* 0x000000401d147811 */ /* 0x000fe400078e28ff */
[----:B------:R-:W-:Y:S02]  /*120a0*/  MOV R5, R29 ;  /* 0x0000001d00057202 */ /* 0x000fe40000000f00 */
[----:B------:R-:W-:-:S04]  /*120b0*/  IADD3 R21, P1, R20, R2, RZ ;  /* 0x0000000214157210 */ /* 0x000fc80007f3e0ff */
[----:B------:R-:W-:-:S03]  /*120c0*/  LEA.HI.X.SX32 R20, R20, R3, 0x1, P1 ;  /* 0x0000000314147211 */ /* 0x000fc600008f0eff */
        /* <DEDUP_REMOVED lines=10> */
[----:B------:R-:W3:Y:S03]  /*12170*/  LD.E.128 R4, [R4.64+0x80] ;  /* 0x0000800604047980 */ /* 0x000ee6000c101d00 */
[----:B------:R-:W-:Y:S01]  /*12180*/  LEA.HI.X.SX32 R20, R22, R20, 0x1, P1 ;  /* 0x0000001416147211 */ /* 0x000fe200008f0eff */
[----:B--2---:R-:W2:Y:S01]  /*12190*/  LD.E.128 R12, [R12.64] ;  /* 0x000000060c0c7980 */ /* 0x004ea2000c101d00 */
[----:B------:R-:W-:-:S04]  /*121a0*/  LEA R22, P1, R21, R34, 0x1 ;  /* 0x0000002215167211 */ /* 0x000fc800078208ff */
[----:B------:R-:W-:-:S06]  /*121b0*/  LEA.HI.X R23, R21, R35, R20, 0x1, P1 ;  /* 0x0000002315177211 */ /* 0x000fcc00008f0c14 */
[----:B----4-:R-:W4:Y:S01]  /*121c0*/  LD.E.128 R20, [R22.64] ;  /* 0x0000000616147980 */ /* 0x010f22000c101d00 */
[C---:B-----5:R-:W-:Y:S01]  /*121d0*/  IMAD.U32 R30, R24.reuse, 0x10000, RZ ;  /* 0x00010000181e7824 */ /* 0x060fe200078e00ff */
[----:B------:R-:W-:Y:S01]  /*121e0*/  LOP3.LUT R28, R24, 0xffff0000, RZ, 0xc0, !PT ;  /* 0xffff0000181c7812 */ /* 0x000fe200078ec0ff */
[C---:B-1----:R-:W-:Y:S01]  /*121f0*/  IMAD.U32 R39, R25.reuse, 0x10000, RZ ;  /* 0x0001000019277824 */ /* 0x042fe200078e00ff */
[----:B------:R-:W-:Y:S01]  /*12200*/  LOP3.LUT R24, R25, 0xffff0000, RZ, 0xc0, !PT ;  /* 0xffff000019187812 */ /* 0x000fe200078ec0ff */
[C---:B------:R-:W-:Y:S01]  /*12210*/  IMAD.U32 R41, R27.reuse, 0x10000, RZ ;  /* 0x000100001b297824 */ /* 0x040fe200078e00ff */
[----:B------:R-:W-:Y:S02]  /*12220*/  LOP3.LUT R25, R27, 0xffff0000, RZ, 0xc0, !PT ;  /* 0xffff00001b197812 */ /* 0x000fe400078ec0ff */
[C---:B------:R-:W-:Y:S02]  /*12230*/  SHF.L.U32 R38, R26.reuse, 0x10, RZ ;  /* 0x000000101a267819 */ /* 0x040fe400000006ff */
[----:B------:R-:W-:-:S02]  /*12240*/  LOP3.LUT R26, R26, 0xffff0000, RZ, 0xc0, !PT ;  /* 0xffff00001a1a7812 */ /* 0x000fc400078ec0ff */
[----:B---3--:R-:W-:Y:S01]  /*12250*/  SHF.L.U32 R47, R4, 0x10, RZ ;  /* 0x00000010042f7819 */ /* 0x008fe200000006ff */
[C---:B--2---:R-:W-:Y:S01]  /*12260*/  IMAD.U32 R40, R12.reuse, 0x10000, RZ ;  /* 0x000100000c287824 */ /* 0x044fe200078e00ff */
[----:B------:R-:W-:Y:S02]  /*12270*/  LOP3.LUT R27, R12, 0xffff0000, RZ, 0xc0, !PT ;  /* 0xffff00000c1b7812 */ /* 0x000fe400078ec0ff */
[C---:B------:R-:W-:Y:S02]  /*12280*/  SHF.L.U32 R12, R13.reuse, 0x10, RZ ;  /* 0x000000100d0c7819 */ /* 0x040fe400000006ff */
[----:B------:R-:W-:Y:S01]  /*12290*/  LOP3.LUT R43, R13, 0xffff0000, RZ, 0xc0, !PT ;  /* 0xffff00000d2b7812 */ /* 0x000fe200078ec0ff */
[C---:B------:R-:W-:Y:S01]  /*122a0*/  IMAD.U32 R13, R15.reuse, 0x10000, RZ ;  /* 0x000100000f0d7824 */ /* 0x040fe200078e00ff */
[----:B------:R-:W-:Y:S01]  /*122b0*/  LOP3.LUT R15, R15, 0xffff0000, RZ, 0xc0, !PT ;  /* 0xffff00000f0f7812 */ /* 0x000fe200078ec0ff */
[----:B------:R-:W-:Y:S01]  /*122c0*/  IMAD.U32 R42, R14, 0x10000, RZ ;  /* 0x000100000e2a7824 */ /* 0x000fe200078e00ff */
[----:B------:R-:W-:Y:S01]  /*122d0*/  LOP3.LUT R4, R4, 0xffff0000, RZ, 0xc0, !PT ;  /* 0xffff000004047812 */ /* 0x000fe200078ec0ff */
[----:B------:R-:W-:Y:S01]  /*122e0*/  IMAD.U32 R45, R5, 0x10000, RZ ;  /* 0x00010000052d7824 */ /* 0x000fe200078e00ff */
[----:B------:R-:W-:Y:S01]  /*122f0*/  LOP3.LUT R14, R14, 0xffff0000, RZ, 0xc0, !PT ;  /* 0xffff00000e0e7812 */ /* 0x000fe200078ec0ff */
[----:B------:R-:W-:Y:S01]  /*12300*/  @!P0 FADD.FTZ R27, -R27, -RZ ;  /* 0x800000ff1b1b8221 */ /* 0x000fe20000010100 */
[----:B------:R-:W-:Y:S01]  /*12310*/  LOP3.LUT R44, R5, 0xffff0000, RZ, 0xc0, !PT ;  /* 0xffff0000052c7812 */ /* 0x000fe200078ec0ff */
[----:B------:R-:W-:Y:S01]  /*12320*/  @!P0 FADD.FTZ R13, -R13, -RZ ;  /* 0x800000ff0d0d8221 */ /* 0x000fe20000010100 */
[----:B------:R-:W-:-:S02]  /*12330*/  SHF.L.U32 R49, R6, 0x10, RZ ;  /* 0x0000001006317819 */ /* 0x000fc400000006ff */
[----:B------:R-:W-:Y:S01]  /*12340*/  LOP3.LUT R5, R6, 0xffff0000, RZ, 0xc0, !PT ;  /* 0xffff000006057812 */ /* 0x000fe200078ec0ff */
[C---:B------:R-:W-:Y:S01]  /*12350*/  IMAD.U32 R6, R7.reuse, 0x10000, RZ ;  /* 0x0001000007067824 */ /* 0x040fe200078e00ff */
[----:B------:R-:W-:Y:S01]  /*12360*/  LOP3.LUT R46, R7, 0xffff0000, RZ, 0xc0, !PT ;  /* 0xffff0000072e7812 */ /* 0x000fe200078ec0ff */
[----:B------:R-:W-:Y:S02]  /*12370*/  @!P0 FADD.FTZ R12, -R12, -RZ ;  /* 0x800000ff0c0c8221 */ /* 0x000fe40000010100 */
[----:B------:R-:W-:Y:S02]  /*12380*/  @!P0 FADD.FTZ R43, -R43, -RZ ;  /* 0x800000ff2b2b8221 */ /* 0x000fe40000010100 */
[----:B------:R-:W-:Y:S02]  /*12390*/  @!P0 FADD.FTZ R15, -R15, -RZ ;  /* 0x800000ff0f0f8221 */ /* 0x000fe40000010100 */
[----:B------:R-:W-:Y:S02]  /*123a0*/  FMUL.FTZ R27, R4, R27 ;  /* 0x0000001b041b7220 */ /* 0x000fe40000410000 */
[----:B------:R-:W-:-:S02]  /*123b0*/  @!P0 FADD.FTZ R14, -R14, -RZ ;  /* 0x800000ff0e0e8221 */ /* 0x000fc40000010100 */
        /* <DEDUP_REMOVED lines=8> */
[----:B------:R-:W-:Y:S02]  /*12440*/  FMUL.FTZ R43, R44, R43 ;  /* 0x0000002b2c2b7220 */ /* 0x000fe40000410000 */
[----:B------:R-:W-:-:S02]  /*12450*/  @!P0 FADD.FTZ R42, -R42, -RZ ;  /* 0x800000ff2a2a8221 */ /* 0x000fc40000010100 */
[----:B------:R-:W-:Y:S01]  /*12460*/  FMUL.FTZ R46, R46, R15 ;  /* 0x0000000f2e2e7220 */ /* 0x000fe20000410000 */
[----:B------:R-:W-:Y:S01]  /*12470*/  LOP3.LUT R15, R22, 0xffff0000, RZ, 0xc0, !PT ;  /* 0xffff0000160f7812 */ /* 0x000fe200078ec0ff */
[----:B------:R-:W-:Y:S01]  /*12480*/  FMUL.FTZ R5, R5, R14 ;  /* 0x0000000e05057220 */ /* 0x000fe20000410000 */
[C---:B------:R-:W-:Y:S01]  /*12490*/  LOP3.LUT R22, R23.reuse, 0xffff0000, RZ, 0xc0, !PT ;  /* 0xffff000017167812 */ /* 0x040fe200078ec0ff */
[----:B------:R-:W-:Y:S02]  /*124a0*/  IMAD.U32 R14, R23, 0x10000, RZ ;  /* 0x00010000170e7824 */ /* 0x000fe400078e00ff */
[----:B------:R-:W-:Y:S02]  /*124b0*/  FMUL.FTZ R47, R47, R40 ;  /* 0x000000282f2f7220 */ /* 0x000fe40000410000 */
[----:B------:R-:W-:Y:S02]  /*124c0*/  FMUL.FTZ R49, R49, R42 ;  /* 0x0000002a31317220 */ /* 0x000fe40000410000 */
[----:B------:R-:W-:-:S02]  /*124d0*/  FFMA.FTZ R4, R39, R4, R12 ;  /* 0x0000000427047223 */ /* 0x000fc4000001000c */
[----:B------:R-:W-:Y:S02]  /*124e0*/  FFMA.FTZ R21, R24, R21, R43 ;  /* 0x0000001518157223 */ /* 0x000fe4000001002b */
[----:B------:R-:W-:Y:S02]  /*124f0*/  FFMA.FTZ R6, R41, R14, R6 ;  /* 0x0000000e29067223 */ /* 0x000fe40000010006 */
[----:B------:R-:W-:Y:S01]  /*12500*/  FFMA.FTZ R25, R25, R22, R46 ;  /* 0x0000001619197223 */ /* 0x000fe2000001002e */
[----:B------:R-:W-:Y:S01]  /*12510*/  F2FP.BF16.PACK_AB R21, R21, R4 ;  /* 0x000000041515723e */ /* 0x000fe200000010ff */
[----:B------:R-:W-:Y:S02]  /*12520*/  FFMA.FTZ R13, R30, R13, R47 ;  /* 0x0000000d1e0d7223 */ /* 0x000fe4000001002f */
[----:B------:R-:W-:Y:S02]  /*12530*/  FFMA.FTZ R28, R28, R7, R27 ;  /* 0x000000071c1c7223 */ /* 0x000fe4000001001b */
[----:B------:R-:W-:-:S02]  /*12540*/  FFMA.FTZ R20, R38, R20, R49 ;  /* 0x0000001426147223 */ /* 0x000fc40000010031 */
[----:B------:R-:W-:Y:S01]  /*12550*/  FFMA.FTZ R5, R26, R15, R5 ;  /* 0x0000000f1a057223 */ /* 0x000fe20000010005 */
[----:B------:R-:W-:Y:S02]  /*12560*/  F2FP.BF16.PACK_AB R27, R25, R6 ;  /* 0x00000006191b723e */ /* 0x000fe400000010ff */
[----:B------:R-:W-:Y:S02]  /*12570*/  F2FP.BF16.PACK_AB R24, R28, R13 ;  /* 0x0000000d1c18723e */ /* 0x000fe400000010ff */
[----:B------:R-:W-:Y:S02]  /*12580*/  F2FP.BF16.PACK_AB R26, R5, R20 ;  /* 0x00000014051a723e */ /* 0x000fe400000010ff */
[----:B------:R-:W-:Y:S02]  /*12590*/  MOV R25, R21 ;  /* 0x0000001500197202 */ /* 0x000fe40000000f00 */
.L_x_1055:
[----:B------:R-:W-:Y:S05]  /*125a0*/  BSYNC B0 ;  /* 0x0000000000007941 */ /* 0x000fea0003800000 */
.L_x_1054:
[----:B-----5:R3:W-:Y:S02]  /*125b0*/  STS.128 [R235+0x3000], R24 ;  /* 0x00300018eb007388 */ /* 0x0207e40000000c00 */
.L_x_1049:
[----:B------:R-:W-:Y:S05]  /*125c0*/  BSYNC B2 ;  /* 0x0000000000027941 */ /* 0x000fea0003800000 */
.L_x_1048:
[----:B------:R-:W-:-:S04]  /*125d0*/  IADD3 R28, R186, 0x30, RZ ;  /* 0x00000030ba1c7810 */ /* 0x000fc80007ffe0ff */
[----:B------:R-:W-:-:S04]  /*125e0*/  ISETP.GE.AND P0, PT, R28, R31, PT ;  /* 0x0000001f1c00720c */ /* 0x000fc80003f06270 */
[----:B------:R-:W-:-:S13]  /*125f0*/  ISETP.LT.OR P0, PT, R71, -0x187, P0 ;  /* 0xfffffe794700780c */ /* 0x000fda0000701670 */
[----:B------:R-:W-:Y:S05]  /*12600*/  @P0 BRA `(.L_x_1025) ;  /* 0x0000119000000947 */ /* 0x000fea0003800000 */
[----:B------:R-:W-:Y:S01]  /*12610*/  ISETP.GE.AND P0, PT, R18, R16, PT ;  /* 0x000000101200720c */ /* 0x000fe20003f06270 */
[----:B------:R-:W-:-:S12]  /*12620*/  BSSY B1, `(.L_x_1056) ;  /* 0x000005d000017945 */ /* 0x000fd80003800000 */
[----:B------:R1:W-:Y:S01]  /*12630*/  @P0 STS.128 [R235+0x1800], RZ ;  /* 0x001800ffeb000388 */ /* 0x0003e20000000c00 */
[----:B------:R-:W-:Y:S05]  /*12640*/  @P0 BRA `(.L_x_1057) ;  /* 0x000005a000000947 */ /* 0x000fea0003800000 */
[----:B------:R1:W5:Y:S01]  /*12650*/  LD.E.128 R4, [R36.64] ;  /* 0x0000000624047980 */ /* 0x000362000c101d00 */
[----:B------:R-:W-:Y:S01]  /*12660*/  ISETP.GE.AND P0, PT, R18, R8, PT ;  /* 0x000000081200720c */ /* 0x000fe20003f06270 */
[----:B------:R-:W-:-:S12]  /*12670*/  BSSY B0, `(.L_x_1058) ;  /* 0x0000056000007945 */ /* 0x000fd80003800000 */
[----:B------:R-:W-:Y:S05]  /*12680*/  @P0 BRA `(.L_x_1059) ;  /* 0x0000054000000947 */ /* 0x000fea0003800000 */
[-C--:B------:R-:W-:Y:S01]  /*12690*/  ISETP.GE.AND P0, PT, R18, R29.reuse, PT ;  /* 0x0000001d1200720c */ /* 0x080fe20003f06270 */
[----:B------:R-:W-:Y:S01]  /*126a0*/  IMAD R18, R29, 0x30, RZ ;  /* 0x000000301d127824 */ /* 0x000fe200078e02ff */
[----:B------:R-:W-:Y:S01]  /*126b0*/  MOV R13, R29 ;  /* 0x0000001d000d7202 */ /* 0x000fe20000000f00 */
[----:B------:R-:W-:-:S03]  /*126c0*/  IMAD.MOV.U32 R15, RZ, RZ, RZ ;  /* 0x000000ffff0f7224 */ /* 0x000fc600078e00ff */
[----:B------:R-:W-:-:S04]  /*126d0*/  IADD3 R19, P1, R18, R2, RZ ;  /* 0x0000000212137210 */ /* 0x000fc80007f3e0ff */
[----:B------:R-:W-:-:S03]  /*126e0*/  LEA.HI.X.SX32 R18, R18, R3, 0x1, P1 ;  /* 0x0000000312127211 */ /* 0x000fc600008f0eff */
[--C-:B------:R-:W-:Y:S02]  /*126f0*/  @P0 IMAD.MOV R15, RZ, RZ, -R29.reuse ;  /* 0x000000ffff0f0224 */ /* 0x100fe400078e0a1d */
[----:B-1-3--:R-:W-:Y:S02]  /*12700*/  IMAD.MOV.U32 R24, RZ, RZ, RZ ;  /* 0x000000ffff187224 */ /* 0x00afe400078e00ff */
        /* <DEDUP_REMOVED lines=11> */
[----:B--2---:R-:W2:Y:S03]  /*127c0*/  LD.E.128 R12, [R12.64] ;  /* 0x000000060c0c7980 */ /* 0x004ea6000c101d00 */
[----:B------:R-:W-:-:S06]  /*127d0*/  LEA.HI.X R25, R19, R35, R18, 0x1, P1 ;  /* 0x0000002313197211 */ /* 0x000fcc00008f0c12 */
[----:B----4-:R-:W4:Y:S01]  /*127e0*/  LD.E.128 R24, [R24.64] ;  /* 0x0000000618187980 */ /* 0x010f22000c101d00 */
[C---:B-----5:R-:W-:Y:S01]  /*127f0*/  IMAD.U32 R19, R4.reuse, 0x10000, RZ ;  /* 0x0001000004137824 */ /* 0x060fe200078e00ff */
[----:B------:R-:W-:Y:S01]  /*12800*/  LOP3.LUT R18, R4, 0xffff0000, RZ, 0xc0, !PT ;  /* 0xffff000004127812 */ /* 0x000fe200078ec0ff */
[----:B------:R-:W-:Y:S01]  /*12810*/  IMAD.U32 R30, R6, 0x10000, RZ ;  /* 0x00010000061e7824 */ /* 0x000fe200078e00ff */
[C---:B------:R-:W-:Y:S02]  /*12820*/  LOP3.LUT R4, R5.reuse, 0xffff0000, RZ, 0xc0, !PT ;  /* 0xffff000005047812 */ /* 0x040fe400078ec0ff */
[----:B------:R-:W-:Y:S02]  /*12830*/  SHF.L.U32 R31, R5, 0x10, RZ ;  /* 0x00000010051f7819 */ /* 0x000fe400000006ff */
[C---:B------:R-:W-:Y:S02]  /*12840*/  LOP3.LUT R5, R7.reuse, 0xffff0000, RZ, 0xc0, !PT ;  /* 0xffff000007057812 */ /* 0x040fe400078ec0ff */
[----:B------:R-:W-:-:S02]  /*12850*/  SHF.L.U32 R39, R7, 0x10, RZ ;  /* 0x0000001007277819 */ /* 0x000fc400000006ff */
[----:B------:R-:W-:Y:S01]  /*12860*/  LOP3.LUT R6, R6, 0xffff0000, RZ, 0xc0, !PT ;  /* 0xffff000006067812 */ /* 0x000fe200078ec0ff */
[C---:B---3--:R-:W-:Y:S01]  /*12870*/  IMAD.U32 R38, R20.reuse, 0x10000, RZ ;  /* 0x0001000014267824 */ /* 0x048fe200078e00ff */
[----:B------:R-:W-:Y:S01]  /*12880*/  LOP3.LUT R20, R20, 0xffff0000, RZ, 0xc0, !PT ;  /* 0xffff000014147812 */ /* 0x000fe200078ec0ff */
[----:B------:R-:W-:Y:S01]  /*12890*/  IMAD.U32 R40, R22, 0x10000, RZ ;  /* 0x0001000016287824 */ /* 0x000fe200078e00ff */
[C---:B------:R-:W-:Y:S01]  /*128a0*/  SHF.L.U32 R7, R21.reuse, 0x10, RZ ;  /* 0x0000001015077819 */ /* 0x040fe200000006ff */
[----:B--2---:R-:W-:Y:S01]  /*128b0*/  IMAD.U32 R45, R12, 0x10000, RZ ;  /* 0x000100000c2d7824 */ /* 0x004fe200078e00ff */
[----:B------:R-:W-:Y:S01]  /*128c0*/  LOP3.LUT R41, R21, 0xffff0000, RZ, 0xc0, !PT ;  /* 0xffff000015297812 */ /* 0x000fe200078ec0ff */
[----:B------:R-:W-:Y:S01]  /*128d0*/  @!P0 FADD.FTZ R20, -R20, -RZ ;  /* 0x800000ff14148221 */ /* 0x000fe20000010100 */
[----:B------:R-:W-:Y:S01]  /*128e0*/  SHF.L.U32 R21, R23, 0x10, RZ ;  /* 0x0000001017157819 */ /* 0x000fe200000006ff */
[----:B------:R-:W-:Y:S01]  /*128f0*/  @!P0 FADD.FTZ R7, -R7, -RZ ;  /* 0x800000ff07078221 */ /* 0x000fe20000010100 */
[----:B------:R-:W-:Y:S01]  /*12900*/  LOP3.LUT R22, R22, 0xffff0000, RZ, 0xc0, !PT ;  /* 0xffff000016167812 */ /* 0x000fe200078ec0ff */
[----:B------:R-:W-:Y:S01]  /*12910*/  IMAD.U32 R47, R14, 0x10000, RZ ;  /* 0x000100000e2f7824 */ /* 0x000fe200078e00ff */
[----:B------:R-:W-:Y:S01]  /*12920*/  LOP3.LUT R23, R23, 0xffff0000, RZ, 0xc0, !PT ;  /* 0xffff000017177812 */ /* 0x000fe200078ec0ff */
[----:B------:R-:W-:Y:S01]  /*12930*/  @!P0 FADD.FTZ R38, -R38, -RZ ;  /* 0x800000ff26268221 */ /* 0x000fe20000010100 */
[----:B------:R-:W-:Y:S01]  /*12940*/  LOP3.LUT R43, R12, 0xffff0000, RZ, 0xc0, !PT ;  /* 0xffff00000c2b7812 */ /* 0x000fe200078ec0ff */
[----:B------:R-:W-:Y:S01]  /*12950*/  @!P0 FADD.FTZ R41, -R41, -RZ ;  /* 0x800000ff29298221 */ /* 0x000fe20000010100 */
[C---:B------:R-:W-:Y:S01]  /*12960*/  SHF.L.U32 R12, R13.reuse, 0x10, RZ ;  /* 0x000000100d0c7819 */ /* 0x040fe200000006ff */
[----:B------:R-:W-:Y:S01]  /*12970*/  @!P0 FADD.FTZ R22, -R22, -RZ ;  /* 0x800000ff16168221 */ /* 0x000fe20000010100 */
[----:B------:R-:W-:Y:S01]  /*12980*/  LOP3.LUT R42, R13, 0xffff0000, RZ, 0xc0, !PT ;  /* 0xffff00000d2a7812 */ /* 0x000fe200078ec0ff */
[----:B------:R-:W-:Y:S01]  /*12990*/  @!P0 FADD.FTZ R23, -R23, -RZ ;  /* 0x800000ff17178221 */ /* 0x000fe20000010100 */
[----:B------:R-:W-:Y:S01]  /*129a0*/  LOP3.LUT R13, R14, 0xffff0000, RZ, 0xc0, !PT ;  /* 0xffff00000e0d7812 */ /* 0x000fe200078ec0ff */
[----:B------:R-:W-:Y:S01]  /*129b0*/  FMUL.FTZ R43, R43, R20 ;  /* 0x000000142b2b7220 */ /* 0x000fe20000410000 */
[----:B------:R-:W-:Y:S01]  /*129c0*/  LOP3.LUT R44, R15, 0xffff0000, RZ, 0xc0, !PT ;  /* 0xffff00000f2c7812 */ /* 0x000fe200078ec0ff */
[----:B------:R-:W-:Y:S01]  /*129d0*/  @!P0 FADD.FTZ R21, -R21, -RZ ;  /* 0x800000ff15158221 */ /* 0x000fe20000010100 */
[----:B------:R-:W-:Y:S01]  /*129e0*/  SHF.L.U32 R14, R15, 0x10, RZ ;  /* 0x000000100f0e7819 */ /* 0x000fe200000006ff */
[----:B------:R-:W-:Y:S01]  /*129f0*/  FMUL.FTZ R12, R12, R7 ;  /* 0x000000070c0c7220 */ /* 0x000fe20000410000 */
[C---:B----4-:R-:W-:Y:S01]  /*12a00*/  LOP3.LUT R15, R24.reuse, 0xffff0000, RZ, 0xc0, !PT ;  /* 0xffff0000180f7812 */ /* 0x050fe200078ec0ff */
[----:B------:R-:W-:Y:S01]  /*12a10*/  IMAD.U32 R20, R24, 0x10000, RZ ;  /* 0x0001000018147824 */ /* 0x000fe200078e00ff */
[----:B------:R-:W-:Y:S01]  /*12a20*/  SHF.L.U32 R7, R25, 0x10, RZ ;  /* 0x0000001019077819 */ /* 0x000fe200000006ff */
[----:B------:R-:W-:Y:S01]  /*12a30*/  FMUL.FTZ R38, R45, R38 ;  /* 0x000000262d267220 */ /* 0x000fe20000410000 */
[----:B------:R-:W-:Y:S01]  /*12a40*/  LOP3.LUT R24, R25, 0xffff0000, RZ, 0xc0, !PT ;  /* 0xffff000019187812 */ /* 0x000fe200078ec0ff */
[----:B------:R-:W-:-:S02]  /*12a50*/  FMUL.FTZ R41, R42, R41 ;  /* 0x000000292a297220 */ /* 0x000fc40000410000 */
[----:B------:R-:W-:Y:S02]  /*12a60*/  @!P0 FADD.FTZ R40, -R40, -RZ ;  /* 0x800000ff28288221 */ /* 0x000fe40000010100 */
[----:B------:R-:W-:Y:S01]  /*12a70*/  FMUL.FTZ R13, R13, R22 ;  /* 0x000000160d0d7220 */ /* 0x000fe20000410000 */
[----:B------:R-:W-:Y:S01]  /*12a80*/  LOP3.LUT R22, R26, 0xffff0000, RZ, 0xc0, !PT ;  /* 0xffff00001a167812 */ /* 0x000fe200078ec0ff */
[----:B------:R-:W-:Y:S02]  /*12a90*/  FMUL.FTZ R44, R44, R23 ;  /* 0x000000172c2c7220 */ /* 0x000fe40000410000 */
[----:B------:R-:W-:Y:S01]  /*12aa0*/  FMUL.FTZ R14, R14, R21 ;  /* 0x000000150e0e7220 */ /* 0x000fe20000410000 */
[C---:B------:R-:W-:Y:S01]  /*12ab0*/  SHF.L.U32 R21, R27.reuse, 0x10, RZ ;  /* 0x000000101b157819 */ /* 0x040fe200000006ff */
[----:B------:R-:W-:Y:S01]  /*12ac0*/  IMAD.U32 R23, R26, 0x10000, RZ ;  /* 0x000100001a177824 */ /* 0x000fe200078e00ff */
[----:B------:R-:W-:Y:S01]  /*12ad0*/  LOP3.LUT R26, R27, 0xffff0000, RZ, 0xc0, !PT ;  /* 0xffff00001b1a7812 */ /* 0x000fe200078ec0ff */
[----:B------:R-:W-:-:S02]  /*12ae0*/  FFMA.FTZ R19, R19, R20, R38 ;  /* 0x0000001413137223 */ /* 0x000fc40000010026 */
[----:B------:R-:W-:Y:S02]  /*12af0*/  FFMA.FTZ R18, R18, R15, R43 ;  /* 0x0000000f12127223 */ /* 0x000fe4000001002b */
[----:B------:R-:W-:Y:S02]  /*12b00*/  FMUL.FTZ R47, R47, R40 ;  /* 0x000000282f2f7220 */ /* 0x000fe40000410000 */
[----:B------:R-:W-:Y:S01]  /*12b10*/  FFMA.FTZ R7, R31, R7, R12 ;  /* 0x000000071f077223 */ /* 0x000fe2000001000c */
[----:B------:R-:W-:Y:S01]  /*12b20*/  F2FP.BF16.PACK_AB R18, R18, R19 ;  /* 0x000000131212723e */ /* 0x000fe200000010ff */
[----:B------:R-:W-:Y:S02]  /*12b30*/  FFMA.FTZ R4, R4, R24, R41 ;  /* 0x0000001804047223 */ /* 0x000fe40000010029 */
[----:B------:R-:W-:Y:S02]  /*12b40*/  FFMA.FTZ R14, R39, R21, R14 ;  /* 0x00000015270e7223 */ /* 0x000fe4000001000e */
[----:B------:R-:W-:Y:S01]  /*12b50*/  FFMA.FTZ R5, R5, R26, R44 ;  /* 0x0000001a05057223 */ /* 0x000fe2000001002c */
[----:B------:R-:W-:Y:S01]  /*12b60*/  F2FP.BF16.PACK_AB R19, R4, R7 ;  /* 0x000000070413723e */ /* 0x000fe200000010ff */
[----:B------:R-:W-:-:S02]  /*12b70*/  FFMA.FTZ R23, R30, R23, R47 ;  /* 0x000000171e177223 */ /* 0x000fc4000001002f */
[----:B------:R-:W-:Y:S01]  /*12b80*/  FFMA.FTZ R6, R6, R22, R13 ;  /* 0x0000001606067223 */ /* 0x000fe2000001000d */
[----:B------:R-:W-:Y:S01]  /*12b90*/  F2FP.BF16.PACK_AB R7, R5, R14 ;  /* 0x0000000e0507723e */ /* 0x000fe200000010ff */
[----:B------:R-:W-:Y:S01]  /*12ba0*/  IMAD.MOV.U32 R4, RZ, RZ, R18 ;  /* 0x000000ffff047224 */ /* 0x000fe200078e0012 */
[----:B------:R-:W-:Y:S02]  /*12bb0*/  MOV R5, R19 ;  /* 0x0000001300057202 */ /* 0x000fe40000000f00 */
[----:B------:R-:W-:Y:S02]  /*12bc0*/  F2FP.BF16.PACK_AB R6, R6, R23 ;  /* 0x000000170606723e */ /* 0x000fe400000010ff */
.L_x_1059:
[----:B------:R-:W-:Y:S05]  /*12bd0*/  BSYNC B0 ;  /* 0x0000000000007941 */ /* 0x000fea0003800000 */
.L_x_1058:
[----:B-----5:R1:W-:Y:S02]  /*12be0*/  STS.128 [R235+0x1800], R4 ;  /* 0x00180004eb007388 */ /* 0x0203e40000000c00 */
.L_x_1057:
[----:B------:R-:W-:Y:S05]  /*12bf0*/  BSYNC B1 ;  /* 0x0000000000017941 */ /* 0x000fea0003800000 */
.L_x_1056:
[----:B------:R-:W-:-:S13]  /*12c00*/  ISETP.GE.AND P0, PT, R9, R16, PT ;  /* 0x000000100900720c */ /* 0x000fda0003f06270 */
[----:B------:R1:W-:Y:S01]  /*12c10*/  @P0 STS.128 [R235+0x3800], RZ ;  /* 0x003800ffeb000388 */ /* 0x0003e20000000c00 */
[----:B------:R-:W-:Y:S05]  /*12c20*/  @P0 BRA `(.L_x_1025) ;  /* 0x00000b7000000947 */ /* 0x000fea0003800000 */
[----:B-1----:R1:W5:Y:S01]  /*12c30*/  LD.E.128 R4, [R36.64+0x80] ;  /* 0x0000800624047980 */ /* 0x002362000c101d00 */
[----:B------:R-:W-:Y:S01]  /*12c40*/  ISETP.GE.AND P0, PT, R9, R8, PT ;  /* 0x000000080900720c */ /* 0x000fe20003f06270 */
[----:B------:R-:W-:Y:S01]  /*12c50*/  BSSY B0, `(.L_x_1060) ;  /* 0x0000057000007945 */ /* 0x000fe20003800000 */
[----:B------:R-:W-:-:S05]  /*12c60*/  IADD3 R14, P1, R36, 0x80, RZ ;  /* 0x00000080240e7810 */ /* 0x000fca0007f3e0ff */
[----:B------:R-:W-:-:S06]  /*12c70*/  IMAD.X R15, RZ, RZ, R37, P1 ;  /* 0x000000ffff0f7224 */ /* 0x000fcc00008e0625 */
[----:B------:R-:W-:Y:S05]  /*12c80*/  @P0 BRA `(.L_x_1061) ;  /* 0x0000053000000947 */ /* 0x000fea0003800000 */
[-C--:B------:R-:W-:Y:S01]  /*12c90*/  ISETP.GE.AND P0, PT, R9, R29.reuse, PT ;  /* 0x0000001d0900720c */ /* 0x080fe20003f06270 */
[----:B------:R-:W-:Y:S01]  /*12ca0*/  IMAD.MOV.U32 R12, RZ, RZ, 0x30 ;  /* 0x00000030ff0c7424 */ /* 0x000fe200078e00ff */
[----:B------:R-:W-:Y:S01]  /*12cb0*/  MOV R8, R29 ;  /* 0x0000001d00087202 */ /* 0x000fe20000000f00 */
[----:B------:R-:W-:Y:S02]  /*12cc0*/  IMAD.MOV.U32 R9, RZ, RZ, RZ ;  /* 0x000000ffff097224 */ /* 0x000fe400078e00ff */
[----:B------:R-:W-:-:S05]  /*12cd0*/  IMAD R12, R29, R12, 0x40 ;  /* 0x000000401d0c7424 */ /* 0x000fca00078e020c */
[----:B------:R-:W-:-:S03]  /*12ce0*/  IADD3 R2, P1, R12, R2, RZ ;  /* 0x000000020c027210 */ /* 0x000fc60007f3e0ff */
[--C-:B------:R-:W-:Y:S01]  /*12cf0*/  @P0 IMAD.MOV R9, RZ, RZ, -R29.reuse ;  /* 0x000000ffff090224 */ /* 0x100fe200078e0a1d */
[----:B------:R-:W-:Y:S01]  /*12d00*/  LEA.HI.X.SX32 R3, R12, R3, 0x1, P1 ;  /* 0x000000030c037211 */ /* 0x000fe200008f0eff */
[----:B------:R-:W-:-:S03]  /*12d10*/  @P0 IMAD.MOV R8, RZ, RZ, -R29 ;  /* 0x000000ffff080224 */ /* 0x000fc600078e0a1d */
[C---:B------:R-:W-:Y:S01]  /*12d20*/  IADD3 R19, P1, R9.reuse, R2, RZ ;  /* 0x0000000209137210 */ /* 0x040fe20007f3e0ff */
[----:B------:R-:W-:Y:S01]  /*12d30*/  IMAD.WIDE R14, R8, 0x2, R14 ;  /* 0x00000002080e7825 */ /* 0x000fe200078e020e */
[----:B------:R-:W-:Y:S02]  /*12d40*/  MOV R8, RZ ;  /* 0x000000ff00087202 */ /* 0x000fe40000000f00 */
[----:B------:R-:W-:Y:S01]  /*12d50*/  LEA.HI.X.SX32 R9, R9, R3, 0x1, P1 ;  /* 0x0000000309097211 */ /* 0x000fe200008f0eff */
[----:B------:R-:W-:Y:S01]  /*12d60*/  @P0 IMAD.MOV R8, RZ, RZ, -R29 ;  /* 0x000000ffff080224 */ /* 0x000fe200078e0a1d */
[C---:B------:R-:W-:Y:S01]  /*12d70*/  LEA R20, P1, R19.reuse, R32, 0x1 ;  /* 0x0000002013147211 */ /* 0x040fe200078208ff */
[----:B--2---:R-:W2:Y:S03]  /*12d80*/  LD.E.128 R12, [R14.64] ;  /* 0x000000060e0c7980 */ /* 0x004ea6000c101d00 */
[----:B------:R-:W-:-:S02]  /*12d90*/  LEA.HI.X R21, R19, R33, R9, 0x1, P1 ;  /* 0x0000002113157211 */ /* 0x000fc400008f0c09 */
[----:B------:R-:W-:-:S04]  /*12da0*/  IADD3 R9, P1, R8, R2, RZ ;  /* 0x0000000208097210 */ /* 0x000fc80007f3e0ff */
[----:B---3--:R-:W3:Y:S01]  /*12db0*/  LD.E.128 R20, [R20.64] ;  /* 0x0000000614147980 */ /* 0x008ee2000c101d00 */
[----:B------:R-:W-:Y:S02]  /*12dc0*/  LEA.HI.X.SX32 R3, R8, R3, 0x1, P1 ;  /* 0x0000000308037211 */ /* 0x000fe400008f0eff */
[----:B------:R-:W-:-:S04]  /*12dd0*/  LEA R24, P1, R9, R34, 0x1 ;  /* 0x0000002209187211 */ /* 0x000fc800078208ff */
[----:B------:R-:W-:-:S06]  /*12de0*/  LEA.HI.X R25, R9, R35, R3, 0x1, P1 ;  /* 0x0000002309197211 */ /* 0x000fcc00008f0c03 */
[----:B----4-:R-:W4:Y:S01]  /*12df0*/  LD.E.128 R24, [R24.64] ;  /* 0x0000000618187980 */ /* 0x010f22000c101d00 */
[C---:B-----5:R-:W-:Y:S01]  /*12e00*/  LOP3.LUT R2, R5.reuse, 0xffff0000, RZ, 0xc0, !PT ;  /* 0xffff000005027812 */ /* 0x060fe200078ec0ff */
[----:B------:R-:W-:Y:S01]  /*12e10*/  IMAD.U32 R8, R4, 0x10000, RZ ;  /* 0x0001000004087824 */ /* 0x000fe200078e00ff */
[----:B------:R-:W-:Y:S01]  /*12e20*/  SHF.L.U32 R16, R5, 0x10, RZ ;  /* 0x0000001005107819 */ /* 0x000fe200000006ff */
[----:B------:R-:W-:Y:S01]  /*12e30*/  IMAD.U32 R9, R6, 0x10000, RZ ;  /* 0x0001000006097824 */ /* 0x000fe200078e00ff */
[----:B------:R-:W-:Y:S02]  /*12e40*/  LOP3.LUT R3, R4, 0xffff0000, RZ, 0xc0, !PT ;  /* 0xffff000004037812 */ /* 0x000fe400078ec0ff */
[----:B------:R-:W-:Y:S02]  /*12e50*/  LOP3.LUT R5, R6, 0xffff0000, RZ, 0xc0, !PT ;  /* 0xffff000006057812 */ /* 0x000fe400078ec0ff */
[C---:B------:R-:W-:Y:S02]  /*12e60*/  LOP3.LUT R4, R7.reuse, 0xffff0000, RZ, 0xc0, !PT ;  /* 0xffff000007047812 */ /* 0x040fe400078ec0ff */
[----:B------:R-:W-:-:S02]  /*12e70*/  SHF.L.U32 R19, R7, 0x10, RZ ;  /* 0x0000001007137819 */ /* 0x000fc400000006ff */
[C---:B--2---:R-:W-:Y:S01]  /*12e80*/  SHF.L.U32 R6, R13.reuse, 0x10, RZ ;  /* 0x000000100d067819 */ /* 0x044fe200000006ff */
[----:B------:R-:W-:Y:S01]  /*12e90*/  IMAD.U32 R18, R12, 0x10000, RZ ;  /* 0x000100000c127824 */ /* 0x000fe200078e00ff */
[----:B------:R-:W-:Y:S01]  /*12ea0*/  LOP3.LUT R30, R13, 0xffff0000, RZ, 0xc0, !PT ;  /* 0xffff00000d1e7812 */ /* 0x000fe200078ec0ff */
[----:B------:R-:W-:Y:S01]  /*12eb0*/  IMAD.U32 R29, R14, 0x10000, RZ ;  /* 0x000100000e1d7824 */ /* 0x000fe200078e00ff */
[----:B------:R-:W-:Y:S02]  /*12ec0*/  LOP3.LUT R7, R12, 0xffff0000, RZ, 0xc0, !PT ;  /* 0xffff00000c077812 */ /* 0x000fe400078ec0ff */
[----:B------:R-:W-:Y:S02]  /*12ed0*/  LOP3.LUT R13, R14, 0xffff0000, RZ, 0xc0, !PT ;  /* 0xffff00000e0d7812 */ /* 0x000fe400078ec0ff */
[C---:B------:R-:W-:Y:S01]  /*12ee0*/  SHF.L.U32 R12, R15.reuse, 0x10, RZ ;  /* 0x000000100f0c7819 */ /* 0x040fe200000006ff */
[----:B---3--:R-:W-:Y:S01]  /*12ef0*/  IMAD.U32 R31, R20, 0x10000, RZ ;  /* 0x00010000141f7824 */ /* 0x008fe200078e00ff */
[----:B------:R-:W-:Y:S01]  /*12f00*/  LOP3.LUT R32, R15, 0xffff0000, RZ, 0xc0, !PT ;  /* 0xffff00000f207812 */ /* 0x000fe200078ec0ff */
[----:B------:R-:W-:Y:S01]  /*12f10*/  IMAD.U32 R34, R22, 0x10000, RZ ;  /* 0x0001000016227824 */ /* 0x000fe200078e00ff */
[----:B------:R-:W-:Y:S01]  /*12f20*/  LOP3.LUT R14, R20, 0xffff0000, RZ, 0xc0, !PT ;  /* 0xffff0000140e7812 */ /* 0x000fe200078ec0ff */
[----:B------:R-:W-:Y:S01]  /*12f30*/  @!P0 FADD.FTZ R31, -R31, -RZ ;  /* 0x800000ff1f1f8221 */ /* 0x000fe20000010100 */
[C---:B------:R-:W-:Y:S01]  /*12f40*/  SHF.L.U32 R15, R21.reuse, 0x10, RZ ;  /* 0x00000010150f7819 */ /* 0x040fe200000006ff */
        /* <DEDUP_REMOVED lines=8> */
[----:B------:R-:W-:-:S02]  /*12fd0*/  @!P0 FADD.FTZ R20, -R20, -RZ ;  /* 0x800000ff14148221 */ /* 0x000fc40000010100 */
[----:B------:R-:W-:Y:S02]  /*12fe0*/  @!P0 FADD.FTZ R21, -R21, -RZ ;  /* 0x800000ff15158221 */ /* 0x000fe40000010100 */
[----:B------:R-:W-:Y:S01]  /*12ff0*/  FMUL.FTZ R14, R7, R14 ;  /* 0x0000000e070e7220 */ /* 0x000fe20000410000 */
[----:B----4-:R-:W-:Y:S01]  /*13000*/  LOP3.LUT R7, R24, 0xffff0000, RZ, 0xc0, !PT ;  /* 0xffff000018077812 */ /* 0x010fe200078ec0ff */
[----:B------:R-:W-:Y:S02]  /*13010*/  @!P0 FADD.FTZ R23, -R23, -RZ ;  /* 0x800000ff17178221 */ /* 0x000fe40000010100 */
[----:B------:R-:W-:Y:S02]  /*13020*/  FMUL.FTZ R20, R13, R20 ;  /* 0x000000140d147220 */ /* 0x000fe40000410000 */
[----:B------:R-:W-:Y:S01]  /*13030*/  FMUL.FTZ R15, R6, R15 ;  /* 0x0000000f060f7220 */ /* 0x000fe20000410000 */
[C---:B------:R-:W-:Y:S01]  /*13040*/  SHF.L.U32 R6, R25.reuse, 0x10, RZ ;  /* 0x0000001019067819 */ /* 0x040fe200000006ff */
[----:B------:R-:W-:Y:S01]  /*13050*/  FMUL.FTZ R12, R12, R21 ;  /* 0x000000150c0c7220 */ /* 0x000fe20000410000 */
[----:B------:R-:W-:Y:S01]  /*13060*/  LOP3.LUT R21, R26, 0xffff0000, RZ, 0xc0, !PT ;  /* 0xffff00001a157812 */ /* 0x000fe200078ec0ff */
        /* <DEDUP_REMOVED lines=9> */
[----:B------:R-:W-:Y:S02]  /*13100*/  FFMA.FTZ R6, R16, R6, R15 ;  /* 0x0000000610067223 */ /* 0x000fe4000001000f */
[----:B------:R-:W-:Y:S02]  /*13110*/  FFMA.FTZ R33, R2, R24, R33 ;  /* 0x0000001802217223 */ /* 0x000fe40000010021 */
[----:B------:R-:W-:Y:S02]  /*13120*/  FFMA.FTZ R8, R8, R13, R31 ;  /* 0x0000000d08087223 */ /* 0x000fe4000001001f */
[----:B------:R-:W-:-:S02]  /*13130*/  FFMA.FTZ R3, R3, R7, R14 ;  /* 0x0000000703037223 */ /* 0x000fc4000001000e */
[----:B------:R-:W-:Y:S02]  /*13140*/  FFMA.FTZ R9, R9, R22, R34 ;  /* 0x0000001609097223 */ /* 0x000fe40000010022 */
[----:B------:R-:W-:Y:S02]  /*13150*/  FFMA.FTZ R12, R19, R18, R12 ;  /* 0x00000012130c7223 */ /* 0x000fe4000001000c */
[----:B------:R-:W-:Y:S01]  /*13160*/  FFMA.FTZ R23, R4, R26, R23 ;  /* 0x0000001a04177223 */ /* 0x000fe20000010017 */
[----:B------:R-:W-:Y:S01]  /*13170*/  F2FP.BF16.PACK_AB R4, R3, R8 ;  /* 0x000000080304723e */ /* 0x000fe200000010ff */
[----:B------:R-:W-:Y:S01]  /*13180*/  FFMA.FTZ R20, R5, R21, R20 ;  /* 0x0000001505147223 */ /* 0x000fe20000010014 */
[----:B------:R-:W-:Y:S02]  /*13190*/  F2FP.BF16.PACK_AB R5, R33, R6 ;  /* 0x000000062105723e */ /* 0x000fe400000010ff */
[----:B------:R-:W-:Y:S02]  /*131a0*/  F2FP.BF16.PACK_AB R7, R23, R12 ;  /* 0x0000000c1707723e */ /* 0x000fe400000010ff */
[----:B------:R-:W-:-:S02]  /*131b0*/  F2FP.BF16.PACK_AB R6, R20, R9 ;  /* 0x000000091406723e */ /* 0x000fc400000010ff */
.L_x_1061:
[----:B------:R-:W-:Y:S05]  /*131c0*/  BSYNC B0 ;  /* 0x0000000000007941 */ /* 0x000fea0003800000 */
.L_x_1060:
[----:B-----5:R1:W-:Y:S01]  /*131d0*/  STS.128 [R235+0x3800], R4 ;  /* 0x00380004eb007388 */ /* 0x0203e20000000c00 */
[----:B------:R-:W-:Y:S05]  /*131e0*/  BRA `(.L_x_1025) ;  /* 0x000005b000007947 */ /* 0x000fea0003800000 */
.L_x_999:
[----:B------:R-:W-:Y:S01]  /*131f0*/  IMAD.IADD R5, R233, 0x1, -R70 ;  /* 0x00000001e9057824 */ /* 0x000fe200078e0a46 */
[----:B------:R-:W-:Y:S01]  /*13200*/  BSSY B0, `(.L_x_1062) ;  /* 0x0000014000007945 */ /* 0x000fe20003800000 */
[----:B------:R-:W-:-:S03]  /*13210*/  ISETP.GE.AND P0, PT, R9, R81, PT ;  /* 0x000000510900720c */ /* 0x000fc60003f06270 */
[----:B------:R-:W-:-:S13]  /*13220*/  ISETP.GE.AND P1, PT, R186, R5, PT ;  /* 0x00000005ba00720c */ /* 0x000fda0003f26270 */
[----:B------:R-:W-:Y:S05]  /*13230*/  @P1 BRA `(.L_x_1063) ;  /* 0x0000010000001947 */ /* 0x000fea0003800000 */
[----:B------:R-:W-:-:S13]  /*13240*/  ISETP.GE.AND P2, PT, R18, R81, PT ;  /* 0x000000511200720c */ /* 0x000fda0003f46270 */
[C---:B-----5:R-:W-:Y:S01]  /*13250*/  @!P2 LEA R8, P1, R190.reuse, R196, 0x1 ;  /* 0x000000c4be08a211 */ /* 0x060fe200078208ff */
[----:B------:R1:W-:Y:S03]  /*13260*/  @P2 STS.128 [R235], RZ ;  /* 0x000000ffeb002388 */ /* 0x0003e60000000c00 */
[----:B------:R-:W-:-:S05]  /*13270*/  @!P2 LEA.HI.X R9, R190, R197, R193, 0x1, P1 ;  /* 0x000000c5be09a211 */ /* 0x000fca00008f0cc1 */
[----:B------:R-:W-:Y:S01]  /*13280*/  @!PT LDS RZ, [RZ] ;  /* 0x00000000fffff984 */ /* 0x000fe20000000800 */
[----:B------:R-:W-:Y:S01]  /*13290*/  @!PT LDS RZ, [RZ] ;  /* 0x00000000fffff984 */ /* 0x000fe20000000800 */
[----:B------:R-:W-:Y:S01]  /*132a0*/  @!PT LDS RZ, [RZ] ;  /* 0x00000000fffff984 */ /* 0x000fe20000000800 */
[----:B------:R1:W-:Y:S04]  /*132b0*/  @!P2 LDGSTS.E.BYPASS.LTC128B.128 [R235], [R8.64] ;  /* 0x0000000008ebafae */ /* 0x0003e8000b901d46 */
        /* <DEDUP_REMOVED lines=8> */
.L_x_1063:
[----:B------:R-:W-:Y:S05]  /*13340*/  BSYNC B0 ;  /* 0x0000000000007941 */ /* 0x000fea0003800000 */
.L_x_1062:
[----:B------:R-:W-:Y:S01]  /*13350*/  IADD3 R0, R186, 0x10, RZ ;  /* 0x00000010ba007810 */ /* 0x000fe20007ffe0ff */
[----:B------:R-:W-:Y:S03]  /*13360*/  BSSY B0, `(.L_x_1064) ;  /* 0x0000015000007945 */ /* 0x000fe60003800000 */
[----:B------:R-:W-:-:S13]  /*13370*/  ISETP.GE.AND P1, PT, R0, R5, PT ;  /* 0x000000050000720c */ /* 0x000fda0003f26270 */
[----:B------:R-:W-:Y:S05]  /*13380*/  @P1 BRA `(.L_x_1065) ;  /* 0x0000012000001947 */ /* 0x000fea0003800000 */
[----:B------:R-:W-:Y:S02]  /*13390*/  ISETP.GE.AND P2, PT, R18, R81, PT ;  /* 0x000000511200720c */ /* 0x000fe40003f46270 */
[----:B------:R-:W-:-:S05]  /*133a0*/  IADD3 R3, P1, R3, R190, RZ ;  /* 0x000000be03037210 */ /* 0x000fca0007f3e0ff */
[----:B------:R-:W-:-:S06]  /*133b0*/  IMAD.X R7, R7, 0x1, R193, P1 ;  /* 0x0000000107077824 */ /* 0x000fcc00008e06c1 */
[C---:B-1---5:R-:W-:Y:S01]  /*133c0*/  @!P2 LEA R8, P1, R3.reuse, R196, 0x1 ;  /* 0x000000c40308a211 */ /* 0x062fe200078208ff */
        /* <DEDUP_REMOVED lines=8> */
[----:B------:R-:W-:-:S04]  /*13450*/  LEA R2, P1, R3, R196, 0x1 ;  /* 0x000000c403027211 */ /* 0x000fc800078208ff */
[----:B------:R-:W-:-:S05]  /*13460*/  LEA.HI.X R3, R3, R197, R7, 0x1, P1 ;  /* 0x000000c503037211 */ /* 0x000fca00008f0c07 */
[----:B------:R-:W-:Y:S01]  /*13470*/  @!PT LDS RZ, [RZ] ;  /* 0x00000000fffff984 */ /* 0x000fe20000000800 */
[----:B------:R-:W-:Y:S01]  /*13480*/  @!PT LDS RZ, [RZ] ;  /* 0x00000000fffff984 */ /* 0x000fe20000000800 */
[----:B------:R-:W-:Y:S01]  /*13490*/  @!PT LDS RZ, [RZ] ;  /* 0x00000000fffff984 */ /* 0x000fe20000000800 */
[----:B------:R2:W-:Y:S04]  /*134a0*/  LDGSTS.E.BYPASS.LTC128B.128 [R235+0x2800], [R2.64+0x80] ;  /* 0x0280008002eb7fae */ /* 0x0005e8000b901d46 */
.L_x_1065:
[----:B------:R-:W-:Y:S05]  /*134b0*/  BSYNC B0 ;  /* 0x0000000000007941 */ /* 0x000fea0003800000 */
.L_x_1064:
[----:B------:R-:W-:Y:S01]  /*134c0*/  IADD3 R17, R186, 0x20, RZ ;  /* 0x00000020ba117810 */ /* 0x000fe20007ffe0ff */
[----:B------:R-:W-:Y:S03]  /*134d0*/  BSSY B0, `(.L_x_1066) ;  /* 0x0000015000007945 */ /* 0x000fe60003800000 */
[----:B------:R-:W-:-:S13]  /*134e0*/  ISETP.GE.AND P1, PT, R17, R5, PT ;  /* 0x000000051100720c */ /* 0x000fda0003f26270 */
[----:B------:R-:W-:Y:S05]  /*134f0*/  @P1 BRA `(.L_x_1067) ;  /* 0x0000012000001947 */ /* 0x000fea0003800000 */
[----:B------:R-:W-:Y:S02]  /*13500*/  ISETP.GE.AND P2, PT, R18, R81, PT ;  /* 0x000000511200720c */ /* 0x000fe40003f46270 */
[----:B------:R-:W-:-:S04]  /*13510*/  LEA R7, P1, R194, R190, 0x5 ;  /* 0x000000bec2077211 */ /* 0x000fc800078228ff */
[----:B--2---:R-:W-:-:S07]  /*13520*/  LEA.HI.X R3, R194, R193, R195, 0x5, P1 ;  /* 0x000000c1c2037211 */ /* 0x004fce00008f2cc3 */
        /* <DEDUP_REMOVED lines=15> */
.L_x_1067:
[----:B------:R-:W-:Y:S05]  /*13620*/  BSYNC B0 ;  /* 0x0000000000007941 */ /* 0x000fea0003800000 */
.L_x_1066:
[----:B------:R-:W-:-:S04]  /*13630*/  IADD3 R28, R186, 0x30, RZ ;  /* 0x00000030ba1c7810 */ /* 0x000fc80007ffe0ff */
[----:B------:R-:W-:-:S13]  /*13640*/  ISETP.GE.AND P1, PT, R28, R5, PT ;  /* 0x000000051c00720c */ /* 0x000fda0003f26270 */
[----:B------:R-:W-:Y:S05]  /*13650*/  @P1 BRA `(.L_x_1025) ;  /* 0x0000014000001947 */ /* 0x000fea0003800000 */
[----:B------:R-:W-:Y:S01]  /*13660*/  ISETP.GE.AND P1, PT, R18, R81, PT ;  /* 0x000000511200720c */ /* 0x000fe20003f26270 */
[----:B------:R-:W-:Y:S02]  /*13670*/  IMAD.MOV.U32 R191, RZ, RZ, R193 ;  /* 0x000000ffffbf7224 */ /* 0x000fe400078e00c1 */
[----:B--2---:R-:W-:Y:S02]  /*13680*/  IMAD R2, R195, 0x30, RZ ;  /* 0x00000030c3027824 */ /* 0x004fe400078e02ff */
[----:B------:R-:W-:-:S05]  /*13690*/  IMAD.WIDE.U32 R194, R194, 0x30, R190 ;  /* 0x00000030c2c27825 */ /* 0x000fca00078e00be */
[----:B------:R-:W-:-:S03]  /*136a0*/  IADD3 R3, R2, R195, RZ ;  /* 0x000000c302037210 */ /* 0x000fc60007ffe0ff */
[C---:B-----5:R-:W-:Y:S01]  /*136b0*/  @!P1 LEA R4, P2, R194.reuse, R196, 0x1 ;  /* 0x000000c4c2049211 */ /* 0x060fe200078408ff */
        /* <DEDUP_REMOVED lines=14> */
.L_x_1025:
[----:B------:R-:W-:Y:S05]  /*137a0*/  BSYNC B3 ;  /* 0x0000000000037941 */ /* 0x000fea0003800000 */
.L_x_998:
[----:B------:R-:W-:Y:S01]  /*137b0*/  IADD3 R238, R54, -0x1, RZ ;  /* 0xffffffff36ee7810 */ /* 0x000fe20007ffe0ff */
[----:B------:R-:W-:Y:S01]  /*137c0*/  BSSY B0, `(.L_x_1068) ;  /* 0x0000017000007945 */ /* 0x000fe20003800000 */
[----:B------:R-:W-:-:S03]  /*137d0*/  LOP3.LUT R239, R77, 0xff, RZ, 0xc0, !PT ;  /* 0x000000ff4def7812 */ /* 0x000fc600078ec0ff */
[----:B--23--:R-:W-:-:S04]  /*137e0*/  IMAD.SHL.U32 R3, R238, 0x80, RZ ;  /* 0x00000080ee037824 */ /* 0x00cfc800078e00ff */
[----:B-1----:R-:W-:-:S05]  /*137f0*/  IMAD.IADD R5, R72, 0x1, -R3 ;  /* 0x0000000148057824 */ /* 0x002fca00078e0a03 */
[----:B------:R-:W-:-:S13]  /*13800*/  ISETP.GE.AND P0, PT, R186, R5, PT ;  /* 0x00000005ba00720c */ /* 0x000fda0003f06270 */
[----:B------:R-:W-:Y:S05]  /*13810*/  @P0 BRA `(.L_x_1069) ;  /* 0x0000011000000947 */ /* 0x000fea0003800000 */
[C---:B------:R-:W-:Y:S02]  /*13820*/  LOP3.LUT R2, R239.reuse, 0x1, RZ, 0xc0, !PT ;  /* 0x00000001ef027812 */ /* 0x040fe400078ec0ff */
[----:B------:R-:W-:Y:S02]  /*13830*/  LOP3.LUT P0, RZ, R239, 0x2, RZ, 0xc0, !PT ;  /* 0x00000002efff7812 */ /* 0x000fe4000780c0ff */
[----:B------:R-:W-:-:S11]  /*13840*/  ISETP.NE.U32.AND P1, PT, R2, 0x1, PT ;  /* 0x000000010200780c */ /* 0x000fd60003f25070 */
[----:B------:R-:W-:Y:S02]  /*13850*/  @P0 IMAD.MOV.U32 R6, RZ, RZ, R228 ;  /* 0x000000ffff060224 */ /* 0x000fe400078e00e4 */
[----:B------:R-:W-:Y:S01]  /*13860*/  @!P1 MOV R8, R228 ;  /* 0x000000e400089202 */ /* 0x000fe20000000f00 */
[--C-:B------:R-:W-:Y:S02]  /*13870*/  @!P1 IMAD.MOV.U32 R9, RZ, RZ, R227.reuse ;  /* 0x000000ffff099224 */ /* 0x100fe400078e00e3 */
[----:B------:R-:W-:-:S03]  /*13880*/  @P0 IMAD.MOV.U32 R7, RZ, RZ, R227 ;  /* 0x000000ffff070224 */ /* 0x000fc600078e00e3 */
        /* <DEDUP_REMOVED lines=8> */
[----:B------:R1:W-:Y:S04]  /*13910*/  @P0 LDGSTS.E.BYPASS.LTC128B.128 [R235+0x8000], [R6.64+0x80] ;  /* 0x0800008006eb0fae */ /* 0x0003e8000b901d46 */
[----:B------:R1:W-:Y:S02]  /*13920*/  @!P0 STS.128 [R235+0x8000], RZ ;  /* 0x008000ffeb008388 */ /* 0x0003e40000000c00 */
.L_x_1069:
[----:B------:R-:W-:Y:S05]  /*13930*/  BSYNC B0 ;  /* 0x0000000000007941 */ /* 0x000fea0003800000 */
.L_x_1068:
[----:B------:R-:W-:Y:S01]  /*13940*/  ISETP.GE.AND P0, PT, R0, R5, PT ;  /* 0x000000050000720c */ /* 0x000fe20003f06270 */
[----:B------:R-:W-:-:S12]  /*13950*/  BSSY B0, `(.L_x_1070) ;  /* 0x0000015000007945 */ /* 0x000fd80003800000 */
[----:B------:R-:W-:Y:S05]  /*13960*/  @P0 BRA `(.L_x_1071) ;  /* 0x0000013000000947 */ /* 0x000fea0003800000 */
[C---:B------:R-:W-:Y:S02]  /*13970*/  LOP3.LUT R2, R239.reuse, 0x1, RZ, 0xc0, !PT ;  /* 0x00000001ef027812 */ /* 0x040fe400078ec0ff */
[----:B------:R-:W-:Y:S02]  /*13980*/  LOP3.LUT P0, RZ, R239, 0x2, RZ, 0xc0, !PT ;  /* 0x00000002efff7812 */ /* 0x000fe4000780c0ff */
[----:B------:R-:W-:-:S11]  /*13990*/  ISETP.NE.U32.AND P1, PT, R2, 0x1, PT ;  /* 0x000000010200780c */ /* 0x000fd60003f25070 */
[C---:B-1----:R-:W-:Y:S02]  /*139a0*/  @P0 IADD3 R9, P2, R225.reuse, R184, RZ ;  /* 0x000000b8e1090210 */ /* 0x042fe40007f5e0ff */
[----:B-----5:R-:W-:-:S03]  /*139b0*/  @!P1 LEA R12, P3, R225, R228, 0x1 ;  /* 0x000000e4e10c9211 */ /* 0x020fc600078608ff */
[--C-:B------:R-:W-:Y:S01]  /*139c0*/  @P0 IMAD.X R7, R183, 0x1, R226.reuse, P2 ;  /* 0x00000001b7070824 */ /* 0x100fe200010e06e2 */
[----:B------:R-:W-:Y:S02]  /*139d0*/  @P0 LEA R6, P2, R9, R188, 0x1 ;  /* 0x000000bc09060211 */ /* 0x000fe400078408ff */
[----:B------:R-:W-:Y:S02]  /*139e0*/  @!P1 LEA.HI.X R13, R225, R227, R226, 0x1, P3 ;  /* 0x000000e3e10d9211 */ /* 0x000fe400018f0ce2 */
[----:B------:R-:W-:-:S03]  /*139f0*/  @P0 LEA.HI.X R7, R9, R189, R7, 0x1, P2 ;  /* 0x000000bd09070211 */ /* 0x000fc600010f0c07 */
        /* <DEDUP_REMOVED lines=10> */
.L_x_1071:
[----:B------:R-:W-:Y:S05]  /*13aa0*/  BSYNC B0 ;  /* 0x0000000000007941 */ /* 0x000fea0003800000 */
.L_x_1070:
[----:B------:R-:W-:Y:S01]  /*13ab0*/  ISETP.GE.AND P0, PT, R17, R5, PT ;  /* 0x000000051100720c */ /* 0x000fe20003f06270 */
[----:B------:R-:W-:-:S12]  /*13ac0*/  BSSY B0, `(.L_x_1072) ;  /* 0x0000017000007945 */ /* 0x000fd80003800000 */
[----:B------:R-:W-:Y:S05]  /*13ad0*/  @P0 BRA `(.L_x_1073) ;  /* 0x0000015000000947 */ /* 0x000fea0003800000 */
[C---:B------:R-:W-:Y:S01]  /*13ae0*/  LOP3.LUT R2, R239.reuse, 0x1, RZ, 0xc0, !PT ;  /* 0x00000001ef027812 */ /* 0x040fe200078ec0ff */
[----:B-1----:R-:W-:Y:S01]  /*13af0*/  IMAD.SHL.U32 R7, R64, 0x20, RZ ;  /* 0x0000002040077824 */ /* 0x002fe200078e00ff */
[----:B------:R-:W-:Y:S02]  /*13b00*/  LOP3.LUT P0, RZ, R239, 0x2, RZ, 0xc0, !PT ;  /* 0x00000002efff7812 */ /* 0x000fe4000780c0ff */
[----:B------:R-:W-:Y:S02]  /*13b10*/  ISETP.NE.U32.AND P1, PT, R2, 0x1, PT ;  /* 0x000000010200780c */ /* 0x000fe40003f25070 */
[----:B------:R-:W-:-:S09]  /*13b20*/  SHF.L.U64.HI R2, R64, 0x5, R65 ;  /* 0x0000000540027819 */ /* 0x000fd20000010241 */
[C---:B------:R-:W-:Y:S02]  /*13b30*/  @P0 IADD3 R13, P2, R7.reuse, R184, RZ ;  /* 0x000000b8070d0210 */ /* 0x040fe40007f5e0ff */
[----:B------:R-:W-:-:S03]  /*13b40*/  @!P1 LEA R14, P3, R7, R228, 0x1 ;  /* 0x000000e4070e9211 */ /* 0x000fc600078608ff */
[----:B------:R-:W-:Y:S01]  /*13b50*/  @P0 IMAD.X R9, R2, 0x1, R183, P2 ;  /* 0x0000000102090824 */ /* 0x000fe200010e06b7 */
        /* <DEDUP_REMOVED lines=13> */
.L_x_1073:
[----:B------:R-:W-:Y:S05]  /*13c30*/  BSYNC B0 ;  /* 0x0000000000007941 */ /* 0x000fea0003800000 */
.L_x_1072:
[----:B------:R-:W-:Y:S01]  /*13c40*/  ISETP.GE.AND P0, PT, R28, R5, PT ;  /* 0x000000051c00720c */ /* 0x000fe20003f06270 */
[----:B------:R-:W-:-:S12]  /*13c50*/  BSSY B0, `(.L_x_1074) ;  /* 0x000001a000007945 */ /* 0x000fd80003800000 */
[----:B------:R-:W-:Y:S05]  /*13c60*/  @P0 BRA `(.L_x_1075) ;  /* 0x0000018000000947 */ /* 0x000fea0003800000 */
[C---:B------:R-:W-:Y:S02]  /*13c70*/  LOP3.LUT R2, R239.reuse, 0x1, RZ, 0xc0, !PT ;  /* 0x00000001ef027812 */ /* 0x040fe400078ec0ff */
[----:B------:R-:W-:Y:S02]  /*13c80*/  LOP3.LUT P0, RZ, R239, 0x2, RZ, 0xc0, !PT ;  /* 0x00000002efff7812 */ /* 0x000fe4000780c0ff */
[----:B------:R-:W-:-:S11]  /*13c90*/  ISETP.NE.U32.AND P1, PT, R2, 0x1, PT ;  /* 0x000000010200780c */ /* 0x000fd60003f25070 */
[----:B------:R-:W-:Y:S02]  /*13ca0*/  @P0 IMAD.MOV.U32 R182, RZ, RZ, R184 ;  /* 0x000000ffffb60224 */ /* 0x000fe400078e00b8 */
[----:B-1----:R-:W-:Y:S01]  /*13cb0*/  @!P1 MOV R8, R228 ;  /* 0x000000e400089202 */ /* 0x002fe20000000f00 */
[----:B------:R-:W-:Y:S02]  /*13cc0*/  @!P1 IMAD.MOV.U32 R9, RZ, RZ, R227 ;  /* 0x000000ffff099224 */ /* 0x000fe400078e00e3 */
[----:B------:R-:W-:Y:S02]  /*13cd0*/  @P0 IMAD R2, R65, 0x30, RZ ;  /* 0x0000003041020824 */ /* 0x000fe400078e02ff */
[----:B------:R-:W-:-:S04]  /*13ce0*/  @P0 IMAD.WIDE.U32 R6, R64, 0x30, R182 ;  /* 0x0000003040060825 */ /* 0x000fc800078e00b6 */
[----:B------:R-:W-:Y:S01]  /*13cf0*/  @!P1 IMAD R4, R65, 0x60, RZ ;  /* 0x0000006041049824 */ /* 0x000fe200078e02ff */
[----:B------:R-:W-:Y:S01]  /*13d00*/  @P0 IADD3 R7, R2, R7, RZ ;  /* 0x0000000702070210 */ /* 0x000fe20007ffe0ff */
[----:B------:R-:W-:Y:S01]  /*13d10*/  @!P1 IMAD.WIDE.U32 R8, R64, 0x60, R8 ;  /* 0x0000006040089825 */ /* 0x000fe200078e0008 */
[----:B-----5:R-:W-:-:S03]  /*13d20*/  @P0 LEA R12, P2, R6, R188, 0x1 ;  /* 0x000000bc060c0211 */ /* 0x020fc600078408ff */
[----:B------:R-:W-:Y:S01]  /*13d30*/  @!P1 IMAD.IADD R9, R4, 0x1, R9 ;  /* 0x0000000104099824 */ /* 0x000fe200078e0209 */
[----:B------:R-:W-:-:S04]  /*13d40*/  @P0 LEA.HI.X R13, R6, R189, R7, 0x1, P2 ;  /* 0x000000bd060d0211 */ /* 0x000fc800010f0c07 */
        /* <DEDUP_REMOVED lines=10> */
.L_x_1075:
[----:B------:R-:W-:Y:S05]  /*13df0*/  BSYNC B0 ;  /* 0x0000000000007941 */ /* 0x000fea0003800000 */
.L_x_1074:
[----:B-1---5:R-:W-:Y:S01]  /*13e00*/  IADD3 R12, R186, 0x40, RZ ;  /* 0x00000040ba0c7810 */ /* 0x022fe20007ffe0ff */
[----:B------:R-:W-:Y:S03]  /*13e10*/  BSSY B0, `(.L_x_1076) ;  /* 0x0000018000007945 */ /* 0x000fe60003800000 */
[----:B------:R-:W-:-:S13]  /*13e20*/  ISETP.GE.AND P0, PT, R12, R5, PT ;  /* 0x000000050c00720c */ /* 0x000fda0003f06270 */
[----:B------:R-:W-:Y:S05]  /*13e30*/  @P0 BRA `(.L_x_1077) ;  /* 0x0000015000000947 */ /* 0x000fea0003800000 */
[C---:B------:R-:W-:Y:S01]  /*13e40*/  LOP3.LUT R2, R239.reuse, 0x1, RZ, 0xc0, !PT ;  /* 0x00000001ef027812 */ /* 0x040fe200078ec0ff */
[----:B------:R-:W-:Y:S01]  /*13e50*/  IMAD.SHL.U32 R7, R64, 0x40, RZ ;  /* 0x0000004040077824 */ /* 0x000fe200078e00ff */
        /* <DEDUP_REMOVED lines=19> */
.L_x_1077:
[----:B------:R-:W-:Y:S05]  /*13f90*/  BSYNC B0 ;  /* 0x0000000000007941 */ /* 0x000fea0003800000 */
.L_x_1076:
[----:B------:R-:W-:Y:S01]  /*13fa0*/  IADD3 R8, R186, 0x50, RZ ;  /* 0x00000050ba087810 */ /* 0x000fe20007ffe0ff */
[----:B------:R-:W-:Y:S03]  /*13fb0*/  BSSY B0, `(.L_x_1078) ;  /* 0x000001c000007945 */ /* 0x000fe60003800000 */
[----:B------:R-:W-:-:S13]  /*13fc0*/  ISETP.GE.AND P0, PT, R8, R5, PT ;  /* 0x000000050800720c */ /* 0x000fda0003f06270 */
[----:B------:R-:W-:Y:S05]  /*13fd0*/  @P0 BRA `(.L_x_1079) ;  /* 0x0000019000000947 */ /* 0x000fea0003800000 */
[C---:B------:R-:W-:Y:S02]  /*13fe0*/  LOP3.LUT R2, R239.reuse, 0x1, RZ, 0xc0, !PT ;  /* 0x00000001ef027812 */ /* 0x040fe400078ec0ff */
[----:B------:R-:W-:Y:S02]  /*13ff0*/  LOP3.LUT P0, RZ, R239, 0x2, RZ, 0xc0, !PT ;  /* 0x00000002efff7812 */ /* 0x000fe4000780c0ff */
[----:B------:R-:W-:-:S11]  /*14000*/  ISETP.NE.U32.AND P1, PT, R2, 0x1, PT ;  /* 0x000000010200780c */ /* 0x000fd60003f25070 */
[----:B-1----:R-:W-:Y:S02]  /*14010*/  @P0 IMAD.MOV.U32 R6, RZ, RZ, R184 ;  /* 0x000000ffff060224 */ /* 0x002fe400078e00b8 */
[----:B------:R-:W-:Y:S01]  /*14020*/  @P0 IMAD.MOV.U32 R7, RZ, RZ, R183 ;  /* 0x000000ffff070224 */ /* 0x000fe200078e00b7 */
[----:B------:R-:W-:Y:S01]  /*14030*/  @!P1 MOV R14, R228 ;  /* 0x000000e4000e9202 */ /* 0x000fe20000000f00 */
[----:B------:R-:W-:Y:S02]  /*14040*/  @!P1 IMAD.MOV.U32 R15, RZ, RZ, R227 ;  /* 0x000000ffff0f9224 */ /* 0x000fe400078e00e3 */
[----:B------:R-:W-:Y:S02]  /*14050*/  @P0 IMAD R4, R65, 0x50, RZ ;  /* 0x0000005041040824 */ /* 0x000fe400078e02ff */
[----:B------:R-:W-:-:S04]  /*14060*/  @P0 IMAD.WIDE.U32 R6, R64, 0x50, R6 ;  /* 0x0000005040060825 */ /* 0x000fc800078e0006 */
[----:B------:R-:W-:Y:S01]  /*14070*/  @!P1 IMAD R2, R65, 0xa0, RZ ;  /* 0x000000a041029824 */ /* 0x000fe200078e02ff */
[----:B------:R-:W-:Y:S01]  /*14080*/  @P0 IADD3 R7, R7, R4, RZ ;  /* 0x0000000407070210 */ /* 0x000fe20007ffe0ff */
[----:B------:R-:W-:Y:S01]  /*14090*/  @!P1 IMAD.WIDE.U32 R14, R64, 0xa0, R14 ;  /* 0x000000a0400e9825 */ /* 0x000fe200078e000e */
[----:B------:R-:W-:-:S04]  /*140a0*/  @P0 LEA R18, P2, R6, R188, 0x1 ;  /* 0x000000bc06120211 */ /* 0x000fc800078408ff */
[----:B------:R-:W-:Y:S02]  /*140b0*/  @!P1 IADD3 R15, R2, R15, RZ ;  /* 0x0000000f020f9210 */ /* 0x000fe40007ffe0ff */
        /* <DEDUP_REMOVED lines=11> */
.L_x_1079:
[----:B------:R-:W-:Y:S05]  /*14170*/  BSYNC B0 ;  /* 0x0000000000007941 */ /* 0x000fea0003800000 */
.L_x_1078:
[----:B-1----:R-:W-:Y:S01]  /*14180*/  IADD3 R6, R186, 0x60, RZ ;  /* 0x00000060ba067810 */ /* 0x002fe20007ffe0ff */
[----:B------:R-:W-:Y:S03]  /*14190*/  BSSY B0, `(.L_x_1080) ;  /* 0x000001c000007945 */ /* 0x000fe60003800000 */
[----:B------:R-:W-:-:S13]  /*141a0*/  ISETP.GE.AND P0, PT, R6, R5, PT ;  /* 0x000000050600720c */ /* 0x000fda0003f06270 */
[----:B------:R-:W-:Y:S05]  /*141b0*/  @P0 BRA `(.L_x_1081) ;  /* 0x0000019000000947 */ /* 0x000fea0003800000 */
[C---:B------:R-:W-:Y:S02]  /*141c0*/  LOP3.LUT R2, R239.reuse, 0x1, RZ, 0xc0, !PT ;  /* 0x00000001ef027812 */ /* 0x040fe400078ec0ff */
[----:B------:R-:W-:Y:S02]  /*141d0*/  LOP3.LUT P0, RZ, R239, 0x2, RZ, 0xc0, !PT ;  /* 0x00000002efff7812 */ /* 0x000fe4000780c0ff */
[----:B------:R-:W-:-:S11]  /*141e0*/  ISETP.NE.U32.AND P1, PT, R2, 0x1, PT ;  /* 0x000000010200780c */ /* 0x000fd60003f25070 */
[----:B------:R-:W-:Y:S02]  /*141f0*/  @P0 IMAD.MOV.U32 R14, RZ, RZ, R184 ;  /* 0x000000ffff0e0224 */ /* 0x000fe400078e00b8 */
        /* <DEDUP_REMOVED lines=21> */
.L_x_1081:
[----:B------:R-:W-:Y:S05]  /*14350*/  BSYNC B0 ;  /* 0x0000000000007941 */ /* 0x000fea0003800000 */
.L_x_1080:
[----:B------:R-:W-:Y:S01]  /*14360*/  IADD3 R4, R186, 0x70, RZ ;  /* 0x00000070ba047810 */ /* 0x000fe20007ffe0ff */
[----:B------:R-:W-:Y:S03]  /*14370*/  BSSY B0, `(.L_x_1082) ;  /* 0x000001c000007945 */ /* 0x000fe60003800000 */
[----:B------:R-:W-:-:S13]  /*14380*/  ISETP.GE.AND P0, PT, R4, R5, PT ;  /* 0x000000050400720c */ /* 0x000fda0003f06270 */
[----:B------:R-:W-:Y:S05]  /*14390*/  @P0 BRA `(.L_x_1083) ;  /* 0x0000019000000947 */ /* 0x000fea0003800000 */
[C---:B------:R-:W-:Y:S01]  /*143a0*/  LOP3.LUT R2, R239.reuse, 0x1, RZ, 0xc0, !PT ;  /* 0x00000001ef027812 */ /* 0x040fe200078ec0ff */
[----:B------:R-:W-:Y:S01]  /*143b0*/  IMAD.MOV.U32 R14, RZ, RZ, R184 ;  /* 0x000000ffff0e7224 */ /* 0x000fe200078e00b8 */
[----:B------:R-:W-:Y:S01]  /*143c0*/  LOP3.LUT P0, RZ, R239, 0x2, RZ, 0xc0, !PT ;  /* 0x00000002efff7812 */ /* 0x000fe2000780c0ff */
[----:B------:R-:W-:Y:S01]  /*143d0*/  IMAD.MOV.U32 R15, RZ, RZ, R183 ;  /* 0x000000ffff0f7224 */ /* 0x000fe200078e00b7 */
[----:B------:R-:W-:Y:S01]  /*143e0*/  ISETP.NE.U32.AND P1, PT, R2, 0x1, PT ;  /* 0x000000010200780c */ /* 0x000fe20003f25070 */
[----:B------:R-:W-:Y:S02]  /*143f0*/  IMAD R2, R65, 0x70, RZ ;  /* 0x0000007041027824 */ /* 0x000fe400078e02ff */
[----:B------:R-:W-:-:S05]  /*14400*/  IMAD.WIDE.U32 R14, R64, 0x70, R14 ;  /* 0x00000070400e7825 */ /* 0x000fca00078e000e */
[----:B------:R-:W-:-:S03]  /*14410*/  IADD3 R7, R15, R2, RZ ;  /* 0x000000020f077210 */ /* 0x000fc60007ffe0ff */
[C---:B-1----:R-:W-:Y:S02]  /*14420*/  @P0 LEA R20, P2, R14.reuse, R188, 0x1 ;  /* 0x000000bc0e140211 */ /* 0x042fe400078408ff */
[----:B------:R-:W-:Y:S01]  /*14430*/  @!P1 MOV R18, R228 ;  /* 0x000000e400129202 */ /* 0x000fe20000000f00 */
[----:B------:R-:W-:Y:S01]  /*14440*/  @!P1 IMAD.MOV.U32 R19, RZ, RZ, R227 ;  /* 0x000000ffff139224 */ /* 0x000fe200078e00e3 */
[----:B------:R-:W-:Y:S01]  /*14450*/  @P0 LEA.HI.X R21, R14, R189, R7, 0x1, P2 ;  /* 0x000000bd0e150211 */ /* 0x000fe200010f0c07 */
[----:B------:R-:W-:Y:S02]  /*14460*/  @!P1 IMAD R65, R65, 0xe0, RZ ;  /* 0x000000e041419824 */ /* 0x000fe400078e02ff */
[----:B------:R-:W-:-:S05]  /*14470*/  @!P1 IMAD.WIDE.U32 R18, R64, 0xe0, R18 ;  /* 0x000000e040129825 */ /* 0x000fca00078e0012 */
[----:B------:R-:W-:-:S05]  /*14480*/  @!P1 IADD3 R19, R65, R19, RZ ;  /* 0x0000001341139210 */ /* 0x000fca0007ffe0ff */
        /* <DEDUP_REMOVED lines=10> */
.L_x_1083:
[----:B------:R-:W-:Y:S05]  /*14530*/  BSYNC B0 ;  /* 0x0000000000007941 */ /* 0x000fea0003800000 */
.L_x_1082:
[----:B------:R-:W0:Y:S04]  /*14540*/  LDGDEPBAR ;  /* 0x00000000000079af */ /* 0x000e280000000000 */
[----:B------:R2:W5:Y:S01]  /*14550*/  LD.E R2, [R10.64+0x188] ;  /* 0x000188060a027980 */ /* 0x000562000c101900 */
[----:B------:R-:W-:Y:S01]  /*14560*/  ISETP.GE.AND P0, PT, R186, R5, PT ;  /* 0x00000005ba00720c */ /* 0x000fe20003f06270 */
[----:B------:R-:W-:Y:S01]  /*14570*/  IMAD.SHL.U32 R52, R71, 0x2, RZ ;  /* 0x0000000247347824 */ /* 0x000fe200078e00ff */
[----:B------:R-:W-:Y:S01]  /*14580*/  SHF.R.S32.HI R7, RZ, 0x1f, R76 ;  /* 0x0000001fff077819 */ /* 0x000fe2000001144c */
[----:B------:R-:W-:Y:S03]  /*14590*/  BSSY B0, `(.L_x_1084) ;  /* 0x0000018000007945 */ /* 0x000fe60003800000 */
[----:B------:R-:W-:-:S02]  /*145a0*/  LEA.HI R7, R7, R76, RZ, 0x2 ;  /* 0x0000004c07077211 */ /* 0x000fc400078f10ff */
[----:B------:R-:W-:Y:S02]  /*145b0*/  LOP3.LUT R52, R52, 0x6, RZ, 0xc0, !PT ;  /* 0x0000000634347812 */ /* 0x000fe400078ec0ff */
[----:B------:R-:W-:Y:S01]  /*145c0*/  SHF.R.S32.HI R71, RZ, 0x2, R7 ;  /* 0x00000002ff477819 */ /* 0x000fe20000011407 */
[----:B------:R-:W-:-:S04]  /*145d0*/  DEPBAR.LE SB0, 0x0 ;  /* 0x000080000000791a */ /* 0x000fc80000000000 */
[----:B------:R-:W-:Y:S06]  /*145e0*/  BAR.SYNC.DEFER_BLOCKING 0x0 ;  /* 0x0000000000007b1d */ /* 0x000fec0000010000 */
[----:B------:R2:W-:Y:S04]  /*145f0*/  @P0 STS.128 [R235+0xc000], RZ ;  /* 0x00c000ffeb000388 */ /* 0x0005e80000000c00 */
[----:B------:R2:W-:Y:S01]  /*14600*/  @P0 STS.128 [R235+0x10000], RZ ;  /* 0x010000ffeb000388 */ /* 0x0005e20000000c00 */
[----:B------:R-:W-:Y:S05]  /*14610*/  @P0 BRA `(.L_x_1085) ;  /* 0x000000f000000947 */ /* 0x000fea0003800000 */
[C---:B------:R-:W-:Y:S02]  /*14620*/  LOP3.LUT R7, R239.reuse, 0x1, RZ, 0xc0, !PT ;  /* 0x00000001ef077812 */ /* 0x040fe400078ec0ff */
[----:B------:R-:W-:-:S02]  /*14630*/  LOP3.LUT P0, RZ, R239, 0x2, RZ, 0xc0, !PT ;  /* 0x00000002efff7812 */ /* 0x000fc4000780c0ff */
[----:B------:R-:W-:-:S13]  /*14640*/  ISETP.NE.U32.AND P1, PT, R7, 0x1, PT ;  /* 0x000000010700780c */ /* 0x000fda0003f25070 */
[----:B------:R-:W-:Y:S02]  /*14650*/  @!P1 IMAD.MOV.U32 R14, RZ, RZ, R148 ;  /* 0x000000ffff0e9224 */ /* 0x000fe400078e0094 */
[----:B------:R-:W-:-:S05]  /*14660*/  @!P1 IMAD.MOV.U32 R15, RZ, RZ, R149 ;  /* 0x000000ffff0f9224 */ /* 0x000fca00078e0095 */
        /* <DEDUP_REMOVED lines=10> */
.L_x_1085:
[----:B------:R-:W-:Y:S05]  /*14710*/  BSYNC B0 ;  /* 0x0000000000007941 */ /* 0x000fea0003800000 */
.L_x_1084:
[----:B------:R-:W-:Y:S01]  /*14720*/  ISETP.GE.AND P0, PT, R0, R5, PT ;  /* 0x000000050000720c */ /* 0x000fe20003f06270 */
[----:B------:R-:W-:-:S12]  /*14730*/  BSSY B0, `(.L_x_1086) ;  /* 0x0000015000007945 */ /* 0x000fd80003800000 */
[----:B------:R1:W-:Y:S04]  /*14740*/  @P0 STS.128 [R235+0xc800], RZ ;  /* 0x00c800ffeb000388 */ /* 0x0003e80000000c00 */
[----:B------:R1:W-:Y:S01]  /*14750*/  @P0 STS.128 [R235+0x10800], RZ ;  /* 0x010800ffeb000388 */ /* 0x0003e20000000c00 */
[----:B------:R-:W-:Y:S05]  /*14760*/  @P0 BRA `(.L_x_1087) ;  /* 0x0000011000000947 */ /* 0x000fea0003800000 */
[C---:B------:R-:W-:Y:S02]  /*14770*/  LOP3.LUT R0, R239.reuse, 0x1, RZ, 0xc0, !PT ;  /* 0x00000001ef007812 */ /* 0x040fe400078ec0ff */
[----:B------:R-:W-:Y:S02]  /*14780*/  LOP3.LUT P1, RZ, R239, 0x2, RZ, 0xc0, !PT ;  /* 0x00000002efff7812 */ /* 0x000fe4000782c0ff */
[----:B------:R-:W-:-:S11]  /*14790*/  ISETP.NE.U32.AND P2, PT, R0, 0x1, PT ;  /* 0x000000010000780c */ /* 0x000fd60003f45070 */
[CC--:B---3--:R-:W-:Y:S02]  /*147a0*/  @P1 LEA R14, P0, R223.reuse, R148.reuse, 0x1 ;  /* 0x00000094df0e1211 */ /* 0x0c8fe400078008ff */
[C---:B-1----:R-:W-:Y:S02]  /*147b0*/  @!P2 LEA R18, P3, R223.reuse, R148, 0x1 ;  /* 0x00000094df12a211 */ /* 0x042fe400078608ff */
[CCC-:B------:R-:W-:Y:S02]  /*147c0*/  @P1 LEA.HI.X R15, R223.reuse, R149.reuse, R224.reuse, 0x1, P0 ;  /* 0x00000095df0f1211 */ /* 0x1c0fe400000f0ce0 */
[----:B------:R-:W-:-:S05]  /*147d0*/  @!P2 LEA.HI.X R19, R223, R149, R224, 0x1, P3 ;  /* 0x00000095df13a211 */ /* 0x000fca00018f0ce0 */
        /* <DEDUP_REMOVED lines=10> */
.L_x_1087:
[----:B------:R-:W-:Y:S05]  /*14880*/  BSYNC B0 ;  /* 0x0000000000007941 */ /* 0x000fea0003800000 */
.L_x_1086:
[----:B------:R-:W-:Y:S01]  /*14890*/  ISETP.GE.AND P0, PT, R17, R5, PT ;  /* 0x000000051100720c */ /* 0x000fe20003f06270 */
[----:B------:R-:W-:-:S12]  /*148a0*/  BSSY B0, `(.L_x_1088) ;  /* 0x0000017000007945 */ /* 0x000fd80003800000 */
[----:B------:R1:W-:Y:S04]  /*148b0*/  @P0 STS.128 [R235+0xd000], RZ ;  /* 0x00d000ffeb000388 */ /* 0x0003e80000000c00 */
[----:B------:R1:W-:Y:S01]  /*148c0*/  @P0 STS.128 [R235+0x11000], RZ ;  /* 0x011000ffeb000388 */ /* 0x0003e20000000c00 */
[----:B------:R-:W-:Y:S05]  /*148d0*/  @P0 BRA `(.L_x_1089) ;  /* 0x0000013000000947 */ /* 0x000fea0003800000 */
[C---:B------:R-:W-:Y:S02]  /*148e0*/  LOP3.LUT R0, R239.reuse, 0x1, RZ, 0xc0, !PT ;  /* 0x00000001ef007812 */ /* 0x040fe400078ec0ff */
[----:B------:R-:W-:Y:S02]  /*148f0*/  LOP3.LUT P1, RZ, R239, 0x2, RZ, 0xc0, !PT ;  /* 0x00000002efff7812 */ /* 0x000fe4000782c0ff */
[----:B------:R-:W-:Y:S01]  /*14900*/  ISETP.NE.U32.AND P2, PT, R0, 0x1, PT ;  /* 0x000000010000780c */ /* 0x000fe20003f45070 */
[C---:B------:R-:W-:Y:S01]  /*14910*/  IMAD.SHL.U32 R0, R66.reuse, 0x20, RZ ;  /* 0x0000002042007824 */ /* 0x040fe200078e00ff */
[----:B------:R-:W-:-:S09]  /*14920*/  SHF.L.U64.HI R7, R66, 0x5, R67 ;  /* 0x0000000542077819 */ /* 0x000fd20000010243 */
[CC--:B-1-3--:R-:W-:Y:S02]  /*14930*/  @P1 LEA R14, P0, R0.reuse, R148.reuse, 0x1 ;  /* 0x00000094000e1211 */ /* 0x0cafe400078008ff */
[C---:B------:R-:W-:Y:S02]  /*14940*/  @!P2 LEA R16, P3, R0.reuse, R148, 0x1 ;  /* 0x000000940010a211 */ /* 0x040fe400078608ff */
        /* <DEDUP_REMOVED lines=12> */
.L_x_1089:
[----:B------:R-:W-:Y:S05]  /*14a10*/  BSYNC B0 ;  /* 0x0000000000007941 */ /* 0x000fea0003800000 */
.L_x_1088:
        /* <DEDUP_REMOVED lines=8> */
[C---:B------:R-:W-:Y:S02]  /*14aa0*/  @P0 IMAD R0, R67.reuse, 0x60, RZ ;  /* 0x0000006043000824 */ /* 0x040fe400078e02ff */
[----:B------:R-:W-:Y:S02]  /*14ab0*/  @!P1 IMAD R7, R67, 0x60, RZ ;  /* 0x0000006043079824 */ /* 0x000fe400078e02ff */
[----:B-1----:R-:W-:-:S04]  /*14ac0*/  @!P1 IMAD.WIDE.U32 R16, R66, 0x60, R148 ;  /* 0x0000006042109825 */ /* 0x002fc800078e0094 */
[----:B---3--:R-:W-:Y:S01]  /*14ad0*/  @P0 IMAD.WIDE.U32 R14, R66, 0x60, R148 ;  /* 0x00000060420e0825 */ /* 0x008fe200078e0094 */
[----:B------:R-:W-:-:S04]  /*14ae0*/  @!P1 IADD3 R17, R7, R17, RZ ;  /* 0x0000001107119210 */ /* 0x000fc80007ffe0ff */
[----:B------:R-:W-:Y:S01]  /*14af0*/  @P0 IADD3 R15, R0, R15, RZ ;  /* 0x0000000f000f0210 */ /* 0x000fe20007ffe0ff */
        /* <DEDUP_REMOVED lines=10> */
.L_x_1091:
[----:B------:R-:W-:Y:S05]  /*14ba0*/  BSYNC B0 ;  /* 0x0000000000007941 */ /* 0x000fea0003800000 */
.L_x_1090:
        /* <DEDUP_REMOVED lines=10> */
[CC--:B------:R-:W-:Y:S02]  /*14c50*/  @P1 LEA R12, P0, R0.reuse, R148.reuse, 0x1 ;  /* 0x00000094000c1211 */ /* 0x0c0fe400078008ff */
[C---:B-1-3--:R-:W-:Y:S02]  /*14c60*/  @!P2 LEA R14, P3, R0.reuse, R148, 0x1 ;  /* 0x00000094000ea211 */ /* 0x04afe400078608ff */
        /* <DEDUP_REMOVED lines=12> */
.L_x_1093:
[----:B------:R-:W-:Y:S05]  /*14d30*/  BSYNC B0 ;  /* 0x0000000000007941 */ /* 0x000fea0003800000 */
.L_x_1092:
        /* <DEDUP_REMOVED lines=11> */
[----:B------:R-:W-:Y:S01]  /*14df0*/  @P0 IMAD.WIDE.U32 R8, R66, 0xa0, R148 ;  /* 0x000000a042080825 */ /* 0x000fe200078e0094 */
        /* <DEDUP_REMOVED lines=12> */
.L_x_1095:
[----:B------:R-:W-:Y:S05]  /*14ec0*/  BSYNC B0 ;  /* 0x0000000000007941 */ /* 0x000fea0003800000 */
.L_x_1094:
        /* <DEDUP_REMOVED lines=24> */
.L_x_1097:
[----:B------:R-:W-:Y:S05]  /*15050*/  BSYNC B0 ;  /* 0x0000000000007941 */ /* 0x000fea0003800000 */
.L_x_1096:
        /* <DEDUP_REMOVED lines=8> */
[----:B------:R-:W-:Y:S02]  /*150e0*/  @P0 IMAD R0, R67, 0xe0, RZ ;  /* 0x000000e043000824 */ /* 0x000fe400078e02ff */
[----:B------:R-:W-:-:S04]  /*150f0*/  @!P1 IMAD.WIDE.U32 R6, R66, 0xe0, R148 ;  /* 0x000000e042069825 */ /* 0x000fc800078e0094 */
[----:B------:R-:W-:Y:S02]  /*15100*/  @!P1 IMAD R67, R67, 0xe0, RZ ;  /* 0x000000e043439824 */ /* 0x000fe400078e02ff */
[----:B------:R-:W-:-:S03]  /*15110*/  @P0 IMAD.WIDE.U32 R4, R66, 0xe0, R148 ;  /* 0x000000e042040825 */ /* 0x000fc600078e0094 */
[----:B------:R-:W-:Y:S02]  /*15120*/  @!P1 IADD3 R7, R67, R7, RZ ;  /* 0x0000000743079210 */ /* 0x000fe40007ffe0ff */
[----:B------:R-:W-:-:S03]  /*15130*/  @P0 IADD3 R5, R0, R5, RZ ;  /* 0x0000000500050210 */ /* 0x000fc60007ffe0ff */
        /* <DEDUP_REMOVED lines=10> */
.L_x_1099:
[----:B------:R-:W-:Y:S05]  /*151e0*/  BSYNC B0 ;  /* 0x0000000000007941 */ /* 0x000fea0003800000 */
.L_x_1098:
[----:B------:R-:W-:Y:S01]  /*151f0*/  SHF.R.S32.HI R0, RZ, 0x4, R75 ;  /* 0x00000004ff007819 */ /* 0x000fe2000001144b */
[----:B------:R-:W-:Y:S01]  /*15200*/  IMAD.SHL.U32 R73, R73, 0x40, RZ ;  /* 0x0000004049497824 */ /* 0x000fe200078e00ff */
[C---:B------:R-:W-:Y:S01]  /*15210*/  R2P PR, R69.reuse, 0x6 ;  /* 0x0000000645007804 */ /* 0x040fe20000000000 */
[----:B-1----:R-:W-:Y:S01]  /*15220*/  IMAD.SHL.U32 R4, R69, 0x40, RZ ;  /* 0x0000004045047824 */ /* 0x002fe200078e00ff */
[----:B------:R-:W-:Y:S01]  /*15230*/  LEA.HI R221, R75, R0, RZ, 0x1 ;  /* 0x000000004bdd7211 */ /* 0x000fe200078f08ff */
[----:B------:R-:W-:Y:S01]  /*15240*/  IMAD.SHL.U32 R186, R186, 0x8, RZ ;  /* 0x00000008baba7824 */ /* 0x000fe200078e00ff */
[----:B------:R-:W-:Y:S01]  /*15250*/  LOP3.LUT R73, R73, 0x1c0, RZ, 0xc0, !PT ;  /* 0x000001c049497812 */ /* 0x000fe200078ec0ff */
[----:B------:R-:W-:Y:S01]  /*15260*/  IMAD.SHL.U32 R9, R74, 0x40, RZ ;  /* 0x000000404a097824 */ /* 0x000fe200078e00ff */
[----:B------:R-:W-:Y:S01]  /*15270*/  LOP3.LUT R221, R221, 0xfffffffe, RZ, 0xc0, !PT ;  /* 0xfffffffedddd7812 */ /* 0x000fe200078ec0ff */
[----:B------:R-:W-:Y:S01]  /*15280*/  IMAD R71, R68, 0x10, R71 ;  /* 0x0000001044477824 */ /* 0x000fe200078e0247 */
[----:B------:R-:W-:Y:S01]  /*15290*/  LOP3.LUT R5, R4, 0x1c0, RZ, 0xc0, !PT ;  /* 0x000001c004057812 */ /* 0x000fe200078ec0ff */
[----:B------:R-:W-:Y:S01]  /*152a0*/  IMAD.IADD R75, R3, 0x1, R52 ;  /* 0x00000001034b7824 */ /* 0x000fe200078e0234 */
[----:B------:R-:W-:Y:S01]  /*152b0*/  LOP3.LUT R9, R9, 0xfffffe00, RZ, 0xc0, !PT ;  /* 0xfffffe0009097812 */ /* 0x000fe200078ec0ff */
[----:B------:R-:W-:Y:S01]  /*152c0*/  IMAD.IADD R221, R0, 0x1, -R221 ;  /* 0x0000000100dd7824 */ /* 0x000fe200078e0add */
[----:B------:R-:W-:Y:S01]  /*152d0*/  LOP3.LUT R186, R5, 0x8, R186, 0xf8, !PT ;  /* 0x0000000805ba7812 */ /* 0x000fe200078ef8ba */
[----:B------:R-:W0:Y:S01]  /*152e0*/  LDGDEPBAR ;  /* 0x00000000000079af */ /* 0x000e220000000000 */
[----:B------:R-:W-:Y:S01]  /*152f0*/  SHF.R.U32.HI R5, RZ, 0x3, R5 ;  /* 0x00000003ff057819 */ /* 0x000fe20000011605 */
[----:B------:R-:W-:Y:S01]  /*15300*/  IMAD.SHL.U32 R0, R221, 0x8, RZ ;  /* 0x00000008dd007824 */ /* 0x000fe200078e00ff */
[----:B------:R-:W-:Y:S01]  /*15310*/  IADD3 R70, R71, 0x1, R70 ;  /* 0x0000000147467810 */ /* 0x000fe20007ffe046 */
[----:B------:R-:W-:Y:S01]  /*15320*/  BSSY B1, `(.L_x_1100) ;  /* 0x0000258000017945 */ /* 0x000fe20003800000 */
[----:B------:R-:W-:Y:S01]  /*15330*/  LOP3.LUT R186, R186, R5, RZ, 0x3c, !PT ;  /* 0x00000005baba7212 */ /* 0x000fe200078e3cff */
[----:B------:R-:W-:Y:S01]  /*15340*/  IMAD R5, R68, 0x400, R9 ;  /* 0x0000040044057824 */ /* 0x000fe200078e0209 */
[----:B------:R-:W-:-:S02]  /*15350*/  LOP3.LUT R0, R73, 0x8, R0, 0xf8, !PT ;  /* 0x0000000849007812 */ /* 0x000fc400078ef800 */
[----:B------:R-:W-:Y:S01]  /*15360*/  SHF.R.U32.HI R73, RZ, 0x3, R73 ;  /* 0x00000003ff497819 */ /* 0x000fe20000011649 */
[----:B------:R-:W-:-:S03]  /*15370*/  IMAD R221, R221, 0x200, R186 ;  /* 0x00000200dddd7824 */ /* 0x000fc600078e02ba */
[----:B------:R-:W-:Y:S01]  /*15380*/  LOP3.LUT R8, R0, R73, RZ, 0x3c, !PT ;  /* 0x0000004900087212 */ /* 0x000fe200078e3cff */
[----:B------:R-:W-:-:S04]  /*15390*/  IMAD.SHL.U32 R221, R221, 0x2, RZ ;  /* 0x00000002dddd7824 */ /* 0x000fc800078e00ff */
[----:B------:R-:W-:Y:S01]  /*153a0*/  IMAD.IADD R222, R8, 0x1, R5 ;  /* 0x0000000108de7824 */ /* 0x000fe200078e0205 */
[----:B------:R-:W-:Y:S01]  /*153b0*/  LDSM.16.M88.4 R84, [R221+0x4000] ;  /* 0x00400000dd54783b */ /* 0x000fe20000000200 */
[C---:B------:R-:W-:Y:S02]  /*153c0*/  IADD3 R0, R221.reuse, 0x4000, RZ ;  /* 0x00004000dd007810 */ /* 0x040fe40007ffe0ff */
[----:B------:R-:W-:Y:S01]  /*153d0*/  IMAD.SHL.U32 R222, R222, 0x2, RZ ;  /* 0x00000002dede7824 */ /* 0x000fe200078e00ff */
[----:B------:R-:W-:Y:S01]  /*153e0*/  IADD3 R219, R221, 0x4020, RZ ;  /* 0x00004020dddb7810 */ /* 0x000fe20007ffe0ff */
[----:B------:R-:W-:Y:S01]  /*153f0*/  LDSM.16.M88.4 R76, [R221+0x4800] ;  /* 0x00480000dd4c783b */ /* 0x000fe20000000200 */
[----:B------:R-:W-:Y:S01]  /*15400*/  @P1 IADD3 R219, R0, -0x20, RZ ;  /* 0xffffffe000db1810 */ /* 0x000fe20007ffe0ff */
[--C-:B------:R-:W-:Y:S02]  /*15410*/  IMAD R220, R55, 0x2, R222.reuse ;  /* 0x0000000237dc7824 */ /* 0x100fe400078e02de */
[----:B------:R-:W1:Y:S01]  /*15420*/  LDSM.16.M88.4 R120, [R222] ;  /* 0x00000000de78783b */ /* 0x000e620000000200 */
[----:B------:R-:W-:Y:S01]  /*15430*/  IMAD.MOV.U32 R0, RZ, RZ, 0x40 ;  /* 0x00000040ff007424 */ /* 0x000fe200078e00ff */
[----:B------:R-:W-:Y:S01]  /*15440*/  IADD3 R211, R219, 0x800, RZ ;  /* 0x00000800dbd37810 */ /* 0x000fe20007ffe0ff */
[C---:B------:R-:W-:Y:S01]  /*15450*/  IMAD R218, R53.reuse, 0x2, R222 ;  /* 0x0000000235da7824 */ /* 0x040fe200078e02de */
[----:B------:R-:W2:Y:S01]  /*15460*/  LDSM.16.M88.4 R60, [R221+0x5000] ;  /* 0x00500000dd3c783b */ /* 0x000ea20000000200 */
[----:B------:R-:W-:Y:S01]  /*15470*/  IMAD R217, R53, 0x2, R220 ;  /* 0x0000000235d97824 */ /* 0x000fe200078e02dc */
[----:B------:R-:W-:-:S02]  /*15480*/  SEL R0, R0, 0xffffffc0, !P2 ;  /* 0xffffffc000007807 */ /* 0x000fc40005000000 */
[----:B------:R-:W3:Y:S01]  /*15490*/  LDSM.16.M88.4 R48, [R221+0x5800] ;  /* 0x00580000dd30783b */ /* 0x000ee20000000200 */
[----:B------:R-:W-:Y:S02]  /*154a0*/  IADD3 R210, R219, 0x1000, RZ ;  /* 0x00001000dbd27810 */ /* 0x000fe40007ffe0ff */
[----:B------:R-:W-:Y:S01]  /*154b0*/  IMAD.IADD R215, R221, 0x1, R0 ;  /* 0x00000001ddd77824 */ /* 0x000fe200078e0200 */
[----:B------:R-:W4:Y:S01]  /*154c0*/  LDSM.16.M88.4 R40, [R221+0x6000] ;  /* 0x00600000dd28783b */ /* 0x000f220000000200 */
[----:B------:R-:W-:Y:S01]  /*154d0*/  IMAD.IADD R204, R0, 0x1, R219 ;  /* 0x0000000100cc7824 */ /* 0x000fe200078e02db */
[----:B------:R-:W-:Y:S02]  /*154e0*/  LOP3.LUT R0, R8, R9, RZ, 0xfc, !PT ;  /* 0x0000000908007212 */ /* 0x000fe400078efcff */
[----:B------:R-:W2:Y:S01]  /*154f0*/  LDSM.16.M88.4 R32, [R221+0x6800] ;  /* 0x00680000dd20783b */ /* 0x000ea20000000200 */
[C---:B------:R-:W-:Y:S02]  /*15500*/  IADD3 R209, R219.reuse, 0x1800, RZ ;  /* 0x00001800dbd17810 */ /* 0x040fe40007ffe0ff */
[C---:B------:R-:W-:Y:S01]  /*15510*/  IADD3 R208, R219.reuse, 0x2000, RZ ;  /* 0x00002000dbd07810 */ /* 0x040fe20007ffe0ff */
[----:B------:R-:W2:Y:S01]  /*15520*/  LDSM.16.M88.4 R24, [R221+0x7000] ;  /* 0x00700000dd18783b */ /* 0x000ea20000000200 */
[----:B------:R-:W-:-:S02]  /*15530*/  IADD3 R207, R219, 0x2800, RZ ;  /* 0x00002800dbcf7810 */ /* 0x000fc40007ffe0ff */
[C---:B------:R-:W-:Y:S01]  /*15540*/  IADD3 R206, R219.reuse, 0x3000, RZ ;  /* 0x00003000dbce7810 */ /* 0x040fe20007ffe0ff */
[----:B------:R-:W2:Y:S01]  /*15550*/  LDSM.16.M88.4 R16, [R221+0x7800] ;  /* 0x00780000dd10783b */ /* 0x000ea20000000200 */
[C---:B------:R-:W-:Y:S02]  /*15560*/  IADD3 R205, R219.reuse, 0x3800, RZ ;  /* 0x00003800dbcd7810 */ /* 0x040fe40007ffe0ff */
[C---:B------:R-:W-:Y:S01]  /*15570*/  IADD3 R203, R219.reuse, 0x4000, RZ ;  /* 0x00004000dbcb7810 */ /* 0x040fe20007ffe0ff */
[----:B---3--:R-:W-:Y:S01]  /*15580*/  LDSM.16.M88.4 R12, [R219] ;  /* 0x00000000db0c783b */ /* 0x008fe20000000200 */
[C---:B------:R-:W-:Y:S02]  /*15590*/  IADD3 R202, R219.reuse, 0x4800, RZ ;  /* 0x00004800dbca7810 */ /* 0x040fe40007ffe0ff */
[C---:B------:R-:W-:Y:S01]  /*155a0*/  IADD3 R201, R219.reuse, 0x5000, RZ ;  /* 0x00005000dbc97810 */ /* 0x040fe20007ffe0ff */
[----:B------:R-:W3:Y:S01]  /*155b0*/  LDSM.16.M88.4 R20, [R220] ;  /* 0x00000000dc14783b */ /* 0x000ee20000000200 */
[----:B------:R-:W-:-:S02]  /*155c0*/  IADD3 R200, R219, 0x5800, RZ ;  /* 0x00005800dbc87810 */ /* 0x000fc40007ffe0ff */
[C---:B------:R-:W-:Y:S01]  /*155d0*/  IADD3 R199, R219.reuse, 0x6000, RZ ;  /* 0x00006000dbc77810 */ /* 0x040fe20007ffe0ff */
[----:B------:R-:W3:Y:S01]  /*155e0*/  LDSM.16.M88.4 R92, [R219+0x800] ;  /* 0x00080000db5c783b */ /* 0x000ee20000000200 */
[C---:B------:R-:W-:Y:S02]  /*155f0*/  IADD3 R198, R219.reuse, 0x6800, RZ ;  /* 0x00006800dbc67810 */ /* 0x040fe40007ffe0ff */
[C---:B------:R-:W-:Y:S01]  /*15600*/  IADD3 R197, R219.reuse, 0x7000, RZ ;  /* 0x00007000dbc57810 */ /* 0x040fe20007ffe0ff */
[----:B-1----:R-:W-:Y:S01]  /*15610*/  HMMA.16816.F32.BF16 R88, R120, R84, RZ ;  /* 0x000000547858723c */ /* 0x002fe200000418ff */
[----:B------:R-:W1:Y:S01]  /*15620*/  LDSM.16.M88.4 R4, [R219+0x1000] ;  /* 0x00100000db04783b */ /* 0x000e620000000200 */
[----:B------:R-:W-:-:S03]  /*15630*/  IADD3 R196, R219, 0x7800, RZ ;  /* 0x00007800dbc47810 */ /* 0x000fc60007ffe0ff */
[----:B------:R-:W1:Y:S03]  /*15640*/  LDSM.16.M88.4 R116, [R219+0x1800] ;  /* 0x00180000db74783b */ /* 0x000e660000000200 */
[C---:B------:R-:W-:Y:S01]  /*15650*/  HMMA.16816.F32.BF16 R84, R120.reuse, R86, RZ ;  /* 0x000000567854723c */ /* 0x040fe200000418ff */
[----:B------:R-:W-:Y:S04]  /*15660*/  LDSM.16.M88.4 R112, [R219+0x2000] ;  /* 0x00200000db70783b */ /* 0x000fe80000000200 */
[----:B------:R-:W-:Y:S03]  /*15670*/  LDSM.16.M88.4 R108, [R219+0x2800] ;  /* 0x00280000db6c783b */ /* 0x000fe60000000200 */
[C---:B------:R-:W-:Y:S01]  /*15680*/  HMMA.16816.F32.BF16 R80, R120.reuse, R76, RZ ;  /* 0x0000004c7850723c */ /* 0x040fe200000418ff */
[----:B------:R-:W-:Y:S04]  /*15690*/  LDSM.16.M88.4 R104, [R219+0x3000] ;  /* 0x00300000db68783b */ /* 0x000fe80000000200 */
[----:B------:R-:W-:Y:S03]  /*156a0*/  LDSM.16.M88.4 R100, [R219+0x3800] ;  /* 0x00380000db64783b */ /* 0x000fe60000000200 */
[C---:B--2---:R-:W-:Y:S01]  /*156b0*/  HMMA.16816.F32.BF16 R64, R120.reuse, R60, RZ ;  /* 0x0000003c7840723c */ /* 0x044fe200000418ff */
[----:B------:R-:W-:Y:S04]  /*156c0*/  LDSM.16.M88.4 R96, [R215+0x4800] ;  /* 0x00480000d760783b */ /* 0x000fe80000000200 */
[----:B------:R-:W-:Y:S03]  /*156d0*/  LDSM.16.M88.4 R132, [R220+0x2000] ;  /* 0x00200000dc84783b */ /* 0x000fe60000000200 */
[C---:B------:R-:W-:Y:S01]  /*156e0*/  HMMA.16816.F32.BF16 R56, R120.reuse, R48, RZ ;  /* 0x000000307838723c */ /* 0x040fe200000418ff */
[----:B------:R-:W-:Y:S07]  /*156f0*/  LDSM.16.M88.4 R128, [R219+0x7800] ;  /* 0x00780000db80783b */ /* 0x000fee0000000200 */
        /* <DEDUP_REMOVED lines=12> */
[C---:B---3--:R-:W-:Y:S08]  /*157c0*/  HMMA.16816.F32.BF16 R88, R20.reuse, R12, R88 ;  /* 0x0000000c1458723c */ /* 0x048ff00000041858 */
[C---:B------:R-:W-:Y:S01]  /*157d0*/  HMMA.16816.F32.BF16 R84, R20.reuse, R14, R84 ;  /* 0x0000000e1454723c */ /* 0x040fe20000041854 */
[----:B------:R-:W2:Y:S07]  /*157e0*/  LDSM.16.M88.4 R12, [R215+0x4000] ;  /* 0x00400000d70c783b */ /* 0x000eae0000000200 */
[C---:B------:R-:W-:Y:S08]  /*157f0*/  HMMA.16816.F32.BF16 R80, R20.reuse, R92, R80 ;  /* 0x0000005c1450723c */ /* 0x040ff00000041850 */
[C---:B------:R-:W-:Y:S01]  /*15800*/  HMMA.16816.F32.BF16 R76, R20.reuse, R94, R76 ;  /* 0x0000005e144c723c */ /* 0x040fe2000004184c */
[----:B------:R-:W3:Y:S07]  /*15810*/  LDSM.16.M88.4 R92, [R215+0x5000] ;  /* 0x00500000d75c783b */ /* 0x000eee0000000200 */
[C---:B-1----:R-:W-:Y:S08]  /*15820*/  HMMA.16816.F32.BF16 R64, R20.reuse, R4, R64 ;  /* 0x000000041440723c */ /* 0x042ff00000041840 */
[C---:B------:R-:W-:Y:S01]  /*15830*/  HMMA.16816.F32.BF16 R60, R20.reuse, R6, R60 ;  /* 0x00000006143c723c */ /* 0x040fe2000004183c */
[----:B------:R-:W1:Y:S07]  /*15840*/  LDSM.16.M88.4 R4, [R215+0x5800] ;  /* 0x00580000d704783b */ /* 0x000e6e0000000200 */
[----:B------:R-:W-:Y:S08]  /*15850*/  HMMA.16816.F32.BF16 R56, R20, R116, R56 ;  /* 0x000000741438723c */ /* 0x000ff00000041838 */
[C---:B--2---:R-:W-:Y:S08]  /*15860*/  HMMA.16816.F32.BF16 R88, R16.reuse, R12, R88 ;  /* 0x0000000c1058723c */ /* 0x044ff00000041858 */
[----:B------:R-:W-:Y:S01]  /*15870*/  HMMA.16816.F32.BF16 R84, R16, R14, R84 ;  /* 0x0000000e1054723c */ /* 0x000fe20000041854 */
[----:B------:R-:W2:Y:S07]  /*15880*/  LDSM.16.M88.4 R12, [R215+0x6000] ;  /* 0x00600000d70c783b */ /* 0x000eae0000000200 */
        /* <DEDUP_REMOVED lines=13> */
[----:B------:R-:W4:Y:S04]  /*15960*/  LDSM.16.M88.4 R20, [R215+0x6800] ;  /* 0x00680000d714783b */ /* 0x000f280000000200 */
[----:B------:R-:W2:Y:S03]  /*15970*/  LDSM.16.M88.4 R100, [R215+0x7000] ;  /* 0x00700000d764783b */ /* 0x000ea60000000200 */
[C---:B------:R-:W-:Y:S08]  /*15980*/  HMMA.16816.F32.BF16 R80, R16.reuse, R96, R80 ;  /* 0x000000601050723c */ /* 0x040ff00000041850 */
[C---:B------:R-:W-:Y:S01]  /*15990*/  HMMA.16816.F32.BF16 R76, R16.reuse, R98, R76 ;  /* 0x00000062104c723c */ /* 0x040fe2000004184c */
[----:B------:R-:W4:Y:S07]  /*159a0*/  LDSM.16.M88.4 R96, [R215+0x7800] ;  /* 0x00780000d760783b */ /* 0x000f2e0000000200 */
[C---:B---3--:R-:W-:Y:S08]  /*159b0*/  HMMA.16816.F32.BF16 R64, R16.reuse, R92, R64 ;  /* 0x0000005c1040723c */ /* 0x048ff00000041840 */
[C---:B------:R-:W-:Y:S01]  /*159c0*/  HMMA.16816.F32.BF16 R60, R16.reuse, R94, R60 ;  /* 0x0000005e103c723c */ /* 0x040fe2000004183c */
[----:B------:R-:W-:Y:S07]  /*159d0*/  LDSM.16.M88.4 R92, [R217] ;  /* 0x00000000d95c783b */ /* 0x000fee0000000200 */
[C---:B-1----:R-:W-:Y:S08]  /*159e0*/  HMMA.16816.F32.BF16 R56, R16.reuse, R4, R56 ;  /* 0x000000041038723c */ /* 0x042ff00000041838 */
[C---:B------:R-:W-:Y:S01]  /*159f0*/  HMMA.16816.F32.BF16 R48, R16.reuse, R6, R48 ;  /* 0x000000061030723c */ /* 0x040fe20000041830 */
[----:B------:R-:W1:Y:S07]  /*15a00*/  LDSM.16.M88.4 R4, [R204] ;  /* 0x00000000cc04783b */ /* 0x000e6e0000000200 */
[C---:B--2---:R-:W-:Y:S08]  /*15a10*/  HMMA.16816.F32.BF16 R44, R16.reuse, R12, R44 ;  /* 0x0000000c102c723c */ /* 0x044ff0000004182c */
[C---:B------:R-:W-:Y:S01]  /*15a20*/  HMMA.16816.F32.BF16 R40, R16.reuse, R14, R40 ;  /* 0x0000000e1028723c */ /* 0x040fe20000041828 */
[----:B------:R-:W2:Y:S07]  /*15a30*/  LDSM.16.M88.4 R12, [R204+0x800] ;  /* 0x00080000cc0c783b */ /* 0x000eae0000000200 */
[C---:B----4-:R-:W-:Y:S08]  /*15a40*/  HMMA.16816.F32.BF16 R36, R16.reuse, R20, R36 ;  /* 0x000000141024723c */ /* 0x050ff00000041824 */
[C---:B------:R-:W-:Y:S01]  /*15a50*/  HMMA.16816.F32.BF16 R32, R16.reuse, R22, R32 ;  /* 0x000000161020723c */ /* 0x040fe20000041820 */
[----:B------:R-:W3:Y:S07]  /*15a60*/  LDSM.16.M88.4 R20, [R204+0x1000] ;  /* 0x00100000cc14783b */ /* 0x000eee0000000200 */
[C---:B------:R-:W-:Y:S08]  /*15a70*/  HMMA.16816.F32.BF16 R28, R16.reuse, R100, R28 ;  /* 0x00000064101c723c */ /* 0x040ff0000004181c */
[C---:B------:R-:W-:Y:S01]  /*15a80*/  HMMA.16816.F32.BF16 R24, R16.reuse, R102, R24 ;  /* 0x000000661018723c */ /* 0x040fe20000041818 */
[----:B------:R-:W-:Y:S07]  /*15a90*/  LDSM.16.M88.4 R100, [R204+0x3000] ;  /* 0x00300000cc64783b */ /* 0x000fee0000000200 */
[C---:B------:R-:W-:Y:S08]  /*15aa0*/  HMMA.16816.F32.BF16 R124, R16.reuse, R96, R124 ;  /* 0x00000060107c723c */ /* 0x040ff0000004187c */
[----:B------:R-:W-:Y:S01]  /*15ab0*/  HMMA.16816.F32.BF16 R120, R16, R98, R120 ;  /* 0x000000621078723c */ /* 0x000fe20000041878 */
[----:B------:R-:W4:Y:S04]  /*15ac0*/  LDSM.16.M88.4 R16, [R221+0x8000] ;  /* 0x00800000dd10783b */ /* 0x000f280000000200 */
[----:B------:R-:W-:Y:S03]  /*15ad0*/  LDSM.16.M88.4 R96, [R204+0x3800] ;  /* 0x00380000cc60783b */ /* 0x000fe60000000200 */
        /* <DEDUP_REMOVED lines=10> */
[----:B------:R-:W-:Y:S01]  /*15b80*/  HMMA.16816.F32.BF16 R84, R104, R18, R84 ;  /* 0x000000126854723c */ /* 0x000fe20000041854 */
[----:B------:R-:W4:Y:S07]  /*15b90*/  LDSM.16.M88.4 R16, [R221+0xa800] ;  /* 0x00a80000dd10783b */ /* 0x000f2e0000000200 */
[C---:B------:R-:W-:Y:S08]  /*15ba0*/  HMMA.16816.F32.BF16 R56, R92.reuse, R116, R56 ;  /* 0x000000745c38723c */ /* 0x040ff00000041838 */
[C---:B------:R-:W-:Y:S01]  /*15bb0*/  HMMA.16816.F32.BF16 R48, R92.reuse, R118, R48 ;  /* 0x000000765c30723c */ /* 0x040fe20000041830 */
[----:B------:R-:W-:Y:S07]  /*15bc0*/  LDSM.16.M88.4 R116, [R215+0x8000] ;  /* 0x00800000d774783b */ /* 0x000fee0000000200 */
[C---:B------:R-:W-:Y:S08]  /*15bd0*/  HMMA.16816.F32.BF16 R36, R92.reuse, R108, R36 ;  /* 0x0000006c5c24723c */ /* 0x040ff00000041824 */
[----:B------:R-:W-:Y:S01]  /*15be0*/  HMMA.16816.F32.BF16 R32, R92, R110, R32 ;  /* 0x0000006e5c20723c */ /* 0x000fe20000041820 */
[----:B------:R-:W-:Y:S07]  /*15bf0*/  LDSM.16.M88.4 R108, [R221+0xb800] ;  /* 0x00b80000dd6c783b */ /* 0x000fee0000000200 */
[C---:B-1----:R-:W-:Y:S08]  /*15c00*/  HMMA.16816.F32.BF16 R80, R104.reuse, R4, R80 ;  /* 0x000000046850723c */ /* 0x042ff00000041850 */
[----:B------:R-:W-:Y:S01]  /*15c10*/  HMMA.16816.F32.BF16 R76, R104, R6, R76 ;  /* 0x00000006684c723c */ /* 0x000fe2000004184c */
[----:B------:R-:W1:Y:S07]  /*15c20*/  LDSM.16.M88.4 R4, [R221+0xb000] ;  /* 0x00b00000dd04783b */ /* 0x000e6e0000000200 */
[C---:B------:R-:W-:Y:S08]  /*15c30*/  HMMA.16816.F32.BF16 R124, R92.reuse, R96, R124 ;  /* 0x000000605c7c723c */ /* 0x040ff0000004187c */
[----:B------:R-:W-:Y:S01]  /*15c40*/  HMMA.16816.F32.BF16 R120, R92, R98, R120 ;  /* 0x000000625c78723c */ /* 0x000fe20000041878 */
[----:B------:R-:W1:Y:S07]  /*15c50*/  LDSM.16.M88.4 R96, [R219+0x4800] ;  /* 0x00480000db60783b */ /* 0x000e6e0000000200 */
[C---:B--2---:R-:W-:Y:S08]  /*15c60*/  HMMA.16816.F32.BF16 R64, R104.reuse, R12, R64 ;  /* 0x0000000c6840723c */ /* 0x044ff00000041840 */
[----:B------:R-:W-:Y:S01]  /*15c70*/  HMMA.16816.F32.BF16 R60, R104, R14, R60 ;  /* 0x0000000e683c723c */ /* 0x000fe2000004183c */
[----:B------:R-:W2:Y:S07]  /*15c80*/  LDSM.16.M88.4 R12, [R219+0x5800] ;  /* 0x00580000db0c783b */ /* 0x000eae0000000200 */
[C---:B------:R-:W-:Y:S08]  /*15c90*/  HMMA.16816.F32.BF16 R44, R92.reuse, R112, R44 ;  /* 0x000000705c2c723c */ /* 0x040ff0000004182c */
[C---:B------:R-:W-:Y:S01]  /*15ca0*/  HMMA.16816.F32.BF16 R40, R92.reuse, R114, R40 ;  /* 0x000000725c28723c */ /* 0x040fe20000041828 */
[----:B------:R-:W1:Y:S07]  /*15cb0*/  LDSM.16.M88.4 R112, [R221+0xa000] ;  /* 0x00a00000dd70783b */ /* 0x000e6e0000000200 */
[C---:B------:R-:W-:Y:S08]  /*15cc0*/  HMMA.16816.F32.BF16 R28, R92.reuse, R100, R28 ;  /* 0x000000645c1c723c */ /* 0x040ff0000004181c */
[----:B------:R-:W-:Y:S01]  /*15cd0*/  HMMA.16816.F32.BF16 R24, R92, R102, R24 ;  /* 0x000000665c18723c */ /* 0x000fe20000041818 */
[----:B------:R-:W-:Y:S04]  /*15ce0*/  LDSM.16.M88.4 R100, [R219+0x4000] ;  /* 0x00400000db64783b */ /* 0x000fe80000000200 */
[----:B------:R-:W-:Y:S03]  /*15cf0*/  LDSM.16.M88.4 R92, [R219+0x5000] ;  /* 0x00500000db5c783b */ /* 0x000fe60000000200 */
[C---:B---3--:R-:W-:Y:S08]  /*15d00*/  HMMA.16816.F32.BF16 R56, R104.reuse, R20, R56 ;  /* 0x000000146838723c */ /* 0x048ff00000041838 */
[C---:B------:R-:W-:Y:S01]  /*15d10*/  HMMA.16816.F32.BF16 R48, R104.reuse, R22, R48 ;  /* 0x000000166830723c */ /* 0x040fe20000041830 */
[----:B------:R-:W-:Y:S07]  /*15d20*/  LDSM.16.M88.4 R20, [R219+0x6000] ;  /* 0x00600000db14783b */ /* 0x000fee0000000200 */
[C---:B----4-:R-:W-:Y:S08]  /*15d30*/  HMMA.16816.F32.BF16 R36, R104.reuse, R16, R36 ;  /* 0x000000106824723c */ /* 0x050ff00000041824 */
[C---:B------:R-:W-:Y:S01]  /*15d40*/  HMMA.16816.F32.BF16 R32, R104.reuse, R18, R32 ;  /* 0x000000126820723c */ /* 0x040fe20000041820 */
[----:B------:R-:W3:Y:S07]  /*15d50*/  LDSM.16.M88.4 R16, [R219+0x6800] ;  /* 0x00680000db10783b */ /* 0x000eee0000000200 */
[C---:B-1----:R-:W-:Y:S08]  /*15d60*/  HMMA.16816.F32.BF16 R28, R104.reuse, R4, R28 ;  /* 0x00000004681c723c */ /* 0x042ff0000004181c */
[----:B------:R-:W-:Y:S01]  /*15d70*/  HMMA.16816.F32.BF16 R24, R104, R6, R24 ;  /* 0x000000066818723c */ /* 0x000fe20000041818 */
[----:B------:R-:W1:Y:S07]  /*15d80*/  LDSM.16.M88.4 R4, [R219+0x7000] ;  /* 0x00700000db04783b */ /* 0x000e6e0000000200 */
[C---:B------:R-:W-:Y:S08]  /*15d90*/  HMMA.16816.F32.BF16 R80, R132.reuse, R96, R80 ;  /* 0x000000608450723c */ /* 0x040ff00000041850 */
[C---:B------:R-:W-:Y:S01]  /*15da0*/  HMMA.16816.F32.BF16 R76, R132.reuse, R98, R76 ;  /* 0x00000062844c723c */ /* 0x040fe2000004184c */
[----:B------:R-:W-:Y:S07]  /*15db0*/  LDSM.16.M88.4 R96, [R215+0xa800] ;  /* 0x00a80000d760783b */ /* 0x000fee0000000200 */
[C---:B--2---:R-:W-:Y:S08]  /*15dc0*/  HMMA.16816.F32.BF16 R56, R132.reuse, R12, R56 ;  /* 0x0000000c8438723c */ /* 0x044ff00000041838 */
[----:B------:R-:W-:Y:S01]  /*15dd0*/  HMMA.16816.F32.BF16 R48, R132, R14, R48 ;  /* 0x0000000e8430723c */ /* 0x000fe20000041830 */
[----:B------:R-:W2:Y:S07]  /*15de0*/  LDSM.16.M88.4 R12, [R218+0x2000] ;  /* 0x00200000da0c783b */ /* 0x000eae0000000200 */
[C---:B------:R-:W-:Y:S08]  /*15df0*/  HMMA.16816.F32.BF16 R44, R104.reuse, R112, R44 ;  /* 0x00000070682c723c */ /* 0x040ff0000004182c */
[C---:B------:R-:W-:Y:S01]  /*15e00*/  HMMA.16816.F32.BF16 R40, R104.reuse, R114, R40 ;  /* 0x000000726828723c */ /* 0x040fe20000041828 */
[----:B------:R-:W4:Y:S07]  /*15e10*/  LDSM.16.M88.4 R112, [R215+0x8800] ;  /* 0x00880000d770783b */ /* 0x000f2e0000000200 */
[----:B------:R-:W-:Y:S08]  /*15e20*/  HMMA.16816.F32.BF16 R124, R104, R108, R124 ;  /* 0x0000006c687c723c */ /* 0x000ff0000004187c */
[C---:B---3--:R-:W-:Y:S08]  /*15e30*/  HMMA.16816.F32.BF16 R36, R132.reuse, R16, R36 ;  /* 0x000000108424723c */ /* 0x048ff00000041824 */
[C---:B------:R-:W-:Y:S01]  /*15e40*/  HMMA.16816.F32.BF16 R32, R132.reuse, R18, R32 ;  /* 0x000000128420723c */ /* 0x040fe20000041820 */
[----:B------:R-:W3:Y:S07]  /*15e50*/  LDSM.16.M88.4 R16, [R215+0xb800] ;  /* 0x00b80000d710783b */ /* 0x000eee0000000200 */
[C---:B------:R-:W-:Y:S08]  /*15e60*/  HMMA.16816.F32.BF16 R88, R132.reuse, R100, R88 ;  /* 0x000000648458723c */ /* 0x040ff00000041858 */
[----:B------:R-:W-:Y:S01]  /*15e70*/  HMMA.16816.F32.BF16 R84, R132, R102, R84 ;  /* 0x000000668454723c */ /* 0x000fe20000041854 */
[----:B------:R-:W-:Y:S07]  /*15e80*/  LDSM.16.M88.4 R100, [R215+0xa000] ;  /* 0x00a00000d764783b */ /* 0x000fee0000000200 */
[----:B------:R-:W-:Y:S01]  /*15e90*/  HMMA.16816.F32.BF16 R120, R104, R110, R120 ;  /* 0x0000006e6878723c */ /* 0x000fe20000041878 */
[----:B------:R-:W-:Y:S04]  /*15ea0*/  LDSM.16.M88.4 R108, [R215+0x9000] ;  /* 0x00900000d76c783b */ /* 0x000fe80000000200 */
[----:B------:R-:W-:Y:S03]  /*15eb0*/  LDSM.16.M88.4 R104, [R215+0x9800] ;  /* 0x00980000d768783b */ /* 0x000fe60000000200 */
[C---:B------:R-:W-:Y:S08]  /*15ec0*/  HMMA.16816.F32.BF16 R44, R132.reuse, R20, R44 ;  /* 0x00000014842c723c */ /* 0x040ff0000004182c */
[C---:B------:R-:W-:Y:S01]  /*15ed0*/  HMMA.16816.F32.BF16 R40, R132.reuse, R22, R40 ;  /* 0x000000168428723c */ /* 0x040fe20000041828 */
[----:B------:R-:W-:Y:S07]  /*15ee0*/  LDSM.16.M88.4 R20, [R204+0x4000] ;  /* 0x00400000cc14783b */ /* 0x000fee0000000200 */
[C---:B-1----:R-:W-:Y:S08]  /*15ef0*/  HMMA.16816.F32.BF16 R28, R132.reuse, R4, R28 ;  /* 0x00000004841c723c */ /* 0x042ff0000004181c */
[C---:B------:R-:W-:Y:S01]  /*15f00*/  HMMA.16816.F32.BF16 R24, R132.reuse, R6, R24 ;  /* 0x000000068418723c */ /* 0x040fe20000041818 */
[----:B------:R-:W1:Y:S07]  /*15f10*/  LDSM.16.M88.4 R4, [R217+0x2000] ;  /* 0x00200000d904783b */ /* 0x000e6e0000000200 */
[C---:B------:R-:W-:Y:S08]  /*15f20*/  HMMA.16816.F32.BF16 R124, R132.reuse, R128, R124 ;  /* 0x00000080847c723c */ /* 0x040ff0000004187c */
[C---:B------:R-:W-:Y:S08]  /*15f30*/  HMMA.16816.F32.BF16 R64, R132.reuse, R92, R64 ;  /* 0x0000005c8440723c */ /* 0x040ff00000041840 */
[----:B------:R-:W-:Y:S01]  /*15f40*/  HMMA.16816.F32.BF16 R60, R132, R94, R60 ;  /* 0x0000005e843c723c */ /* 0x000fe2000004183c */
[----:B------:R-:W1:Y:S07]  /*15f50*/  LDSM.16.M88.4 R92, [R215+0xb000] ;  /* 0x00b00000d75c783b */ /* 0x000e6e0000000200 */
[C---:B--2---:R-:W-:Y:S08]  /*15f60*/  HMMA.16816.F32.BF16 R36, R12.reuse, R96, R36 ;  /* 0x000000600c24723c */ /* 0x044ff00000041824 */
[C---:B------:R-:W-:Y:S01]  /*15f70*/  HMMA.16816.F32.BF16 R32, R12.reuse, R98, R32 ;  /* 0x000000620c20723c */ /* 0x040fe20000041820 */
[----:B------:R-:W2:Y:S07]  /*15f80*/  LDSM.16.M88.4 R96, [R204+0x4800] ;  /* 0x00480000cc60783b */ /* 0x000eae0000000200 */
[C---:B------:R-:W-:Y:S08]  /*15f90*/  HMMA.16816.F32.BF16 R88, R12.reuse, R116, R88 ;  /* 0x000000740c58723c */ /* 0x040ff00000041858 */
[----:B------:R-:W-:Y:S08]  /*15fa0*/  HMMA.16816.F32.BF16 R84, R12, R118, R84 ;  /* 0x000000760c54723c */ /* 0x000ff00000041854 */
[----:B------:R-:W-:Y:S08]  /*15fb0*/  HMMA.16816.F32.BF16 R120, R132, R130, R120 ;  /* 0x000000828478723c */ /* 0x000ff00000041878 */
[C---:B----4-:R-:W-:Y:S08]  /*15fc0*/  HMMA.16816.F32.BF16 R80, R12.reuse, R112, R80 ;  /* 0x000000700c50723c */ /* 0x050ff00000041850 */
[----:B---3--:R-:W-:Y:S07]  /*15fd0*/  HMMA.16816.F32.BF16 R124, R12, R16, R124 ;  /* 0x000000100c7c723c */ /* 0x008fee000004187c */
[----:B------:R-:W-:Y:S01]  /*15fe0*/  IADD3 R17, R72, R70, -R233 ;  /* 0x0000004648117210 */ /* 0x000fe20007ffe8e9 */
[----:B-1----:R-:W-:Y:S01]  /*15ff0*/  HMMA.16816.F32.BF16 R88, R4, R20, R88 ;  /* 0x000000140458723c */ /* 0x002fe20000041858 */
[----:B------:R-:W1:Y:S03]  /*16000*/  LDSM.16.M88.4 R68, [R204+0x5000] ;  /* 0x00500000cc44783b */ /* 0x000e660000000200 */
[----:B-----5:R-:W-:-:S03]  /*16010*/  IMAD.IADD R17, R2, 0x1, R17 ;  /* 0x0000000102117824 */ /* 0x020fc600078e0211 */
[----:B------:R-:W-:Y:S01]  /*16020*/  IADD3 R21, R75, 0x1, RZ ;  /* 0x000000014b157810 */ /* 0x000fe20007ffe0ff */
[----:B------:R-:W-:Y:S01]  /*16030*/  HMMA.16816.F32.BF16 R84, R4, R22, R84 ;  /* 0x000000160454723c */ /* 0x000fe20000041854 */
[----:B------:R-:W-:-:S04]  /*16040*/  IMNMX R2, R17, R72, PT ;  /* 0x0000004811027217 */ /* 0x000fc80003800200 */
[----:B------:R-:W-:Y:S02]  /*16050*/  ISETP.GE.AND P6, PT, R21, R2, PT ;  /* 0x000000021500720c */ /* 0x000fe40003fc6270 */
[----:B------:R-:W-:Y:S01]  /*16060*/  IADD3 R23, R17, 0x8, RZ ;  /* 0x0000000811177810 */ /* 0x000fe20007ffe0ff */
[C---:B------:R-:W-:Y:S01]  /*16070*/  HMMA.16816.F32.BF16 R76, R12.reuse, R114, R76 ;  /* 0x000000720c4c723c */ /* 0x040fe2000004184c */
[----:B------:R-:W-:Y:S02]  /*16080*/  IADD3 R17, R75, 0x9, RZ ;  /* 0x000000094b117810 */ /* 0x000fe40007ffe0ff */
[----:B------:R-:W-:Y:S02]  /*16090*/  IMNMX R52, R23, R72, PT ;  /* 0x0000004817347217 */ /* 0x000fe40003800200 */
[----:B------:R-:W-:Y:S02]  /*160a0*/  ISETP.GE.AND P0, PT, R17, R2, PT ;  /* 0x000000021100720c */ /* 0x000fe40003f06270 */
[-C--:B------:R-:W-:Y:S01]  /*160b0*/  ISETP.GE.AND P2, PT, R21, R52.reuse, PT ;  /* 0x000000341500720c */ /* 0x080fe20003f46270 */
[----:B------:R-:W-:Y:S01]  /*160c0*/  HMMA.16816.F32.BF16 R64, R12, R108, R64 ;  /* 0x0000006c0c40723c */ /* 0x000fe20000041840 */
[----:B------:R-:W-:-:S02]  /*160d0*/  ISETP.GE.AND P3, PT, R17, R52, PT ;  /* 0x000000341100720c */ /* 0x000fc40003f66270 */
[----:B------:R-:W-:Y:S02]  /*160e0*/  IADD3 R17, R75, 0x11, RZ ;  /* 0x000000114b117810 */ /* 0x000fe40007ffe0ff */
[----:B------:R-:W-:Y:S02]  /*160f0*/  FSEL R89, R89, -INF , !P6 ;  /* 0xff80000059597808 */ /* 0x000fe40007000000 */
[----:B------:R-:W-:Y:S01]  /*16100*/  FSEL R73, R91, -INF , !P2 ;  /* 0xff8000005b497808 */ /* 0x000fe20005000000 */
[----:B------:R-:W-:Y:S01]  /*16110*/  HMMA.16816.F32.BF16 R60, R12, R110, R60 ;  /* 0x0000006e0c3c723c */ /* 0x000fe2000004183c */
[----:B------:R-:W-:Y:S02]  /*16120*/  ISETP.GE.AND P2, PT, R17, R2, PT ;  /* 0x000000021100720c */ /* 0x000fe40003f46270 */
[----:B------:R-:W-:Y:S02]  /*16130*/  FSEL R91, R85, -INF , !P0 ;  /* 0xff800000555b7808 */ /* 0x000fe40004000000 */
[----:B------:R-:W-:-:S02]  /*16140*/  IADD3 R21, R75, 0x20, RZ ;  /* 0x000000204b157810 */ /* 0x000fc40007ffe0ff */
[C---:B------:R-:W-:Y:S01]  /*16150*/  IADD3 R23, R75.reuse, 0x28, RZ ;  /* 0x000000284b177810 */ /* 0x040fe20007ffe0ff */
[C---:B------:R-:W-:Y:S08]  /*16160*/  HMMA.16816.F32.BF16 R56, R12.reuse, R104, R56 ;  /* 0x000000680c38723c */ /* 0x040ff00000041838 */
[C---:B------:R-:W-:Y:S08]  /*16170*/  HMMA.16816.F32.BF16 R48, R12.reuse, R106, R48 ;  /* 0x0000006a0c30723c */ /* 0x040ff00000041830 */
[C---:B------:R-:W-:Y:S08]  /*16180*/  HMMA.16816.F32.BF16 R44, R12.reuse, R100, R44 ;  /* 0x000000640c2c723c */ /* 0x040ff0000004182c */
[C---:B------:R-:W-:Y:S08]  /*16190*/  HMMA.16816.F32.BF16 R40, R12.reuse, R102, R40 ;  /* 0x000000660c28723c */ /* 0x040ff00000041828 */
[C---:B------:R-:W-:Y:S08]  /*161a0*/  HMMA.16816.F32.BF16 R28, R12.reuse, R92, R28 ;  /* 0x0000005c0c1c723c */ /* 0x040ff0000004181c */
[C---:B------:R-:W-:Y:S08]  /*161b0*/  HMMA.16816.F32.BF16 R24, R12.reuse, R94, R24 ;  /* 0x0000005e0c18723c */ /* 0x040ff00000041818 */
[----:B------:R-:W-:Y:S07]  /*161c0*/  HMMA.16816.F32.BF16 R120, R12, R18, R120 ;  /* 0x000000120c78723c */ /* 0x000fee0000041878 */
[C---:B------:R-:W-:Y:S01]  /*161d0*/  IADD3 R13, R75.reuse, 0x8, RZ ;  /* 0x000000084b0d7810 */ /* 0x040fe20007ffe0ff */
[----:B--2---:R-:W-:Y:S01]  /*161e0*/  HMMA.16816.F32.BF16 R80, R4, R96, R80 ;  /* 0x000000600450723c */ /* 0x004fe20000041850 */
[----:B------:R-:W-:-:S02]  /*161f0*/  IADD3 R19, R75, 0x10, RZ ;  /* 0x000000104b137810 */ /* 0x000fc40007ffe0ff */
[C---:B------:R-:W-:Y:S02]  /*16200*/  ISETP.GE.AND P5, PT, R13.reuse, R2, PT ;  /* 0x000000020d00720c */ /* 0x040fe40003fa6270 */
[----:B------:R-:W-:Y:S02]  /*16210*/  ISETP.GE.AND P1, PT, R13, R52, PT ;  /* 0x000000340d00720c */ /* 0x000fe40003f26270 */
[----:B------:R-:W2:Y:S01]  /*16220*/  LDSM.16.M88.4 R12, [R204+0x5800] ;  /* 0x00580000cc0c783b */ /* 0x000ea20000000200 */
[----:B------:R-:W-:Y:S01]  /*16230*/  FSEL R94, R84, -INF , !P5 ;  /* 0xff800000545e7808 */ /* 0x000fe20006800000 */
[----:B-1----:R-:W-:Y:S01]  /*16240*/  HMMA.16816.F32.BF16 R64, R4, R68, R64 ;  /* 0x000000440440723c */ /* 0x002fe20000041840 */
[C---:B------:R-:W-:Y:S02]  /*16250*/  ISETP.GE.AND P4, PT, R19.reuse, R2, PT ;  /* 0x000000021300720c */ /* 0x040fe40003f86270 */
[-C--:B------:R-:W-:Y:S02]  /*16260*/  ISETP.GE.AND P6, PT, R19, R52.reuse, PT ;  /* 0x000000341300720c */ /* 0x080fe40003fc6270 */
[----:B------:R-:W-:-:S02]  /*16270*/  ISETP.GE.AND P5, PT, R17, R52, PT ;  /* 0x000000341100720c */ /* 0x000fc40003fa6270 */
[C---:B------:R-:W-:Y:S01]  /*16280*/  IADD3 R19, R75.reuse, 0x18, RZ ;  /* 0x000000184b137810 */ /* 0x040fe20007ffe0ff */
[C---:B------:R-:W-:Y:S01]  /*16290*/  HMMA.16816.F32.BF16 R76, R4.reuse, R98, R76 ;  /* 0x00000062044c723c */ /* 0x040fe2000004184c */
[----:B------:R-:W-:Y:S02]  /*162a0*/  IADD3 R17, R75, 0x19, RZ ;  /* 0x000000194b117810 */ /* 0x000fe40007ffe0ff */
[----:B------:R-:W-:Y:S02]  /*162b0*/  FSEL R72, R86, -INF , !P1 ;  /* 0xff80000056487808 */ /* 0x000fe40004800000 */
[----:B------:R-:W-:Y:S02]  /*162c0*/  FSEL R68, R87, -INF , !P3 ;  /* 0xff80000057447808 */ /* 0x000fe40005800000 */
[----:B------:R-:W-:Y:S01]  /*162d0*/  FSEL R84, R80, -INF , !P4 ;  /* 0xff80000050547808 */ /* 0x000fe20006000000 */
[----:B------:R-:W-:Y:S01]  /*162e0*/  HMMA.16816.F32.BF16 R60, R4, R70, R60 ;  /* 0x00000046043c723c */ /* 0x000fe2000004183c */
[----:B------:R-:W-:-:S02]  /*162f0*/  ISETP.GE.AND P1, PT, R19, R2, PT ;  /* 0x000000021300720c */ /* 0x000fc40003f26270 */
[----:B------:R-:W-:Y:S02]  /*16300*/  ISETP.GE.AND P0, PT, R19, R52, PT ;  /* 0x000000341300720c */ /* 0x000fe40003f06270 */
[C---:B------:R-:W-:Y:S02]  /*16310*/  ISETP.GE.AND P3, PT, R17.reuse, R2, PT ;  /* 0x000000021100720c */ /* 0x040fe40003f66270 */
[----:B------:R-:W-:Y:S02]  /*16320*/  ISETP.GE.AND P4, PT, R17, R52, PT ;  /* 0x000000341100720c */ /* 0x000fe40003f86270 */
[----:B------:R-:W1:Y:S01]  /*16330*/  LDSM.16.M88.4 R16, [R204+0x6000] ;  /* 0x00600000cc10783b */ /* 0x000e620000000200 */
[----:B------:R-:W-:Y:S02]  /*16340*/  FSEL R87, R82, -INF , !P6 ;  /* 0xff80000052577808 */ /* 0x000fe40007000000 */
[----:B------:R-:W-:Y:S02]  /*16350*/  FSEL R92, R81, -INF , !P2 ;  /* 0xff800000515c7808 */ /* 0x000fe40005000000 */
[----:B------:R-:W-:-:S02]  /*16360*/  ISETP.GE.AND P6, PT, R21, R2, PT ;  /* 0x000000021500720c */ /* 0x000fc40003fc6270 */
[----:B------:R-:W-:Y:S02]  /*16370*/  ISETP.GE.AND P2, PT, R21, R52, PT ;  /* 0x000000341500720c */ /* 0x000fe40003f46270 */
[----:B------:R-:W-:Y:S02]  /*16380*/  IADD3 R21, R75, 0x21, RZ ;  /* 0x000000214b157810 */ /* 0x000fe40007ffe0ff */
[----:B------:R-:W-:Y:S01]  /*16390*/  FSEL R85, R83, -INF , !P5 ;  /* 0xff80000053557808 */ /* 0x000fe20006800000 */
[----:B--2---:R-:W-:Y:S01]  /*163a0*/  HMMA.16816.F32.BF16 R56, R4, R12, R56 ;  /* 0x0000000c0438723c */ /* 0x004fe20000041838 */
[----:B------:R-:W-:Y:S02]  /*163b0*/  ISETP.GE.AND P5, PT, R21, R2, PT ;  /* 0x000000021500720c */ /* 0x000fe40003fa6270 */
[----:B------:R-:W-:Y:S02]  /*163c0*/  FSEL R93, R76, -INF , !P1 ;  /* 0xff8000004c5d7808 */ /* 0x000fe40004800000 */
[----:B------:R-:W-:-:S02]  /*163d0*/  FSEL R86, R78, -INF , !P0 ;  /* 0xff8000004e567808 */ /* 0x000fc40004000000 */
[----:B------:R-:W-:Y:S01]  /*163e0*/  IADD3 R13, R75, 0x30, RZ ;  /* 0x000000304b0d7810 */ /* 0x000fe20007ffe0ff */
[----:B------:R-:W-:Y:S01]  /*163f0*/  HMMA.16816.F32.BF16 R48, R4, R14, R48 ;  /* 0x0000000e0430723c */ /* 0x000fe20000041830 */
[----:B------:R-:W-:Y:S02]  /*16400*/  FSEL R178, R66, -INF , !P2 ;  /* 0xff80000042b27808 */ /* 0x000fe40005000000 */
[----:B------:R-:W-:Y:S02]  /*16410*/  FSEL R175, R65, -INF , !P5 ;  /* 0xff80000041af7808 */ /* 0x000fe40006800000 */
[----:B------:R-:W-:Y:S02]  /*16420*/  ISETP.GE.AND P1, PT, R21, R52, PT ;  /* 0x000000341500720c */ /* 0x000fe40003f26270 */
[-C--:B------:R-:W-:Y:S02]  /*16430*/  ISETP.GE.AND P0, PT, R23, R2.reuse, PT ;  /* 0x000000021700720c */ /* 0x080fe40003f06270 */
[----:B------:R-:W-:-:S02]  /*16440*/  ISETP.GE.AND P2, PT, R13, R2, PT ;  /* 0x000000020d00720c */ /* 0x000fc40003f46270 */
[----:B------:R-:W-:Y:S02]  /*16450*/  ISETP.GE.AND P5, PT, R13, R52, PT ;  /* 0x000000340d00720c */ /* 0x000fe40003fa6270 */
[C---:B------:R-:W-:Y:S02]  /*16460*/  IADD3 R21, R75.reuse, 0x29, RZ ;  /* 0x000000294b157810 */ /* 0x040fe40007ffe0ff */
[----:B------:R-:W-:Y:S02]  /*16470*/  IADD3 R13, R75, 0x31, RZ ;  /* 0x000000314b0d7810 */ /* 0x000fe40007ffe0ff */
[----:B------:R-:W-:Y:S02]  /*16480*/  FSEL R179, R67, -INF , !P1 ;  /* 0xff80000043b37808 */ /* 0x000fe40004800000 */
[----:B------:R-:W-:Y:S01]  /*16490*/  FSEL R177, R60, -INF , !P0 ;  /* 0xff8000003cb17808 */ /* 0x000fe20004000000 */
[----:B-1----:R-:W-:Y:S01]  /*164a0*/  HMMA.16816.F32.BF16 R44, R4, R16, R44 ;  /* 0x00000010042c723c */ /* 0x002fe2000004182c */
[----:B------:R-:W-:-:S02]  /*164b0*/  FSEL R101, R77, -INF , !P3 ;  /* 0xff8000004d657808 */ /* 0x000fc40005800000 */
[----:B------:R-:W-:Y:S02]  /*164c0*/  FSEL R100, R79, -INF , !P4 ;  /* 0xff8000004f647808 */ /* 0x000fe40006000000 */
[----:B------:R-:W-:Y:S02]  /*164d0*/  FSEL R176, R64, -INF , !P6 ;  /* 0xff80000040b07808 */ /* 0x000fe40007000000 */
[C---:B------:R-:W-:Y:S01]  /*164e0*/  ISETP.GE.AND P1, PT, R13.reuse, R2, PT ;  /* 0x000000020d00720c */ /* 0x040fe20003f26270 */
[----:B------:R-:W-:Y:S01]  /*164f0*/  HMMA.16816.F32.BF16 R40, R4, R18, R40 ;  /* 0x000000120428723c */ /* 0x000fe20000041828 */
[-C--:B------:R-:W-:Y:S02]  /*16500*/  ISETP.GE.AND P0, PT, R13, R52.reuse, PT ;  /* 0x000000340d00720c */ /* 0x080fe40003f06270 */
[----:B------:R-:W-:Y:S02]  /*16510*/  ISETP.GE.AND P3, PT, R23, R52, PT ;  /* 0x000000341700720c */ /* 0x000fe40003f66270 */
[----:B------:R-:W-:-:S02]  /*16520*/  ISETP.GE.AND P4, PT, R21, R2, PT ;  /* 0x000000021500720c */ /* 0x000fc40003f86270 */
[----:B------:R-:W-:Y:S02]  /*16530*/  ISETP.GE.AND P6, PT, R21, R52, PT ;  /* 0x000000341500720c */ /* 0x000fe40003fc6270 */
[C---:B------:R-:W-:Y:S01]  /*16540*/  IADD3 R15, R75.reuse, 0x38, RZ ;  /* 0x000000384b0f7810 */ /* 0x040fe20007ffe0ff */
[----:B------:R-:W1:Y:S01]  /*16550*/  LDSM.16.M88.4 R20, [R204+0x6800] ;  /* 0x00680000cc14783b */ /* 0x000e620000000200 */
[C---:B------:R-:W-:Y:S02]  /*16560*/  IADD3 R13, R75.reuse, 0x39, RZ ;  /* 0x000000394b0d7810 */ /* 0x040fe40007ffe0ff */
[----:B------:R-:W-:Y:S02]  /*16570*/  IADD3 R17, R75, 0x40, RZ ;  /* 0x000000404b117810 */ /* 0x000fe40007ffe0ff */
[----:B------:R-:W-:Y:S02]  /*16580*/  FSEL R133, R58, -INF , !P5 ;  /* 0xff8000003a857808 */ /* 0x000fe40006800000 */
[----:B------:R-:W-:-:S02]  /*16590*/  FSEL R143, R57, -INF , !P1 ;  /* 0xff800000398f7808 */ /* 0x000fc40004800000 */
[----:B------:R-:W-:Y:S02]  /*165a0*/  FSEL R180, R62, -INF , !P3 ;  /* 0xff8000003eb47808 */ /* 0x000fe40005800000 */
[----:B------:R-:W-:Y:S02]  /*165b0*/  FSEL R174, R61, -INF , !P4 ;  /* 0xff8000003dae7808 */ /* 0x000fe40006000000 */
[----:B------:R-:W-:Y:S02]  /*165c0*/  FSEL R173, R63, -INF , !P6 ;  /* 0xff8000003fad7808 */ /* 0x000fe40007000000 */
[----:B------:R-:W-:Y:S02]  /*165d0*/  FSEL R142, R56, -INF , !P2 ;  /* 0xff800000388e7808 */ /* 0x000fe40005000000 */
[C---:B------:R-:W-:Y:S02]  /*165e0*/  ISETP.GE.AND P5, PT, R17.reuse, R2, PT ;  /* 0x000000021100720c */ /* 0x040fe40003fa6270 */
[----:B------:R-:W-:-:S02]  /*165f0*/  ISETP.GE.AND P1, PT, R17, R52, PT ;  /* 0x000000341100720c */ /* 0x000fc40003f26270 */
[C---:B------:R-:W-:Y:S02]  /*16600*/  ISETP.GE.AND P3, PT, R15.reuse, R2, PT ;  /* 0x000000020f00720c */ /* 0x040fe40003f66270 */
[----:B------:R-:W-:Y:S02]  /*16610*/  ISETP.GE.AND P4, PT, R15, R52, PT ;  /* 0x000000340f00720c */ /* 0x000fe40003f86270 */
[C---:B------:R-:W-:Y:S02]  /*16620*/  ISETP.GE.AND P6, PT, R13.reuse, R2, PT ;  /* 0x000000020d00720c */ /* 0x040fe40003fc6270 */
[----:B------:R-:W-:Y:S02]  /*16630*/  ISETP.GE.AND P2, PT, R13, R52, PT ;  /* 0x000000340d00720c */ /* 0x000fe40003f46270 */
[C---:B------:R-:W-:Y:S01]  /*16640*/  IADD3 R17, R75.reuse, 0x41, RZ ;  /* 0x000000414b117810 */ /* 0x040fe20007ffe0ff */
[----:B------:R-:W2:Y:S01]  /*16650*/  LDSM.16.M88.4 R12, [R204+0x7000] ;  /* 0x00700000cc0c783b */ /* 0x000ea20000000200 */
[----:B------:R-:W-:-:S02]  /*16660*/  IADD3 R19, R75, 0x48, RZ ;  /* 0x000000484b137810 */ /* 0x000fc40007ffe0ff */
[----:B------:R-:W-:Y:S02]  /*16670*/  FSEL R140, R59, -INF , !P0 ;  /* 0xff8000003b8c7808 */ /* 0x000fe40004000000 */
[----:B------:R-:W-:Y:S02]  /*16680*/  FSEL R144, R48, -INF , !P3 ;  /* 0xff80000030907808 */ /* 0x000fe40005800000 */
[----:B------:R-:W-:Y:S02]  /*16690*/  FSEL R141, R50, -INF , !P4 ;  /* 0xff800000328d7808 */ /* 0x000fe40006000000 */
[----:B------:R-:W-:Y:S01]  /*166a0*/  FSEL R147, R49, -INF , !P6 ;  /* 0xff80000031937808 */ /* 0x000fe20007000000 */
[----:B-1----:R-:W-:Y:S01]  /*166b0*/  HMMA.16816.F32.BF16 R36, R4, R20, R36 ;  /* 0x000000140424723c */ /* 0x002fe20000041824 */
[C---:B------:R-:W-:Y:S02]  /*166c0*/  ISETP.GE.AND P0, PT, R17.reuse, R2, PT ;  /* 0x000000021100720c */ /* 0x040fe40003f06270 */
[----:B------:R-:W-:-:S02]  /*166d0*/  ISETP.GE.AND P3, PT, R17, R52, PT ;  /* 0x000000341100720c */ /* 0x000fc40003f66270 */
[C---:B------:R-:W-:Y:S02]  /*166e0*/  ISETP.GE.AND P4, PT, R19.reuse, R2, PT ;  /* 0x000000021300720c */ /* 0x040fe40003f86270 */
[----:B------:R-:W-:Y:S01]  /*166f0*/  ISETP.GE.AND P6, PT, R19, R52, PT ;  /* 0x000000341300720c */ /* 0x000fe20003fc6270 */
[----:B------:R-:W-:Y:S01]  /*16700*/  HMMA.16816.F32.BF16 R32, R4, R22, R32 ;  /* 0x000000160420723c */ /* 0x000fe20000041820 */
[----:B------:R-:W1:Y:S01]  /*16710*/  LDSM.16.M88.4 R16, [R204+0x7800] ;  /* 0x00780000cc10783b */ /* 0x000e620000000200 */
[----:B------:R-:W-:Y:S01]  /*16720*/  IADD3 R21, R75, 0x50, RZ ;  /* 0x000000504b157810 */ /* 0x000fe20007ffe0ff */
[----:B------:R-:W-:-:S04]  /*16730*/  DEPBAR.LE SB0, 0x0 ;  /* 0x000080000000791a */ /* 0x000fc80000000000 */
[----:B------:R-:W-:Y:S02]  /*16740*/  FSEL R157, R46, -INF , !P1 ;  /* 0xff8000002e9d7808 */ /* 0x000fe40004800000 */
[----:B------:R-:W-:Y:S02]  /*16750*/  FSEL R163, R45, -INF , !P0 ;  /* 0xff8000002da37808 */ /* 0x000fe40004000000 */
[C---:B------:R-:W-:Y:S02]  /*16760*/  ISETP.GE.AND P1, PT, R21.reuse, R2, PT ;  /* 0x000000021500720c */ /* 0x040fe40003f26270 */
[----:B------:R-:W-:Y:S02]  /*16770*/  ISETP.GE.AND P0, PT, R21, R52, PT ;  /* 0x000000341500720c */ /* 0x000fe40003f06270 */
[C---:B------:R-:W-:Y:S02]  /*16780*/  IADD3 R49, R75.reuse, 0x49, RZ ;  /* 0x000000494b317810 */ /* 0x040fe40007ffe0ff */
[----:B------:R-:W-:-:S02]  /*16790*/  IADD3 R21, R75, 0x51, RZ ;  /* 0x000000514b157810 */ /* 0x000fc40007ffe0ff */
[----:B------:R-:W-:Y:S02]  /*167a0*/  FSEL R150, R51, -INF , !P2 ;  /* 0xff80000033967808 */ /* 0x000fe40005000000 */
[----:B------:R-:W-:Y:S01]  /*167b0*/  FSEL R160, R44, -INF , !P5 ;  /* 0xff8000002ca07808 */ /* 0x000fe20006800000 */
[C---:B--2---:R-:W-:Y:S01]  /*167c0*/  HMMA.16816.F32.BF16 R28, R4.reuse, R12, R28 ;  /* 0x0000000c041c723c */ /* 0x044fe2000004181c */
[----:B------:R-:W-:Y:S02]  /*167d0*/  FSEL R158, R47, -INF , !P3 ;  /* 0xff8000002f9e7808 */ /* 0x000fe40005800000 */
[----:B------:R-:W-:Y:S02]  /*167e0*/  FSEL R162, R40, -INF , !P4 ;  /* 0xff80000028a27808 */ /* 0x000fe40006000000 */
[C---:B------:R-:W-:Y:S02]  /*167f0*/  ISETP.GE.AND P2, PT, R49.reuse, R2, PT ;  /* 0x000000023100720c */ /* 0x040fe40003f46270 */
[----:B------:R-:W-:Y:S01]  /*16800*/  ISETP.GE.AND P5, PT, R49, R52, PT ;  /* 0x000000343100720c */ /* 0x000fe20003fa6270 */
[----:B------:R-:W-:Y:S01]  /*16810*/  HMMA.16816.F32.BF16 R24, R4, R14, R24 ;  /* 0x0000000e0418723c */ /* 0x000fe20000041818 */
[----:B------:R-:W-:-:S02]  /*16820*/  ISETP.GE.AND P3, PT, R21, R2, PT ;  /* 0x000000021500720c */ /* 0x000fc40003f66270 */
[-C--:B------:R-:W-:Y:S02]  /*16830*/  ISETP.GE.AND P4, PT, R21, R52.reuse, PT ;  /* 0x000000341500720c */ /* 0x080fe40003f86270 */
[C---:B------:R-:W-:Y:S02]  /*16840*/  IADD3 R23, R75.reuse, 0x58, RZ ;  /* 0x000000584b177810 */ /* 0x040fe40007ffe0ff */
[----:B------:R-:W-:Y:S02]  /*16850*/  IADD3 R21, R75, 0x59, RZ ;  /* 0x000000594b157810 */ /* 0x000fe40007ffe0ff */
[----:B------:R-:W-:Y:S01]  /*16860*/  FSEL R165, R41, -INF , !P2 ;  /* 0xff80000029a57808 */ /* 0x000fe20005000000 */
[----:B-1----:R-:W-:Y:S01]  /*16870*/  HMMA.16816.F32.BF16 R124, R4, R16, R124 ;  /* 0x00000010047c723c */ /* 0x002fe2000004187c */
[----:B------:R-:W-:Y:S02]  /*16880*/  FSEL R166, R43, -INF , !P5 ;  /* 0xff8000002ba67808 */ /* 0x000fe40006800000 */
[----:B------:R-:W-:-:S02]  /*16890*/  ISETP.GE.AND P2, PT, R23, R52, PT ;  /* 0x000000341700720c */ /* 0x000fc40003f46270 */
[----:B------:R-:W-:Y:S02]  /*168a0*/  ISETP.GE.AND P5, PT, R21, R2, PT ;  /* 0x000000021500720c */ /* 0x000fe40003fa6270 */
[C---:B------:R-:W-:Y:S01]  /*168b0*/  IADD3 R13, R75.reuse, 0x60, RZ ;  /* 0x000000604b0d7810 */ /* 0x040fe20007ffe0ff */
[----:B------:R-:W-:Y:S01]  /*168c0*/  HMMA.16816.F32.BF16 R120, R4, R18, R120 ;  /* 0x000000120478723c */ /* 0x000fe20000041878 */
[----:B------:R-:W-:Y:S02]  /*168d0*/  IADD3 R15, R75, 0x68, RZ ;  /* 0x000000684b0f7810 */ /* 0x000fe40007ffe0ff */
[----:B------:R-:W-:Y:S02]  /*168e0*/  FSEL R168, R37, -INF , !P3 ;  /* 0xff80000025a87808 */ /* 0x000fe40005800000 */
[----:B------:R-:W-:Y:S02]  /*168f0*/  FSEL R170, R34, -INF , !P2 ;  /* 0xff80000022aa7808 */ /* 0x000fe40005000000 */
[----:B------:R-:W-:-:S02]  /*16900*/  FSEL R164, R33, -INF , !P5 ;  /* 0xff80000021a47808 */ /* 0x000fc40006800000 */
[----:B------:R-:W-:Y:S02]  /*16910*/  FSEL R159, R42, -INF , !P6 ;  /* 0xff8000002a9f7808 */ /* 0x000fe40007000000 */
[----:B------:R-:W-:Y:S02]  /*16920*/  FSEL R172, R38, -INF , !P0 ;  /* 0xff80000026ac7808 */ /* 0x000fe40004000000 */
[----:B------:R-:W-:Y:S02]  /*16930*/  ISETP.GE.AND P3, PT, R13, R52, PT ;  /* 0x000000340d00720c */ /* 0x000fe40003f66270 */
[C---:B------:R-:W-:Y:S02]  /*16940*/  ISETP.GE.AND P2, PT, R15.reuse, R2, PT ;  /* 0x000000020f00720c */ /* 0x040fe40003f46270 */
        /* <DEDUP_REMOVED lines=8> */
[----:B------:R-:W-:Y:S02]  /*169d0*/  FSEL R167, R32, -INF , !P6 ;  /* 0xff80000020a77808 */ /* 0x000fe40007000000 */
[----:B------:R-:W-:Y:S02]  /*169e0*/  ISETP.GE.AND P3, PT, R15, R2, PT ;  /* 0x000000020f00720c */ /* 0x000fe40003f66270 */
[----:B------:R-:W-:Y:S02]  /*169f0*/  ISETP.GE.AND P1, PT, R21, R52, PT ;  /* 0x000000341500720c */ /* 0x000fe40003f26270 */
[C---:B------:R-:W-:Y:S02]  /*16a00*/  ISETP.GE.AND P4, PT, R13.reuse, R2, PT ;  /* 0x000000020d00720c */ /* 0x040fe40003f86270 */
[----:B------:R-:W-:Y:S02]  /*16a10*/  ISETP.GE.AND P6, PT, R13, R52, PT ;  /* 0x000000340d00720c */ /* 0x000fe40003fc6270 */
[----:B------:R-:W-:-:S02]  /*16a20*/  IADD3 R13, R75, 0x69, RZ ;  /* 0x000000694b0d7810 */ /* 0x000fc40007ffe0ff */
[----:B------:R-:W-:Y:S02]  /*16a30*/  FSEL R135, R124, -INF , !P3 ;  /* 0xff8000007c877808 */ /* 0x000fe40005800000 */
[----:B------:R-:W-:Y:S02]  /*16a40*/  FSEL R161, R35, -INF , !P1 ;  /* 0xff80000023a17808 */ /* 0x000fe40004800000 */
[----:B------:R-:W-:Y:S02]  /*16a50*/  FSEL R153, R28, -INF , !P0 ;  /* 0xff8000001c997808 */ /* 0x000fe40004000000 */
[----:B------:R-:W-:Y:S02]  /*16a60*/  ISETP.GE.AND P3, PT, R75, R52, PT ;  /* 0x000000344b00720c */ /* 0x000fe40003f66270 */
[C---:B------:R-:W-:Y:S02]  /*16a70*/  ISETP.GE.AND P1, PT, R13.reuse, R2, PT ;  /* 0x000000020d00720c */ /* 0x040fe40003f26270 */
[----:B------:R-:W-:-:S02]  /*16a80*/  ISETP.GE.AND P0, PT, R13, R52, PT ;  /* 0x000000340d00720c */ /* 0x000fc40003f06270 */
[----:B------:R-:W-:Y:S02]  /*16a90*/  IADD3 R5, R75, 0x78, RZ ;  /* 0x000000784b057810 */ /* 0x000fe40007ffe0ff */
[----:B------:R-:W-:Y:S02]  /*16aa0*/  FSEL R90, R90, -INF , !P3 ;  /* 0xff8000005a5a7808 */ /* 0x000fe40005800000 */
[----:B------:R-:W-:Y:S02]  /*16ab0*/  FSEL R154, R26, -INF , !P5 ;  /* 0xff8000001a9a7808 */ /* 0x000fe40006800000 */
[----:B------:R-:W-:Y:S02]  /*16ac0*/  FSEL R146, R25, -INF , !P1 ;  /* 0xff80000019927808 */ /* 0x000fe40004800000 */
[----:B------:R-:W-:Y:S02]  /*16ad0*/  FSEL R145, R27, -INF , !P0 ;  /* 0xff8000001b917808 */ /* 0x000fe40004000000 */
[----:B------:R-:W-:Y:S01]  /*16ae0*/  ISETP.GE.AND P3, PT, R54, 0x2, PT ;  /* 0x000000023600780c */ /* 0x000fe20003f66270 */
[----:B------:R-:W-:Y:S01]  /*16af0*/  BAR.SYNC.DEFER_BLOCKING 0x0 ;  /* 0x0000000000007b1d */ /* 0x000fe20000010000 */
[----:B------:R-:W-:-:S02]  /*16b00*/  ISETP.GE.AND P5, PT, R5, R2, PT ;  /* 0x000000020500720c */ /* 0x000fc40003fa6270 */
[----:B------:R-:W-:Y:S02]  /*16b10*/  ISETP.GE.AND P1, PT, R5, R52, PT ;  /* 0x000000340500720c */ /* 0x000fe40003f26270 */
[C---:B------:R-:W-:Y:S02]  /*16b20*/  ISETP.GE.AND P0, PT, R75.reuse, R2, PT ;  /* 0x000000024b00720c */ /* 0x040fe40003f06270 */
        /* <DEDUP_REMOVED lines=8> */
[----:B------:R-:W-:Y:S02]  /*16bb0*/  FSEL R139, R126, -INF , !P4 ;  /* 0xff8000007e8b7808 */ /* 0x000fe40006000000 */
[----:B------:R-:W-:-:S02]  /*16bc0*/  FSEL R63, R123, -INF , !P0 ;  /* 0xff8000007b3f7808 */ /* 0x000fc40004000000 */
[C---:B------:R-:W-:Y:S02]  /*16bd0*/  ISETP.GE.AND P6, PT, R13.reuse, R2, PT ;  /* 0x000000020d00720c */ /* 0x040fe40003fc6270 */
[----:B------:R-:W-:Y:S02]  /*16be0*/  ISETP.GE.AND P2, PT, R13, R52, PT ;  /* 0x000000340d00720c */ /* 0x000fe40003f46270 */
[----:B------:R-:W-:Y:S02]  /*16bf0*/  ISETP.GE.AND P4, PT, R5, R2, PT ;  /* 0x000000020500720c */ /* 0x000fe40003f86270 */
[----:B------:R-:W-:Y:S02]  /*16c00*/  ISETP.NE.U32.AND P0, PT, R236, RZ, PT ;  /* 0x000000ffec00720c */ /* 0x000fe40003f05070 */
[----:B------:R-:W-:Y:S02]  /*16c10*/  FSEL R67, R125, -INF , !P6 ;  /* 0xff8000007d437808 */ /* 0x000fe40007000000 */
[----:B------:R-:W-:-:S02]  /*16c20*/  FSEL R138, R127, -INF , !P2 ;  /* 0xff8000007f8a7808 */ /* 0x000fc40005000000 */
[----:B------:R-:W-:Y:S02]  /*16c30*/  FSEL R134, R120, -INF , !P5 ;  /* 0xff80000078867808 */ /* 0x000fe40006800000 */
[----:B------:R-:W-:Y:S02]  /*16c40*/  FSEL R137, R122, -INF , !P1 ;  /* 0xff8000007a897808 */ /* 0x000fe40004800000 */
[----:B------:R-:W-:Y:S02]  /*16c50*/  FSEL R66, R121, -INF , !P4 ;  /* 0xff80000079427808 */ /* 0x000fe40006000000 */
[----:B------:R-:W-:Y:S01]  /*16c60*/  ISETP.NE.AND.EX P0, PT, R237, RZ, PT, P0 ;  /* 0x000000ffed00720c */ /* 0x000fe20003f05300 */
[----:B------:R-:W-:Y:S11]  /*16c70*/  @!P3 BRA `(.L_x_1101) ;  /* 0x00000c200000b947 */ /* 0x000ff60003800000 */
[----:B------:R-:W-:Y:S01]  /*16c80*/  BSSY B0, `(.L_x_1102) ;  /* 0x0000040000007945 */ /* 0x000fe20003800000 */
[----:B------:R-:W-:Y:S05]  /*16c90*/  @!P0 BRA `(.L_x_1103) ;  /* 0x000003b000008947 */ /* 0x000fea0003800000 */
[----:B------:R-:W2:Y:S01]  /*16ca0*/  LD.E R14, [R10.64+0x170] ;  /* 0x000170060a0e7980 */ /* 0x000ea2000c101900 */
[----:B------:R-:W-:Y:S02]  /*16cb0*/  IADD3 R9, R3, -0x80, RZ ;  /* 0xffffff8003097810 */ /* 0x000fe40007ffe0ff */
[----:B------:R-:W-:-:S02]  /*16cc0*/  IABS R6, R3 ;  /* 0x0000000300067213 */ /* 0x000fc40000000000 */
[-C--:B--2---:R-:W-:Y:S02]  /*16cd0*/  IABS R7, R14.reuse ;  /* 0x0000000e00077213 */ /* 0x084fe40000000000 */
[-C--:B------:R-:W-:Y:S02]  /*16ce0*/  IABS R5, R14.reuse ;  /* 0x0000000e00057213 */ /* 0x080fe40000000000 */
[----:B------:R-:W1:Y:S01]  /*16cf0*/  I2F.RP R8, R7 ;  /* 0x0000000700087306 */ /* 0x000e620000209400 */
[-C--:B------:R-:W-:Y:S02]  /*16d00*/  LOP3.LUT R3, R3, R14.reuse, RZ, 0x3c, !PT ;  /* 0x0000000e03037212 */ /* 0x080fe400078e3cff */
[----:B------:R-:W-:Y:S02]  /*16d10*/  IMAD.MOV R5, RZ, RZ, -R5 ;  /* 0x000000ffff057224 */ /* 0x000fe400078e0a05 */
[----:B------:R-:W-:Y:S02]  /*16d20*/  ISETP.GE.AND P4, PT, R3, RZ, PT ;  /* 0x000000ff0300720c */ /* 0x000fe40003f86270 */
[----:B------:R-:W-:Y:S01]  /*16d30*/  LOP3.LUT R3, RZ, R14, RZ, 0x33, !PT ;  /* 0x0000000eff037212 */ /* 0x000fe200078e33ff */
[----:B-1----:R-:W1:Y:S02]  /*16d40*/  MUFU.RCP R16, R8 ;  /* 0x0000000800107308 */ /* 0x002e640000001000 */
[----:B-1----:R-:W-:-:S06]  /*16d50*/  IADD3 R16, R16, 0xffffffe, RZ ;  /* 0x0ffffffe10107810 */ /* 0x002fcc0007ffe0ff */
[----:B------:R-:W1:Y:S02]  /*16d60*/  F2I.FTZ.U32.TRUNC.NTZ R17, R16 ;  /* 0x0000001000117305 */ /* 0x000e64000021f000 */
[--C-:B-1----:R-:W-:Y:S02]  /*16d70*/  IMAD.MOV R4, RZ, RZ, -R17.reuse ;  /* 0x000000ffff047224 */ /* 0x102fe400078e0a11 */
[----:B------:R-:W-:Y:S02]  /*16d80*/  IMAD.MOV.U32 R16, RZ, RZ, RZ ;  /* 0x000000ffff107224 */ /* 0x000fe400078e00ff */
[----:B------:R-:W-:Y:S01]  /*16d90*/  IMAD R13, R4, R7, RZ ;  /* 0x00000007040d7224 */ /* 0x000fe200078e02ff */
[----:B------:R-:W-:Y:S02]  /*16da0*/  IABS R4, R9 ;  /* 0x0000000900047213 */ /* 0x000fe40000000000 */
[----:B------:R-:W-:Y:S01]  /*16db0*/  LOP3.LUT R9, R9, R14, RZ, 0x3c, !PT ;  /* 0x0000000e09097212 */ /* 0x000fe200078e3cff */
[----:B------:R-:W-:-:S06]  /*16dc0*/  IMAD.HI.U32 R13, R17, R13, R16 ;  /* 0x0000000d110d7227 */ /* 0x000fcc00078e0010 */
[----:B------:R-:W-:-:S04]  /*16dd0*/  IMAD.HI.U32 R8, R13, R4, RZ ;  /* 0x000000040d087227 */ /* 0x000fc800078e00ff */
[----:B------:R-:W-:-:S04]  /*16de0*/  IMAD.HI.U32 R12, R13, R6, RZ ;  /* 0x000000060d0c7227 */ /* 0x000fc800078e00ff */
[-C--:B------:R-:W-:Y:S02]  /*16df0*/  IMAD R4, R8, R5.reuse, R4 ;  /* 0x0000000508047224 */ /* 0x080fe400078e0204 */
[----:B------:R-:W-:-:S03]  /*16e00*/  IMAD R6, R12, R5, R6 ;  /* 0x000000050c067224 */ /* 0x000fc600078e0206 */
[C---:B------:R-:W-:Y:S02]  /*16e10*/  ISETP.GT.U32.AND P2, PT, R7.reuse, R4, PT ;  /* 0x000000040700720c */ /* 0x040fe40003f44070 */
[----:B------:R-:W-:-:S11]  /*16e20*/  ISETP.GT.U32.AND P1, PT, R7, R6, PT ;  /* 0x000000060700720c */ /* 0x000fd60003f24070 */
[--C-:B------:R-:W-:Y:S01]  /*16e30*/  @!P2 IMAD.IADD R4, R4, 0x1, -R7.reuse ;  /* 0x000000010404a824 */ /* 0x100fe200078e0a07 */
[----:B------:R-:W-:Y:S01]  /*16e40*/  @!P2 IADD3 R8, R8, 0x1, RZ ;  /* 0x000000010808a810 */ /* 0x000fe20007ffe0ff */
[----:B------:R-:W-:Y:S01]  /*16e50*/  @!P1 IMAD.IADD R6, R6, 0x1, -R7 ;  /* 0x0000000106069824 */ /* 0x000fe200078e0a07 */
[----:B------:R-:W-:Y:S02]  /*16e60*/  @!P1 IADD3 R12, R12, 0x1, RZ ;  /* 0x000000010c0c9810 */ /* 0x000fe40007ffe0ff */
[-C--:B------:R-:W-:Y:S02]  /*16e70*/  ISETP.GE.U32.AND P5, PT, R4, R7.reuse, PT ;  /* 0x000000070400720c */ /* 0x080fe40003fa6070 */
[----:B------:R-:W-:Y:S02]  /*16e80*/  ISETP.GE.U32.AND P6, PT, R6, R7, PT ;  /* 0x000000070600720c */ /* 0x000fe40003fc6070 */
[----:B------:R-:W-:Y:S02]  /*16e90*/  ISETP.GE.AND P1, PT, R9, RZ, PT ;  /* 0x000000ff0900720c */ /* 0x000fe40003f26270 */
[----:B------:R-:W-:-:S07]  /*16ea0*/  ISETP.NE.AND P2, PT, R14, RZ, PT ;  /* 0x000000ff0e00720c */ /* 0x000fce0003f45270 */
[----:B------:R-:W-:Y:S02]  /*16eb0*/  @P5 IADD3 R8, R8, 0x1, RZ ;  /* 0x0000000108085810 */ /* 0x000fe40007ffe0ff */
[----:B------:R-:W-:-:S03]  /*16ec0*/  @P6 IADD3 R12, R12, 0x1, RZ ;  /* 0x000000010c0c6810 */ /* 0x000fc60007ffe0ff */
[----:B------:R-:W-:Y:S01]  /*16ed0*/  @!P1 IMAD.MOV R8, RZ, RZ, -R8 ;  /* 0x000000ffff089224 */ /* 0x000fe200078e0a08 */
[----:B------:R-:W-:-:S04]  /*16ee0*/  @!P4 IADD3 R12, -R12, RZ, RZ ;  /* 0x000000ff0c0cc210 */ /* 0x000fc80007ffe1ff */
[C---:B------:R-:W-:Y:S02]  /*16ef0*/  SEL R5, R3.reuse, R12, !P2 ;  /* 0x0000000c03057207 */ /* 0x040fe40005000000 */
[----:B------:R-:W-:Y:S01]  /*16f00*/  SEL R6, R3, R8, !P2 ;  /* 0x0000000803067207 */ /* 0x000fe20005000000 */
[----:B------:R-:W2:Y:S02]  /*16f10*/  LD.E.64 R12, [R10.64+0x20] ;  /* 0x000020060a0c7980 */ /* 0x000ea4000c101b00 */
[C-C-:B------:R-:W-:Y:S02]  /*16f20*/  IMAD.WIDE R18, R5.reuse, 0x4, R236.reuse ;  /* 0x0000000405127825 */ /* 0x140fe400078e02ec */
[----:B------:R-:W3:Y:S02]  /*16f30*/  LD.E.64 R8, [R10.64+0x38] ;  /* 0x000038060a087980 */ /* 0x000ee4000c101b00 */
[----:B------:R-:W-:Y:S02]  /*16f40*/  IMAD.WIDE R16, R6, 0x4, R236 ;  /* 0x0000000406107825 */ /* 0x000fe400078e02ec */
[----:B------:R-:W4:Y:S04]  /*16f50*/  LD.E R4, [R18.64] ;  /* 0x0000000612047980 */ /* 0x000f28000c101900 */
[----:B------:R-:W4:Y:S01]  /*16f60*/  LD.E R3, [R16.64] ;  /* 0x0000000610037980 */ /* 0x000f22000c101900 */
[----:B------:R-:W-:-:S04]  /*16f70*/  IMAD.IADD R5, R5, 0x1, -R6 ;  /* 0x0000000105057824 */ /* 0x000fc800078e0a06 */
[----:B------:R-:W-:-:S05]  /*16f80*/  IMAD R14, R14, R5, -0x80 ;  /* 0xffffff800e0e7424 */ /* 0x000fca00078e0205 */
[----:B------:R-:W-:Y:S01]  /*16f90*/  SHF.R.S32.HI R6, RZ, 0x1f, R14 ;  /* 0x0000001fff067819 */ /* 0x000fe2000001140e */
[-C--:B---3--:R-:W-:Y:S02]  /*16fa0*/  IMAD R5, R9, R14.reuse, RZ ;  /* 0x0000000e09057224 */ /* 0x088fe400078e02ff */
[----:B------:R-:W-:-:S04]  /*16fb0*/  IMAD.WIDE.U32 R14, R8, R14, RZ ;  /* 0x0000000e080e7225 */ /* 0x000fc800078e00ff */
[----:B------:R-:W-:Y:S02]  /*16fc0*/  IMAD R6, R8, R6, R5 ;  /* 0x0000000608067224 */ /* 0x000fe400078e0205 */
[----:B----4-:R-:W-:-:S03]  /*16fd0*/  IMAD.IADD R3, R3, 0x1, -R4 ;  /* 0x0000000103037824 */ /* 0x010fc600078e0a04 */
[----:B------:R-:W-:Y:S01]  /*16fe0*/  IADD3 R15, R15, R6, RZ ;  /* 0x000000060f0f7210 */ /* 0x000fe20007ffe0ff */
[----:B--2---:R-:W-:Y:S01]  /*16ff0*/  IMAD R5, R13, R3, RZ ;  /* 0x000000030d057224 */ /* 0x004fe200078e02ff */
[----:B------:R-:W-:-:S03]  /*17000*/  SHF.R.S32.HI R4, RZ, 0x1f, R3 ;  /* 0x0000001fff047819 */ /* 0x000fc60000011403 */
[----:B------:R-:W-:-:S04]  /*17010*/  IMAD.WIDE.U32 R6, R3, R12, R14 ;  /* 0x0000000c03067225 */ /* 0x000fc800078e000e */
[----:B------:R-:W-:-:S04]  /*17020*/  IMAD R4, R12, R4, R5 ;  /* 0x000000040c047224 */ /* 0x000fc800078e0205 */
[----:B------:R-:W-:Y:S01]  /*17030*/  IMAD.IADD R4, R7, 0x1, R4 ;  /* 0x0000000107047824 */ /* 0x000fe200078e0204 */
[----:B------:R-:W-:Y:S05]  /*17040*/  BRA `(.L_x_1104) ;  /* 0x0000003000007947 */ /* 0x000fea0003800000 */
.L_x_1103:
[----:B------:R-:W2:Y:S02]  /*17050*/  LD.E R6, [R10.64+0x38] ;  /* 0x000038060a067980 */ /* 0x000ea4000c101900 */
[----:B--2---:R-:W-:-:S04]  /*17060*/  LEA R6, -R6, RZ, 0x7 ;  /* 0x000000ff06067211 */ /* 0x004fc800078e39ff */
[----:B------:R-:W-:Y:S02]  /*17070*/  SHF.R.S32.HI R4, RZ, 0x1f, R6 ;  /* 0x0000001fff047819 */ /* 0x000fe40000011406 */
.L_x_1104:
[----:B------:R-:W-:Y:S05]  /*17080*/  BSYNC B0 ;  /* 0x0000000000007941 */ /* 0x000fea0003800000 */
.L_x_1102:
[C---:B------:R-:W-:Y:S02]  /*17090*/  LOP3.LUT P6, RZ, R239.reuse, 0x1, RZ, 0xc0, !PT ;  /* 0x00000001efff7812 */ /* 0x040fe400078cc0ff */
[----:B------:R-:W-:Y:S02]  /*170a0*/  LOP3.LUT P2, RZ, R239, 0x2, RZ, 0xc0, !PT ;  /* 0x00000002efff7812 */ /* 0x000fe4000784c0ff */
[C---:B------:R-:W-:Y:S02]  /*170b0*/  LEA R20, P4, R6.reuse, R228, 0x1 ;  /* 0x000000e406147211 */ /* 0x040fe400078808ff */
[C---:B------:R-:W-:Y:S02]  /*170c0*/  IADD3 R3, P1, R6.reuse, R225, RZ ;  /* 0x000000e106037210 */ /* 0x040fe40007f3e0ff */
[----:B------:R-:W-:Y:S02]  /*170d0*/  LEA.HI.X R21, R6, R227, R4, 0x1, P4 ;  /* 0x000000e306157211 */ /* 0x000fe400020f0c04 */
[----:B------:R-:W-:Y:S01]  /*170e0*/  IADD3 R5, P4, R3, R225, RZ ;  /* 0x000000e103057210 */ /* 0x000fe20007f9e0ff */
[----:B------:R-:W-:-:S02]  /*170f0*/  IMAD.X R4, R4, 0x1, R226, P1 ;  /* 0x0000000104047824 */ /* 0x000fc400008e06e2 */
[CC--:B------:R-:W-:Y:S01]  /*17100*/  @P6 LEA R18, P5, R3.reuse, R228.reuse, 0x1 ;  /* 0x000000e403126211 */ /* 0x0c0fe200078a08ff */
[----:B------:R-:W-:Y:S01]  /*17110*/  @!PT LDS RZ, [RZ] ;  /* 0x00000000fffff984 */ /* 0x000fe20000000800 */
[----:B------:R-:W-:Y:S01]  /*17120*/  @!PT LDS RZ, [RZ] ;  /* 0x00000000fffff984 */ /* 0x000fe20000000800 */
[----:B------:R-:W-:Y:S01]  /*17130*/  @!PT LDS RZ, [RZ] ;  /* 0x00000000fffff984 */ /* 0x000fe20000000800 */
[----:B------:R1:W-:Y:S01]  /*17140*/  @P6 LDGSTS.E.BYPASS.LTC128B.128 [R235+0x4000], [R20.64] ;  /* 0x0400000014eb6fae */ /* 0x0003e2000b901d46 */
[CC--:B------:R-:W-:Y:S02]  /*17150*/  @P2 LEA R12, P1, R3.reuse, R228.reuse, 0x1 ;  /* 0x000000e4030c2211 */ /* 0x0c0fe400078208ff */
[CCC-:B------:R-:W-:Y:S01]  /*17160*/  @P6 LEA.HI.X R19, R3.reuse, R227.reuse, R4.reuse, 0x1, P5 ;  /* 0x000000e303136211 */ /* 0x1c0fe200028f0c04 */
[----:B------:R1:W-:Y:S01]  /*17170*/  @!P6 STS.128 [R235+0x4000], RZ ;  /* 0x004000ffeb00e388 */ /* 0x0003e20000000c00 */
[----:B------:R-:W-:Y:S01]  /*17180*/  @P2 LEA.HI.X R13, R3, R227, R4, 0x1, P1 ;  /* 0x000000e3030d2211 */ /* 0x000fe200008f0c04 */
[----:B------:R-:W-:Y:S01]  /*17190*/  IMAD.X R4, R4, 0x1, R226, P4 ;  /* 0x0000000104047824 */ /* 0x000fe200020e06e2 */
[CC--:B------:R-:W-:Y:S01]  /*171a0*/  @P6 LEA R16, P5, R5.reuse, R228.reuse, 0x1 ;  /* 0x000000e405106211 */ /* 0x0c0fe200078a08ff */
[----:B------:R-:W-:Y:S01]  /*171b0*/  @!PT LDS RZ, [RZ] ;  /* 0x00000000fffff984 */ /* 0x000fe20000000800 */
[----:B------:R-:W-:Y:S01]  /*171c0*/  @!PT LDS RZ, [RZ] ;  /* 0x00000000fffff984 */ /* 0x000fe20000000800 */
[----:B------:R-:W-:Y:S01]  /*171d0*/  @!PT LDS RZ, [RZ] ;  /* 0x00000000fffff984 */ /* 0x000fe20000000800 */
[----:B------:R1:W-:Y:S01]  /*171e0*/  @P2 LDGSTS.E.BYPASS.LTC128B.128 [R235+0x8000], [R20.64+0x80] ;  /* 0x0800008014eb2fae */ /* 0x0003e2000b901d46 */
[----:B------:R-:W-:-:S02]  /*171f0*/  @P2 LEA R8, P1, R5, R228, 0x1 ;  /* 0x000000e405082211 */ /* 0x000fc400078208ff */
[C---:B------:R-:W-:Y:S01]  /*17200*/  IADD3 R3, P4, R5.reuse, R225, RZ ;  /* 0x000000e105037210 */ /* 0x040fe20007f9e0ff */
[----:B------:R1:W-:Y:S01]  /*17210*/  @!P2 STS.128 [R235+0x8000], RZ ;  /* 0x008000ffeb00a388 */ /* 0x0003e20000000c00 */
[CCC-:B------:R-:W-:Y:S02]  /*17220*/  @P6 LEA.HI.X R17, R5.reuse, R227.reuse, R4.reuse, 0x1, P5 ;  /* 0x000000e305116211 */ /* 0x1c0fe400028f0c04 */
[----:B------:R-:W-:Y:S01]  /*17230*/  @P2 LEA.HI.X R9, R5, R227, R4, 0x1, P1 ;  /* 0x000000e305092211 */ /* 0x000fe200008f0c04 */
[----:B------:R-:W-:Y:S01]  /*17240*/  IMAD.X R4, R4, 0x1, R226, P4 ;  /* 0x0000000104047824 */ /* 0x000fe200020e06e2 */
[CC--:B------:R-:W-:Y:S01]  /*17250*/  @P6 LEA R14, P5, R3.reuse, R228.reuse, 0x1 ;  /* 0x000000e4030e6211 */ /* 0x0c0fe200078a08ff */
[----:B------:R-:W-:Y:S01]  /*17260*/  @!PT LDS RZ, [RZ] ;  /* 0x00000000fffff984 */ /* 0x000fe20000000800 */
[----:B------:R-:W-:Y:S01]  /*17270*/  @!PT LDS RZ, [RZ] ;  /* 0x00000000fffff984 */ /* 0x000fe20000000800 */
[----:B------:R-:W-:Y:S01]  /*17280*/  @!PT LDS RZ, [RZ] ;  /* 0x00000000fffff984 */ /* 0x000fe20000000800 */
[----:B------:R1:W-:Y:S01]  /*17290*/  @P6 LDGSTS.E.BYPASS.LTC128B.128 [R235+0x4800], [R18.64] ;  /* 0x0480000012eb6fae */ /* 0x0003e2000b901d46 */
[C---:B------:R-:W-:Y:S02]  /*172a0*/  @P2 LEA R6, P1, R3.reuse, R228, 0x1 ;  /* 0x000000e403062211 */ /* 0x040fe400078208ff */
[C---:B------:R-:W-:Y:S01]  /*172b0*/  IADD3 R5, P4, R3.reuse, R225, RZ ;  /* 0x000000e103057210 */ /* 0x040fe20007f9e0ff */
[----:B------:R1:W-:Y:S01]  /*172c0*/  @!P6 STS.128 [R235+0x4800], RZ ;  /* 0x004800ffeb00e388 */ /* 0x0003e20000000c00 */
[----:B------:R-:W-:-:S02]  /*172d0*/  @P6 LEA.HI.X R15, R3, R227, R4, 0x1, P5 ;  /* 0x000000e3030f6211 */ /* 0x000fc400028f0c04 */
[----:B------:R-:W-:Y:S01]  /*172e0*/  @P2 LEA.HI.X R7, R3, R227, R4, 0x1, P1 ;  /* 0x000000e303072211 */ /* 0x000fe200008f0c04 */
[----:B------:R-:W-:Y:S01]  /*172f0*/  IMAD.X R4, R4, 0x1, R226, P4 ;  /* 0x0000000104047824 */ /* 0x000fe200020e06e2 */
[CC--:B------:R-:W-:Y:S01]  /*17300*/  @P6 LEA R24, P5, R5.reuse, R228.reuse, 0x1 ;  /* 0x000000e405186211 */ /* 0x0c0fe200078a08ff */
[----:B------:R-:W-:Y:S01]  /*17310*/  @!PT LDS RZ, [RZ] ;  /* 0x00000000fffff984 */ /* 0x000fe20000000800 */
[----:B------:R-:W-:Y:S01]  /*17320*/  @!PT LDS RZ, [RZ] ;  /* 0x00000000fffff984 */ /* 0x000fe20000000800 */
[----:B------:R-:W-:Y:S01]  /*17330*/  @!PT LDS RZ, [RZ] ;  /* 0x00000000fffff984 */ /* 0x000fe20000000800 */
[----:B------:R1:W-:Y:S01]  /*17340*/  @P2 LDGSTS.E.BYPASS.LTC128B.128 [R235+0x8800], [R12.64+0x80] ;  /* 0x088000800ceb2fae */ /* 0x0003e2000b901d46 */
[CC--:B------:R-:W-:Y:S02]  /*17350*/  @P2 LEA R22, P1, R5.reuse, R228.reuse, 0x1 ;  /* 0x000000e405162211 */ /* 0x0c0fe400078208ff */
        /* <DEDUP_REMOVED lines=10> */
[----:B------:R-:W-:-:S02]  /*17400*/  @P2 LEA R26, P1, R3, R228, 0x1 ;  /* 0x000000e4031a2211 */ /* 0x000fc400078208ff */
[C---:B------:R-:W-:Y:S01]  /*17410*/  IADD3 R5, P4, R3.reuse, R225, RZ ;  /* 0x000000e103057210 */ /* 0x040fe20007f9e0ff */
[----:B------:R1:W-:Y:S01]  /*17420*/  @!P6 STS.128 [R235+0x5000], RZ ;  /* 0x005000ffeb00e388 */ /* 0x0003e20000000c00 */
[CCC-:B------:R-:W-:Y:S02]  /*17430*/  @P6 LEA.HI.X R29, R3.reuse, R227.reuse, R4.reuse, 0x1, P5 ;  /* 0x000000e3031d6211 */ /* 0x1c0fe400028f0c04 */
[----:B------:R-:W-:Y:S01]  /*17440*/  @P2 LEA.HI.X R27, R3, R227, R4, 0x1, P1 ;  /* 0x000000e3031b2211 */ /* 0x000fe200008f0c04 */
[----:B------:R-:W-:Y:S01]  /*17450*/  @!PT LDS RZ, [RZ] ;  /* 0x00000000fffff984 */ /* 0x000fe20000000800 */
[----:B------:R-:W-:Y:S01]  /*17460*/  @!PT LDS RZ, [RZ] ;  /* 0x00000000fffff984 */ /* 0x000fe20000000800 */
[----:B------:R-:W-:Y:S01]  /*17470*/  @!PT LDS RZ, [RZ] ;  /* 0x00000000fffff984 */ /* 0x000fe20000000800 */
[----:B------:R1:W-:Y:S01]  /*17480*/  @P2 LDGSTS.E.BYPASS.LTC128B.128 [R235+0x9000], [R8.64+0x80] ;  /* 0x0900008008eb2fae */ /* 0x0003e2000b901d46 */
[----:B------:R-:W-:Y:S01]  /*17490*/  IMAD.X R4, R4, 0x1, R226, P4 ;  /* 0x0000000104047824 */ /* 0x000fe200020e06e2 */
[CC--:B------:R-:W-:Y:S02]  /*174a0*/  @P6 LEA R32, P5, R5.reuse, R228.reuse, 0x1 ;  /* 0x000000e405206211 */ /* 0x0c0fe400078a08ff */
[----:B------:R1:W-:Y:S01]  /*174b0*/  @!P2 STS.128 [R235+0x9000], RZ ;  /* 0x009000ffeb00a388 */ /* 0x0003e20000000c00 */
[----:B------:R-:W-:-:S02]  /*174c0*/  @P2 LEA R30, P1, R5, R228, 0x1 ;  /* 0x000000e4051e2211 */ /* 0x000fc400078208ff */
[C---:B------:R-:W-:Y:S01]  /*174d0*/  IADD3 R3, P4, R5.reuse, R225, RZ ;  /* 0x000000e105037210 */ /* 0x040fe20007f9e0ff */
[----:B------:R-:W-:Y:S01]  /*174e0*/  @!PT LDS RZ, [RZ] ;  /* 0x00000000fffff984 */ /* 0x000fe20000000800 */
[----:B------:R-:W-:Y:S01]  /*174f0*/  @!PT LDS RZ, [RZ] ;  /* 0x00000000fffff984 */ /* 0x000fe20000000800 */
[----:B------:R-:W-:Y:S01]  /*17500*/  @!PT LDS RZ, [RZ] ;  /* 0x00000000fffff984 */ /* 0x000fe20000000800 */
[----:B------:R1:W-:Y:S01]  /*17510*/  @P6 LDGSTS.E.BYPASS.LTC128B.128 [R235+0x5800], [R14.64] ;  /* 0x058000000eeb6fae */ /* 0x0003e2000b901d46 */
[CCC-:B------:R-:W-:Y:S02]  /*17520*/  @P6 LEA.HI.X R33, R5.reuse, R227.reuse, R4.reuse, 0x1, P5 ;  /* 0x000000e305216211 */ /* 0x1c0fe400028f0c04 */
[-C--:B------:R-:W-:Y:S01]  /*17530*/  @P2 LEA.HI.X R31, R5, R227.reuse, R4, 0x1, P1 ;  /* 0x000000e3051f2211 */ /* 0x080fe200008f0c04 */
[----:B------:R1:W-:Y:S01]  /*17540*/  @!P6 STS.128 [R235+0x5800], RZ ;  /* 0x005800ffeb00e388 */ /* 0x0003e20000000c00 */
[----:B------:R-:W-:Y:S01]  /*17550*/  IMAD.X R4, R4, 0x1, R226, P4 ;  /* 0x0000000104047824 */ /* 0x000fe200020e06e2 */
[CC--:B------:R-:W-:Y:S02]  /*17560*/  @P6 LEA R34, P4, R3.reuse, R228.reuse, 0x1 ;  /* 0x000000e403226211 */ /* 0x0c0fe400078808ff */
[----:B------:R-:W-:Y:S01]  /*17570*/  @!PT LDS RZ, [RZ] ;  /* 0x00000000fffff984 */ /* 0x000fe20000000800 */
[----:B------:R-:W-:Y:S01]  /*17580*/  @!PT LDS RZ, [RZ] ;  /* 0x00000000fffff984 */ /* 0x000fe20000000800 */
[----:B------:R-:W-:Y:S01]  /*17590*/  @!PT LDS RZ, [RZ] ;  /* 0x00000000fffff984 */ /* 0x000fe20000000800 */
[----:B------:R1:W-:Y:S01]  /*175a0*/  @P2 LDGSTS.E.BYPASS.LTC128B.128 [R235+0x9800], [R6.64+0x80] ;  /* 0x0980008006eb2fae */ /* 0x0003e2000b901d46 */
[C---:B------:R-:W-:Y:S01]  /*175b0*/  @P2 LEA R36, P1, R3.reuse, R228, 0x1 ;  /* 0x000000e403242211 */ /* 0x040fe200078208ff */
[----:B------:R-:W-:Y:S01]  /*175c0*/  IMAD.MOV.U32 R228, RZ, RZ, R20 ;  /* 0x000000ffffe47224 */ /* 0x000fe200078e0014 */
[CCC-:B------:R-:W-:Y:S01]  /*175d0*/  @P6 LEA.HI.X R35, R3.reuse, R227.reuse, R4.reuse, 0x1, P4 ;  /* 0x000000e303236211 */ /* 0x1c0fe200020f0c04 */
[----:B------:R1:W-:Y:S01]  /*175e0*/  @!P2 STS.128 [R235+0x9800], RZ ;  /* 0x009800ffeb00a388 */ /* 0x0003e20000000c00 */
[----:B------:R-:W-:Y:S01]  /*175f0*/  @P2 LEA.HI.X R37, R3, R227, R4, 0x1, P1 ;  /* 0x000000e303252211 */ /* 0x000fe200008f0c04 */
[----:B------:R-:W-:-:S02]  /*17600*/  IMAD.MOV.U32 R227, RZ, RZ, R21 ;  /* 0x000000ffffe37224 */ /* 0x000fc400078e0015 */
[----:B------:R-:W-:Y:S01]  /*17610*/  @!PT LDS RZ, [RZ] ;  /* 0x00000000fffff984 */ /* 0x000fe20000000800 */
[----:B------:R-:W-:Y:S01]  /*17620*/  @!PT LDS RZ, [RZ] ;  /* 0x00000000fffff984 */ /* 0x000fe20000000800 */
[----:B------:R-:W-:Y:S01]  /*17630*/  @!PT LDS RZ, [RZ] ;  /* 0x00000000fffff984 */ /* 0x000fe20000000800 */
[----:B------:R1:W-:Y:S04]  /*17640*/  @P6 LDGSTS.E.BYPASS.LTC128B.128 [R235+0x6000], [R24.64] ;  /* 0x0600000018eb6fae */ /* 0x0003e8000b901d46 */
[----:B------:R1:W-:Y:S04]  /*17650*/  @!P6 STS.128 [R235+0x6000], RZ ;  /* 0x006000ffeb00e388 */ /* 0x0003e80000000c00 */
[----:B------:R-:W-:Y:S01]  /*17660*/  @!PT LDS RZ, [RZ] ;  /* 0x00000000fffff984 */ /* 0x000fe20000000800 */
[----:B------:R-:W-:Y:S01]  /*17670*/  @!PT LDS RZ, [RZ] ;  /* 0x00000000fffff984 */ /* 0x000fe20000000800 */
[----:B------:R-:W-:Y:S01]  /*17680*/  @!PT LDS RZ, [RZ] ;  /* 0x00000000fffff984 */ /* 0x000fe20000000800 */
[----:B------:R1:W-:Y:S04]  /*17690*/  @P2 LDGSTS.E.BYPASS.LTC128B.128 [R235+0xa000], [R22.64+0x80] ;  /* 0x0a00008016eb2fae */ /* 0x0003e8000b901d46 */
[----:B------:R1:W-:Y:S04]  /*176a0*/  @!P2 STS.128 [R235+0xa000], RZ ;  /* 0x00a000ffeb00a388 */ /* 0x0003e80000000c00 */
        /* <DEDUP_REMOVED lines=30> */
[----:B------:R-:W0:Y:S02]  /*17890*/  LDGDEPBAR ;  /* 0x00000000000079af */ /* 0x000e240000000000 */
.L_x_1101:
[----:B------:R-:W-:Y:S05]  /*178a0*/  BSYNC B1 ;  /* 0x0000000000017941 */ /* 0x000fea0003800000 */
.L_x_1100:
[----:B------:R-:W2:Y:S01]  /*178b0*/  LD.E R65, [R10.64+0xdc] ;  /* 0x0000dc060a417980 */ /* 0x000ea2000c101900 */
[----:B------:R-:W-:-:S02]  /*178c0*/  FMNMX.FTZ R3, R90, R73, !PT ;  /* 0x000000495a037209 */ /* 0x000fc40007810000 */
[----:B------:R-:W-:Y:S02]  /*178d0*/  FMNMX.FTZ R5, R88, R89, !PT ;  /* 0x0000005958057209 */ /* 0x000fe40007810000 */
[----:B------:R-:W-:Y:S02]  /*178e0*/  FMNMX.FTZ R3, R72, R3, !PT ;  /* 0x0000000348037209 */ /* 0x000fe40007810000 */
[----:B-1----:R-:W-:Y:S02]  /*178f0*/  FMNMX.FTZ R6, R94, R5, !PT ;  /* 0x000000055e067209 */ /* 0x002fe40007810000 */
[----:B------:R-:W-:Y:S02]  /*17900*/  FMNMX.FTZ R4, R68, R3, !PT ;  /* 0x0000000344047209 */ /* 0x000fe40007810000 */
[----:B------:R-:W-:Y:S02]  /*17910*/  SHF.L.U32 R216, R0, 0x1, RZ ;  /* 0x0000000100d87819 */ /* 0x000fe400000006ff */
[----:B------:R-:W-:-:S02]  /*17920*/  FMNMX.FTZ R4, R87, R4, !PT ;  /* 0x0000000457047209 */ /* 0x000fc40007810000 */
[----:B------:R-:W-:Y:S01]  /*17930*/  LEA R214, R55, R216, 0x1 ;  /* 0x000000d837d67211 */ /* 0x000fe200078e08ff */
[----:B------:R-:W-:Y:S01]  /*17940*/  LDSM.16.MT88.4 R96, [R216+0x10000] ;  /* 0x01000000d860783b */ /* 0x000fe20000004200 */
[----:B------:R-:W-:Y:S02]  /*17950*/  FMNMX.FTZ R3, R85, R4, !PT ;  /* 0x0000000455037209 */ /* 0x000fe40007810000 */
[C---:B------:R-:W-:Y:S01]  /*17960*/  LEA R212, R53.reuse, R214, 0x1 ;  /* 0x000000d635d47211 */ /* 0x040fe200078e08ff */
[----:B------:R-:W-:Y:S01]  /*17970*/  LDSM.16.MT88.4 R124, [R216+0xc000] ;  /* 0x00c00000d87c783b */ /* 0x000fe20000004200 */
[----:B------:R-:W-:Y:S02]  /*17980*/  FMNMX.FTZ R3, R86, R3, !PT ;  /* 0x0000000356037209 */ /* 0x000fe40007810000 */
[----:B------:R-:W-:Y:S01]  /*17990*/  LEA R213, R53, R216, 0x1 ;  /* 0x000000d835d57211 */ /* 0x000fe200078e08ff */
[----:B------:R-:W-:Y:S01]  /*179a0*/  LDSM.16.MT88.4 R120, [R214+0x10000] ;  /* 0x01000000d678783b */ /* 0x000fe20000004200 */
[----:B------:R-:W-:-:S03]  /*179b0*/  FMNMX.FTZ R3, R100, R3, !PT ;  /* 0x0000000364037209 */ /* 0x000fc60007810000 */
[----:B------:R-:W-:Y:S01]  /*179c0*/  LDSM.16.MT88.4 R80, [R213+0xc000] ;  /* 0x00c00000d550783b */ /* 0x000fe20000004200 */
[----:B------:R-:W-:Y:S02]  /*179d0*/  FMNMX.FTZ R4, R178, R3, !PT ;  /* 0x00000003b2047209 */ /* 0x000fe40007810000 */
[----:B------:R-:W-:Y:S01]  /*179e0*/  FMNMX.FTZ R3, R91, R6, !PT ;  /* 0x000000065b037209 */ /* 0x000fe20007810000 */
[----:B------:R-:W-:Y:S01]  /*179f0*/  LDSM.16.MT88.4 R108, [R213+0x10000] ;  /* 0x01000000d56c783b */ /* 0x000fe20000004200 */
        /* <DEDUP_REMOVED lines=52> */
[----:B------:R-:W-:-:S03]  /*17d40*/  FMNMX.FTZ R3, R151, R4, !PT ;  /* 0x0000000497037209 */ /* 0x000fc60007810000 */
[----:B------:R-:W1:Y:S01]  /*17d50*/  SHFL.BFLY PT, R4, R7, 0x2, 0x1f ;  /* 0x0c401f0007047f89 */ /* 0x000e6200000e0000 */
[----:B------:R-:W-:-:S04]  /*17d60*/  FMNMX.FTZ R6, R146, R3, !PT ;  /* 0x0000000392067209 */ /* 0x000fc80007810000 */
[----:B------:R-:W-:-:S04]  /*17d70*/  FMNMX.FTZ R6, R135, R6, !PT ;  /* 0x0000000687067209 */ /* 0x000fc80007810000 */
[----:B------:R-:W-:-:S04]  /*17d80*/  FMNMX.FTZ R3, R67, R6, !PT ;  /* 0x0000000643037209 */ /* 0x000fc80007810000 */
[----:B------:R-:W-:-:S04]  /*17d90*/  FMNMX.FTZ R3, R134, R3, !PT ;  /* 0x0000000386037209 */ /* 0x000fc80007810000 */
[----:B------:R-:W-:-:S05]  /*17da0*/  FMNMX.FTZ R6, R66, R3, !PT ;  /* 0x0000000342067209 */ /* 0x000fca0007810000 */
[----:B------:R-:W3:Y:S01]  /*17db0*/  SHFL.BFLY PT, R5, R6, 0x2, 0x1f ;  /* 0x0c401f0006057f89 */ /* 0x000ee200000e0000 */
[----:B-1----:R-:W-:-:S05]  /*17dc0*/  FMNMX.FTZ R4, R7, R4, !PT ;  /* 0x0000000407047209 */ /* 0x002fca0007810000 */
[----:B------:R-:W1:Y:S01]  /*17dd0*/  SHFL.BFLY PT, R3, R4, 0x1, 0x1f ;  /* 0x0c201f0004037f89 */ /* 0x000e6200000e0000 */
[----:B---3--:R-:W-:-:S05]  /*17de0*/  FMNMX.FTZ R5, R6, R5, !PT ;  /* 0x0000000506057209 */ /* 0x008fca0007810000 */
[----:B------:R-:W3:Y:S01]  /*17df0*/  SHFL.BFLY PT, R132, R5, 0x1, 0x1f ;  /* 0x0c201f0005847f89 */ /* 0x000ee200000e0000 */
[----:B-1----:R-:W-:-:S04]  /*17e00*/  FMNMX.FTZ R3, R4, R3, !PT ;  /* 0x0000000304037209 */ /* 0x002fc80007810000 */
[----:B------:R-:W-:Y:S02]  /*17e10*/  FSETP.NEU.FTZ.AND P1, PT, R3, -INF , PT ;  /* 0xff8000000300780b */ /* 0x000fe40003f3d000 */
[----:B---3--:R-:W-:Y:S02]  /*17e20*/  FMNMX.FTZ R132, R5, R132, !PT ;  /* 0x0000008405847209 */ /* 0x008fe40007810000 */
[----:B------:R-:W-:Y:S01]  /*17e30*/  LDSM.16.MT88.4 R4, [R212+0x10000] ;  /* 0x01000000d404783b */ /* 0x000fe20000004200 */
[C---:B--2---:R-:W-:Y:S02]  /*17e40*/  FMUL.FTZ R64, R65.reuse, R3 ;  /* 0x0000000341407220 */ /* 0x044fe40000410000 */
[----:B------:R-:W-:-:S03]  /*17e50*/  FMUL.FTZ R136, R65, R132 ;  /* 0x0000008441887220 */ /* 0x000fc60000410000 */
[----:B------:R-:W-:Y:S02]  /*17e60*/  FSEL R64, R64, RZ, P1 ;  /* 0x000000ff40407208 */ /* 0x000fe40000800000 */
[----:B------:R-:W-:-:S03]  /*17e70*/  FSETP.NEU.FTZ.AND P1, PT, R132, -INF , PT ;  /* 0xff8000008400780b */ /* 0x000fc60003f3d000 */
[-CC-:B------:R-:W-:Y:S01]  /*17e80*/  FFMA.FTZ R59, R90, R65.reuse, -R64.reuse ;  /* 0x000000415a3b7223 */ /* 0x180fe20000010840 */
[----:B------:R-:W-:Y:S01]  /*17e90*/  FSEL R136, R136, RZ, P1 ;  /* 0x000000ff88887208 */ /* 0x000fe20000800000 */
[-CC-:B------:R-:W-:Y:S02]  /*17ea0*/  FFMA.FTZ R58, R73, R65.reuse, -R64.reuse ;  /* 0x00000041493a7223 */ /* 0x180fe40000010840 */
[-C--:B------:R-:W-:Y:S02]  /*17eb0*/  FFMA.FTZ R56, R72, R65.reuse, -R64 ;  /* 0x0000004148387223 */ /* 0x080fe40000010840 */
[-CC-:B------:R-:W-:Y:S01]  /*17ec0*/  FFMA.FTZ R62, R88, R65.reuse, -R136.reuse ;  /* 0x00000041583e7223 */ /* 0x180fe20000010888 */
[----:B------:R-:W-:Y:S01]  /*17ed0*/  LDSM.16.MT88.4 R72, [R214+0xc000] ;  /* 0x00c00000d648783b */ /* 0x000fe20000004200 */
[-CC-:B------:R-:W-:Y:S01]  /*17ee0*/  FFMA.FTZ R61, R89, R65.reuse, -R136.reuse ;  /* 0x00000041593d7223 */ /* 0x180fe20000010888 */
[----:B------:R-:W-:Y:S01]  /*17ef0*/  MUFU.EX2 R59, R59 ;  /* 0x0000003b003b7308 */ /* 0x000fe20000000800 */
[----:B------:R-:W-:-:S02]  /*17f00*/  FFMA.FTZ R55, R91, R65, -R136 ;  /* 0x000000415b377223 */ /* 0x000fc40000010888 */
[----:B------:R-:W1:Y:S01]  /*17f10*/  LDSM.16.MT88.4 R88, [R212+0xc000] ;  /* 0x00c00000d458783b */ /* 0x000e620000004200 */
[-C--:B------:R-:W-:Y:S02]  /*17f20*/  FFMA.FTZ R51, R68, R65.reuse, -R64 ;  /* 0x0000004144337223 */ /* 0x080fe40000010840 */
[-C--:B------:R-:W-:Y:S02]  /*17f30*/  FFMA.FTZ R60, R94, R65.reuse, -R136 ;  /* 0x000000415e3c7223 */ /* 0x080fe40000010888 */
[----:B------:R-:W2:Y:S01]  /*17f40*/  MUFU.EX2 R58, R58 ;  /* 0x0000003a003a7308 */ /* 0x000ea20000000800 */
[-CC-:B------:R-:W-:Y:S02]  /*17f50*/  FFMA.FTZ R53, R87, R65.reuse, -R64.reuse ;  /* 0x0000004157357223 */ /* 0x180fe40000010840 */
[-CC-:B------:R-:W-:Y:S02]  /*17f60*/  FFMA.FTZ R48, R85, R65.reuse, -R64.reuse ;  /* 0x0000004155307223 */ /* 0x180fe40000010840 */
[----:B------:R-:W-:-:S02]  /*17f70*/  FFMA.FTZ R47, R86, R65, -R64 ;  /* 0x00000041562f7223 */ /* 0x000fc40000010840 */
[-CC-:B------:R-:W-:Y:S01]  /*17f80*/  FFMA.FTZ R57, R84, R65.reuse, -R136.reuse ;  /* 0x0000004154397223 */ /* 0x180fe20000010888 */
[----:B------:R-:W-:Y:S01]  /*17f90*/  MUFU.EX2 R56, R56 ;  /* 0x0000003800387308 */ /* 0x000fe20000000800 */
[-CC-:B------:R-:W-:Y:S02]  /*17fa0*/  FFMA.FTZ R50, R92, R65.reuse, -R136.reuse ;  /* 0x000000415c327223 */ /* 0x180fe40000010888 */
[-CC-:B------:R-:W-:Y:S02]  /*17fb0*/  FFMA.FTZ R49, R93, R65.reuse, -R136.reuse ;  /* 0x000000415d317223 */ /* 0x180fe40000010888 */
[-C--:B------:R-:W-:Y:S02]  /*17fc0*/  FFMA.FTZ R46, R101, R65.reuse, -R136 ;  /* 0x00000041652e7223 */ /* 0x080fe40000010888 */
[--C-:B------:R-:W-:Y:S01]  /*17fd0*/  FFMA.FTZ R44, R100, R65, -R64.reuse ;  /* 0x00000041642c7223 */ /* 0x100fe20000010840 */
[----:B------:R-:W3:Y:S01]  /*17fe0*/  MUFU.EX2 R51, R51 ;  /* 0x0000003300337308 */ /* 0x000ee20000000800 */
[----:B--2---:R-:W-:Y:S01]  /*17ff0*/  F2FP.BF16.PACK_AB R113, R58, R59 ;  /* 0x0000003b3a71723e */ /* 0x004fe200000010ff */
[----:B------:R-:W-:-:S02]  /*18000*/  FFMA.FTZ R43, R178, R65, -R64 ;  /* 0x00000041b22b7223 */ /* 0x000fc40000010840 */
[-CC-:B------:R-:W-:Y:S02]  /*18010*/  FFMA.FTZ R40, R179, R65.reuse, -R64.reuse ;  /* 0x00000041b3287223 */ /* 0x180fe40000010840 */
[-C--:B------:R-:W-:Y:S02]  /*18020*/  FFMA.FTZ R9, R180, R65.reuse, -R64 ;  /* 0x00000041b4097223 */ /* 0x080fe40000010840 */
[----:B------:R-:W-:Y:S01]  /*18030*/  MUFU.EX2 R62, R62 ;  /* 0x0000003e003e7308 */ /* 0x000fe20000000800 */
[-CC-:B------:R-:W-:Y:S02]  /*18040*/  FFMA.FTZ R45, R176, R65.reuse, -R136.reuse ;  /* 0x00000041b02d7223 */ /* 0x180fe40000010888 */
[-CC-:B------:R-:W-:Y:S02]  /*18050*/  FFMA.FTZ R42, R175, R65.reuse, -R136.reuse ;  /* 0x00000041af2a7223 */ /* 0x180fe40000010888 */
[-CC-:B------:R-:W-:Y:S02]  /*18060*/  FFMA.FTZ R41, R177, R65.reuse, -R136.reuse ;  /* 0x00000041b1297223 */ /* 0x180fe40000010888 */
[-C--:B------:R-:W-:Y:S01]  /*18070*/  FFMA.FTZ R8, R174, R65.reuse, -R136 ;  /* 0x00000041ae087223 */ /* 0x080fe20000010888 */
[----:B------:R-:W2:Y:S01]  /*18080*/  MUFU.EX2 R61, R61 ;  /* 0x0000003d003d7308 */ /* 0x000ea20000000800 */
[----:B---3--:R-:W-:Y:S01]  /*18090*/  F2FP.BF16.PACK_AB R115, R51, R56 ;  /* 0x000000383373723e */ /* 0x008fe200000010ff */
[----:B------:R-:W-:-:S02]  /*180a0*/  FFMA.FTZ R0, R173, R65, -R64 ;  /* 0x00000041ad007223 */ /* 0x000fc40000010840 */
[-CC-:B------:R-:W-:Y:S02]  /*180b0*/  FFMA.FTZ R133, R133, R65.reuse, -R64.reuse ;  /* 0x0000004185857223 */ /* 0x180fe40000010840 */
[-CC-:B------:R-:W-:Y:S02]  /*180c0*/  FFMA.FTZ R140, R140, R65.reuse, -R64.reuse ;  /* 0x000000418c8c7223 */ /* 0x180fe40000010840 */
[----:B------:R-:W-:Y:S01]  /*180d0*/  MUFU.EX2 R60, R60 ;  /* 0x0000003c003c7308 */ /* 0x000fe20000000800 */
[-C--:B------:R-:W-:Y:S02]  /*180e0*/  FFMA.FTZ R141, R141, R65.reuse, -R64 ;  /* 0x000000418d8d7223 */ /* 0x080fe40000010840 */
[-CC-:B------:R-:W-:Y:S02]  /*180f0*/  FFMA.FTZ R142, R142, R65.reuse, -R136.reuse ;  /* 0x000000418e8e7223 */ /* 0x180fe40000010888 */
[-CC-:B------:R-:W-:Y:S02]  /*18100*/  FFMA.FTZ R143, R143, R65.reuse, -R136.reuse ;  /* 0x000000418f8f7223 */ /* 0x180fe40000010888 */
[-CC-:B------:R-:W-:Y:S01]  /*18110*/  FFMA.FTZ R144, R144, R65.reuse, -R136.reuse ;  /* 0x0000004190907223 */ /* 0x180fe20000010888 */
[----:B------:R-:W3:Y:S01]  /*18120*/  MUFU.EX2 R55, R55 ;  /* 0x0000003700377308 */ /* 0x000ee20000000800 */
[----:B--2---:R-:W-:Y:S01]  /*18130*/  F2FP.BF16.PACK_AB R112, R61, R62 ;  /* 0x0000003e3d70723e */ /* 0x004fe200000010ff */
[----:B------:R-:W-:-:S02]  /*18140*/  FFMA.FTZ R147, R147, R65, -R136 ;  /* 0x0000004193937223 */ /* 0x000fc40000010888 */
[-CC-:B------:R-:W-:Y:S02]  /*18150*/  FFMA.FTZ R150, R150, R65.reuse, -R64.reuse ;  /* 0x0000004196967223 */ /* 0x180fe40000010840 */
[-CC-:B------:R-:W-:Y:S02]  /*18160*/  FFMA.FTZ R157, R157, R65.reuse, -R64.reuse ;  /* 0x000000419d9d7223 */ /* 0x180fe40000010840 */
[----:B------:R-:W-:Y:S01]  /*18170*/  MUFU.EX2 R53, R53 ;  /* 0x0000003500357308 */ /* 0x000fe20000000800 */
[-CC-:B------:R-:W-:Y:S02]  /*18180*/  FFMA.FTZ R158, R158, R65.reuse, -R64.reuse ;  /* 0x000000419e9e7223 */ /* 0x180fe40000010840 */
[-C--:B------:R-:W-:Y:S02]  /*18190*/  FFMA.FTZ R159, R159, R65.reuse, -R64 ;  /* 0x000000419f9f7223 */ /* 0x080fe40000010840 */
[-CC-:B------:R-:W-:Y:S02]  /*181a0*/  FFMA.FTZ R160, R160, R65.reuse, -R136.reuse ;  /* 0x00000041a0a07223 */ /* 0x180fe40000010888 */
[-CC-:B------:R-:W-:Y:S01]  /*181b0*/  FFMA.FTZ R163, R163, R65.reuse, -R136.reuse ;  /* 0x00000041a3a37223 */ /* 0x180fe20000010888 */
[----:B---3--:R-:W-:Y:S01]  /*181c0*/  F2FP.BF16.PACK_AB R114, R55, R60 ;  /* 0x0000003c3772723e */ /* 0x008fe200000010ff */
[----:B------:R-:W-:Y:S01]  /*181d0*/  MUFU.EX2 R48, R48 ;  /* 0x0000003000307308 */ /* 0x000fe20000000800 */
[----:B------:R-:W-:-:S02]  /*181e0*/  FFMA.FTZ R162, R162, R65, -R136 ;  /* 0x00000041a2a27223 */ /* 0x000fc40000010888 */
[-C--:B------:R-:W-:Y:S02]  /*181f0*/  FFMA.FTZ R165, R165, R65.reuse, -R136 ;  /* 0x00000041a5a57223 */ /* 0x080fe40000010888 */
[-CC-:B------:R-:W-:Y:S01]  /*18200*/  FFMA.FTZ R166, R166, R65.reuse, -R64.reuse ;  /* 0x00000041a6a67223 */ /* 0x180fe20000010840 */
[C---:B-1----:R-:W-:Y:S01]  /*18210*/  HMMA.16816.F32.BF16 R84, R112.reuse, R88, RZ ;  /* 0x000000587054723c */ /* 0x042fe200000418ff */
[-CC-:B------:R-:W-:Y:S01]  /*18220*/  FFMA.FTZ R172, R172, R65.reuse, -R64.reuse ;  /* 0x00000041acac7223 */ /* 0x180fe20000010840 */
[----:B------:R-:W-:Y:S01]  /*18230*/  MUFU.EX2 R47, R47 ;  /* 0x0000002f002f7308 */ /* 0x000fe20000000800 */
[-CC-:B------:R-:W-:Y:S02]  /*18240*/  FFMA.FTZ R171, R171, R65.reuse, -R64.reuse ;  /* 0x00000041abab7223 */ /* 0x180fe40000010840 */
[-C--:B------:R-:W-:Y:S02]  /*18250*/  FFMA.FTZ R170, R170, R65.reuse, -R64 ;  /* 0x00000041aaaa7223 */ /* 0x080fe40000010840 */
[-CC-:B------:R-:W-:Y:S01]  /*18260*/  FFMA.FTZ R169, R169, R65.reuse, -R136.reuse ;  /* 0x00000041a9a97223 */ /* 0x180fe20000010888 */
[----:B------:R-:W-:Y:S01]  /*18270*/  HMMA.16816.F32.BF16 R88, R112, R90, RZ ;  /* 0x0000005a7058723c */ /* 0x000fe200000418ff */
[-CC-:B------:R-:W-:Y:S01]  /*18280*/  FFMA.FTZ R168, R168, R65.reuse, -R136.reuse ;  /* 0x00000041a8a87223 */ /* 0x180fe20000010888 */
[----:B------:R-:W-:Y:S01]  /*18290*/  MUFU.EX2 R57, R57 ;  /* 0x0000003900397308 */ /* 0x000fe20000000800 */
[----:B------:R-:W-:-:S02]  /*182a0*/  FFMA.FTZ R167, R167, R65, -R136 ;  /* 0x00000041a7a77223 */ /* 0x000fc40000010888 */
[-C--:B------:R-:W-:Y:S02]  /*182b0*/  FFMA.FTZ R164, R164, R65.reuse, -R136 ;  /* 0x00000041a4a47223 */ /* 0x080fe40000010888 */
[-CC-:B------:R-:W-:Y:S01]  /*182c0*/  FFMA.FTZ R161, R161, R65.reuse, -R64.reuse ;  /* 0x00000041a1a17223 */ /* 0x180fe20000010840 */
[C---:B------:R-:W-:Y:S01]  /*182d0*/  HMMA.16816.F32.BF16 R92, R112.reuse, R96, RZ ;  /* 0x00000060705c723c */ /* 0x040fe200000418ff */
[-CC-:B------:R-:W-:Y:S01]  /*182e0*/  FFMA.FTZ R156, R156, R65.reuse, -R64.reuse ;  /* 0x000000419c9c7223 */ /* 0x180fe20000010840 */
[----:B------:R-:W1:Y:S01]  /*182f0*/  MUFU.EX2 R50, R50 ;  /* 0x0000003200327308 */ /* 0x000e620000000800 */
        /* <DEDUP_REMOVED lines=8> */
[-C--:B------:R-:W-:Y:S01]  /*18380*/  FFMA.FTZ R145, R145, R65.reuse, -R64 ;  /* 0x0000004191917223 */ /* 0x080fe20000010840 */
[C---:B------:R-:W-:Y:S01]  /*18390*/  HMMA.16816.F32.BF16 R128, R112.reuse, R124, RZ ;  /* 0x0000007c7080723c */ /* 0x040fe200000418ff */
[----:B------:R-:W-:Y:S01]  /*183a0*/  FADD.FTZ R59, R59, R58 ;  /* 0x0000003a3b3b7221 */ /* 0x000fe20000010000 */
[----:B------:R-:W2:Y:S01]  /*183b0*/  MUFU.EX2 R46, R46 ;  /* 0x0000002e002e7308 */ /* 0x000ea20000000800 */
[----:B------:R-:W-:Y:S02]  /*183c0*/  FADD.FTZ R61, R62, R61 ;  /* 0x0000003d3e3d7221 */ /* 0x000fe40000010000 */
[----:B------:R-:W-:Y:S02]  /*183d0*/  FADD.FTZ R56, R56, R59 ;  /* 0x0000003b38387221 */ /* 0x000fe40000010000 */
[----:B------:R-:W-:Y:S01]  /*183e0*/  FADD.FTZ R60, R60, R61 ;  /* 0x0000003d3c3c7221 */ /* 0x000fe20000010000 */
[----:B------:R-:W-:Y:S01]  /*183f0*/  HMMA.16816.F32.BF16 R68, R112, R72, RZ ;  /* 0x000000487044723c */ /* 0x000fe200000418ff */
[----:B------:R-:W-:Y:S01]  /*18400*/  FFMA.FTZ R243, R63, R65, -R64 ;  /* 0x000000413ff37223 */ /* 0x000fe20000010840 */
[----:B------:R-:W3:Y:S01]  /*18410*/  MUFU.EX2 R44, R44 ;  /* 0x0000002c002c7308 */ /* 0x000ee20000000800 */
[----:B------:R-:W-:-:S02]  /*18420*/  FADD.FTZ R56, R51, R56 ;  /* 0x0000003833387221 */ /* 0x000fc40000010000 */
[----:B------:R-:W-:-:S03]  /*18430*/  FADD.FTZ R60, R55, R60 ;  /* 0x0000003c373c7221 */ /* 0x000fc60000010000 */
[C---:B------:R-:W-:Y:S02]  /*18440*/  HMMA.16816.F32.BF16 R76, R112.reuse, R80, RZ ;  /* 0x00000050704c723c */ /* 0x040fe400000418ff */
[----:B------:R-:W-:Y:S06]  /*18450*/  MUFU.EX2 R43, R43 ;  /* 0x0000002b002b7308 */ /* 0x000fec0000000800 */
[C---:B------:R-:W-:Y:S02]  /*18460*/  HMMA.16816.F32.BF16 R100, R112.reuse, R120, RZ ;  /* 0x000000787064723c */ /* 0x040fe400000418ff */
[----:B------:R-:W-:Y:S06]  /*18470*/  MUFU.EX2 R40, R40 ;  /* 0x0000002800287308 */ /* 0x000fec0000000800 */
[C---:B------:R-:W-:Y:S02]  /*18480*/  HMMA.16816.F32.BF16 R104, R112.reuse, R108, RZ ;  /* 0x0000006c7068723c */ /* 0x040fe400000418ff */
[----:B------:R-:W-:Y:S06]  /*18490*/  MUFU.EX2 R9, R9 ;  /* 0x0000000900097308 */ /* 0x000fec0000000800 */
[C---:B------:R-:W-:Y:S02]  /*184a0*/  HMMA.16816.F32.BF16 R124, R112.reuse, R126, RZ ;  /* 0x0000007e707c723c */ /* 0x040fe400000418ff */
[----:B------:R-:W-:Y:S06]  /*184b0*/  MUFU.EX2 R45, R45 ;  /* 0x0000002d002d7308 */ /* 0x000fec0000000800 */
[C---:B------:R-:W-:Y:S02]  /*184c0*/  HMMA.16816.F32.BF16 R72, R112.reuse, R74, RZ ;  /* 0x0000004a7048723c */ /* 0x040fe400000418ff */
[----:B------:R-:W4:Y:S06]  /*184d0*/  MUFU.EX2 R42, R42 ;  /* 0x0000002a002a7308 */ /* 0x000f2c0000000800 */
[C---:B------:R-:W-:Y:S02]  /*184e0*/  HMMA.16816.F32.BF16 R80, R112.reuse, R82, RZ ;  /* 0x000000527050723c */ /* 0x040fe400000418ff */
[----:B------:R-:W-:Y:S06]  /*184f0*/  MUFU.EX2 R41, R41 ;  /* 0x0000002900297308 */ /* 0x000fec0000000800 */
[C---:B------:R-:W-:Y:S02]  /*18500*/  HMMA.16816.F32.BF16 R120, R112.reuse, R122, RZ ;  /* 0x0000007a7078723c */ /* 0x040fe400000418ff */
[----:B------:R-:W5:Y:S06]  /*18510*/  MUFU.EX2 R8, R8 ;  /* 0x0000000800087308 */ /* 0x000f6c0000000800 */
[C---:B------:R-:W-:Y:S02]  /*18520*/  HMMA.16816.F32.BF16 R108, R112.reuse, R110, RZ ;  /* 0x0000006e706c723c */ /* 0x040fe400000418ff */
[----:B------:R-:W2:Y:S06]  /*18530*/  MUFU.EX2 R0, R0 ;  /* 0x0000000000007308 */ /* 0x000eac0000000800 */
[C---:B------:R-:W-:Y:S02]  /*18540*/  HMMA.16816.F32.BF16 R116, R112.reuse, R4, RZ ;  /* 0x000000047074723c */ /* 0x040fe400000418ff */
[----:B------:R-:W-:Y:S05]  /*18550*/  MUFU.EX2 R133, R133 ;  /* 0x0000008500857308 */ /* 0x000fea0000000800 */
[----:B-1----:R-:W-:Y:S01]  /*18560*/  F2FP.BF16.PACK_AB R4, R50, R57 ;  /* 0x000000393204723e */ /* 0x002fe200000010ff */
[----:B------:R-:W-:Y:S01]  /*18570*/  HMMA.16816.F32.BF16 R112, R112, R6, RZ ;  /* 0x000000067070723c */ /* 0x000fe200000418ff */
[----:B------:R-:W-:Y:S01]  /*18580*/  F2FP.BF16.PACK_AB R5, R48, R53 ;  /* 0x000000353005723e */ /* 0x000fe200000010ff */
[----:B------:R-:W-:Y:S01]  /*18590*/  MUFU.EX2 R140, R140 ;  /* 0x0000008c008c7308 */ /* 0x000fe20000000800 */
[----:B------:R-:W-:-:S02]  /*185a0*/  FADD.FTZ R53, R53, R56 ;  /* 0x0000003835357221 */ /* 0x000fc40000010000 */
[----:B------:R-:W-:Y:S02]  /*185b0*/  FADD.FTZ R57, R57, R60 ;  /* 0x0000003c39397221 */ /* 0x000fe40000010000 */
[----:B--2---:R-:W-:Y:S01]  /*185c0*/  F2FP.BF16.PACK_AB R6, R46, R49 ;  /* 0x000000312e06723e */ /* 0x004fe200000010ff */
[----:B------:R-:W-:Y:S01]  /*185d0*/  FADD.FTZ R48, R48, R53 ;  /* 0x0000003530307221 */ /* 0x000fe20000010000 */
[----:B---3--:R-:W-:Y:S01]  /*185e0*/  F2FP.BF16.PACK_AB R7, R44, R47 ;  /* 0x0000002f2c07723e */ /* 0x008fe200000010ff */
[----:B------:R-:W-:Y:S01]  /*185f0*/  MUFU.EX2 R141, R141 ;  /* 0x0000008d008d7308 */ /* 0x000fe20000000800 */
[----:B------:R-:W-:Y:S02]  /*18600*/  FADD.FTZ R50, R50, R57 ;  /* 0x0000003932327221 */ /* 0x000fe40000010000 */
[----:B------:R-:W-:Y:S02]  /*18610*/  FADD.FTZ R47, R47, R48 ;  /* 0x000000302f2f7221 */ /* 0x000fe40000010000 */
[----:B------:R-:W-:Y:S01]  /*18620*/  FADD.FTZ R49, R49, R50 ;  /* 0x0000003231317221 */ /* 0x000fe20000010000 */
[----:B------:R-:W-:Y:S01]  /*18630*/  HMMA.16816.F32.BF16 R84, R4, R16, R84 ;  /* 0x000000100454723c */ /* 0x000fe20000041854 */
[----:B------:R-:W-:Y:S01]  /*18640*/  FADD.FTZ R44, R44, R47 ;  /* 0x0000002f2c2c7221 */ /* 0x000fe20000010000 */
[----:B------:R-:W-:Y:S01]  /*18650*/  MUFU.EX2 R142, R142 ;  /* 0x0000008e008e7308 */ /* 0x000fe20000000800 */
[----:B------:R-:W-:-:S05]  /*18660*/  FADD.FTZ R46, R46, R49 ;  /* 0x000000312e2e7221 */ /* 0x000fca0000010000 */
[C---:B------:R-:W-:Y:S01]  /*18670*/  HMMA.16816.F32.BF16 R88, R4.reuse, R18, R88 ;  /* 0x000000120458723c */ /* 0x040fe20000041858 */
[----:B------:R-:W1:Y:S01]  /*18680*/  LDSM.16.MT88.4 R16, [R212+0x10800] ;  /* 0x01080000d410783b */ /* 0x000e620000004200 */
[----:B------:R-:W2:Y:S06]  /*18690*/  MUFU.EX2 R143, R143 ;  /* 0x0000008f008f7308 */ /* 0x000eac0000000800 */
[C---:B------:R-:W-:Y:S02]  /*186a0*/  HMMA.16816.F32.BF16 R92, R4.reuse, R12, R92 ;  /* 0x0000000c045c723c */ /* 0x040fe4000004185c */
[----:B------:R-:W-:Y:S06]  /*186b0*/  MUFU.EX2 R144, R144 ;  /* 0x0000009000907308 */ /* 0x000fec0000000800 */
[C---:B------:R-:W-:Y:S01]  /*186c0*/  HMMA.16816.F32.BF16 R96, R4.reuse, R14, R96 ;  /* 0x0000000e0460723c */ /* 0x040fe20000041860 */
[----:B------:R-:W3:Y:S01]  /*186d0*/  LDSM.16.MT88.4 R12, [R212+0xd000] ;  /* 0x00d00000d40c783b */ /* 0x000ee20000004200 */
        /* <DEDUP_REMOVED lines=9> */
[----:B------:R-:W-:Y:S01]  /*18770*/  LDSM.16.MT88.4 R24, [R214+0xd000] ;  /* 0x00d00000d618783b */ /* 0x000fe20000004200 */
[----:B------:R-:W-:Y:S06]  /*18780*/  MUFU.EX2 R159, R159 ;  /* 0x0000009f009f7308 */ /* 0x000fec0000000800 */
[C---:B------:R-:W-:Y:S02]  /*18790*/  HMMA.16816.F32.BF16 R76, R4.reuse, R20, R76 ;  /* 0x00000014044c723c */ /* 0x040fe4000004184c */
[----:B------:R-:W-:Y:S06]  /*187a0*/  MUFU.EX2 R160, R160 ;  /* 0x000000a000a07308 */ /* 0x000fec0000000800 */
[C---:B------:R-:W-:Y:S01]  /*187b0*/  HMMA.16816.F32.BF16 R80, R4.reuse, R22, R80 ;  /* 0x000000160450723c */ /* 0x040fe20000041850 */
[----:B------:R-:W2:Y:S01]  /*187c0*/  LDSM.16.MT88.4 R20, [R213+0xd000] ;  /* 0x00d00000d514783b */ /* 0x000ea20000004200 */
[----:B------:R-:W1:Y:S06]  /*187d0*/  MUFU.EX2 R163, R163 ;  /* 0x000000a300a37308 */ /* 0x000e6c0000000800 */
[C---:B------:R-:W-:Y:S02]  /*187e0*/  HMMA.16816.F32.BF16 R100, R4.reuse, R36, R100 ;  /* 0x000000240464723c */ /* 0x040fe40000041864 */
[----:B------:R-:W-:Y:S06]  /*187f0*/  MUFU.EX2 R162, R162 ;  /* 0x000000a200a27308 */ /* 0x000fec0000000800 */
[C---:B------:R-:W-:Y:S01]  /*18800*/  HMMA.16816.F32.BF16 R120, R4.reuse, R38, R120 ;  /* 0x000000260478723c */ /* 0x040fe20000041878 */
[----:B------:R-:W-:Y:S01]  /*18810*/  LDSM.16.MT88.4 R36, [R214+0x11000] ;  /* 0x01100000d624783b */ /* 0x000fe20000004200 */
[----:B------:R-:W1:Y:S06]  /*18820*/  MUFU.EX2 R165, R165 ;  /* 0x000000a500a57308 */ /* 0x000e6c0000000800 */
[C---:B------:R-:W-:Y:S02]  /*18830*/  HMMA.16816.F32.BF16 R104, R4.reuse, R32, R104 ;  /* 0x000000200468723c */ /* 0x040fe40000041868 */
[----:B------:R-:W2:Y:S06]  /*18840*/  MUFU.EX2 R166, R166 ;  /* 0x000000a600a67308 */ /* 0x000eac0000000800 */
[C---:B------:R-:W-:Y:S01]  /*18850*/  HMMA.16816.F32.BF16 R108, R4.reuse, R34, R108 ;  /* 0x00000022046c723c */ /* 0x040fe2000004186c */
[----:B------:R-:W-:Y:S01]  /*18860*/  LDSM.16.MT88.4 R32, [R213+0x11000] ;  /* 0x01100000d520783b */ /* 0x000fe20000004200 */
[----:B------:R-:W-:Y:S06]  /*18870*/  MUFU.EX2 R172, R172 ;  /* 0x000000ac00ac7308 */ /* 0x000fec0000000800 */
[C---:B-1----:R-:W-:Y:S02]  /*18880*/  HMMA.16816.F32.BF16 R116, R4.reuse, R16, R116 ;  /* 0x000000100474723c */ /* 0x042fe40000041874 */
[----:B------:R-:W-:Y:S06]  /*18890*/  MUFU.EX2 R171, R171 ;  /* 0x000000ab00ab7308 */ /* 0x000fec0000000800 */
[----:B------:R-:W-:Y:S01]  /*188a0*/  HMMA.16816.F32.BF16 R112, R4, R18, R112 ;  /* 0x000000120470723c */ /* 0x000fe20000041870 */
[----:B------:R-:W1:Y:S01]  /*188b0*/  LDSM.16.MT88.4 R16, [R216+0x11000] ;  /* 0x01100000d810783b */ /* 0x000e620000004200 */
[----:B------:R-:W-:Y:S05]  /*188c0*/  MUFU.EX2 R170, R170 ;  /* 0x000000aa00aa7308 */ /* 0x000fea0000000800 */
[----:B----4-:R-:W-:Y:S01]  /*188d0*/  F2FP.BF16.PACK_AB R4, R42, R45 ;  /* 0x0000002d2a04723e */ /* 0x010fe200000010ff */
[----:B------:R-:W-:Y:S01]  /*188e0*/  FADD.FTZ R45, R45, R46 ;  /* 0x0000002e2d2d7221 */ /* 0x000fe20000010000 */
[----:B------:R-:W-:Y:S01]  /*188f0*/  F2FP.BF16.PACK_AB R5, R40, R43 ;  /* 0x0000002b2805723e */ /* 0x000fe200000010ff */
[----:B------:R-:W-:Y:S01]  /*18900*/  MUFU.EX2 R169, R169 ;  /* 0x000000a900a97308 */ /* 0x000fe20000000800 */
[----:B-----5:R-:W-:Y:S01]  /*18910*/  F2FP.BF16.PACK_AB R6, R8, R41 ;  /* 0x000000290806723e */ /* 0x020fe200000010ff */
[----:B------:R-:W-:Y:S01]  /*18920*/  FADD.FTZ R43, R43, R44 ;  /* 0x0000002c2b2b7221 */ /* 0x000fe20000010000 */
[----:B------:R-:W-:Y:S01]  /*18930*/  F2FP.BF16.PACK_AB R7, R0, R9 ;  /* 0x000000090007723e */ /* 0x000fe200000010ff */
[----:B------:R-:W-:-:S02]  /*18940*/  FADD.FTZ R42, R42, R45 ;  /* 0x0000002d2a2a7221 */ /* 0x000fc40000010000 */
[----:B------:R-:W-:Y:S02]  /*18950*/  FADD.FTZ R40, R40, R43 ;  /* 0x0000002b28287221 */ /* 0x000fe40000010000 */
[----:B------:R-:W4:Y:S01]  /*18960*/  MUFU.EX2 R168, R168 ;  /* 0x000000a800a87308 */ /* 0x000f220000000800 */
[----:B------:R-:W-:Y:S01]  /*18970*/  FADD.FTZ R41, R41, R42 ;  /* 0x0000002a29297221 */ /* 0x000fe20000010000 */
[C---:B---3--:R-:W-:Y:S01]  /*18980*/  HMMA.16816.F32.BF16 R84, R4.reuse, R12, R84 ;  /* 0x0000000c0454723c */ /* 0x048fe20000041854 */
[----:B------:R-:W-:Y:S02]  /*18990*/  FADD.FTZ R9, R9, R40 ;  /* 0x0000002809097221 */ /* 0x000fe40000010000 */
[----:B------:R-:W-:Y:S02]  /*189a0*/  FADD.FTZ R41, R8, R41 ;  /* 0x0000002908297221 */ /* 0x000fe40000010000 */
[----:B------:R-:W-:Y:S01]  /*189b0*/  FADD.FTZ R0, R0, R9 ;  /* 0x0000000900007221 */ /* 0x000fe20000010000 */
[----:B------:R-:W-:Y:S02]  /*189c0*/  MUFU.EX2 R167, R167 ;  /* 0x000000a700a77308 */ /* 0x000fe40000000800 */
[C---:B------:R-:W-:Y:S01]  /*189d0*/  HMMA.16816.F32.BF16 R88, R4.reuse, R14, R88 ;  /* 0x0000000e0458723c */ /* 0x040fe20000041858 */
[----:B------:R-:W3:Y:S05]  /*189e0*/  LDSM.16.MT88.4 R12, [R212+0x11000] ;  /* 0x01100000d40c783b */ /* 0x000eea0000004200 */
[----:B------:R-:W5:Y:S02]  /*189f0*/  MUFU.EX2 R164, R164 ;  /* 0x000000a400a47308 */ /* 0x000f640000000800 */
[C---:B--2---:R-:W-:Y:S06]  /*18a00*/  HMMA.16816.F32.BF16 R76, R4.reuse, R20, R76 ;  /* 0x00000014044c723c */ /* 0x044fec000004184c */
[----:B------:R-:W2:Y:S02]  /*18a10*/  MUFU.EX2 R161, R161 ;  /* 0x000000a100a17308 */ /* 0x000ea40000000800 */
[C---:B------:R-:W-:Y:S01]  /*18a20*/  HMMA.16816.F32.BF16 R80, R4.reuse, R22, R80 ;  /* 0x000000160450723c */ /* 0x040fe20000041850 */
[----:B------:R-:W-:Y:S05]  /*18a30*/  LDSM.16.MT88.4 R20, [R212+0xd800] ;  /* 0x00d80000d414783b */ /* 0x000fea0000004200 */
[----:B------:R-:W-:Y:S02]  /*18a40*/  MUFU.EX2 R156, R156 ;  /* 0x0000009c009c7308 */ /* 0x000fe40000000800 */
[C---:B-1----:R-:W-:Y:S06]  /*18a50*/  HMMA.16816.F32.BF16 R92, R4.reuse, R16, R92 ;  /* 0x00000010045c723c */ /* 0x042fec000004185c */
[----:B------:R-:W-:Y:S02]  /*18a60*/  MUFU.EX2 R155, R155 ;  /* 0x0000009b009b7308 */ /* 0x000fe40000000800 */
[C---:B------:R-:W-:Y:S01]  /*18a70*/  HMMA.16816.F32.BF16 R96, R4.reuse, R18, R96 ;  /* 0x000000120460723c */ /* 0x040fe20000041860 */
[----:B------:R-:W1:Y:S05]  /*18a80*/  LDSM.16.MT88.4 R16, [R213+0xd800] ;  /* 0x00d80000d510783b */ /* 0x000e6a0000004200 */
[----:B------:R-:W-:Y:S02]  /*18a90*/  MUFU.EX2 R154, R154 ;  /* 0x0000009a009a7308 */ /* 0x000fe40000000800 */
[C---:B------:R-:W-:Y:S06]  /*18aa0*/  HMMA.16816.F32.BF16 R128, R4.reuse, R28, R128 ;  /* 0x0000001c0480723c */ /* 0x040fec0000041880 */
[----:B------:R-:W-:Y:S02]  /*18ab0*/  MUFU.EX2 R153, R153 ;  /* 0x0000009900997308 */ /* 0x000fe40000000800 */
[C---:B---3--:R-:W-:Y:S06]  /*18ac0*/  HMMA.16816.F32.BF16 R116, R4.reuse, R12, R116 ;  /* 0x0000000c0474723c */ /* 0x048fec0000041874 */
[----:B------:R-:W3:Y:S02]  /*18ad0*/  MUFU.EX2 R152, R152 ;  /* 0x0000009800987308 */ /* 0x000ee40000000800 */
[C---:B------:R-:W-:Y:S01]  /*18ae0*/  HMMA.16816.F32.BF16 R112, R4.reuse, R14, R112 ;  /* 0x0000000e0470723c */ /* 0x040fe20000041870 */
[----:B------:R-:W1:Y:S05]  /*18af0*/  LDSM.16.MT88.4 R12, [R216+0x11800] ;  /* 0x01180000d80c783b */ /* 0x000e6a0000004200 */
[----:B------:R-:W-:Y:S02]  /*18b00*/  MUFU.EX2 R151, R151 ;  /* 0x0000009700977308 */ /* 0x000fe40000000800 */
[C---:B------:R-:W-:Y:S01]  /*18b10*/  HMMA.16816.F32.BF16 R124, R4.reuse, R30, R124 ;  /* 0x0000001e047c723c */ /* 0x040fe2000004187c */
[----:B------:R-:W1:Y:S05]  /*18b20*/  LDSM.16.MT88.4 R28, [R216+0xd800] ;  /* 0x00d80000d81c783b */ /* 0x000e6a0000004200 */
[----:B------:R-:W1:Y:S02]  /*18b30*/  MUFU.EX2 R146, R146 ;  /* 0x0000009200927308 */ /* 0x000e640000000800 */
[C---:B------:R-:W-:Y:S06]  /*18b40*/  HMMA.16816.F32.BF16 R68, R4.reuse, R24, R68 ;  /* 0x000000180444723c */ /* 0x040fec0000041844 */
[----:B------:R-:W-:Y:S02]  /*18b50*/  MUFU.EX2 R243, R243 ;  /* 0x000000f300f37308 */ /* 0x000fe40000000800 */
[C---:B------:R-:W-:Y:S01]  /*18b60*/  HMMA.16816.F32.BF16 R72, R4.reuse, R26, R72 ;  /* 0x0000001a0448723c */ /* 0x040fe20000041848 */
[----:B------:R-:W1:Y:S07]  /*18b70*/  LDSM.16.MT88.4 R24, [R214+0xd800] ;  /* 0x00d80000d618783b */ /* 0x000e6e0000004200 */
[C---:B------:R-:W-:Y:S08]  /*18b80*/  HMMA.16816.F32.BF16 R100, R4.reuse, R36, R100 ;  /* 0x000000240464723c */ /* 0x040ff00000041864 */
[C---:B------:R-:W-:Y:S01]  /*18b90*/  HMMA.16816.F32.BF16 R120, R4.reuse, R38, R120 ;  /* 0x000000260478723c */ /* 0x040fe20000041878 */
[----:B------:R-:W-:Y:S07]  /*18ba0*/  LDSM.16.MT88.4 R36, [R213+0x12800] ;  /* 0x01280000d524783b */ /* 0x000fee0000004200 */
[C---:B------:R-:W-:Y:S08]  /*18bb0*/  HMMA.16816.F32.BF16 R104, R4.reuse, R32, R104 ;  /* 0x000000200468723c */ /* 0x040ff00000041868 */
[----:B------:R-:W-:Y:S01]  /*18bc0*/  HMMA.16816.F32.BF16 R108, R4, R34, R108 ;  /* 0x00000022046c723c */ /* 0x000fe2000004186c */
[----:B------:R-:W-:Y:S06]  /*18bd0*/  LDSM.16.MT88.4 R32, [R213+0x11800] ;  /* 0x01180000d520783b */ /* 0x000fec0000004200 */
        /* <DEDUP_REMOVED lines=10> */
[----:B-1----:R-:W-:Y:S01]  /*18c80*/  HMMA.16816.F32.BF16 R76, R4, R16, R76 ;  /* 0x00000010044c723c */ /* 0x002fe2000004184c */
[----:B------:R-:W-:Y:S02]  /*18c90*/  FADD.FTZ R147, R147, R144 ;  /* 0x0000009093937221 */ /* 0x000fe40000010000 */
[----:B------:R-:W-:-:S05]  /*18ca0*/  FADD.FTZ R150, R150, R141 ;  /* 0x0000008d96967221 */ /* 0x000fca0000010000 */
[C---:B------:R-:W-:Y:S01]  /*18cb0*/  HMMA.16816.F32.BF16 R80, R4.reuse, R18, R80 ;  /* 0x000000120450723c */ /* 0x040fe20000041850 */
[----:B------:R-:W1:Y:S07]  /*18cc0*/  LDSM.16.MT88.4 R16, [R214+0x11800] ;  /* 0x01180000d610783b */ /* 0x000e6e0000004200 */
[C---:B------:R-:W-:Y:S08]  /*18cd0*/  HMMA.16816.F32.BF16 R84, R4.reuse, R20, R84 ;  /* 0x000000140454723c */ /* 0x040ff00000041854 */
[C---:B------:R-:W-:Y:S01]  /*18ce0*/  HMMA.16816.F32.BF16 R88, R4.reuse, R22, R88 ;  /* 0x000000160458723c */ /* 0x040fe20000041858 */
[----:B------:R-:W1:Y:S07]  /*18cf0*/  LDSM.16.MT88.4 R20, [R212+0x11800] ;  /* 0x01180000d414783b */ /* 0x000e6e0000004200 */
[C---:B------:R-:W-:Y:S08]  /*18d00*/  HMMA.16816.F32.BF16 R92, R4.reuse, R12, R92 ;  /* 0x0000000c045c723c */ /* 0x040ff0000004185c */
[C---:B------:R-:W-:Y:S01]  /*18d10*/  HMMA.16816.F32.BF16 R96, R4.reuse, R14, R96 ;  /* 0x0000000e0460723c */ /* 0x040fe20000041860 */
[----:B------:R-:W2:Y:S07]  /*18d20*/  LDSM.16.MT88.4 R12, [R213+0xe000] ;  /* 0x00e00000d50c783b */ /* 0x000eae0000004200 */
[C---:B------:R-:W-:Y:S08]  /*18d30*/  HMMA.16816.F32.BF16 R128, R4.reuse, R28, R128 ;  /* 0x0000001c0480723c */ /* 0x040ff00000041880 */
[C---:B------:R-:W-:Y:S01]  /*18d40*/  HMMA.16816.F32.BF16 R124, R4.reuse, R30, R124 ;  /* 0x0000001e047c723c */ /* 0x040fe2000004187c */
[----:B------:R-:W-:Y:S07]  /*18d50*/  LDSM.16.MT88.4 R28, [R216+0xe000] ;  /* 0x00e00000d81c783b */ /* 0x000fee0000004200 */
[C---:B------:R-:W-:Y:S08]  /*18d60*/  HMMA.16816.F32.BF16 R68, R4.reuse, R24, R68 ;  /* 0x000000180444723c */ /* 0x040ff00000041844 */
[C---:B------:R-:W-:Y:S01]  /*18d70*/  HMMA.16816.F32.BF16 R72, R4.reuse, R26, R72 ;  /* 0x0000001a0448723c */ /* 0x040fe20000041848 */
[----:B------:R-:W2:Y:S07]  /*18d80*/  LDSM.16.MT88.4 R24, [R214+0xe000] ;  /* 0x00e00000d618783b */ /* 0x000eae0000004200 */
[C---:B-1----:R-:W-:Y:S08]  /*18d90*/  HMMA.16816.F32.BF16 R100, R4.reuse, R16, R100 ;  /* 0x000000100464723c */ /* 0x042ff00000041864 */
[C---:B------:R-:W-:Y:S01]  /*18da0*/  HMMA.16816.F32.BF16 R120, R4.reuse, R18, R120 ;  /* 0x000000120478723c */ /* 0x040fe20000041878 */
[----:B------:R-:W1:Y:S07]  /*18db0*/  LDSM.16.MT88.4 R16, [R212+0xe000] ;  /* 0x00e00000d410783b */ /* 0x000e6e0000004200 */
[C---:B------:R-:W-:Y:S08]  /*18dc0*/  HMMA.16816.F32.BF16 R104, R4.reuse, R32, R104 ;  /* 0x000000200468723c */ /* 0x040ff00000041868 */
[C---:B------:R-:W-:Y:S01]  /*18dd0*/  HMMA.16816.F32.BF16 R108, R4.reuse, R34, R108 ;  /* 0x00000022046c723c */ /* 0x040fe2000004186c */
[----:B------:R-:W-:Y:S07]  /*18de0*/  LDSM.16.MT88.4 R32, [R216+0xf000] ;  /* 0x00f00000d820783b */ /* 0x000fee0000004200 */
[C---:B------:R-:W-:Y:S08]  /*18df0*/  HMMA.16816.F32.BF16 R116, R4.reuse, R20, R116 ;  /* 0x000000140474723c */ /* 0x040ff00000041874 */
[----:B------:R-:W-:Y:S01]  /*18e00*/  HMMA.16816.F32.BF16 R112, R4, R22, R112 ;  /* 0x000000160470723c */ /* 0x000fe20000041870 */
[----:B------:R-:W1:Y:S06]  /*18e10*/  LDSM.16.MT88.4 R20, [R216+0x12000] ;  /* 0x01200000d814783b */ /* 0x000e6c0000004200 */
        /* <DEDUP_REMOVED lines=10> */
[----:B--2---:R-:W-:Y:S01]  /*18ec0*/  HMMA.16816.F32.BF16 R76, R4, R12, R76 ;  /* 0x0000000c044c723c */ /* 0x004fe2000004184c */
[----:B------:R-:W-:Y:S02]  /*18ed0*/  FADD.FTZ R162, R165, R162 ;  /* 0x000000a2a5a27221 */ /* 0x000fe40000010000 */
[----:B------:R-:W-:-:S05]  /*18ee0*/  FADD.FTZ R159, R166, R159 ;  /* 0x0000009fa69f7221 */ /* 0x000fca0000010000 */
[C---:B------:R-:W-:Y:S01]  /*18ef0*/  HMMA.16816.F32.BF16 R80, R4.reuse, R14, R80 ;  /* 0x0000000e0450723c */ /* 0x040fe20000041850 */
[----:B------:R-:W2:Y:S07]  /*18f00*/  LDSM.16.MT88.4 R12, [R213+0x12000] ;  /* 0x01200000d50c783b */ /* 0x000eae0000004200 */
[C---:B------:R-:W-:Y:S08]  /*18f10*/  HMMA.16816.F32.BF16 R68, R4.reuse, R24, R68 ;  /* 0x000000180444723c */ /* 0x040ff00000041844 */
        /* <DEDUP_REMOVED lines=8> */
[C---:B--2---:R-:W-:Y:S08]  /*18fa0*/  HMMA.16816.F32.BF16 R104, R4.reuse, R12, R104 ;  /* 0x0000000c0468723c */ /* 0x044ff00000041868 */
[C---:B------:R-:W-:Y:S01]  /*18fb0*/  HMMA.16816.F32.BF16 R108, R4.reuse, R14, R108 ;  /* 0x0000000e046c723c */ /* 0x040fe2000004186c */
[----:B------:R-:W2:Y:S07]  /*18fc0*/  LDSM.16.MT88.4 R12, [R212+0xe800] ;  /* 0x00e80000d40c783b */ /* 0x000eae0000004200 */
[C---:B------:R-:W-:Y:S08]  /*18fd0*/  HMMA.16816.F32.BF16 R128, R4.reuse, R28, R128 ;  /* 0x0000001c0480723c */ /* 0x040ff00000041880 */
[C---:B------:R-:W-:Y:S01]  /*18fe0*/  HMMA.16816.F32.BF16 R124, R4.reuse, R30, R124 ;  /* 0x0000001e047c723c */ /* 0x040fe2000004187c */
[----:B------:R-:W-:Y:S07]  /*18ff0*/  LDSM.16.MT88.4 R28, [R216+0xe800] ;  /* 0x00e80000d81c783b */ /* 0x000fee0000004200 */
[C---:B---3--:R-:W-:Y:S08]  /*19000*/  HMMA.16816.F32.BF16 R100, R4.reuse, R24, R100 ;  /* 0x000000180464723c */ /* 0x048ff00000041864 */
[C---:B------:R-:W-:Y:S01]  /*19010*/  HMMA.16816.F32.BF16 R120, R4.reuse, R26, R120 ;  /* 0x0000001a0478723c */ /* 0x040fe20000041878 */
[----:B------:R-:W3:Y:S07]  /*19020*/  LDSM.16.MT88.4 R24, [R213+0xe800] ;  /* 0x00e80000d518783b */ /* 0x000eee0000004200 */
[C---:B-1----:R-:W-:Y:S08]  /*19030*/  HMMA.16816.F32.BF16 R116, R4.reuse, R16, R116 ;  /* 0x000000100474723c */ /* 0x042ff00000041874 */
[----:B------:R-:W-:Y:S01]  /*19040*/  HMMA.16816.F32.BF16 R112, R4, R18, R112 ;  /* 0x000000120470723c */ /* 0x000fe20000041870 */
[----:B------:R-:W1:Y:S06]  /*19050*/  LDSM.16.MT88.4 R16, [R216+0x12800] ;  /* 0x01280000d810783b */ /* 0x000e6c0000004200 */
[----:B----4-:R-:W-:Y:S01]  /*19060*/  F2FP.BF16.PACK_AB R4, R168, R169 ;  /* 0x000000a9a804723e */ /* 0x010fe200000010ff */
[----:B------:R-:W-:Y:S01]  /*19070*/  FADD.FTZ R169, R169, R162 ;  /* 0x000000a2a9a97221 */ /* 0x000fe20000010000 */
[----:B------:R-:W-:Y:S01]  /*19080*/  F2FP.BF16.PACK_AB R5, R171, R172 ;  /* 0x000000acab05723e */ /* 0x000fe200000010ff */
[----:B------:R-:W-:Y:S01]  /*19090*/  FADD.FTZ R172, R172, R159 ;  /* 0x0000009facac7221 */ /* 0x000fe20000010000 */
[----:B-----5:R-:W-:Y:S01]  /*190a0*/  F2FP.BF16.PACK_AB R6, R164, R167 ;  /* 0x000000a7a406723e */ /* 0x020fe200000010ff */
[----:B------:R-:W-:Y:S01]  /*190b0*/  FADD.FTZ R168, R168, R169 ;  /* 0x000000a9a8a87221 */ /* 0x000fe20000010000 */
[----:B------:R-:W-:Y:S01]  /*190c0*/  F2FP.BF16.PACK_AB R7, R161, R170 ;  /* 0x000000aaa107723e */ /* 0x000fe200000010ff */
[----:B------:R-:W-:-:S02]  /*190d0*/  FADD.FTZ R171, R171, R172 ;  /* 0x000000acabab7221 */ /* 0x000fc40000010000 */
[----:B------:R-:W-:Y:S02]  /*190e0*/  FADD.FTZ R167, R167, R168 ;  /* 0x000000a8a7a77221 */ /* 0x000fe40000010000 */
[----:B------:R-:W-:Y:S02]  /*190f0*/  FADD.FTZ R170, R170, R171 ;  /* 0x000000abaaaa7221 */ /* 0x000fe40000010000 */
[----:B------:R-:W-:Y:S01]  /*19100*/  HMMA.16816.F32.BF16 R68, R4, R20, R68 ;  /* 0x000000140444723c */ /* 0x000fe20000041844 */
[----:B------:R-:W-:Y:S02]  /*19110*/  FADD.FTZ R164, R164, R167 ;  /* 0x000000a7a4a47221 */ /* 0x000fe40000010000 */
[----:B------:R-:W-:-:S05]  /*19120*/  FADD.FTZ R161, R161, R170 ;  /* 0x000000aaa1a17221 */ /* 0x000fca0000010000 */
[C---:B------:R-:W-:Y:S01]  /*19130*/  HMMA.16816.F32.BF16 R72, R4.reuse, R22, R72 ;  /* 0x000000160448723c */ /* 0x040fe20000041848 */
[----:B------:R-:W4:Y:S07]  /*19140*/  LDSM.16.MT88.4 R20, [R214+0x12800] ;  /* 0x01280000d614783b */ /* 0x000f2e0000004200 */
[C---:B--2---:R-:W-:Y:S08]  /*19150*/  HMMA.16816.F32.BF16 R84, R4.reuse, R12, R84 ;  /* 0x0000000c0454723c */ /* 0x044ff00000041854 */
[C---:B------:R-:W-:Y:S01]  /*19160*/  HMMA.16816.F32.BF16 R88, R4.reuse, R14, R88 ;  /* 0x0000000e0458723c */ /* 0x040fe20000041858 */
[----:B------:R-:W2:Y:S07]  /*19170*/  LDSM.16.MT88.4 R12, [R212+0x12800] ;  /* 0x01280000d40c783b */ /* 0x000eae0000004200 */
[C---:B---3--:R-:W-:Y:S08]  /*19180*/  HMMA.16816.F32.BF16 R76, R4.reuse, R24, R76 ;  /* 0x00000018044c723c */ /* 0x048ff0000004184c */
[C---:B------:R-:W-:Y:S01]  /*19190*/  HMMA.16816.F32.BF16 R80, R4.reuse, R26, R80 ;  /* 0x0000001a0450723c */ /* 0x040fe20000041850 */
[----:B------:R-:W-:Y:S07]  /*191a0*/  LDSM.16.MT88.4 R24, [R212+0xf000] ;  /* 0x00f00000d418783b */ /* 0x000fee0000004200 */
[C---:B-1----:R-:W-:Y:S08]  /*191b0*/  HMMA.16816.F32.BF16 R92, R4.reuse, R16, R92 ;  /* 0x00000010045c723c */ /* 0x042ff0000004185c */
[C---:B------:R-:W-:Y:S01]  /*191c0*/  HMMA.16816.F32.BF16 R96, R4.reuse, R18, R96 ;  /* 0x000000120460723c */ /* 0x040fe20000041860 */
[----:B------:R-:W1:Y:S07]  /*191d0*/  LDSM.16.MT88.4 R16, [R213+0xf000] ;  /* 0x00f00000d510783b */ /* 0x000e6e0000004200 */
[C---:B----4-:R-:W-:Y:S08]  /*191e0*/  HMMA.16816.F32.BF16 R100, R4.reuse, R20, R100 ;  /* 0x000000140464723c */ /* 0x050ff00000041864 */
[C---:B------:R-:W-:Y:S01]  /*191f0*/  HMMA.16816.F32.BF16 R120, R4.reuse, R22, R120 ;  /* 0x000000160478723c */ /* 0x040fe20000041878 */
[----:B------:R-:W3:Y:S07]  /*19200*/  LDSM.16.MT88.4 R20, [R216+0x13000] ;  /* 0x01300000d814783b */ /* 0x000eee0000004200 */
[C---:B--2---:R-:W-:Y:S08]  /*19210*/  HMMA.16816.F32.BF16 R116, R4.reuse, R12, R116 ;  /* 0x0000000c0474723c */ /* 0x044ff00000041874 */
[C---:B------:R-:W-:Y:S01]  /*19220*/  HMMA.16816.F32.BF16 R112, R4.reuse, R14, R112 ;  /* 0x0000000e0470723c */ /* 0x040fe20000041870 */
[----:B------:R-:W2:Y:S07]  /*19230*/  LDSM.16.MT88.4 R12, [R214+0x13000] ;  /* 0x01300000d60c783b */ /* 0x000eae0000004200 */
[C---:B------:R-:W-:Y:S01]  /*19240*/  HMMA.16816.F32.BF16 R104, R4.reuse, R36, R104 ;  /* 0x000000240468723c */ /* 0x040fe20000041868 */
[----:B------:R-:W4:Y:S07]  /*19250*/  MUFU.EX2 R37, R145 ;  /* 0x0000009100257308 */ /* 0x000f2e0000000800 */
[C---:B------:R-:W-:Y:S08]  /*19260*/  HMMA.16816.F32.BF16 R128, R4.reuse, R28, R128 ;  /* 0x0000001c0480723c */ /* 0x040ff00000041880 */
[C---:B------:R-:W-:Y:S01]  /*19270*/  HMMA.16816.F32.BF16 R124, R4.reuse, R30, R124 ;  /* 0x0000001e047c723c */ /* 0x040fe2000004187c */
[----:B------:R-:W5:Y:S07]  /*19280*/  LDSM.16.MT88.4 R28, [R214+0xf000] ;  /* 0x00f00000d61c783b */ /* 0x000f6e0000004200 */
[----:B------:R-:W-:Y:S07]  /*19290*/  HMMA.16816.F32.BF16 R108, R4, R38, R108 ;  /* 0x00000026046c723c */ /* 0x000fee000004186c */
[----:B------:R-:W-:Y:S01]  /*192a0*/  F2FP.BF16.PACK_AB R4, R152, R153 ;  /* 0x000000999804723e */ /* 0x000fe200000010ff */
[----:B------:R-:W-:Y:S01]  /*192b0*/  FADD.FTZ R153, R153, R164 ;  /* 0x000000a499997221 */ /* 0x000fe20000010000 */
[----:B------:R-:W-:Y:S01]  /*192c0*/  F2FP.BF16.PACK_AB R5, R155, R156 ;  /* 0x0000009c9b05723e */ /* 0x000fe200000010ff */
[----:B------:R-:W-:Y:S01]  /*192d0*/  FADD.FTZ R156, R156, R161 ;  /* 0x000000a19c9c7221 */ /* 0x000fe20000010000 */
[----:B------:R-:W-:Y:S01]  /*192e0*/  F2FP.BF16.PACK_AB R6, R146, R151 ;  /* 0x000000979206723e */ /* 0x000fe200000010ff */
[----:B------:R-:W-:Y:S01]  /*192f0*/  FADD.FTZ R152, R152, R153 ;  /* 0x0000009998987221 */ /* 0x000fe20000010000 */
[----:B----4-:R-:W-:Y:S01]  /*19300*/  F2FP.BF16.PACK_AB R7, R37, R154 ;  /* 0x0000009a2507723e */ /* 0x010fe200000010ff */
        /* <DEDUP_REMOVED lines=10> */
[----:B------:R-:W4:Y:S07]  /*193b0*/  LDSM.16.MT88.4 R24, [R212+0x13000] ;  /* 0x01300000d418783b */ /* 0x000f2e0000004200 */
[C---:B---3--:R-:W-:Y:S08]  /*193c0*/  HMMA.16816.F32.BF16 R92, R4.reuse, R20, R92 ;  /* 0x00000014045c723c */ /* 0x048ff0000004185c */
[C---:B------:R-:W-:Y:S01]  /*193d0*/  HMMA.16816.F32.BF16 R96, R4.reuse, R22, R96 ;  /* 0x000000160460723c */ /* 0x040fe20000041860 */
[----:B------:R-:W-:Y:S07]  /*193e0*/  LDSM.16.MT88.4 R20, [R214+0xf800] ;  /* 0x00f80000d614783b */ /* 0x000fee0000004200 */
[C---:B--2---:R-:W-:Y:S08]  /*193f0*/  HMMA.16816.F32.BF16 R100, R4.reuse, R12, R100 ;  /* 0x0000000c0464723c */ /* 0x044ff00000041864 */
[C---:B------:R-:W-:Y:S01]  /*19400*/  HMMA.16816.F32.BF16 R120, R4.reuse, R14, R120 ;  /* 0x0000000e0478723c */ /* 0x040fe20000041878 */
[----:B------:R-:W2:Y:S07]  /*19410*/  LDSM.16.MT88.4 R12, [R216+0xf800] ;  /* 0x00f80000d80c783b */ /* 0x000eae0000004200 */
[C---:B------:R-:W-:Y:S07]  /*19420*/  HMMA.16816.F32.BF16 R128, R4.reuse, R32, R128 ;  /* 0x000000200480723c */ /* 0x040fee0000041880 */
[-CC-:B------:R-:W-:Y:S01]  /*19430*/  FFMA.FTZ R32, R67, R65.reuse, -R136.reuse ;  /* 0x0000004143207223 */ /* 0x180fe20000010888 */
[----:B------:R-:W-:Y:S01]  /*19440*/  HMMA.16816.F32.BF16 R124, R4, R34, R124 ;  /* 0x00000022047c723c */ /* 0x000fe2000004187c */
[----:B------:R-:W-:-:S04]  /*19450*/  FFMA.FTZ R33, R134, R65, -R136 ;  /* 0x0000004186217223 */ /* 0x000fc80000010888 */
[----:B------:R-:W-:Y:S02]  /*19460*/  MUFU.EX2 R32, R32 ;  /* 0x0000002000207308 */ /* 0x000fe40000000800 */
[-C--:B------:R-:W-:Y:S01]  /*19470*/  FFMA.FTZ R34, R66, R65.reuse, -R136 ;  /* 0x0000004142227223 */ /* 0x080fe20000010888 */
[C---:B-----5:R-:W-:Y:S05]  /*19480*/  HMMA.16816.F32.BF16 R68, R4.reuse, R28, R68 ;  /* 0x0000001c0444723c */ /* 0x060fea0000041844 */
[----:B------:R-:W-:Y:S02]  /*19490*/  MUFU.EX2 R33, R33 ;  /* 0x0000002100217308 */ /* 0x000fe40000000800 */
[-CC-:B------:R-:W-:Y:S01]  /*194a0*/  FFMA.FTZ R28, R139, R65.reuse, -R64.reuse ;  /* 0x000000418b1c7223 */ /* 0x180fe20000010840 */
[----:B------:R-:W-:Y:S01]  /*194b0*/  HMMA.16816.F32.BF16 R72, R4, R30, R72 ;  /* 0x0000001e0448723c */ /* 0x000fe20000041848 */
[----:B------:R-:W-:-:S04]  /*194c0*/  FFMA.FTZ R29, R138, R65, -R64 ;  /* 0x000000418a1d7223 */ /* 0x000fc80000010840 */
[----:B------:R-:W-:Y:S02]  /*194d0*/  MUFU.EX2 R28, R28 ;  /* 0x0000001c001c7308 */ /* 0x000fe40000000800 */
[-C--:B------:R-:W-:Y:S01]  /*194e0*/  FFMA.FTZ R30, R137, R65.reuse, -R64 ;  /* 0x00000041891e7223 */ /* 0x080fe20000010840 */
[----:B-1----:R-:W-:Y:S01]  /*194f0*/  HMMA.16816.F32.BF16 R104, R4, R16, R104 ;  /* 0x000000100468723c */ /* 0x002fe20000041868 */
[----:B------:R-:W-:-:S04]  /*19500*/  FFMA.FTZ R31, R135, R65, -R136 ;  /* 0x00000041871f7223 */ /* 0x000fc80000010888 */
[----:B------:R-:W1:Y:S03]  /*19510*/  MUFU.EX2 R29, R29 ;  /* 0x0000001d001d7308 */ /* 0x000e660000000800 */
[C---:B------:R-:W-:Y:S01]  /*19520*/  HMMA.16816.F32.BF16 R108, R4.reuse, R18, R108 ;  /* 0x00000012046c723c */ /* 0x040fe2000004186c */
[----:B------:R-:W3:Y:S04]  /*19530*/  LDSM.16.MT88.4 R16, [R213+0xf800] ;  /* 0x00f80000d510783b */ /* 0x000ee80000004200 */
[----:B------:R-:W5:Y:S03]  /*19540*/  MUFU.EX2 R30, R30 ;  /* 0x0000001e001e7308 */ /* 0x000f660000000800 */
[C---:B----4-:R-:W-:Y:S05]  /*19550*/  HMMA.16816.F32.BF16 R116, R4.reuse, R24, R116 ;  /* 0x000000180474723c */ /* 0x050fea0000041874 */
[----:B------:R-:W4:Y:S03]  /*19560*/  MUFU.EX2 R31, R31 ;  /* 0x0000001f001f7308 */ /* 0x000f260000000800 */
[----:B------:R-:W-:Y:S05]  /*19570*/  HMMA.16816.F32.BF16 R112, R4, R26, R112 ;  /* 0x0000001a0470723c */ /* 0x000fea0000041870 */
[----:B------:R-:W2:Y:S02]  /*19580*/  MUFU.EX2 R34, R34 ;  /* 0x0000002200227308 */ /* 0x000ea40000000800 */
[----:B-1----:R-:W-:Y:S01]  /*19590*/  F2FP.BF16.PACK_AB R5, R29, R28 ;  /* 0x0000001c1d05723e */ /* 0x002fe200000010ff */
[----:B------:R-:W-:Y:S01]  /*195a0*/  FADD.FTZ R28, R28, R37 ;  /* 0x000000251c1c7221 */ /* 0x000fe20000010000 */
[----:B-----5:R-:W-:-:S03]  /*195b0*/  F2FP.BF16.PACK_AB R7, R243, R30 ;  /* 0x0000001ef307723e */ /* 0x020fc600000010ff */
[----:B------:R-:W-:Y:S01]  /*195c0*/  FADD.FTZ R29, R29, R28 ;  /* 0x0000001c1d1d7221 */ /* 0x000fe20000010000 */
[----:B----4-:R-:W-:Y:S01]  /*195d0*/  F2FP.BF16.PACK_AB R4, R32, R31 ;  /* 0x0000001f2004723e */ /* 0x010fe200000010ff */
[----:B------:R-:W-:Y:S02]  /*195e0*/  FADD.FTZ R31, R31, R146 ;  /* 0x000000921f1f7221 */ /* 0x000fe40000010000 */
[----:B------:R-:W-:Y:S02]  /*195f0*/  FADD.FTZ R30, R30, R29 ;  /* 0x0000001d1e1e7221 */ /* 0x000fe40000010000 */
[----:B------:R-:W-:Y:S02]  /*19600*/  FADD.FTZ R32, R32, R31 ;  /* 0x0000001f20207221 */ /* 0x000fe40000010000 */
[----:B------:R-:W-:Y:S01]  /*19610*/  FADD.FTZ R243, R243, R30 ;  /* 0x0000001ef3f37221 */ /* 0x000fe20000010000 */
[----:B--2---:R-:W-:Y:S01]  /*19620*/  F2FP.BF16.PACK_AB R6, R34, R33 ;  /* 0x000000212206723e */ /* 0x004fe200000010ff */
[----:B------:R-:W-:-:S04]  /*19630*/  FADD.FTZ R33, R33, R32 ;  /* 0x0000002021217221 */ /* 0x000fc80000010000 */
[----:B------:R-:W-:Y:S02]  /*19640*/  FADD.FTZ R241, R34, R33 ;  /* 0x0000002122f17221 */ /* 0x000fe40000010000 */
[C---:B------:R-:W-:Y:S08]  /*19650*/  HMMA.16816.F32.BF16 R128, R4.reuse, R12, R128 ;  /* 0x0000000c0480723c */ /* 0x040ff00000041880 */
[C---:B------:R-:W-:Y:S01]  /*19660*/  HMMA.16816.F32.BF16 R124, R4.reuse, R14, R124 ;  /* 0x0000000e047c723c */ /* 0x040fe2000004187c */
[----:B------:R-:W1:Y:S07]  /*19670*/  LDSM.16.MT88.4 R12, [R212+0xf800] ;  /* 0x00f80000d40c783b */ /* 0x000e6e0000004200 */
        /* <DEDUP_REMOVED lines=12> */
[C---:B---3--:R-:W-:Y:S08]  /*19740*/  HMMA.16816.F32.BF16 R100, R4.reuse, R16, R100 ;  /* 0x000000100464723c */ /* 0x048ff00000041864 */
[C---:B------:R-:W-:Y:S08]  /*19750*/  HMMA.16816.F32.BF16 R120, R4.reuse, R18, R120 ;  /* 0x000000120478723c */ /* 0x040ff00000041878 */
[C---:B-1----:R-:W-:Y:S08]  /*19760*/  HMMA.16816.F32.BF16 R104, R4.reuse, R12, R104 ;  /* 0x0000000c0468723c */ /* 0x042ff00000041868 */
[C---:B------:R-:W-:Y:S08]  /*19770*/  HMMA.16816.F32.BF16 R108, R4.reuse, R14, R108 ;  /* 0x0000000e046c723c */ /* 0x040ff0000004186c */
[C---:B--2---:R-:W-:Y:S08]  /*19780*/  HMMA.16816.F32.BF16 R116, R4.reuse, R20, R116 ;  /* 0x000000140474723c */ /* 0x044ff00000041874 */
[----:B------:R-:W-:Y:S01]  /*19790*/  HMMA.16816.F32.BF16 R112, R4, R22, R112 ;  /* 0x000000160470723c */ /* 0x000fe20000041870 */
[----:B------:R-:W-:Y:S07]  /*197a0*/  @!P3 BRA `(.L_x_1105) ;  /* 0x000054000000b947 */ /* 0x000fee0003800000 */
[----:B------:R-:W-:-:S04]  /*197b0*/  DEPBAR.LE SB0, 0x0 ;  /* 0x000080000000791a */ /* 0x000fc80000000000 */
[----:B------:R-:W-:Y:S01]  /*197c0*/  WARPSYNC 0xffffffff ;  /* 0xffffffff00007948 */ /* 0x000fe20003800000 */
[----:B------:R-:W-:Y:S01]  /*197d0*/  BSSY B0, `(.L_x_1106) ;  /* 0x0000043000007945 */ /* 0x000fe20003800000 */
[----:B------:R-:W-:Y:S01]  /*197e0*/  IADD3 R238, R54, -0x2, RZ ;  /* 0xfffffffe36ee7810 */ /* 0x000fe20007ffe0ff */
[----:B------:R-:W-:Y:S06]  /*197f0*/  BAR.SYNC.DEFER_BLOCKING 0x0 ;  /* 0x0000000000007b1d */ /* 0x000fec0000010000 */
[----:B------:R-:W-:Y:S05]  /*19800*/  @!P0 BRA `(.L_x_1107) ;  /* 0x000003c000008947 */ /* 0x000fea0003800000 */
[----:B------:R-:W2:Y:S01]  /*19810*/  LD.E R13, [R10.64+0x170] ;  /* 0x000170060a0d7980 */ /* 0x000ea2000c101900 */
[----:B------:R-:W-:-:S05]  /*19820*/  IMAD.SHL.U32 R0, R238, 0x80, RZ ;  /* 0x00000080ee007824 */ /* 0x000fca00078e00ff */
[C---:B------:R-:W-:Y:S02]  /*19830*/  IADD3 R12, R0.reuse, 0x80, RZ ;  /* 0x00000080000c7810 */ /* 0x040fe40007ffe0ff */
[----:B------:R-:W-:Y:S02]  /*19840*/  IABS R4, R0 ;  /* 0x0000000000047213 */ /* 0x000fe40000000000 */
[-C--:B--2---:R-:W-:Y:S02]  /*19850*/  IABS R7, R13.reuse ;  /* 0x0000000d00077213 */ /* 0x084fe40000000000 */
[-C--:B------:R-:W-:Y:S02]  /*19860*/  IABS R5, R13.reuse ;  /* 0x0000000d00057213 */ /* 0x080fe40000000000 */
[----:B------:R-:W1:Y:S01]  /*19870*/  I2F.RP R8, R7 ;  /* 0x0000000700087306 */ /* 0x000e620000209400 */
[----:B------:R-:W-:Y:S02]  /*19880*/  LOP3.LUT R0, R0, R13, RZ, 0x3c, !PT ;  /* 0x0000000d00007212 */ /* 0x000fe400078e3cff */
[----:B------:R-:W-:-:S02]  /*19890*/  IMAD.MOV R5, RZ, RZ, -R5 ;  /* 0x000000ffff057224 */ /* 0x000fc400078e0a05 */
[----:B------:R-:W-:-:S03]  /*198a0*/  ISETP.GE.AND P1, PT, R0, RZ, PT ;  /* 0x000000ff0000720c */ /* 0x000fc60003f26270 */
        /* <DEDUP_REMOVED lines=8> */
[----:B------:R-:W-:-:S02]  /*19930*/  IMAD.HI.U32 R9, R15, R9, R14 ;  /* 0x000000090f097227 */ /* 0x000fc400078e000e */
[----:B------:R-:W2:Y:S01]  /*19940*/  LD.E.64 R14, [R10.64+0x28] ;  /* 0x000028060a0e7980 */ /* 0x000ea2000c101b00 */
[----:B------:R-:W-:-:S03]  /*19950*/  ISETP.GE.AND P3, PT, R12, RZ, PT ;  /* 0x000000ff0c00720c */ /* 0x000fc60003f66270 */
[----:B------:R-:W-:-:S04]  /*19960*/  IMAD.HI.U32 R8, R9, R4, RZ ;  /* 0x0000000409087227 */ /* 0x000fc800078e00ff */
[----:B------:R-:W-:-:S04]  /*19970*/  IMAD.HI.U32 R9, R9, R6, RZ ;  /* 0x0000000609097227 */ /* 0x000fc800078e00ff */
[-C--:B------:R-:W-:Y:S02]  /*19980*/  IMAD R4, R8, R5.reuse, R4 ;  /* 0x0000000508047224 */ /* 0x080fe400078e0204 */
[----:B------:R-:W-:Y:S01]  /*19990*/  IMAD R6, R9, R5, R6 ;  /* 0x0000000509067224 */ /* 0x000fe200078e0206 */
[----:B------:R-:W-:Y:S02]  /*199a0*/  LOP3.LUT R5, RZ, R13, RZ, 0x33, !PT ;  /* 0x0000000dff057212 */ /* 0x000fe400078e33ff */
[C---:B------:R-:W-:Y:S02]  /*199b0*/  ISETP.GT.U32.AND P2, PT, R7.reuse, R4, PT ;  /* 0x000000040700720c */ /* 0x040fe40003f44070 */
[----:B------:R-:W-:-:S11]  /*199c0*/  ISETP.GT.U32.AND P4, PT, R7, R6, PT ;  /* 0x000000060700720c */ /* 0x000fd60003f84070 */
[-C--:B------:R-:W-:Y:S02]  /*199d0*/  @!P2 IADD3 R4, R4, -R7.reuse, RZ ;  /* 0x800000070404a210 */ /* 0x080fe40007ffe0ff */
[----:B------:R-:W-:Y:S01]  /*199e0*/  @!P4 IMAD.IADD R6, R6, 0x1, -R7 ;  /* 0x000000010606c824 */ /* 0x000fe200078e0a07 */
[----:B------:R-:W-:Y:S02]  /*199f0*/  @!P2 IADD3 R8, R8, 0x1, RZ ;  /* 0x000000010808a810 */ /* 0x000fe40007ffe0ff */
[-C--:B------:R-:W-:Y:S02]  /*19a00*/  ISETP.GE.U32.AND P5, PT, R4, R7.reuse, PT ;  /* 0x000000070400720c */ /* 0x080fe40003fa6070 */
[----:B------:R-:W-:Y:S02]  /*19a10*/  ISETP.GE.U32.AND P6, PT, R6, R7, PT ;  /* 0x000000070600720c */ /* 0x000fe40003fc6070 */
[----:B------:R-:W-:Y:S02]  /*19a20*/  @!P4 IADD3 R9, R9, 0x1, RZ ;  /* 0x000000010909c810 */ /* 0x000fe40007ffe0ff */
[----:B------:R-:W-:-:S07]  /*19a30*/  ISETP.NE.AND P2, PT, R13, RZ, PT ;  /* 0x000000ff0d00720c */ /* 0x000fce0003f45270 */
[----:B------:R-:W-:Y:S02]  /*19a40*/  @P5 IADD3 R8, R8, 0x1, RZ ;  /* 0x0000000108085810 */ /* 0x000fe40007ffe0ff */
[----:B------:R-:W-:-:S03]  /*19a50*/  @P6 IADD3 R9, R9, 0x1, RZ ;  /* 0x0000000109096810 */ /* 0x000fc60007ffe0ff */
[----:B------:R-:W-:Y:S01]  /*19a60*/  @!P1 IMAD.MOV R8, RZ, RZ, -R8 ;  /* 0x000000ffff089224 */ /* 0x000fe200078e0a08 */
[----:B------:R-:W-:-:S04]  /*19a70*/  @!P3 IADD3 R9, -R9, RZ, RZ ;  /* 0x000000ff0909b210 */ /* 0x000fc80007ffe1ff */
[C---:B------:R-:W-:Y:S02]  /*19a80*/  SEL R4, R5.reuse, R8, !P2 ;  /* 0x0000000805047207 */ /* 0x040fe40005000000 */
[----:B------:R-:W-:Y:S02]  /*19a90*/  SEL R5, R5, R9, !P2 ;  /* 0x0000000905057207 */ /* 0x000fe40005000000 */
[----:B------:R-:W3:Y:S01]  /*19aa0*/  LD.E.64 R8, [R10.64+0x40] ;  /* 0x000040060a087980 */ /* 0x000ee2000c101b00 */
[----:B------:R-:W-:-:S04]  /*19ab0*/  IMAD.WIDE R18, R4, 0x4, R236 ;  /* 0x0000000404127825 */ /* 0x000fc800078e02ec */
[C---:B------:R-:W-:Y:S01]  /*19ac0*/  IMAD.WIDE R16, R5.reuse, 0x4, R236 ;  /* 0x0000000405107825 */ /* 0x040fe200078e02ec */
        /* <DEDUP_REMOVED lines=11> */
[----:B------:R-:W-:-:S05]  /*19b80*/  SHF.R.S32.HI R0, RZ, 0x1f, R7 ;  /* 0x0000001fff007819 */ /* 0x000fca0000011407 */
[----:B------:R-:W-:Y:S02]  /*19b90*/  IMAD R0, R14, R0, R5 ;  /* 0x000000000e007224 */ /* 0x000fe400078e0205 */
[----:B------:R-:W-:-:S04]  /*19ba0*/  IMAD.WIDE.U32 R4, R7, R14, R12 ;  /* 0x0000000e07047225 */ /* 0x000fc800078e000c */
[----:B------:R-:W-:Y:S01]  /*19bb0*/  IMAD.IADD R0, R5, 0x1, R0 ;  /* 0x0000000105007824 */ /* 0x000fe200078e0200 */
[----:B------:R-:W-:Y:S05]  /*19bc0*/  BRA `(.L_x_1108) ;  /* 0x0000003000007947 */ /* 0x000fea0003800000 */
.L_x_1107:
[----:B------:R-:W2:Y:S02]  /*19bd0*/  LD.E R4, [R10.64+0x40] ;  /* 0x000040060a047980 */ /* 0x000ea4000c101900 */
[----:B--2---:R-:W-:-:S04]  /*19be0*/  LEA R4, -R4, RZ, 0x7 ;  /* 0x000000ff04047211 */ /* 0x004fc800078e39ff */
[----:B------:R-:W-:Y:S02]  /*19bf0*/  SHF.R.S32.HI R0, RZ, 0x1f, R4 ;  /* 0x0000001fff007819 */ /* 0x000fe40000011404 */
.L_x_1108:
[----:B------:R-:W-:Y:S05]  /*19c00*/  BSYNC B0 ;  /* 0x0000000000007941 */ /* 0x000fea0003800000 */
.L_x_1106:
[C---:B------:R-:W-:Y:S01]  /*19c10*/  LOP3.LUT P4, RZ, R239.reuse, 0x1, RZ, 0xc0, !PT ;  /* 0x00000001efff7812 */ /* 0x040fe2000788c0ff */
[----:B------:R-:W-:Y:S01]  /*19c20*/  ULDC.64 UR4, c[0x0][0x40] ;  /* 0x0000100000047ab9 */ /* 0x000fe20000000a00 */
[----:B------:R-:W-:Y:S01]  /*19c30*/  LOP3.LUT P1, RZ, R239, 0x2, RZ, 0xc0, !PT ;  /* 0x00000002efff7812 */ /* 0x000fe2000782c0ff */
[----:B------:R-:W-:Y:S01]  /*19c40*/  UIADD3 UR4, UP0, UR4, 0x160, URZ ;  /* 0x0000016004047890 */ /* 0x000fe2000ff1e03f */
[C---:B------:R-:W-:Y:S01]  /*19c50*/  LEA R134, P3, R4.reuse, R148, 0x1 ;  /* 0x0000009404867211 */ /* 0x040fe200078608ff */
[----:B------:R-:W-:Y:S01]  /*19c60*/  BSSY B1, `(.L_x_1109) ;  /* 0x00002bb000017945 */ /* 0x000fe20003800000 */
[C---:B------:R-:W-:Y:S01]  /*19c70*/  IADD3 R5, P2, R4.reuse, R223, RZ ;  /* 0x000000df04057210 */ /* 0x040fe20007f5e0ff */
[----:B------:R-:W-:Y:S01]  /*19c80*/  UIADD3.X UR5, URZ, UR5, URZ, UP0, !UPT ;  /* 0x000000053f057290 */ /* 0x000fe200087fe43f */
        /* <DEDUP_REMOVED lines=8> */
[CC--:B------:R-:W-:Y:S01]  /*19d10*/  @P1 LEA R14, P2, R5.reuse, R148.reuse, 0x1 ;  /* 0x00000094050e1211 */ /* 0x0c0fe200078408ff */
[----:B------:R-:W-:Y:S01]  /*19d20*/  @P1 IMAD.MOV.U32 R28, RZ, RZ, R134 ;  /* 0x000000ffff1c1224 */ /* 0x000fe200078e0086 */
[CCC-:B------:R-:W-:Y:S01]  /*19d30*/  @P4 LEA.HI.X R23, R5.reuse, R149.reuse, R4.reuse, 0x1, P5 ;  /* 0x0000009505174211 */ /* 0x1c0fe200028f0c04 */
[----:B------:R-:W-:Y:S01]  /*19d40*/  @P1 IMAD.MOV.U32 R29, RZ, RZ, R135 ;  /* 0x000000ffff1d1224 */ /* 0x000fe200078e0087 */
[----:B------:R-:W-:Y:S01]  /*19d50*/  @P1 LEA.HI.X R15, R5, R149, R4, 0x1, P2 ;  /* 0x00000095050f1211 */ /* 0x000fe200010f0c04 */
[----:B------:R-:W-:Y:S01]  /*19d60*/  IMAD.X R4, R4, 0x1, R224, P3 ;  /* 0x0000000104047824 */ /* 0x000fe200018e06e0 */
[CC--:B------:R-:W-:Y:S01]  /*19d70*/  @P4 LEA R20, P5, R7.reuse, R148.reuse, 0x1 ;  /* 0x0000009407144211 */ /* 0x0c0fe200078a08ff */
[----:B------:R-:W-:Y:S01]  /*19d80*/  @!P4 STS.128 [R235+0xc000], RZ ;  /* 0x00c000ffeb00c388 */ /* 0x000fe20000000c00 */
[----:B------:R-:W-:-:S02]  /*19d90*/  @P1 LEA R12, P2, R7, R148, 0x1 ;  /* 0x00000094070c1211 */ /* 0x000fc400078408ff */
[C---:B------:R-:W-:Y:S01]  /*19da0*/  IADD3 R5, P3, R7.reuse, R223, RZ ;  /* 0x000000df07057210 */ /* 0x040fe20007f7e0ff */
[----:B------:R-:W-:Y:S01]  /*19db0*/  @!PT LDS RZ, [RZ] ;  /* 0x00000000fffff984 */ /* 0x000fe20000000800 */
[----:B------:R-:W-:Y:S01]  /*19dc0*/  @!PT LDS RZ, [RZ] ;  /* 0x00000000fffff984 */ /* 0x000fe20000000800 */
[----:B------:R-:W-:Y:S01]  /*19dd0*/  @!PT LDS RZ, [RZ] ;  /* 0x00000000fffff984 */ /* 0x000fe20000000800 */
[----:B------:R2:W-:Y:S01]  /*19de0*/  @P1 LDGSTS.E.BYPASS.LTC128B.128 [R235+0x10000], [R28.64+0x80] ;  /* 0x100000801ceb1fae */ /* 0x0005e2000b901d46 */
[CCC-:B------:R-:W-:Y:S02]  /*19df0*/  @P4 LEA.HI.X R21, R7.reuse, R149.reuse, R4.reuse, 0x1, P5 ;  /* 0x0000009507154211 */ /* 0x1c0fe400028f0c04 */
[----:B------:R-:W-:Y:S01]  /*19e00*/  @P1 LEA.HI.X R13, R7, R149, R4, 0x1, P2 ;  /* 0x00000095070d1211 */ /* 0x000fe200010f0c04 */
[----:B------:R-:W-:Y:S01]  /*19e10*/  IMAD.X R4, R4, 0x1, R224, P3 ;  /* 0x0000000104047824 */ /* 0x000fe200018e06e0 */
[CC--:B------:R-:W-:Y:S01]  /*19e20*/  @P4 LEA R18, P5, R5.reuse, R148.reuse, 0x1 ;  /* 0x0000009405124211 */ /* 0x0c0fe200078a08ff */
[----:B------:R-:W-:Y:S01]  /*19e30*/  @!P1 STS.128 [R235+0x10000], RZ ;  /* 0x010000ffeb009388 */ /* 0x000fe20000000c00 */
[C---:B------:R-:W-:Y:S02]  /*19e40*/  @P1 LEA R10, P2, R5.reuse, R148, 0x1 ;  /* 0x00000094050a1211 */ /* 0x040fe400078408ff */
[C---:B------:R-:W-:Y:S01]  /*19e50*/  IADD3 R7, P3, R5.reuse, R223, RZ ;  /* 0x000000df05077210 */ /* 0x040fe20007f7e0ff */
[----:B------:R-:W-:Y:S01]  /*19e60*/  @!PT LDS RZ, [RZ] ;  /* 0x00000000fffff984 */ /* 0x000fe20000000800 */
[----:B------:R-:W-:Y:S01]  /*19e70*/  @!PT LDS RZ, [RZ] ;  /* 0x00000000fffff984 */ /* 0x000fe20000000800 */
[----:B------:R-:W-:Y:S01]  /*19e80*/  @!PT LDS RZ, [RZ] ;  /* 0x00000000fffff984 */ /* 0x000fe20000000800 */
[----:B------:R3:W-:Y:S01]  /*19e90*/  @P4 LDGSTS.E.BYPASS.LTC128B.128 [R235+0xc800], [R22.64] ;  /* 0x0c80000016eb4fae */ /* 0x0007e2000b901d46 */
[----:B------:R-:W-:-:S02]  /*19ea0*/  @P4 LEA.HI.X R19, R5, R149, R4, 0x1, P5 ;  /* 0x0000009505134211 */ /* 0x000fc400028f0c04 */
[----:B------:R-:W-:Y:S01]  /*19eb0*/  @P1 LEA.HI.X R11, R5, R149, R4, 0x1, P2 ;  /* 0x00000095050b1211 */ /* 0x000fe200010f0c04 */
[----:B------:R-:W-:Y:S01]  /*19ec0*/  IMAD.X R4, R4, 0x1, R224, P3 ;  /* 0x0000000104047824 */ /* 0x000fe200018e06e0 */
[CC--:B------:R-:W-:Y:S01]  /*19ed0*/  @P4 LEA R16, P5, R7.reuse, R148.reuse, 0x1 ;  /* 0x0000009407104211 */ /* 0x0c0fe200078a08ff */
[----:B------:R-:W-:Y:S01]  /*19ee0*/  @!P4 STS.128 [R235+0xc800], RZ ;  /* 0x00c800ffeb00c388 */ /* 0x000fe20000000c00 */
[CC--:B------:R-:W-:Y:S02]  /*19ef0*/  @P1 LEA R8, P2, R7.reuse, R148.reuse, 0x1 ;  /* 0x0000009407081211 */ /* 0x0c0fe400078408ff */
        /* <DEDUP_REMOVED lines=8> */
[----:B------:R-:W-:Y:S01]  /*19f80*/  @!P1 STS.128 [R235+0x10800], RZ ;  /* 0x010800ffeb009388 */ /* 0x000fe20000000c00 */
[----:B------:R-:W-:-:S02]  /*19f90*/  @P4 LEA R26, P5, R5, R148, 0x1 ;  /* 0x00000094051a4211 */ /* 0x000fc400078a08ff */
[CC--:B------:R-:W-:Y:S01]  /*19fa0*/  @P1 LEA R24, P2, R5.reuse, R148.reuse, 0x1 ;  /* 0x0000009405181211 */ /* 0x0c0fe200078408ff */
[----:B------:R-:W-:Y:S01]  /*19fb0*/  @!PT LDS RZ, [RZ] ;  /* 0x00000000fffff984 */ /* 0x000fe20000000800 */
[----:B------:R-:W-:Y:S01]  /*19fc0*/  @!PT LDS RZ, [RZ] ;  /* 0x00000000fffff984 */ /* 0x000fe20000000800 */
[----:B------:R-:W-:Y:S01]  /*19fd0*/  @!PT LDS RZ, [RZ] ;  /* 0x00000000fffff984 */ /* 0x000fe20000000800 */
[----:B------:R3:W-:Y:S01]  /*19fe0*/  @P4 LDGSTS.E.BYPASS.LTC128B.128 [R235+0xd000], [R20.64] ;  /* 0x0d00000014eb4fae */ /* 0x0007e2000b901d46 */
[C---:B------:R-:W-:Y:S02]  /*19ff0*/  IADD3 R7, P3, R5.reuse, R223, RZ ;  /* 0x000000df05077210 */ /* 0x040fe40007f7e0ff */
[CCC-:B------:R-:W-:Y:S01]  /*1a000*/  @P4 LEA.HI.X R27, R5.reuse, R149.reuse, R4.reuse, 0x1, P5 ;  /* 0x00000095051b4211 */ /* 0x1c0fe200028f0c04 */
[----:B------:R-:W-:Y:S01]  /*1a010*/  @!P4 STS.128 [R235+0xd000], RZ ;  /* 0x00d000ffeb00c388 */ /* 0x000fe20000000c00 */
[----:B------:R-:W-:Y:S01]  /*1a020*/  @P1 LEA.HI.X R25, R5, R149, R4, 0x1, P2 ;  /* 0x0000009505191211 */ /* 0x000fe200010f0c04 */
[----:B------:R-:W-:Y:S01]  /*1a030*/  IMAD.X R4, R4, 0x1, R224, P3 ;  /* 0x0000000104047824 */ /* 0x000fe200018e06e0 */
[C---:B------:R-:W-:Y:S01]  /*1a040*/  IADD3 R5, P2, R7.reuse, R223, RZ ;  /* 0x000000df07057210 */ /* 0x040fe20007f5e0ff */
[----:B------:R-:W-:Y:S01]  /*1a050*/  @!PT LDS RZ, [RZ] ;  /* 0x00000000fffff984 */ /* 0x000fe20000000800 */
[----:B------:R-:W-:Y:S01]  /*1a060*/  @!PT LDS RZ, [RZ] ;  /* 0x00000000fffff984 */ /* 0x000fe20000000800 */
[----:B------:R-:W-:Y:S01]  /*1a070*/  @!PT LDS RZ, [RZ] ;  /* 0x00000000fffff984 */ /* 0x000fe20000000800 */
[----:B------:R4:W-:Y:S01]  /*1a080*/  @P1 LDGSTS.E.BYPASS.LTC128B.128 [R235+0x11000], [R12.64+0x80] ;  /* 0x110000800ceb1fae */ /* 0x0009e2000b901d46 */
[----:B------:R-:W-:-:S02]  /*1a090*/  @P4 LEA R30, P5, R7, R148, 0x1 ;  /* 0x00000094071e4211 */ /* 0x000fc400078a08ff */
[CC--:B------:R-:W-:Y:S01]  /*1a0a0*/  @P1 LEA R6, P3, R7.reuse, R148.reuse, 0x1 ;  /* 0x0000009407061211 */ /* 0x0c0fe200078608ff */
[----:B------:R-:W-:Y:S01]  /*1a0b0*/  @!P1 STS.128 [R235+0x11000], RZ ;  /* 0x011000ffeb009388 */ /* 0x000fe20000000c00 */
[-C--:B------:R-:W-:Y:S01]  /*1a0c0*/  @P4 LEA.HI.X R31, R7, R149.reuse, R4, 0x1, P5 ;  /* 0x00000095071f4211 */ /* 0x080fe200028f0c04 */
[----:B------:R-:W-:Y:S01]  /*1a0d0*/  IMAD.X R0, R4, 0x1, R224, P2 ;  /* 0x0000000104007824 */ /* 0x000fe200010e06e0 */
[CC--:B--2---:R-:W-:Y:S01]  /*1a0e0*/  @P4 LEA R28, P5, R5.reuse, R148.reuse, 0x1 ;  /* 0x00000094051c4211 */ /* 0x0c4fe200078a08ff */
[----:B------:R-:W-:Y:S01]  /*1a0f0*/  @!PT LDS RZ, [RZ] ;  /* 0x00000000fffff984 */ /* 0x000fe20000000800 */
[----:B------:R-:W-:Y:S01]  /*1a100*/  @!PT LDS RZ, [RZ] ;  /* 0x00000000fffff984 */ /* 0x000fe20000000800 */
[----:B------:R-:W-:Y:S01]  /*1a110*/  @!PT LDS RZ, [RZ] ;  /* 0x00000000fffff984 */ /* 0x000fe20000000800 */
[----:B------:R2:W-:Y:S01]  /*1a120*/  @P4 LDGSTS.E.BYPASS.LTC128B.128 [R235+0xd800], [R18.64] ;  /* 0x0d80000012eb4fae */ /* 0x0005e2000b901d46 */
[----:B------:R-:W-:Y:S02]  /*1a130*/  @P1 LEA R36, P2, R5, R148, 0x1 ;  /* 0x0000009405241211 */ /* 0x000fe400078408ff */
[-C--:B------:R-:W-:Y:S01]  /*1a140*/  @P1 LEA.HI.X R7, R7, R149.reuse, R4, 0x1, P3 ;  /* 0x0000009507071211 */ /* 0x080fe200018f0c04 */
[----:B------:R-:W-:Y:S01]  /*1a150*/  @!P4 STS.128 [R235+0xd800], RZ ;  /* 0x00d800ffeb00c388 */ /* 0x000fe20000000c00 */
[----:B------:R-:W-:-:S02]  /*1a160*/  @P4 LEA.HI.X R29, R5, R149, R0, 0x1, P5 ;  /* 0x00000095051d4211 */ /* 0x000fc400028f0c00 */
[----:B------:R-:W-:Y:S01]  /*1a170*/  @P1 LEA.HI.X R37, R5, R149, R0, 0x1, P2 ;  /* 0x0000009505251211 */ /* 0x000fe200010f0c00 */
[----:B------:R-:W-:Y:S01]  /*1a180*/  @!PT LDS RZ, [RZ] ;  /* 0x00000000fffff984 */ /* 0x000fe20000000800 */
[----:B------:R-:W-:Y:S01]  /*1a190*/  @!PT LDS RZ, [RZ] ;  /* 0x00000000fffff984 */ /* 0x000fe20000000800 */
[----:B------:R-:W-:Y:S01]  /*1a1a0*/  @!PT LDS RZ, [RZ] ;  /* 0x00000000fffff984 */ /* 0x000fe20000000800 */
[----:B------:R5:W-:Y:S01]  /*1a1b0*/  @P1 LDGSTS.E.BYPASS.LTC128B.128 [R235+0x11800], [R10.64+0x80] ;  /* 0x118000800aeb1fae */ /* 0x000be2000b901d46 */
[----:B------:R-:W-:-:S03]  /*1a1c0*/  ISETP.GE.AND P2, PT, R54, 0x3, PT ;  /* 0x000000033600780c */ /* 0x000fc60003f46270 */
[----:B------:R-:W-:Y:S04]  /*1a1d0*/  @!P1 STS.128 [R235+0x11800], RZ ;  /* 0x011800ffeb009388 */ /* 0x000fe80000000c00 */
[----:B------:R-:W-:Y:S01]  /*1a1e0*/  @!PT LDS RZ, [RZ] ;  /* 0x00000000fffff984 */ /* 0x000fe20000000800 */
[----:B------:R-:W-:Y:S01]  /*1a1f0*/  @!PT LDS RZ, [RZ] ;  /* 0x00000000fffff984 */ /* 0x000fe20000000800 */
[----:B------:R-:W-:Y:S01]  /*1a200*/  @!PT LDS RZ, [RZ] ;  /* 0x00000000fffff984 */ /* 0x000fe20000000800 */
[----:B------:R2:W-:Y:S04]  /*1a210*/  @P4 LDGSTS.E.BYPASS.LTC128B.128 [R235+0xe000], [R16.64] ;  /* 0x0e00000010eb4fae */ /* 0x0005e8000b901d46 */
[----:B------:R-:W-:Y:S04]  /*1a220*/  @!P4 STS.128 [R235+0xe000], RZ ;  /* 0x00e000ffeb00c388 */ /* 0x000fe80000000c00 */
[----:B------:R-:W-:Y:S01]  /*1a230*/  @!PT LDS RZ, [RZ] ;  /* 0x00000000fffff984 */ /* 0x000fe20000000800 */
[----:B------:R-:W-:Y:S01]  /*1a240*/  @!PT LDS RZ, [RZ] ;  /* 0x00000000fffff984 */ /* 0x000fe20000000800 */
[----:B------:R-:W-:Y:S01]  /*1a250*/  @!PT LDS RZ, [RZ] ;  /* 0x00000000fffff984 */ /* 0x000fe20000000800 */
[----:B------:R5:W-:Y:S04]  /*1a260*/  @P1 LDGSTS.E.BYPASS.LTC128B.128 [R235+0x12000], [R8.64+0x80] ;  /* 0x1200008008eb1fae */ /* 0x000be8000b901d46 */
        /* <DEDUP_REMOVED lines=31> */
[----:B------:R-:W-:Y:S04]  /*1a460*/  LDSM.16.M88.4 R172, [R222] ;  /* 0x00000000deac783b */ /* 0x000fe80000000200 */
[----:B------:R-:W3:Y:S04]  /*1a470*/  LDSM.16.M88.4 R60, [R221+0x4000] ;  /* 0x00400000dd3c783b */ /* 0x000ee80000000200 */
[----:B------:R-:W4:Y:S04]  /*1a480*/  LDSM.16.M88.4 R48, [R221+0x4800] ;  /* 0x00480000dd30783b */ /* 0x000f280000000200 */
[----:B------:R-:W4:Y:S04]  /*1a490*/  LDSM.16.M88.4 R40, [R221+0x5000] ;  /* 0x00500000dd28783b */ /* 0x000f280000000200 */
[----:B------:R-:W-:Y:S04]  /*1a4a0*/  LDSM.16.M88.4 R136, [R220] ;  /* 0x00000000dc88783b */ /* 0x000fe80000000200 */
[----:B------:R-:W4:Y:S04]  /*1a4b0*/  LDSM.16.M88.4 R140, [R219] ;  /* 0x00000000db8c783b */ /* 0x000f280000000200 */
[----:B------:R-:W4:Y:S04]  /*1a4c0*/  LDSM.16.M88.4 R32, [R221+0x5800] ;  /* 0x00580000dd20783b */ /* 0x000f280000000200 */
[----:B-1----:R-:W1:Y:S04]  /*1a4d0*/  LDSM.16.M88.4 R24, [R221+0x6000] ;  /* 0x00600000dd18783b */ /* 0x002e680000000200 */
[----:B--2---:R-:W2:Y:S04]  /*1a4e0*/  LDSM.16.M88.4 R16, [R221+0x6800] ;  /* 0x00680000dd10783b */ /* 0x004ea80000000200 */
[----:B-----5:R-:W5:Y:S04]  /*1a4f0*/  LDSM.16.M88.4 R8, [R221+0x7000] ;  /* 0x00700000dd08783b */ /* 0x020f680000000200 */
[----:B------:R-:W1:Y:S01]  /*1a500*/  LDSM.16.M88.4 R144, [R221+0x7800] ;  /* 0x00780000dd90783b */ /* 0x000e620000000200 */
[C---:B---3--:R-:W-:Y:S03]  /*1a510*/  HMMA.16816.F32.BF16 R64, R172.reuse, R60, RZ ;  /* 0x0000003cac40723c */ /* 0x048fe600000418ff */
[----:B------:R-:W3:Y:S04]  /*1a520*/  LDSM.16.M88.4 R156, [R211] ;  /* 0x00000000d39c783b */ /* 0x000ee80000000200 */
[----:B------:R-:W1:Y:S01]  /*1a530*/  LDSM.16.M88.4 R152, [R210] ;  /* 0x00000000d298783b */ /* 0x000e620000000200 */
[C---:B------:R-:W-:Y:S03]  /*1a540*/  HMMA.16816.F32.BF16 R60, R172.reuse, R62, RZ ;  /* 0x0000003eac3c723c */ /* 0x040fe600000418ff */
[----:B------:R-:W1:Y:S04]  /*1a550*/  LDSM.16.M88.4 R148, [R209] ;  /* 0x00000000d194783b */ /* 0x000e680000000200 */
[----:B------:R-:W-:Y:S01]  /*1a560*/  LDSM.16.M88.4 R160, [R218] ;  /* 0x00000000daa0783b */ /* 0x000fe20000000200 */
[C---:B----4-:R-:W-:Y:S03]  /*1a570*/  HMMA.16816.F32.BF16 R56, R172.reuse, R48, RZ ;  /* 0x00000030ac38723c */ /* 0x050fe600000418ff */
[----:B------:R-:W-:Y:S04]  /*1a580*/  LDSM.16.M88.4 R176, [R215+0x5800] ;  /* 0x00580000d7b0783b */ /* 0x000fe80000000200 */
[----:B------:R-:W-:Y:S01]  /*1a590*/  LDSM.16.M88.4 R164, [R215+0x7800] ;  /* 0x00780000d7a4783b */ /* 0x000fe20000000200 */
[C---:B------:R-:W-:Y:S03]  /*1a5a0*/  HMMA.16816.F32.BF16 R44, R172.reuse, R40, RZ ;  /* 0x00000028ac2c723c */ /* 0x040fe600000418ff */
[----:B------:R-:W-:Y:S04]  /*1a5b0*/  LDSM.16.M88.4 R168, [R215+0x7000] ;  /* 0x00700000d7a8783b */ /* 0x000fe80000000200 */
[----:B------:R-:W-:Y:S01]  /*1a5c0*/  LDSM.16.M88.4 R180, [R221+0xb800] ;  /* 0x00b80000ddb4783b */ /* 0x000fe20000000200 */
[C---:B------:R-:W-:Y:S03]  /*1a5d0*/  HMMA.16816.F32.BF16 R48, R172.reuse, R50, RZ ;  /* 0x00000032ac30723c */ /* 0x040fe600000418ff */
[----:B------:R-:W4:Y:S04]  /*1a5e0*/  S2R R0, SR_TID.X ;  /* 0x0000000000007919 */ /* 0x000f280000002100 */
[----:B------:R-:W0:Y:S01]  /*1a5f0*/  LDGDEPBAR ;  /* 0x00000000000079af */ /* 0x000e220000000000 */
[----:B------:R-:W-:Y:S08]  /*1a600*/  HMMA.16816.F32.BF16 R40, R172, R42, RZ ;  /* 0x0000002aac28723c */ /* 0x000ff000000418ff */
[C---:B------:R-:W-:Y:S08]  /*1a610*/  HMMA.16816.F32.BF16 R64, R136.reuse, R140, R64 ;  /* 0x0000008c8840723c */ /* 0x040ff00000041840 */
[----:B------:R-:W-:Y:S01]  /*1a620*/  HMMA.16816.F32.BF16 R60, R136, R142, R60 ;  /* 0x0000008e883c723c */ /* 0x000fe2000004183c */
[----:B------:R-:W3:Y:S01]  /*1a630*/  LDSM.16.M88.4 R140, [R207] ;  /* 0x00000000cf8c783b */ /* 0x000ee20000000200 */
[----:B----4-:R-:W-:-:S05]  /*1a640*/  IMAD.SHL.U32 R0, R0, 0x2, RZ ;  /* 0x0000000200007824 */ /* 0x010fca00078e00ff */
[----:B------:R-:W-:Y:S01]  /*1a650*/  LOP3.LUT R193, R0, 0x6, RZ, 0xc0, !PT ;  /* 0x0000000600c17812 */ /* 0x000fe200078ec0ff */
[----:B------:R-:W-:Y:S04]  /*1a660*/  HMMA.16816.F32.BF16 R36, R172, R32, RZ ;  /* 0x00000020ac24723c */ /* 0x000fe800000418ff */
[----:B------:R-:W-:-:S04]  /*1a670*/  IMAD R193, R238, 0x80, R193 ;  /* 0x00000080eec17824 */ /* 0x000fc800078e02c1 */
[C---:B-1----:R-:W-:Y:S01]  /*1a680*/  HMMA.16816.F32.BF16 R28, R172.reuse, R24, RZ ;  /* 0x00000018ac1c723c */ /* 0x042fe200000418ff */
[C---:B------:R-:W-:Y:S02]  /*1a690*/  IADD3 R55, R193.reuse, 0x8, RZ ;  /* 0x00000008c1377810 */ /* 0x040fe40007ffe0ff */
[----:B------:R-:W-:Y:S02]  /*1a6a0*/  IADD3 R53, R193, 0x9, RZ ;  /* 0x00000009c1357810 */ /* 0x000fe40007ffe0ff */
[C---:B------:R-:W-:Y:S02]  /*1a6b0*/  ISETP.GE.AND P5, PT, R55.reuse, R2, PT ;  /* 0x000000023700720c */ /* 0x040fe40003fa6270 */
[----:B------:R-:W-:Y:S01]  /*1a6c0*/  ISETP.GE.AND P4, PT, R55, R52, PT ;  /* 0x000000343700720c */ /* 0x000fe20003f86270 */
[----:B--2---:R-:W-:Y:S01]  /*1a6d0*/  HMMA.16816.F32.BF16 R20, R172, R16, RZ ;  /* 0x00000010ac14723c */ /* 0x004fe200000418ff */
[C---:B------:R-:W-:Y:S02]  /*1a6e0*/  ISETP.GE.AND P6, PT, R53.reuse, R2, PT ;  /* 0x000000023500720c */ /* 0x040fe40003fc6270 */
[----:B------:R-:W-:-:S02]  /*1a6f0*/  ISETP.GE.AND P3, PT, R53, R52, PT ;  /* 0x000000343500720c */ /* 0x000fc40003f66270 */
[C---:B------:R-:W-:Y:S02]  /*1a700*/  IADD3 R55, R193.reuse, 0x10, RZ ;  /* 0x00000010c1377810 */ /* 0x040fe40007ffe0ff */
[C---:B------:R-:W-:Y:S01]  /*1a710*/  IADD3 R53, R193.reuse, 0x11, RZ ;  /* 0x00000011c1357810 */ /* 0x040fe20007ffe0ff */
[----:B-----5:R-:W-:Y:S01]  /*1a720*/  HMMA.16816.F32.BF16 R12, R172, R8, RZ ;  /* 0x00000008ac0c723c */ /* 0x020fe200000418ff */
[----:B------:R-:W-:-:S07]  /*1a730*/  IADD3 R133, R193, 0x19, RZ ;  /* 0x00000019c1857810 */ /* 0x000fce0007ffe0ff */
[C---:B------:R-:W-:Y:S08]  /*1a740*/  HMMA.16816.F32.BF16 R32, R172.reuse, R34, RZ ;  /* 0x00000022ac20723c */ /* 0x040ff000000418ff */
[C---:B------:R-:W-:Y:S08]  /*1a750*/  HMMA.16816.F32.BF16 R24, R172.reuse, R26, RZ ;  /* 0x0000001aac18723c */ /* 0x040ff000000418ff */
[C---:B------:R-:W-:Y:S08]  /*1a760*/  HMMA.16816.F32.BF16 R16, R172.reuse, R18, RZ ;  /* 0x00000012ac10723c */ /* 0x040ff000000418ff */
[C---:B------:R-:W-:Y:S08]  /*1a770*/  HMMA.16816.F32.BF16 R8, R172.reuse, R10, RZ ;  /* 0x0000000aac08723c */ /* 0x040ff000000418ff */
[C---:B------:R-:W-:Y:S08]  /*1a780*/  HMMA.16816.F32.BF16 R4, R172.reuse, R144, RZ ;  /* 0x00000090ac04723c */ /* 0x040ff000000418ff */
[----:B------:R-:W-:Y:S01]  /*1a790*/  HMMA.16816.F32.BF16 R172, R172, R146, RZ ;  /* 0x00000092acac723c */ /* 0x000fe200000418ff */
[----:B------:R-:W1:Y:S07]  /*1a7a0*/  LDSM.16.M88.4 R144, [R208] ;  /* 0x00000000d090783b */ /* 0x000e6e0000000200 */
[C---:B---3--:R-:W-:Y:S08]  /*1a7b0*/  HMMA.16816.F32.BF16 R56, R136.reuse, R156, R56 ;  /* 0x0000009c8838723c */ /* 0x048ff00000041838 */
[C---:B------:R-:W-:Y:S01]  /*1a7c0*/  HMMA.16816.F32.BF16 R48, R136.reuse, R158, R48 ;  /* 0x0000009e8830723c */ /* 0x040fe20000041830 */
[----:B------:R-:W2:Y:S07]  /*1a7d0*/  LDSM.16.M88.4 R156, [R206] ;  /* 0x00000000ce9c783b */ /* 0x000eae0000000200 */
[C---:B------:R-:W-:Y:S08]  /*1a7e0*/  HMMA.16816.F32.BF16 R44, R136.reuse, R152, R44 ;  /* 0x00000098882c723c */ /* 0x040ff0000004182c */
[C---:B------:R-:W-:Y:S01]  /*1a7f0*/  HMMA.16816.F32.BF16 R40, R136.reuse, R154, R40 ;  /* 0x0000009a8828723c */ /* 0x040fe20000041828 */
[----:B------:R-:W3:Y:S07]  /*1a800*/  LDSM.16.M88.4 R152, [R205] ;  /* 0x00000000cd98783b */ /* 0x000eee0000000200 */
[C---:B------:R-:W-:Y:S08]  /*1a810*/  HMMA.16816.F32.BF16 R36, R136.reuse, R148, R36 ;  /* 0x000000948824723c */ /* 0x040ff00000041824 */
[C---:B------:R-:W-:Y:S01]  /*1a820*/  HMMA.16816.F32.BF16 R32, R136.reuse, R150, R32 ;  /* 0x000000968820723c */ /* 0x040fe20000041820 */
[----:B------:R-:W4:Y:S07]  /*1a830*/  LDSM.16.M88.4 R148, [R215+0x4000] ;  /* 0x00400000d794783b */ /* 0x000f2e0000000200 */
[C---:B------:R-:W-:Y:S08]  /*1a840*/  HMMA.16816.F32.BF16 R20, R136.reuse, R140, R20 ;  /* 0x0000008c8814723c */ /* 0x040ff00000041814 */
[C---:B------:R-:W-:Y:S01]  /*1a850*/  HMMA.16816.F32.BF16 R16, R136.reuse, R142, R16 ;  /* 0x0000008e8810723c */ /* 0x040fe20000041810 */
[----:B------:R-:W5:Y:S07]  /*1a860*/  LDSM.16.M88.4 R140, [R215+0x5000] ;  /* 0x00500000d78c783b */ /* 0x000f6e0000000200 */
[C---:B-1----:R-:W-:Y:S08]  /*1a870*/  HMMA.16816.F32.BF16 R28, R136.reuse, R144, R28 ;  /* 0x00000090881c723c */ /* 0x042ff0000004181c */
[C---:B------:R-:W-:Y:S01]  /*1a880*/  HMMA.16816.F32.BF16 R24, R136.reuse, R146, R24 ;  /* 0x000000928818723c */ /* 0x040fe20000041818 */
[----:B------:R-:W1:Y:S07]  /*1a890*/  LDSM.16.M88.4 R144, [R215+0x4800] ;  /* 0x00480000d790783b */ /* 0x000e6e0000000200 */
[C---:B--2---:R-:W-:Y:S08]  /*1a8a0*/  HMMA.16816.F32.BF16 R12, R136.reuse, R156, R12 ;  /* 0x0000009c880c723c */ /* 0x044ff0000004180c */
[C---:B------:R-:W-:Y:S01]  /*1a8b0*/  HMMA.16816.F32.BF16 R8, R136.reuse, R158, R8 ;  /* 0x0000009e8808723c */ /* 0x040fe20000041808 */
[----:B------:R-:W-:Y:S07]  /*1a8c0*/  LDSM.16.M88.4 R156, [R204] ;  /* 0x00000000cc9c783b */ /* 0x000fee0000000200 */
[C---:B---3--:R-:W-:Y:S08]  /*1a8d0*/  HMMA.16816.F32.BF16 R4, R136.reuse, R152, R4 ;  /* 0x000000988804723c */ /* 0x048ff00000041804 */
[----:B------:R-:W-:Y:S01]  /*1a8e0*/  HMMA.16816.F32.BF16 R172, R136, R154, R172 ;  /* 0x0000009a88ac723c */ /* 0x000fe200000418ac */
[----:B------:R-:W2:Y:S04]  /*1a8f0*/  LDSM.16.M88.4 R136, [R215+0x6000] ;  /* 0x00600000d788783b */ /* 0x000ea80000000200 */
[----:B------:R-:W-:Y:S03]  /*1a900*/  LDSM.16.M88.4 R152, [R217] ;  /* 0x00000000d998783b */ /* 0x000fe60000000200 */
[C---:B----4-:R-:W-:Y:S08]  /*1a910*/  HMMA.16816.F32.BF16 R64, R160.reuse, R148, R64 ;  /* 0x00000094a040723c */ /* 0x050ff00000041840 */
[C---:B------:R-:W-:Y:S01]  /*1a920*/  HMMA.16816.F32.BF16 R60, R160.reuse, R150, R60 ;  /* 0x00000096a03c723c */ /* 0x040fe2000004183c */
[----:B------:R-:W3:Y:S07]  /*1a930*/  LDSM.16.M88.4 R148, [R215+0x6800] ;  /* 0x00680000d794783b */ /* 0x000eee0000000200 */
[C---:B-----5:R-:W-:Y:S08]  /*1a940*/  HMMA.16816.F32.BF16 R44, R160.reuse, R140, R44 ;  /* 0x0000008ca02c723c */ /* 0x060ff0000004182c */
        /* <DEDUP_REMOVED lines=8> */
[C---:B------:R-:W-:Y:S08]  /*1a9d0*/  HMMA.16816.F32.BF16 R36, R160.reuse, R176, R36 ;  /* 0x000000b0a024723c */ /* 0x040ff00000041824 */
[C---:B------:R-:W-:Y:S01]  /*1a9e0*/  HMMA.16816.F32.BF16 R32, R160.reuse, R178, R32 ;  /* 0x000000b2a020723c */ /* 0x040fe20000041820 */
[----:B------:R-:W-:Y:S07]  /*1a9f0*/  LDSM.16.M88.4 R176, [R222+0x2000] ;  /* 0x00200000deb0783b */ /* 0x000fee0000000200 */
[C---:B---3--:R-:W-:Y:S08]  /*1aa00*/  HMMA.16816.F32.BF16 R20, R160.reuse, R148, R20 ;  /* 0x00000094a014723c */ /* 0x048ff00000041814 */
[----:B------:R-:W-:Y:S01]  /*1aa10*/  HMMA.16816.F32.BF16 R16, R160, R150, R16 ;  /* 0x00000096a010723c */ /* 0x000fe20000041810 */
[----:B------:R-:W3:Y:S07]  /*1aa20*/  LDSM.16.M88.4 R148, [R204+0x2000] ;  /* 0x00200000cc94783b */ /* 0x000eee0000000200 */
[C---:B----4-:R-:W-:Y:S08]  /*1aa30*/  HMMA.16816.F32.BF16 R44, R152.reuse, R140, R44 ;  /* 0x0000008c982c723c */ /* 0x050ff0000004182c */
[C---:B------:R-:W-:Y:S01]  /*1aa40*/  HMMA.16816.F32.BF16 R40, R152.reuse, R142, R40 ;  /* 0x0000008e9828723c */ /* 0x040fe20000041828 */
[----:B------:R-:W4:Y:S07]  /*1aa50*/  LDSM.16.M88.4 R140, [R221+0x8800] ;  /* 0x00880000dd8c783b */ /* 0x000f2e0000000200 */
[C---:B-1----:R-:W-:Y:S08]  /*1aa60*/  HMMA.16816.F32.BF16 R56, R152.reuse, R144, R56 ;  /* 0x000000909838723c */ /* 0x042ff00000041838 */
[----:B------:R-:W-:Y:S01]  /*1aa70*/  HMMA.16816.F32.BF16 R48, R152, R146, R48 ;  /* 0x000000929830723c */ /* 0x000fe20000041830 */
[----:B------:R-:W1:Y:S07]  /*1aa80*/  LDSM.16.M88.4 R144, [R221+0x8000] ;  /* 0x00800000dd90783b */ /* 0x000e6e0000000200 */
[C---:B------:R-:W-:Y:S08]  /*1aa90*/  HMMA.16816.F32.BF16 R4, R160.reuse, R164, R4 ;  /* 0x000000a4a004723c */ /* 0x040ff00000041804 */
[----:B------:R-:W-:Y:S01]  /*1aaa0*/  HMMA.16816.F32.BF16 R172, R160, R166, R172 ;  /* 0x000000a6a0ac723c */ /* 0x000fe200000418ac */
[----:B------:R-:W5:Y:S07]  /*1aab0*/  LDSM.16.M88.4 R164, [R204+0x2800] ;  /* 0x00280000cca4783b */ /* 0x000f6e0000000200 */
[C---:B--2---:R-:W-:Y:S08]  /*1aac0*/  HMMA.16816.F32.BF16 R36, R152.reuse, R136, R36 ;  /* 0x000000889824723c */ /* 0x044ff00000041824 */
[C---:B------:R-:W-:Y:S01]  /*1aad0*/  HMMA.16816.F32.BF16 R32, R152.reuse, R138, R32 ;  /* 0x0000008a9820723c */ /* 0x040fe20000041820 */
[----:B------:R-:W2:Y:S07]  /*1aae0*/  LDSM.16.M88.4 R136, [R221+0x9000] ;  /* 0x00900000dd88783b */ /* 0x000eae0000000200 */
[C---:B------:R-:W-:Y:S08]  /*1aaf0*/  HMMA.16816.F32.BF16 R64, R152.reuse, R156, R64 ;  /* 0x0000009c9840723c */ /* 0x040ff00000041840 */
[----:B------:R-:W-:Y:S01]  /*1ab00*/  HMMA.16816.F32.BF16 R60, R152, R158, R60 ;  /* 0x0000009e983c723c */ /* 0x000fe2000004183c */
[----:B------:R-:W-:Y:S07]  /*1ab10*/  LDSM.16.M88.4 R156, [R204+0x3800] ;  /* 0x00380000cc9c783b */ /* 0x000fee0000000200 */
[C---:B------:R-:W-:Y:S08]  /*1ab20*/  HMMA.16816.F32.BF16 R12, R160.reuse, R168, R12 ;  /* 0x000000a8a00c723c */ /* 0x040ff0000004180c */
[----:B------:R-:W-:Y:S01]  /*1ab30*/  HMMA.16816.F32.BF16 R8, R160, R170, R8 ;  /* 0x000000aaa008723c */ /* 0x000fe20000041808 */
[----:B------:R-:W2:Y:S04]  /*1ab40*/  LDSM.16.M88.4 R160, [R204+0x3000] ;  /* 0x00300000cca0783b */ /* 0x000ea80000000200 */
[----:B------:R-:W-:Y:S03]  /*1ab50*/  LDSM.16.M88.4 R168, [R220+0x2000] ;  /* 0x00200000dca8783b */ /* 0x000fe60000000200 */
        /* <DEDUP_REMOVED lines=9> */
[C---:B-----5:R-:W-:Y:S08]  /*1abf0*/  HMMA.16816.F32.BF16 R20, R152.reuse, R164, R20 ;  /* 0x000000a49814723c */ /* 0x060ff00000041814 */
[----:B------:R-:W-:Y:S01]  /*1ac00*/  HMMA.16816.F32.BF16 R16, R152, R166, R16 ;  /* 0x000000a69810723c */ /* 0x000fe20000041810 */
[----:B------:R-:W-:Y:S07]  /*1ac10*/  LDSM.16.M88.4 R164, [R203] ;  /* 0x00000000cba4783b */ /* 0x000fee0000000200 */
[C---:B--2---:R-:W-:Y:S08]  /*1ac20*/  HMMA.16816.F32.BF16 R44, R176.reuse, R136, R44 ;  /* 0x00000088b02c723c */ /* 0x044ff0000004182c */
[----:B------:R-:W-:Y:S01]  /*1ac30*/  HMMA.16816.F32.BF16 R40, R176, R138, R40 ;  /* 0x0000008ab028723c */ /* 0x000fe20000041828 */
[----:B------:R-:W2:Y:S07]  /*1ac40*/  LDSM.16.M88.4 R136, [R221+0xb000] ;  /* 0x00b00000dd88783b */ /* 0x000eae0000000200 */
[C---:B------:R-:W-:Y:S08]  /*1ac50*/  HMMA.16816.F32.BF16 R12, R152.reuse, R160, R12 ;  /* 0x000000a0980c723c */ /* 0x040ff0000004180c */
[C---:B------:R-:W-:Y:S01]  /*1ac60*/  HMMA.16816.F32.BF16 R8, R152.reuse, R162, R8 ;  /* 0x000000a29808723c */ /* 0x040fe20000041808 */
[----:B------:R-:W-:Y:S07]  /*1ac70*/  LDSM.16.M88.4 R160, [R202] ;  /* 0x00000000caa0783b */ /* 0x000fee0000000200 */
[C---:B------:R-:W-:Y:S08]  /*1ac80*/  HMMA.16816.F32.BF16 R4, R152.reuse, R156, R4 ;  /* 0x0000009c9804723c */ /* 0x040ff00000041804 */
[----:B------:R-:W-:Y:S01]  /*1ac90*/  HMMA.16816.F32.BF16 R172, R152, R158, R172 ;  /* 0x0000009e98ac723c */ /* 0x000fe200000418ac */
[----:B------:R-:W5:Y:S04]  /*1aca0*/  LDSM.16.M88.4 R156, [R201] ;  /* 0x00000000c99c783b */ /* 0x000f680000000200 */
[----:B------:R-:W-:Y:S03]  /*1acb0*/  LDSM.16.M88.4 R152, [R200] ;  /* 0x00000000c898783b */ /* 0x000fe60000000200 */
[C---:B---3--:R-:W-:Y:S08]  /*1acc0*/  HMMA.16816.F32.BF16 R36, R176.reuse, R148, R36 ;  /* 0x00000094b024723c */ /* 0x048ff00000041824 */
[C---:B------:R-:W-:Y:S01]  /*1acd0*/  HMMA.16816.F32.BF16 R32, R176.reuse, R150, R32 ;  /* 0x00000096b020723c */ /* 0x040fe20000041820 */
[----:B------:R-:W3:Y:S07]  /*1ace0*/  LDSM.16.M88.4 R148, [R199] ;  /* 0x00000000c794783b */ /* 0x000eee0000000200 */
[C---:B----4-:R-:W-:Y:S08]  /*1acf0*/  HMMA.16816.F32.BF16 R20, R176.reuse, R140, R20 ;  /* 0x0000008cb014723c */ /* 0x050ff00000041814 */
[C---:B------:R-:W-:Y:S01]  /*1ad00*/  HMMA.16816.F32.BF16 R16, R176.reuse, R142, R16 ;  /* 0x0000008eb010723c */ /* 0x040fe20000041810 */
[----:B------:R-:W4:Y:S07]  /*1ad10*/  LDSM.16.M88.4 R140, [R197] ;  /* 0x00000000c58c783b */ /* 0x000f2e0000000200 */
[C---:B-1----:R-:W-:Y:S08]  /*1ad20*/  HMMA.16816.F32.BF16 R28, R176.reuse, R144, R28 ;  /* 0x00000090b01c723c */ /* 0x042ff0000004181c */
[C---:B------:R-:W-:Y:S01]  /*1ad30*/  HMMA.16816.F32.BF16 R24, R176.reuse, R146, R24 ;  /* 0x00000092b018723c */ /* 0x040fe20000041818 */
[----:B------:R-:W-:Y:S07]  /*1ad40*/  LDSM.16.M88.4 R144, [R198] ;  /* 0x00000000c690783b */ /* 0x000fee0000000200 */
[C---:B--2---:R-:W-:Y:S08]  /*1ad50*/  HMMA.16816.F32.BF16 R12, R176.reuse, R136, R12 ;  /* 0x00000088b00c723c */ /* 0x044ff0000004180c */
[----:B------:R-:W-:Y:S01]  /*1ad60*/  HMMA.16816.F32.BF16 R8, R176, R138, R8 ;  /* 0x0000008ab008723c */ /* 0x000fe20000041808 */
[----:B------:R-:W1:Y:S07]  /*1ad70*/  LDSM.16.M88.4 R136, [R196] ;  /* 0x00000000c488783b */ /* 0x000e6e0000000200 */
[C---:B-----5:R-:W-:Y:S08]  /*1ad80*/  HMMA.16816.F32.BF16 R44, R168.reuse, R156, R44 ;  /* 0x0000009ca82c723c */ /* 0x060ff0000004182c */
[C---:B------:R-:W-:Y:S01]  /*1ad90*/  HMMA.16816.F32.BF16 R40, R168.reuse, R158, R40 ;  /* 0x0000009ea828723c */ /* 0x040fe20000041828 */
[----:B------:R-:W-:Y:S07]  /*1ada0*/  LDSM.16.M88.4 R156, [R218+0x2000] ;  /* 0x00200000da9c783b */ /* 0x000fee0000000200 */
[C---:B---3--:R-:W-:Y:S08]  /*1adb0*/  HMMA.16816.F32.BF16 R28, R168.reuse, R148, R28 ;  /* 0x00000094a81c723c */ /* 0x048ff0000004181c */
[----:B------:R-:W-:Y:S01]  /*1adc0*/  HMMA.16816.F32.BF16 R24, R168, R150, R24 ;  /* 0x00000096a818723c */ /* 0x000fe20000041818 */
[----:B------:R-:W2:Y:S07]  /*1add0*/  LDSM.16.M88.4 R148, [R215+0x8800] ;  /* 0x00880000d794783b */ /* 0x000eae0000000200 */
[C---:B------:R-:W-:Y:S08]  /*1ade0*/  HMMA.16816.F32.BF16 R4, R176.reuse, R180, R4 ;  /* 0x000000b4b004723c */ /* 0x040ff00000041804 */
[----:B------:R-:W-:Y:S08]  /*1adf0*/  HMMA.16816.F32.BF16 R172, R176, R182, R172 ;  /* 0x000000b6b0ac723c */ /* 0x000ff000000418ac */
        /* <DEDUP_REMOVED lines=9> */
[C---:B-1----:R-:W-:Y:S08]  /*1ae90*/  HMMA.16816.F32.BF16 R4, R168.reuse, R136, R4 ;  /* 0x00000088a804723c */ /* 0x042ff00000041804 */
[C---:B------:R-:W-:Y:S01]  /*1aea0*/  HMMA.16816.F32.BF16 R172, R168.reuse, R138, R172 ;  /* 0x0000008aa8ac723c */ /* 0x040fe200000418ac */
[----:B------:R-:W1:Y:S07]  /*1aeb0*/  LDSM.16.M88.4 R136, [R215+0xa000] ;  /* 0x00a00000d788783b */ /* 0x000e6e0000000200 */
[----:B------:R-:W-:Y:S08]  /*1aec0*/  HMMA.16816.F32.BF16 R60, R168, R166, R60 ;  /* 0x000000a6a83c723c */ /* 0x000ff0000004183c */
[C---:B--2---:R-:W-:Y:S08]  /*1aed0*/  HMMA.16816.F32.BF16 R56, R156.reuse, R148, R56 ;  /* 0x000000949c38723c */ /* 0x044ff00000041838 */
[----:B------:R-:W-:Y:S01]  /*1aee0*/  HMMA.16816.F32.BF16 R48, R156, R150, R48 ;  /* 0x000000969c30723c */ /* 0x000fe20000041830 */
[----:B------:R-:W2:Y:S07]  /*1aef0*/  LDSM.16.M88.4 R148, [R204+0x4000] ;  /* 0x00400000cc94783b */ /* 0x000eae0000000200 */
[C---:B------:R-:W-:Y:S08]  /*1af00*/  HMMA.16816.F32.BF16 R20, R168.reuse, R144, R20 ;  /* 0x00000090a814723c */ /* 0x040ff00000041814 */
[----:B------:R-:W-:Y:S01]  /*1af10*/  HMMA.16816.F32.BF16 R16, R168, R146, R16 ;  /* 0x00000092a810723c */ /* 0x000fe20000041810 */
[----:B------:R-:W5:Y:S07]  /*1af20*/  LDSM.16.M88.4 R144, [R215+0x9000] ;  /* 0x00900000d790783b */ /* 0x000f6e0000000200 */
[C---:B---3--:R-:W-:Y:S08]  /*1af30*/  HMMA.16816.F32.BF16 R36, R156.reuse, R140, R36 ;  /* 0x0000008c9c24723c */ /* 0x048ff00000041824 */
[C---:B------:R-:W-:Y:S01]  /*1af40*/  HMMA.16816.F32.BF16 R32, R156.reuse, R142, R32 ;  /* 0x0000008e9c20723c */ /* 0x040fe20000041820 */
[----:B------:R-:W3:Y:S07]  /*1af50*/  LDSM.16.M88.4 R140, [R204+0x4800] ;  /* 0x00480000cc8c783b */ /* 0x000eee0000000200 */
[----:B----4-:R-:W-:Y:S08]  /*1af60*/  HMMA.16816.F32.BF16 R60, R156, R154, R60 ;  /* 0x0000009a9c3c723c */ /* 0x010ff0000004183c */
[----:B------:R-:W-:Y:S01]  /*1af70*/  HMMA.16816.F32.BF16 R64, R168, R164, R64 ;  /* 0x000000a4a840723c */ /* 0x000fe20000041840 */
[----:B------:R-:W-:Y:S04]  /*1af80*/  LDSM.16.M88.4 R168, [R215+0xb000] ;  /* 0x00b00000d7a8783b */ /* 0x000fe80000000200 */
[----:B------:R-:W-:Y:S03]  /*1af90*/  LDSM.16.M88.4 R164, [R215+0xb800] ;  /* 0x00b80000d7a4783b */ /* 0x000fe60000000200 */
[C---:B-1----:R-:W-:Y:S08]  /*1afa0*/  HMMA.16816.F32.BF16 R28, R156.reuse, R136, R28 ;  /* 0x000000889c1c723c */ /* 0x042ff0000004181c */
[----:B------:R-:W-:Y:S01]  /*1afb0*/  HMMA.16816.F32.BF16 R24, R156, R138, R24 ;  /* 0x0000008a9c18723c */ /* 0x000fe20000041818 */
[----:B------:R-:W1:Y:S07]  /*1afc0*/  LDSM.16.M88.4 R136, [R204+0x5000] ;  /* 0x00500000cc88783b */ /* 0x000e6e0000000200 */
[----:B--2---:R-:W-:Y:S08]  /*1afd0*/  HMMA.16816.F32.BF16 R60, R160, R150, R60 ;  /* 0x00000096a03c723c */ /* 0x004ff0000004183c */
[C---:B-----5:R-:W-:Y:S08]  /*1afe0*/  HMMA.16816.F32.BF16 R44, R156.reuse, R144, R44 ;  /* 0x000000909c2c723c */ /* 0x060ff0000004182c */
[----:B------:R-:W-:Y:S01]  /*1aff0*/  HMMA.16816.F32.BF16 R40, R156, R146, R40 ;  /* 0x000000929c28723c */ /* 0x000fe20000041828 */
[----:B------:R-:W2:Y:S07]  /*1b000*/  LDSM.16.M88.4 R144, [R204+0x5800] ;  /* 0x00580000cc90783b */ /* 0x000eae0000000200 */
[----:B---3--:R-:W-:Y:S01]  /*1b010*/  HMMA.16816.F32.BF16 R56, R160, R140, R56 ;  /* 0x0000008ca038723c */ /* 0x008fe20000041838 */
[----:B------:R-:W-:-:S02]  /*1b020*/  FSEL R191, R60, -INF , !P5 ;  /* 0xff8000003cbf7808 */ /* 0x000fc40006800000 */
[----:B------:R-:W-:Y:S02]  /*1b030*/  FSEL R0, R62, -INF , !P4 ;  /* 0xff8000003e007808 */ /* 0x000fe40006000000 */
[----:B------:R-:W-:Y:S02]  /*1b040*/  FSEL R192, R61, -INF , !P6 ;  /* 0xff8000003dc07808 */ /* 0x000fe40007000000 */
[----:B------:R-:W-:Y:S01]  /*1b050*/  FSEL R194, R63, -INF , !P3 ;  /* 0xff8000003fc27808 */ /* 0x000fe20005800000 */
[----:B------:R-:W-:Y:S01]  /*1b060*/  HMMA.16816.F32.BF16 R64, R156, R152, R64 ;  /* 0x000000989c40723c */ /* 0x000fe20000041840 */
[----:B------:R-:W3:Y:S01]  /*1b070*/  LDSM.16.M88.4 R152, [R215+0xa800] ;  /* 0x00a80000d798783b */ /* 0x000ee20000000200 */
[C---:B------:R-:W-:Y:S02]  /*1b080*/  ISETP.GE.AND P5, PT, R55.reuse, R2, PT ;  /* 0x000000023700720c */ /* 0x040fe40003fa6270 */
[----:B------:R-:W-:Y:S01]  /*1b090*/  ISETP.GE.AND P4, PT, R55, R52, PT ;  /* 0x000000343700720c */ /* 0x000fe20003f86270 */
[----:B------:R-:W4:Y:S01]  /*1b0a0*/  LDSM.16.M88.4 R60, [R204+0x6000] ;  /* 0x00600000cc3c783b */ /* 0x000f220000000200 */
[----:B------:R-:W-:-:S02]  /*1b0b0*/  ISETP.GE.AND P6, PT, R53, R2, PT ;  /* 0x000000023500720c */ /* 0x000fc40003fc6270 */
[----:B------:R-:W-:Y:S01]  /*1b0c0*/  HMMA.16816.F32.BF16 R48, R160, R142, R48 ;  /* 0x0000008ea030723c */ /* 0x000fe20000041830 */
[----:B------:R-:W-:Y:S02]  /*1b0d0*/  ISETP.GE.AND P3, PT, R53, R52, PT ;  /* 0x000000343500720c */ /* 0x000fe40003f66270 */
[----:B------:R-:W-:-:S05]  /*1b0e0*/  IADD3 R55, R193, 0x18, RZ ;  /* 0x00000018c1377810 */ /* 0x000fca0007ffe0ff */
[C---:B-1----:R-:W-:Y:S01]  /*1b0f0*/  HMMA.16816.F32.BF16 R44, R160.reuse, R136, R44 ;  /* 0x00000088a02c723c */ /* 0x042fe2000004182c */
[----:B------:R-:W-:Y:S02]  /*1b100*/  FSEL R189, R56, -INF , !P5 ;  /* 0xff80000038bd7808 */ /* 0x000fe40006800000 */
[----:B------:R-:W-:Y:S02]  /*1b110*/  FSEL R53, R58, -INF , !P4 ;  /* 0xff8000003a357808 */ /* 0x000fe40006000000 */
[----:B------:R-:W-:Y:S02]  /*1b120*/  FSEL R188, R57, -INF , !P6 ;  /* 0xff80000039bc7808 */ /* 0x000fe40007000000 */
[----:B------:R-:W-:Y:S01]  /*1b130*/  FSEL R190, R59, -INF , !P3 ;  /* 0xff8000003bbe7808 */ /* 0x000fe20005800000 */
[----:B------:R-:W-:Y:S01]  /*1b140*/  HMMA.16816.F32.BF16 R40, R160, R138, R40 ;  /* 0x0000008aa028723c */ /* 0x000fe20000041828 */
[C---:B------:R-:W-:Y:S02]  /*1b150*/  ISETP.GE.AND P5, PT, R55.reuse, R2, PT ;  /* 0x000000023700720c */ /* 0x040fe40003fa6270 */
[----:B------:R-:W-:-:S02]  /*1b160*/  ISETP.GE.AND P4, PT, R55, R52, PT ;  /* 0x000000343700720c */ /* 0x000fc40003f86270 */
[C---:B------:R-:W-:Y:S02]  /*1b170*/  ISETP.GE.AND P6, PT, R133.reuse, R2, PT ;  /* 0x000000028500720c */ /* 0x040fe40003fc6270 */
[----:B------:R-:W-:Y:S01]  /*1b180*/  ISETP.GE.AND P3, PT, R133, R52, PT ;  /* 0x000000348500720c */ /* 0x000fe20003f66270 */
[C---:B--2---:R-:W-:Y:S01]  /*1b190*/  HMMA.16816.F32.BF16 R36, R160.reuse, R144, R36 ;  /* 0x00000090a024723c */ /* 0x044fe20000041824 */
[----:B------:R-:W-:Y:S02]  /*1b1a0*/  FSEL R187, R48, -INF , !P5 ;  /* 0xff80000030bb7808 */ /* 0x000fe40006800000 */
[----:B------:R-:W-:Y:S02]  /*1b1b0*/  FSEL R57, R50, -INF , !P4 ;  /* 0xff80000032397808 */ /* 0x000fe40006000000 */
[----:B------:R-:W-:Y:S02]  /*1b1c0*/  FSEL R186, R49, -INF , !P6 ;  /* 0xff80000031ba7808 */ /* 0x000fe40007000000 */
[----:B------:R-:W-:Y:S01]  /*1b1d0*/  FSEL R185, R51, -INF , !P3 ;  /* 0xff80000033b97808 */ /* 0x000fe20005800000 */
[----:B------:R-:W-:Y:S01]  /*1b1e0*/  HMMA.16816.F32.BF16 R32, R160, R146, R32 ;  /* 0x00000092a020723c */ /* 0x000fe20000041820 */
[----:B------:R-:W1:Y:S01]  /*1b1f0*/  LDSM.16.M88.4 R48, [R204+0x6800] ;  /* 0x00680000cc30783b */ /* 0x000e620000000200 */
[----:B------:R-:W-:-:S02]  /*1b200*/  IADD3 R55, R193, 0x20, RZ ;  /* 0x00000020c1377810 */ /* 0x000fc40007ffe0ff */
[----:B------:R-:W-:Y:S02]  /*1b210*/  IADD3 R59, R193, 0x21, RZ ;  /* 0x00000021c13b7810 */ /* 0x000fe40007ffe0ff */
[C---:B------:R-:W-:Y:S02]  /*1b220*/  ISETP.GE.AND P5, PT, R55.reuse, R2, PT ;  /* 0x000000023700720c */ /* 0x040fe40003fa6270 */
[----:B------:R-:W-:Y:S01]  /*1b230*/  ISETP.GE.AND P4, PT, R55, R52, PT ;  /* 0x000000343700720c */ /* 0x000fe20003f86270 */
[----:B---3--:R-:W-:Y:S01]  /*1b240*/  HMMA.16816.F32.BF16 R20, R156, R152, R20 ;  /* 0x000000989c14723c */ /* 0x008fe20000041814 */
[----:B------:R-:W-:Y:S02]  /*1b250*/  IADD3 R55, R193, 0x28, RZ ;  /* 0x00000028c1377810 */ /* 0x000fe40007ffe0ff */
[----:B------:R-:W-:Y:S02]  /*1b260*/  FSEL R136, R44, -INF , !P5 ;  /* 0xff8000002c887808 */ /* 0x000fe40006800000 */
[----:B------:R-:W-:-:S02]  /*1b270*/  FSEL R133, R46, -INF , !P4 ;  /* 0xff8000002e857808 */ /* 0x000fc40006000000 */
[C---:B------:R-:W-:Y:S01]  /*1b280*/  ISETP.GE.AND P6, PT, R59.reuse, R2, PT ;  /* 0x000000023b00720c */ /* 0x040fe20003fc6270 */
[C---:B------:R-:W-:Y:S01]  /*1b290*/  HMMA.16816.F32.BF16 R16, R156.reuse, R154, R16 ;  /* 0x0000009a9c10723c */ /* 0x040fe20000041810 */
[----:B------:R-:W-:Y:S02]  /*1b2a0*/  ISETP.GE.AND P3, PT, R59, R52, PT ;  /* 0x000000343b00720c */ /* 0x000fe40003f66270 */
[C---:B------:R-:W-:Y:S02]  /*1b2b0*/  ISETP.GE.AND P5, PT, R55.reuse, R2, PT ;  /* 0x000000023700720c */ /* 0x040fe40003fa6270 */
[----:B------:R-:W-:Y:S02]  /*1b2c0*/  ISETP.GE.AND P4, PT, R55, R52, PT ;  /* 0x000000343700720c */ /* 0x000fe40003f86270 */
[----:B------:R-:W-:Y:S01]  /*1b2d0*/  IADD3 R55, R193, 0x29, RZ ;  /* 0x00000029c1377810 */ /* 0x000fe20007ffe0ff */
[----:B------:R-:W-:Y:S01]  /*1b2e0*/  HMMA.16816.F32.BF16 R12, R156, R168, R12 ;  /* 0x000000a89c0c723c */ /* 0x000fe2000004180c */
[----:B------:R-:W-:-:S02]  /*1b2f0*/  FSEL R137, R45, -INF , !P6 ;  /* 0xff8000002d897808 */ /* 0x000fc40007000000 */
[----:B------:R-:W-:Y:S02]  /*1b300*/  FSEL R183, R47, -INF , !P3 ;  /* 0xff8000002fb77808 */ /* 0x000fe40005800000 */
[C---:B------:R-:W-:Y:S02]  /*1b310*/  ISETP.GE.AND P6, PT, R55.reuse, R2, PT ;  /* 0x000000023700720c */ /* 0x040fe40003fc6270 */
[----:B------:R-:W-:Y:S01]  /*1b320*/  ISETP.GE.AND P3, PT, R55, R52, PT ;  /* 0x000000343700720c */ /* 0x000fe20003f66270 */
[----:B------:R-:W-:Y:S01]  /*1b330*/  HMMA.16816.F32.BF16 R8, R156, R170, R8 ;  /* 0x000000aa9c08723c */ /* 0x000fe20000041808 */
[C---:B------:R-:W-:Y:S02]  /*1b340*/  IADD3 R45, R193.reuse, 0x30, RZ ;  /* 0x00000030c12d7810 */ /* 0x040fe40007ffe0ff */
[----:B------:R-:W-:Y:S02]  /*1b350*/  FSEL R184, R42, -INF , !P4 ;  /* 0xff8000002ab87808 */ /* 0x000fe40006000000 */
[----:B------:R-:W-:-:S02]  /*1b360*/  IADD3 R47, R193, 0x31, RZ ;  /* 0x00000031c12f7810 */ /* 0x000fc40007ffe0ff */
[----:B------:R-:W-:Y:S01]  /*1b370*/  FSEL R138, R41, -INF , !P6 ;  /* 0xff800000298a7808 */ /* 0x000fe20007000000 */
[C---:B------:R-:W-:Y:S01]  /*1b380*/  HMMA.16816.F32.BF16 R4, R156.reuse, R164, R4 ;  /* 0x000000a49c04723c */ /* 0x040fe20000041804 */
[----:B------:R-:W-:Y:S02]  /*1b390*/  FSEL R141, R43, -INF , !P3 ;  /* 0xff8000002b8d7808 */ /* 0x000fe40005800000 */
[----:B------:R-:W-:Y:S02]  /*1b3a0*/  ISETP.GE.AND P4, PT, R45, R52, PT ;  /* 0x000000342d00720c */ /* 0x000fe40003f86270 */
[----:B------:R-:W-:Y:S02]  /*1b3b0*/  ISETP.GE.AND P6, PT, R47, R2, PT ;  /* 0x000000022f00720c */ /* 0x000fe40003fc6270 */
[----:B------:R-:W-:Y:S01]  /*1b3c0*/  FSEL R154, R38, -INF , !P4 ;  /* 0xff800000269a7808 */ /* 0x000fe20006000000 */
[----:B------:R-:W-:Y:S01]  /*1b3d0*/  HMMA.16816.F32.BF16 R172, R156, R166, R172 ;  /* 0x000000a69cac723c */ /* 0x000fe200000418ac */
[----:B------:R-:W-:-:S02]  /*1b3e0*/  FSEL R180, R37, -INF , !P6 ;  /* 0xff80000025b47808 */ /* 0x000fc40007000000 */
[----:B------:R-:W-:Y:S02]  /*1b3f0*/  ISETP.GE.AND P3, PT, R47, R52, PT ;  /* 0x000000342f00720c */ /* 0x000fe40003f66270 */
[----:B------:R-:W-:Y:S02]  /*1b400*/  IADD3 R37, R193, 0x40, RZ ;  /* 0x00000040c1257810 */ /* 0x000fe40007ffe0ff */
[----:B------:R-:W-:Y:S01]  /*1b410*/  FSEL R157, R40, -INF , !P5 ;  /* 0xff800000289d7808 */ /* 0x000fe20006800000 */
[----:B----4-:R-:W-:Y:S01]  /*1b420*/  HMMA.16816.F32.BF16 R28, R160, R60, R28 ;  /* 0x0000003ca01c723c */ /* 0x010fe2000004181c */
[----:B------:R-:W2:Y:S01]  /*1b430*/  LDSM.16.M88.4 R40, [R204+0x7000] ;  /* 0x00700000cc28783b */ /* 0x000ea20000000200 */
[----:B------:R-:W-:Y:S02]  /*1b440*/  ISETP.GE.AND P5, PT, R45, R2, PT ;  /* 0x000000022d00720c */ /* 0x000fe40003fa6270 */
[----:B------:R-:W-:Y:S02]  /*1b450*/  IADD3 R45, R193, 0x38, RZ ;  /* 0x00000038c12d7810 */ /* 0x000fe40007ffe0ff */
[----:B------:R-:W-:-:S02]  /*1b460*/  FSEL R179, R36, -INF , !P5 ;  /* 0xff80000024b37808 */ /* 0x000fc40006800000 */
[C---:B------:R-:W-:Y:S01]  /*1b470*/  ISETP.GE.AND P5, PT, R45.reuse, R2, PT ;  /* 0x000000022d00720c */ /* 0x040fe20003fa6270 */
[C---:B------:R-:W-:Y:S01]  /*1b480*/  HMMA.16816.F32.BF16 R24, R160.reuse, R62, R24 ;  /* 0x0000003ea018723c */ /* 0x040fe20000041818 */
[----:B------:R-:W-:Y:S02]  /*1b490*/  ISETP.GE.AND P4, PT, R45, R52, PT ;  /* 0x000000342d00720c */ /* 0x000fe40003f86270 */
[----:B------:R-:W-:Y:S02]  /*1b4a0*/  FSEL R181, R32, -INF , !P5 ;  /* 0xff80000020b57808 */ /* 0x000fe40006800000 */
[----:B------:R-:W-:Y:S02]  /*1b4b0*/  FSEL R182, R34, -INF , !P4 ;  /* 0xff80000022b67808 */ /* 0x000fe40006000000 */
[----:B------:R-:W-:Y:S01]  /*1b4c0*/  FSEL R156, R39, -INF , !P3 ;  /* 0xff800000279c7808 */ /* 0x000fe20005800000 */
[----:B-1----:R-:W-:Y:S01]  /*1b4d0*/  HMMA.16816.F32.BF16 R16, R160, R50, R16 ;  /* 0x00000032a010723c */ /* 0x002fe20000041810 */
[----:B------:R-:W-:-:S02]  /*1b4e0*/  ISETP.GE.AND P5, PT, R37, R2, PT ;  /* 0x000000022500720c */ /* 0x000fc40003fa6270 */
[----:B------:R-:W-:Y:S02]  /*1b4f0*/  ISETP.GE.AND P4, PT, R37, R52, PT ;  /* 0x000000342500720c */ /* 0x000fe40003f86270 */
[----:B------:R-:W-:Y:S02]  /*1b500*/  IADD3 R45, R193, 0x39, RZ ;  /* 0x00000039c12d7810 */ /* 0x000fe40007ffe0ff */
[----:B------:R-:W-:Y:S01]  /*1b510*/  FSEL R168, R28, -INF , !P5 ;  /* 0xff8000001ca87808 */ /* 0x000fe20006800000 */
[----:B------:R-:W-:Y:S01]  /*1b520*/  HMMA.16816.F32.BF16 R36, R160, R48, R20 ;  /* 0x00000030a024723c */ /* 0x000fe20000041814 */
[----:B------:R-:W1:Y:S01]  /*1b530*/  LDSM.16.M88.4 R20, [R204+0x7800] ;  /* 0x00780000cc14783b */ /* 0x000e620000000200 */
[----:B------:R-:W-:Y:S01]  /*1b540*/  ISETP.GE.AND P6, PT, R45, R2, PT ;  /* 0x000000022d00720c */ /* 0x000fe20003fc6270 */
[----:B------:R-:W-:-:S04]  /*1b550*/  DEPBAR.LE SB0, 0x0 ;  /* 0x000080000000791a */ /* 0x000fc80000000000 */
[----:B------:R-:W-:Y:S01]  /*1b560*/  ISETP.GE.AND P3, PT, R45, R52, PT ;  /* 0x000000342d00720c */ /* 0x000fe20003f66270 */
[C---:B------:R-:W-:Y:S01]  /*1b570*/  HMMA.16816.F32.BF16 R64, R160.reuse, R148, R64 ;  /* 0x00000094a040723c */ /* 0x040fe20000041840 */
[----:B------:R-:W-:Y:S02]  /*1b580*/  IADD3 R45, R193, 0x41, RZ ;  /* 0x00000041c12d7810 */ /* 0x000fe40007ffe0ff */
[----:B------:R-:W-:Y:S02]  /*1b590*/  FSEL R178, R33, -INF , !P6 ;  /* 0xff80000021b27808 */ /* 0x000fe40007000000 */
[----:B------:R-:W-:Y:S02]  /*1b5a0*/  IADD3 R33, R193, 0x48, RZ ;  /* 0x00000048c1217810 */ /* 0x000fe40007ffe0ff */
[-C--:B------:R-:W-:Y:S01]  /*1b5b0*/  ISETP.GE.AND P6, PT, R45, R2.reuse, PT ;  /* 0x000000022d00720c */ /* 0x080fe20003fc6270 */
[----:B--2---:R-:W-:Y:S01]  /*1b5c0*/  HMMA.16816.F32.BF16 R12, R160, R40, R12 ;  /* 0x00000028a00c723c */ /* 0x004fe2000004180c */
[----:B------:R-:W-:Y:S01]  /*1b5d0*/  FSEL R170, R30, -INF , !P4 ;  /* 0xff8000001eaa7808 */ /* 0x000fe20006000000 */
[----:B------:R-:W-:Y:S01]  /*1b5e0*/  IMAD.MOV.U32 R148, RZ, RZ, R134 ;  /* 0x000000ffff947224 */ /* 0x000fe200078e0086 */
[----:B------:R-:W-:Y:S01]  /*1b5f0*/  FSEL R171, R35, -INF , !P3 ;  /* 0xff80000023ab7808 */ /* 0x000fe20005800000 */
[----:B------:R-:W-:Y:S01]  /*1b600*/  IMAD.MOV.U32 R149, RZ, RZ, R135 ;  /* 0x000000ffff957224 */ /* 0x000fe200078e0087 */
[----:B------:R-:W-:Y:S01]  /*1b610*/  BAR.SYNC.DEFER_BLOCKING 0x0 ;  /* 0x0000000000007b1d */ /* 0x000fe20000010000 */
[----:B------:R-:W-:-:S02]  /*1b620*/  ISETP.GE.AND P5, PT, R33, R2, PT ;  /* 0x000000022100720c */ /* 0x000fc40003fa6270 */
[-C--:B------:R-:W-:Y:S01]  /*1b630*/  ISETP.GE.AND P4, PT, R33, R52.reuse, PT ;  /* 0x000000342100720c */ /* 0x080fe20003f86270 */
[----:B------:R-:W-:Y:S01]  /*1b640*/  HMMA.16816.F32.BF16 R8, R160, R42, R8 ;  /* 0x0000002aa008723c */ /* 0x000fe20000041808 */
[----:B------:R-:W-:Y:S02]  /*1b650*/  FSEL R169, R29, -INF , !P6 ;  /* 0xff8000001da97808 */ /* 0x000fe40007000000 */
[----:B------:R-:W-:Y:S02]  /*1b660*/  ISETP.GE.AND P3, PT, R45, R52, PT ;  /* 0x000000342d00720c */ /* 0x000fe40003f66270 */
[C---:B------:R-:W-:Y:S02]  /*1b670*/  IADD3 R33, R193.reuse, 0x49, RZ ;  /* 0x00000049c1217810 */ /* 0x040fe40007ffe0ff */
[----:B------:R-:W-:Y:S02]  /*1b680*/  IADD3 R29, R193, 0x50, RZ ;  /* 0x00000050c11d7810 */ /* 0x000fe40007ffe0ff */
[----:B------:R-:W-:-:S02]  /*1b690*/  FSEL R166, R24, -INF , !P5 ;  /* 0xff80000018a67808 */ /* 0x000fc40006800000 */
[----:B------:R-:W-:Y:S02]  /*1b6a0*/  FSEL R177, R26, -INF , !P4 ;  /* 0xff8000001ab17808 */ /* 0x000fe40006000000 */
[----:B------:R-:W-:Y:S02]  /*1b6b0*/  FSEL R176, R31, -INF , !P3 ;  /* 0xff8000001fb07808 */ /* 0x000fe40005800000 */
[-C--:B------:R-:W-:Y:S01]  /*1b6c0*/  ISETP.GE.AND P6, PT, R33, R2.reuse, PT ;  /* 0x000000022100720c */ /* 0x080fe20003fc6270 */
[----:B-1----:R-:W-:Y:S01]  /*1b6d0*/  HMMA.16816.F32.BF16 R4, R160, R20, R4 ;  /* 0x00000014a004723c */ /* 0x002fe20000041804 */
[C---:B------:R-:W-:Y:S02]  /*1b6e0*/  ISETP.GE.AND P5, PT, R29.reuse, R2, PT ;  /* 0x000000021d00720c */ /* 0x040fe40003fa6270 */
[-C--:B------:R-:W-:Y:S02]  /*1b6f0*/  ISETP.GE.AND P4, PT, R29, R52.reuse, PT ;  /* 0x000000341d00720c */ /* 0x080fe40003f86270 */
[----:B------:R-:W-:-:S02]  /*1b700*/  ISETP.GE.AND P3, PT, R33, R52, PT ;  /* 0x000000342100720c */ /* 0x000fc40003f66270 */
[----:B------:R-:W-:Y:S01]  /*1b710*/  IADD3 R29, R193, 0x51, RZ ;  /* 0x00000051c11d7810 */ /* 0x000fe20007ffe0ff */
[----:B------:R-:W-:Y:S01]  /*1b720*/  HMMA.16816.F32.BF16 R172, R160, R22, R172 ;  /* 0x00000016a0ac723c */ /* 0x000fe200000418ac */
[----:B------:R-:W-:Y:S02]  /*1b730*/  FSEL R165, R25, -INF , !P6 ;  /* 0xff80000019a57808 */ /* 0x000fe40007000000 */
[----:B------:R-:W-:Y:S02]  /*1b740*/  FSEL R167, R27, -INF , !P3 ;  /* 0xff8000001ba77808 */ /* 0x000fe40005800000 */
[----:B------:R-:W-:Y:S02]  /*1b750*/  IADD3 R25, R193, 0x58, RZ ;  /* 0x00000058c1197810 */ /* 0x000fe40007ffe0ff */
[----:B------:R-:W-:Y:S02]  /*1b760*/  ISETP.GE.AND P6, PT, R29, R2, PT ;  /* 0x000000021d00720c */ /* 0x000fe40003fc6270 */
[----:B------:R-:W-:-:S02]  /*1b770*/  IADD3 R27, R193, 0x59, RZ ;  /* 0x00000059c11b7810 */ /* 0x000fc40007ffe0ff */
[----:B------:R-:W-:Y:S02]  /*1b780*/  FSEL R153, R36, -INF , !P5 ;  /* 0xff80000024997808 */ /* 0x000fe40006800000 */
[----:B------:R-:W-:Y:S02]  /*1b790*/  FSEL R164, R38, -INF , !P4 ;  /* 0xff80000026a47808 */ /* 0x000fe40006000000 */
[C---:B------:R-:W-:Y:S02]  /*1b7a0*/  ISETP.GE.AND P5, PT, R25.reuse, R2, PT ;  /* 0x000000021900720c */ /* 0x040fe40003fa6270 */
[----:B------:R-:W-:Y:S02]  /*1b7b0*/  ISETP.GE.AND P4, PT, R25, R52, PT ;  /* 0x000000341900720c */ /* 0x000fe40003f86270 */
[----:B------:R-:W-:Y:S02]  /*1b7c0*/  FSEL R155, R37, -INF , !P6 ;  /* 0xff800000259b7808 */ /* 0x000fe40007000000 */
[----:B------:R-:W-:-:S02]  /*1b7d0*/  IADD3 R25, R193, 0x60, RZ ;  /* 0x00000060c1197810 */ /* 0x000fc40007ffe0ff */
[----:B------:R-:W-:Y:S02]  /*1b7e0*/  ISETP.GE.AND P6, PT, R27, R2, PT ;  /* 0x000000021b00720c */ /* 0x000fe40003fc6270 */
[----:B------:R-:W-:Y:S02]  /*1b7f0*/  IADD3 R21, R193, 0x61, RZ ;  /* 0x00000061c1157810 */ /* 0x000fe40007ffe0ff */
[----:B------:R-:W-:Y:S02]  /*1b800*/  ISETP.GE.AND P3, PT, R29, R52, PT ;  /* 0x000000341d00720c */ /* 0x000fe40003f66270 */
[----:B------:R-:W-:Y:S02]  /*1b810*/  FSEL R152, R16, -INF , !P5 ;  /* 0xff80000010987808 */ /* 0x000fe40006800000 */
[----:B------:R-:W-:Y:S02]  /*1b820*/  FSEL R158, R18, -INF , !P4 ;  /* 0xff800000129e7808 */ /* 0x000fe40006000000 */
[----:B------:R-:W-:-:S02]  /*1b830*/  ISETP.GE.AND P5, PT, R25, R2, PT ;  /* 0x000000021900720c */ /* 0x000fc40003fa6270 */
[----:B------:R-:W-:Y:S02]  /*1b840*/  ISETP.GE.AND P4, PT, R25, R52, PT ;  /* 0x000000341900720c */ /* 0x000fe40003f86270 */
[----:B------:R-:W-:Y:S02]  /*1b850*/  FSEL R151, R17, -INF , !P6 ;  /* 0xff80000011977808 */ /* 0x000fe40007000000 */
[----:B------:R-:W-:Y:S02]  /*1b860*/  IADD3 R17, R193, 0x68, RZ ;  /* 0x00000068c1117810 */ /* 0x000fe40007ffe0ff */
[----:B------:R-:W-:Y:S02]  /*1b870*/  ISETP.GE.AND P6, PT, R21, R2, PT ;  /* 0x000000021500720c */ /* 0x000fe40003fc6270 */
[----:B------:R-:W-:Y:S02]  /*1b880*/  FSEL R159, R39, -INF , !P3 ;  /* 0xff800000279f7808 */ /* 0x000fe40005800000 */
[----:B------:R-:W-:-:S02]  /*1b890*/  ISETP.GE.AND P3, PT, R27, R52, PT ;  /* 0x000000341b00720c */ /* 0x000fc40003f66270 */
[----:B------:R-:W-:Y:S02]  /*1b8a0*/  FSEL R143, R12, -INF , !P5 ;  /* 0xff8000000c8f7808 */ /* 0x000fe40006800000 */
[----:B------:R-:W-:Y:S02]  /*1b8b0*/  FSEL R146, R14, -INF , !P4 ;  /* 0xff8000000e927808 */ /* 0x000fe40006000000 */
[C---:B------:R-:W-:Y:S02]  /*1b8c0*/  ISETP.GE.AND P5, PT, R17.reuse, R2, PT ;  /* 0x000000021100720c */ /* 0x040fe40003fa6270 */
[----:B------:R-:W-:Y:S02]  /*1b8d0*/  ISETP.GE.AND P4, PT, R17, R52, PT ;  /* 0x000000341100720c */ /* 0x000fe40003f86270 */
[----:B------:R-:W-:Y:S02]  /*1b8e0*/  FSEL R144, R13, -INF , !P6 ;  /* 0xff8000000d907808 */ /* 0x000fe40007000000 */
[----:B------:R-:W-:-:S02]  /*1b8f0*/  IADD3 R17, R193, 0x69, RZ ;  /* 0x00000069c1117810 */ /* 0x000fc40007ffe0ff */
[----:B------:R-:W-:Y:S02]  /*1b900*/  IADD3 R13, R193, 0x70, RZ ;  /* 0x00000070c10d7810 */ /* 0x000fe40007ffe0ff */
[----:B------:R-:W-:Y:S02]  /*1b910*/  FSEL R150, R19, -INF , !P3 ;  /* 0xff80000013967808 */ /* 0x000fe40005800000 */
[----:B------:R-:W-:Y:S02]  /*1b920*/  ISETP.GE.AND P3, PT, R21, R52, PT ;  /* 0x000000341500720c */ /* 0x000fe40003f66270 */
[----:B------:R-:W-:Y:S02]  /*1b930*/  FSEL R142, R8, -INF , !P5 ;  /* 0xff800000088e7808 */ /* 0x000fe40006800000 */
[----:B------:R-:W-:Y:S02]  /*1b940*/  FSEL R145, R10, -INF , !P4 ;  /* 0xff8000000a917808 */ /* 0x000fe40006000000 */
[----:B------:R-:W-:-:S02]  /*1b950*/  ISETP.GE.AND P6, PT, R17, R2, PT ;  /* 0x000000021100720c */ /* 0x000fc40003fc6270 */
[C---:B------:R-:W-:Y:S02]  /*1b960*/  ISETP.GE.AND P5, PT, R13.reuse, R2, PT ;  /* 0x000000020d00720c */ /* 0x040fe40003fa6270 */
[-C--:B------:R-:W-:Y:S02]  /*1b970*/  ISETP.GE.AND P4, PT, R13, R52.reuse, PT ;  /* 0x000000340d00720c */ /* 0x080fe40003f86270 */
[----:B------:R-:W-:Y:S02]  /*1b980*/  IADD3 R13, R193, 0x71, RZ ;  /* 0x00000071c10d7810 */ /* 0x000fe40007ffe0ff */
[----:B------:R-:W-:Y:S02]  /*1b990*/  FSEL R147, R15, -INF , !P3 ;  /* 0xff8000000f937808 */ /* 0x000fe40005800000 */
[----:B------:R-:W-:Y:S02]  /*1b9a0*/  ISETP.GE.AND P3, PT, R17, R52, PT ;  /* 0x000000341100720c */ /* 0x000fe40003f66270 */
[----:B------:R-:W-:-:S02]  /*1b9b0*/  FSEL R140, R9, -INF , !P6 ;  /* 0xff800000098c7808 */ /* 0x000fc40007000000 */
[----:B------:R-:W-:Y:S02]  /*1b9c0*/  IADD3 R9, R193, 0x1, RZ ;  /* 0x00000001c1097810 */ /* 0x000fe40007ffe0ff */
[----:B------:R-:W-:Y:S02]  /*1b9d0*/  ISETP.GE.AND P6, PT, R13, R2, PT ;  /* 0x000000020d00720c */ /* 0x000fe40003fc6270 */
[----:B------:R-:W-:Y:S02]  /*1b9e0*/  FSEL R139, R11, -INF , !P3 ;  /* 0xff8000000b8b7808 */ /* 0x000fe40005800000 */
[----:B------:R-:W-:Y:S02]  /*1b9f0*/  FSEL R55, R4, -INF , !P5 ;  /* 0xff80000004377808 */ /* 0x000fe40006800000 */
[----:B------:R-:W-:Y:S02]  /*1ba00*/  ISETP.GE.AND P3, PT, R13, R52, PT ;  /* 0x000000340d00720c */ /* 0x000fe40003f66270 */
[----:B------:R-:W-:-:S02]  /*1ba10*/  ISETP.GE.AND P5, PT, R9, R2, PT ;  /* 0x000000020900720c */ /* 0x000fc40003fa6270 */
[----:B------:R-:W-:Y:S02]  /*1ba20*/  FSEL R56, R5, -INF , !P6 ;  /* 0xff80000005387808 */ /* 0x000fe40007000000 */
[----:B------:R-:W-:Y:S02]  /*1ba30*/  IADD3 R5, R193, 0x78, RZ ;  /* 0x00000078c1057810 */ /* 0x000fe40007ffe0ff */
[----:B------:R-:W-:Y:S01]  /*1ba40*/  FSEL R63, R6, -INF , !P4 ;  /* 0xff800000063f7808 */ /* 0x000fe20006000000 */
[----:B------:R-:W-:Y:S01]  /*1ba50*/  IMAD.U32 R6, RZ, RZ, UR4 ;  /* 0x00000004ff067e24 */ /* 0x000fe2000f8e00ff */
[----:B------:R-:W-:Y:S02]  /*1ba60*/  ISETP.GE.AND P4, PT, R9, R52, PT ;  /* 0x000000340900720c */ /* 0x000fe40003f86270 */
[----:B------:R-:W-:Y:S01]  /*1ba70*/  FSEL R61, R7, -INF , !P3 ;  /* 0xff800000073d7808 */ /* 0x000fe20005800000 */
[----:B------:R-:W-:Y:S01]  /*1ba80*/  IMAD.U32 R7, RZ, RZ, UR5 ;  /* 0x00000005ff077e24 */ /* 0x000fe2000f8e00ff */
[----:B------:R-:W-:Y:S01]  /*1ba90*/  FSEL R65, R65, -INF , !P5 ;  /* 0xff80000041417808 */ /* 0x000fe20006800000 */
[----:B------:R-:W-:Y:S01]  /*1baa0*/  ULDC.64 UR4, c[0x0][0x118] ;  /* 0x0000460000047ab9 */ /* 0x000fe20000000a00 */
[----:B------:R-:W-:-:S02]  /*1bab0*/  ISETP.GE.AND P3, PT, R193, R2, PT ;  /* 0x00000002c100720c */ /* 0x000fc40003f66270 */
[----:B------:R-:W-:Y:S02]  /*1bac0*/  ISETP.GE.AND P5, PT, R193, R52, PT ;  /* 0x00000034c100720c */ /* 0x000fe40003fa6270 */
[----:B------:R-:W-:Y:S02]  /*1bad0*/  ISETP.GE.AND P6, PT, R5, R2, PT ;  /* 0x000000020500720c */ /* 0x000fe40003fc6270 */
[----:B------:R-:W-:Y:S02]  /*1bae0*/  IADD3 R193, R193, 0x79, RZ ;  /* 0x00000079c1c17810 */ /* 0x000fe40007ffe0ff */
[----:B------:R-:W-:Y:S02]  /*1baf0*/  FSEL R67, R67, -INF , !P4 ;  /* 0xff80000043437808 */ /* 0x000fe40006000000 */
[----:B------:R-:W-:Y:S02]  /*1bb00*/  ISETP.GE.AND P4, PT, R5, R52, PT ;  /* 0x000000340500720c */ /* 0x000fe40003f86270 */
[----:B------:R-:W-:-:S02]  /*1bb10*/  FSEL R46, R172, -INF , !P6 ;  /* 0xff800000ac2e7808 */ /* 0x000fc40007000000 */
[----:B------:R-:W-:Y:S02]  /*1bb20*/  FSEL R5, R64, -INF , !P3 ;  /* 0xff80000040057808 */ /* 0x000fe40005800000 */
[C---:B------:R-:W-:Y:S02]  /*1bb30*/  ISETP.GE.AND P6, PT, R193.reuse, R2, PT ;  /* 0x00000002c100720c */ /* 0x040fe40003fc6270 */
[----:B------:R-:W-:Y:S02]  /*1bb40*/  ISETP.GE.AND P3, PT, R193, R52, PT ;  /* 0x00000034c100720c */ /* 0x000fe40003f66270 */
[----:B------:R-:W-:Y:S02]  /*1bb50*/  FSEL R66, R66, -INF , !P5 ;  /* 0xff80000042427808 */ /* 0x000fe40006800000 */
[----:B------:R-:W-:Y:S02]  /*1bb60*/  FSEL R59, R174, -INF , !P4 ;  /* 0xff800000ae3b7808 */ /* 0x000fe40006000000 */
[----:B------:R-:W-:-:S02]  /*1bb70*/  FSEL R54, R173, -INF , !P6 ;  /* 0xff800000ad367808 */ /* 0x000fc40007000000 */
[----:B------:R-:W-:Y:S01]  /*1bb80*/  FSEL R45, R175, -INF , !P3 ;  /* 0xff800000af2d7808 */ /* 0x000fe20005800000 */
[----:B------:R-:W-:Y:S05]  /*1bb90*/  @!P2 BRA `(.L_x_1110) ;  /* 0x00000c700000a947 */ /* 0x000fea0003800000 */
[----:B------:R-:W-:Y:S01]  /*1bba0*/  BSSY B0, `(.L_x_1111) ;  /* 0x0000043000007945 */ /* 0x000fe20003800000 */
[----:B------:R-:W-:Y:S05]  /*1bbb0*/  @!P0 BRA `(.L_x_1112) ;  /* 0x000003e000008947 */ /* 0x000fea0003800000 */
[----:B------:R-:W2:Y:S01]  /*1bbc0*/  LD.E R15, [R6.64+0x170] ;  /* 0x00017004060f7980 */ /* 0x000ea2000c101900 */
[----:B------:R-:W-:-:S05]  /*1bbd0*/  IMAD.SHL.U32 R2, R238, 0x80, RZ ;  /* 0x00000080ee027824 */ /* 0x000fca00078e00ff */
[C---:B------:R-:W-:Y:S02]  /*1bbe0*/  IADD3 R12, R2.reuse, -0x80, RZ ;  /* 0xffffff80020c7810 */ /* 0x040fe40007ffe0ff */
[----:B------:R-:W-:Y:S02]  /*1bbf0*/  IABS R8, R2 ;  /* 0x0000000200087213 */ /* 0x000fe40000000000 */
[----:B------:R-:W-:Y:S02]  /*1bc00*/  IABS R4, R12 ;  /* 0x0000000c00047213 */ /* 0x000fe40000000000 */
[-C--:B--2---:R-:W-:Y:S02]  /*1bc10*/  IABS R10, R15.reuse ;  /* 0x0000000f000a7213 */ /* 0x084fe40000000000 */
[-C--:B------:R-:W-:Y:S02]  /*1bc20*/  IABS R9, R15.reuse ;  /* 0x0000000f00097213 */ /* 0x080fe40000000000 */
[----:B------:R-:W1:Y:S01]  /*1bc30*/  I2F.RP R13, R10 ;  /* 0x0000000a000d7306 */ /* 0x000e620000209400 */
[----:B------:R-:W-:-:S02]  /*1bc40*/  LOP3.LUT R2, R2, R15, RZ, 0x3c, !PT ;  /* 0x0000000f02027212 */ /* 0x000fc400078e3cff */
[----:B------:R-:W-:Y:S02]  /*1bc50*/  IADD3 R9, RZ, -R9, RZ ;  /* 0x80000009ff097210 */ /* 0x000fe40007ffe0ff */
[----:B------:R-:W-:Y:S02]  /*1bc60*/  LOP3.LUT R12, R12, R15, RZ, 0x3c, !PT ;  /* 0x0000000f0c0c7212 */ /* 0x000fe400078e3cff */
[----:B------:R-:W-:Y:S02]  /*1bc70*/  ISETP.GE.AND P3, PT, R2, RZ, PT ;  /* 0x000000ff0200720c */ /* 0x000fe40003f66270 */
[----:B------:R-:W-:Y:S01]  /*1bc80*/  ISETP.GE.AND P0, PT, R12, RZ, PT ;  /* 0x000000ff0c00720c */ /* 0x000fe20003f06270 */
        /* <DEDUP_REMOVED lines=18> */
[----:B------:R-:W-:Y:S01]  /*1bdb0*/  ISETP.GE.U32.AND P5, PT, R9, R10, PT ;  /* 0x0000000a0900720c */ /* 0x000fe20003fa6070 */
[----:B------:R-:W2:Y:S01]  /*1bdc0*/  LD.E.64 R16, [R6.64+0x20] ;  /* 0x0000200406107980 */ /* 0x000ea2000c101b00 */
[----:B------:R-:W-:Y:S02]  /*1bdd0*/  ISETP.NE.AND P2, PT, R15, RZ, PT ;  /* 0x000000ff0f00720c */ /* 0x000fe40003f45270 */
[----:B------:R-:W-:-:S07]  /*1bde0*/  LOP3.LUT R9, RZ, R15, RZ, 0x33, !PT ;  /* 0x0000000fff097212 */ /* 0x000fce00078e33ff */
[----:B------:R-:W-:Y:S02]  /*1bdf0*/  @P6 IADD3 R13, R13, 0x1, RZ ;  /* 0x000000010d0d6810 */ /* 0x000fe40007ffe0ff */
[----:B------:R-:W-:-:S03]  /*1be00*/  @P5 IADD3 R11, R11, 0x1, RZ ;  /* 0x000000010b0b5810 */ /* 0x000fc60007ffe0ff */
[----:B------:R-:W-:Y:S01]  /*1be10*/  @!P3 IMAD.MOV R13, RZ, RZ, -R13 ;  /* 0x000000ffff0db224 */ /* 0x000fe200078e0a0d */
[----:B------:R-:W-:-:S04]  /*1be20*/  MOV R4, R11 ;  /* 0x0000000b00047202 */ /* 0x000fc80000000f00 */
[----:B------:R-:W-:Y:S01]  /*1be30*/  SEL R11, R9, R13, !P2 ;  /* 0x0000000d090b7207 */ /* 0x000fe20005000000 */
[----:B------:R-:W-:Y:S01]  /*1be40*/  @!P0 IMAD.MOV R4, RZ, RZ, -R4 ;  /* 0x000000ffff048224 */ /* 0x000fe200078e0a04 */
[----:B------:R-:W3:Y:S03]  /*1be50*/  LD.E.64 R12, [R6.64+0x38] ;  /* 0x00003804060c7980 */ /* 0x000ee6000c101b00 */
[----:B------:R-:W-:Y:S01]  /*1be60*/  IMAD.WIDE R20, R11, 0x4, R236 ;  /* 0x000000040b147825 */ /* 0x000fe200078e02ec */
[----:B------:R-:W-:-:S04]  /*1be70*/  SEL R4, R9, R4, !P2 ;  /* 0x0000000409047207 */ /* 0x000fc80005000000 */
[----:B------:R-:W4:Y:S01]  /*1be80*/  LD.E R9, [R20.64] ;  /* 0x0000000414097980 */ /* 0x000f22000c101900 */
[----:B------:R-:W-:-:S05]  /*1be90*/  IMAD.WIDE R18, R4, 0x4, R236 ;  /* 0x0000000404127825 */ /* 0x000fca00078e02ec */
[----:B------:R-:W4:Y:S01]  /*1bea0*/  LD.E R2, [R18.64] ;  /* 0x0000000412027980 */ /* 0x000f22000c101900 */
[----:B------:R-:W-:-:S05]  /*1beb0*/  IADD3 R4, R11, -R4, RZ ;  /* 0x800000040b047210 */ /* 0x000fca0007ffe0ff */
[----:B------:R-:W-:-:S05]  /*1bec0*/  IMAD R15, R15, R4, -0x80 ;  /* 0xffffff800f0f7424 */ /* 0x000fca00078e0204 */
[----:B------:R-:W-:Y:S01]  /*1bed0*/  SHF.R.S32.HI R11, RZ, 0x1f, R15 ;  /* 0x0000001fff0b7819 */ /* 0x000fe2000001140f */
[-C--:B---3--:R-:W-:Y:S02]  /*1bee0*/  IMAD R4, R13, R15.reuse, RZ ;  /* 0x0000000f0d047224 */ /* 0x088fe400078e02ff */
[----:B------:R-:W-:-:S04]  /*1bef0*/  IMAD.WIDE.U32 R14, R12, R15, RZ ;  /* 0x0000000f0c0e7225 */ /* 0x000fc800078e00ff */
[----:B------:R-:W-:Y:S02]  /*1bf00*/  IMAD R4, R12, R11, R4 ;  /* 0x0000000b0c047224 */ /* 0x000fe400078e0204 */
[----:B----4-:R-:W-:Y:S02]  /*1bf10*/  IMAD.IADD R9, R2, 0x1, -R9 ;  /* 0x0000000102097824 */ /* 0x010fe400078e0a09 */
[----:B------:R-:W-:Y:S02]  /*1bf20*/  IMAD.IADD R15, R15, 0x1, R4 ;  /* 0x000000010f0f7824 */ /* 0x000fe400078e0204 */
[----:B--2---:R-:W-:Y:S01]  /*1bf30*/  IMAD R11, R17, R9, RZ ;  /* 0x00000009110b7224 */ /* 0x004fe200078e02ff */
[----:B------:R-:W-:Y:S01]  /*1bf40*/  SHF.R.S32.HI R2, RZ, 0x1f, R9 ;  /* 0x0000001fff027819 */ /* 0x000fe20000011409 */
[----:B------:R-:W-:-:S04]  /*1bf50*/  IMAD.WIDE.U32 R14, R9, R16, R14 ;  /* 0x00000010090e7225 */ /* 0x000fc800078e000e */
[----:B------:R-:W-:Y:S02]  /*1bf60*/  IMAD R11, R16, R2, R11 ;  /* 0x00000002100b7224 */ /* 0x000fe400078e020b */
[----:B------:R-:W-:-:S03]  /*1bf70*/  IMAD.MOV.U32 R2, RZ, RZ, R14 ;  /* 0x000000ffff027224 */ /* 0x000fc600078e000e */
[----:B------:R-:W-:Y:S01]  /*1bf80*/  IADD3 R11, R15, R11, RZ ;  /* 0x0000000b0f0b7210 */ /* 0x000fe20007ffe0ff */
[----:B------:R-:W-:Y:S05]  /*1bf90*/  BRA `(.L_x_1113) ;  /* 0x0000003000007947 */ /* 0x000fea0003800000 */
.L_x_1112:
[----:B------:R-:W2:Y:S02]  /*1bfa0*/  LD.E R2, [R6.64+0x38] ;  /* 0x0000380406027980 */ /* 0x000ea4000c101900 */
[----:B--2---:R-:W-:-:S04]  /*1bfb0*/  LEA R2, -R2, RZ, 0x7 ;  /* 0x000000ff02027211 */ /* 0x004fc800078e39ff */
[----:B------:R-:W-:Y:S02]  /*1bfc0*/  SHF.R.S32.HI R11, RZ, 0x1f, R2 ;  /* 0x0000001fff0b7819 */ /* 0x000fe40000011402 */
.L_x_1113:
[----:B------:R-:W-:Y:S05]  /*1bfd0*/  BSYNC B0 ;  /* 0x0000000000007941 */ /* 0x000fea0003800000 */
.L_x_1111:
[----:B------:R-:W-:Y:S02]  /*1bfe0*/  LOP3.LUT R4, R239, 0x1, RZ, 0xc0, !PT ;  /* 0x00000001ef047812 */ /* 0x000fe400078ec0ff */
[----:B------:R-:W-:Y:S02]  /*1bff0*/  @P1 IADD3 R9, P0, R2, R225, RZ ;  /* 0x000000e102091210 */ /* 0x000fe40007f1e0ff */
[----:B------:R-:W-:Y:S02]  /*1c000*/  ISETP.NE.U32.AND P2, PT, R4, 0x1, PT ;  /* 0x000000010400780c */ /* 0x000fe40003f45070 */
[CC--:B------:R-:W-:Y:S01]  /*1c010*/  LEA R24, P3, R2.reuse, R228.reuse, 0x1 ;  /* 0x000000e402187211 */ /* 0x0c0fe200078608ff */
[----:B------:R-:W-:Y:S01]  /*1c020*/  @P1 IMAD.X R4, R11, 0x1, R226, P0 ;  /* 0x000000010b041824 */ /* 0x000fe200000e06e2 */
[----:B------:R-:W-:Y:S02]  /*1c030*/  @P1 LEA R16, P0, R9, R228, 0x1 ;  /* 0x000000e409101211 */ /* 0x000fe400078008ff */
[----:B------:R-:W-:-:S02]  /*1c040*/  LEA.HI.X R25, R2, R227, R11, 0x1, P3 ;  /* 0x000000e302197211 */ /* 0x000fc400018f0c0b */
[----:B------:R-:W-:Y:S02]  /*1c050*/  @P1 LEA.HI.X R17, R9, R227, R4, 0x1, P0 ;  /* 0x000000e309111211 */ /* 0x000fe400000f0c04 */
[----:B------:R-:W-:-:S03]  /*1c060*/  IADD3 R9, P3, P0, R225, R225, R2 ;  /* 0x000000e1e1097210 */ /* 0x000fc6000787e002 */
[-C--:B------:R-:W-:Y:S01]  /*1c070*/  @!P2 IADD3 R13, P4, R2, R225.reuse, RZ ;  /* 0x000000e1020da210 */ /* 0x080fe20007f9e0ff */
[----:B------:R-:W-:Y:S01]  /*1c080*/  @!PT LDS RZ, [RZ] ;  /* 0x00000000fffff984 */ /* 0x000fe20000000800 */
[----:B------:R-:W-:Y:S01]  /*1c090*/  @!PT LDS RZ, [RZ] ;  /* 0x00000000fffff984 */ /* 0x000fe20000000800 */
[----:B------:R-:W-:Y:S01]  /*1c0a0*/  @!PT LDS RZ, [RZ] ;  /* 0x00000000fffff984 */ /* 0x000fe20000000800 */
[----:B------:R1:W-:Y:S01]  /*1c0b0*/  @!P2 LDGSTS.E.BYPASS.LTC128B.128 [R235+0x4000], [R24.64] ;  /* 0x0400000018ebafae */ /* 0x0003e2000b901d44 */
[----:B------:R-:W-:Y:S02]  /*1c0c0*/  IADD3.X R4, R226, R226, R11, P3, P0 ;  /* 0x000000e2e2047210 */ /* 0x000fe40001fe040b */
[-C--:B------:R-:W-:Y:S01]  /*1c0d0*/  @P1 LEA R14, P0, R9, R228.reuse, 0x1 ;  /* 0x000000e4090e1211 */ /* 0x080fe200078008ff */
[----:B------:R-:W-:Y:S01]  /*1c0e0*/  @!P2 IMAD.X R2, R11, 0x1, R226, P4 ;  /* 0x000000010b02a824 */ /* 0x000fe200020e06e2 */
[CC--:B------:R-:W-:Y:S01]  /*1c0f0*/  @!P2 LEA R20, P4, R9.reuse, R228.reuse, 0x1 ;  /* 0x000000e40914a211 */ /* 0x0c0fe200078808ff */
[----:B------:R1:W-:Y:S01]  /*1c100*/  @P2 STS.128 [R235+0x4000], RZ ;  /* 0x004000ffeb002388 */ /* 0x0003e20000000c00 */
[C---:B------:R-:W-:Y:S02]  /*1c110*/  IADD3 R11, P3, R9.reuse, R225, RZ ;  /* 0x000000e1090b7210 */ /* 0x040fe40007f7e0ff */
[CCC-:B------:R-:W-:Y:S01]  /*1c120*/  @P1 LEA.HI.X R15, R9.reuse, R227.reuse, R4.reuse, 0x1, P0 ;  /* 0x000000e3090f1211 */ /* 0x1c0fe200000f0c04 */
[----:B------:R-:W-:Y:S01]  /*1c130*/  @!PT LDS RZ, [RZ] ;  /* 0x00000000fffff984 */ /* 0x000fe20000000800 */
[----:B------:R-:W-:Y:S01]  /*1c140*/  @!PT LDS RZ, [RZ] ;  /* 0x00000000fffff984 */ /* 0x000fe20000000800 */
[----:B------:R-:W-:Y:S01]  /*1c150*/  @!PT LDS RZ, [RZ] ;  /* 0x00000000fffff984 */ /* 0x000fe20000000800 */
[----:B------:R1:W-:Y:S01]  /*1c160*/  @P1 LDGSTS.E.BYPASS.LTC128B.128 [R235+0x8000], [R24.64+0x80] ;  /* 0x0800008018eb1fae */ /* 0x0003e2000b901d44 */
[----:B------:R-:W-:Y:S01]  /*1c170*/  @!P2 LEA.HI.X R21, R9, R227, R4, 0x1, P4 ;  /* 0x000000e30915a211 */ /* 0x000fe200020f0c04 */
[----:B------:R-:W-:Y:S01]  /*1c180*/  IMAD.X R4, R4, 0x1, R226, P3 ;  /* 0x0000000104047824 */ /* 0x000fe200018e06e2 */
[-C--:B------:R-:W-:Y:S01]  /*1c190*/  @!P2 LEA R22, P5, R13, R228.reuse, 0x1 ;  /* 0x000000e40d16a211 */ /* 0x080fe200078a08ff */
[----:B------:R1:W-:Y:S01]  /*1c1a0*/  @!P1 STS.128 [R235+0x8000], RZ ;  /* 0x008000ffeb009388 */ /* 0x0003e20000000c00 */
[----:B------:R-:W-:-:S02]  /*1c1b0*/  @!P2 LEA R18, P4, R11, R228, 0x1 ;  /* 0x000000e40b12a211 */ /* 0x000fc400078808ff */
[CC--:B------:R-:W-:Y:S02]  /*1c1c0*/  @P1 LEA R12, P0, R11.reuse, R228.reuse, 0x1 ;  /* 0x000000e40b0c1211 */ /* 0x0c0fe400078008ff */
[----:B------:R-:W-:Y:S02]  /*1c1d0*/  IADD3 R9, P3, R11, R225, RZ ;  /* 0x000000e10b097210 */ /* 0x000fe40007f7e0ff */
[-C--:B------:R-:W-:Y:S02]  /*1c1e0*/  @!P2 LEA.HI.X R23, R13, R227.reuse, R2, 0x1, P5 ;  /* 0x000000e30d17a211 */ /* 0x080fe400028f0c02 */
[CCC-:B------:R-:W-:Y:S02]  /*1c1f0*/  @!P2 LEA.HI.X R19, R11.reuse, R227.reuse, R4.reuse, 0x1, P4 ;  /* 0x000000e30b13a211 */ /* 0x1c0fe400020f0c04 */
[----:B------:R-:W-:Y:S01]  /*1c200*/  @P1 LEA.HI.X R13, R11, R227, R4, 0x1, P0 ;  /* 0x000000e30b0d1211 */ /* 0x000fe200000f0c04 */
[----:B------:R-:W-:Y:S01]  /*1c210*/  IMAD.X R4, R4, 0x1, R226, P3 ;  /* 0x0000000104047824 */ /* 0x000fe200018e06e2 */
[CC--:B------:R-:W-:Y:S01]  /*1c220*/  @!P2 LEA R28, P4, R9.reuse, R228.reuse, 0x1 ;  /* 0x000000e4091ca211 */ /* 0x0c0fe200078808ff */
[----:B------:R-:W-:Y:S01]  /*1c230*/  @!PT LDS RZ, [RZ] ;  /* 0x00000000fffff984 */ /* 0x000fe20000000800 */
[----:B------:R-:W-:Y:S01]  /*1c240*/  @!PT LDS RZ, [RZ] ;  /* 0x00000000fffff984 */ /* 0x000fe20000000800 */
[----:B------:R-:W-:Y:S01]  /*1c250*/  @!PT LDS RZ, [RZ] ;  /* 0x00000000fffff984 */ /* 0x000fe20000000800 */
[----:B------:R1:W-:Y:S01]  /*1c260*/  @!P2 LDGSTS.E.BYPASS.LTC128B.128 [R235+0x4800], [R22.64] ;  /* 0x0480000016ebafae */ /* 0x0003e2000b901d44 */
[----:B------:R-:W-:-:S02]  /*1c270*/  @P1 LEA R26, P0, R9, R228, 0x1 ;  /* 0x000000e4091a1211 */ /* 0x000fc400078008ff */
[C---:B------:R-:W-:Y:S01]  /*1c280*/  IADD3 R11, P3, R9.reuse, R225, RZ ;  /* 0x000000e1090b7210 */ /* 0x040fe20007f7e0ff */
[----:B------:R1:W-:Y:S01]  /*1c290*/  @P2 STS.128 [R235+0x4800], RZ ;  /* 0x004800ffeb002388 */ /* 0x0003e20000000c00 */
[CCC-:B------:R-:W-:Y:S02]  /*1c2a0*/  @!P2 LEA.HI.X R29, R9.reuse, R227.reuse, R4.reuse, 0x1, P4 ;  /* 0x000000e3091da211 */ /* 0x1c0fe400020f0c04 */
[----:B------:R-:W-:Y:S01]  /*1c2b0*/  @P1 LEA.HI.X R27, R9, R227, R4, 0x1, P0 ;  /* 0x000000e3091b1211 */ /* 0x000fe200000f0c04 */
[----:B------:R-:W-:Y:S01]  /*1c2c0*/  IMAD.X R4, R4, 0x1, R226, P3 ;  /* 0x0000000104047824 */ /* 0x000fe200018e06e2 */
[CC--:B------:R-:W-:Y:S01]  /*1c2d0*/  @!P2 LEA R30, P4, R11.reuse, R228.reuse, 0x1 ;  /* 0x000000e40b1ea211 */ /* 0x0c0fe200078808ff */
[----:B------:R-:W-:Y:S01]  /*1c2e0*/  @!PT LDS RZ, [RZ] ;  /* 0x00000000fffff984 */ /* 0x000fe20000000800 */
[----:B------:R-:W-:Y:S01]  /*1c2f0*/  @!PT LDS RZ, [RZ] ;  /* 0x00000000fffff984 */ /* 0x000fe20000000800 */
[----:B------:R-:W-:Y:S01]  /*1c300*/  @!PT LDS RZ, [RZ] ;  /* 0x00000000fffff984 */ /* 0x000fe20000000800 */
[----:B------:R1:W-:Y:S01]  /*1c310*/  @P1 LDGSTS.E.BYPASS.LTC128B.128 [R235+0x8800], [R16.64+0x80] ;  /* 0x0880008010eb1fae */ /* 0x0003e2000b901d44 */
[C---:B------:R-:W-:Y:S02]  /*1c320*/  @P1 LEA R10, P0, R11.reuse, R228, 0x1 ;  /* 0x000000e40b0a1211 */ /* 0x040fe400078008ff */
[C---:B------:R-:W-:Y:S01]  /*1c330*/  IADD3 R9, P3, R11.reuse, R225, RZ ;  /* 0x000000e10b097210 */ /* 0x040fe20007f7e0ff */
[----:B------:R1:W-:Y:S01]  /*1c340*/  @!P1 STS.128 [R235+0x8800], RZ ;  /* 0x008800ffeb009388 */ /* 0x0003e20000000c00 */
[----:B------:R-:W-:-:S02]  /*1c350*/  @!P2 LEA.HI.X R31, R11, R227, R4, 0x1, P4 ;  /* 0x000000e30b1fa211 */ /* 0x000fc400020f0c04 */
[----:B------:R-:W-:Y:S01]  /*1c360*/  @P1 LEA.HI.X R11, R11, R227, R4, 0x1, P0 ;  /* 0x000000e30b0b1211 */ /* 0x000fe200000f0c04 */
[----:B------:R-:W-:Y:S01]  /*1c370*/  @!PT LDS RZ, [RZ] ;  /* 0x00000000fffff984 */ /* 0x000fe20000000800 */
[----:B------:R-:W-:Y:S01]  /*1c380*/  @!PT LDS RZ, [RZ] ;  /* 0x00000000fffff984 */ /* 0x000fe20000000800 */
[----:B------:R-:W-:Y:S01]  /*1c390*/  @!PT LDS RZ, [RZ] ;  /* 0x00000000fffff984 */ /* 0x000fe20000000800 */
[----:B------:R1:W-:Y:S01]  /*1c3a0*/  @!P2 LDGSTS.E.BYPASS.LTC128B.128 [R235+0x5000], [R20.64] ;  /* 0x0500000014ebafae */ /* 0x0003e2000b901d44 */
[----:B------:R-:W-:Y:S01]  /*1c3b0*/  IMAD.X R4, R4, 0x1, R226, P3 ;  /* 0x0000000104047824 */ /* 0x000fe200018e06e2 */
[CC--:B------:R-:W-:Y:S02]  /*1c3c0*/  @!P2 LEA R32, P4, R9.reuse, R228.reuse, 0x1 ;  /* 0x000000e40920a211 */ /* 0x0c0fe400078808ff */
[----:B------:R1:W-:Y:S01]  /*1c3d0*/  @P2 STS.128 [R235+0x5000], RZ ;  /* 0x005000ffeb002388 */ /* 0x0003e20000000c00 */
[C---:B------:R-:W-:Y:S02]  /*1c3e0*/  @P1 LEA R8, P0, R9.reuse, R228, 0x1 ;  /* 0x000000e409081211 */ /* 0x040fe400078008ff */
[C---:B------:R-:W-:Y:S01]  /*1c3f0*/  IADD3 R2, P3, R9.reuse, R225, RZ ;  /* 0x000000e109027210 */ /* 0x040fe20007f7e0ff */
[----:B------:R-:W-:Y:S01]  /*1c400*/  @!PT LDS RZ, [RZ] ;  /* 0x00000000fffff984 */ /* 0x000fe20000000800 */
[----:B------:R-:W-:Y:S01]  /*1c410*/  @!PT LDS RZ, [RZ] ;  /* 0x00000000fffff984 */ /* 0x000fe20000000800 */
[----:B------:R-:W-:Y:S01]  /*1c420*/  @!PT LDS RZ, [RZ] ;  /* 0x00000000fffff984 */ /* 0x000fe20000000800 */
[----:B------:R1:W-:Y:S01]  /*1c430*/  @P1 LDGSTS.E.BYPASS.LTC128B.128 [R235+0x9000], [R14.64+0x80] ;  /* 0x090000800eeb1fae */ /* 0x0003e2000b901d44 */
[----:B------:R-:W-:-:S02]  /*1c440*/  @!P2 LEA.HI.X R33, R9, R227, R4, 0x1, P4 ;  /* 0x000000e30921a211 */ /* 0x000fc400020f0c04 */
[-C--:B------:R-:W-:Y:S01]  /*1c450*/  @P1 LEA.HI.X R9, R9, R227.reuse, R4, 0x1, P0 ;  /* 0x000000e309091211 */ /* 0x080fe200000f0c04 */
[----:B------:R1:W-:Y:S01]  /*1c460*/  @!P1 STS.128 [R235+0x9000], RZ ;  /* 0x009000ffeb009388 */ /* 0x0003e20000000c00 */
[----:B------:R-:W-:Y:S01]  /*1c470*/  IMAD.X R4, R4, 0x1, R226, P3 ;  /* 0x0000000104047824 */ /* 0x000fe200018e06e2 */
[CC--:B------:R-:W-:Y:S02]  /*1c480*/  @!P2 LEA R34, P3, R2.reuse, R228.reuse, 0x1 ;  /* 0x000000e40222a211 */ /* 0x0c0fe400078608ff */
[----:B------:R-:W-:Y:S01]  /*1c490*/  @!PT LDS RZ, [RZ] ;  /* 0x00000000fffff984 */ /* 0x000fe20000000800 */
[----:B------:R-:W-:Y:S01]  /*1c4a0*/  @!PT LDS RZ, [RZ] ;  /* 0x00000000fffff984 */ /* 0x000fe20000000800 */
[----:B------:R-:W-:Y:S01]  /*1c4b0*/  @!PT LDS RZ, [RZ] ;  /* 0x00000000fffff984 */ /* 0x000fe20000000800 */
[----:B------:R1:W-:Y:S01]  /*1c4c0*/  @!P2 LDGSTS.E.BYPASS.LTC128B.128 [R235+0x5800], [R18.64] ;  /* 0x0580000012ebafae */ /* 0x0003e2000b901d44 */
[C---:B------:R-:W-:Y:S01]  /*1c4d0*/  @P1 LEA R36, P0, R2.reuse, R228, 0x1 ;  /* 0x000000e402241211 */ /* 0x040fe200078008ff */
[----:B------:R-:W-:Y:S01]  /*1c4e0*/  IMAD.MOV.U32 R228, RZ, RZ, R24 ;  /* 0x000000ffffe47224 */ /* 0x000fe200078e0018 */
[CCC-:B------:R-:W-:Y:S01]  /*1c4f0*/  @!P2 LEA.HI.X R35, R2.reuse, R227.reuse, R4.reuse, 0x1, P3 ;  /* 0x000000e30223a211 */ /* 0x1c0fe200018f0c04 */
[----:B------:R1:W-:Y:S01]  /*1c500*/  @P2 STS.128 [R235+0x5800], RZ ;  /* 0x005800ffeb002388 */ /* 0x0003e20000000c00 */
[----:B------:R-:W-:Y:S01]  /*1c510*/  @P1 LEA.HI.X R37, R2, R227, R4, 0x1, P0 ;  /* 0x000000e302251211 */ /* 0x000fe200000f0c04 */
[----:B------:R-:W-:-:S02]  /*1c520*/  IMAD.MOV.U32 R227, RZ, RZ, R25 ;  /* 0x000000ffffe37224 */ /* 0x000fc400078e0019 */
        /* <DEDUP_REMOVED lines=45> */
[----:B------:R-:W0:Y:S02]  /*1c800*/  LDGDEPBAR ;  /* 0x00000000000079af */ /* 0x000e240000000000 */
.L_x_1110:
[----:B------:R-:W-:Y:S05]  /*1c810*/  BSYNC B1 ;  /* 0x0000000000017941 */ /* 0x000fea0003800000 */
.L_x_1109:
[----:B------:R2:W3:Y:S01]  /*1c820*/  LD.E R47, [R6.64+0xdc] ;  /* 0x0000dc04062f7980 */ /* 0x0004e2000c101900 */
[----:B------:R-:W-:-:S02]  /*1c830*/  FMNMX.FTZ R2, R3, R66, !PT ;  /* 0x0000004203027209 */ /* 0x000fc40007810000 */
[----:B------:R-:W-:Y:S01]  /*1c840*/  FMNMX.FTZ R4, R132, R5, !PT ;  /* 0x0000000584047209 */ /* 0x000fe20007810000 */
[----:B-1----:R-:W-:Y:S01]  /*1c850*/  LDSM.16.MT88.4 R12, [R216+0xc000] ;  /* 0x00c00000d80c783b */ /* 0x002fe20000004200 */
[----:B------:R-:W-:Y:S02]  /*1c860*/  FMNMX.FTZ R9, R67, R2, !PT ;  /* 0x0000000243097209 */ /* 0x000fe40007810000 */
[----:B------:R-:W-:Y:S01]  /*1c870*/  FMNMX.FTZ R4, R65, R4, !PT ;  /* 0x0000000441047209 */ /* 0x000fe20007810000 */
[----:B------:R-:W-:Y:S01]  /*1c880*/  LDSM.16.MT88.4 R16, [R213+0xc000] ;  /* 0x00c00000d510783b */ /* 0x000fe20000004200 */
[----:B------:R-:W-:-:S03]  /*1c890*/  FMNMX.FTZ R9, R0, R9, !PT ;  /* 0x0000000900097209 */ /* 0x000fc60007810000 */
[----:B------:R-:W-:Y:S01]  /*1c8a0*/  LDSM.16.MT88.4 R20, [R214+0xc800] ;  /* 0x00c80000d614783b */ /* 0x000fe20000004200 */
[----:B------:R-:W-:-:S03]  /*1c8b0*/  FMNMX.FTZ R2, R194, R9, !PT ;  /* 0x00000009c2027209 */ /* 0x000fc60007810000 */
        /* <DEDUP_REMOVED lines=10> */
[----:B------:R-:W-:-:S02]  /*1c960*/  FMNMX.FTZ R9, R189, R4, !PT ;  /* 0x00000004bd097209 */ /* 0x000fc40007810000 */
[----:B------:R-:W-:Y:S02]  /*1c970*/  FMNMX.FTZ R2, R133, R2, !PT ;  /* 0x0000000285027209 */ /* 0x000fe40007810000 */
[----:B------:R-:W-:Y:S02]  /*1c980*/  FMNMX.FTZ R4, R188, R9, !PT ;  /* 0x00000009bc047209 */ /* 0x000fe40007810000 */
[----:B--2---:R-:W-:Y:S02]  /*1c990*/  FMNMX.FTZ R7, R183, R2, !PT ;  /* 0x00000002b7077209 */ /* 0x004fe40007810000 */
[----:B------:R-:W-:Y:S02]  /*1c9a0*/  FMNMX.FTZ R9, R187, R4, !PT ;  /* 0x00000004bb097209 */ /* 0x000fe40007810000 */
[----:B------:R-:W-:Y:S02]  /*1c9b0*/  FMNMX.FTZ R2, R184, R7, !PT ;  /* 0x00000007b8027209 */ /* 0x000fe40007810000 */
[----:B------:R-:W-:-:S02]  /*1c9c0*/  FMNMX.FTZ R9, R186, R9, !PT ;  /* 0x00000009ba097209 */ /* 0x000fc40007810000 */
[----:B------:R-:W-:Y:S02]  /*1c9d0*/  FMNMX.FTZ R7, R141, R2, !PT ;  /* 0x000000028d077209 */ /* 0x000fe40007810000 */
[----:B------:R-:W-:Y:S02]  /*1c9e0*/  FMNMX.FTZ R4, R136, R9, !PT ;  /* 0x0000000988047209 */ /* 0x000fe40007810000 */
[----:B------:R-:W-:Y:S02]  /*1c9f0*/  FMNMX.FTZ R7, R154, R7, !PT ;  /* 0x000000079a077209 */ /* 0x000fe40007810000 */
[----:B------:R-:W-:Y:S02]  /*1ca00*/  FMNMX.FTZ R4, R137, R4, !PT ;  /* 0x0000000489047209 */ /* 0x000fe40007810000 */
[----:B------:R-:W-:-:S04]  /*1ca10*/  FMNMX.FTZ R7, R156, R7, !PT ;  /* 0x000000079c077209 */ /* 0x000fc80007810000 */
        /* <DEDUP_REMOVED lines=40> */
[----:B------:R-:W-:-:S05]  /*1cca0*/  FMNMX.FTZ R4, R54, R7, !PT ;  /* 0x0000000736047209 */ /* 0x000fca0007810000 */
[----:B------:R-:W2:Y:S01]  /*1ccb0*/  SHFL.BFLY PT, R7, R4, 0x2, 0x1f ;  /* 0x0c401f0004077f89 */ /* 0x000ea200000e0000 */
[----:B-1----:R-:W-:-:S03]  /*1ccc0*/  FMNMX.FTZ R2, R9, R2, !PT ;  /* 0x0000000209027209 */ /* 0x002fc60007810000 */
[----:B------:R-:W-:Y:S04]  /*1ccd0*/  LDSM.16.MT88.4 R8, [R214+0xc000] ;  /* 0x00c00000d608783b */ /* 0x000fe80000004200 */
[----:B------:R-:W1:Y:S01]  /*1cce0*/  SHFL.BFLY PT, R41, R2, 0x1, 0x1f ;  /* 0x0c201f0002297f89 */ /* 0x000e6200000e0000 */
[----:B--2---:R-:W-:-:S05]  /*1ccf0*/  FMNMX.FTZ R7, R4, R7, !PT ;  /* 0x0000000704077209 */ /* 0x004fca0007810000 */
[----:B------:R-:W2:Y:S01]  /*1cd00*/  SHFL.BFLY PT, R42, R7, 0x1, 0x1f ;  /* 0x0c201f00072a7f89 */ /* 0x000ea200000e0000 */
[----:B-1----:R-:W-:-:S04]  /*1cd10*/  FMNMX.FTZ R41, R2, R41, !PT ;  /* 0x0000002902297209 */ /* 0x002fc80007810000 */
[----:B------:R-:W-:-:S04]  /*1cd20*/  FSETP.NEU.FTZ.AND P0, PT, R41, -INF , PT ;  /* 0xff8000002900780b */ /* 0x000fc80003f1d000 */
[----:B------:R-:W-:-:S05]  /*1cd30*/  FSEL R4, R41, RZ, P0 ;  /* 0x000000ff29047208 */ /* 0x000fca0000000000 */
[----:B------:R-:W-:Y:S01]  /*1cd40*/  FADD.FTZ R4, R3, -R4 ;  /* 0x8000000403047221 */ /* 0x000fe20000010000 */
[----:B--2---:R-:W-:-:S04]  /*1cd50*/  FMNMX.FTZ R42, R7, R42, !PT ;  /* 0x0000002a072a7209 */ /* 0x004fc80007810000 */
[----:B------:R-:W-:Y:S01]  /*1cd60*/  FSETP.NEU.FTZ.AND P1, PT, R42, -INF , PT ;  /* 0xff8000002a00780b */ /* 0x000fe20003f3d000 */
[C---:B---3--:R-:W-:Y:S02]  /*1cd70*/  FMUL.FTZ R58, R47.reuse, R42 ;  /* 0x0000002a2f3a7220 */ /* 0x048fe40000410000 */
[C---:B------:R-:W-:Y:S02]  /*1cd80*/  FMUL.FTZ R52, R47.reuse, R41 ;  /* 0x000000292f347220 */ /* 0x040fe40000410000 */
[----:B------:R-:W-:Y:S01]  /*1cd90*/  FMUL.FTZ R43, R47, R4 ;  /* 0x000000042f2b7220 */ /* 0x000fe20000410000 */
[----:B------:R-:W-:Y:S02]  /*1cda0*/  FSEL R58, R58, RZ, P1 ;  /* 0x000000ff3a3a7208 */ /* 0x000fe40000800000 */
[----:B------:R-:W-:-:S03]  /*1cdb0*/  FSEL R52, R52, RZ, P0 ;  /* 0x000000ff34347208 */ /* 0x000fc60000000000 */
[-C--:B------:R-:W-:Y:S01]  /*1cdc0*/  FFMA.FTZ R40, R5, R47.reuse, -R58 ;  /* 0x0000002f05287223 */ /* 0x080fe2000001083a */
[----:B------:R-:W-:Y:S01]  /*1cdd0*/  FSEL R5, R42, RZ, P1 ;  /* 0x000000ff2a057208 */ /* 0x000fe20000800000 */
[-CC-:B------:R-:W-:Y:S01]  /*1cde0*/  FFMA.FTZ R33, R0, R47.reuse, -R52.reuse ;  /* 0x0000002f00217223 */ /* 0x180fe20000010834 */
[----:B------:R-:W1:Y:S01]  /*1cdf0*/  MUFU.EX2 R43, R43 ;  /* 0x0000002b002b7308 */ /* 0x000e620000000800 */
[-CC-:B------:R-:W-:Y:S02]  /*1ce00*/  FFMA.FTZ R32, R66, R47.reuse, -R52.reuse ;  /* 0x0000002f42207223 */ /* 0x180fe40000010834 */
[----:B------:R-:W-:Y:S02]  /*1ce10*/  FADD.FTZ R4, R132, -R5 ;  /* 0x8000000584047221 */ /* 0x000fe40000010000 */
[-C--:B------:R-:W-:Y:S02]  /*1ce20*/  FFMA.FTZ R0, R194, R47.reuse, -R52 ;  /* 0x0000002fc2007223 */ /* 0x080fe40000010834 */
[-CC-:B------:R-:W-:Y:S01]  /*1ce30*/  FFMA.FTZ R35, R65, R47.reuse, -R58.reuse ;  /* 0x0000002f41237223 */ /* 0x180fe2000001083a */
[----:B------:R-:W-:Y:S01]  /*1ce40*/  MUFU.EX2 R32, R32 ;  /* 0x0000002000207308 */ /* 0x000fe20000000800 */
[----:B------:R-:W-:-:S02]  /*1ce50*/  FFMA.FTZ R34, R191, R47, -R58 ;  /* 0x0000002fbf227223 */ /* 0x000fc4000001083a */
[-C--:B------:R-:W-:Y:S02]  /*1ce60*/  FFMA.FTZ R3, R192, R47.reuse, -R58 ;  /* 0x0000002fc0037223 */ /* 0x080fe4000001083a */
[----:B------:R-:W-:Y:S02]  /*1ce70*/  FMUL.FTZ R44, R47, R4 ;  /* 0x000000042f2c7220 */ /* 0x000fe40000410000 */
[----:B------:R-:W-:Y:S01]  /*1ce80*/  FFMA.FTZ R67, R67, R47, -R52 ;  /* 0x0000002f43437223 */ /* 0x000fe20000010834 */
[----:B------:R-:W-:Y:S01]  /*1ce90*/  MUFU.EX2 R33, R33 ;  /* 0x0000002100217308 */ /* 0x000fe20000000800 */
[-C--:B-1----:R-:W-:Y:S02]  /*1cea0*/  FMUL.FTZ R130, R130, R43.reuse ;  /* 0x0000002b82827220 */ /* 0x082fe40000410000 */
[-C--:B------:R-:W-:Y:S02]  /*1ceb0*/  FMUL.FTZ R131, R131, R43.reuse ;  /* 0x0000002b83837220 */ /* 0x080fe40000410000 */
[----:B------:R-:W-:-:S02]  /*1cec0*/  FMUL.FTZ R126, R126, R43 ;  /* 0x0000002b7e7e7220 */ /* 0x000fc40000410000 */
[-C--:B------:R-:W-:Y:S01]  /*1ced0*/  FMUL.FTZ R127, R127, R43.reuse ;  /* 0x0000002b7f7f7220 */ /* 0x080fe20000410000 */
[----:B------:R-:W1:Y:S01]  /*1cee0*/  MUFU.EX2 R2, R67 ;  /* 0x0000004300027308 */ /* 0x000e620000000800 */
[-C--:B------:R-:W-:Y:S02]  /*1cef0*/  FMUL.FTZ R70, R70, R43.reuse ;  /* 0x0000002b46467220 */ /* 0x080fe40000410000 */
[-C--:B------:R-:W-:Y:S02]  /*1cf00*/  FMUL.FTZ R71, R71, R43.reuse ;  /* 0x0000002b47477220 */ /* 0x080fe40000410000 */
[-C--:B------:R-:W-:Y:S02]  /*1cf10*/  FMUL.FTZ R74, R74, R43.reuse ;  /* 0x0000002b4a4a7220 */ /* 0x080fe40000410000 */
[-C--:B------:R-:W-:Y:S01]  /*1cf20*/  FMUL.FTZ R75, R75, R43.reuse ;  /* 0x0000002b4b4b7220 */ /* 0x080fe20000410000 */
[----:B------:R-:W2:Y:S01]  /*1cf30*/  MUFU.EX2 R0, R0 ;  /* 0x0000000000007308 */ /* 0x000ea20000000800 */
[----:B------:R-:W-:-:S02]  /*1cf40*/  FMUL.FTZ R78, R78, R43 ;  /* 0x0000002b4e4e7220 */ /* 0x000fc40000410000 */
[-C--:B------:R-:W-:Y:S02]  /*1cf50*/  FMUL.FTZ R79, R79, R43.reuse ;  /* 0x0000002b4f4f7220 */ /* 0x080fe40000410000 */
[-C--:B------:R-:W-:Y:S02]  /*1cf60*/  FMUL.FTZ R82, R82, R43.reuse ;  /* 0x0000002b52527220 */ /* 0x080fe40000410000 */
[-C--:B------:R-:W-:Y:S01]  /*1cf70*/  FMUL.FTZ R83, R83, R43.reuse ;  /* 0x0000002b53537220 */ /* 0x080fe20000410000 */
[----:B------:R-:W-:Y:S01]  /*1cf80*/  MUFU.EX2 R40, R40 ;  /* 0x0000002800287308 */ /* 0x000fe20000000800 */
[----:B-1----:R-:W-:Y:S01]  /*1cf90*/  F2FP.BF16.PACK_AB R5, R2, R32 ;  /* 0x000000200205723e */ /* 0x002fe200000010ff */
[-C--:B------:R-:W-:Y:S02]  /*1cfa0*/  FMUL.FTZ R86, R86, R43.reuse ;  /* 0x0000002b56567220 */ /* 0x080fe40000410000 */
[-C--:B------:R-:W-:Y:S02]  /*1cfb0*/  FMUL.FTZ R87, R87, R43.reuse ;  /* 0x0000002b57577220 */ /* 0x080fe40000410000 */
[----:B------:R-:W-:-:S02]  /*1cfc0*/  FMUL.FTZ R90, R90, R43 ;  /* 0x0000002b5a5a7220 */ /* 0x000fc40000410000 */
[----:B------:R-:W1:Y:S01]  /*1cfd0*/  MUFU.EX2 R35, R35 ;  /* 0x0000002300237308 */ /* 0x000e620000000800 */
[----:B--2---:R-:W-:Y:S01]  /*1cfe0*/  F2FP.BF16.PACK_AB R7, R0, R33 ;  /* 0x000000210007723e */ /* 0x004fe200000010ff */
[-C--:B------:R-:W-:Y:S02]  /*1cff0*/  FMUL.FTZ R91, R91, R43.reuse ;  /* 0x0000002b5b5b7220 */ /* 0x080fe40000410000 */
[-C--:B------:R-:W-:Y:S02]  /*1d000*/  FMUL.FTZ R94, R94, R43.reuse ;  /* 0x0000002b5e5e7220 */ /* 0x080fe40000410000 */
[-C--:B------:R-:W-:Y:S02]  /*1d010*/  FMUL.FTZ R95, R95, R43.reuse ;  /* 0x0000002b5f5f7220 */ /* 0x080fe40000410000 */
[----:B------:R-:W-:Y:S01]  /*1d020*/  MUFU.EX2 R34, R34 ;  /* 0x0000002200227308 */ /* 0x000fe20000000800 */
[-C--:B------:R-:W-:Y:S02]  /*1d030*/  FMUL.FTZ R98, R98, R43.reuse ;  /* 0x0000002b62627220 */ /* 0x080fe40000410000 */
[----:B------:R-:W-:-:S02]  /*1d040*/  FMUL.FTZ R99, R99, R43 ;  /* 0x0000002b63637220 */ /* 0x000fc40000410000 */
[-C--:B------:R-:W-:Y:S02]  /*1d050*/  FMUL.FTZ R102, R102, R43.reuse ;  /* 0x0000002b66667220 */ /* 0x080fe40000410000 */
[-C--:B------:R-:W-:Y:S01]  /*1d060*/  FMUL.FTZ R103, R103, R43.reuse ;  /* 0x0000002b67677220 */ /* 0x080fe20000410000 */
[----:B------:R-:W2:Y:S01]  /*1d070*/  MUFU.EX2 R3, R3 ;  /* 0x0000000300037308 */ /* 0x000ea20000000800 */
[----:B-1----:R-:W-:Y:S01]  /*1d080*/  F2FP.BF16.PACK_AB R4, R35, R40 ;  /* 0x000000282304723e */ /* 0x002fe200000010ff */
[-C--:B------:R-:W-:Y:S02]  /*1d090*/  FMUL.FTZ R122, R122, R43.reuse ;  /* 0x0000002b7a7a7220 */ /* 0x080fe40000410000 */
[-C--:B------:R-:W-:Y:S02]  /*1d0a0*/  FMUL.FTZ R123, R123, R43.reuse ;  /* 0x0000002b7b7b7220 */ /* 0x080fe40000410000 */
[-C--:B------:R-:W-:Y:S02]  /*1d0b0*/  FMUL.FTZ R106, R106, R43.reuse ;  /* 0x0000002b6a6a7220 */ /* 0x080fe40000410000 */
[----:B------:R-:W1:Y:S01]  /*1d0c0*/  MUFU.EX2 R44, R44 ;  /* 0x0000002c002c7308 */ /* 0x000e620000000800 */
[----:B------:R-:W-:-:S02]  /*1d0d0*/  FMUL.FTZ R107, R107, R43 ;  /* 0x0000002b6b6b7220 */ /* 0x000fc40000410000 */
[-C--:B------:R-:W-:Y:S02]  /*1d0e0*/  FMUL.FTZ R110, R110, R43.reuse ;  /* 0x0000002b6e6e7220 */ /* 0x080fe40000410000 */
[-C--:B------:R-:W-:Y:S02]  /*1d0f0*/  FMUL.FTZ R111, R111, R43.reuse ;  /* 0x0000002b6f6f7220 */ /* 0x080fe40000410000 */
[-C--:B------:R-:W-:Y:S01]  /*1d100*/  FMUL.FTZ R118, R118, R43.reuse ;  /* 0x0000002b76767220 */ /* 0x080fe20000410000 */
[----:B--2---:R-:W-:Y:S01]  /*1d110*/  F2FP.BF16.PACK_AB R6, R3, R34 ;  /* 0x000000220306723e */ /* 0x004fe200000010ff */
[-C--:B------:R-:W-:Y:S02]  /*1d120*/  FMUL.FTZ R119, R119, R43.reuse ;  /* 0x0000002b77777220 */ /* 0x080fe40000410000 */
[-C--:B------:R-:W-:Y:S02]  /*1d130*/  FMUL.FTZ R114, R114, R43.reuse ;  /* 0x0000002b72727220 */ /* 0x080fe40000410000 */
[----:B------:R-:W-:-:S02]  /*1d140*/  FMUL.FTZ R115, R115, R43 ;  /* 0x0000002b73737220 */ /* 0x000fc40000410000 */
[----:B------:R-:W-:Y:S02]  /*1d150*/  FFMA.FTZ R53, R53, R47, -R52 ;  /* 0x0000002f35357223 */ /* 0x000fe40000010834 */
[-C--:B-1----:R-:W-:Y:S02]  /*1d160*/  FMUL.FTZ R128, R128, R44.reuse ;  /* 0x0000002c80807220 */ /* 0x082fe40000410000 */
[-C--:B------:R-:W-:Y:S02]  /*1d170*/  FMUL.FTZ R129, R129, R44.reuse ;  /* 0x0000002c81817220 */ /* 0x080fe40000410000 */
[-C--:B------:R-:W-:Y:S01]  /*1d180*/  FMUL.FTZ R124, R124, R44.reuse ;  /* 0x0000002c7c7c7220 */ /* 0x080fe20000410000 */
[----:B------:R-:W-:Y:S01]  /*1d190*/  MUFU.EX2 R53, R53 ;  /* 0x0000003500357308 */ /* 0x000fe20000000800 */
[-C--:B------:R-:W-:Y:S02]  /*1d1a0*/  FMUL.FTZ R125, R125, R44.reuse ;  /* 0x0000002c7d7d7220 */ /* 0x080fe40000410000 */
[-C--:B------:R-:W-:Y:S01]  /*1d1b0*/  FMUL.FTZ R68, R68, R44.reuse ;  /* 0x0000002c44447220 */ /* 0x080fe20000410000 */
[----:B------:R-:W-:Y:S01]  /*1d1c0*/  HMMA.16816.F32.BF16 R128, R4, R12, R128 ;  /* 0x0000000c0480723c */ /* 0x000fe20000041880 */
[----:B------:R-:W-:-:S02]  /*1d1d0*/  FMUL.FTZ R69, R69, R44 ;  /* 0x0000002c45457220 */ /* 0x000fc40000410000 */
[-C--:B------:R-:W-:Y:S02]  /*1d1e0*/  FMUL.FTZ R72, R72, R44.reuse ;  /* 0x0000002c48487220 */ /* 0x080fe40000410000 */
[-C--:B------:R-:W-:Y:S02]  /*1d1f0*/  FMUL.FTZ R73, R73, R44.reuse ;  /* 0x0000002c49497220 */ /* 0x080fe40000410000 */
[-C--:B------:R-:W-:Y:S01]  /*1d200*/  FMUL.FTZ R76, R76, R44.reuse ;  /* 0x0000002c4c4c7220 */ /* 0x080fe20000410000 */
[----:B------:R-:W-:Y:S01]  /*1d210*/  HMMA.16816.F32.BF16 R124, R4, R14, R124 ;  /* 0x0000000e047c723c */ /* 0x000fe2000004187c */
[----:B------:R-:W1:Y:S01]  /*1d220*/  LDSM.16.MT88.4 R12, [R212+0xc000] ;  /* 0x00c00000d40c783b */ /* 0x000e620000004200 */
[-C--:B------:R-:W-:Y:S02]  /*1d230*/  FMUL.FTZ R77, R77, R44.reuse ;  /* 0x0000002c4d4d7220 */ /* 0x080fe40000410000 */
[-C--:B------:R-:W-:Y:S02]  /*1d240*/  FMUL.FTZ R80, R80, R44.reuse ;  /* 0x0000002c50507220 */ /* 0x080fe40000410000 */
[----:B------:R-:W-:-:S02]  /*1d250*/  FMUL.FTZ R81, R81, R44 ;  /* 0x0000002c51517220 */ /* 0x000fc40000410000 */
[C---:B------:R-:W-:Y:S01]  /*1d260*/  HMMA.16816.F32.BF16 R68, R4.reuse, R8, R68 ;  /* 0x000000080444723c */ /* 0x040fe20000041844 */
[-C--:B------:R-:W-:Y:S02]  /*1d270*/  FMUL.FTZ R84, R84, R44.reuse ;  /* 0x0000002c54547220 */ /* 0x080fe40000410000 */
[-C--:B------:R-:W-:Y:S02]  /*1d280*/  FMUL.FTZ R85, R85, R44.reuse ;  /* 0x0000002c55557220 */ /* 0x080fe40000410000 */
[-C--:B------:R-:W-:Y:S02]  /*1d290*/  FMUL.FTZ R88, R88, R44.reuse ;  /* 0x0000002c58587220 */ /* 0x080fe40000410000 */
[-C--:B------:R-:W-:Y:S01]  /*1d2a0*/  FMUL.FTZ R89, R89, R44.reuse ;  /* 0x0000002c59597220 */ /* 0x080fe20000410000 */
[----:B------:R-:W-:Y:S01]  /*1d2b0*/  HMMA.16816.F32.BF16 R72, R4, R10, R72 ;  /* 0x0000000a0448723c */ /* 0x000fe20000041848 */
[----:B------:R-:W2:Y:S01]  /*1d2c0*/  LDSM.16.MT88.4 R8, [R216+0x10000] ;  /* 0x01000000d808783b */ /* 0x000ea20000004200 */
[----:B------:R-:W-:-:S02]  /*1d2d0*/  FMUL.FTZ R92, R92, R44 ;  /* 0x0000002c5c5c7220 */ /* 0x000fc40000410000 */
[-C--:B------:R-:W-:Y:S02]  /*1d2e0*/  FMUL.FTZ R93, R93, R44.reuse ;  /* 0x0000002c5d5d7220 */ /* 0x080fe40000410000 */
[-C--:B------:R-:W-:Y:S02]  /*1d2f0*/  FMUL.FTZ R96, R96, R44.reuse ;  /* 0x0000002c60607220 */ /* 0x080fe40000410000 */
[C---:B------:R-:W-:Y:S01]  /*1d300*/  HMMA.16816.F32.BF16 R76, R4.reuse, R16, R76 ;  /* 0x00000010044c723c */ /* 0x040fe2000004184c */
[-C--:B------:R-:W-:Y:S02]  /*1d310*/  FMUL.FTZ R97, R97, R44.reuse ;  /* 0x0000002c61617220 */ /* 0x080fe40000410000 */
[-C--:B------:R-:W-:Y:S02]  /*1d320*/  FMUL.FTZ R100, R100, R44.reuse ;  /* 0x0000002c64647220 */ /* 0x080fe40000410000 */
[-C--:B------:R-:W-:Y:S02]  /*1d330*/  FMUL.FTZ R101, R101, R44.reuse ;  /* 0x0000002c65657220 */ /* 0x080fe40000410000 */
[-C--:B------:R-:W-:Y:S01]  /*1d340*/  FMUL.FTZ R120, R120, R44.reuse ;  /* 0x0000002c78787220 */ /* 0x080fe20000410000 */
[----:B------:R-:W-:Y:S01]  /*1d350*/  HMMA.16816.F32.BF16 R80, R4, R18, R80 ;  /* 0x000000120450723c */ /* 0x000fe20000041850 */
[----:B------:R-:W3:Y:S01]  /*1d360*/  LDSM.16.MT88.4 R16, [R214+0x10000] ;  /* 0x01000000d610783b */ /* 0x000ee20000004200 */
[----:B------:R-:W-:-:S02]  /*1d370*/  FMUL.FTZ R121, R121, R44 ;  /* 0x0000002c79797220 */ /* 0x000fc40000410000 */
[-C--:B------:R-:W-:Y:S02]  /*1d380*/  FMUL.FTZ R104, R104, R44.reuse ;  /* 0x0000002c68687220 */ /* 0x080fe40000410000 */
[-C--:B------:R-:W-:Y:S02]  /*1d390*/  FMUL.FTZ R105, R105, R44.reuse ;  /* 0x0000002c69697220 */ /* 0x080fe40000410000 */
[-C--:B------:R-:W-:Y:S01]  /*1d3a0*/  FMUL.FTZ R108, R108, R44.reuse ;  /* 0x0000002c6c6c7220 */ /* 0x080fe20000410000 */
[----:B-1----:R-:W-:Y:S01]  /*1d3b0*/  HMMA.16816.F32.BF16 R84, R4, R12, R84 ;  /* 0x0000000c0454723c */ /* 0x002fe20000041854 */
[-C--:B------:R-:W-:Y:S02]  /*1d3c0*/  FMUL.FTZ R109, R109, R44.reuse ;  /* 0x0000002c6d6d7220 */ /* 0x080fe40000410000 */
[-C--:B------:R-:W-:Y:S02]  /*1d3d0*/  FMUL.FTZ R116, R116, R44.reuse ;  /* 0x0000002c74747220 */ /* 0x080fe40000410000 */
[----:B------:R-:W-:-:S02]  /*1d3e0*/  FMUL.FTZ R117, R117, R44 ;  /* 0x0000002c75757220 */ /* 0x000fc40000410000 */
[-C--:B------:R-:W-:Y:S01]  /*1d3f0*/  FMUL.FTZ R112, R112, R44.reuse ;  /* 0x0000002c70707220 */ /* 0x080fe20000410000 */
[C---:B------:R-:W-:Y:S01]  /*1d400*/  HMMA.16816.F32.BF16 R88, R4.reuse, R14, R88 ;  /* 0x0000000e0458723c */ /* 0x040fe20000041858 */
[----:B------:R-:W1:Y:S01]  /*1d410*/  LDSM.16.MT88.4 R12, [R213+0x10000] ;  /* 0x01000000d50c783b */ /* 0x000e620000004200 */
[----:B------:R-:W-:Y:S02]  /*1d420*/  FMUL.FTZ R113, R113, R44 ;  /* 0x0000002c71717220 */ /* 0x000fe40000410000 */
[-CC-:B------:R-:W-:Y:S02]  /*1d430*/  FFMA.FTZ R60, R190, R47.reuse, -R52.reuse ;  /* 0x0000002fbe3c7223 */ /* 0x180fe40000010834 */
[-C--:B------:R-:W-:Y:S02]  /*1d440*/  FFMA.FTZ R57, R57, R47.reuse, -R52 ;  /* 0x0000002f39397223 */ /* 0x080fe40000010834 */
[----:B--2---:R-:W-:Y:S01]  /*1d450*/  HMMA.16816.F32.BF16 R92, R4, R8, R92 ;  /* 0x00000008045c723c */ /* 0x004fe2000004185c */
[-CC-:B------:R-:W-:Y:S01]  /*1d460*/  FFMA.FTZ R62, R189, R47.reuse, -R58.reuse ;  /* 0x0000002fbd3e7223 */ /* 0x180fe2000001083a */
[----:B------:R-:W-:Y:S01]  /*1d470*/  MUFU.EX2 R60, R60 ;  /* 0x0000003c003c7308 */ /* 0x000fe20000000800 */
[----:B------:R-:W-:-:S02]  /*1d480*/  FFMA.FTZ R67, R188, R47, -R58 ;  /* 0x0000002fbc437223 */ /* 0x000fc4000001083a */
[-CC-:B------:R-:W-:Y:S02]  /*1d490*/  FFMA.FTZ R65, R187, R47.reuse, -R58.reuse ;  /* 0x0000002fbb417223 */ /* 0x180fe4000001083a */
[-C--:B------:R-:W-:Y:S01]  /*1d4a0*/  FFMA.FTZ R64, R186, R47.reuse, -R58 ;  /* 0x0000002fba407223 */ /* 0x080fe2000001083a */
[C---:B------:R-:W-:Y:S01]  /*1d4b0*/  HMMA.16816.F32.BF16 R96, R4.reuse, R10, R96 ;  /* 0x0000000a0460723c */ /* 0x040fe20000041860 */
[----:B------:R-:W2:Y:S01]  /*1d4c0*/  LDSM.16.MT88.4 R8, [R212+0x10000] ;  /* 0x01000000d408783b */ /* 0x000ea20000004200 */
[-C--:B------:R-:W-:Y:S01]  /*1d4d0*/  FFMA.FTZ R66, R185, R47.reuse, -R52 ;  /* 0x0000002fb9427223 */ /* 0x080fe20000010834 */
[----:B------:R-:W-:Y:S01]  /*1d4e0*/  MUFU.EX2 R57, R57 ;  /* 0x0000003900397308 */ /* 0x000fe20000000800 */
[-C--:B------:R-:W-:Y:S02]  /*1d4f0*/  FFMA.FTZ R135, R136, R47.reuse, -R58 ;  /* 0x0000002f88877223 */ /* 0x080fe4000001083a */
[-C--:B------:R-:W-:Y:S02]  /*1d500*/  FFMA.FTZ R132, R133, R47.reuse, -R52 ;  /* 0x0000002f85847223 */ /* 0x080fe40000010834 */
[----:B---3--:R-:W-:Y:S01]  /*1d510*/  HMMA.16816.F32.BF16 R100, R4, R16, R100 ;  /* 0x000000100464723c */ /* 0x008fe20000041864 */
[----:B------:R-:W-:-:S02]  /*1d520*/  FFMA.FTZ R136, R137, R47, -R58 ;  /* 0x0000002f89887223 */ /* 0x000fc4000001083a */
[----:B------:R-:W-:Y:S01]  /*1d530*/  MUFU.EX2 R62, R62 ;  /* 0x0000003e003e7308 */ /* 0x000fe20000000800 */
[-CC-:B------:R-:W-:Y:S02]  /*1d540*/  FFMA.FTZ R133, R183, R47.reuse, -R52.reuse ;  /* 0x0000002fb7857223 */ /* 0x180fe40000010834 */
[-C--:B------:R-:W-:Y:S02]  /*1d550*/  FFMA.FTZ R134, R184, R47.reuse, -R52 ;  /* 0x0000002fb8867223 */ /* 0x080fe40000010834 */
[----:B------:R-:W-:Y:S01]  /*1d560*/  HMMA.16816.F32.BF16 R120, R4, R18, R120 ;  /* 0x000000120478723c */ /* 0x000fe20000041878 */
[----:B------:R-:W3:Y:S01]  /*1d570*/  LDSM.16.MT88.4 R16, [R213+0xc800] ;  /* 0x00c80000d510783b */ /* 0x000ee20000004200 */
[-CC-:B------:R-:W-:Y:S01]  /*1d580*/  FFMA.FTZ R137, R157, R47.reuse, -R58.reuse ;  /* 0x0000002f9d897223 */ /* 0x180fe2000001083a */
[----:B------:R-:W4:Y:S01]  /*1d590*/  MUFU.EX2 R67, R67 ;  /* 0x0000004300437308 */ /* 0x000f220000000800 */
[-C--:B------:R-:W-:Y:S02]  /*1d5a0*/  FFMA.FTZ R138, R138, R47.reuse, -R58 ;  /* 0x0000002f8a8a7223 */ /* 0x080fe4000001083a */
[----:B------:R-:W-:-:S02]  /*1d5b0*/  FFMA.FTZ R141, R141, R47, -R52 ;  /* 0x0000002f8d8d7223 */ /* 0x000fc40000010834 */
[-CC-:B------:R-:W-:Y:S01]  /*1d5c0*/  FFMA.FTZ R157, R156, R47.reuse, -R52.reuse ;  /* 0x0000002f9c9d7223 */ /* 0x180fe20000010834 */
[C---:B-1----:R-:W-:Y:S01]  /*1d5d0*/  HMMA.16816.F32.BF16 R104, R4.reuse, R12, R104 ;  /* 0x0000000c0468723c */ /* 0x042fe20000041868 */
[-CC-:B------:R-:W-:Y:S01]  /*1d5e0*/  FFMA.FTZ R154, R154, R47.reuse, -R52.reuse ;  /* 0x0000002f9a9a7223 */ /* 0x180fe20000010834 */
[----:B------:R-:W-:Y:S01]  /*1d5f0*/  MUFU.EX2 R65, R65 ;  /* 0x0000004100417308 */ /* 0x000fe20000000800 */
[-C--:B------:R-:W-:Y:S02]  /*1d600*/  FFMA.FTZ R156, R182, R47.reuse, -R52 ;  /* 0x0000002fb69c7223 */ /* 0x080fe40000010834 */
[-CC-:B------:R-:W-:Y:S02]  /*1d610*/  FFMA.FTZ R160, R179, R47.reuse, -R58.reuse ;  /* 0x0000002fb3a07223 */ /* 0x180fe4000001083a */
[-CC-:B------:R-:W-:Y:S01]  /*1d620*/  FFMA.FTZ R161, R180, R47.reuse, -R58.reuse ;  /* 0x0000002fb4a17223 */ /* 0x180fe2000001083a */
[----:B------:R-:W-:Y:S01]  /*1d630*/  HMMA.16816.F32.BF16 R108, R4, R14, R108 ;  /* 0x0000000e046c723c */ /* 0x000fe2000004186c */
[----:B------:R-:W1:Y:S01]  /*1d640*/  LDSM.16.MT88.4 R12, [R212+0xc800] ;  /* 0x00c80000d40c783b */ /* 0x000e620000004200 */
[----:B------:R-:W5:Y:S01]  /*1d650*/  MUFU.EX2 R64, R64 ;  /* 0x0000004000407308 */ /* 0x000f620000000800 */
[----:B------:R-:W-:-:S02]  /*1d660*/  FFMA.FTZ R162, R181, R47, -R58 ;  /* 0x0000002fb5a27223 */ /* 0x000fc4000001083a */
[-C--:B------:R-:W-:Y:S02]  /*1d670*/  FFMA.FTZ R163, R178, R47.reuse, -R58 ;  /* 0x0000002fb2a37223 */ /* 0x080fe4000001083a */
[-CC-:B------:R-:W-:Y:S01]  /*1d680*/  FFMA.FTZ R171, R171, R47.reuse, -R52.reuse ;  /* 0x0000002fabab7223 */ /* 0x180fe20000010834 */
[C---:B--2---:R-:W-:Y:S01]  /*1d690*/  HMMA.16816.F32.BF16 R116, R4.reuse, R8, R116 ;  /* 0x000000080474723c */ /* 0x044fe20000041874 */
[-CC-:B------:R-:W-:Y:S01]  /*1d6a0*/  FFMA.FTZ R170, R170, R47.reuse, -R52.reuse ;  /* 0x0000002faaaa7223 */ /* 0x180fe20000010834 */
[----:B------:R-:W2:Y:S01]  /*1d6b0*/  MUFU.EX2 R66, R66 ;  /* 0x0000004200427308 */ /* 0x000ea20000000800 */
[-CC-:B------:R-:W-:Y:S02]  /*1d6c0*/  FFMA.FTZ R173, R176, R47.reuse, -R52.reuse ;  /* 0x0000002fb0ad7223 */ /* 0x180fe40000010834 */
[-C--:B------:R-:W-:Y:S02]  /*1d6d0*/  FFMA.FTZ R172, R177, R47.reuse, -R52 ;  /* 0x0000002fb1ac7223 */ /* 0x080fe40000010834 */
[-CC-:B------:R-:W-:Y:S01]  /*1d6e0*/  FFMA.FTZ R168, R168, R47.reuse, -R58.reuse ;  /* 0x0000002fa8a87223 */ /* 0x180fe2000001083a */
[----:B------:R-:W-:Y:S01]  /*1d6f0*/  HMMA.16816.F32.BF16 R112, R4, R10, R112 ;  /* 0x0000000a0470723c */ /* 0x000fe20000041870 */
[----:B------:R-:W1:Y:S01]  /*1d700*/  LDSM.16.MT88.4 R8, [R216+0x10800] ;  /* 0x01080000d808783b */ /* 0x000e620000004200 */
[----:B------:R-:W-:Y:S01]  /*1d710*/  MUFU.EX2 R132, R132 ;  /* 0x0000008400847308 */ /* 0x000fe20000000800 */
[----:B------:R-:W-:-:S02]  /*1d720*/  FFMA.FTZ R169, R169, R47, -R58 ;  /* 0x0000002fa9a97223 */ /* 0x000fc4000001083a */
[-C--:B------:R-:W-:Y:S02]  /*1d730*/  FFMA.FTZ R166, R166, R47.reuse, -R58 ;  /* 0x0000002fa6a67223 */ /* 0x080fe4000001083a */
[----:B----4-:R-:W-:Y:S01]  /*1d740*/  F2FP.BF16.PACK_AB R4, R67, R62 ;  /* 0x0000003e4304723e */ /* 0x010fe200000010ff */
[--C-:B------:R-:W-:Y:S01]  /*1d750*/  FFMA.FTZ R167, R167, R47, -R52.reuse ;  /* 0x0000002fa7a77223 */ /* 0x100fe20000010834 */
[----:B------:R-:W-:Y:S01]  /*1d760*/  F2FP.BF16.PACK_AB R5, R60, R53 ;  /* 0x000000353c05723e */ /* 0x000fe200000010ff */
[----:B------:R-:W-:Y:S01]  /*1d770*/  MUFU.EX2 R133, R133 ;  /* 0x0000008500857308 */ /* 0x000fe20000000800 */
[----:B-----5:R-:W-:Y:S01]  /*1d780*/  F2FP.BF16.PACK_AB R6, R64, R65 ;  /* 0x000000414006723e */ /* 0x020fe200000010ff */
[----:B------:R-:W-:Y:S01]  /*1d790*/  FFMA.FTZ R159, R159, R47, -R52 ;  /* 0x0000002f9f9f7223 */ /* 0x000fe20000010834 */
[----:B--2---:R-:W-:Y:S01]  /*1d7a0*/  F2FP.BF16.PACK_AB R7, R66, R57 ;  /* 0x000000394207723e */ /* 0x004fe200000010ff */
[-CC-:B------:R-:W-:Y:S02]  /*1d7b0*/  FFMA.FTZ R153, R153, R47.reuse, -R58.reuse ;  /* 0x0000002f99997223 */ /* 0x180fe4000001083a */
[----:B------:R-:W-:-:S02]  /*1d7c0*/  FFMA.FTZ R152, R152, R47, -R58 ;  /* 0x0000002f98987223 */ /* 0x000fc4000001083a */
[----:B------:R-:W-:Y:S01]  /*1d7d0*/  MUFU.EX2 R134, R134 ;  /* 0x0000008600867308 */ /* 0x000fe20000000800 */
[-C--:B------:R-:W-:Y:S01]  /*1d7e0*/  FFMA.FTZ R151, R151, R47.reuse, -R58 ;  /* 0x0000002f97977223 */ /* 0x080fe2000001083a */
[C---:B------:R-:W-:Y:S01]  /*1d7f0*/  HMMA.16816.F32.BF16 R68, R4.reuse, R20, R68 ;  /* 0x000000140444723c */ /* 0x040fe20000041844 */
[-CC-:B------:R-:W-:Y:S02]  /*1d800*/  FFMA.FTZ R146, R146, R47.reuse, -R52.reuse ;  /* 0x0000002f92927223 */ /* 0x180fe40000010834 */
[-CC-:B------:R-:W-:Y:S02]  /*1d810*/  FFMA.FTZ R147, R147, R47.reuse, -R52.reuse ;  /* 0x0000002f93937223 */ /* 0x180fe40000010834 */
[-C--:B------:R-:W-:Y:S01]  /*1d820*/  FFMA.FTZ R145, R145, R47.reuse, -R52 ;  /* 0x0000002f91917223 */ /* 0x080fe20000010834 */
[----:B------:R-:W-:Y:S01]  /*1d830*/  MUFU.EX2 R135, R135 ;  /* 0x0000008700877308 */ /* 0x000fe20000000800 */
[-CC-:B------:R-:W-:Y:S01]  /*1d840*/  FFMA.FTZ R143, R143, R47.reuse, -R58.reuse ;  /* 0x0000002f8f8f7223 */ /* 0x180fe2000001083a */
[----:B------:R-:W-:Y:S01]  /*1d850*/  HMMA.16816.F32.BF16 R72, R4, R22, R72 ;  /* 0x000000160448723c */ /* 0x000fe20000041848 */
[----:B------:R-:W2:Y:S01]  /*1d860*/  LDSM.16.MT88.4 R20, [R212+0x10800] ;  /* 0x01080000d414783b */ /* 0x000ea20000004200 */
[----:B------:R-:W-:-:S02]  /*1d870*/  FFMA.FTZ R144, R144, R47, -R58 ;  /* 0x0000002f90907223 */ /* 0x000fc4000001083a */
[-C--:B------:R-:W-:Y:S02]  /*1d880*/  FFMA.FTZ R142, R142, R47.reuse, -R58 ;  /* 0x0000002f8e8e7223 */ /* 0x080fe4000001083a */
[----:B------:R-:W4:Y:S01]  /*1d890*/  MUFU.EX2 R136, R136 ;  /* 0x0000008800887308 */ /* 0x000f220000000800 */
[----:B------:R-:W-:Y:S01]  /*1d8a0*/  FFMA.FTZ R139, R139, R47, -R52 ;  /* 0x0000002f8b8b7223 */ /* 0x000fe20000010834 */
[C---:B---3--:R-:W-:Y:S01]  /*1d8b0*/  HMMA.16816.F32.BF16 R76, R4.reuse, R16, R76 ;  /* 0x00000010044c723c */ /* 0x048fe2000004184c */
[----:B------:R-:W-:Y:S02]  /*1d8c0*/  FFMA.FTZ R43, R243, R43, R32 ;  /* 0x0000002bf32b7223 */ /* 0x000fe40000010020 */
[----:B------:R-:W-:Y:S02]  /*1d8d0*/  FFMA.FTZ R40, R241, R44, R40 ;  /* 0x0000002cf1287223 */ /* 0x000fe40000010028 */
[----:B------:R-:W-:Y:S01]  /*1d8e0*/  FADD.FTZ R2, R2, R43 ;  /* 0x0000002b02027221 */ /* 0x000fe20000010000 */
[----:B------:R-:W-:Y:S01]  /*1d8f0*/  MUFU.EX2 R137, R137 ;  /* 0x0000008900897308 */ /* 0x000fe20000000800 */
[----:B------:R-:W-:Y:S01]  /*1d900*/  FADD.FTZ R35, R35, R40 ;  /* 0x0000002823237221 */ /* 0x000fe20000010000 */
[----:B------:R-:W-:Y:S01]  /*1d910*/  HMMA.16816.F32.BF16 R80, R4, R18, R80 ;  /* 0x000000120450723c */ /* 0x000fe20000041850 */
[----:B------:R-:W3:Y:S01]  /*1d920*/  LDSM.16.MT88.4 R16, [R214+0xd000] ;  /* 0x00d00000d610783b */ /* 0x000ee20000004200 */
[----:B------:R-:W-:-:S02]  /*1d930*/  FADD.FTZ R33, R33, R2 ;  /* 0x0000000221217221 */ /* 0x000fc40000010000 */
[----:B------:R-:W-:Y:S02]  /*1d940*/  FADD.FTZ R34, R34, R35 ;  /* 0x0000002322227221 */ /* 0x000fe40000010000 */
[----:B------:R-:W5:Y:S01]  /*1d950*/  MUFU.EX2 R138, R138 ;  /* 0x0000008a008a7308 */ /* 0x000f620000000800 */
[----:B------:R-:W-:Y:S01]  /*1d960*/  FADD.FTZ R0, R0, R33 ;  /* 0x0000002100007221 */ /* 0x000fe20000010000 */
[C---:B-1----:R-:W-:Y:S01]  /*1d970*/  HMMA.16816.F32.BF16 R84, R4.reuse, R12, R84 ;  /* 0x0000000c0454723c */ /* 0x042fe20000041854 */
[----:B------:R-:W-:Y:S02]  /*1d980*/  FADD.FTZ R3, R3, R34 ;  /* 0x0000002203037221 */ /* 0x000fe40000010000 */
[----:B------:R-:W-:Y:S02]  /*1d990*/  FADD.FTZ R53, R53, R0 ;  /* 0x0000000035357221 */ /* 0x000fe40000010000 */
[----:B------:R-:W-:Y:S01]  /*1d9a0*/  FADD.FTZ R0, R62, R3 ;  /* 0x000000033e007221 */ /* 0x000fe20000010000 */
[----:B------:R-:W1:Y:S01]  /*1d9b0*/  MUFU.EX2 R141, R141 ;  /* 0x0000008d008d7308 */ /* 0x000e620000000800 */
[----:B------:R-:W-:Y:S01]  /*1d9c0*/  FADD.FTZ R60, R60, R53 ;  /* 0x000000353c3c7221 */ /* 0x000fe20000010000 */
[----:B------:R-:W-:Y:S01]  /*1d9d0*/  HMMA.16816.F32.BF16 R88, R4, R14, R88 ;  /* 0x0000000e0458723c */ /* 0x000fe20000041858 */
[----:B------:R-:W1:Y:S01]  /*1d9e0*/  LDSM.16.MT88.4 R12, [R213+0xd000] ;  /* 0x00d00000d50c783b */ /* 0x000e620000004200 */
[----:B------:R-:W-:-:S02]  /*1d9f0*/  FADD.FTZ R0, R67, R0 ;  /* 0x0000000043007221 */ /* 0x000fc40000010000 */
[----:B------:R-:W-:Y:S02]  /*1da00*/  FADD.FTZ R3, R57, R60 ;  /* 0x0000003c39037221 */ /* 0x000fe40000010000 */
[----:B------:R-:W-:Y:S01]  /*1da10*/  MUFU.EX2 R154, R154 ;  /* 0x0000009a009a7308 */ /* 0x000fe20000000800 */
[----:B------:R-:W-:Y:S01]  /*1da20*/  FADD.FTZ R65, R65, R0 ;  /* 0x0000000041417221 */ /* 0x000fe20000010000 */
[----:B------:R-:W-:Y:S01]  /*1da30*/  HMMA.16816.F32.BF16 R92, R4, R8, R92 ;  /* 0x00000008045c723c */ /* 0x000fe2000004185c */
[----:B------:R-:W-:Y:S02]  /*1da40*/  FADD.FTZ R3, R66, R3 ;  /* 0x0000000342037221 */ /* 0x000fe40000010000 */
[----:B------:R-:W-:-:S03]  /*1da50*/  FADD.FTZ R64, R64, R65 ;  /* 0x0000004140407221 */ /* 0x000fc60000010000 */
[----:B------:R-:W-:Y:S02]  /*1da60*/  MUFU.EX2 R157, R157 ;  /* 0x0000009d009d7308 */ /* 0x000fe40000000800 */
[C---:B------:R-:W-:Y:S01]  /*1da70*/  HMMA.16816.F32.BF16 R96, R4.reuse, R10, R96 ;  /* 0x0000000a0460723c */ /* 0x040fe20000041860 */
[----:B------:R-:W1:Y:S05]  /*1da80*/  LDSM.16.MT88.4 R8, [R212+0xd000] ;  /* 0x00d00000d408783b */ /* 0x000e6a0000004200 */
[----:B------:R-:W-:Y:S02]  /*1da90*/  MUFU.EX2 R156, R156 ;  /* 0x0000009c009c7308 */ /* 0x000fe40000000800 */
[C---:B------:R-:W-:Y:S06]  /*1daa0*/  HMMA.16816.F32.BF16 R100, R4.reuse, R36, R100 ;  /* 0x000000240464723c */ /* 0x040fec0000041864 */
[----:B------:R-:W-:Y:S02]  /*1dab0*/  MUFU.EX2 R160, R160 ;  /* 0x000000a000a07308 */ /* 0x000fe40000000800 */
[C---:B------:R-:W-:Y:S01]  /*1dac0*/  HMMA.16816.F32.BF16 R120, R4.reuse, R38, R120 ;  /* 0x000000260478723c */ /* 0x040fe20000041878 */
[----:B------:R-:W1:Y:S05]  /*1dad0*/  LDSM.16.MT88.4 R36, [R214+0x11000] ;  /* 0x01100000d624783b */ /* 0x000e6a0000004200 */
[----:B------:R-:W1:Y:S02]  /*1dae0*/  MUFU.EX2 R161, R161 ;  /* 0x000000a100a17308 */ /* 0x000e640000000800 */
[C---:B------:R-:W-:Y:S06]  /*1daf0*/  HMMA.16816.F32.BF16 R104, R4.reuse, R28, R104 ;  /* 0x0000001c0468723c */ /* 0x040fec0000041868 */
[----:B------:R-:W-:Y:S02]  /*1db00*/  MUFU.EX2 R162, R162 ;  /* 0x000000a200a27308 */ /* 0x000fe40000000800 */
[C---:B------:R-:W-:Y:S01]  /*1db10*/  HMMA.16816.F32.BF16 R108, R4.reuse, R30, R108 ;  /* 0x0000001e046c723c */ /* 0x040fe2000004186c */
[----:B------:R-:W-:Y:S05]  /*1db20*/  LDSM.16.MT88.4 R28, [R212+0x11000] ;  /* 0x01100000d41c783b */ /* 0x000fea0000004200 */
[----:B------:R-:W1:Y:S02]  /*1db30*/  MUFU.EX2 R163, R163 ;  /* 0x000000a300a37308 */ /* 0x000e640000000800 */
[C---:B------:R-:W-:Y:S06]  /*1db40*/  HMMA.16816.F32.BF16 R128, R4.reuse, R24, R128 ;  /* 0x000000180480723c */ /* 0x040fec0000041880 */
[----:B------:R-:W1:Y:S02]  /*1db50*/  MUFU.EX2 R171, R171 ;  /* 0x000000ab00ab7308 */ /* 0x000e640000000800 */
[C---:B------:R-:W-:Y:S01]  /*1db60*/  HMMA.16816.F32.BF16 R124, R4.reuse, R26, R124 ;  /* 0x0000001a047c723c */ /* 0x040fe2000004187c */
[----:B------:R-:W3:Y:S05]  /*1db70*/  LDSM.16.MT88.4 R24, [R216+0xd000] ;  /* 0x00d00000d818783b */ /* 0x000eea0000004200 */
[----:B------:R-:W-:Y:S02]  /*1db80*/  MUFU.EX2 R170, R170 ;  /* 0x000000aa00aa7308 */ /* 0x000fe40000000800 */
[C---:B--2---:R-:W-:Y:S06]  /*1db90*/  HMMA.16816.F32.BF16 R116, R4.reuse, R20, R116 ;  /* 0x000000140474723c */ /* 0x044fec0000041874 */
[----:B------:R-:W-:Y:S02]  /*1dba0*/  MUFU.EX2 R173, R173 ;  /* 0x000000ad00ad7308 */ /* 0x000fe40000000800 */
[----:B------:R-:W-:Y:S01]  /*1dbb0*/  HMMA.16816.F32.BF16 R112, R4, R22, R112 ;  /* 0x000000160470723c */ /* 0x000fe20000041870 */
[----:B------:R-:W2:Y:S05]  /*1dbc0*/  LDSM.16.MT88.4 R20, [R216+0x11000] ;  /* 0x01100000d814783b */ /* 0x000eaa0000004200 */
[----:B------:R-:W-:Y:S01]  /*1dbd0*/  MUFU.EX2 R172, R172 ;  /* 0x000000ac00ac7308 */ /* 0x000fe20000000800 */
[----:B----4-:R-:W-:Y:S01]  /*1dbe0*/  F2FP.BF16.PACK_AB R4, R136, R135 ;  /* 0x000000878804723e */ /* 0x010fe200000010ff */
[----:B------:R-:W-:Y:S01]  /*1dbf0*/  FADD.FTZ R135, R135, R64 ;  /* 0x0000004087877221 */ /* 0x000fe20000010000 */
[----:B------:R-:W-:Y:S01]  /*1dc00*/  F2FP.BF16.PACK_AB R5, R133, R132 ;  /* 0x000000848505723e */ /* 0x000fe200000010ff */
[----:B------:R-:W-:Y:S01]  /*1dc10*/  FADD.FTZ R132, R132, R3 ;  /* 0x0000000384847221 */ /* 0x000fe20000010000 */
[----:B-----5:R-:W-:Y:S01]  /*1dc20*/  F2FP.BF16.PACK_AB R6, R138, R137 ;  /* 0x000000898a06723e */ /* 0x020fe200000010ff */
[----:B------:R-:W-:Y:S01]  /*1dc30*/  FADD.FTZ R136, R136, R135 ;  /* 0x0000008788887221 */ /* 0x000fe20000010000 */
[----:B-1----:R-:W-:Y:S01]  /*1dc40*/  F2FP.BF16.PACK_AB R7, R141, R134 ;  /* 0x000000868d07723e */ /* 0x002fe200000010ff */
[----:B------:R-:W-:Y:S01]  /*1dc50*/  MUFU.EX2 R168, R168 ;  /* 0x000000a800a87308 */ /* 0x000fe20000000800 */
[----:B------:R-:W-:Y:S01]  /*1dc60*/  FADD.FTZ R133, R133, R132 ;  /* 0x0000008485857221 */ /* 0x000fe20000010000 */
[----:B------:R-:W-:Y:S01]  /*1dc70*/  MOV R132, R42 ;  /* 0x0000002a00847202 */ /* 0x000fe20000000f00 */
[----:B------:R-:W-:-:S02]  /*1dc80*/  FADD.FTZ R3, R137, R136 ;  /* 0x0000008889037221 */ /* 0x000fc40000010000 */
[----:B------:R-:W-:Y:S01]  /*1dc90*/  FADD.FTZ R134, R134, R133 ;  /* 0x0000008586867221 */ /* 0x000fe20000010000 */
[----:B---3--:R-:W-:Y:S01]  /*1dca0*/  HMMA.16816.F32.BF16 R68, R4, R16, R68 ;  /* 0x000000100444723c */ /* 0x008fe20000041844 */
[----:B------:R-:W-:Y:S01]  /*1dcb0*/  FADD.FTZ R3, R138, R3 ;  /* 0x000000038a037221 */ /* 0x000fe20000010000 */
[----:B------:R-:W1:Y:S01]  /*1dcc0*/  MUFU.EX2 R169, R169 ;  /* 0x000000a900a97308 */ /* 0x000e620000000800 */
[----:B------:R-:W-:-:S05]  /*1dcd0*/  FADD.FTZ R141, R141, R134 ;  /* 0x000000868d8d7221 */ /* 0x000fca0000010000 */
[C---:B------:R-:W-:Y:S01]  /*1dce0*/  HMMA.16816.F32.BF16 R72, R4.reuse, R18, R72 ;  /* 0x000000120448723c */ /* 0x040fe20000041848 */
[----:B------:R-:W3:Y:S01]  /*1dcf0*/  LDSM.16.MT88.4 R16, [R214+0xd800] ;  /* 0x00d80000d610783b */ /* 0x000ee20000004200 */
[----:B------:R-:W-:Y:S06]  /*1dd00*/  MUFU.EX2 R166, R166 ;  /* 0x000000a600a67308 */ /* 0x000fec0000000800 */
[C---:B------:R-:W-:Y:S02]  /*1dd10*/  HMMA.16816.F32.BF16 R76, R4.reuse, R12, R76 ;  /* 0x0000000c044c723c */ /* 0x040fe4000004184c */
[----:B------:R-:W-:Y:S06]  /*1dd20*/  MUFU.EX2 R159, R159 ;  /* 0x0000009f009f7308 */ /* 0x000fec0000000800 */
[C---:B------:R-:W-:Y:S01]  /*1dd30*/  HMMA.16816.F32.BF16 R80, R4.reuse, R14, R80 ;  /* 0x0000000e0450723c */ /* 0x040fe20000041850 */
[----:B------:R-:W4:Y:S01]  /*1dd40*/  LDSM.16.MT88.4 R12, [R213+0xd800] ;  /* 0x00d80000d50c783b */ /* 0x000f220000004200 */
[----:B------:R-:W-:Y:S06]  /*1dd50*/  MUFU.EX2 R153, R153 ;  /* 0x0000009900997308 */ /* 0x000fec0000000800 */
[C---:B------:R-:W-:Y:S02]  /*1dd60*/  HMMA.16816.F32.BF16 R84, R4.reuse, R8, R84 ;  /* 0x000000080454723c */ /* 0x040fe40000041854 */
[----:B------:R-:W-:Y:S06]  /*1dd70*/  MUFU.EX2 R152, R152 ;  /* 0x0000009800987308 */ /* 0x000fec0000000800 */
[C---:B------:R-:W-:Y:S01]  /*1dd80*/  HMMA.16816.F32.BF16 R88, R4.reuse, R10, R88 ;  /* 0x0000000a0458723c */ /* 0x040fe20000041858 */
[----:B------:R-:W5:Y:S01]  /*1dd90*/  LDSM.16.MT88.4 R8, [R212+0xd800] ;  /* 0x00d80000d408783b */ /* 0x000f620000004200 */
        /* <DEDUP_REMOVED lines=8> */
[C---:B------:R-:W-:Y:S02]  /*1de20*/  HMMA.16816.F32.BF16 R128, R4.reuse, R24, R128 ;  /* 0x000000180480723c */ /* 0x040fe40000041880 */
[----:B------:R-:W-:Y:S06]  /*1de30*/  MUFU.EX2 R143, R143 ;  /* 0x0000008f008f7308 */ /* 0x000fec0000000800 */
[C---:B------:R-:W-:Y:S01]  /*1de40*/  HMMA.16816.F32.BF16 R124, R4.reuse, R26, R124 ;  /* 0x0000001a047c723c */ /* 0x040fe2000004187c */
[----:B------:R-:W1:Y:S01]  /*1de50*/  LDSM.16.MT88.4 R24, [R216+0xd800] ;  /* 0x00d80000d818783b */ /* 0x000e620000004200 */
[----:B------:R-:W-:Y:S06]  /*1de60*/  MUFU.EX2 R144, R144 ;  /* 0x0000009000907308 */ /* 0x000fec0000000800 */
[C---:B--2---:R-:W-:Y:S02]  /*1de70*/  HMMA.16816.F32.BF16 R92, R4.reuse, R20, R92 ;  /* 0x00000014045c723c */ /* 0x044fe4000004185c */
[----:B------:R-:W-:Y:S06]  /*1de80*/  MUFU.EX2 R142, R142 ;  /* 0x0000008e008e7308 */ /* 0x000fec0000000800 */
[C---:B------:R-:W-:Y:S01]  /*1de90*/  HMMA.16816.F32.BF16 R96, R4.reuse, R22, R96 ;  /* 0x000000160460723c */ /* 0x040fe20000041860 */
[----:B------:R-:W2:Y:S07]  /*1dea0*/  LDSM.16.MT88.4 R20, [R216+0x11800] ;  /* 0x01180000d814783b */ /* 0x000eae0000004200 */
[C---:B------:R-:W-:Y:S01]  /*1deb0*/  HMMA.16816.F32.BF16 R120, R4.reuse, R38, R120 ;  /* 0x000000260478723c */ /* 0x040fe20000041878 */
[----:B------:R-:W1:Y:S07]  /*1dec0*/  LDSM.16.MT88.4 R36, [R213+0x11800] ;  /* 0x01180000d524783b */ /* 0x000e6e0000004200 */
        /* <DEDUP_REMOVED lines=13> */
[----:B---3--:R-:W-:Y:S01]  /*1dfa0*/  HMMA.16816.F32.BF16 R68, R4, R16, R68 ;  /* 0x000000100444723c */ /* 0x008fe20000041844 */
[----:B------:R-:W-:Y:S02]  /*1dfb0*/  FADD.FTZ R163, R163, R162 ;  /* 0x000000a2a3a37221 */ /* 0x000fe40000010000 */
[----:B------:R-:W-:-:S05]  /*1dfc0*/  FADD.FTZ R171, R171, R156 ;  /* 0x0000009cabab7221 */ /* 0x000fca0000010000 */
        /* <DEDUP_REMOVED lines=8> */
[C---:B-1----:R-:W-:Y:S07]  /*1e050*/  HMMA.16816.F32.BF16 R100, R4.reuse, R48, R100 ;  /* 0x000000300464723c */ /* 0x042fee0000041864 */
[-C--:B------:R-:W-:Y:S01]  /*1e060*/  FFMA.FTZ R49, R165, R47.reuse, -R58 ;  /* 0x0000002fa5317223 */ /* 0x080fe2000001083a */
[----:B------:R-:W-:Y:S01]  /*1e070*/  HMMA.16816.F32.BF16 R120, R4, R50, R120 ;  /* 0x000000320478723c */ /* 0x000fe20000041878 */
[----:B------:R-:W-:Y:S01]  /*1e080*/  MUFU.EX2 R51, R167 ;  /* 0x000000a700337308 */ /* 0x000fe20000000800 */
[----:B------:R-:W-:-:S02]  /*1e090*/  FFMA.FTZ R48, R164, R47, -R52 ;  /* 0x0000002fa4307223 */ /* 0x000fc40000010834 */
[----:B------:R-:W-:-:S03]  /*1e0a0*/  FFMA.FTZ R165, R140, R47, -R58 ;  /* 0x0000002f8ca57223 */ /* 0x000fc6000001083a */
[-C--:B------:R-:W-:Y:S01]  /*1e0b0*/  FFMA.FTZ R50, R158, R47.reuse, -R52 ;  /* 0x0000002f9e327223 */ /* 0x080fe20000010834 */
[----:B------:R-:W-:Y:S01]  /*1e0c0*/  HMMA.16816.F32.BF16 R128, R4, R24, R128 ;  /* 0x000000180480723c */ /* 0x000fe20000041880 */
[----:B------:R-:W1:Y:S01]  /*1e0d0*/  MUFU.EX2 R49, R49 ;  /* 0x0000003100317308 */ /* 0x000e620000000800 */
[-C--:B------:R-:W-:Y:S02]  /*1e0e0*/  FFMA.FTZ R158, R155, R47.reuse, -R58 ;  /* 0x0000002f9b9e7223 */ /* 0x080fe4000001083a */
[----:B------:R-:W-:-:S04]  /*1e0f0*/  FFMA.FTZ R155, R150, R47, -R52 ;  /* 0x0000002f969b7223 */ /* 0x000fc80000010834 */
[C---:B------:R-:W-:Y:S01]  /*1e100*/  HMMA.16816.F32.BF16 R124, R4.reuse, R26, R124 ;  /* 0x0000001a047c723c */ /* 0x040fe2000004187c */
[----:B------:R-:W1:Y:S01]  /*1e110*/  LDSM.16.MT88.4 R24, [R216+0xe000] ;  /* 0x00e00000d818783b */ /* 0x000e620000004200 */
[----:B------:R-:W-:Y:S06]  /*1e120*/  MUFU.EX2 R48, R48 ;  /* 0x0000003000307308 */ /* 0x000fec0000000800 */
[C---:B--2---:R-:W-:Y:S02]  /*1e130*/  HMMA.16816.F32.BF16 R92, R4.reuse, R20, R92 ;  /* 0x00000014045c723c */ /* 0x044fe4000004185c */
        /* <DEDUP_REMOVED lines=8> */
[----:B------:R-:W1:Y:S06]  /*1e1c0*/  MUFU.EX2 R165, R165 ;  /* 0x000000a500a57308 */ /* 0x000e6c0000000800 */
[C---:B------:R-:W-:Y:S08]  /*1e1d0*/  HMMA.16816.F32.BF16 R116, R4.reuse, R28, R116 ;  /* 0x0000001c0474723c */ /* 0x040ff00000041874 */
[----:B------:R-:W-:Y:S01]  /*1e1e0*/  HMMA.16816.F32.BF16 R112, R4, R30, R112 ;  /* 0x0000001e0470723c */ /* 0x000fe20000041870 */
[----:B------:R-:W2:Y:S06]  /*1e1f0*/  LDSM.16.MT88.4 R28, [R214+0x12000] ;  /* 0x01200000d61c783b */ /* 0x000eac0000004200 */
[----:B------:R-:W-:Y:S01]  /*1e200*/  F2FP.BF16.PACK_AB R4, R169, R168 ;  /* 0x000000a8a904723e */ /* 0x000fe200000010ff */
[----:B------:R-:W-:Y:S01]  /*1e210*/  FADD.FTZ R168, R168, R163 ;  /* 0x000000a3a8a87221 */ /* 0x000fe20000010000 */
[----:B------:R-:W-:Y:S01]  /*1e220*/  F2FP.BF16.PACK_AB R5, R173, R170 ;  /* 0x000000aaad05723e */ /* 0x000fe200000010ff */
[----:B------:R-:W-:Y:S01]  /*1e230*/  FADD.FTZ R170, R170, R171 ;  /* 0x000000abaaaa7221 */ /* 0x000fe20000010000 */
[----:B-1----:R-:W-:Y:S01]  /*1e240*/  F2FP.BF16.PACK_AB R6, R49, R166 ;  /* 0x000000a63106723e */ /* 0x002fe200000010ff */
[----:B------:R-:W-:Y:S01]  /*1e250*/  FADD.FTZ R169, R169, R168 ;  /* 0x000000a8a9a97221 */ /* 0x000fe20000010000 */
[----:B------:R-:W-:Y:S01]  /*1e260*/  F2FP.BF16.PACK_AB R7, R51, R172 ;  /* 0x000000ac3307723e */ /* 0x000fe200000010ff */
[----:B------:R-:W-:-:S02]  /*1e270*/  FADD.FTZ R173, R173, R170 ;  /* 0x000000aaadad7221 */ /* 0x000fc40000010000 */
[----:B------:R-:W-:Y:S02]  /*1e280*/  FADD.FTZ R0, R166, R169 ;  /* 0x000000a9a6007221 */ /* 0x000fe40000010000 */
[----:B------:R-:W-:Y:S02]  /*1e290*/  FADD.FTZ R172, R172, R173 ;  /* 0x000000adacac7221 */ /* 0x000fe40000010000 */
[----:B---3--:R-:W-:Y:S01]  /*1e2a0*/  HMMA.16816.F32.BF16 R68, R4, R16, R68 ;  /* 0x000000100444723c */ /* 0x008fe20000041844 */
[----:B------:R-:W-:Y:S02]  /*1e2b0*/  FADD.FTZ R0, R49, R0 ;  /* 0x0000000031007221 */ /* 0x000fe40000010000 */
[----:B------:R-:W-:Y:S02]  /*1e2c0*/  FADD.FTZ R51, R51, R172 ;  /* 0x000000ac33337221 */ /* 0x000fe40000010000 */
[----:B------:R-:W-:-:S03]  /*1e2d0*/  FADD.FTZ R3, R153, R0 ;  /* 0x0000000099037221 */ /* 0x000fc60000010000 */
[----:B------:R-:W-:Y:S01]  /*1e2e0*/  HMMA.16816.F32.BF16 R72, R4, R18, R72 ;  /* 0x000000120448723c */ /* 0x000fe20000041848 */
[----:B------:R-:W1:Y:S01]  /*1e2f0*/  LDSM.16.MT88.4 R16, [R213+0x12000] ;  /* 0x01200000d510783b */ /* 0x000e620000004200 */
[----:B------:R-:W-:-:S04]  /*1e300*/  FADD.FTZ R3, R158, R3 ;  /* 0x000000039e037221 */ /* 0x000fc80000010000 */
[----:B------:R-:W-:Y:S02]  /*1e310*/  FADD.FTZ R0, R152, R3 ;  /* 0x0000000398007221 */ /* 0x000fe40000010000 */
[----:B----4-:R-:W-:Y:S02]  /*1e320*/  HMMA.16816.F32.BF16 R76, R4, R12, R76 ;  /* 0x0000000c044c723c */ /* 0x010fe4000004184c */
[----:B------:R-:W-:-:S04]  /*1e330*/  FADD.FTZ R0, R151, R0 ;  /* 0x0000000097007221 */ /* 0x000fc80000010000 */
[----:B------:R-:W-:Y:S02]  /*1e340*/  FADD.FTZ R3, R143, R0 ;  /* 0x000000008f037221 */ /* 0x000fe40000010000 */
[----:B------:R-:W-:Y:S01]  /*1e350*/  HMMA.16816.F32.BF16 R80, R4, R14, R80 ;  /* 0x0000000e0450723c */ /* 0x000fe20000041850 */
[----:B------:R-:W3:Y:S01]  /*1e360*/  LDSM.16.MT88.4 R12, [R212+0x12000] ;  /* 0x01200000d40c783b */ /* 0x000ee20000004200 */
[----:B------:R-:W-:-:S06]  /*1e370*/  FADD.FTZ R3, R144, R3 ;  /* 0x0000000390037221 */ /* 0x000fcc0000010000 */
[C---:B-----5:R-:W-:Y:S08]  /*1e380*/  HMMA.16816.F32.BF16 R84, R4.reuse, R8, R84 ;  /* 0x000000080454723c */ /* 0x060ff00000041854 */
[C---:B------:R-:W-:Y:S01]  /*1e390*/  HMMA.16816.F32.BF16 R88, R4.reuse, R10, R88 ;  /* 0x0000000a0458723c */ /* 0x040fe20000041858 */
[----:B------:R-:W4:Y:S07]  /*1e3a0*/  LDSM.16.MT88.4 R8, [R214+0xe800] ;  /* 0x00e80000d608783b */ /* 0x000f2e0000004200 */
[C---:B------:R-:W-:Y:S08]  /*1e3b0*/  HMMA.16816.F32.BF16 R128, R4.reuse, R24, R128 ;  /* 0x000000180480723c */ /* 0x040ff00000041880 */
        /* <DEDUP_REMOVED lines=8> */
[C---:B-1----:R-:W-:Y:S08]  /*1e440*/  HMMA.16816.F32.BF16 R104, R4.reuse, R16, R104 ;  /* 0x000000100468723c */ /* 0x042ff00000041868 */
[C---:B------:R-:W-:Y:S01]  /*1e450*/  HMMA.16816.F32.BF16 R108, R4.reuse, R18, R108 ;  /* 0x00000012046c723c */ /* 0x040fe2000004186c */
[----:B------:R-:W1:Y:S07]  /*1e460*/  LDSM.16.MT88.4 R16, [R212+0xe800] ;  /* 0x00e80000d410783b */ /* 0x000e6e0000004200 */
[C---:B---3--:R-:W-:Y:S08]  /*1e470*/  HMMA.16816.F32.BF16 R116, R4.reuse, R12, R116 ;  /* 0x0000000c0474723c */ /* 0x048ff00000041874 */
        /* <DEDUP_REMOVED lines=9> */
[----:B----4-:R-:W-:Y:S02]  /*1e510*/  HMMA.16816.F32.BF16 R68, R4, R8, R68 ;  /* 0x000000080444723c */ /* 0x010fe40000041844 */
[----:B------:R-:W-:-:S06]  /*1e520*/  FADD.FTZ R155, R155, R50 ;  /* 0x000000329b9b7221 */ /* 0x000fcc0000010000 */
[C---:B------:R-:W-:Y:S01]  /*1e530*/  HMMA.16816.F32.BF16 R72, R4.reuse, R10, R72 ;  /* 0x0000000a0448723c */ /* 0x040fe20000041848 */
[----:B------:R-:W3:Y:S07]  /*1e540*/  LDSM.16.MT88.4 R8, [R214+0x12800] ;  /* 0x01280000d608783b */ /* 0x000eee0000004200 */
[C---:B-1----:R-:W-:Y:S08]  /*1e550*/  HMMA.16816.F32.BF16 R84, R4.reuse, R16, R84 ;  /* 0x000000100454723c */ /* 0x042ff00000041854 */
[C---:B------:R-:W-:Y:S01]  /*1e560*/  HMMA.16816.F32.BF16 R88, R4.reuse, R18, R88 ;  /* 0x000000120458723c */ /* 0x040fe20000041858 */
[----:B------:R-:W1:Y:S07]  /*1e570*/  LDSM.16.MT88.4 R16, [R212+0x12800] ;  /* 0x01280000d410783b */ /* 0x000e6e0000004200 */
[C---:B------:R-:W-:Y:S08]  /*1e580*/  HMMA.16816.F32.BF16 R76, R4.reuse, R20, R76 ;  /* 0x00000014044c723c */ /* 0x040ff0000004184c */
[C---:B------:R-:W-:Y:S01]  /*1e590*/  HMMA.16816.F32.BF16 R80, R4.reuse, R22, R80 ;  /* 0x000000160450723c */ /* 0x040fe20000041850 */
[----:B------:R-:W4:Y:S07]  /*1e5a0*/  LDSM.16.MT88.4 R20, [R213+0xf000] ;  /* 0x00f00000d514783b */ /* 0x000f2e0000004200 */
[C---:B--2---:R-:W-:Y:S08]  /*1e5b0*/  HMMA.16816.F32.BF16 R92, R4.reuse, R12, R92 ;  /* 0x0000000c045c723c */ /* 0x044ff0000004185c */
[C---:B---3--:R-:W-:Y:S08]  /*1e5c0*/  HMMA.16816.F32.BF16 R100, R4.reuse, R8, R100 ;  /* 0x000000080464723c */ /* 0x048ff00000041864 */
[C---:B------:R-:W-:Y:S01]  /*1e5d0*/  HMMA.16816.F32.BF16 R120, R4.reuse, R10, R120 ;  /* 0x0000000a0478723c */ /* 0x040fe20000041878 */
[----:B------:R-:W2:Y:S07]  /*1e5e0*/  LDSM.16.MT88.4 R8, [R216+0x13000] ;  /* 0x01300000d808783b */ /* 0x000eae0000004200 */
[C---:B------:R-:W-:Y:S01]  /*1e5f0*/  HMMA.16816.F32.BF16 R96, R4.reuse, R14, R96 ;  /* 0x0000000e0460723c */ /* 0x040fe20000041860 */
[----:B------:R-:W3:Y:S07]  /*1e600*/  LDSM.16.MT88.4 R12, [R212+0xf000] ;  /* 0x00f00000d40c783b */ /* 0x000eee0000004200 */
[C---:B------:R-:W-:Y:S01]  /*1e610*/  HMMA.16816.F32.BF16 R104, R4.reuse, R36, R104 ;  /* 0x000000240468723c */ /* 0x040fe20000041868 */
[----:B------:R-:W5:Y:S07]  /*1e620*/  MUFU.EX2 R36, R139 ;  /* 0x0000008b00247308 */ /* 0x000f6e0000000800 */
[C---:B------:R-:W-:Y:S08]  /*1e630*/  HMMA.16816.F32.BF16 R128, R4.reuse, R24, R128 ;  /* 0x000000180480723c */ /* 0x040ff00000041880 */
[C---:B------:R-:W-:Y:S01]  /*1e640*/  HMMA.16816.F32.BF16 R124, R4.reuse, R26, R124 ;  /* 0x0000001a047c723c */ /* 0x040fe2000004187c */
[----:B------:R-:W2:Y:S07]  /*1e650*/  LDSM.16.MT88.4 R24, [R214+0xf000] ;  /* 0x00f00000d618783b */ /* 0x000eae0000004200 */
[C---:B------:R-:W-:Y:S08]  /*1e660*/  HMMA.16816.F32.BF16 R108, R4.reuse, R38, R108 ;  /* 0x00000026046c723c */ /* 0x040ff0000004186c */
[C---:B-1----:R-:W-:Y:S08]  /*1e670*/  HMMA.16816.F32.BF16 R116, R4.reuse, R16, R116 ;  /* 0x000000100474723c */ /* 0x042ff00000041874 */
[----:B------:R-:W-:Y:S01]  /*1e680*/  HMMA.16816.F32.BF16 R112, R4, R18, R112 ;  /* 0x000000120470723c */ /* 0x000fe20000041870 */
[----:B------:R-:W1:Y:S06]  /*1e690*/  LDSM.16.MT88.4 R16, [R214+0x13000] ;  /* 0x01300000d610783b */ /* 0x000e6c0000004200 */
[----:B------:R-:W-:-:S02]  /*1e6a0*/  F2FP.BF16.PACK_AB R4, R144, R143 ;  /* 0x0000008f9004723e */ /* 0x000fc400000010ff */
[----:B------:R-:W-:Y:S01]  /*1e6b0*/  F2FP.BF16.PACK_AB R5, R147, R146 ;  /* 0x000000929305723e */ /* 0x000fe200000010ff */
[----:B------:R-:W-:Y:S01]  /*1e6c0*/  FADD.FTZ R146, R146, R155 ;  /* 0x0000009b92927221 */ /* 0x000fe20000010000 */
[----:B------:R-:W-:Y:S02]  /*1e6d0*/  F2FP.BF16.PACK_AB R6, R165, R142 ;  /* 0x0000008ea506723e */ /* 0x000fe400000010ff */
[----:B-----5:R-:W-:Y:S01]  /*1e6e0*/  F2FP.BF16.PACK_AB R7, R36, R145 ;  /* 0x000000912407723e */ /* 0x020fe200000010ff */
[----:B------:R-:W-:-:S04]  /*1e6f0*/  FADD.FTZ R0, R147, R146 ;  /* 0x0000009293007221 */ /* 0x000fc80000010000 */
[----:B------:R-:W-:Y:S02]  /*1e700*/  FADD.FTZ R145, R145, R0 ;  /* 0x0000000091917221 */ /* 0x000fe40000010000 */
[----:B----4-:R-:W-:Y:S01]  /*1e710*/  HMMA.16816.F32.BF16 R76, R4, R20, R76 ;  /* 0x00000014044c723c */ /* 0x010fe2000004184c */
[----:B------:R-:W-:Y:S02]  /*1e720*/  FADD.FTZ R0, R142, R3 ;  /* 0x000000038e007221 */ /* 0x000fe40000010000 */
[----:B------:R-:W-:Y:S02]  /*1e730*/  FADD.FTZ R3, R36, R145 ;  /* 0x0000009124037221 */ /* 0x000fe40000010000 */
[----:B------:R-:W-:-:S03]  /*1e740*/  FADD.FTZ R0, R165, R0 ;  /* 0x00000000a5007221 */ /* 0x000fc60000010000 */
[C---:B------:R-:W-:Y:S01]  /*1e750*/  HMMA.16816.F32.BF16 R80, R4.reuse, R22, R80 ;  /* 0x000000160450723c */ /* 0x040fe20000041850 */
[----:B------:R-:W4:Y:S07]  /*1e760*/  LDSM.16.MT88.4 R20, [R213+0x13000] ;  /* 0x01300000d514783b */ /* 0x000f2e0000004200 */
[C---:B--2---:R-:W-:Y:S08]  /*1e770*/  HMMA.16816.F32.BF16 R92, R4.reuse, R8, R92 ;  /* 0x00000008045c723c */ /* 0x044ff0000004185c */
[C---:B------:R-:W-:Y:S01]  /*1e780*/  HMMA.16816.F32.BF16 R96, R4.reuse, R10, R96 ;  /* 0x0000000a0460723c */ /* 0x040fe20000041860 */
[----:B------:R-:W2:Y:S07]  /*1e790*/  LDSM.16.MT88.4 R8, [R212+0x13000] ;  /* 0x01300000d408783b */ /* 0x000eae0000004200 */
[C---:B---3--:R-:W-:Y:S08]  /*1e7a0*/  HMMA.16816.F32.BF16 R84, R4.reuse, R12, R84 ;  /* 0x0000000c0454723c */ /* 0x048ff00000041854 */
[C---:B------:R-:W-:Y:S01]  /*1e7b0*/  HMMA.16816.F32.BF16 R88, R4.reuse, R14, R88 ;  /* 0x0000000e0458723c */ /* 0x040fe20000041858 */
[----:B------:R-:W3:Y:S07]  /*1e7c0*/  LDSM.16.MT88.4 R12, [R216+0xf800] ;  /* 0x00f80000d80c783b */ /* 0x000eee0000004200 */
[C---:B------:R-:W-:Y:S07]  /*1e7d0*/  HMMA.16816.F32.BF16 R128, R4.reuse, R28, R128 ;  /* 0x0000001c0480723c */ /* 0x040fee0000041880 */
[-CC-:B------:R-:W-:Y:S01]  /*1e7e0*/  FFMA.FTZ R28, R56, R47.reuse, -R58.reuse ;  /* 0x0000002f381c7223 */ /* 0x180fe2000001083a */
[----:B------:R-:W-:Y:S01]  /*1e7f0*/  HMMA.16816.F32.BF16 R124, R4, R30, R124 ;  /* 0x0000001e047c723c */ /* 0x000fe2000004187c */
[----:B------:R-:W-:-:S04]  /*1e800*/  FFMA.FTZ R29, R46, R47, -R58 ;  /* 0x0000002f2e1d7223 */ /* 0x000fc8000001083a */
[----:B------:R-:W-:Y:S02]  /*1e810*/  MUFU.EX2 R28, R28 ;  /* 0x0000001c001c7308 */ /* 0x000fe40000000800 */
[-C--:B------:R-:W-:Y:S01]  /*1e820*/  FFMA.FTZ R30, R54, R47.reuse, -R58 ;  /* 0x0000002f361e7223 */ /* 0x080fe2000001083a */
[----:B------:R-:W-:Y:S01]  /*1e830*/  HMMA.16816.F32.BF16 R68, R4, R24, R68 ;  /* 0x000000180444723c */ /* 0x000fe20000041844 */
[----:B------:R-:W-:-:S04]  /*1e840*/  FFMA.FTZ R31, R45, R47, -R52 ;  /* 0x0000002f2d1f7223 */ /* 0x000fc80000010834 */
        /* <DEDUP_REMOVED lines=8> */
[----:B------:R-:W-:Y:S03]  /*1e8d0*/  MUFU.EX2 R25, R25 ;  /* 0x0000001900197308 */ /* 0x000fe60000000800 */
[C---:B------:R-:W-:Y:S01]  /*1e8e0*/  HMMA.16816.F32.BF16 R120, R4.reuse, R18, R120 ;  /* 0x000000120478723c */ /* 0x040fe20000041878 */
[----:B------:R-:W1:Y:S04]  /*1e8f0*/  LDSM.16.MT88.4 R16, [R214+0xf800] ;  /* 0x00f80000d610783b */ /* 0x000e680000004200 */
[----:B------:R-:W-:Y:S03]  /*1e900*/  MUFU.EX2 R26, R26 ;  /* 0x0000001a001a7308 */ /* 0x000fe60000000800 */
[C---:B----4-:R-:W-:Y:S05]  /*1e910*/  HMMA.16816.F32.BF16 R104, R4.reuse, R20, R104 ;  /* 0x000000140468723c */ /* 0x050fea0000041868 */
[----:B------:R-:W4:Y:S03]  /*1e920*/  MUFU.EX2 R27, R27 ;  /* 0x0000001b001b7308 */ /* 0x000f260000000800 */
[C---:B------:R-:W-:Y:S01]  /*1e930*/  HMMA.16816.F32.BF16 R108, R4.reuse, R22, R108 ;  /* 0x00000016046c723c */ /* 0x040fe2000004186c */
[----:B------:R-:W-:Y:S04]  /*1e940*/  LDSM.16.MT88.4 R20, [R213+0xf800] ;  /* 0x00f80000d514783b */ /* 0x000fe80000004200 */
[----:B------:R-:W5:Y:S03]  /*1e950*/  MUFU.EX2 R30, R30 ;  /* 0x0000001e001e7308 */ /* 0x000f660000000800 */
[C---:B--2---:R-:W-:Y:S05]  /*1e960*/  HMMA.16816.F32.BF16 R116, R4.reuse, R8, R116 ;  /* 0x000000080474723c */ /* 0x044fea0000041874 */
[----:B------:R-:W2:Y:S03]  /*1e970*/  MUFU.EX2 R31, R31 ;  /* 0x0000001f001f7308 */ /* 0x000ea60000000800 */
        /* <DEDUP_REMOVED lines=8> */
[----:B--2---:R-:W-:Y:S01]  /*1ea00*/  F2FP.BF16.PACK_AB R7, R31, R26 ;  /* 0x0000001a1f07723e */ /* 0x004fe200000010ff */
        /* <DEDUP_REMOVED lines=8> */
[----:B------:R-:W2:Y:S07]  /*1ea90*/  LDSM.16.MT88.4 R12, [R216+0x13800] ;  /* 0x01380000d80c783b */ /* 0x000eae0000004200 */
[C---:B-1----:R-:W-:Y:S08]  /*1eaa0*/  HMMA.16816.F32.BF16 R68, R4.reuse, R16, R68 ;  /* 0x000000100444723c */ /* 0x042ff00000041844 */
[C---:B------:R-:W-:Y:S01]  /*1eab0*/  HMMA.16816.F32.BF16 R72, R4.reuse, R18, R72 ;  /* 0x000000120448723c */ /* 0x040fe20000041848 */
[----:B------:R-:W1:Y:S07]  /*1eac0*/  LDSM.16.MT88.4 R16, [R214+0x13800] ;  /* 0x01380000d610783b */ /* 0x000e6e0000004200 */
[C---:B------:R-:W-:Y:S08]  /*1ead0*/  HMMA.16816.F32.BF16 R84, R4.reuse, R8, R84 ;  /* 0x000000080454723c */ /* 0x040ff00000041854 */
[C---:B------:R-:W-:Y:S01]  /*1eae0*/  HMMA.16816.F32.BF16 R88, R4.reuse, R10, R88 ;  /* 0x0000000a0458723c */ /* 0x040fe20000041858 */
[----:B------:R-:W3:Y:S07]  /*1eaf0*/  LDSM.16.MT88.4 R8, [R213+0x13800] ;  /* 0x01380000d508783b */ /* 0x000eee0000004200 */
[C---:B------:R-:W-:Y:S08]  /*1eb00*/  HMMA.16816.F32.BF16 R76, R4.reuse, R20, R76 ;  /* 0x00000014044c723c */ /* 0x040ff0000004184c */
[C---:B--2---:R-:W-:Y:S08]  /*1eb10*/  HMMA.16816.F32.BF16 R92, R4.reuse, R12, R92 ;  /* 0x0000000c045c723c */ /* 0x044ff0000004185c */
[C---:B------:R-:W-:Y:S01]  /*1eb20*/  HMMA.16816.F32.BF16 R96, R4.reuse, R14, R96 ;  /* 0x0000000e0460723c */ /* 0x040fe20000041860 */
[----:B------:R-:W2:Y:S07]  /*1eb30*/  LDSM.16.MT88.4 R12, [R212+0x13800] ;  /* 0x01380000d40c783b */ /* 0x000eae0000004200 */
[C---:B------:R-:W-:Y:S08]  /*1eb40*/  HMMA.16816.F32.BF16 R80, R4.reuse, R22, R80 ;  /* 0x000000160450723c */ /* 0x040ff00000041850 */
[C---:B-1----:R-:W-:Y:S08]  /*1eb50*/  HMMA.16816.F32.BF16 R100, R4.reuse, R16, R100 ;  /* 0x000000100464723c */ /* 0x042ff00000041864 */
[C---:B------:R-:W-:Y:S08]  /*1eb60*/  HMMA.16816.F32.BF16 R120, R4.reuse, R18, R120 ;  /* 0x000000120478723c */ /* 0x040ff00000041878 */
[C---:B---3--:R-:W-:Y:S08]  /*1eb70*/  HMMA.16816.F32.BF16 R104, R4.reuse, R8, R104 ;  /* 0x000000080468723c */ /* 0x048ff00000041868 */
[C---:B------:R-:W-:Y:S08]  /*1eb80*/  HMMA.16816.F32.BF16 R108, R4.reuse, R10, R108 ;  /* 0x0000000a046c723c */ /* 0x040ff0000004186c */
[C---:B--2---:R-:W-:Y:S08]  /*1eb90*/  HMMA.16816.F32.BF16 R116, R4.reuse, R12, R116 ;  /* 0x0000000c0474723c */ /* 0x044ff00000041874 */
[----:B------:R-:W-:Y:S08]  /*1eba0*/  HMMA.16816.F32.BF16 R112, R4, R14, R112 ;  /* 0x0000000e0470723c */ /* 0x000ff00000041870 */
.L_x_1105:
[----:B------:R-:W-:-:S13]  /*1ebb0*/  ISETP.GE.AND P0, PT, R238, 0x1, PT ;  /* 0x00000001ee00780c */ /* 0x000fda0003f06270 */
[----:B------:R-:W-:Y:S05]  /*1ebc0*/  @!P0 BRA `(.L_x_1114) ;  /* 0x00004a8000008947 */ /* 0x000fea0003800000 */
[----:B------:R-:W-:Y:S02]  /*1ebd0*/  MOV R0, R3 ;  /* 0x0000000300007202 */ /* 0x000fe40000000f00 */
[----:B------:R-:W-:Y:S02]  /*1ebe0*/  MOV R135, R132 ;  /* 0x0000008400877202 */ /* 0x000fe40000000f00 */
.L_x_1123:
[----:B------:R-:W-:Y:S04]  /*1ebf0*/  DEPBAR.LE SB0, 0x0 ;  /* 0x000080000000791a */ /* 0x000fe80000000000 */
[----:B------:R-:W-:Y:S01]  /*1ec00*/  WARPSYNC 0xffffffff ;  /* 0xffffffff00007948 */ /* 0x000fe20003800000 */
[----:B------:R-:W-:Y:S01]  /*1ec10*/  BAR.SYNC.DEFER_BLOCKING 0x0 ;  /* 0x0000000000007b1d */ /* 0x000fe20000010000 */
[----:B------:R-:W-:Y:S01]  /*1ec20*/  ISETP.NE.U32.AND P1, PT, R236, RZ, PT ;  /* 0x000000ffec00720c */ /* 0x000fe20003f25070 */
[----:B------:R-:W-:Y:S03]  /*1ec30*/  IMAD.MOV.U32 R2, RZ, RZ, c[0x0][0x40] ;  /* 0x00001000ff027624 */ /* 0x000fe600078e00ff */
[----:B------:R-:W-:Y:S02]  /*1ec40*/  ISETP.NE.AND.EX P1, PT, R237, RZ, PT, P1 ;  /* 0x000000ffed00720c */ /* 0x000fe40003f25310 */
[----:B------:R-:W-:Y:S05]  /*1ec50*/  IADD3 R2, P0, R2, 0x160, RZ ;  /* 0x0000016002027810 */ /* 0x000fea0007f1e0ff */
[----:B------:R-:W-:Y:S01]  /*1ec60*/  IMAD.X R3, RZ, RZ, c[0x0][0x44], P0 ;  /* 0x00001100ff037624 */ /* 0x000fe200000e06ff */
[----:B------:R-:W-:Y:S05]  /*1ec70*/  BSSY B0, `(.L_x_1115) ;  /* 0x0000045000007945 */ /* 0x000fea0003800000 */
[----:B------:R-:W-:-:S05]  /*1ec80*/  @!P1 BRA `(.L_x_1116) ;  /* 0x000003f000009947 */ /* 0x000fca0003800000 */
[----:B------:R-:W-:Y:S01]  /*1ec90*/  IMAD.SHL.U32 R12, R238, 0x80, RZ ;  /* 0x00000080ee0c7824 */ /* 0x000fe200078e00ff */
[----:B------:R-:W-:Y:S02]  /*1eca0*/  ULDC.64 UR4, c[0x0][0x118] ;  /* 0x0000460000047ab9 */ /* 0x000fe40000000a00 */
[----:B------:R-:W2:Y:S02]  /*1ecb0*/  LD.E R11, [R2.64+0x170] ;  /* 0x00017004020b7980 */ /* 0x000ea4000c101900 */
[----:B------:R-:W-:Y:S02]  /*1ecc0*/  IABS R7, R12 ;  /* 0x0000000c00077213 */ /* 0x000fe40000000000 */
[-C--:B--2---:R-:W-:Y:S02]  /*1ecd0*/  IABS R8, R11.reuse ;  /* 0x0000000b00087213 */ /* 0x084fe40000000000 */
[-C--:B------:R-:W-:Y:S02]  /*1ece0*/  IABS R6, R11.reuse ;  /* 0x0000000b00067213 */ /* 0x080fe40000000000 */
[----:B------:R-:W1:Y:S03]  /*1ecf0*/  I2F.RP R9, R8 ;  /* 0x0000000800097306 */ /* 0x000e660000209400 */
[----:B------:R-:W-:Y:S07]  /*1ed00*/  IMAD.MOV R6, RZ, RZ, -R6 ;  /* 0x000000ffff067224 */ /* 0x000fee00078e0a06 */
[----:B-1----:R-:W1:Y:S02]  /*1ed10*/  MUFU.RCP R4, R9 ;  /* 0x0000000900047308 */ /* 0x002e640000001000 */
[----:B-1----:R-:W-:Y:S02]  /*1ed20*/  IADD3 R14, R4, 0xffffffe, RZ ;  /* 0x0ffffffe040e7810 */ /* 0x002fe40007ffe0ff */
[C---:B------:R-:W-:Y:S06]  /*1ed30*/  IADD3 R4, R12.reuse, -0x80, RZ ;  /* 0xffffff800c047810 */ /* 0x040fec0007ffe0ff */
[----:B------:R-:W1:Y:S01]  /*1ed40*/  F2I.FTZ.U32.TRUNC.NTZ R15, R14 ;  /* 0x0000000e000f7305 */ /* 0x000e62000021f000 */
[-C--:B------:R-:W-:Y:S04]  /*1ed50*/  LOP3.LUT R12, R12, R11.reuse, RZ, 0x3c, !PT ;  /* 0x0000000b0c0c7212 */ /* 0x080fe800078e3cff */
[----:B------:R-:W-:Y:S01]  /*1ed60*/  ISETP.GE.AND P2, PT, R12, RZ, PT ;  /* 0x000000ff0c00720c */ /* 0x000fe20003f46270 */
[--C-:B-1----:R-:W-:Y:S02]  /*1ed70*/  IMAD.MOV R5, RZ, RZ, -R15.reuse ;  /* 0x000000ffff057224 */ /* 0x102fe400078e0a0f */
[----:B------:R-:W-:Y:S02]  /*1ed80*/  IMAD.MOV.U32 R14, RZ, RZ, RZ ;  /* 0x000000ffff0e7224 */ /* 0x000fe400078e00ff */
[----:B------:R-:W-:Y:S01]  /*1ed90*/  IMAD R10, R5, R8, RZ ;  /* 0x00000008050a7224 */ /* 0x000fe200078e02ff */
[----:B------:R-:W-:Y:S02]  /*1eda0*/  IABS R5, R4 ;  /* 0x0000000400057213 */ /* 0x000fe40000000000 */
[----:B------:R-:W-:Y:S01]  /*1edb0*/  LOP3.LUT R4, R4, R11, RZ, 0x3c, !PT ;  /* 0x0000000b04047212 */ /* 0x000fe200078e3cff */
[----:B------:R-:W-:Y:S02]  /*1edc0*/  IMAD.HI.U32 R10, R15, R10, R14 ;  /* 0x0000000a0f0a7227 */ /* 0x000fe400078e000e */
[----:B------:R-:W2:Y:S01]  /*1edd0*/  LD.E.64 R14, [R2.64+0x28] ;  /* 0x00002804020e7980 */ /* 0x000ea2000c101b00 */
[----:B------:R-:W-:Y:S03]  /*1ede0*/  ISETP.GE.AND P0, PT, R4, RZ, PT ;  /* 0x000000ff0400720c */ /* 0x000fe60003f06270 */
        /* <DEDUP_REMOVED lines=12> */
[----:B------:R-:W-:Y:S02]  /*1eeb0*/  ISETP.NE.AND P1, PT, R11, RZ, PT ;  /* 0x000000ff0b00720c */ /* 0x000fe40003f25270 */
[----:B------:R-:W-:Y:S07]  /*1eec0*/  LOP3.LUT R7, RZ, R11, RZ, 0x33, !PT ;  /* 0x0000000bff077212 */ /* 0x000fee00078e33ff */
[----:B------:R-:W-:Y:S02]  /*1eed0*/  @P4 IADD3 R9, R9, 0x1, RZ ;  /* 0x0000000109094810 */ /* 0x000fe40007ffe0ff */
[----:B------:R-:W-:Y:S03]  /*1eee0*/  @P5 IADD3 R10, R10, 0x1, RZ ;  /* 0x000000010a0a5810 */ /* 0x000fe60007ffe0ff */
[----:B------:R-:W-:Y:S02]  /*1eef0*/  @!P0 IMAD.MOV R9, RZ, RZ, -R9 ;  /* 0x000000ffff098224 */ /* 0x000fe400078e0a09 */
[----:B------:R-:W-:Y:S03]  /*1ef00*/  @!P2 IMAD.MOV R10, RZ, RZ, -R10 ;  /* 0x000000ffff0aa224 */ /* 0x000fe600078e0a0a */
[C---:B------:R-:W-:Y:S02]  /*1ef10*/  SEL R13, R7.reuse, R9, !P1 ;  /* 0x00000009070d7207 */ /* 0x040fe40004800000 */
[----:B------:R-:W-:Y:S01]  /*1ef20*/  SEL R7, R7, R10, !P1 ;  /* 0x0000000a07077207 */ /* 0x000fe20004800000 */
[----:B------:R-:W3:Y:S01]  /*1ef30*/  LD.E.64 R8, [R2.64+0x40] ;  /* 0x0000400402087980 */ /* 0x000ee2000c101b00 */
[-C--:B------:R-:W-:Y:S02]  /*1ef40*/  LEA R18, P1, R13, R236.reuse, 0x2 ;  /* 0x000000ec0d127211 */ /* 0x080fe400078210ff */
[C---:B------:R-:W-:Y:S01]  /*1ef50*/  LEA R16, P0, R7.reuse, R236, 0x2 ;  /* 0x000000ec07107211 */ /* 0x040fe200078010ff */
[----:B------:R-:W-:Y:S01]  /*1ef60*/  IMAD.IADD R6, R7, 0x1, -R13 ;  /* 0x0000000107067824 */ /* 0x000fe200078e0a0d */
[-C--:B------:R-:W-:Y:S02]  /*1ef70*/  LEA.HI.X.SX32 R19, R13, R237.reuse, 0x2, P1 ;  /* 0x000000ed0d137211 */ /* 0x080fe400008f16ff */
[----:B------:R-:W-:Y:S01]  /*1ef80*/  LEA.HI.X.SX32 R17, R7, R237, 0x2, P0 ;  /* 0x000000ed07117211 */ /* 0x000fe200000f16ff */
[----:B------:R-:W-:Y:S02]  /*1ef90*/  IMAD R11, R11, R6, -0x80 ;  /* 0xffffff800b0b7424 */ /* 0x000fe400078e0206 */
[----:B------:R-:W4:Y:S03]  /*1efa0*/  LD.E R4, [R18.64] ;  /* 0x0000000412047980 */ /* 0x000f26000c101900 */
[----:B------:R-:W-:Y:S01]  /*1efb0*/  SHF.R.S32.HI R7, RZ, 0x1f, R11 ;  /* 0x0000001fff077819 */ /* 0x000fe2000001140b */
[----:B------:R-:W4:Y:S01]  /*1efc0*/  LD.E R5, [R16.64] ;  /* 0x0000000410057980 */ /* 0x000f22000c101900 */
[-C--:B---3--:R-:W-:Y:S02]  /*1efd0*/  IMAD R6, R9, R11.reuse, RZ ;  /* 0x0000000b09067224 */ /* 0x088fe400078e02ff */
[C---:B------:R-:W-:Y:S04]  /*1efe0*/  IMAD.WIDE.U32 R10, R8.reuse, R11, RZ ;  /* 0x0000000b080a7225 */ /* 0x040fe800078e00ff */
[----:B------:R-:W-:Y:S04]  /*1eff0*/  IMAD R6, R8, R7, R6 ;  /* 0x0000000708067224 */ /* 0x000fe800078e0206 */
[----:B------:R-:W-:Y:S02]  /*1f000*/  IMAD.IADD R11, R11, 0x1, R6 ;  /* 0x000000010b0b7824 */ /* 0x000fe400078e0206 */
[----:B----4-:R-:W-:Y:S04]  /*1f010*/  IMAD.IADD R5, R4, 0x1, -R5 ;  /* 0x0000000104057824 */ /* 0x010fe800078e0a05 */
[----:B--2---:R-:W-:Y:S01]  /*1f020*/  IMAD R7, R15, R5, RZ ;  /* 0x000000050f077224 */ /* 0x004fe200078e02ff */
[----:B------:R-:W-:Y:S01]  /*1f030*/  SHF.R.S32.HI R4, RZ, 0x1f, R5 ;  /* 0x0000001fff047819 */ /* 0x000fe20000011405 */
[----:B------:R-:W-:Y:S04]  /*1f040*/  IMAD.WIDE.U32 R10, R5, R14, R10 ;  /* 0x0000000e050a7225 */ /* 0x000fe800078e000a */
[----:B------:R-:W-:Y:S04]  /*1f050*/  IMAD R7, R14, R4, R7 ;  /* 0x000000040e077224 */ /* 0x000fe800078e0207 */
[----:B------:R-:W-:Y:S01]  /*1f060*/  IMAD.IADD R7, R11, 0x1, R7 ;  /* 0x000000010b077824 */ /* 0x000fe200078e0207 */
[----:B------:R-:W-:-:S05]  /*1f070*/  BRA `(.L_x_1117) ;  /* 0x0000004000007947 */ /* 0x000fca0003800000 */
.L_x_1116:
[----:B------:R-:W-:Y:S02]  /*1f080*/  ULDC.64 UR4, c[0x0][0x118] ;  /* 0x0000460000047ab9 */ /* 0x000fe40000000a00 */
[----:B------:R-:W2:Y:S02]  /*1f090*/  LD.E R10, [R2.64+0x40] ;  /* 0x00004004020a7980 */ /* 0x000ea4000c101900 */
[----:B--2---:R-:W-:Y:S04]  /*1f0a0*/  LEA R10, -R10, RZ, 0x7 ;  /* 0x000000ff0a0a7211 */ /* 0x004fe800078e39ff */
[----:B------:R-:W-:Y:S02]  /*1f0b0*/  SHF.R.S32.HI R7, RZ, 0x1f, R10 ;  /* 0x0000001fff077819 */ /* 0x000fe4000001140a */
.L_x_1117:
[----:B------:R-:W-:Y:S05]  /*1f0c0*/  BSYNC B0 ;  /* 0x0000000000007941 */ /* 0x000fea0003800000 */
.L_x_1115:
[C---:B------:R-:W-:Y:S01]  /*1f0d0*/  LOP3.LUT P3, RZ, R239.reuse, 0x1, RZ, 0xc0, !PT ;  /* 0x00000001efff7812 */ /* 0x040fe2000786c0ff */
[----:B------:R-:W-:Y:S01]  /*1f0e0*/  ULDC.64 UR4, c[0x0][0x118] ;  /* 0x0000460000047ab9 */ /* 0x000fe20000000a00 */
[CC--:B------:R-:W-:Y:S01]  /*1f0f0*/  LEA R132, P1, R10.reuse, R148.reuse, 0x1 ;  /* 0x000000940a847211 */ /* 0x0c0fe200078208ff */
[----:B------:R-:W-:Y:S01]  /*1f100*/  BSSY B1, `(.L_x_1118) ;  /* 0x0000218000017945 */ /* 0x000fe20003800000 */
[----:B------:R-:W-:Y:S02]  /*1f110*/  LOP3.LUT P2, RZ, R239, 0x2, RZ, 0xc0, !PT ;  /* 0x00000002efff7812 */ /* 0x000fe4000784c0ff */
[C---:B------:R-:W-:Y:S02]  /*1f120*/  LEA.HI.X R133, R10.reuse, R149, R7, 0x1, P1 ;  /* 0x000000950a857211 */ /* 0x040fe400008f0c07 */
[----:B------:R-:W-:Y:S05]  /*1f130*/  IADD3 R5, P0, R10, R223, RZ ;  /* 0x000000df0a057210 */ /* 0x000fea0007f1e0ff */
[----:B------:R-:W-:Y:S01]  /*1f140*/  @!PT LDS RZ, [RZ] ;  /* 0x00000000fffff984 */ /* 0x000fe20000000800 */
[----:B------:R-:W-:Y:S01]  /*1f150*/  @!PT LDS RZ, [RZ] ;  /* 0x00000000fffff984 */ /* 0x000fe20000000800 */
[----:B------:R-:W-:Y:S01]  /*1f160*/  @!PT LDS RZ, [RZ] ;  /* 0x00000000fffff984 */ /* 0x000fe20000000800 */
[----:B------:R1:W-:Y:S01]  /*1f170*/  @P3 LDGSTS.E.BYPASS.LTC128B.128 [R235+0xc000], [R132.64] ;  /* 0x0c00000084eb3fae */ /* 0x0003e2000b901d44 */
[----:B------:R-:W-:Y:S01]  /*1f180*/  IMAD.X R6, R7, 0x1, R224, P0 ;  /* 0x0000000107067824 */ /* 0x000fe200000e06e0 */
[CC--:B------:R-:W-:Y:S02]  /*1f190*/  @P3 LEA R18, P4, R5.reuse, R148.reuse, 0x1 ;  /* 0x0000009405123211 */ /* 0x0c0fe400078808ff */
[----:B------:R-:W-:Y:S01]  /*1f1a0*/  @!P3 STS.128 [R235+0xc000], RZ ;  /* 0x00c000ffeb00b388 */ /* 0x000fe20000000c00 */
[CC--:B------:R-:W-:Y:S02]  /*1f1b0*/  @P2 LEA R12, P0, R5.reuse, R148.reuse, 0x1 ;  /* 0x00000094050c2211 */ /* 0x0c0fe400078008ff */
[C-C-:B------:R-:W-:Y:S01]  /*1f1c0*/  @P3 LEA.HI.X R19, R5.reuse, R149, R6.reuse, 0x1, P4 ;  /* 0x0000009505133211 */ /* 0x140fe200020f0c06 */
[----:B------:R-:W-:Y:S01]  /*1f1d0*/  @!PT LDS RZ, [RZ] ;  /* 0x00000000fffff984 */ /* 0x000fe20000000800 */
[----:B------:R-:W-:Y:S01]  /*1f1e0*/  @!PT LDS RZ, [RZ] ;  /* 0x00000000fffff984 */ /* 0x000fe20000000800 */
[----:B------:R-:W-:Y:S01]  /*1f1f0*/  @!PT LDS RZ, [RZ] ;  /* 0x00000000fffff984 */ /* 0x000fe20000000800 */
[----:B------:R1:W-:Y:S01]  /*1f200*/  @P2 LDGSTS.E.BYPASS.LTC128B.128 [R235+0x10000], [R132.64+0x80] ;  /* 0x1000008084eb2fae */ /* 0x0003e2000b901d44 */
[C---:B------:R-:W-:Y:S02]  /*1f210*/  IADD3 R7, P1, R5.reuse, R223, RZ ;  /* 0x000000df05077210 */ /* 0x040fe40007f3e0ff */
[----:B------:R-:W-:Y:S01]  /*1f220*/  @P2 LEA.HI.X R13, R5, R149, R6, 0x1, P0 ;  /* 0x00000095050d2211 */ /* 0x000fe200000f0c06 */
[----:B------:R-:W-:Y:S01]  /*1f230*/  @!P2 STS.128 [R235+0x10000], RZ ;  /* 0x010000ffeb00a388 */ /* 0x000fe20000000c00 */
[CC--:B------:R-:W-:Y:S01]  /*1f240*/  @P3 LEA R16, P4, R7.reuse, R148.reuse, 0x1 ;  /* 0x0000009407103211 */ /* 0x0c0fe200078808ff */
[----:B------:R-:W-:Y:S01]  /*1f250*/  IMAD.X R6, R6, 0x1, R224, P1 ;  /* 0x0000000106067824 */ /* 0x000fe200008e06e0 */
        /* <DEDUP_REMOVED lines=8> */
[-C--:B------:R-:W-:Y:S01]  /*1f2e0*/  @P2 LEA.HI.X R11, R7, R149.reuse, R6, 0x1, P0 ;  /* 0x00000095070b2211 */ /* 0x080fe200000f0c06 */
[----:B------:R-:W-:Y:S01]  /*1f2f0*/  IMAD.X R6, R6, 0x1, R224, P1 ;  /* 0x0000000106067824 */ /* 0x000fe200008e06e0 */
[CC--:B------:R-:W-:Y:S01]  /*1f300*/  @P3 LEA R14, P4, R5.reuse, R148.reuse, 0x1 ;  /* 0x00000094050e3211 */ /* 0x0c0fe200078808ff */
[----:B------:R-:W-:Y:S01]  /*1f310*/  @!PT LDS RZ, [RZ] ;  /* 0x00000000fffff984 */ /* 0x000fe20000000800 */
[----:B------:R-:W-:Y:S01]  /*1f320*/  @!PT LDS RZ, [RZ] ;  /* 0x00000000fffff984 */ /* 0x000fe20000000800 */
[----:B------:R-:W-:Y:S01]  /*1f330*/  @!PT LDS RZ, [RZ] ;  /* 0x00000000fffff984 */ /* 0x000fe20000000800 */
[----:B------:R3:W-:Y:S01]  /*1f340*/  @P2 LDGSTS.E.BYPASS.LTC128B.128 [R235+0x10800], [R12.64+0x80] ;  /* 0x108000800ceb2fae */ /* 0x0007e2000b901d44 */
[CC--:B------:R-:W-:Y:S02]  /*1f350*/  @P2 LEA R8, P0, R5.reuse, R148.reuse, 0x1 ;  /* 0x0000009405082211 */ /* 0x0c0fe400078008ff */
[C-C-:B------:R-:W-:Y:S01]  /*1f360*/  @P3 LEA.HI.X R15, R5.reuse, R149, R6.reuse, 0x1, P4 ;  /* 0x00000095050f3211 */ /* 0x140fe200020f0c06 */
[----:B------:R-:W-:Y:S01]  /*1f370*/  @!P2 STS.128 [R235+0x10800], RZ ;  /* 0x010800ffeb00a388 */ /* 0x000fe20000000c00 */
[C---:B------:R-:W-:Y:S02]  /*1f380*/  IADD3 R7, P1, R5.reuse, R223, RZ ;  /* 0x000000df05077210 */ /* 0x040fe40007f3e0ff */
[----:B------:R-:W-:Y:S01]  /*1f390*/  @P2 LEA.HI.X R9, R5, R149, R6, 0x1, P0 ;  /* 0x0000009505092211 */ /* 0x000fe200000f0c06 */
[----:B------:R-:W-:Y:S01]  /*1f3a0*/  @!PT LDS RZ, [RZ] ;  /* 0x00000000fffff984 */ /* 0x000fe20000000800 */
[----:B------:R-:W-:Y:S01]  /*1f3b0*/  @!PT LDS RZ, [RZ] ;  /* 0x00000000fffff984 */ /* 0x000fe20000000800 */
[----:B------:R-:W-:Y:S01]  /*1f3c0*/  @!PT LDS RZ, [RZ] ;  /* 0x00000000fffff984 */ /* 0x000fe20000000800 */
[----:B------:R2:W-:Y:S01]  /*1f3d0*/  @P3 LDGSTS.E.BYPASS.LTC128B.128 [R235+0xd000], [R16.64] ;  /* 0x0d00000010eb3fae */ /* 0x0005e2000b901d44 */
[CC--:B------:R-:W-:Y:S01]  /*1f3e0*/  @P3 LEA R22, P4, R7.reuse, R148.reuse, 0x1 ;  /* 0x0000009407163211 */ /* 0x0c0fe200078808ff */
[----:B------:R-:W-:Y:S01]  /*1f3f0*/  IMAD.X R6, R6, 0x1, R224, P1 ;  /* 0x0000000106067824 */ /* 0x000fe200008e06e0 */
[CC--:B------:R-:W-:Y:S01]  /*1f400*/  @P2 LEA R20, P0, R7.reuse, R148.reuse, 0x1 ;  /* 0x0000009407142211 */ /* 0x0c0fe200078008ff */
[----:B------:R-:W-:Y:S01]  /*1f410*/  @!P3 STS.128 [R235+0xd000], RZ ;  /* 0x00d000ffeb00b388 */ /* 0x000fe20000000c00 */
[C---:B------:R-:W-:Y:S02]  /*1f420*/  IADD3 R5, P1, R7.reuse, R223, RZ ;  /* 0x000000df07057210 */ /* 0x040fe40007f3e0ff */
[CCC-:B------:R-:W-:Y:S01]  /*1f430*/  @P3 LEA.HI.X R23, R7.reuse, R149.reuse, R6.reuse, 0x1, P4 ;  /* 0x0000009507173211 */ /* 0x1c0fe200020f0c06 */
[----:B------:R-:W-:Y:S01]  /*1f440*/  @!PT LDS RZ, [RZ] ;  /* 0x00000000fffff984 */ /* 0x000fe20000000800 */
[----:B------:R-:W-:Y:S01]  /*1f450*/  @!PT LDS RZ, [RZ] ;  /* 0x00000000fffff984 */ /* 0x000fe20000000800 */
[----:B------:R-:W-:Y:S01]  /*1f460*/  @!PT LDS RZ, [RZ] ;  /* 0x00000000fffff984 */ /* 0x000fe20000000800 */
[----:B------:R4:W-:Y:S01]  /*1f470*/  @P2 LDGSTS.E.BYPASS.LTC128B.128 [R235+0x11000], [R10.64+0x80] ;  /* 0x110000800aeb2fae */ /* 0x0009e2000b901d44 */
[-C--:B------:R-:W-:Y:S01]  /*1f480*/  @P2 LEA.HI.X R21, R7, R149.reuse, R6, 0x1, P0 ;  /* 0x0000009507152211 */ /* 0x080fe200000f0c06 */
[----:B------:R-:W-:Y:S01]  /*1f490*/  IMAD.X R6, R6, 0x1, R224, P1 ;  /* 0x0000000106067824 */ /* 0x000fe200008e06e0 */
[CC--:B------:R-:W-:Y:S01]  /*1f4a0*/  @P3 LEA R26, P4, R5.reuse, R148.reuse, 0x1 ;  /* 0x00000094051a3211 */ /* 0x0c0fe200078808ff */
[----:B------:R-:W-:Y:S01]  /*1f4b0*/  @!P2 STS.128 [R235+0x11000], RZ ;  /* 0x011000ffeb00a388 */ /* 0x000fe20000000c00 */
[CC--:B------:R-:W-:Y:S02]  /*1f4c0*/  @P2 LEA R24, P0, R5.reuse, R148.reuse, 0x1 ;  /* 0x0000009405182211 */ /* 0x0c0fe400078008ff */
[C-C-:B------:R-:W-:Y:S01]  /*1f4d0*/  @P3 LEA.HI.X R27, R5.reuse, R149, R6.reuse, 0x1, P4 ;  /* 0x00000095051b3211 */ /* 0x140fe200020f0c06 */
[----:B------:R-:W-:Y:S01]  /*1f4e0*/  @!PT LDS RZ, [RZ] ;  /* 0x00000000fffff984 */ /* 0x000fe20000000800 */
[----:B------:R-:W-:Y:S01]  /*1f4f0*/  @!PT LDS RZ, [RZ] ;  /* 0x00000000fffff984 */ /* 0x000fe20000000800 */
[----:B------:R-:W-:Y:S01]  /*1f500*/  @!PT LDS RZ, [RZ] ;  /* 0x00000000fffff984 */ /* 0x000fe20000000800 */
[----:B------:R3:W-:Y:S01]  /*1f510*/  @P3 LDGSTS.E.BYPASS.LTC128B.128 [R235+0xd800], [R14.64] ;  /* 0x0d8000000eeb3fae */ /* 0x0007e2000b901d44 */
        /* <DEDUP_REMOVED lines=9> */
[----:B------:R4:W-:Y:S01]  /*1f5b0*/  @P2 LDGSTS.E.BYPASS.LTC128B.128 [R235+0x11800], [R8.64+0x80] ;  /* 0x1180008008eb2fae */ /* 0x0009e2000b901d44 */
        /* <DEDUP_REMOVED lines=9> */
[----:B------:R5:W-:Y:S01]  /*1f650*/  @P3 LDGSTS.E.BYPASS.LTC128B.128 [R235+0xe000], [R22.64] ;  /* 0x0e00000016eb3fae */ /* 0x000be2000b901d44 */
[C---:B------:R-:W-:Y:S02]  /*1f660*/  @P2 LEA R36, P0, R5.reuse, R148, 0x1 ;  /* 0x0000009405242211 */ /* 0x040fe400078008ff */
[CCC-:B------:R-:W-:Y:S01]  /*1f670*/  @P3 LEA.HI.X R31, R5.reuse, R149.reuse, R4.reuse, 0x1, P4 ;  /* 0x00000095051f3211 */ /* 0x1c0fe200020f0c04 */
[----:B------:R-:W-:Y:S01]  /*1f680*/  @!P3 STS.128 [R235+0xe000], RZ ;  /* 0x00e000ffeb00b388 */ /* 0x000fe20000000c00 */
[----:B------:R-:W-:Y:S02]  /*1f690*/  @P2 LEA.HI.X R37, R5, R149, R4, 0x1, P0 ;  /* 0x0000009505252211 */ /* 0x000fe400000f0c04 */
[----:B------:R-:W-:Y:S01]  /*1f6a0*/  ISETP.GE.AND P0, PT, R238, 0x2, PT ;  /* 0x00000002ee00780c */ /* 0x000fe20003f06270 */
        /* <DEDUP_REMOVED lines=36> */
[----:B----4-:R-:W4:Y:S04]  /*1f8f0*/  LDSM.16.M88.4 R8, [R221+0x4000] ;  /* 0x00400000dd08783b */ /* 0x010f280000000200 */
[----:B--2---:R-:W3:Y:S04]  /*1f900*/  LDSM.16.M88.4 R16, [R221+0x4800] ;  /* 0x00480000dd10783b */ /* 0x004ee80000000200 */
[----:B-1----:R-:W5:Y:S04]  /*1f910*/  LDSM.16.M88.4 R24, [R221+0x5000] ;  /* 0x00500000dd18783b */ /* 0x002f680000000200 */
[----:B------:R-:W0:Y:S04]  /*1f920*/  LDGDEPBAR ;  /* 0x00000000000079af */ /* 0x000e280000000000 */
[----:B------:R-:W1:Y:S04]  /*1f930*/  LDSM.16.M88.4 R32, [R221+0x5800] ;  /* 0x00580000dd20783b */ /* 0x000e680000000200 */
[----:B------:R-:W2:Y:S04]  /*1f940*/  LDSM.16.M88.4 R40, [R221+0x6000] ;  /* 0x00600000dd28783b */ /* 0x000ea80000000200 */
[----:B------:R-:W1:Y:S04]  /*1f950*/  LDSM.16.M88.4 R48, [R221+0x6800] ;  /* 0x00680000dd30783b */ /* 0x000e680000000200 */
[----:B------:R-:W1:Y:S04]  /*1f960*/  LDSM.16.M88.4 R56, [R221+0x7000] ;  /* 0x00700000dd38783b */ /* 0x000e680000000200 */
[----:B------:R-:W1:Y:S04]  /*1f970*/  LDSM.16.M88.4 R136, [R221+0x7800] ;  /* 0x00780000dd88783b */ /* 0x000e680000000200 */
[----:B------:R-:W-:Y:S01]  /*1f980*/  LDSM.16.M88.4 R140, [R220] ;  /* 0x00000000dc8c783b */ /* 0x000fe20000000200 */
[C---:B----4-:R-:W-:Y:S03]  /*1f990*/  HMMA.16816.F32.BF16 R4, R64.reuse, R8, RZ ;  /* 0x000000084004723c */ /* 0x050fe600000418ff */
[----:B------:R-:W4:Y:S04]  /*1f9a0*/  LDSM.16.M88.4 R144, [R219] ;  /* 0x00000000db90783b */ /* 0x000f280000000200 */
[----:B------:R-:W1:Y:S01]  /*1f9b0*/  LDSM.16.M88.4 R148, [R211] ;  /* 0x00000000d394783b */ /* 0x000e620000000200 */
[C---:B------:R-:W-:Y:S03]  /*1f9c0*/  HMMA.16816.F32.BF16 R8, R64.reuse, R10, RZ ;  /* 0x0000000a4008723c */ /* 0x040fe600000418ff */
[----:B------:R-:W2:Y:S04]  /*1f9d0*/  LDSM.16.M88.4 R152, [R210] ;  /* 0x00000000d298783b */ /* 0x000ea80000000200 */
[----:B------:R-:W2:Y:S01]  /*1f9e0*/  LDSM.16.M88.4 R156, [R209] ;  /* 0x00000000d19c783b */ /* 0x000ea20000000200 */
[C---:B---3--:R-:W-:Y:S03]  /*1f9f0*/  HMMA.16816.F32.BF16 R12, R64.reuse, R16, RZ ;  /* 0x00000010400c723c */ /* 0x048fe600000418ff */
[----:B------:R-:W-:Y:S04]  /*1fa00*/  LDSM.16.M88.4 R160, [R215+0x4000] ;  /* 0x00400000d7a0783b */ /* 0x000fe80000000200 */
[----:B------:R-:W-:Y:S01]  /*1fa10*/  LDSM.16.M88.4 R164, [R204+0x1000] ;  /* 0x00100000cca4783b */ /* 0x000fe20000000200 */
[C---:B------:R-:W-:Y:S03]  /*1fa20*/  HMMA.16816.F32.BF16 R16, R64.reuse, R18, RZ ;  /* 0x000000124010723c */ /* 0x040fe600000418ff */
[----:B------:R-:W-:Y:S04]  /*1fa30*/  LDSM.16.M88.4 R168, [R221+0x8000] ;  /* 0x00800000dda8783b */ /* 0x000fe80000000200 */
[----:B------:R-:W-:Y:S01]  /*1fa40*/  LDSM.16.M88.4 R172, [R221+0x8800] ;  /* 0x00880000ddac783b */ /* 0x000fe20000000200 */
[C---:B-----5:R-:W-:Y:S03]  /*1fa50*/  HMMA.16816.F32.BF16 R20, R64.reuse, R24, RZ ;  /* 0x000000184014723c */ /* 0x060fe600000418ff */
[----:B------:R-:W-:Y:S04]  /*1fa60*/  LDSM.16.M88.4 R176, [R221+0xa000] ;  /* 0x00a00000ddb0783b */ /* 0x000fe80000000200 */
[----:B------:R-:W-:Y:S01]  /*1fa70*/  LDSM.16.M88.4 R180, [R200] ;  /* 0x00000000c8b4783b */ /* 0x000fe20000000200 */
[C---:B------:R-:W-:Y:S03]  /*1fa80*/  HMMA.16816.F32.BF16 R24, R64.reuse, R26, RZ ;  /* 0x0000001a4018723c */ /* 0x040fe600000418ff */
[----:B------:R-:W-:Y:S04]  /*1fa90*/  LDSM.16.M88.4 R184, [R218+0x2000] ;  /* 0x00200000dab8783b */ /* 0x000fe80000000200 */
[----:B------:R-:W-:Y:S01]  /*1faa0*/  LDSM.16.M88.4 R188, [R215+0x8000] ;  /* 0x00800000d7bc783b */ /* 0x000fe20000000200 */
[C---:B-1----:R-:W-:Y:S03]  /*1fab0*/  HMMA.16816.F32.BF16 R28, R64.reuse, R32, RZ ;  /* 0x00000020401c723c */ /* 0x042fe600000418ff */
[----:B------:R-:W-:Y:S05]  /*1fac0*/  LDSM.16.M88.4 R192, [R204+0x7000] ;  /* 0x00700000ccc0783b */ /* 0x000fea0000000200 */
[C---:B------:R-:W-:Y:S08]  /*1fad0*/  HMMA.16816.F32.BF16 R32, R64.reuse, R34, RZ ;  /* 0x000000224020723c */ /* 0x040ff000000418ff */
[C---:B--2---:R-:W-:Y:S08]  /*1fae0*/  HMMA.16816.F32.BF16 R36, R64.reuse, R40, RZ ;  /* 0x000000284024723c */ /* 0x044ff000000418ff */
[C---:B------:R-:W-:Y:S08]  /*1faf0*/  HMMA.16816.F32.BF16 R40, R64.reuse, R42, RZ ;  /* 0x0000002a4028723c */ /* 0x040ff000000418ff */
[C---:B------:R-:W-:Y:S08]  /*1fb00*/  HMMA.16816.F32.BF16 R44, R64.reuse, R48, RZ ;  /* 0x00000030402c723c */ /* 0x040ff000000418ff */
[C---:B------:R-:W-:Y:S08]  /*1fb10*/  HMMA.16816.F32.BF16 R48, R64.reuse, R50, RZ ;  /* 0x000000324030723c */ /* 0x040ff000000418ff */
[C---:B------:R-:W-:Y:S08]  /*1fb20*/  HMMA.16816.F32.BF16 R52, R64.reuse, R56, RZ ;  /* 0x000000384034723c */ /* 0x040ff000000418ff */
[C---:B------:R-:W-:Y:S08]  /*1fb30*/  HMMA.16816.F32.BF16 R56, R64.reuse, R58, RZ ;  /* 0x0000003a4038723c */ /* 0x040ff000000418ff */
[C---:B------:R-:W-:Y:S08]  /*1fb40*/  HMMA.16816.F32.BF16 R60, R64.reuse, R136, RZ ;  /* 0x00000088403c723c */ /* 0x040ff000000418ff */
[----:B------:R-:W-:Y:S01]  /*1fb50*/  HMMA.16816.F32.BF16 R64, R64, R138, RZ ;  /* 0x0000008a4040723c */ /* 0x000fe200000418ff */
[----:B------:R-:W1:Y:S07]  /*1fb60*/  LDSM.16.M88.4 R136, [R208] ;  /* 0x00000000d088783b */ /* 0x000e6e0000000200 */
[C---:B----4-:R-:W-:Y:S08]  /*1fb70*/  HMMA.16816.F32.BF16 R4, R140.reuse, R144, R4 ;  /* 0x000000908c04723c */ /* 0x050ff00000041804 */
[C---:B------:R-:W-:Y:S01]  /*1fb80*/  HMMA.16816.F32.BF16 R8, R140.reuse, R146, R8 ;  /* 0x000000928c08723c */ /* 0x040fe20000041808 */
[----:B------:R-:W2:Y:S07]  /*1fb90*/  LDSM.16.M88.4 R144, [R207] ;  /* 0x00000000cf90783b */ /* 0x000eae0000000200 */
[C---:B------:R-:W-:Y:S08]  /*1fba0*/  HMMA.16816.F32.BF16 R12, R140.reuse, R148, R12 ;  /* 0x000000948c0c723c */ /* 0x040ff0000004180c */
[C---:B------:R-:W-:Y:S01]  /*1fbb0*/  HMMA.16816.F32.BF16 R16, R140.reuse, R150, R16 ;  /* 0x000000968c10723c */ /* 0x040fe20000041810 */
[----:B------:R-:W3:Y:S07]  /*1fbc0*/  LDSM.16.M88.4 R148, [R206] ;  /* 0x00000000ce94783b */ /* 0x000eee0000000200 */
[C---:B------:R-:W-:Y:S08]  /*1fbd0*/  HMMA.16816.F32.BF16 R20, R140.reuse, R152, R20 ;  /* 0x000000988c14723c */ /* 0x040ff00000041814 */
[C---:B------:R-:W-:Y:S01]  /*1fbe0*/  HMMA.16816.F32.BF16 R24, R140.reuse, R154, R24 ;  /* 0x0000009a8c18723c */ /* 0x040fe20000041818 */
[----:B------:R-:W4:Y:S07]  /*1fbf0*/  LDSM.16.M88.4 R152, [R205] ;  /* 0x00000000cd98783b */ /* 0x000f2e0000000200 */
[C---:B------:R-:W-:Y:S08]  /*1fc00*/  HMMA.16816.F32.BF16 R28, R140.reuse, R156, R28 ;  /* 0x0000009c8c1c723c */ /* 0x040ff0000004181c */
[C---:B------:R-:W-:Y:S01]  /*1fc10*/  HMMA.16816.F32.BF16 R32, R140.reuse, R158, R32 ;  /* 0x0000009e8c20723c */ /* 0x040fe20000041820 */
[----:B------:R-:W5:Y:S07]  /*1fc20*/  LDSM.16.M88.4 R156, [R218] ;  /* 0x00000000da9c783b */ /* 0x000f6e0000000200 */
[C---:B-1----:R-:W-:Y:S08]  /*1fc30*/  HMMA.16816.F32.BF16 R36, R140.reuse, R136, R36 ;  /* 0x000000888c24723c */ /* 0x042ff00000041824 */
[C---:B------:R-:W-:Y:S01]  /*1fc40*/  HMMA.16816.F32.BF16 R40, R140.reuse, R138, R40 ;  /* 0x0000008a8c28723c */ /* 0x040fe20000041828 */
[----:B------:R-:W1:Y:S07]  /*1fc50*/  LDSM.16.M88.4 R136, [R215+0x4800] ;  /* 0x00480000d788783b */ /* 0x000e6e0000000200 */
[C---:B--2---:R-:W-:Y:S08]  /*1fc60*/  HMMA.16816.F32.BF16 R44, R140.reuse, R144, R44 ;  /* 0x000000908c2c723c */ /* 0x044ff0000004182c */
[C---:B------:R-:W-:Y:S01]  /*1fc70*/  HMMA.16816.F32.BF16 R48, R140.reuse, R146, R48 ;  /* 0x000000928c30723c */ /* 0x040fe20000041830 */
[----:B------:R-:W2:Y:S07]  /*1fc80*/  LDSM.16.M88.4 R144, [R215+0x5000] ;  /* 0x00500000d790783b */ /* 0x000eae0000000200 */
[C---:B---3--:R-:W-:Y:S08]  /*1fc90*/  HMMA.16816.F32.BF16 R52, R140.reuse, R148, R52 ;  /* 0x000000948c34723c */ /* 0x048ff00000041834 */
[C---:B------:R-:W-:Y:S01]  /*1fca0*/  HMMA.16816.F32.BF16 R56, R140.reuse, R150, R56 ;  /* 0x000000968c38723c */ /* 0x040fe20000041838 */
[----:B------:R-:W3:Y:S07]  /*1fcb0*/  LDSM.16.M88.4 R148, [R215+0x5800] ;  /* 0x00580000d794783b */ /* 0x000eee0000000200 */
[C---:B----4-:R-:W-:Y:S08]  /*1fcc0*/  HMMA.16816.F32.BF16 R60, R140.reuse, R152, R60 ;  /* 0x000000988c3c723c */ /* 0x050ff0000004183c */
[----:B------:R-:W-:Y:S01]  /*1fcd0*/  HMMA.16816.F32.BF16 R64, R140, R154, R64 ;  /* 0x0000009a8c40723c */ /* 0x000fe20000041840 */
[----:B------:R-:W4:Y:S04]  /*1fce0*/  LDSM.16.M88.4 R140, [R215+0x6000] ;  /* 0x00600000d78c783b */ /* 0x000f280000000200 */
[----:B------:R-:W-:Y:S03]  /*1fcf0*/  LDSM.16.M88.4 R152, [R217] ;  /* 0x00000000d998783b */ /* 0x000fe60000000200 */
[C---:B-----5:R-:W-:Y:S08]  /*1fd00*/  HMMA.16816.F32.BF16 R4, R156.reuse, R160, R4 ;  /* 0x000000a09c04723c */ /* 0x060ff00000041804 */
[C---:B------:R-:W-:Y:S01]  /*1fd10*/  HMMA.16816.F32.BF16 R8, R156.reuse, R162, R8 ;  /* 0x000000a29c08723c */ /* 0x040fe20000041808 */
[----:B------:R-:W-:Y:S07]  /*1fd20*/  LDSM.16.M88.4 R160, [R204] ;  /* 0x00000000cca0783b */ /* 0x000fee0000000200 */
        /* <DEDUP_REMOVED lines=20> */
[----:B------:R-:W-:Y:S04]  /*1fe70*/  LDSM.16.M88.4 R148, [R204+0x3000] ;  /* 0x00300000cc94783b */ /* 0x000fe80000000200 */
[----:B------:R-:W-:Y:S03]  /*1fe80*/  LDSM.16.M88.4 R156, [R204+0x3800] ;  /* 0x00380000cc9c783b */ /* 0x000fe60000000200 */
[C---:B------:R-:W-:Y:S08]  /*1fe90*/  HMMA.16816.F32.BF16 R4, R152.reuse, R160, R4 ;  /* 0x000000a09804723c */ /* 0x040ff00000041804 */
[C---:B------:R-:W-:Y:S01]  /*1fea0*/  HMMA.16816.F32.BF16 R8, R152.reuse, R162, R8 ;  /* 0x000000a29808723c */ /* 0x040fe20000041808 */
[----:B------:R-:W-:Y:S07]  /*1feb0*/  LDSM.16.M88.4 R160, [R222+0x2000] ;  /* 0x00200000dea0783b */ /* 0x000fee0000000200 */
[C---:B----4-:R-:W-:Y:S08]  /*1fec0*/  HMMA.16816.F32.BF16 R12, R152.reuse, R140, R12 ;  /* 0x0000008c980c723c */ /* 0x050ff0000004180c */
[C---:B------:R-:W-:Y:S01]  /*1fed0*/  HMMA.16816.F32.BF16 R16, R152.reuse, R142, R16 ;  /* 0x0000008e9810723c */ /* 0x040fe20000041810 */
[----:B------:R-:W3:Y:S07]  /*1fee0*/  LDSM.16.M88.4 R140, [R204+0x2800] ;  /* 0x00280000cc8c783b */ /* 0x000eee0000000200 */
[C---:B------:R-:W-:Y:S08]  /*1fef0*/  HMMA.16816.F32.BF16 R20, R152.reuse, R164, R20 ;  /* 0x000000a49814723c */ /* 0x040ff00000041814 */
        /* <DEDUP_REMOVED lines=11> */
[C---:B------:R-:W-:Y:S08]  /*1ffb0*/  HMMA.16816.F32.BF16 R52, R152.reuse, R148, R52 ;  /* 0x000000949834723c */ /* 0x040ff00000041834 */
[C---:B------:R-:W-:Y:S01]  /*1ffc0*/  HMMA.16816.F32.BF16 R56, R152.reuse, R150, R56 ;  /* 0x000000969838723c */ /* 0x040fe20000041838 */
[----:B------:R-:W5:Y:S07]  /*1ffd0*/  LDSM.16.M88.4 R148, [R221+0xb800] ;  /* 0x00b80000dd94783b */ /* 0x000f6e0000000200 */
[C---:B------:R-:W-:Y:S08]  /*1ffe0*/  HMMA.16816.F32.BF16 R60, R152.reuse, R156, R60 ;  /* 0x0000009c983c723c */ /* 0x040ff0000004183c */
[----:B------:R-:W-:Y:S01]  /*1fff0*/  HMMA.16816.F32.BF16 R64, R152, R158, R64 ;  /* 0x0000009e9840723c */ /* 0x000fe20000041840 */
[----:B------:R-:W-:Y:S04]  /*20000*/  LDSM.16.M88.4 R152, [R220+0x2000] ;  /* 0x00200000dc98783b */ /* 0x000fe80000000200 */
[----:B------:R-:W1:Y:S03]  /*20010*/  LDSM.16.M88.4 R156, [R203] ;  /* 0x00000000cb9c783b */ /* 0x000e660000000200 */
[C---:B------:R-:W-:Y:S08]  /*20020*/  HMMA.16816.F32.BF16 R4, R160.reuse, R168, R4 ;  /* 0x000000a8a004723c */ /* 0x040ff00000041804 */
[C---:B------:R-:W-:Y:S01]  /*20030*/  HMMA.16816.F32.BF16 R8, R160.reuse, R170, R8 ;  /* 0x000000aaa008723c */ /* 0x040fe20000041808 */
[----:B------:R-:W2:Y:S07]  /*20040*/  LDSM.16.M88.4 R168, [R202] ;  /* 0x00000000caa8783b */ /* 0x000eae0000000200 */
[C---:B------:R-:W-:Y:S08]  /*20050*/  HMMA.16816.F32.BF16 R12, R160.reuse, R172, R12 ;  /* 0x000000aca00c723c */ /* 0x040ff0000004180c */
[C---:B------:R-:W-:Y:S01]  /*20060*/  HMMA.16816.F32.BF16 R16, R160.reuse, R174, R16 ;  /* 0x000000aea010723c */ /* 0x040fe20000041810 */
[----:B------:R-:W2:Y:S07]  /*20070*/  LDSM.16.M88.4 R172, [R201] ;  /* 0x00000000c9ac783b */ /* 0x000eae0000000200 */
[C---:B----4-:R-:W-:Y:S08]  /*20080*/  HMMA.16816.F32.BF16 R20, R160.reuse, R164, R20 ;  /* 0x000000a4a014723c */ /* 0x050ff00000041814 */
[C---:B------:R-:W-:Y:S01]  /*20090*/  HMMA.16816.F32.BF16 R24, R160.reuse, R166, R24 ;  /* 0x000000a6a018723c */ /* 0x040fe20000041818 */
[----:B------:R-:W-:Y:S07]  /*200a0*/  LDSM.16.M88.4 R164, [R198] ;  /* 0x00000000c6a4783b */ /* 0x000fee0000000200 */
[C---:B-1----:R-:W-:Y:S08]  /*200b0*/  HMMA.16816.F32.BF16 R28, R160.reuse, R136, R28 ;  /* 0x00000088a01c723c */ /* 0x042ff0000004181c */
[C---:B------:R-:W-:Y:S01]  /*200c0*/  HMMA.16816.F32.BF16 R32, R160.reuse, R138, R32 ;  /* 0x0000008aa020723c */ /* 0x040fe20000041820 */
[----:B------:R-:W1:Y:S07]  /*200d0*/  LDSM.16.M88.4 R136, [R199] ;  /* 0x00000000c788783b */ /* 0x000e6e0000000200 */
[C---:B------:R-:W-:Y:S08]  /*200e0*/  HMMA.16816.F32.BF16 R36, R160.reuse, R176, R36 ;  /* 0x000000b0a024723c */ /* 0x040ff00000041824 */
[C---:B------:R-:W-:Y:S01]  /*200f0*/  HMMA.16816.F32.BF16 R40, R160.reuse, R178, R40 ;  /* 0x000000b2a028723c */ /* 0x040fe20000041828 */
[----:B------:R-:W4:Y:S07]  /*20100*/  LDSM.16.M88.4 R176, [R197] ;  /* 0x00000000c5b0783b */ /* 0x000f2e0000000200 */
[C---:B--2---:R-:W-:Y:S08]  /*20110*/  HMMA.16816.F32.BF16 R44, R160.reuse, R144, R44 ;  /* 0x00000090a02c723c */ /* 0x044ff0000004182c */
[C---:B------:R-:W-:Y:S01]  /*20120*/  HMMA.16816.F32.BF16 R48, R160.reuse, R146, R48 ;  /* 0x00000092a030723c */ /* 0x040fe20000041830 */
[----:B------:R-:W2:Y:S07]  /*20130*/  LDSM.16.M88.4 R144, [R196] ;  /* 0x00000000c490783b */ /* 0x000eae0000000200 */
[C---:B---3--:R-:W-:Y:S08]  /*20140*/  HMMA.16816.F32.BF16 R52, R160.reuse, R140, R52 ;  /* 0x0000008ca034723c */ /* 0x048ff00000041834 */
[C---:B------:R-:W-:Y:S01]  /*20150*/  HMMA.16816.F32.BF16 R56, R160.reuse, R142, R56 ;  /* 0x0000008ea038723c */ /* 0x040fe20000041838 */
[----:B------:R-:W3:Y:S07]  /*20160*/  LDSM.16.M88.4 R140, [R215+0x8800] ;  /* 0x00880000d78c783b */ /* 0x000eee0000000200 */
[C---:B-----5:R-:W-:Y:S08]  /*20170*/  HMMA.16816.F32.BF16 R60, R160.reuse, R148, R60 ;  /* 0x00000094a03c723c */ /* 0x060ff0000004183c */
[----:B------:R-:W-:Y:S01]  /*20180*/  HMMA.16816.F32.BF16 R64, R160, R150, R64 ;  /* 0x00000096a040723c */ /* 0x000fe20000041840 */
[----:B------:R-:W5:Y:S04]  /*20190*/  LDSM.16.M88.4 R148, [R215+0x9000] ;  /* 0x00900000d794783b */ /* 0x000f680000000200 */
        /* <DEDUP_REMOVED lines=19> */
[C---:B----4-:R-:W-:Y:S08]  /*202d0*/  HMMA.16816.F32.BF16 R52, R152.reuse, R176, R52 ;  /* 0x000000b09834723c */ /* 0x050ff00000041834 */
[C---:B------:R-:W-:Y:S01]  /*202e0*/  HMMA.16816.F32.BF16 R56, R152.reuse, R178, R56 ;  /* 0x000000b29838723c */ /* 0x040fe20000041838 */
[----:B------:R-:W-:Y:S07]  /*202f0*/  LDSM.16.M88.4 R176, [R204+0x5800] ;  /* 0x00580000ccb0783b */ /* 0x000fee0000000200 */
[C---:B--2---:R-:W-:Y:S08]  /*20300*/  HMMA.16816.F32.BF16 R60, R152.reuse, R144, R60 ;  /* 0x00000090983c723c */ /* 0x044ff0000004183c */
[----:B------:R-:W-:Y:S01]  /*20310*/  HMMA.16816.F32.BF16 R64, R152, R146, R64 ;  /* 0x000000929840723c */ /* 0x000fe20000041840 */
[----:B------:R-:W2:Y:S04]  /*20320*/  LDSM.16.M88.4 R144, [R215+0xa000] ;  /* 0x00a00000d790783b */ /* 0x000ea80000000200 */
[----:B------:R-:W4:Y:S03]  /*20330*/  LDSM.16.M88.4 R152, [R215+0xa800] ;  /* 0x00a80000d798783b */ /* 0x000f260000000200 */
[C---:B------:R-:W-:Y:S08]  /*20340*/  HMMA.16816.F32.BF16 R4, R184.reuse, R188, R4 ;  /* 0x000000bcb804723c */ /* 0x040ff00000041804 */
[C---:B------:R-:W-:Y:S01]  /*20350*/  HMMA.16816.F32.BF16 R8, R184.reuse, R190, R8 ;  /* 0x000000beb808723c */ /* 0x040fe20000041808 */
[----:B------:R-:W-:Y:S07]  /*20360*/  LDSM.16.M88.4 R188, [R204+0x6800] ;  /* 0x00680000ccbc783b */ /* 0x000fee0000000200 */
[C---:B---3--:R-:W-:Y:S08]  /*20370*/  HMMA.16816.F32.BF16 R12, R184.reuse, R140, R12 ;  /* 0x0000008cb80c723c */ /* 0x048ff0000004180c */
[C---:B------:R-:W-:Y:S01]  /*20380*/  HMMA.16816.F32.BF16 R16, R184.reuse, R142, R16 ;  /* 0x0000008eb810723c */ /* 0x040fe20000041810 */
[----:B------:R-:W3:Y:S07]  /*20390*/  LDSM.16.M88.4 R140, [R204+0x4800] ;  /* 0x00480000cc8c783b */ /* 0x000eee0000000200 */
[C---:B-----5:R-:W-:Y:S08]  /*203a0*/  HMMA.16816.F32.BF16 R20, R184.reuse, R148, R20 ;  /* 0x00000094b814723c */ /* 0x060ff00000041814 */
[C---:B------:R-:W-:Y:S01]  /*203b0*/  HMMA.16816.F32.BF16 R24, R184.reuse, R150, R24 ;  /* 0x00000096b818723c */ /* 0x040fe20000041818 */
[----:B------:R-:W5:Y:S01]  /*203c0*/  LDSM.16.M88.4 R148, [R204+0x7800] ;  /* 0x00780000cc94783b */ /* 0x000f620000000200 */
[----:B------:R-:W-:Y:S04]  /*203d0*/  DEPBAR.LE SB0, 0x0 ;  /* 0x000080000000791a */ /* 0x000fe80000000000 */
[----:B------:R-:W-:Y:S02]  /*203e0*/  BAR.SYNC.DEFER_BLOCKING 0x0 ;  /* 0x0000000000007b1d */ /* 0x000fe40000010000 */
[C---:B-1----:R-:W-:Y:S08]  /*203f0*/  HMMA.16816.F32.BF16 R28, R184.reuse, R136, R28 ;  /* 0x00000088b81c723c */ /* 0x042ff0000004181c */
[C---:B------:R-:W-:Y:S08]  /*20400*/  HMMA.16816.F32.BF16 R32, R184.reuse, R138, R32 ;  /* 0x0000008ab820723c */ /* 0x040ff00000041820 */
[C---:B--2---:R-:W-:Y:S08]  /*20410*/  HMMA.16816.F32.BF16 R36, R184.reuse, R144, R36 ;  /* 0x00000090b824723c */ /* 0x044ff00000041824 */
[C---:B------:R-:W-:Y:S08]  /*20420*/  HMMA.16816.F32.BF16 R40, R184.reuse, R146, R40 ;  /* 0x00000092b828723c */ /* 0x040ff00000041828 */
[C---:B----4-:R-:W-:Y:S08]  /*20430*/  HMMA.16816.F32.BF16 R44, R184.reuse, R152, R44 ;  /* 0x00000098b82c723c */ /* 0x050ff0000004182c */
[C---:B------:R-:W-:Y:S08]  /*20440*/  HMMA.16816.F32.BF16 R48, R184.reuse, R154, R48 ;  /* 0x0000009ab830723c */ /* 0x040ff00000041830 */
[C---:B------:R-:W-:Y:S08]  /*20450*/  HMMA.16816.F32.BF16 R52, R184.reuse, R156, R52 ;  /* 0x0000009cb834723c */ /* 0x040ff00000041834 */
[C---:B------:R-:W-:Y:S08]  /*20460*/  HMMA.16816.F32.BF16 R56, R184.reuse, R158, R56 ;  /* 0x0000009eb838723c */ /* 0x040ff00000041838 */
[C---:B------:R-:W-:Y:S08]  /*20470*/  HMMA.16816.F32.BF16 R60, R184.reuse, R160, R60 ;  /* 0x000000a0b83c723c */ /* 0x040ff0000004183c */
[----:B------:R-:W-:Y:S08]  /*20480*/  HMMA.16816.F32.BF16 R64, R184, R162, R64 ;  /* 0x000000a2b840723c */ /* 0x000ff00000041840 */
[C---:B------:R-:W-:Y:S08]  /*20490*/  HMMA.16816.F32.BF16 R4, R164.reuse, R168, R4 ;  /* 0x000000a8a404723c */ /* 0x040ff00000041804 */
[C---:B------:R-:W-:Y:S08]  /*204a0*/  HMMA.16816.F32.BF16 R8, R164.reuse, R170, R8 ;  /* 0x000000aaa408723c */ /* 0x040ff00000041808 */
[C---:B---3--:R-:W-:Y:S08]  /*204b0*/  HMMA.16816.F32.BF16 R12, R164.reuse, R140, R12 ;  /* 0x0000008ca40c723c */ /* 0x048ff0000004180c */
        /* <DEDUP_REMOVED lines=11> */
[C---:B-----5:R-:W-:Y:S07]  /*20570*/  HMMA.16816.F32.BF16 R60, R164.reuse, R148, R60 ;  /* 0x00000094a43c723c */ /* 0x060fee000004183c */
[----:B------:R-:W-:Y:S01]  /*20580*/  IMAD.MOV.U32 R148, RZ, RZ, R132 ;  /* 0x000000ffff947224 */ /* 0x000fe200078e0084 */
[----:B------:R-:W-:Y:S04]  /*20590*/  HMMA.16816.F32.BF16 R64, R164, R150, R64 ;  /* 0x00000096a440723c */ /* 0x000fe80000041840 */
[----:B------:R-:W-:Y:S04]  /*205a0*/  IMAD.MOV.U32 R149, RZ, RZ, R133 ;  /* 0x000000ffff957224 */ /* 0x000fe800078e0085 */
[----:B------:R-:W-:-:S11]  /*205b0*/  @!P0 BRA `(.L_x_1119) ;  /* 0x00000cc000008947 */ /* 0x000fd60003800000 */
[----:B------:R-:W-:Y:S01]  /*205c0*/  ISETP.NE.U32.AND P0, PT, R236, RZ, PT ;  /* 0x000000ffec00720c */ /* 0x000fe20003f05070 */
[----:B------:R-:W-:Y:S03]  /*205d0*/  BSSY B0, `(.L_x_1120) ;  /* 0x0000048000007945 */ /* 0x000fe60003800000 */
[----:B------:R-:W-:Y:S11]  /*205e0*/  ISETP.NE.AND.EX P0, PT, R237, RZ, PT, P0 ;  /* 0x000000ffed00720c */ /* 0x000ff60003f05300 */
[----:B------:R-:W-:Y:S02]  /*205f0*/  @!UPT UIADD3 URZ, URZ, URZ, URZ ;  /* 0x0000003f3f3ff290 */ /* 0x000fe4000fffe03f */
[----:B------:R-:W-:-:S05]  /*20600*/  @!P0 BRA `(.L_x_1121) ;  /* 0x0000040000008947 */ /* 0x000fca0003800000 */
[----:B------:R-:W-:Y:S01]  /*20610*/  IMAD.SHL.U32 R140, R238, 0x80, RZ ;  /* 0x00000080ee8c7824 */ /* 0x000fe200078e00ff */
[----:B------:R-:W-:Y:S02]  /*20620*/  ULDC.64 UR4, c[0x0][0x118] ;  /* 0x0000460000047ab9 */ /* 0x000fe40000000a00 */
[----:B------:R-:W2:Y:S02]  /*20630*/  LD.E R141, [R2.64+0x170] ;  /* 0x00017004028d7980 */ /* 0x000ea4000c101900 */
[C---:B------:R-:W-:Y:S02]  /*20640*/  IADD3 R138, R140.reuse, -0x100, RZ ;  /* 0xffffff008c8a7810 */ /* 0x040fe40007ffe0ff */
[----:B------:R-:W-:Y:S01]  /*20650*/  IADD3 R140, R140, -0x80, RZ ;  /* 0xffffff808c8c7810 */ /* 0x000fe20007ffe0ff */
[----:B------:R-:W3:Y:S01]  /*20660*/  LD.E.64 R144, [R2.64+0x20] ;  /* 0x0000200402907980 */ /* 0x000ee2000c101b00 */
[-C--:B--2---:R-:W-:Y:S04]  /*20670*/  IABS R137, R141.reuse ;  /* 0x0000008d00897213 */ /* 0x084fe80000000000 */
[----:B------:R-:W1:Y:S10]  /*20680*/  I2F.RP R133, R137 ;  /* 0x0000008900857306 */ /* 0x000e740000209400 */
[----:B-1----:R-:W1:Y:S02]  /*20690*/  MUFU.RCP R132, R133 ;  /* 0x0000008500847308 */ /* 0x002e640000001000 */
[----:B-1----:R-:W-:Y:S02]  /*206a0*/  IADD3 R142, R132, 0xffffffe, RZ ;  /* 0x0ffffffe848e7810 */ /* 0x002fe40007ffe0ff */
[----:B------:R-:W-:Y:S06]  /*206b0*/  IABS R132, R138 ;  /* 0x0000008a00847213 */ /* 0x000fec0000000000 */
[----:B------:R-:W1:Y:S01]  /*206c0*/  F2I.FTZ.U32.TRUNC.NTZ R143, R142 ;  /* 0x0000008e008f7305 */ /* 0x000e62000021f000 */
[-C--:B------:R-:W-:Y:S02]  /*206d0*/  IABS R133, R141.reuse ;  /* 0x0000008d00857213 */ /* 0x080fe40000000000 */
[----:B------:R-:W-:Y:S03]  /*206e0*/  LOP3.LUT R138, R138, R141, RZ, 0x3c, !PT ;  /* 0x0000008d8a8a7212 */ /* 0x000fe600078e3cff */
[----:B------:R-:W-:Y:S01]  /*206f0*/  IMAD.MOV R133, RZ, RZ, -R133 ;  /* 0x000000ffff857224 */ /* 0x000fe200078e0a85 */
        /* <DEDUP_REMOVED lines=21> */
[----:B------:R-:W-:Y:S02]  /*20850*/  LOP3.LUT R132, RZ, R141, RZ, 0x33, !PT ;  /* 0x0000008dff847212 */ /* 0x000fe400078e33ff */
[----:B------:R-:W-:Y:S07]  /*20860*/  ISETP.NE.AND P1, PT, R141, RZ, PT ;  /* 0x000000ff8d00720c */ /* 0x000fee0003f25270 */
[----:B------:R-:W-:Y:S02]  /*20870*/  @P4 IADD3 R136, R136, 0x1, RZ ;  /* 0x0000000188884810 */ /* 0x000fe40007ffe0ff */
[----:B------:R-:W-:Y:S03]  /*20880*/  @P5 IADD3 R139, R139, 0x1, RZ ;  /* 0x000000018b8b5810 */ /* 0x000fe60007ffe0ff */
[----:B------:R-:W-:Y:S02]  /*20890*/  @!P0 IMAD.MOV R136, RZ, RZ, -R136 ;  /* 0x000000ffff888224 */ /* 0x000fe400078e0a88 */
[----:B------:R-:W-:Y:S03]  /*208a0*/  @!P2 IMAD.MOV R139, RZ, RZ, -R139 ;  /* 0x000000ffff8ba224 */ /* 0x000fe600078e0a8b */
[C---:B------:R-:W-:Y:S02]  /*208b0*/  SEL R137, R132.reuse, R136, !P1 ;  /* 0x0000008884897207 */ /* 0x040fe40004800000 */
[----:B------:R-:W-:Y:S02]  /*208c0*/  SEL R139, R132, R139, !P1 ;  /* 0x0000008b848b7207 */ /* 0x000fe40004800000 */
        /* <DEDUP_REMOVED lines=9> */
[-C--:B--2---:R-:W-:Y:S02]  /*20960*/  IMAD R134, R143, R141.reuse, RZ ;  /* 0x0000008d8f867224 */ /* 0x084fe400078e02ff */
[C---:B------:R-:W-:Y:S04]  /*20970*/  IMAD.WIDE.U32 R138, R142.reuse, R141, RZ ;  /* 0x0000008d8e8a7225 */ /* 0x040fe800078e00ff */
[----:B------:R-:W-:Y:S04]  /*20980*/  IMAD R134, R142, R137, R134 ;  /* 0x000000898e867224 */ /* 0x000fe800078e0286 */
[----:B------:R-:W-:Y:S02]  /*20990*/  IMAD.IADD R139, R139, 0x1, R134 ;  /* 0x000000018b8b7824 */ /* 0x000fe400078e0286 */
[----:B----4-:R-:W-:Y:S04]  /*209a0*/  IMAD.IADD R133, R132, 0x1, -R133 ;  /* 0x0000000184857824 */ /* 0x010fe800078e0a85 */
[----:B---3--:R-:W-:Y:S01]  /*209b0*/  IMAD R137, R145, R133, RZ ;  /* 0x0000008591897224 */ /* 0x008fe200078e02ff */
[----:B------:R-:W-:Y:S01]  /*209c0*/  SHF.R.S32.HI R132, RZ, 0x1f, R133 ;  /* 0x0000001fff847819 */ /* 0x000fe20000011485 */
[----:B------:R-:W-:Y:S04]  /*209d0*/  IMAD.WIDE.U32 R138, R133, R144, R138 ;  /* 0x00000090858a7225 */ /* 0x000fe800078e008a */
[----:B------:R-:W-:Y:S04]  /*209e0*/  IMAD R137, R144, R132, R137 ;  /* 0x0000008490897224 */ /* 0x000fe800078e0289 */
[----:B------:R-:W-:Y:S01]  /*209f0*/  IMAD.IADD R137, R139, 0x1, R137 ;  /* 0x000000018b897824 */ /* 0x000fe200078e0289 */
[----:B------:R-:W-:-:S05]  /*20a00*/  BRA `(.L_x_1122) ;  /* 0x0000004000007947 */ /* 0x000fca0003800000 */
.L_x_1121:
[----:B------:R-:W-:Y:S02]  /*20a10*/  ULDC.64 UR4, c[0x0][0x118] ;  /* 0x0000460000047ab9 */ /* 0x000fe40000000a00 */
[----:B------:R-:W2:Y:S02]  /*20a20*/  LD.E R138, [R2.64+0x38] ;  /* 0x00003804028a7980 */ /* 0x000ea4000c101900 */
[----:B--2---:R-:W-:Y:S04]  /*20a30*/  LEA R138, -R138, RZ, 0x7 ;  /* 0x000000ff8a8a7211 */ /* 0x004fe800078e39ff */
[----:B------:R-:W-:Y:S02]  /*20a40*/  SHF.R.S32.HI R137, RZ, 0x1f, R138 ;  /* 0x0000001fff897819 */ /* 0x000fe4000001148a */
.L_x_1122:
[----:B------:R-:W-:Y:S05]  /*20a50*/  BSYNC B0 ;  /* 0x0000000000007941 */ /* 0x000fea0003800000 */
.L_x_1120:
[C---:B------:R-:W-:Y:S01]  /*20a60*/  LOP3.LUT P0, RZ, R239.reuse, 0x1, RZ, 0xc0, !PT ;  /* 0x00000001efff7812 */ /* 0x040fe2000780c0ff */
[----:B------:R-:W-:Y:S01]  /*20a70*/  ULDC.64 UR4, c[0x0][0x118] ;  /* 0x0000460000047ab9 */ /* 0x000fe20000000a00 */
[CC--:B------:R-:W-:Y:S02]  /*20a80*/  LEA R150, P3, R138.reuse, R228.reuse, 0x1 ;  /* 0x000000e48a967211 */ /* 0x0c0fe400078608ff */
[----:B------:R-:W-:Y:S02]  /*20a90*/  LOP3.LUT P1, RZ, R239, 0x2, RZ, 0xc0, !PT ;  /* 0x00000002efff7812 */ /* 0x000fe4000782c0ff */
[C---:B------:R-:W-:Y:S02]  /*20aa0*/  LEA.HI.X R151, R138.reuse, R227, R137, 0x1, P3 ;  /* 0x000000e38a977211 */ /* 0x040fe400018f0c89 */
[-C--:B------:R-:W-:Y:S05]  /*20ab0*/  IADD3 R133, P2, R138, R225.reuse, RZ ;  /* 0x000000e18a857210 */ /* 0x080fea0007f5e0ff */
[----:B------:R-:W-:Y:S01]  /*20ac0*/  @!PT LDS RZ, [RZ] ;  /* 0x00000000fffff984 */ /* 0x000fe20000000800 */
[----:B------:R-:W-:Y:S01]  /*20ad0*/  @!PT LDS RZ, [RZ] ;  /* 0x00000000fffff984 */ /* 0x000fe20000000800 */
[----:B------:R-:W-:Y:S01]  /*20ae0*/  @!PT LDS RZ, [RZ] ;  /* 0x00000000fffff984 */ /* 0x000fe20000000800 */
[----:B------:R1:W-:Y:S01]  /*20af0*/  @P0 LDGSTS.E.BYPASS.LTC128B.128 [R235+0x4000], [R150.64] ;  /* 0x0400000096eb0fae */ /* 0x0003e2000b901d44 */
[-C--:B------:R-:W-:Y:S01]  /*20b00*/  @P0 LEA R152, P4, R133, R228.reuse, 0x1 ;  /* 0x000000e485980211 */ /* 0x080fe200078808ff */
[----:B------:R-:W-:Y:S01]  /*20b10*/  IMAD.X R134, R137, 0x1, R226, P2 ;  /* 0x0000000189867824 */ /* 0x000fe200010e06e2 */
[C---:B------:R-:W-:Y:S01]  /*20b20*/  IADD3 R137, P3, R133.reuse, R225, RZ ;  /* 0x000000e185897210 */ /* 0x040fe20007f7e0ff */
[----:B------:R1:W-:Y:S01]  /*20b30*/  @!P0 STS.128 [R235+0x4000], RZ ;  /* 0x004000ffeb008388 */ /* 0x0003e20000000c00 */
[CC--:B------:R-:W-:Y:S02]  /*20b40*/  @P1 LEA R142, P2, R133.reuse, R228.reuse, 0x1 ;  /* 0x000000e4858e1211 */ /* 0x0c0fe400078408ff */
        /* <DEDUP_REMOVED lines=8> */
[----:B------:R1:W-:Y:S01]  /*20bd0*/  @!P1 STS.128 [R235+0x8000], RZ ;  /* 0x008000ffeb009388 */ /* 0x0003e20000000c00 */
[CC--:B------:R-:W-:Y:S02]  /*20be0*/  @P1 LEA R140, P2, R137.reuse, R228.reuse, 0x1 ;  /* 0x000000e4898c1211 */ /* 0x0c0fe400078408ff */
[CCC-:B------:R-:W-:Y:S01]  /*20bf0*/  @P0 LEA.HI.X R147, R137.reuse, R227.reuse, R134.reuse, 0x1, P4 ;  /* 0x000000e389930211 */ /* 0x1c0fe200020f0c86 */
[----:B------:R-:W-:Y:S01]  /*20c00*/  @!PT LDS RZ, [RZ] ;  /* 0x00000000fffff984 */ /* 0x000fe20000000800 */
[----:B------:R-:W-:Y:S01]  /*20c10*/  @!PT LDS RZ, [RZ] ;  /* 0x00000000fffff984 */ /* 0x000fe20000000800 */
[----:B------:R-:W-:Y:S01]  /*20c20*/  @!PT LDS RZ, [RZ] ;  /* 0x00000000fffff984 */ /* 0x000fe20000000800 */
[----:B------:R1:W-:Y:S01]  /*20c30*/  @P0 LDGSTS.E.BYPASS.LTC128B.128 [R235+0x4800], [R152.64] ;  /* 0x0480000098eb0fae */ /* 0x0003e2000b901d44 */
[C---:B------:R-:W-:Y:S02]  /*20c40*/  @P1 LEA.HI.X R141, R137.reuse, R227, R134, 0x1, P2 ;  /* 0x000000e3898d1211 */ /* 0x040fe400010f0c86 */
[-C--:B------:R-:W-:Y:S01]  /*20c50*/  IADD3 R133, P3, R137, R225.reuse, RZ ;  /* 0x000000e189857210 */ /* 0x080fe20007f7e0ff */
[----:B------:R1:W-:Y:S03]  /*20c60*/  @!P0 STS.128 [R235+0x4800], RZ ;  /* 0x004800ffeb008388 */ /* 0x0003e60000000c00 */
[CC--:B------:R-:W-:Y:S01]  /*20c70*/  @P0 LEA R144, P4, R133.reuse, R228.reuse, 0x1 ;  /* 0x000000e485900211 */ /* 0x0c0fe200078808ff */
[----:B------:R-:W-:Y:S01]  /*20c80*/  @!PT LDS RZ, [RZ] ;  /* 0x00000000fffff984 */ /* 0x000fe20000000800 */
[----:B------:R-:W-:Y:S01]  /*20c90*/  @!PT LDS RZ, [RZ] ;  /* 0x00000000fffff984 */ /* 0x000fe20000000800 */
[----:B------:R-:W-:Y:S01]  /*20ca0*/  @!PT LDS RZ, [RZ] ;  /* 0x00000000fffff984 */ /* 0x000fe20000000800 */
[----:B------:R1:W-:Y:S01]  /*20cb0*/  @P1 LDGSTS.E.BYPASS.LTC128B.128 [R235+0x8800], [R142.64+0x80] ;  /* 0x088000808eeb1fae */ /* 0x0003e2000b901d44 */
[CC--:B------:R-:W-:Y:S01]  /*20cc0*/  @P1 LEA R138, P2, R133.reuse, R228.reuse, 0x1 ;  /* 0x000000e4858a1211 */ /* 0x0c0fe200078408ff */
[----:B------:R-:W-:Y:S01]  /*20cd0*/  IMAD.X R134, R134, 0x1, R226, P3 ;  /* 0x0000000186867824 */ /* 0x000fe200018e06e2 */
[C---:B------:R-:W-:Y:S01]  /*20ce0*/  IADD3 R137, P3, R133.reuse, R225, RZ ;  /* 0x000000e185897210 */ /* 0x040fe20007f7e0ff */
[----:B------:R1:W-:Y:S03]  /*20cf0*/  @!P1 STS.128 [R235+0x8800], RZ ;  /* 0x008800ffeb009388 */ /* 0x0003e60000000c00 */
[CCC-:B------:R-:W-:Y:S01]  /*20d00*/  @P0 LEA.HI.X R145, R133.reuse, R227.reuse, R134.reuse, 0x1, P4 ;  /* 0x000000e385910211 */ /* 0x1c0fe200020f0c86 */
[----:B------:R-:W-:Y:S01]  /*20d10*/  @!PT LDS RZ, [RZ] ;  /* 0x00000000fffff984 */ /* 0x000fe20000000800 */
[----:B------:R-:W-:Y:S01]  /*20d20*/  @!PT LDS RZ, [RZ] ;  /* 0x00000000fffff984 */ /* 0x000fe20000000800 */
[----:B------:R-:W-:Y:S01]  /*20d30*/  @!PT LDS RZ, [RZ] ;  /* 0x00000000fffff984 */ /* 0x000fe20000000800 */
[----:B------:R1:W-:Y:S01]  /*20d40*/  @P0 LDGSTS.E.BYPASS.LTC128B.128 [R235+0x5000], [R146.64] ;  /* 0x0500000092eb0fae */ /* 0x0003e2000b901d44 */
        /* <DEDUP_REMOVED lines=9> */
[----:B------:R1:W-:Y:S01]  /*20de0*/  @P1 LDGSTS.E.BYPASS.LTC128B.128 [R235+0x9000], [R140.64+0x80] ;  /* 0x090000808ceb1fae */ /* 0x0003e2000b901d44 */
[C---:B------:R-:W-:Y:S02]  /*20df0*/  @P1 LEA.HI.X R155, R137.reuse, R227, R134, 0x1, P2 ;  /* 0x000000e3899b1211 */ /* 0x040fe400010f0c86 */
[-C--:B------:R-:W-:Y:S01]  /*20e00*/  IADD3 R133, P3, R137, R225.reuse, RZ ;  /* 0x000000e189857210 */ /* 0x080fe20007f7e0ff */
[----:B------:R1:W-:Y:S03]  /*20e10*/  @!P1 STS.128 [R235+0x9000], RZ ;  /* 0x009000ffeb009388 */ /* 0x0003e60000000c00 */
[CC--:B------:R-:W-:Y:S01]  /*20e20*/  @P0 LEA R160, P4, R133.reuse, R228.reuse, 0x1 ;  /* 0x000000e485a00211 */ /* 0x0c0fe200078808ff */
[----:B------:R-:W-:Y:S01]  /*20e30*/  @!PT LDS RZ, [RZ] ;  /* 0x00000000fffff984 */ /* 0x000fe20000000800 */
[----:B------:R-:W-:Y:S01]  /*20e40*/  @!PT LDS RZ, [RZ] ;  /* 0x00000000fffff984 */ /* 0x000fe20000000800 */
[----:B------:R-:W-:Y:S01]  /*20e50*/  @!PT LDS RZ, [RZ] ;  /* 0x00000000fffff984 */ /* 0x000fe20000000800 */
[----:B------:R1:W-:Y:S01]  /*20e60*/  @P0 LDGSTS.E.BYPASS.LTC128B.128 [R235+0x5800], [R144.64] ;  /* 0x0580000090eb0fae */ /* 0x0003e2000b901d44 */
        /* <DEDUP_REMOVED lines=14> */
[C-C-:B------:R-:W-:Y:S01]  /*20f50*/  @P0 LEA.HI.X R165, R137.reuse, R227, R134.reuse, 0x1, P5 ;  /* 0x000000e389a50211 */ /* 0x140fe200028f0c86 */
[----:B------:R-:W-:Y:S01]  /*20f60*/  @!PT LDS RZ, [RZ] ;  /* 0x00000000fffff984 */ /* 0x000fe20000000800 */
[----:B------:R-:W-:Y:S01]  /*20f70*/  @!PT LDS RZ, [RZ] ;  /* 0x00000000fffff984 */ /* 0x000fe20000000800 */
[----:B------:R-:W-:Y:S01]  /*20f80*/  @!PT LDS RZ, [RZ] ;  /* 0x00000000fffff984 */ /* 0x000fe20000000800 */
[----:B------:R1:W-:Y:S01]  /*20f90*/  @P0 LDGSTS.E.BYPASS.LTC128B.128 [R235+0x6000], [R156.64] ;  /* 0x060000009ceb0fae */ /* 0x0003e2000b901d44 */
[C---:B------:R-:W-:Y:S02]  /*20fa0*/  IADD3 R133, P2, R137.reuse, R225, RZ ;  /* 0x000000e189857210 */ /* 0x040fe40007f5e0ff */
[-C--:B------:R-:W-:Y:S01]  /*20fb0*/  @P1 LEA.HI.X R137, R137, R227.reuse, R134, 0x1, P3 ;  /* 0x000000e389891211 */ /* 0x080fe200018f0c86 */
[----:B------:R1:W-:Y:S01]  /*20fc0*/  @!P0 STS.128 [R235+0x6000], RZ ;  /* 0x006000ffeb008388 */ /* 0x0003e20000000c00 */
[CC--:B------:R-:W-:Y:S01]  /*20fd0*/  @P0 LEA R162, P4, R133.reuse, R228.reuse, 0x1 ;  /* 0x000000e485a20211 */ /* 0x0c0fe200078808ff */
[----:B------:R-:W-:Y:S01]  /*20fe0*/  IMAD.X R132, R134, 0x1, R226, P2 ;  /* 0x0000000186847824 */ /* 0x000fe200010e06e2 */
[C---:B------:R-:W-:Y:S01]  /*20ff0*/  @P1 LEA R166, P2, R133.reuse, R228, 0x1 ;  /* 0x000000e485a61211 */ /* 0x040fe200078408ff */
[----:B------:R-:W-:Y:S01]  /*21000*/  @!PT LDS RZ, [RZ] ;  /* 0x00000000fffff984 */ /* 0x000fe20000000800 */
[----:B------:R-:W-:Y:S01]  /*21010*/  @!PT LDS RZ, [RZ] ;  /* 0x00000000fffff984 */ /* 0x000fe20000000800 */
[----:B------:R-:W-:Y:S01]  /*21020*/  @!PT LDS RZ, [RZ] ;  /* 0x00000000fffff984 */ /* 0x000fe20000000800 */
[----:B------:R1:W-:Y:S01]  /*21030*/  @P1 LDGSTS.E.BYPASS.LTC128B.128 [R235+0xa000], [R154.64+0x80] ;  /* 0x0a0000809aeb1fae */ /* 0x0003e2000b901d44 */
[----:B------:R-:W-:Y:S02]  /*21040*/  IMAD.MOV.U32 R228, RZ, RZ, R150 ;  /* 0x000000ffffe47224 */ /* 0x000fe400078e0096 */
[CCC-:B------:R-:W-:Y:S01]  /*21050*/  @P0 LEA.HI.X R163, R133.reuse, R227.reuse, R132.reuse, 0x1, P4 ;  /* 0x000000e385a30211 */ /* 0x1c0fe200020f0c84 */
[----:B------:R1:W-:Y:S01]  /*21060*/  @!P1 STS.128 [R235+0xa000], RZ ;  /* 0x00a000ffeb009388 */ /* 0x0003e20000000c00 */
[----:B------:R-:W-:Y:S01]  /*21070*/  @P1 LEA.HI.X R167, R133, R227, R132, 0x1, P2 ;  /* 0x000000e385a71211 */ /* 0x000fe200010f0c84 */
[----:B------:R-:W-:Y:S02]  /*21080*/  IMAD.MOV.U32 R227, RZ, RZ, R151 ;  /* 0x000000ffffe37224 */ /* 0x000fe400078e0097 */
        /* <DEDUP_REMOVED lines=31> */
.L_x_1119:
[----:B------:R-:W-:Y:S05]  /*21280*/  BSYNC B1 ;  /* 0x0000000000017941 */ /* 0x000fea0003800000 */
.L_x_1118:
[----:B------:R-:W-:Y:S01]  /*21290*/  ULDC.64 UR4, c[0x0][0x118] ;  /* 0x0000460000047ab9 */ /* 0x000fe20000000a00 */
[----:B------:R-:W-:Y:S01]  /*212a0*/  FMNMX.FTZ R132, R6, R0, !PT ;  /* 0x0000000006847209 */ /* 0x000fe20007810000 */
[----:B------:R2:W3:Y:S01]  /*212b0*/  LD.E R133, [R2.64+0xdc] ;  /* 0x0000dc0402857980 */ /* 0x0004e2000c101900 */
[----:B------:R-:W-:Y:S02]  /*212c0*/  FMNMX.FTZ R134, R4, R135, !PT ;  /* 0x0000008704867209 */ /* 0x000fe40007810000 */
[----:B-1----:R-:W-:Y:S01]  /*212d0*/  FMNMX.FTZ R137, R7, R132, !PT ;  /* 0x0000008407897209 */ /* 0x002fe20007810000 */
[----:B------:R-:W-:Y:S01]  /*212e0*/  LDSM.16.MT88.4 R144, [R213+0xc000] ;  /* 0x00c00000d590783b */ /* 0x000fe20000004200 */
        /* <DEDUP_REMOVED lines=8> */
[----:B--2---:R-:W-:Y:S02]  /*21370*/  FMNMX.FTZ R2, R18, R137, !PT ;  /* 0x0000008912027209 */ /* 0x004fe40007810000 */
        /* <DEDUP_REMOVED lines=50> */
[----:B------:R-:W-:Y:S03]  /*216a0*/  FMNMX.FTZ R132, R64, R3, !PT ;  /* 0x0000000340847209 */ /* 0x000fe60007810000 */
[----:B------:R-:W1:Y:S01]  /*216b0*/  SHFL.BFLY PT, R2, R137, 0x2, 0x1f ;  /* 0x0c401f0089027f89 */ /* 0x000e6200000e0000 */
[----:B------:R-:W-:Y:S07]  /*216c0*/  FMNMX.FTZ R141, R65, R132, !PT ;  /* 0x00000084418d7209 */ /* 0x000fee0007810000 */
[----:B------:R-:W2:Y:S01]  /*216d0*/  SHFL.BFLY PT, R132, R141, 0x2, 0x1f ;  /* 0x0c401f008d847f89 */ /* 0x000ea200000e0000 */
[----:B-1----:R-:W-:Y:S07]  /*216e0*/  FMNMX.FTZ R136, R137, R2, !PT ;  /* 0x0000000289887209 */ /* 0x002fee0007810000 */
[----:B------:R-:W1:Y:S01]  /*216f0*/  SHFL.BFLY PT, R3, R136, 0x1, 0x1f ;  /* 0x0c201f0088037f89 */ /* 0x000e6200000e0000 */
[----:B--2---:R-:W-:Y:S07]  /*21700*/  FMNMX.FTZ R139, R141, R132, !PT ;  /* 0x000000848d8b7209 */ /* 0x004fee0007810000 */
[----:B------:R-:W2:Y:S08]  /*21710*/  SHFL.BFLY PT, R132, R139, 0x1, 0x1f ;  /* 0x0c201f008b847f89 */ /* 0x000eb000000e0000 */
[----:B------:R-:W-:Y:S01]  /*21720*/  LDSM.16.MT88.4 R140, [R214+0xc000] ;  /* 0x00c00000d68c783b */ /* 0x000fe20000004200 */
[----:B-1----:R-:W-:Y:S05]  /*21730*/  FMNMX.FTZ R3, R136, R3, !PT ;  /* 0x0000000388037209 */ /* 0x002fea0007810000 */
[----:B------:R-:W-:Y:S01]  /*21740*/  FADD.FTZ R2, -R3, R0 ;  /* 0x0000000003027221 */ /* 0x000fe20000010100 */
[----:B--2---:R-:W-:Y:S02]  /*21750*/  FMNMX.FTZ R132, R139, R132, !PT ;  /* 0x000000848b847209 */ /* 0x004fe40007810000 */
[----:B------:R-:W1:Y:S02]  /*21760*/  LDSM.16.MT88.4 R136, [R216+0xc000] ;  /* 0x00c00000d888783b */ /* 0x000e640000004200 */
[C---:B------:R-:W-:Y:S01]  /*21770*/  FSETP.NEU.FTZ.AND P0, PT, R132.reuse, -INF , PT ;  /* 0xff8000008400780b */ /* 0x040fe20003f1d000 */
[C---:B---3--:R-:W-:Y:S02]  /*21780*/  FMUL.FTZ R0, R133.reuse, R2 ;  /* 0x0000000285007220 */ /* 0x048fe40000410000 */
[----:B------:R-:W-:Y:S02]  /*21790*/  FADD.FTZ R2, -R132, R135 ;  /* 0x0000008784027221 */ /* 0x000fe40000010100 */
[C---:B------:R-:W-:Y:S02]  /*217a0*/  FMUL.FTZ R158, R133.reuse, R132 ;  /* 0x00000084859e7220 */ /* 0x040fe40000410000 */
[C---:B------:R-:W-:Y:S01]  /*217b0*/  FMUL.FTZ R134, R133.reuse, R2 ;  /* 0x0000000285867220 */ /* 0x040fe20000410000 */
[----:B------:R-:W2:Y:S01]  /*217c0*/  MUFU.EX2 R0, R0 ;  /* 0x0000000000007308 */ /* 0x000ea20000000800 */
[----:B------:R-:W-:Y:S01]  /*217d0*/  FMUL.FTZ R156, R133, R3 ;  /* 0x00000003859c7220 */ /* 0x000fe20000410000 */
[----:B------:R-:W-:Y:S02]  /*217e0*/  FSEL R158, R158, RZ, P0 ;  /* 0x000000ff9e9e7208 */ /* 0x000fe40000000000 */
[----:B------:R-:W-:Y:S03]  /*217f0*/  FSETP.NEU.FTZ.AND P0, PT, R3, -INF , PT ;  /* 0xff8000000300780b */ /* 0x000fe60003f1d000 */
[-CC-:B------:R-:W-:Y:S01]  /*21800*/  FFMA.FTZ R151, R8, R133.reuse, -R158.reuse ;  /* 0x0000008508977223 */ /* 0x180fe2000001089e */
[----:B------:R-:W-:Y:S01]  /*21810*/  FSEL R156, R156, RZ, P0 ;  /* 0x000000ff9c9c7208 */ /* 0x000fe20000000000 */
[-CC-:B------:R-:W-:Y:S01]  /*21820*/  FFMA.FTZ R152, R9, R133.reuse, -R158.reuse ;  /* 0x0000008509987223 */ /* 0x180fe2000001089e */
[----:B------:R3:W4:Y:S01]  /*21830*/  MUFU.EX2 R2, R134 ;  /* 0x0000008600027308 */ /* 0x0007220000000800 */
[-C--:B------:R-:W-:Y:S01]  /*21840*/  FFMA.FTZ R135, R4, R133.reuse, -R158 ;  /* 0x0000008504877223 */ /* 0x080fe2000001089e */
[----:B------:R-:W-:Y:S01]  /*21850*/  ISETP.GT.AND P0, PT, R238, 0x1, PT ;  /* 0x00000001ee00780c */ /* 0x000fe20003f04270 */
[-CC-:B------:R-:W-:Y:S02]  /*21860*/  FFMA.FTZ R153, R10, R133.reuse, -R156.reuse ;  /* 0x000000850a997223 */ /* 0x180fe4000001089c */
[-C--:B------:R-:W-:Y:S02]  /*21870*/  FFMA.FTZ R154, R11, R133.reuse, -R156 ;  /* 0x000000850b9a7223 */ /* 0x080fe4000001089c */
[-C--:B------:R-:W-:Y:S02]  /*21880*/  FFMA.FTZ R150, R5, R133.reuse, -R158 ;  /* 0x0000008505967223 */ /* 0x080fe4000001089e */
[-C--:B------:R-:W-:Y:S01]  /*21890*/  FFMA.FTZ R155, R6, R133.reuse, -R156 ;  /* 0x00000085069b7223 */ /* 0x080fe2000001089c */
[----:B------:R-:W-:Y:S01]  /*218a0*/  MUFU.EX2 R135, R135 ;  /* 0x0000008700877308 */ /* 0x000fe20000000800 */
[-CC-:B------:R-:W-:Y:S02]  /*218b0*/  FFMA.FTZ R161, R20, R133.reuse, -R158.reuse ;  /* 0x0000008514a17223 */ /* 0x180fe4000001089e */
[----:B------:R-:W-:Y:S02]  /*218c0*/  FFMA.FTZ R164, R21, R133, -R158 ;  /* 0x0000008515a47223 */ /* 0x000fe4000001089e */
[C---:B--2---:R-:W-:Y:S02]  /*218d0*/  FMUL.FTZ R6, R0.reuse, R130 ;  /* 0x0000008200067220 */ /* 0x044fe40000410000 */
[C---:B------:R-:W-:Y:S02]  /*218e0*/  FMUL.FTZ R10, R0.reuse, R126 ;  /* 0x0000007e000a7220 */ /* 0x040fe40000410000 */
[C---:B------:R-:W-:Y:S01]  /*218f0*/  FMUL.FTZ R11, R0.reuse, R127 ;  /* 0x0000007f000b7220 */ /* 0x040fe20000410000 */
[----:B------:R-:W2:Y:S01]  /*21900*/  MUFU.EX2 R150, R150 ;  /* 0x0000009600967308 */ /* 0x000ea20000000800 */
[C---:B------:R-:W-:Y:S02]  /*21910*/  FMUL.FTZ R70, R0.reuse, R70 ;  /* 0x0000004600467220 */ /* 0x040fe40000410000 */
[C---:B------:R-:W-:Y:S02]  /*21920*/  FMUL.FTZ R71, R0.reuse, R71 ;  /* 0x0000004700477220 */ /* 0x040fe40000410000 */
[--C-:B---3--:R-:W-:Y:S02]  /*21930*/  FFMA.FTZ R134, R7, R133, -R156.reuse ;  /* 0x0000008507867223 */ /* 0x108fe4000001089c */
[----:B------:R-:W-:Y:S02]  /*21940*/  FMUL.FTZ R7, R0, R131 ;  /* 0x0000008300077220 */ /* 0x000fe40000410000 */
[C---:B----4-:R-:W-:Y:S01]  /*21950*/  FMUL.FTZ R4, R2.reuse, R128 ;  /* 0x0000008002047220 */ /* 0x050fe20000410000 */
[----:B------:R-:W-:Y:S01]  /*21960*/  MUFU.EX2 R155, R155 ;  /* 0x0000009b009b7308 */ /* 0x000fe20000000800 */
[C---:B------:R-:W-:Y:S02]  /*21970*/  FMUL.FTZ R5, R2.reuse, R129 ;  /* 0x0000008102057220 */ /* 0x040fe40000410000 */
[C---:B------:R-:W-:Y:S02]  /*21980*/  FMUL.FTZ R8, R2.reuse, R124 ;  /* 0x0000007c02087220 */ /* 0x040fe40000410000 */
[C---:B------:R-:W-:Y:S02]  /*21990*/  FMUL.FTZ R9, R2.reuse, R125 ;  /* 0x0000007d02097220 */ /* 0x040fe40000410000 */
[----:B------:R-:W3:Y:S01]  /*219a0*/  LDSM.16.MT88.4 R124, [R212+0xc000] ;  /* 0x00c00000d47c783b */ /* 0x000ee20000004200 */
[C---:B------:R-:W-:Y:S02]  /*219b0*/  FMUL.FTZ R68, R2.reuse, R68 ;  /* 0x0000004402447220 */ /* 0x040fe40000410000 */
[----:B------:R-:W4:Y:S01]  /*219c0*/  MUFU.EX2 R134, R134 ;  /* 0x0000008600867308 */ /* 0x000f220000000800 */
[----:B------:R-:W-:Y:S02]  /*219d0*/  FMUL.FTZ R69, R2, R69 ;  /* 0x0000004502457220 */ /* 0x000fe40000410000 */
[----:B------:R-:W-:Y:S01]  /*219e0*/  FMUL.FTZ R74, R0, R74 ;  /* 0x0000004a004a7220 */ /* 0x000fe20000410000 */
        /* <DEDUP_REMOVED lines=13> */
[----:B----4-:R-:W-:Y:S01]  /*21ac0*/  F2FP.BF16.PACK_AB R129, R134, R155 ;  /* 0x0000009b8681723e */ /* 0x010fe200000010ff */
[----:B------:R-:W-:Y:S02]  /*21ad0*/  FMUL.FTZ R81, R2, R81 ;  /* 0x0000005102517220 */ /* 0x000fe40000410000 */
[C---:B------:R-:W-:Y:S02]  /*21ae0*/  FMUL.FTZ R86, R0.reuse, R86 ;  /* 0x0000005600567220 */ /* 0x040fe40000410000 */
[----:B------:R-:W-:Y:S01]  /*21af0*/  FMUL.FTZ R87, R0, R87 ;  /* 0x0000005700577220 */ /* 0x000fe20000410000 */
[----:B------:R-:W-:Y:S01]  /*21b00*/  MUFU.EX2 R153, R153 ;  /* 0x0000009900997308 */ /* 0x000fe20000000800 */
[C---:B------:R-:W-:Y:S02]  /*21b10*/  FMUL.FTZ R84, R2.reuse, R84 ;  /* 0x0000005402547220 */ /* 0x040fe40000410000 */
[----:B------:R-:W-:Y:S02]  /*21b20*/  FMUL.FTZ R85, R2, R85 ;  /* 0x0000005502557220 */ /* 0x000fe40000410000 */
[-CC-:B------:R-:W-:Y:S02]  /*21b30*/  FFMA.FTZ R166, R22, R133.reuse, -R156.reuse ;  /* 0x0000008516a67223 */ /* 0x180fe4000001089c */
[-C--:B------:R-:W-:Y:S02]  /*21b40*/  FFMA.FTZ R163, R23, R133.reuse, -R156 ;  /* 0x0000008517a37223 */ /* 0x080fe4000001089c */
[----:B------:R-:W-:Y:S01]  /*21b50*/  LDSM.16.MT88.4 R20, [R214+0x10800] ;  /* 0x01080000d614783b */ /* 0x000fe20000004200 */
[----:B------:R-:W4:Y:S01]  /*21b60*/  MUFU.EX2 R154, R154 ;  /* 0x0000009a009a7308 */ /* 0x000f220000000800 */
[-CC-:B------:R-:W-:Y:S02]  /*21b70*/  FFMA.FTZ R165, R32, R133.reuse, -R158.reuse ;  /* 0x0000008520a57223 */ /* 0x180fe4000001089e */
[----:B------:R-:W-:Y:S01]  /*21b80*/  FFMA.FTZ R168, R33, R133, -R158 ;  /* 0x0000008521a87223 */ /* 0x000fe2000001089e */
[----:B--2---:R-:W-:Y:S01]  /*21b90*/  F2FP.BF16.PACK_AB R130, R152, R151 ;  /* 0x000000979882723e */ /* 0x004fe200000010ff */
[-CC-:B------:R-:W-:Y:S02]  /*21ba0*/  FFMA.FTZ R167, R34, R133.reuse, -R156.reuse ;  /* 0x0000008522a77223 */ /* 0x180fe4000001089c */
[-C--:B------:R-:W-:Y:S02]  /*21bb0*/  FFMA.FTZ R170, R35, R133.reuse, -R156 ;  /* 0x0000008523aa7223 */ /* 0x080fe4000001089c */
[----:B------:R-:W-:Y:S01]  /*21bc0*/  LDSM.16.MT88.4 R32, [R214+0xd800] ;  /* 0x00d80000d620783b */ /* 0x000fe20000004200 */
[-CC-:B------:R-:W-:Y:S01]  /*21bd0*/  FFMA.FTZ R169, R36, R133.reuse, -R158.reuse ;  /* 0x0000008524a97223 */ /* 0x180fe2000001089e */
[----:B------:R-:W-:Y:S01]  /*21be0*/  MUFU.EX2 R161, R161 ;  /* 0x000000a100a17308 */ /* 0x000fe20000000800 */
[-C--:B------:R-:W-:Y:S02]  /*21bf0*/  FFMA.FTZ R172, R37, R133.reuse, -R158 ;  /* 0x0000008525ac7223 */ /* 0x080fe4000001089e */
[-CC-:B------:R-:W-:Y:S02]  /*21c00*/  FFMA.FTZ R174, R38, R133.reuse, -R156.reuse ;  /* 0x0000008526ae7223 */ /* 0x180fe4000001089c */
[-C--:B------:R-:W-:Y:S02]  /*21c10*/  FFMA.FTZ R171, R39, R133.reuse, -R156 ;  /* 0x0000008527ab7223 */ /* 0x080fe4000001089c */
[----:B------:R-:W-:Y:S01]  /*21c20*/  LDSM.16.MT88.4 R36, [R214+0x11800] ;  /* 0x01180000d624783b */ /* 0x000fe20000004200 */
[-CC-:B------:R-:W-:Y:S02]  /*21c30*/  FFMA.FTZ R173, R40, R133.reuse, -R158.reuse ;  /* 0x0000008528ad7223 */ /* 0x180fe4000001089e */
[-C--:B------:R-:W-:Y:S01]  /*21c40*/  FFMA.FTZ R176, R41, R133.reuse, -R158 ;  /* 0x0000008529b07223 */ /* 0x080fe2000001089e */
[----:B------:R-:W-:Y:S01]  /*21c50*/  MUFU.EX2 R164, R164 ;  /* 0x000000a400a47308 */ /* 0x000fe20000000800 */
[--C-:B------:R-:W-:Y:S01]  /*21c60*/  FFMA.FTZ R175, R42, R133, -R156.reuse ;  /* 0x000000852aaf7223 */ /* 0x100fe2000001089c */
[----:B----4-:R-:W-:Y:S01]  /*21c70*/  F2FP.BF16.PACK_AB R131, R154, R153 ;  /* 0x000000999a83723e */ /* 0x010fe200000010ff */
[-C--:B------:R-:W-:Y:S02]  /*21c80*/  FFMA.FTZ R178, R43, R133.reuse, -R156 ;  /* 0x000000852bb27223 */ /* 0x080fe4000001089c */
[----:B------:R-:W-:Y:S01]  /*21c90*/  LDSM.16.MT88.4 R40, [R212+0x12000] ;  /* 0x01200000d428783b */ /* 0x000fe20000004200 */
[-CC-:B------:R-:W-:Y:S02]  /*21ca0*/  FFMA.FTZ R177, R48, R133.reuse, -R158.reuse ;  /* 0x0000008530b17223 */ /* 0x180fe4000001089e */
[-C--:B------:R-:W-:Y:S01]  /*21cb0*/  FFMA.FTZ R180, R49, R133.reuse, -R158 ;  /* 0x0000008531b47223 */ /* 0x080fe2000001089e */
[C---:B-1----:R-:W-:Y:S01]  /*21cc0*/  HMMA.16816.F32.BF16 R4, R128.reuse, R136, R4 ;  /* 0x000000888004723c */ /* 0x042fe20000041804 */
[----:B------:R-:W-:Y:S04]  /*21cd0*/  MUFU.EX2 R166, R166 ;  /* 0x000000a600a67308 */ /* 0x000fe80000000800 */
[-CC-:B------:R-:W-:Y:S02]  /*21ce0*/  FFMA.FTZ R179, R50, R133.reuse, -R156.reuse ;  /* 0x0000008532b37223 */ /* 0x180fe4000001089c */
[----:B------:R-:W-:Y:S01]  /*21cf0*/  FFMA.FTZ R182, R51, R133, -R156 ;  /* 0x0000008533b67223 */ /* 0x000fe2000001089c */
[C---:B------:R-:W-:Y:S01]  /*21d00*/  HMMA.16816.F32.BF16 R8, R128.reuse, R138, R8 ;  /* 0x0000008a8008723c */ /* 0x040fe20000041808 */
[----:B------:R-:W1:Y:S02]  /*21d10*/  LDSM.16.MT88.4 R136, [R216+0x10000] ;  /* 0x01000000d888783b */ /* 0x000e640000004200 */
[----:B------:R-:W-:Y:S01]  /*21d20*/  MUFU.EX2 R163, R163 ;  /* 0x000000a300a37308 */ /* 0x000fe20000000800 */
[C---:B------:R-:W-:Y:S02]  /*21d30*/  FMUL.FTZ R90, R0.reuse, R90 ;  /* 0x0000005a005a7220 */ /* 0x040fe40000410000 */
[----:B------:R-:W-:Y:S02]  /*21d40*/  FMUL.FTZ R91, R0, R91 ;  /* 0x0000005b005b7220 */ /* 0x000fe40000410000 */
[C---:B------:R-:W-:Y:S01]  /*21d50*/  HMMA.16816.F32.BF16 R68, R128.reuse, R140, R68 ;  /* 0x0000008c8044723c */ /* 0x040fe20000041844 */
[----:B------:R-:W-:Y:S03]  /*21d60*/  LDSM.16.MT88.4 R48, [R212+0x13000] ;  /* 0x01300000d430783b */ /* 0x000fe60000004200 */
        /* <DEDUP_REMOVED lines=9> */
[C---:B------:R-:W-:Y:S02]  /*21e00*/  FMUL.FTZ R92, R2.reuse, R92 ;  /* 0x0000005c025c7220 */ /* 0x040fe40000410000 */
[----:B------:R-:W-:Y:S02]  /*21e10*/  FMUL.FTZ R93, R2, R93 ;  /* 0x0000005d025d7220 */ /* 0x000fe40000410000 */
[C---:B------:R-:W-:Y:S01]  /*21e20*/  HMMA.16816.F32.BF16 R80, R128.reuse, R146, R80 ;  /* 0x000000928050723c */ /* 0x040fe20000041850 */
[----:B------:R-:W-:Y:S03]  /*21e30*/  MUFU.EX2 R167, R167 ;  /* 0x000000a700a77308 */ /* 0x000fe60000000800 */
[C---:B------:R-:W-:Y:S02]  /*21e40*/  FMUL.FTZ R98, R0.reuse, R98 ;  /* 0x0000006200627220 */ /* 0x040fe40000410000 */
[----:B------:R-:W-:Y:S02]  /*21e50*/  FMUL.FTZ R99, R0, R99 ;  /* 0x0000006300637220 */ /* 0x000fe40000410000 */
[C---:B---3--:R-:W-:Y:S03]  /*21e60*/  HMMA.16816.F32.BF16 R84, R128.reuse, R124, R84 ;  /* 0x0000007c8054723c */ /* 0x048fe60000041854 */
[----:B------:R-:W-:Y:S01]  /*21e70*/  MUFU.EX2 R170, R170 ;  /* 0x000000aa00aa7308 */ /* 0x000fe20000000800 */
[C---:B------:R-:W-:Y:S02]  /*21e80*/  FMUL.FTZ R96, R2.reuse, R96 ;  /* 0x0000006002607220 */ /* 0x040fe40000410000 */
[----:B------:R-:W-:Y:S02]  /*21e90*/  FMUL.FTZ R97, R2, R97 ;  /* 0x0000006102617220 */ /* 0x000fe40000410000 */
[C---:B------:R-:W-:Y:S01]  /*21ea0*/  HMMA.16816.F32.BF16 R88, R128.reuse, R126, R88 ;  /* 0x0000007e8058723c */ /* 0x040fe20000041858 */
[----:B------:R-:W3:Y:S03]  /*21eb0*/  LDSM.16.MT88.4 R124, [R213+0x10000] ;  /* 0x01000000d57c783b */ /* 0x000ee60000004200 */
[-CC-:B------:R-:W-:Y:S01]  /*21ec0*/  FFMA.FTZ R144, R12, R133.reuse, -R158.reuse ;  /* 0x000000850c907223 */ /* 0x180fe2000001089e */
[----:B------:R-:W-:Y:S01]  /*21ed0*/  MUFU.EX2 R169, R169 ;  /* 0x000000a900a97308 */ /* 0x000fe20000000800 */
[C---:B------:R-:W-:Y:S02]  /*21ee0*/  FMUL.FTZ R12, R2.reuse, R120 ;  /* 0x00000078020c7220 */ /* 0x040fe40000410000 */
[C---:B-1----:R-:W-:Y:S04]  /*21ef0*/  HMMA.16816.F32.BF16 R92, R128.reuse, R136, R92 ;  /* 0x00000088805c723c */ /* 0x042fe8000004185c */
[----:B------:R-:W-:Y:S02]  /*21f00*/  FFMA.FTZ R145, R13, R133, -R158 ;  /* 0x000000850d917223 */ /* 0x000fe4000001089e */
[----:B------:R-:W-:Y:S01]  /*21f10*/  FMUL.FTZ R13, R2, R121 ;  /* 0x00000079020d7220 */ /* 0x000fe20000410000 */
[----:B------:R-:W-:Y:S01]  /*21f20*/  MUFU.EX2 R144, R144 ;  /* 0x0000009000907308 */ /* 0x000fe20000000800 */
[C---:B------:R-:W-:Y:S01]  /*21f30*/  HMMA.16816.F32.BF16 R96, R128.reuse, R138, R96 ;  /* 0x0000008a8060723c */ /* 0x040fe20000041860 */
[----:B------:R-:W-:Y:S03]  /*21f40*/  LDSM.16.MT88.4 R136, [R216+0xc800] ;  /* 0x00c80000d888783b */ /* 0x000fe60000004200 */
[-CC-:B------:R-:W-:Y:S02]  /*21f50*/  FFMA.FTZ R146, R14, R133.reuse, -R156.reuse ;  /* 0x000000850e927223 */ /* 0x180fe4000001089c */
[C---:B------:R-:W-:Y:S02]  /*21f60*/  FMUL.FTZ R14, R0.reuse, R122 ;  /* 0x0000007a000e7220 */ /* 0x040fe40000410000 */
[----:B------:R-:W-:Y:S01]  /*21f70*/  FFMA.FTZ R147, R15, R133, -R156 ;  /* 0x000000850f937223 */ /* 0x000fe2000001089c */
[----:B------:R-:W1:Y:S03]  /*21f80*/  MUFU.EX2 R145, R145 ;  /* 0x0000009100917308 */ /* 0x000e660000000800 */
[C---:B------:R-:W-:Y:S02]  /*21f90*/  FMUL.FTZ R15, R0.reuse, R123 ;  /* 0x0000007b000f7220 */ /* 0x040fe40000410000 */
[----:B------:R-:W4:Y:S01]  /*21fa0*/  LDSM.16.MT88.4 R120, [R212+0x10000] ;  /* 0x01000000d478783b */ /* 0x000f220000004200 */
[C---:B------:R-:W-:Y:S02]  /*21fb0*/  FMUL.FTZ R102, R0.reuse, R102 ;  /* 0x0000006600667220 */ /* 0x040fe40000410000 */
[----:B------:R-:W-:Y:S02]  /*21fc0*/  FMUL.FTZ R103, R0, R103 ;  /* 0x0000006700677220 */ /* 0x000fe40000410000 */
[C---:B------:R-:W-:Y:S01]  /*21fd0*/  FMUL.FTZ R100, R2.reuse, R100 ;  /* 0x0000006402647220 */ /* 0x040fe20000410000 */
[----:B------:R-:W-:Y:S01]  /*21fe0*/  MUFU.EX2 R146, R146 ;  /* 0x0000009200927308 */ /* 0x000fe20000000800 */
[----:B------:R-:W-:Y:S02]  /*21ff0*/  FMUL.FTZ R101, R2, R101 ;  /* 0x0000006502657220 */ /* 0x000fe40000410000 */
[C---:B------:R-:W-:Y:S02]  /*22000*/  FMUL.FTZ R106, R0.reuse, R106 ;  /* 0x0000006a006a7220 */ /* 0x040fe40000410000 */
[----:B------:R-:W-:Y:S02]  /*22010*/  FMUL.FTZ R107, R0, R107 ;  /* 0x0000006b006b7220 */ /* 0x000fe40000410000 */
[C---:B------:R-:W-:Y:S01]  /*22020*/  FMUL.FTZ R104, R2.reuse, R104 ;  /* 0x0000006802687220 */ /* 0x040fe20000410000 */
[C---:B--2---:R-:W-:Y:S02]  /*22030*/  HMMA.16816.F32.BF16 R100, R128.reuse, R140, R100 ;  /* 0x0000008c8064723c */ /* 0x044fe40000041864 */
[----:B------:R-:W2:Y:S01]  /*22040*/  MUFU.EX2 R147, R147 ;  /* 0x0000009300937308 */ /* 0x000ea20000000800 */
[----:B------:R-:W-:Y:S02]  /*22050*/  FMUL.FTZ R105, R2, R105 ;  /* 0x0000006902697220 */ /* 0x000fe40000410000 */
[C---:B------:R-:W-:Y:S02]  /*22060*/  FMUL.FTZ R110, R0.reuse, R110 ;  /* 0x0000006e006e7220 */ /* 0x040fe40000410000 */
[----:B------:R-:W-:Y:S01]  /*22070*/  FMUL.FTZ R111, R0, R111 ;  /* 0x0000006f006f7220 */ /* 0x000fe20000410000 */
[C---:B------:R-:W-:Y:S01]  /*22080*/  HMMA.16816.F32.BF16 R12, R128.reuse, R142, R12 ;  /* 0x0000008e800c723c */ /* 0x040fe2000004180c */
[----:B------:R-:W-:Y:S03]  /*22090*/  LDSM.16.MT88.4 R140, [R213+0xc800] ;  /* 0x00c80000d58c783b */ /* 0x000fe60000004200 */
[-CC-:B------:R-:W-:Y:S01]  /*220a0*/  FFMA.FTZ R157, R16, R133.reuse, -R158.reuse ;  /* 0x00000085109d7223 */ /* 0x180fe2000001089e */
[----:B------:R-:W-:Y:S01]  /*220b0*/  MUFU.EX2 R172, R172 ;  /* 0x000000ac00ac7308 */ /* 0x000fe20000000800 */
[-C--:B------:R-:W-:Y:S02]  /*220c0*/  FFMA.FTZ R160, R17, R133.reuse, -R158 ;  /* 0x0000008511a07223 */ /* 0x080fe4000001089e */
[C---:B---3--:R-:W-:Y:S04]  /*220d0*/  HMMA.16816.F32.BF16 R104, R128.reuse, R124, R104 ;  /* 0x0000007c8068723c */ /* 0x048fe80000041868 */
[-CC-:B------:R-:W-:Y:S02]  /*220e0*/  FFMA.FTZ R159, R18, R133.reuse, -R156.reuse ;  /* 0x00000085129f7223 */ /* 0x180fe4000001089c */
[----:B------:R-:W-:Y:S01]  /*220f0*/  FFMA.FTZ R162, R19, R133, -R156 ;  /* 0x0000008513a27223 */ /* 0x000fe2000001089c */
[----:B------:R-:W-:Y:S01]  /*22100*/  MUFU.EX2 R157, R157 ;  /* 0x0000009d009d7308 */ /* 0x000fe20000000800 */
[C---:B------:R-:W-:Y:S04]  /*22110*/  FMUL.FTZ R108, R2.reuse, R108 ;  /* 0x0000006c026c7220 */ /* 0x040fe80000410000 */
[----:B------:R-:W-:Y:S02]  /*22120*/  FMUL.FTZ R109, R2, R109 ;  /* 0x0000006d026d7220 */ /* 0x000fe40000410000 */
[C---:B------:R-:W-:Y:S02]  /*22130*/  FMUL.FTZ R18, R0.reuse, R118 ;  /* 0x0000007600127220 */ /* 0x040fe40000410000 */
[----:B------:R-:W-:Y:S01]  /*22140*/  FMUL.FTZ R19, R0, R119 ;  /* 0x0000007700137220 */ /* 0x000fe20000410000 */
[----:B------:R-:W3:Y:S01]  /*22150*/  MUFU.EX2 R160, R160 ;  /* 0x000000a000a07308 */ /* 0x000ee20000000800 */
[C---:B------:R-:W-:Y:S01]  /*22160*/  FMUL.FTZ R16, R2.reuse, R116 ;  /* 0x0000007402107220 */ /* 0x040fe20000410000 */
[C---:B------:R-:W-:Y:S01]  /*22170*/  HMMA.16816.F32.BF16 R108, R128.reuse, R126, R108 ;  /* 0x0000007e806c723c */ /* 0x040fe2000004186c */
[----:B------:R-:W5:Y:S02]  /*22180*/  LDSM.16.MT88.4 R124, [R214+0xc800] ;  /* 0x00c80000d67c783b */ /* 0x000f640000004200 */
[----:B------:R-:W-:Y:S01]  /*22190*/  FMUL.FTZ R17, R2, R117 ;  /* 0x0000007502117220 */ /* 0x000fe20000410000 */
[----:B-1----:R-:W-:Y:S01]  /*221a0*/  F2FP.BF16.PACK_AB R116, R145, R144 ;  /* 0x000000909174723e */ /* 0x002fe200000010ff */
[C---:B------:R-:W-:Y:S01]  /*221b0*/  FMUL.FTZ R114, R0.reuse, R114 ;  /* 0x0000007200727220 */ /* 0x040fe20000410000 */
[----:B--2---:R-:W-:Y:S01]  /*221c0*/  F2FP.BF16.PACK_AB R117, R147, R146 ;  /* 0x000000929375723e */ /* 0x004fe200000010ff */
[----:B------:R-:W-:Y:S01]  /*221d0*/  FMUL.FTZ R115, R0, R115 ;  /* 0x0000007300737220 */ /* 0x000fe20000410000 */
[----:B------:R-:W-:Y:S01]  /*221e0*/  MUFU.EX2 R159, R159 ;  /* 0x0000009f009f7308 */ /* 0x000fe20000000800 */
[C---:B------:R-:W-:Y:S01]  /*221f0*/  FMUL.FTZ R112, R2.reuse, R112 ;  /* 0x0000007002707220 */ /* 0x040fe20000410000 */
[C---:B----4-:R-:W-:Y:S03]  /*22200*/  HMMA.16816.F32.BF16 R16, R128.reuse, R120, R16 ;  /* 0x000000788010723c */ /* 0x050fe60000041810 */
[----:B------:R-:W-:Y:S02]  /*22210*/  FMUL.FTZ R113, R2, R113 ;  /* 0x0000007102717220 */ /* 0x000fe40000410000 */
[-CC-:B------:R-:W-:Y:S02]  /*22220*/  FFMA.FTZ R52, R52, R133.reuse, -R158.reuse ;  /* 0x0000008534347223 */ /* 0x180fe4000001089e */
[-C--:B------:R-:W-:Y:S01]  /*22230*/  FFMA.FTZ R53, R53, R133.reuse, -R158 ;  /* 0x0000008535357223 */ /* 0x080fe2000001089e */
[----:B------:R-:W1:Y:S01]  /*22240*/  MUFU.EX2 R162, R162 ;  /* 0x000000a200a27308 */ /* 0x000e620000000800 */
[--C-:B------:R-:W-:Y:S01]  /*22250*/  FFMA.FTZ R54, R54, R133, -R156.reuse ;  /* 0x0000008536367223 */ /* 0x100fe2000001089c */
[----:B------:R-:W-:Y:S01]  /*22260*/  HMMA.16816.F32.BF16 R112, R128, R122, R112 ;  /* 0x0000007a8070723c */ /* 0x000fe20000041870 */
[----:B------:R-:W2:Y:S02]  /*22270*/  LDSM.16.MT88.4 R120, [R212+0xc800] ;  /* 0x00c80000d478783b */ /* 0x000ea40000004200 */
[----:B---3--:R-:W-:Y:S01]  /*22280*/  F2FP.BF16.PACK_AB R118, R160, R157 ;  /* 0x0000009da076723e */ /* 0x008fe200000010ff */
[-C--:B------:R-:W-:Y:S02]  /*22290*/  FFMA.FTZ R55, R55, R133.reuse, -R156 ;  /* 0x0000008537377223 */ /* 0x080fe4000001089c */
[-CC-:B------:R-:W-:Y:S02]  /*222a0*/  FFMA.FTZ R56, R56, R133.reuse, -R158.reuse ;  /* 0x0000008538387223 */ /* 0x180fe4000001089e */
[----:B------:R-:W-:Y:S01]  /*222b0*/  MUFU.EX2 R174, R174 ;  /* 0x000000ae00ae7308 */ /* 0x000fe20000000800 */
[----:B------:R-:W3:Y:S03]  /*222c0*/  LDSM.16.MT88.4 R128, [R216+0x10800] ;  /* 0x01080000d880783b */ /* 0x000ee60000004200 */
[-C--:B------:R-:W-:Y:S02]  /*222d0*/  FFMA.FTZ R57, R57, R133.reuse, -R158 ;  /* 0x0000008539397223 */ /* 0x080fe4000001089e */
[-CC-:B------:R-:W-:Y:S02]  /*222e0*/  FFMA.FTZ R58, R58, R133.reuse, -R156.reuse ;  /* 0x000000853a3a7223 */ /* 0x180fe4000001089c */
[-C--:B------:R-:W-:Y:S02]  /*222f0*/  FFMA.FTZ R59, R59, R133.reuse, -R156 ;  /* 0x000000853b3b7223 */ /* 0x080fe4000001089c */
[----:B------:R-:W-:Y:S01]  /*22300*/  MUFU.EX2 R171, R171 ;  /* 0x000000ab00ab7308 */ /* 0x000fe20000000800 */
[-CC-:B------:R-:W-:Y:S02]  /*22310*/  FFMA.FTZ R60, R60, R133.reuse, -R158.reuse ;  /* 0x000000853c3c7223 */ /* 0x180fe4000001089e */
[----:B------:R-:W-:Y:S01]  /*22320*/  FFMA.FTZ R61, R61, R133, -R158 ;  /* 0x000000853d3d7223 */ /* 0x000fe2000001089e */
[----:B-1----:R-:W-:Y:S01]  /*22330*/  F2FP.BF16.PACK_AB R119, R162, R159 ;  /* 0x0000009fa277723e */ /* 0x002fe200000010ff */
[-CC-:B------:R-:W-:Y:S02]  /*22340*/  FFMA.FTZ R62, R62, R133.reuse, -R156.reuse ;  /* 0x000000853e3e7223 */ /* 0x180fe4000001089c */
[-C--:B------:R-:W-:Y:S02]  /*22350*/  FFMA.FTZ R63, R63, R133.reuse, -R156 ;  /* 0x000000853f3f7223 */ /* 0x080fe4000001089c */
[-C--:B------:R-:W-:Y:S01]  /*22360*/  FFMA.FTZ R64, R64, R133.reuse, -R158 ;  /* 0x0000008540407223 */ /* 0x080fe2000001089e */
[----:B------:R-:W-:Y:S01]  /*22370*/  MUFU.EX2 R173, R173 ;  /* 0x000000ad00ad7308 */ /* 0x000fe20000000800 */
[C---:B------:R-:W-:Y:S05]  /*22380*/  HMMA.16816.F32.BF16 R4, R116.reuse, R136, R4 ;  /* 0x000000887404723c */ /* 0x040fea0000041804 */
[----:B------:R-:W-:Y:S02]  /*22390*/  FFMA.FTZ R66, R66, R133, -R156 ;  /* 0x0000008542427223 */ /* 0x000fe4000001089c */
[----:B------:R-:W-:Y:S01]  /*223a0*/  FFMA.FTZ R155, R0, R243, R155 ;  /* 0x000000f3009b7223 */ /* 0x000fe2000001009b */
[C---:B------:R-:W-:Y:S01]  /*223b0*/  HMMA.16816.F32.BF16 R8, R116.reuse, R138, R8 ;  /* 0x0000008a7408723c */ /* 0x040fe20000041808 */
[----:B------:R-:W-:Y:S01]  /*223c0*/  LDSM.16.MT88.4 R136, [R212+0x10800] ;  /* 0x01080000d488783b */ /* 0x000fe20000004200 */
[----:B------:R-:W-:Y:S02]  /*223d0*/  MUFU.EX2 R176, R176 ;  /* 0x000000b000b07308 */ /* 0x000fe40000000800 */
[----:B------:R-:W-:Y:S02]  /*223e0*/  FFMA.FTZ R135, R2, R241, R135 ;  /* 0x000000f102877223 */ /* 0x000fe40000010087 */
[----:B------:R-:W-:Y:S02]  /*223f0*/  FADD.FTZ R134, R134, R155 ;  /* 0x0000009b86867221 */ /* 0x000fe40000010000 */
[C---:B-----5:R-:W-:Y:S04]  /*22400*/  HMMA.16816.F32.BF16 R68, R116.reuse, R124, R68 ;  /* 0x0000007c7444723c */ /* 0x060fe80000041844 */
[----:B------:R-:W-:Y:S01]  /*22410*/  MUFU.EX2 R175, R175 ;  /* 0x000000af00af7308 */ /* 0x000fe20000000800 */
[----:B------:R-:W-:Y:S01]  /*22420*/  FADD.FTZ R150, R150, R135 ;  /* 0x0000008796967221 */ /* 0x000fe20000010000 */
[----:B------:R-:W-:Y:S01]  /*22430*/  MOV R135, R132 ;  /* 0x0000008400877202 */ /* 0x000fe20000000f00 */
[----:B------:R-:W-:Y:S01]  /*22440*/  FADD.FTZ R153, R153, R134 ;  /* 0x0000008699997221 */ /* 0x000fe20000010000 */
[C---:B------:R-:W-:Y:S01]  /*22450*/  HMMA.16816.F32.BF16 R72, R116.reuse, R126, R72 ;  /* 0x0000007e7448723c */ /* 0x040fe20000041848 */
[----:B------:R-:W1:Y:S03]  /*22460*/  LDSM.16.MT88.4 R124, [R213+0x10800] ;  /* 0x01080000d57c783b */ /* 0x000e660000004200 */
[----:B------:R-:W-:Y:S02]  /*22470*/  FADD.FTZ R153, R154, R153 ;  /* 0x000000999a997221 */ /* 0x000fe40000010000 */
[----:B------:R-:W-:Y:S02]  /*22480*/  MUFU.EX2 R178, R178 ;  /* 0x000000b200b27308 */ /* 0x000fe40000000800 */
[C---:B------:R-:W-:Y:S04]  /*22490*/  HMMA.16816.F32.BF16 R76, R116.reuse, R140, R76 ;  /* 0x0000008c744c723c */ /* 0x040fe8000004184c */
[----:B------:R-:W-:Y:S03]  /*224a0*/  FADD.FTZ R146, R146, R153 ;  /* 0x0000009992927221 */ /* 0x000fe60000010000 */
[-CC-:B------:R-:W-:Y:S01]  /*224b0*/  FFMA.FTZ R140, R24, R133.reuse, -R158.reuse ;  /* 0x00000085188c7223 */ /* 0x180fe2000001089e */
[C---:B------:R-:W-:Y:S01]  /*224c0*/  HMMA.16816.F32.BF16 R80, R116.reuse, R142, R80 ;  /* 0x0000008e7450723c */ /* 0x040fe20000041850 */
[----:B------:R-:W-:Y:S03]  /*224d0*/  MUFU.EX2 R177, R177 ;  /* 0x000000b100b17308 */ /* 0x000fe60000000800 */
[-C--:B------:R-:W-:Y:S02]  /*224e0*/  FFMA.FTZ R141, R25, R133.reuse, -R158 ;  /* 0x00000085198d7223 */ /* 0x080fe4000001089e */
[----:B------:R-:W-:Y:S02]  /*224f0*/  FADD.FTZ R146, R147, R146 ;  /* 0x0000009293927221 */ /* 0x000fe40000010000 */
[C---:B--2---:R-:W-:Y:S03]  /*22500*/  HMMA.16816.F32.BF16 R84, R116.reuse, R120, R84 ;  /* 0x000000787454723c */ /* 0x044fe60000041854 */
[----:B------:R-:W-:Y:S01]  /*22510*/  MUFU.EX2 R140, R140 ;  /* 0x0000008c008c7308 */ /* 0x000fe20000000800 */
[-CC-:B------:R-:W-:Y:S02]  /*22520*/  FFMA.FTZ R142, R26, R133.reuse, -R156.reuse ;  /* 0x000000851a8e7223 */ /* 0x180fe4000001089c */
[----:B------:R-:W-:Y:S02]  /*22530*/  FFMA.FTZ R143, R27, R133, -R156 ;  /* 0x000000851b8f7223 */ /* 0x000fe4000001089c */
[C---:B------:R-:W-:Y:S01]  /*22540*/  HMMA.16816.F32.BF16 R88, R116.reuse, R122, R88 ;  /* 0x0000007a7458723c */ /* 0x040fe20000041858 */
[----:B------:R-:W2:Y:S03]  /*22550*/  LDSM.16.MT88.4 R120, [R216+0xd000] ;  /* 0x00d00000d878783b */ /* 0x000ea60000004200 */
[----:B------:R-:W-:Y:S01]  /*22560*/  FADD.FTZ R159, R159, R146 ;  /* 0x000000929f9f7221 */ /* 0x000fe20000010000 */
[----:B------:R-:W4:Y:S03]  /*22570*/  MUFU.EX2 R141, R141 ;  /* 0x0000008d008d7308 */ /* 0x000f260000000800 */
[C---:B---3--:R-:W-:Y:S01]  /*22580*/  HMMA.16816.F32.BF16 R92, R116.reuse, R128, R92 ;  /* 0x00000080745c723c */ /* 0x048fe2000004185c */
[----:B------:R-:W3:Y:S03]  /*22590*/  LDSM.16.MT88.4 R24, [R214+0xd000] ;  /* 0x00d00000d618783b */ /* 0x000ee60000004200 */
[----:B------:R-:W-:Y:S03]  /*225a0*/  FADD.FTZ R159, R162, R159 ;  /* 0x0000009fa29f7221 */ /* 0x000fe60000010000 */
[----:B------:R-:W-:Y:S01]  /*225b0*/  MUFU.EX2 R142, R142 ;  /* 0x0000008e008e7308 */ /* 0x000fe20000000800 */
[C---:B------:R-:W-:Y:S01]  /*225c0*/  HMMA.16816.F32.BF16 R96, R116.reuse, R130, R96 ;  /* 0x000000827460723c */ /* 0x040fe20000041860 */
[----:B------:R-:W-:Y:S07]  /*225d0*/  LDSM.16.MT88.4 R128, [R212+0x11000] ;  /* 0x01100000d480783b */ /* 0x000fee0000004200 */
[C---:B------:R-:W-:Y:S01]  /*225e0*/  HMMA.16816.F32.BF16 R100, R116.reuse, R20, R100 ;  /* 0x000000147464723c */ /* 0x040fe20000041864 */
[----:B------:R-:W5:Y:S06]  /*225f0*/  MUFU.EX2 R143, R143 ;  /* 0x0000008f008f7308 */ /* 0x000f6c0000000800 */
[----:B------:R-:W-:Y:S01]  /*22600*/  F2FP.BF16.PACK_AB R20, R164, R161 ;  /* 0x000000a1a414723e */ /* 0x000fe200000010ff */
[C---:B------:R-:W-:Y:S03]  /*22610*/  HMMA.16816.F32.BF16 R12, R116.reuse, R22, R12 ;  /* 0x00000016740c723c */ /* 0x040fe6000004180c */
[----:B------:R-:W-:Y:S01]  /*22620*/  MUFU.EX2 R180, R180 ;  /* 0x000000b400b47308 */ /* 0x000fe20000000800 */
[----:B------:R-:W-:Y:S01]  /*22630*/  F2FP.BF16.PACK_AB R21, R163, R166 ;  /* 0x000000a6a315723e */ /* 0x000fe200000010ff */
[----:B------:R-:W-:Y:S02]  /*22640*/  FADD.FTZ R166, R166, R159 ;  /* 0x0000009fa6a67221 */ /* 0x000fe40000010000 */
[----:B----4-:R-:W-:Y:S01]  /*22650*/  F2FP.BF16.PACK_AB R22, R141, R140 ;  /* 0x0000008c8d16723e */ /* 0x010fe200000010ff */
[C---:B-1----:R-:W-:Y:S04]  /*22660*/  HMMA.16816.F32.BF16 R104, R116.reuse, R124, R104 ;  /* 0x0000007c7468723c */ /* 0x042fe80000041868 */
[----:B------:R-:W-:Y:S01]  /*22670*/  FADD.FTZ R163, R163, R166 ;  /* 0x000000a6a3a37221 */ /* 0x000fe20000010000 */
[----:B------:R-:W-:Y:S03]  /*22680*/  MUFU.EX2 R179, R179 ;  /* 0x000000b300b37308 */ /* 0x000fe60000000800 */
[C---:B------:R-:W-:Y:S01]  /*22690*/  HMMA.16816.F32.BF16 R108, R116.reuse, R126, R108 ;  /* 0x0000007e746c723c */ /* 0x040fe2000004186c */
[----:B------:R-:W-:Y:S03]  /*226a0*/  LDSM.16.MT88.4 R124, [R212+0xd000] ;  /* 0x00d00000d47c783b */ /* 0x000fe60000004200 */
[C---:B-----5:R-:W-:Y:S01]  /*226b0*/  F2FP.BF16.PACK_AB R23, R143.reuse, R142 ;  /* 0x0000008e8f17723e */ /* 0x060fe200000010ff */
[----:B------:R-:W-:Y:S02]  /*226c0*/  FADD.FTZ R142, R142, R163 ;  /* 0x000000a38e8e7221 */ /* 0x000fe40000010000 */
[----:B------:R-:W-:Y:S01]  /*226d0*/  MUFU.EX2 R182, R182 ;  /* 0x000000b600b67308 */ /* 0x000fe20000000800 */
[C---:B------:R-:W-:Y:S04]  /*226e0*/  HMMA.16816.F32.BF16 R16, R116.reuse, R136, R16 ;  /* 0x000000887410723c */ /* 0x040fe80000041810 */
[----:B------:R-:W-:Y:S03]  /*226f0*/  FADD.FTZ R142, R143, R142 ;  /* 0x0000008e8f8e7221 */ /* 0x000fe60000010000 */
[-CC-:B------:R-:W-:Y:S01]  /*22700*/  FFMA.FTZ R136, R28, R133.reuse, -R158.reuse ;  /* 0x000000851c887223 */ /* 0x180fe2000001089e */
[----:B------:R-:W-:Y:S01]  /*22710*/  HMMA.16816.F32.BF16 R112, R116, R138, R112 ;  /* 0x0000008a7470723c */ /* 0x000fe20000041870 */
[----:B------:R-:W1:Y:S01]  /*22720*/  LDSM.16.MT88.4 R116, [R213+0xd000] ;  /* 0x00d00000d574783b */ /* 0x000e620000004200 */
[----:B------:R-:W-:Y:S02]  /*22730*/  MUFU.EX2 R52, R52 ;  /* 0x0000003400347308 */ /* 0x000fe40000000800 */
[-C--:B------:R-:W-:Y:S03]  /*22740*/  FFMA.FTZ R137, R29, R133.reuse, -R158 ;  /* 0x000000851d897223 */ /* 0x080fe6000001089e */
[-CC-:B------:R-:W-:Y:S01]  /*22750*/  FFMA.FTZ R139, R30, R133.reuse, -R156.reuse ;  /* 0x000000851e8b7223 */ /* 0x180fe2000001089c */
[C---:B--2---:R-:W-:Y:S04]  /*22760*/  HMMA.16816.F32.BF16 R4, R20.reuse, R120, R4 ;  /* 0x000000781404723c */ /* 0x044fe80000041804 */
[----:B------:R-:W-:Y:S01]  /*22770*/  MUFU.EX2 R136, R136 ;  /* 0x0000008800887308 */ /* 0x000fe20000000800 */
[----:B------:R-:W-:Y:S02]  /*22780*/  FFMA.FTZ R138, R31, R133, -R156 ;  /* 0x000000851f8a7223 */ /* 0x000fe4000001089c */
[----:B------:R-:W-:Y:S01]  /*22790*/  LDSM.16.MT88.4 R28, [R213+0x11000] ;  /* 0x01100000d51c783b */ /* 0x000fe20000004200 */
[C---:B------:R-:W-:Y:S06]  /*227a0*/  HMMA.16816.F32.BF16 R8, R20.reuse, R122, R8 ;  /* 0x0000007a1408723c */ /* 0x040fec0000041808 */
[----:B------:R-:W2:Y:S01]  /*227b0*/  MUFU.EX2 R137, R137 ;  /* 0x0000008900897308 */ /* 0x000ea20000000800 */
[----:B------:R-:W4:Y:S01]  /*227c0*/  LDSM.16.MT88.4 R120, [R216+0x11000] ;  /* 0x01100000d878783b */ /* 0x000f220000004200 */
[C---:B---3--:R-:W-:Y:S08]  /*227d0*/  HMMA.16816.F32.BF16 R68, R20.reuse, R24, R68 ;  /* 0x000000181444723c */ /* 0x048ff00000041844 */
[C---:B------:R-:W-:Y:S01]  /*227e0*/  HMMA.16816.F32.BF16 R72, R20.reuse, R26, R72 ;  /* 0x0000001a1448723c */ /* 0x040fe20000041848 */
[----:B------:R-:W3:Y:S01]  /*227f0*/  LDSM.16.MT88.4 R24, [R214+0x11000] ;  /* 0x01100000d618783b */ /* 0x000ee20000004200 */
[----:B------:R-:W-:Y:S06]  /*22800*/  MUFU.EX2 R139, R139 ;  /* 0x0000008b008b7308 */ /* 0x000fec0000000800 */
[C---:B-1----:R-:W-:Y:S04]  /*22810*/  HMMA.16816.F32.BF16 R76, R20.reuse, R116, R76 ;  /* 0x00000074144c723c */ /* 0x042fe8000004184c */
[----:B------:R-:W1:Y:S04]  /*22820*/  MUFU.EX2 R138, R138 ;  /* 0x0000008a008a7308 */ /* 0x000e680000000800 */
[C---:B------:R-:W-:Y:S01]  /*22830*/  HMMA.16816.F32.BF16 R80, R20.reuse, R118, R80 ;  /* 0x000000761450723c */ /* 0x040fe20000041850 */
[----:B------:R-:W5:Y:S05]  /*22840*/  LDSM.16.MT88.4 R116, [R216+0xd800] ;  /* 0x00d80000d874783b */ /* 0x000f6a0000004200 */
[----:B------:R-:W-:Y:S02]  /*22850*/  MUFU.EX2 R53, R53 ;  /* 0x0000003500357308 */ /* 0x000fe40000000800 */
[C---:B------:R-:W-:Y:S08]  /*22860*/  HMMA.16816.F32.BF16 R84, R20.reuse, R124, R84 ;  /* 0x0000007c1454723c */ /* 0x040ff00000041854 */
[----:B------:R-:W-:Y:S01]  /*22870*/  MUFU.EX2 R54, R54 ;  /* 0x0000003600367308 */ /* 0x000fe20000000800 */
[C---:B------:R-:W-:Y:S01]  /*22880*/  HMMA.16816.F32.BF16 R88, R20.reuse, R126, R88 ;  /* 0x0000007e1458723c */ /* 0x040fe20000041858 */
[----:B------:R-:W-:Y:S07]  /*22890*/  LDSM.16.MT88.4 R124, [R216+0xf800] ;  /* 0x00f80000d87c783b */ /* 0x000fee0000004200 */
[C---:B----4-:R-:W-:Y:S01]  /*228a0*/  HMMA.16816.F32.BF16 R92, R20.reuse, R120, R92 ;  /* 0x00000078145c723c */ /* 0x050fe2000004185c */
[----:B------:R-:W-:Y:S07]  /*228b0*/  MUFU.EX2 R55, R55 ;  /* 0x0000003700377308 */ /* 0x000fee0000000800 */
[C---:B------:R-:W-:Y:S01]  /*228c0*/  HMMA.16816.F32.BF16 R96, R20.reuse, R122, R96 ;  /* 0x0000007a1460723c */ /* 0x040fe20000041860 */
[----:B------:R-:W-:Y:S02]  /*228d0*/  LDSM.16.MT88.4 R120, [R212+0x11800] ;  /* 0x01180000d478783b */ /* 0x000fe40000004200 */
[----:B------:R-:W-:Y:S05]  /*228e0*/  MUFU.EX2 R56, R56 ;  /* 0x0000003800387308 */ /* 0x000fea0000000800 */
[C---:B---3--:R-:W-:Y:S05]  /*228f0*/  HMMA.16816.F32.BF16 R100, R20.reuse, R24, R100 ;  /* 0x000000181464723c */ /* 0x048fea0000041864 */
[----:B------:R-:W-:Y:S03]  /*22900*/  MUFU.EX2 R57, R57 ;  /* 0x0000003900397308 */ /* 0x000fe60000000800 */
[C---:B------:R-:W-:Y:S01]  /*22910*/  HMMA.16816.F32.BF16 R12, R20.reuse, R26, R12 ;  /* 0x0000001a140c723c */ /* 0x040fe2000004180c */
[----:B------:R-:W3:Y:S06]  /*22920*/  LDSM.16.MT88.4 R24, [R213+0xd800] ;  /* 0x00d80000d518783b */ /* 0x000eec0000004200 */
[----:B------:R-:W-:Y:S01]  /*22930*/  MUFU.EX2 R58, R58 ;  /* 0x0000003a003a7308 */ /* 0x000fe20000000800 */
[C---:B------:R-:W-:Y:S08]  /*22940*/  HMMA.16816.F32.BF16 R104, R20.reuse, R28, R104 ;  /* 0x0000001c1468723c */ /* 0x040ff00000041868 */
[C---:B------:R-:W-:Y:S01]  /*22950*/  HMMA.16816.F32.BF16 R108, R20.reuse, R30, R108 ;  /* 0x0000001e146c723c */ /* 0x040fe2000004186c */
[----:B------:R-:W4:Y:S01]  /*22960*/  LDSM.16.MT88.4 R28, [R212+0xd800] ;  /* 0x00d80000d41c783b */ /* 0x000f220000004200 */
[----:B------:R-:W-:Y:S06]  /*22970*/  MUFU.EX2 R59, R59 ;  /* 0x0000003b003b7308 */ /* 0x000fec0000000800 */
[C---:B------:R-:W-:Y:S04]  /*22980*/  HMMA.16816.F32.BF16 R16, R20.reuse, R128, R16 ;  /* 0x000000801410723c */ /* 0x040fe80000041810 */
[----:B------:R-:W-:Y:S04]  /*22990*/  MUFU.EX2 R60, R60 ;  /* 0x0000003c003c7308 */ /* 0x000fe80000000800 */
[----:B------:R-:W-:Y:S06]  /*229a0*/  HMMA.16816.F32.BF16 R112, R20, R130, R112 ;  /* 0x000000821470723c */ /* 0x000fec0000041870 */
[----:B------:R-:W-:Y:S01]  /*229b0*/  MUFU.EX2 R61, R61 ;  /* 0x0000003d003d7308 */ /* 0x000fe20000000800 */
[----:B--2---:R-:W-:Y:S02]  /*229c0*/  F2FP.BF16.PACK_AB R20, R137, R136 ;  /* 0x000000888914723e */ /* 0x004fe400000010ff */
[----:B-1----:R-:W-:Y:S03]  /*229d0*/  F2FP.BF16.PACK_AB R21, R138, R139 ;  /* 0x0000008b8a15723e */ /* 0x002fe600000010ff */
[----:B------:R-:W-:Y:S01]  /*229e0*/  F2FP.BF16.PACK_AB R22, R168, R165 ;  /* 0x000000a5a816723e */ /* 0x000fe200000010ff */
[----:B------:R-:W-:Y:S01]  /*229f0*/  FADD.FTZ R139, R139, R142 ;  /* 0x0000008e8b8b7221 */ /* 0x000fe20000010000 */
[----:B------:R-:W-:Y:S02]  /*22a00*/  F2FP.BF16.PACK_AB R23, R170, R167 ;  /* 0x000000a7aa17723e */ /* 0x000fe400000010ff */
[----:B------:R-:W-:Y:S01]  /*22a10*/  MUFU.EX2 R62, R62 ;  /* 0x0000003e003e7308 */ /* 0x000fe20000000800 */
[----:B------:R-:W-:Y:S04]  /*22a20*/  FADD.FTZ R138, R138, R139 ;  /* 0x0000008b8a8a7221 */ /* 0x000fe80000010000 */
[C---:B-----5:R-:W-:Y:S03]  /*22a30*/  HMMA.16816.F32.BF16 R4, R20.reuse, R116, R4 ;  /* 0x000000741404723c */ /* 0x060fe60000041804 */
[----:B------:R-:W-:Y:S02]  /*22a40*/  FADD.FTZ R167, R167, R138 ;  /* 0x0000008aa7a77221 */ /* 0x000fe40000010000 */
[----:B------:R-:W-:Y:S02]  /*22a50*/  MUFU.EX2 R63, R63 ;  /* 0x0000003f003f7308 */ /* 0x000fe40000000800 */
[----:B------:R-:W-:Y:S01]  /*22a60*/  FADD.FTZ R167, R170, R167 ;  /* 0x000000a7aaa77221 */ /* 0x000fe20000010000 */
[C---:B------:R-:W-:Y:S01]  /*22a70*/  HMMA.16816.F32.BF16 R8, R20.reuse, R118, R8 ;  /* 0x000000761408723c */ /* 0x040fe20000041808 */
[----:B------:R-:W-:Y:S06]  /*22a80*/  LDSM.16.MT88.4 R116, [R213+0x11800] ;  /* 0x01180000d574783b */ /* 0x000fec0000004200 */
[----:B------:R-:W-:Y:S01]  /*22a90*/  MUFU.EX2 R64, R64 ;  /* 0x0000004000407308 */ /* 0x000fe20000000800 */
[C---:B------:R-:W-:Y:S08]  /*22aa0*/  HMMA.16816.F32.BF16 R68, R20.reuse, R32, R68 ;  /* 0x000000201444723c */ /* 0x040ff00000041844 */
[C---:B------:R-:W-:Y:S01]  /*22ab0*/  HMMA.16816.F32.BF16 R72, R20.reuse, R34, R72 ;  /* 0x000000221448723c */ /* 0x040fe20000041848 */
[----:B------:R-:W1:Y:S01]  /*22ac0*/  LDSM.16.MT88.4 R32, [R216+0x11800] ;  /* 0x01180000d820783b */ /* 0x000e620000004200 */
[----:B------:R-:W-:Y:S06]  /*22ad0*/  MUFU.EX2 R66, R66 ;  /* 0x0000004200427308 */ /* 0x000fec0000000800 */
[C---:B---3--:R-:W-:Y:S08]  /*22ae0*/  HMMA.16816.F32.BF16 R76, R20.reuse, R24, R76 ;  /* 0x00000018144c723c */ /* 0x048ff0000004184c */
[C---:B------:R-:W-:Y:S01]  /*22af0*/  HMMA.16816.F32.BF16 R80, R20.reuse, R26, R80 ;  /* 0x0000001a1450723c */ /* 0x040fe20000041850 */
[----:B------:R-:W2:Y:S07]  /*22b00*/  LDSM.16.MT88.4 R24, [R216+0xe000] ;  /* 0x00e00000d818783b */ /* 0x000eae0000004200 */
[C---:B----4-:R-:W-:Y:S08]  /*22b10*/  HMMA.16816.F32.BF16 R84, R20.reuse, R28, R84 ;  /* 0x0000001c1454723c */ /* 0x050ff00000041854 */
        /* <DEDUP_REMOVED lines=8> */
[C---:B------:R-:W-:Y:S07]  /*22ba0*/  HMMA.16816.F32.BF16 R104, R20.reuse, R116, R104 ;  /* 0x000000741468723c */ /* 0x040fee0000041868 */
[-CC-:B------:R-:W-:Y:S01]  /*22bb0*/  FFMA.FTZ R116, R44, R133.reuse, -R158.reuse ;  /* 0x000000852c747223 */ /* 0x180fe2000001089e */
[C---:B------:R-:W-:Y:S04]  /*22bc0*/  HMMA.16816.F32.BF16 R108, R20.reuse, R118, R108 ;  /* 0x00000076146c723c */ /* 0x040fe8000004186c */
[-CC-:B------:R-:W-:Y:S01]  /*22bd0*/  FFMA.FTZ R117, R45, R133.reuse, -R158.reuse ;  /* 0x000000852d757223 */ /* 0x180fe2000001089e */
[----:B------:R-:W-:Y:S01]  /*22be0*/  MUFU.EX2 R116, R116 ;  /* 0x0000007400747308 */ /* 0x000fe20000000800 */
[-C--:B------:R-:W-:Y:S02]  /*22bf0*/  FFMA.FTZ R158, R65, R133.reuse, -R158 ;  /* 0x00000085419e7223 */ /* 0x080fe4000001089e */
[C---:B------:R-:W-:Y:S04]  /*22c00*/  HMMA.16816.F32.BF16 R16, R20.reuse, R120, R16 ;  /* 0x000000781410723c */ /* 0x040fe80000041810 */
[-CC-:B------:R-:W-:Y:S02]  /*22c10*/  FFMA.FTZ R118, R46, R133.reuse, -R156.reuse ;  /* 0x000000852e767223 */ /* 0x180fe4000001089c */
[-CC-:B------:R-:W-:Y:S01]  /*22c20*/  FFMA.FTZ R119, R47, R133.reuse, -R156.reuse ;  /* 0x000000852f777223 */ /* 0x180fe2000001089c */
[----:B------:R-:W5:Y:S01]  /*22c30*/  MUFU.EX2 R117, R117 ;  /* 0x0000007500757308 */ /* 0x000f620000000800 */
[----:B------:R-:W-:Y:S01]  /*22c40*/  HMMA.16816.F32.BF16 R112, R20, R122, R112 ;  /* 0x0000007a1470723c */ /* 0x000fe20000041870 */
[----:B------:R-:W-:Y:S03]  /*22c50*/  LDSM.16.MT88.4 R44, [R214+0xe800] ;  /* 0x00e80000d62c783b */ /* 0x000fe60000004200 */
[----:B------:R-:W-:Y:S03]  /*22c60*/  FFMA.FTZ R156, R67, R133, -R156 ;  /* 0x00000085439c7223 */ /* 0x000fe6000001089c */
[----:B------:R-:W-:Y:S02]  /*22c70*/  F2FP.BF16.PACK_AB R20, R172, R169 ;  /* 0x000000a9ac14723e */ /* 0x000fe400000010ff */
[C---:B------:R-:W-:Y:S01]  /*22c80*/  F2FP.BF16.PACK_AB R21, R171.reuse, R174 ;  /* 0x000000aeab15723e */ /* 0x040fe200000010ff */
[----:B------:R-:W-:Y:S01]  /*22c90*/  LDSM.16.MT88.4 R120, [R214+0x13800] ;  /* 0x01380000d678783b */ /* 0x000fe20000004200 */
[----:B------:R-:W-:Y:S01]  /*22ca0*/  MUFU.EX2 R118, R118 ;  /* 0x0000007600767308 */ /* 0x000fe20000000800 */
[----:B------:R-:W-:Y:S01]  /*22cb0*/  F2FP.BF16.PACK_AB R22, R176, R173 ;  /* 0x000000adb016723e */ /* 0x000fe200000010ff */
[----:B------:R-:W-:Y:S01]  /*22cc0*/  FADD.FTZ R174, R174, R167 ;  /* 0x000000a7aeae7221 */ /* 0x000fe20000010000 */
[C---:B------:R-:W-:Y:S03]  /*22cd0*/  F2FP.BF16.PACK_AB R23, R178.reuse, R175 ;  /* 0x000000afb217723e */ /* 0x040fe600000010ff */
[----:B------:R-:W-:Y:S04]  /*22ce0*/  FADD.FTZ R174, R171, R174 ;  /* 0x000000aeabae7221 */ /* 0x000fe80000010000 */
[C---:B--2---:R-:W-:Y:S01]  /*22cf0*/  HMMA.16816.F32.BF16 R4, R20.reuse, R24, R4 ;  /* 0x000000181404723c */ /* 0x044fe20000041804 */
[----:B------:R-:W2:Y:S02]  /*22d00*/  MUFU.EX2 R119, R119 ;  /* 0x0000007700777308 */ /* 0x000ea40000000800 */
[----:B------:R-:W-:Y:S04]  /*22d10*/  FADD.FTZ R175, R175, R174 ;  /* 0x000000aeafaf7221 */ /* 0x000fe80000010000 */
[----:B------:R-:W-:Y:S01]  /*22d20*/  FADD.FTZ R175, R178, R175 ;  /* 0x000000afb2af7221 */ /* 0x000fe20000010000 */
[C---:B------:R-:W-:Y:S01]  /*22d30*/  HMMA.16816.F32.BF16 R8, R20.reuse, R26, R8 ;  /* 0x0000001a1408723c */ /* 0x040fe20000041808 */
[----:B------:R-:W2:Y:S02]  /*22d40*/  LDSM.16.MT88.4 R24, [R216+0x12000] ;  /* 0x01200000d818783b */ /* 0x000ea40000004200 */
[----:B------:R-:W2:Y:S05]  /*22d50*/  MUFU.EX2 R65, R158 ;  /* 0x0000009e00417308 */ /* 0x000eaa0000000800 */
[C---:B---3--:R-:W-:Y:S05]  /*22d60*/  HMMA.16816.F32.BF16 R68, R20.reuse, R28, R68 ;  /* 0x0000001c1444723c */ /* 0x048fea0000041844 */
[----:B------:R-:W3:Y:S03]  /*22d70*/  MUFU.EX2 R67, R156 ;  /* 0x0000009c00437308 */ /* 0x000ee60000000800 */
[C---:B------:R-:W-:Y:S01]  /*22d80*/  HMMA.16816.F32.BF16 R72, R20.reuse, R30, R72 ;  /* 0x0000001e1448723c */ /* 0x040fe20000041848 */
[----:B------:R-:W3:Y:S07]  /*22d90*/  LDSM.16.MT88.4 R28, [R214+0x12000] ;  /* 0x01200000d61c783b */ /* 0x000eee0000004200 */
[C---:B-1----:R-:W-:Y:S08]  /*22da0*/  HMMA.16816.F32.BF16 R76, R20.reuse, R32, R76 ;  /* 0x00000020144c723c */ /* 0x042ff0000004184c */
[C---:B------:R-:W-:Y:S01]  /*22db0*/  HMMA.16816.F32.BF16 R80, R20.reuse, R34, R80 ;  /* 0x000000221450723c */ /* 0x040fe20000041850 */
[----:B------:R-:W1:Y:S07]  /*22dc0*/  LDSM.16.MT88.4 R32, [R213+0x12000] ;  /* 0x01200000d520783b */ /* 0x000e6e0000004200 */
[C---:B----4-:R-:W-:Y:S08]  /*22dd0*/  HMMA.16816.F32.BF16 R84, R20.reuse, R36, R84 ;  /* 0x000000241454723c */ /* 0x050ff00000041854 */
        /* <DEDUP_REMOVED lines=12> */
[----:B------:R-:W-:Y:S01]  /*22ea0*/  HMMA.16816.F32.BF16 R112, R20, R42, R112 ;  /* 0x0000002a1470723c */ /* 0x000fe20000041870 */
[----:B------:R-:W-:Y:S06]  /*22eb0*/  LDSM.16.MT88.4 R40, [R214+0x13000] ;  /* 0x01300000d628783b */ /* 0x000fec0000004200 */
[----:B-----5:R-:W-:Y:S02]  /*22ec0*/  F2FP.BF16.PACK_AB R20, R117, R116 ;  /* 0x000000747514723e */ /* 0x020fe400000010ff */
[C---:B------:R-:W-:Y:S03]  /*22ed0*/  F2FP.BF16.PACK_AB R21, R119.reuse, R118 ;  /* 0x000000767715723e */ /* 0x040fe600000010ff */
[----:B------:R-:W-:Y:S01]  /*22ee0*/  F2FP.BF16.PACK_AB R22, R180, R177 ;  /* 0x000000b1b416723e */ /* 0x000fe200000010ff */
[----:B------:R-:W-:Y:S01]  /*22ef0*/  FADD.FTZ R118, R118, R175 ;  /* 0x000000af76767221 */ /* 0x000fe20000010000 */
[C---:B------:R-:W-:Y:S03]  /*22f00*/  F2FP.BF16.PACK_AB R23, R182.reuse, R179 ;  /* 0x000000b3b617723e */ /* 0x040fe600000010ff */
[----:B------:R-:W-:Y:S04]  /*22f10*/  FADD.FTZ R118, R119, R118 ;  /* 0x0000007677767221 */ /* 0x000fe80000010000 */
[C---:B----4-:R-:W-:Y:S03]  /*22f20*/  HMMA.16816.F32.BF16 R4, R20.reuse, R36, R4 ;  /* 0x000000241404723c */ /* 0x050fe60000041804 */
[----:B------:R-:W-:Y:S04]  /*22f30*/  FADD.FTZ R179, R179, R118 ;  /* 0x00000076b3b37221 */ /* 0x000fe80000010000 */
[----:B------:R-:W-:Y:S01]  /*22f40*/  FADD.FTZ R179, R182, R179 ;  /* 0x000000b3b6b37221 */ /* 0x000fe20000010000 */
[C---:B------:R-:W-:Y:S01]  /*22f50*/  HMMA.16816.F32.BF16 R8, R20.reuse, R38, R8 ;  /* 0x000000261408723c */ /* 0x040fe20000041808 */
[----:B------:R-:W4:Y:S07]  /*22f60*/  LDSM.16.MT88.4 R36, [R214+0x12800] ;  /* 0x01280000d624783b */ /* 0x000f2e0000004200 */
[C---:B------:R-:W-:Y:S08]  /*22f70*/  HMMA.16816.F32.BF16 R68, R20.reuse, R44, R68 ;  /* 0x0000002c1444723c */ /* 0x040ff00000041844 */
[C---:B------:R-:W-:Y:S01]  /*22f80*/  HMMA.16816.F32.BF16 R72, R20.reuse, R46, R72 ;  /* 0x0000002e1448723c */ /* 0x040fe20000041848 */
[----:B------:R-:W-:Y:S07]  /*22f90*/  LDSM.16.MT88.4 R44, [R213+0x13000] ;  /* 0x01300000d52c783b */ /* 0x000fee0000004200 */
        /* <DEDUP_REMOVED lines=9> */
[C---:B----4-:R-:W-:Y:S08]  /*23030*/  HMMA.16816.F32.BF16 R100, R20.reuse, R36, R100 ;  /* 0x000000241464723c */ /* 0x050ff00000041864 */
[C---:B------:R-:W-:Y:S01]  /*23040*/  HMMA.16816.F32.BF16 R12, R20.reuse, R38, R12 ;  /* 0x00000026140c723c */ /* 0x040fe2000004180c */
[----:B------:R-:W-:Y:S07]  /*23050*/  LDSM.16.MT88.4 R36, [R212+0xf000] ;  /* 0x00f00000d424783b */ /* 0x000fee0000004200 */
[C---:B--2---:R-:W-:Y:S08]  /*23060*/  HMMA.16816.F32.BF16 R104, R20.reuse, R24, R104 ;  /* 0x000000181468723c */ /* 0x044ff00000041868 */
[C---:B------:R-:W-:Y:S01]  /*23070*/  HMMA.16816.F32.BF16 R108, R20.reuse, R26, R108 ;  /* 0x0000001a146c723c */ /* 0x040fe2000004186c */
[----:B------:R-:W2:Y:S07]  /*23080*/  LDSM.16.MT88.4 R24, [R214+0xf000] ;  /* 0x00f00000d618783b */ /* 0x000eae0000004200 */
[C---:B---3--:R-:W-:Y:S08]  /*23090*/  HMMA.16816.F32.BF16 R16, R20.reuse, R28, R16 ;  /* 0x0000001c1410723c */ /* 0x048ff00000041810 */
[----:B------:R-:W-:Y:S01]  /*230a0*/  HMMA.16816.F32.BF16 R112, R20, R30, R112 ;  /* 0x0000001e1470723c */ /* 0x000fe20000041870 */
[----:B------:R-:W3:Y:S06]  /*230b0*/  LDSM.16.MT88.4 R28, [R213+0xf000] ;  /* 0x00f00000d51c783b */ /* 0x000eec0000004200 */
[----:B------:R-:W-:Y:S02]  /*230c0*/  F2FP.BF16.PACK_AB R20, R53, R52 ;  /* 0x000000343514723e */ /* 0x000fe400000010ff */
[----:B------:R-:W-:Y:S03]  /*230d0*/  F2FP.BF16.PACK_AB R21, R55, R54 ;  /* 0x000000363715723e */ /* 0x000fe600000010ff */
[----:B------:R-:W-:Y:S01]  /*230e0*/  F2FP.BF16.PACK_AB R22, R57, R56 ;  /* 0x000000383916723e */ /* 0x000fe200000010ff */
[----:B------:R-:W-:Y:S01]  /*230f0*/  FADD.FTZ R54, R54, R179 ;  /* 0x000000b336367221 */ /* 0x000fe20000010000 */
[----:B------:R-:W-:Y:S03]  /*23100*/  F2FP.BF16.PACK_AB R23, R59, R58 ;  /* 0x0000003a3b17723e */ /* 0x000fe600000010ff */
[----:B------:R-:W-:Y:S04]  /*23110*/  FADD.FTZ R55, R55, R54 ;  /* 0x0000003637377221 */ /* 0x000fe80000010000 */
[C---:B-1----:R-:W-:Y:S03]  /*23120*/  HMMA.16816.F32.BF16 R4, R20.reuse, R32, R4 ;  /* 0x000000201404723c */ /* 0x042fe60000041804 */
[----:B------:R-:W-:Y:S04]  /*23130*/  FADD.FTZ R58, R58, R55 ;  /* 0x000000373a3a7221 */ /* 0x000fe80000010000 */
[----:B------:R-:W-:Y:S01]  /*23140*/  FADD.FTZ R59, R59, R58 ;  /* 0x0000003a3b3b7221 */ /* 0x000fe20000010000 */
[C---:B------:R-:W-:Y:S01]  /*23150*/  HMMA.16816.F32.BF16 R8, R20.reuse, R34, R8 ;  /* 0x000000221408723c */ /* 0x040fe20000041808 */
[----:B------:R-:W1:Y:S07]  /*23160*/  LDSM.16.MT88.4 R32, [R216+0x13000] ;  /* 0x01300000d820783b */ /* 0x000e6e0000004200 */
[C---:B--2---:R-:W-:Y:S08]  /*23170*/  HMMA.16816.F32.BF16 R68, R20.reuse, R24, R68 ;  /* 0x000000181444723c */ /* 0x044ff00000041844 */
[C---:B------:R-:W-:Y:S01]  /*23180*/  HMMA.16816.F32.BF16 R72, R20.reuse, R26, R72 ;  /* 0x0000001a1448723c */ /* 0x040fe20000041848 */
[----:B------:R-:W2:Y:S07]  /*23190*/  LDSM.16.MT88.4 R24, [R214+0xf800] ;  /* 0x00f80000d618783b */ /* 0x000eae0000004200 */
[C---:B---3--:R-:W-:Y:S08]  /*231a0*/  HMMA.16816.F32.BF16 R76, R20.reuse, R28, R76 ;  /* 0x0000001c144c723c */ /* 0x048ff0000004184c */
[C---:B------:R-:W-:Y:S01]  /*231b0*/  HMMA.16816.F32.BF16 R80, R20.reuse, R30, R80 ;  /* 0x0000001e1450723c */ /* 0x040fe20000041850 */
[----:B------:R-:W3:Y:S07]  /*231c0*/  LDSM.16.MT88.4 R28, [R213+0xf800] ;  /* 0x00f80000d51c783b */ /* 0x000eee0000004200 */
        /* <DEDUP_REMOVED lines=9> */
[----:B------:R-:W-:Y:S07]  /*23260*/  HMMA.16816.F32.BF16 R112, R20, R50, R112 ;  /* 0x000000321470723c */ /* 0x000fee0000041870 */
[----:B------:R-:W-:Y:S02]  /*23270*/  F2FP.BF16.PACK_AB R20, R61, R60 ;  /* 0x0000003c3d14723e */ /* 0x000fe400000010ff */
[----:B------:R-:W-:Y:S03]  /*23280*/  F2FP.BF16.PACK_AB R21, R63, R62 ;  /* 0x0000003e3f15723e */ /* 0x000fe600000010ff */
[----:B------:R-:W-:Y:S01]  /*23290*/  F2FP.BF16.PACK_AB R22, R65, R64 ;  /* 0x000000404116723e */ /* 0x000fe200000010ff */
[----:B------:R-:W-:Y:S01]  /*232a0*/  FADD.FTZ R62, R62, R59 ;  /* 0x0000003b3e3e7221 */ /* 0x000fe20000010000 */
[----:B------:R-:W-:Y:S03]  /*232b0*/  F2FP.BF16.PACK_AB R23, R67, R66 ;  /* 0x000000424317723e */ /* 0x000fe600000010ff */
[----:B------:R-:W-:Y:S04]  /*232c0*/  FADD.FTZ R63, R63, R62 ;  /* 0x0000003e3f3f7221 */ /* 0x000fe80000010000 */
[C---:B------:R-:W-:Y:S01]  /*232d0*/  HMMA.16816.F32.BF16 R128, R20.reuse, R124, R4 ;  /* 0x0000007c1480723c */ /* 0x040fe20000041804 */
[----:B------:R-:W1:Y:S02]  /*232e0*/  LDSM.16.MT88.4 R4, [R212+0xf800] ;  /* 0x00f80000d404783b */ /* 0x000e640000004200 */
[----:B------:R-:W-:Y:S04]  /*232f0*/  FADD.FTZ R66, R66, R63 ;  /* 0x0000003f42427221 */ /* 0x000fe80000010000 */
[----:B------:R-:W-:Y:S01]  /*23300*/  FADD.FTZ R243, R67, R66 ;  /* 0x0000004243f37221 */ /* 0x000fe20000010000 */
[C---:B------:R-:W-:Y:S01]  /*23310*/  HMMA.16816.F32.BF16 R124, R20.reuse, R126, R8 ;  /* 0x0000007e147c723c */ /* 0x040fe20000041808 */
[----:B------:R-:W4:Y:S07]  /*23320*/  LDSM.16.MT88.4 R8, [R216+0x13800] ;  /* 0x01380000d808783b */ /* 0x000f2e0000004200 */
[C---:B--2---:R-:W-:Y:S07]  /*23330*/  HMMA.16816.F32.BF16 R68, R20.reuse, R24, R68 ;  /* 0x000000181444723c */ /* 0x044fee0000041844 */
[----:B------:R-:W-:Y:S01]  /*23340*/  FADD.FTZ R25, R151, R150 ;  /* 0x0000009697197221 */ /* 0x000fe20000010000 */
[C---:B------:R-:W-:Y:S04]  /*23350*/  HMMA.16816.F32.BF16 R72, R20.reuse, R26, R72 ;  /* 0x0000001a1448723c */ /* 0x040fe80000041848 */
[----:B------:R-:W-:Y:S04]  /*23360*/  FADD.FTZ R25, R152, R25 ;  /* 0x0000001998197221 */ /* 0x000fe80000010000 */
[C---:B---3--:R-:W-:Y:S04]  /*23370*/  HMMA.16816.F32.BF16 R76, R20.reuse, R28, R76 ;  /* 0x0000001c144c723c */ /* 0x048fe8000004184c */
[----:B------:R-:W-:Y:S04]  /*23380*/  FADD.FTZ R0, R144, R25 ;  /* 0x0000001990007221 */ /* 0x000fe80000010000 */
[C---:B------:R-:W-:Y:S04]  /*23390*/  HMMA.16816.F32.BF16 R80, R20.reuse, R30, R80 ;  /* 0x0000001e1450723c */ /* 0x040fe80000041850 */
[----:B------:R-:W-:Y:S04]  /*233a0*/  FADD.FTZ R0, R145, R0 ;  /* 0x0000000091007221 */ /* 0x000fe80000010000 */
[C---:B-1----:R-:W-:Y:S04]  /*233b0*/  HMMA.16816.F32.BF16 R84, R20.reuse, R4, R84 ;  /* 0x000000041454723c */ /* 0x042fe80000041854 */
[----:B------:R-:W-:Y:S04]  /*233c0*/  FADD.FTZ R157, R157, R0 ;  /* 0x000000009d9d7221 */ /* 0x000fe80000010000 */
[C---:B------:R-:W-:Y:S01]  /*233d0*/  HMMA.16816.F32.BF16 R88, R20.reuse, R6, R88 ;  /* 0x000000061458723c */ /* 0x040fe20000041858 */
[----:B------:R-:W1:Y:S03]  /*233e0*/  LDSM.16.MT88.4 R4, [R213+0x13800] ;  /* 0x01380000d504783b */ /* 0x000e660000004200 */
[----:B------:R-:W-:Y:S04]  /*233f0*/  FADD.FTZ R160, R160, R157 ;  /* 0x0000009da0a07221 */ /* 0x000fe80000010000 */
[C---:B----4-:R-:W-:Y:S04]  /*23400*/  HMMA.16816.F32.BF16 R92, R20.reuse, R8, R92 ;  /* 0x00000008145c723c */ /* 0x050fe8000004185c */
[----:B------:R-:W-:Y:S04]  /*23410*/  FADD.FTZ R25, R161, R160 ;  /* 0x000000a0a1197221 */ /* 0x000fe80000010000 */
[C---:B------:R-:W-:Y:S01]  /*23420*/  HMMA.16816.F32.BF16 R96, R20.reuse, R10, R96 ;  /* 0x0000000a1460723c */ /* 0x040fe20000041860 */
[----:B------:R-:W2:Y:S03]  /*23430*/  LDSM.16.MT88.4 R8, [R212+0x13800] ;  /* 0x01380000d408783b */ /* 0x000ea60000004200 */
[----:B------:R-:W-:Y:S04]  /*23440*/  FADD.FTZ R25, R164, R25 ;  /* 0x00000019a4197221 */ /* 0x000fe80000010000 */
[C---:B------:R-:W-:Y:S04]  /*23450*/  HMMA.16816.F32.BF16 R100, R20.reuse, R120, R100 ;  /* 0x000000781464723c */ /* 0x040fe80000041864 */
[----:B------:R-:W-:Y:S04]  /*23460*/  FADD.FTZ R140, R140, R25 ;  /* 0x000000198c8c7221 */ /* 0x000fe80000010000 */
[----:B------:R-:W-:Y:S01]  /*23470*/  FADD.FTZ R141, R141, R140 ;  /* 0x0000008c8d8d7221 */ /* 0x000fe20000010000 */
[C---:B------:R-:W-:Y:S03]  /*23480*/  HMMA.16816.F32.BF16 R120, R20.reuse, R122, R12 ;  /* 0x0000007a1478723c */ /* 0x040fe6000004180c */
[----:B------:R-:W-:Y:S04]  /*23490*/  FADD.FTZ R0, R136, R141 ;  /* 0x0000008d88007221 */ /* 0x000fe80000010000 */
[----:B------:R-:W-:Y:S01]  /*234a0*/  FADD.FTZ R0, R137, R0 ;  /* 0x0000000089007221 */ /* 0x000fe20000010000 */
[C---:B-1----:R-:W-:Y:S04]  /*234b0*/  HMMA.16816.F32.BF16 R104, R20.reuse, R4, R104 ;  /* 0x000000041468723c */ /* 0x042fe80000041868 */
[----:B------:R-:W-:Y:S04]  /*234c0*/  FADD.FTZ R165, R165, R0 ;  /* 0x00000000a5a57221 */ /* 0x000fe80000010000 */
[----:B------:R-:W-:Y:S01]  /*234d0*/  FADD.FTZ R168, R168, R165 ;  /* 0x000000a5a8a87221 */ /* 0x000fe20000010000 */
[C---:B------:R-:W-:Y:S03]  /*234e0*/  HMMA.16816.F32.BF16 R108, R20.reuse, R6, R108 ;  /* 0x00000006146c723c */ /* 0x040fe6000004186c */
[----:B------:R-:W-:Y:S04]  /*234f0*/  FADD.FTZ R169, R169, R168 ;  /* 0x000000a8a9a97221 */ /* 0x000fe80000010000 */
[----:B------:R-:W-:Y:S05]  /*23500*/  FADD.FTZ R172, R172, R169 ;  /* 0x000000a9acac7221 */ /* 0x000fea0000010000 */
[----:B------:R-:W-:Y:S04]  /*23510*/  FADD.FTZ R25, R173, R172 ;  /* 0x000000acad197221 */ /* 0x000fe80000010000 */
[----:B------:R-:W-:Y:S04]  /*23520*/  FADD.FTZ R25, R176, R25 ;  /* 0x00000019b0197221 */ /* 0x000fe80000010000 */
[----:B------:R-:W-:Y:S04]  /*23530*/  FADD.FTZ R0, R116, R25 ;  /* 0x0000001974007221 */ /* 0x000fe80000010000 */
[----:B------:R-:W-:Y:S02]  /*23540*/  FADD.FTZ R0, R117, R0 ;  /* 0x0000000075007221 */ /* 0x000fe40000010000 */
[C---:B--2---:R-:W-:Y:S03]  /*23550*/  HMMA.16816.F32.BF16 R116, R20.reuse, R8, R16 ;  /* 0x000000081474723c */ /* 0x044fe60000041810 */
[----:B------:R-:W-:Y:S01]  /*23560*/  FADD.FTZ R5, R177, R0 ;  /* 0x00000000b1057221 */ /* 0x000fe20000010000 */
[----:B------:R-:W-:Y:S03]  /*23570*/  IADD3 R0, R238, -0x1, RZ ;  /* 0xffffffffee007810 */ /* 0x000fe60007ffe0ff */
[----:B------:R-:W-:Y:S01]  /*23580*/  FADD.FTZ R5, R180, R5 ;  /* 0x00000005b4057221 */ /* 0x000fe20000010000 */
[----:B------:R-:W-:Y:S04]  /*23590*/  HMMA.16816.F32.BF16 R112, R20, R10, R112 ;  /* 0x0000000a1470723c */ /* 0x000fe80000041870 */
[----:B------:R-:W-:Y:S01]  /*235a0*/  FADD.FTZ R52, R52, R5 ;  /* 0x0000000534347221 */ /* 0x000fe20000010000 */
[----:B------:R-:W-:Y:S02]  /*235b0*/  MOV R238, R0 ;  /* 0x0000000000ee7202 */ /* 0x000fe40000000f00 */
[----:B------:R-:W-:Y:S01]  /*235c0*/  MOV R0, R3 ;  /* 0x0000000300007202 */ /* 0x000fe20000000f00 */
[----:B------:R-:W-:Y:S04]  /*235d0*/  FADD.FTZ R53, R53, R52 ;  /* 0x0000003435357221 */ /* 0x000fe80000010000 */
[----:B------:R-:W-:Y:S04]  /*235e0*/  FADD.FTZ R56, R56, R53 ;  /* 0x0000003538387221 */ /* 0x000fe80000010000 */
[----:B------:R-:W-:Y:S04]  /*235f0*/  FADD.FTZ R57, R57, R56 ;  /* 0x0000003839397221 */ /* 0x000fe80000010000 */
[----:B------:R-:W-:Y:S04]  /*23600*/  FADD.FTZ R60, R60, R57 ;  /* 0x000000393c3c7221 */ /* 0x000fe80000010000 */
[----:B------:R-:W-:Y:S04]  /*23610*/  FADD.FTZ R61, R61, R60 ;  /* 0x0000003c3d3d7221 */ /* 0x000fe80000010000 */
[----:B------:R-:W-:Y:S04]  /*23620*/  FADD.FTZ R64, R64, R61 ;  /* 0x0000003d40407221 */ /* 0x000fe80000010000 */
[----:B------:R-:W-:Y:S01]  /*23630*/  FADD.FTZ R241, R65, R64 ;  /* 0x0000004041f17221 */ /* 0x000fe20000010000 */
[----:B------:R-:W-:-:S05]  /*23640*/  @P0 BRA `(.L_x_1123) ;  /* 0xffffb5a000000947 */ /* 0x000fca000383ffff */
.L_x_1114:
[----:B------:R-:W-:Y:S02]  /*23650*/  ULDC.64 UR4, c[0x0][0x40] ;  /* 0x0000100000047ab9 */ /* 0x000fe40000000a00 */
[----:B------:R-:W-:-:S04]  /*23660*/  UIADD3 UR4, UP0, UR4, 0x160, URZ ;  /* 0x0000016004047890 */ /* 0x000fc8000ff1e03f */
[----:B------:R-:W-:Y:S02]  /*23670*/  UIADD3.X UR5, URZ, UR5, URZ, UP0, !UPT ;  /* 0x000000053f057290 */ /* 0x000fe400087fe43f */
[----:B------:R-:W-:-:S04]  /*23680*/  IMAD.U32 R8, RZ, RZ, UR4 ;  /* 0x00000004ff087e24 */ /* 0x000fc8000f8e00ff */
[----:B------:R-:W-:Y:S01]  /*23690*/  IMAD.U32 R9, RZ, RZ, UR5 ;  /* 0x00000005ff097e24 */ /* 0x000fe2000f8e00ff */
[----:B------:R-:W-:Y:S01]  /*236a0*/  ULDC.64 UR4, c[0x0][0x118] ;  /* 0x0000460000047ab9 */ /* 0x000fe20000000a00 */
[----:B------:R-:W-:-:S03]  /*236b0*/  MOV R5, 0x1f ;  /* 0x0000001f00057802 */ /* 0x000fc60000000f00 */
[----:B------:R1:W5:Y:S01]  /*236c0*/  LD.E R2, [R8.64+0xd8] ;  /* 0x0000d80408027980 */ /* 0x000362000c101900 */
[----:B------:R-:W-:Y:S01]  /*236d0*/  MOV R0, 0xffffffff ;  /* 0xffffffff00007802 */ /* 0x000fe20000000f00 */
[----:B------:R-:W-:Y:S05]  /*236e0*/  BRA.DIV ~URZ, `(.L_x_1124) ;  /* 0x000017027f007947 */ /* 0x000fea000b800000 */
[----:B------:R2:W3:Y:S02]  /*236f0*/  SHFL.BFLY PT, R6, R241, 0x2, 0x1f ;  /* 0x0c401f00f1067f89 */ /* 0x0004e400000e0000 */
.L_x_1137:
[----:B--23--:R-:W-:Y:S01]  /*23700*/  FADD.FTZ R241, R6, R241 ;  /* 0x000000f106f17221 */ /* 0x00cfe20000010000 */
[----:B------:R-:W-:Y:S05]  /*23710*/  BRA.DIV ~URZ, `(.L_x_1125) ;  /* 0x000017127f007947 */ /* 0x000fea000b800000 */
[----:B------:R-:W2:Y:S04]  /*23720*/  SHFL.BFLY PT, R0, R243, 0x2, 0x1f ;  /* 0x0c401f00f3007f89 */ /* 0x000ea800000e0000 */
[----:B------:R-:W3:Y:S01]  /*23730*/  SHFL.BFLY PT, R10, R241, 0x1, 0x1f ;  /* 0x0c201f00f10a7f89 */ /* 0x000ee200000e0000 */
[----:B--2---:R-:W-:Y:S02]  /*23740*/  FADD.FTZ R7, R0, R243 ;  /* 0x000000f300077221 */ /* 0x004fe40000010000 */
[----:B---3--:R-:W-:-:S03]  /*23750*/  FADD.FTZ R10, R241, R10 ;  /* 0x0000000af10a7221 */ /* 0x008fc60000010000 */
[----:B------:R2:W3:Y:S04]  /*23760*/  SHFL.BFLY PT, R6, R7, 0x1, 0x1f ;  /* 0x0c201f0007067f89 */ /* 0x0004e800000e0000 */
.L_x_1138:
[----:B------:R-:W-:Y:S01]  /*23770*/  FSETP.NE.FTZ.AND P4, PT, R10, RZ, PT ;  /* 0x000000ff0a00720b */ /* 0x000fe20003f95000 */
[----:B---3--:R-:W-:Y:S01]  /*23780*/  FADD.FTZ R6, R6, R7 ;  /* 0x0000000706067221 */ /* 0x008fe20000010000 */
[----:B------:R-:W-:Y:S01]  /*23790*/  MOV R0, 0x3f800000 ;  /* 0x3f80000000007802 */ /* 0x000fe20000000f00 */
[----:B------:R-:W-:Y:S01]  /*237a0*/  ULDC.64 UR4, c[0x0][0x118] ;  /* 0x0000460000047ab9 */ /* 0x000fe20000000a00 */
[----:B------:R-:W-:Y:S02]  /*237b0*/  MOV R4, 0x3f800000 ;  /* 0x3f80000000047802 */ /* 0x000fe40000000f00 */
[----:B------:R-:W-:-:S07]  /*237c0*/  FSETP.NE.FTZ.AND P3, PT, R6, RZ, PT ;  /* 0x000000ff0600720b */ /* 0x000fce0003f75000 */
[----:B------:R-:W3:Y:S08]  /*237d0*/  @P4 MUFU.RCP R0, R10 ;  /* 0x0000000a00004308 */ /* 0x000ef00000001000 */
[----:B------:R-:W4:Y:S01]  /*237e0*/  @P3 MUFU.RCP R4, R6 ;  /* 0x0000000600043308 */ /* 0x000f220000001000 */
[C---:B---3--:R-:W-:Y:S02]  /*237f0*/  FMUL.FTZ R128, R0.reuse, R128 ;  /* 0x0000008000807220 */ /* 0x048fe40000410000 */
[----:B------:R-:W-:-:S02]  /*23800*/  FMUL.FTZ R129, R0, R129 ;  /* 0x0000008100817220 */ /* 0x000fc40000410000 */
[C---:B------:R-:W-:Y:S02]  /*23810*/  FMUL.FTZ R124, R0.reuse, R124 ;  /* 0x0000007c007c7220 */ /* 0x040fe40000410000 */
        /* <DEDUP_REMOVED lines=43> */
[----:B------:R-:W-:Y:S01]  /*23ad0*/  F2FP.BF16.PACK_AB R116, R117, R116 ;  /* 0x000000747574723e */ /* 0x000fe200000010ff */
[----:B------:R-:W3:Y:S01]  /*23ae0*/  S2R R0, SR_TID.X ;  /* 0x0000000000007919 */ /* 0x000ee20000002100 */
[----:B----4-:R-:W-:-:S02]  /*23af0*/  FMUL.FTZ R131, R4, R131 ;  /* 0x0000008304837220 */ /* 0x010fc40000410000 */
        /* <DEDUP_REMOVED lines=16> */
[----:B---3--:R-:W-:Y:S01]  /*23c00*/  SHF.R.S32.HI R5, RZ, 0x1f, R0 ;  /* 0x0000001fff057819 */ /* 0x008fe20000011400 */
[C---:B------:R-:W-:Y:S01]  /*23c10*/  FMUL.FTZ R87, R4.reuse, R87 ;  /* 0x0000005704577220 */ /* 0x040fe20000410000 */
[----:B------:R-:W-:Y:S01]  /*23c20*/  F2FP.BF16.PACK_AB R78, R79, R78 ;  /* 0x0000004e4f4e723e */ /* 0x000fe200000010ff */
[C---:B------:R-:W-:Y:S01]  /*23c30*/  FMUL.FTZ R86, R4.reuse, R86 ;  /* 0x0000005604567220 */ /* 0x040fe20000410000 */
[----:B--2---:R-:W-:Y:S01]  /*23c40*/  LEA.HI R7, R5, R0, RZ, 0x2 ;  /* 0x0000000005077211 */ /* 0x004fe200078f10ff */
[C---:B------:R-:W-:Y:S01]  /*23c50*/  FMUL.FTZ R91, R4.reuse, R91 ;  /* 0x0000005b045b7220 */ /* 0x040fe20000410000 */
[----:B------:R-:W-:Y:S01]  /*23c60*/  F2FP.BF16.PACK_AB R82, R83, R82 ;  /* 0x000000525352723e */ /* 0x000fe200000010ff */
[C---:B------:R-:W-:Y:S01]  /*23c70*/  FMUL.FTZ R90, R4.reuse, R90 ;  /* 0x0000005a045a7220 */ /* 0x040fe20000410000 */
[--C-:B------:R-:W-:Y:S01]  /*23c80*/  SHF.R.S32.HI R12, RZ, 0x2, R7.reuse ;  /* 0x00000002ff0c7819 */ /* 0x100fe20000011407 */
[C---:B------:R-:W-:Y:S01]  /*23c90*/  FMUL.FTZ R95, R4.reuse, R95 ;  /* 0x0000005f045f7220 */ /* 0x040fe20000410000 */
[----:B------:R-:W-:Y:S01]  /*23ca0*/  SHF.R.S32.HI R11, RZ, 0x1f, R7 ;  /* 0x0000001fff0b7819 */ /* 0x000fe20000011407 */
[C---:B------:R-:W-:Y:S01]  /*23cb0*/  FMUL.FTZ R94, R4.reuse, R94 ;  /* 0x0000005e045e7220 */ /* 0x040fe20000410000 */
[----:B------:R-:W-:Y:S01]  /*23cc0*/  LOP3.LUT R7, R7, 0x3ffffffc, RZ, 0xc0, !PT ;  /* 0x3ffffffc07077812 */ /* 0x000fe200078ec0ff */
[C---:B------:R-:W-:Y:S01]  /*23cd0*/  FMUL.FTZ R99, R4.reuse, R99 ;  /* 0x0000006304637220 */ /* 0x040fe20000410000 */
[----:B------:R-:W-:Y:S01]  /*23ce0*/  LEA.HI R11, R11, R12, RZ, 0x3 ;  /* 0x0000000c0b0b7211 */ /* 0x000fe200078f18ff */
[C---:B------:R-:W-:Y:S01]  /*23cf0*/  FMUL.FTZ R98, R4.reuse, R98 ;  /* 0x0000006204627220 */ /* 0x040fe20000410000 */
[----:B------:R-:W-:Y:S01]  /*23d00*/  IADD3 R16, -R7, R0, RZ ;  /* 0x0000000007107210 */ /* 0x000fe20007ffe1ff */
[C---:B------:R-:W-:Y:S01]  /*23d10*/  FMUL.FTZ R103, R4.reuse, R103 ;  /* 0x0000006704677220 */ /* 0x040fe20000410000 */
[----:B------:R-:W-:Y:S01]  /*23d20*/  LOP3.LUT R11, R11, 0xfffffff8, RZ, 0xc0, !PT ;  /* 0xfffffff80b0b7812 */ /* 0x000fe200078ec0ff */
[C---:B------:R-:W-:Y:S01]  /*23d30*/  FMUL.FTZ R102, R4.reuse, R102 ;  /* 0x0000006604667220 */ /* 0x040fe20000410000 */
[----:B------:R-:W-:Y:S01]  /*23d40*/  F2FP.BF16.PACK_AB R86, R87, R86 ;  /* 0x000000565756723e */ /* 0x000fe200000010ff */
[----:B------:R-:W-:Y:S01]  /*23d50*/  FMUL.FTZ R123, R4, R123 ;  /* 0x0000007b047b7220 */ /* 0x000fe20000410000 */
[----:B------:R-:W-:Y:S01]  /*23d60*/  IADD3 R12, R12, -R11, RZ ;  /* 0x8000000b0c0c7210 */ /* 0x000fe20007ffe0ff */
[C---:B------:R-:W-:Y:S01]  /*23d70*/  FMUL.FTZ R122, R4.reuse, R122 ;  /* 0x0000007a047a7220 */ /* 0x040fe20000410000 */
[----:B------:R-:W-:Y:S01]  /*23d80*/  LEA.HI R11, R5, R0, RZ, 0x5 ;  /* 0x00000000050b7211 */ /* 0x000fe200078f28ff */
[----:B------:R-:W-:Y:S01]  /*23d90*/  FMUL.FTZ R107, R4, R107 ;  /* 0x0000006b046b7220 */ /* 0x000fe20000410000 */
[----:B------:R-:W-:Y:S01]  /*23da0*/  SHF.L.U32 R14, R12, 0x6, RZ ;  /* 0x000000060c0e7819 */ /* 0x000fe200000006ff */
[C---:B------:R-:W-:Y:S01]  /*23db0*/  FMUL.FTZ R106, R4.reuse, R106 ;  /* 0x0000006a046a7220 */ /* 0x040fe20000410000 */
[----:B------:R-:W-:Y:S01]  /*23dc0*/  SHF.R.S32.HI R13, RZ, 0x5, R11 ;  /* 0x00000005ff0d7819 */ /* 0x000fe2000001140b */
[----:B------:R-:W-:Y:S01]  /*23dd0*/  FMUL.FTZ R111, R4, R111 ;  /* 0x0000006f046f7220 */ /* 0x000fe20000410000 */
[----:B------:R-:W-:Y:S01]  /*23de0*/  LOP3.LUT R14, R14, 0x1c0, RZ, 0xc0, !PT ;  /* 0x000001c00e0e7812 */ /* 0x000fe200078ec0ff */
[----:B------:R-:W-:Y:S01]  /*23df0*/  FMUL.FTZ R110, R4, R110 ;  /* 0x0000006e046e7220 */ /* 0x000fe20000410000 */
[----:B------:R-:W-:Y:S01]  /*23e00*/  LOP3.LUT R7, R12, 0x1, RZ, 0xc0, !PT ;  /* 0x000000010c077812 */ /* 0x000fe200078ec0ff */
[C---:B------:R-:W-:Y:S01]  /*23e10*/  FMUL.FTZ R119, R4.reuse, R119 ;  /* 0x0000007704777220 */ /* 0x040fe20000410000 */
[----:B------:R-:W-:Y:S01]  /*23e20*/  LEA R16, R13, R16, 0x9 ;  /* 0x000000100d107211 */ /* 0x000fe200078e48ff */
[----:B------:R-:W-:Y:S01]  /*23e30*/  FMUL.FTZ R118, R4, R118 ;  /* 0x0000007604767220 */ /* 0x000fe20000410000 */
[----:B------:R-:W-:Y:S01]  /*23e40*/  LEA.HI R15, R14, R14, RZ, 0x1d ;  /* 0x0000000e0e0f7211 */ /* 0x000fe200078fe8ff */
[C---:B------:R-:W-:Y:S01]  /*23e50*/  FMUL.FTZ R115, R4.reuse, R115 ;  /* 0x0000007304737220 */ /* 0x040fe20000410000 */
[----:B------:R-:W-:Y:S01]  /*23e60*/  ISETP.NE.U32.AND P0, PT, R7, 0x1, PT ;  /* 0x000000010700780c */ /* 0x000fe20003f05070 */
[----:B------:R-:W-:Y:S01]  /*23e70*/  FMUL.FTZ R4, R4, R114 ;  /* 0x0000007204047220 */ /* 0x000fe20000410000 */
[----:B------:R-:W-:-:S02]  /*23e80*/  LEA R15, R16, R15, 0x1 ;  /* 0x0000000f100f7211 */ /* 0x000fc400078e08ff */
[----:B------:R-:W-:Y:S02]  /*23e90*/  R2P PR, R12, 0x6 ;  /* 0x000000060c007804 */ /* 0x000fe40000000000 */
[----:B------:R-:W-:Y:S02]  /*23ea0*/  MOV R7, 0x20 ;  /* 0x0000002000077802 */ /* 0x000fe40000000f00 */
[----:B------:R-:W-:Y:S02]  /*23eb0*/  SHF.L.U32 R15, R15, 0x1, RZ ;  /* 0x000000010f0f7819 */ /* 0x000fe400000006ff */
[----:B------:R-:W-:Y:S02]  /*23ec0*/  SEL R12, R7, 0xffffffe0, !P1 ;  /* 0xffffffe0070c7807 */ /* 0x000fe40004800000 */
[----:B------:R-:W-:Y:S01]  /*23ed0*/  MOV R7, 0x40 ;  /* 0x0000004000077802 */ /* 0x000fe20000000f00 */
[----:B------:R-:W-:Y:S01]  /*23ee0*/  STS [R15], R128 ;  /* 0x000000800f007388 */ /* 0x000fe20000000800 */
[----:B------:R-:W-:-:S02]  /*23ef0*/  IADD3 R17, R15, -0x10, RZ ;  /* 0xfffffff00f117810 */ /* 0x000fc40007ffe0ff */
[----:B------:R-:W-:Y:S01]  /*23f00*/  @P0 IADD3 R17, R15, 0x10, RZ ;  /* 0x000000100f110810 */ /* 0x000fe20007ffe0ff */
[----:B------:R-:W-:Y:S01]  /*23f10*/  STS [R15+0x400], R130 ;  /* 0x000400820f007388 */ /* 0x000fe20000000800 */
[----:B------:R-:W-:Y:S02]  /*23f20*/  SEL R14, R7, 0xffffffc0, !P2 ;  /* 0xffffffc0070e7807 */ /* 0x000fe40005000000 */
[C---:B------:R-:W-:Y:S01]  /*23f30*/  IADD3 R19, R15.reuse, R12, RZ ;  /* 0x0000000c0f137210 */ /* 0x040fe20007ffe0ff */
[----:B------:R-:W-:Y:S01]  /*23f40*/  STS [R17], R124 ;  /* 0x0000007c11007388 */ /* 0x000fe20000000800 */
[-C--:B------:R-:W-:Y:S02]  /*23f50*/  IADD3 R7, R12, R17.reuse, RZ ;  /* 0x000000110c077210 */ /* 0x080fe40007ffe0ff */
[----:B------:R-:W-:Y:S01]  /*23f60*/  IADD3 R21, R15, R14, RZ ;  /* 0x0000000e0f157210 */ /* 0x000fe20007ffe0ff */
[----:B------:R-:W-:Y:S01]  /*23f70*/  STS [R17+0x400], R126 ;  /* 0x0004007e11007388 */ /* 0x000fe20000000800 */
[----:B------:R-:W-:-:S02]  /*23f80*/  IADD3 R23, R14, R17, RZ ;  /* 0x000000110e177210 */ /* 0x000fc40007ffe0ff */
[----:B------:R-:W-:Y:S01]  /*23f90*/  IADD3 R25, R19, R14, RZ ;  /* 0x0000000e13197210 */ /* 0x000fe20007ffe0ff */
[----:B------:R-:W-:Y:S01]  /*23fa0*/  STS [R19], R68 ;  /* 0x0000004413007388 */ /* 0x000fe20000000800 */
[----:B------:R-:W-:Y:S02]  /*23fb0*/  F2FP.BF16.PACK_AB R90, R91, R90 ;  /* 0x0000005a5b5a723e */ /* 0x000fe400000010ff */
[----:B------:R-:W-:Y:S01]  /*23fc0*/  IADD3 R27, R7, R14, RZ ;  /* 0x0000000e071b7210 */ /* 0x000fe20007ffe0ff */
[----:B------:R-:W-:Y:S01]  /*23fd0*/  STS [R19+0x400], R70 ;  /* 0x0004004613007388 */ /* 0x000fe20000000800 */
[----:B------:R-:W-:Y:S02]  /*23fe0*/  F2FP.BF16.PACK_AB R94, R95, R94 ;  /* 0x0000005e5f5e723e */ /* 0x000fe400000010ff */
[----:B------:R-:W-:Y:S01]  /*23ff0*/  F2FP.BF16.PACK_AB R98, R99, R98 ;  /* 0x000000626362723e */ /* 0x000fe200000010ff */
[----:B------:R-:W-:Y:S01]  /*24000*/  STS [R7], R72 ;  /* 0x0000004807007388 */ /* 0x000fe20000000800 */
[----:B------:R-:W-:-:S02]  /*24010*/  F2FP.BF16.PACK_AB R102, R103, R102 ;  /* 0x000000666766723e */ /* 0x000fc400000010ff */
[----:B------:R-:W-:Y:S01]  /*24020*/  F2FP.BF16.PACK_AB R122, R123, R122 ;  /* 0x0000007a7b7a723e */ /* 0x000fe200000010ff */
[----:B------:R-:W-:Y:S01]  /*24030*/  STS [R7+0x400], R74 ;  /* 0x0004004a07007388 */ /* 0x000fe20000000800 */
[----:B------:R-:W-:Y:S02]  /*24040*/  F2FP.BF16.PACK_AB R106, R107, R106 ;  /* 0x0000006a6b6a723e */ /* 0x000fe400000010ff */
[----:B------:R-:W-:Y:S01]  /*24050*/  F2FP.BF16.PACK_AB R110, R111, R110 ;  /* 0x0000006e6f6e723e */ /* 0x000fe200000010ff */
[----:B------:R-:W-:Y:S01]  /*24060*/  STS [R21], R76 ;  /* 0x0000004c15007388 */ /* 0x000fe20000000800 */
[----:B------:R-:W-:Y:S02]  /*24070*/  ISETP.NE.AND P0, PT, R234, -0x1, PT ;  /* 0xffffffffea00780c */ /* 0x000fe40003f05270 */
[----:B------:R-:W-:Y:S01]  /*24080*/  F2FP.BF16.PACK_AB R118, R119, R118 ;  /* 0x000000767776723e */ /* 0x000fe200000010ff */
[----:B------:R-:W-:Y:S01]  /*24090*/  STS [R21+0x400], R78 ;  /* 0x0004004e15007388 */ /* 0x000fe20000000800 */
[----:B------:R-:W-:-:S03]  /*240a0*/  F2FP.BF16.PACK_AB R4, R115, R4 ;  /* 0x000000047304723e */ /* 0x000fc600000010ff */
[----:B------:R-:W-:Y:S04]  /*240b0*/  STS [R23], R80 ;  /* 0x0000005017007388 */ /* 0x000fe80000000800 */
[----:B------:R-:W-:Y:S04]  /*240c0*/  STS [R23+0x400], R82 ;  /* 0x0004005217007388 */ /* 0x000fe80000000800 */
[----:B------:R-:W-:Y:S04]  /*240d0*/  STS [R25], R84 ;  /* 0x0000005419007388 */ /* 0x000fe80000000800 */
[----:B------:R-:W-:Y:S04]  /*240e0*/  STS [R25+0x400], R86 ;  /* 0x0004005619007388 */ /* 0x000fe80000000800 */
[----:B------:R-:W-:Y:S04]  /*240f0*/  STS [R27], R88 ;  /* 0x000000581b007388 */ /* 0x000fe80000000800 */
[----:B------:R-:W-:Y:S04]  /*24100*/  STS [R27+0x400], R90 ;  /* 0x0004005a1b007388 */ /* 0x000fe80000000800 */
[----:B------:R-:W-:Y:S04]  /*24110*/  STS [R15+0x2000], R92 ;  /* 0x0020005c0f007388 */ /* 0x000fe80000000800 */
[----:B------:R-:W-:Y:S04]  /*24120*/  STS [R15+0x2400], R94 ;  /* 0x0024005e0f007388 */ /* 0x000fe80000000800 */
[----:B------:R-:W-:Y:S04]  /*24130*/  STS [R17+0x2000], R96 ;  /* 0x0020006011007388 */ /* 0x000fe80000000800 */
[----:B------:R-:W-:Y:S04]  /*24140*/  STS [R17+0x2400], R98 ;  /* 0x0024006211007388 */ /* 0x000fe80000000800 */
[----:B------:R-:W-:Y:S04]  /*24150*/  STS [R19+0x2000], R100 ;  /* 0x0020006413007388 */ /* 0x000fe80000000800 */
[----:B------:R-:W-:Y:S04]  /*24160*/  STS [R19+0x2400], R102 ;  /* 0x0024006613007388 */ /* 0x000fe80000000800 */
[----:B------:R-:W-:Y:S04]  /*24170*/  STS [R7+0x2000], R120 ;  /* 0x0020007807007388 */ /* 0x000fe80000000800 */
[----:B------:R2:W-:Y:S04]  /*24180*/  STS [R7+0x2400], R122 ;  /* 0x0024007a07007388 */ /* 0x0005e80000000800 */
        /* <DEDUP_REMOVED lines=8> */
[----:B--2---:R-:W2:Y:S04]  /*24210*/  LD.E.U8 R7, [R8.64+0x1c8] ;  /* 0x0001c80408077980 */ /* 0x004ea8000c101100 */
[----:B------:R-:W4:Y:S04]  /*24220*/  @!P0 LD.E.64 R16, [R8.64+0x80] ;  /* 0x0000800408108980 */ /* 0x000f28000c101b00 */
[----:B------:R-:W3:Y:S01]  /*24230*/  LD.E.64 R52, [R8.64+0x88] ;  /* 0x0000880408347980 */ /* 0x000ee2000c101b00 */
[----:B------:R-:W1:Y:S08]  /*24240*/  @P4 MUFU.LG2 R15, R10 ;  /* 0x0000000a000f4308 */ /* 0x000e700000000c00 */
[----:B------:R-:W1:Y:S01]  /*24250*/  @P3 MUFU.LG2 R6, R6 ;  /* 0x0000000600063308 */ /* 0x000e620000000c00 */
[----:B------:R-:W-:Y:S01]  /*24260*/  @!P0 SHF.R.S32.HI R14, RZ, 0x1f, R231 ;  /* 0x0000001fff0e8819 */ /* 0x000fe200000114e7 */
[----:B------:R2:W5:Y:S01]  /*24270*/  LD.E.64 R50, [R8.64+0x90] ;  /* 0x0000900408327980 */ /* 0x000562000c101b00 */
[----:B------:R-:W-:Y:S01]  /*24280*/  BSSY B0, `(.L_x_1126) ;  /* 0x000001e000007945 */ /* 0x000fe20003800000 */
[----:B------:R-:W-:Y:S01]  /*24290*/  MOV R12, 0x7f800000 ;  /* 0x7f800000000c7802 */ /* 0x000fe20000000f00 */
[----:B-1----:R-:W-:-:S02]  /*242a0*/  @P4 FMUL.FTZ R15, R15, 0.69314718246459960938 ;  /* 0x3f3172180f0f4820 */ /* 0x002fc40000410000 */
[----:B------:R-:W-:-:S04]  /*242b0*/  @P3 FMUL.FTZ R10, R6, 0.69314718246459960938 ;  /* 0x3f317218060a3820 */ /* 0x000fc80000410000 */
[----:B-----5:R-:W-:Y:S01]  /*242c0*/  @P3 FFMA.FTZ R12, R3, R2, R10 ;  /* 0x00000002030c3223 */ /* 0x020fe2000001000a */
[----:B--2---:R-:W-:Y:S01]  /*242d0*/  ISETP.NE.AND P1, PT, R7, RZ, PT ;  /* 0x000000ff0700720c */ /* 0x004fe20003f25270 */
[----:B----4-:R-:W-:-:S04]  /*242e0*/  @!P0 IMAD R17, R17, R231, RZ ;  /* 0x000000e711118224 */ /* 0x010fc800078e02ff */
[----:B------:R-:W-:Y:S02]  /*242f0*/  @!P0 IMAD R14, R16, R14, R17 ;  /* 0x0000000e100e8224 */ /* 0x000fe400078e0211 */
[-C--:B---3--:R-:W-:Y:S02]  /*24300*/  @P0 IMAD R4, R53, R234.reuse, RZ ;  /* 0x000000ea35040224 */ /* 0x088fe400078e02ff */
[----:B------:R-:W-:-:S04]  /*24310*/  @P0 IMAD.WIDE.U32 R18, R52, R234, RZ ;  /* 0x000000ea34120225 */ /* 0x000fc800078e00ff */
[----:B------:R-:W-:Y:S01]  /*24320*/  @!P0 IMAD.WIDE.U32 R16, R16, R231, RZ ;  /* 0x000000e710108225 */ /* 0x000fe200078e00ff */
[----:B------:R-:W-:Y:S02]  /*24330*/  MOV R7, 0x7f800000 ;  /* 0x7f80000000077802 */ /* 0x000fe40000000f00 */
[----:B------:R-:W-:Y:S01]  /*24340*/  @P0 IADD3 R4, R19, R4, RZ ;  /* 0x0000000413040210 */ /* 0x000fe20007ffe0ff */
[----:B------:R-:W-:Y:S01]  /*24350*/  @P4 FFMA.FTZ R7, R132, R2, R15 ;  /* 0x0000000284074223 */ /* 0x000fe2000001000f */
[----:B------:R-:W-:Y:S02]  /*24360*/  @P0 MOV R6, R18 ;  /* 0x0000001200060202 */ /* 0x000fe40000000f00 */
[----:B------:R-:W-:Y:S02]  /*24370*/  @!P0 IADD3 R4, R17, R14, RZ ;  /* 0x0000000e11048210 */ /* 0x000fe40007ffe0ff */
[----:B------:R-:W-:Y:S01]  /*24380*/  @!P0 MOV R6, R16 ;  /* 0x0000001000068202 */ /* 0x000fe20000000f00 */
[----:B------:R-:W-:Y:S05]  /*24390*/  @!P1 BRA `(.L_x_1127) ;  /* 0x0000007000009947 */ /* 0x000fea0003800000 */
[----:B------:R-:W-:Y:S01]  /*243a0*/  ISETP.NE.AND P0, PT, R234, -0x1, PT ;  /* 0xffffffffea00780c */ /* 0x000fe20003f05270 */
[----:B------:R-:W-:-:S02]  /*243b0*/  ULDC.64 UR4, c[0x0][0x118] ;  /* 0x0000460000047ab9 */ /* 0x000fc40000000a00 */
[----:B------:R-:W2:Y:S10]  /*243c0*/  LD.E R3, [R8.64+0xd4] ;  /* 0x0000d40408037980 */ /* 0x000eb4000c101900 */
[----:B------:R-:W3:Y:S02]  /*243d0*/  @!P0 LD.E R2, [R8.64+0xb4] ;  /* 0x0000b40408028980 */ /* 0x000ee4000c101900 */
[----:B---3--:R-:W-:-:S04]  /*243e0*/  @!P0 IMAD R234, R2, R231, RZ ;  /* 0x000000e702ea8224 */ /* 0x008fc800078e02ff */
[----:B--2---:R-:W-:Y:S01]  /*243f0*/  IMAD R3, R3, R229, R234 ;  /* 0x000000e503037224 */ /* 0x004fe200078e02ea */
[----:B------:R-:W-:Y:S05]  /*24400*/  BRA `(.L_x_1128) ;  /* 0x0000005000007947 */ /* 0x000fea0003800000 */
.L_x_1127:
[----:B------:R-:W-:Y:S02]  /*24410*/  ULDC.64 UR4, c[0x0][0x118] ;  /* 0x0000460000047ab9 */ /* 0x000fe40000000a00 */
[----:B------:R-:W2:Y:S04]  /*24420*/  LD.E R2, [R8.64+0x60] ;  /* 0x0000600408027980 */ /* 0x000ea8000c101900 */
[----:B------:R-:W3:Y:S01]  /*24430*/  LD.E R3, [R8.64+0xb4] ;  /* 0x0000b40408037980 */ /* 0x000ee2000c101900 */
[----:B--2---:R-:W-:-:S04]  /*24440*/  IMAD R2, R2, R231, R229 ;  /* 0x000000e702027224 */ /* 0x004fc800078e02e5 */
[----:B---3--:R-:W-:Y:S02]  /*24450*/  IMAD R3, R3, R2, RZ ;  /* 0x0000000203037224 */ /* 0x008fe400078e02ff */
.L_x_1128:
[----:B------:R-:W-:Y:S05]  /*24460*/  BSYNC B0 ;  /* 0x0000000000007941 */ /* 0x000fea0003800000 */
.L_x_1126:
[----:B------:R-:W-:Y:S01]  /*24470*/  ULDC.64 UR4, c[0x0][0x118] ;  /* 0x0000460000047ab9 */ /* 0x000fe20000000a00 */
[----:B------:R-:W1:Y:S04]  /*24480*/  S2R R2, SR_TID.X ;  /* 0x0000000000027919 */ /* 0x000e680000002100 */
[----:B------:R2:W5:Y:S04]  /*24490*/  LD.E.64 R56, [R8.64+0x70] ;  /* 0x0000700408387980 */ /* 0x000568000c101b00 */
[----:B------:R2:W5:Y:S01]  /*244a0*/  LD.E.64 R54, [R8.64+0xa0] ;  /* 0x0000a00408367980 */ /* 0x000562000c101b00 */
[----:B------:R-:W-:Y:S01]  /*244b0*/  WARPSYNC 0xffffffff ;  /* 0xffffffff00007948 */ /* 0x000fe20003800000 */
[----:B------:R-:W-:Y:S01]  /*244c0*/  SHF.R.S32.HI R48, RZ, 0x1f, R13 ;  /* 0x0000001fff307819 */ /* 0x000fe2000001140d */
[----:B------:R-:W-:Y:S01]  /*244d0*/  BSSY B0, `(.L_x_1129) ;  /* 0x0000026000007945 */ /* 0x000fe20003800000 */
[----:B------:R-:W-:Y:S02]  /*244e0*/  BAR.SYNC.DEFER_BLOCKING 0x0 ;  /* 0x0000000000007b1d */ /* 0x000fe40000010000 */
[----:B------:R-:W-:-:S04]  /*244f0*/  LEA.HI R48, R48, R13, RZ, 0x2 ;  /* 0x0000000d30307211 */ /* 0x000fc800078f10ff */
[----:B------:R-:W-:Y:S02]  /*24500*/  LOP3.LUT R48, R48, 0xffffffc, RZ, 0xc0, !PT ;  /* 0x0ffffffc30307812 */ /* 0x000fe400078ec0ff */
[----:B-1----:R-:W-:-:S04]  /*24510*/  SHF.R.S32.HI R15, RZ, 0x1f, R2 ;  /* 0x0000001fff0f7819 */ /* 0x002fc80000011402 */
[----:B------:R-:W-:-:S04]  /*24520*/  LEA.HI R49, R15, R2, RZ, 0x5 ;  /* 0x000000020f317211 */ /* 0x000fc800078f28ff */
[----:B------:R-:W-:Y:S01]  /*24530*/  LOP3.LUT R49, R49, 0xffffffe0, RZ, 0xc0, !PT ;  /* 0xffffffe031317812 */ /* 0x000fe200078ec0ff */
[----:B------:R2:W1:Y:S04]  /*24540*/  LDS.128 R40, [R235] ;  /* 0x00000000eb287984 */ /* 0x0004680000000c00 */
[----:B------:R-:W-:Y:S01]  /*24550*/  IMAD.IADD R10, R2, 0x1, -R49 ;  /* 0x00000001020a7824 */ /* 0x000fe200078e0a31 */
[----:B------:R-:W-:Y:S01]  /*24560*/  LOP3.LUT R49, R11, 0xffffffe0, RZ, 0xc0, !PT ;  /* 0xffffffe00b317812 */ /* 0x000fe200078ec0ff */
[----:B------:R2:W3:Y:S03]  /*24570*/  LDS.128 R36, [R235+0x800] ;  /* 0x00080000eb247984 */ /* 0x0004e60000000c00 */
[----:B------:R-:W-:Y:S01]  /*24580*/  SHF.R.S32.HI R11, RZ, 0x1f, R10 ;  /* 0x0000001fff0b7819 */ /* 0x000fe2000001140a */
[----:B------:R-:W-:Y:S01]  /*24590*/  IMAD.IADD R14, R0, 0x1, -R49 ;  /* 0x00000001000e7824 */ /* 0x000fe200078e0a31 */
[----:B------:R2:W4:Y:S02]  /*245a0*/  LDS.128 R32, [R235+0x1000] ;  /* 0x00100000eb207984 */ /* 0x0005240000000c00 */
[----:B------:R-:W-:Y:S01]  /*245b0*/  LEA.HI R11, R11, R10, RZ, 0x2 ;  /* 0x0000000a0b0b7211 */ /* 0x000fe200078f10ff */
[----:B------:R-:W-:Y:S01]  /*245c0*/  IMAD.IADD R10, R13, 0x1, -R48 ;  /* 0x000000010d0a7824 */ /* 0x000fe200078e0a30 */
[----:B------:R2:W1:Y:S01]  /*245d0*/  LDS.128 R28, [R235+0x1800] ;  /* 0x00180000eb1c7984 */ /* 0x0004620000000c00 */
[----:B------:R-:W-:-:S02]  /*245e0*/  LOP3.LUT P0, RZ, R14, 0x3, RZ, 0xc0, !PT ;  /* 0x000000030eff7812 */ /* 0x000fc4000780c0ff */
[----:B------:R-:W-:Y:S01]  /*245f0*/  SHF.R.S32.HI R11, RZ, 0x2, R11 ;  /* 0x00000002ff0b7819 */ /* 0x000fe2000001140b */
[----:B------:R2:W1:Y:S04]  /*24600*/  LDS.128 R24, [R235+0x2000] ;  /* 0x00200000eb187984 */ /* 0x0004680000000c00 */
[----:B------:R2:W1:Y:S01]  /*24610*/  LDS.128 R20, [R235+0x2800] ;  /* 0x00280000eb147984 */ /* 0x0004620000000c00 */
[----:B------:R-:W-:-:S03]  /*24620*/  IMAD R10, R10, 0x10, R11 ;  /* 0x000000100a0a7824 */ /* 0x000fc600078e020b */
[----:B------:R2:W1:Y:S04]  /*24630*/  LDS.128 R16, [R235+0x3000] ;  /* 0x00300000eb107984 */ /* 0x0004680000000c00 */
[----:B------:R2:W1:Y:S01]  /*24640*/  LDS.128 R44, [R235+0x3800] ;  /* 0x00380000eb2c7984 */ /* 0x0004620000000c00 */
[----:B------:R-:W-:Y:S05]  /*24650*/  @P0 BRA `(.L_x_1130) ;  /* 0x000000d000000947 */ /* 0x000fea0003800000 */
[----:B------:R-:W-:Y:S01]  /*24660*/  IMAD R11, R232, 0x40, R3 ;  /* 0x00000040e80b7824 */ /* 0x000fe200078e0203 */
[----:B------:R-:W-:Y:S01]  /*24670*/  IADD3 R14, R10, 0x8, RZ ;  /* 0x000000080a0e7810 */ /* 0x000fe20007ffe0ff */
[----:B------:R-:W-:Y:S01]  /*24680*/  IMAD R3, R232, -0x40, R233 ;  /* 0xffffffc0e8037824 */ /* 0x000fe200078e02e9 */
[----:B------:R-:W-:Y:S02]  /*24690*/  ULDC.64 UR4, c[0x0][0x118] ;  /* 0x0000460000047ab9 */ /* 0x000fe40000000a00 */
[----:B------:R-:W-:-:S02]  /*246a0*/  SHF.R.S32.HI R13, RZ, 0x1f, R11 ;  /* 0x0000001fff0d7819 */ /* 0x000fc4000001140b */
[C---:B------:R-:W-:Y:S02]  /*246b0*/  IADD3 R11, P0, R10.reuse, R11, RZ ;  /* 0x0000000b0a0b7210 */ /* 0x040fe40007f1e0ff */
[-C--:B------:R-:W-:Y:S02]  /*246c0*/  ISETP.GE.AND P2, PT, R10, R3.reuse, PT ;  /* 0x000000030a00720c */ /* 0x080fe40003f46270 */
[----:B------:R-:W-:Y:S02]  /*246d0*/  ISETP.GE.AND P1, PT, R14, R3, PT ;  /* 0x000000030e00720c */ /* 0x000fe40003f26270 */
[----:B------:R-:W-:Y:S02]  /*246e0*/  LEA.HI.X.SX32 R13, R10, R13, 0x1, P0 ;  /* 0x0000000d0a0d7211 */ /* 0x000fe400000f0eff */
[----:B-----5:R-:W-:-:S04]  /*246f0*/  LEA R10, P0, R11, R54, 0x2 ;  /* 0x000000360b0a7211 */ /* 0x020fc800078010ff */
[----:B------:R-:W-:-:S05]  /*24700*/  LEA.HI.X R11, R11, R55, R13, 0x2, P0 ;  /* 0x000000370b0b7211 */ /* 0x000fca00000f140d */
[----:B------:R2:W-:Y:S04]  /*24710*/  @!P2 ST.E [R10.64], R7 ;  /* 0x000000070a00a985 */ /* 0x0005e8000c101904 */
[----:B------:R2:W-:Y:S02]  /*24720*/  @!P1 ST.E [R10.64+0x20], R12 ;  /* 0x0000200c0a009985 */ /* 0x0005e4000c101904 */
.L_x_1130:
[----:B------:R-:W-:Y:S05]  /*24730*/  BSYNC B0 ;  /* 0x0000000000007941 */ /* 0x000fea0003800000 */
.L_x_1129:
[----:B------:R-:W-:Y:S01]  /*24740*/  LEA.HI R3, R5, R0, RZ, 0x3 ;  /* 0x0000000005037211 */ /* 0x000fe200078f18ff */
[----:B------:R-:W-:Y:S01]  /*24750*/  ULDC.64 UR4, c[0x0][0x118] ;  /* 0x0000460000047ab9 */ /* 0x000fe20000000a00 */
[----:B------:R-:W-:Y:S01]  /*24760*/  IMAD.SHL.U32 R5, R232, 0x40, RZ ;  /* 0x00000040e8057824 */ /* 0x000fe200078e00ff */
[----:B------:R-:W-:Y:S01]  /*24770*/  LEA.HI R15, R15, R2, RZ, 0x3 ;  /* 0x000000020f0f7211 */ /* 0x000fe200078f18ff */
[----:B--2---:R-:W-:Y:S01]  /*24780*/  IMAD R7, R51, R229, RZ ;  /* 0x000000e533077224 */ /* 0x004fe200078e02ff */
[----:B------:R-:W-:Y:S01]  /*24790*/  LOP3.LUT R3, R3, 0xfffffff8, RZ, 0xc0, !PT ;  /* 0xfffffff803037812 */ /* 0x000fe200078ec0ff */
[----:B------:R2:W5:Y:S01]  /*247a0*/  LD.E R8, [R8.64+0xc0] ;  /* 0x0000c00408087980 */ /* 0x000562000c101900 */
[----:B------:R-:W-:Y:S03]  /*247b0*/  BSSY B0, `(.L_x_1131) ;  /* 0x0000023000007945 */ /* 0x000fe60003800000 */
[----:B------:R-:W-:Y:S01]  /*247c0*/  IMAD.IADD R3, R0, 0x1, -R3 ;  /* 0x0000000100037824 */ /* 0x000fe200078e0a03 */
[----:B------:R-:W-:-:S03]  /*247d0*/  SHF.R.S32.HI R0, RZ, 0x1f, R5 ;  /* 0x0000001fff007819 */ /* 0x000fc60000011405 */
[----:B------:R-:W-:Y:S02]  /*247e0*/  IMAD.SHL.U32 R10, R3, 0x8, RZ ;  /* 0x00000008030a7824 */ /* 0x000fe400078e00ff */
[----:B------:R-:W-:-:S03]  /*247f0*/  IMAD R3, R53, R5, RZ ;  /* 0x0000000535037224 */ /* 0x000fc600078e02ff */
[----:B------:R-:W-:Y:S01]  /*24800*/  SHF.R.S32.HI R11, RZ, 0x1f, R10 ;  /* 0x0000001fff0b7819 */ /* 0x000fe2000001140a */
[----:B------:R-:W-:Y:S01]  /*24810*/  IMAD R3, R52, R0, R3 ;  /* 0x0000000034037224 */ /* 0x000fe200078e0203 */
[----:B------:R-:W-:-:S03]  /*24820*/  SHF.R.S32.HI R0, RZ, 0x1f, R229 ;  /* 0x0000001fff007819 */ /* 0x000fc600000114e5 */
[----:B------:R-:W-:-:S04]  /*24830*/  IMAD.WIDE.U32 R12, R52, R5, R10 ;  /* 0x00000005340c7225 */ /* 0x000fc800078e000a */
[----:B------:R-:W-:Y:S01]  /*24840*/  IMAD.IADD R5, R233, 0x1, -R5 ;  /* 0x00000001e9057824 */ /* 0x000fe200078e0a05 */
[----:B------:R-:W-:Y:S01]  /*24850*/  IADD3 R12, P0, R6, R12, RZ ;  /* 0x0000000c060c7210 */ /* 0x000fe20007f1e0ff */
[----:B------:R-:W-:-:S03]  /*24860*/  IMAD R0, R50, R0, R7 ;  /* 0x0000000032007224 */ /* 0x000fc600078e0207 */
[----:B------:R-:W-:Y:S02]  /*24870*/  IADD3.X R13, R4, R13, R3, P0, !PT ;  /* 0x0000000d040d7210 */ /* 0x000fe400007fe403 */
[----:B------:R-:W-:Y:S02]  /*24880*/  LOP3.LUT R3, R15, 0xfffffff8, RZ, 0xc0, !PT ;  /* 0xfffffff80f037812 */ /* 0x000fe400078ec0ff */
[----:B------:R-:W-:Y:S01]  /*24890*/  SHF.R.S32.HI R15, RZ, 0x3, R15 ;  /* 0x00000003ff0f7819 */ /* 0x000fe2000001140f */
[----:B------:R-:W-:-:S03]  /*248a0*/  IMAD.WIDE.U32 R50, R50, R229, R12 ;  /* 0x000000e532327225 */ /* 0x000fc600078e000c */
[----:B------:R-:W-:Y:S01]  /*248b0*/  ISETP.GE.AND P0, PT, R15, R5, PT ;  /* 0x000000050f00720c */ /* 0x000fe20003f06270 */
[----:B------:R-:W-:Y:S02]  /*248c0*/  IMAD.IADD R3, R2, 0x1, -R3 ;  /* 0x0000000102037824 */ /* 0x000fe400078e0a03 */
[----:B------:R-:W-:Y:S02]  /*248d0*/  IMAD.IADD R49, R51, 0x1, R0 ;  /* 0x0000000133317824 */ /* 0x000fe400078e0200 */
[----:B------:R-:W-:Y:S01]  /*248e0*/  IMAD.SHL.U32 R7, R3, 0x8, RZ ;  /* 0x0000000803077824 */ /* 0x000fe200078e00ff */
[----:B------:R-:W-:-:S04]  /*248f0*/  SHF.R.S32.HI R3, RZ, 0x1f, R15 ;  /* 0x0000001fff037819 */ /* 0x000fc8000001140f */
[----:B------:R-:W-:-:S03]  /*24900*/  IADD3 R7, R7, 0x40, RZ ;  /* 0x0000004007077810 */ /* 0x000fc60007ffe0ff */
[----:B------:R-:W-:Y:S05]  /*24910*/  @P0 BRA `(.L_x_1132) ;  /* 0x000000c000000947 */ /* 0x000fea0003800000 */
[----:B--2---:R-:W-:Y:S01]  /*24920*/  IMAD R0, R53, R15, RZ ;  /* 0x0000000f35007224 */ /* 0x004fe200078e02ff */
[-C--:B-----5:R-:W-:Y:S01]  /*24930*/  ISETP.GE.AND P2, PT, R10, R8.reuse, PT ;  /* 0x000000080a00720c */ /* 0x0a0fe20003f46270 */
[----:B------:R-:W-:Y:S01]  /*24940*/  IMAD.MOV.U32 R48, RZ, RZ, R50 ;  /* 0x000000ffff307224 */ /* 0x000fe200078e0032 */
[----:B------:R-:W-:Y:S01]  /*24950*/  ISETP.GE.AND P1, PT, R7, R8, PT ;  /* 0x000000080700720c */ /* 0x000fe20003f26270 */
[----:B------:R-:W-:Y:S01]  /*24960*/  IMAD R0, R52, R3, R0 ;  /* 0x0000000334007224 */ /* 0x000fe200078e0200 */
[----:B------:R-:W-:Y:S01]  /*24970*/  ULDC.64 UR4, c[0x0][0x118] ;  /* 0x0000460000047ab9 */ /* 0x000fe20000000a00 */
[----:B------:R-:W-:-:S05]  /*24980*/  IMAD.WIDE.U32 R12, R15, R52, R48 ;  /* 0x000000340f0c7225 */ /* 0x000fca00078e0030 */
[----:B------:R-:W-:Y:S02]  /*24990*/  IADD3 R9, R13, R0, RZ ;  /* 0x000000000d097210 */ /* 0x000fe40007ffe0ff */
[----:B------:R-:W-:-:S04]  /*249a0*/  LEA R54, P0, R12, R56, 0x1 ;  /* 0x000000380c367211 */ /* 0x000fc800078008ff */
[----:B------:R-:W-:-:S05]  /*249b0*/  LEA.HI.X R55, R12, R57, R9, 0x1, P0 ;  /* 0x000000390c377211 */ /* 0x000fca00000f0c09 */
[----:B-1----:R1:W-:Y:S04]  /*249c0*/  @!P2 ST.E.128 [R54.64], R40 ;  /* 0x000000283600a985 */ /* 0x0023e8000c101d04 */
[----:B------:R1:W-:Y:S02]  /*249d0*/  @!P1 ST.E.128 [R54.64+0x80], R24 ;  /* 0x0000801836009985 */ /* 0x0003e4000c101d04 */
.L_x_1132:
[----:B--2---:R-:W-:Y:S05]  /*249e0*/  BSYNC B0 ;  /* 0x0000000000007941 */ /* 0x004fea0003800000 */
.L_x_1131:
[----:B------:R-:W-:Y:S01]  /*249f0*/  IADD3 R0, R15, 0x10, RZ ;  /* 0x000000100f007810 */ /* 0x000fe20007ffe0ff */
[----:B------:R-:W-:Y:S03]  /*24a00*/  BSSY B0, `(.L_x_1133) ;  /* 0x0000012000007945 */ /* 0x000fe60003800000 */
[----:B------:R-:W-:-:S13]  /*24a10*/  ISETP.GE.AND P0, PT, R0, R5, PT ;  /* 0x000000050000720c */ /* 0x000fda0003f06270 */
[----:B------:R-:W-:Y:S05]  /*24a20*/  @P0 BRA `(.L_x_1134) ;  /* 0x000000f000000947 */ /* 0x000fea0003800000 */
[----:B------:R-:W-:Y:S01]  /*24a30*/  IADD3 R13, P0, R15, 0x10, RZ ;  /* 0x000000100f0d7810 */ /* 0x000fe20007f1e0ff */
[----:B-1----:R-:W-:Y:S01]  /*24a40*/  IMAD.MOV.U32 R24, RZ, RZ, R50 ;  /* 0x000000ffff187224 */ /* 0x002fe200078e0032 */
[----:B------:R-:W-:Y:S01]  /*24a50*/  MOV R25, R49 ;  /* 0x0000003100197202 */ /* 0x000fe20000000f00 */
[----:B------:R-:W-:Y:S01]  /*24a60*/  ULDC.64 UR4, c[0x0][0x118] ;  /* 0x0000460000047ab9 */ /* 0x000fe20000000a00 */
        /* <DEDUP_REMOVED lines=9> */
[----:B---3--:R1:W-:Y:S04]  /*24b00*/  @!P1 ST.E.128 [R12.64], R36 ;  /* 0x000000240c009985 */ /* 0x0083e8000c101d04 */
[----:B------:R1:W-:Y:S02]  /*24b10*/  @!P0 ST.E.128 [R12.64+0x80], R20 ;  /* 0x000080140c008985 */ /* 0x0003e4000c101d04 */
.L_x_1134:
[----:B------:R-:W-:Y:S05]  /*24b20*/  BSYNC B0 ;  /* 0x0000000000007941 */ /* 0x000fea0003800000 */
.L_x_1133:
[----:B------:R-:W-:Y:S01]  /*24b30*/  IADD3 R0, R15, 0x20, RZ ;  /* 0x000000200f007810 */ /* 0x000fe20007ffe0ff */
[----:B------:R-:W-:Y:S03]  /*24b40*/  BSSY B0, `(.L_x_1135) ;  /* 0x0000012000007945 */ /* 0x000fe60003800000 */
[----:B------:R-:W-:-:S13]  /*24b50*/  ISETP.GE.AND P0, PT, R0, R5, PT ;  /* 0x000000050000720c */ /* 0x000fda0003f06270 */
[----:B------:R-:W-:Y:S05]  /*24b60*/  @P0 BRA `(.L_x_1136) ;  /* 0x000000f000000947 */ /* 0x000fea0003800000 */
[----:B-1----:R-:W-:Y:S01]  /*24b70*/  IADD3 R13, P0, R15, 0x20, RZ ;  /* 0x000000200f0d7810 */ /* 0x002fe20007f1e0ff */
[----:B------:R-:W-:Y:S01]  /*24b80*/  IMAD.MOV.U32 R20, RZ, RZ, R50 ;  /* 0x000000ffff147224 */ /* 0x000fe200078e0032 */
        /* <DEDUP_REMOVED lines=11> */
[----:B----4-:R1:W-:Y:S04]  /*24c40*/  @!P1 ST.E.128 [R12.64], R32 ;  /* 0x000000200c009985 */ /* 0x0103e8000c101d04 */
[----:B------:R1:W-:Y:S02]  /*24c50*/  @!P0 ST.E.128 [R12.64+0x80], R16 ;  /* 0x000080100c008985 */ /* 0x0003e4000c101d04 */
.L_x_1136:
[----:B------:R-:W-:Y:S05]  /*24c60*/  BSYNC B0 ;  /* 0x0000000000007941 */ /* 0x000fea0003800000 */
.L_x_1135:
[----:B------:R-:W-:Y:S01]  /*24c70*/  IADD3 R0, R15, 0x30, RZ ;  /* 0x000000300f007810 */ /* 0x000fe20007ffe0ff */
[----:B------:R-:W-:-:S03]  /*24c80*/  IMAD.MOV.U32 R231, RZ, RZ, 0x0 ;  /* 0x00000000ffe77424 */ /* 0x000fc600078e00ff */
[----:B------:R-:W-:-:S13]  /*24c90*/  ISETP.GE.AND P0, PT, R0, R5, PT ;  /* 0x000000050000720c */ /* 0x000fda0003f06270 */
[----:B------:R-:W-:Y:S05]  /*24ca0*/  @P0 RET.REL.NODEC R230 `(_ZN5flash24flash_fwd_splitkv_kernelI23Flash_fwd_kernel_traitsILi128ELi64ELi128ELi4ELb0ELb0EN7cutlass10bfloat16_tE19Flash_kernel_traitsILi128ELi64ELi128ELi4ES3_EELb1ELb0ELb0ELb0ELb0ELb0ELb0ELb1EEEvNS_16Flash_fwd_paramsE) ;  /* 0xfffdb350e6000950 */ /* 0x000fea0003c3ffff */
[----:B------:R-:W-:Y:S01]  /*24cb0*/  IADD3 R15, P0, R15, 0x30, RZ ;  /* 0x000000300f0f7810 */ /* 0x000fe20007f1e0ff */
[----:B------:R-:W-:Y:S01]  /*24cc0*/  IMAD.MOV.U32 R5, RZ, RZ, R49 ;  /* 0x000000ffff057224 */ /* 0x000fe200078e0031 */
[----:B------:R-:W-:Y:S01]  /*24cd0*/  MOV R4, R50 ;  /* 0x0000003200047202 */ /* 0x000fe20000000f00 */
[----:B------:R-:W-:Y:S01]  /*24ce0*/  ULDC.64 UR4, c[0x0][0x118] ;  /* 0x0000460000047ab9 */ /* 0x000fe20000000a00 */
[----:B------:R-:W-:Y:S02]  /*24cf0*/  IMAD.MOV.U32 R231, RZ, RZ, 0x0 ;  /* 0x00000000ffe77424 */ /* 0x000fe400078e00ff */
[----:B------:R-:W-:Y:S01]  /*24d00*/  IMAD.X R3, RZ, RZ, R3, P0 ;  /* 0x000000ffff037224 */ /* 0x000fe200000e0603 */
[----:B-----5:R-:W-:Y:S01]  /*24d10*/  ISETP.GE.AND P0, PT, R10, R8, PT ;  /* 0x000000080a00720c */ /* 0x020fe20003f06270 */
[----:B------:R-:W-:-:S04]  /*24d20*/  IMAD.WIDE.U32 R4, R52, R15, R4 ;  /* 0x0000000f34047225 */ /* 0x000fc800078e0004 */
[----:B------:R-:W-:Y:S01]  /*24d30*/  IMAD R3, R3, R52, RZ ;  /* 0x0000003403037224 */ /* 0x000fe200078e02ff */
[----:B------:R-:W-:-:S03]  /*24d40*/  LEA R2, P1, R4, R56, 0x1 ;  /* 0x0000003804027211 */ /* 0x000fc600078208ff */
[----:B------:R-:W-:-:S05]  /*24d50*/  IMAD R3, R53, R15, R3 ;  /* 0x0000000f35037224 */ /* 0x000fca00078e0203 */
[----:B------:R-:W-:-:S04]  /*24d60*/  IADD3 R3, R5, R3, RZ ;  /* 0x0000000305037210 */ /* 0x000fc80007ffe0ff */
[----:B------:R-:W-:-:S05]  /*24d70*/  LEA.HI.X R3, R4, R57, R3, 0x1, P1 ;  /* 0x0000003904037211 */ /* 0x000fca00008f0c03 */
[----:B-1----:R1:W-:Y:S01]  /*24d80*/  @!P0 ST.E.128 [R2.64], R28 ;  /* 0x0000001c02008985 */ /* 0x0023e2000c101d04 */
[----:B------:R-:W-:-:S13]  /*24d90*/  ISETP.GE.AND P0, PT, R7, R8, PT ;  /* 0x000000080700720c */ /* 0x000fda0003f06270 */
[----:B------:R-:W-:Y:S05]  /*24da0*/  @P0 RET.REL.NODEC R230 `(_ZN5flash24flash_fwd_splitkv_kernelI23Flash_fwd_kernel_traitsILi128ELi64ELi128ELi4ELb0ELb0EN7cutlass10bfloat16_tE19Flash_kernel_traitsILi128ELi64ELi128ELi4ES3_EELb1ELb0ELb0ELb0ELb0ELb0ELb0ELb1EEEvNS_16Flash_fwd_paramsE) ;  /* 0xfffdb250e6000950 */ /* 0x000fea0003c3ffff */
[----:B------:R-:W-:Y:S01]  /*24db0*/  MOV R231, 0x0 ;  /* 0x0000000000e77802 */ /* 0x000fe20000000f00 */
[----:B------:R-:W-:Y:S02]  /*24dc0*/  ULDC.64 UR4, c[0x0][0x118] ;  /* 0x0000460000047ab9 */ /* 0x000fe40000000a00 */
[----:B------:R2:W-:Y:S01]  /*24dd0*/  ST.E.128 [R2.64+0x80], R44 ;  /* 0x0000802c02007985 */ /* 0x0005e2000c101d04 */
[----:B------:R-:W-:Y:S05]  /*24de0*/  RET.REL.NODEC R230 `(_ZN5flash24flash_fwd_splitkv_kernelI23Flash_fwd_kernel_traitsILi128ELi64ELi128ELi4ELb0ELb0EN7cutlass10bfloat16_tE19Flash_kernel_traitsILi128ELi64ELi128ELi4ES3_EELb1ELb0ELb0ELb0ELb0ELb0ELb0ELb1EEEvNS_16Flash_fwd_paramsE) ;  /* 0xfffdb210e6007950 */ /* 0x000fea0003c3ffff */
.L_x_1124:
[----:B------:R-:W-:Y:S02]  /*24df0*/  MOV R6, 0x2 ;  /* 0x0000000200067802 */ /* 0x000fe40000000f00 */
[----:B------:R-:W-:Y:S02]  /*24e00*/  MOV R4, 0x24e20 ;  /* 0x00024e2000047802 */ /* 0x000fe40000000f00 */
[----:B-1---5:R-:W-:Y:S05]  /*24e10*/  CALL.REL.NOINC `($__internal_14_$__cuda_sm70_shflsync_bfly_p) ;  /* 0x000000f000007944 */ /* 0x022fea0003c00000 */
[----:B-12---:R-:W-:Y:S05]  /*24e20*/  BRA `(.L_x_1137) ;  /* 0xffffe8d000007947 */ /* 0x006fea000383ffff */
.L_x_1125:
[----:B------:R-:W-:Y:S02]  /*24e30*/  MOV R6, 0x1 ;  /* 0x0000000100067802 */ /* 0x000fe40000000f00 */
[----:B------:R-:W-:Y:S02]  /*24e40*/  MOV R4, 0x24e60 ;  /* 0x00024e6000047802 */ /* 0x000fe40000000f00 */
[----:B-1---5:R-:W-:Y:S05]  /*24e50*/  CALL.REL.NOINC `($__internal_14_$__cuda_sm70_shflsync_bfly_p) ;  /* 0x000000b000007944 */ /* 0x022fea0003c00000 */
[----:B--2---:R-:W-:Y:S01]  /*24e60*/  FADD.FTZ R10, R241, R6 ;  /* 0x00000006f10a7221 */ /* 0x004fe20000010000 */
[----:B-1----:R-:W-:Y:S02]  /*24e70*/  MOV R241, R243 ;  /* 0x000000f300f17202 */ /* 0x002fe40000000f00 */
[----:B------:R-:W-:-:S02]  /*24e80*/  MOV R6, 0x2 ;  /* 0x0000000200067802 */ /* 0x000fc40000000f00 */
[----:B------:R-:W-:Y:S02]  /*24e90*/  MOV R4, 0x24eb0 ;  /* 0x00024eb000047802 */ /* 0x000fe40000000f00 */
[----:B------:R-:W-:Y:S05]  /*24ea0*/  CALL.REL.NOINC `($__internal_14_$__cuda_sm70_shflsync_bfly_p) ;  /* 0x0000006000007944 */ /* 0x000fea0003c00000 */
[----:B--2---:R-:W-:Y:S01]  /*24eb0*/  FADD.FTZ R7, R243, R6 ;  /* 0x00000006f3077221 */ /* 0x004fe20000010000 */
[----:B------:R-:W-:Y:S02]  /*24ec0*/  MOV R6, 0x1 ;  /* 0x0000000100067802 */ /* 0x000fe40000000f00 */
[----:B------:R-:W-:Y:S02]  /*24ed0*/  MOV R4, 0x24f00 ;  /* 0x00024f0000047802 */ /* 0x000fe40000000f00 */
[----:B-1----:R-:W-:Y:S02]  /*24ee0*/  MOV R241, R7 ;  /* 0x0000000700f17202 */ /* 0x002fe40000000f00 */
[----:B------:R-:W-:Y:S05]  /*24ef0*/  CALL.REL.NOINC `($__internal_14_$__cuda_sm70_shflsync_bfly_p) ;  /* 0x0000001000007944 */ /* 0x000fea0003c00000 */
[----:B-12---:R-:W-:Y:S05]  /*24f00*/  BRA `(.L_x_1138) ;  /* 0xffffe86000007947 */ /* 0x006fea000383ffff */
        .weak           $__internal_14_$__cuda_sm70_shflsync_bfly_p
        .type           $__internal_14_$__cuda_sm70_shflsync_bfly_p,@function
        .size           $__internal_14_$__cuda_sm70_shflsync_bfly_p,(.L_x_8277 - $__internal_14_$__cuda_sm70_shflsync_bfly_p)
$__internal_14_$__cuda_sm70_shflsync_bfly_p:
[----:B------:R-:W-:Y:S01]  /*24f10*/  MOV R12, R4 ;  /* 0x00000004000c7202 */ /* 0x000fe20000000f00 */
[----:B------:R-:W-:Y:S04]  /*24f20*/  WARPSYNC R0 ;  /* 0x0000000000007348 */ /* 0x000fe80003800000 */
[----:B------:R-:W-:Y:S01]  /*24f30*/  MOV R13, 0x0 ;  /* 0x00000000000d7802 */ /* 0x000fe20000000f00 */
[----:B------:R1:W2:Y:S03]  /*24f40*/  SHFL.BFLY PT, R6, R241, R6, R5 ;  /* 0x0c000006f1067389 */ /* 0x0002a600000e0005 */
[----:B------:R-:W-:Y:S05]  /*24f50*/  RET.REL.NODEC R12 `(_ZN5flash24flash_fwd_splitkv_kernelI23Flash_fwd_kernel_traitsILi128ELi64ELi128ELi4ELb0ELb0EN7cutlass10bfloat16_tE19Flash_kernel_traitsILi128ELi64ELi128ELi4ES3_EELb1ELb0ELb0ELb0ELb0ELb0ELb0ELb1EEEvNS_16Flash_fwd_paramsE) ;  /* 0xfffdb0a00c007950 */ /* 0x000fea0003c3ffff */
.L_x_1139:
        /* <DEDUP_REMOVED lines=10> */
.L_x_8277:


//--------------------- .text._ZN5flash24flash_fwd_splitkv_kernelI23Flash_fwd_kernel_traitsILi128ELi64ELi128ELi4ELb0ELb0EN7cutlass10bfloat16_tE19Flash_kernel_traitsILi128ELi64ELi128ELi4ES3_EELb1ELb0ELb0ELb0ELb0ELb1ELb0ELb1EEEvNS_16Flash_fwd_paramsE --------------------------
	.section	.text._ZN5flash24flash_fwd_splitkv_kernelI23Flash_fwd_kernel_traitsILi128ELi64ELi128ELi4ELb0ELb0EN7cutlass10bfloat16_tE19Flash_kernel_traitsILi128ELi64ELi128ELi4ES3_EELb1ELb0ELb0ELb0ELb0ELb1ELb0ELb1EEEvNS_16Flash_fwd_paramsE,"ax",@progbits
	.sectioninfo	@"SHI_REGISTERS=255"
	.align	128
        .global         _ZN5flash24flash_fwd_splitkv_kernelI23Flash_fwd_kernel_traitsILi128ELi64ELi128ELi4ELb0ELb0EN7cutlass10bfloat16_tE19Flash_kernel_traitsILi128ELi64ELi128ELi4ES3_EELb1ELb0ELb0ELb0ELb0ELb1ELb0ELb1EEEvNS_16Flash_fwd_paramsE
        .type           _ZN5flash24flash_fwd_splitkv_kernelI23Flash_fwd_kernel_traitsILi128ELi64ELi128ELi4ELb0ELb0EN7cutlass10bfloat16_tE19Flash_kernel_traitsILi128ELi64ELi128ELi4ES3_EELb1ELb0ELb0ELb0ELb0ELb1ELb0ELb1EEEvNS_16Flash_fwd_paramsE,@function
        .size           _ZN5flash24flash_fwd_splitkv_kernelI23Flash_fwd_kernel_traitsILi128ELi64ELi128ELi4ELb0ELb0EN7cutlass10bfloat16_tE19Flash_kernel_traitsILi128ELi64ELi128ELi4ES3_EELb1ELb0ELb0ELb0ELb0ELb1ELb0ELb1EEEvNS_16Flash_fwd_paramsE,(.L_x_8279 - _ZN5flash24flash_fwd_splitkv_kernelI23Flash_fwd_kernel_traitsILi128ELi64ELi128ELi4ELb0ELb0EN7cutlass10bfloat16_tE19Flash_kernel_traitsILi128ELi64ELi128ELi4ES3_EELb1ELb0ELb0ELb0ELb0ELb1ELb0ELb1EEEvNS_16Flash_fwd_paramsE)
        .other          _ZN5flash24flash_fwd_splitkv_kernelI23Flash_fwd_kernel_traitsILi128ELi64ELi128ELi4ELb0ELb0EN7cutlass10bfloat16_tE19Flash_kernel_traitsILi128ELi64ELi128ELi4ES3_EELb1ELb0ELb0ELb0ELb0ELb1ELb0ELb1EEEvNS_16Flash_fwd_paramsE,@"STO_CUDA_ENTRY STV_DEFAULT"
_ZN5flash24flash_fwd_splitkv_kernelI23Flash_fwd_kernel_traitsILi128ELi64ELi128ELi4ELb0ELb0EN7cutlass10bfloat16_tE19Flash_kernel_traitsILi128ELi64ELi128ELi4ES3_EELb1ELb0ELb0ELb0ELb0ELb1ELb0ELb1EEEvNS_16Flash_fwd_paramsE:
.text._ZN5flash24flash_fwd_splitkv_kernelI23Flash_fwd_kernel_traitsILi128ELi64ELi128ELi4ELb0ELb0EN7cutlass10bfloat16_tE19Flash_kernel_traitsILi128ELi64ELi128ELi4ES3_EELb1ELb0ELb0ELb0ELb0ELb1ELb0ELb1EEEvNS_16Flash_fwd_paramsE:
        /* <DEDUP_REMOVED lines=9> */
[----:B-123--:R-:W-:Y:S05]  /*0090*/  CALL.REL.NOINC `($_ZN5flash24flash_fwd_splitkv_kernelI23Flash_fwd_kernel_traitsILi128ELi64ELi128ELi4ELb0ELb0EN7cutlass10bfloat16_tE19Flash_kernel_traitsILi128ELi64ELi128ELi4ES3_EELb1ELb0ELb0ELb0ELb0ELb1ELb0ELb1EEEvNS_16Flash_fwd_paramsE$_ZN5flash30compute_attn_1rowblock_splitkvI23Flash_fwd_kernel_traitsILi128ELi64ELi128ELi4ELb0ELb0EN7cutlass10bfloat16_tE19Flash_kernel_traitsILi128ELi64ELi128ELi4ES3_EELb1ELb0ELb0ELb0ELb0ELb1ELb0ELb1ENS_16Flash_fwd_paramsEEEvRKT8_iiiii) ;  /* 0x0000002000007944 */ /* 0x00efea0003c00000 */
[----:B------:R-:W-:Y:S05]  /*00a0*/  BSYNC B4 ;  /* 0x0000000000047941 */ /* 0x000fea0003800000 */
.L_x_1140:
[----:B------:R-:W-:Y:S05]  /*00b0*/  EXIT ;  /* 0x000000000000794d */ /* 0x000fea0003800000 */
        .type           $_ZN5flash24flash_fwd_splitkv_kernelI23Flash_fwd_kernel_traitsILi128ELi64ELi128ELi4ELb0ELb0EN7cutlass10bfloat16_tE19Flash_kernel_traitsILi128ELi64ELi128ELi4ES3_EELb1ELb0ELb0ELb0ELb0ELb1ELb0ELb1EEEvNS_16Flash_fwd_paramsE$_ZN5flash30compute_attn_1rowblock_splitkvI23Flash_fwd_kernel_traitsILi128ELi64ELi128ELi4ELb0ELb0EN7cutlass10bfloat16_tE19Flash_kernel_traitsILi128ELi64ELi128ELi4ES3_EELb1ELb0ELb0ELb0ELb0ELb1ELb0ELb1ENS_16Flash_fwd_paramsEEEvRKT8_iiiii,@function
        .size           $_ZN5flash24flash_fwd_splitkv_kernelI23Flash_fwd_kernel_traitsILi128ELi64ELi128ELi4ELb0ELb0EN7cutlass10bfloat16_tE19Flash_kernel_traitsILi128ELi64ELi128ELi4ES3_EELb1ELb0ELb0ELb0ELb0ELb1ELb0ELb1EEEvNS_16Flash_fwd_paramsE$_ZN5flash30compute_attn_1rowblock_splitkvI23Flash_fwd_kernel_traitsILi128ELi64ELi128ELi4ELb0ELb0EN7cutlass10bfloat16_tE19Flash_kernel_traitsILi128ELi64ELi128ELi4ES3_EELb1ELb0ELb0ELb0ELb0ELb1ELb0ELb1ENS_16Flash_fwd_paramsEEEvRKT8_iiiii,($__internal_15_$__cuda_sm70_shflsync_bfly_p - $_ZN5flash24flash_fwd_splitkv_kernelI23Flash_fwd_kernel_traitsILi128ELi64ELi128ELi4ELb0ELb0EN7cutlass10bfloat16_tE19Flash_kernel_traitsILi128ELi64ELi128ELi4ES3_EELb1ELb0ELb0ELb0ELb0ELb1ELb0ELb1EEEvNS_16Flash_fwd_paramsE$_ZN5flash30compute_attn_1rowblock_splitkvI23Flash_fwd_kernel_traitsILi128ELi64ELi128ELi4ELb0ELb0EN7cutlass10bfloat16_tE19Flash_kernel_traitsILi128ELi64ELi128ELi4ES3_EELb1ELb0ELb0ELb0ELb0ELb1ELb0ELb1ENS_16Flash_fwd_paramsEEEvRKT8_iiiii)
$_ZN5flash24flash_fwd_splitkv_kernelI23Flash_fwd_kernel_traitsILi128ELi64ELi128ELi4ELb0ELb0EN7cutlass10bfloat16_tE19Flash_kernel_traitsILi128ELi64ELi128ELi4ES3_EELb1ELb0ELb0ELb0ELb0ELb1ELb0ELb1EEEvNS_16Flash_fwd_paramsE$_ZN5flash30compute_attn_1rowblock_splitkvI23Flash_fwd_kernel_traitsILi128ELi64ELi128ELi4ELb0ELb0EN7cutlass10bfloat16_tE19Flash_kernel_traitsILi128ELi64ELi128ELi4ES3_EELb1ELb0ELb0ELb0ELb0ELb1ELb0ELb1ENS_16Flash_fwd_paramsEEEvRKT8_iiiii:
        /* <DEDUP_REMOVED lines=20> */
.L_x_1142:
[----:B------:R-:W-:Y:S05]  /*0200*/  BSYNC B0 ;  /* 0x0000000000007941 */ /* 0x000fea0003800000 */
.L_x_1141:
        /* <DEDUP_REMOVED lines=17> */
.L_x_1144:
[----:B------:R4:W5:Y:S02]  /*0320*/  LD.E R62, [R10.64+0xb8] ;  /* 0x0000b8060a3e7980 */ /* 0x000964000c101900 */
.L_x_1145:
[----:B------:R-:W-:Y:S05]  /*0330*/  BSYNC B0 ;  /* 0x0000000000007941 */ /* 0x000fea0003800000 */
.L_x_1143:
[----:B--2-4-:R-:W2:Y:S01]  /*0340*/  LD.E.64 R2, [R10.64+0xf8] ;  /* 0x0000f8060a027980 */ /* 0x014ea2000c101b00 */
[----:B------:R-:W-:Y:S01]  /*0350*/  BSSY B1, `(.L_x_1146) ;  /* 0x0000012000017945 */ /* 0x000fe20003800000 */
[----:B-----5:R-:W-:Y:S01]  /*0360*/  IMAD.IADD R62, R62, 0x1, -R14 ;  /* 0x000000013e3e7824 */ /* 0x020fe200078e0a0e */
[----:B--2---:R-:W-:-:S04]  /*0370*/  ISETP.NE.U32.AND P0, PT, R2, RZ, PT ;  /* 0x000000ff0200720c */ /* 0x004fc80003f05070 */
[----:B------:R-:W-:-:S13]  /*0380*/  ISETP.NE.AND.EX P0, PT, R3, RZ, PT, P0 ;  /* 0x000000ff0300720c */ /* 0x000fda0003f05300 */
[----:B------:R-:W-:Y:S05]  /*0390*/  @!P0 BRA `(.L_x_1147) ;  /* 0x0000004000008947 */ /* 0x000fea0003800000 */
[----:B------:R-:W-:-:S05]  /*03a0*/  IMAD.WIDE R2, R233, 0x4, R2 ;  /* 0x00000004e9027825 */ /* 0x000fca00078e0202 */
[----:B------:R-:W2:Y:S02]  /*03b0*/  LD.E R53, [R2.64] ;  /* 0x0000000602357980 */ /* 0x000ea4000c101900 */
[----:B--2---:R-:W-:Y:S01]  /*03c0*/  IADD3 R53, R53, -R14, RZ ;  /* 0x8000000e35357210 */ /* 0x004fe20007ffe0ff */
[----:B------:R-:W-:Y:S05]  /*03d0*/  BRA `(.L_x_1148) ;  /* 0x0000009000007947 */ /* 0x000fea0003800000 */
.L_x_1147:
[----:B------:R-:W2:Y:S01]  /*03e0*/  LD.E.64 R2, [R10.64+0x108] ;  /* 0x000108060a027980 */ /* 0x000ea2000c101b00 */
[----:B------:R-:W-:Y:S01]  /*03f0*/  BSSY B0, `(.L_x_1149) ;  /* 0x0000006000007945 */ /* 0x000fe20003800000 */
[----:B------:R-:W-:Y:S01]  /*0400*/  IMAD.MOV.U32 R53, RZ, RZ, RZ ;  /* 0x000000ffff357224 */ /* 0x000fe200078e00ff */
[----:B--2---:R-:W-:-:S04]  /*0410*/  ISETP.NE.U32.AND P0, PT, R2, RZ, PT ;  /* 0x000000ff0200720c */ /* 0x004fc80003f05070 */
[----:B------:R-:W-:-:S13]  /*0420*/  ISETP.NE.AND.EX P0, PT, R3, RZ, PT, P0 ;  /* 0x000000ff0300720c */ /* 0x000fda0003f05300 */
[----:B------:R-:W-:Y:S05]  /*0430*/  @!P0 BRA `(.L_x_1150) ;  /* 0x0000001000008947 */ /* 0x000fea0003800000 */
[----:B------:R2:W5:Y:S02]  /*0440*/  LD.E R53, [R10.64+0xbc] ;  /* 0x0000bc060a357980 */ /* 0x000564000c101900 */
.L_x_1150:
[----:B------:R-:W-:Y:S05]  /*0450*/  BSYNC B0 ;  /* 0x0000000000007941 */ /* 0x000fea0003800000 */
.L_x_1149:
[----:B-----5:R-:W-:Y:S02]  /*0460*/  IADD3 R53, R62, R53, RZ ;  /* 0x000000353e357210 */ /* 0x020fe40007ffe0ff */
.L_x_1148:
[----:B------:R-:W-:Y:S05]  /*0470*/  BSYNC B1 ;  /* 0x0000000000017941 */ /* 0x000fea0003800000 */
.L_x_1146:
[----:B------:R-:W-:Y:S01]  /*0480*/  IMAD.SHL.U32 R52, R234, 0x40, RZ ;  /* 0x00000040ea347824 */ /* 0x000fe200078e00ff */
[----:B------:R-:W-:Y:S01]  /*0490*/  MOV R2, R231 ;  /* 0x000000e700027202 */ /* 0x000fe20000000f00 */
[----:B------:R-:W-:-:S03]  /*04a0*/  IMAD.MOV.U32 R3, RZ, RZ, 0x0 ;  /* 0x00000000ff037424 */ /* 0x000fc600078e00ff */
[----:B------:R-:W-:-:S13]  /*04b0*/  ISETP.GT.AND P0, PT, R235, R52, PT ;  /* 0x00000034eb00720c */ /* 0x000fda0003f04270 */
[----:B------:R-:W-:Y:S05]  /*04c0*/  @!P0 RET.REL.NODEC R2 `(_ZN5flash24flash_fwd_splitkv_kernelI23Flash_fwd_kernel_traitsILi128ELi64ELi128ELi4ELb0ELb0EN7cutlass10bfloat16_tE19Flash_kernel_traitsILi128ELi64ELi128ELi4ES3_EELb1ELb0ELb0ELb0ELb0ELb1ELb0ELb1EEEvNS_16Flash_fwd_paramsE) ;  /* 0xfffffb3002008950 */ /* 0x000fea0003c3ffff */
        /* <DEDUP_REMOVED lines=25> */
[----:B------:R1:W4:Y:S04]  /*0660*/  LD.E R0, [R10.64+0xb4] ;  /* 0x0000b4060a007980 */ /* 0x000328000c101900 */
[----:B------:R1:W5:Y:S04]  /*0670*/  LD.E R2, [R10.64+0xc0] ;  /* 0x0000c0060a027980 */ /* 0x000368000c101900 */
[----:B------:R1:W5:Y:S04]  /*0680*/  LD.E.64 R12, [R10.64+0x70] ;  /* 0x000070060a0c7980 */ /* 0x000368000c101b00 */
[----:B-1----:R-:W5:Y:S01]  /*0690*/  LD.E.64 R10, [R10.64+0xa0] ;  /* 0x0000a0060a0a7980 */ /* 0x002f62000c101b00 */
[----:B------:R-:W-:-:S04]  /*06a0*/  SHF.R.S32.HI R6, RZ, 0x1f, R55 ;  /* 0x0000001fff067819 */ /* 0x000fc80000011437 */
[----:B------:R-:W-:-:S04]  /*06b0*/  LEA.HI R6, R6, R55, RZ, 0x3 ;  /* 0x0000003706067211 */ /* 0x000fc800078f18ff */
[----:B------:R-:W-:-:S05]  /*06c0*/  LOP3.LUT R7, R6, 0xfffffff8, RZ, 0xc0, !PT ;  /* 0xfffffff806077812 */ /* 0x000fca00078ec0ff */
[----:B------:R-:W-:-:S04]  /*06d0*/  IMAD.IADD R55, R55, 0x1, -R7 ;  /* 0x0000000137377824 */ /* 0x000fc800078e0a07 */
[----:B------:R-:W-:Y:S01]  /*06e0*/  IMAD.SHL.U32 R18, R55, 0x8, RZ ;  /* 0x0000000837127824 */ /* 0x000fe200078e00ff */
[----:B------:R-:W-:-:S04]  /*06f0*/  @!P0 SHF.R.S32.HI R8, RZ, 0x1f, R233 ;  /* 0x0000001fff088819 */ /* 0x000fc800000114e9 */
[----:B------:R-:W-:Y:S02]  /*0700*/  SHF.R.S32.HI R19, RZ, 0x1f, R18 ;  /* 0x0000001fff137819 */ /* 0x000fe40000011412 */
[----:B------:R-:W-:Y:S02]  /*0710*/  IADD3 R235, -R52, R235, RZ ;  /* 0x000000eb34eb7210 */ /* 0x000fe40007ffe1ff */
[----:B------:R-:W-:Y:S01]  /*0720*/  SHF.R.S32.HI R6, RZ, 0x3, R6 ;  /* 0x00000003ff067819 */ /* 0x000fe20000011406 */
[----:B------:R-:W-:Y:S01]  /*0730*/  BSSY B0, `(.L_x_1152) ;  /* 0x0000026000007945 */ /* 0x000fe20003800000 */
[-C--:B---3--:R-:W-:Y:S02]  /*0740*/  @P0 IMAD R7, R17, R236.reuse, RZ ;  /* 0x000000ec11070224 */ /* 0x088fe400078e02ff */
[----:B------:R-:W-:-:S04]  /*0750*/  @P0 IMAD.WIDE.U32 R236, R16, R236, RZ ;  /* 0x000000ec10ec0225 */ /* 0x000fc800078e00ff */
[----:B------:R-:W-:-:S04]  /*0760*/  IMAD.WIDE.U32 R20, R52, R16, R18 ;  /* 0x0000001034147225 */ /* 0x000fc800078e0012 */
[-C--:B--2---:R-:W-:Y:S02]  /*0770*/  @!P0 IMAD R9, R15, R233.reuse, RZ ;  /* 0x000000e90f098224 */ /* 0x084fe400078e02ff */
[----:B------:R-:W-:Y:S01]  /*0780*/  @!P0 IMAD.WIDE.U32 R22, R14, R233, RZ ;  /* 0x000000e90e168225 */ /* 0x000fe200078e00ff */
[----:B------:R-:W-:-:S03]  /*0790*/  SHF.R.S32.HI R15, RZ, 0x1f, R52 ;  /* 0x0000001fff0f7819 */ /* 0x000fc60000011434 */
[----:B------:R-:W-:Y:S02]  /*07a0*/  @!P0 IMAD R8, R14, R8, R9 ;  /* 0x000000080e088224 */ /* 0x000fe400078e0209 */
[----:B------:R-:W-:Y:S01]  /*07b0*/  @P0 IMAD.MOV.U32 R9, RZ, RZ, R236 ;  /* 0x000000ffff090224 */ /* 0x000fe200078e00ec */
[----:B------:R-:W-:Y:S01]  /*07c0*/  @!P0 MOV R9, R22 ;  /* 0x0000001600098202 */ /* 0x000fe20000000f00 */
[----:B------:R-:W-:Y:S01]  /*07d0*/  IMAD R14, R17, R52, RZ ;  /* 0x00000034110e7224 */ /* 0x000fe200078e02ff */
[----:B------:R-:W-:Y:S01]  /*07e0*/  @P0 IADD3 R7, R237, R7, RZ ;  /* 0x00000007ed070210 */ /* 0x000fe20007ffe0ff */
[----:B------:R-:W-:Y:S01]  /*07f0*/  @!P0 IMAD.IADD R7, R23, 0x1, R8 ;  /* 0x0000000117078824 */ /* 0x000fe200078e0208 */
[----:B------:R-:W-:Y:S01]  /*0800*/  IADD3 R8, P0, R9, R20, RZ ;  /* 0x0000001409087210 */ /* 0x000fe20007f1e0ff */
[----:B------:R-:W-:-:S05]  /*0810*/  IMAD R14, R16, R15, R14 ;  /* 0x0000000f100e7224 */ /* 0x000fca00078e020e */
[----:B------:R-:W-:Y:S02]  /*0820*/  IADD3.X R9, R7, R21, R14, P0, !PT ;  /* 0x0000001507097210 */ /* 0x000fe400007fe40e */
[----:B------:R-:W-:Y:S01]  /*0830*/  ISETP.GE.AND P0, PT, R6, R235, PT ;  /* 0x000000eb0600720c */ /* 0x000fe20003f06270 */
[----:B----4-:R-:W-:Y:S01]  /*0840*/  IMAD R5, R5, R232, RZ ;  /* 0x000000e805057224 */ /* 0x010fe200078e02ff */
[--C-:B------:R-:W-:Y:S01]  /*0850*/  SHF.R.S32.HI R7, RZ, 0x1f, R232.reuse ;  /* 0x0000001fff077819 */ /* 0x100fe200000114e8 */
[----:B------:R-:W-:Y:S02]  /*0860*/  IMAD R3, R233, R3, R232 ;  /* 0x00000003e9037224 */ /* 0x000fe400078e02e8 */
[----:B------:R-:W-:-:S04]  /*0870*/  IMAD.WIDE.U32 R232, R232, R4, R8 ;  /* 0x00000004e8e87225 */ /* 0x000fc800078e0008 */
[----:B------:R-:W-:Y:S02]  /*0880*/  IMAD R5, R4, R7, R5 ;  /* 0x0000000704057224 */ /* 0x000fe400078e0205 */
[----:B------:R-:W-:Y:S01]  /*0890*/  IMAD R52, R0, R3, R52 ;  /* 0x0000000300347224 */ /* 0x000fe200078e0234 */
[----:B------:R-:W-:Y:S02]  /*08a0*/  SHF.R.S32.HI R0, RZ, 0x1f, R6 ;  /* 0x0000001fff007819 */ /* 0x000fe40000011406 */
[----:B------:R-:W-:Y:S02]  /*08b0*/  IADD3 R3, R18, 0x40, RZ ;  /* 0x0000004012037810 */ /* 0x000fe40007ffe0ff */
        /* <DEDUP_REMOVED lines=13> */
.L_x_1153:
[----:B------:R-:W-:Y:S05]  /*0990*/  BSYNC B0 ;  /* 0x0000000000007941 */ /* 0x000fea0003800000 */
.L_x_1152:
[----:B------:R-:W-:Y:S01]  /*09a0*/  IADD3 R9, R6, 0x10, RZ ;  /* 0x0000001006097810 */ /* 0x000fe20007ffe0ff */
[----:B------:R-:W-:Y:S03]  /*09b0*/  BSSY B0, `(.L_x_1154) ;  /* 0x0000011000007945 */ /* 0x000fe60003800000 */
[----:B------:R-:W-:-:S13]  /*09c0*/  ISETP.GE.AND P0, PT, R9, R235, PT ;  /* 0x000000eb0900720c */ /* 0x000fda0003f06270 */
[----:B------:R-:W-:Y:S05]  /*09d0*/  @P0 BRA `(.L_x_1155) ;  /* 0x000000e000000947 */ /* 0x000fea0003800000 */
[----:B------:R-:W-:Y:S01]  /*09e0*/  IADD3 R5, P0, R6, 0x10, RZ ;  /* 0x0000001006057810 */ /* 0x000fe20007f1e0ff */
[----:B-1----:R-:W-:Y:S01]  /*09f0*/  IMAD.MOV.U32 R20, RZ, RZ, R232 ;  /* 0x000000ffff147224 */ /* 0x002fe200078e00e8 */
        /* <DEDUP_REMOVED lines=12> */
.L_x_1155:
[----:B------:R-:W-:Y:S05]  /*0ac0*/  BSYNC B0 ;  /* 0x0000000000007941 */ /* 0x000fea0003800000 */
.L_x_1154:
        /* <DEDUP_REMOVED lines=18> */
.L_x_1157:
[----:B------:R-:W-:Y:S05]  /*0bf0*/  BSYNC B0 ;  /* 0x0000000000007941 */ /* 0x000fea0003800000 */
.L_x_1156:
[----:B------:R-:W-:Y:S01]  /*0c00*/  IADD3 R7, R6, 0x30, RZ ;  /* 0x0000003006077810 */ /* 0x000fe20007ffe0ff */
        /* <DEDUP_REMOVED lines=16> */
.L_x_1159:
[----:B------:R-:W-:Y:S05]  /*0d10*/  BSYNC B0 ;  /* 0x0000000000007941 */ /* 0x000fea0003800000 */
.L_x_1158:
[----:B------:R-:W-:-:S04]  /*0d20*/  ISETP.NE.AND P4, PT, R55, RZ, PT ;  /* 0x000000ff3700720c */ /* 0x000fc80003f85270 */
[-C--:B------:R-:W-:Y:S02]  /*0d30*/  ISETP.GE.OR P3, PT, R6, R235.reuse, P4 ;  /* 0x000000eb0600720c */ /* 0x080fe40002766670 */
[-C--:B------:R-:W-:Y:S02]  /*0d40*/  ISETP.GE.OR P2, PT, R9, R235.reuse, P4 ;  /* 0x000000eb0900720c */ /* 0x080fe40002746670 */
[-C--:B------:R-:W-:Y:S02]  /*0d50*/  ISETP.GE.OR P1, PT, R8, R235.reuse, P4 ;  /* 0x000000eb0800720c */ /* 0x080fe40002726670 */
[C---:B------:R-:W-:Y:S02]  /*0d60*/  IADD3 R6, P0, R52.reuse, R6, RZ ;  /* 0x0000000634067210 */ /* 0x040fe40007f1e0ff */
[----:B------:R-:W-:Y:S02]  /*0d70*/  ISETP.GE.OR P4, PT, R7, R235, P4 ;  /* 0x000000eb0700720c */ /* 0x000fe40002786670 */
[----:B------:R-:W-:-:S02]  /*0d80*/  LEA.HI.X.SX32 R0, R52, R0, 0x1, P0 ;  /* 0x0000000034007211 */ /* 0x000fc400000f0eff */
[C---:B--2--5:R-:W-:Y:S01]  /*0d90*/  LEA R2, P0, R6.reuse, R10, 0x2 ;  /* 0x0000000a06027211 */ /* 0x064fe200078010ff */
[----:B------:R-:W-:Y:S02]  /*0da0*/  @!P3 IMAD.MOV.U32 R5, RZ, RZ, 0x7f800000 ;  /* 0x7f800000ff05b424 */ /* 0x000fe400078e00ff */
[----:B------:R-:W-:Y:S01]  /*0db0*/  @!P2 IMAD.MOV.U32 R4, RZ, RZ, 0x7f800000 ;  /* 0x7f800000ff04a424 */ /* 0x000fe200078e00ff */
[----:B------:R-:W-:Y:S01]  /*0dc0*/  LEA.HI.X R3, R6, R11, R0, 0x2, P0 ;  /* 0x0000000b06037211 */ /* 0x000fe200000f1400 */
[----:B------:R-:W-:-:S04]  /*0dd0*/  @!P1 IMAD.MOV.U32 R0, RZ, RZ, 0x7f800000 ;  /* 0x7f800000ff009424 */ /* 0x000fc800078e00ff */
[----:B------:R2:W-:Y:S04]  /*0de0*/  @!P3 ST.E [R2.64], R5 ;  /* 0x000000050200b985 */ /* 0x0005e8000c101906 */
[----:B------:R3:W-:Y:S04]  /*0df0*/  @!P2 ST.E [R2.64+0x40], R4 ;  /* 0x000040040200a985 */ /* 0x0007e8000c101906 */
[----:B------:R4:W-:Y:S01]  /*0e00*/  @!P1 ST.E [R2.64+0x80], R0 ;  /* 0x0000800002009985 */ /* 0x0009e2000c101906 */
[----:B--2---:R-:W-:Y:S02]  /*0e10*/  IMAD.MOV.U32 R5, RZ, RZ, 0x0 ;  /* 0x00000000ff057424 */ /* 0x004fe400078e00ff */
[----:B---3--:R-:W-:-:S04]  /*0e20*/  IMAD.MOV.U32 R4, RZ, RZ, R231 ;  /* 0x000000ffff047224 */ /* 0x008fc800078e00e7 */
[----:B----4-:R-:W-:Y:S05]  /*0e30*/  @P4 RET.REL.NODEC R4 `(_ZN5flash24flash_fwd_splitkv_kernelI23Flash_fwd_kernel_traitsILi128ELi64ELi128ELi4ELb0ELb0EN7cutlass10bfloat16_tE19Flash_kernel_traitsILi128ELi64ELi128ELi4ES3_EELb1ELb0ELb0ELb0ELb0ELb1ELb0ELb1EEEvNS_16Flash_fwd_paramsE) ;  /* 0xfffff1c004004950 */ /* 0x010fea0003c3ffff */
[----:B------:R-:W-:-:S05]  /*0e40*/  MOV R0, 0x7f800000 ;  /* 0x7f80000000007802 */ /* 0x000fca0000000f00 */
[----:B------:R2:W-:Y:S02]  /*0e50*/  ST.E [R2.64+0xc0], R0 ;  /* 0x0000c00002007985 */ /* 0x0005e4000c101906 */
[----:B--2---:R-:W-:Y:S02]  /*0e60*/  MOV R2, R231 ;  /* 0x000000e700027202 */ /* 0x004fe40000000f00 */
[----:B------:R-:W-:-:S04]  /*0e70*/  MOV R3, 0x0 ;  /* 0x0000000000037802 */ /* 0x000fc80000000f00 */
[----:B------:R-:W-:Y:S05]  /*0e80*/  RET.REL.NODEC R2 `(_ZN5flash24flash_fwd_splitkv_kernelI23Flash_fwd_kernel_traitsILi128ELi64ELi128ELi4ELb0ELb0EN7cutlass10bfloat16_tE19Flash_kernel_traitsILi128ELi64ELi128ELi4ES3_EELb1ELb0ELb0ELb0ELb0ELb1ELb0ELb1EEEvNS_16Flash_fwd_paramsE) ;  /* 0xfffff17002007950 */ /* 0x000fea0003c3ffff */
.L_x_1151:
        /* <DEDUP_REMOVED lines=14> */
[----:B-1----:R-:W-:-:S04]  /*0f70*/  @P1 IMAD.WIDE.U32 R2, R8, R233, RZ ;  /* 0x000000e908021225 */ /* 0x002fc800078e00ff */
[----:B------:R-:W-:Y:S01]  /*0f80*/  @P1 IMAD R0, R8, R0, R4 ;  /* 0x0000000008001224 */ /* 0x000fe200078e0204 */
[----:B------:R-:W-:-:S03]  /*0f90*/  @P1 LEA R239, P0, R2, R6, 0x2 ;  /* 0x0000000602ef1211 */ /* 0x000fc600078010ff */
[----:B------:R-:W-:-:S05]  /*0fa0*/  @P1 IMAD.IADD R0, R3, 0x1, R0 ;  /* 0x0000000103001824 */ /* 0x000fca00078e0200 */
[----:B------:R-:W-:-:S04]  /*0fb0*/  @P1 LEA.HI.X R238, R2, R7, R0, 0x2, P0 ;  /* 0x0000000702ee1211 */ /* 0x000fc800000f1400 */
[----:B------:R-:W-:-:S04]  /*0fc0*/  LOP3.LUT R239, R239, R238, RZ, 0x3c, !PT ;  /* 0x000000eeefef7212 */ /* 0x000fc800078e3cff */
[----:B------:R-:W-:-:S04]  /*0fd0*/  LOP3.LUT R238, R239, R238, RZ, 0x3c, !PT ;  /* 0x000000eeefee7212 */ /* 0x000fc800078e3cff */
[----:B------:R-:W-:Y:S02]  /*0fe0*/  LOP3.LUT R239, R239, R238, RZ, 0x3c, !PT ;  /* 0x000000eeefef7212 */ /* 0x000fe400078e3cff */
[----:B------:R-:W-:-:S04]  /*0ff0*/  ISETP.NE.U32.AND P0, PT, R238, RZ, PT ;  /* 0x000000ffee00720c */ /* 0x000fc80003f05070 */
[----:B------:R-:W-:-:S13]  /*1000*/  ISETP.NE.AND.EX P0, PT, R239, RZ, PT, P0 ;  /* 0x000000ffef00720c */ /* 0x000fda0003f05300 */
[----:B------:R-:W-:Y:S05]  /*1010*/  @!P0 BRA `(.L_x_1161) ;  /* 0x0000054000008947 */ /* 0x000fea0003800000 */
[----:B------:R-:W2:Y:S04]  /*1020*/  LD.E R5, [R10.64+0x170] ;  /* 0x000170060a057980 */ /* 0x000ea8000c101900 */
[----:B------:R-:W4:Y:S01]  /*1030*/  LD.E R6, [R10.64+0x68] ;  /* 0x000068060a067980 */ /* 0x000f22000c101900 */
[----:B------:R-:W-:-:S03]  /*1040*/  LEA R2, R50, 0xffffff80, 0x7 ;  /* 0xffffff8032027811 */ /* 0x000fc600078e38ff */
[----:B---3--:R-:W2:Y:S01]  /*1050*/  LD.E.64 R18, [R10.64+0x20] ;  /* 0x000020060a127980 */ /* 0x008ea2000c101b00 */
[----:B------:R-:W-:-:S03]  /*1060*/  IABS R3, R2 ;  /* 0x0000000200037213 */ /* 0x000fc60000000000 */
[----:B------:R-:W2:Y:S04]  /*1070*/  LD.E.64 R42, [R10.64+0x38] ;  /* 0x000038060a2a7980 */ /* 0x000ea8000c101b00 */
[----:B------:R-:W2:Y:S04]  /*1080*/  LD.E.64 R14, [R10.64+0x50] ;  /* 0x000050060a0e7980 */ /* 0x000ea8000c101b00 */
        /* <DEDUP_REMOVED lines=10> */
[----:B------:R-:W-:-:S04]  /*1130*/  IMAD R7, R7, R4, RZ ;  /* 0x0000000407077224 */ /* 0x000fc800078e02ff */
[----:B------:R-:W-:Y:S01]  /*1140*/  IMAD.HI.U32 R7, R9, R7, R8 ;  /* 0x0000000709077227 */ /* 0x000fe200078e0008 */
[----:B------:R-:W-:-:S05]  /*1150*/  IADD3 R0, RZ, -R0, RZ ;  /* 0x80000000ff007210 */ /* 0x000fca0007ffe0ff */
[----:B------:R-:W-:-:S04]  /*1160*/  IMAD.HI.U32 R7, R7, R3, RZ ;  /* 0x0000000307077227 */ /* 0x000fc800078e00ff */
[----:B------:R-:W-:-:S05]  /*1170*/  IMAD R0, R7, R0, R3 ;  /* 0x0000000007007224 */ /* 0x000fca00078e0203 */
[----:B------:R-:W-:-:S13]  /*1180*/  ISETP.GT.U32.AND P1, PT, R4, R0, PT ;  /* 0x000000000400720c */ /* 0x000fda0003f24070 */
[----:B------:R-:W-:-:S05]  /*1190*/  @!P1 IMAD.IADD R0, R0, 0x1, -R4 ;  /* 0x0000000100009824 */ /* 0x000fca00078e0a04 */
[----:B------:R-:W-:Y:S02]  /*11a0*/  ISETP.GE.U32.AND P2, PT, R0, R4, PT ;  /* 0x000000040000720c */ /* 0x000fe40003f46070 */
[----:B------:R-:W-:Y:S02]  /*11b0*/  LOP3.LUT R0, R2, R5, RZ, 0x3c, !PT ;  /* 0x0000000502007212 */ /* 0x000fe400078e3cff */
[----:B------:R-:W-:Y:S02]  /*11c0*/  @!P1 IADD3 R7, R7, 0x1, RZ ;  /* 0x0000000107079810 */ /* 0x000fe40007ffe0ff */
[----:B------:R-:W-:Y:S02]  /*11d0*/  ISETP.GE.AND P0, PT, R0, RZ, PT ;  /* 0x000000ff0000720c */ /* 0x000fe40003f06270 */
[----:B------:R-:W-:-:S05]  /*11e0*/  ISETP.NE.AND P1, PT, R5, RZ, PT ;  /* 0x000000ff0500720c */ /* 0x000fca0003f25270 */
[----:B------:R-:W-:-:S05]  /*11f0*/  @P2 IADD3 R7, R7, 0x1, RZ ;  /* 0x0000000107072810 */ /* 0x000fca0007ffe0ff */
[----:B------:R-:W-:-:S05]  /*1200*/  IMAD.MOV.U32 R12, RZ, RZ, R7 ;  /* 0x000000ffff0c7224 */ /* 0x000fca00078e0007 */
[----:B------:R-:W-:Y:S02]  /*1210*/  @!P0 IADD3 R12, -R12, RZ, RZ ;  /* 0x000000ff0c0c8210 */ /* 0x000fe40007ffe1ff */
[----:B------:R-:W-:-:S05]  /*1220*/  @!P1 LOP3.LUT R12, RZ, R5, RZ, 0x33, !PT ;  /* 0x00000005ff0c9212 */ /* 0x000fca00078e33ff */
[----:B------:R-:W-:-:S05]  /*1230*/  IMAD.WIDE R8, R12, 0x4, R238 ;  /* 0x000000040c087825 */ /* 0x000fca00078e02ee */
[----:B------:R2:W3:Y:S04]  /*1240*/  LD.E R3, [R8.64] ;  /* 0x0000000608037980 */ /* 0x0004e8000c101900 */
[----:B--2---:R-:W2:Y:S01]  /*1250*/  LD.E.64 R8, [R10.64+0x28] ;  /* 0x000028060a087980 */ /* 0x004ea2000c101b00 */
[----:B----4-:R-:W-:-:S04]  /*1260*/  IABS R7, R6 ;  /* 0x0000000600077213 */ /* 0x010fc80000000000 */
[----:B------:R-:W4:Y:S08]  /*1270*/  I2F.RP R0, R7 ;  /* 0x0000000700007306 */ /* 0x000f300000209400 */
[----:B----4-:R-:W4:Y:S02]  /*1280*/  MUFU.RCP R0, R0 ;  /* 0x0000000000007308 */ /* 0x010f240000001000 */
[----:B----4-:R-:W-:-:S06]  /*1290*/  IADD3 R0, R0, 0xffffffe, RZ ;  /* 0x0ffffffe00007810 */ /* 0x010fcc0007ffe0ff */
[----:B------:R-:W4:Y:S01]  /*12a0*/  F2I.FTZ.U32.TRUNC.NTZ R21, R0 ;  /* 0x0000000000157305 */ /* 0x000f22000021f000 */
[----:B------:R-:W-:Y:S01]  /*12b0*/  IMAD.MOV.U32 R20, RZ, RZ, RZ ;  /* 0x000000ffff147224 */ /* 0x000fe200078e00ff */
[----:B------:R-:W-:Y:S01]  /*12c0*/  IABS R4, R232 ;  /* 0x000000e800047213 */ /* 0x000fe20000000000 */
[----:B----4-:R-:W-:-:S04]  /*12d0*/  IMAD.MOV R0, RZ, RZ, -R21 ;  /* 0x000000ffff007224 */ /* 0x010fc800078e0a15 */
[----:B-----5:R-:W-:Y:S01]  /*12e0*/  IMAD R13, R0, R7, RZ ;  /* 0x00000007000d7224 */ /* 0x020fe200078e02ff */
[----:B------:R-:W-:-:S03]  /*12f0*/  IABS R0, R6 ;  /* 0x0000000600007213 */ /* 0x000fc60000000000 */
[----:B------:R-:W-:Y:S01]  /*1300*/  IMAD.HI.U32 R13, R21, R13, R20 ;  /* 0x0000000d150d7227 */ /* 0x000fe200078e0014 */
[----:B------:R-:W-:-:S05]  /*1310*/  IADD3 R0, RZ, -R0, RZ ;  /* 0x80000000ff007210 */ /* 0x000fca0007ffe0ff */
[----:B------:R-:W-:-:S04]  /*1320*/  IMAD.HI.U32 R13, R13, R4, RZ ;  /* 0x000000040d0d7227 */ /* 0x000fc800078e00ff */
[----:B------:R-:W-:-:S05]  /*1330*/  IMAD R0, R13, R0, R4 ;  /* 0x000000000d007224 */ /* 0x000fca00078e0204 */
[----:B------:R-:W-:Y:S01]  /*1340*/  ISETP.GT.U32.AND P1, PT, R7, R0, PT ;  /* 0x000000000700720c */ /* 0x000fe20003f24070 */
[----:B------:R-:W-:-:S12]  /*1350*/  IMAD.MOV R12, RZ, RZ, -R12 ;  /* 0x000000ffff0c7224 */ /* 0x000fd800078e0a0c */
[----:B------:R-:W-:-:S05]  /*1360*/  @!P1 IMAD.IADD R0, R0, 0x1, -R7 ;  /* 0x0000000100009824 */ /* 0x000fca00078e0a07 */
[----:B------:R-:W-:Y:S02]  /*1370*/  ISETP.GE.U32.AND P2, PT, R0, R7, PT ;  /* 0x000000070000720c */ /* 0x000fe40003f46070 */
[----:B------:R-:W-:Y:S02]  /*1380*/  LOP3.LUT R7, R232, R6, RZ, 0x3c, !PT ;  /* 0x00000006e8077212 */ /* 0x000fe400078e3cff */
[----:B------:R-:W-:Y:S02]  /*1390*/  @!P1 IADD3 R13, R13, 0x1, RZ ;  /* 0x000000010d0d9810 */ /* 0x000fe40007ffe0ff */
[----:B------:R-:W-:Y:S02]  /*13a0*/  ISETP.GE.AND P0, PT, R7, RZ, PT ;  /* 0x000000ff0700720c */ /* 0x000fe40003f06270 */
[----:B------:R-:W-:Y:S01]  /*13b0*/  ISETP.NE.AND P1, PT, R6, RZ, PT ;  /* 0x000000ff0600720c */ /* 0x000fe20003f25270 */
[----:B------:R-:W-:-:S04]  /*13c0*/  IMAD R5, R5, R12, R2 ;  /* 0x0000000c05057224 */ /* 0x000fc800078e0202 */
[----:B------:R-:W-:Y:S01]  /*13d0*/  @P2 IADD3 R13, R13, 0x1, RZ ;  /* 0x000000010d0d2810 */ /* 0x000fe20007ffe0ff */
[----:B------:R-:W-:-:S05]  /*13e0*/  IMAD R7, R43, R5, RZ ;  /* 0x000000052b077224 */ /* 0x000fca00078e02ff */
[----:B------:R-:W-:Y:S02]  /*13f0*/  @!P0 IMAD.MOV R13, RZ, RZ, -R13 ;  /* 0x000000ffff0d8224 */ /* 0x000fe400078e0a0d */
[----:B------:R-:W-:-:S04]  /*1400*/  @!P1 LOP3.LUT R13, RZ, R6, RZ, 0x33, !PT ;  /* 0x00000006ff0d9212 */ /* 0x000fc800078e33ff */
[----:B------:R-:W-:Y:S02]  /*1410*/  SHF.R.S32.HI R12, RZ, 0x1f, R13 ;  /* 0x0000001fff0c7819 */ /* 0x000fe4000001140d */
[----:B---3--:R-:W-:Y:S01]  /*1420*/  SHF.R.S32.HI R0, RZ, 0x1f, R3 ;  /* 0x0000001fff007819 */ /* 0x008fe20000011403 */
[----:B------:R-:W-:-:S04]  /*1430*/  IMAD R4, R19, R3, RZ ;  /* 0x0000000313047224 */ /* 0x000fc800078e02ff */
[C---:B------:R-:W-:Y:S02]  /*1440*/  IMAD R4, R18.reuse, R0, R4 ;  /* 0x0000000012047224 */ /* 0x040fe400078e0204 */
[----:B------:R-:W-:-:S05]  /*1450*/  IMAD.WIDE.U32 R18, R18, R3, RZ ;  /* 0x0000000312127225 */ /* 0x000fca00078e00ff */
[----:B------:R-:W-:Y:S02]  /*1460*/  IADD3 R19, R19, R4, RZ ;  /* 0x0000000413137210 */ /* 0x000fe40007ffe0ff */
[----:B------:R-:W-:-:S03]  /*1470*/  SHF.R.S32.HI R4, RZ, 0x1f, R5 ;  /* 0x0000001fff047819 */ /* 0x000fc60000011405 */
[----:B------:R-:W-:-:S04]  /*1480*/  IMAD.WIDE.U32 R18, R5, R42, R18 ;  /* 0x0000002a05127225 */ /* 0x000fc800078e0012 */
[----:B------:R-:W-:-:S05]  /*1490*/  IMAD R7, R42, R4, R7 ;  /* 0x000000042a077224 */ /* 0x000fca00078e0207 */
[----:B------:R-:W-:Y:S01]  /*14a0*/  IADD3 R19, R19, R7, RZ ;  /* 0x0000000713137210 */ /* 0x000fe20007ffe0ff */
[----:B------:R-:W-:Y:S02]  /*14b0*/  IMAD R7, R15, R13, RZ ;  /* 0x0000000d0f077224 */ /* 0x000fe400078e02ff */
[-C--:B--2---:R-:W-:Y:S02]  /*14c0*/  IMAD R6, R9, R3.reuse, RZ ;  /* 0x0000000309067224 */ /* 0x084fe400078e02ff */
[----:B------:R-:W-:Y:S02]  /*14d0*/  IMAD R7, R14, R12, R7 ;  /* 0x0000000c0e077224 */ /* 0x000fe400078e0207 */
[----:B------:R-:W-:-:S04]  /*14e0*/  IMAD.WIDE.U32 R20, R8, R3, RZ ;  /* 0x0000000308147225 */ /* 0x000fc800078e00ff */
[----:B------:R-:W-:Y:S02]  /*14f0*/  IMAD R6, R8, R0, R6 ;  /* 0x0000000008067224 */ /* 0x000fe400078e0206 */
[----:B------:R-:W-:-:S03]  /*1500*/  IMAD.WIDE.U32 R14, R13, R14, R18 ;  /* 0x0000000e0d0e7225 */ /* 0x000fc600078e0012 */
[----:B------:R-:W-:Y:S01]  /*1510*/  IADD3 R8, R21, R6, RZ ;  /* 0x0000000615087210 */ /* 0x000fe20007ffe0ff */
[----:B------:R-:W-:Y:S01]  /*1520*/  IMAD.MOV.U32 R9, RZ, RZ, R20 ;  /* 0x000000ffff097224 */ /* 0x000fe200078e0014 */
[----:B------:R-:W-:Y:S01]  /*1530*/  MOV R3, R14 ;  /* 0x0000000e00037202 */ /* 0x000fe20000000f00 */
[----:B------:R-:W-:Y:S01]  /*1540*/  IMAD.IADD R0, R15, 0x1, R7 ;  /* 0x000000010f007824 */ /* 0x000fe200078e0207 */
[----:B------:R-:W-:Y:S05]  /*1550*/  BRA `(.L_x_1162) ;  /* 0x0000051000007947 */ /* 0x000fea0003800000 */
.L_x_1161:
[----:B------:R-:W2:Y:S01]  /*1560*/  LD.E R6, [R10.64+0x68] ;  /* 0x000068060a067980 */ /* 0x000ea2000c101900 */
        /* <DEDUP_REMOVED lines=8> */
[----:B------:R-:W-:-:S02]  /*15f0*/  IABS R7, R232 ;  /* 0x000000e800077213 */ /* 0x000fc40000000000 */
[----:B------:R-:W-:Y:S02]  /*1600*/  @!P3 SHF.R.S32.HI R4, RZ, 0x1f, R14 ;  /* 0x0000001fff04b819 */ /* 0x000fe4000001140e */
[----:B--2---:R-:W-:-:S04]  /*1610*/  IABS R3, R6 ;  /* 0x0000000600037213 */ /* 0x004fc80000000000 */
[----:B------:R-:W2:Y:S08]  /*1620*/  I2F.RP R0, R3 ;  /* 0x0000000300007306 */ /* 0x000eb00000209400 */
[----:B--2---:R-:W2:Y:S02]  /*1630*/  MUFU.RCP R0, R0 ;  /* 0x0000000000007308 */ /* 0x004ea40000001000 */
[----:B--2---:R-:W-:-:S06]  /*1640*/  IADD3 R0, R0, 0xffffffe, RZ ;  /* 0x0ffffffe00007810 */ /* 0x004fcc0007ffe0ff */
[----:B------:R-:W2:Y:S02]  /*1650*/  F2I.FTZ.U32.TRUNC.NTZ R9, R0 ;  /* 0x0000000000097305 */ /* 0x000ea4000021f000 */
        /* <DEDUP_REMOVED lines=8> */
[-C--:B----4-:R-:W-:Y:S02]  /*16e0*/  @!P3 IMAD R2, R43, R14.reuse, RZ ;  /* 0x0000000e2b02b224 */ /* 0x090fe400078e02ff */
[----:B------:R-:W-:-:S04]  /*16f0*/  @!P3 IMAD.WIDE.U32 R26, R42, R14, RZ ;  /* 0x0000000e2a1ab225 */ /* 0x000fc800078e00ff */
[----:B------:R-:W-:Y:S01]  /*1700*/  @!P3 IMAD R2, R4, R42, R2 ;  /* 0x0000002a0402b224 */ /* 0x000fe200078e0202 */
[----:B-----5:R-:W-:-:S05]  /*1710*/  @!P3 SHF.R.S32.HI R4, RZ, 0x1f, R13 ;  /* 0x0000001fff04b819 */ /* 0x020fca000001140d */
[----:B------:R-:W-:Y:S01]  /*1720*/  @!P0 IMAD.IADD R0, R0, 0x1, -R3 ;  /* 0x0000000100008824 */ /* 0x000fe200078e0a03 */
[----:B------:R-:W-:Y:S01]  /*1730*/  @!P3 IADD3 R27, R27, R2, RZ ;  /* 0x000000021b1bb210 */ /* 0x000fe20007ffe0ff */
[----:B---3--:R-:W-:-:S03]  /*1740*/  @!P3 IMAD R2, R25, R13, RZ ;  /* 0x0000000d1902b224 */ /* 0x008fc600078e02ff */
[----:B------:R-:W-:Y:S01]  /*1750*/  ISETP.GE.U32.AND P2, PT, R0, R3, PT ;  /* 0x000000030000720c */ /* 0x000fe20003f46070 */
[----:B------:R-:W-:Y:S01]  /*1760*/  @P3 IMAD.IADD R7, R14, 0x1, R15 ;  /* 0x000000010e073824 */ /* 0x000fe200078e020f */
[----:B------:R-:W-:Y:S01]  /*1770*/  LOP3.LUT R3, R232, R6, RZ, 0x3c, !PT ;  /* 0x00000006e8037212 */ /* 0x000fe200078e3cff */
[----:B------:R-:W-:Y:S02]  /*1780*/  @!P3 IMAD R2, R24, R4, R2 ;  /* 0x000000041802b224 */ /* 0x000fe400078e0202 */
[-C--:B------:R-:W-:Y:S02]  /*1790*/  @P3 IMAD R9, R43, R7.reuse, RZ ;  /* 0x000000072b093224 */ /* 0x080fe400078e02ff */
[----:B------:R-:W-:Y:S01]  /*17a0*/  @P3 IMAD.WIDE.U32 R28, R42, R7, RZ ;  /* 0x000000072a1c3225 */ /* 0x000fe200078e00ff */
[----:B------:R-:W-:-:S03]  /*17b0*/  ISETP.GE.AND P1, PT, R3, RZ, PT ;  /* 0x000000ff0300720c */ /* 0x000fc60003f26270 */
[----:B------:R-:W-:Y:S01]  /*17c0*/  @!P3 IMAD.WIDE.U32 R24, R24, R13, R26 ;  /* 0x0000000d1818b225 */ /* 0x000fe200078e001a */
[----:B------:R-:W-:Y:S02]  /*17d0*/  @!P0 IADD3 R5, R5, 0x1, RZ ;  /* 0x0000000105058810 */ /* 0x000fe40007ffe0ff */
[----:B------:R-:W-:Y:S01]  /*17e0*/  ISETP.NE.AND P0, PT, R6, RZ, PT ;  /* 0x000000ff0600720c */ /* 0x000fe20003f05270 */
[----:B------:R-:W-:Y:S01]  /*17f0*/  @P3 IMAD.IADD R9, R29, 0x1, R9 ;  /* 0x000000011d093824 */ /* 0x000fe200078e0209 */
[----:B------:R-:W-:Y:S01]  /*1800*/  @P3 MOV R12, R28 ;  /* 0x0000001c000c3202 */ /* 0x000fe20000000f00 */
[----:B------:R-:W-:Y:S01]  /*1810*/  @!P3 IMAD R7, R49, R14, RZ ;  /* 0x0000000e3107b224 */ /* 0x000fe200078e02ff */
[----:B------:R-:W-:Y:S02]  /*1820*/  @!P3 IADD3 R9, R25, R2, RZ ;  /* 0x000000021909b210 */ /* 0x000fe40007ffe0ff */
[----:B------:R-:W-:Y:S02]  /*1830*/  @!P3 SHF.R.S32.HI R0, RZ, 0x1f, R14 ;  /* 0x0000001fff00b819 */ /* 0x000fe4000001140e */
[----:B------:R-:W-:-:S02]  /*1840*/  LEA R2, R50, 0xffffff80, 0x7 ;  /* 0xffffff8032027811 */ /* 0x000fc400078e38ff */
[----:B------:R-:W-:Y:S02]  /*1850*/  @!P3 MOV R12, R24 ;  /* 0x00000018000cb202 */ /* 0x000fe40000000f00 */
[----:B------:R-:W-:Y:S01]  /*1860*/  @P2 IADD3 R5, R5, 0x1, RZ ;  /* 0x0000000105052810 */ /* 0x000fe20007ffe0ff */
[----:B------:R-:W-:Y:S01]  /*1870*/  @!P3 IMAD R0, R0, R48, R7 ;  /* 0x000000300000b224 */ /* 0x000fe200078e0207 */
[----:B------:R-:W-:Y:S01]  /*1880*/  SHF.R.S32.HI R4, RZ, 0x1f, R2 ;  /* 0x0000001fff047819 */ /* 0x000fe20000011402 */
[----:B------:R-:W-:Y:S01]  /*1890*/  IMAD R8, R43, R2, RZ ;  /* 0x000000022b087224 */ /* 0x000fe200078e02ff */
[----:B------:R-:W-:Y:S01]  /*18a0*/  MOV R25, R9 ;  /* 0x0000000900197202 */ /* 0x000fe20000000f00 */
[----:B------:R-:W-:Y:S01]  /*18b0*/  IMAD.MOV.U32 R24, RZ, RZ, R12 ;  /* 0x000000ffff187224 */ /* 0x000fe200078e000c */
[----:B------:R-:W-:Y:S01]  /*18c0*/  MOV R7, R5 ;  /* 0x0000000500077202 */ /* 0x000fe20000000f00 */
[----:B------:R-:W-:Y:S01]  /*18d0*/  @!P3 IMAD.WIDE.U32 R26, R48, R14, RZ ;  /* 0x0000000e301ab225 */ /* 0x000fe200078e00ff */
[----:B------:R-:W-:-:S03]  /*18e0*/  @P3 IADD3 R14, R14, R15, RZ ;  /* 0x0000000f0e0e3210 */ /* 0x000fc60007ffe0ff */
[----:B------:R-:W-:Y:S02]  /*18f0*/  IMAD R8, R4, R42, R8 ;  /* 0x0000002a04087224 */ /* 0x000fe400078e0208 */
[----:B------:R-:W-:-:S04]  /*1900*/  IMAD.WIDE.U32 R24, R42, R2, R24 ;  /* 0x000000022a187225 */ /* 0x000fc800078e0018 */
[----:B------:R-:W-:Y:S01]  /*1910*/  @!P3 IMAD.IADD R27, R27, 0x1, R0 ;  /* 0x000000011b1bb824 */ /* 0x000fe200078e0200 */
[----:B------:R-:W-:Y:S01]  /*1920*/  @!P3 SHF.R.S32.HI R0, RZ, 0x1f, R13 ;  /* 0x0000001fff00b819 */ /* 0x000fe2000001140d */
[----:B------:R-:W-:Y:S01]  /*1930*/  @!P1 IMAD.MOV R7, RZ, RZ, -R7 ;  /* 0x000000ffff079224 */ /* 0x000fe200078e0a07 */
[----:B------:R-:W-:Y:S01]  /*1940*/  @!P0 LOP3.LUT R7, RZ, R6, RZ, 0x33, !PT ;  /* 0x00000006ff078212 */ /* 0x000fe200078e33ff */
[----:B------:R-:W-:Y:S01]  /*1950*/  @!P3 IMAD R3, R21, R13, RZ ;  /* 0x0000000d1503b224 */ /* 0x000fe200078e02ff */
[----:B------:R-:W-:Y:S01]  /*1960*/  IADD3 R25, R25, R8, RZ ;  /* 0x0000000819197210 */ /* 0x000fe20007ffe0ff */
[----:B------:R-:W-:Y:S01]  /*1970*/  @P3 IMAD R8, R49, R14, RZ ;  /* 0x0000000e31083224 */ /* 0x000fe200078e02ff */
[----:B------:R-:W-:Y:S01]  /*1980*/  SHF.R.S32.HI R12, RZ, 0x1f, R7 ;  /* 0x0000001fff0c7819 */ /* 0x000fe20000011407 */
[----:B------:R-:W-:Y:S02]  /*1990*/  @!P3 IMAD R0, R20, R0, R3 ;  /* 0x000000001400b224 */ /* 0x000fe400078e0203 */
[----:B------:R-:W-:-:S02]  /*19a0*/  IMAD R3, R19, R7, RZ ;  /* 0x0000000713037224 */ /* 0x000fc400078e02ff */
[----:B------:R-:W-:-:S04]  /*19b0*/  @P3 IMAD.WIDE.U32 R14, R48, R14, RZ ;  /* 0x0000000e300e3225 */ /* 0x000fc800078e00ff */
[----:B------:R-:W-:Y:S01]  /*19c0*/  @!P3 IMAD.WIDE.U32 R20, R20, R13, R26 ;  /* 0x0000000d1414b225 */ /* 0x000fe200078e001a */
[----:B------:R-:W-:-:S03]  /*19d0*/  @P3 IADD3 R8, R15, R8, RZ ;  /* 0x000000080f083210 */ /* 0x000fc60007ffe0ff */
[----:B------:R-:W-:Y:S01]  /*19e0*/  IMAD.WIDE.U32 R24, R18, R7, R24 ;  /* 0x0000000712187225 */ /* 0x000fe200078e0018 */
[----:B------:R-:W-:-:S03]  /*19f0*/  @P3 MOV R9, R14 ;  /* 0x0000000e00093202 */ /* 0x000fc60000000f00 */
[----:B------:R-:W-:Y:S01]  /*1a00*/  IMAD R18, R18, R12, R3 ;  /* 0x0000000c12127224 */ /* 0x000fe200078e0203 */
[----:B------:R-:W-:Y:S01]  /*1a10*/  @!P3 MOV R9, R20 ;  /* 0x000000140009b202 */ /* 0x000fe20000000f00 */
[----:B------:R-:W-:Y:S01]  /*1a20*/  @!P3 IMAD.IADD R8, R21, 0x1, R0 ;  /* 0x000000011508b824 */ /* 0x000fe200078e0200 */
[----:B------:R-:W-:Y:S01]  /*1a30*/  MOV R3, R24 ;  /* 0x0000001800037202 */ /* 0x000fe20000000f00 */
[----:B------:R-:W-:Y:S01]  /*1a40*/  IMAD.IADD R0, R25, 0x1, R18 ;  /* 0x0000000119007824 */ /* 0x000fe200078e0212 */
[----:B------:R-:W-:Y:S02]  /*1a50*/  MOV R5, R2 ;  /* 0x0000000200057202 */ /* 0x000fe40000000f00 */
[----:B------:R-:W-:Y:S02]  /*1a60*/  MOV R13, R7 ;  /* 0x00000007000d7202 */ /* 0x000fe40000000f00 */
.L_x_1162:
[----:B-1----:R-:W-:Y:S05]  /*1a70*/  BSYNC B0 ;  /* 0x0000000000007941 */ /* 0x002fea0003800000 */
.L_x_1160:
[----:B------:R-:W-:Y:S01]  /*1a80*/  ISETP.NE.AND P0, PT, R236, -0x1, PT ;  /* 0xffffffffec00780c */ /* 0x000fe20003f05270 */
[----:B------:R-:W2:Y:S04]  /*1a90*/  LD.E.64 R24, [R10.64+0x30] ;  /* 0x000030060a187980 */ /* 0x000ea8000c101b00 */
[----:B------:R-:W3:Y:S04]  /*1aa0*/  LD.E R64, [R10.64+0xc0] ;  /* 0x0000c0060a407980 */ /* 0x000ee8000c101900 */
[----:B------:R-:W4:Y:S04]  /*1ab0*/  LD.E.64 R20, [R10.64+0x48] ;  /* 0x000048060a147980 */ /* 0x000f28000c101b00 */
        /* <DEDUP_REMOVED lines=13> */
[----:B------:R-:W-:Y:S02]  /*1b90*/  IMAD.SHL.U32 R9, R170, 0x40, RZ ;  /* 0x00000040aa097824 */ /* 0x000fe400078e00ff */
[-C--:B------:R-:W-:Y:S02]  /*1ba0*/  IMAD R4, R4, R48.reuse, RZ ;  /* 0x0000003004047224 */ /* 0x080fe400078e02ff */
[----:B------:R-:W-:Y:S01]  /*1bb0*/  IMAD.X R15, R19, 0x1, R8, P1 ;  /* 0x00000001130f7824 */ /* 0x000fe200008e0608 */
[----:B------:R-:W-:Y:S01]  /*1bc0*/  LOP3.LUT R9, R9, 0x1c0, RZ, 0xc0, !PT ;  /* 0x000001c009097812 */ /* 0x000fe200078ec0ff */
[C---:B------:R-:W-:Y:S02]  /*1bd0*/  IMAD R4, R5.reuse, R49, R4 ;  /* 0x0000003105047224 */ /* 0x040fe400078e0204 */
[----:B------:R-:W-:Y:S01]  /*1be0*/  IMAD.WIDE.U32 R14, R5, R48, R14 ;  /* 0x00000030050e7225 */ /* 0x000fe200078e000e */
[----:B------:R-:W-:-:S02]  /*1bf0*/  LOP3.LUT R5, R9, 0x38, R18, 0xf8, !PT ;  /* 0x0000003809057812 */ /* 0x000fc400078ef812 */
[----:B------:R-:W-:Y:S02]  /*1c00*/  SHF.R.U32.HI R164, RZ, 0x3, R9 ;  /* 0x00000003ffa47819 */ /* 0x000fe40000011609 */
[----:B------:R-:W-:Y:S01]  /*1c10*/  IADD3 R9, R15, R4, RZ ;  /* 0x000000040f097210 */ /* 0x000fe20007ffe0ff */
[----:B------:R-:W-:Y:S01]  /*1c20*/  IMAD R4, R23, R13, RZ ;  /* 0x0000000d17047224 */ /* 0x000fe200078e02ff */
[----:B------:R-:W-:Y:S01]  /*1c30*/  LEA.HI R58, R51, R55, RZ, 0x4 ;  /* 0x00000037333a7211 */ /* 0x000fe200078f20ff */
[----:B------:R-:W-:Y:S02]  /*1c40*/  IMAD.MOV.U32 R8, RZ, RZ, R14 ;  /* 0x000000ffff087224 */ /* 0x000fe400078e000e */
[-C--:B------:R-:W-:Y:S02]  /*1c50*/  IMAD R4, R12, R22.reuse, R4 ;  /* 0x000000160c047224 */ /* 0x080fe400078e0204 */
[----:B------:R-:W-:Y:S01]  /*1c60*/  IMAD.WIDE.U32 R22, R13, R22, R8 ;  /* 0x000000160d167225 */ /* 0x000fe200078e0008 */
[----:B------:R-:W-:-:S05]  /*1c70*/  LOP3.LUT R9, R58, 0xfffffff0, RZ, 0xc0, !PT ;  /* 0xfffffff03a097812 */ /* 0x000fca00078ec0ff */
[----:B------:R-:W-:Y:S01]  /*1c80*/  IMAD.IADD R9, R55, 0x1, -R9 ;  /* 0x0000000137097824 */ /* 0x000fe200078e0a09 */
[----:B------:R-:W-:-:S04]  /*1c90*/  SHF.R.S32.HI R61, RZ, 0x1f, R233 ;  /* 0x0000001fff3d7819 */ /* 0x000fc800000114e9 */
[----:B------:R-:W-:-:S04]  /*1ca0*/  SHF.R.S32.HI R57, RZ, 0x1f, R9 ;  /* 0x0000001fff397819 */ /* 0x000fc80000011409 */
[----:B------:R-:W-:Y:S02]  /*1cb0*/  LEA.HI R57, R57, R9, RZ, 0x3 ;  /* 0x0000000939397211 */ /* 0x000fe400078f18ff */
[----:B------:R-:W-:Y:S02]  /*1cc0*/  LOP3.LUT R164, R5, R164, RZ, 0x3c, !PT ;  /* 0x000000a405a47212 */ /* 0x000fe400078e3cff */
[----:B------:R-:W-:Y:S02]  /*1cd0*/  LOP3.LUT R56, R57, 0xfffffff8, RZ, 0xc0, !PT ;  /* 0xfffffff839387812 */ /* 0x000fe400078ec0ff */
[----:B------:R-:W-:Y:S01]  /*1ce0*/  LEA.HI R15, R51, R55, RZ, 0x6 ;  /* 0x00000037330f7211 */ /* 0x000fe200078f30ff */
[----:B------:R-:W-:Y:S01]  /*1cf0*/  IMAD.IADD R23, R23, 0x1, R4 ;  /* 0x0000000117177824 */ /* 0x000fe200078e0204 */
[----:B------:R-:W-:Y:S01]  /*1d00*/  SHF.R.S32.HI R171, RZ, 0x1f, R170 ;  /* 0x0000001fffab7819 */ /* 0x000fe200000114aa */
[----:B------:R-:W-:Y:S01]  /*1d10*/  IMAD.IADD R56, R9, 0x1, -R56 ;  /* 0x0000000109387824 */ /* 0x000fe200078e0a38 */
[----:B------:R-:W-:Y:S01]  /*1d20*/  IADD3 R9, R18, 0x40, RZ ;  /* 0x0000004012097810 */ /* 0x000fe20007ffe0ff */
[----:B------:R-:W-:-:S02]  /*1d30*/  IMAD R140, R49, R170, RZ ;  /* 0x000000aa318c7224 */ /* 0x000fc400078e02ff */
[----:B------:R-:W-:Y:S01]  /*1d40*/  IMAD.SHL.U32 R15, R15, 0x8, RZ ;  /* 0x000000080f0f7824 */ /* 0x000fe200078e00ff */
[----:B------:R-:W-:Y:S01]  /*1d50*/  SHF.R.S32.HI R85, RZ, 0x1f, R62 ;  /* 0x0000001fff557819 */ /* 0x000fe2000001143e */
[-C--:B------:R-:W-:Y:S02]  /*1d60*/  IMAD R140, R171, R48.reuse, R140 ;  /* 0x00000030ab8c7224 */ /* 0x080fe400078e028c */
[----:B------:R-:W-:Y:S01]  /*1d70*/  IMAD.WIDE.U32 R22, R170, R48, R22 ;  /* 0x00000030aa167225 */ /* 0x000fe200078e0016 */
[----:B------:R-:W-:Y:S02]  /*1d80*/  LOP3.LUT R164, R164, 0xfffffe00, R15, 0xf8, !PT ;  /* 0xfffffe00a4a47812 */ /* 0x000fe400078ef80f */
[----:B------:R-:W-:Y:S01]  /*1d90*/  SHF.R.S32.HI R4, RZ, 0x1f, R232 ;  /* 0x0000001fff047819 */ /* 0x000fe200000114e8 */
[----:B------:R-:W-:Y:S01]  /*1da0*/  IMAD.IADD R140, R23, 0x1, R140 ;  /* 0x00000001178c7824 */ /* 0x000fe200078e028c */
[----:B------:R-:W-:-:S04]  /*1db0*/  LEA.HI R85, R85, R62, RZ, 0x7 ;  /* 0x0000003e55557211 */ /* 0x000fc800078f38ff */
[----:B------:R-:W-:-:S04]  /*1dc0*/  SHF.R.S32.HI R85, RZ, 0x7, R85 ;  /* 0x00000007ff557819 */ /* 0x000fc80000011455 */
[----:B------:R-:W-:Y:S01]  /*1dd0*/  IMNMX R85, RZ, R85, !PT ;  /* 0x00000055ff557217 */ /* 0x000fe20007800200 */
[----:B------:R-:W-:Y:S01]  /*1de0*/  IMAD R168, R43, R170, RZ ;  /* 0x000000aa2ba87224 */ /* 0x000fe200078e02ff */
[----:B------:R-:W-:-:S03]  /*1df0*/  LEA.HI R51, R51, R55, RZ, 0x5 ;  /* 0x0000003733337211 */ /* 0x000fc600078f28ff */
[----:B------:R-:W-:Y:S01]  /*1e00*/  IMAD R168, R171, R42, R168 ;  /* 0x0000002aaba87224 */ /* 0x000fe200078e02a8 */
[----:B------:R-:W-:Y:S01]  /*1e10*/  LOP3.LUT R59, R51, 0xffffffe0, RZ, 0xc0, !PT ;  /* 0xffffffe0333b7812 */ /* 0x000fe200078ec0ff */
[----:B------:R-:W-:Y:S02]  /*1e20*/  IMAD.MOV.U32 R38, RZ, RZ, 0x10 ;  /* 0x00000010ff267424 */ /* 0x000fe400078e00ff */
[----:B------:R-:W-:Y:S01]  /*1e30*/  IMAD.MOV.U32 R37, RZ, RZ, 0x20 ;  /* 0x00000020ff257424 */ /* 0x000fe200078e00ff */
[C---:B------:R-:W-:Y:S01]  /*1e40*/  SHF.L.U64.HI R228, R42.reuse, 0x4, R43 ;  /* 0x000000042ae47819 */ /* 0x040fe2000001022b */
[----:B------:R-:W-:Y:S01]  /*1e50*/  IMAD.SHL.U32 R227, R42, 0x10, RZ ;  /* 0x000000102ae37824 */ /* 0x000fe200078e00ff */
[C---:B------:R-:W-:Y:S01]  /*1e60*/  SHF.L.U64.HI R226, R48.reuse, 0x4, R49 ;  /* 0x0000000430e27819 */ /* 0x040fe20000010231 */
[----:B------:R-:W-:Y:S01]  /*1e70*/  IMAD.IADD R59, R55, 0x1, -R59 ;  /* 0x00000001373b7824 */ /* 0x000fe200078e0a3b */
[----:B------:R-:W-:Y:S01]  /*1e80*/  SHF.L.U32 R225, R48, 0x4, RZ ;  /* 0x0000000430e17819 */ /* 0x000fe200000006ff */
[----:B------:R-:W-:Y:S01]  /*1e90*/  IMAD.SHL.U32 R63, R54, 0x4, RZ ;  /* 0x00000004363f7824 */ /* 0x000fe200078e00ff */
[----:B------:R-:W-:Y:S01]  /*1ea0*/  SHF.R.S32.HI R51, RZ, 0x5, R51 ;  /* 0x00000005ff337819 */ /* 0x000fe20000011433 */
[----:B--2---:R-:W-:-:S04]  /*1eb0*/  @P0 IMAD.WIDE.U32 R28, R24, R236, RZ ;  /* 0x000000ec181c0225 */ /* 0x004fc800078e00ff */
[----:B------:R-:W-:Y:S02]  /*1ec0*/  @P0 IMAD R8, R25, R236, RZ ;  /* 0x000000ec19080224 */ /* 0x000fe400078e02ff */
[----:B---3--:R-:W-:-:S04]  /*1ed0*/  @!P0 IMAD R14, R27, R233, RZ ;  /* 0x000000e91b0e8224 */ /* 0x008fc800078e02ff */
[C---:B------:R-:W-:Y:S02]  /*1ee0*/  @!P0 IMAD R14, R26.reuse, R61, R14 ;  /* 0x0000003d1a0e8224 */ /* 0x040fe400078e020e */
[----:B------:R-:W-:-:S04]  /*1ef0*/  @!P0 IMAD.WIDE.U32 R26, R26, R233, RZ ;  /* 0x000000e91a1a8225 */ /* 0x000fc800078e00ff */
[----:B------:R-:W-:Y:S02]  /*1f00*/  @P0 IMAD.MOV.U32 R5, RZ, RZ, R28 ;  /* 0x000000ffff050224 */ /* 0x000fe400078e001c */
[----:B------:R-:W-:Y:S01]  /*1f10*/  @!P0 IMAD.MOV.U32 R5, RZ, RZ, R26 ;  /* 0x000000ffff058224 */ /* 0x000fe200078e001a */
[----:B------:R-:W-:Y:S01]  /*1f20*/  @P0 IADD3 R8, R29, R8, RZ ;  /* 0x000000081d080210 */ /* 0x000fe20007ffe0ff */
[----:B------:R-:W-:Y:S02]  /*1f30*/  @!P0 IMAD.IADD R8, R27, 0x1, R14 ;  /* 0x000000011b088824 */ /* 0x000fe400078e020e */
[--C-:B------:R-:W-:Y:S01]  /*1f40*/  @P0 IMAD.MOV.U32 R178, RZ, RZ, R24.reuse ;  /* 0x000000ffffb20224 */ /* 0x100fe200078e0018 */
[----:B------:R-:W-:Y:S01]  /*1f50*/  IADD3 R14, P1, R18, R5, RZ ;  /* 0x00000005120e7210 */ /* 0x000fe20007f3e0ff */
[----:B------:R-:W-:Y:S01]  /*1f60*/  @P0 IMAD.MOV.U32 R179, RZ, RZ, R25 ;  /* 0x000000ffffb30224 */ /* 0x000fe200078e0019 */
[----:B------:R-:W-:Y:S01]  /*1f70*/  @!P0 MOV R179, R25 ;  /* 0x0000001900b38202 */ /* 0x000fe20000000f00 */
[----:B------:R-:W-:Y:S01]  /*1f80*/  @!P0 IMAD.MOV.U32 R178, RZ, RZ, R24 ;  /* 0x000000ffffb28224 */ /* 0x000fe200078e0018 */
[----:B------:R-:W-:Y:S01]  /*1f90*/  ISETP.GE.AND P0, PT, R9, R64, PT ;  /* 0x000000400900720c */ /* 0x000fe20003f06270 */
[----:B----4-:R-:W-:Y:S01]  /*1fa0*/  IMAD R5, R21, R232, RZ ;  /* 0x000000e815057224 */ /* 0x010fe200078e02ff */
[----:B------:R-:W-:-:S02]  /*1fb0*/  IADD3.X R15, R19, R8, RZ, P1, !PT ;  /* 0x00000008130f7210 */ /* 0x000fc40000ffe4ff */
[----:B------:R-:W-:Y:S02]  /*1fc0*/  SEL R60, RZ, 0xffffffff, P0 ;  /* 0xffffffffff3c7807 */ /* 0x000fe40000000000 */
[----:B------:R-:W-:Y:S01]  /*1fd0*/  LEA R141, P0, R22, R6, 0x1 ;  /* 0x00000006168d7211 */ /* 0x000fe200078008ff */
[----:B------:R-:W-:Y:S01]  /*1fe0*/  IMAD R4, R20, R4, R5 ;  /* 0x0000000414047224 */ /* 0x000fe200078e0205 */
[----:B------:R-:W-:Y:S01]  /*1ff0*/  ISETP.GE.AND P1, PT, R18, R64, PT ;  /* 0x000000401200720c */ /* 0x000fe20003f26270 */
[----:B------:R-:W-:Y:S01]  /*2000*/  IMAD.WIDE.U32 R20, R232, R20, R14 ;  /* 0x00000014e8147225 */ /* 0x000fe200078e000e */
[----:B------:R-:W-:Y:S02]  /*2010*/  LEA.HI.X R140, R22, R7, R140, 0x1, P0 ;  /* 0x00000007168c7211 */ /* 0x000fe400000f0c8c */
[----:B------:R-:W-:Y:S01]  /*2020*/  IADD3 R166, P0, R18, R3, RZ ;  /* 0x0000000312a67210 */ /* 0x000fe20007f1e0ff */
[----:B------:R-:W-:Y:S01]  /*2030*/  IMAD.IADD R175, R21, 0x1, R4 ;  /* 0x0000000115af7824 */ /* 0x000fe200078e0204 */
[----:B------:R-:W-:-:S02]  /*2040*/  SEL R4, RZ, 0x1, P1 ;  /* 0x00000001ff047807 */ /* 0x000fc40000800000 */
[----:B------:R-:W-:Y:S02]  /*2050*/  R2P PR, R56, 0x6 ;  /* 0x0000000638007804 */ /* 0x000fe40000000000 */
[----:B------:R-:W-:Y:S01]  /*2060*/  ISETP.GT.AND P3, PT, R50, R85, PT ;  /* 0x000000553200720c */ /* 0x000fe20003f64270 */
[----:B------:R-:W-:Y:S02]  /*2070*/  IMAD.X R167, R19, 0x1, R0, P0 ;  /* 0x0000000113a77824 */ /* 0x000fe400000e0600 */
[----:B------:R-:W-:-:S04]  /*2080*/  IMAD.WIDE R14, R234, 0x40, R170 ;  /* 0x00000040ea0e7825 */ /* 0x000fc800078e02aa */
[----:B------:R-:W-:-:S04]  /*2090*/  IMAD.WIDE.U32 R166, R170, R42, R166 ;  /* 0x0000002aaaa67225 */ /* 0x000fc800078e00a6 */
[----:B------:R-:W-:Y:S02]  /*20a0*/  IMAD.MOV.U32 R174, RZ, RZ, R20 ;  /* 0x000000ffffae7224 */ /* 0x000fe400078e0014 */
[-C--:B------:R-:W-:Y:S01]  /*20b0*/  IMAD R176, R15, R178.reuse, RZ ;  /* 0x000000b20fb07224 */ /* 0x080fe200078e02ff */
[----:B------:R-:W-:Y:S01]  /*20c0*/  SHF.L.U32 R60, R60, 0x1, RZ ;  /* 0x000000013c3c7819 */ /* 0x000fe200000006ff */
[----:B------:R-:W-:Y:S01]  /*20d0*/  IMAD.WIDE.U32 R174, R14, R178, R174 ;  /* 0x000000b20eae7225 */ /* 0x000fe200078e00ae */
[----:B------:R-:W-:Y:S02]  /*20e0*/  LEA R230, P0, R166, R172, 0x1 ;  /* 0x000000aca6e67211 */ /* 0x000fe400078008ff */
[----:B------:R-:W-:Y:S01]  /*20f0*/  IADD3 R169, R167, R168, RZ ;  /* 0x000000a8a7a97210 */ /* 0x000fe20007ffe0ff */
[----:B------:R-:W-:Y:S01]  /*2100*/  IMAD R176, R14, R179, R176 ;  /* 0x000000b30eb07224 */ /* 0x000fe200078e02b0 */
[----:B------:R-:W-:Y:S01]  /*2110*/  LOP3.LUT R60, R60, 0x2, R4, 0xe2, !PT ;  /* 0x000000023c3c7812 */ /* 0x000fe200078ee204 */
[----:B------:R-:W-:Y:S01]  /*2120*/  @!P4 IMAD.MOV.U32 R16, RZ, RZ, RZ ;  /* 0x000000ffff10c224 */ /* 0x000fe200078e00ff */
[----:B------:R-:W-:Y:S01]  /*2130*/  SEL R38, R38, 0xfffffff0, !P1 ;  /* 0xfffffff026267807 */ /* 0x000fe20004800000 */
[----:B------:R-:W-:Y:S01]  /*2140*/  IMAD.IADD R177, R175, 0x1, R176 ;  /* 0x00000001afb17824 */ /* 0x000fe200078e02b0 */
[----:B------:R-:W-:-:S02]  /*2150*/  SEL R37, R37, 0xffffffe0, !P2 ;  /* 0xffffffe025257807 */ /* 0x000fc40005000000 */
[----:B------:R-:W-:Y:S01]  /*2160*/  LEA.HI.X R229, R166, R173, R169, 0x1, P0 ;  /* 0x000000ada6e57211 */ /* 0x000fe200000f0ca9 */
[----:B------:R-:W-:Y:S05]  /*2170*/  @!P3 BRA `(.L_x_1163) ;  /* 0x0000c9700000b947 */ /* 0x000fea0003800000 */
[----:B-1----:R-:W2:Y:S04]  /*2180*/  LD.E.64 R30, [R10.64+0x120] ;  /* 0x000120060a1e7980 */ /* 0x002ea8000c101b00 */
        /* <DEDUP_REMOVED lines=10> */
[----:B------:R-:W-:Y:S01]  /*2230*/  SHF.R.S32.HI R14, RZ, 0x1f, R62 ;  /* 0x0000001fff0e7819 */ /* 0x000fe2000001143e */
[----:B-----5:R-:W-:Y:S01]  /*2240*/  IMAD.IADD R16, R16, 0x1, R2 ;  /* 0x0000000110107824 */ /* 0x020fe200078e0202 */
[C---:B------:R-:W-:Y:S01]  /*2250*/  SHF.L.U32 R79, R42.reuse, 0x6, RZ ;  /* 0x000000062a4f7819 */ /* 0x040fe200000006ff */
[----:B------:R-:W-:Y:S01]  /*2260*/  IMAD R77, R43, 0x30, RZ ;  /* 0x000000302b4d7824 */ /* 0x000fe200078e02ff */
[----:B------:R-:W-:Y:S01]  /*2270*/  SHF.L.U64.HI R80, R42, 0x6, R43 ;  /* 0x000000062a507819 */ /* 0x000fe2000001022b */
[----:B------:R-:W-:Y:S01]  /*2280*/  IMAD.SHL.U32 R74, R48, 0x20, RZ ;  /* 0x00000020304a7824 */ /* 0x000fe200078e00ff */
[----:B------:R-:W-:Y:S01]  /*2290*/  LOP3.LUT R161, R60, 0xffff, RZ, 0xc0, !PT ;  /* 0x0000ffff3ca17812 */ /* 0x000fe200078ec0ff */
[C---:B------:R-:W-:Y:S01]  /*22a0*/  IMAD.SHL.U32 R71, R48.reuse, 0x40, RZ ;  /* 0x0000004030477824 */ /* 0x040fe200078e00ff */
[C-C-:B------:R-:W-:Y:S01]  /*22b0*/  SHF.L.U64.HI R75, R48.reuse, 0x5, R49.reuse ;  /* 0x00000005304b7819 */ /* 0x140fe20000010231 */
[----:B------:R-:W-:Y:S01]  /*22c0*/  IMAD R70, R49, 0xa0, RZ ;  /* 0x000000a031467824 */ /* 0x000fe200078e02ff */
[C---:B------:R-:W-:Y:S01]  /*22d0*/  SHF.L.U64.HI R72, R48.reuse, 0x6, R49 ;  /* 0x0000000630487819 */ /* 0x040fe20000010231 */
[----:B------:R-:W-:Y:S01]  /*22e0*/  IMAD.WIDE.U32 R186, R48, 0xa0, RZ ;  /* 0x000000a030ba7825 */ /* 0x000fe200078e00ff */
[----:B------:R-:W-:-:S02]  /*22f0*/  LOP3.LUT R162, R161, 0x1, RZ, 0xc0, !PT ;  /* 0x00000001a1a27812 */ /* 0x000fc400078ec0ff */
[----:B------:R-:W-:Y:S01]  /*2300*/  SHF.L.U64.HI R75, R74, 0x1, R75 ;  /* 0x000000014a4b7819 */ /* 0x000fe2000001024b */
[----:B------:R-:W-:Y:S01]  /*2310*/  IMAD R73, R49, 0x60, RZ ;  /* 0x0000006031497824 */ /* 0x000fe200078e02ff */
[----:B------:R-:W-:Y:S01]  /*2320*/  SHF.L.U64.HI R72, R71, 0x1, R72 ;  /* 0x0000000147487819 */ /* 0x000fe20000010248 */
[C---:B------:R-:W-:Y:S01]  /*2330*/  IMAD R69, R49.reuse, 0xc0, RZ ;  /* 0x000000c031457824 */ /* 0x040fe200078e02ff */
[C---:B------:R-:W-:Y:S01]  /*2340*/  IADD3 R67, R170.reuse, 0x10, RZ ;  /* 0x00000010aa437810 */ /* 0x040fe20007ffe0ff */
[----:B------:R-:W-:Y:S01]  /*2350*/  IMAD R68, R49, 0xe0, RZ ;  /* 0x000000e031447824 */ /* 0x000fe200078e02ff */
[----:B------:R-:W-:Y:S01]  /*2360*/  IADD3 R66, R170, 0x20, RZ ;  /* 0x00000020aa427810 */ /* 0x000fe20007ffe0ff */
[----:B------:R-:W-:Y:S01]  /*2370*/  IMAD.WIDE.U32 R188, R48, 0x60, RZ ;  /* 0x0000006030bc7825 */ /* 0x000fe200078e00ff */
[C---:B------:R-:W-:Y:S02]  /*2380*/  IADD3 R65, R170.reuse, 0x30, RZ ;  /* 0x00000030aa417810 */ /* 0x040fe40007ffe0ff */
[----:B------:R-:W-:Y:S01]  /*2390*/  IADD3 R160, R170, 0x40, RZ ;  /* 0x00000040aaa07810 */ /* 0x000fe20007ffe0ff */
[----:B------:R-:W-:Y:S01]  /*23a0*/  IMAD.WIDE.U32 R184, R48, 0xc0, RZ ;  /* 0x000000c030b87825 */ /* 0x000fe200078e00ff */
[----:B------:R-:W-:-:S02]  /*23b0*/  IADD3 R159, R170, 0x50, RZ ;  /* 0x00000050aa9f7810 */ /* 0x000fc40007ffe0ff */
[----:B------:R-:W-:Y:S01]  /*23c0*/  IADD3 R158, R170, 0x60, RZ ;  /* 0x00000060aa9e7810 */ /* 0x000fe20007ffe0ff */
[----:B------:R-:W-:Y:S01]  /*23d0*/  IMAD.WIDE.U32 R182, R48, 0xe0, RZ ;  /* 0x000000e030b67825 */ /* 0x000fe200078e00ff */
[----:B------:R-:W-:Y:S02]  /*23e0*/  IADD3 R157, R170, 0x70, RZ ;  /* 0x00000070aa9d7810 */ /* 0x000fe40007ffe0ff */
[C---:B------:R-:W-:Y:S01]  /*23f0*/  SHF.L.U64.HI R84, R42.reuse, 0x5, R43 ;  /* 0x000000052a547819 */ /* 0x040fe2000001022b */
[----:B------:R-:W-:Y:S01]  /*2400*/  IMAD.MOV.U32 R125, RZ, RZ, R230 ;  /* 0x000000ffff7d7224 */ /* 0x000fe200078e00e6 */
[----:B------:R-:W-:Y:S01]  /*2410*/  SHF.L.U32 R83, R42, 0x5, RZ ;  /* 0x000000052a537819 */ /* 0x000fe200000006ff */
[----:B------:R-:W-:Y:S01]  /*2420*/  IMAD.MOV.U32 R127, RZ, RZ, R141 ;  /* 0x000000ffff7f7224 */ /* 0x000fe200078e008d */
[----:B------:R-:W-:Y:S01]  /*2430*/  MOV R124, R229 ;  /* 0x000000e5007c7202 */ /* 0x000fe20000000f00 */
[----:B------:R-:W-:Y:S01]  /*2440*/  IMAD.MOV.U32 R126, RZ, RZ, R140 ;  /* 0x000000ffff7e7224 */ /* 0x000fe200078e008c */
[----:B------:R-:W-:Y:S01]  /*2450*/  LOP3.LUT R161, R161, 0x2, RZ, 0xc0, !PT ;  /* 0x00000002a1a17812 */ /* 0x000fe200078ec0ff */
[----:B------:R-:W-:Y:S01]  /*2460*/  IMAD.SHL.U32 R71, R71, 0x2, RZ ;  /* 0x0000000247477824 */ /* 0x000fe200078e00ff */
[----:B------:R-:W-:Y:S01]  /*2470*/  SHF.L.U32 R74, R74, 0x1, RZ ;  /* 0x000000014a4a7819 */ /* 0x000fe200000006ff */
[----:B------:R-:W-:Y:S01]  /*2480*/  IMAD.IADD R73, R189, 0x1, R73 ;  /* 0x00000001bd497824 */ /* 0x000fe200078e0249 */
[----:B------:R-:W-:Y:S01]  /*2490*/  IADD3 R70, R187, R70, RZ ;  /* 0x00000046bb467210 */ /* 0x000fe20007ffe0ff */
[----:B------:R-:W-:-:S02]  /*24a0*/  IMAD.IADD R69, R185, 0x1, R69 ;  /* 0x00000001b9457824 */ /* 0x000fc400078e0245 */
[----:B------:R-:W-:Y:S02]  /*24b0*/  IMAD.IADD R68, R183, 0x1, R68 ;  /* 0x00000001b7447824 */ /* 0x000fe400078e0244 */
[----:B--2---:R-:W-:-:S04]  /*24c0*/  IMAD R0, R31, R233, RZ ;  /* 0x000000e91f007224 */ /* 0x004fc800078e02ff */
[----:B------:R-:W-:Y:S02]  /*24d0*/  IMAD R0, R30, R61, R0 ;  /* 0x0000003d1e007224 */ /* 0x000fe400078e0200 */
[----:B------:R-:W-:Y:S01]  /*24e0*/  IMAD.WIDE.U32 R30, R233, R30, R18 ;  /* 0x0000001ee91e7225 */ /* 0x000fe200078e0012 */
[----:B----4-:R-:W-:-:S03]  /*24f0*/  SHF.L.U64.HI R106, R196, 0x4, R197 ;  /* 0x00000004c46a7819 */ /* 0x010fc600000102c5 */
[----:B---3--:R-:W-:Y:S01]  /*2500*/  IMAD R3, R33, R233, RZ ;  /* 0x000000e921037224 */ /* 0x008fe200078e02ff */
[----:B------:R-:W-:Y:S01]  /*2510*/  SHF.L.U64.HI R108, R196, 0x5, R197 ;  /* 0x00000005c46c7819 */ /* 0x000fe200000102c5 */
[----:B------:R-:W-:Y:S01]  /*2520*/  IMAD.WIDE.U32 R28, R233, R32, R18 ;  /* 0x00000020e91c7225 */ /* 0x000fe200078e0012 */
[C-C-:B------:R-:W-:Y:S02]  /*2530*/  SHF.L.U64.HI R86, R210.reuse, 0x4, R211.reuse ;  /* 0x00000004d2567819 */ /* 0x140fe400000102d3 */
[----:B------:R-:W-:Y:S01]  /*2540*/  SHF.L.U64.HI R94, R210, 0x5, R211 ;  /* 0x00000005d25e7819 */ /* 0x000fe200000102d3 */
[----:B------:R-:W-:Y:S01]  /*2550*/  IMAD.IADD R31, R31, 0x1, R0 ;  /* 0x000000011f1f7824 */ /* 0x000fe200078e0200 */
[----:B------:R-:W-:Y:S01]  /*2560*/  SHF.R.S32.HI R0, RZ, 0x1f, R2 ;  /* 0x0000001fff007819 */ /* 0x000fe20000011402 */
[----:B------:R-:W-:Y:S01]  /*2570*/  IMAD R3, R32, R61, R3 ;  /* 0x0000003d20037224 */ /* 0x000fe200078e0203 */
[C---:B------:R-:W-:Y:S01]  /*2580*/  SHF.L.U64.HI R111, R196.reuse, 0x6, R197 ;  /* 0x00000006c46f7819 */ /* 0x040fe200000102c5 */
[-C--:B------:R-:W-:Y:S01]  /*2590*/  IMAD R8, R197, R2.reuse, RZ ;  /* 0x00000002c5087224 */ /* 0x080fe200078e02ff */
[----:B------:R-:W-:Y:S01]  /*25a0*/  SHF.L.U32 R112, R196, 0x6, RZ ;  /* 0x00000006c4707819 */ /* 0x000fe200000006ff */
[----:B------:R-:W-:Y:S01]  /*25b0*/  IMAD.IADD R29, R29, 0x1, R3 ;  /* 0x000000011d1d7824 */ /* 0x000fe200078e0203 */
[----:B------:R-:W-:Y:S01]  /*25c0*/  SHF.L.U64.HI R92, R210, 0x6, R211 ;  /* 0x00000006d25c7819 */ /* 0x000fe200000102d3 */
[----:B------:R-:W-:Y:S01]  /*25d0*/  IMAD R3, R211, R2, RZ ;  /* 0x00000002d3037224 */ /* 0x000fe200078e02ff */
[----:B------:R-:W-:Y:S01]  /*25e0*/  LEA.HI R146, R15, R15, RZ, 0x1 ;  /* 0x0000000f0f927211 */ /* 0x000fe200078f08ff */
[----:B------:R-:W-:Y:S01]  /*25f0*/  IMAD R8, R196, R0, R8 ;  /* 0x00000000c4087224 */ /* 0x000fe200078e0208 */
[----:B------:R-:W-:Y:S01]  /*2600*/  SHF.L.U64.HI R111, R112, 0x1, R111 ;  /* 0x00000001706f7819 */ /* 0x000fe2000001026f */
[----:B------:R-:W-:Y:S01]  /*2610*/  IMAD.WIDE.U32 R30, R196, R2, R30 ;  /* 0x00000002c41e7225 */ /* 0x000fe200078e001e */
[----:B------:R-:W-:-:S02]  /*2620*/  SHF.R.S32.HI R146, RZ, 0x1, R146 ;  /* 0x00000001ff927819 */ /* 0x000fc40000011492 */
[C---:B------:R-:W-:Y:S01]  /*2630*/  SHF.L.U32 R93, R210.reuse, 0x6, RZ ;  /* 0x00000006d25d7819 */ /* 0x040fe200000006ff */
[C---:B------:R-:W-:Y:S01]  /*2640*/  IMAD R3, R210.reuse, R0, R3 ;  /* 0x00000000d2037224 */ /* 0x040fe200078e0203 */
[----:B------:R-:W-:Y:S01]  /*2650*/  IADD3 R31, R31, R8, RZ ;  /* 0x000000081f1f7210 */ /* 0x000fe20007ffe0ff */
[----:B------:R-:W-:Y:S01]  /*2660*/  IMAD.WIDE.U32 R28, R210, R2, R28 ;  /* 0x00000002d21c7225 */ /* 0x000fe200078e001c */
[----:B------:R-:W-:Y:S02]  /*2670*/  IADD3 R0, P0, -R62, R170, RZ ;  /* 0x000000aa3e007210 */ /* 0x000fe40007f1e1ff */
[----:B------:R-:W-:Y:S01]  /*2680*/  SHF.L.U32 R163, R146, 0x4, RZ ;  /* 0x0000000492a37819 */ /* 0x000fe200000006ff */
[-C--:B------:R-:W-:Y:S02]  /*2690*/  IMAD R8, R27, R13.reuse, RZ ;  /* 0x0000000d1b087224 */ /* 0x080fe400078e02ff */
[----:B------:R-:W-:Y:S01]  /*26a0*/  IMAD.IADD R29, R29, 0x1, R3 ;  /* 0x000000011d1d7824 */ /* 0x000fe200078e0203 */
[----:B------:R-:W-:Y:S01]  /*26b0*/  IADD3 R155, R163, 0x40, RZ ;  /* 0x00000040a39b7810 */ /* 0x000fe20007ffe0ff */
[----:B------:R-:W-:Y:S01]  /*26c0*/  IMAD R3, R25, R13, RZ ;  /* 0x0000000d19037224 */ /* 0x000fe200078e02ff */
[----:B------:R-:W-:Y:S01]  /*26d0*/  SHF.R.S32.HI R143, RZ, 0x1f, R163 ;  /* 0x0000001fff8f7819 */ /* 0x000fe200000114a3 */
[C---:B------:R-:W-:Y:S01]  /*26e0*/  IMAD R8, R26.reuse, R12, R8 ;  /* 0x0000000c1a087224 */ /* 0x040fe200078e0208 */
[----:B------:R-:W-:Y:S01]  /*26f0*/  IADD3 R153, R163, R155, RZ ;  /* 0x0000009ba3997210 */ /* 0x000fe20007ffe0ff */
[----:B------:R-:W-:Y:S01]  /*2700*/  IMAD.WIDE.U32 R26, R26, R13, R30 ;  /* 0x0000000d1a1a7225 */ /* 0x000fe200078e001e */
[----:B------:R-:W-:-:S02]  /*2710*/  SHF.R.S32.HI R139, RZ, 0x1f, R155 ;  /* 0x0000001fff8b7819 */ /* 0x000fc4000001149b */
[----:B------:R-:W-:Y:S01]  /*2720*/  SHF.R.S32.HI R137, RZ, 0x1f, R153 ;  /* 0x0000001fff897819 */ /* 0x000fe20000011499 */
[C---:B------:R-:W-:Y:S01]  /*2730*/  IMAD R3, R24.reuse, R12, R3 ;  /* 0x0000000c18037224 */ /* 0x040fe200078e0203 */
[----:B------:R-:W-:Y:S01]  /*2740*/  IADD3 R27, R27, R8, RZ ;  /* 0x000000081b1b7210 */ /* 0x000fe20007ffe0ff */
[----:B------:R-:W-:-:S04]  /*2750*/  IMAD.WIDE.U32 R12, R24, R13, R28 ;  /* 0x0000000d180c7225 */ /* 0x000fc800078e001c */
[----:B------:R-:W-:Y:S02]  /*2760*/  IMAD.X R14, R171, 0x1, ~R14, P0 ;  /* 0x00000001ab0e7824 */ /* 0x000fe400000e0e0e */
[----:B------:R-:W-:Y:S02]  /*2770*/  IMAD.IADD R13, R13, 0x1, R3 ;  /* 0x000000010d0d7824 */ /* 0x000fe400078e0203 */
[C---:B------:R-:W-:Y:S02]  /*2780*/  IMAD R116, R14.reuse, R196, RZ ;  /* 0x000000c40e747224 */ /* 0x040fe400078e02ff */
[----:B------:R-:W-:Y:S02]  /*2790*/  IMAD R118, R14, R210, RZ ;  /* 0x000000d20e767224 */ /* 0x000fe400078e02ff */
[----:B------:R-:W-:Y:S02]  /*27a0*/  IMAD R122, R146, R16, RZ ;  /* 0x00000010927a7224 */ /* 0x000fe400078e02ff */
[----:B------:R-:W-:-:S02]  /*27b0*/  IMAD R3, R170, R146, R63 ;  /* 0x00000092aa037224 */ /* 0x000fc400078e023f */
[-C--:B------:R-:W-:Y:S02]  /*27c0*/  IMAD R116, R197, R0.reuse, R116 ;  /* 0x00000000c5747224 */ /* 0x080fe400078e0274 */
[----:B------:R-:W-:Y:S01]  /*27d0*/  IMAD.WIDE.U32 R14, R196, R0, R26 ;  /* 0x00000000c40e7225 */ /* 0x000fe200078e001a */
[----:B------:R-:W-:-:S03]  /*27e0*/  IADD3 R2, R63, R3, RZ ;  /* 0x000000033f027210 */ /* 0x000fc60007ffe0ff */
[----:B------:R-:W-:Y:S01]  /*27f0*/  IMAD R118, R211, R0, R118 ;  /* 0x00000000d3767224 */ /* 0x000fe200078e0276 */
[----:B------:R-:W-:Y:S01]  /*2800*/  LEA R117, P1, R14, R22, 0x1 ;  /* 0x000000160e757211 */ /* 0x000fe200078208ff */
[----:B------:R-:W-:Y:S01]  /*2810*/  IMAD.WIDE.U32 R16, R210, R0, R12 ;  /* 0x00000000d2107225 */ /* 0x000fe200078e000c */
[----:B------:R-:W-:Y:S02]  /*2820*/  SHF.R.S32.HI R0, RZ, 0x1f, R122 ;  /* 0x0000001fff007819 */ /* 0x000fe4000001147a */
[----:B------:R-:W-:Y:S01]  /*2830*/  IADD3 R12, P3, R122, R3, RZ ;  /* 0x000000037a0c7210 */ /* 0x000fe20007f7e0ff */
[----:B------:R-:W-:Y:S01]  /*2840*/  IMAD.IADD R116, R15, 0x1, R116 ;  /* 0x000000010f747824 */ /* 0x000fe200078e0274 */
[----:B------:R-:W-:Y:S01]  /*2850*/  LEA R119, P0, R16, R20, 0x1 ;  /* 0x0000001410777211 */ /* 0x000fe200078008ff */
[----:B------:R-:W-:Y:S01]  /*2860*/  IMAD.IADD R118, R17, 0x1, R118 ;  /* 0x0000000111767824 */ /* 0x000fe200078e0276 */
[----:B------:R-:W-:Y:S01]  /*2870*/  LEA.HI.X.SX32 R3, R3, R0, 0x1, P3 ;  /* 0x0000000003037211 */ /* 0x000fe200018f0eff */
[----:B------:R-:W-:Y:S01]  /*2880*/  IMAD.SHL.U32 R87, R210, 0x10, RZ ;  /* 0x00000010d2577824 */ /* 0x000fe200078e00ff */
[----:B------:R-:W-:Y:S01]  /*2890*/  SHF.L.U32 R13, R12, 0x1, RZ ;  /* 0x000000010c0d7819 */ /* 0x000fe200000006ff */
[----:B------:R-:W-:Y:S01]  /*28a0*/  IMAD.SHL.U32 R95, R210, 0x20, RZ ;  /* 0x00000020d25f7824 */ /* 0x000fe200078e00ff */
[----:B------:R-:W-:Y:S01]  /*28b0*/  LEA.HI.X R116, R14, R23, R116, 0x1, P1 ;  /* 0x000000170e747211 */ /* 0x000fe200008f0c74 */
[C---:B------:R-:W-:Y:S01]  /*28c0*/  IMAD.IADD R151, R163.reuse, 0x1, R153 ;  /* 0x00000001a3977824 */ /* 0x040fe200078e0299 */
[----:B------:R-:W-:Y:S01]  /*28d0*/  LEA.HI.X R118, R16, R21, R118, 0x1, P0 ;  /* 0x0000001510767211 */ /* 0x000fe200000f0c76 */
[----:B------:R-:W-:Y:S01]  /*28e0*/  IMAD.SHL.U32 R107, R196, 0x10, RZ ;  /* 0x00000010c46b7824 */ /* 0x000fe200078e00ff */
[----:B------:R-:W-:Y:S01]  /*28f0*/  SHF.L.U64.HI R12, R12, 0x1, R3 ;  /* 0x000000010c0c7819 */ /* 0x000fe20000010203 */
[C---:B------:R-:W-:Y:S01]  /*2900*/  IMAD.IADD R149, R163.reuse, 0x1, R151 ;  /* 0x00000001a3957824 */ /* 0x040fe200078e0297 */
[-C--:B------:R-:W-:Y:S01]  /*2910*/  IADD3 R40, P1, R6, R13.reuse, RZ ;  /* 0x0000000d06287210 */ /* 0x080fe20007f3e0ff */
[----:B------:R-:W-:Y:S01]  /*2920*/  IMAD.SHL.U32 R109, R196, 0x20, RZ ;  /* 0x00000020c46d7824 */ /* 0x000fe200078e00ff */
[----:B------:R-:W-:Y:S01]  /*2930*/  IADD3 R13, P0, R4, R13, RZ ;  /* 0x0000000d040d7210 */ /* 0x000fe20007f1e0ff */
[----:B------:R-:W-:Y:S01]  /*2940*/  IMAD.IADD R147, R163, 0x1, R149 ;  /* 0x00000001a3937824 */ /* 0x000fe200078e0295 */
[----:B------:R-:W-:Y:S01]  /*2950*/  IADD3 R122, P2, R122, R2, RZ ;  /* 0x000000027a7a7210 */ /* 0x000fe20007f5e0ff */
[----:B------:R-:W-:Y:S01]  /*2960*/  IMAD.X R39, R7, 0x1, R12, P1 ;  /* 0x0000000107277824 */ /* 0x000fe200008e060c */
[----:B------:R-:W-:Y:S01]  /*2970*/  SHF.L.U64.HI R106, R107, 0x1, R106 ;  /* 0x000000016b6a7819 */ /* 0x000fe2000001026a */
[----:B------:R-:W-:Y:S01]  /*2980*/  IMAD.X R12, R5, 0x1, R12, P0 ;  /* 0x00000001050c7824 */ /* 0x000fe200000e060c */
[----:B------:R-:W-:Y:S01]  /*2990*/  IADD3 R82, P0, R227, 0x40, RZ ;  /* 0x00000040e3527810 */ /* 0x000fe20007f1e0ff */
[----:B------:R-:W-:Y:S01]  /*29a0*/  IMAD.SHL.U32 R123, R122, 0x2, RZ ;  /* 0x000000027a7b7824 */ /* 0x000fe200078e00ff */
[----:B------:R-:W-:Y:S01]  /*29b0*/  LEA.HI.X.SX32 R0, R2, R0, 0x1, P2 ;  /* 0x0000000002007211 */ /* 0x000fe200010f0eff */
[C---:B------:R-:W-:Y:S01]  /*29c0*/  IMAD R110, R197.reuse, 0x60, RZ ;  /* 0x00000060c56e7824 */ /* 0x040fe200078e02ff */
[----:B------:R-:W-:Y:S01]  /*29d0*/  IADD3.X R81, RZ, R228, RZ, P0, !PT ;  /* 0x000000e4ff517210 */ /* 0x000fe200007fe4ff */
[----:B------:R-:W-:Y:S01]  /*29e0*/  IMAD R113, R197, 0xa0, RZ ;  /* 0x000000a0c5717824 */ /* 0x000fe200078e02ff */
[----:B------:R-:W-:Y:S01]  /*29f0*/  IADD3 R204, P0, R79, 0x40, RZ ;  /* 0x000000404fcc7810 */ /* 0x000fe20007f1e0ff */
[C---:B------:R-:W-:Y:S01]  /*2a00*/  IMAD R114, R197.reuse, 0xc0, RZ ;  /* 0x000000c0c5727824 */ /* 0x040fe200078e02ff */
[----:B------:R-:W-:Y:S01]  /*2a10*/  IADD3 R208, P1, R82, R227, RZ ;  /* 0x000000e352d07210 */ /* 0x000fe20007f3e0ff */
[----:B------:R-:W-:Y:S01]  /*2a20*/  IMAD R115, R197, 0xe0, RZ ;  /* 0x000000e0c5737824 */ /* 0x000fe200078e02ff */
[----:B------:R-:W-:Y:S01]  /*2a30*/  IADD3 R145, R163, R147, RZ ;  /* 0x00000093a3917210 */ /* 0x000fe20007ffe0ff */
[----:B------:R-:W-:Y:S01]  /*2a40*/  IMAD.X R205, RZ, RZ, R80, P0 ;  /* 0x000000ffffcd7224 */ /* 0x000fe200000e0650 */
[----:B------:R-:W-:Y:S01]  /*2a50*/  IADD3 R89, P0, R87, 0x40, RZ ;  /* 0x0000004057597810 */ /* 0x000fe20007f1e0ff */
[----:B------:R-:W-:Y:S01]  /*2a60*/  IMAD.X R209, R81, 0x1, R228, P1 ;  /* 0x0000000151d17824 */ /* 0x000fe200008e06e4 */
[----:B------:R-:W-:Y:S01]  /*2a70*/  IADD3 R206, P1, R208, R227, RZ ;  /* 0x000000e3d0ce7210 */ /* 0x000fe20007f3e0ff */
[----:B------:R-:W-:Y:S01]  /*2a80*/  IMAD.WIDE.U32 R202, R196, 0x60, RZ ;  /* 0x00000060c4ca7825 */ /* 0x000fe200078e00ff */
[----:B------:R-:W-:-:S02]  /*2a90*/  IADD3 R121, P3, R6, R123, RZ ;  /* 0x0000007b06797210 */ /* 0x000fc40007f7e0ff */
[----:B------:R-:W-:Y:S01]  /*2aa0*/  SHF.L.U64.HI R122, R122, 0x1, R0 ;  /* 0x000000017a7a7819 */ /* 0x000fe20000010200 */
[----:B------:R-:W-:Y:S01]  /*2ab0*/  IMAD.X R88, RZ, RZ, R86, P0 ;  /* 0x000000ffff587224 */ /* 0x000fe200000e0656 */
[----:B------:R-:W-:Y:S01]  /*2ac0*/  IADD3 R97, P0, R95, R89, RZ ;  /* 0x000000595f617210 */ /* 0x000fe20007f1e0ff */
[----:B------:R-:W-:Y:S01]  /*2ad0*/  IMAD.X R207, R209, 0x1, R228, P1 ;  /* 0x00000001d1cf7824 */ /* 0x000fe200008e06e4 */
[----:B------:R-:W-:Y:S01]  /*2ae0*/  IADD3 R91, P1, R89, R87, RZ ;  /* 0x00000057595b7210 */ /* 0x000fe20007f3e0ff */
[----:B------:R-:W-:Y:S01]  /*2af0*/  IMAD.WIDE.U32 R200, R196, 0xa0, RZ ;  /* 0x000000a0c4c87825 */ /* 0x000fe200078e00ff */
[----:B------:R-:W-:Y:S02]  /*2b00*/  IADD3 R123, P2, R4, R123, RZ ;  /* 0x0000007b047b7210 */ /* 0x000fe40007f5e0ff */
[----:B------:R-:W-:Y:S01]  /*2b10*/  IADD3.X R90, R88, R86, RZ, P1, !PT ;  /* 0x00000056585a7210 */ /* 0x000fe20000ffe4ff */
[----:B------:R-:W-:Y:S01]  /*2b20*/  IMAD.X R96, R94, 0x1, R88, P0 ;  /* 0x000000015e607824 */ /* 0x000fe200000e0658 */
[----:B------:R-:W-:Y:S01]  /*2b30*/  IADD3 R99, P1, R95, R91, RZ ;  /* 0x0000005b5f637210 */ /* 0x000fe20007f3e0ff */
[----:B------:R-:W-:Y:S01]  /*2b40*/  IMAD.WIDE.U32 R198, R196, 0xc0, RZ ;  /* 0x000000c0c4c67825 */ /* 0x000fe200078e00ff */
[----:B------:R-:W-:-:S02]  /*2b50*/  IADD3 R101, P0, R97, R95, RZ ;  /* 0x0000005f61657210 */ /* 0x000fc40007f1e0ff */
[----:B------:R-:W-:Y:S01]  /*2b60*/  IADD3.X R98, R94, R90, RZ, P1, !PT ;  /* 0x0000005a5e627210 */ /* 0x000fe20000ffe4ff */
[----:B------:R-:W-:Y:S01]  /*2b70*/  IMAD.SHL.U32 R156, R146, 0x20, RZ ;  /* 0x00000020929c7824 */ /* 0x000fe200078e00ff */
[----:B------:R-:W-:Y:S01]  /*2b80*/  IADD3.X R100, R96, R94, RZ, P0, !PT ;  /* 0x0000005e60647210 */ /* 0x000fe200007fe4ff */
[C---:B------:R-:W-:Y:S01]  /*2b90*/  IMAD R154, R146.reuse, 0x30, RZ ;  /* 0x00000030929a7824 */ /* 0x040fe200078e02ff */
[-C--:B------:R-:W-:Y:S01]  /*2ba0*/  IADD3 R103, P1, R99, R95.reuse, RZ ;  /* 0x0000005f63677210 */ /* 0x080fe20007f3e0ff */
[C---:B------:R-:W-:Y:S01]  /*2bb0*/  IMAD.SHL.U32 R152, R146.reuse, 0x40, RZ ;  /* 0x0000004092987824 */ /* 0x040fe200078e00ff */
[----:B------:R-:W-:Y:S01]  /*2bc0*/  IADD3 R105, P0, R101, R95, RZ ;  /* 0x0000005f65697210 */ /* 0x000fe20007f1e0ff */
[C---:B------:R-:W-:Y:S01]  /*2bd0*/  IMAD R150, R146.reuse, 0x50, RZ ;  /* 0x0000005092967824 */ /* 0x040fe200078e02ff */
[----:B------:R-:W-:Y:S01]  /*2be0*/  IADD3 R144, R163, R145, RZ ;  /* 0x00000091a3907210 */ /* 0x000fe20007ffe0ff */
[----:B------:R-:W-:Y:S01]  /*2bf0*/  IMAD R148, R146, 0x60, RZ ;  /* 0x0000006092947824 */ /* 0x000fe200078e02ff */
[----:B------:R-:W-:Y:S01]  /*2c00*/  IADD3.X R120, R7, R122, RZ, P3, !PT ;  /* 0x0000007a07787210 */ /* 0x000fe20001ffe4ff */
[----:B------:R-:W-:Y:S01]  /*2c10*/  IMAD.WIDE.U32 R194, R42, 0x30, R208 ;  /* 0x000000302ac27825 */ /* 0x000fe200078e00d0 */
[----:B------:R-:W-:-:S02]  /*2c20*/  SHF.L.U64.HI R108, R109, 0x1, R108 ;  /* 0x000000016d6c7819 */ /* 0x000fc4000001026c */
[----:B------:R-:W-:Y:S01]  /*2c30*/  SHF.L.U32 R107, R107, 0x1, RZ ;  /* 0x000000016b6b7819 */ /* 0x000fe200000006ff */
[----:B------:R-:W-:Y:S01]  /*2c40*/  IMAD.WIDE.U32 R196, R196, 0xe0, RZ ;  /* 0x000000e0c4c47825 */ /* 0x000fe200078e00ff */
[----:B------:R-:W-:Y:S02]  /*2c50*/  IADD3 R78, R195, R77, RZ ;  /* 0x0000004dc34e7210 */ /* 0x000fe40007ffe0ff */
[----:B------:R-:W-:Y:S01]  /*2c60*/  IADD3 R110, R203, R110, RZ ;  /* 0x0000006ecb6e7210 */ /* 0x000fe20007ffe0ff */
[----:B------:R-:W-:Y:S01]  /*2c70*/  IMAD R146, R146, 0x70, RZ ;  /* 0x0000007092927824 */ /* 0x000fe200078e02ff */
[----:B------:R-:W-:Y:S01]  /*2c80*/  IADD3 R115, R197, R115, RZ ;  /* 0x00000073c5737210 */ /* 0x000fe20007ffe0ff */
[C---:B------:R-:W-:Y:S01]  /*2c90*/  IMAD.WIDE.U32 R190, R42.reuse, 0x30, R204 ;  /* 0x000000302abe7825 */ /* 0x040fe200078e00cc */
[----:B------:R-:W-:Y:S02]  /*2ca0*/  SHF.R.S32.HI R142, RZ, 0x1f, R156 ;  /* 0x0000001fff8e7819 */ /* 0x000fe4000001149c */
[----:B------:R-:W-:Y:S01]  /*2cb0*/  SHF.R.S32.HI R138, RZ, 0x1f, R154 ;  /* 0x0000001fff8a7819 */ /* 0x000fe2000001149a */
[----:B------:R-:W-:Y:S01]  /*2cc0*/  IMAD.WIDE.U32 R192, R42, 0x30, R206 ;  /* 0x000000302ac07825 */ /* 0x000fe200078e00ce */
[----:B------:R-:W-:-:S02]  /*2cd0*/  SHF.R.S32.HI R136, RZ, 0x1f, R152 ;  /* 0x0000001fff887819 */ /* 0x000fc40000011498 */
[----:B------:R-:W-:Y:S01]  /*2ce0*/  SHF.R.S32.HI R134, RZ, 0x1f, R150 ;  /* 0x0000001fff867819 */ /* 0x000fe20000011496 */
[----:B------:R-:W-:Y:S01]  /*2cf0*/  IMAD.IADD R76, R77, 0x1, R191 ;  /* 0x000000014d4c7824 */ /* 0x000fe200078e02bf */
[----:B------:R-:W-:Y:S01]  /*2d00*/  SHF.R.S32.HI R132, RZ, 0x1f, R148 ;  /* 0x0000001fff847819 */ /* 0x000fe20000011494 */
[----:B------:R-:W-:Y:S01]  /*2d10*/  IMAD.X R122, R5, 0x1, R122, P2 ;  /* 0x00000001057a7824 */ /* 0x000fe200010e067a */
[----:B------:R-:W-:Y:S01]  /*2d20*/  SHF.R.S32.HI R130, RZ, 0x1f, R146 ;  /* 0x0000001fff827819 */ /* 0x000fe20000011492 */
[----:B------:R-:W-:Y:S01]  /*2d30*/  IMAD.MOV.U32 R14, RZ, RZ, R50 ;  /* 0x000000ffff0e7224 */ /* 0x000fe200078e0032 */
[----:B------:R-:W-:Y:S01]  /*2d40*/  IADD3 R77, R77, R193, RZ ;  /* 0x000000c14d4d7210 */ /* 0x000fe20007ffe0ff */
[----:B------:R-:W-:Y:S01]  /*2d50*/  IMAD.SHL.U32 R109, R109, 0x2, RZ ;  /* 0x000000026d6d7824 */ /* 0x000fe200078e00ff */
[----:B------:R-:W-:Y:S01]  /*2d60*/  SHF.R.S32.HI R135, RZ, 0x1f, R151 ;  /* 0x0000001fff877819 */ /* 0x000fe20000011497 */
[----:B------:R-:W-:Y:S01]  /*2d70*/  IMAD.SHL.U32 R112, R112, 0x2, RZ ;  /* 0x0000000270707824 */ /* 0x000fe200078e00ff */
[----:B------:R-:W-:Y:S01]  /*2d80*/  SHF.R.S32.HI R133, RZ, 0x1f, R149 ;  /* 0x0000001fff857819 */ /* 0x000fe20000011495 */
[----:B------:R-:W-:Y:S01]  /*2d90*/  IMAD.IADD R113, R201, 0x1, R113 ;  /* 0x00000001c9717824 */ /* 0x000fe200078e0271 */
[----:B------:R-:W-:Y:S01]  /*2da0*/  SHF.R.S32.HI R131, RZ, 0x1f, R147 ;  /* 0x0000001fff837819 */ /* 0x000fe20000011493 */
[----:B------:R-:W-:Y:S01]  /*2db0*/  IMAD.IADD R114, R199, 0x1, R114 ;  /* 0x00000001c7727824 */ /* 0x000fe200078e0272 */
[----:B------:R-:W-:Y:S01]  /*2dc0*/  SHF.R.S32.HI R129, RZ, 0x1f, R145 ;  /* 0x0000001fff817819 */ /* 0x000fe20000011491 */
[----:B------:R-:W-:Y:S01]  /*2dd0*/  IMAD.X R102, R98, 0x1, R94, P1 ;  /* 0x0000000162667824 */ /* 0x000fe200008e065e */
[----:B------:R-:W-:Y:S01]  /*2de0*/  SHF.R.S32.HI R128, RZ, 0x1f, R144 ;  /* 0x0000001fff807819 */ /* 0x000fe20000011490 */
[----:B------:R-:W-:-:S02]  /*2df0*/  IMAD.X R104, R100, 0x1, R94, P0 ;  /* 0x0000000164687824 */ /* 0x000fc400000e065e */
.L_x_1297:
        /* <DEDUP_REMOVED lines=8> */
[----:B-----5:R-:W-:-:S05]  /*2e80*/  @!P2 BRA `(.L_x_1165) ;  /* 0x000000e00000a947 */ /* 0x020fca0003800000 */
[----:B------:R-:W-:Y:S02]  /*2e90*/  ISETP.NE.AND P1, PT, R162, RZ, PT ;  /* 0x000000ffa200720c */ /* 0x000fe40003f25270 */
[----:B------:R-:W-:Y:S11]  /*2ea0*/  ISETP.NE.AND P0, PT, R161, RZ, PT ;  /* 0x000000ffa100720c */ /* 0x000ff60003f05270 */
[----:B------:R-:W-:Y:S01]  /*2eb0*/  @P1 IMAD.MOV.U32 R2, RZ, RZ, R117 ;  /* 0x000000ffff021224 */ /* 0x000fe200078e0075 */
[----:B------:R-:W-:Y:S01]  /*2ec0*/  @P1 MOV R20, R127 ;  /* 0x0000007f00141202 */ /* 0x000fe20000000f00 */
[----:B------:R-:W-:Y:S02]  /*2ed0*/  @P1 IMAD.MOV.U32 R3, RZ, RZ, R116 ;  /* 0x000000ffff031224 */ /* 0x000fe400078e0074 */
[----:B------:R-:W-:Y:S03]  /*2ee0*/  @P1 IMAD.MOV.U32 R21, RZ, RZ, R126 ;  /* 0x000000ffff151224 */ /* 0x000fe600078e007e */
[----:B------:R1:W2:Y:S02]  /*2ef0*/  @P1 LD.E.128 R4, [R2.64] ;  /* 0x0000000602041980 */ /* 0x0002a4000c101d00 */
[----:B-1----:R-:W-:Y:S01]  /*2f00*/  @P0 MOV R2, R117 ;  /* 0x0000007500020202 */ /* 0x002fe20000000f00 */
[----:B------:R-:W-:Y:S01]  /*2f10*/  @P0 IMAD.MOV.U32 R3, RZ, RZ, R116 ;  /* 0x000000ffff030224 */ /* 0x000fe200078e0074 */
[----:B--2---:R1:W-:Y:S04]  /*2f20*/  @P1 ST.E.128 [R20.64], R4 ;  /* 0x0000000414001985 */ /* 0x0043e8000c101d06 */
[----:B-1----:R1:W2:Y:S02]  /*2f30*/  @P0 LD.E.128 R4, [R2.64+0x80] ;  /* 0x0000800602040980 */ /* 0x0022a4000c101d00 */
[----:B-1----:R-:W-:Y:S01]  /*2f40*/  @P0 MOV R2, R127 ;  /* 0x0000007f00020202 */ /* 0x002fe20000000f00 */
[----:B------:R-:W-:Y:S05]  /*2f50*/  @P0 IMAD.MOV.U32 R3, RZ, RZ, R126 ;  /* 0x000000ffff030224 */ /* 0x000fea00078e007e */
[----:B--2---:R1:W-:Y:S02]  /*2f60*/  @P0 ST.E.128 [R2.64+0x80], R4 ;  /* 0x0000800402000985 */ /* 0x0043e4000c101d06 */
.L_x_1165:
[----:B------:R-:W-:Y:S05]  /*2f70*/  BSYNC B0 ;  /* 0x0000000000007941 */ /* 0x000fea0003800000 */
.L_x_1164:
[C---:B------:R-:W-:Y:S01]  /*2f80*/  ISETP.GE.AND P0, PT, R67.reuse, R213, PT ;  /* 0x000000d54300720c */ /* 0x040fe20003f06270 */
[----:B------:R-:W-:Y:S03]  /*2f90*/  BSSY B0, `(.L_x_1166) ;  /* 0x000000e000007945 */ /* 0x000fe60003800000 */
[----:B------:R-:W-:Y:S11]  /*2fa0*/  ISETP.GE.AND P0, PT, R67, R212, !P0 ;  /* 0x000000d44300720c */ /* 0x000ff60004706270 */
[----:B------:R-:W-:Y:S02]  /*2fb0*/  @!UPT UIADD3 URZ, URZ, URZ, URZ ;  /* 0x0000003f3f3ff290 */ /* 0x000fe4000fffe03f */
[----:B------:R-:W-:-:S05]  /*2fc0*/  @!P0 BRA `(.L_x_1167) ;  /* 0x000000a000008947 */ /* 0x000fca0003800000 */
[----:B------:R-:W-:Y:S02]  /*2fd0*/  ISETP.NE.AND P1, PT, R162, RZ, PT ;  /* 0x000000ffa200720c */ /* 0x000fe40003f25270 */
[----:B------:R-:W-:Y:S02]  /*2fe0*/  IADD3 R20, P0, R117, R107, RZ ;  /* 0x0000006b75147210 */ /* 0x000fe40007f1e0ff */
[----:B-1----:R-:W-:Y:S03]  /*2ff0*/  LEA R2, P3, R225, R127, 0x1 ;  /* 0x0000007fe1027211 */ /* 0x002fe600078608ff */
[----:B------:R-:W-:Y:S01]  /*3000*/  IMAD.X R21, R116, 0x1, R106, P0 ;  /* 0x0000000174157824 */ /* 0x000fe200000e066a */
[----:B------:R-:W-:Y:S02]  /*3010*/  ISETP.NE.AND P0, PT, R161, RZ, PT ;  /* 0x000000ffa100720c */ /* 0x000fe40003f05270 */
[----:B------:R-:W-:Y:S03]  /*3020*/  LEA.HI.X R3, R225, R126, R226, 0x1, P3 ;  /* 0x0000007ee1037211 */ /* 0x000fe600018f0ce2 */
[----:B------:R-:W2:Y:S04]  /*3030*/  @P1 LD.E.128 R4, [R20.64] ;  /* 0x0000000614041980 */ /* 0x000ea8000c101d00 */
[----:B--2---:R1:W-:Y:S04]  /*3040*/  @P1 ST.E.128 [R2.64], R4 ;  /* 0x0000000402001985 */ /* 0x0043e8000c101d06 */
[----:B-1----:R-:W2:Y:S04]  /*3050*/  @P0 LD.E.128 R4, [R20.64+0x80] ;  /* 0x0000800614040980 */ /* 0x002ea8000c101d00 */
[----:B--2---:R1:W-:Y:S02]  /*3060*/  @P0 ST.E.128 [R2.64+0x80], R4 ;  /* 0x0000800402000985 */ /* 0x0043e4000c101d06 */
.L_x_1167:
[----:B------:R-:W-:Y:S05]  /*3070*/  BSYNC B0 ;  /* 0x0000000000007941 */ /* 0x000fea0003800000 */
.L_x_1166:
        /* <DEDUP_REMOVED lines=13> */
[----:B-1----:R-:W2:Y:S04]  /*3150*/  @P0 LD.E.128 R4, [R20.64+0x80] ;  /* 0x0000800614040980 */ /* 0x002ea8000c101d00 */
[----:B--2---:R1:W-:Y:S02]  /*3160*/  @P0 ST.E.128 [R2.64+0x80], R4 ;  /* 0x0000800402000985 */ /* 0x0043e4000c101d06 */
.L_x_1169:
[----:B------:R-:W-:Y:S05]  /*3170*/  BSYNC B0 ;  /* 0x0000000000007941 */ /* 0x000fea0003800000 */
.L_x_1168:
        /* <DEDUP_REMOVED lines=15> */
.L_x_1171:
[----:B------:R-:W-:Y:S05]  /*3270*/  BSYNC B0 ;  /* 0x0000000000007941 */ /* 0x000fea0003800000 */
.L_x_1170:
        /* <DEDUP_REMOVED lines=15> */
.L_x_1173:
[----:B------:R-:W-:Y:S05]  /*3370*/  BSYNC B0 ;  /* 0x0000000000007941 */ /* 0x000fea0003800000 */
.L_x_1172:
        /* <DEDUP_REMOVED lines=15> */
.L_x_1175:
[----:B------:R-:W-:Y:S05]  /*3470*/  BSYNC B0 ;  /* 0x0000000000007941 */ /* 0x000fea0003800000 */
.L_x_1174:
        /* <DEDUP_REMOVED lines=15> */
.L_x_1177:
[----:B------:R-:W-:Y:S05]  /*3570*/  BSYNC B0 ;  /* 0x0000000000007941 */ /* 0x000fea0003800000 */
.L_x_1176:
        /* <DEDUP_REMOVED lines=15> */
.L_x_1179:
[----:B------:R-:W-:Y:S05]  /*3670*/  BSYNC B0 ;  /* 0x0000000000007941 */ /* 0x000fea0003800000 */
.L_x_1178:
[----:B------:R-:W2:Y:S01]  /*3680*/  LD.E R17, [R10.64+0xd0] ;  /* 0x0000d0060a117980 */ /* 0x000ea2000c101900 */
[----:B-1----:R-:W-:Y:S01]  /*3690*/  IMAD.MOV.U32 R2, RZ, RZ, R117 ;  /* 0x000000ffff027224 */ /* 0x002fe200078e0075 */
[----:B------:R-:W-:Y:S01]  /*36a0*/  BSSY B3, `(.L_x_1180) ;  /* 0x0000ad8000037945 */ /* 0x000fe20003800000 */
[----:B------:R-:W-:Y:S01]  /*36b0*/  IMAD.MOV.U32 R3, RZ, RZ, R116 ;  /* 0x000000ffff037224 */ /* 0x000fe200078e0074 */
[----:B------:R-:W3:Y:S01]  /*36c0*/  LD.E R0, [R10.64+0x130] ;  /* 0x000130060a007980 */ /* 0x000ee2000c101900 */
        /* <DEDUP_REMOVED lines=16> */
[----:B------:R-:W-:Y:S01]  /*37d0*/  IMAD.MOV.U32 R5, RZ, RZ, R118 ;  /* 0x000000ffff057224 */ /* 0x000fe200078e0076 */
[----:B------:R-:W-:Y:S02]  /*37e0*/  ISETP.GE.AND P0, PT, R18, R17, PT ;  /* 0x000000111200720c */ /* 0x000fe40003f06270 */
[----:B------:R-:W-:Y:S05]  /*37f0*/  MOV R4, R119 ;  /* 0x0000007700047202 */ /* 0x000fea0000000f00 */
[----:B------:R-:W2:Y:S06]  /*3800*/  LD.E.128 R20, [R4.64] ;  /* 0x0000000604147980 */ /* 0x000eac000c101d00 */
[----:B------:R-:W-:Y:S01]  /*3810*/  @!P0 IMAD.MOV.U32 R3, RZ, RZ, R12 ;  /* 0x000000ffff038224 */ /* 0x000fe200078e000c */
[----:B------:R-:W-:Y:S02]  /*3820*/  @!P0 MOV R2, R13 ;  /* 0x0000000d00028202 */ /* 0x000fe40000000f00 */
[----:B------:R-:W-:Y:S04]  /*3830*/  @!P0 MOV R41, R39 ;  /* 0x0000002700298202 */ /* 0x000fe80000000f00 */
[----:B------:R-:W3:Y:S06]  /*3840*/  @!P0 LD.E.64 R2, [R2.64] ;  /* 0x0000000602028980 */ /* 0x000eec000c101b00 */
[----:B------:R-:W4:Y:S01]  /*3850*/  @!P0 LD.E.64 R26, [R40.64] ;  /* 0x00000006281a8980 */ /* 0x000f22000c101b00 */
[----:B---3--:R-:W-:Y:S01]  /*3860*/  @!P0 IMAD.U32 R7, R2, 0x10000, RZ ;  /* 0x0001000002078824 */ /* 0x008fe200078e00ff */
[----:B--2---:R-:W-:Y:S02]  /*3870*/  @!P0 LOP3.LUT R0, R20, 0xffff0000, RZ, 0xc0, !PT ;  /* 0xffff000014008812 */ /* 0x004fe400078ec0ff */
[C---:B------:R-:W-:Y:S02]  /*3880*/  @!P0 SHF.L.U32 R4, R3.reuse, 0x10, RZ ;  /* 0x0000001003048819 */ /* 0x040fe400000006ff */
[----:B------:R-:W-:Y:S01]  /*3890*/  @!P0 LOP3.LUT R5, R3, 0xffff0000, RZ, 0xc0, !PT ;  /* 0xffff000003058812 */ /* 0x000fe200078ec0ff */
[----:B----4-:R-:W-:Y:S01]  /*38a0*/  @!P0 IMAD.U32 R8, R26, 0x10000, RZ ;  /* 0x000100001a088824 */ /* 0x010fe200078e00ff */
[----:B------:R-:W-:Y:S01]  /*38b0*/  @!P0 SHF.L.U32 R3, R20, 0x10, RZ ;  /* 0x0000001014038819 */ /* 0x000fe200000006ff */
[----:B------:R-:W-:Y:S01]  /*38c0*/  @!P0 IMAD.U32 R25, R27, 0x10000, RZ ;  /* 0x000100001b198824 */ /* 0x000fe200078e00ff */
[----:B------:R-:W-:Y:S01]  /*38d0*/  @!P0 LOP3.LUT R6, R2, 0xffff0000, RZ, 0xc0, !PT ;  /* 0xffff000002068812 */ /* 0x000fe200078ec0ff */
[C---:B------:R-:W-:Y:S01]  /*38e0*/  @!P0 FMUL.FTZ R28, R0.reuse, R8 ;  /* 0x00000008001c8220 */ /* 0x040fe20000410000 */
[----:B------:R-:W-:Y:S01]  /*38f0*/  @!P0 LOP3.LUT R2, R21, 0xffff0000, RZ, 0xc0, !PT ;  /* 0xffff000015028812 */ /* 0x000fe200078ec0ff */
[-C--:B------:R-:W-:Y:S01]  /*3900*/  @!P0 FMUL.FTZ R0, R0, R7.reuse ;  /* 0x0000000700008220 */ /* 0x080fe20000410000 */
[----:B------:R-:W-:Y:S01]  /*3910*/  @!P0 LOP3.LUT R24, R26, 0xffff0000, RZ, 0xc0, !PT ;  /* 0xffff00001a188812 */ /* 0x000fe200078ec0ff */
[----:B------:R-:W-:Y:S01]  /*3920*/  @!P0 FFMA.FTZ R28, R3, R7, -R28 ;  /* 0x00000007031c8223 */ /* 0x000fe2000001081c */
[----:B------:R-:W-:Y:S01]  /*3930*/  @!P0 LOP3.LUT R7, R23, 0xffff0000, RZ, 0xc0, !PT ;  /* 0xffff000017078812 */ /* 0x000fe200078ec0ff */
[----:B------:R-:W-:Y:S01]  /*3940*/  @!P0 FFMA.FTZ R0, R8, R3, R0 ;  /* 0x0000000308008223 */ /* 0x000fe20000010000 */
[----:B------:R-:W-:Y:S01]  /*3950*/  @!P0 SHF.L.U32 R8, R21, 0x10, RZ ;  /* 0x0000001015088819 */ /* 0x000fe200000006ff */
[----:B------:R-:W-:Y:S01]  /*3960*/  @!P0 FMUL.FTZ R29, R2, R24 ;  /* 0x00000018021d8220 */ /* 0x000fe20000410000 */
[----:B------:R-:W-:Y:S01]  /*3970*/  @!P0 LOP3.LUT R3, R22, 0xffff0000, RZ, 0xc0, !PT ;  /* 0xffff000016038812 */ /* 0x000fe200078ec0ff */
[-C--:B------:R-:W-:Y:S01]  /*3980*/  @!P0 FMUL.FTZ R2, R2, R6.reuse ;  /* 0x0000000602028220 */ /* 0x080fe20000410000 */
[----:B------:R-:W-:Y:S01]  /*3990*/  @!P0 LOP3.LUT R26, R27, 0xffff0000, RZ, 0xc0, !PT ;  /* 0xffff00001b1a8812 */ /* 0x000fe200078ec0ff */
[----:B------:R-:W-:Y:S01]  /*39a0*/  @!P0 FFMA.FTZ R29, R8, R6, -R29 ;  /* 0x00000006081d8223 */ /* 0x000fe2000001081d */
[----:B------:R-:W-:Y:S01]  /*39b0*/  @!P0 SHF.L.U32 R27, R23, 0x10, RZ ;  /* 0x00000010171b8819 */ /* 0x000fe200000006ff */
[----:B------:R-:W-:Y:S01]  /*39c0*/  @!P0 IMAD.U32 R6, R22, 0x10000, RZ ;  /* 0x0001000016068824 */ /* 0x000fe200078e00ff */
[----:B------:R-:W-:Y:S01]  /*39d0*/  @!P0 F2FP.BF16.PACK_AB R0, R0, R28 ;  /* 0x0000001c0000823e */ /* 0x000fe200000010ff */
[C---:B------:R-:W-:Y:S02]  /*39e0*/  @!P0 FMUL.FTZ R30, R3.reuse, R25 ;  /* 0x00000019031e8220 */ /* 0x040fe40000410000 */
[----:B------:R-:W-:Y:S02]  /*39f0*/  @!P0 FMUL.FTZ R3, R3, R4 ;  /* 0x0000000403038220 */ /* 0x000fe40000410000 */
[C---:B------:R-:W-:Y:S02]  /*3a00*/  @!P0 FMUL.FTZ R31, R7.reuse, R26 ;  /* 0x0000001a071f8220 */ /* 0x040fe40000410000 */
[----:B------:R-:W-:Y:S02]  /*3a10*/  @!P0 FFMA.FTZ R30, R6, R4, -R30 ;  /* 0x00000004061e8223 */ /* 0x000fe4000001081e */
[----:B------:R-:W-:Y:S02]  /*3a20*/  @!P0 FMUL.FTZ R4, R7, R5 ;  /* 0x0000000507048220 */ /* 0x000fe40000410000 */
[----:B------:R-:W-:Y:S02]  /*3a30*/  @!P0 FFMA.FTZ R2, R24, R8, R2 ;  /* 0x0000000818028223 */ /* 0x000fe40000010002 */
[----:B------:R-:W-:Y:S01]  /*3a40*/  @!P0 FFMA.FTZ R3, R25, R6, R3 ;  /* 0x0000000619038223 */ /* 0x000fe20000010003 */
[----:B------:R-:W-:Y:S01]  /*3a50*/  MOV R6, R125 ;  /* 0x0000007d00067202 */ /* 0x000fe20000000f00 */
[----:B------:R-:W-:Y:S01]  /*3a60*/  @!P0 FFMA.FTZ R31, R27, R5, -R31 ;  /* 0x000000051b1f8223 */ /* 0x000fe2000001081f */
[----:B------:R-:W-:Y:S01]  /*3a70*/  @!P0 F2FP.BF16.PACK_AB R2, R2, R29 ;  /* 0x0000001d0202823e */ /* 0x000fe200000010ff */
[----:B------:R-:W-:Y:S01]  /*3a80*/  @!P0 FFMA.FTZ R4, R26, R27, R4 ;  /* 0x0000001b1a048223 */ /* 0x000fe20000010004 */
[----:B------:R-:W-:Y:S01]  /*3a90*/  @!P0 F2FP.BF16.PACK_AB R3, R3, R30 ;  /* 0x0000001e0303823e */ /* 0x000fe200000010ff */
[----:B------:R-:W-:Y:S01]  /*3aa0*/  @!P0 IMAD.MOV.U32 R20, RZ, RZ, R0 ;  /* 0x000000ffff148224 */ /* 0x000fe200078e0000 */
[----:B------:R-:W-:Y:S01]  /*3ab0*/  @!P0 MOV R21, R2 ;  /* 0x0000000200158202 */ /* 0x000fe20000000f00 */
[----:B------:R-:W-:Y:S01]  /*3ac0*/  IMAD.MOV.U32 R7, RZ, RZ, R124 ;  /* 0x000000ffff077224 */ /* 0x000fe200078e007c */
[----:B------:R-:W-:Y:S02]  /*3ad0*/  @!P0 F2FP.BF16.PACK_AB R4, R4, R31 ;  /* 0x0000001f0404823e */ /* 0x000fe400000010ff */
[----:B------:R-:W-:Y:S02]  /*3ae0*/  @!P0 MOV R22, R3 ;  /* 0x0000000300168202 */ /* 0x000fe40000000f00 */
[----:B------:R-:W-:Y:S05]  /*3af0*/  @!P0 MOV R23, R4 ;  /* 0x0000000400178202 */ /* 0x000fea0000000f00 */
[----:B------:R1:W-:Y:S02]  /*3b00*/  ST.E.128 [R6.64], R20 ;  /* 0x0000001406007985 */ /* 0x0003e4000c101d06 */
.L_x_1186:
[----:B------:R-:W-:Y:S05]  /*3b10*/  BSYNC B0 ;  /* 0x0000000000007941 */ /* 0x000fea0003800000 */
.L_x_1185:
[----:B------:R-:W-:Y:S11]  /*3b20*/  ISETP.GE.AND P0, PT, R9, R165, PT ;  /* 0x000000a50900720c */ /* 0x000ff60003f06270 */
[----:B------:R-:W-:Y:S02]  /*3b30*/  @!UPT UIADD3 URZ, URZ, URZ, URZ ;  /* 0x0000003f3f3ff290 */ /* 0x000fe4000fffe03f */
[----:B------:R-:W-:-:S05]  /*3b40*/  @P0 BRA `(.L_x_1184) ;  /* 0x0000034000000947 */ /* 0x000fca0003800000 */
[----:B------:R-:W-:Y:S01]  /*3b50*/  IMAD.MOV.U32 R5, RZ, RZ, R118 ;  /* 0x000000ffff057224 */ /* 0x000fe200078e0076 */
[----:B------:R-:W-:Y:S02]  /*3b60*/  ISETP.GE.AND P0, PT, R9, R17, PT ;  /* 0x000000110900720c */ /* 0x000fe40003f06270 */
[----:B------:R-:W-:Y:S05]  /*3b70*/  MOV R4, R119 ;  /* 0x0000007700047202 */ /* 0x000fea0000000f00 */
[----:B-1----:R-:W2:Y:S06]  /*3b80*/  LD.E.128 R20, [R4.64+0x80] ;  /* 0x0000800604147980 */ /* 0x002eac000c101d00 */
[----:B------:R-:W-:Y:S01]  /*3b90*/  @!P0 IMAD.MOV.U32 R3, RZ, RZ, R12 ;  /* 0x000000ffff038224 */ /* 0x000fe200078e000c */
[----:B------:R-:W-:Y:S02]  /*3ba0*/  @!P0 MOV R2, R13 ;  /* 0x0000000d00028202 */ /* 0x000fe40000000f00 */
[----:B------:R-:W-:Y:S04]  /*3bb0*/  @!P0 MOV R41, R39 ;  /* 0x0000002700298202 */ /* 0x000fe80000000f00 */
[----:B------:R-:W3:Y:S06]  /*3bc0*/  @!P0 LD.E.64 R2, [R2.64+0x40] ;  /* 0x0000400602028980 */ /* 0x000eec000c101b00 */
[----:B------:R-:W4:Y:S01]  /*3bd0*/  @!P0 LD.E.64 R26, [R40.64+0x40] ;  /* 0x00004006281a8980 */ /* 0x000f22000c101b00 */
        /* <DEDUP_REMOVED lines=42> */
[----:B------:R1:W-:Y:S02]  /*3e80*/  ST.E.128 [R6.64+0x80], R20 ;  /* 0x0000801406007985 */ /* 0x0003e4000c101d06 */
.L_x_1184:
[----:B------:R-:W-:Y:S05]  /*3e90*/  BSYNC B1 ;  /* 0x0000000000017941 */ /* 0x000fea0003800000 */
.L_x_1183:
        /* <DEDUP_REMOVED lines=15> */
[C---:B-1----:R-:W-:Y:S04]  /*3f90*/  LEA R20, P1, R87.reuse, R119, 0x1 ;  /* 0x0000007757147211 */ /* 0x042fe800078208ff */
[----:B------:R-:W-:Y:S06]  /*3fa0*/  LEA.HI.X R21, R87, R118, R86, 0x1, P1 ;  /* 0x0000007657157211 */ /* 0x000fec00008f0c56 */
[----:B------:R-:W2:Y:S08]  /*3fb0*/  LD.E.128 R20, [R20.64] ;  /* 0x0000000614147980 */ /* 0x000eb0000c101d00 */
[----:B------:R-:W3:Y:S06]  /*3fc0*/  @!P0 LD.E.64 R28, [R30.64] ;  /* 0x000000061e1c8980 */ /* 0x000eec000c101b00 */
[----:B------:R-:W4:Y:S01]  /*3fd0*/  @!P0 LD.E.64 R2, [R24.64] ;  /* 0x0000000618028980 */ /* 0x000f22000c101b00 */
[----:B---3--:R-:W-:Y:S01]  /*3fe0*/  @!P0 IMAD.U32 R27, R29, 0x10000, RZ ;  /* 0x000100001d1b8824 */ /* 0x008fe200078e00ff */
[----:B--2---:R-:W-:Y:S02]  /*3ff0*/  @!P0 LOP3.LUT R0, R20, 0xffff0000, RZ, 0xc0, !PT ;  /* 0xffff000014008812 */ /* 0x004fe400078ec0ff */
[C---:B------:R-:W-:Y:S02]  /*4000*/  @!P0 SHF.L.U32 R8, R28.reuse, 0x10, RZ ;  /* 0x000000101c088819 */ /* 0x040fe400000006ff */
[----:B------:R-:W-:Y:S01]  /*4010*/  @!P0 LOP3.LUT R26, R28, 0xffff0000, RZ, 0xc0, !PT ;  /* 0xffff00001c1a8812 */ /* 0x000fe200078ec0ff */
[C---:B----4-:R-:W-:Y:S01]  /*4020*/  @!P0 IMAD.U32 R7, R2.reuse, 0x10000, RZ ;  /* 0x0001000002078824 */ /* 0x050fe200078e00ff */
[----:B------:R-:W-:Y:S01]  /*4030*/  @!P0 LOP3.LUT R6, R2, 0xffff0000, RZ, 0xc0, !PT ;  /* 0xffff000002068812 */ /* 0x000fe200078ec0ff */
[----:B------:R-:W-:Y:S01]  /*4040*/  @!P0 IMAD.U32 R4, R3, 0x10000, RZ ;  /* 0x0001000003048824 */ /* 0x000fe200078e00ff */
[----:B------:R-:W-:Y:S01]  /*4050*/  @!P0 LOP3.LUT R2, R21, 0xffff0000, RZ, 0xc0, !PT ;  /* 0xffff000015028812 */ /* 0x000fe200078ec0ff */
[C---:B------:R-:W-:Y:S01]  /*4060*/  @!P0 FMUL.FTZ R32, R0.reuse, R8 ;  /* 0x0000000800208220 */ /* 0x040fe20000410000 */
[----:B------:R-:W-:Y:S01]  /*4070*/  @!P0 LOP3.LUT R5, R3, 0xffff0000, RZ, 0xc0, !PT ;  /* 0xffff000003058812 */ /* 0x000fe200078ec0ff */
[-C--:B------:R-:W-:Y:S01]  /*4080*/  @!P0 FMUL.FTZ R0, R0, R7.reuse ;  /* 0x0000000700008220 */ /* 0x080fe20000410000 */
[----:B------:R-:W-:Y:S01]  /*4090*/  @!P0 SHF.L.U32 R3, R20, 0x10, RZ ;  /* 0x0000001014038819 */ /* 0x000fe200000006ff */
[C---:B------:R-:W-:Y:S01]  /*40a0*/  @!P0 FMUL.FTZ R33, R2.reuse, R26 ;  /* 0x0000001a02218220 */ /* 0x040fe20000410000 */
[----:B------:R-:W-:Y:S01]  /*40b0*/  @!P0 LOP3.LUT R28, R29, 0xffff0000, RZ, 0xc0, !PT ;  /* 0xffff00001d1c8812 */ /* 0x000fe200078ec0ff */
[----:B------:R-:W-:Y:S02]  /*40c0*/  @!P0 FMUL.FTZ R2, R2, R6 ;  /* 0x0000000602028220 */ /* 0x000fe40000410000 */
[----:B------:R-:W-:Y:S01]  /*40d0*/  @!P0 FFMA.FTZ R32, R3, R7, -R32 ;  /* 0x0000000703208223 */ /* 0x000fe20000010820 */
[----:B------:R-:W-:Y:S01]  /*40e0*/  @!P0 LOP3.LUT R7, R23, 0xffff0000, RZ, 0xc0, !PT ;  /* 0xffff000017078812 */ /* 0x000fe200078ec0ff */
[----:B------:R-:W-:Y:S01]  /*40f0*/  @!P0 FFMA.FTZ R0, R8, R3, R0 ;  /* 0x0000000308008223 */ /* 0x000fe20000010000 */
[----:B------:R-:W-:Y:S01]  /*4100*/  @!P0 LOP3.LUT R3, R22, 0xffff0000, RZ, 0xc0, !PT ;  /* 0xffff000016038812 */ /* 0x000fe200078ec0ff */
[----:B------:R-:W-:Y:S02]  /*4110*/  @!P0 IMAD.U32 R8, R21, 0x10000, RZ ;  /* 0x0001000015088824 */ /* 0x000fe400078e00ff */
[----:B------:R-:W-:Y:S01]  /*4120*/  @!P0 IMAD.U32 R29, R23, 0x10000, RZ ;  /* 0x00010000171d8824 */ /* 0x000fe200078e00ff */
[----:B------:R-:W-:Y:S01]  /*4130*/  @!P0 F2FP.BF16.PACK_AB R0, R0, R32 ;  /* 0x000000200000823e */ /* 0x000fe200000010ff */
[----:B------:R-:W-:Y:S01]  /*4140*/  @!P0 FFMA.FTZ R33, R8, R6, -R33 ;  /* 0x0000000608218223 */ /* 0x000fe20000010821 */
[----:B------:R-:W-:Y:S01]  /*4150*/  @!P0 SHF.L.U32 R6, R22, 0x10, RZ ;  /* 0x0000001016068819 */ /* 0x000fe200000006ff */
[C---:B------:R-:W-:Y:S01]  /*4160*/  @!P0 FMUL.FTZ R34, R3.reuse, R27 ;  /* 0x0000001b03228220 */ /* 0x040fe20000410000 */
[----:B------:R-:W-:Y:S01]  /*4170*/  @!P0 MOV R20, R0 ;  /* 0x0000000000148202 */ /* 0x000fe20000000f00 */
[----:B------:R-:W-:Y:S02]  /*4180*/  @!P0 FMUL.FTZ R3, R3, R4 ;  /* 0x0000000403038220 */ /* 0x000fe40000410000 */
[C---:B------:R-:W-:Y:S02]  /*4190*/  @!P0 FMUL.FTZ R35, R7.reuse, R28 ;  /* 0x0000001c07238220 */ /* 0x040fe40000410000 */
[----:B------:R-:W-:Y:S02]  /*41a0*/  @!P0 FFMA.FTZ R34, R6, R4, -R34 ;  /* 0x0000000406228223 */ /* 0x000fe40000010822 */
[----:B------:R-:W-:Y:S02]  /*41b0*/  @!P0 FMUL.FTZ R4, R7, R5 ;  /* 0x0000000507048220 */ /* 0x000fe40000410000 */
[----:B------:R-:W-:Y:S02]  /*41c0*/  @!P0 FFMA.FTZ R2, R26, R8, R2 ;  /* 0x000000081a028223 */ /* 0x000fe40000010002 */
[----:B------:R-:W-:Y:S01]  /*41d0*/  @!P0 FFMA.FTZ R3, R27, R6, R3 ;  /* 0x000000061b038223 */ /* 0x000fe20000010003 */
[----:B------:R-:W-:Y:S01]  /*41e0*/  LEA R6, P1, R227, R125, 0x1 ;  /* 0x0000007de3067211 */ /* 0x000fe200078208ff */
[----:B------:R-:W-:Y:S01]  /*41f0*/  @!P0 FFMA.FTZ R35, R29, R5, -R35 ;  /* 0x000000051d238223 */ /* 0x000fe20000010823 */
[----:B------:R-:W-:Y:S01]  /*4200*/  @!P0 F2FP.BF16.PACK_AB R2, R2, R33 ;  /* 0x000000210202823e */ /* 0x000fe200000010ff */
[----:B------:R-:W-:Y:S01]  /*4210*/  @!P0 FFMA.FTZ R4, R28, R29, R4 ;  /* 0x0000001d1c048223 */ /* 0x000fe20000010004 */
[----:B------:R-:W-:Y:S02]  /*4220*/  @!P0 F2FP.BF16.PACK_AB R3, R3, R34 ;  /* 0x000000220303823e */ /* 0x000fe400000010ff */
[----:B------:R-:W-:Y:S01]  /*4230*/  LEA.HI.X R7, R227, R124, R228, 0x1, P1 ;  /* 0x0000007ce3077211 */ /* 0x000fe200008f0ce4 */
[----:B------:R-:W-:Y:S01]  /*4240*/  @!P0 IMAD.MOV.U32 R21, RZ, RZ, R2 ;  /* 0x000000ffff158224 */ /* 0x000fe200078e0002 */
[----:B------:R-:W-:Y:S02]  /*4250*/  @!P0 F2FP.BF16.PACK_AB R4, R4, R35 ;  /* 0x000000230404823e */ /* 0x000fe400000010ff */
[----:B------:R-:W-:Y:S02]  /*4260*/  @!P0 MOV R22, R3 ;  /* 0x0000000300168202 */ /* 0x000fe40000000f00 */
[----:B------:R-:W-:Y:S05]  /*4270*/  @!P0 MOV R23, R4 ;  /* 0x0000000400178202 */ /* 0x000fea0000000f00 */
[----:B------:R1:W-:Y:S02]  /*4280*/  ST.E.128 [R6.64], R20 ;  /* 0x0000001406007985 */ /* 0x0003e4000c101d06 */
.L_x_1190:
[----:B------:R-:W-:Y:S05]  /*4290*/  BSYNC B0 ;  /* 0x0000000000007941 */ /* 0x000fea0003800000 */
.L_x_1189:
[----:B------:R-:W-:Y:S11]  /*42a0*/  ISETP.GE.AND P0, PT, R9, R165, PT ;  /* 0x000000a50900720c */ /* 0x000ff60003f06270 */
[----:B------:R-:W-:Y:S02]  /*42b0*/  @!UPT UIADD3 URZ, URZ, URZ, URZ ;  /* 0x0000003f3f3ff290 */ /* 0x000fe4000fffe03f */
[----:B------:R-:W-:-:S05]  /*42c0*/  @P0 BRA `(.L_x_1188) ;  /* 0x0000031000000947 */ /* 0x000fca0003800000 */
[----:B------:R-:W-:Y:S02]  /*42d0*/  ISETP.GE.AND P0, PT, R9, R17, PT ;  /* 0x000000110900720c */ /* 0x000fe40003f06270 */
[C---:B-1----:R-:W-:Y:S04]  /*42e0*/  LEA R20, P1, R89.reuse, R119, 0x1 ;  /* 0x0000007759147211 */ /* 0x042fe800078208ff */
[----:B------:R-:W-:Y:S06]  /*42f0*/  LEA.HI.X R21, R89, R118, R88, 0x1, P1 ;  /* 0x0000007659157211 */ /* 0x000fec00008f0c58 */
[----:B------:R-:W2:Y:S08]  /*4300*/  LD.E.128 R20, [R20.64] ;  /* 0x0000000614147980 */ /* 0x000eb0000c101d00 */
[----:B------:R-:W3:Y:S06]  /*4310*/  @!P0 LD.E.64 R26, [R30.64+0x40] ;  /* 0x000040061e1a8980 */ /* 0x000eec000c101b00 */
[----:B------:R3:W4:Y:S02]  /*4320*/  @!P0 LD.E.64 R2, [R24.64+0x40] ;  /* 0x0000400618028980 */ /* 0x000724000c101b00 */
        /* <DEDUP_REMOVED lines=43> */
.L_x_1188:
[----:B------:R-:W-:Y:S05]  /*45e0*/  BSYNC B1 ;  /* 0x0000000000017941 */ /* 0x000fea0003800000 */
.L_x_1187:
        /* <DEDUP_REMOVED lines=63> */
.L_x_1194:
[----:B------:R-:W-:Y:S05]  /*49e0*/  BSYNC B0 ;  /* 0x0000000000007941 */ /* 0x000fea0003800000 */
.L_x_1193:
        /* <DEDUP_REMOVED lines=52> */
.L_x_1192:
[----:B------:R-:W-:Y:S05]  /*4d30*/  BSYNC B1 ;  /* 0x0000000000017941 */ /* 0x000fea0003800000 */
.L_x_1191:
        /* <DEDUP_REMOVED lines=15> */
[----:B------:R-:W-:Y:S01]  /*4e30*/  MOV R4, R119 ;  /* 0x0000007700047202 */ /* 0x000fe20000000f00 */
[----:B------:R-:W-:Y:S01]  /*4e40*/  IMAD.MOV.U32 R44, RZ, RZ, R125 ;  /* 0x000000ffff2c7224 */ /* 0x000fe200078e007d */
[----:B------:R-:W-:Y:S02]  /*4e50*/  MOV R5, R118 ;  /* 0x0000007600057202 */ /* 0x000fe40000000f00 */
[----:B------:R-:W-:Y:S02]  /*4e60*/  ISETP.GE.AND P0, PT, R18, R17, PT ;  /* 0x000000111200720c */ /* 0x000fe40003f06270 */
[----:B------:R-:W-:Y:S01]  /*4e70*/  MOV R45, R124 ;  /* 0x0000007c002d7202 */ /* 0x000fe20000000f00 */
[----:B------:R-:W-:Y:S04]  /*4e80*/  IMAD.WIDE.U32 R4, R210, 0x60, R4 ;  /* 0x00000060d2047825 */ /* 0x000fe800078e0004 */
[----:B------:R-:W-:Y:S02]  /*4e90*/  IMAD.IADD R5, R5, 0x1, R0 ;  /* 0x0000000105057824 */ /* 0x000fe400078e0200 */
[----:B------:R-:W-:Y:S03]  /*4ea0*/  IMAD.WIDE.U32 R44, R42, 0x60, R44 ;  /* 0x000000602a2c7825 */ /* 0x000fe600078e002c */
[----:B-1----:R-:W2:Y:S08]  /*4eb0*/  LD.E.128 R20, [R4.64] ;  /* 0x0000000604147980 */ /* 0x002eb0000c101d00 */
[----:B------:R-:W3:Y:S06]  /*4ec0*/  @!P0 LD.E.64 R2, [R24.64] ;  /* 0x0000000618028980 */ /* 0x000eec000c101b00 */
[----:B------:R-:W4:Y:S01]  /*4ed0*/  @!P0 LD.E.64 R28, [R30.64] ;  /* 0x000000061e1c8980 */ /* 0x000f22000c101b00 */
[----:B--2---:R-:W-:Y:S02]  /*4ee0*/  @!P0 LOP3.LUT R0, R20, 0xffff0000, RZ, 0xc0, !PT ;  /* 0xffff000014008812 */ /* 0x004fe400078ec0ff */
[C---:B---3--:R-:W-:Y:S02]  /*4ef0*/  @!P0 SHF.L.U32 R7, R2.reuse, 0x10, RZ ;  /* 0x0000001002078819 */ /* 0x048fe400000006ff */
[----:B------:R-:W-:Y:S02]  /*4f00*/  @!P0 LOP3.LUT R6, R2, 0xffff0000, RZ, 0xc0, !PT ;  /* 0xffff000002068812 */ /* 0x000fe400078ec0ff */
[----:B------:R-:W-:Y:S01]  /*4f10*/  @!P0 LOP3.LUT R2, R21, 0xffff0000, RZ, 0xc0, !PT ;  /* 0xffff000015028812 */ /* 0x000fe200078ec0ff */
[----:B----4-:R-:W-:Y:S01]  /*4f20*/  @!P0 IMAD.U32 R8, R28, 0x10000, RZ ;  /* 0x000100001c088824 */ /* 0x010fe200078e00ff */
[C---:B------:R-:W-:Y:S02]  /*4f30*/  @!P0 SHF.L.U32 R4, R3.reuse, 0x10, RZ ;  /* 0x0000001003048819 */ /* 0x040fe400000006ff */
[----:B------:R-:W-:Y:S01]  /*4f40*/  @!P0 LOP3.LUT R5, R3, 0xffff0000, RZ, 0xc0, !PT ;  /* 0xffff000003058812 */ /* 0x000fe200078ec0ff */
[----:B------:R-:W-:Y:S01]  /*4f50*/  @!P0 FMUL.FTZ R32, R0, R8 ;  /* 0x0000000800208220 */ /* 0x000fe20000410000 */
[----:B------:R-:W-:Y:S01]  /*4f60*/  @!P0 SHF.L.U32 R3, R20, 0x10, RZ ;  /* 0x0000001014038819 */ /* 0x000fe200000006ff */
[-C--:B------:R-:W-:Y:S01]  /*4f70*/  @!P0 FMUL.FTZ R0, R0, R7.reuse ;  /* 0x0000000700008220 */ /* 0x080fe20000410000 */
[----:B------:R-:W-:Y:S02]  /*4f80*/  @!P0 LOP3.LUT R26, R28, 0xffff0000, RZ, 0xc0, !PT ;  /* 0xffff00001c1a8812 */ /* 0x000fe400078ec0ff */
[----:B------:R-:W-:Y:S01]  /*4f90*/  @!P0 SHF.L.U32 R27, R29, 0x10, RZ ;  /* 0x000000101d1b8819 */ /* 0x000fe200000006ff */
        /* <DEDUP_REMOVED lines=10> */
[----:B------:R-:W-:Y:S01]  /*5040*/  @!P0 FFMA.FTZ R33, R8, R6, -R33 ;  /* 0x0000000608218223 */ /* 0x000fe20000010821 */
[----:B------:R-:W-:Y:S01]  /*5050*/  @!P0 SHF.L.U32 R6, R22, 0x10, RZ ;  /* 0x0000001016068819 */ /* 0x000fe200000006ff */
[C---:B------:R-:W-:Y:S02]  /*5060*/  @!P0 FMUL.FTZ R34, R3.reuse, R27 ;  /* 0x0000001b03228220 */ /* 0x040fe40000410000 */
[----:B------:R-:W-:Y:S02]  /*5070*/  @!P0 FMUL.FTZ R3, R3, R4 ;  /* 0x0000000403038220 */ /* 0x000fe40000410000 */
[C---:B------:R-:W-:Y:S02]  /*5080*/  @!P0 FMUL.FTZ R35, R7.reuse, R28 ;  /* 0x0000001c07238220 */ /* 0x040fe40000410000 */
[----:B------:R-:W-:Y:S02]  /*5090*/  @!P0 FFMA.FTZ R34, R6, R4, -R34 ;  /* 0x0000000406228223 */ /* 0x000fe40000010822 */
[-C--:B------:R-:W-:Y:S02]  /*50a0*/  @!P0 FMUL.FTZ R4, R7, R5.reuse ;  /* 0x0000000507048220 */ /* 0x080fe40000410000 */
[----:B------:R-:W-:Y:S02]  /*50b0*/  @!P0 FFMA.FTZ R2, R26, R8, R2 ;  /* 0x000000081a028223 */ /* 0x000fe40000010002 */
[----:B------:R-:W-:Y:S02]  /*50c0*/  @!P0 FFMA.FTZ R3, R27, R6, R3 ;  /* 0x000000061b038223 */ /* 0x000fe40000010003 */
[----:B------:R-:W-:Y:S01]  /*50d0*/  @!P0 FFMA.FTZ R35, R29, R5, -R35 ;  /* 0x000000051d238223 */ /* 0x000fe20000010823 */
[----:B------:R-:W-:Y:S01]  /*50e0*/  @!P0 F2FP.BF16.PACK_AB R2, R2, R33 ;  /* 0x000000210202823e */ /* 0x000fe200000010ff */
[----:B------:R-:W-:Y:S01]  /*50f0*/  @!P0 FFMA.FTZ R4, R28, R29, R4 ;  /* 0x0000001d1c048223 */ /* 0x000fe20000010004 */
[----:B------:R-:W-:Y:S01]  /*5100*/  @!P0 F2FP.BF16.PACK_AB R3, R3, R34 ;  /* 0x000000220303823e */ /* 0x000fe200000010ff */
[----:B------:R-:W-:Y:S01]  /*5110*/  IMAD R5, R43, 0x60, RZ ;  /* 0x000000602b057824 */ /* 0x000fe200078e02ff */
[----:B------:R-:W-:Y:S01]  /*5120*/  @!P0 MOV R21, R2 ;  /* 0x0000000200158202 */ /* 0x000fe20000000f00 */
[----:B------:R-:W-:Y:S01]  /*5130*/  @!P0 IMAD.MOV.U32 R20, RZ, RZ, R0 ;  /* 0x000000ffff148224 */ /* 0x000fe200078e0000 */
[----:B------:R-:W-:Y:S02]  /*5140*/  @!P0 F2FP.BF16.PACK_AB R4, R4, R35 ;  /* 0x000000230404823e */ /* 0x000fe400000010ff */
[----:B------:R-:W-:Y:S02]  /*5150*/  IADD3 R45, R45, R5, RZ ;  /* 0x000000052d2d7210 */ /* 0x000fe40007ffe0ff */
[----:B------:R-:W-:Y:S02]  /*5160*/  @!P0 MOV R22, R3 ;  /* 0x0000000300168202 */ /* 0x000fe40000000f00 */
[----:B------:R-:W-:Y:S05]  /*5170*/  @!P0 MOV R23, R4 ;  /* 0x0000000400178202 */ /* 0x000fea0000000f00 */
[----:B------:R1:W-:Y:S02]  /*5180*/  ST.E.128 [R44.64], R20 ;  /* 0x000000142c007985 */ /* 0x0003e4000c101d06 */
.L_x_1198:
[----:B------:R-:W-:Y:S05]  /*5190*/  BSYNC B0 ;  /* 0x0000000000007941 */ /* 0x000fea0003800000 */
.L_x_1197:
        /* <DEDUP_REMOVED lines=52> */
.L_x_1196:
[----:B------:R-:W-:Y:S05]  /*54e0*/  BSYNC B1 ;  /* 0x0000000000017941 */ /* 0x000fea0003800000 */
.L_x_1195:
        /* <DEDUP_REMOVED lines=63> */
.L_x_1202:
[----:B------:R-:W-:Y:S05]  /*58e0*/  BSYNC B0 ;  /* 0x0000000000007941 */ /* 0x000fea0003800000 */
.L_x_1201:
        /* <DEDUP_REMOVED lines=52> */
.L_x_1200:
[----:B------:R-:W-:Y:S05]  /*5c30*/  BSYNC B1 ;  /* 0x0000000000017941 */ /* 0x000fea0003800000 */
.L_x_1199:
        /* <DEDUP_REMOVED lines=16> */
[----:B-1----:R-:W-:Y:S01]  /*5d40*/  IMAD.MOV.U32 R44, RZ, RZ, R125 ;  /* 0x000000ffff2c7224 */ /* 0x002fe200078e007d */
[----:B------:R-:W-:Y:S02]  /*5d50*/  MOV R5, R118 ;  /* 0x0000007600057202 */ /* 0x000fe40000000f00 */
[----:B------:R-:W-:Y:S02]  /*5d60*/  ISETP.GE.AND P0, PT, R18, R17, PT ;  /* 0x000000111200720c */ /* 0x000fe40003f06270 */
[----:B------:R-:W-:Y:S01]  /*5d70*/  MOV R45, R124 ;  /* 0x0000007c002d7202 */ /* 0x000fe20000000f00 */
[----:B------:R-:W-:Y:S04]  /*5d80*/  IMAD.WIDE.U32 R4, R210, 0xa0, R4 ;  /* 0x000000a0d2047825 */ /* 0x000fe800078e0004 */
[----:B------:R-:W-:Y:S02]  /*5d90*/  IMAD.IADD R5, R5, 0x1, R0 ;  /* 0x0000000105057824 */ /* 0x000fe400078e0200 */
[----:B------:R-:W-:Y:S03]  /*5da0*/  IMAD.WIDE.U32 R44, R42, 0xa0, R44 ;  /* 0x000000a02a2c7825 */ /* 0x000fe600078e002c */
[----:B------:R-:W2:Y:S08]  /*5db0*/  LD.E.128 R20, [R4.64] ;  /* 0x0000000604147980 */ /* 0x000eb0000c101d00 */
        /* <DEDUP_REMOVED lines=45> */
.L_x_1206:
[----:B------:R-:W-:Y:S05]  /*6090*/  BSYNC B0 ;  /* 0x0000000000007941 */ /* 0x000fea0003800000 */
.L_x_1205:
        /* <DEDUP_REMOVED lines=52> */
.L_x_1204:
[----:B------:R-:W-:Y:S05]  /*63e0*/  BSYNC B1 ;  /* 0x0000000000017941 */ /* 0x000fea0003800000 */
.L_x_1203:
        /* <DEDUP_REMOVED lines=69> */
.L_x_1210:
[----:B------:R-:W-:Y:S05]  /*6840*/  BSYNC B0 ;  /* 0x0000000000007941 */ /* 0x000fea0003800000 */
.L_x_1209:
        /* <DEDUP_REMOVED lines=52> */
.L_x_1208:
[----:B------:R-:W-:Y:S05]  /*6b90*/  BSYNC B1 ;  /* 0x0000000000017941 */ /* 0x000fea0003800000 */
.L_x_1207:
        /* <DEDUP_REMOVED lines=69> */
.L_x_1214:
[----:B------:R-:W-:Y:S05]  /*6ff0*/  BSYNC B0 ;  /* 0x0000000000007941 */ /* 0x000fea0003800000 */
.L_x_1213:
[----:B------:R-:W-:Y:S11]  /*7000*/  ISETP.GE.AND P0, PT, R9, R165, PT ;  /* 0x000000a50900720c */ /* 0x000ff60003f06270 */
[----:B------:R-:W-:Y:S02]  /*7010*/  @!UPT UIADD3 URZ, URZ, URZ, URZ ;  /* 0x0000003f3f3ff290 */ /* 0x000fe4000fffe03f */
[----:B------:R-:W-:-:S05]  /*7020*/  @P0 BRA `(.L_x_1212) ;  /* 0x0000031000000947 */ /* 0x000fca0003800000 */
[----:B------:R-:W-:Y:S02]  /*7030*/  ISETP.GE.AND P0, PT, R9, R17, PT ;  /* 0x000000110900720c */ /* 0x000fe40003f06270 */
[C---:B-1----:R-:W-:Y:S04]  /*7040*/  LEA R20, P1, R105.reuse, R119, 0x1 ;  /* 0x0000007769147211 */ /* 0x042fe800078208ff */
[----:B------:R-:W-:Y:S06]  /*7050*/  LEA.HI.X R21, R105, R118, R104, 0x1, P1 ;  /* 0x0000007669157211 */ /* 0x000fec00008f0c68 */
[----:B------:R-:W2:Y:S08]  /*7060*/  LD.E.128 R20, [R20.64] ;  /* 0x0000000614147980 */ /* 0x000eb0000c101d00 */
[----:B------:R1:W3:Y:S06]  /*7070*/  @!P0 LD.E.64 R2, [R24.64+0x40] ;  /* 0x0000400618028980 */ /* 0x0002ec000c101b00 */
[----:B-1----:R-:W4:Y:S01]  /*7080*/  @!P0 LD.E.64 R24, [R30.64+0x40] ;  /* 0x000040061e188980 */ /* 0x002f22000c101b00 */
[----:B--2---:R-:W-:Y:S01]  /*7090*/  @!P0 IMAD.U32 R26, R23, 0x10000, RZ ;  /* 0x00010000171a8824 */ /* 0x004fe200078e00ff */
[----:B------:R-:W-:Y:S01]  /*70a0*/  @!P0 LOP3.LUT R0, R20, 0xffff0000, RZ, 0xc0, !PT ;  /* 0xffff000014008812 */ /* 0x000fe200078ec0ff */
[C---:B---3--:R-:W-:Y:S01]  /*70b0*/  @!P0 IMAD.U32 R7, R2.reuse, 0x10000, RZ ;  /* 0x0001000002078824 */ /* 0x048fe200078e00ff */
[----:B------:R-:W-:Y:S01]  /*70c0*/  @!P0 LOP3.LUT R6, R2, 0xffff0000, RZ, 0xc0, !PT ;  /* 0xffff000002068812 */ /* 0x000fe200078ec0ff */
[----:B------:R-:W-:Y:S01]  /*70d0*/  @!P0 IMAD.U32 R4, R3, 0x10000, RZ ;  /* 0x0001000003048824 */ /* 0x000fe200078e00ff */
[----:B------:R-:W-:Y:S02]  /*70e0*/  @!P0 LOP3.LUT R2, R21, 0xffff0000, RZ, 0xc0, !PT ;  /* 0xffff000015028812 */ /* 0x000fe400078ec0ff */
[----:B------:R-:W-:Y:S02]  /*70f0*/  @!P0 LOP3.LUT R5, R3, 0xffff0000, RZ, 0xc0, !PT ;  /* 0xffff000003058812 */ /* 0x000fe400078ec0ff */
[----:B------:R-:W-:Y:S02]  /*7100*/  @!P0 SHF.L.U32 R3, R20, 0x10, RZ ;  /* 0x0000001014038819 */ /* 0x000fe400000006ff */
[C---:B----4-:R-:W-:Y:S02]  /*7110*/  @!P0 SHF.L.U32 R8, R24.reuse, 0x10, RZ ;  /* 0x0000001018088819 */ /* 0x050fe400000006ff */
[----:B------:R-:W-:Y:S01]  /*7120*/  @!P0 LOP3.LUT R17, R24, 0xffff0000, RZ, 0xc0, !PT ;  /* 0xffff000018118812 */ /* 0x000fe200078ec0ff */
[C---:B------:R-:W-:Y:S01]  /*7130*/  @!P0 IMAD.U32 R24, R25.reuse, 0x10000, RZ ;  /* 0x0001000019188824 */ /* 0x040fe200078e00ff */
[----:B------:R-:W-:Y:S01]  /*7140*/  @!P0 LOP3.LUT R25, R25, 0xffff0000, RZ, 0xc0, !PT ;  /* 0xffff000019198812 */ /* 0x000fe200078ec0ff */
[C---:B------:R-:W-:Y:S02]  /*7150*/  @!P0 FMUL.FTZ R27, R0.reuse, R8 ;  /* 0x00000008001b8220 */ /* 0x040fe40000410000 */
[-C--:B------:R-:W-:Y:S02]  /*7160*/  @!P0 FMUL.FTZ R0, R0, R7.reuse ;  /* 0x0000000700008220 */ /* 0x080fe40000410000 */
[----:B------:R-:W-:Y:S01]  /*7170*/  @!P0 FFMA.FTZ R27, R3, R7, -R27 ;  /* 0x00000007031b8223 */ /* 0x000fe2000001081b */
[----:B------:R-:W-:Y:S01]  /*7180*/  @!P0 LOP3.LUT R7, R23, 0xffff0000, RZ, 0xc0, !PT ;  /* 0xffff000017078812 */ /* 0x000fe200078ec0ff */
[----:B------:R-:W-:Y:S01]  /*7190*/  @!P0 FFMA.FTZ R0, R8, R3, R0 ;  /* 0x0000000308008223 */ /* 0x000fe20000010000 */
[----:B------:R-:W-:Y:S01]  /*71a0*/  @!P0 LOP3.LUT R3, R22, 0xffff0000, RZ, 0xc0, !PT ;  /* 0xffff000016038812 */ /* 0x000fe200078ec0ff */
[----:B------:R-:W-:Y:S02]  /*71b0*/  @!P0 IMAD.U32 R8, R21, 0x10000, RZ ;  /* 0x0001000015088824 */ /* 0x000fe400078e00ff */
[----:B------:R-:W-:Y:S01]  /*71c0*/  @!P0 FMUL.FTZ R28, R2, R17 ;  /* 0x00000011021c8220 */ /* 0x000fe20000410000 */
[----:B------:R-:W-:Y:S01]  /*71d0*/  @!P0 F2FP.BF16.PACK_AB R0, R0, R27 ;  /* 0x0000001b0000823e */ /* 0x000fe200000010ff */
[-C--:B------:R-:W-:Y:S02]  /*71e0*/  @!P0 FMUL.FTZ R2, R2, R6.reuse ;  /* 0x0000000602028220 */ /* 0x080fe40000410000 */
[----:B------:R-:W-:Y:S01]  /*71f0*/  @!P0 FFMA.FTZ R28, R8, R6, -R28 ;  /* 0x00000006081c8223 */ /* 0x000fe2000001081c */
[----:B------:R-:W-:Y:S01]  /*7200*/  @!P0 SHF.L.U32 R6, R22, 0x10, RZ ;  /* 0x0000001016068819 */ /* 0x000fe200000006ff */
[C---:B------:R-:W-:Y:S01]  /*7210*/  @!P0 FMUL.FTZ R29, R3.reuse, R24 ;  /* 0x00000018031d8220 */ /* 0x040fe20000410000 */
[----:B------:R-:W-:Y:S01]  /*7220*/  @!P0 MOV R20, R0 ;  /* 0x0000000000148202 */ /* 0x000fe20000000f00 */
[-C--:B------:R-:W-:Y:S02]  /*7230*/  @!P0 FMUL.FTZ R3, R3, R4.reuse ;  /* 0x0000000403038220 */ /* 0x080fe40000410000 */
        /* <DEDUP_REMOVED lines=16> */
.L_x_1212:
[----:B------:R-:W-:Y:S05]  /*7340*/  BSYNC B1 ;  /* 0x0000000000017941 */ /* 0x000fea0003800000 */
.L_x_1211:
[----:B------:R-:W2:Y:S01]  /*7350*/  LD.E R0, [R10.64+0xd0] ;  /* 0x0000d0060a007980 */ /* 0x000ea2000c101900 */
[----:B------:R-:W-:Y:S02]  /*7360*/  IMAD.MOV.U32 R2, RZ, RZ, R13 ;  /* 0x000000ffff027224 */ /* 0x000fe400078e000d */
[----:B------:R-:W-:Y:S02]  /*7370*/  IMAD.MOV.U32 R3, RZ, RZ, R12 ;  /* 0x000000ffff037224 */ /* 0x000fe400078e000c */
[----:B------:R-:W-:Y:S02]  /*7380*/  IMAD.MOV.U32 R41, RZ, RZ, R39 ;  /* 0x000000ffff297224 */ /* 0x000fe400078e0027 */
[----:B--2---:R-:W-:Y:S05]  /*7390*/  IMAD.U32 R0, R0, -0x40, RZ ;  /* 0xffffffc000007824 */ /* 0x004fea00078e00ff */
[C---:B------:R-:W-:Y:S02]  /*73a0*/  LEA R13, P1, R0.reuse, R2, 0x1 ;  /* 0x00000002000d7211 */ /* 0x040fe400078208ff */
[C---:B------:R-:W-:Y:S02]  /*73b0*/  LEA R40, P0, R0.reuse, R40, 0x1 ;  /* 0x0000002800287211 */ /* 0x040fe400078008ff */
[C---:B------:R-:W-:Y:S02]  /*73c0*/  LEA.HI.X.SX32 R12, R0.reuse, R3, 0x1, P1 ;  /* 0x00000003000c7211 */ /* 0x040fe400008f0eff */
[----:B------:R-:W-:Y:S01]  /*73d0*/  LEA.HI.X.SX32 R39, R0, R41, 0x1, P0 ;  /* 0x0000002900277211 */ /* 0x000fe200000f0eff */
[----:B------:R-:W-:-:S05]  /*73e0*/  BRA `(.L_x_1215) ;  /* 0x0000703000007947 */ /* 0x000fca0003800000 */
.L_x_1182:
[----:B-1----:R-:W-:Y:S01]  /*73f0*/  BSSY B2, `(.L_x_1216) ;  /* 0x00000c2000027945 */ /* 0x002fe20003800000 */
[----:B------:R-:W-:-:S05]  /*7400*/  @!P2 BRA `(.L_x_1217) ;  /* 0x00000c000000a947 */ /* 0x000fca0003800000 */
[----:B-----5:R-:W-:Y:S01]  /*7410*/  ISETP.GE.AND P0, PT, R18, R165, PT ;  /* 0x000000a51200720c */ /* 0x020fe20003f06270 */
[----:B------:R-:W-:Y:S01]  /*7420*/  @!UPT UIADD3 URZ, URZ, URZ, URZ ;  /* 0x0000003f3f3ff290 */ /* 0x000fe2000fffe03f */
[----:B------:R-:W-:Y:S11]  /*7430*/  BSSY B1, `(.L_x_1218) ;  /* 0x000005e000017945 */ /* 0x000ff60003800000 */
[----:B------:R-:W-:-:S05]  /*7440*/  @P0 BRA `(.L_x_1219) ;  /* 0x000005c000000947 */ /* 0x000fca0003800000 */
[----:B------:R-:W-:Y:S01]  /*7450*/  IMAD.MOV.U32 R4, RZ, RZ, R119 ;  /* 0x000000ffff047224 */ /* 0x000fe200078e0077 */
[----:B------:R-:W-:Y:S01]  /*7460*/  MOV R5, R118 ;  /* 0x0000007600057202 */ /* 0x000fe20000000f00 */
[----:B------:R-:W-:Y:S01]  /*7470*/  BSSY B0, `(.L_x_1220) ;  /* 0x0000056000007945 */ /* 0x000fe20003800000 */
[----:B------:R-:W-:Y:S03]  /*7480*/  ISETP.GE.AND P0, PT, R18, R17, PT ;  /* 0x000000111200720c */ /* 0x000fe60003f06270 */
[----:B------:R1:W5:Y:S10]  /*7490*/  LD.E.128 R20, [R4.64] ;  /* 0x0000000604147980 */ /* 0x000374000c101d00 */
[----:B------:R-:W-:-:S05]  /*74a0*/  @P0 BRA `(.L_x_1221) ;  /* 0x0000052000000947 */ /* 0x000fca0003800000 */
[----:B------:R-:W-:Y:S01]  /*74b0*/  LEA.HI R8, R17, R17, RZ, 0x1 ;  /* 0x0000001111087211 */ /* 0x000fe200078f08ff */
[----:B------:R-:W-:Y:S01]  /*74c0*/  IMAD.MOV.U32 R7, RZ, RZ, R120 ;  /* 0x000000ffff077224 */ /* 0x000fe200078e0078 */
[----:B------:R-:W-:Y:S01]  /*74d0*/  MOV R6, R121 ;  /* 0x0000007900067202 */ /* 0x000fe20000000f00 */
[----:B------:R-:W-:Y:S01]  /*74e0*/  IMAD.MOV.U32 R2, RZ, RZ, RZ ;  /* 0x000000ffff027224 */ /* 0x000fe200078e00ff */
[----:B------:R-:W-:Y:S01]  /*74f0*/  SHF.R.S32.HI R8, RZ, 0x1, R8 ;  /* 0x00000001ff087819 */ /* 0x000fe20000011408 */
[C---:B-----5:R-:W-:Y:S01]  /*7500*/  IMAD.U32 R29, R20.reuse, 0x10000, RZ ;  /* 0x00010000141d7824 */ /* 0x060fe200078e00ff */
[----:B------:R-:W-:Y:S01]  /*7510*/  LOP3.LUT R30, R20, 0xffff0000, RZ, 0xc0, !PT ;  /* 0xffff0000141e7812 */ /* 0x000fe200078ec0ff */
[----:B------:R-:W-:Y:S01]  /*7520*/  IMAD.U32 R33, R22, 0x10000, RZ ;  /* 0x0001000016217824 */ /* 0x000fe200078e00ff */
[----:B------:R-:W-:Y:S01]  /*7530*/  ISETP.GE.AND P1, PT, R18, R8, PT ;  /* 0x000000081200720c */ /* 0x000fe20003f26270 */
[--C-:B------:R-:W-:Y:S01]  /*7540*/  IMAD.MOV.U32 R0, RZ, RZ, R8.reuse ;  /* 0x000000ffff007224 */ /* 0x100fe200078e0008 */
[C---:B------:R-:W-:Y:S02]  /*7550*/  SHF.L.U32 R31, R21.reuse, 0x10, RZ ;  /* 0x00000010151f7819 */ /* 0x040fe400000006ff */
[----:B------:R-:W-:Y:S02]  /*7560*/  LOP3.LUT R32, R21, 0xffff0000, RZ, 0xc0, !PT ;  /* 0xffff000015207812 */ /* 0x000fe400078ec0ff */
[----:B------:R-:W-:Y:S02]  /*7570*/  LOP3.LUT R34, R22, 0xffff0000, RZ, 0xc0, !PT ;  /* 0xffff000016227812 */ /* 0x000fe400078ec0ff */
[C---:B------:R-:W-:Y:S02]  /*7580*/  SHF.L.U32 R35, R23.reuse, 0x10, RZ ;  /* 0x0000001017237819 */ /* 0x040fe400000006ff */
[----:B------:R-:W-:Y:S03]  /*7590*/  LOP3.LUT R36, R23, 0xffff0000, RZ, 0xc0, !PT ;  /* 0xffff000017247812 */ /* 0x000fe600078ec0ff */
[----:B------:R-:W-:Y:S01]  /*75a0*/  @P1 IMAD.MOV R2, RZ, RZ, -R8 ;  /* 0x000000ffff021224 */ /* 0x000fe200078e0a08 */
[----:B------:R-:W-:Y:S04]  /*75b0*/  @P1 IADD3 R0, -R8, RZ, RZ ;  /* 0x000000ff08001210 */ /* 0x000fe80007ffe1ff */
[C---:B------:R-:W-:Y:S04]  /*75c0*/  LEA R24, P0, R2.reuse, R6, 0x1 ;  /* 0x0000000602187211 */ /* 0x040fe800078008ff */
[----:B------:R-:W-:Y:S02]  /*75d0*/  LEA.HI.X.SX32 R25, R2, R7, 0x1, P0 ;  /* 0x0000000702197211 */ /* 0x000fe400000f0eff */
[C---:B------:R-:W-:Y:S04]  /*75e0*/  LEA R2, P0, R0.reuse, R4, 0x1 ;  /* 0x0000000400027211 */ /* 0x040fe800078008ff */
[----:B------:R-:W-:Y:S01]  /*75f0*/  LEA.HI.X.SX32 R3, R0, R5, 0x1, P0 ;  /* 0x0000000500037211 */ /* 0x000fe200000f0eff */
[----:B------:R-:W-:Y:S01]  /*7600*/  IMAD.MOV.U32 R0, RZ, RZ, RZ ;  /* 0x000000ffff007224 */ /* 0x000fe200078e00ff */
[----:B------:R-:W-:Y:S01]  /*7610*/  @P1 IADD3 R0, -R8, RZ, RZ ;  /* 0x000000ff08001210 */ /* 0x000fe20007ffe1ff */
[----:B------:R-:W2:Y:S08]  /*7620*/  LD.E.128 R24, [R24.64] ;  /* 0x0000000618187980 */ /* 0x000eb0000c101d00 */
[----:B-1----:R1:W3:Y:S02]  /*7630*/  LD.E.128 R4, [R2.64] ;  /* 0x0000000602047980 */ /* 0x0022e4000c101d00 */
[----:B-1----:R-:W-:Y:S01]  /*7640*/  IMAD.MOV.U32 R2, RZ, RZ, R123 ;  /* 0x000000ffff027224 */ /* 0x002fe200078e007b */
[----:B------:R-:W-:Y:S04]  /*7650*/  MOV R3, R122 ;  /* 0x0000007a00037202 */ /* 0x000fe80000000f00 */
[C---:B------:R-:W-:Y:S04]  /*7660*/  LEA R2, P0, R0.reuse, R2, 0x1 ;  /* 0x0000000200027211 */ /* 0x040fe800078008ff */
[----:B------:R-:W-:Y:S05]  /*7670*/  LEA.HI.X.SX32 R3, R0, R3, 0x1, P0 ;  /* 0x0000000300037211 */ /* 0x000fea00000f0eff */
[----:B------:R1:W4:Y:S01]  /*7680*/  LD.E.128 R44, [R2.64] ;  /* 0x00000006022c7980 */ /* 0x000322000c101d00 */
[----:B--2---:R-:W-:Y:S01]  /*7690*/  IMAD.U32 R0, R24, 0x10000, RZ ;  /* 0x0001000018007824 */ /* 0x004fe200078e00ff */
[----:B------:R-:W-:Y:S01]  /*76a0*/  SHF.L.U32 R20, R27, 0x10, RZ ;  /* 0x000000101b147819 */ /* 0x000fe200000006ff */
[C---:B------:R-:W-:Y:S01]  /*76b0*/  IMAD.U32 R22, R26.reuse, 0x10000, RZ ;  /* 0x000100001a167824 */ /* 0x040fe200078e00ff */
[----:B------:R-:W-:Y:S01]  /*76c0*/  LOP3.LUT R21, R26, 0xffff0000, RZ, 0xc0, !PT ;  /* 0xffff00001a157812 */ /* 0x000fe200078ec0ff */
[----:B------:R-:W-:Y:S01]  /*76d0*/  @!P1 FADD.FTZ R0, -R0, -RZ ;  /* 0x800000ff00009221 */ /* 0x000fe20000010100 */
[----:B-1----:R-:W-:Y:S01]  /*76e0*/  LOP3.LUT R2, R24, 0xffff0000, RZ, 0xc0, !PT ;  /* 0xffff000018027812 */ /* 0x002fe200078ec0ff */
[----:B------:R-:W-:Y:S01]  /*76f0*/  @!P1 FADD.FTZ R20, -R20, -RZ ;  /* 0x800000ff14149221 */ /* 0x000fe20000010100 */
[----:B------:R-:W-:Y:S01]  /*7700*/  SHF.L.U32 R3, R25, 0x10, RZ ;  /* 0x0000001019037819 */ /* 0x000fe200000006ff */
[----:B---3--:R-:W-:Y:S01]  /*7710*/  IMAD.U32 R28, R4, 0x10000, RZ ;  /* 0x00010000041c7824 */ /* 0x008fe200078e00ff */
[----:B------:R-:W-:Y:S01]  /*7720*/  SHF.L.U32 R23, R7, 0x10, RZ ;  /* 0x0000001007177819 */ /* 0x000fe200000006ff */
        /* <DEDUP_REMOVED lines=8> */
[C---:B------:R-:W-:Y:S01]  /*77b0*/  IMAD.U32 R5, R6.reuse, 0x10000, RZ ;  /* 0x0001000006057824 */ /* 0x040fe200078e00ff */
[----:B------:R-:W-:Y:S01]  /*77c0*/  LOP3.LUT R6, R6, 0xffff0000, RZ, 0xc0, !PT ;  /* 0xffff000006067812 */ /* 0x000fe200078ec0ff */
[----:B------:R-:W-:Y:S01]  /*77d0*/  FMUL.FTZ R0, R28, R0 ;  /* 0x000000001c007220 */ /* 0x000fe20000410000 */
[----:B------:R-:W-:Y:S01]  /*77e0*/  LOP3.LUT R24, R25, 0xffff0000, RZ, 0xc0, !PT ;  /* 0xffff000019187812 */ /* 0x000fe200078ec0ff */
[----:B------:R-:W-:Y:S01]  /*77f0*/  FMUL.FTZ R2, R27, R2 ;  /* 0x000000021b027220 */ /* 0x000fe20000410000 */
[----:B------:R-:W-:Y:S01]  /*7800*/  LOP3.LUT R25, R7, 0xffff0000, RZ, 0xc0, !PT ;  /* 0xffff000007197812 */ /* 0x000fe200078ec0ff */
[----:B------:R-:W-:Y:S02]  /*7810*/  FMUL.FTZ R7, R23, R20 ;  /* 0x0000001417077220 */ /* 0x000fe40000410000 */
[----:B------:R-:W-:Y:S02]  /*7820*/  FMUL.FTZ R6, R6, R21 ;  /* 0x0000001506067220 */ /* 0x000fe40000410000 */
[----:B------:R-:W-:Y:S02]  /*7830*/  @!P1 FADD.FTZ R24, -R24, -RZ ;  /* 0x800000ff18189221 */ /* 0x000fe40000010100 */
[----:B------:R-:W-:Y:S02]  /*7840*/  FMUL.FTZ R5, R5, R22 ;  /* 0x0000001605057220 */ /* 0x000fe40000410000 */
[----:B------:R-:W-:Y:S02]  /*7850*/  FMUL.FTZ R3, R4, R3 ;  /* 0x0000000304037220 */ /* 0x000fe40000410000 */
[----:B------:R-:W-:Y:S02]  /*7860*/  @!P1 FADD.FTZ R8, -R8, -RZ ;  /* 0x800000ff08089221 */ /* 0x000fe40000010100 */
[----:B------:R-:W-:Y:S02]  /*7870*/  FMUL.FTZ R4, R26, R24 ;  /* 0x000000181a047220 */ /* 0x000fe40000410000 */
[----:B------:R-:W-:Y:S01]  /*7880*/  FMUL.FTZ R8, R25, R8 ;  /* 0x0000000819087220 */ /* 0x000fe20000410000 */
[C---:B----4-:R-:W-:Y:S01]  /*7890*/  LOP3.LUT R21, R44.reuse, 0xffff0000, RZ, 0xc0, !PT ;  /* 0xffff00002c157812 */ /* 0x050fe200078ec0ff */
[----:B------:R-:W-:Y:S01]  /*78a0*/  IMAD.U32 R20, R44, 0x10000, RZ ;  /* 0x000100002c147824 */ /* 0x000fe200078e00ff */
[C---:B------:R-:W-:Y:S01]  /*78b0*/  SHF.L.U32 R22, R45.reuse, 0x10, RZ ;  /* 0x000000102d167819 */ /* 0x040fe200000006ff */
[C---:B------:R-:W-:Y:S01]  /*78c0*/  IMAD.U32 R24, R46.reuse, 0x10000, RZ ;  /* 0x000100002e187824 */ /* 0x040fe200078e00ff */
[----:B------:R-:W-:Y:S01]  /*78d0*/  LOP3.LUT R23, R45, 0xffff0000, RZ, 0xc0, !PT ;  /* 0xffff00002d177812 */ /* 0x000fe200078ec0ff */
[----:B------:R-:W-:Y:S01]  /*78e0*/  FFMA.FTZ R0, R29, R20, R0 ;  /* 0x000000141d007223 */ /* 0x000fe20000010000 */
[----:B------:R-:W-:Y:S01]  /*78f0*/  LOP3.LUT R25, R46, 0xffff0000, RZ, 0xc0, !PT ;  /* 0xffff00002e197812 */ /* 0x000fe200078ec0ff */
[----:B------:R-:W-:Y:S01]  /*7900*/  FFMA.FTZ R2, R30, R21, R2 ;  /* 0x000000151e027223 */ /* 0x000fe20000010002 */
[----:B------:R-:W-:Y:S01]  /*7910*/  SHF.L.U32 R26, R47, 0x10, RZ ;  /* 0x000000102f1a7819 */ /* 0x000fe200000006ff */
[----:B------:R-:W-:Y:S01]  /*7920*/  FFMA.FTZ R3, R31, R22, R3 ;  /* 0x000000161f037223 */ /* 0x000fe20000010003 */
[----:B------:R-:W-:Y:S01]  /*7930*/  LOP3.LUT R27, R47, 0xffff0000, RZ, 0xc0, !PT ;  /* 0xffff00002f1b7812 */ /* 0x000fe200078ec0ff */
[----:B------:R-:W-:Y:S01]  /*7940*/  FFMA.FTZ R4, R32, R23, R4 ;  /* 0x0000001720047223 */ /* 0x000fe20000010004 */
[----:B------:R-:W-:Y:S01]  /*7950*/  F2FP.BF16.PACK_AB R20, R2, R0 ;  /* 0x000000000214723e */ /* 0x000fe200000010ff */
[----:B------:R-:W-:Y:S02]  /*7960*/  FFMA.FTZ R5, R33, R24, R5 ;  /* 0x0000001821057223 */ /* 0x000fe40000010005 */
[----:B------:R-:W-:Y:S01]  /*7970*/  FFMA.FTZ R6, R34, R25, R6 ;  /* 0x0000001922067223 */ /* 0x000fe20000010006 */
[----:B------:R-:W-:Y:S01]  /*7980*/  F2FP.BF16.PACK_AB R21, R4, R3 ;  /* 0x000000030415723e */ /* 0x000fe200000010ff */
[----:B------:R-:W-:Y:S02]  /*7990*/  FFMA.FTZ R7, R35, R26, R7 ;  /* 0x0000001a23077223 */ /* 0x000fe40000010007 */
[----:B------:R-:W-:Y:S01]  /*79a0*/  FFMA.FTZ R8, R36, R27, R8 ;  /* 0x0000001b24087223 */ /* 0x000fe20000010008 */
[----:B------:R-:W-:Y:S04]  /*79b0*/  F2FP.BF16.PACK_AB R22, R6, R5 ;  /* 0x000000050616723e */ /* 0x000fe800000010ff */
[----:B------:R-:W-:Y:S02]  /*79c0*/  F2FP.BF16.PACK_AB R23, R8, R7 ;  /* 0x000000070817723e */ /* 0x000fe400000010ff */
.L_x_1221:
[----:B------:R-:W-:Y:S05]  /*79d0*/  BSYNC B0 ;  /* 0x0000000000007941 */ /* 0x000fea0003800000 */
.L_x_1220:
[----:B------:R-:W-:Y:S02]  /*79e0*/  MOV R2, R125 ;  /* 0x0000007d00027202 */ /* 0x000fe40000000f00 */
[----:B------:R-:W-:Y:S05]  /*79f0*/  MOV R3, R124 ;  /* 0x0000007c00037202 */ /* 0x000fea0000000f00 */
[----:B-----5:R2:W-:Y:S02]  /*7a00*/  ST.E.128 [R2.64], R20 ;  /* 0x0000001402007985 */ /* 0x0205e4000c101d06 */
.L_x_1219:
[----:B------:R-:W-:Y:S05]  /*7a10*/  BSYNC B1 ;  /* 0x0000000000017941 */ /* 0x000fea0003800000 */
.L_x_1218:
[----:B------:R-:W-:Y:S11]  /*7a20*/  ISETP.GE.AND P0, PT, R9, R165, PT ;  /* 0x000000a50900720c */ /* 0x000ff60003f06270 */
[----:B------:R-:W-:Y:S02]  /*7a30*/  @!UPT UIADD3 URZ, URZ, URZ, URZ ;  /* 0x0000003f3f3ff290 */ /* 0x000fe4000fffe03f */
[----:B------:R-:W-:-:S05]  /*7a40*/  @P0 BRA `(.L_x_1217) ;  /* 0x000005c000000947 */ /* 0x000fca0003800000 */
[----:B-1----:R-:W-:Y:S01]  /*7a50*/  IMAD.MOV.U32 R4, RZ, RZ, R119 ;  /* 0x000000ffff047224 */ /* 0x002fe200078e0077 */
[----:B------:R-:W-:Y:S01]  /*7a60*/  MOV R5, R118 ;  /* 0x0000007600057202 */ /* 0x000fe20000000f00 */
[----:B------:R-:W-:Y:S01]  /*7a70*/  BSSY B0, `(.L_x_1222) ;  /* 0x0000056000007945 */ /* 0x000fe20003800000 */
[----:B------:R-:W-:Y:S03]  /*7a80*/  ISETP.GE.AND P0, PT, R9, R17, PT ;  /* 0x000000110900720c */ /* 0x000fe60003f06270 */
[----:B--2---:R1:W5:Y:S10]  /*7a90*/  LD.E.128 R20, [R4.64+0x80] ;  /* 0x0000800604147980 */ /* 0x004374000c101d00 */
[----:B------:R-:W-:-:S05]  /*7aa0*/  @P0 BRA `(.L_x_1223) ;  /* 0x0000052000000947 */ /* 0x000fca0003800000 */
[----:B------:R-:W-:Y:S01]  /*7ab0*/  LEA.HI R0, R17, R17, RZ, 0x1 ;  /* 0x0000001111007211 */ /* 0x000fe200078f08ff */
[----:B------:R-:W-:Y:S01]  /*7ac0*/  IMAD.MOV.U32 R7, RZ, RZ, R120 ;  /* 0x000000ffff077224 */ /* 0x000fe200078e0078 */
[----:B------:R-:W-:Y:S01]  /*7ad0*/  MOV R6, R121 ;  /* 0x0000007900067202 */ /* 0x000fe20000000f00 */
[----:B------:R-:W-:Y:S01]  /*7ae0*/  IMAD.MOV.U32 R28, RZ, RZ, R123 ;  /* 0x000000ffff1c7224 */ /* 0x000fe200078e007b */
[----:B------:R-:W-:Y:S01]  /*7af0*/  SHF.R.S32.HI R0, RZ, 0x1, R0 ;  /* 0x00000001ff007819 */ /* 0x000fe20000011400 */
[----:B------:R-:W-:Y:S01]  /*7b00*/  IMAD.MOV.U32 R2, RZ, RZ, RZ ;  /* 0x000000ffff027224 */ /* 0x000fe200078e00ff */
[----:B------:R-:W-:Y:S01]  /*7b10*/  MOV R29, R122 ;  /* 0x0000007a001d7202 */ /* 0x000fe20000000f00 */
[----:B-----5:R-:W-:Y:S01]  /*7b20*/  IMAD.U32 R33, R22, 0x10000, RZ ;  /* 0x0001000016217824 */ /* 0x020fe200078e00ff */
[----:B------:R-:W-:Y:S01]  /*7b30*/  ISETP.GE.AND P1, PT, R9, R0, PT ;  /* 0x000000000900720c */ /* 0x000fe20003f26270 */
[--C-:B------:R-:W-:Y:S01]  /*7b40*/  IMAD.MOV.U32 R3, RZ, RZ, R0.reuse ;  /* 0x000000ffff037224 */ /* 0x100fe200078e0000 */
[----:B------:R-:W-:Y:S02]  /*7b50*/  LOP3.LUT R30, R20, 0xffff0000, RZ, 0xc0, !PT ;  /* 0xffff0000141e7812 */ /* 0x000fe400078ec0ff */
[C---:B------:R-:W-:Y:S02]  /*7b60*/  SHF.L.U32 R31, R21.reuse, 0x10, RZ ;  /* 0x00000010151f7819 */ /* 0x040fe400000006ff */
[----:B------:R-:W-:Y:S02]  /*7b70*/  LOP3.LUT R32, R21, 0xffff0000, RZ, 0xc0, !PT ;  /* 0xffff000015207812 */ /* 0x000fe400078ec0ff */
[----:B------:R-:W-:Y:S02]  /*7b80*/  LOP3.LUT R34, R22, 0xffff0000, RZ, 0xc0, !PT ;  /* 0xffff000016227812 */ /* 0x000fe400078ec0ff */
[C---:B------:R-:W-:Y:S02]  /*7b90*/  SHF.L.U32 R35, R23.reuse, 0x10, RZ ;  /* 0x0000001017237819 */ /* 0x040fe400000006ff */
[----:B------:R-:W-:Y:S01]  /*7ba0*/  LOP3.LUT R36, R23, 0xffff0000, RZ, 0xc0, !PT ;  /* 0xffff000017247812 */ /* 0x000fe200078ec0ff */
[----:B------:R-:W-:Y:S01]  /*7bb0*/  @P1 IMAD.MOV R2, RZ, RZ, -R0 ;  /* 0x000000ffff021224 */ /* 0x000fe200078e0a00 */
[----:B------:R-:W-:Y:S04]  /*7bc0*/  @P1 IADD3 R3, -R0, RZ, RZ ;  /* 0x000000ff00031210 */ /* 0x000fe80007ffe1ff */
[C---:B------:R-:W-:Y:S04]  /*7bd0*/  LEA R24, P0, R2.reuse, R6, 0x1 ;  /* 0x0000000602187211 */ /* 0x040fe800078008ff */
[----:B------:R-:W-:Y:S02]  /*7be0*/  LEA.HI.X.SX32 R25, R2, R7, 0x1, P0 ;  /* 0x0000000702197211 */ /* 0x000fe400000f0eff */
[C---:B------:R-:W-:Y:S04]  /*7bf0*/  LEA R2, P0, R3.reuse, R4, 0x1 ;  /* 0x0000000403027211 */ /* 0x040fe800078008ff */
[----:B------:R-:W-:Y:S01]  /*7c00*/  LEA.HI.X.SX32 R3, R3, R5, 0x1, P0 ;  /* 0x0000000503037211 */ /* 0x000fe200000f0eff */
[----:B------:R-:W2:Y:S08]  /*7c10*/  LD.E.128 R24, [R24.64+0x80] ;  /* 0x0000800618187980 */ /* 0x000eb0000c101d00 */
[----:B-1----:R1:W3:Y:S02]  /*7c20*/  LD.E.128 R4, [R2.64+0x80] ;  /* 0x0000800602047980 */ /* 0x0022e4000c101d00 */
[----:B-1----:R-:W-:Y:S01]  /*7c30*/  IMAD.MOV.U32 R3, RZ, RZ, RZ ;  /* 0x000000ffff037224 */ /* 0x002fe200078e00ff */
[----:B------:R-:W-:Y:S04]  /*7c40*/  @P1 IADD3 R3, -R0, RZ, RZ ;  /* 0x000000ff00031210 */ /* 0x000fe80007ffe1ff */
[C---:B------:R-:W-:Y:S04]  /*7c50*/  LEA R2, P0, R3.reuse, R28, 0x1 ;  /* 0x0000001c03027211 */ /* 0x040fe800078008ff */
[----:B------:R-:W-:Y:S01]  /*7c60*/  LEA.HI.X.SX32 R3, R3, R29, 0x1, P0 ;  /* 0x0000001d03037211 */ /* 0x000fe200000f0eff */
[----:B------:R-:W-:Y:S04]  /*7c70*/  IMAD.U32 R29, R20, 0x10000, RZ ;  /* 0x00010000141d7824 */ /* 0x000fe800078e00ff */
[----:B------:R1:W4:Y:S01]  /*7c80*/  LD.E.128 R44, [R2.64+0x80] ;  /* 0x00008006022c7980 */ /* 0x000322000c101d00 */
        /* <DEDUP_REMOVED lines=52> */
.L_x_1223:
[----:B------:R-:W-:Y:S05]  /*7fd0*/  BSYNC B0 ;  /* 0x0000000000007941 */ /* 0x000fea0003800000 */
.L_x_1222:
[----:B------:R-:W-:Y:S02]  /*7fe0*/  MOV R2, R125 ;  /* 0x0000007d00027202 */ /* 0x000fe40000000f00 */
[----:B------:R-:W-:Y:S05]  /*7ff0*/  MOV R3, R124 ;  /* 0x0000007c00037202 */ /* 0x000fea0000000f00 */
[----:B-----5:R2:W-:Y:S02]  /*8000*/  ST.E.128 [R2.64+0x80], R20 ;  /* 0x0000801402007985 */ /* 0x0205e4000c101d06 */
.L_x_1217:
[----:B------:R-:W-:Y:S05]  /*8010*/  BSYNC B2 ;  /* 0x0000000000027941 */ /* 0x000fea0003800000 */
.L_x_1216:
        /* <DEDUP_REMOVED lines=9> */
[C---:B-1----:R-:W-:Y:S01]  /*80b0*/  LEA R4, P0, R87.reuse, R119, 0x1 ;  /* 0x0000007757047211 */ /* 0x042fe200078008ff */
[----:B------:R-:W-:Y:S03]  /*80c0*/  BSSY B0, `(.L_x_1228) ;  /* 0x0000057000007945 */ /* 0x000fe60003800000 */
[----:B------:R-:W-:Y:S02]  /*80d0*/  LEA.HI.X R5, R87, R118, R86, 0x1, P0 ;  /* 0x0000007657057211 */ /* 0x000fe400000f0c56 */
[----:B------:R-:W-:Y:S03]  /*80e0*/  ISETP.GE.AND P0, PT, R18, R17, PT ;  /* 0x000000111200720c */ /* 0x000fe60003f06270 */
[----:B--2---:R1:W5:Y:S10]  /*80f0*/  LD.E.128 R20, [R4.64] ;  /* 0x0000000604147980 */ /* 0x004374000c101d00 */
        /* <DEDUP_REMOVED lines=19> */
[----:B------:R-:W-:Y:S02]  /*8230*/  LEA R216, P0, R24, R121, 0x1 ;  /* 0x0000007918d87211 */ /* 0x000fe400078008ff */
[-C--:B------:R-:W-:Y:S01]  /*8240*/  LEA.HI.X.SX32 R8, R8, R143.reuse, 0x1, P2 ;  /* 0x0000008f08087211 */ /* 0x080fe200010f0eff */
[----:B-1----:R1:W2:Y:S03]  /*8250*/  LD.E.128 R4, [R2.64] ;  /* 0x0000000602047980 */ /* 0x0022a6000c101d00 */
[----:B------:R-:W-:Y:S06]  /*8260*/  LEA.HI.X R217, R24, R120, R8, 0x1, P0 ;  /* 0x0000007818d97211 */ /* 0x000fec00000f0c08 */
[----:B------:R-:W3:Y:S01]  /*8270*/  LD.E.128 R216, [R216.64] ;  /* 0x00000006d8d87980 */ /* 0x000ee2000c101d00 */
[----:B-1----:R-:W-:Y:S01]  /*8280*/  IMAD.MOV.U32 R2, RZ, RZ, RZ ;  /* 0x000000ffff027224 */ /* 0x002fe200078e00ff */
[----:B------:R-:W-:Y:S04]  /*8290*/  @P1 IADD3 R2, -R0, RZ, RZ ;  /* 0x000000ff00021210 */ /* 0x000fe80007ffe1ff */
[----:B------:R-:W-:Y:S04]  /*82a0*/  IADD3 R3, P0, R163, R2, RZ ;  /* 0x00000002a3037210 */ /* 0x000fe80007f1e0ff */
[----:B------:R-:W-:Y:S02]  /*82b0*/  LEA.HI.X.SX32 R0, R2, R143, 0x1, P0 ;  /* 0x0000008f02007211 */ /* 0x000fe400000f0eff */
[C---:B------:R-:W-:Y:S04]  /*82c0*/  LEA R2, P0, R3.reuse, R123, 0x1 ;  /* 0x0000007b03027211 */ /* 0x040fe800078008ff */
[----:B------:R-:W-:Y:S05]  /*82d0*/  LEA.HI.X R3, R3, R122, R0, 0x1, P0 ;  /* 0x0000007a03037211 */ /* 0x000fea00000f0c00 */
[----:B------:R1:W4:Y:S01]  /*82e0*/  LD.E.128 R44, [R2.64] ;  /* 0x00000006022c7980 */ /* 0x000322000c101d00 */
[C---:B--2---:R-:W-:Y:S01]  /*82f0*/  IMAD.U32 R8, R7.reuse, 0x10000, RZ ;  /* 0x0001000007087824 */ /* 0x044fe200078e00ff */
[----:B------:R-:W-:Y:S01]  /*8300*/  LOP3.LUT R21, R7, 0xffff0000, RZ, 0xc0, !PT ;  /* 0xffff000007157812 */ /* 0x000fe200078ec0ff */
[C---:B------:R-:W-:Y:S01]  /*8310*/  IMAD.U32 R0, R4.reuse, 0x10000, RZ ;  /* 0x0001000004007824 */ /* 0x040fe200078e00ff */
[----:B-1----:R-:W-:Y:S02]  /*8320*/  LOP3.LUT R2, R4, 0xffff0000, RZ, 0xc0, !PT ;  /* 0xffff000004027812 */ /* 0x002fe400078ec0ff */
[C---:B------:R-:W-:Y:S02]  /*8330*/  SHF.L.U32 R3, R5.reuse, 0x10, RZ ;  /* 0x0000001005037819 */ /* 0x040fe400000006ff */
[----:B------:R-:W-:Y:S01]  /*8340*/  LOP3.LUT R4, R5, 0xffff0000, RZ, 0xc0, !PT ;  /* 0xffff000005047812 */ /* 0x000fe200078ec0ff */
[----:B------:R-:W-:Y:S01]  /*8350*/  IMAD.U32 R5, R6, 0x10000, RZ ;  /* 0x0001000006057824 */ /* 0x000fe200078e00ff */
[----:B---3--:R-:W-:Y:S01]  /*8360*/  SHF.L.U32 R27, R216, 0x10, RZ ;  /* 0x00000010d81b7819 */ /* 0x008fe200000006ff */
[----:B------:R-:W-:Y:S01]  /*8370*/  IMAD.U32 R25, R217, 0x10000, RZ ;  /* 0x00010000d9197824 */ /* 0x000fe200078e00ff */
        /* <DEDUP_REMOVED lines=11> */
[----:B------:R-:W-:Y:S02]  /*8430*/  @!P1 FADD.FTZ R22, -R22, -RZ ;  /* 0x800000ff16169221 */ /* 0x000fe40000010100 */
[----:B------:R-:W-:Y:S02]  /*8440*/  @!P1 FADD.FTZ R25, -R25, -RZ ;  /* 0x800000ff19199221 */ /* 0x000fe40000010100 */
[----:B------:R-:W-:Y:S02]  /*8450*/  FMUL.FTZ R0, R0, R27 ;  /* 0x0000001b00007220 */ /* 0x000fe40000410000 */
[----:B------:R-:W-:Y:S02]  /*8460*/  FMUL.FTZ R7, R8, R7 ;  /* 0x0000000708077220 */ /* 0x000fe40000410000 */
[----:B------:R-:W-:Y:S02]  /*8470*/  FMUL.FTZ R8, R21, R20 ;  /* 0x0000001415087220 */ /* 0x000fe40000410000 */
[----:B------:R-:W-:Y:S02]  /*8480*/  @!P1 FADD.FTZ R23, -R23, -RZ ;  /* 0x800000ff17179221 */ /* 0x000fe40000010100 */
[----:B------:R-:W-:Y:S02]  /*8490*/  @!P1 FADD.FTZ R24, -R24, -RZ ;  /* 0x800000ff18189221 */ /* 0x000fe40000010100 */
[----:B------:R-:W-:Y:S02]  /*84a0*/  FMUL.FTZ R2, R2, R26 ;  /* 0x0000001a02027220 */ /* 0x000fe40000410000 */
[----:B------:R-:W-:Y:S02]  /*84b0*/  FMUL.FTZ R6, R6, R22 ;  /* 0x0000001606067220 */ /* 0x000fe40000410000 */
[----:B------:R-:W-:Y:S02]  /*84c0*/  FMUL.FTZ R3, R3, R25 ;  /* 0x0000001903037220 */ /* 0x000fe40000410000 */
[----:B------:R-:W-:Y:S02]  /*84d0*/  FMUL.FTZ R5, R5, R23 ;  /* 0x0000001705057220 */ /* 0x000fe40000410000 */
[----:B------:R-:W-:Y:S01]  /*84e0*/  FMUL.FTZ R4, R4, R24 ;  /* 0x0000001804047220 */ /* 0x000fe20000410000 */
[C---:B----4-:R-:W-:Y:S01]  /*84f0*/  LOP3.LUT R21, R44.reuse, 0xffff0000, RZ, 0xc0, !PT ;  /* 0xffff00002c157812 */ /* 0x050fe200078ec0ff */
[----:B------:R-:W-:Y:S01]  /*8500*/  IMAD.U32 R20, R44, 0x10000, RZ ;  /* 0x000100002c147824 */ /* 0x000fe200078e00ff */
[C---:B------:R-:W-:Y:S01]  /*8510*/  SHF.L.U32 R22, R45.reuse, 0x10, RZ ;  /* 0x000000102d167819 */ /* 0x040fe200000006ff */
[----:B------:R-:W-:Y:S01]  /*8520*/  IMAD.U32 R24, R46, 0x10000, RZ ;  /* 0x000100002e187824 */ /* 0x000fe200078e00ff */
[----:B------:R-:W-:Y:S01]  /*8530*/  LOP3.LUT R23, R45, 0xffff0000, RZ, 0xc0, !PT ;  /* 0xffff00002d177812 */ /* 0x000fe200078ec0ff */
[----:B------:R-:W-:Y:S01]  /*8540*/  FFMA.FTZ R0, R28, R20, R0 ;  /* 0x000000141c007223 */ /* 0x000fe20000010000 */
[----:B------:R-:W-:Y:S01]  /*8550*/  LOP3.LUT R25, R46, 0xffff0000, RZ, 0xc0, !PT ;  /* 0xffff00002e197812 */ /* 0x000fe200078ec0ff */
[----:B------:R-:W-:Y:S01]  /*8560*/  FFMA.FTZ R2, R29, R21, R2 ;  /* 0x000000151d027223 */ /* 0x000fe20000010002 */
[C---:B------:R-:W-:Y:S01]  /*8570*/  SHF.L.U32 R26, R47.reuse, 0x10, RZ ;  /* 0x000000102f1a7819 */ /* 0x040fe200000006ff */
        /* <DEDUP_REMOVED lines=11> */
.L_x_1229:
[----:B------:R-:W-:Y:S05]  /*8630*/  BSYNC B0 ;  /* 0x0000000000007941 */ /* 0x000fea0003800000 */
.L_x_1228:
[C---:B------:R-:W-:Y:S04]  /*8640*/  LEA R2, P0, R227.reuse, R125, 0x1 ;  /* 0x0000007de3027211 */ /* 0x040fe800078008ff */
[----:B------:R-:W-:Y:S05]  /*8650*/  LEA.HI.X R3, R227, R124, R228, 0x1, P0 ;  /* 0x0000007ce3037211 */ /* 0x000fea00000f0ce4 */
[----:B-----5:R2:W-:Y:S04]  /*8660*/  ST.E.128 [R2.64], R20 ;  /* 0x0000001402007985 */ /* 0x0205e8000c101d06 */
.L_x_1227:
[----:B------:R-:W-:Y:S05]  /*8670*/  BSYNC B1 ;  /* 0x0000000000017941 */ /* 0x000fea0003800000 */
.L_x_1226:
[----:B------:R-:W-:Y:S11]  /*8680*/  ISETP.GE.AND P0, PT, R9, R165, PT ;  /* 0x000000a50900720c */ /* 0x000ff60003f06270 */
[----:B------:R-:W-:Y:S02]  /*8690*/  @!UPT UIADD3 URZ, URZ, URZ, URZ ;  /* 0x0000003f3f3ff290 */ /* 0x000fe4000fffe03f */
        /* <DEDUP_REMOVED lines=89> */
.L_x_1231:
[----:B------:R-:W-:Y:S05]  /*8c30*/  BSYNC B0 ;  /* 0x0000000000007941 */ /* 0x000fea0003800000 */
.L_x_1230:
[C---:B------:R-:W-:Y:S04]  /*8c40*/  LEA R2, P0, R82.reuse, R125, 0x1 ;  /* 0x0000007d52027211 */ /* 0x040fe800078008ff */
[----:B------:R-:W-:Y:S05]  /*8c50*/  LEA.HI.X R3, R82, R124, R81, 0x1, P0 ;  /* 0x0000007c52037211 */ /* 0x000fea00000f0c51 */
[----:B-----5:R2:W-:Y:S04]  /*8c60*/  ST.E.128 [R2.64], R20 ;  /* 0x0000001402007985 */ /* 0x0205e8000c101d06 */
.L_x_1225:
[----:B------:R-:W-:Y:S05]  /*8c70*/  BSYNC B2 ;  /* 0x0000000000027941 */ /* 0x000fea0003800000 */
.L_x_1224:
        /* <DEDUP_REMOVED lines=33> */
[----:B------:R-:W-:Y:S02]  /*8e90*/  LEA R216, P0, R24, R121, 0x1 ;  /* 0x0000007918d87211 */ /* 0x000fe400078008ff */
[----:B------:R-:W-:Y:S01]  /*8ea0*/  LEA.HI.X.SX32 R8, R8, R142, 0x1, P2 ;  /* 0x0000008e08087211 */ /* 0x000fe200010f0eff */
        /* <DEDUP_REMOVED lines=62> */
.L_x_1237:
[----:B------:R-:W-:Y:S05]  /*9290*/  BSYNC B0 ;  /* 0x0000000000007941 */ /* 0x000fea0003800000 */
.L_x_1236:
[C---:B------:R-:W-:Y:S04]  /*92a0*/  LEA R2, P0, R83.reuse, R125, 0x1 ;  /* 0x0000007d53027211 */ /* 0x040fe800078008ff */
[----:B------:R-:W-:Y:S05]  /*92b0*/  LEA.HI.X R3, R83, R124, R84, 0x1, P0 ;  /* 0x0000007c53037211 */ /* 0x000fea00000f0c54 */
[----:B-----5:R2:W-:Y:S04]  /*92c0*/  ST.E.128 [R2.64], R20 ;  /* 0x0000001402007985 */ /* 0x0205e8000c101d06 */
.L_x_1235:
[----:B------:R-:W-:Y:S05]  /*92d0*/  BSYNC B1 ;  /* 0x0000000000017941 */ /* 0x000fea0003800000 */
.L_x_1234:
        /* <DEDUP_REMOVED lines=91> */
.L_x_1239:
[----:B------:R-:W-:Y:S05]  /*9890*/  BSYNC B0 ;  /* 0x0000000000007941 */ /* 0x000fea0003800000 */
.L_x_1238:
[C---:B------:R-:W-:Y:S04]  /*98a0*/  LEA R2, P0, R208.reuse, R125, 0x1 ;  /* 0x0000007dd0027211 */ /* 0x040fe800078008ff */
[----:B------:R-:W-:Y:S05]  /*98b0*/  LEA.HI.X R3, R208, R124, R209, 0x1, P0 ;  /* 0x0000007cd0037211 */ /* 0x000fea00000f0cd1 */
[----:B-----5:R2:W-:Y:S04]  /*98c0*/  ST.E.128 [R2.64], R20 ;  /* 0x0000001402007985 */ /* 0x0205e8000c101d06 */
.L_x_1233:
[----:B------:R-:W-:Y:S05]  /*98d0*/  BSYNC B2 ;  /* 0x0000000000027941 */ /* 0x000fea0003800000 */
.L_x_1232:
        /* <DEDUP_REMOVED lines=9> */
[----:B-1----:R-:W-:Y:S01]  /*9970*/  MOV R4, R119 ;  /* 0x0000007700047202 */ /* 0x002fe20000000f00 */
[----:B------:R-:W-:Y:S01]  /*9980*/  IMAD R0, R211, 0x60, RZ ;  /* 0x00000060d3007824 */ /* 0x000fe200078e02ff */
[----:B------:R-:W-:Y:S01]  /*9990*/  MOV R5, R118 ;  /* 0x0000007600057202 */ /* 0x000fe20000000f00 */
[----:B------:R-:W-:Y:S01]  /*99a0*/  BSSY B0, `(.L_x_1244) ;  /* 0x0000058000007945 */ /* 0x000fe20003800000 */
[----:B------:R-:W-:Y:S03]  /*99b0*/  ISETP.GE.AND P0, PT, R18, R17, PT ;  /* 0x000000111200720c */ /* 0x000fe60003f06270 */
[----:B------:R-:W-:Y:S05]  /*99c0*/  IMAD.WIDE.U32 R4, R210, 0x60, R4 ;  /* 0x00000060d2047825 */ /* 0x000fea00078e0004 */
[----:B------:R-:W-:Y:S05]  /*99d0*/  IADD3 R5, R5, R0, RZ ;  /* 0x0000000005057210 */ /* 0x000fea0007ffe0ff */
[----:B--2---:R1:W5:Y:S01]  /*99e0*/  LD.E.128 R20, [R4.64] ;  /* 0x0000000604147980 */ /* 0x004362000c101d00 */
        /* <DEDUP_REMOVED lines=83> */
.L_x_1245:
[----:B------:R-:W-:Y:S05]  /*9f20*/  BSYNC B0 ;  /* 0x0000000000007941 */ /* 0x000fea0003800000 */
.L_x_1244:
[----:B------:R-:W-:Y:S01]  /*9f30*/  MOV R2, R125 ;  /* 0x0000007d00027202 */ /* 0x000fe20000000f00 */
[----:B------:R-:W-:Y:S01]  /*9f40*/  IMAD R0, R43, 0x60, RZ ;  /* 0x000000602b007824 */ /* 0x000fe200078e02ff */
[----:B------:R-:W-:Y:S05]  /*9f50*/  MOV R3, R124 ;  /* 0x0000007c00037202 */ /* 0x000fea0000000f00 */
[----:B------:R-:W-:Y:S05]  /*9f60*/  IMAD.WIDE.U32 R2, R42, 0x60, R2 ;  /* 0x000000602a027825 */ /* 0x000fea00078e0002 */
[----:B------:R-:W-:Y:S05]  /*9f70*/  IADD3 R3, R3, R0, RZ ;  /* 0x0000000003037210 */ /* 0x000fea0007ffe0ff */
[----:B-----5:R2:W-:Y:S02]  /*9f80*/  ST.E.128 [R2.64], R20 ;  /* 0x0000001402007985 */ /* 0x0205e4000c101d06 */
.L_x_1243:
[----:B------:R-:W-:Y:S05]  /*9f90*/  BSYNC B1 ;  /* 0x0000000000017941 */ /* 0x000fea0003800000 */
.L_x_1242:
        /* <DEDUP_REMOVED lines=91> */
.L_x_1247:
[----:B------:R-:W-:Y:S05]  /*a550*/  BSYNC B0 ;  /* 0x0000000000007941 */ /* 0x000fea0003800000 */
.L_x_1246:
[C---:B------:R-:W-:Y:S04]  /*a560*/  LEA R2, P0, R206.reuse, R125, 0x1 ;  /* 0x0000007dce027211 */ /* 0x040fe800078008ff */
[----:B------:R-:W-:Y:S05]  /*a570*/  LEA.HI.X R3, R206, R124, R207, 0x1, P0 ;  /* 0x0000007cce037211 */ /* 0x000fea00000f0ccf */
[----:B-----5:R2:W-:Y:S04]  /*a580*/  ST.E.128 [R2.64], R20 ;  /* 0x0000001402007985 */ /* 0x0205e8000c101d06 */
.L_x_1241:
[----:B------:R-:W-:Y:S05]  /*a590*/  BSYNC B2 ;  /* 0x0000000000027941 */ /* 0x000fea0003800000 */
.L_x_1240:
        /* <DEDUP_REMOVED lines=97> */
.L_x_1253:
[----:B------:R-:W-:Y:S05]  /*abb0*/  BSYNC B0 ;  /* 0x0000000000007941 */ /* 0x000fea0003800000 */
.L_x_1252:
[C---:B------:R-:W-:Y:S04]  /*abc0*/  LEA R2, P0, R79.reuse, R125, 0x1 ;  /* 0x0000007d4f027211 */ /* 0x040fe800078008ff */
[----:B------:R-:W-:Y:S05]  /*abd0*/  LEA.HI.X R3, R79, R124, R80, 0x1, P0 ;  /* 0x0000007c4f037211 */ /* 0x000fea00000f0c50 */
[----:B-----5:R2:W-:Y:S04]  /*abe0*/  ST.E.128 [R2.64], R20 ;  /* 0x0000001402007985 */ /* 0x0205e8000c101d06 */
.L_x_1251:
[----:B------:R-:W-:Y:S05]  /*abf0*/  BSYNC B1 ;  /* 0x0000000000017941 */ /* 0x000fea0003800000 */
.L_x_1250:
        /* <DEDUP_REMOVED lines=91> */
.L_x_1255:
[----:B------:R-:W-:Y:S05]  /*b1b0*/  BSYNC B0 ;  /* 0x0000000000007941 */ /* 0x000fea0003800000 */
.L_x_1254:
[C---:B------:R-:W-:Y:S04]  /*b1c0*/  LEA R2, P0, R204.reuse, R125, 0x1 ;  /* 0x0000007dcc027211 */ /* 0x040fe800078008ff */
[----:B------:R-:W-:Y:S05]  /*b1d0*/  LEA.HI.X R3, R204, R124, R205, 0x1, P0 ;  /* 0x0000007ccc037211 */ /* 0x000fea00000f0ccd */
[----:B-----5:R2:W-:Y:S04]  /*b1e0*/  ST.E.128 [R2.64], R20 ;  /* 0x0000001402007985 */ /* 0x0205e8000c101d06 */
.L_x_1249:
[----:B------:R-:W-:Y:S05]  /*b1f0*/  BSYNC B2 ;  /* 0x0000000000027941 */ /* 0x000fea0003800000 */
.L_x_1248:
        /* <DEDUP_REMOVED lines=100> */
.L_x_1261:
[----:B------:R-:W-:Y:S05]  /*b840*/  BSYNC B0 ;  /* 0x0000000000007941 */ /* 0x000fea0003800000 */
.L_x_1260:
[----:B------:R-:W-:Y:S01]  /*b850*/  MOV R2, R125 ;  /* 0x0000007d00027202 */ /* 0x000fe20000000f00 */
[----:B------:R-:W-:Y:S01]  /*b860*/  IMAD R0, R43, 0xa0, RZ ;  /* 0x000000a02b007824 */ /* 0x000fe200078e02ff */
[----:B------:R-:W-:Y:S05]  /*b870*/  MOV R3, R124 ;  /* 0x0000007c00037202 */ /* 0x000fea0000000f00 */
[----:B------:R-:W-:Y:S05]  /*b880*/  IMAD.WIDE.U32 R2, R42, 0xa0, R2 ;  /* 0x000000a02a027825 */ /* 0x000fea00078e0002 */
[----:B------:R-:W-:Y:S05]  /*b890*/  IADD3 R3, R3, R0, RZ ;  /* 0x0000000003037210 */ /* 0x000fea0007ffe0ff */
[----:B-----5:R2:W-:Y:S02]  /*b8a0*/  ST.E.128 [R2.64], R20 ;  /* 0x0000001402007985 */ /* 0x0205e4000c101d06 */
.L_x_1259:
[----:B------:R-:W-:Y:S05]  /*b8b0*/  BSYNC B1 ;  /* 0x0000000000017941 */ /* 0x000fea0003800000 */
.L_x_1258:
        /* <DEDUP_REMOVED lines=91> */
.L_x_1263:
[----:B------:R-:W-:Y:S05]  /*be70*/  BSYNC B0 ;  /* 0x0000000000007941 */ /* 0x000fea0003800000 */
.L_x_1262:
[C---:B------:R-:W-:Y:S04]  /*be80*/  LEA R2, P0, R194.reuse, R125, 0x1 ;  /* 0x0000007dc2027211 */ /* 0x040fe800078008ff */
[----:B------:R-:W-:Y:S05]  /*be90*/  LEA.HI.X R3, R194, R124, R78, 0x1, P0 ;  /* 0x0000007cc2037211 */ /* 0x000fea00000f0c4e */
[----:B-----5:R2:W-:Y:S04]  /*bea0*/  ST.E.128 [R2.64], R20 ;  /* 0x0000001402007985 */ /* 0x0205e8000c101d06 */
.L_x_1257:
[----:B------:R-:W-:Y:S05]  /*beb0*/  BSYNC B2 ;  /* 0x0000000000027941 */ /* 0x000fea0003800000 */
.L_x_1256:
        /* <DEDUP_REMOVED lines=100> */
.L_x_1269:
[----:B------:R-:W-:Y:S05]  /*c500*/  BSYNC B0 ;  /* 0x0000000000007941 */ /* 0x000fea0003800000 */
.L_x_1268:
[----:B------:R-:W-:Y:S01]  /*c510*/  MOV R2, R125 ;  /* 0x0000007d00027202 */ /* 0x000fe20000000f00 */
[----:B------:R-:W-:Y:S01]  /*c520*/  IMAD R0, R43, 0xc0, RZ ;  /* 0x000000c02b007824 */ /* 0x000fe200078e02ff */
[----:B------:R-:W-:Y:S05]  /*c530*/  MOV R3, R124 ;  /* 0x0000007c00037202 */ /* 0x000fea0000000f00 */
[----:B------:R-:W-:Y:S05]  /*c540*/  IMAD.WIDE.U32 R2, R42, 0xc0, R2 ;  /* 0x000000c02a027825 */ /* 0x000fea00078e0002 */
[----:B------:R-:W-:Y:S05]  /*c550*/  IADD3 R3, R3, R0, RZ ;  /* 0x0000000003037210 */ /* 0x000fea0007ffe0ff */
[----:B-----5:R2:W-:Y:S02]  /*c560*/  ST.E.128 [R2.64], R20 ;  /* 0x0000001402007985 */ /* 0x0205e4000c101d06 */
.L_x_1267:
[----:B------:R-:W-:Y:S05]  /*c570*/  BSYNC B1 ;  /* 0x0000000000017941 */ /* 0x000fea0003800000 */
.L_x_1266:
        /* <DEDUP_REMOVED lines=91> */
.L_x_1271:
[----:B------:R-:W-:Y:S05]  /*cb30*/  BSYNC B0 ;  /* 0x0000000000007941 */ /* 0x000fea0003800000 */
.L_x_1270:
[C---:B------:R-:W-:Y:S04]  /*cb40*/  LEA R2, P0, R192.reuse, R125, 0x1 ;  /* 0x0000007dc0027211 */ /* 0x040fe800078008ff */
[----:B------:R-:W-:Y:S05]  /*cb50*/  LEA.HI.X R3, R192, R124, R77, 0x1, P0 ;  /* 0x0000007cc0037211 */ /* 0x000fea00000f0c4d */
[----:B-----5:R2:W-:Y:S04]  /*cb60*/  ST.E.128 [R2.64], R20 ;  /* 0x0000001402007985 */ /* 0x0205e8000c101d06 */
.L_x_1265:
[----:B------:R-:W-:Y:S05]  /*cb70*/  BSYNC B2 ;  /* 0x0000000000027941 */ /* 0x000fea0003800000 */
.L_x_1264:
        /* <DEDUP_REMOVED lines=100> */
.L_x_1277:
[----:B------:R-:W-:Y:S05]  /*d1c0*/  BSYNC B0 ;  /* 0x0000000000007941 */ /* 0x000fea0003800000 */
.L_x_1276:
[----:B------:R-:W-:Y:S01]  /*d1d0*/  MOV R2, R125 ;  /* 0x0000007d00027202 */ /* 0x000fe20000000f00 */
[----:B------:R-:W-:Y:S01]  /*d1e0*/  IMAD R0, R43, 0xe0, RZ ;  /* 0x000000e02b007824 */ /* 0x000fe200078e02ff */
[----:B------:R-:W-:Y:S05]  /*d1f0*/  MOV R3, R124 ;  /* 0x0000007c00037202 */ /* 0x000fea0000000f00 */
[----:B------:R-:W-:Y:S05]  /*d200*/  IMAD.WIDE.U32 R2, R42, 0xe0, R2 ;  /* 0x000000e02a027825 */ /* 0x000fea00078e0002 */
[----:B------:R-:W-:Y:S05]  /*d210*/  IADD3 R3, R3, R0, RZ ;  /* 0x0000000003037210 */ /* 0x000fea0007ffe0ff */
[----:B-----5:R2:W-:Y:S02]  /*d220*/  ST.E.128 [R2.64], R20 ;  /* 0x0000001402007985 */ /* 0x0205e4000c101d06 */
.L_x_1275:
[----:B------:R-:W-:Y:S05]  /*d230*/  BSYNC B1 ;  /* 0x0000000000017941 */ /* 0x000fea0003800000 */
.L_x_1274:
[----:B------:R-:W-:Y:S11]  /*d240*/  ISETP.GE.AND P0, PT, R9, R165, PT ;  /* 0x000000a50900720c */ /* 0x000ff60003f06270 */
[----:B------:R-:W-:Y:S02]  /*d250*/  @!UPT UIADD3 URZ, URZ, URZ, URZ ;  /* 0x0000003f3f3ff290 */ /* 0x000fe4000fffe03f */
[----:B------:R-:W-:-:S05]  /*d260*/  @P0 BRA `(.L_x_1273) ;  /* 0x000005c000000947 */ /* 0x000fca0003800000 */
[C---:B-1----:R-:W-:Y:S01]  /*d270*/  LEA R4, P0, R105.reuse, R119, 0x1 ;  /* 0x0000007769047211 */ /* 0x042fe200078008ff */
[----:B------:R-:W-:Y:S03]  /*d280*/  BSSY B0, `(.L_x_1278) ;  /* 0x0000057000007945 */ /* 0x000fe60003800000 */
[----:B------:R-:W-:Y:S02]  /*d290*/  LEA.HI.X R5, R105, R118, R104, 0x1, P0 ;  /* 0x0000007669057211 */ /* 0x000fe400000f0c68 */
[----:B------:R-:W-:Y:S03]  /*d2a0*/  ISETP.GE.AND P0, PT, R9, R17, PT ;  /* 0x000000110900720c */ /* 0x000fe60003f06270 */
[----:B------:R1:W5:Y:S10]  /*d2b0*/  LD.E.128 R32, [R4.64] ;  /* 0x0000000604207980 */ /* 0x000374000c101d00 */
        /* <DEDUP_REMOVED lines=10> */
[--C-:B--2---:R-:W-:Y:S01]  /*d360*/  IMAD.MOV.U32 R3, RZ, RZ, R0.reuse ;  /* 0x000000ffff037224 */ /* 0x104fe200078e0000 */
        /* <DEDUP_REMOVED lines=63> */
[----:B------:R-:W-:Y:S02]  /*d760*/  FFMA.FTZ R4, R30, R22, R4 ;  /* 0x000000161e047223 */ /* 0x000fe40000010004 */
[----:B------:R-:W-:Y:S02]  /*d770*/  FFMA.FTZ R5, R31, R23, R5 ;  /* 0x000000171f057223 */ /* 0x000fe40000010005 */
[----:B------:R-:W-:Y:S01]  /*d780*/  FFMA.FTZ R6, R32, R24, R6 ;  /* 0x0000001820067223 */ /* 0x000fe20000010006 */
[----:B------:R-:W-:Y:S01]  /*d790*/  F2FP.BF16.PACK_AB R32, R2, R0 ;  /* 0x000000000220723e */ /* 0x000fe200000010ff */
[----:B------:R-:W-:Y:S01]  /*d7a0*/  FFMA.FTZ R7, R33, R25, R7 ;  /* 0x0000001921077223 */ /* 0x000fe20000010007 */
[----:B------:R-:W-:Y:S01]  /*d7b0*/  F2FP.BF16.PACK_AB R33, R4, R3 ;  /* 0x000000030421723e */ /* 0x000fe200000010ff */
[----:B------:R-:W-:Y:S01]  /*d7c0*/  FFMA.FTZ R8, R34, R26, R8 ;  /* 0x0000001a22087223 */ /* 0x000fe20000010008 */
[----:B------:R-:W-:Y:S04]  /*d7d0*/  F2FP.BF16.PACK_AB R34, R6, R5 ;  /* 0x000000050622723e */ /* 0x000fe800000010ff */
[----:B------:R-:W-:Y:S02]  /*d7e0*/  F2FP.BF16.PACK_AB R35, R8, R7 ;  /* 0x000000070823723e */ /* 0x000fe400000010ff */
.L_x_1279:
[----:B------:R-:W-:Y:S05]  /*d7f0*/  BSYNC B0 ;  /* 0x0000000000007941 */ /* 0x000fea0003800000 */
.L_x_1278:
[C---:B--2---:R-:W-:Y:S04]  /*d800*/  LEA R2, P0, R190.reuse, R125, 0x1 ;  /* 0x0000007dbe027211 */ /* 0x044fe800078008ff */
[----:B------:R-:W-:Y:S05]  /*d810*/  LEA.HI.X R3, R190, R124, R76, 0x1, P0 ;  /* 0x0000007cbe037211 */ /* 0x000fea00000f0c4c */
[----:B-----5:R2:W-:Y:S04]  /*d820*/  ST.E.128 [R2.64], R32 ;  /* 0x0000002002007985 */ /* 0x0205e8000c101d06 */
.L_x_1273:
[----:B------:R-:W-:Y:S05]  /*d830*/  BSYNC B2 ;  /* 0x0000000000027941 */ /* 0x000fea0003800000 */
.L_x_1272:
[----:B-1----:R-:W-:Y:S01]  /*d840*/  MOV R5, R122 ;  /* 0x0000007a00057202 */ /* 0x002fe20000000f00 */
[----:B------:R-:W3:Y:S01]  /*d850*/  LD.E R0, [R10.64+0xd0] ;  /* 0x0000d0060a007980 */ /* 0x000ee2000c101900 */
[----:B--2---:R-:W-:Y:S01]  /*d860*/  MOV R3, R120 ;  /* 0x0000007800037202 */ /* 0x004fe20000000f00 */
[----:B------:R-:W-:Y:S02]  /*d870*/  IMAD.MOV.U32 R4, RZ, RZ, R123 ;  /* 0x000000ffff047224 */ /* 0x000fe400078e007b */
[----:B------:R-:W-:Y:S02]  /*d880*/  IMAD.MOV.U32 R2, RZ, RZ, R121 ;  /* 0x000000ffff027224 */ /* 0x000fe400078e0079 */
[----:B---3--:R-:W-:Y:S05]  /*d890*/  IMAD.U32 R0, R0, -0x40, RZ ;  /* 0xffffffc000007824 */ /* 0x008fea00078e00ff */
[C---:B------:R-:W-:Y:S02]  /*d8a0*/  LEA R123, P1, R0.reuse, R4, 0x1 ;  /* 0x00000004007b7211 */ /* 0x040fe400078208ff */
[C---:B------:R-:W-:Y:S02]  /*d8b0*/  LEA R121, P0, R0.reuse, R2, 0x1 ;  /* 0x0000000200797211 */ /* 0x040fe400078008ff */
[C---:B------:R-:W-:Y:S02]  /*d8c0*/  LEA.HI.X.SX32 R122, R0.reuse, R5, 0x1, P1 ;  /* 0x00000005007a7211 */ /* 0x040fe400008f0eff */
[----:B------:R-:W-:Y:S01]  /*d8d0*/  LEA.HI.X.SX32 R120, R0, R3, 0x1, P0 ;  /* 0x0000000300787211 */ /* 0x000fe200000f0eff */
[----:B------:R-:W-:-:S05]  /*d8e0*/  BRA `(.L_x_1215) ;  /* 0x00000b3000007947 */ /* 0x000fca0003800000 */
.L_x_1181:
[----:B------:R-:W-:Y:S01]  /*d8f0*/  BSSY B0, `(.L_x_1280) ;  /* 0x0000010000007945 */ /* 0x000fe20003800000 */
[----:B------:R-:W-:-:S05]  /*d900*/  @!P2 BRA `(.L_x_1281) ;  /* 0x000000e00000a947 */ /* 0x000fca0003800000 */
        /* <DEDUP_REMOVED lines=14> */
.L_x_1281:
[----:B------:R-:W-:Y:S05]  /*d9f0*/  BSYNC B0 ;  /* 0x0000000000007941 */ /* 0x000fea0003800000 */
.L_x_1280:
[C---:B------:R-:W-:Y:S01]  /*da00*/  ISETP.GE.AND P0, PT, R67.reuse, R213, PT ;  /* 0x000000d54300720c */ /* 0x040fe20003f06270 */
[----:B------:R-:W-:Y:S03]  /*da10*/  BSSY B0, `(.L_x_1282) ;  /* 0x0000012000007945 */ /* 0x000fe60003800000 */
[----:B------:R-:W-:Y:S11]  /*da20*/  ISETP.GE.AND P0, PT, R67, R212, !P0 ;  /* 0x000000d44300720c */ /* 0x000ff60004706270 */
[----:B------:R-:W-:Y:S02]  /*da30*/  @!UPT UIADD3 URZ, URZ, URZ, URZ ;  /* 0x0000003f3f3ff290 */ /* 0x000fe4000fffe03f */
[----:B------:R-:W-:-:S05]  /*da40*/  @!P0 BRA `(.L_x_1283) ;  /* 0x000000e000008947 */ /* 0x000fca0003800000 */
[----:B------:R-:W-:Y:S02]  /*da50*/  ISETP.NE.AND P3, PT, R162, RZ, PT ;  /* 0x000000ffa200720c */ /* 0x000fe40003f65270 */
[----:B------:R-:W-:Y:S11]  /*da60*/  ISETP.NE.AND P1, PT, R161, RZ, PT ;  /* 0x000000ffa100720c */ /* 0x000ff60003f25270 */
[----:B-1----:R-:W-:Y:S02]  /*da70*/  @P3 LEA R4, P0, R87, R119, 0x1 ;  /* 0x0000007757043211 */ /* 0x002fe400078008ff */
[----:B------:R-:W-:Y:S02]  /*da80*/  @P3 LEA R20, P2, R227, R125, 0x1 ;  /* 0x0000007de3143211 */ /* 0x000fe400078408ff */
[----:B------:R-:W-:Y:S02]  /*da90*/  @P3 LEA.HI.X R5, R87, R118, R86, 0x1, P0 ;  /* 0x0000007657053211 */ /* 0x000fe400000f0c56 */
[----:B------:R-:W-:Y:S02]  /*daa0*/  @P1 LEA R2, P0, R89, R119, 0x1 ;  /* 0x0000007759021211 */ /* 0x000fe400078008ff */
[----:B------:R-:W-:Y:S02]  /*dab0*/  @P3 LEA.HI.X R21, R227, R124, R228, 0x1, P2 ;  /* 0x0000007ce3153211 */ /* 0x000fe400010f0ce4 */
[----:B------:R-:W2:Y:S01]  /*dac0*/  @P3 LD.E.128 R4, [R4.64] ;  /* 0x0000000604043980 */ /* 0x000ea2000c101d00 */
[----:B------:R-:W-:Y:S03]  /*dad0*/  @P1 LEA.HI.X R3, R89, R118, R88, 0x1, P0 ;  /* 0x0000007659031211 */ /* 0x000fe600000f0c58 */
[----:B--2---:R1:W-:Y:S04]  /*dae0*/  @P3 ST.E.128 [R20.64], R4 ;  /* 0x0000000414003985 */ /* 0x0043e8000c101d06 */
[----:B-1----:R1:W2:Y:S02]  /*daf0*/  @P1 LD.E.128 R4, [R2.64] ;  /* 0x0000000602041980 */ /* 0x0022a4000c101d00 */
[C---:B-1----:R-:W-:Y:S04]  /*db00*/  @P1 LEA R2, P0, R82.reuse, R125, 0x1 ;  /* 0x0000007d52021211 */ /* 0x042fe800078008ff */
[----:B------:R-:W-:Y:S05]  /*db10*/  @P1 LEA.HI.X R3, R82, R124, R81, 0x1, P0 ;  /* 0x0000007c52031211 */ /* 0x000fea00000f0c51 */
[----:B--2---:R1:W-:Y:S04]  /*db20*/  @P1 ST.E.128 [R2.64], R4 ;  /* 0x0000000402001985 */ /* 0x0043e8000c101d06 */
.L_x_1283:
[----:B------:R-:W-:Y:S05]  /*db30*/  BSYNC B0 ;  /* 0x0000000000007941 */ /* 0x000fea0003800000 */
.L_x_1282:
        /* <DEDUP_REMOVED lines=19> */
.L_x_1285:
[----:B------:R-:W-:Y:S05]  /*dc70*/  BSYNC B0 ;  /* 0x0000000000007941 */ /* 0x000fea0003800000 */
.L_x_1284:
[C---:B------:R-:W-:Y:S01]  /*dc80*/  ISETP.GE.AND P0, PT, R65.reuse, R213, PT ;  /* 0x000000d54100720c */ /* 0x040fe20003f06270 */
[----:B------:R-:W-:Y:S03]  /*dc90*/  BSSY B0, `(.L_x_1286) ;  /* 0x0000018000007945 */ /* 0x000fe60003800000 */
[----:B------:R-:W-:Y:S11]  /*dca0*/  ISETP.GE.AND P0, PT, R65, R212, !P0 ;  /* 0x000000d44100720c */ /* 0x000ff60004706270 */
[----:B------:R-:W-:Y:S02]  /*dcb0*/  @!UPT UIADD3 URZ, URZ, URZ, URZ ;  /* 0x0000003f3f3ff290 */ /* 0x000fe4000fffe03f */
[----:B------:R-:W-:-:S05]  /*dcc0*/  @!P0 BRA `(.L_x_1287) ;  /* 0x0000014000008947 */ /* 0x000fca0003800000 */
[----:B------:R-:W-:Y:S02]  /*dcd0*/  ISETP.NE.AND P2, PT, R162, RZ, PT ;  /* 0x000000ffa200720c */ /* 0x000fe40003f45270 */
[----:B------:R-:W-:Y:S11]  /*dce0*/  ISETP.NE.AND P1, PT, R161, RZ, PT ;  /* 0x000000ffa100720c */ /* 0x000ff60003f25270 */
[----:B-1----:R-:W-:Y:S01]  /*dcf0*/  @P2 IMAD.MOV.U32 R2, RZ, RZ, R119 ;  /* 0x000000ffff022224 */ /* 0x002fe200078e0077 */
[----:B------:R-:W-:Y:S01]  /*dd00*/  @P2 MOV R21, R124 ;  /* 0x0000007c00152202 */ /* 0x000fe20000000f00 */
[----:B------:R-:W-:Y:S02]  /*dd10*/  @P2 IMAD.MOV.U32 R3, RZ, RZ, R118 ;  /* 0x000000ffff032224 */ /* 0x000fe400078e0076 */
[----:B------:R-:W-:Y:S02]  /*dd20*/  @P2 IMAD R0, R211, 0x60, RZ ;  /* 0x00000060d3002824 */ /* 0x000fe400078e02ff */
[----:B------:R-:W-:Y:S04]  /*dd30*/  @P2 IMAD.WIDE.U32 R2, R210, 0x60, R2 ;  /* 0x00000060d2022825 */ /* 0x000fe800078e0002 */
[----:B------:R-:W-:Y:S01]  /*dd40*/  @P2 IMAD.MOV.U32 R20, RZ, RZ, R125 ;  /* 0x000000ffff142224 */ /* 0x000fe200078e007d */
[----:B------:R-:W-:Y:S01]  /*dd50*/  @P2 IADD3 R3, R3, R0, RZ ;  /* 0x0000000003032210 */ /* 0x000fe20007ffe0ff */
[----:B------:R-:W-:Y:S02]  /*dd60*/  @P2 IMAD R0, R43, 0x60, RZ ;  /* 0x000000602b002824 */ /* 0x000fe400078e02ff */
[----:B------:R-:W-:Y:S02]  /*dd70*/  @P2 IMAD.WIDE.U32 R20, R42, 0x60, R20 ;  /* 0x000000602a142825 */ /* 0x000fe400078e0014 */
[----:B------:R1:W2:Y:S02]  /*dd80*/  @P2 LD.E.128 R4, [R2.64] ;  /* 0x0000000602042980 */ /* 0x0002a4000c101d00 */
[----:B------:R-:W-:Y:S01]  /*dd90*/  @P2 IMAD.IADD R21, R21, 0x1, R0 ;  /* 0x0000000115152824 */ /* 0x000fe200078e0200 */
[C---:B-1----:R-:W-:Y:S04]  /*dda0*/  @P1 LEA R2, P0, R97.reuse, R119, 0x1 ;  /* 0x0000007761021211 */ /* 0x042fe800078008ff */
[----:B------:R-:W-:Y:S01]  /*ddb0*/  @P1 LEA.HI.X R3, R97, R118, R96, 0x1, P0 ;  /* 0x0000007661031211 */ /* 0x000fe200000f0c60 */
[----:B--2---:R1:W-:Y:S04]  /*ddc0*/  @P2 ST.E.128 [R20.64], R4 ;  /* 0x0000000414002985 */ /* 0x0043e8000c101d06 */
[----:B-1----:R1:W2:Y:S02]  /*ddd0*/  @P1 LD.E.128 R4, [R2.64] ;  /* 0x0000000602041980 */ /* 0x0022a4000c101d00 */
[C---:B-1----:R-:W-:Y:S04]  /*dde0*/  @P1 LEA R2, P0, R206.reuse, R125, 0x1 ;  /* 0x0000007dce021211 */ /* 0x042fe800078008ff */
[----:B------:R-:W-:Y:S05]  /*ddf0*/  @P1 LEA.HI.X R3, R206, R124, R207, 0x1, P0 ;  /* 0x0000007cce031211 */ /* 0x000fea00000f0ccf */
[----:B--2---:R1:W-:Y:S04]  /*de00*/  @P1 ST.E.128 [R2.64], R4 ;  /* 0x0000000402001985 */ /* 0x0043e8000c101d06 */
.L_x_1287:
[----:B------:R-:W-:Y:S05]  /*de10*/  BSYNC B0 ;  /* 0x0000000000007941 */ /* 0x000fea0003800000 */
.L_x_1286:
        /* <DEDUP_REMOVED lines=19> */
.L_x_1289:
[----:B------:R-:W-:Y:S05]  /*df50*/  BSYNC B0 ;  /* 0x0000000000007941 */ /* 0x000fea0003800000 */
.L_x_1288:
        /* <DEDUP_REMOVED lines=25> */
.L_x_1291:
[----:B------:R-:W-:Y:S05]  /*e0f0*/  BSYNC B0 ;  /* 0x0000000000007941 */ /* 0x000fea0003800000 */
.L_x_1290:
        /* <DEDUP_REMOVED lines=25> */
.L_x_1293:
[----:B------:R-:W-:Y:S05]  /*e290*/  BSYNC B0 ;  /* 0x0000000000007941 */ /* 0x000fea0003800000 */
.L_x_1292:
[C---:B------:R-:W-:Y:S04]  /*e2a0*/  ISETP.GE.AND P0, PT, R157.reuse, R213, PT ;  /* 0x000000d59d00720c */ /* 0x040fe80003f06270 */
        /* <DEDUP_REMOVED lines=23> */
.L_x_1215:
[----:B------:R-:W-:Y:S05]  /*e420*/  BSYNC B3 ;  /* 0x0000000000037941 */ /* 0x000fea0003800000 */
.L_x_1180:
[----:B------:R-:W-:Y:S01]  /*e430*/  ISETP.NE.U32.AND P1, PT, R238, RZ, PT ;  /* 0x000000ffee00720c */ /* 0x000fe20003f25070 */
[----:B------:R-:W2:Y:S01]  /*e440*/  LD.E R0, [R10.64+0x128] ;  /* 0x000128060a007980 */ /* 0x000ea2000c101900 */
[----:B-1----:R-:W-:Y:S01]  /*e450*/  IMAD.MOV.U32 R2, RZ, RZ, R119 ;  /* 0x000000ffff027224 */ /* 0x002fe200078e0077 */
[----:B------:R-:W-:Y:S01]  /*e460*/  BSSY B0, `(.L_x_1294) ;  /* 0x0000064000007945 */ /* 0x000fe20003800000 */
[----:B------:R-:W-:Y:S01]  /*e470*/  ISETP.NE.AND.EX P1, PT, R239, RZ, PT, P1 ;  /* 0x000000ffef00720c */ /* 0x000fe20003f25310 */
[----:B------:R-:W-:Y:S02]  /*e480*/  IMAD.MOV.U32 R3, RZ, RZ, R118 ;  /* 0x000000ffff037224 */ /* 0x000fe400078e0076 */
[----:B--2---:R-:W-:Y:S05]  /*e490*/  IMAD.U32 R0, R0, -0x80, RZ ;  /* 0xffffff8000007824 */ /* 0x004fea00078e00ff */
[C---:B------:R-:W-:Y:S04]  /*e4a0*/  LEA R119, P0, R0.reuse, R2, 0x1 ;  /* 0x0000000200777211 */ /* 0x040fe800078008ff */
[----:B------:R-:W-:Y:S01]  /*e4b0*/  LEA.HI.X.SX32 R118, R0, R3, 0x1, P0 ;  /* 0x0000000300767211 */ /* 0x000fe200000f0eff */
[----:B------:R-:W-:-:S05]  /*e4c0*/  @!P1 BRA `(.L_x_1295) ;  /* 0x0000051000009947 */ /* 0x000fca0003800000 */
[----:B------:R-:W-:Y:S04]  /*e4d0*/  IADD3 R0, R14, -0x1, RZ ;  /* 0xffffffff0e007810 */ /* 0x000fe80007ffe0ff */
[----:B------:R-:W-:Y:S11]  /*e4e0*/  ISETP.GT.AND P0, PT, R0, R85, PT ;  /* 0x000000550000720c */ /* 0x000ff60003f04270 */
[----:B------:R-:W-:Y:S02]  /*e4f0*/  @!UPT UIADD3 URZ, URZ, URZ, URZ ;  /* 0x0000003f3f3ff290 */ /* 0x000fe4000fffe03f */
[----:B------:R-:W-:-:S05]  /*e500*/  @!P0 BRA `(.L_x_1296) ;  /* 0x0000059000008947 */ /* 0x000fca0003800000 */
[----:B------:R-:W2:Y:S01]  /*e510*/  LD.E R3, [R10.64+0x170] ;  /* 0x000170060a037980 */ /* 0x000ea2000c101900 */
[----:B------:R-:W-:Y:S02]  /*e520*/  IADD3 R0, R16, -0x100, RZ ;  /* 0xffffff0010007810 */ /* 0x000fe40007ffe0ff */
[----:B------:R-:W-:Y:S01]  /*e530*/  IABS R8, R15 ;  /* 0x0000000f00087213 */ /* 0x000fe20000000000 */
[----:B------:R-:W3:Y:S01]  /*e540*/  LD.E.64 R24, [R10.64+0x40] ;  /* 0x000040060a187980 */ /* 0x000ee2000c101b00 */
[----:B------:R-:W-:Y:S05]  /*e550*/  IABS R6, R0 ;  /* 0x0000000000067213 */ /* 0x000fea0000000000 */
[----:B------:R-:W4:Y:S06]  /*e560*/  LD.E.64 R22, [R10.64+0x20] ;  /* 0x000020060a167980 */ /* 0x000f2c000c101b00 */
[----:B------:R-:W3:Y:S01]  /*e570*/  LD.E.64 R20, [R10.64+0x28] ;  /* 0x000028060a147980 */ /* 0x000ee2000c101b00 */
[-C--:B--2---:R-:W-:Y:S02]  /*e580*/  IABS R2, R3.reuse ;  /* 0x0000000300027213 */ /* 0x084fe40000000000 */
[----:B------:R-:W-:Y:S02]  /*e590*/  IABS R7, R3 ;  /* 0x0000000300077213 */ /* 0x000fe40000000000 */
[----:B------:R-:W1:Y:S03]  /*e5a0*/  I2F.RP R4, R2 ;  /* 0x0000000200047306 */ /* 0x000e660000209400 */
[----:B------:R-:W-:Y:S07]  /*e5b0*/  IMAD.MOV R7, RZ, RZ, -R7 ;  /* 0x000000ffff077224 */ /* 0x000fee00078e0a07 */
[----:B-1----:R-:W1:Y:S02]  /*e5c0*/  MUFU.RCP R4, R4 ;  /* 0x0000000400047308 */ /* 0x002e640000001000 */
[----:B-1----:R-:W-:Y:S08]  /*e5d0*/  IADD3 R4, R4, 0xffffffe, RZ ;  /* 0x0ffffffe04047810 */ /* 0x002ff00007ffe0ff */
[----:B------:R-:W1:Y:S02]  /*e5e0*/  F2I.FTZ.U32.TRUNC.NTZ R5, R4 ;  /* 0x0000000400057305 */ /* 0x000e64000021f000 */
[--C-:B-1----:R-:W-:Y:S04]  /*e5f0*/  IMAD.MOV R4, RZ, RZ, -R5.reuse ;  /* 0x000000ffff047224 */ /* 0x102fe800078e0a05 */
[----:B------:R-:W-:Y:S02]  /*e600*/  IMAD R16, R4, R2, RZ ;  /* 0x0000000204107224 */ /* 0x000fe400078e02ff */
[----:B------:R-:W-:Y:S04]  /*e610*/  IMAD.MOV.U32 R4, RZ, RZ, RZ ;  /* 0x000000ffff047224 */ /* 0x000fe800078e00ff */
[----:B------:R-:W-:Y:S06]  /*e620*/  IMAD.HI.U32 R5, R5, R16, R4 ;  /* 0x0000001005057227 */ /* 0x000fec00078e0004 */
[C---:B------:R-:W-:Y:S04]  /*e630*/  IMAD.HI.U32 R4, R5.reuse, R6, RZ ;  /* 0x0000000605047227 */ /* 0x040fe800078e00ff */
[----:B------:R-:W-:Y:S04]  /*e640*/  IMAD.HI.U32 R5, R5, R8, RZ ;  /* 0x0000000805057227 */ /* 0x000fe800078e00ff */
[-C--:B------:R-:W-:Y:S02]  /*e650*/  IMAD R6, R4, R7.reuse, R6 ;  /* 0x0000000704067224 */ /* 0x080fe400078e0206 */
        /* <DEDUP_REMOVED lines=15> */
[----:B------:R-:W-:Y:S02]  /*e750*/  LOP3.LUT R2, RZ, R3, RZ, 0x33, !PT ;  /* 0x00000003ff027212 */ /* 0x000fe400078e33ff */
[----:B------:R-:W-:Y:S02]  /*e760*/  @P5 IADD3 R5, R5, 0x1, RZ ;  /* 0x0000000105055810 */ /* 0x000fe40007ffe0ff */
[----:B------:R-:W-:Y:S01]  /*e770*/  IADD3 R0, -R15, R0, RZ ;  /* 0x000000000f007210 */ /* 0x000fe20007ffe1ff */
        /* <DEDUP_REMOVED lines=9> */
[----:B------:R1:W2:Y:S02]  /*e810*/  LD.E R5, [R16.64] ;  /* 0x0000000610057980 */ /* 0x0002a4000c101900 */
[----:B------:R-:W-:Y:S02]  /*e820*/  IMAD R0, R2, R3, R0 ;  /* 0x0000000302007224 */ /* 0x000fe400078e0200 */
[----:B------:R-:W2:Y:S02]  /*e830*/  LD.E R6, [R6.64] ;  /* 0x0000000606067980 */ /* 0x000ea4000c101900 */
[-C--:B---3--:R-:W-:Y:S01]  /*e840*/  IMAD R4, R25, R0.reuse, RZ ;  /* 0x0000000019047224 */ /* 0x088fe200078e02ff */
[----:B------:R-:W-:Y:S01]  /*e850*/  SHF.R.S32.HI R2, RZ, 0x1f, R0 ;  /* 0x0000001fff027819 */ /* 0x000fe20000011400 */
[C---:B------:R-:W-:Y:S04]  /*e860*/  IMAD.WIDE.U32 R26, R24.reuse, R0, RZ ;  /* 0x00000000181a7225 */ /* 0x040fe800078e00ff */
[----:B------:R-:W-:Y:S01]  /*e870*/  IMAD R4, R24, R2, R4 ;  /* 0x0000000218047224 */ /* 0x000fe200078e0204 */
[----:B-1----:R-:W3:Y:S01]  /*e880*/  LD.E.64 R16, [R10.64+0x38] ;  /* 0x000038060a107980 */ /* 0x002ee2000c101b00 */
[----:B--2---:R-:W-:Y:S04]  /*e890*/  IMAD.IADD R6, R5, 0x1, -R6 ;  /* 0x0000000105067824 */ /* 0x004fe800078e0a06 */
[-C--:B----4-:R-:W-:Y:S01]  /*e8a0*/  IMAD R3, R23, R6.reuse, RZ ;  /* 0x0000000617037224 */ /* 0x090fe200078e02ff */
[----:B------:R-:W-:Y:S01]  /*e8b0*/  SHF.R.S32.HI R5, RZ, 0x1f, R6 ;  /* 0x0000001fff057819 */ /* 0x000fe20000011406 */
[C---:B------:R-:W-:Y:S04]  /*e8c0*/  IMAD.WIDE.U32 R24, R22.reuse, R6, RZ ;  /* 0x0000000616187225 */ /* 0x040fe800078e00ff */
[----:B------:R-:W-:Y:S01]  /*e8d0*/  IMAD R3, R22, R5, R3 ;  /* 0x0000000516037224 */ /* 0x000fe200078e0203 */
[----:B------:R-:W-:Y:S01]  /*e8e0*/  MOV R22, R26 ;  /* 0x0000001a00167202 */ /* 0x000fe20000000f00 */
[----:B------:R-:W-:Y:S02]  /*e8f0*/  IMAD.IADD R23, R27, 0x1, R4 ;  /* 0x000000011b177824 */ /* 0x000fe400078e0204 */
[----:B------:R-:W-:Y:S02]  /*e900*/  IMAD.IADD R25, R25, 0x1, R3 ;  /* 0x0000000119197824 */ /* 0x000fe400078e0203 */
[----:B------:R-:W-:Y:S04]  /*e910*/  IMAD.WIDE.U32 R22, R6, R20, R22 ;  /* 0x0000001406167225 */ /* 0x000fe800078e0016 */
[----:B------:R-:W-:Y:S01]  /*e920*/  IMAD R6, R21, R6, RZ ;  /* 0x0000000615067224 */ /* 0x000fe200078e02ff */
[----:B------:R-:W-:Y:S01]  /*e930*/  LEA R127, P1, R22, R127, 0x1 ;  /* 0x0000007f167f7211 */ /* 0x000fe200078208ff */
[----:B---3--:R-:W-:Y:S02]  /*e940*/  IMAD R3, R17, R0, RZ ;  /* 0x0000000011037224 */ /* 0x008fe400078e02ff */
        /* <DEDUP_REMOVED lines=9> */
.L_x_1295:
[----:B------:R-:W-:Y:S01]  /*e9e0*/  MOV R7, R126 ;  /* 0x0000007e00077202 */ /* 0x000fe20000000f00 */
[----:B------:R-:W2:Y:S01]  /*e9f0*/  LD.E R2, [R10.64+0x40] ;  /* 0x000040060a027980 */ /* 0x000ea2000c101900 */
[----:B------:R-:W-:Y:S01]  /*ea00*/  MOV R5, R124 ;  /* 0x0000007c00057202 */ /* 0x000fe20000000f00 */
[----:B------:R-:W-:Y:S02]  /*ea10*/  IMAD.MOV.U32 R6, RZ, RZ, R127 ;  /* 0x000000ffff067224 */ /* 0x000fe400078e007f */
[----:B------:R-:W3:Y:S01]  /*ea20*/  LD.E R0, [R10.64+0x38] ;  /* 0x000038060a007980 */ /* 0x000ee2000c101900 */
[----:B------:R-:W-:Y:S02]  /*ea30*/  IMAD.MOV.U32 R4, RZ, RZ, R125 ;  /* 0x000000ffff047224 */ /* 0x000fe400078e007d */
[----:B---3--:R-:W-:Y:S02]  /*ea40*/  IMAD.U32 R0, R0, -0x80, RZ ;  /* 0xffffff8000007824 */ /* 0x008fe400078e00ff */
[----:B--2---:R-:W-:Y:S03]  /*ea50*/  IMAD.U32 R2, R2, -0x80, RZ ;  /* 0xffffff8002027824 */ /* 0x004fe600078e00ff */
[----:B------:R-:W-:Y:S02]  /*ea60*/  LEA R125, P0, R0, R4, 0x1 ;  /* 0x00000004007d7211 */ /* 0x000fe400078008ff */
[----:B------:R-:W-:Y:S02]  /*ea70*/  LEA R127, P1, R2, R6, 0x1 ;  /* 0x00000006027f7211 */ /* 0x000fe400078208ff */
[----:B------:R-:W-:Y:S02]  /*ea80*/  LEA.HI.X.SX32 R124, R0, R5, 0x1, P0 ;  /* 0x00000005007c7211 */ /* 0x000fe400000f0eff */
[----:B------:R-:W-:Y:S04]  /*ea90*/  LEA.HI.X.SX32 R126, R2, R7, 0x1, P1 ;  /* 0x00000007027e7211 */ /* 0x000fe800008f0eff */
.L_x_1296:
[----:B------:R-:W-:Y:S05]  /*eaa0*/  BSYNC B0 ;  /* 0x0000000000007941 */ /* 0x000fea0003800000 */
.L_x_1294:
[----:B------:R-:W-:Y:S04]  /*eab0*/  IADD3 R14, R14, -0x1, RZ ;  /* 0xffffffff0e0e7810 */ /* 0x000fe80007ffe0ff */
[----:B------:R-:W-:Y:S11]  /*eac0*/  ISETP.GT.AND P0, PT, R14, R85, PT ;  /* 0x000000550e00720c */ /* 0x000ff60003f04270 */
[----:B------:R-:W-:Y:S02]  /*ead0*/  @!UPT UIADD3 URZ, URZ, URZ, URZ ;  /* 0x0000003f3f3ff290 */ /* 0x000fe4000fffe03f */
[----:B------:R-:W-:-:S05]  /*eae0*/  @P0 BRA `(.L_x_1297) ;  /* 0xffff431000000947 */ /* 0x000fca000383ffff */
.L_x_1163:
[----:B-1----:R-:W-:Y:S01]  /*eaf0*/  WARPSYNC 0xffffffff ;  /* 0xffffffff00007948 */ /* 0x002fe20003800000 */
[----:B------:R-:W-:Y:S06]  /*eb00*/  BAR.SYNC.DEFER_BLOCKING 0x0 ;  /* 0x0000000000007b1d */ /* 0x000fec0000010000 */
[----:B------:R-:W2:Y:S01]  /*eb10*/  LD.E R8, [R10.64+0xd0] ;  /* 0x0000d0060a087980 */ /* 0x000ea2000c101900 */
[----:B------:R-:W-:Y:S01]  /*eb20*/  BSSY B3, `(.L_x_1298) ;  /* 0x000056f000037945 */ /* 0x000fe20003800000 */
[----:B------:R-:W-:Y:S01]  /*eb30*/  IMAD.SHL.U32 R237, R164, 0x2, RZ ;  /* 0x00000002a4ed7824 */ /* 0x000fe200078e00ff */
[C---:B------:R-:W-:Y:S01]  /*eb40*/  SHF.L.U64.HI R6, R178.reuse, 0x4, R179 ;  /* 0x00000004b2067819 */ /* 0x040fe200000102b3 */
[----:B------:R-:W-:Y:S01]  /*eb50*/  IMAD.SHL.U32 R2, R178, 0x10, RZ ;  /* 0x00000010b2027824 */ /* 0x000fe200078e00ff */
[----:B--2---:R-:W-:-:S13]  /*eb60*/  ISETP.NE.AND P0, PT, R8, RZ, PT ;  /* 0x000000ff0800720c */ /* 0x004fda0003f05270 */
[----:B------:R-:W-:Y:S05]  /*eb70*/  @!P0 BRA `(.L_x_1299) ;  /* 0x000050e000008947 */ /* 0x000fea0003800000 */
[----:B------:R-:W2:Y:S04]  /*eb80*/  LD.E.64 R4, [R10.64+0xf0] ;  /* 0x0000f0060a047980 */ /* 0x000ea8000c101b00 */
[----:B------:R-:W3:Y:S04]  /*eb90*/  LD.E.U8 R0, [R10.64+0x1b3] ;  /* 0x0001b3060a007980 */ /* 0x000ee8000c101100 */
[----:B-----5:R1:W5:Y:S04]  /*eba0*/  LD.E R16, [R10.64+0xc0] ;  /* 0x0000c0060a107980 */ /* 0x020368000c101900 */
[----:B------:R1:W5:Y:S04]  /*ebb0*/  LD.E.64 R32, [R10.64+0x148] ;  /* 0x000148060a207980 */ /* 0x000368000c101b00 */
[----:B------:R1:W5:Y:S01]  /*ebc0*/  LD.E.64 R30, [R10.64+0x150] ;  /* 0x000150060a1e7980 */ /* 0x000362000c101b00 */
[----:B--2---:R-:W-:-:S04]  /*ebd0*/  ISETP.NE.U32.AND P1, PT, R4, RZ, PT ;  /* 0x000000ff0400720c */ /* 0x004fc80003f25070 */
[----:B------:R-:W-:-:S13]  /*ebe0*/  ISETP.NE.AND.EX P1, PT, R5, RZ, PT, P1 ;  /* 0x000000ff0500720c */ /* 0x000fda0003f25310 */
[----:B------:R-:W-:Y:S01]  /*ebf0*/  @P1 LEA R12, P0, R233, R4, 0x2 ;  /* 0x00000004e90c1211 */ /* 0x000fe200078010ff */
[----:B------:R-:W-:-:S03]  /*ec00*/  IMAD.MOV.U32 R4, RZ, RZ, RZ ;  /* 0x000000ffff047224 */ /* 0x000fc600078e00ff */
[----:B------:R-:W-:-:S05]  /*ec10*/  @P1 LEA.HI.X R13, R233, R5, R61, 0x2, P0 ;  /* 0x00000005e90d1211 */ /* 0x000fca00000f143d */
[----:B------:R-:W2:Y:S01]  /*ec20*/  @P1 LD.E R4, [R12.64] ;  /* 0x000000060c041980 */ /* 0x000ea2000c101900 */
[-C--:B------:R-:W-:Y:S02]  /*ec30*/  IADD3 R2, P1, R2, R174.reuse, RZ ;  /* 0x000000ae02027210 */ /* 0x080fe40007f3e0ff */
[----:B------:R-:W-:Y:S02]  /*ec40*/  LEA R3, P0, R178, R174, 0x5 ;  /* 0x000000aeb2037211 */ /* 0x000fe400078028ff */
[----:B------:R-:W-:Y:S01]  /*ec50*/  LEA.HI R28, R8, R8, RZ, 0x1 ;  /* 0x00000008081c7211 */ /* 0x000fe200078f08ff */
[----:B------:R-:W-:Y:S01]  /*ec60*/  IMAD.X R6, R6, 0x1, R177, P1 ;  /* 0x0000000106067824 */ /* 0x000fe200008e06b1 */
[-C--:B------:R-:W-:Y:S02]  /*ec70*/  LEA R44, P1, R2, R180.reuse, 0x1 ;  /* 0x000000b4022c7211 */ /* 0x080fe400078208ff */
[----:B------:R-:W-:Y:S02]  /*ec80*/  LEA.HI.X R7, R178, R177, R179, 0x5, P0 ;  /* 0x000000b1b2077211 */ /* 0x000fe400000f2cb3 */
[----:B------:R-:W-:-:S02]  /*ec90*/  LEA R40, P0, R3, R180, 0x1 ;  /* 0x000000b403287211 */ /* 0x000fc400078008ff */
[----:B------:R-:W-:Y:S02]  /*eca0*/  SHF.R.S32.HI R28, RZ, 0x1, R28 ;  /* 0x00000001ff1c7819 */ /* 0x000fe4000001141c */
[-C--:B------:R-:W-:Y:S02]  /*ecb0*/  LEA.HI.X R45, R2, R181.reuse, R6, 0x1, P1 ;  /* 0x000000b5022d7211 */ /* 0x080fe400008f0c06 */
[----:B---3--:R-:W-:Y:S01]  /*ecc0*/  ISETP.NE.AND P4, PT, R0, RZ, PT ;  /* 0x000000ff0000720c */ /* 0x008fe20003f85270 */
[----:B------:R-:W-:Y:S01]  /*ecd0*/  IMAD.MOV.U32 R176, RZ, RZ, R174 ;  /* 0x000000ffffb07224 */ /* 0x000fe200078e00ae */
[----:B------:R-:W-:Y:S02]  /*ece0*/  LEA R64, P2, R174, R180, 0x1 ;  /* 0x000000b4ae407211 */ /* 0x000fe400078408ff */
[-C--:B------:R-:W-:Y:S01]  /*ecf0*/  LEA.HI.X R41, R3, R181.reuse, R7, 0x1, P0 ;  /* 0x000000b503297211 */ /* 0x080fe200000f0c07 */
[----:B------:R-:W-:Y:S01]  /*ed00*/  IMAD R7, R170, R28, R63 ;  /* 0x0000001caa077224 */ /* 0x000fe200078e023f */
[----:B------:R-:W-:Y:S01]  /*ed10*/  LEA.HI.X R65, R174, R181, R177, 0x1, P2 ;  /* 0x000000b5ae417211 */ /* 0x000fe200010f0cb1 */
[----:B------:R-:W-:-:S02]  /*ed20*/  IMAD R5, R179, 0x30, RZ ;  /* 0x00000030b3057824 */ /* 0x000fc400078e02ff */
[----:B------:R-:W-:-:S04]  /*ed30*/  IMAD.WIDE.U32 R176, R178, 0x30, R176 ;  /* 0x00000030b2b07825 */ /* 0x000fc800078e00b0 */
[----:B------:R-:W-:Y:S02]  /*ed40*/  IMAD.IADD R29, R235, 0x1, -R52 ;  /* 0x00000001eb1d7824 */ /* 0x000fe400078e0a34 */
[----:B------:R-:W-:Y:S01]  /*ed50*/  IMAD.IADD R63, R63, 0x1, R7 ;  /* 0x000000013f3f7824 */ /* 0x000fe200078e0207 */
[----:B------:R-:W-:Y:S01]  /*ed60*/  LEA R34, P1, R176, R180, 0x1 ;  /* 0x000000b4b0227211 */ /* 0x000fe200078208ff */
[----:B------:R-:W-:Y:S01]  /*ed70*/  IMAD.IADD R5, R177, 0x1, R5 ;  /* 0x00000001b1057824 */ /* 0x000fe200078e0205 */
[----:B------:R-:W-:Y:S01]  /*ed80*/  ISETP.GE.AND P0, PT, R170, R29, PT ;  /* 0x0000001daa00720c */ /* 0x000fe20003f06270 */
[----:B------:R-:W-:-:S03]  /*ed90*/  IMAD.SHL.U32 R17, R28, 0x10, RZ ;  /* 0x000000101c117824 */ /* 0x000fc600078e00ff */
[----:B------:R-:W-:Y:S02]  /*eda0*/  ISETP.GT.AND P0, PT, R55, -0x8, !P0 ;  /* 0xfffffff83700780c */ /* 0x000fe40004704270 */
[----:B------:R-:W-:Y:S02]  /*edb0*/  LEA.HI.X R35, R176, R181, R5, 0x1, P1 ;  /* 0x000000b5b0237211 */ /* 0x000fe400008f0c05 */
        /* <DEDUP_REMOVED lines=10> */
[----:B-----5:R-:W-:Y:S01]  /*ee60*/  ISETP.GE.AND P2, PT, R18, R16, PT ;  /* 0x000000101200720c */ /* 0x020fe20003f46270 */
        /* <DEDUP_REMOVED lines=15> */
[C---:B-----5:R-:W-:Y:S01]  /*ef60*/  IMAD.U32 R25, R15.reuse, 0x10000, RZ ;  /* 0x000100000f197824 */ /* 0x060fe200078e00ff */
[----:B------:R-:W-:Y:S02]  /*ef70*/  LOP3.LUT R24, R15, 0xffff0000, RZ, 0xc0, !PT ;  /* 0xffff00000f187812 */ /* 0x000fe400078ec0ff */
[----:B------:R-:W-:Y:S02]  /*ef80*/  LOP3.LUT R0, R13, 0xffff0000, RZ, 0xc0, !PT ;  /* 0xffff00000d007812 */ /* 0x000fe400078ec0ff */
[----:B------:R-:W-:-:S02]  /*ef90*/  SHF.L.U32 R26, R14, 0x10, RZ ;  /* 0x000000100e1a7819 */ /* 0x000fc400000006ff */
[----:B------:R-:W-:Y:S02]  /*efa0*/  LOP3.LUT R36, R14, 0xffff0000, RZ, 0xc0, !PT ;  /* 0xffff00000e247812 */ /* 0x000fe400078ec0ff */
[----:B------:R-:W-:Y:S02]  /*efb0*/  SHF.L.U32 R20, R13, 0x10, RZ ;  /* 0x000000100d147819 */ /* 0x000fe400000006ff */
[C---:B------:R-:W-:Y:S02]  /*efc0*/  LOP3.LUT R27, R12.reuse, 0xffff0000, RZ, 0xc0, !PT ;  /* 0xffff00000c1b7812 */ /* 0x040fe400078ec0ff */
[----:B------:R-:W-:Y:S02]  /*efd0*/  SHF.L.U32 R13, R12, 0x10, RZ ;  /* 0x000000100c0d7819 */ /* 0x000fe400000006ff */
[C---:B---3--:R-:W-:Y:S01]  /*efe0*/  LOP3.LUT R15, R3.reuse, 0xffff0000, RZ, 0xc0, !PT ;  /* 0xffff0000030f7812 */ /* 0x048fe200078ec0ff */
[----:B------:R-:W-:Y:S01]  /*eff0*/  IMAD.U32 R3, R3, 0x10000, RZ ;  /* 0x0001000003037824 */ /* 0x000fe200078e00ff */
[C---:B------:R-:W-:Y:S01]  /*f000*/  LOP3.LUT R21, R2.reuse, 0xffff0000, RZ, 0xc0, !PT ;  /* 0xffff000002157812 */ /* 0x040fe200078ec0ff */
[----:B------:R-:W-:Y:S01]  /*f010*/  IMAD.U32 R2, R2, 0x10000, RZ ;  /* 0x0001000002027824 */ /* 0x000fe200078e00ff */
[C---:B----4-:R-:W-:Y:S01]  /*f020*/  LOP3.LUT R22, R5.reuse, 0xffff0000, RZ, 0xc0, !PT ;  /* 0xffff000005167812 */ /* 0x050fe200078ec0ff */
[----:B------:R-:W-:Y:S01]  /*f030*/  FMUL.FTZ R14, R24, R15 ;  /* 0x0000000f180e7220 */ /* 0x000fe20000410000 */
[----:B------:R-:W-:Y:S01]  /*f040*/  LOP3.LUT R23, R4, 0xffff0000, RZ, 0xc0, !PT ;  /* 0xffff000004177812 */ /* 0x000fe200078ec0ff */
[----:B------:R-:W-:Y:S01]  /*f050*/  FMUL.FTZ R12, R0, R21 ;  /* 0x00000015000c7220 */ /* 0x000fe20000410000 */
[----:B------:R-:W-:Y:S01]  /*f060*/  SHF.L.U32 R4, R4, 0x10, RZ ;  /* 0x0000001004047819 */ /* 0x000fe200000006ff */
[----:B------:R-:W-:Y:S01]  /*f070*/  FMUL.FTZ R24, R24, R22 ;  /* 0x0000001618187220 */ /* 0x000fe20000410000 */
[----:B------:R-:W-:Y:S01]  /*f080*/  SHF.L.U32 R5, R5, 0x10, RZ ;  /* 0x0000001005057819 */ /* 0x000fe200000006ff */
[----:B------:R-:W-:-:S02]  /*f090*/  FMUL.FTZ R0, R0, R23 ;  /* 0x0000001700007220 */ /* 0x000fc40000410000 */
[----:B------:R-:W-:Y:S02]  /*f0a0*/  FFMA.FTZ R24, R25, R15, R24 ;  /* 0x0000000f19187223 */ /* 0x000fe40000010018 */
[C---:B------:R-:W-:Y:S02]  /*f0b0*/  FMUL.FTZ R15, R27.reuse, R2 ;  /* 0x000000021b0f7220 */ /* 0x040fe40000410000 */
[----:B------:R-:W-:Y:S02]  /*f0c0*/  FMUL.FTZ R27, R27, R4 ;  /* 0x000000041b1b7220 */ /* 0x000fe40000410000 */
[C---:B------:R-:W-:Y:S02]  /*f0d0*/  FFMA.FTZ R12, R20.reuse, R23, -R12 ;  /* 0x00000017140c7223 */ /* 0x040fe4000001080c */
[----:B------:R-:W-:Y:S02]  /*f0e0*/  FFMA.FTZ R0, R20, R21, R0 ;  /* 0x0000001514007223 */ /* 0x000fe40000010000 */
[----:B------:R-:W-:-:S02]  /*f0f0*/  FMUL.FTZ R20, R36, R3 ;  /* 0x0000000324147220 */ /* 0x000fc40000410000 */
[-C--:B------:R-:W-:Y:S01]  /*f100*/  FMUL.FTZ R36, R36, R5.reuse ;  /* 0x0000000524247220 */ /* 0x080fe20000410000 */
[----:B------:R-:W-:Y:S01]  /*f110*/  F2FP.BF16.PACK_AB R12, R0, R12 ;  /* 0x0000000c000c723e */ /* 0x000fe200000010ff */
[C---:B------:R-:W-:Y:S02]  /*f120*/  FFMA.FTZ R15, R13.reuse, R4, -R15 ;  /* 0x000000040d0f7223 */ /* 0x040fe4000001080f */
[----:B------:R-:W-:Y:S01]  /*f130*/  FFMA.FTZ R27, R13, R2, R27 ;  /* 0x000000020d1b7223 */ /* 0x000fe2000001001b */
[----:B------:R-:W-:Y:S01]  /*f140*/  MOV R13, R12 ;  /* 0x0000000c000d7202 */ /* 0x000fe20000000f00 */
[----:B------:R-:W-:Y:S02]  /*f150*/  FFMA.FTZ R14, R25, R22, -R14 ;  /* 0x00000016190e7223 */ /* 0x000fe4000001080e */
[C---:B------:R-:W-:Y:S01]  /*f160*/  FFMA.FTZ R20, R26.reuse, R5, -R20 ;  /* 0x000000051a147223 */ /* 0x040fe20000010814 */
[----:B------:R-:W-:Y:S01]  /*f170*/  F2FP.BF16.PACK_AB R15, R27, R15 ;  /* 0x0000000f1b0f723e */ /* 0x000fe200000010ff */
[----:B------:R-:W-:Y:S01]  /*f180*/  FFMA.FTZ R36, R26, R3, R36 ;  /* 0x000000031a247223 */ /* 0x000fe20000010024 */
[----:B------:R-:W-:-:S03]  /*f190*/  F2FP.BF16.PACK_AB R14, R24, R14 ;  /* 0x0000000e180e723e */ /* 0x000fc600000010ff */
[----:B------:R-:W-:Y:S01]  /*f1a0*/  IMAD.MOV.U32 R12, RZ, RZ, R15 ;  /* 0x000000ffff0c7224 */ /* 0x000fe200078e000f */
[----:B------:R-:W-:Y:S02]  /*f1b0*/  F2FP.BF16.PACK_AB R20, R36, R20 ;  /* 0x000000142414723e */ /* 0x000fe400000010ff */
[----:B------:R-:W-:Y:S02]  /*f1c0*/  MOV R15, R14 ;  /* 0x0000000e000f7202 */ /* 0x000fe40000000f00 */
[----:B------:R-:W-:Y:S02]  /*f1d0*/  MOV R14, R20 ;  /* 0x00000014000e7202 */ /* 0x000fe40000000f00 */
.L_x_1306:
[----:B------:R-:W-:Y:S05]  /*f1e0*/  BSYNC B0 ;  /* 0x0000000000007941 */ /* 0x000fea0003800000 */
.L_x_1305:
[----:B-----5:R3:W-:Y:S02]  /*f1f0*/  STS.128 [R237], R12 ;  /* 0x0000000ced007388 */ /* 0x0207e40000000c00 */
.L_x_1304:
[----:B------:R-:W-:Y:S05]  /*f200*/  BSYNC B1 ;  /* 0x0000000000017941 */ /* 0x000fea0003800000 */
.L_x_1303:
        /* <DEDUP_REMOVED lines=17> */
[C---:B--2---:R-:W-:Y:S01]  /*f320*/  LOP3.LUT R15, R3.reuse, 0xffff0000, RZ, 0xc0, !PT ;  /* 0xffff0000030f7812 */ /* 0x044fe200078ec0ff */
[----:B------:R-:W-:Y:S01]  /*f330*/  IMAD.U32 R3, R3, 0x10000, RZ ;  /* 0x0001000003037824 */ /* 0x000fe200078e00ff */
[C---:B------:R-:W-:Y:S01]  /*f340*/  LOP3.LUT R21, R2.reuse, 0xffff0000, RZ, 0xc0, !PT ;  /* 0xffff000002157812 */ /* 0x040fe200078ec0ff */
[----:B------:R-:W-:Y:S01]  /*f350*/  IMAD.U32 R2, R2, 0x10000, RZ ;  /* 0x0001000002027824 */ /* 0x000fe200078e00ff */
[C---:B---3--:R-:W-:Y:S01]  /*f360*/  LOP3.LUT R22, R5.reuse, 0xffff0000, RZ, 0xc0, !PT ;  /* 0xffff000005167812 */ /* 0x048fe200078ec0ff */
        /* <DEDUP_REMOVED lines=27> */
.L_x_1308:
[----:B------:R-:W-:Y:S05]  /*f520*/  BSYNC B0 ;  /* 0x0000000000007941 */ /* 0x000fea0003800000 */
.L_x_1307:
[----:B-----5:R1:W-:Y:S02]  /*f530*/  STS.128 [R237+0x2000], R12 ;  /* 0x0020000ced007388 */ /* 0x0203e40000000c00 */
.L_x_1302:
[----:B------:R-:W-:Y:S05]  /*f540*/  BSYNC B2 ;  /* 0x0000000000027941 */ /* 0x000fea0003800000 */
.L_x_1301:
[----:B------:R-:W-:Y:S01]  /*f550*/  IADD3 R0, R170, 0x10, RZ ;  /* 0x00000010aa007810 */ /* 0x000fe20007ffe0ff */
[----:B------:R-:W-:Y:S03]  /*f560*/  BSSY B2, `(.L_x_1309) ;  /* 0x0000074000027945 */ /* 0x000fe60003800000 */
[----:B------:R-:W-:-:S04]  /*f570*/  ISETP.GE.AND P0, PT, R0, R29, PT ;  /* 0x0000001d0000720c */ /* 0x000fc80003f06270 */
[----:B------:R-:W-:-:S13]  /*f580*/  ISETP.LT.OR P0, PT, R55, -0x87, P0 ;  /* 0xffffff793700780c */ /* 0x000fda0000701670 */
[----:B------:R-:W-:Y:S05]  /*f590*/  @P0 BRA `(.L_x_1310) ;  /* 0x0000070000000947 */ /* 0x000fea0003800000 */
[----:B-----5:R-:W-:Y:S01]  /*f5a0*/  ISETP.GE.AND P0, PT, R18, R16, PT ;  /* 0x000000101200720c */ /* 0x020fe20003f06270 */
        /* <DEDUP_REMOVED lines=17> */
[C---:B-----5:R-:W-:Y:S01]  /*f6c0*/  IMAD.U32 R25, R15.reuse, 0x10000, RZ ;  /* 0x000100000f197824 */ /* 0x060fe200078e00ff */
[----:B------:R-:W-:Y:S02]  /*f6d0*/  LOP3.LUT R24, R15, 0xffff0000, RZ, 0xc0, !PT ;  /* 0xffff00000f187812 */ /* 0x000fe400078ec0ff */
[C---:B------:R-:W-:Y:S02]  /*f6e0*/  SHF.L.U32 R17, R13.reuse, 0x10, RZ ;  /* 0x000000100d117819 */ /* 0x040fe400000006ff */
[----:B------:R-:W-:-:S02]  /*f6f0*/  LOP3.LUT R13, R13, 0xffff0000, RZ, 0xc0, !PT ;  /* 0xffff00000d0d7812 */ /* 0x000fc400078ec0ff */
[C---:B------:R-:W-:Y:S02]  /*f700*/  SHF.L.U32 R26, R14.reuse, 0x10, RZ ;  /* 0x000000100e1a7819 */ /* 0x040fe400000006ff */
[----:B------:R-:W-:Y:S02]  /*f710*/  LOP3.LUT R36, R14, 0xffff0000, RZ, 0xc0, !PT ;  /* 0xffff00000e247812 */ /* 0x000fe400078ec0ff */
[C---:B------:R-:W-:Y:S02]  /*f720*/  LOP3.LUT R27, R12.reuse, 0xffff0000, RZ, 0xc0, !PT ;  /* 0xffff00000c1b7812 */ /* 0x040fe400078ec0ff */
[----:B------:R-:W-:Y:S02]  /*f730*/  SHF.L.U32 R20, R12, 0x10, RZ ;  /* 0x000000100c147819 */ /* 0x000fe400000006ff */
[C---:B---3--:R-:W-:Y:S01]  /*f740*/  LOP3.LUT R15, R3.reuse, 0xffff0000, RZ, 0xc0, !PT ;  /* 0xffff0000030f7812 */ /* 0x048fe200078ec0ff */
[----:B------:R-:W-:Y:S01]  /*f750*/  IMAD.U32 R3, R3, 0x10000, RZ ;  /* 0x0001000003037824 */ /* 0x000fe200078e00ff */
[C---:B------:R-:W-:Y:S01]  /*f760*/  LOP3.LUT R21, R2.reuse, 0xffff0000, RZ, 0xc0, !PT ;  /* 0xffff000002157812 */ /* 0x040fe200078ec0ff */
[----:B------:R-:W-:Y:S01]  /*f770*/  IMAD.U32 R2, R2, 0x10000, RZ ;  /* 0x0001000002027824 */ /* 0x000fe200078e00ff */
[----:B--2---:R-:W-:Y:S01]  /*f780*/  LOP3.LUT R22, R5, 0xffff0000, RZ, 0xc0, !PT ;  /* 0xffff000005167812 */ /* 0x004fe200078ec0ff */
[----:B------:R-:W-:Y:S01]  /*f790*/  FMUL.FTZ R14, R24, R15 ;  /* 0x0000000f180e7220 */ /* 0x000fe20000410000 */
[C---:B------:R-:W-:Y:S01]  /*f7a0*/  LOP3.LUT R23, R4.reuse, 0xffff0000, RZ, 0xc0, !PT ;  /* 0xffff000004177812 */ /* 0x040fe200078ec0ff */
        /* <DEDUP_REMOVED lines=25> */
.L_x_1314:
[----:B------:R-:W-:Y:S05]  /*f940*/  BSYNC B0 ;  /* 0x0000000000007941 */ /* 0x000fea0003800000 */
.L_x_1313:
[----:B-----5:R3:W-:Y:S02]  /*f950*/  STS.128 [R237+0x800], R12 ;  /* 0x0008000ced007388 */ /* 0x0207e40000000c00 */
.L_x_1312:
[----:B------:R-:W-:Y:S05]  /*f960*/  BSYNC B1 ;  /* 0x0000000000017941 */ /* 0x000fea0003800000 */
.L_x_1311:
        /* <DEDUP_REMOVED lines=49> */
.L_x_1316:
[----:B------:R-:W-:Y:S05]  /*fc80*/  BSYNC B0 ;  /* 0x0000000000007941 */ /* 0x000fea0003800000 */
.L_x_1315:
[----:B-----5:R3:W-:Y:S02]  /*fc90*/  STS.128 [R237+0x2800], R12 ;  /* 0x0028000ced007388 */ /* 0x0207e40000000c00 */
.L_x_1310:
[----:B------:R-:W-:Y:S05]  /*fca0*/  BSYNC B2 ;  /* 0x0000000000027941 */ /* 0x000fea0003800000 */
.L_x_1309:
[----:B------:R-:W-:Y:S01]  /*fcb0*/  IADD3 R17, R170, 0x20, RZ ;  /* 0x00000020aa117810 */ /* 0x000fe20007ffe0ff */
[----:B------:R-:W-:Y:S03]  /*fcc0*/  BSSY B2, `(.L_x_1317) ;  /* 0x0000075000027945 */ /* 0x000fe60003800000 */
[----:B------:R-:W-:-:S04]  /*fcd0*/  ISETP.GE.AND P0, PT, R17, R29, PT ;  /* 0x0000001d1100720c */ /* 0x000fc80003f06270 */
[----:B------:R-:W-:-:S13]  /*fce0*/  ISETP.LT.OR P0, PT, R55, -0x107, P0 ;  /* 0xfffffef93700780c */ /* 0x000fda0000701670 */
[----:B------:R-:W-:Y:S05]  /*fcf0*/  @P0 BRA `(.L_x_1318) ;  /* 0x0000071000000947 */ /* 0x000fea0003800000 */
[----:B-----5:R-:W-:Y:S01]  /*fd00*/  ISETP.GE.AND P0, PT, R18, R16, PT ;  /* 0x000000101200720c */ /* 0x020fe20003f06270 */
        /* <DEDUP_REMOVED lines=44> */
[----:B------:R-:W-:Y:S01]  /*ffd0*/  FMUL.FTZ R39, R39, R5 ;  /* 0x0000000527277220 */ /* 0x000fe20000410000 */
        /* <DEDUP_REMOVED lines=13> */
.L_x_1322:
[----:B------:R-:W-:Y:S05]  /*100b0*/  BSYNC B0 ;  /* 0x0000000000007941 */ /* 0x000fea0003800000 */
.L_x_1321:
[----:B-----5:R3:W-:Y:S02]  /*100c0*/  STS.128 [R237+0x1000], R12 ;  /* 0x0010000ced007388 */ /* 0x0207e40000000c00 */
.L_x_1320:
[----:B------:R-:W-:Y:S05]  /*100d0*/  BSYNC B1 ;  /* 0x0000000000017941 */ /* 0x000fea0003800000 */
.L_x_1319:
        /* <DEDUP_REMOVED lines=17> */
[C---:B--2---:R-:W-:Y:S01]  /*101f0*/  LOP3.LUT R15, R3.reuse, 0xffff0000, RZ, 0xc0, !PT ;  /* 0xffff0000030f7812 */ /* 0x044fe200078ec0ff */
[----:B------:R-:W-:Y:S01]  /*10200*/  IMAD.U32 R3, R3, 0x10000, RZ ;  /* 0x0001000003037824 */ /* 0x000fe200078e00ff */
[C---:B------:R-:W-:Y:S01]  /*10210*/  LOP3.LUT R22, R2.reuse, 0xffff0000, RZ, 0xc0, !PT ;  /* 0xffff000002167812 */ /* 0x040fe200078ec0ff */
[----:B------:R-:W-:Y:S01]  /*10220*/  IMAD.U32 R2, R2, 0x10000, RZ ;  /* 0x0001000002027824 */ /* 0x000fe200078e00ff */
[----:B---3--:R-:W-:Y:S01]  /*10230*/  LOP3.LUT R23, R5, 0xffff0000, RZ, 0xc0, !PT ;  /* 0xffff000005177812 */ /* 0x008fe200078ec0ff */
        /* <DEDUP_REMOVED lines=27> */
.L_x_1324:
[----:B------:R-:W-:Y:S05]  /*103f0*/  BSYNC B0 ;  /* 0x0000000000007941 */ /* 0x000fea0003800000 */
.L_x_1323:
[----:B-----5:R1:W-:Y:S02]  /*10400*/  STS.128 [R237+0x3000], R12 ;  /* 0x0030000ced007388 */ /* 0x0203e40000000c00 */
.L_x_1318:
[----:B------:R-:W-:Y:S05]  /*10410*/  BSYNC B2 ;  /* 0x0000000000027941 */ /* 0x000fea0003800000 */
.L_x_1317:
[----:B------:R-:W-:-:S04]  /*10420*/  IADD3 R36, R170, 0x30, RZ ;  /* 0x00000030aa247810 */ /* 0x000fc80007ffe0ff */
[----:B------:R-:W-:-:S04]  /*10430*/  ISETP.GE.AND P0, PT, R36, R29, PT ;  /* 0x0000001d2400720c */ /* 0x000fc80003f06270 */
[----:B------:R-:W-:-:S13]  /*10440*/  ISETP.LT.OR P0, PT, R55, -0x187, P0 ;  /* 0xfffffe793700780c */ /* 0x000fda0000701670 */
[----:B------:R-:W-:Y:S05]  /*10450*/  @P0 BRA `(.L_x_1325) ;  /* 0x00003db000000947 */ /* 0x000fea0003800000 */
[----:B-----5:R-:W-:Y:S01]  /*10460*/  ISETP.GE.AND P0, PT, R18, R16, PT ;  /* 0x000000101200720c */ /* 0x020fe20003f06270 */
        /* <DEDUP_REMOVED lines=19> */
[C---:B------:R-:W-:Y:S01]  /*105a0*/  IMAD.U32 R23, R14.reuse, 0x10000, RZ ;  /* 0x000100000e177824 */ /* 0x040fe200078e00ff */
[----:B------:R-:W-:Y:S02]  /*105b0*/  LOP3.LUT R21, R15, 0xffff0000, RZ, 0xc0, !PT ;  /* 0xffff00000f157812 */ /* 0x000fe400078ec0ff */
[----:B------:R-:W-:Y:S02]  /*105c0*/  LOP3.LUT R25, R14, 0xffff0000, RZ, 0xc0, !PT ;  /* 0xffff00000e197812 */ /* 0x000fe400078ec0ff */
[----:B------:R-:W-:-:S02]  /*105d0*/  LOP3.LUT R6, R13, 0xffff0000, RZ, 0xc0, !PT ;  /* 0xffff00000d067812 */ /* 0x000fc400078ec0ff */
[----:B------:R-:W-:Y:S01]  /*105e0*/  SHF.L.U32 R7, R13, 0x10, RZ ;  /* 0x000000100d077819 */ /* 0x000fe200000006ff */
[C---:B------:R-:W-:Y:S01]  /*105f0*/  IMAD.U32 R13, R12.reuse, 0x10000, RZ ;  /* 0x000100000c0d7824 */ /* 0x040fe200078e00ff */
[----:B------:R-:W-:Y:S02]  /*10600*/  LOP3.LUT R24, R12, 0xffff0000, RZ, 0xc0, !PT ;  /* 0xffff00000c187812 */ /* 0x000fe400078ec0ff */
[C---:B---3--:R-:W-:Y:S02]  /*10610*/  LOP3.LUT R15, R3.reuse, 0xffff0000, RZ, 0xc0, !PT ;  /* 0xffff0000030f7812 */ /* 0x048fe400078ec0ff */
[----:B------:R-:W-:Y:S02]  /*10620*/  SHF.L.U32 R3, R3, 0x10, RZ ;  /* 0x0000001003037819 */ /* 0x000fe400000006ff */
[----:B--2---:R-:W-:Y:S01]  /*10630*/  LOP3.LUT R19, R5, 0xffff0000, RZ, 0xc0, !PT ;  /* 0xffff000005137812 */ /* 0x004fe200078ec0ff */
[----:B------:R-:W-:Y:S01]  /*10640*/  FMUL.FTZ R14, R21, R15 ;  /* 0x0000000f150e7220 */ /* 0x000fe20000410000 */
[----:B------:R-:W-:Y:S01]  /*10650*/  LOP3.LUT R18, R2, 0xffff0000, RZ, 0xc0, !PT ;  /* 0xffff000002127812 */ /* 0x000fe200078ec0ff */
[----:B------:R-:W-:Y:S01]  /*10660*/  IMAD.U32 R5, R5, 0x10000, RZ ;  /* 0x0001000005057824 */ /* 0x000fe200078e00ff */
[----:B------:R-:W-:Y:S01]  /*10670*/  LOP3.LUT R20, R4, 0xffff0000, RZ, 0xc0, !PT ;  /* 0xffff000004147812 */ /* 0x000fe200078ec0ff */
[----:B------:R-:W-:Y:S01]  /*10680*/  FMUL.FTZ R21, R21, R19 ;  /* 0x0000001315157220 */ /* 0x000fe20000410000 */
[----:B------:R-:W-:Y:S01]  /*10690*/  SHF.L.U32 R2, R2, 0x10, RZ ;  /* 0x0000001002027819 */ /* 0x000fe200000006ff */
[----:B------:R-:W-:-:S02]  /*106a0*/  FMUL.FTZ R12, R6, R18 ;  /* 0x00000012060c7220 */ /* 0x000fc40000410000 */
[----:B------:R-:W-:Y:S02]  /*106b0*/  FFMA.FTZ R21, R22, R15, R21 ;  /* 0x0000000f16157223 */ /* 0x000fe40000010015 */
[C---:B------:R-:W-:Y:S02]  /*106c0*/  FMUL.FTZ R15, R25.reuse, R3 ;  /* 0x00000003190f7220 */ /* 0x040fe40000410000 */
[----:B------:R-:W-:Y:S02]  /*106d0*/  FMUL.FTZ R25, R25, R5 ;  /* 0x0000000519197220 */ /* 0x000fe40000410000 */
[----:B------:R-:W-:Y:S02]  /*106e0*/  FMUL.FTZ R6, R6, R20 ;  /* 0x0000001406067220 */ /* 0x000fe40000410000 */
[----:B------:R-:W-:Y:S02]  /*106f0*/  FFMA.FTZ R14, R22, R19, -R14 ;  /* 0x00000013160e7223 */ /* 0x000fe4000001080e */
[----:B------:R-:W-:-:S02]  /*10700*/  IMAD.U32 R4, R4, 0x10000, RZ ;  /* 0x0001000004047824 */ /* 0x000fc400078e00ff */
[----:B------:R-:W-:Y:S01]  /*10710*/  FFMA.FTZ R15, R23, R5, -R15 ;  /* 0x00000005170f7223 */ /* 0x000fe2000001080f */
[----:B------:R-:W-:Y:S01]  /*10720*/  F2FP.BF16.PACK_AB R14, R21, R14 ;  /* 0x0000000e150e723e */ /* 0x000fe200000010ff */
[----:B------:R-:W-:Y:S02]  /*10730*/  FFMA.FTZ R25, R23, R3, R25 ;  /* 0x0000000317197223 */ /* 0x000fe40000010019 */
[C---:B------:R-:W-:Y:S02]  /*10740*/  FFMA.FTZ R12, R7.reuse, R20, -R12 ;  /* 0x00000014070c7223 */ /* 0x040fe4000001080c */
[----:B------:R-:W-:Y:S01]  /*10750*/  FFMA.FTZ R6, R7, R18, R6 ;  /* 0x0000001207067223 */ /* 0x000fe20000010006 */
[----:B------:R-:W-:Y:S01]  /*10760*/  F2FP.BF16.PACK_AB R15, R25, R15 ;  /* 0x0000000f190f723e */ /* 0x000fe200000010ff */
[C---:B------:R-:W-:Y:S02]  /*10770*/  FMUL.FTZ R7, R24.reuse, R2 ;  /* 0x0000000218077220 */ /* 0x040fe40000410000 */
[----:B------:R-:W-:Y:S01]  /*10780*/  FMUL.FTZ R24, R24, R4 ;  /* 0x0000000418187220 */ /* 0x000fe20000410000 */
[----:B------:R-:W-:Y:S01]  /*10790*/  LOP3.LUT R15, R15, R14, RZ, 0x3c, !PT ;  /* 0x0000000e0f0f7212 */ /* 0x000fe200078e3cff */
[C---:B------:R-:W-:Y:S01]  /*107a0*/  FFMA.FTZ R7, R13.reuse, R4, -R7 ;  /* 0x000000040d077223 */ /* 0x040fe20000010807 */
[----:B------:R-:W-:Y:S01]  /*107b0*/  F2FP.BF16.PACK_AB R12, R6, R12 ;  /* 0x0000000c060c723e */ /* 0x000fe200000010ff */
[----:B------:R-:W-:Y:S01]  /*107c0*/  FFMA.FTZ R24, R13, R2, R24 ;  /* 0x000000020d187223 */ /* 0x000fe20000010018 */
[----:B------:R-:W-:-:S02]  /*107d0*/  LOP3.LUT R14, R15, R14, RZ, 0x3c, !PT ;  /* 0x0000000e0f0e7212 */ /* 0x000fc400078e3cff */
[----:B------:R-:W-:Y:S02]  /*107e0*/  MOV R13, R12 ;  /* 0x0000000c000d7202 */ /* 0x000fe40000000f00 */
[----:B------:R-:W-:Y:S02]  /*107f0*/  F2FP.BF16.PACK_AB R7, R24, R7 ;  /* 0x000000071807723e */ /* 0x000fe400000010ff */
[----:B------:R-:W-:Y:S02]  /*10800*/  LOP3.LUT R15, R15, R14, RZ, 0x3c, !PT ;  /* 0x0000000e0f0f7212 */ /* 0x000fe400078e3cff */
[----:B------:R-:W-:Y:S02]  /*10810*/  MOV R12, R7 ;  /* 0x00000007000c7202 */ /* 0x000fe40000000f00 */
.L_x_1329:
[----:B------:R-:W-:Y:S05]  /*10820*/  BSYNC B0 ;  /* 0x0000000000007941 */ /* 0x000fea0003800000 */
.L_x_1328:
[----:B-----5:R3:W-:Y:S02]  /*10830*/  STS.128 [R237+0x1800], R12 ;  /* 0x0018000ced007388 */ /* 0x0207e40000000c00 */
.L_x_1327:
[----:B------:R-:W-:Y:S05]  /*10840*/  BSYNC B1 ;  /* 0x0000000000017941 */ /* 0x000fea0003800000 */
.L_x_1326:
[----:B------:R-:W-:-:S13]  /*10850*/  ISETP.GE.AND P0, PT, R9, R16, PT ;  /* 0x000000100900720c */ /* 0x000fda0003f06270 */
[----:B------:R1:W-:Y:S01]  /*10860*/  @P0 STS.128 [R237+0x3800], RZ ;  /* 0x003800ffed000388 */ /* 0x0003e20000000c00 */
[----:B------:R-:W-:Y:S05]  /*10870*/  @P0 BRA `(.L_x_1325) ;  /* 0x0000399000000947 */ /* 0x000fea0003800000 */
[----:B-1----:R-:W5:Y:S01]  /*10880*/  LD.E.128 R32, [R34.64+0x80] ;  /* 0x0000800622207980 */ /* 0x002f62000c101d00 */
[----:B------:R-:W-:Y:S01]  /*10890*/  ISETP.GE.AND P0, PT, R9, R8, PT ;  /* 0x000000080900720c */ /* 0x000fe20003f06270 */
[----:B------:R-:W-:-:S12]  /*108a0*/  BSSY B0, `(.L_x_1330) ;  /* 0x000002a000007945 */ /* 0x000fd80003800000 */
[----:B------:R-:W-:Y:S05]  /*108b0*/  @P0 BRA `(.L_x_1331) ;  /* 0x0000028000000947 */ /* 0x000fea0003800000 */
[----:B--2---:R-:W2:Y:S04]  /*108c0*/  LD.E.64 R2, [R28.64+0x40] ;  /* 0x000040061c027980 */ /* 0x004ea8000c101b00 */
[----:B---3--:R-:W3:Y:S01]  /*108d0*/  LD.E.64 R4, [R26.64+0x40] ;  /* 0x000040061a047980 */ /* 0x008ee2000c101b00 */
[----:B-----5:R-:W-:Y:S01]  /*108e0*/  LOP3.LUT R6, R33, 0xffff0000, RZ, 0xc0, !PT ;  /* 0xffff000021067812 */ /* 0x020fe200078ec0ff */
[C---:B------:R-:W-:Y:S01]  /*108f0*/  IMAD.U32 R18, R35.reuse, 0x10000, RZ ;  /* 0x0001000023127824 */ /* 0x040fe200078e00ff */
[----:B------:R-:W-:Y:S02]  /*10900*/  LOP3.LUT R16, R35, 0xffff0000, RZ, 0xc0, !PT ;  /* 0xffff000023107812 */ /* 0x000fe400078ec0ff */
[----:B------:R-:W-:Y:S02]  /*10910*/  SHF.L.U32 R7, R33, 0x10, RZ ;  /* 0x0000001021077819 */ /* 0x000fe400000006ff */
[----:B------:R-:W-:-:S02]  /*10920*/  SHF.L.U32 R8, R32, 0x10, RZ ;  /* 0x0000001020087819 */ /* 0x000fc400000006ff */
[----:B------:R-:W-:Y:S02]  /*10930*/  SHF.L.U32 R19, R34, 0x10, RZ ;  /* 0x0000001022137819 */ /* 0x000fe400000006ff */
[----:B------:R-:W-:Y:S02]  /*10940*/  LOP3.LUT R32, R32, 0xffff0000, RZ, 0xc0, !PT ;  /* 0xffff000020207812 */ /* 0x000fe400078ec0ff */
[----:B------:R-:W-:Y:S02]  /*10950*/  LOP3.LUT R34, R34, 0xffff0000, RZ, 0xc0, !PT ;  /* 0xffff000022227812 */ /* 0x000fe400078ec0ff */
[C---:B--2---:R-:W-:Y:S01]  /*10960*/  LOP3.LUT R13, R2.reuse, 0xffff0000, RZ, 0xc0, !PT ;  /* 0xffff0000020d7812 */ /* 0x044fe200078ec0ff */
[----:B------:R-:W-:Y:S01]  /*10970*/  IMAD.U32 R2, R2, 0x10000, RZ ;  /* 0x0001000002027824 */ /* 0x000fe200078e00ff */
        /* <DEDUP_REMOVED lines=8> */
[----:B------:R-:W-:-:S02]  /*10a00*/  FMUL.FTZ R16, R16, R14 ;  /* 0x0000000e10107220 */ /* 0x000fc40000410000 */
[----:B------:R-:W-:Y:S02]  /*10a10*/  IMAD.U32 R5, R5, 0x10000, RZ ;  /* 0x0001000005057824 */ /* 0x000fe400078e00ff */
[C---:B------:R-:W-:Y:S02]  /*10a20*/  FFMA.FTZ R9, R7.reuse, R15, -R9 ;  /* 0x0000000f07097223 */ /* 0x040fe40000010809 */
[----:B------:R-:W-:Y:S02]  /*10a30*/  FFMA.FTZ R6, R7, R13, R6 ;  /* 0x0000000d07067223 */ /* 0x000fe40000010006 */
[----:B------:R-:W-:Y:S02]  /*10a40*/  FFMA.FTZ R16, R18, R12, R16 ;  /* 0x0000000c12107223 */ /* 0x000fe40000010010 */
[----:B------:R-:W-:Y:S01]  /*10a50*/  FMUL.FTZ R7, R32, R2 ;  /* 0x0000000220077220 */ /* 0x000fe20000410000 */
[----:B------:R-:W-:Y:S01]  /*10a60*/  F2FP.BF16.PACK_AB R6, R6, R9 ;  /* 0x000000090606723e */ /* 0x000fe200000010ff */
[----:B------:R-:W-:-:S02]  /*10a70*/  FMUL.FTZ R12, R34, R3 ;  /* 0x00000003220c7220 */ /* 0x000fc40000410000 */
[----:B------:R-:W-:Y:S01]  /*10a80*/  FFMA.FTZ R20, R18, R14, -R20 ;  /* 0x0000000e12147223 */ /* 0x000fe20000010814 */
[----:B------:R-:W-:Y:S01]  /*10a90*/  MOV R33, R6 ;  /* 0x0000000600217202 */ /* 0x000fe20000000f00 */
[----:B------:R-:W-:Y:S02]  /*10aa0*/  FMUL.FTZ R32, R32, R4 ;  /* 0x0000000420207220 */ /* 0x000fe40000410000 */
[-C--:B------:R-:W-:Y:S01]  /*10ab0*/  FMUL.FTZ R34, R34, R5.reuse ;  /* 0x0000000522227220 */ /* 0x080fe20000410000 */
[----:B------:R-:W-:Y:S01]  /*10ac0*/  F2FP.BF16.PACK_AB R16, R16, R20 ;  /* 0x000000141010723e */ /* 0x000fe200000010ff */
[C---:B------:R-:W-:Y:S02]  /*10ad0*/  FFMA.FTZ R7, R8.reuse, R4, -R7 ;  /* 0x0000000408077223 */ /* 0x040fe40000010807 */
[----:B------:R-:W-:Y:S01]  /*10ae0*/  FFMA.FTZ R32, R8, R2, R32 ;  /* 0x0000000208207223 */ /* 0x000fe20000010020 */
[----:B------:R-:W-:Y:S01]  /*10af0*/  MOV R35, R16 ;  /* 0x0000001000237202 */ /* 0x000fe20000000f00 */
[----:B------:R-:W-:-:S02]  /*10b00*/  FFMA.FTZ R12, R19, R5, -R12 ;  /* 0x00000005130c7223 */ /* 0x000fc4000001080c */
[----:B------:R-:W-:Y:S01]  /*10b10*/  FFMA.FTZ R34, R19, R3, R34 ;  /* 0x0000000313227223 */ /* 0x000fe20000010022 */
[----:B------:R-:W-:-:S04]  /*10b20*/  F2FP.BF16.PACK_AB R32, R32, R7 ;  /* 0x000000072020723e */ /* 0x000fc800000010ff */
[----:B------:R-:W-:Y:S02]  /*10b30*/  F2FP.BF16.PACK_AB R34, R34, R12 ;  /* 0x0000000c2222723e */ /* 0x000fe400000010ff */
.L_x_1331:
[----:B------:R-:W-:Y:S05]  /*10b40*/  BSYNC B0 ;  /* 0x0000000000007941 */ /* 0x000fea0003800000 */
.L_x_1330:
[----:B-----5:R1:W-:Y:S01]  /*10b50*/  STS.128 [R237+0x3800], R32 ;  /* 0x00380020ed007388 */ /* 0x0203e20000000c00 */
[----:B------:R-:W-:Y:S05]  /*10b60*/  BRA `(.L_x_1325) ;  /* 0x000036a000007947 */ /* 0x000fea0003800000 */
.L_x_1300:
[----:B-1----:R-:W-:Y:S01]  /*10b70*/  BSSY B2, `(.L_x_1332) ;  /* 0x00000bc000027945 */ /* 0x002fe20003800000 */
[----:B------:R-:W-:Y:S05]  /*10b80*/  @!P0 BRA `(.L_x_1333) ;  /* 0x00000ba000008947 */ /* 0x000fea0003800000 */
[----:B-----5:R-:W-:Y:S01]  /*10b90*/  ISETP.GE.AND P0, PT, R18, R16, PT ;  /* 0x000000101200720c */ /* 0x020fe20003f06270 */
        /* <DEDUP_REMOVED lines=14> */
[----:B------:R-:W-:Y:S02]  /*10c80*/  LEA.HI.X.SX32 R0, R0, R3, 0x1, P0 ;  /* 0x0000000300007211 */ /* 0x000fe400000f0eff */
[C---:B------:R-:W-:Y:S01]  /*10c90*/  LEA R14, P0, R12.reuse, R30, 0x1 ;  /* 0x0000001e0c0e7211 */ /* 0x040fe200078008ff */
[----:B------:R-:W3:Y:S03]  /*10ca0*/  LD.E.128 R4, [R4.64] ;  /* 0x0000000604047980 */ /* 0x000ee6000c101d00 */
[----:B------:R-:W-:Y:S01]  /*10cb0*/  LEA.HI.X R15, R12, R31, R0, 0x1, P0 ;  /* 0x0000001f0c0f7211 */ /* 0x000fe200000f0c00 */
[----:B------:R-:W-:Y:S01]  /*10cc0*/  IMAD.MOV.U32 R0, RZ, RZ, RZ ;  /* 0x000000ffff007224 */ /* 0x000fe200078e00ff */
[----:B------:R-:W-:-:S04]  /*10cd0*/  @P1 IADD3 R0, -R28, RZ, RZ ;  /* 0x000000ff1c001210 */ /* 0x000fc80007ffe1ff */
[C---:B------:R-:W-:Y:S01]  /*10ce0*/  IADD3 R20, P0, R0.reuse, R2, RZ ;  /* 0x0000000200147210 */ /* 0x040fe20007f1e0ff */
[----:B------:R-:W4:Y:S03]  /*10cf0*/  LD.E.128 R12, [R14.64] ;  /* 0x000000060e0c7980 */ /* 0x000f26000c101d00 */
        /* <DEDUP_REMOVED lines=32> */
[----:B------:R-:W-:Y:S01]  /*10f00*/  LOP3.LUT R6, R6, 0xffff0000, RZ, 0xc0, !PT ;  /* 0xffff000006067812 */ /* 0x000fe200078ec0ff */
[----:B------:R-:W-:-:S02]  /*10f10*/  @!P1 FADD.FTZ R15, -R15, -RZ ;  /* 0x800000ff0f0f9221 */ /* 0x000fc40000010100 */
[----:B------:R-:W-:Y:S02]  /*10f20*/  @!P1 FADD.FTZ R14, -R14, -RZ ;  /* 0x800000ff0e0e9221 */ /* 0x000fe40000010100 */
[----:B------:R-:W-:Y:S02]  /*10f30*/  @!P1 FADD.FTZ R69, -R69, -RZ ;  /* 0x800000ff45459221 */ /* 0x000fe40000010100 */
[----:B------:R-:W-:Y:S01]  /*10f40*/  FMUL.FTZ R27, R27, R12 ;  /* 0x0000000c1b1b7220 */ /* 0x000fe20000410000 */
[----:B--2---:R-:W-:Y:S01]  /*10f50*/  LOP3.LUT R12, R20, 0xffff0000, RZ, 0xc0, !PT ;  /* 0xffff0000140c7812 */ /* 0x004fe200078ec0ff */
[----:B------:R-:W-:Y:S02]  /*10f60*/  FMUL.FTZ R5, R5, R13 ;  /* 0x0000000d05057220 */ /* 0x000fe40000410000 */
[----:B------:R-:W-:Y:S01]  /*10f70*/  FMUL.FTZ R4, R4, R7 ;  /* 0x0000000704047220 */ /* 0x000fe20000410000 */
[----:B------:R-:W-:Y:S01]  /*10f80*/  SHF.L.U32 R7, R21, 0x10, RZ ;  /* 0x0000001015077819 */ /* 0x000fe200000006ff */
        /* <DEDUP_REMOVED lines=19> */
[----:B------:R-:W-:Y:S02]  /*110c0*/  FFMA.FTZ R5, R61, R14, R5 ;  /* 0x0000000e3d057223 */ /* 0x000fe40000010005 */
[----:B------:R-:W-:Y:S01]  /*110d0*/  FFMA.FTZ R22, R25, R22, R67 ;  /* 0x0000001619167223 */ /* 0x000fe20000010043 */
[----:B------:R-:W-:Y:S01]  /*110e0*/  F2FP.BF16.PACK_AB R0, R0, R4 ;  /* 0x000000040000723e */ /* 0x000fe200000010ff */
[----:B------:R-:W-:Y:S02]  /*110f0*/  IMAD.MOV.U32 R24, RZ, RZ, R12 ;  /* 0x000000ffff187224 */ /* 0x000fe400078e000c */
[----:B------:R-:W-:Y:S01]  /*11100*/  IMAD.MOV.U32 R26, RZ, RZ, R6 ;  /* 0x000000ffff1a7224 */ /* 0x000fe200078e0006 */
[----:B------:R-:W-:Y:S02]  /*11110*/  F2FP.BF16.PACK_AB R5, R22, R5 ;  /* 0x000000051605723e */ /* 0x000fe400000010ff */
[----:B------:R-:W-:-:S02]  /*11120*/  MOV R25, R0 ;  /* 0x0000000000197202 */ /* 0x000fc40000000f00 */
[----:B------:R-:W-:Y:S02]  /*11130*/  MOV R27, R5 ;  /* 0x00000005001b7202 */ /* 0x000fe40000000f00 */
.L_x_1337:
[----:B------:R-:W-:Y:S05]  /*11140*/  BSYNC B0 ;  /* 0x0000000000007941 */ /* 0x000fea0003800000 */
.L_x_1336:
[----:B-----5:R3:W-:Y:S02]  /*11150*/  STS.128 [R237], R24 ;  /* 0x00000018ed007388 */ /* 0x0207e40000000c00 */
.L_x_1335:
[----:B------:R-:W-:Y:S05]  /*11160*/  BSYNC B1 ;  /* 0x0000000000017941 */ /* 0x000fea0003800000 */
.L_x_1334:
        /* <DEDUP_REMOVED lines=16> */
[----:B--2---:R-:W2:Y:S03]  /*11270*/  LD.E.128 R4, [R4.64+0x80] ;  /* 0x0000800604047980 */ /* 0x004ea6000c101d00 */
[----:B------:R-:W-:Y:S01]  /*11280*/  LEA.HI.X R15, R0, R31, R12, 0x1, P0 ;  /* 0x0000001f000f7211 */ /* 0x000fe200000f0c0c */
[----:B------:R-:W-:Y:S01]  /*11290*/  IMAD.MOV.U32 R0, RZ, RZ, RZ ;  /* 0x000000ffff007224 */ /* 0x000fe200078e00ff */
[----:B------:R-:W-:-:S04]  /*112a0*/  @P1 IADD3 R0, -R28, RZ, RZ ;  /* 0x000000ff1c001210 */ /* 0x000fc80007ffe1ff */
[C---:B------:R-:W-:Y:S01]  /*112b0*/  IADD3 R20, P0, R0.reuse, R2, RZ ;  /* 0x0000000200147210 */ /* 0x040fe20007f1e0ff */
[----:B---3--:R-:W3:Y:S03]  /*112c0*/  LD.E.128 R12, [R14.64+0x80] ;  /* 0x000080060e0c7980 */ /* 0x008ee6000c101d00 */
        /* <DEDUP_REMOVED lines=37> */
[----:B----4-:R-:W-:Y:S01]  /*11520*/  LOP3.LUT R12, R20, 0xffff0000, RZ, 0xc0, !PT ;  /* 0xffff0000140c7812 */ /* 0x010fe200078ec0ff */
        /* <DEDUP_REMOVED lines=30> */
.L_x_1339:
[----:B------:R-:W-:Y:S05]  /*11710*/  BSYNC B0 ;  /* 0x0000000000007941 */ /* 0x000fea0003800000 */
.L_x_1338:
[----:B-----5:R1:W-:Y:S02]  /*11720*/  STS.128 [R237+0x2000], R24 ;  /* 0x00200018ed007388 */ /* 0x0203e40000000c00 */
.L_x_1333:
[----:B------:R-:W-:Y:S05]  /*11730*/  BSYNC B2 ;  /* 0x0000000000027941 */ /* 0x000fea0003800000 */
.L_x_1332:
[----:B------:R-:W-:Y:S01]  /*11740*/  IADD3 R0, R170, 0x10, RZ ;  /* 0x00000010aa007810 */ /* 0x000fe20007ffe0ff */
[----:B------:R-:W-:Y:S03]  /*11750*/  BSSY B2, `(.L_x_1340) ;  /* 0x00000c3000027945 */ /* 0x000fe60003800000 */
[----:B------:R-:W-:-:S04]  /*11760*/  ISETP.GE.AND P0, PT, R0, R29, PT ;  /* 0x0000001d0000720c */ /* 0x000fc80003f06270 */
[----:B------:R-:W-:-:S13]  /*11770*/  ISETP.LT.OR P0, PT, R55, -0x87, P0 ;  /* 0xffffff793700780c */ /* 0x000fda0000701670 */
[----:B------:R-:W-:Y:S05]  /*11780*/  @P0 BRA `(.L_x_1341) ;  /* 0x00000bf000000947 */ /* 0x000fea0003800000 */
[----:B-----5:R-:W-:Y:S01]  /*11790*/  ISETP.GE.AND P0, PT, R18, R16, PT ;  /* 0x000000101200720c */ /* 0x020fe20003f06270 */
        /* <DEDUP_REMOVED lines=8> */
[----:B------:R-:W-:Y:S01]  /*11820*/  IMAD.MOV.U32 R5, RZ, RZ, RZ ;  /* 0x000000ffff057224 */ /* 0x000fe200078e00ff */
[C---:B------:R-:W-:Y:S02]  /*11830*/  IADD3 R21, P1, R17.reuse, R2, RZ ;  /* 0x0000000211157210 */ /* 0x040fe40007f3e0ff */
[----:B------:R-:W-:Y:S02]  /*11840*/  MOV R4, R28 ;  /* 0x0000001c00047202 */ /* 0x000fe40000000f00 */
[----:B------:R-:W-:-:S07]  /*11850*/  LEA.HI.X.SX32 R20, R17, R3, 0x1, P1 ;  /* 0x0000000311147211 */ /* 0x000fce00008f0eff */
[--C-:B------:R-:W-:Y:S02]  /*11860*/  @P0 IMAD.MOV R5, RZ, RZ, -R28.reuse ;  /* 0x000000ffff050224 */ /* 0x100fe400078e0a1c */
[----:B------:R-:W-:Y:S02]  /*11870*/  IMAD.MOV.U32 R22, RZ, RZ, RZ ;  /* 0x000000ffff167224 */ /* 0x000fe400078e00ff */
[----:B------:R-:W-:Y:S01]  /*11880*/  @P0 IMAD.MOV R4, RZ, RZ, -R28 ;  /* 0x000000ffff040224 */ /* 0x000fe200078e0a1c */
[----:B------:R-:W-:-:S04]  /*11890*/  IADD3 R6, P1, R5, R21, RZ ;  /* 0x0000001505067210 */ /* 0x000fc80007f3e0ff */
[----:B------:R-:W-:Y:S02]  /*118a0*/  LEA.HI.X.SX32 R5, R5, R20, 0x1, P1 ;  /* 0x0000001405057211 */ /* 0x000fe400008f0eff */
[----:B------:R-:W-:Y:S02]  /*118b0*/  LEA R12, P1, R6, R30, 0x1 ;  /* 0x0000001e060c7211 */ /* 0x000fe400078208ff */
[----:B------:R-:W-:Y:S02]  /*118c0*/  @P0 IADD3 R22, -R28, RZ, RZ ;  /* 0x000000ff1c160210 */ /* 0x000fe40007ffe1ff */
[----:B------:R-:W-:Y:S01]  /*118d0*/  LEA.HI.X R13, R6, R31, R5, 0x1, P1 ;  /* 0x0000001f060d7211 */ /* 0x000fe200008f0c05 */
[----:B------:R-:W-:Y:S01]  /*118e0*/  IMAD.WIDE R4, R4, 0x2, R44 ;  /* 0x0000000204047825 */ /* 0x000fe200078e022c */
[----:B------:R-:W-:-:S04]  /*118f0*/  IADD3 R21, P1, R22, R21, RZ ;  /* 0x0000001516157210 */ /* 0x000fc80007f3e0ff */
        /* <DEDUP_REMOVED lines=13> */
[----:B------:R-:W-:Y:S01]  /*119d0*/  LOP3.LUT R26, R26, 0xffff0000, RZ, 0xc0, !PT ;  /* 0xffff00001a1a7812 */ /* 0x000fe200078ec0ff */
[C---:B---3--:R-:W-:Y:S01]  /*119e0*/  IMAD.U32 R61, R12.reuse, 0x10000, RZ ;  /* 0x000100000c3d7824 */ /* 0x048fe200078e00ff */
[----:B------:R-:W-:Y:S01]  /*119f0*/  LOP3.LUT R27, R12, 0xffff0000, RZ, 0xc0, !PT ;  /* 0xffff00000c1b7812 */ /* 0x000fe200078ec0ff */
[----:B------:R-:W-:Y:S01]  /*11a00*/  IMAD.U32 R63, R14, 0x10000, RZ ;  /* 0x000100000e3f7824 */ /* 0x000fe200078e00ff */
[C---:B------:R-:W-:Y:S01]  /*11a10*/  SHF.L.U32 R12, R13.reuse, 0x10, RZ ;  /* 0x000000100d0c7819 */ /* 0x040fe200000006ff */
[----:B--2---:R-:W-:Y:S01]  /*11a20*/  IMAD.U32 R66, R4, 0x10000, RZ ;  /* 0x0001000004427824 */ /* 0x004fe200078e00ff */
        /* <DEDUP_REMOVED lines=20> */
[C---:B----4-:R-:W-:Y:S01]  /*11b70*/  LOP3.LUT R27, R21.reuse, 0xffff0000, RZ, 0xc0, !PT ;  /* 0xffff0000151b7812 */ /* 0x050fe200078ec0ff */
[----:B------:R-:W-:Y:S01]  /*11b80*/  FMUL.FTZ R4, R4, R12 ;  /* 0x0000000c04047220 */ /* 0x000fe20000410000 */
[----:B------:R-:W-:Y:S01]  /*11b90*/  SHF.L.U32 R12, R21, 0x10, RZ ;  /* 0x00000010150c7819 */ /* 0x000fe200000006ff */
[----:B------:R-:W-:-:S02]  /*11ba0*/  FMUL.FTZ R6, R6, R14 ;  /* 0x0000000e06067220 */ /* 0x000fc40000410000 */
[----:B------:R-:W-:Y:S01]  /*11bb0*/  FMUL.FTZ R5, R5, R13 ;  /* 0x0000000d05057220 */ /* 0x000fe20000410000 */
[C---:B------:R-:W-:Y:S01]  /*11bc0*/  LOP3.LUT R13, R20.reuse, 0xffff0000, RZ, 0xc0, !PT ;  /* 0xffff0000140d7812 */ /* 0x040fe200078ec0ff */
[----:B------:R-:W-:Y:S01]  /*11bd0*/  IMAD.U32 R14, R20, 0x10000, RZ ;  /* 0x00010000140e7824 */ /* 0x000fe200078e00ff */
[----:B------:R-:W-:Y:S01]  /*11be0*/  LOP3.LUT R20, R22, 0xffff0000, RZ, 0xc0, !PT ;  /* 0xffff000016147812 */ /* 0x000fe200078ec0ff */
[----:B------:R-:W-:Y:S02]  /*11bf0*/  FMUL.FTZ R68, R68, R64 ;  /* 0x0000004044447220 */ /* 0x000fe40000410000 */
[----:B------:R-:W-:Y:S01]  /*11c00*/  FMUL.FTZ R7, R7, R15 ;  /* 0x0000000f07077220 */ /* 0x000fe20000410000 */
[C---:B------:R-:W-:Y:S01]  /*11c10*/  SHF.L.U32 R15, R23.reuse, 0x10, RZ ;  /* 0x00000010170f7819 */ /* 0x040fe200000006ff */
[----:B------:R-:W-:Y:S01]  /*11c20*/  IMAD.U32 R21, R22, 0x10000, RZ ;  /* 0x0001000016157824 */ /* 0x000fe200078e00ff */
[----:B------:R-:W-:Y:S01]  /*11c30*/  LOP3.LUT R22, R23, 0xffff0000, RZ, 0xc0, !PT ;  /* 0xffff000017167812 */ /* 0x000fe200078ec0ff */
[----:B------:R-:W-:-:S02]  /*11c40*/  FMUL.FTZ R67, R67, R63 ;  /* 0x0000003f43437220 */ /* 0x000fc40000410000 */
        /* <DEDUP_REMOVED lines=17> */
.L_x_1345:
[----:B------:R-:W-:Y:S05]  /*11d60*/  BSYNC B0 ;  /* 0x0000000000007941 */ /* 0x000fea0003800000 */
.L_x_1344:
[----:B-----5:R3:W-:Y:S02]  /*11d70*/  STS.128 [R237+0x800], R24 ;  /* 0x00080018ed007388 */ /* 0x0207e40000000c00 */
.L_x_1343:
[----:B------:R-:W-:Y:S05]  /*11d80*/  BSYNC B1 ;  /* 0x0000000000017941 */ /* 0x000fea0003800000 */
.L_x_1342:
        /* <DEDUP_REMOVED lines=69> */
[C---:B------:R-:W-:Y:S01]  /*121e0*/  LOP3.LUT R20, R22.reuse, 0xffff0000, RZ, 0xc0, !PT ;  /* 0xffff000016147812 */ /* 0x040fe200078ec0ff */
[----:B------:R-:W-:Y:S01]  /*121f0*/  FMUL.FTZ R7, R7, R15 ;  /* 0x0000000f07077220 */ /* 0x000fe20000410000 */
[C---:B------:R-:W-:Y:S01]  /*12200*/  SHF.L.U32 R15, R23.reuse, 0x10, RZ ;  /* 0x00000010170f7819 */ /* 0x040fe200000006ff */
[----:B------:R-:W-:Y:S01]  /*12210*/  IMAD.U32 R21, R22, 0x10000, RZ ;  /* 0x0001000016157824 */ /* 0x000fe200078e00ff */
[----:B------:R-:W-:Y:S01]  /*12220*/  LOP3.LUT R22, R23, 0xffff0000, RZ, 0xc0, !PT ;  /* 0xffff000017167812 */ /* 0x000fe200078ec0ff */
[----:B------:R-:W-:Y:S02]  /*12230*/  FMUL.FTZ R63, R63, R45 ;  /* 0x0000002d3f3f7220 */ /* 0x000fe40000410000 */
        /* <DEDUP_REMOVED lines=18> */
.L_x_1347:
[----:B------:R-:W-:Y:S05]  /*12360*/  BSYNC B0 ;  /* 0x0000000000007941 */ /* 0x000fea0003800000 */
.L_x_1346:
[----:B-----5:R3:W-:Y:S02]  /*12370*/  STS.128 [R237+0x2800], R24 ;  /* 0x00280018ed007388 */ /* 0x0207e40000000c00 */
.L_x_1341:
[----:B------:R-:W-:Y:S05]  /*12380*/  BSYNC B2 ;  /* 0x0000000000027941 */ /* 0x000fea0003800000 */
.L_x_1340:
        /* <DEDUP_REMOVED lines=22> */
[----:B------:R-:W-:Y:S02]  /*124f0*/  MOV R22, RZ ;  /* 0x000000ff00167202 */ /* 0x000fe40000000f00 */
[----:B------:R-:W-:Y:S02]  /*12500*/  LEA.HI.X.SX32 R5, R5, R20, 0x1, P1 ;  /* 0x0000001405057211 */ /* 0x000fe400008f0eff */
[----:B------:R-:W-:Y:S01]  /*12510*/  LEA R12, P1, R6, R30, 0x1 ;  /* 0x0000001e060c7211 */ /* 0x000fe200078208ff */
[----:B------:R-:W-:-:S03]  /*12520*/  @P0 IMAD.MOV R22, RZ, RZ, -R28 ;  /* 0x000000ffff160224 */ /* 0x000fc600078e0a1c */
        /* <DEDUP_REMOVED lines=73> */
.L_x_1353:
[----:B------:R-:W-:Y:S05]  /*129c0*/  BSYNC B0 ;  /* 0x0000000000007941 */ /* 0x000fea0003800000 */
.L_x_1352:
[----:B-----5:R3:W-:Y:S02]  /*129d0*/  STS.128 [R237+0x1000], R24 ;  /* 0x00100018ed007388 */ /* 0x0207e40000000c00 */
.L_x_1351:
[----:B------:R-:W-:Y:S05]  /*129e0*/  BSYNC B1 ;  /* 0x0000000000017941 */ /* 0x000fea0003800000 */
.L_x_1350:
        /* <DEDUP_REMOVED lines=93> */
.L_x_1355:
[----:B------:R-:W-:Y:S05]  /*12fc0*/  BSYNC B0 ;  /* 0x0000000000007941 */ /* 0x000fea0003800000 */
.L_x_1354:
[----:B-----5:R3:W-:Y:S02]  /*12fd0*/  STS.128 [R237+0x3000], R24 ;  /* 0x00300018ed007388 */ /* 0x0207e40000000c00 */
.L_x_1349:
[----:B------:R-:W-:Y:S05]  /*12fe0*/  BSYNC B2 ;  /* 0x0000000000027941 */ /* 0x000fea0003800000 */
.L_x_1348:
[----:B------:R-:W-:-:S04]  /*12ff0*/  IADD3 R36, R170, 0x30, RZ ;  /* 0x00000030aa247810 */ /* 0x000fc80007ffe0ff */
[----:B------:R-:W-:-:S04]  /*13000*/  ISETP.GE.AND P0, PT, R36, R29, PT ;  /* 0x0000001d2400720c */ /* 0x000fc80003f06270 */
[----:B------:R-:W-:-:S13]  /*13010*/  ISETP.LT.OR P0, PT, R55, -0x187, P0 ;  /* 0xfffffe793700780c */ /* 0x000fda0000701670 */
[----:B------:R-:W-:Y:S05]  /*13020*/  @P0 BRA `(.L_x_1325) ;  /* 0x000011e000000947 */ /* 0x000fea0003800000 */
[----:B-----5:R-:W-:Y:S01]  /*13030*/  ISETP.GE.AND P0, PT, R18, R16, PT ;  /* 0x000000101200720c */ /* 0x020fe20003f06270 */
        /* <DEDUP_REMOVED lines=37> */
[C---:B---3--:R-:W-:Y:S01]  /*13290*/  SHF.L.U32 R40, R20.reuse, 0x10, RZ ;  /* 0x0000001014287819 */ /* 0x048fe200000006ff */
[C---:B------:R-:W-:Y:S01]  /*132a0*/  IMAD.U32 R7, R21.reuse, 0x10000, RZ ;  /* 0x0001000015077824 */ /* 0x040fe200078e00ff */
[----:B------:R-:W-:Y:S01]  /*132b0*/  LOP3.LUT R45, R21, 0xffff0000, RZ, 0xc0, !PT ;  /* 0xffff0000152d7812 */ /* 0x000fe200078ec0ff */
[----:B------:R-:W-:Y:S01]  /*132c0*/  IMAD.U32 R21, R23, 0x10000, RZ ;  /* 0x0001000017157824 */ /* 0x000fe200078e00ff */
[----:B------:R-:W-:Y:S01]  /*132d0*/  LOP3.LUT R20, R20, 0xffff0000, RZ, 0xc0, !PT ;  /* 0xffff000014147812 */ /* 0x000fe200078ec0ff */
[----:B------:R-:W-:Y:S01]  /*132e0*/  @!P0 FADD.FTZ R7, -R7, -RZ ;  /* 0x800000ff07078221 */ /* 0x000fe20000010100 */
[----:B------:R-:W-:Y:S01]  /*132f0*/  LOP3.LUT R23, R23, 0xffff0000, RZ, 0xc0, !PT ;  /* 0xffff000017177812 */ /* 0x000fe200078ec0ff */
[----:B------:R-:W-:Y:S01]  /*13300*/  @!P0 FADD.FTZ R21, -R21, -RZ ;  /* 0x800000ff15158221 */ /* 0x000fe20000010100 */
[----:B------:R-:W-:Y:S01]  /*13310*/  SHF.L.U32 R44, R22, 0x10, RZ ;  /* 0x00000010162c7819 */ /* 0x000fe200000006ff */
[----:B------:R-:W-:Y:S01]  /*13320*/  @!P0 FADD.FTZ R20, -R20, -RZ ;  /* 0x800000ff14148221 */ /* 0x000fe20000010100 */
[C---:B--2---:R-:W-:Y:S01]  /*13330*/  SHF.L.U32 R47, R12.reuse, 0x10, RZ ;  /* 0x000000100c2f7819 */ /* 0x044fe200000006ff */
[----:B------:R-:W-:Y:S01]  /*13340*/  @!P0 FADD.FTZ R23, -R23, -RZ ;  /* 0x800000ff17178221 */ /* 0x000fe20000010100 */
[----:B------:R-:W-:Y:S01]  /*13350*/  LOP3.LUT R46, R12, 0xffff0000, RZ, 0xc0, !PT ;  /* 0xffff00000c2e7812 */ /* 0x000fe200078ec0ff */
[C---:B------:R-:W-:Y:S01]  /*13360*/  IMAD.U32 R12, R13.reuse, 0x10000, RZ ;  /* 0x000100000d0c7824 */ /* 0x040fe200078e00ff */
[----:B------:R-:W-:Y:S01]  /*13370*/  LOP3.LUT R22, R22, 0xffff0000, RZ, 0xc0, !PT ;  /* 0xffff000016167812 */ /* 0x000fe200078ec0ff */
[----:B------:R-:W-:Y:S01]  /*13380*/  @!P0 FADD.FTZ R40, -R40, -RZ ;  /* 0x800000ff28288221 */ /* 0x000fe20000010100 */
[----:B------:R-:W-:Y:S01]  /*13390*/  LOP3.LUT R62, R13, 0xffff0000, RZ, 0xc0, !PT ;  /* 0xffff00000d3e7812 */ /* 0x000fe200078ec0ff */
[C---:B------:R-:W-:Y:S01]  /*133a0*/  IMAD.U32 R13, R15.reuse, 0x10000, RZ ;  /* 0x000100000f0d7824 */ /* 0x040fe200078e00ff */
[----:B------:R-:W-:Y:S01]  /*133b0*/  LOP3.LUT R15, R15, 0xffff0000, RZ, 0xc0, !PT ;  /* 0xffff00000f0f7812 */ /* 0x000fe200078ec0ff */
[----:B------:R-:W-:Y:S01]  /*133c0*/  @!P0 FADD.FTZ R45, -R45, -RZ ;  /* 0x800000ff2d2d8221 */ /* 0x000fe20000010100 */
[----:B------:R-:W-:Y:S01]  /*133d0*/  SHF.L.U32 R61, R14, 0x10, RZ ;  /* 0x000000100e3d7819 */ /* 0x000fe200000006ff */
[----:B------:R-:W-:Y:S01]  /*133e0*/  @!P0 FADD.FTZ R22, -R22, -RZ ;  /* 0x800000ff16168221 */ /* 0x000fe20000010100 */
[----:B------:R-:W-:Y:S01]  /*133f0*/  LOP3.LUT R14, R14, 0xffff0000, RZ, 0xc0, !PT ;  /* 0xffff00000e0e7812 */ /* 0x000fe200078ec0ff */
[----:B------:R-:W-:Y:S01]  /*13400*/  FMUL.FTZ R46, R46, R20 ;  /* 0x000000142e2e7220 */ /* 0x000fe20000410000 */
[----:B----4-:R-:W-:Y:S01]  /*13410*/  LOP3.LUT R20, R24, 0xffff0000, RZ, 0xc0, !PT ;  /* 0xffff000018147812 */ /* 0x010fe200078ec0ff */
[----:B------:R-:W-:-:S02]  /*13420*/  FMUL.FTZ R12, R12, R7 ;  /* 0x000000070c0c7220 */ /* 0x000fc40000410000 */
[----:B------:R-:W-:Y:S01]  /*13430*/  FMUL.FTZ R13, R13, R21 ;  /* 0x000000150d0d7220 */ /* 0x000fe20000410000 */
[----:B------:R-:W-:Y:S01]  /*13440*/  SHF.L.U32 R21, R24, 0x10, RZ ;  /* 0x0000001018157819 */ /* 0x000fe200000006ff */
[----:B------:R-:W-:Y:S01]  /*13450*/  FMUL.FTZ R15, R15, R23 ;  /* 0x000000170f0f7220 */ /* 0x000fe20000410000 */
[C---:B------:R-:W-:Y:S01]  /*13460*/  SHF.L.U32 R24, R26.reuse, 0x10, RZ ;  /* 0x000000101a187819 */ /* 0x040fe200000006ff */
[C---:B------:R-:W-:Y:S01]  /*13470*/  IMAD.U32 R7, R25.reuse, 0x10000, RZ ;  /* 0x0001000019077824 */ /* 0x040fe200078e00ff */
[----:B------:R-:W-:Y:S01]  /*13480*/  LOP3.LUT R25, R25, 0xffff0000, RZ, 0xc0, !PT ;  /* 0xffff000019197812 */ /* 0x000fe200078ec0ff */
[----:B------:R-:W-:Y:S01]  /*13490*/  FMUL.FTZ R47, R47, R40 ;  /* 0x000000282f2f7220 */ /* 0x000fe20000410000 */
[----:B------:R-:W-:Y:S01]  /*134a0*/  LOP3.LUT R23, R26, 0xffff0000, RZ, 0xc0, !PT ;  /* 0xffff00001a177812 */ /* 0x000fe200078ec0ff */
[----:B------:R-:W-:Y:S01]  /*134b0*/  FMUL.FTZ R62, R62, R45 ;  /* 0x0000002d3e3e7220 */ /* 0x000fe20000410000 */
[----:B------:R-:W-:Y:S01]  /*134c0*/  LOP3.LUT R26, R27, 0xffff0000, RZ, 0xc0, !PT ;  /* 0xffff00001b1a7812 */ /* 0x000fe200078ec0ff */
[----:B------:R-:W-:-:S02]  /*134d0*/  FMUL.FTZ R14, R14, R22 ;  /* 0x000000160e0e7220 */ /* 0x000fc40000410000 */
[----:B------:R-:W-:Y:S02]  /*134e0*/  @!P0 FADD.FTZ R44, -R44, -RZ ;  /* 0x800000ff2c2c8221 */ /* 0x000fe40000010100 */
[----:B------:R-:W-:Y:S02]  /*134f0*/  IMAD.U32 R22, R27, 0x10000, RZ ;  /* 0x000100001b167824 */ /* 0x000fe400078e00ff */
[----:B------:R-:W-:Y:S02]  /*13500*/  FFMA.FTZ R19, R19, R21, R47 ;  /* 0x0000001513137223 */ /* 0x000fe4000001002f */
[----:B------:R-:W-:Y:S02]  /*13510*/  FFMA.FTZ R18, R18, R20, R46 ;  /* 0x0000001412127223 */ /* 0x000fe4000001002e */
[----:B------:R-:W-:Y:S02]  /*13520*/  FFMA.FTZ R7, R39, R7, R12 ;  /* 0x0000000727077223 */ /* 0x000fe4000001000c */
[----:B------:R-:W-:Y:S01]  /*13530*/  FFMA.FTZ R4, R4, R25, R62 ;  /* 0x0000001904047223 */ /* 0x000fe2000001003e */
[----:B------:R-:W-:Y:S01]  /*13540*/  F2FP.BF16.PACK_AB R18, R18, R19 ;  /* 0x000000131212723e */ /* 0x000fe200000010ff */
[----:B------:R-:W-:-:S02]  /*13550*/  FMUL.FTZ R61, R61, R44 ;  /* 0x0000002c3d3d7220 */ /* 0x000fc40000410000 */
[----:B------:R-:W-:Y:S01]  /*13560*/  FFMA.FTZ R13, R41, R22, R13 ;  /* 0x00000016290d7223 */ /* 0x000fe2000001000d */
[----:B------:R-:W-:Y:S01]  /*13570*/  F2FP.BF16.PACK_AB R4, R4, R7 ;  /* 0x000000070404723e */ /* 0x000fe200000010ff */
[----:B------:R-:W-:Y:S02]  /*13580*/  FFMA.FTZ R5, R5, R26, R15 ;  /* 0x0000001a05057223 */ /* 0x000fe4000001000f */
[----:B------:R-:W-:Y:S02]  /*13590*/  FFMA.FTZ R24, R29, R24, R61 ;  /* 0x000000181d187223 */ /* 0x000fe4000001003d */
[----:B------:R-:W-:Y:S01]  /*135a0*/  FFMA.FTZ R6, R6, R23, R14 ;  /* 0x0000001706067223 */ /* 0x000fe2000001000e */
[----:B------:R-:W-:Y:S02]  /*135b0*/  F2FP.BF16.PACK_AB R13, R5, R13 ;  /* 0x0000000d050d723e */ /* 0x000fe400000010ff */
[----:B------:R-:W-:Y:S01]  /*135c0*/  MOV R5, R4 ;  /* 0x0000000400057202 */ /* 0x000fe20000000f00 */
[----:B------:R-:W-:Y:S01]  /*135d0*/  IMAD.MOV.U32 R4, RZ, RZ, R18 ;  /* 0x000000ffff047224 */ /* 0x000fe200078e0012 */
[----:B------:R-:W-:-:S02]  /*135e0*/  F2FP.BF16.PACK_AB R6, R6, R24 ;  /* 0x000000180606723e */ /* 0x000fc400000010ff */
[----:B------:R-:W-:Y:S02]  /*135f0*/  MOV R7, R13 ;  /* 0x0000000d00077202 */ /* 0x000fe40000000f00 */
.L_x_1359:
[----:B------:R-:W-:Y:S05]  /*13600*/  BSYNC B0 ;  /* 0x0000000000007941 */ /* 0x000fea0003800000 */
.L_x_1358:
[----:B-----5:R1:W-:Y:S02]  /*13610*/  STS.128 [R237+0x1800], R4 ;  /* 0x00180004ed007388 */ /* 0x0203e40000000c00 */
.L_x_1357:
[----:B------:R-:W-:Y:S05]  /*13620*/  BSYNC B1 ;  /* 0x0000000000017941 */ /* 0x000fea0003800000 */
.L_x_1356:
        /* <DEDUP_REMOVED lines=18> */
[----:B------:R-:W-:Y:S01]  /*13750*/  IADD3 R9, P1, R8, R2, RZ ;  /* 0x0000000208097210 */ /* 0x000fe20007f3e0ff */
[----:B------:R-:W-:-:S03]  /*13760*/  IMAD.WIDE R14, R12, 0x2, R14 ;  /* 0x000000020c0e7825 */ /* 0x000fc600078e020e */
[----:B------:R-:W-:Y:S02]  /*13770*/  LEA.HI.X.SX32 R8, R8, R3, 0x1, P1 ;  /* 0x0000000308087211 */ /* 0x000fe400008f0eff */
[C---:B------:R-:W-:Y:S01]  /*13780*/  LEA R20, P1, R9.reuse, R30, 0x1 ;  /* 0x0000001e09147211 */ /* 0x040fe200078208ff */
[----:B--2---:R-:W2:Y:S03]  /*13790*/  LD.E.128 R12, [R14.64] ;  /* 0x000000060e0c7980 */ /* 0x004ea6000c101d00 */
[----:B------:R-:W-:Y:S02]  /*137a0*/  LEA.HI.X R21, R9, R31, R8, 0x1, P1 ;  /* 0x0000001f09157211 */ /* 0x000fe400008f0c08 */
[----:B------:R-:W-:Y:S01]  /*137b0*/  MOV R8, RZ ;  /* 0x000000ff00087202 */ /* 0x000fe20000000f00 */
[----:B------:R-:W-:-:S03]  /*137c0*/  @P0 IMAD.MOV R8, RZ, RZ, -R28 ;  /* 0x000000ffff080224 */ /* 0x000fc600078e0a1c */
[----:B---3--:R-:W3:Y:S02]  /*137d0*/  LD.E.128 R20, [R20.64] ;  /* 0x0000000614147980 */ /* 0x008ee4000c101d00 */
[----:B------:R-:W-:-:S04]  /*137e0*/  IADD3 R2, P1, R8, R2, RZ ;  /* 0x0000000208027210 */ /* 0x000fc80007f3e0ff */
        /* <DEDUP_REMOVED lines=22> */
[C---:B------:R-:W-:Y:S01]  /*13950*/  SHF.L.U32 R14, R21.reuse, 0x10, RZ ;  /* 0x00000010150e7819 */ /* 0x040fe200000006ff */
[----:B------:R-:W-:Y:S01]  /*13960*/  @!P0 FADD.FTZ R30, -R30, -RZ ;  /* 0x800000ff1e1e8221 */ /* 0x000fe20000010100 */
        /* <DEDUP_REMOVED lines=16> */
[----:B------:R-:W-:Y:S01]  /*13a70*/  LOP3.LUT R22, R26, 0xffff0000, RZ, 0xc0, !PT ;  /* 0xffff00001a167812 */ /* 0x000fe200078ec0ff */
[----:B------:R-:W-:Y:S01]  /*13a80*/  FMUL.FTZ R6, R6, R14 ;  /* 0x0000000e06067220 */ /* 0x000fe20000410000 */
[----:B------:R-:W-:Y:S01]  /*13a90*/  SHF.L.U32 R14, R25, 0x10, RZ ;  /* 0x00000010190e7819 */ /* 0x000fe200000006ff */
[----:B------:R-:W-:Y:S01]  /*13aa0*/  FMUL.FTZ R13, R13, R21 ;  /* 0x000000150d0d7220 */ /* 0x000fe20000410000 */
[----:B------:R-:W-:Y:S01]  /*13ab0*/  SHF.L.U32 R21, R27, 0x10, RZ ;  /* 0x000000101b157819 */ /* 0x000fe200000006ff */
[----:B------:R-:W-:Y:S01]  /*13ac0*/  IMAD.U32 R20, R24, 0x10000, RZ ;  /* 0x0001000018147824 */ /* 0x000fe200078e00ff */
[----:B------:R-:W-:Y:S01]  /*13ad0*/  LOP3.LUT R24, R25, 0xffff0000, RZ, 0xc0, !PT ;  /* 0xffff000019187812 */ /* 0x000fe200078ec0ff */
        /* <DEDUP_REMOVED lines=16> */
[----:B------:R-:W-:-:S03]  /*13be0*/  IMAD.MOV.U32 R6, RZ, RZ, R9 ;  /* 0x000000ffff067224 */ /* 0x000fc600078e0009 */
[----:B------:R-:W-:Y:S01]  /*13bf0*/  F2FP.BF16.PACK_AB R12, R4, R12 ;  /* 0x0000000c040c723e */ /* 0x000fe200000010ff */
[----:B------:R-:W-:Y:S01]  /*13c00*/  IMAD.MOV.U32 R4, RZ, RZ, R3 ;  /* 0x000000ffff047224 */ /* 0x000fe200078e0003 */
[----:B------:R-:W-:Y:S02]  /*13c10*/  MOV R5, R2 ;  /* 0x0000000200057202 */ /* 0x000fe40000000f00 */
[----:B------:R-:W-:Y:S02]  /*13c20*/  MOV R7, R12 ;  /* 0x0000000c00077202 */ /* 0x000fe40000000f00 */
.L_x_1361:
[----:B------:R-:W-:Y:S05]  /*13c30*/  BSYNC B0 ;  /* 0x0000000000007941 */ /* 0x000fea0003800000 */
.L_x_1360:
[----:B-----5:R1:W-:Y:S01]  /*13c40*/  STS.128 [R237+0x3800], R4 ;  /* 0x00380004ed007388 */ /* 0x0203e20000000c00 */
[----:B------:R-:W-:Y:S05]  /*13c50*/  BRA `(.L_x_1325) ;  /* 0x000005b000007947 */ /* 0x000fea0003800000 */
.L_x_1299:
        /* <DEDUP_REMOVED lines=21> */
.L_x_1363:
[----:B------:R-:W-:Y:S05]  /*13db0*/  BSYNC B0 ;  /* 0x0000000000007941 */ /* 0x000fea0003800000 */
.L_x_1362:
        /* <DEDUP_REMOVED lines=22> */
.L_x_1365:
[----:B------:R-:W-:Y:S05]  /*13f20*/  BSYNC B0 ;  /* 0x0000000000007941 */ /* 0x000fea0003800000 */
.L_x_1364:
[----:B------:R-:W-:Y:S01]  /*13f30*/  IADD3 R17, R170, 0x20, RZ ;  /* 0x00000020aa117810 */ /* 0x000fe20007ffe0ff */
[----:B------:R-:W-:Y:S03]  /*13f40*/  BSSY B0, `(.L_x_1366) ;  /* 0x0000015000007945 */ /* 0x000fe60003800000 */
[----:B------:R-:W-:-:S13]  /*13f50*/  ISETP.GE.AND P1, PT, R17, R3, PT ;  /* 0x000000031100720c */ /* 0x000fda0003f26270 */
[----:B------:R-:W-:Y:S05]  /*13f60*/  @P1 BRA `(.L_x_1367) ;  /* 0x0000012000001947 */ /* 0x000fea0003800000 */
[----:B------:R-:W-:Y:S02]  /*13f70*/  ISETP.GE.AND P2, PT, R18, R64, PT ;  /* 0x000000401200720c */ /* 0x000fe40003f46270 */
[----:B-1----:R-:W-:-:S04]  /*13f80*/  LEA R4, P1, R178, R174, 0x5 ;  /* 0x000000aeb2047211 */ /* 0x002fc800078228ff */
[----:B------:R-:W-:-:S07]  /*13f90*/  LEA.HI.X R2, R178, R177, R179, 0x5, P1 ;  /* 0x000000b1b2027211 */ /* 0x000fce00008f2cb3 */
        /* <DEDUP_REMOVED lines=15> */
.L_x_1367:
[----:B------:R-:W-:Y:S05]  /*14090*/  BSYNC B0 ;  /* 0x0000000000007941 */ /* 0x000fea0003800000 */
.L_x_1366:
[----:B------:R-:W-:-:S04]  /*140a0*/  IADD3 R36, R170, 0x30, RZ ;  /* 0x00000030aa247810 */ /* 0x000fc80007ffe0ff */
[----:B------:R-:W-:-:S13]  /*140b0*/  ISETP.GE.AND P1, PT, R36, R3, PT ;  /* 0x000000032400720c */ /* 0x000fda0003f26270 */
[----:B------:R-:W-:Y:S05]  /*140c0*/  @P1 BRA `(.L_x_1325) ;  /* 0x0000014000001947 */ /* 0x000fea0003800000 */
[----:B------:R-:W-:Y:S01]  /*140d0*/  ISETP.GE.AND P1, PT, R18, R64, PT ;  /* 0x000000401200720c */ /* 0x000fe20003f26270 */
[----:B------:R-:W-:Y:S02]  /*140e0*/  IMAD.MOV.U32 R175, RZ, RZ, R177 ;  /* 0x000000ffffaf7224 */ /* 0x000fe400078e00b1 */
[----:B------:R-:W-:Y:S02]  /*140f0*/  IMAD R2, R179, 0x30, RZ ;  /* 0x00000030b3027824 */ /* 0x000fe400078e02ff */
[----:B------:R-:W-:-:S05]  /*14100*/  IMAD.WIDE.U32 R178, R178, 0x30, R174 ;  /* 0x00000030b2b27825 */ /* 0x000fca00078e00ae */
[----:B------:R-:W-:-:S03]  /*14110*/  IADD3 R2, R2, R179, RZ ;  /* 0x000000b302027210 */ /* 0x000fc60007ffe0ff */
        /* <DEDUP_REMOVED lines=15> */
.L_x_1325:
[----:B------:R-:W-:Y:S05]  /*14210*/  BSYNC B3 ;  /* 0x0000000000037941 */ /* 0x000fea0003800000 */
.L_x_1298:
[----:B------:R-:W-:Y:S01]  /*14220*/  IADD3 R240, R50, -0x1, RZ ;  /* 0xffffffff32f07810 */ /* 0x000fe20007ffe0ff */
[----:B------:R-:W-:Y:S01]  /*14230*/  BSSY B0, `(.L_x_1368) ;  /* 0x0000017000007945 */ /* 0x000fe20003800000 */
[----:B------:R-:W-:-:S03]  /*14240*/  LOP3.LUT R241, R60, 0xff, RZ, 0xc0, !PT ;  /* 0x000000ff3cf17812 */ /* 0x000fc600078ec0ff */
[----:B------:R-:W-:-:S04]  /*14250*/  IMAD.SHL.U32 R3, R240, 0x80, RZ ;  /* 0x00000080f0037824 */ /* 0x000fc800078e00ff */
        /* <DEDUP_REMOVED lines=20> */
.L_x_1369:
[----:B------:R-:W-:Y:S05]  /*143a0*/  BSYNC B0 ;  /* 0x0000000000007941 */ /* 0x000fea0003800000 */
.L_x_1368:
[----:B------:R-:W-:Y:S01]  /*143b0*/  ISETP.GE.AND P0, PT, R0, R4, PT ;  /* 0x000000040000720c */ /* 0x000fe20003f06270 */
[----:B------:R-:W-:-:S12]  /*143c0*/  BSSY B0, `(.L_x_1370) ;  /* 0x0000015000007945 */ /* 0x000fd80003800000 */
[----:B------:R-:W-:Y:S05]  /*143d0*/  @P0 BRA `(.L_x_1371) ;  /* 0x0000013000000947 */ /* 0x000fea0003800000 */
[C---:B------:R-:W-:Y:S02]  /*143e0*/  LOP3.LUT R2, R241.reuse, 0x1, RZ, 0xc0, !PT ;  /* 0x00000001f1027812 */ /* 0x040fe400078ec0ff */
[----:B------:R-:W-:Y:S02]  /*143f0*/  LOP3.LUT P0, RZ, R241, 0x2, RZ, 0xc0, !PT ;  /* 0x00000002f1ff7812 */ /* 0x000fe4000780c0ff */
[----:B------:R-:W-:-:S11]  /*14400*/  ISETP.NE.U32.AND P1, PT, R2, 0x1, PT ;  /* 0x000000010200780c */ /* 0x000fd60003f25070 */
[C---:B------:R-:W-:Y:S02]  /*14410*/  @P0 IADD3 R5, P2, R227.reuse, R166, RZ ;  /* 0x000000a6e3050210 */ /* 0x040fe40007f5e0ff */
[----:B-1----:R-:W-:-:S03]  /*14420*/  @!P1 LEA R8, P3, R227, R230, 0x1 ;  /* 0x000000e6e3089211 */ /* 0x002fc600078608ff */
        /* <DEDUP_REMOVED lines=14> */
.L_x_1371:
[----:B------:R-:W-:Y:S05]  /*14510*/  BSYNC B0 ;  /* 0x0000000000007941 */ /* 0x000fea0003800000 */
.L_x_1370:
[----:B------:R-:W-:Y:S01]  /*14520*/  ISETP.GE.AND P0, PT, R17, R4, PT ;  /* 0x000000041100720c */ /* 0x000fe20003f06270 */
[----:B------:R-:W-:-:S12]  /*14530*/  BSSY B0, `(.L_x_1372) ;  /* 0x0000017000007945 */ /* 0x000fd80003800000 */
[----:B------:R-:W-:Y:S05]  /*14540*/  @P0 BRA `(.L_x_1373) ;  /* 0x0000015000000947 */ /* 0x000fea0003800000 */
[C---:B------:R-:W-:Y:S02]  /*14550*/  LOP3.LUT R2, R241.reuse, 0x1, RZ, 0xc0, !PT ;  /* 0x00000001f1027812 */ /* 0x040fe400078ec0ff */
[----:B------:R-:W-:Y:S02]  /*14560*/  LOP3.LUT P0, RZ, R241, 0x2, RZ, 0xc0, !PT ;  /* 0x00000002f1ff7812 */ /* 0x000fe4000780c0ff */
[----:B------:R-:W-:Y:S01]  /*14570*/  ISETP.NE.U32.AND P1, PT, R2, 0x1, PT ;  /* 0x000000010200780c */ /* 0x000fe20003f25070 */
[C---:B------:R-:W-:Y:S01]  /*14580*/  IMAD.SHL.U32 R2, R42.reuse, 0x20, RZ ;  /* 0x000000202a027824 */ /* 0x040fe200078e00ff */
[----:B------:R-:W-:-:S09]  /*14590*/  SHF.L.U64.HI R5, R42, 0x5, R43 ;  /* 0x000000052a057819 */ /* 0x000fd2000001022b */
[C---:B-1----:R-:W-:Y:S02]  /*145a0*/  @P0 IADD3 R7, P2, R2.reuse, R166, RZ ;  /* 0x000000a602070210 */ /* 0x042fe40007f5e0ff */
[----:B---3--:R-:W-:-:S03]  /*145b0*/  @!P1 LEA R12, P3, R2, R230, 0x1 ;  /* 0x000000e6020c9211 */ /* 0x008fc600078608ff */
[----:B------:R-:W-:Y:S01]  /*145c0*/  @P0 IMAD.X R6, R5, 0x1, R169, P2 ;  /* 0x0000000105060824 */ /* 0x000fe200010e06a9 */
[C---:B------:R-:W-:Y:S02]  /*145d0*/  @P0 LEA R8, P2, R7.reuse, R172, 0x1 ;  /* 0x000000ac07080211 */ /* 0x040fe400078408ff */
        /* <DEDUP_REMOVED lines=12> */
.L_x_1373:
[----:B------:R-:W-:Y:S05]  /*146a0*/  BSYNC B0 ;  /* 0x0000000000007941 */ /* 0x000fea0003800000 */
.L_x_1372:
        /* <DEDUP_REMOVED lines=14> */
[----:B---3--:R-:W-:-:S03]  /*14790*/  @P0 LEA R12, P2, R6, R172, 0x1 ;  /* 0x000000ac060c0211 */ /* 0x008fc600078408ff */
        /* <DEDUP_REMOVED lines=12> */
.L_x_1375:
[----:B------:R-:W-:Y:S05]  /*14860*/  BSYNC B0 ;  /* 0x0000000000007941 */ /* 0x000fea0003800000 */
.L_x_1374:
[----:B-1----:R-:W-:Y:S01]  /*14870*/  IADD3 R8, R170, 0x40, RZ ;  /* 0x00000040aa087810 */ /* 0x002fe20007ffe0ff */
[----:B------:R-:W-:Y:S03]  /*14880*/  BSSY B0, `(.L_x_1376) ;  /* 0x0000018000007945 */ /* 0x000fe60003800000 */
[----:B------:R-:W-:-:S13]  /*14890*/  ISETP.GE.AND P0, PT, R8, R4, PT ;  /* 0x000000040800720c */ /* 0x000fda0003f06270 */
[----:B------:R-:W-:Y:S05]  /*148a0*/  @P0 BRA `(.L_x_1377) ;  /* 0x0000015000000947 */ /* 0x000fea0003800000 */
[C---:B------:R-:W-:Y:S02]  /*148b0*/  LOP3.LUT R2, R241.reuse, 0x1, RZ, 0xc0, !PT ;  /* 0x00000001f1027812 */ /* 0x040fe400078ec0ff */
[----:B------:R-:W-:Y:S02]  /*148c0*/  LOP3.LUT P0, RZ, R241, 0x2, RZ, 0xc0, !PT ;  /* 0x00000002f1ff7812 */ /* 0x000fe4000780c0ff */
[----:B------:R-:W-:Y:S01]  /*148d0*/  ISETP.NE.U32.AND P1, PT, R2, 0x1, PT ;  /* 0x000000010200780c */ /* 0x000fe20003f25070 */
[C---:B------:R-:W-:Y:S01]  /*148e0*/  IMAD.SHL.U32 R2, R42.reuse, 0x40, RZ ;  /* 0x000000402a027824 */ /* 0x040fe200078e00ff */
[----:B------:R-:W-:-:S09]  /*148f0*/  SHF.L.U64.HI R5, R42, 0x6, R43 ;  /* 0x000000062a057819 */ /* 0x000fd2000001022b */
[C---:B------:R-:W-:Y:S02]  /*14900*/  @P0 IADD3 R7, P2, R2.reuse, R166, RZ ;  /* 0x000000a602070210 */ /* 0x040fe40007f5e0ff */
        /* <DEDUP_REMOVED lines=15> */
.L_x_1377:
[----:B------:R-:W-:Y:S05]  /*14a00*/  BSYNC B0 ;  /* 0x0000000000007941 */ /* 0x000fea0003800000 */
.L_x_1376:
[----:B------:R-:W-:Y:S01]  /*14a10*/  IADD3 R7, R170, 0x50, RZ ;  /* 0x00000050aa077810 */ /* 0x000fe20007ffe0ff */
[----:B------:R-:W-:Y:S03]  /*14a20*/  BSSY B0, `(.L_x_1378) ;  /* 0x000001c000007945 */ /* 0x000fe60003800000 */
[----:B------:R-:W-:-:S13]  /*14a30*/  ISETP.GE.AND P0, PT, R7, R4, PT ;  /* 0x000000040700720c */ /* 0x000fda0003f06270 */
[----:B------:R-:W-:Y:S05]  /*14a40*/  @P0 BRA `(.L_x_1379) ;  /* 0x0000019000000947 */ /* 0x000fea0003800000 */
[C---:B------:R-:W-:Y:S02]  /*14a50*/  LOP3.LUT R2, R241.reuse, 0x1, RZ, 0xc0, !PT ;  /* 0x00000001f1027812 */ /* 0x040fe400078ec0ff */
[----:B------:R-:W-:Y:S02]  /*14a60*/  LOP3.LUT P0, RZ, R241, 0x2, RZ, 0xc0, !PT ;  /* 0x00000002f1ff7812 */ /* 0x000fe4000780c0ff */
[----:B------:R-:W-:-:S11]  /*14a70*/  ISETP.NE.U32.AND P1, PT, R2, 0x1, PT ;  /* 0x000000010200780c */ /* 0x000fd60003f25070 */
[----:B-1-3--:R-:W-:Y:S02]  /*14a80*/  @P0 IMAD.MOV.U32 R12, RZ, RZ, R166 ;  /* 0x000000ffff0c0224 */ /* 0x00afe400078e00a6 */
        /* <DEDUP_REMOVED lines=21> */
.L_x_1379:
[----:B------:R-:W-:Y:S05]  /*14be0*/  BSYNC B0 ;  /* 0x0000000000007941 */ /* 0x000fea0003800000 */
.L_x_1378:
        /* <DEDUP_REMOVED lines=29> */
.L_x_1381:
[----:B------:R-:W-:Y:S05]  /*14dc0*/  BSYNC B0 ;  /* 0x0000000000007941 */ /* 0x000fea0003800000 */
.L_x_1380:
[----:B------:R-:W-:Y:S01]  /*14dd0*/  IADD3 R5, R170, 0x70, RZ ;  /* 0x00000070aa057810 */ /* 0x000fe20007ffe0ff */
[----:B------:R-:W-:Y:S03]  /*14de0*/  BSSY B0, `(.L_x_1382) ;  /* 0x000001c000007945 */ /* 0x000fe60003800000 */
[----:B------:R-:W-:-:S13]  /*14df0*/  ISETP.GE.AND P0, PT, R5, R4, PT ;  /* 0x000000040500720c */ /* 0x000fda0003f06270 */
[----:B------:R-:W-:Y:S05]  /*14e00*/  @P0 BRA `(.L_x_1383) ;  /* 0x0000019000000947 */ /* 0x000fea0003800000 */
[C---:B------:R-:W-:Y:S01]  /*14e10*/  LOP3.LUT R2, R241.reuse, 0x1, RZ, 0xc0, !PT ;  /* 0x00000001f1027812 */ /* 0x040fe200078ec0ff */
[----:B-1-3--:R-:W-:Y:S01]  /*14e20*/  IMAD.MOV.U32 R12, RZ, RZ, R166 ;  /* 0x000000ffff0c7224 */ /* 0x00afe200078e00a6 */
[----:B------:R-:W-:Y:S01]  /*14e30*/  LOP3.LUT P0, RZ, R241, 0x2, RZ, 0xc0, !PT ;  /* 0x00000002f1ff7812 */ /* 0x000fe2000780c0ff */
[----:B------:R-:W-:Y:S01]  /*14e40*/  IMAD.MOV.U32 R13, RZ, RZ, R169 ;  /* 0x000000ffff0d7224 */ /* 0x000fe200078e00a9 */
[----:B------:R-:W-:Y:S01]  /*14e50*/  ISETP.NE.U32.AND P1, PT, R2, 0x1, PT ;  /* 0x000000010200780c */ /* 0x000fe20003f25070 */
[----:B------:R-:W-:Y:S02]  /*14e60*/  IMAD R2, R43, 0x70, RZ ;  /* 0x000000702b027824 */ /* 0x000fe400078e02ff */
[----:B------:R-:W-:-:S05]  /*14e70*/  IMAD.WIDE.U32 R12, R42, 0x70, R12 ;  /* 0x000000702a0c7825 */ /* 0x000fca00078e000c */
[----:B------:R-:W-:-:S03]  /*14e80*/  IADD3 R2, R13, R2, RZ ;  /* 0x000000020d027210 */ /* 0x000fc60007ffe0ff */
[C---:B------:R-:W-:Y:S02]  /*14e90*/  @P0 LEA R18, P2, R12.reuse, R172, 0x1 ;  /* 0x000000ac0c120211 */ /* 0x040fe400078408ff */
        /* <DEDUP_REMOVED lines=16> */
.L_x_1383:
[----:B------:R-:W-:Y:S05]  /*14fa0*/  BSYNC B0 ;  /* 0x0000000000007941 */ /* 0x000fea0003800000 */
.L_x_1382:
        /* <DEDUP_REMOVED lines=16> */
[----:B------:R-:W-:-:S11]  /*150b0*/  ISETP.NE.U32.AND P1, PT, R9, 0x1, PT ;  /* 0x000000010900780c */ /* 0x000fd60003f25070 */
[----:B-1-3--:R-:W-:Y:S02]  /*150c0*/  @P0 IMAD.MOV.U32 R12, RZ, RZ, R141 ;  /* 0x000000ffff0c0224 */ /* 0x00afe400078e008d */
        /* <DEDUP_REMOVED lines=13> */
.L_x_1385:
[----:B------:R-:W-:Y:S05]  /*151a0*/  BSYNC B0 ;  /* 0x0000000000007941 */ /* 0x000fea0003800000 */
.L_x_1384:
        /* <DEDUP_REMOVED lines=22> */
.L_x_1387:
[----:B------:R-:W-:Y:S05]  /*15310*/  BSYNC B0 ;  /* 0x0000000000007941 */ /* 0x000fea0003800000 */
.L_x_1386:
        /* <DEDUP_REMOVED lines=24> */
.L_x_1389:
[----:B------:R-:W-:Y:S05]  /*154a0*/  BSYNC B0 ;  /* 0x0000000000007941 */ /* 0x000fea0003800000 */
.L_x_1388:
        /* <DEDUP_REMOVED lines=8> */
[-C--:B-1-3--:R-:W-:Y:S01]  /*15530*/  @P0 MOV R12, R141.reuse ;  /* 0x0000008d000c0202 */ /* 0x08afe20000000f00 */
[C---:B------:R-:W-:Y:S01]  /*15540*/  @P0 IMAD R0, R49.reuse, 0x60, RZ ;  /* 0x0000006031000824 */ /* 0x040fe200078e02ff */
[----:B------:R-:W-:Y:S01]  /*15550*/  @!P1 MOV R14, R141 ;  /* 0x0000008d000e9202 */ /* 0x000fe20000000f00 */
[----:B------:R-:W-:Y:S01]  /*15560*/  @!P1 IMAD.MOV.U32 R15, RZ, RZ, R140 ;  /* 0x000000ffff0f9224 */ /* 0x000fe200078e008c */
[----:B------:R-:W-:Y:S01]  /*15570*/  @P0 MOV R13, R140 ;  /* 0x0000008c000d0202 */ /* 0x000fe20000000f00 */
[----:B------:R-:W-:Y:S02]  /*15580*/  @!P1 IMAD R9, R49, 0x60, RZ ;  /* 0x0000006031099824 */ /* 0x000fe400078e02ff */
[----:B------:R-:W-:-:S04]  /*15590*/  @!P1 IMAD.WIDE.U32 R14, R48, 0x60, R14 ;  /* 0x00000060300e9825 */ /* 0x000fc800078e000e */
[----:B------:R-:W-:-:S04]  /*155a0*/  @P0 IMAD.WIDE.U32 R12, R48, 0x60, R12 ;  /* 0x00000060300c0825 */ /* 0x000fc800078e000c */
[----:B------:R-:W-:Y:S01]  /*155b0*/  @!P1 IMAD.IADD R15, R9, 0x1, R15 ;  /* 0x00000001090f9824 */ /* 0x000fe200078e020f */
[----:B------:R-:W-:-:S04]  /*155c0*/  @P0 IADD3 R13, R0, R13, RZ ;  /* 0x0000000d000d0210 */ /* 0x000fc80007ffe0ff */
        /* <DEDUP_REMOVED lines=10> */
.L_x_1391:
[----:B------:R-:W-:Y:S05]  /*15670*/  BSYNC B0 ;  /* 0x0000000000007941 */ /* 0x000fea0003800000 */
.L_x_1390:
        /* <DEDUP_REMOVED lines=24> */
.L_x_1393:
[----:B------:R-:W-:Y:S05]  /*15800*/  BSYNC B0 ;  /* 0x0000000000007941 */ /* 0x000fea0003800000 */
.L_x_1392:
        /* <DEDUP_REMOVED lines=8> */
[-C--:B------:R-:W-:Y:S01]  /*15890*/  @P0 MOV R8, R141.reuse ;  /* 0x0000008d00080202 */ /* 0x080fe20000000f00 */
[C---:B------:R-:W-:Y:S01]  /*158a0*/  @P0 IMAD R0, R49.reuse, 0xa0, RZ ;  /* 0x000000a031000824 */ /* 0x040fe200078e02ff */
[----:B-1-3--:R-:W-:Y:S01]  /*158b0*/  @!P1 MOV R12, R141 ;  /* 0x0000008d000c9202 */ /* 0x00afe20000000f00 */
        /* <DEDUP_REMOVED lines=17> */
.L_x_1395:
[----:B------:R-:W-:Y:S05]  /*159d0*/  BSYNC B0 ;  /* 0x0000000000007941 */ /* 0x000fea0003800000 */
.L_x_1394:
        /* <DEDUP_REMOVED lines=8> */
[----:B------:R-:W-:Y:S01]  /*15a60*/  @P0 MOV R6, R141 ;  /* 0x0000008d00060202 */ /* 0x000fe20000000f00 */
[----:B------:R-:W-:Y:S01]  /*15a70*/  @P0 IMAD R0, R49, 0xc0, RZ ;  /* 0x000000c031000824 */ /* 0x000fe200078e02ff */
[-C--:B------:R-:W-:Y:S01]  /*15a80*/  @P0 MOV R7, R140.reuse ;  /* 0x0000008c00070202 */ /* 0x080fe20000000f00 */
[----:B-1-3--:R-:W-:Y:S01]  /*15a90*/  @!P1 IMAD.MOV.U32 R12, RZ, RZ, R141 ;  /* 0x000000ffff0c9224 */ /* 0x00afe200078e008d */
[----:B------:R-:W-:-:S03]  /*15aa0*/  @!P1 MOV R13, R140 ;  /* 0x0000008c000d9202 */ /* 0x000fc60000000f00 */
[----:B------:R-:W-:-:S04]  /*15ab0*/  @P0 IMAD.WIDE.U32 R8, R48, 0xc0, R6 ;  /* 0x000000c030080825 */ /* 0x000fc800078e0006 */
[----:B------:R-:W-:Y:S02]  /*15ac0*/  @!P1 IMAD R6, R49, 0xc0, RZ ;  /* 0x000000c031069824 */ /* 0x000fe400078e02ff */
[----:B------:R-:W-:-:S04]  /*15ad0*/  @!P1 IMAD.WIDE.U32 R12, R48, 0xc0, R12 ;  /* 0x000000c0300c9825 */ /* 0x000fc800078e000c */
[----:B------:R-:W-:Y:S01]  /*15ae0*/  @P0 IMAD.IADD R9, R0, 0x1, R9 ;  /* 0x0000000100090824 */ /* 0x000fe200078e0209 */
[----:B------:R-:W-:Y:S01]  /*15af0*/  @!P1 IADD3 R7, R6, R13, RZ ;  /* 0x0000000d06079210 */ /* 0x000fe20007ffe0ff */
        /* <DEDUP_REMOVED lines=11> */
.L_x_1397:
[----:B------:R-:W-:Y:S05]  /*15bb0*/  BSYNC B0 ;  /* 0x0000000000007941 */ /* 0x000fea0003800000 */
.L_x_1396:
        /* <DEDUP_REMOVED lines=10> */
[----:B-1----:R-:W-:Y:S01]  /*15c60*/  @!P1 MOV R6, R141 ;  /* 0x0000008d00069202 */ /* 0x002fe20000000f00 */
        /* <DEDUP_REMOVED lines=17> */
.L_x_1399:
[----:B------:R-:W-:Y:S05]  /*15d80*/  BSYNC B0 ;  /* 0x0000000000007941 */ /* 0x000fea0003800000 */
.L_x_1398:
[----:B------:R-:W-:Y:S01]  /*15d90*/  SHF.R.S32.HI R223, RZ, 0x4, R58 ;  /* 0x00000004ffdf7819 */ /* 0x000fe2000001143a */
[----:B-12---:R-:W2:Y:S01]  /*15da0*/  LD.E R8, [R10.64+0x18c] ;  /* 0x00018c060a087980 */ /* 0x006ea2000c101900 */
[----:B------:R-:W-:-:S02]  /*15db0*/  IMAD.SHL.U32 R0, R54, 0x40, RZ ;  /* 0x0000004036007824 */ /* 0x000fc400078e00ff */
[----:B------:R-:W-:Y:S01]  /*15dc0*/  LEA.HI R4, R58, R223, RZ, 0x1 ;  /* 0x000000df3a047211 */ /* 0x000fe200078f08ff */
[----:B------:R-:W-:Y:S02]  /*15dd0*/  IMAD.SHL.U32 R56, R56, 0x40, RZ ;  /* 0x0000004038387824 */ /* 0x000fe400078e00ff */
[----:B------:R-:W-:Y:S01]  /*15de0*/  IMAD.SHL.U32 R170, R170, 0x8, RZ ;  /* 0x00000008aaaa7824 */ /* 0x000fe200078e00ff */
[----:B------:R-:W-:Y:S01]  /*15df0*/  LOP3.LUT R4, R4, 0xfffffffe, RZ, 0xc0, !PT ;  /* 0xfffffffe04047812 */ /* 0x000fe200078ec0ff */
[----:B------:R-:W-:Y:S01]  /*15e00*/  IMAD.SHL.U32 R36, R57, 0x40, RZ ;  /* 0x0000004039247824 */ /* 0x000fe200078e00ff */
[----:B------:R-:W-:Y:S02]  /*15e10*/  LOP3.LUT R0, R0, 0x1c0, RZ, 0xc0, !PT ;  /* 0x000001c000007812 */ /* 0x000fe400078ec0ff */
[----:B------:R-:W-:Y:S01]  /*15e20*/  R2P PR, R54, 0x6 ;  /* 0x0000000636007804 */ /* 0x000fe20000000000 */
[----:B------:R-:W-:Y:S01]  /*15e30*/  IMAD.IADD R223, R223, 0x1, -R4 ;  /* 0x00000001dfdf7824 */ /* 0x000fe200078e0a04 */
[----:B------:R-:W-:Y:S01]  /*15e40*/  LOP3.LUT R56, R56, 0x1c0, RZ, 0xc0, !PT ;  /* 0x000001c038387812 */ /* 0x000fe200078ec0ff */
[----:B------:R-:W-:Y:S01]  /*15e50*/  IMAD R39, R51, 0x10, R39 ;  /* 0x0000001033277824 */ /* 0x000fe200078e0227 */
[----:B------:R-:W-:Y:S01]  /*15e60*/  LOP3.LUT R170, R0, 0x8, R170, 0xf8, !PT ;  /* 0x0000000800aa7812 */ /* 0x000fe200078ef8aa */
[----:B------:R-:W-:Y:S01]  /*15e70*/  IMAD.SHL.U32 R4, R223, 0x8, RZ ;  /* 0x00000008df047824 */ /* 0x000fe200078e00ff */
[----:B------:R-:W-:Y:S01]  /*15e80*/  LOP3.LUT R36, R36, 0xfffffe00, RZ, 0xc0, !PT ;  /* 0xfffffe0024247812 */ /* 0x000fe200078ec0ff */
[----:B------:R-:W-:Y:S01]  /*15e90*/  IMAD.IADD R55, R3, 0x1, R55 ;  /* 0x0000000103377824 */ /* 0x000fe200078e0237 */
[----:B------:R-:W-:Y:S01]  /*15ea0*/  SHF.R.U32.HI R0, RZ, 0x3, R0 ;  /* 0x00000003ff007819 */ /* 0x000fe20000011600 */
[----:B------:R-:W0:Y:S01]  /*15eb0*/  LDGDEPBAR ;  /* 0x00000000000079af */ /* 0x000e220000000000 */
[----:B------:R-:W-:Y:S01]  /*15ec0*/  LOP3.LUT R4, R56, 0x8, R4, 0xf8, !PT ;  /* 0x0000000838047812 */ /* 0x000fe200078ef804 */
[----:B------:R-:W-:Y:S01]  /*15ed0*/  IMAD R224, R51, 0x400, R36 ;  /* 0x0000040033e07824 */ /* 0x000fe200078e0224 */
[----:B------:R-:W-:-:S02]  /*15ee0*/  SHF.R.U32.HI R9, RZ, 0x3, R56 ;  /* 0x00000003ff097819 */ /* 0x000fc40000011638 */
[----:B------:R-:W-:Y:S02]  /*15ef0*/  LOP3.LUT R0, R170, R0, RZ, 0x3c, !PT ;  /* 0x00000000aa007212 */ /* 0x000fe400078e3cff */
[----:B------:R-:W-:-:S03]  /*15f00*/  LOP3.LUT R9, R4, R9, RZ, 0x3c, !PT ;  /* 0x0000000904097212 */ /* 0x000fc600078e3cff */
[----:B------:R-:W-:Y:S02]  /*15f10*/  IMAD R223, R223, 0x200, R0 ;  /* 0x00000200dfdf7824 */ /* 0x000fe400078e0200 */
[----:B------:R-:W-:Y:S02]  /*15f20*/  IMAD.IADD R224, R9, 0x1, R224 ;  /* 0x0000000109e07824 */ /* 0x000fe400078e02e0 */
[----:B------:R-:W-:Y:S02]  /*15f30*/  IMAD.SHL.U32 R223, R223, 0x2, RZ ;  /* 0x00000002dfdf7824 */ /* 0x000fe400078e00ff */
[----:B------:R-:W-:-:S03]  /*15f40*/  IMAD.SHL.U32 R224, R224, 0x2, RZ ;  /* 0x00000002e0e07824 */ /* 0x000fc600078e00ff */
[----:B------:R-:W-:Y:S04]  /*15f50*/  LDSM.16.M88.4 R20, [R223+0x4000] ;  /* 0x00400000df14783b */ /* 0x000fe80000000200 */
[----:B-----5:R-:W1:Y:S04]  /*15f60*/  LDSM.16.M88.4 R28, [R224] ;  /* 0x00000000e01c783b */ /* 0x020e680000000200 */
[----:B---3--:R-:W3:Y:S04]  /*15f70*/  LDSM.16.M88.4 R12, [R223+0x4800] ;  /* 0x00480000df0c783b */ /* 0x008ee80000000200 */
[----:B------:R-:W4:Y:S04]  /*15f80*/  LDSM.16.M88.4 R100, [R223+0x5000] ;  /* 0x00500000df64783b */ /* 0x000f280000000200 */
[----:B------:R-:W4:Y:S04]  /*15f90*/  LDSM.16.M88.4 R72, [R223+0x5800] ;  /* 0x00580000df48783b */ /* 0x000f280000000200 */
[----:B------:R-:W4:Y:S04]  /*15fa0*/  LDSM.16.M88.4 R64, [R223+0x6000] ;  /* 0x00600000df40783b */ /* 0x000f280000000200 */
[----:B------:R-:W4:Y:S04]  /*15fb0*/  LDSM.16.M88.4 R56, [R223+0x6800] ;  /* 0x00680000df38783b */ /* 0x000f280000000200 */
[----:B------:R-:W4:Y:S04]  /*15fc0*/  LDSM.16.M88.4 R40, [R223+0x7000] ;  /* 0x00700000df28783b */ /* 0x000f280000000200 */
[----:B------:R-:W4:Y:S01]  /*15fd0*/  LDSM.16.M88.4 R76, [R223+0x7800] ;  /* 0x00780000df4c783b */ /* 0x000f220000000200 */
[C---:B------:R-:W-:Y:S01]  /*15fe0*/  IADD3 R0, R223.reuse, 0x4000, RZ ;  /* 0x00004000df007810 */ /* 0x040fe20007ffe0ff */
[----:B------:R-:W-:Y:S01]  /*15ff0*/  IMAD R222, R38, 0x2, R224 ;  /* 0x0000000226de7824 */ /* 0x000fe200078e02e0 */
[----:B------:R-:W-:-:S02]  /*16000*/  IADD3 R221, R223, 0x4020, RZ ;  /* 0x00004020dfdd7810 */ /* 0x000fc40007ffe0ff */
[----:B------:R-:W-:Y:S02]  /*16010*/  @P1 IADD3 R221, R0, -0x20, RZ ;  /* 0xffffffe000dd1810 */ /* 0x000fe40007ffe0ff */
[----:B------:R-:W-:Y:S04]  /*16020*/  LDSM.16.M88.4 R80, [R222] ;  /* 0x00000000de50783b */ /* 0x000fe80000000200 */
[----:B------:R-:W4:Y:S01]  /*16030*/  LDSM.16.M88.4 R124, [R221] ;  /* 0x00000000dd7c783b */ /* 0x000f220000000200 */
[----:B------:R-:W-:Y:S01]  /*16040*/  IMAD.MOV.U32 R0, RZ, RZ, 0x40 ;  /* 0x00000040ff007424 */ /* 0x000fe200078e00ff */
[C---:B-1----:R-:W-:Y:S02]  /*16050*/  HMMA.16816.F32.BF16 R24, R28.reuse, R20, RZ ;  /* 0x000000141c18723c */ /* 0x042fe400000418ff */
[----:B------:R-:W1:Y:S04]  /*16060*/  LDSM.16.M88.4 R108, [R221+0x1000] ;  /* 0x00100000dd6c783b */ /* 0x000e680000000200 */
[----:B------:R-:W1:Y:S01]  /*16070*/  LDSM.16.M88.4 R104, [R221+0x1800] ;  /* 0x00180000dd68783b */ /* 0x000e620000000200 */
[----:B------:R-:W-:Y:S01]  /*16080*/  IMAD R220, R37, 0x2, R224 ;  /* 0x0000000225dc7824 */ /* 0x000fe200078e02e0 */
[----:B---3--:R-:W-:Y:S02]  /*16090*/  HMMA.16816.F32.BF16 R16, R28, R12, RZ ;  /* 0x0000000c1c10723c */ /* 0x008fe400000418ff */
[----:B------:R-:W3:Y:S01]  /*160a0*/  LDSM.16.M88.4 R84, [R221+0x3800] ;  /* 0x00380000dd54783b */ /* 0x000ee20000000200 */
[----:B------:R-:W-:-:S03]  /*160b0*/  SEL R0, R0, 0xffffffc0, !P2 ;  /* 0xffffffc000007807 */ /* 0x000fc60005000000 */
[----:B------:R-:W1:Y:S02]  /*160c0*/  LDSM.16.M88.4 R120, [R221+0x800] ;  /* 0x00080000dd78783b */ /* 0x000e640000000200 */
[C---:B------:R-:W-:Y:S01]  /*160d0*/  HMMA.16816.F32.BF16 R20, R28.reuse, R22, RZ ;  /* 0x000000161c14723c */ /* 0x040fe200000418ff */
[----:B------:R-:W-:Y:S01]  /*160e0*/  IMAD.IADD R217, R223, 0x1, R0 ;  /* 0x00000001dfd97824 */ /* 0x000fe200078e0200 */
[----:B------:R-:W1:Y:S04]  /*160f0*/  LDSM.16.M88.4 R116, [R221+0x2000] ;  /* 0x00200000dd74783b */ /* 0x000e680000000200 */
[----:B------:R-:W1:Y:S02]  /*16100*/  LDSM.16.M88.4 R112, [R221+0x2800] ;  /* 0x00280000dd70783b */ /* 0x000e640000000200 */
[C---:B----4-:R-:W-:Y:S02]  /*16110*/  HMMA.16816.F32.BF16 R4, R28.reuse, R100, RZ ;  /* 0x000000641c04723c */ /* 0x050fe400000418ff */
[----:B------:R-:W4:Y:S04]  /*16120*/  LDSM.16.M88.4 R88, [R221+0x3000] ;  /* 0x00300000dd58783b */ /* 0x000f280000000200 */
[----:B------:R-:W-:Y:S02]  /*16130*/  LDSM.16.M88.4 R92, [R220] ;  /* 0x00000000dc5c783b */ /* 0x000fe40000000200 */
[C---:B------:R-:W-:Y:S02]  /*16140*/  HMMA.16816.F32.BF16 R96, R28.reuse, R72, RZ ;  /* 0x000000481c60723c */ /* 0x040fe400000418ff */
[----:B------:R-:W-:Y:S06]  /*16150*/  LDSM.16.M88.4 R128, [R217+0x5800] ;  /* 0x00580000d980783b */ /* 0x000fec0000000200 */
        /* <DEDUP_REMOVED lines=11> */
[----:B------:R-:W2:Y:S07]  /*16210*/  LDSM.16.M88.4 R76, [R217+0x4000] ;  /* 0x00400000d94c783b */ /* 0x000eae0000000200 */
[C---:B------:R-:W-:Y:S08]  /*16220*/  HMMA.16816.F32.BF16 R24, R80.reuse, R124, R24 ;  /* 0x0000007c5018723c */ /* 0x040ff00000041818 */
[C---:B------:R-:W-:Y:S08]  /*16230*/  HMMA.16816.F32.BF16 R20, R80.reuse, R126, R20 ;  /* 0x0000007e5014723c */ /* 0x040ff00000041814 */
[C---:B-1----:R-:W-:Y:S08]  /*16240*/  HMMA.16816.F32.BF16 R4, R80.reuse, R108, R4 ;  /* 0x0000006c5004723c */ /* 0x042ff00000041804 */
[C---:B------:R-:W-:Y:S01]  /*16250*/  HMMA.16816.F32.BF16 R100, R80.reuse, R110, R100 ;  /* 0x0000006e5064723c */ /* 0x040fe20000041864 */
[----:B------:R-:W1:Y:S07]  /*16260*/  LDSM.16.M88.4 R108, [R217+0x4800] ;  /* 0x00480000d96c783b */ /* 0x000e6e0000000200 */
[C---:B------:R-:W-:Y:S08]  /*16270*/  HMMA.16816.F32.BF16 R96, R80.reuse, R104, R96 ;  /* 0x000000685060723c */ /* 0x040ff00000041860 */
[C---:B------:R-:W-:Y:S01]  /*16280*/  HMMA.16816.F32.BF16 R72, R80.reuse, R106, R72 ;  /* 0x0000006a5048723c */ /* 0x040fe20000041848 */
[----:B------:R-:W1:Y:S07]  /*16290*/  LDSM.16.M88.4 R104, [R217+0x5000] ;  /* 0x00500000d968783b */ /* 0x000e6e0000000200 */
[C---:B---3--:R-:W-:Y:S08]  /*162a0*/  HMMA.16816.F32.BF16 R32, R80.reuse, R84, R32 ;  /* 0x000000545020723c */ /* 0x048ff00000041820 */
[C---:B------:R-:W-:Y:S01]  /*162b0*/  HMMA.16816.F32.BF16 R28, R80.reuse, R86, R28 ;  /* 0x00000056501c723c */ /* 0x040fe2000004181c */
[----:B------:R-:W3:Y:S07]  /*162c0*/  LDSM.16.M88.4 R84, [R217+0x6800] ;  /* 0x00680000d954783b */ /* 0x000eee0000000200 */
[C---:B------:R-:W-:Y:S08]  /*162d0*/  HMMA.16816.F32.BF16 R16, R80.reuse, R120, R16 ;  /* 0x000000785010723c */ /* 0x040ff00000041810 */
[C---:B------:R-:W-:Y:S08]  /*162e0*/  HMMA.16816.F32.BF16 R12, R80.reuse, R122, R12 ;  /* 0x0000007a500c723c */ /* 0x040ff0000004180c */
[C---:B------:R-:W-:Y:S08]  /*162f0*/  HMMA.16816.F32.BF16 R68, R80.reuse, R116, R68 ;  /* 0x000000745044723c */ /* 0x040ff00000041844 */
[C---:B------:R-:W-:Y:S08]  /*16300*/  HMMA.16816.F32.BF16 R64, R80.reuse, R118, R64 ;  /* 0x000000765040723c */ /* 0x040ff00000041840 */
[C---:B------:R-:W-:Y:S08]  /*16310*/  HMMA.16816.F32.BF16 R60, R80.reuse, R112, R60 ;  /* 0x00000070503c723c */ /* 0x040ff0000004183c */
[C---:B------:R-:W-:Y:S08]  /*16320*/  HMMA.16816.F32.BF16 R56, R80.reuse, R114, R56 ;  /* 0x000000725038723c */ /* 0x040ff00000041838 */
[C---:B----4-:R-:W-:Y:S08]  /*16330*/  HMMA.16816.F32.BF16 R44, R80.reuse, R88, R44 ;  /* 0x00000058502c723c */ /* 0x050ff0000004182c */
[----:B------:R-:W-:Y:S01]  /*16340*/  HMMA.16816.F32.BF16 R40, R80, R90, R40 ;  /* 0x0000005a5028723c */ /* 0x000fe20000041828 */
[----:B------:R-:W4:Y:S04]  /*16350*/  LDSM.16.M88.4 R88, [R217+0x6000] ;  /* 0x00600000d958783b */ /* 0x000f280000000200 */
[----:B------:R-:W3:Y:S03]  /*16360*/  LDSM.16.M88.4 R80, [R217+0x7000] ;  /* 0x00700000d950783b */ /* 0x000ee60000000200 */
[C---:B--2---:R-:W-:Y:S08]  /*16370*/  HMMA.16816.F32.BF16 R24, R92.reuse, R76, R24 ;  /* 0x0000004c5c18723c */ /* 0x044ff00000041818 */
[----:B------:R-:W-:Y:S01]  /*16380*/  HMMA.16816.F32.BF16 R20, R92, R78, R20 ;  /* 0x0000004e5c14723c */ /* 0x000fe20000041814 */
[----:B------:R-:W2:Y:S01]  /*16390*/  LDSM.16.M88.4 R76, [R217+0x7800] ;  /* 0x00780000d94c783b */ /* 0x000ea20000000200 */
[----:B------:R-:W-:-:S02]  /*163a0*/  IMAD.IADD R206, R0, 0x1, R221 ;  /* 0x0000000100ce7824 */ /* 0x000fc400078e02dd */
[----:B------:R-:W-:-:S03]  /*163b0*/  IMAD R219, R37, 0x2, R222 ;  /* 0x0000000225db7824 */ /* 0x000fc600078e02de */
[----:B------:R-:W-:Y:S04]  /*163c0*/  LDSM.16.M88.4 R120, [R206] ;  /* 0x00000000ce78783b */ /* 0x000fe80000000200 */
[----:B------:R-:W2:Y:S01]  /*163d0*/  LDSM.16.M88.4 R124, [R219] ;  /* 0x00000000db7c783b */ /* 0x000ea20000000200 */
[C---:B-1----:R-:W-:Y:S03]  /*163e0*/  HMMA.16816.F32.BF16 R16, R92.reuse, R108, R16 ;  /* 0x0000006c5c10723c */ /* 0x042fe60000041810 */
[----:B------:R-:W1:Y:S04]  /*163f0*/  LDSM.16.M88.4 R112, [R206+0x1000] ;  /* 0x00100000ce70783b */ /* 0x000e680000000200 */
[----:B------:R-:W-:Y:S01]  /*16400*/  LDSM.16.M88.4 R116, [R206+0x800] ;  /* 0x00080000ce74783b */ /* 0x000fe20000000200 */
[C---:B------:R-:W-:Y:S03]  /*16410*/  HMMA.16816.F32.BF16 R12, R92.reuse, R110, R12 ;  /* 0x0000006e5c0c723c */ /* 0x040fe6000004180c */
[----:B------:R-:W1:Y:S05]  /*16420*/  LDSM.16.M88.4 R108, [R206+0x1800] ;  /* 0x00180000ce6c783b */ /* 0x000e6a0000000200 */
        /* <DEDUP_REMOVED lines=8> */
[C---:B----4-:R-:W-:Y:S08]  /*164b0*/  HMMA.16816.F32.BF16 R68, R92.reuse, R88, R68 ;  /* 0x000000585c44723c */ /* 0x050ff00000041844 */
[C---:B------:R-:W-:Y:S01]  /*164c0*/  HMMA.16816.F32.BF16 R64, R92.reuse, R90, R64 ;  /* 0x0000005a5c40723c */ /* 0x040fe20000041840 */
[----:B------:R-:W-:Y:S07]  /*164d0*/  LDSM.16.M88.4 R88, [R206+0x2800] ;  /* 0x00280000ce58783b */ /* 0x000fee0000000200 */
[C---:B------:R-:W-:Y:S08]  /*164e0*/  HMMA.16816.F32.BF16 R44, R92.reuse, R80, R44 ;  /* 0x000000505c2c723c */ /* 0x040ff0000004182c */
[C---:B------:R-:W-:Y:S01]  /*164f0*/  HMMA.16816.F32.BF16 R40, R92.reuse, R82, R40 ;  /* 0x000000525c28723c */ /* 0x040fe20000041828 */
[----:B------:R-:W-:Y:S07]  /*16500*/  LDSM.16.M88.4 R80, [R206+0x3800] ;  /* 0x00380000ce50783b */ /* 0x000fee0000000200 */
[C---:B--2---:R-:W-:Y:S08]  /*16510*/  HMMA.16816.F32.BF16 R32, R92.reuse, R76, R32 ;  /* 0x0000004c5c20723c */ /* 0x044ff00000041820 */
[----:B------:R-:W-:Y:S01]  /*16520*/  HMMA.16816.F32.BF16 R92, R92, R78, R28 ;  /* 0x0000004e5c5c723c */ /* 0x000fe2000004181c */
[----:B------:R-:W-:Y:S04]  /*16530*/  LDSM.16.M88.4 R28, [R223+0x8000] ;  /* 0x00800000df1c783b */ /* 0x000fe80000000200 */
[----:B------:R-:W2:Y:S03]  /*16540*/  LDSM.16.M88.4 R76, [R224+0x2000] ;  /* 0x00200000e04c783b */ /* 0x000ea60000000200 */
[C---:B------:R-:W-:Y:S08]  /*16550*/  HMMA.16816.F32.BF16 R24, R124.reuse, R120, R24 ;  /* 0x000000787c18723c */ /* 0x040ff00000041818 */
[C---:B------:R-:W-:Y:S08]  /*16560*/  HMMA.16816.F32.BF16 R20, R124.reuse, R122, R20 ;  /* 0x0000007a7c14723c */ /* 0x040ff00000041814 */
[C---:B-1----:R-:W-:Y:S08]  /*16570*/  HMMA.16816.F32.BF16 R4, R124.reuse, R112, R4 ;  /* 0x000000707c04723c */ /* 0x042ff00000041804 */
[C---:B------:R-:W-:Y:S08]  /*16580*/  HMMA.16816.F32.BF16 R100, R124.reuse, R114, R100 ;  /* 0x000000727c64723c */ /* 0x040ff00000041864 */
[C---:B------:R-:W-:Y:S08]  /*16590*/  HMMA.16816.F32.BF16 R96, R124.reuse, R108, R96 ;  /* 0x0000006c7c60723c */ /* 0x040ff00000041860 */
[C---:B------:R-:W-:Y:S01]  /*165a0*/  HMMA.16816.F32.BF16 R72, R124.reuse, R110, R72 ;  /* 0x0000006e7c48723c */ /* 0x040fe20000041848 */
[----:B------:R-:W1:Y:S07]  /*165b0*/  LDSM.16.M88.4 R108, [R223+0x8800] ;  /* 0x00880000df6c783b */ /* 0x000e6e0000000200 */
[C---:B------:R-:W-:Y:S08]  /*165c0*/  HMMA.16816.F32.BF16 R68, R124.reuse, R104, R68 ;  /* 0x000000687c44723c */ /* 0x040ff00000041844 */
[C---:B------:R-:W-:Y:S01]  /*165d0*/  HMMA.16816.F32.BF16 R112, R124.reuse, R106, R64 ;  /* 0x0000006a7c70723c */ /* 0x040fe20000041840 */
[----:B------:R-:W-:Y:S04]  /*165e0*/  LDSM.16.M88.4 R104, [R221+0x4000] ;  /* 0x00400000dd68783b */ /* 0x000fe80000000200 */
[----:B------:R-:W4:Y:S03]  /*165f0*/  LDSM.16.M88.4 R64, [R222+0x2000] ;  /* 0x00200000de40783b */ /* 0x000f260000000200 */
[C---:B---3--:R-:W-:Y:S08]  /*16600*/  HMMA.16816.F32.BF16 R44, R124.reuse, R84, R44 ;  /* 0x000000547c2c723c */ /* 0x048ff0000004182c */
[C---:B------:R-:W-:Y:S01]  /*16610*/  HMMA.16816.F32.BF16 R40, R124.reuse, R86, R40 ;  /* 0x000000567c28723c */ /* 0x040fe20000041828 */
[----:B------:R-:W3:Y:S07]  /*16620*/  LDSM.16.M88.4 R84, [R223+0x9000] ;  /* 0x00900000df54783b */ /* 0x000eee0000000200 */
[C---:B------:R-:W-:Y:S08]  /*16630*/  HMMA.16816.F32.BF16 R16, R124.reuse, R116, R16 ;  /* 0x000000747c10723c */ /* 0x040ff00000041810 */
[----:B------:R-:W-:Y:S01]  /*16640*/  HMMA.16816.F32.BF16 R12, R124, R118, R12 ;  /* 0x000000767c0c723c */ /* 0x000fe2000004180c */
[----:B------:R-:W-:Y:S07]  /*16650*/  LDSM.16.M88.4 R116, [R223+0x9800] ;  /* 0x00980000df74783b */ /* 0x000fee0000000200 */
[C---:B--2---:R-:W-:Y:S08]  /*16660*/  HMMA.16816.F32.BF16 R24, R76.reuse, R28, R24 ;  /* 0x0000001c4c18723c */ /* 0x044ff00000041818 */
[----:B------:R-:W-:Y:S01]  /*16670*/  HMMA.16816.F32.BF16 R20, R76, R30, R20 ;  /* 0x0000001e4c14723c */ /* 0x000fe20000041814 */
[----:B------:R-:W-:Y:S07]  /*16680*/  LDSM.16.M88.4 R28, [R221+0x4800] ;  /* 0x00480000dd1c783b */ /* 0x000fee0000000200 */
[C---:B------:R-:W-:Y:S08]  /*16690*/  HMMA.16816.F32.BF16 R60, R124.reuse, R88, R60 ;  /* 0x000000587c3c723c */ /* 0x040ff0000004183c */
[C---:B------:R-:W-:Y:S01]  /*166a0*/  HMMA.16816.F32.BF16 R56, R124.reuse, R90, R56 ;  /* 0x0000005a7c38723c */ /* 0x040fe20000041838 */
[----:B------:R-:W-:Y:S07]  /*166b0*/  LDSM.16.M88.4 R88, [R217+0x8000] ;  /* 0x00800000d958783b */ /* 0x000fee0000000200 */
[C---:B------:R-:W-:Y:S08]  /*166c0*/  HMMA.16816.F32.BF16 R32, R124.reuse, R80, R32 ;  /* 0x000000507c20723c */ /* 0x040ff00000041820 */
[----:B------:R-:W-:Y:S01]  /*166d0*/  HMMA.16816.F32.BF16 R92, R124, R82, R92 ;  /* 0x000000527c5c723c */ /* 0x000fe2000004185c */
[----:B------:R-:W2:Y:S04]  /*166e0*/  LDSM.16.M88.4 R80, [R220+0x2000] ;  /* 0x00200000dc50783b */ /* 0x000ea80000000200 */
[----:B------:R-:W-:Y:S03]  /*166f0*/  LDSM.16.M88.4 R124, [R223+0xa000] ;  /* 0x00a00000df7c783b */ /* 0x000fe60000000200 */
[----:B-1----:R-:W-:Y:S08]  /*16700*/  HMMA.16816.F32.BF16 R16, R76, R108, R16 ;  /* 0x0000006c4c10723c */ /* 0x002ff00000041810 */
[----:B----4-:R-:W-:Y:S08]  /*16710*/  HMMA.16816.F32.BF16 R24, R64, R104, R24 ;  /* 0x000000684018723c */ /* 0x010ff00000041818 */
[C---:B------:R-:W-:Y:S01]  /*16720*/  HMMA.16816.F32.BF16 R120, R76.reuse, R110, R12 ;  /* 0x0000006e4c78723c */ /* 0x040fe2000004180c */
[----:B------:R-:W-:Y:S04]  /*16730*/  LDSM.16.M88.4 R108, [R206+0x4000] ;  /* 0x00400000ce6c783b */ /* 0x000fe80000000200 */
[----:B------:R-:W-:Y:S03]  /*16740*/  LDSM.16.M88.4 R12, [R219+0x2000] ;  /* 0x00200000db0c783b */ /* 0x000fe60000000200 */
[----:B---3--:R-:W-:Y:S08]  /*16750*/  HMMA.16816.F32.BF16 R4, R76, R84, R4 ;  /* 0x000000544c04723c */ /* 0x008ff00000041804 */
[----:B------:R-:W-:Y:S01]  /*16760*/  HMMA.16816.F32.BF16 R20, R64, R106, R20 ;  /* 0x0000006a4014723c */ /* 0x000fe20000041814 */
[----:B------:R-:W-:Y:S07]  /*16770*/  LDSM.16.M88.4 R104, [R217+0x8800] ;  /* 0x00880000d968783b */ /* 0x000fee0000000200 */
[----:B------:R-:W-:Y:S01]  /*16780*/  HMMA.16816.F32.BF16 R100, R76, R86, R100 ;  /* 0x000000564c64723c */ /* 0x000fe20000041864 */
[----:B------:R-:W1:Y:S07]  /*16790*/  LDSM.16.M88.4 R84, [R221+0x5000] ;  /* 0x00500000dd54783b */ /* 0x000e6e0000000200 */
[----:B--2---:R-:W-:Y:S08]  /*167a0*/  HMMA.16816.F32.BF16 R24, R80, R88, R24 ;  /* 0x000000585018723c */ /* 0x004ff00000041818 */
[----:B------:R-:W-:Y:S08]  /*167b0*/  HMMA.16816.F32.BF16 R16, R64, R28, R16 ;  /* 0x0000001c4010723c */ /* 0x000ff00000041810 */
[----:B------:R-:W-:Y:S01]  /*167c0*/  HMMA.16816.F32.BF16 R20, R80, R90, R20 ;  /* 0x0000005a5014723c */ /* 0x000fe20000041814 */
[----:B------:R-:W-:Y:S07]  /*167d0*/  LDSM.16.M88.4 R88, [R206+0x4800] ;  /* 0x00480000ce58783b */ /* 0x000fee0000000200 */
[----:B------:R-:W-:Y:S01]  /*167e0*/  HMMA.16816.F32.BF16 R120, R64, R30, R120 ;  /* 0x0000001e4078723c */ /* 0x000fe20000041878 */
[----:B------:R-:W2:Y:S07]  /*167f0*/  LDSM.16.M88.4 R28, [R217+0x9000] ;  /* 0x00900000d91c783b */ /* 0x000eae0000000200 */
[C---:B------:R-:W-:Y:S08]  /*16800*/  HMMA.16816.F32.BF16 R96, R76.reuse, R116, R96 ;  /* 0x000000744c60723c */ /* 0x040ff00000041860 */
[----:B------:R-:W-:Y:S01]  /*16810*/  HMMA.16816.F32.BF16 R72, R76, R118, R72 ;  /* 0x000000764c48723c */ /* 0x000fe20000041848 */
[----:B------:R-:W3:Y:S07]  /*16820*/  LDSM.16.M88.4 R116, [R223+0xa800] ;  /* 0x00a80000df74783b */ /* 0x000eee0000000200 */
[----:B-1----:R-:W-:Y:S08]  /*16830*/  HMMA.16816.F32.BF16 R4, R64, R84, R4 ;  /* 0x000000544004723c */ /* 0x002ff00000041804 */
[C---:B------:R-:W-:Y:S08]  /*16840*/  HMMA.16816.F32.BF16 R24, R12.reuse, R108, R24 ;  /* 0x0000006c0c18723c */ /* 0x040ff00000041818 */
[----:B------:R-:W-:Y:S01]  /*16850*/  HMMA.16816.F32.BF16 R20, R12, R110, R20 ;  /* 0x0000006e0c14723c */ /* 0x000fe20000041814 */
[----:B------:R-:W1:Y:S07]  /*16860*/  LDSM.16.M88.4 R108, [R206+0x5000] ;  /* 0x00500000ce6c783b */ /* 0x000e6e0000000200 */
[C---:B------:R-:W-:Y:S08]  /*16870*/  HMMA.16816.F32.BF16 R16, R80.reuse, R104, R16 ;  /* 0x000000685010723c */ /* 0x040ff00000041810 */
[C---:B------:R-:W-:Y:S01]  /*16880*/  HMMA.16816.F32.BF16 R120, R80.reuse, R106, R120 ;  /* 0x0000006a5078723c */ /* 0x040fe20000041878 */
[----:B------:R-:W4:Y:S07]  /*16890*/  LDSM.16.M88.4 R104, [R221+0x5800] ;  /* 0x00580000dd68783b */ /* 0x000f2e0000000200 */
[----:B--2---:R-:W-:Y:S01]  /*168a0*/  HMMA.16816.F32.BF16 R4, R80, R28, R4 ;  /* 0x0000001c5004723c */ /* 0x004fe20000041804 */
[----:B------:R-:W-:-:S02]  /*168b0*/  FMUL.FTZ R20, R20, R8 ;  /* 0x0000000814147220 */ /* 0x000fc40000410000 */
[-C--:B------:R-:W-:Y:S02]  /*168c0*/  FMUL.FTZ R21, R21, R8.reuse ;  /* 0x0000000815157220 */ /* 0x080fe40000410000 */
[-C--:B------:R-:W-:Y:S02]  /*168d0*/  FMUL.FTZ R22, R22, R8.reuse ;  /* 0x0000000816167220 */ /* 0x080fe40000410000 */
[-C--:B------:R-:W-:Y:S01]  /*168e0*/  FMUL.FTZ R23, R23, R8.reuse ;  /* 0x0000000817177220 */ /* 0x080fe20000410000 */
[----:B------:R-:W-:Y:S01]  /*168f0*/  HMMA.16816.F32.BF16 R16, R12, R88, R16 ;  /* 0x000000580c10723c */ /* 0x000fe20000041810 */
[----:B------:R-:W-:Y:S07]  /*16900*/  MUFU.TANH R49, R20 ;  /* 0x0000001400317308 */ /* 0x000fee0000002400 */
[----:B---3--:R-:W-:Y:S01]  /*16910*/  HMMA.16816.F32.BF16 R60, R76, R116, R60 ;  /* 0x000000744c3c723c */ /* 0x008fe2000004183c */
[----:B------:R-:W-:Y:S07]  /*16920*/  MUFU.TANH R48, R21 ;  /* 0x0000001500307308 */ /* 0x000fee0000002400 */
[----:B------:R-:W-:Y:S01]  /*16930*/  HMMA.16816.F32.BF16 R100, R64, R86, R100 ;  /* 0x000000564064723c */ /* 0x000fe20000041864 */
[----:B------:R-:W-:Y:S01]  /*16940*/  MUFU.TANH R54, R22 ;  /* 0x0000001600367308 */ /* 0x000fe20000002400 */
[----:B------:R-:W-:Y:S07]  /*16950*/  LDSM.16.M88.4 R84, [R223+0xb000] ;  /* 0x00b00000df54783b */ /* 0x000fee0000000200 */
[----:B------:R2:W-:Y:S01]  /*16960*/  MUFU.TANH R116, R23 ;  /* 0x0000001700747308 */ /* 0x0005e20000002400 */
[----:B-1----:R-:W-:Y:S01]  /*16970*/  HMMA.16816.F32.BF16 R4, R12, R108, R4 ;  /* 0x0000006c0c04723c */ /* 0x002fe20000041804 */
[----:B--2---:R-:W1:Y:S07]  /*16980*/  LDSM.16.M88.4 R20, [R217+0x9800] ;  /* 0x00980000d914783b */ /* 0x004e6e0000000200 */
[----:B----4-:R-:W-:Y:S01]  /*16990*/  HMMA.16816.F32.BF16 R96, R64, R104, R96 ;  /* 0x000000684060723c */ /* 0x010fe20000041860 */
[----:B------:R-:W-:-:S02]  /*169a0*/  FMUL.FTZ R16, R16, R8 ;  /* 0x0000000810107220 */ /* 0x000fc40000410000 */
[----:B------:R-:W-:-:S05]  /*169b0*/  FMUL.FTZ R17, R17, R8 ;  /* 0x0000000811117220 */ /* 0x000fca0000410000 */
[----:B------:R-:W-:Y:S01]  /*169c0*/  HMMA.16816.F32.BF16 R72, R64, R106, R72 ;  /* 0x0000006a4048723c */ /* 0x000fe20000041848 */
[-C--:B------:R-:W-:Y:S01]  /*169d0*/  FMUL.FTZ R18, R18, R8.reuse ;  /* 0x0000000812127220 */ /* 0x080fe20000410000 */
[----:B------:R-:W-:Y:S06]  /*169e0*/  MUFU.TANH R117, R16 ;  /* 0x0000001000757308 */ /* 0x000fec0000002400 */
[----:B------:R-:W-:Y:S01]  /*169f0*/  HMMA.16816.F32.BF16 R100, R80, R30, R100 ;  /* 0x0000001e5064723c */ /* 0x000fe20000041864 */
[----:B------:R-:W2:Y:S07]  /*16a00*/  LDSM.16.M88.4 R28, [R206+0x5800] ;  /* 0x00580000ce1c783b */ /* 0x000eae0000000200 */
[C---:B------:R-:W-:Y:S08]  /*16a10*/  HMMA.16816.F32.BF16 R68, R76.reuse, R124, R68 ;  /* 0x0000007c4c44723c */ /* 0x040ff00000041844 */
[----:B------:R-:W-:Y:S01]  /*16a20*/  HMMA.16816.F32.BF16 R56, R76, R118, R56 ;  /* 0x000000764c38723c */ /* 0x000fe20000041838 */
[----:B------:R-:W-:Y:S01]  /*16a30*/  MUFU.TANH R118, R17 ;  /* 0x0000001100767308 */ /* 0x000fe20000002400 */
[-C--:B------:R-:W-:Y:S01]  /*16a40*/  FMUL.FTZ R124, R19, R8.reuse ;  /* 0x00000008137c7220 */ /* 0x080fe20000410000 */
[----:B------:R-:W-:Y:S06]  /*16a50*/  LDSM.16.M88.4 R104, [R217+0xa000] ;  /* 0x00a00000d968783b */ /* 0x000fec0000000200 */
[----:B------:R3:W-:Y:S01]  /*16a60*/  MUFU.TANH R119, R18 ;  /* 0x0000001200777308 */ /* 0x0007e20000002400 */
[----:B------:R-:W-:-:S02]  /*16a70*/  FMUL.FTZ R4, R4, R8 ;  /* 0x0000000804047220 */ /* 0x000fc40000410000 */
[-C--:B------:R-:W-:Y:S02]  /*16a80*/  FMUL.FTZ R5, R5, R8.reuse ;  /* 0x0000000805057220 */ /* 0x080fe40000410000 */
[-C--:B------:R-:W-:Y:S01]  /*16a90*/  FMUL.FTZ R6, R6, R8.reuse ;  /* 0x0000000806067220 */ /* 0x080fe20000410000 */
[----:B---3--:R-:W3:Y:S01]  /*16aa0*/  LDSM.16.M88.4 R16, [R221+0x6000] ;  /* 0x00600000dd10783b */ /* 0x008ee20000000200 */
[----:B-1----:R-:W-:Y:S01]  /*16ab0*/  HMMA.16816.F32.BF16 R96, R80, R20, R96 ;  /* 0x000000145060723c */ /* 0x002fe20000041860 */
[----:B------:R-:W-:Y:S01]  /*16ac0*/  MUFU.TANH R177, R4 ;  /* 0x0000000400b17308 */ /* 0x000fe20000002400 */
[----:B------:R-:W-:-:S06]  /*16ad0*/  FMUL.FTZ R180, R7, R8 ;  /* 0x0000000807b47220 */ /* 0x000fcc0000410000 */
[----:B------:R-:W-:Y:S01]  /*16ae0*/  HMMA.16816.F32.BF16 R72, R80, R22, R72 ;  /* 0x000000165048723c */ /* 0x000fe20000041848 */
[----:B------:R-:W-:Y:S01]  /*16af0*/  MUFU.TANH R179, R5 ;  /* 0x0000000500b37308 */ /* 0x000fe20000002400 */
[----:B------:R-:W-:Y:S07]  /*16b00*/  LDSM.16.M88.4 R20, [R206+0x6000] ;  /* 0x00600000ce14783b */ /* 0x000fee0000000200 */
[----:B------:R1:W-:Y:S02]  /*16b10*/  MUFU.TANH R181, R6 ;  /* 0x0000000600b57308 */ /* 0x0003e40000002400 */
[----:B-1----:R-:W1:Y:S01]  /*16b20*/  LDSM.16.M88.4 R4, [R221+0x6800] ;  /* 0x00680000dd04783b */ /* 0x002e620000000200 */
[----:B------:R-:W-:Y:S08]  /*16b30*/  HMMA.16816.F32.BF16 R112, R76, R126, R112 ;  /* 0x0000007e4c70723c */ /* 0x000ff00000041870 */
[C---:B--2---:R-:W-:Y:S08]  /*16b40*/  HMMA.16816.F32.BF16 R96, R12.reuse, R28, R96 ;  /* 0x0000001c0c60723c */ /* 0x044ff00000041860 */
[----:B------:R-:W-:Y:S01]  /*16b50*/  HMMA.16816.F32.BF16 R72, R12, R30, R72 ;  /* 0x0000001e0c48723c */ /* 0x000fe20000041848 */
[----:B------:R-:W2:Y:S07]  /*16b60*/  LDSM.16.M88.4 R28, [R217+0xa800] ;  /* 0x00a80000d91c783b */ /* 0x000eae0000000200 */
[C---:B---3--:R-:W-:Y:S08]  /*16b70*/  HMMA.16816.F32.BF16 R68, R64.reuse, R16, R68 ;  /* 0x000000104044723c */ /* 0x048ff00000041844 */
[C---:B------:R-:W-:Y:S01]  /*16b80*/  HMMA.16816.F32.BF16 R112, R64.reuse, R18, R112 ;  /* 0x000000124070723c */ /* 0x040fe20000041870 */
[----:B------:R-:W3:Y:S07]  /*16b90*/  LDSM.16.M88.4 R16, [R221+0x7000] ;  /* 0x00700000dd10783b */ /* 0x000eee0000000200 */
[----:B-1----:R-:W-:Y:S08]  /*16ba0*/  HMMA.16816.F32.BF16 R60, R64, R4, R60 ;  /* 0x00000004403c723c */ /* 0x002ff0000004183c */
[----:B------:R-:W-:Y:S01]  /*16bb0*/  HMMA.16816.F32.BF16 R120, R12, R90, R120 ;  /* 0x0000005a0c78723c */ /* 0x000fe20000041878 */
[----:B------:R-:W1:Y:S07]  /*16bc0*/  LDSM.16.M88.4 R88, [R223+0xb800] ;  /* 0x00b80000df58783b */ /* 0x000e6e0000000200 */
[----:B------:R-:W-:Y:S01]  /*16bd0*/  HMMA.16816.F32.BF16 R56, R64, R6, R56 ;  /* 0x000000064038723c */ /* 0x000fe20000041838 */
[----:B------:R-:W4:Y:S07]  /*16be0*/  LDSM.16.M88.4 R4, [R206+0x6800] ;  /* 0x00680000ce04783b */ /* 0x000f2e0000000200 */
[----:B------:R-:W-:Y:S01]  /*16bf0*/  HMMA.16816.F32.BF16 R68, R80, R104, R68 ;  /* 0x000000685044723c */ /* 0x000fe20000041844 */
[----:B------:R-:W-:-:S07]  /*16c00*/  IADD3 R52, R39, 0x1, R52 ;  /* 0x0000000127347810 */ /* 0x000fce0007ffe034 */
[C---:B------:R-:W-:Y:S08]  /*16c10*/  HMMA.16816.F32.BF16 R44, R76.reuse, R84, R44 ;  /* 0x000000544c2c723c */ /* 0x040ff0000004182c */
[----:B------:R-:W-:Y:S01]  /*16c20*/  HMMA.16816.F32.BF16 R40, R76, R86, R40 ;  /* 0x000000564c28723c */ /* 0x000fe20000041828 */
[----:B------:R-:W-:Y:S01]  /*16c30*/  IADD3 R52, R53, R52, -R235 ;  /* 0x0000003435347210 */ /* 0x000fe20007ffe8eb */
[----:B------:R-:W-:-:S06]  /*16c40*/  FMUL.FTZ R27, R27, R8 ;  /* 0x000000081b1b7220 */ /* 0x000fcc0000410000 */
[----:B--2---:R-:W-:Y:S01]  /*16c50*/  HMMA.16816.F32.BF16 R60, R80, R28, R60 ;  /* 0x0000001c503c723c */ /* 0x004fe2000004183c */
[----:B------:R-:W-:Y:S02]  /*16c60*/  IMAD.IADD R2, R2, 0x1, R52 ;  /* 0x0000000102027824 */ /* 0x000fe400078e0234 */
[-C--:B------:R-:W-:Y:S01]  /*16c70*/  FMUL.FTZ R25, R25, R8.reuse ;  /* 0x0000000819197220 */ /* 0x080fe20000410000 */
[----:B------:R-:W2:Y:S04]  /*16c80*/  MUFU.TANH R27, R27 ;  /* 0x0000001b001b7308 */ /* 0x000ea80000002400 */
[----:B------:R-:W-:Y:S01]  /*16c90*/  HMMA.16816.F32.BF16 R68, R12, R20, R68 ;  /* 0x000000140c44723c */ /* 0x000fe20000041844 */
[----:B------:R-:W-:Y:S01]  /*16ca0*/  IMNMX R0, R2, R53, PT ;  /* 0x0000003502007217 */ /* 0x000fe20003800200 */
[----:B------:R-:W-:-:S05]  /*16cb0*/  FMUL.FTZ R108, R120, R8 ;  /* 0x00000008786c7220 */ /* 0x000fca0000410000 */
[----:B------:R-:W-:Y:S01]  /*16cc0*/  IADD3 R21, R2, 0x8, RZ ;  /* 0x0000000802157810 */ /* 0x000fe20007ffe0ff */
[----:B------:R-:W1:Y:S01]  /*16cd0*/  MUFU.TANH R25, R25 ;  /* 0x0000001900197308 */ /* 0x000e620000002400 */
[----:B------:R-:W-:Y:S02]  /*16ce0*/  IADD3 R20, R55, 0x1, RZ ;  /* 0x0000000137147810 */ /* 0x000fe40007ffe0ff */
[----:B------:R-:W-:Y:S01]  /*16cf0*/  IMNMX R2, R21, R53, PT ;  /* 0x0000003515027217 */ /* 0x000fe20003800200 */
[----:B---3--:R-:W-:Y:S01]  /*16d00*/  HMMA.16816.F32.BF16 R44, R64, R16, R44 ;  /* 0x00000010402c723c */ /* 0x008fe2000004182c */
[C---:B------:R-:W-:Y:S02]  /*16d10*/  ISETP.GE.AND P2, PT, R20.reuse, R0, PT ;  /* 0x000000001400720c */ /* 0x040fe40003f46270 */
[----:B------:R-:W-:Y:S02]  /*16d20*/  ISETP.GE.AND P0, PT, R20, R2, PT ;  /* 0x000000021400720c */ /* 0x000fe40003f06270 */
[----:B------:R-:W-:-:S03]  /*16d30*/  IADD3 R20, R55, 0x8, RZ ;  /* 0x0000000837147810 */ /* 0x000fc60007ffe0ff */
[----:B------:R-:W-:Y:S01]  /*16d40*/  HMMA.16816.F32.BF16 R40, R64, R18, R40 ;  /* 0x000000124028723c */ /* 0x000fe20000041828 */
[----:B------:R-:W3:Y:S01]  /*16d50*/  LDSM.16.M88.4 R16, [R217+0xb000] ;  /* 0x00b00000d910783b */ /* 0x000ee20000000200 */
[----:B------:R-:W2:Y:S01]  /*16d60*/  MUFU.TANH R124, R124 ;  /* 0x0000007c007c7308 */ /* 0x000ea20000002400 */
[----:B------:R-:W-:-:S05]  /*16d70*/  FMUL.FTZ R84, R121, R8 ;  /* 0x0000000879547220 */ /* 0x000fca0000410000 */
[----:B------:R-:W-:Y:S01]  /*16d80*/  HMMA.16816.F32.BF16 R100, R12, R110, R100 ;  /* 0x0000006e0c64723c */ /* 0x000fe20000041864 */
[-C--:B------:R-:W-:Y:S01]  /*16d90*/  FMUL.FTZ R85, R122, R8.reuse ;  /* 0x000000087a557220 */ /* 0x080fe20000410000 */
[----:B------:R-:W2:Y:S01]  /*16da0*/  MUFU.TANH R108, R108 ;  /* 0x0000006c006c7308 */ /* 0x000ea20000002400 */
[----:B------:R-:W-:Y:S01]  /*16db0*/  FMUL.FTZ R109, R123, R8 ;  /* 0x000000087b6d7220 */ /* 0x000fe20000410000 */
[----:B------:R-:W-:-:S04]  /*16dc0*/  ISETP.GE.AND P1, PT, R20, R0, PT ;  /* 0x000000001400720c */ /* 0x000fc80003f26270 */
[----:B-1----:R-:W-:Y:S01]  /*16dd0*/  HMMA.16816.F32.BF16 R32, R76, R88, R32 ;  /* 0x000000584c20723c */ /* 0x002fe20000041820 */
[----:B------:R-:W-:Y:S02]  /*16de0*/  ISETP.GE.AND P3, PT, R20, R2, PT ;  /* 0x000000021400720c */ /* 0x000fe40003f66270 */
[----:B------:R-:W-:-:S05]  /*16df0*/  IADD3 R21, R55, 0x9, RZ ;  /* 0x0000000937157810 */ /* 0x000fca0007ffe0ff */
[----:B------:R-:W-:Y:S01]  /*16e00*/  HMMA.16816.F32.BF16 R92, R76, R90, R92 ;  /* 0x0000005a4c5c723c */ /* 0x000fe2000004185c */
[----:B------:R-:W1:Y:S01]  /*16e10*/  LDSM.16.M88.4 R76, [R221+0x7800] ;  /* 0x00780000dd4c783b */ /* 0x000e620000000200 */
[----:B------:R-:W-:-:S06]  /*16e20*/  IADD3 R20, R55, 0x10, RZ ;  /* 0x0000001037147810 */ /* 0x000fcc0007ffe0ff */
[----:B------:R-:W-:Y:S01]  /*16e30*/  HMMA.16816.F32.BF16 R56, R80, R30, R56 ;  /* 0x0000001e5038723c */ /* 0x000fe20000041838 */
[----:B------:R-:W-:Y:S01]  /*16e40*/  MUFU.TANH R84, R84 ;  /* 0x0000005400547308 */ /* 0x000fe20000002400 */
[----:B--2---:R-:W-:Y:S02]  /*16e50*/  FSEL R52, R27, -INF , !P0 ;  /* 0xff8000001b347808 */ /* 0x004fe40004000000 */
[----:B------:R-:W-:-:S04]  /*16e60*/  FSEL R49, R49, -INF , !P1 ;  /* 0xff80000031317808 */ /* 0x000fc80004800000 */
[----:B----4-:R-:W-:Y:S01]  /*16e70*/  HMMA.16816.F32.BF16 R60, R12, R4, R60 ;  /* 0x000000040c3c723c */ /* 0x010fe2000004183c */
[----:B------:R-:W2:Y:S01]  /*16e80*/  MUFU.TANH R85, R85 ;  /* 0x0000005500557308 */ /* 0x000ea20000002400 */
[----:B------:R-:W-:-:S05]  /*16e90*/  ISETP.GE.AND P6, PT, R21, R0, PT ;  /* 0x000000001500720c */ /* 0x000fca0003fc6270 */
[----:B------:R-:W-:Y:S02]  /*16ea0*/  IADD3 R4, R55, 0x11, RZ ;  /* 0x0000001137047810 */ /* 0x000fe40007ffe0ff */
[----:B------:R-:W4:Y:S01]  /*16eb0*/  MUFU.TANH R109, R109 ;  /* 0x0000006d006d7308 */ /* 0x000f220000002400 */
[----:B------:R-:W-:Y:S02]  /*16ec0*/  ISETP.GE.AND P4, PT, R21, R2, PT ;  /* 0x000000021500720c */ /* 0x000fe40003f86270 */
[-C--:B------:R-:W-:Y:S02]  /*16ed0*/  ISETP.GE.AND P5, PT, R20, R0.reuse, PT ;  /* 0x000000001400720c */ /* 0x080fe40003fa6270 */
[C---:B------:R-:W-:Y:S02]  /*16ee0*/  ISETP.GE.AND P0, PT, R4.reuse, R0, PT ;  /* 0x000000000400720c */ /* 0x040fe40003f06270 */
[----:B------:R-:W-:Y:S02]  /*16ef0*/  ISETP.GE.AND P1, PT, R4, R2, PT ;  /* 0x000000020400720c */ /* 0x000fe40003f26270 */
[----:B------:R-:W-:-:S02]  /*16f00*/  IADD3 R5, R55, 0x18, RZ ;  /* 0x0000001837057810 */ /* 0x000fc40007ffe0ff */
[----:B------:R-:W-:Y:S02]  /*16f10*/  IADD3 R4, R55, 0x19, RZ ;  /* 0x0000001937047810 */ /* 0x000fe40007ffe0ff */
[----:B------:R-:W-:Y:S01]  /*16f20*/  FSEL R51, R25, -INF , !P2 ;  /* 0xff80000019337808 */ /* 0x000fe20005000000 */
[----:B------:R-:W-:Y:S01]  /*16f30*/  HMMA.16816.F32.BF16 R112, R80, R106, R112 ;  /* 0x0000006a5070723c */ /* 0x000fe20000041870 */
[----:B------:R-:W-:Y:S02]  /*16f40*/  FSEL R54, R54, -INF , !P3 ;  /* 0xff80000036367808 */ /* 0x000fe40005800000 */
[----:B------:R-:W-:Y:S02]  /*16f50*/  FSEL R48, R48, -INF , !P6 ;  /* 0xff80000030307808 */ /* 0x000fe40007000000 */
[----:B------:R-:W-:Y:S02]  /*16f60*/  FSEL R116, R116, -INF , !P4 ;  /* 0xff80000074747808 */ /* 0x000fe40006000000 */
[----:B------:R-:W-:-:S02]  /*16f70*/  FSEL R25, R117, -INF , !P5 ;  /* 0xff80000075197808 */ /* 0x000fc40006800000 */
[----:B------:R-:W-:Y:S02]  /*16f80*/  ISETP.GE.AND P2, PT, R20, R2, PT ;  /* 0x000000021400720c */ /* 0x000fe40003f46270 */
[C---:B------:R-:W-:Y:S02]  /*16f90*/  ISETP.GE.AND P3, PT, R5.reuse, R0, PT ;  /* 0x000000000500720c */ /* 0x040fe40003f66270 */
[----:B------:R-:W-:Y:S02]  /*16fa0*/  ISETP.GE.AND P6, PT, R5, R2, PT ;  /* 0x000000020500720c */ /* 0x000fe40003fc6270 */
[C---:B------:R-:W-:Y:S02]  /*16fb0*/  ISETP.GE.AND P4, PT, R4.reuse, R0, PT ;  /* 0x000000000400720c */ /* 0x040fe40003f86270 */
[----:B------:R-:W-:Y:S02]  /*16fc0*/  ISETP.GE.AND P5, PT, R4, R2, PT ;  /* 0x000000020400720c */ /* 0x000fe40003fa6270 */
[----:B------:R-:W-:-:S02]  /*16fd0*/  IADD3 R5, R55, 0x20, RZ ;  /* 0x0000002037057810 */ /* 0x000fc40007ffe0ff */
[----:B------:R-:W-:Y:S01]  /*16fe0*/  IADD3 R4, R55, 0x21, RZ ;  /* 0x0000002137047810 */ /* 0x000fe20007ffe0ff */
[----:B------:R-:W-:Y:S01]  /*16ff0*/  FMUL.FTZ R72, R72, R8 ;  /* 0x0000000848487220 */ /* 0x000fe20000410000 */
[----:B------:R-:W-:Y:S02]  /*17000*/  FSEL R30, R119, -INF , !P2 ;  /* 0xff800000771e7808 */ /* 0x000fe40005000000 */
[----:B------:R-:W-:Y:S02]  /*17010*/  FSEL R28, R118, -INF , !P0 ;  /* 0xff800000761c7808 */ /* 0x000fe40004000000 */
[----:B------:R-:W-:Y:S02]  /*17020*/  FSEL R29, R124, -INF , !P1 ;  /* 0xff8000007c1d7808 */ /* 0x000fe40004800000 */
[----:B------:R-:W-:Y:S02]  /*17030*/  FSEL R27, R108, -INF , !P3 ;  /* 0xff8000006c1b7808 */ /* 0x000fe40005800000 */
[----:B------:R-:W-:-:S02]  /*17040*/  ISETP.GE.AND P2, PT, R5, R0, PT ;  /* 0x000000000500720c */ /* 0x000fc40003f46270 */
[----:B------:R-:W-:Y:S02]  /*17050*/  ISETP.GE.AND P0, PT, R5, R2, PT ;  /* 0x000000020500720c */ /* 0x000fe40003f06270 */
[C---:B------:R-:W-:Y:S02]  /*17060*/  ISETP.GE.AND P1, PT, R4.reuse, R0, PT ;  /* 0x000000000400720c */ /* 0x040fe40003f26270 */
[----:B------:R-:W-:Y:S02]  /*17070*/  ISETP.GE.AND P3, PT, R4, R2, PT ;  /* 0x000000020400720c */ /* 0x000fe40003f66270 */
[C---:B------:R-:W-:Y:S02]  /*17080*/  IADD3 R5, R55.reuse, 0x28, RZ ;  /* 0x0000002837057810 */ /* 0x040fe40007ffe0ff */
[----:B------:R-:W-:Y:S01]  /*17090*/  IADD3 R4, R55, 0x29, RZ ;  /* 0x0000002937047810 */ /* 0x000fe20007ffe0ff */
[----:B------:R-:W-:Y:S01]  /*170a0*/  FMUL.FTZ R100, R100, R8 ;  /* 0x0000000864647220 */ /* 0x000fe20000410000 */
[----:B------:R1:W-:Y:S01]  /*170b0*/  MUFU.TANH R148, R72 ;  /* 0x0000004800947308 */ /* 0x0003e20000002400 */
[----:B--2---:R-:W-:Y:S01]  /*170c0*/  FSEL R31, R85, -INF , !P6 ;  /* 0xff800000551f7808 */ /* 0x004fe20007000000 */
[----:B------:R-:W-:Y:S01]  /*170d0*/  HMMA.16816.F32.BF16 R56, R12, R6, R56 ;  /* 0x000000060c38723c */ /* 0x000fe20000041838 */
[----:B----4-:R-:W-:-:S02]  /*170e0*/  FSEL R39, R109, -INF , !P5 ;  /* 0xff8000006d277808 */ /* 0x010fc40006800000 */
[----:B------:R-:W-:Y:S02]  /*170f0*/  FSEL R177, R177, -INF , !P2 ;  /* 0xff800000b1b17808 */ /* 0x000fe40005000000 */
[-C--:B------:R-:W-:Y:S01]  /*17100*/  ISETP.GE.AND P6, PT, R5, R0.reuse, PT ;  /* 0x000000000500720c */ /* 0x080fe20003fc6270 */
[----:B------:R-:W2:Y:S01]  /*17110*/  MUFU.TANH R180, R180 ;  /* 0x000000b400b47308 */ /* 0x000ea20000002400 */
[C---:B------:R-:W-:Y:S02]  /*17120*/  ISETP.GE.AND P5, PT, R4.reuse, R0, PT ;  /* 0x000000000400720c */ /* 0x040fe40003fa6270 */
[----:B------:R-:W-:Y:S01]  /*17130*/  ISETP.GE.AND P2, PT, R4, R2, PT ;  /* 0x000000020400720c */ /* 0x000fe20003f46270 */
[----:B------:R-:W-:Y:S01]  /*17140*/  FMUL.FTZ R101, R101, R8 ;  /* 0x0000000865657220 */ /* 0x000fe20000410000 */
[----:B-1----:R-:W-:-:S03]  /*17150*/  FSEL R72, R84, -INF , !P4 ;  /* 0xff80000054487808 */ /* 0x002fc60006000000 */
[----:B------:R-:W1:Y:S01]  /*17160*/  MUFU.TANH R178, R100 ;  /* 0x0000006400b27308 */ /* 0x000e620000002400 */
[----:B------:R-:W-:Y:S02]  /*17170*/  ISETP.GE.AND P4, PT, R5, R2, PT ;  /* 0x000000020500720c */ /* 0x000fe40003f86270 */
[----:B------:R-:W4:Y:S01]  /*17180*/  LDSM.16.M88.4 R4, [R217+0xb800] ;  /* 0x00b80000d904783b */ /* 0x000f220000000200 */
[-C--:B------:R-:W-:Y:S02]  /*17190*/  FMUL.FTZ R102, R102, R8.reuse ;  /* 0x0000000866667220 */ /* 0x080fe40000410000 */
[-C--:B------:R-:W-:Y:S02]  /*171a0*/  FMUL.FTZ R103, R103, R8.reuse ;  /* 0x0000000867677220 */ /* 0x080fe40000410000 */
[----:B------:R-:W-:Y:S01]  /*171b0*/  FMUL.FTZ R96, R96, R8 ;  /* 0x0000000860607220 */ /* 0x000fe20000410000 */
[----:B------:R-:W-:Y:S01]  /*171c0*/  MUFU.TANH R176, R101 ;  /* 0x0000006500b07308 */ /* 0x000fe20000002400 */
[----:B------:R-:W-:Y:S01]  /*171d0*/  HMMA.16816.F32.BF16 R112, R12, R22, R112 ;  /* 0x000000160c70723c */ /* 0x000fe20000041870 */
[----:B------:R-:W4:Y:S06]  /*171e0*/  LDSM.16.M88.4 R20, [R206+0x7000] ;  /* 0x00700000ce14783b */ /* 0x000f2c0000000200 */
[----:B------:R-:W1:Y:S01]  /*171f0*/  MUFU.TANH R182, R102 ;  /* 0x0000006600b67308 */ /* 0x000e620000002400 */
[----:B---3--:R-:W-:Y:S07]  /*17200*/  HMMA.16816.F32.BF16 R44, R80, R16, R44 ;  /* 0x00000010502c723c */ /* 0x008fee000004182c */
[----:B------:R-:W3:Y:S01]  /*17210*/  MUFU.TANH R175, R103 ;  /* 0x0000006700af7308 */ /* 0x000ee20000002400 */
[----:B------:R-:W-:-:S07]  /*17220*/  IADD3 R17, R55, 0x30, RZ ;  /* 0x0000003037117810 */ /* 0x000fce0007ffe0ff */
[----:B------:R-:W3:Y:S01]  /*17230*/  MUFU.TANH R146, R96 ;  /* 0x0000006000927308 */ /* 0x000ee20000002400 */
[----:B------:R-:W-:Y:S01]  /*17240*/  IADD3 R16, R55, 0x31, RZ ;  /* 0x0000003137107810 */ /* 0x000fe20007ffe0ff */
[----:B------:R-:W-:Y:S01]  /*17250*/  HMMA.16816.F32.BF16 R92, R64, R78, R92 ;  /* 0x0000004e405c723c */ /* 0x000fe2000004185c */
[----:B------:R-:W-:Y:S02]  /*17260*/  FSEL R181, R181, -INF , !P0 ;  /* 0xff800000b5b57808 */ /* 0x000fe40004000000 */
[----:B------:R-:W-:Y:S02]  /*17270*/  FSEL R179, R179, -INF , !P1 ;  /* 0xff800000b3b37808 */ /* 0x000fe40004800000 */
[----:B--2---:R-:W-:Y:S02]  /*17280*/  FSEL R180, R180, -INF , !P3 ;  /* 0xff800000b4b47808 */ /* 0x004fe40005800000 */
[----:B-1----:R-:W-:Y:S02]  /*17290*/  FSEL R178, R178, -INF , !P6 ;  /* 0xff800000b2b27808 */ /* 0x002fe40007000000 */
[----:B------:R-:W-:-:S02]  /*172a0*/  ISETP.GE.AND P0, PT, R17, R0, PT ;  /* 0x000000001100720c */ /* 0x000fc40003f06270 */
[----:B------:R-:W-:Y:S02]  /*172b0*/  ISETP.GE.AND P1, PT, R17, R2, PT ;  /* 0x000000021100720c */ /* 0x000fe40003f26270 */
[C---:B------:R-:W-:Y:S02]  /*172c0*/  ISETP.GE.AND P3, PT, R16.reuse, R0, PT ;  /* 0x000000001000720c */ /* 0x040fe40003f66270 */
[----:B------:R-:W-:Y:S02]  /*172d0*/  ISETP.GE.AND P6, PT, R16, R2, PT ;  /* 0x000000021000720c */ /* 0x000fe40003fc6270 */
[C---:B------:R-:W-:Y:S02]  /*172e0*/  IADD3 R17, R55.reuse, 0x38, RZ ;  /* 0x0000003837117810 */ /* 0x040fe40007ffe0ff */
[----:B------:R-:W-:Y:S01]  /*172f0*/  IADD3 R16, R55, 0x39, RZ ;  /* 0x0000003937107810 */ /* 0x000fe20007ffe0ff */
[----:B------:R-:W-:Y:S01]  /*17300*/  HMMA.16816.F32.BF16 R32, R64, R76, R32 ;  /* 0x0000004c4020723c */ /* 0x000fe20000041820 */
[----:B------:R-:W-:-:S02]  /*17310*/  FSEL R182, R182, -INF , !P4 ;  /* 0xff800000b6b67808 */ /* 0x000fc40006000000 */
[----:B------:R-:W-:Y:S02]  /*17320*/  FSEL R176, R176, -INF , !P5 ;  /* 0xff800000b0b07808 */ /* 0x000fe40006800000 */
[----:B---3--:R-:W-:Y:S02]  /*17330*/  FSEL R175, R175, -INF , !P2 ;  /* 0xff800000afaf7808 */ /* 0x008fe40005000000 */
[----:B------:R-:W-:Y:S01]  /*17340*/  FSEL R146, R146, -INF , !P0 ;  /* 0xff80000092927808 */ /* 0x000fe20004000000 */
[----:B------:R-:W-:Y:S01]  /*17350*/  HMMA.16816.F32.BF16 R40, R80, R18, R40 ;  /* 0x000000125028723c */ /* 0x000fe20000041828 */
[C---:B------:R-:W-:Y:S02]  /*17360*/  ISETP.GE.AND P4, PT, R17.reuse, R0, PT ;  /* 0x000000001100720c */ /* 0x040fe40003f86270 */
[----:B------:R-:W-:Y:S02]  /*17370*/  ISETP.GE.AND P5, PT, R17, R2, PT ;  /* 0x000000021100720c */ /* 0x000fe40003fa6270 */
[----:B------:R-:W-:-:S02]  /*17380*/  ISETP.GE.AND P2, PT, R16, R0, PT ;  /* 0x000000001000720c */ /* 0x000fc40003f46270 */
[----:B------:R-:W-:Y:S02]  /*17390*/  ISETP.GE.AND P0, PT, R16, R2, PT ;  /* 0x000000021000720c */ /* 0x000fe40003f06270 */
[----:B------:R-:W1:Y:S01]  /*173a0*/  LDSM.16.M88.4 R16, [R206+0x7800] ;  /* 0x00780000ce10783b */ /* 0x000e620000000200 */
[----:B----4-:R-:W-:Y:S01]  /*173b0*/  HMMA.16816.F32.BF16 R92, R80, R6, R92 ;  /* 0x00000006505c723c */ /* 0x010fe2000004185c */
[----:B------:R-:W-:-:S07]  /*173c0*/  FMUL.FTZ R98, R98, R8 ;  /* 0x0000000862627220 */ /* 0x000fce0000410000 */
[----:B------:R-:W-:Y:S01]  /*173d0*/  HMMA.16816.F32.BF16 R32, R80, R4, R32 ;  /* 0x000000045020723c */ /* 0x000fe20000041820 */
[----:B------:R-:W2:Y:S01]  /*173e0*/  MUFU.TANH R135, R98 ;  /* 0x0000006200877308 */ /* 0x000ea20000002400 */
[-C--:B------:R-:W-:Y:S02]  /*173f0*/  FMUL.FTZ R97, R97, R8.reuse ;  /* 0x0000000861617220 */ /* 0x080fe40000410000 */
[-C--:B------:R-:W-:Y:S02]  /*17400*/  FMUL.FTZ R99, R99, R8.reuse ;  /* 0x0000000863637220 */ /* 0x080fe40000410000 */
[-C--:B------:R-:W-:Y:S02]  /*17410*/  FMUL.FTZ R73, R73, R8.reuse ;  /* 0x0000000849497220 */ /* 0x080fe40000410000 */
[-C--:B------:R-:W-:Y:S01]  /*17420*/  FMUL.FTZ R74, R74, R8.reuse ;  /* 0x000000084a4a7220 */ /* 0x080fe20000410000 */
[----:B------:R-:W-:Y:S01]  /*17430*/  HMMA.16816.F32.BF16 R44, R12, R20, R44 ;  /* 0x000000140c2c723c */ /* 0x000fe2000004182c */
[----:B------:R-:W-:-:S02]  /*17440*/  FMUL.FTZ R75, R75, R8 ;  /* 0x000000084b4b7220 */ /* 0x000fc40000410000 */
[-C--:B------:R-:W-:Y:S01]  /*17450*/  FMUL.FTZ R68, R68, R8.reuse ;  /* 0x0000000844447220 */ /* 0x080fe20000410000 */
[----:B------:R-:W3:Y:S01]  /*17460*/  MUFU.TANH R147, R97 ;  /* 0x0000006100937308 */ /* 0x000ee20000002400 */
[-C--:B------:R-:W-:Y:S02]  /*17470*/  FMUL.FTZ R69, R69, R8.reuse ;  /* 0x0000000845457220 */ /* 0x080fe40000410000 */
[-C--:B------:R-:W-:Y:S01]  /*17480*/  FMUL.FTZ R70, R70, R8.reuse ;  /* 0x0000000846467220 */ /* 0x080fe20000410000 */
[----:B------:R-:W-:Y:S01]  /*17490*/  HMMA.16816.F32.BF16 R40, R12, R22, R40 ;  /* 0x000000160c28723c */ /* 0x000fe20000041828 */
[-C--:B------:R-:W-:Y:S02]  /*174a0*/  FMUL.FTZ R71, R71, R8.reuse ;  /* 0x0000000847477220 */ /* 0x080fe40000410000 */
[-C--:B------:R-:W-:Y:S01]  /*174b0*/  FMUL.FTZ R112, R112, R8.reuse ;  /* 0x0000000870707220 */ /* 0x080fe20000410000 */
[----:B------:R-:W4:Y:S01]  /*174c0*/  MUFU.TANH R144, R99 ;  /* 0x0000006300907308 */ /* 0x000f220000002400 */
[----:B------:R-:W-:-:S02]  /*174d0*/  FMUL.FTZ R114, R114, R8 ;  /* 0x0000000872727220 */ /* 0x000fc40000410000 */
[-C--:B------:R-:W-:Y:S02]  /*174e0*/  FMUL.FTZ R115, R115, R8.reuse ;  /* 0x0000000873737220 */ /* 0x080fe40000410000 */
[-C--:B------:R-:W-:Y:S02]  /*174f0*/  FMUL.FTZ R60, R60, R8.reuse ;  /* 0x000000083c3c7220 */ /* 0x080fe40000410000 */
[-C--:B------:R-:W-:Y:S01]  /*17500*/  FMUL.FTZ R113, R113, R8.reuse ;  /* 0x0000000871717220 */ /* 0x080fe20000410000 */
[----:B------:R-:W-:Y:S01]  /*17510*/  MUFU.TANH R151, R73 ;  /* 0x0000004900977308 */ /* 0x000fe20000002400 */
[-C--:B------:R-:W-:Y:S02]  /*17520*/  FMUL.FTZ R63, R63, R8.reuse ;  /* 0x000000083f3f7220 */ /* 0x080fe40000410000 */
[-C--:B------:R-:W-:Y:S01]  /*17530*/  FMUL.FTZ R56, R56, R8.reuse ;  /* 0x0000000838387220 */ /* 0x080fe20000410000 */
[----:B------:R-:W-:Y:S01]  /*17540*/  FSEL R148, R148, -INF , !P4 ;  /* 0xff80000094947808 */ /* 0x000fe20006000000 */
[----:B------:R-:W-:Y:S01]  /*17550*/  FMUL.FTZ R61, R61, R8 ;  /* 0x000000083d3d7220 */ /* 0x000fe20000410000 */
[----:B------:R-:W-:-:S04]  /*17560*/  DEPBAR.LE SB0, 0x0 ;  /* 0x000080000000791a */ /* 0x000fc80000000000 */
[----:B------:R-:W1:Y:S08]  /*17570*/  MUFU.TANH R145, R74 ;  /* 0x0000004a00917308 */ /* 0x000e700000002400 */
[----:B------:R-:W2:Y:S08]  /*17580*/  MUFU.TANH R152, R75 ;  /* 0x0000004b00987308 */ /* 0x000eb00000002400 */
[----:B------:R-:W3:Y:S01]  /*17590*/  MUFU.TANH R162, R68 ;  /* 0x0000004400a27308 */ /* 0x000ee20000002400 */
[----:B------:R-:W-:Y:S01]  /*175a0*/  IADD3 R21, R55, 0x40, RZ ;  /* 0x0000004037157810 */ /* 0x000fe20007ffe0ff */
[----:B-1----:R-:W-:Y:S06]  /*175b0*/  HMMA.16816.F32.BF16 R92, R12, R18, R92 ;  /* 0x000000120c5c723c */ /* 0x002fec000004185c */
[----:B------:R-:W-:Y:S01]  /*175c0*/  MUFU.TANH R163, R69 ;  /* 0x0000004500a37308 */ /* 0x000fe20000002400 */
[----:B--2---:R-:W-:-:S07]  /*175d0*/  FSEL R135, R135, -INF , !P1 ;  /* 0xff80000087877808 */ /* 0x004fce0004800000 */
[----:B------:R-:W1:Y:S01]  /*175e0*/  MUFU.TANH R159, R70 ;  /* 0x00000046009f7308 */ /* 0x000e620000002400 */
[----:B------:R-:W-:-:S07]  /*175f0*/  ISETP.GE.AND P1, PT, R21, R0, PT ;  /* 0x000000001500720c */ /* 0x000fce0003f26270 */
[----:B------:R-:W2:Y:S08]  /*17600*/  MUFU.TANH R160, R71 ;  /* 0x0000004700a07308 */ /* 0x000eb00000002400 */
[----:B------:R-:W1:Y:S01]  /*17610*/  MUFU.TANH R165, R112 ;  /* 0x0000007000a57308 */ /* 0x000e620000002400 */
[C---:B------:R-:W-:Y:S01]  /*17620*/  IADD3 R20, R55.reuse, 0x41, RZ ;  /* 0x0000004137147810 */ /* 0x040fe20007ffe0ff */
[----:B------:R-:W-:Y:S01]  /*17630*/  HMMA.16816.F32.BF16 R32, R12, R16, R32 ;  /* 0x000000100c20723c */ /* 0x000fe20000041820 */
[----:B------:R-:W-:-:S02]  /*17640*/  IADD3 R5, R55, 0x48, RZ ;  /* 0x0000004837057810 */ /* 0x000fc40007ffe0ff */
[----:B------:R-:W-:-:S03]  /*17650*/  IADD3 R4, R55, 0x49, RZ ;  /* 0x0000004937047810 */ /* 0x000fc60007ffe0ff */
[----:B------:R-:W1:Y:S01]  /*17660*/  MUFU.TANH R161, R114 ;  /* 0x0000007200a17308 */ /* 0x000e620000002400 */
[----:B------:R-:W-:Y:S01]  /*17670*/  FMUL.FTZ R62, R62, R8 ;  /* 0x000000083e3e7220 */ /* 0x000fe20000410000 */
[----:B---3--:R-:W-:-:S06]  /*17680*/  FSEL R147, R147, -INF , !P3 ;  /* 0xff80000093937808 */ /* 0x008fcc0005800000 */
[----:B------:R-:W3:Y:S01]  /*17690*/  MUFU.TANH R168, R115 ;  /* 0x0000007300a87308 */ /* 0x000ee20000002400 */
[----:B------:R-:W-:Y:S01]  /*176a0*/  FMUL.FTZ R57, R57, R8 ;  /* 0x0000000839397220 */ /* 0x000fe20000410000 */
[----:B----4-:R-:W-:-:S06]  /*176b0*/  FSEL R144, R144, -INF , !P6 ;  /* 0xff80000090907808 */ /* 0x010fcc0007000000 */
[----:B------:R-:W4:Y:S01]  /*176c0*/  MUFU.TANH R171, R60 ;  /* 0x0000003c00ab7308 */ /* 0x000f220000002400 */
[----:B------:R-:W-:Y:S01]  /*176d0*/  FMUL.FTZ R58, R58, R8 ;  /* 0x000000083a3a7220 */ /* 0x000fe20000410000 */
[----:B------:R-:W-:Y:S02]  /*176e0*/  FSEL R145, R145, -INF , !P5 ;  /* 0xff80000091917808 */ /* 0x000fe40006800000 */
[----:B------:R-:W-:Y:S02]  /*176f0*/  FSEL R151, R151, -INF , !P2 ;  /* 0xff80000097977808 */ /* 0x000fe40005000000 */
[----:B------:R-:W-:Y:S02]  /*17700*/  FSEL R152, R152, -INF , !P0 ;  /* 0xff80000098987808 */ /* 0x000fe40004000000 */
[----:B------:R-:W1:Y:S01]  /*17710*/  MUFU.TANH R166, R113 ;  /* 0x0000007100a67308 */ /* 0x000e620000002400 */
[----:B------:R-:W-:Y:S02]  /*17720*/  FSEL R162, R162, -INF , !P1 ;  /* 0xff800000a2a27808 */ /* 0x000fe40004800000 */
[----:B------:R-:W-:-:S02]  /*17730*/  ISETP.GE.AND P3, PT, R21, R2, PT ;  /* 0x000000021500720c */ /* 0x000fc40003f66270 */
[----:B------:R-:W-:-:S03]  /*17740*/  ISETP.GE.AND P6, PT, R20, R0, PT ;  /* 0x000000001400720c */ /* 0x000fc60003fc6270 */
[----:B------:R-:W1:Y:S01]  /*17750*/  MUFU.TANH R173, R63 ;  /* 0x0000003f00ad7308 */ /* 0x000e620000002400 */
[----:B------:R-:W-:Y:S02]  /*17760*/  ISETP.GE.AND P4, PT, R20, R2, PT ;  /* 0x000000021400720c */ /* 0x000fe40003f86270 */
[C---:B------:R-:W-:Y:S02]  /*17770*/  ISETP.GE.AND P5, PT, R5.reuse, R0, PT ;  /* 0x000000000500720c */ /* 0x040fe40003fa6270 */
[----:B------:R-:W-:-:S03]  /*17780*/  ISETP.GE.AND P2, PT, R5, R2, PT ;  /* 0x000000020500720c */ /* 0x000fc60003f46270 */
[----:B------:R-:W3:Y:S01]  /*17790*/  MUFU.TANH R169, R56 ;  /* 0x0000003800a97308 */ /* 0x000ee20000002400 */
[C---:B------:R-:W-:Y:S02]  /*177a0*/  ISETP.GE.AND P0, PT, R4.reuse, R0, PT ;  /* 0x000000000400720c */ /* 0x040fe40003f06270 */
[----:B------:R-:W-:Y:S02]  /*177b0*/  ISETP.GE.AND P1, PT, R4, R2, PT ;  /* 0x000000020400720c */ /* 0x000fe40003f26270 */
[C---:B------:R-:W-:Y:S02]  /*177c0*/  IADD3 R5, R55.reuse, 0x50, RZ ;  /* 0x0000005037057810 */ /* 0x040fe40007ffe0ff */
[----:B------:R-:W-:Y:S01]  /*177d0*/  IADD3 R4, R55, 0x51, RZ ;  /* 0x0000005137047810 */ /* 0x000fe20007ffe0ff */
[----:B------:R-:W-:Y:S01]  /*177e0*/  MUFU.TANH R170, R61 ;  /* 0x0000003d00aa7308 */ /* 0x000fe20000002400 */
[-C--:B------:R-:W-:Y:S01]  /*177f0*/  FMUL.FTZ R59, R59, R8.reuse ;  /* 0x000000083b3b7220 */ /* 0x080fe20000410000 */
[----:B-1----:R-:W-:Y:S01]  /*17800*/  FSEL R159, R159, -INF , !P3 ;  /* 0xff8000009f9f7808 */ /* 0x002fe20005800000 */
[-C--:B------:R-:W-:Y:S01]  /*17810*/  FMUL.FTZ R45, R45, R8.reuse ;  /* 0x000000082d2d7220 */ /* 0x080fe20000410000 */
[----:B------:R-:W-:Y:S01]  /*17820*/  FSEL R163, R163, -INF , !P6 ;  /* 0xff800000a3a37808 */ /* 0x000fe20007000000 */
[----:B------:R-:W-:Y:S01]  /*17830*/  FMUL.FTZ R46, R46, R8 ;  /* 0x000000082e2e7220 */ /* 0x000fe20000410000 */
[----:B--2---:R-:W-:-:S02]  /*17840*/  FSEL R160, R160, -INF , !P4 ;  /* 0xff800000a0a07808 */ /* 0x004fc40006000000 */
[----:B------:R-:W1:Y:S01]  /*17850*/  MUFU.TANH R174, R62 ;  /* 0x0000003e00ae7308 */ /* 0x000e620000002400 */
[----:B------:R-:W-:Y:S02]  /*17860*/  FSEL R165, R165, -INF , !P5 ;  /* 0xff800000a5a57808 */ /* 0x000fe40006800000 */
[C---:B------:R-:W-:Y:S02]  /*17870*/  ISETP.GE.AND P3, PT, R5.reuse, R0, PT ;  /* 0x000000000500720c */ /* 0x040fe40003f66270 */
[----:B------:R-:W-:-:S03]  /*17880*/  ISETP.GE.AND P6, PT, R5, R2, PT ;  /* 0x000000020500720c */ /* 0x000fc60003fc6270 */
[----:B------:R-:W-:Y:S01]  /*17890*/  MUFU.TANH R167, R57 ;  /* 0x0000003900a77308 */ /* 0x000fe20000002400 */
[C---:B------:R-:W-:Y:S02]  /*178a0*/  ISETP.GE.AND P4, PT, R4.reuse, R0, PT ;  /* 0x000000000400720c */ /* 0x040fe40003f86270 */
[----:B------:R-:W-:Y:S02]  /*178b0*/  ISETP.GE.AND P5, PT, R4, R2, PT ;  /* 0x000000020400720c */ /* 0x000fe40003fa6270 */
[----:B------:R-:W-:-:S03]  /*178c0*/  IADD3 R5, R55, 0x58, RZ ;  /* 0x0000005837057810 */ /* 0x000fc60007ffe0ff */
[----:B------:R-:W2:Y:S01]  /*178d0*/  MUFU.TANH R172, R58 ;  /* 0x0000003a00ac7308 */ /* 0x000ea20000002400 */
[----:B------:R-:W-:Y:S01]  /*178e0*/  IADD3 R4, R55, 0x59, RZ ;  /* 0x0000005937047810 */ /* 0x000fe20007ffe0ff */
[-C--:B------:R-:W-:Y:S01]  /*178f0*/  FMUL.FTZ R41, R41, R8.reuse ;  /* 0x0000000829297220 */ /* 0x080fe20000410000 */
[----:B------:R-:W-:Y:S01]  /*17900*/  FSEL R161, R161, -INF , !P2 ;  /* 0xff800000a1a17808 */ /* 0x000fe20005000000 */
[----:B------:R-:W-:Y:S01]  /*17910*/  FMUL.FTZ R42, R42, R8 ;  /* 0x000000082a2a7220 */ /* 0x000fe20000410000 */
[----:B---3--:R-:W-:Y:S02]  /*17920*/  FSEL R168, R168, -INF , !P1 ;  /* 0xff800000a8a87808 */ /* 0x008fe40004800000 */
[----:B----4-:R-:W-:Y:S01]  /*17930*/  FSEL R171, R171, -INF , !P3 ;  /* 0xff800000abab7808 */ /* 0x010fe20005800000 */
[----:B------:R-:W3:Y:S01]  /*17940*/  MUFU.TANH R164, R59 ;  /* 0x0000003b00a47308 */ /* 0x000ee20000002400 */
[-C--:B------:R-:W-:Y:S02]  /*17950*/  ISETP.GE.AND P2, PT, R5, R0.reuse, PT ;  /* 0x000000000500720c */ /* 0x080fe40003f46270 */
[----:B------:R-:W-:-:S02]  /*17960*/  ISETP.GE.AND P1, PT, R4, R0, PT ;  /* 0x000000000400720c */ /* 0x000fc40003f26270 */
[----:B------:R-:W-:-:S03]  /*17970*/  ISETP.GE.AND P3, PT, R4, R2, PT ;  /* 0x000000020400720c */ /* 0x000fc60003f66270 */
[----:B------:R-:W-:Y:S01]  /*17980*/  MUFU.TANH R154, R45 ;  /* 0x0000002d009a7308 */ /* 0x000fe20000002400 */
[----:B------:R-:W-:-:S07]  /*17990*/  IADD3 R4, R55, 0x61, RZ ;  /* 0x0000006137047810 */ /* 0x000fce0007ffe0ff */
[----:B------:R-:W4:Y:S01]  /*179a0*/  MUFU.TANH R158, R46 ;  /* 0x0000002e009e7308 */ /* 0x000f220000002400 */
[----:B------:R-:W-:Y:S01]  /*179b0*/  FSEL R166, R166, -INF , !P0 ;  /* 0xff800000a6a67808 */ /* 0x000fe20004000000 */
[----:B------:R-:W-:Y:S01]  /*179c0*/  FMUL.FTZ R67, R92, R8 ;  /* 0x000000085c437220 */ /* 0x000fe20000410000 */
[----:B------:R-:W-:Y:S02]  /*179d0*/  FSEL R173, R173, -INF , !P5 ;  /* 0xff800000adad7808 */ /* 0x000fe40006800000 */
[----:B------:R-:W-:-:S03]  /*179e0*/  FSEL R169, R169, -INF , !P2 ;  /* 0xff800000a9a97808 */ /* 0x000fc60005000000 */
[----:B------:R-:W-:Y:S01]  /*179f0*/  MUFU.TANH R150, R41 ;  /* 0x0000002900967308 */ /* 0x000fe20000002400 */
[----:B------:R-:W-:Y:S02]  /*17a00*/  ISETP.GE.AND P0, PT, R5, R2, PT ;  /* 0x000000020500720c */ /* 0x000fe40003f06270 */
[C---:B------:R-:W-:Y:S02]  /*17a10*/  ISETP.GE.AND P5, PT, R4.reuse, R0, PT ;  /* 0x000000000400720c */ /* 0x040fe40003fa6270 */
[----:B------:R-:W-:-:S03]  /*17a20*/  ISETP.GE.AND P2, PT, R4, R2, PT ;  /* 0x000000020400720c */ /* 0x000fc60003f46270 */
[----:B------:R-:W3:Y:S01]  /*17a30*/  MUFU.TANH R156, R42 ;  /* 0x0000002a009c7308 */ /* 0x000ee20000002400 */
[C---:B------:R-:W-:Y:S02]  /*17a40*/  IADD3 R5, R55.reuse, 0x60, RZ ;  /* 0x0000006037057810 */ /* 0x040fe40007ffe0ff */
[----:B------:R-:W-:Y:S01]  /*17a50*/  IADD3 R4, R55, 0x68, RZ ;  /* 0x0000006837047810 */ /* 0x000fe20007ffe0ff */
[-C--:B------:R-:W-:Y:S01]  /*17a60*/  FMUL.FTZ R44, R44, R8.reuse ;  /* 0x000000082c2c7220 */ /* 0x080fe20000410000 */
[----:B-1----:R-:W-:Y:S02]  /*17a70*/  FSEL R174, R174, -INF , !P6 ;  /* 0xff800000aeae7808 */ /* 0x002fe40007000000 */
[----:B------:R-:W-:Y:S02]  /*17a80*/  FSEL R170, R170, -INF , !P4 ;  /* 0xff800000aaaa7808 */ /* 0x000fe40006000000 */
[----:B--2---:R-:W-:Y:S02]  /*17a90*/  FSEL R172, R172, -INF , !P0 ;  /* 0xff800000acac7808 */ /* 0x004fe40004000000 */
[----:B------:R-:W-:Y:S01]  /*17aa0*/  FSEL R167, R167, -INF , !P1 ;  /* 0xff800000a7a77808 */ /* 0x000fe20004800000 */
[----:B------:R-:W-:Y:S01]  /*17ab0*/  FMUL.FTZ R32, R32, R8 ;  /* 0x0000000820207220 */ /* 0x000fe20000410000 */
[C---:B------:R-:W-:Y:S01]  /*17ac0*/  ISETP.GE.AND P6, PT, R5.reuse, R0, PT ;  /* 0x000000000500720c */ /* 0x040fe20003fc6270 */
[----:B------:R-:W1:Y:S01]  /*17ad0*/  MUFU.TANH R67, R67 ;  /* 0x0000004300437308 */ /* 0x000e620000002400 */
[----:B------:R-:W-:-:S02]  /*17ae0*/  ISETP.GE.AND P4, PT, R5, R2, PT ;  /* 0x000000020500720c */ /* 0x000fc40003f86270 */
[C---:B------:R-:W-:Y:S02]  /*17af0*/  ISETP.GE.AND P0, PT, R4.reuse, R0, PT ;  /* 0x000000000400720c */ /* 0x040fe40003f06270 */
[----:B------:R-:W-:Y:S02]  /*17b00*/  ISETP.GE.AND P1, PT, R4, R2, PT ;  /* 0x000000020400720c */ /* 0x000fe40003f26270 */
[C---:B------:R-:W-:Y:S01]  /*17b10*/  IADD3 R5, R55.reuse, 0x69, RZ ;  /* 0x0000006937057810 */ /* 0x040fe20007ffe0ff */
[----:B------:R-:W2:Y:S01]  /*17b20*/  MUFU.TANH R155, R44 ;  /* 0x0000002c009b7308 */ /* 0x000ea20000002400 */
[----:B------:R-:W-:Y:S01]  /*17b30*/  IADD3 R4, R55, 0x70, RZ ;  /* 0x0000007037047810 */ /* 0x000fe20007ffe0ff */
[-C--:B------:R-:W-:Y:S01]  /*17b40*/  FMUL.FTZ R47, R47, R8.reuse ;  /* 0x000000082f2f7220 */ /* 0x080fe20000410000 */
[----:B---3--:R-:W-:Y:S01]  /*17b50*/  FSEL R164, R164, -INF , !P3 ;  /* 0xff800000a4a47808 */ /* 0x008fe20005800000 */
[-C--:B------:R-:W-:Y:S01]  /*17b60*/  FMUL.FTZ R40, R40, R8.reuse ;  /* 0x0000000828287220 */ /* 0x080fe20000410000 */
[----:B----4-:R-:W-:Y:S01]  /*17b70*/  FSEL R158, R158, -INF , !P4 ;  /* 0xff8000009e9e7808 */ /* 0x010fe20006000000 */
[----:B------:R-:W-:Y:S01]  /*17b80*/  FMUL.FTZ R43, R43, R8 ;  /* 0x000000082b2b7220 */ /* 0x000fe20000410000 */
[----:B------:R-:W-:-:S02]  /*17b90*/  FSEL R154, R154, -INF , !P5 ;  /* 0xff8000009a9a7808 */ /* 0x000fc40006800000 */
[-C--:B------:R-:W-:Y:S02]  /*17ba0*/  ISETP.GE.AND P3, PT, R5, R0.reuse, PT ;  /* 0x000000000500720c */ /* 0x080fe40003f66270 */
[C---:B------:R-:W-:Y:S02]  /*17bb0*/  ISETP.GE.AND P4, PT, R4.reuse, R0, PT ;  /* 0x000000000400720c */ /* 0x040fe40003f86270 */
[----:B------:R-:W-:Y:S01]  /*17bc0*/  ISETP.GE.AND P5, PT, R4, R2, PT ;  /* 0x000000020400720c */ /* 0x000fe20003fa6270 */
[----:B------:R-:W3:Y:S01]  /*17bd0*/  MUFU.TANH R157, R47 ;  /* 0x0000002f009d7308 */ /* 0x000ee20000002400 */
[----:B------:R-:W-:Y:S01]  /*17be0*/  IADD3 R4, R55, 0x78, RZ ;  /* 0x0000007837047810 */ /* 0x000fe20007ffe0ff */
[-C--:B------:R-:W-:Y:S01]  /*17bf0*/  FMUL.FTZ R33, R33, R8.reuse ;  /* 0x0000000821217220 */ /* 0x080fe20000410000 */
[----:B------:R-:W-:Y:S01]  /*17c00*/  FSEL R156, R156, -INF , !P1 ;  /* 0xff8000009c9c7808 */ /* 0x000fe20004800000 */
[-C--:B------:R-:W-:Y:S01]  /*17c10*/  FMUL.FTZ R34, R34, R8.reuse ;  /* 0x0000000822227220 */ /* 0x080fe20000410000 */
[----:B------:R-:W-:Y:S01]  /*17c20*/  FSEL R150, R150, -INF , !P3 ;  /* 0xff80000096967808 */ /* 0x000fe20005800000 */
[----:B------:R-:W-:-:S02]  /*17c30*/  FMUL.FTZ R35, R35, R8 ;  /* 0x0000000823237220 */ /* 0x000fc40000410000 */
[----:B------:R-:W4:Y:S01]  /*17c40*/  MUFU.TANH R153, R40 ;  /* 0x0000002800997308 */ /* 0x000f220000002400 */
[----:B------:R-:W-:Y:S01]  /*17c50*/  ISETP.GE.AND P1, PT, R4, R0, PT ;  /* 0x000000000400720c */ /* 0x000fe20003f26270 */
[----:B------:R-:W-:Y:S01]  /*17c60*/  FMUL.FTZ R24, R24, R8 ;  /* 0x0000000818187220 */ /* 0x000fe20000410000 */
[----:B------:R-:W-:Y:S01]  /*17c70*/  ISETP.GE.AND P3, PT, R4, R2, PT ;  /* 0x000000020400720c */ /* 0x000fe20003f66270 */
[----:B------:R-:W-:-:S04]  /*17c80*/  FMUL.FTZ R4, R26, R8 ;  /* 0x000000081a047220 */ /* 0x000fc80000410000 */
[----:B------:R-:W2:Y:S01]  /*17c90*/  MUFU.TANH R149, R43 ;  /* 0x0000002b00957308 */ /* 0x000ea20000002400 */
[-C--:B------:R-:W-:Y:S02]  /*17ca0*/  FMUL.FTZ R66, R93, R8.reuse ;  /* 0x000000085d427220 */ /* 0x080fe40000410000 */
[----:B------:R-:W-:-:S05]  /*17cb0*/  FMUL.FTZ R63, R95, R8 ;  /* 0x000000085f3f7220 */ /* 0x000fca0000410000 */
[----:B------:R-:W3:Y:S01]  /*17cc0*/  MUFU.TANH R32, R32 ;  /* 0x0000002000207308 */ /* 0x000ee20000002400 */
[----:B------:R-:W-:Y:S01]  /*17cd0*/  FMUL.FTZ R94, R94, R8 ;  /* 0x000000085e5e7220 */ /* 0x000fe20000410000 */
[----:B-1----:R-:W-:-:S06]  /*17ce0*/  FSEL R67, R67, -INF , !P1 ;  /* 0xff80000043437808 */ /* 0x002fcc0004800000 */
[----:B------:R-:W-:Y:S01]  /*17cf0*/  MUFU.TANH R134, R33 ;  /* 0x0000002100867308 */ /* 0x000fe20000002400 */
[----:B--2---:R-:W-:-:S07]  /*17d00*/  FSEL R155, R155, -INF , !P6 ;  /* 0xff8000009b9b7808 */ /* 0x004fce0007000000 */
[----:B------:R-:W1:Y:S01]  /*17d10*/  MUFU.TANH R143, R34 ;  /* 0x00000022008f7308 */ /* 0x000e620000002400 */
[----:B------:R-:W-:-:S07]  /*17d20*/  ISETP.GE.AND P1, PT, R50, 0x2, PT ;  /* 0x000000023200780c */ /* 0x000fce0003f26270 */
[----:B------:R-:W2:Y:S01]  /*17d30*/  MUFU.TANH R142, R35 ;  /* 0x00000023008e7308 */ /* 0x000ea20000002400 */
[----:B------:R-:W-:Y:S02]  /*17d40*/  ISETP.GE.AND P6, PT, R5, R2, PT ;  /* 0x000000020500720c */ /* 0x000fe40003fc6270 */
[----:B------:R-:W-:-:S05]  /*17d50*/  IADD3 R5, R55, 0x71, RZ ;  /* 0x0000007137057810 */ /* 0x000fca0007ffe0ff */
[----:B------:R-:W-:Y:S01]  /*17d60*/  MUFU.TANH R24, R24 ;  /* 0x0000001800187308 */ /* 0x000fe20000002400 */
[----:B---3--:R-:W-:-:S07]  /*17d70*/  FSEL R157, R157, -INF , !P2 ;  /* 0xff8000009d9d7808 */ /* 0x008fce0005000000 */
[----:B------:R-:W-:Y:S01]  /*17d80*/  MUFU.TANH R4, R4 ;  /* 0x0000000400047308 */ /* 0x000fe20000002400 */
[----:B----4-:R-:W-:-:S07]  /*17d90*/  FSEL R153, R153, -INF , !P0 ;  /* 0xff80000099997808 */ /* 0x010fce0004000000 */
[----:B------:R-:W-:Y:S01]  /*17da0*/  MUFU.TANH R66, R66 ;  /* 0x0000004200427308 */ /* 0x000fe20000002400 */
[----:B------:R-:W-:-:S07]  /*17db0*/  FSEL R149, R149, -INF , !P6 ;  /* 0xff80000095957808 */ /* 0x000fce0007000000 */
[----:B------:R-:W3:Y:S01]  /*17dc0*/  MUFU.TANH R137, R94 ;  /* 0x0000005e00897308 */ /* 0x000ee20000002400 */
[----:B------:R-:W-:-:S07]  /*17dd0*/  FSEL R136, R32, -INF , !P4 ;  /* 0xff80000020887808 */ /* 0x000fce0006000000 */
[----:B------:R-:W4:Y:S01]  /*17de0*/  MUFU.TANH R63, R63 ;  /* 0x0000003f003f7308 */ /* 0x000f220000002400 */
[C---:B------:R-:W-:Y:S02]  /*17df0*/  ISETP.GE.AND P2, PT, R5.reuse, R0, PT ;  /* 0x000000000500720c */ /* 0x040fe40003f46270 */
[----:B------:R-:W-:Y:S02]  /*17e00*/  ISETP.GE.AND P0, PT, R5, R2, PT ;  /* 0x000000020500720c */ /* 0x000fe40003f06270 */
[C---:B------:R-:W-:Y:S02]  /*17e10*/  ISETP.GE.AND P6, PT, R55.reuse, R0, PT ;  /* 0x000000003700720c */ /* 0x040fe40003fc6270 */
[C---:B------:R-:W-:Y:S02]  /*17e20*/  ISETP.GE.AND P4, PT, R55.reuse, R2, PT ;  /* 0x000000023700720c */ /* 0x040fe40003f86270 */
[----:B------:R-:W-:Y:S02]  /*17e30*/  IADD3 R55, R55, 0x79, RZ ;  /* 0x0000007937377810 */ /* 0x000fe40007ffe0ff */
[----:B-1----:R-:W-:-:S02]  /*17e40*/  FSEL R143, R143, -INF , !P5 ;  /* 0xff8000008f8f7808 */ /* 0x002fc40006800000 */
[----:B------:R-:W-:Y:S02]  /*17e50*/  FSEL R134, R134, -INF , !P2 ;  /* 0xff80000086867808 */ /* 0x000fe40005000000 */
[----:B--2---:R-:W-:Y:S01]  /*17e60*/  FSEL R142, R142, -INF , !P0 ;  /* 0xff8000008e8e7808 */ /* 0x004fe20004000000 */
[----:B------:R-:W-:Y:S01]  /*17e70*/  BSSY B1, `(.L_x_1400) ;  /* 0x00000e0000017945 */ /* 0x000fe20003800000 */
[C---:B------:R-:W-:Y:S02]  /*17e80*/  ISETP.GE.AND P5, PT, R55.reuse, R0, PT ;  /* 0x000000003700720c */ /* 0x040fe40003fa6270 */
[----:B------:R-:W-:Y:S02]  /*17e90*/  ISETP.GE.AND P2, PT, R55, R2, PT ;  /* 0x000000023700720c */ /* 0x000fe40003f46270 */
[----:B------:R-:W-:Y:S02]  /*17ea0*/  ISETP.NE.U32.AND P0, PT, R238, RZ, PT ;  /* 0x000000ffee00720c */ /* 0x000fe40003f05070 */
[----:B------:R-:W-:-:S02]  /*17eb0*/  LOP3.LUT R218, R9, R36, RZ, 0xfc, !PT ;  /* 0x0000002409da7212 */ /* 0x000fc400078efcff */
[----:B------:R-:W-:Y:S02]  /*17ec0*/  ISETP.NE.AND.EX P0, PT, R239, RZ, PT, P0 ;  /* 0x000000ffef00720c */ /* 0x000fe40003f05300 */
[C---:B------:R-:W-:Y:S02]  /*17ed0*/  IADD3 R213, R221.reuse, 0x800, RZ ;  /* 0x00000800ddd57810 */ /* 0x040fe40007ffe0ff */
[C---:B------:R-:W-:Y:S02]  /*17ee0*/  IADD3 R212, R221.reuse, 0x1000, RZ ;  /* 0x00001000ddd47810 */ /* 0x040fe40007ffe0ff */
[C---:B------:R-:W-:Y:S02]  /*17ef0*/  IADD3 R211, R221.reuse, 0x1800, RZ ;  /* 0x00001800ddd37810 */ /* 0x040fe40007ffe0ff */
[C---:B------:R-:W-:Y:S02]  /*17f00*/  IADD3 R210, R221.reuse, 0x2000, RZ ;  /* 0x00002000ddd27810 */ /* 0x040fe40007ffe0ff */
[----:B------:R-:W-:-:S02]  /*17f10*/  IADD3 R209, R221, 0x2800, RZ ;  /* 0x00002800ddd17810 */ /* 0x000fc40007ffe0ff */
[C---:B------:R-:W-:Y:S02]  /*17f20*/  IADD3 R208, R221.reuse, 0x3000, RZ ;  /* 0x00003000ddd07810 */ /* 0x040fe40007ffe0ff */
        /* <DEDUP_REMOVED lines=8> */
[----:B------:R-:W-:Y:S02]  /*17fb0*/  IADD3 R138, R221, 0x7800, RZ ;  /* 0x00007800dd8a7810 */ /* 0x000fe40007ffe0ff */
[----:B---3--:R-:W-:Y:S02]  /*17fc0*/  FSEL R137, R137, -INF , !P3 ;  /* 0xff80000089897808 */ /* 0x008fe40005800000 */
[----:B------:R-:W-:-:S02]  /*17fd0*/  FSEL R24, R24, -INF , !P6 ;  /* 0xff80000018187808 */ /* 0x000fc40007000000 */
[----:B------:R-:W-:Y:S02]  /*17fe0*/  FSEL R4, R4, -INF , !P4 ;  /* 0xff80000004047808 */ /* 0x000fe40006000000 */
[----:B------:R-:W-:Y:S02]  /*17ff0*/  FSEL R66, R66, -INF , !P5 ;  /* 0xff80000042427808 */ /* 0x000fe40006800000 */
[----:B----4-:R-:W-:Y:S01]  /*18000*/  FSEL R63, R63, -INF , !P2 ;  /* 0xff8000003f3f7808 */ /* 0x010fe20005000000 */
[----:B------:R-:W-:Y:S06]  /*18010*/  BAR.SYNC.DEFER_BLOCKING 0x0 ;  /* 0x0000000000007b1d */ /* 0x000fec0000010000 */
[----:B------:R-:W-:Y:S05]  /*18020*/  @!P1 BRA `(.L_x_1401) ;  /* 0x00000c4000009947 */ /* 0x000fea0003800000 */
[----:B------:R-:W-:Y:S01]  /*18030*/  BSSY B0, `(.L_x_1402) ;  /* 0x0000042000007945 */ /* 0x000fe20003800000 */
[----:B------:R-:W-:Y:S05]  /*18040*/  @!P0 BRA `(.L_x_1403) ;  /* 0x000003d000008947 */ /* 0x000fea0003800000 */
[----:B------:R-:W2:Y:S01]  /*18050*/  LD.E R14, [R10.64+0x170] ;  /* 0x000170060a0e7980 */ /* 0x000ea2000c101900 */
[----:B------:R-:W-:-:S02]  /*18060*/  IADD3 R12, R3, -0x80, RZ ;  /* 0xffffff80030c7810 */ /* 0x000fc40007ffe0ff */
[----:B------:R-:W-:Y:S02]  /*18070*/  IABS R7, R3 ;  /* 0x0000000300077213 */ /* 0x000fe40000000000 */
[----:B------:R-:W-:Y:S02]  /*18080*/  IABS R5, R12 ;  /* 0x0000000c00057213 */ /* 0x000fe40000000000 */
[-C--:B--2---:R-:W-:Y:S02]  /*18090*/  IABS R8, R14.reuse ;  /* 0x0000000e00087213 */ /* 0x084fe40000000000 */
[-C--:B------:R-:W-:Y:S02]  /*180a0*/  IABS R6, R14.reuse ;  /* 0x0000000e00067213 */ /* 0x080fe40000000000 */
[----:B------:R-:W1:Y:S01]  /*180b0*/  I2F.RP R16, R8 ;  /* 0x0000000800107306 */ /* 0x000e620000209400 */
[-C--:B------:R-:W-:Y:S02]  /*180c0*/  LOP3.LUT R3, R3, R14.reuse, RZ, 0x3c, !PT ;  /* 0x0000000e03037212 */ /* 0x080fe400078e3cff */
[----:B------:R-:W-:Y:S01]  /*180d0*/  IMAD.MOV R6, RZ, RZ, -R6 ;  /* 0x000000ffff067224 */ /* 0x000fe200078e0a06 */
[----:B------:R-:W-:-:S02]  /*180e0*/  LOP3.LUT R12, R12, R14, RZ, 0x3c, !PT ;  /* 0x0000000e0c0c7212 */ /* 0x000fc400078e3cff */
[----:B------:R-:W-:Y:S02]  /*180f0*/  ISETP.GE.AND P4, PT, R3, RZ, PT ;  /* 0x000000ff0300720c */ /* 0x000fe40003f86270 */
[----:B------:R-:W-:Y:S01]  /*18100*/  LOP3.LUT R3, RZ, R14, RZ, 0x33, !PT ;  /* 0x0000000eff037212 */ /* 0x000fe200078e33ff */
        /* <DEDUP_REMOVED lines=19> */
[----:B------:R-:W-:-:S02]  /*18240*/  ISETP.GE.AND P2, PT, R12, RZ, PT ;  /* 0x000000ff0c00720c */ /* 0x000fc40003f46270 */
[----:B------:R-:W-:-:S05]  /*18250*/  ISETP.NE.AND P3, PT, R14, RZ, PT ;  /* 0x000000ff0e00720c */ /* 0x000fca0003f65270 */
[----:B------:R-:W-:Y:S02]  /*18260*/  @P6 IADD3 R13, R13, 0x1, RZ ;  /* 0x000000010d0d6810 */ /* 0x000fe40007ffe0ff */
[----:B------:R-:W-:-:S03]  /*18270*/  @P5 IADD3 R9, R9, 0x1, RZ ;  /* 0x0000000109095810 */ /* 0x000fc60007ffe0ff */
[----:B------:R-:W-:Y:S02]  /*18280*/  IMAD.MOV.U32 R6, RZ, RZ, R13 ;  /* 0x000000ffff067224 */ /* 0x000fe400078e000d */
[----:B------:R-:W-:Y:S02]  /*18290*/  IMAD.MOV.U32 R7, RZ, RZ, R9 ;  /* 0x000000ffff077224 */ /* 0x000fe400078e0009 */
[----:B------:R-:W-:Y:S01]  /*182a0*/  @!P4 IMAD.MOV R6, RZ, RZ, -R6 ;  /* 0x000000ffff06c224 */ /* 0x000fe200078e0a06 */
[----:B------:R-:W2:Y:S02]  /*182b0*/  LD.E.64 R8, [R10.64+0x38] ;  /* 0x000038060a087980 */ /* 0x000ea4000c101b00 */
[----:B------:R-:W-:Y:S02]  /*182c0*/  @!P2 IADD3 R7, -R7, RZ, RZ ;  /* 0x000000ff0707a210 */ /* 0x000fe40007ffe1ff */
[C---:B------:R-:W-:Y:S02]  /*182d0*/  SEL R6, R3.reuse, R6, !P3 ;  /* 0x0000000603067207 */ /* 0x040fe40005800000 */
[----:B------:R-:W-:-:S03]  /*182e0*/  SEL R7, R3, R7, !P3 ;  /* 0x0000000703077207 */ /* 0x000fc60005800000 */
[----:B------:R-:W-:-:S04]  /*182f0*/  IMAD.WIDE R16, R6, 0x4, R238 ;  /* 0x0000000406107825 */ /* 0x000fc800078e02ee */
[----:B------:R-:W-:Y:S01]  /*18300*/  IMAD.WIDE R12, R7, 0x4, R238 ;  /* 0x00000004070c7825 */ /* 0x000fe200078e02ee */
[----:B------:R-:W3:Y:S04]  /*18310*/  LD.E R5, [R16.64] ;  /* 0x0000000610057980 */ /* 0x000ee8000c101900 */
[----:B------:R1:W3:Y:S04]  /*18320*/  LD.E R3, [R12.64] ;  /* 0x000000060c037980 */ /* 0x0002e8000c101900 */
[----:B-1----:R-:W4:Y:S01]  /*18330*/  LD.E.64 R12, [R10.64+0x20] ;  /* 0x000020060a0c7980 */ /* 0x002f22000c101b00 */
[----:B------:R-:W-:-:S04]  /*18340*/  IMAD.IADD R6, R6, 0x1, -R7 ;  /* 0x0000000106067824 */ /* 0x000fc800078e0a07 */
[----:B------:R-:W-:-:S05]  /*18350*/  IMAD R14, R14, R6, -0x80 ;  /* 0xffffff800e0e7424 */ /* 0x000fca00078e0206 */
[----:B------:R-:W-:Y:S01]  /*18360*/  SHF.R.S32.HI R7, RZ, 0x1f, R14 ;  /* 0x0000001fff077819 */ /* 0x000fe2000001140e */
[-C--:B--2---:R-:W-:Y:S02]  /*18370*/  IMAD R6, R9, R14.reuse, RZ ;  /* 0x0000000e09067224 */ /* 0x084fe400078e02ff */
[----:B------:R-:W-:-:S04]  /*18380*/  IMAD.WIDE.U32 R14, R8, R14, RZ ;  /* 0x0000000e080e7225 */ /* 0x000fc800078e00ff */
[----:B------:R-:W-:-:S05]  /*18390*/  IMAD R6, R8, R7, R6 ;  /* 0x0000000708067224 */ /* 0x000fca00078e0206 */
[----:B------:R-:W-:Y:S01]  /*183a0*/  IADD3 R15, R15, R6, RZ ;  /* 0x000000060f0f7210 */ /* 0x000fe20007ffe0ff */
[----:B---3--:R-:W-:-:S05]  /*183b0*/  IMAD.IADD R3, R3, 0x1, -R5 ;  /* 0x0000000103037824 */ /* 0x008fca00078e0a05 */
[----:B------:R-:W-:Y:S01]  /*183c0*/  SHF.R.S32.HI R7, RZ, 0x1f, R3 ;  /* 0x0000001fff077819 */ /* 0x000fe20000011403 */
[----:B----4-:R-:W-:-:S04]  /*183d0*/  IMAD R5, R13, R3, RZ ;  /* 0x000000030d057224 */ /* 0x010fc800078e02ff */
[----:B------:R-:W-:Y:S02]  /*183e0*/  IMAD R5, R12, R7, R5 ;  /* 0x000000070c057224 */ /* 0x000fe400078e0205 */
[----:B------:R-:W-:-:S04]  /*183f0*/  IMAD.WIDE.U32 R6, R3, R12, R14 ;  /* 0x0000000c03067225 */ /* 0x000fc800078e000e */
[----:B------:R-:W-:Y:S01]  /*18400*/  IMAD.IADD R5, R7, 0x1, R5 ;  /* 0x0000000107057824 */ /* 0x000fe200078e0205 */
[----:B------:R-:W-:Y:S05]  /*18410*/  BRA `(.L_x_1404) ;  /* 0x0000003000007947 */ /* 0x000fea0003800000 */
.L_x_1403:
[----:B------:R-:W2:Y:S02]  /*18420*/  LD.E R6, [R10.64+0x38] ;  /* 0x000038060a067980 */ /* 0x000ea4000c101900 */
[----:B--2---:R-:W-:-:S04]  /*18430*/  LEA R6, -R6, RZ, 0x7 ;  /* 0x000000ff06067211 */ /* 0x004fc800078e39ff */
[----:B------:R-:W-:Y:S02]  /*18440*/  SHF.R.S32.HI R5, RZ, 0x1f, R6 ;  /* 0x0000001fff057819 */ /* 0x000fe40000011406 */
.L_x_1404:
[----:B------:R-:W-:Y:S05]  /*18450*/  BSYNC B0 ;  /* 0x0000000000007941 */ /* 0x000fea0003800000 */
.L_x_1402:
        /* <DEDUP_REMOVED lines=38> */
[--C-:B------:R-:W-:Y:S01]  /*186c0*/  IMAD.X R5, R5, 0x1, R228.reuse, P4 ;  /* 0x0000000105057824 */ /* 0x100fe200020e06e4 */
        /* <DEDUP_REMOVED lines=90> */
.L_x_1401:
[----:B------:R-:W-:Y:S05]  /*18c70*/  BSYNC B1 ;  /* 0x0000000000017941 */ /* 0x000fea0003800000 */
.L_x_1400:
[----:B------:R-:W2:Y:S01]  /*18c80*/  LD.E R65, [R10.64+0xdc] ;  /* 0x0000dc060a417980 */ /* 0x000ea2000c101900 */
[----:B------:R-:W-:-:S02]  /*18c90*/  FMNMX.FTZ R3, R4, R52, !PT ;  /* 0x0000003404037209 */ /* 0x000fc40007810000 */
[----:B-1----:R-:W-:Y:S02]  /*18ca0*/  FMNMX.FTZ R7, R24, R51, !PT ;  /* 0x0000003318077209 */ /* 0x002fe40007810000 */
        /* <DEDUP_REMOVED lines=60> */
[----:B------:R-:W-:Y:S01]  /*19070*/  SHF.L.U32 R218, R218, 0x1, RZ ;  /* 0x00000001dada7819 */ /* 0x000fe200000006ff */
[----:B------:R-:W1:Y:S03]  /*19080*/  SHFL.BFLY PT, R6, R3, 0x2, 0x1f ;  /* 0x0c401f0003067f89 */ /* 0x000e6600000e0000 */
[-C--:B------:R-:W-:Y:S01]  /*19090*/  LEA R216, R38, R218.reuse, 0x1 ;  /* 0x000000da26d87211 */ /* 0x080fe200078e08ff */
[----:B------:R-:W3:Y:S01]  /*190a0*/  SHFL.BFLY PT, R5, R7, 0x2, 0x1f ;  /* 0x0c401f0007057f89 */ /* 0x000ee200000e0000 */
[C---:B------:R-:W-:Y:S02]  /*190b0*/  LEA R215, R37.reuse, R218, 0x1 ;  /* 0x000000da25d77211 */ /* 0x040fe400078e08ff */
[----:B------:R-:W-:Y:S01]  /*190c0*/  LEA R214, R37, R216, 0x1 ;  /* 0x000000d825d67211 */ /* 0x000fe200078e08ff */
[----:B------:R-:W-:Y:S04]  /*190d0*/  LDSM.16.MT88.4 R92, [R218+0x10000] ;  /* 0x01000000da5c783b */ /* 0x000fe80000004200 */
[----:B------:R-:W-:Y:S04]  /*190e0*/  LDSM.16.MT88.4 R100, [R214+0xc000] ;  /* 0x00c00000d664783b */ /* 0x000fe80000004200 */
[----:B------:R-:W-:Y:S04]  /*190f0*/  LDSM.16.MT88.4 R124, [R218+0xc000] ;  /* 0x00c00000da7c783b */ /* 0x000fe80000004200 */
[----:B------:R-:W-:Y:S01]  /*19100*/  LDSM.16.MT88.4 R108, [R215+0xc000] ;  /* 0x00c00000d76c783b */ /* 0x000fe20000004200 */
[----:B-1----:R-:W-:-:S03]  /*19110*/  FMNMX.FTZ R6, R3, R6, !PT ;  /* 0x0000000603067209 */ /* 0x002fc60007810000 */
[----:B------:R-:W-:Y:S01]  /*19120*/  LDSM.16.MT88.4 R84, [R216+0x10000] ;  /* 0x01000000d854783b */ /* 0x000fe20000004200 */
[----:B---3--:R-:W-:-:S03]  /*19130*/  FMNMX.FTZ R5, R7, R5, !PT ;  /* 0x0000000507057209 */ /* 0x008fc60007810000 */
[----:B------:R-:W1:Y:S04]  /*19140*/  SHFL.BFLY PT, R3, R6, 0x1, 0x1f ;  /* 0x0c201f0006037f89 */ /* 0x000e6800000e0000 */
[----:B------:R-:W3:Y:S04]  /*19150*/  SHFL.BFLY PT, R132, R5, 0x1, 0x1f ;  /* 0x0c201f0005847f89 */ /* 0x000ee800000e0000 */
[----:B------:R-:W-:Y:S04]  /*19160*/  LDSM.16.MT88.4 R76, [R215+0x10000] ;  /* 0x01000000d74c783b */ /* 0x000fe80000004200 */
[----:B------:R-:W-:Y:S04]  /*19170*/  LDSM.16.MT88.4 R16, [R214+0xc800] ;  /* 0x00c80000d610783b */ /* 0x000fe80000004200 */
[----:B------:R-:W-:Y:S04]  /*19180*/  LDSM.16.MT88.4 R12, [R218+0x10800] ;  /* 0x01080000da0c783b */ /* 0x000fe80000004200 */
[----:B------:R-:W-:Y:S01]  /*19190*/  LDSM.16.MT88.4 R20, [R215+0xc800] ;  /* 0x00c80000d714783b */ /* 0x000fe20000004200 */
[----:B-1----:R-:W-:-:S03]  /*191a0*/  FMNMX.FTZ R3, R6, R3, !PT ;  /* 0x0000000306037209 */ /* 0x002fc60007810000 */
[----:B------:R-:W-:Y:S01]  /*191b0*/  LDSM.16.MT88.4 R32, [R215+0x10800] ;  /* 0x01080000d720783b */ /* 0x000fe20000004200 */
[----:B---3--:R-:W-:Y:S02]  /*191c0*/  FMNMX.FTZ R132, R5, R132, !PT ;  /* 0x0000008405847209 */ /* 0x008fe40007810000 */
[----:B------:R-:W-:Y:S01]  /*191d0*/  FSETP.NEU.FTZ.AND P2, PT, R3, -INF , PT ;  /* 0xff8000000300780b */ /* 0x000fe20003f5d000 */
[C---:B--2---:R-:W-:Y:S02]  /*191e0*/  FMUL.FTZ R64, R65.reuse, R3 ;  /* 0x0000000341407220 */ /* 0x044fe40000410000 */
[----:B------:R-:W-:-:S03]  /*191f0*/  FMUL.FTZ R133, R65, R132 ;  /* 0x0000008441857220 */ /* 0x000fc60000410000 */
[----:B------:R-:W-:Y:S02]  /*19200*/  FSEL R64, R64, RZ, P2 ;  /* 0x000000ff40407208 */ /* 0x000fe40001000000 */
[----:B------:R-:W-:-:S03]  /*19210*/  FSETP.NEU.FTZ.AND P2, PT, R132, -INF , PT ;  /* 0xff8000008400780b */ /* 0x000fc60003f5d000 */
[-CC-:B------:R-:W-:Y:S01]  /*19220*/  FFMA.FTZ R57, R54, R65.reuse, -R64.reuse ;  /* 0x0000004136397223 */ /* 0x180fe20000010840 */
[----:B------:R-:W-:Y:S01]  /*19230*/  FSEL R133, R133, RZ, P2 ;  /* 0x000000ff85857208 */ /* 0x000fe20001000000 */
[-CC-:B------:R-:W-:Y:S02]  /*19240*/  FFMA.FTZ R59, R4, R65.reuse, -R64.reuse ;  /* 0x00000041043b7223 */ /* 0x180fe40000010840 */
[-CC-:B------:R-:W-:Y:S01]  /*19250*/  FFMA.FTZ R58, R52, R65.reuse, -R64.reuse ;  /* 0x00000041343a7223 */ /* 0x180fe20000010840 */
[----:B------:R-:W-:Y:S01]  /*19260*/  LDSM.16.MT88.4 R4, [R214+0x10000] ;  /* 0x01000000d604783b */ /* 0x000fe20000004200 */
[-C--:B------:R-:W-:Y:S01]  /*19270*/  FFMA.FTZ R53, R116, R65.reuse, -R64 ;  /* 0x0000004174357223 */ /* 0x080fe20000010840 */
[----:B------:R-:W-:Y:S01]  /*19280*/  MUFU.EX2 R57, R57 ;  /* 0x0000003900397308 */ /* 0x000fe20000000800 */
[-CC-:B------:R-:W-:Y:S01]  /*19290*/  FFMA.FTZ R62, R24, R65.reuse, -R133.reuse ;  /* 0x00000041183e7223 */ /* 0x180fe20000010885 */
[----:B------:R-:W1:Y:S01]  /*192a0*/  LDSM.16.MT88.4 R116, [R216+0xc000] ;  /* 0x00c00000d874783b */ /* 0x000e620000004200 */
[----:B------:R-:W-:-:S02]  /*192b0*/  FFMA.FTZ R61, R51, R65, -R133 ;  /* 0x00000041333d7223 */ /* 0x000fc40000010885 */
[-CC-:B------:R-:W-:Y:S02]  /*192c0*/  FFMA.FTZ R60, R49, R65.reuse, -R133.reuse ;  /* 0x00000041313c7223 */ /* 0x180fe40000010885 */
[-CC-:B------:R-:W-:Y:S01]  /*192d0*/  FFMA.FTZ R54, R48, R65.reuse, -R133.reuse ;  /* 0x0000004130367223 */ /* 0x180fe20000010885 */
[----:B------:R-:W-:Y:S01]  /*192e0*/  MUFU.EX2 R59, R59 ;  /* 0x0000003b003b7308 */ /* 0x000fe20000000800 */
[-CC-:B------:R-:W-:Y:S02]  /*192f0*/  FFMA.FTZ R55, R30, R65.reuse, -R64.reuse ;  /* 0x000000411e377223 */ /* 0x180fe40000010840 */
[-CC-:B------:R-:W-:Y:S02]  /*19300*/  FFMA.FTZ R49, R29, R65.reuse, -R64.reuse ;  /* 0x000000411d317223 */ /* 0x180fe40000010840 */
[-C--:B------:R-:W-:Y:S02]  /*19310*/  FFMA.FTZ R48, R31, R65.reuse, -R64 ;  /* 0x000000411f307223 */ /* 0x080fe40000010840 */
[-CC-:B------:R-:W-:Y:S01]  /*19320*/  FFMA.FTZ R56, R25, R65.reuse, -R133.reuse ;  /* 0x0000004119387223 */ /* 0x180fe20000010885 */
[----:B------:R-:W2:Y:S01]  /*19330*/  MUFU.EX2 R58, R58 ;  /* 0x0000003a003a7308 */ /* 0x000ea20000000800 */
[----:B------:R-:W-:-:S02]  /*19340*/  FFMA.FTZ R52, R28, R65, -R133 ;  /* 0x000000411c347223 */ /* 0x000fc40000010885 */
[-CC-:B------:R-:W-:Y:S01]  /*19350*/  FFMA.FTZ R51, R27, R65.reuse, -R133.reuse ;  /* 0x000000411b337223 */ /* 0x180fe20000010885 */
[----:B------:R-:W3:Y:S01]  /*19360*/  LDSM.16.MT88.4 R28, [R218+0xc800] ;  /* 0x00c80000da1c783b */ /* 0x000ee20000004200 */
[-C--:B------:R-:W-:Y:S02]  /*19370*/  FFMA.FTZ R47, R72, R65.reuse, -R133 ;  /* 0x00000041482f7223 */ /* 0x080fe40000010885 */
[-CC-:B------:R-:W-:Y:S01]  /*19380*/  FFMA.FTZ R45, R39, R65.reuse, -R64.reuse ;  /* 0x00000041272d7223 */ /* 0x180fe20000010840 */
[----:B------:R-:W4:Y:S01]  /*19390*/  MUFU.EX2 R53, R53 ;  /* 0x0000003500357308 */ /* 0x000f220000000800 */
[----:B------:R-:W5:Y:S01]  /*193a0*/  LDSM.16.MT88.4 R24, [R216+0xc800] ;  /* 0x00c80000d818783b */ /* 0x000f620000004200 */
[-CC-:B------:R-:W-:Y:S02]  /*193b0*/  FFMA.FTZ R44, R181, R65.reuse, -R64.reuse ;  /* 0x00000041b52c7223 */ /* 0x180fe40000010840 */
[-CC-:B------:R-:W-:Y:S01]  /*193c0*/  FFMA.FTZ R41, R180, R65.reuse, -R64.reuse ;  /* 0x00000041b4297223 */ /* 0x180fe20000010840 */
[----:B------:R-:W1:Y:S01]  /*193d0*/  LDSM.16.MT88.4 R36, [R216+0x10800] ;  /* 0x01080000d824783b */ /* 0x000e620000004200 */
[----:B------:R-:W-:-:S02]  /*193e0*/  FFMA.FTZ R40, R182, R65, -R64 ;  /* 0x00000041b6287223 */ /* 0x000fc40000010840 */
[----:B------:R-:W-:Y:S01]  /*193f0*/  MUFU.EX2 R62, R62 ;  /* 0x0000003e003e7308 */ /* 0x000fe20000000800 */
[----:B--2---:R-:W-:Y:S01]  /*19400*/  F2FP.BF16.PACK_AB R69, R58, R59 ;  /* 0x0000003b3a45723e */ /* 0x004fe200000010ff */
[-CC-:B------:R-:W-:Y:S02]  /*19410*/  FFMA.FTZ R46, R177, R65.reuse, -R133.reuse ;  /* 0x00000041b12e7223 */ /* 0x180fe40000010885 */
[-CC-:B------:R-:W-:Y:S02]  /*19420*/  FFMA.FTZ R43, R179, R65.reuse, -R133.reuse ;  /* 0x00000041b32b7223 */ /* 0x180fe40000010885 */
[--C-:B------:R-:W-:Y:S02]  /*19430*/  FFMA.FTZ R42, R178, R65, -R133.reuse ;  /* 0x00000041b22a7223 */ /* 0x100fe40000010885 */
[----:B------:R-:W2:Y:S01]  /*19440*/  MUFU.EX2 R61, R61 ;  /* 0x0000003d003d7308 */ /* 0x000ea20000000800 */
[----:B----4-:R-:W-:Y:S01]  /*19450*/  F2FP.BF16.PACK_AB R71, R53, R57 ;  /* 0x000000393547723e */ /* 0x010fe200000010ff */
        /* <DEDUP_REMOVED lines=8> */
[----:B------:R-:W4:Y:S01]  /*194e0*/  MUFU.EX2 R54, R54 ;  /* 0x0000003600367308 */ /* 0x000f220000000800 */
[----:B--2---:R-:W-:Y:S01]  /*194f0*/  F2FP.BF16.PACK_AB R68, R61, R62 ;  /* 0x0000003e3d44723e */ /* 0x004fe200000010ff */
[----:B------:R-:W-:-:S02]  /*19500*/  FFMA.FTZ R148, R148, R65, -R133 ;  /* 0x0000004194947223 */ /* 0x000fc40000010885 */
[-CC-:B------:R-:W-:Y:S02]  /*19510*/  FFMA.FTZ R151, R151, R65.reuse, -R133.reuse ;  /* 0x0000004197977223 */ /* 0x180fe40000010885 */
[-CC-:B------:R-:W-:Y:S02]  /*19520*/  FFMA.FTZ R152, R152, R65.reuse, -R64.reuse ;  /* 0x0000004198987223 */ /* 0x180fe40000010840 */
[----:B------:R-:W-:Y:S01]  /*19530*/  MUFU.EX2 R55, R55 ;  /* 0x0000003700377308 */ /* 0x000fe20000000800 */
[-CC-:B------:R-:W-:Y:S02]  /*19540*/  FFMA.FTZ R159, R159, R65.reuse, -R64.reuse ;  /* 0x000000419f9f7223 */ /* 0x180fe40000010840 */
[-CC-:B------:R-:W-:Y:S02]  /*19550*/  FFMA.FTZ R160, R160, R65.reuse, -R64.reuse ;  /* 0x00000041a0a07223 */ /* 0x180fe40000010840 */
[-C--:B------:R-:W-:Y:S02]  /*19560*/  FFMA.FTZ R161, R161, R65.reuse, -R64 ;  /* 0x00000041a1a17223 */ /* 0x080fe40000010840 */
[-CC-:B------:R-:W-:Y:S01]  /*19570*/  FFMA.FTZ R162, R162, R65.reuse, -R133.reuse ;  /* 0x00000041a2a27223 */ /* 0x180fe20000010885 */
[----:B----4-:R-:W-:Y:S01]  /*19580*/  F2FP.BF16.PACK_AB R70, R54, R60 ;  /* 0x0000003c3646723e */ /* 0x010fe200000010ff */
[----:B------:R-:W-:Y:S01]  /*19590*/  MUFU.EX2 R49, R49 ;  /* 0x0000003100317308 */ /* 0x000fe20000000800 */
[----:B------:R-:W-:-:S02]  /*195a0*/  FFMA.FTZ R163, R163, R65, -R133 ;  /* 0x00000041a3a37223 */ /* 0x000fc40000010885 */
[-CC-:B------:R-:W-:Y:S02]  /*195b0*/  FFMA.FTZ R165, R165, R65.reuse, -R133.reuse ;  /* 0x00000041a5a57223 */ /* 0x180fe40000010885 */
[-CC-:B------:R-:W-:Y:S01]  /*195c0*/  FFMA.FTZ R166, R166, R65.reuse, -R133.reuse ;  /* 0x00000041a6a67223 */ /* 0x180fe20000010885 */
[C---:B------:R-:W-:Y:S01]  /*195d0*/  HMMA.16816.F32.BF16 R104, R68.reuse, R100, RZ ;  /* 0x000000644468723c */ /* 0x040fe200000418ff */
[-CC-:B------:R-:W-:Y:S01]  /*195e0*/  FFMA.FTZ R168, R168, R65.reuse, -R64.reuse ;  /* 0x00000041a8a87223 */ /* 0x180fe20000010840 */
[----:B------:R-:W-:Y:S01]  /*195f0*/  MUFU.EX2 R48, R48 ;  /* 0x0000003000307308 */ /* 0x000fe20000000800 */
[-CC-:B------:R-:W-:Y:S02]  /*19600*/  FFMA.FTZ R174, R174, R65.reuse, -R64.reuse ;  /* 0x00000041aeae7223 */ /* 0x180fe40000010840 */
[-CC-:B------:R-:W-:Y:S02]  /*19610*/  FFMA.FTZ R173, R173, R65.reuse, -R64.reuse ;  /* 0x00000041adad7223 */ /* 0x180fe40000010840 */
[-C--:B------:R-:W-:Y:S01]  /*19620*/  FFMA.FTZ R172, R172, R65.reuse, -R64 ;  /* 0x00000041acac7223 */ /* 0x080fe20000010840 */
[----:B------:R-:W-:Y:S01]  /*19630*/  HMMA.16816.F32.BF16 R100, R68, R102, RZ ;  /* 0x000000664464723c */ /* 0x000fe200000418ff */
[-CC-:B------:R-:W-:Y:S01]  /*19640*/  FFMA.FTZ R171, R171, R65.reuse, -R133.reuse ;  /* 0x00000041abab7223 */ /* 0x180fe20000010885 */
[----:B------:R-:W-:Y:S01]  /*19650*/  MUFU.EX2 R56, R56 ;  /* 0x0000003800387308 */ /* 0x000fe20000000800 */
[----:B------:R-:W-:-:S02]  /*19660*/  FFMA.FTZ R170, R170, R65, -R133 ;  /* 0x00000041aaaa7223 */ /* 0x000fc40000010885 */
[-CC-:B------:R-:W-:Y:S02]  /*19670*/  FFMA.FTZ R169, R169, R65.reuse, -R133.reuse ;  /* 0x00000041a9a97223 */ /* 0x180fe40000010885 */
[-CC-:B------:R-:W-:Y:S01]  /*19680*/  FFMA.FTZ R167, R167, R65.reuse, -R133.reuse ;  /* 0x00000041a7a77223 */ /* 0x180fe20000010885 */
[C---:B------:R-:W-:Y:S01]  /*19690*/  HMMA.16816.F32.BF16 R96, R68.reuse, R92, RZ ;  /* 0x0000005c4460723c */ /* 0x040fe200000418ff */
[-CC-:B------:R-:W-:Y:S01]  /*196a0*/  FFMA.FTZ R164, R164, R65.reuse, -R64.reuse ;  /* 0x00000041a4a47223 */ /* 0x180fe20000010840 */
[----:B------:R-:W2:Y:S01]  /*196b0*/  MUFU.EX2 R52, R52 ;  /* 0x0000003400347308 */ /* 0x000ea20000000800 */
        /* <DEDUP_REMOVED lines=8> */
[-C--:B------:R-:W-:Y:S01]  /*19740*/  FFMA.FTZ R150, R150, R65.reuse, -R133 ;  /* 0x0000004196967223 */ /* 0x080fe20000010885 */
[C---:B------:R-:W-:Y:S01]  /*19750*/  HMMA.16816.F32.BF16 R128, R68.reuse, R124, RZ ;  /* 0x0000007c4480723c */ /* 0x040fe200000418ff */
[-C--:B------:R-:W-:Y:S01]  /*19760*/  FFMA.FTZ R149, R149, R65.reuse, -R64 ;  /* 0x0000004195957223 */ /* 0x080fe20000010840 */
[----:B------:R-:W4:Y:S01]  /*19770*/  MUFU.EX2 R47, R47 ;  /* 0x0000002f002f7308 */ /* 0x000f220000000800 */
[----:B------:R-:W-:Y:S02]  /*19780*/  FADD.FTZ R58, R59, R58 ;  /* 0x0000003a3b3a7221 */ /* 0x000fe40000010000 */
[----:B------:R-:W-:Y:S02]  /*19790*/  FADD.FTZ R61, R62, R61 ;  /* 0x0000003d3e3d7221 */ /* 0x000fe40000010000 */
[----:B------:R-:W-:Y:S01]  /*197a0*/  FADD.FTZ R57, R57, R58 ;  /* 0x0000003a39397221 */ /* 0x000fe20000010000 */
[----:B-1----:R-:W-:Y:S01]  /*197b0*/  HMMA.16816.F32.BF16 R120, R68, R116, RZ ;  /* 0x000000744478723c */ /* 0x002fe200000418ff */
[----:B------:R-:W-:Y:S01]  /*197c0*/  FADD.FTZ R60, R60, R61 ;  /* 0x0000003d3c3c7221 */ /* 0x000fe20000010000 */
[----:B------:R-:W1:Y:S01]  /*197d0*/  MUFU.EX2 R45, R45 ;  /* 0x0000002d002d7308 */ /* 0x000e620000000800 */
[----:B------:R-:W-:-:S02]  /*197e0*/  FFMA.FTZ R242, R66, R65, -R133 ;  /* 0x0000004142f27223 */ /* 0x000fc40000010885 */
[----:B------:R-:W-:Y:S02]  /*197f0*/  FFMA.FTZ R243, R63, R65, -R64 ;  /* 0x000000413ff37223 */ /* 0x000fe40000010840 */
[----:B------:R-:W-:Y:S01]  /*19800*/  FADD.FTZ R57, R53, R57 ;  /* 0x0000003935397221 */ /* 0x000fe20000010000 */
[C---:B------:R-:W-:Y:S01]  /*19810*/  HMMA.16816.F32.BF16 R112, R68.reuse, R108, RZ ;  /* 0x0000006c4470723c */ /* 0x040fe200000418ff */
[----:B------:R-:W-:Y:S01]  /*19820*/  FADD.FTZ R60, R54, R60 ;  /* 0x0000003c363c7221 */ /* 0x000fe20000010000 */
        /* <DEDUP_REMOVED lines=14> */
[----:B------:R-:W1:Y:S06]  /*19910*/  MUFU.EX2 R8, R8 ;  /* 0x0000000800087308 */ /* 0x000e6c0000000800 */
[C---:B------:R-:W-:Y:S02]  /*19920*/  HMMA.16816.F32.BF16 R72, R68.reuse, R4, RZ ;  /* 0x000000044448723c */ /* 0x040fe400000418ff */
[----:B------:R-:W-:Y:S05]  /*19930*/  MUFU.EX2 R135, R135 ;  /* 0x0000008700877308 */ /* 0x000fea0000000800 */
[----:B--2---:R-:W-:Y:S01]  /*19940*/  F2FP.BF16.PACK_AB R4, R52, R56 ;  /* 0x000000383404723e */ /* 0x004fe200000010ff */
[----:B------:R-:W-:Y:S01]  /*19950*/  HMMA.16816.F32.BF16 R68, R68, R6, RZ ;  /* 0x000000064444723c */ /* 0x000fe200000418ff */
[----:B------:R-:W-:Y:S01]  /*19960*/  F2FP.BF16.PACK_AB R5, R49, R55 ;  /* 0x000000373105723e */ /* 0x000fe200000010ff */
[----:B------:R-:W-:Y:S01]  /*19970*/  MUFU.EX2 R144, R144 ;  /* 0x0000009000907308 */ /* 0x000fe20000000800 */
[----:B------:R-:W-:-:S02]  /*19980*/  FADD.FTZ R55, R55, R57 ;  /* 0x0000003937377221 */ /* 0x000fc40000010000 */
[----:B------:R-:W-:Y:S02]  /*19990*/  FADD.FTZ R56, R56, R60 ;  /* 0x0000003c38387221 */ /* 0x000fe40000010000 */
[----:B----4-:R-:W-:Y:S01]  /*199a0*/  F2FP.BF16.PACK_AB R6, R47, R51 ;  /* 0x000000332f06723e */ /* 0x010fe200000010ff */
        /* <DEDUP_REMOVED lines=16> */
[----:B------:R-:W4:Y:S01]  /*19ab0*/  LDSM.16.MT88.4 R12, [R214+0xd000] ;  /* 0x00d00000d60c783b */ /* 0x000f220000004200 */
[----:B------:R-:W1:Y:S06]  /*19ac0*/  MUFU.EX2 R151, R151 ;  /* 0x0000009700977308 */ /* 0x000e6c0000000800 */
[C---:B---3--:R-:W-:Y:S02]  /*19ad0*/  HMMA.16816.F32.BF16 R128, R4.reuse, R28, R128 ;  /* 0x0000001c0480723c */ /* 0x048fe40000041880 */
[----:B------:R-:W3:Y:S06]  /*19ae0*/  MUFU.EX2 R152, R152 ;  /* 0x0000009800987308 */ /* 0x000eec0000000800 */
[C---:B------:R-:W-:Y:S01]  /*19af0*/  HMMA.16816.F32.BF16 R124, R4.reuse, R30, R124 ;  /* 0x0000001e047c723c */ /* 0x040fe2000004187c */
[----:B------:R-:W-:Y:S01]  /*19b00*/  LDSM.16.MT88.4 R28, [R218+0xd000] ;  /* 0x00d00000da1c783b */ /* 0x000fe20000004200 */
[----:B------:R-:W-:Y:S06]  /*19b10*/  MUFU.EX2 R159, R159 ;  /* 0x0000009f009f7308 */ /* 0x000fec0000000800 */
[C---:B-----5:R-:W-:Y:S02]  /*19b20*/  HMMA.16816.F32.BF16 R120, R4.reuse, R24, R120 ;  /* 0x000000180478723c */ /* 0x060fe40000041878 */
[----:B------:R-:W-:Y:S06]  /*19b30*/  MUFU.EX2 R160, R160 ;  /* 0x000000a000a07308 */ /* 0x000fec0000000800 */
[C---:B------:R-:W-:Y:S01]  /*19b40*/  HMMA.16816.F32.BF16 R116, R4.reuse, R26, R116 ;  /* 0x0000001a0474723c */ /* 0x040fe20000041874 */
[----:B------:R-:W-:Y:S01]  /*19b50*/  LDSM.16.MT88.4 R24, [R216+0xd000] ;  /* 0x00d00000d818783b */ /* 0x000fe20000004200 */
[----:B------:R-:W-:Y:S06]  /*19b60*/  MUFU.EX2 R161, R161 ;  /* 0x000000a100a17308 */ /* 0x000fec0000000800 */
[C---:B------:R-:W-:Y:S02]  /*19b70*/  HMMA.16816.F32.BF16 R112, R4.reuse, R20, R112 ;  /* 0x000000140470723c */ /* 0x040fe40000041870 */
[----:B------:R-:W-:Y:S06]  /*19b80*/  MUFU.EX2 R162, R162 ;  /* 0x000000a200a27308 */ /* 0x000fec0000000800 */
[C---:B------:R-:W-:Y:S01]  /*19b90*/  HMMA.16816.F32.BF16 R108, R4.reuse, R22, R108 ;  /* 0x00000016046c723c */ /* 0x040fe2000004186c */
[----:B------:R-:W5:Y:S01]  /*19ba0*/  LDSM.16.MT88.4 R20, [R215+0xd000] ;  /* 0x00d00000d714783b */ /* 0x000f620000004200 */
        /* <DEDUP_REMOVED lines=25> */
[----:B------:R-:W1:Y:S01]  /*19d40*/  MUFU.EX2 R170, R170 ;  /* 0x000000aa00aa7308 */ /* 0x000e620000000800 */
[----:B------:R-:W-:Y:S01]  /*19d50*/  FADD.FTZ R42, R42, R46 ;  /* 0x0000002e2a2a7221 */ /* 0x000fe20000010000 */
[C---:B----4-:R-:W-:Y:S01]  /*19d60*/  HMMA.16816.F32.BF16 R104, R4.reuse, R12, R104 ;  /* 0x0000000c0468723c */ /* 0x050fe20000041868 */
[----:B------:R-:W-:Y:S02]  /*19d70*/  FADD.FTZ R40, R40, R44 ;  /* 0x0000002c28287221 */ /* 0x000fe40000010000 */
[----:B------:R-:W-:Y:S02]  /*19d80*/  FADD.FTZ R42, R9, R42 ;  /* 0x0000002a092a7221 */ /* 0x000fe40000010000 */
[----:B------:R-:W-:Y:S01]  /*19d90*/  FADD.FTZ R40, R8, R40 ;  /* 0x0000002808287221 */ /* 0x000fe20000010000 */
[----:B------:R-:W-:Y:S02]  /*19da0*/  MUFU.EX2 R169, R169 ;  /* 0x000000a900a97308 */ /* 0x000fe40000000800 */
[C---:B------:R-:W-:Y:S01]  /*19db0*/  HMMA.16816.F32.BF16 R100, R4.reuse, R14, R100 ;  /* 0x0000000e0464723c */ /* 0x040fe20000041864 */
[----:B------:R-:W4:Y:S05]  /*19dc0*/  LDSM.16.MT88.4 R12, [R214+0x11000] ;  /* 0x01100000d60c783b */ /* 0x000f2a0000004200 */
[----:B------:R-:W1:Y:S02]  /*19dd0*/  MUFU.EX2 R167, R167 ;  /* 0x000000a700a77308 */ /* 0x000e640000000800 */
[C---:B-----5:R-:W-:Y:S06]  /*19de0*/  HMMA.16816.F32.BF16 R112, R4.reuse, R20, R112 ;  /* 0x000000140470723c */ /* 0x060fec0000041870 */
[----:B------:R-:W5:Y:S02]  /*19df0*/  MUFU.EX2 R164, R164 ;  /* 0x000000a400a47308 */ /* 0x000f640000000800 */
        /* <DEDUP_REMOVED lines=10> */
[C---:B----4-:R-:W-:Y:S06]  /*19ea0*/  HMMA.16816.F32.BF16 R72, R4.reuse, R12, R72 ;  /* 0x0000000c0448723c */ /* 0x050fec0000041848 */
[----:B------:R-:W4:Y:S02]  /*19eb0*/  MUFU.EX2 R154, R154 ;  /* 0x0000009a009a7308 */ /* 0x000f240000000800 */
        /* <DEDUP_REMOVED lines=9> */
[----:B------:R-:W1:Y:S05]  /*19f50*/  LDSM.16.MT88.4 R24, [R216+0xd800] ;  /* 0x00d80000d818783b */ /* 0x000e6a0000004200 */
[----:B------:R-:W-:Y:S02]  /*19f60*/  MUFU.EX2 R243, R243 ;  /* 0x000000f300f37308 */ /* 0x000fe40000000800 */
[C---:B------:R-:W-:Y:S08]  /*19f70*/  HMMA.16816.F32.BF16 R88, R4.reuse, R36, R88 ;  /* 0x000000240458723c */ /* 0x040ff00000041858 */
[C---:B------:R-:W-:Y:S01]  /*19f80*/  HMMA.16816.F32.BF16 R84, R4.reuse, R38, R84 ;  /* 0x000000260454723c */ /* 0x040fe20000041854 */
[----:B------:R-:W-:Y:S07]  /*19f90*/  LDSM.16.MT88.4 R36, [R215+0x12800] ;  /* 0x01280000d724783b */ /* 0x000fee0000004200 */
[C---:B------:R-:W-:Y:S08]  /*19fa0*/  HMMA.16816.F32.BF16 R80, R4.reuse, R32, R80 ;  /* 0x000000200450723c */ /* 0x040ff00000041850 */
[----:B------:R-:W-:Y:S01]  /*19fb0*/  HMMA.16816.F32.BF16 R76, R4, R34, R76 ;  /* 0x00000022044c723c */ /* 0x000fe2000004184c */
[----:B------:R-:W-:Y:S06]  /*19fc0*/  LDSM.16.MT88.4 R32, [R215+0x11800] ;  /* 0x01180000d720783b */ /* 0x000fec0000004200 */
[----:B--2---:R-:W-:Y:S01]  /*19fd0*/  F2FP.BF16.PACK_AB R4, R147, R146 ;  /* 0x000000929304723e */ /* 0x004fe200000010ff */
[----:B------:R-:W-:Y:S01]  /*19fe0*/  FADD.FTZ R146, R146, R42 ;  /* 0x0000002a92927221 */ /* 0x000fe20000010000 */
[----:B------:R-:W-:Y:S01]  /*19ff0*/  F2FP.BF16.PACK_AB R5, R144, R135 ;  /* 0x000000879005723e */ /* 0x000fe200000010ff */
[----:B------:R-:W-:Y:S01]  /*1a000*/  FADD.FTZ R135, R135, R40 ;  /* 0x0000002887877221 */ /* 0x000fe20000010000 */
[----:B------:R-:W-:Y:S01]  /*1a010*/  F2FP.BF16.PACK_AB R6, R151, R148 ;  /* 0x000000949706723e */ /* 0x000fe200000010ff */
[----:B------:R-:W-:Y:S01]  /*1a020*/  FADD.FTZ R146, R147, R146 ;  /* 0x0000009293927221 */ /* 0x000fe20000010000 */
[----:B---3--:R-:W-:Y:S01]  /*1a030*/  F2FP.BF16.PACK_AB R7, R152, R145 ;  /* 0x000000919807723e */ /* 0x008fe200000010ff */
        /* <DEDUP_REMOVED lines=10> */
[----:B------:R-:W2:Y:S07]  /*1a0e0*/  LDSM.16.MT88.4 R20, [R214+0x11800] ;  /* 0x01180000d614783b */ /* 0x000eae0000004200 */
[C---:B------:R-:W-:Y:S08]  /*1a0f0*/  HMMA.16816.F32.BF16 R96, R4.reuse, R12, R96 ;  /* 0x0000000c0460723c */ /* 0x040ff00000041860 */
[C---:B------:R-:W-:Y:S01]  /*1a100*/  HMMA.16816.F32.BF16 R92, R4.reuse, R14, R92 ;  /* 0x0000000e045c723c */ /* 0x040fe2000004185c */
[----:B------:R-:W3:Y:S07]  /*1a110*/  LDSM.16.MT88.4 R12, [R215+0xe000] ;  /* 0x00e00000d70c783b */ /* 0x000eee0000004200 */
[C---:B------:R-:W-:Y:S08]  /*1a120*/  HMMA.16816.F32.BF16 R128, R4.reuse, R28, R128 ;  /* 0x0000001c0480723c */ /* 0x040ff00000041880 */
[C---:B------:R-:W-:Y:S01]  /*1a130*/  HMMA.16816.F32.BF16 R124, R4.reuse, R30, R124 ;  /* 0x0000001e047c723c */ /* 0x040fe2000004187c */
[----:B------:R-:W-:Y:S07]  /*1a140*/  LDSM.16.MT88.4 R28, [R218+0xe000] ;  /* 0x00e00000da1c783b */ /* 0x000fee0000004200 */
        /* <DEDUP_REMOVED lines=27> */
[C---:B------:R-:W-:Y:S08]  /*1a300*/  HMMA.16816.F32.BF16 R120, R4.reuse, R24, R120 ;  /* 0x000000180478723c */ /* 0x040ff00000041878 */
[C---:B------:R-:W-:Y:S01]  /*1a310*/  HMMA.16816.F32.BF16 R116, R4.reuse, R26, R116 ;  /* 0x0000001a0474723c */ /* 0x040fe20000041874 */
[----:B------:R-:W4:Y:S07]  /*1a320*/  LDSM.16.MT88.4 R24, [R216+0x12000] ;  /* 0x01200000d818783b */ /* 0x000f2e0000004200 */
[C---:B-1----:R-:W-:Y:S08]  /*1a330*/  HMMA.16816.F32.BF16 R104, R4.reuse, R16, R104 ;  /* 0x000000100468723c */ /* 0x042ff00000041868 */
        /* <DEDUP_REMOVED lines=9> */
[C---:B------:R-:W-:Y:S01]  /*1a3d0*/  HMMA.16816.F32.BF16 R124, R4.reuse, R30, R124 ;  /* 0x0000001e047c723c */ /* 0x040fe2000004187c */
[----:B------:R-:W-:Y:S07]  /*1a3e0*/  LDSM.16.MT88.4 R28, [R218+0xe800] ;  /* 0x00e80000da1c783b */ /* 0x000fee0000004200 */
[C---:B----4-:R-:W-:Y:S08]  /*1a3f0*/  HMMA.16816.F32.BF16 R88, R4.reuse, R24, R88 ;  /* 0x000000180458723c */ /* 0x050ff00000041858 */
[C---:B------:R-:W-:Y:S01]  /*1a400*/  HMMA.16816.F32.BF16 R84, R4.reuse, R26, R84 ;  /* 0x0000001a0454723c */ /* 0x040fe20000041854 */
[----:B------:R-:W4:Y:S07]  /*1a410*/  LDSM.16.MT88.4 R24, [R215+0xe800] ;  /* 0x00e80000d718783b */ /* 0x000f2e0000004200 */
[C---:B-1----:R-:W-:Y:S08]  /*1a420*/  HMMA.16816.F32.BF16 R72, R4.reuse, R16, R72 ;  /* 0x000000100448723c */ /* 0x042ff00000041848 */
        /* <DEDUP_REMOVED lines=8> */
[----:B-----5:R-:W-:Y:S01]  /*1a4b0*/  F2FP.BF16.PACK_AB R7, R164, R172 ;  /* 0x000000aca407723e */ /* 0x020fe200000010ff */
        /* <DEDUP_REMOVED lines=13> */
[----:B------:R-:W-:Y:S07]  /*1a590*/  LDSM.16.MT88.4 R24, [R214+0xf000] ;  /* 0x00f00000d618783b */ /* 0x000fee0000004200 */
        /* <DEDUP_REMOVED lines=17> */
[C---:B------:R-:W-:Y:S01]  /*1a6b0*/  F2FP.BF16.PACK_AB R5, R157.reuse, R158 ;  /* 0x0000009e9d05723e */ /* 0x040fe200000010ff */
        /* <DEDUP_REMOVED lines=15> */
[C---:B--2---:R-:W-:Y:S08]  /*1a7b0*/  HMMA.16816.F32.BF16 R96, R4.reuse, R20, R96 ;  /* 0x000000140460723c */ /* 0x044ff00000041860 */
[C---:B------:R-:W-:Y:S01]  /*1a7c0*/  HMMA.16816.F32.BF16 R92, R4.reuse, R22, R92 ;  /* 0x00000016045c723c */ /* 0x040fe2000004185c */
[----:B------:R-:W-:Y:S07]  /*1a7d0*/  LDSM.16.MT88.4 R20, [R216+0xf800] ;  /* 0x00f80000d814783b */ /* 0x000fee0000004200 */
[C---:B---3--:R-:W-:Y:S08]  /*1a7e0*/  HMMA.16816.F32.BF16 R88, R4.reuse, R12, R88 ;  /* 0x0000000c0458723c */ /* 0x048ff00000041858 */
[C---:B------:R-:W-:Y:S01]  /*1a7f0*/  HMMA.16816.F32.BF16 R84, R4.reuse, R14, R84 ;  /* 0x0000000e0454723c */ /* 0x040fe20000041854 */
[----:B------:R-:W2:Y:S07]  /*1a800*/  LDSM.16.MT88.4 R12, [R218+0xf800] ;  /* 0x00f80000da0c783b */ /* 0x000eae0000004200 */
[C---:B------:R-:W-:Y:S07]  /*1a810*/  HMMA.16816.F32.BF16 R128, R4.reuse, R32, R128 ;  /* 0x000000200480723c */ /* 0x040fee0000041880 */
[-CC-:B------:R-:W-:Y:S01]  /*1a820*/  FFMA.FTZ R32, R134, R65.reuse, -R133.reuse ;  /* 0x0000004186207223 */ /* 0x180fe20000010885 */
[----:B-----5:R-:W-:Y:S01]  /*1a830*/  HMMA.16816.F32.BF16 R120, R4, R28, R120 ;  /* 0x0000001c0478723c */ /* 0x020fe20000041878 */
[----:B------:R-:W-:-:S04]  /*1a840*/  FFMA.FTZ R33, R67, R65, -R133 ;  /* 0x0000004143217223 */ /* 0x000fc80000010885 */
[----:B------:R-:W-:Y:S02]  /*1a850*/  MUFU.EX2 R32, R32 ;  /* 0x0000002000207308 */ /* 0x000fe40000000800 */
[-CC-:B------:R-:W-:Y:S01]  /*1a860*/  FFMA.FTZ R28, R143, R65.reuse, -R64.reuse ;  /* 0x000000418f1c7223 */ /* 0x180fe20000010840 */
[----:B------:R-:W-:Y:S01]  /*1a870*/  HMMA.16816.F32.BF16 R116, R4, R30, R116 ;  /* 0x0000001e0474723c */ /* 0x000fe20000041874 */
[----:B------:R-:W-:-:S04]  /*1a880*/  FFMA.FTZ R29, R142, R65, -R64 ;  /* 0x000000418e1d7223 */ /* 0x000fc80000010840 */
[----:B------:R-:W3:Y:S02]  /*1a890*/  MUFU.EX2 R28, R28 ;  /* 0x0000001c001c7308 */ /* 0x000ee40000000800 */
[-C--:B------:R-:W-:Y:S01]  /*1a8a0*/  FFMA.FTZ R30, R137, R65.reuse, -R64 ;  /* 0x00000041891e7223 */ /* 0x080fe20000010840 */
[----:B------:R-:W-:Y:S01]  /*1a8b0*/  HMMA.16816.F32.BF16 R124, R4, R34, R124 ;  /* 0x00000022047c723c */ /* 0x000fe2000004187c */
[----:B------:R-:W-:-:S04]  /*1a8c0*/  FFMA.FTZ R31, R136, R65, -R133 ;  /* 0x00000041881f7223 */ /* 0x000fc80000010885 */
[----:B------:R-:W5:Y:S03]  /*1a8d0*/  MUFU.EX2 R29, R29 ;  /* 0x0000001d001d7308 */ /* 0x000f660000000800 */
[C---:B-1----:R-:W-:Y:S05]  /*1a8e0*/  HMMA.16816.F32.BF16 R80, R4.reuse, R16, R80 ;  /* 0x000000100450723c */ /* 0x042fea0000041850 */
[----:B------:R-:W1:Y:S01]  /*1a8f0*/  MUFU.EX2 R30, R30 ;  /* 0x0000001e001e7308 */ /* 0x000e620000000800 */
[----:B---3--:R-:W-:Y:S02]  /*1a900*/  FADD.FTZ R156, R28, R156 ;  /* 0x0000009c1c9c7221 */ /* 0x008fe40000010000 */
[----:B------:R-:W-:Y:S01]  /*1a910*/  HMMA.16816.F32.BF16 R76, R4, R18, R76 ;  /* 0x00000012044c723c */ /* 0x000fe2000004184c */
[----:B------:R-:W3:Y:S04]  /*1a920*/  LDSM.16.MT88.4 R16, [R215+0xf800] ;  /* 0x00f80000d710783b */ /* 0x000ee80000004200 */
[----:B------:R-:W2:Y:S01]  /*1a930*/  MUFU.EX2 R31, R31 ;  /* 0x0000001f001f7308 */ /* 0x000ea20000000800 */
[----:B-----5:R-:W-:-:S02]  /*1a940*/  FADD.FTZ R156, R29, R156 ;  /* 0x0000009c1d9c7221 */ /* 0x020fc40000010000 */
[C---:B----4-:R-:W-:Y:S05]  /*1a950*/  HMMA.16816.F32.BF16 R72, R4.reuse, R24, R72 ;  /* 0x000000180448723c */ /* 0x050fea0000041848 */
[----:B------:R-:W4:Y:S01]  /*1a960*/  MUFU.EX2 R33, R33 ;  /* 0x0000002100217308 */ /* 0x000f220000000800 */
[----:B-1----:R-:W-:Y:S02]  /*1a970*/  FADD.FTZ R156, R30, R156 ;  /* 0x0000009c1e9c7221 */ /* 0x002fe40000010000 */
[----:B------:R-:W-:Y:S01]  /*1a980*/  HMMA.16816.F32.BF16 R68, R4, R26, R68 ;  /* 0x0000001a0444723c */ /* 0x000fe20000041844 */
[----:B--2---:R-:W-:-:S06]  /*1a990*/  FADD.FTZ R153, R31, R153 ;  /* 0x000000991f997221 */ /* 0x004fcc0000010000 */
[C---:B------:R-:W-:Y:S02]  /*1a9a0*/  F2FP.BF16.PACK_AB R4, R32.reuse, R31 ;  /* 0x0000001f2004723e */ /* 0x040fe400000010ff */
[----:B------:R-:W-:Y:S01]  /*1a9b0*/  F2FP.BF16.PACK_AB R5, R29, R28 ;  /* 0x0000001c1d05723e */ /* 0x000fe200000010ff */
[----:B------:R-:W-:Y:S01]  /*1a9c0*/  FADD.FTZ R153, R32, R153 ;  /* 0x0000009920997221 */ /* 0x000fe20000010000 */
[C---:B------:R-:W-:Y:S01]  /*1a9d0*/  F2FP.BF16.PACK_AB R7, R243.reuse, R30 ;  /* 0x0000001ef307723e */ /* 0x040fe200000010ff */
[----:B------:R-:W-:Y:S01]  /*1a9e0*/  FADD.FTZ R243, R243, R156 ;  /* 0x0000009cf3f37221 */ /* 0x000fe20000010000 */
[----:B----4-:R-:W-:Y:S01]  /*1a9f0*/  F2FP.BF16.PACK_AB R6, R242, R33 ;  /* 0x00000021f206723e */ /* 0x010fe200000010ff */
        /* <DEDUP_REMOVED lines=32> */
[----:B------:R-:W-:Y:S02]  /*1ac00*/  IABS R5, R4 ;  /* 0x0000000400057213 */ /* 0x000fe40000000000 */
[----:B------:R-:W-:-:S04]  /*1ac10*/  IADD3 R14, R4, 0x80, RZ ;  /* 0x00000080040e7810 */ /* 0x000fc80007ffe0ff */
[----:B------:R-:W-:Y:S02]  /*1ac20*/  IABS R7, R14 ;  /* 0x0000000e00077213 */ /* 0x000fe40000000000 */
[-C--:B--2---:R-:W-:Y:S02]  /*1ac30*/  IABS R8, R13.reuse ;  /* 0x0000000d00087213 */ /* 0x084fe40000000000 */
[-C--:B------:R-:W-:Y:S02]  /*1ac40*/  IABS R6, R13.reuse ;  /* 0x0000000d00067213 */ /* 0x080fe40000000000 */
[----:B------:R-:W1:Y:S01]  /*1ac50*/  I2F.RP R16, R8 ;  /* 0x0000000800107306 */ /* 0x000e620000209400 */
[-C--:B------:R-:W-:Y:S02]  /*1ac60*/  LOP3.LUT R4, R4, R13.reuse, RZ, 0x3c, !PT ;  /* 0x0000000d04047212 */ /* 0x080fe400078e3cff */
[----:B------:R-:W-:Y:S02]  /*1ac70*/  IADD3 R6, RZ, -R6, RZ ;  /* 0x80000006ff067210 */ /* 0x000fe40007ffe0ff */
[----:B------:R-:W-:-:S02]  /*1ac80*/  LOP3.LUT R14, R14, R13, RZ, 0x3c, !PT ;  /* 0x0000000d0e0e7212 */ /* 0x000fc400078e3cff */
[----:B------:R-:W-:Y:S02]  /*1ac90*/  ISETP.GE.AND P1, PT, R4, RZ, PT ;  /* 0x000000ff0400720c */ /* 0x000fe40003f26270 */
        /* <DEDUP_REMOVED lines=10> */
[----:B------:R-:W-:Y:S02]  /*1ad40*/  IMAD R5, R9, R6, R5 ;  /* 0x0000000609057224 */ /* 0x000fe400078e0205 */
[----:B------:R-:W-:-:S03]  /*1ad50*/  IMAD.HI.U32 R12, R12, R7, RZ ;  /* 0x000000070c0c7227 */ /* 0x000fc600078e00ff */
[----:B------:R-:W-:Y:S01]  /*1ad60*/  ISETP.GT.U32.AND P2, PT, R8, R5, PT ;  /* 0x000000050800720c */ /* 0x000fe20003f44070 */
[----:B------:R-:W-:-:S05]  /*1ad70*/  IMAD R6, R12, R6, R7 ;  /* 0x000000060c067224 */ /* 0x000fca00078e0207 */
[----:B------:R-:W-:-:S07]  /*1ad80*/  ISETP.GT.U32.AND P4, PT, R8, R6, PT ;  /* 0x000000060800720c */ /* 0x000fce0003f84070 */
[--C-:B------:R-:W-:Y:S01]  /*1ad90*/  @!P2 IMAD.IADD R5, R5, 0x1, -R8.reuse ;  /* 0x000000010505a824 */ /* 0x100fe200078e0a08 */
[----:B------:R-:W-:Y:S02]  /*1ada0*/  @!P2 IADD3 R9, R9, 0x1, RZ ;  /* 0x000000010909a810 */ /* 0x000fe40007ffe0ff */
[----:B------:R-:W-:Y:S02]  /*1adb0*/  ISETP.NE.AND P2, PT, R13, RZ, PT ;  /* 0x000000ff0d00720c */ /* 0x000fe40003f45270 */
[----:B------:R-:W-:Y:S01]  /*1adc0*/  ISETP.GE.U32.AND P5, PT, R5, R8, PT ;  /* 0x000000080500720c */ /* 0x000fe20003fa6070 */
[----:B------:R-:W-:Y:S01]  /*1add0*/  @!P4 IMAD.IADD R6, R6, 0x1, -R8 ;  /* 0x000000010606c824 */ /* 0x000fe200078e0a08 */
[----:B------:R-:W-:-:S04]  /*1ade0*/  @!P4 IADD3 R12, R12, 0x1, RZ ;  /* 0x000000010c0cc810 */ /* 0x000fc80007ffe0ff */
[----:B------:R-:W-:-:S07]  /*1adf0*/  ISETP.GE.U32.AND P6, PT, R6, R8, PT ;  /* 0x000000080600720c */ /* 0x000fce0003fc6070 */
[----:B------:R-:W-:-:S04]  /*1ae00*/  @P5 IADD3 R9, R9, 0x1, RZ ;  /* 0x0000000109095810 */ /* 0x000fc80007ffe0ff */
[----:B------:R-:W-:Y:S02]  /*1ae10*/  MOV R7, R9 ;  /* 0x0000000900077202 */ /* 0x000fe40000000f00 */
[----:B------:R-:W-:Y:S01]  /*1ae20*/  @P6 IADD3 R12, R12, 0x1, RZ ;  /* 0x000000010c0c6810 */ /* 0x000fe20007ffe0ff */
[----:B------:R1:W2:Y:S02]  /*1ae30*/  LD.E.64 R8, [R10.64+0x40] ;  /* 0x000040060a087980 */ /* 0x0002a4000c101b00 */
[----:B------:R-:W-:Y:S02]  /*1ae40*/  @!P1 IMAD.MOV R7, RZ, RZ, -R7 ;  /* 0x000000ffff079224 */ /* 0x000fe400078e0a07 */
[----:B------:R-:W-:-:S03]  /*1ae50*/  @!P3 IMAD.MOV R12, RZ, RZ, -R12 ;  /* 0x000000ffff0cb224 */ /* 0x000fc600078e0a0c */
[C---:B------:R-:W-:Y:S02]  /*1ae60*/  SEL R7, R4.reuse, R7, !P2 ;  /* 0x0000000704077207 */ /* 0x040fe40005000000 */
[----:B------:R-:W-:-:S03]  /*1ae70*/  SEL R4, R4, R12, !P2 ;  /* 0x0000000c04047207 */ /* 0x000fc60005000000 */
[----:B------:R-:W-:-:S04]  /*1ae80*/  IMAD.WIDE R16, R7, 0x4, R238 ;  /* 0x0000000407107825 */ /* 0x000fc800078e02ee */
[C---:B------:R-:W-:Y:S01]  /*1ae90*/  IMAD.WIDE R14, R4.reuse, 0x4, R238 ;  /* 0x00000004040e7825 */ /* 0x040fe200078e02ee */
[----:B------:R-:W3:Y:S04]  /*1aea0*/  LD.E R5, [R16.64] ;  /* 0x0000000610057980 */ /* 0x000ee8000c101900 */
[----:B------:R-:W3:Y:S04]  /*1aeb0*/  LD.E R6, [R14.64] ;  /* 0x000000060e067980 */ /* 0x000ee8000c101900 */
[----:B-1----:R-:W4:Y:S01]  /*1aec0*/  LD.E.64 R10, [R10.64+0x28] ;  /* 0x000028060a0a7980 */ /* 0x002f22000c101b00 */
[----:B------:R-:W-:-:S05]  /*1aed0*/  IADD3 R4, R4, -R7, RZ ;  /* 0x8000000704047210 */ /* 0x000fca0007ffe0ff */
[----:B------:R-:W-:-:S05]  /*1aee0*/  IMAD R13, R13, R4, -0x80 ;  /* 0xffffff800d0d7424 */ /* 0x000fca00078e0204 */
[----:B------:R-:W-:Y:S01]  /*1aef0*/  SHF.R.S32.HI R7, RZ, 0x1f, R13 ;  /* 0x0000001fff077819 */ /* 0x000fe2000001140d */
[-C--:B--2---:R-:W-:Y:S02]  /*1af00*/  IMAD R4, R9, R13.reuse, RZ ;  /* 0x0000000d09047224 */ /* 0x084fe400078e02ff */
[----:B------:R-:W-:-:S04]  /*1af10*/  IMAD.WIDE.U32 R12, R8, R13, RZ ;  /* 0x0000000d080c7225 */ /* 0x000fc800078e00ff */
[----:B------:R-:W-:-:S04]  /*1af20*/  IMAD R7, R8, R7, R4 ;  /* 0x0000000708077224 */ /* 0x000fc800078e0204 */
[----:B------:R-:W-:Y:S02]  /*1af30*/  IMAD.IADD R13, R13, 0x1, R7 ;  /* 0x000000010d0d7824 */ /* 0x000fe400078e0207 */
[----:B---3--:R-:W-:-:S04]  /*1af40*/  IMAD.IADD R5, R5, 0x1, -R6 ;  /* 0x0000000105057824 */ /* 0x008fc800078e0a06 */
[----:B----4-:R-:W-:Y:S01]  /*1af50*/  IMAD R4, R11, R5, RZ ;  /* 0x000000050b047224 */ /* 0x010fe200078e02ff */
[----:B------:R-:W-:-:S05]  /*1af60*/  SHF.R.S32.HI R6, RZ, 0x1f, R5 ;  /* 0x0000001fff067819 */ /* 0x000fca0000011405 */
[----:B------:R-:W-:Y:S02]  /*1af70*/  IMAD R4, R10, R6, R4 ;  /* 0x000000060a047224 */ /* 0x000fe400078e0204 */
[----:B------:R-:W-:-:S04]  /*1af80*/  IMAD.WIDE.U32 R10, R5, R10, R12 ;  /* 0x0000000a050a7225 */ /* 0x000fc800078e000c */
[----:B------:R-:W-:Y:S01]  /*1af90*/  IMAD.MOV.U32 R5, RZ, RZ, R10 ;  /* 0x000000ffff057224 */ /* 0x000fe200078e000a */
[----:B------:R-:W-:Y:S01]  /*1afa0*/  IADD3 R6, R11, R4, RZ ;  /* 0x000000040b067210 */ /* 0x000fe20007ffe0ff */
[----:B------:R-:W-:Y:S05]  /*1afb0*/  BRA `(.L_x_1408) ;  /* 0x0000003000007947 */ /* 0x000fea0003800000 */
.L_x_1407:
[----:B------:R-:W2:Y:S02]  /*1afc0*/  LD.E R5, [R10.64+0x40] ;  /* 0x000040060a057980 */ /* 0x000ea4000c101900 */
[----:B--2---:R-:W-:-:S04]  /*1afd0*/  LEA R5, -R5, RZ, 0x7 ;  /* 0x000000ff05057211 */ /* 0x004fc800078e39ff */
[----:B------:R-:W-:Y:S02]  /*1afe0*/  SHF.R.S32.HI R6, RZ, 0x1f, R5 ;  /* 0x0000001fff067819 */ /* 0x000fe40000011405 */
.L_x_1408:
[----:B------:R-:W-:Y:S05]  /*1aff0*/  BSYNC B0 ;  /* 0x0000000000007941 */ /* 0x000fea0003800000 */
.L_x_1406:
[C---:B------:R-:W-:Y:S01]  /*1b000*/  LOP3.LUT P4, RZ, R241.reuse, 0x1, RZ, 0xc0, !PT ;  /* 0x00000001f1ff7812 */ /* 0x040fe2000788c0ff */
[----:B------:R-:W-:Y:S01]  /*1b010*/  ULDC.64 UR4, c[0x0][0x40] ;  /* 0x0000100000047ab9 */ /* 0x000fe20000000a00 */
[----:B------:R-:W-:Y:S01]  /*1b020*/  LOP3.LUT P1, RZ, R241, 0x2, RZ, 0xc0, !PT ;  /* 0x00000002f1ff7812 */ /* 0x000fe2000782c0ff */
[----:B------:R-:W-:Y:S01]  /*1b030*/  UIADD3 UR4, UP0, UR4, 0x160, URZ ;  /* 0x0000016004047890 */ /* 0x000fe2000ff1e03f */
[C---:B------:R-:W-:Y:S02]  /*1b040*/  LEA R134, P3, R5.reuse, R141, 0x1 ;  /* 0x0000008d05867211 */ /* 0x040fe400078608ff */
[CC--:B------:R-:W-:Y:S01]  /*1b050*/  IADD3 R4, P2, R5.reuse, R225.reuse, RZ ;  /* 0x000000e105047210 */ /* 0x0c0fe20007f5e0ff */
[----:B------:R-:W-:Y:S01]  /*1b060*/  UIADD3.X UR5, URZ, UR5, URZ, UP0, !UPT ;  /* 0x000000053f057290 */ /* 0x000fe200087fe43f */
[----:B------:R-:W-:Y:S01]  /*1b070*/  LEA.HI.X R135, R5, R140, R6, 0x1, P3 ;  /* 0x0000008c05877211 */ /* 0x000fe200018f0c06 */
[----:B------:R-:W-:Y:S01]  /*1b080*/  IMAD.U32 R48, RZ, RZ, UR4 ;  /* 0x00000004ff307e24 */ /* 0x000fe2000f8e00ff */
        /* <DEDUP_REMOVED lines=11> */
[-C--:B------:R-:W-:Y:S01]  /*1b140*/  @P1 LEA.HI.X R15, R4, R140.reuse, R6, 0x1, P2 ;  /* 0x0000008c040f1211 */ /* 0x080fe200010f0c06 */
[----:B------:R-:W-:Y:S01]  /*1b150*/  IMAD.X R6, R6, 0x1, R226, P3 ;  /* 0x0000000106067824 */ /* 0x000fe200018e06e2 */
[CC--:B------:R-:W-:Y:S01]  /*1b160*/  @P4 LEA R20, P5, R5.reuse, R141.reuse, 0x1 ;  /* 0x0000008d05144211 */ /* 0x0c0fe200078a08ff */
[----:B------:R-:W-:Y:S01]  /*1b170*/  @!P4 STS.128 [R237+0xc000], RZ ;  /* 0x00c000ffed00c388 */ /* 0x000fe20000000c00 */
[C---:B------:R-:W-:Y:S01]  /*1b180*/  @P1 LEA R12, P2, R5.reuse, R141, 0x1 ;  /* 0x0000008d050c1211 */ /* 0x040fe200078408ff */
[----:B------:R-:W-:Y:S01]  /*1b190*/  IMAD.U32 R49, RZ, RZ, UR5 ;  /* 0x00000005ff317e24 */ /* 0x000fe2000f8e00ff */
[C---:B------:R-:W-:Y:S01]  /*1b1a0*/  IADD3 R4, P3, R5.reuse, R225, RZ ;  /* 0x000000e105047210 */ /* 0x040fe20007f7e0ff */
[----:B------:R-:W-:Y:S01]  /*1b1b0*/  @!PT LDS RZ, [RZ] ;  /* 0x00000000fffff984 */ /* 0x000fe20000000800 */
[----:B------:R-:W-:Y:S01]  /*1b1c0*/  @!PT LDS RZ, [RZ] ;  /* 0x00000000fffff984 */ /* 0x000fe20000000800 */
[----:B------:R-:W-:Y:S01]  /*1b1d0*/  @!PT LDS RZ, [RZ] ;  /* 0x00000000fffff984 */ /* 0x000fe20000000800 */
[----:B------:R2:W-:Y:S01]  /*1b1e0*/  @P1 LDGSTS.E.BYPASS.LTC128B.128 [R237+0x10000], [R24.64+0x80] ;  /* 0x1000008018ed1fae */ /* 0x0005e2000b901d46 */
[CCC-:B------:R-:W-:Y:S01]  /*1b1f0*/  @P4 LEA.HI.X R21, R5.reuse, R140.reuse, R6.reuse, 0x1, P5 ;  /* 0x0000008c05154211 */ /* 0x1c0fe200028f0c06 */
[----:B------:R-:W-:Y:S01]  /*1b200*/  ULDC.64 UR4, c[0x0][0x118] ;  /* 0x0000460000047ab9 */ /* 0x000fe20000000a00 */
        /* <DEDUP_REMOVED lines=20> */
[----:B------:R4:W-:Y:S01]  /*1b350*/  @P1 LDGSTS.E.BYPASS.LTC128B.128 [R237+0x10800], [R14.64+0x80] ;  /* 0x108000800eed1fae */ /* 0x0009e2000b901d46 */
[----:B------:R-:W-:-:S02]  /*1b360*/  @P4 LEA.HI.X R17, R5, R140, R6, 0x1, P5 ;  /* 0x0000008c05114211 */ /* 0x000fc400028f0c06 */
[-C--:B------:R-:W-:Y:S01]  /*1b370*/  @P1 LEA.HI.X R9, R5, R140.reuse, R6, 0x1, P2 ;  /* 0x0000008c05091211 */ /* 0x080fe200010f0c06 */
[----:B------:R-:W-:Y:S01]  /*1b380*/  IMAD.X R6, R6, 0x1, R226, P3 ;  /* 0x0000000106067824 */ /* 0x000fe200018e06e2 */
[----:B------:R-:W-:Y:S01]  /*1b390*/  @!P1 STS.128 [R237+0x10800], RZ ;  /* 0x010800ffed009388 */ /* 0x000fe20000000c00 */
[CC--:B------:R-:W-:Y:S02]  /*1b3a0*/  @P4 LEA R26, P5, R4.reuse, R141.reuse, 0x1 ;  /* 0x0000008d041a4211 */ /* 0x0c0fe400078a08ff */
[C---:B--2---:R-:W-:Y:S01]  /*1b3b0*/  @P1 LEA R24, P2, R4.reuse, R141, 0x1 ;  /* 0x0000008d04181211 */ /* 0x044fe200078408ff */
[----:B------:R-:W-:Y:S01]  /*1b3c0*/  @!PT LDS RZ, [RZ] ;  /* 0x00000000fffff984 */ /* 0x000fe20000000800 */
[----:B------:R-:W-:Y:S01]  /*1b3d0*/  @!PT LDS RZ, [RZ] ;  /* 0x00000000fffff984 */ /* 0x000fe20000000800 */
[----:B------:R-:W-:Y:S01]  /*1b3e0*/  @!PT LDS RZ, [RZ] ;  /* 0x00000000fffff984 */ /* 0x000fe20000000800 */
[----:B------:R3:W-:Y:S01]  /*1b3f0*/  @P4 LDGSTS.E.BYPASS.LTC128B.128 [R237+0xd000], [R20.64] ;  /* 0x0d00000014ed4fae */ /* 0x0007e2000b901d46 */
[CC--:B------:R-:W-:Y:S02]  /*1b400*/  IADD3 R7, P3, R4.reuse, R225.reuse, RZ ;  /* 0x000000e104077210 */ /* 0x0c0fe40007f7e0ff */
        /* <DEDUP_REMOVED lines=69> */
[----:B------:R-:W2:Y:S04]  /*1b860*/  LD.E R51, [R48.64+0x18c] ;  /* 0x00018c0430337980 */ /* 0x000ea8000c101900 */
[----:B------:R-:W-:Y:S04]  /*1b870*/  LDSM.16.M88.4 R184, [R224] ;  /* 0x00000000e0b8783b */ /* 0x000fe80000000200 */
[----:B------:R-:W3:Y:S04]  /*1b880*/  LDSM.16.M88.4 R144, [R223+0x5800] ;  /* 0x00580000df90783b */ /* 0x000ee80000000200 */
[----:B----4-:R-:W4:Y:S04]  /*1b890*/  LDSM.16.M88.4 R12, [R223+0x4000] ;  /* 0x00400000df0c783b */ /* 0x010f280000000200 */
[----:B------:R-:W4:Y:S04]  /*1b8a0*/  LDSM.16.M88.4 R160, [R223+0x4800] ;  /* 0x00480000dfa0783b */ /* 0x000f280000000200 */
[----:B------:R-:W4:Y:S04]  /*1b8b0*/  LDSM.16.M88.4 R152, [R223+0x5000] ;  /* 0x00500000df98783b */ /* 0x000f280000000200 */
[----:B------:R-:W4:Y:S04]  /*1b8c0*/  LDSM.16.M88.4 R64, [R223+0x6000] ;  /* 0x00600000df40783b */ /* 0x000f280000000200 */
[----:B------:R-:W4:Y:S04]  /*1b8d0*/  LDSM.16.M88.4 R56, [R223+0x6800] ;  /* 0x00680000df38783b */ /* 0x000f280000000200 */
[----:B------:R-:W4:Y:S04]  /*1b8e0*/  LDSM.16.M88.4 R44, [R223+0x7000] ;  /* 0x00700000df2c783b */ /* 0x000f280000000200 */
[----:B-1----:R-:W1:Y:S04]  /*1b8f0*/  LDSM.16.M88.4 R32, [R223+0x7800] ;  /* 0x00780000df20783b */ /* 0x002e680000000200 */
[----:B-----5:R-:W-:Y:S04]  /*1b900*/  LDSM.16.M88.4 R8, [R222] ;  /* 0x00000000de08783b */ /* 0x020fe80000000200 */
[----:B------:R-:W5:Y:S04]  /*1b910*/  LDSM.16.M88.4 R4, [R211] ;  /* 0x00000000d304783b */ /* 0x000f680000000200 */
[----:B------:R-:W1:Y:S04]  /*1b920*/  LDSM.16.M88.4 R24, [R221] ;  /* 0x00000000dd18783b */ /* 0x000e680000000200 */
[----:B---3--:R-:W3:Y:S01]  /*1b930*/  LDSM.16.M88.4 R20, [R213] ;  /* 0x00000000d514783b */ /* 0x008ee20000000200 */
[C---:B------:R-:W-:Y:S03]  /*1b940*/  HMMA.16816.F32.BF16 R148, R184.reuse, R144, RZ ;  /* 0x00000090b894723c */ /* 0x040fe600000418ff */
[----:B------:R-:W1:Y:S04]  /*1b950*/  LDSM.16.M88.4 R36, [R212] ;  /* 0x00000000d424783b */ /* 0x000e680000000200 */
[----:B------:R-:W-:Y:S01]  /*1b960*/  LDSM.16.M88.4 R172, [R220] ;  /* 0x00000000dcac783b */ /* 0x000fe20000000200 */
[C---:B------:R-:W-:Y:S03]  /*1b970*/  HMMA.16816.F32.BF16 R144, R184.reuse, R146, RZ ;  /* 0x00000092b890723c */ /* 0x040fe600000418ff */
[----:B------:R-:W-:Y:S04]  /*1b980*/  LDSM.16.M88.4 R164, [R207] ;  /* 0x00000000cfa4783b */ /* 0x000fe80000000200 */
[----:B------:R-:W-:Y:S01]  /*1b990*/  LDSM.16.M88.4 R188, [R219] ;  /* 0x00000000dbbc783b */ /* 0x000fe20000000200 */
[C---:B----4-:R-:W-:Y:S03]  /*1b9a0*/  HMMA.16816.F32.BF16 R16, R184.reuse, R12, RZ ;  /* 0x0000000cb810723c */ /* 0x050fe600000418ff */
[----:B------:R-:W-:Y:S04]  /*1b9b0*/  LDSM.16.M88.4 R168, [R206] ;  /* 0x00000000cea8783b */ /* 0x000fe80000000200 */
[----:B------:R-:W-:Y:S01]  /*1b9c0*/  LDSM.16.M88.4 R180, [R224+0x2000] ;  /* 0x00200000e0b4783b */ /* 0x000fe20000000200 */
[C---:B------:R-:W-:Y:S03]  /*1b9d0*/  HMMA.16816.F32.BF16 R28, R184.reuse, R160, RZ ;  /* 0x000000a0b81c723c */ /* 0x040fe600000418ff */
[----:B------:R-:W-:Y:S04]  /*1b9e0*/  LDSM.16.M88.4 R176, [R217+0x7800] ;  /* 0x00780000d9b0783b */ /* 0x000fe80000000200 */
[----:B------:R-:W-:Y:S01]  /*1b9f0*/  LDSM.16.M88.4 R192, [R223+0x8800] ;  /* 0x00880000dfc0783b */ /* 0x000fe20000000200 */
[----:B------:R-:W-:Y:S03]  /*1ba00*/  HMMA.16816.F32.BF16 R12, R184, R14, RZ ;  /* 0x0000000eb80c723c */ /* 0x000fe600000418ff */
[----:B------:R-:W-:Y:S01]  /*1ba10*/  LDSM.16.M88.4 R196, [R206+0x3800] ;  /* 0x00380000cec4783b */ /* 0x000fe20000000200 */
[----:B------:R-:W-:-:S03]  /*1ba20*/  ISETP.GE.AND P2, PT, R50, 0x3, PT ;  /* 0x000000033200780c */ /* 0x000fc60003f46270 */
        /* <DEDUP_REMOVED lines=10> */
[C---:B-1----:R-:W-:Y:S08]  /*1bad0*/  HMMA.16816.F32.BF16 R40, R184.reuse, R32, RZ ;  /* 0x00000020b828723c */ /* 0x042ff000000418ff */
[----:B------:R-:W-:Y:S01]  /*1bae0*/  HMMA.16816.F32.BF16 R184, R184, R34, RZ ;  /* 0x00000022b8b8723c */ /* 0x000fe200000418ff */
[----:B------:R-:W1:Y:S07]  /*1baf0*/  LDSM.16.M88.4 R32, [R210] ;  /* 0x00000000d220783b */ /* 0x000e6e0000000200 */
[C---:B-----5:R-:W-:Y:S08]  /*1bb00*/  HMMA.16816.F32.BF16 R148, R8.reuse, R4, R148 ;  /* 0x000000040894723c */ /* 0x060ff00000041894 */
[C---:B------:R-:W-:Y:S01]  /*1bb10*/  HMMA.16816.F32.BF16 R144, R8.reuse, R6, R144 ;  /* 0x000000060890723c */ /* 0x040fe20000041890 */
[----:B------:R-:W4:Y:S07]  /*1bb20*/  LDSM.16.M88.4 R4, [R217+0x4000] ;  /* 0x00400000d904783b */ /* 0x000f2e0000000200 */
[C---:B------:R-:W-:Y:S08]  /*1bb30*/  HMMA.16816.F32.BF16 R16, R8.reuse, R24, R16 ;  /* 0x000000180810723c */ /* 0x040ff00000041810 */
[C---:B------:R-:W-:Y:S01]  /*1bb40*/  HMMA.16816.F32.BF16 R12, R8.reuse, R26, R12 ;  /* 0x0000001a080c723c */ /* 0x040fe2000004180c */
[----:B------:R-:W5:Y:S07]  /*1bb50*/  LDSM.16.M88.4 R24, [R209] ;  /* 0x00000000d118783b */ /* 0x000f6e0000000200 */
[C---:B---3--:R-:W-:Y:S08]  /*1bb60*/  HMMA.16816.F32.BF16 R28, R8.reuse, R20, R28 ;  /* 0x00000014081c723c */ /* 0x048ff0000004181c */
[C---:B------:R-:W-:Y:S01]  /*1bb70*/  HMMA.16816.F32.BF16 R160, R8.reuse, R22, R160 ;  /* 0x0000001608a0723c */ /* 0x040fe200000418a0 */
[----:B------:R-:W3:Y:S07]  /*1bb80*/  LDSM.16.M88.4 R20, [R208] ;  /* 0x00000000d014783b */ /* 0x000eee0000000200 */
[C---:B------:R-:W-:Y:S08]  /*1bb90*/  HMMA.16816.F32.BF16 R156, R8.reuse, R36, R156 ;  /* 0x00000024089c723c */ /* 0x040ff0000004189c */
[C---:B------:R-:W-:Y:S01]  /*1bba0*/  HMMA.16816.F32.BF16 R152, R8.reuse, R38, R152 ;  /* 0x000000260898723c */ /* 0x040fe20000041898 */
[----:B------:R-:W2:Y:S07]  /*1bbb0*/  LDSM.16.M88.4 R36, [R217+0x4800] ;  /* 0x00480000d924783b */ /* 0x000eae0000000200 */
[C---:B-1----:R-:W-:Y:S08]  /*1bbc0*/  HMMA.16816.F32.BF16 R140, R8.reuse, R32, R140 ;  /* 0x00000020088c723c */ /* 0x042ff0000004188c */
[----:B------:R-:W-:Y:S01]  /*1bbd0*/  HMMA.16816.F32.BF16 R64, R8, R34, R64 ;  /* 0x000000220840723c */ /* 0x000fe20000041840 */
[----:B------:R-:W1:Y:S07]  /*1bbe0*/  LDSM.16.M88.4 R32, [R217+0x5000] ;  /* 0x00500000d920783b */ /* 0x000e6e0000000200 */
[C---:B----4-:R-:W-:Y:S08]  /*1bbf0*/  HMMA.16816.F32.BF16 R16, R172.reuse, R4, R16 ;  /* 0x00000004ac10723c */ /* 0x050ff00000041810 */
[----:B------:R-:W-:Y:S01]  /*1bc00*/  HMMA.16816.F32.BF16 R12, R172, R6, R12 ;  /* 0x00000006ac0c723c */ /* 0x000fe2000004180c */
[----:B------:R-:W4:Y:S07]  /*1bc10*/  LDSM.16.M88.4 R4, [R217+0x7000] ;  /* 0x00700000d904783b */ /* 0x000f2e0000000200 */
[C---:B-----5:R-:W-:Y:S08]  /*1bc20*/  HMMA.16816.F32.BF16 R60, R8.reuse, R24, R60 ;  /* 0x00000018083c723c */ /* 0x060ff0000004183c */
[C---:B------:R-:W-:Y:S01]  /*1bc30*/  HMMA.16816.F32.BF16 R56, R8.reuse, R26, R56 ;  /* 0x0000001a0838723c */ /* 0x040fe20000041838 */
[----:B------:R-:W5:Y:S07]  /*1bc40*/  LDSM.16.M88.4 R24, [R217+0x5800] ;  /* 0x00580000d918783b */ /* 0x000f6e0000000200 */
[C---:B---3--:R-:W-:Y:S08]  /*1bc50*/  HMMA.16816.F32.BF16 R52, R8.reuse, R20, R52 ;  /* 0x000000140834723c */ /* 0x048ff00000041834 */
[C---:B------:R-:W-:Y:S01]  /*1bc60*/  HMMA.16816.F32.BF16 R44, R8.reuse, R22, R44 ;  /* 0x00000016082c723c */ /* 0x040fe2000004182c */
[----:B------:R-:W3:Y:S07]  /*1bc70*/  LDSM.16.M88.4 R20, [R217+0x6000] ;  /* 0x00600000d914783b */ /* 0x000eee0000000200 */
[C---:B------:R-:W-:Y:S08]  /*1bc80*/  HMMA.16816.F32.BF16 R40, R8.reuse, R164, R40 ;  /* 0x000000a40828723c */ /* 0x040ff00000041828 */
[----:B------:R-:W-:Y:S01]  /*1bc90*/  HMMA.16816.F32.BF16 R184, R8, R166, R184 ;  /* 0x000000a608b8723c */ /* 0x000fe200000418b8 */
[----:B------:R-:W3:Y:S04]  /*1bca0*/  LDSM.16.M88.4 R8, [R217+0x6800] ;  /* 0x00680000d908783b */ /* 0x000ee80000000200 */
[----:B------:R-:W3:Y:S03]  /*1bcb0*/  LDSM.16.M88.4 R164, [R206+0x800] ;  /* 0x00080000cea4783b */ /* 0x000ee60000000200 */
[C---:B--2---:R-:W-:Y:S08]  /*1bcc0*/  HMMA.16816.F32.BF16 R28, R172.reuse, R36, R28 ;  /* 0x00000024ac1c723c */ /* 0x044ff0000004181c */
[C---:B------:R-:W-:Y:S01]  /*1bcd0*/  HMMA.16816.F32.BF16 R160, R172.reuse, R38, R160 ;  /* 0x00000026aca0723c */ /* 0x040fe200000418a0 */
[----:B------:R-:W2:Y:S07]  /*1bce0*/  LDSM.16.M88.4 R36, [R206+0x1000] ;  /* 0x00100000ce24783b */ /* 0x000eae0000000200 */
[C---:B-1----:R-:W-:Y:S08]  /*1bcf0*/  HMMA.16816.F32.BF16 R156, R172.reuse, R32, R156 ;  /* 0x00000020ac9c723c */ /* 0x042ff0000004189c */
[C---:B------:R-:W-:Y:S01]  /*1bd00*/  HMMA.16816.F32.BF16 R152, R172.reuse, R34, R152 ;  /* 0x00000022ac98723c */ /* 0x040fe20000041898 */
[----:B------:R-:W-:Y:S07]  /*1bd10*/  LDSM.16.M88.4 R32, [R206+0x1800] ;  /* 0x00180000ce20783b */ /* 0x000fee0000000200 */
[C---:B----4-:R-:W-:Y:S08]  /*1bd20*/  HMMA.16816.F32.BF16 R52, R172.reuse, R4, R52 ;  /* 0x00000004ac34723c */ /* 0x050ff00000041834 */
[C---:B------:R-:W-:Y:S01]  /*1bd30*/  HMMA.16816.F32.BF16 R44, R172.reuse, R6, R44 ;  /* 0x00000006ac2c723c */ /* 0x040fe2000004182c */
[----:B------:R-:W1:Y:S07]  /*1bd40*/  LDSM.16.M88.4 R4, [R223+0x8000] ;  /* 0x00800000df04783b */ /* 0x000e6e0000000200 */
[C---:B-----5:R-:W-:Y:S08]  /*1bd50*/  HMMA.16816.F32.BF16 R148, R172.reuse, R24, R148 ;  /* 0x00000018ac94723c */ /* 0x060ff00000041894 */
[C---:B------:R-:W-:Y:S01]  /*1bd60*/  HMMA.16816.F32.BF16 R144, R172.reuse, R26, R144 ;  /* 0x0000001aac90723c */ /* 0x040fe20000041890 */
[----:B------:R-:W4:Y:S07]  /*1bd70*/  LDSM.16.M88.4 R24, [R206+0x2000] ;  /* 0x00200000ce18783b */ /* 0x000f2e0000000200 */
[C---:B---3--:R-:W-:Y:S08]  /*1bd80*/  HMMA.16816.F32.BF16 R140, R172.reuse, R20, R140 ;  /* 0x00000014ac8c723c */ /* 0x048ff0000004188c */
[----:B------:R-:W-:Y:S01]  /*1bd90*/  HMMA.16816.F32.BF16 R64, R172, R22, R64 ;  /* 0x00000016ac40723c */ /* 0x000fe20000041840 */
[----:B------:R-:W3:Y:S07]  /*1bda0*/  LDSM.16.M88.4 R20, [R206+0x2800] ;  /* 0x00280000ce14783b */ /* 0x000eee0000000200 */
[C---:B------:R-:W-:Y:S08]  /*1bdb0*/  HMMA.16816.F32.BF16 R16, R188.reuse, R168, R16 ;  /* 0x000000a8bc10723c */ /* 0x040ff00000041810 */
[----:B------:R-:W-:Y:S01]  /*1bdc0*/  HMMA.16816.F32.BF16 R12, R188, R170, R12 ;  /* 0x000000aabc0c723c */ /* 0x000fe2000004180c */
[----:B------:R-:W-:Y:S07]  /*1bdd0*/  LDSM.16.M88.4 R168, [R223+0xa000] ;  /* 0x00a00000dfa8783b */ /* 0x000fee0000000200 */
[C---:B------:R-:W-:Y:S08]  /*1bde0*/  HMMA.16816.F32.BF16 R60, R172.reuse, R8, R60 ;  /* 0x00000008ac3c723c */ /* 0x040ff0000004183c */
[----:B------:R-:W-:Y:S01]  /*1bdf0*/  HMMA.16816.F32.BF16 R56, R172, R10, R56 ;  /* 0x0000000aac38723c */ /* 0x000fe20000041838 */
[----:B------:R-:W-:Y:S07]  /*1be00*/  LDSM.16.M88.4 R8, [R206+0x3000] ;  /* 0x00300000ce08783b */ /* 0x000fee0000000200 */
[C---:B------:R-:W-:Y:S08]  /*1be10*/  HMMA.16816.F32.BF16 R28, R188.reuse, R164, R28 ;  /* 0x000000a4bc1c723c */ /* 0x040ff0000004181c */
[C---:B------:R-:W-:Y:S01]  /*1be20*/  HMMA.16816.F32.BF16 R160, R188.reuse, R166, R160 ;  /* 0x000000a6bca0723c */ /* 0x040fe200000418a0 */
[----:B------:R-:W-:Y:S07]  /*1be30*/  LDSM.16.M88.4 R164, [R205] ;  /* 0x00000000cda4783b */ /* 0x000fee0000000200 */
[C---:B--2---:R-:W-:Y:S08]  /*1be40*/  HMMA.16816.F32.BF16 R156, R188.reuse, R36, R156 ;  /* 0x00000024bc9c723c */ /* 0x044ff0000004189c */
[----:B------:R-:W-:Y:S01]  /*1be50*/  HMMA.16816.F32.BF16 R152, R188, R38, R152 ;  /* 0x00000026bc98723c */ /* 0x000fe20000041898 */
[----:B------:R-:W2:Y:S07]  /*1be60*/  LDSM.16.M88.4 R36, [R222+0x2000] ;  /* 0x00200000de24783b */ /* 0x000eae0000000200 */
[C---:B-1----:R-:W-:Y:S08]  /*1be70*/  HMMA.16816.F32.BF16 R16, R180.reuse, R4, R16 ;  /* 0x00000004b410723c */ /* 0x042ff00000041810 */
[----:B------:R-:W-:Y:S01]  /*1be80*/  HMMA.16816.F32.BF16 R12, R180, R6, R12 ;  /* 0x00000006b40c723c */ /* 0x000fe2000004180c */
[----:B------:R-:W-:Y:S07]  /*1be90*/  LDSM.16.M88.4 R4, [R206+0x4000] ;  /* 0x00400000ce04783b */ /* 0x000fee0000000200 */
[C---:B------:R-:W-:Y:S08]  /*1bea0*/  HMMA.16816.F32.BF16 R148, R188.reuse, R32, R148 ;  /* 0x00000020bc94723c */ /* 0x040ff00000041894 */
[C---:B------:R-:W-:Y:S01]  /*1beb0*/  HMMA.16816.F32.BF16 R144, R188.reuse, R34, R144 ;  /* 0x00000022bc90723c */ /* 0x040fe20000041890 */
[----:B------:R-:W-:Y:S07]  /*1bec0*/  LDSM.16.M88.4 R32, [R204] ;  /* 0x00000000cc20783b */ /* 0x000fee0000000200 */
[C---:B----4-:R-:W-:Y:S08]  /*1bed0*/  HMMA.16816.F32.BF16 R140, R188.reuse, R24, R140 ;  /* 0x00000018bc8c723c */ /* 0x050ff0000004188c */
[C---:B------:R-:W-:Y:S01]  /*1bee0*/  HMMA.16816.F32.BF16 R64, R188.reuse, R26, R64 ;  /* 0x0000001abc40723c */ /* 0x040fe20000041840 */
[----:B------:R-:W-:Y:S07]  /*1bef0*/  LDSM.16.M88.4 R24, [R220+0x2000] ;  /* 0x00200000dc18783b */ /* 0x000fee0000000200 */
[C---:B---3--:R-:W-:Y:S08]  /*1bf00*/  HMMA.16816.F32.BF16 R60, R188.reuse, R20, R60 ;  /* 0x00000014bc3c723c */ /* 0x048ff0000004183c */
[----:B------:R-:W-:Y:S01]  /*1bf10*/  HMMA.16816.F32.BF16 R56, R188, R22, R56 ;  /* 0x00000016bc38723c */ /* 0x000fe20000041838 */
[----:B------:R-:W1:Y:S07]  /*1bf20*/  LDSM.16.M88.4 R20, [R217+0x8000] ;  /* 0x00800000d914783b */ /* 0x000e6e0000000200 */
[C---:B------:R-:W-:Y:S08]  /*1bf30*/  HMMA.16816.F32.BF16 R40, R172.reuse, R176, R40 ;  /* 0x000000b0ac28723c */ /* 0x040ff00000041828 */
[----:B------:R-:W-:Y:S01]  /*1bf40*/  HMMA.16816.F32.BF16 R184, R172, R178, R184 ;  /* 0x000000b2acb8723c */ /* 0x000fe200000418b8 */
[----:B------:R-:W3:Y:S04]  /*1bf50*/  LDSM.16.M88.4 R176, [R223+0x9000] ;  /* 0x00900000dfb0783b */ /* 0x000ee80000000200 */
[----:B------:R-:W-:Y:S03]  /*1bf60*/  LDSM.16.M88.4 R172, [R223+0x9800] ;  /* 0x00980000dfac783b */ /* 0x000fe60000000200 */
[----:B--2---:R-:W-:Y:S08]  /*1bf70*/  HMMA.16816.F32.BF16 R16, R36, R164, R16 ;  /* 0x000000a42410723c */ /* 0x004ff00000041810 */
[----:B------:R-:W-:Y:S08]  /*1bf80*/  HMMA.16816.F32.BF16 R28, R180, R192, R28 ;  /* 0x000000c0b41c723c */ /* 0x000ff0000004181c */
[----:B------:R-:W-:Y:S01]  /*1bf90*/  HMMA.16816.F32.BF16 R12, R36, R166, R12 ;  /* 0x000000a6240c723c */ /* 0x000fe2000004180c */
[----:B------:R-:W-:Y:S07]  /*1bfa0*/  LDSM.16.M88.4 R164, [R223+0xa800] ;  /* 0x00a80000dfa4783b */ /* 0x000fee0000000200 */
[----:B------:R-:W-:Y:S08]  /*1bfb0*/  HMMA.16816.F32.BF16 R160, R180, R194, R160 ;  /* 0x000000c2b4a0723c */ /* 0x000ff000000418a0 */
[C---:B------:R-:W-:Y:S08]  /*1bfc0*/  HMMA.16816.F32.BF16 R52, R188.reuse, R8, R52 ;  /* 0x00000008bc34723c */ /* 0x040ff00000041834 */
[C---:B------:R-:W-:Y:S01]  /*1bfd0*/  HMMA.16816.F32.BF16 R44, R188.reuse, R10, R44 ;  /* 0x0000000abc2c723c */ /* 0x040fe2000004182c */
[----:B------:R-:W2:Y:S07]  /*1bfe0*/  LDSM.16.M88.4 R8, [R219+0x2000] ;  /* 0x00200000db08783b */ /* 0x000eae0000000200 */
[C---:B------:R-:W-:Y:S08]  /*1bff0*/  HMMA.16816.F32.BF16 R40, R188.reuse, R196, R40 ;  /* 0x000000c4bc28723c */ /* 0x040ff00000041828 */
[----:B------:R-:W-:Y:S01]  /*1c000*/  HMMA.16816.F32.BF16 R188, R188, R198, R184 ;  /* 0x000000c6bcbc723c */ /* 0x000fe200000418b8 */
[----:B------:R-:W4:Y:S07]  /*1c010*/  LDSM.16.M88.4 R184, [R217+0x8800] ;  /* 0x00880000d9b8783b */ /* 0x000f2e0000000200 */
[----:B-1----:R-:W-:Y:S08]  /*1c020*/  HMMA.16816.F32.BF16 R16, R24, R20, R16 ;  /* 0x000000141810723c */ /* 0x002ff00000041810 */
[----:B------:R-:W-:Y:S08]  /*1c030*/  HMMA.16816.F32.BF16 R28, R36, R32, R28 ;  /* 0x00000020241c723c */ /* 0x000ff0000004181c */
[----:B------:R-:W-:Y:S01]  /*1c040*/  HMMA.16816.F32.BF16 R12, R24, R22, R12 ;  /* 0x00000016180c723c */ /* 0x000fe2000004180c */
[----:B------:R-:W-:Y:S07]  /*1c050*/  LDSM.16.M88.4 R20, [R206+0x4800] ;  /* 0x00480000ce14783b */ /* 0x000fee0000000200 */
[----:B------:R-:W-:Y:S01]  /*1c060*/  HMMA.16816.F32.BF16 R160, R36, R34, R160 ;  /* 0x0000002224a0723c */ /* 0x000fe200000418a0 */
[----:B------:R-:W1:Y:S07]  /*1c070*/  LDSM.16.M88.4 R32, [R203] ;  /* 0x00000000cb20783b */ /* 0x000e6e0000000200 */
[C---:B---3--:R-:W-:Y:S08]  /*1c080*/  HMMA.16816.F32.BF16 R156, R180.reuse, R176, R156 ;  /* 0x000000b0b49c723c */ /* 0x048ff0000004189c */
[----:B------:R-:W-:Y:S08]  /*1c090*/  HMMA.16816.F32.BF16 R152, R180, R178, R152 ;  /* 0x000000b2b498723c */ /* 0x000ff00000041898 */
[C---:B--2---:R-:W-:Y:S08]  /*1c0a0*/  HMMA.16816.F32.BF16 R16, R8.reuse, R4, R16 ;  /* 0x000000040810723c */ /* 0x044ff00000041810 */
[----:B------:R-:W-:Y:S01]  /*1c0b0*/  HMMA.16816.F32.BF16 R12, R8, R6, R12 ;  /* 0x00000006080c723c */ /* 0x000fe2000004180c */
[----:B------:R-:W2:Y:S07]  /*1c0c0*/  LDSM.16.M88.4 R4, [R217+0x9000] ;  /* 0x00900000d904783b */ /* 0x000eae0000000200 */
[----:B----4-:R-:W-:Y:S08]  /*1c0d0*/  HMMA.16816.F32.BF16 R28, R24, R184, R28 ;  /* 0x000000b8181c723c */ /* 0x010ff0000004181c */
[C---:B-1----:R-:W-:Y:S08]  /*1c0e0*/  HMMA.16816.F32.BF16 R156, R36.reuse, R32, R156 ;  /* 0x00000020249c723c */ /* 0x042ff0000004189c */
[----:B------:R-:W-:Y:S01]  /*1c0f0*/  HMMA.16816.F32.BF16 R152, R36, R34, R152 ;  /* 0x000000222498723c */ /* 0x000fe20000041898 */
[-C--:B------:R-:W-:Y:S01]  /*1c100*/  FMUL.FTZ R16, R16, R51.reuse ;  /* 0x0000003310107220 */ /* 0x080fe20000410000 */
[----:B------:R-:W-:Y:S01]  /*1c110*/  LDSM.16.M88.4 R32, [R206+0x5000] ;  /* 0x00500000ce20783b */ /* 0x000fe20000000200 */
[----:B------:R-:W-:-:S02]  /*1c120*/  FMUL.FTZ R17, R17, R51 ;  /* 0x0000003311117220 */ /* 0x000fc40000410000 */
[----:B------:R-:W-:-:S03]  /*1c130*/  FMUL.FTZ R18, R18, R51 ;  /* 0x0000003312127220 */ /* 0x000fc60000410000 */
[----:B------:R-:W-:Y:S01]  /*1c140*/  HMMA.16816.F32.BF16 R60, R180, R164, R60 ;  /* 0x000000a4b43c723c */ /* 0x000fe2000004183c */
[----:B------:R-:W-:-:S07]  /*1c150*/  FMUL.FTZ R19, R19, R51 ;  /* 0x0000003313137220 */ /* 0x000fce0000410000 */
[C---:B------:R-:W-:Y:S01]  /*1c160*/  HMMA.16816.F32.BF16 R56, R180.reuse, R166, R56 ;  /* 0x000000a6b438723c */ /* 0x040fe20000041838 */
[----:B------:R-:W1:Y:S01]  /*1c170*/  LDSM.16.M88.4 R164, [R202] ;  /* 0x00000000caa4783b */ /* 0x000e620000000200 */
[----:B------:R-:W-:Y:S06]  /*1c180*/  MUFU.TANH R133, R16 ;  /* 0x0000001000857308 */ /* 0x000fec0000002400 */
[----:B------:R-:W-:Y:S02]  /*1c190*/  HMMA.16816.F32.BF16 R140, R180, R168, R140 ;  /* 0x000000a8b48c723c */ /* 0x000fe4000004188c */
[----:B------:R-:W3:Y:S08]  /*1c1a0*/  MUFU.TANH R137, R17 ;  /* 0x0000001100897308 */ /* 0x000ef00000002400 */
[----:B------:R-:W-:Y:S01]  /*1c1b0*/  MUFU.TANH R136, R18 ;  /* 0x0000001200887308 */ /* 0x000fe20000002400 */
[----:B------:R-:W-:Y:S07]  /*1c1c0*/  HMMA.16816.F32.BF16 R28, R8, R20, R28 ;  /* 0x00000014081c723c */ /* 0x000fee000004181c */
[----:B------:R4:W5:Y:S01]  /*1c1d0*/  MUFU.TANH R168, R19 ;  /* 0x0000001300a87308 */ /* 0x0009620000002400 */
[----:B------:R-:W-:Y:S01]  /*1c1e0*/  HMMA.16816.F32.BF16 R148, R180, R172, R148 ;  /* 0x000000acb494723c */ /* 0x000fe20000041894 */
[----:B------:R-:W-:-:S02]  /*1c1f0*/  FMUL.FTZ R12, R12, R51 ;  /* 0x000000330c0c7220 */ /* 0x000fc40000410000 */
[-C--:B------:R-:W-:Y:S01]  /*1c200*/  FMUL.FTZ R13, R13, R51.reuse ;  /* 0x000000330d0d7220 */ /* 0x080fe20000410000 */
[----:B----4-:R-:W4:Y:S04]  /*1c210*/  LDSM.16.M88.4 R16, [R223+0xb000] ;  /* 0x00b00000df10783b */ /* 0x010f280000000200 */
[----:B------:R-:W-:Y:S01]  /*1c220*/  HMMA.16816.F32.BF16 R144, R180, R174, R144 ;  /* 0x000000aeb490723c */ /* 0x000fe20000041890 */
[-C--:B------:R-:W-:Y:S02]  /*1c230*/  FMUL.FTZ R14, R14, R51.reuse ;  /* 0x000000330e0e7220 */ /* 0x080fe40000410000 */
[----:B------:R-:W-:-:S05]  /*1c240*/  FMUL.FTZ R15, R15, R51 ;  /* 0x000000330f0f7220 */ /* 0x000fca0000410000 */
[C---:B--2---:R-:W-:Y:S01]  /*1c250*/  HMMA.16816.F32.BF16 R156, R24.reuse, R4, R156 ;  /* 0x00000004189c723c */ /* 0x044fe2000004189c */
[----:B------:R-:W2:Y:S07]  /*1c260*/  MUFU.TANH R169, R12 ;  /* 0x0000000c00a97308 */ /* 0x000eae0000002400 */
[----:B------:R-:W-:Y:S01]  /*1c270*/  HMMA.16816.F32.BF16 R152, R24, R6, R152 ;  /* 0x000000061898723c */ /* 0x000fe20000041898 */
[----:B------:R-:W1:Y:S01]  /*1c280*/  LDSM.16.M88.4 R4, [R201] ;  /* 0x00000000c904783b */ /* 0x000e620000000200 */
[----:B------:R-:W1:Y:S06]  /*1c290*/  MUFU.TANH R172, R14 ;  /* 0x0000000e00ac7308 */ /* 0x000e6c0000002400 */
[----:B------:R-:W-:Y:S02]  /*1c2a0*/  HMMA.16816.F32.BF16 R64, R180, R170, R64 ;  /* 0x000000aab440723c */ /* 0x000fe40000041840 */
[----:B------:R-:W1:Y:S08]  /*1c2b0*/  MUFU.TANH R170, R13 ;  /* 0x0000000d00aa7308 */ /* 0x000e700000002400 */
[----:B------:R2:W1:Y:S01]  /*1c2c0*/  MUFU.TANH R173, R15 ;  /* 0x0000000f00ad7308 */ /* 0x0004620000002400 */
[----:B------:R-:W-:-:S02]  /*1c2d0*/  FMUL.FTZ R28, R28, R51 ;  /* 0x000000331c1c7220 */ /* 0x000fc40000410000 */
[-C--:B------:R-:W-:Y:S01]  /*1c2e0*/  FMUL.FTZ R29, R29, R51.reuse ;  /* 0x000000331d1d7220 */ /* 0x080fe20000410000 */
[----:B--2---:R-:W2:Y:S01]  /*1c2f0*/  LDSM.16.M88.4 R12, [R217+0x9800] ;  /* 0x00980000d90c783b */ /* 0x004ea20000000200 */
[-C--:B------:R-:W-:Y:S02]  /*1c300*/  FMUL.FTZ R30, R30, R51.reuse ;  /* 0x000000331e1e7220 */ /* 0x080fe40000410000 */
[-C--:B------:R-:W-:Y:S01]  /*1c310*/  FMUL.FTZ R31, R31, R51.reuse ;  /* 0x000000331f1f7220 */ /* 0x080fe20000410000 */
[----:B------:R-:W-:Y:S01]  /*1c320*/  HMMA.16816.F32.BF16 R160, R24, R186, R160 ;  /* 0x000000ba18a0723c */ /* 0x000fe200000418a0 */
[----:B------:R-:W-:Y:S07]  /*1c330*/  MUFU.TANH R171, R28 ;  /* 0x0000001c00ab7308 */ /* 0x000fee0000002400 */
[C---:B-1----:R-:W-:Y:S01]  /*1c340*/  HMMA.16816.F32.BF16 R148, R36.reuse, R164, R148 ;  /* 0x000000a42494723c */ /* 0x042fe20000041894 */
[----:B------:R-:W-:Y:S07]  /*1c350*/  MUFU.TANH R174, R29 ;  /* 0x0000001d00ae7308 */ /* 0x000fee0000002400 */
[----:B------:R-:W-:Y:S01]  /*1c360*/  HMMA.16816.F32.BF16 R144, R36, R166, R144 ;  /* 0x000000a62490723c */ /* 0x000fe20000041890 */
[----:B------:R-:W1:Y:S08]  /*1c370*/  MUFU.TANH R175, R30 ;  /* 0x0000001e00af7308 */ /* 0x000e700000002400 */
[----:B------:R1:W1:Y:S01]  /*1c380*/  MUFU.TANH R177, R31 ;  /* 0x0000001f00b17308 */ /* 0x0002620000002400 */
[C---:B----4-:R-:W-:Y:S08]  /*1c390*/  HMMA.16816.F32.BF16 R52, R180.reuse, R16, R52 ;  /* 0x00000010b434723c */ /* 0x050ff00000041834 */
[----:B------:R-:W-:Y:S01]  /*1c3a0*/  HMMA.16816.F32.BF16 R44, R180, R18, R44 ;  /* 0x00000012b42c723c */ /* 0x000fe2000004182c */
[----:B------:R-:W-:Y:S04]  /*1c3b0*/  LDSM.16.M88.4 R16, [R206+0x5800] ;  /* 0x00580000ce10783b */ /* 0x000fe80000000200 */
[----:B-1----:R-:W1:Y:S03]  /*1c3c0*/  LDSM.16.M88.4 R28, [R217+0xa000] ;  /* 0x00a00000d91c783b */ /* 0x002e660000000200 */
[----:B------:R-:W-:Y:S08]  /*1c3d0*/  HMMA.16816.F32.BF16 R140, R36, R4, R140 ;  /* 0x00000004248c723c */ /* 0x000ff0000004188c */
[----:B------:R-:W-:Y:S01]  /*1c3e0*/  HMMA.16816.F32.BF16 R160, R8, R22, R160 ;  /* 0x0000001608a0723c */ /* 0x000fe200000418a0 */
[----:B------:R-:W4:Y:S07]  /*1c3f0*/  LDSM.16.M88.4 R20, [R200] ;  /* 0x00000000c814783b */ /* 0x000f2e0000000200 */
[C---:B--2---:R-:W-:Y:S08]  /*1c400*/  HMMA.16816.F32.BF16 R148, R24.reuse, R12, R148 ;  /* 0x0000000c1894723c */ /* 0x044ff00000041894 */
[----:B------:R-:W-:Y:S01]  /*1c410*/  HMMA.16816.F32.BF16 R144, R24, R14, R144 ;  /* 0x0000000e1890723c */ /* 0x000fe20000041890 */
[----:B------:R-:W2:Y:S07]  /*1c420*/  LDSM.16.M88.4 R12, [R223+0xb800] ;  /* 0x00b80000df0c783b */ /* 0x000eae0000000200 */
[----:B------:R-:W-:Y:S01]  /*1c430*/  HMMA.16816.F32.BF16 R64, R36, R6, R64 ;  /* 0x000000062440723c */ /* 0x000fe20000041840 */
[----:B------:R-:W2:Y:S07]  /*1c440*/  LDSM.16.M88.4 R4, [R206+0x6000] ;  /* 0x00600000ce04783b */ /* 0x000eae0000000200 */
[----:B-1----:R-:W-:Y:S08]  /*1c450*/  HMMA.16816.F32.BF16 R140, R24, R28, R140 ;  /* 0x0000001c188c723c */ /* 0x002ff0000004188c */
[C---:B------:R-:W-:Y:S08]  /*1c460*/  HMMA.16816.F32.BF16 R148, R8.reuse, R16, R148 ;  /* 0x000000100894723c */ /* 0x040ff00000041894 */
[----:B------:R-:W-:Y:S01]  /*1c470*/  HMMA.16816.F32.BF16 R144, R8, R18, R144 ;  /* 0x000000120890723c */ /* 0x000fe20000041890 */
[----:B------:R-:W1:Y:S07]  /*1c480*/  LDSM.16.M88.4 R16, [R217+0xa800] ;  /* 0x00a80000d910783b */ /* 0x000e6e0000000200 */
[----:B------:R-:W-:Y:S01]  /*1c490*/  HMMA.16816.F32.BF16 R64, R24, R30, R64 ;  /* 0x0000001e1840723c */ /* 0x000fe20000041840 */
[----:B------:R-:W1:Y:S07]  /*1c4a0*/  LDSM.16.M88.4 R28, [R139] ;  /* 0x000000008b1c783b */ /* 0x000e6e0000000200 */
[----:B----4-:R-:W-:Y:S08]  /*1c4b0*/  HMMA.16816.F32.BF16 R60, R36, R20, R60 ;  /* 0x00000014243c723c */ /* 0x010ff0000004183c */
[----:B--2---:R-:W-:Y:S01]  /*1c4c0*/  HMMA.16816.F32.BF16 R40, R180, R12, R40 ;  /* 0x0000000cb428723c */ /* 0x004fe20000041828 */
[----:B------:R-:W2:Y:S07]  /*1c4d0*/  S2R R12, SR_TID.X ;  /* 0x00000000000c7919 */ /* 0x000eae0000002100 */
[----:B------:R-:W-:Y:S08]  /*1c4e0*/  HMMA.16816.F32.BF16 R140, R8, R4, R140 ;  /* 0x00000004088c723c */ /* 0x000ff0000004188c */
[----:B------:R-:W-:Y:S01]  /*1c4f0*/  HMMA.16816.F32.BF16 R56, R36, R22, R56 ;  /* 0x000000162438723c */ /* 0x000fe20000041838 */
[----:B------:R-:W4:Y:S07]  /*1c500*/  LDSM.16.M88.4 R20, [R206+0x6800] ;  /* 0x00680000ce14783b */ /* 0x000f2e0000000200 */
[----:B------:R-:W-:Y:S01]  /*1c510*/  HMMA.16816.F32.BF16 R64, R8, R6, R64 ;  /* 0x000000060840723c */ /* 0x000fe20000041840 */
[----:B------:R-:W3:Y:S01]  /*1c520*/  LDSM.16.M88.4 R4, [R217+0xb000] ;  /* 0x00b00000d904783b */ /* 0x000ee20000000200 */
[----:B------:R-:W-:-:S02]  /*1c530*/  FMUL.FTZ R147, R147, R51 ;  /* 0x0000003393937220 */ /* 0x000fc40000410000 */
[----:B--2---:R-:W-:-:S04]  /*1c540*/  IMAD.SHL.U32 R12, R12, 0x2, RZ ;  /* 0x000000020c0c7824 */ /* 0x004fc800078e00ff */
[----:B-1----:R-:W-:Y:S01]  /*1c550*/  HMMA.16816.F32.BF16 R60, R24, R16, R60 ;  /* 0x00000010183c723c */ /* 0x002fe2000004183c */
[----:B------:R-:W-:Y:S01]  /*1c560*/  FMUL.FTZ R140, R140, R51 ;  /* 0x000000338c8c7220 */ /* 0x000fe20000410000 */
[----:B------:R-:W-:Y:S06]  /*1c570*/  MUFU.TANH R167, R147 ;  /* 0x0000009300a77308 */ /* 0x000fec0000002400 */
[----:B------:R-:W-:Y:S02]  /*1c580*/  HMMA.16816.F32.BF16 R188, R180, R14, R188 ;  /* 0x0000000eb4bc723c */ /* 0x000fe400000418bc */
[----:B------:R1:W-:Y:S06]  /*1c590*/  MUFU.TANH R147, R140 ;  /* 0x0000008c00937308 */ /* 0x0003ec0000002400 */
[----:B------:R-:W-:Y:S08]  /*1c5a0*/  HMMA.16816.F32.BF16 R52, R36, R28, R52 ;  /* 0x0000001c2434723c */ /* 0x000ff00000041834 */
[----:B------:R-:W-:Y:S01]  /*1c5b0*/  HMMA.16816.F32.BF16 R156, R8, R32, R156 ;  /* 0x00000020089c723c */ /* 0x000fe2000004189c */
[----:B-1----:R-:W-:-:S02]  /*1c5c0*/  LOP3.LUT R140, R12, 0x6, RZ, 0xc0, !PT ;  /* 0x000000060c8c7812 */ /* 0x002fc400078ec0ff */
[----:B------:R-:W1:Y:S05]  /*1c5d0*/  LDSM.16.M88.4 R12, [R138] ;  /* 0x000000008a0c783b */ /* 0x000e6a0000000200 */
[----:B------:R-:W-:Y:S01]  /*1c5e0*/  HMMA.16816.F32.BF16 R56, R24, R18, R56 ;  /* 0x000000121838723c */ /* 0x000fe20000041838 */
[----:B------:R-:W-:Y:S02]  /*1c5f0*/  IMAD R140, R240, 0x80, R140 ;  /* 0x00000080f08c7824 */ /* 0x000fe400078e028c */
[-C--:B------:R-:W-:Y:S02]  /*1c600*/  FMUL.FTZ R32, R161, R51.reuse ;  /* 0x00000033a1207220 */ /* 0x080fe40000410000 */
[----:B------:R-:W-:Y:S01]  /*1c610*/  FMUL.FTZ R160, R160, R51 ;  /* 0x00000033a0a07220 */ /* 0x000fe20000410000 */
[----:B------:R-:W-:-:S02]  /*1c620*/  IADD3 R16, R140, 0x1, RZ ;  /* 0x000000018c107810 */ /* 0x000fc40007ffe0ff */
[----:B------:R-:W-:Y:S01]  /*1c630*/  HMMA.16816.F32.BF16 R152, R8, R34, R152 ;  /* 0x000000220898723c */ /* 0x000fe20000041898 */
[-C--:B------:R-:W-:Y:S02]  /*1c640*/  FMUL.FTZ R33, R162, R51.reuse ;  /* 0x00000033a2217220 */ /* 0x080fe40000410000 */
[----:B------:R-:W-:-:S05]  /*1c650*/  FMUL.FTZ R161, R163, R51 ;  /* 0x00000033a3a17220 */ /* 0x000fca0000410000 */
[----:B----4-:R-:W-:Y:S01]  /*1c660*/  HMMA.16816.F32.BF16 R60, R8, R20, R60 ;  /* 0x00000014083c723c */ /* 0x010fe2000004183c */
[C---:B------:R-:W-:Y:S02]  /*1c670*/  ISETP.GE.AND P6, PT, R16.reuse, R0, PT ;  /* 0x000000001000720c */ /* 0x040fe40003fc6270 */
[----:B------:R-:W-:Y:S01]  /*1c680*/  ISETP.GE.AND P4, PT, R16, R2, PT ;  /* 0x000000021000720c */ /* 0x000fe20003f86270 */
[-C--:B------:R-:W-:Y:S01]  /*1c690*/  FMUL.FTZ R34, R156, R51.reuse ;  /* 0x000000339c227220 */ /* 0x080fe20000410000 */
[----:B------:R-:W-:Y:S01]  /*1c6a0*/  MUFU.TANH R160, R160 ;  /* 0x000000a000a07308 */ /* 0x000fe20000002400 */
[-C--:B------:R-:W-:Y:S02]  /*1c6b0*/  FMUL.FTZ R35, R157, R51.reuse ;  /* 0x000000339d237220 */ /* 0x080fe40000410000 */
[----:B---3--:R-:W-:Y:S01]  /*1c6c0*/  HMMA.16816.F32.BF16 R52, R24, R4, R52 ;  /* 0x000000041834723c */ /* 0x008fe20000041834 */
[-C--:B------:R-:W-:Y:S01]  /*1c6d0*/  FMUL.FTZ R156, R158, R51.reuse ;  /* 0x000000339e9c7220 */ /* 0x080fe20000410000 */
[----:B------:R-:W-:Y:S01]  /*1c6e0*/  FSEL R179, R137, -INF , !P6 ;  /* 0xff80000089b37808 */ /* 0x000fe20007000000 */
[-C--:B------:R-:W-:Y:S01]  /*1c6f0*/  FMUL.FTZ R157, R159, R51.reuse ;  /* 0x000000339f9d7220 */ /* 0x080fe20000410000 */
[----:B-----5:R-:W-:Y:S01]  /*1c700*/  FSEL R180, R168, -INF , !P4 ;  /* 0xff800000a8b47808 */ /* 0x020fe20006000000 */
[----:B------:R-:W-:Y:S03]  /*1c710*/  MUFU.TANH R32, R32 ;  /* 0x0000002000207308 */ /* 0x000fe60000002400 */
[----:B------:R-:W-:Y:S01]  /*1c720*/  HMMA.16816.F32.BF16 R44, R36, R30, R44 ;  /* 0x0000001e242c723c */ /* 0x000fe2000004182c */
[C---:B------:R-:W-:Y:S01]  /*1c730*/  IADD3 R5, R140.reuse, 0x8, RZ ;  /* 0x000000088c057810 */ /* 0x040fe20007ffe0ff */
[-C--:B------:R-:W-:Y:S01]  /*1c740*/  FMUL.FTZ R65, R65, R51.reuse ;  /* 0x0000003341417220 */ /* 0x080fe20000410000 */
[----:B------:R-:W-:Y:S01]  /*1c750*/  IADD3 R4, R140, 0x9, RZ ;  /* 0x000000098c047810 */ /* 0x000fe20007ffe0ff */
[----:B------:R-:W-:Y:S01]  /*1c760*/  FMUL.FTZ R66, R66, R51 ;  /* 0x0000003342427220 */ /* 0x000fe20000410000 */
[----:B------:R-:W2:Y:S03]  /*1c770*/  MUFU.TANH R33, R33 ;  /* 0x0000002100217308 */ /* 0x000ea60000002400 */
[----:B------:R-:W-:Y:S01]  /*1c780*/  HMMA.16816.F32.BF16 R56, R8, R22, R56 ;  /* 0x000000160838723c */ /* 0x000fe20000041838 */
[----:B------:R-:W3:Y:S01]  /*1c790*/  LDSM.16.M88.4 R20, [R217+0xb800] ;  /* 0x00b80000d914783b */ /* 0x000ee20000000200 */
[----:B------:R-:W-:-:S03]  /*1c7a0*/  ISETP.GE.AND P5, PT, R5, R0, PT ;  /* 0x000000000500720c */ /* 0x000fc60003fa6270 */
[----:B------:R-:W4:Y:S01]  /*1c7b0*/  MUFU.TANH R161, R161 ;  /* 0x000000a100a17308 */ /* 0x000f220000002400 */
[----:B------:R-:W-:Y:S01]  /*1c7c0*/  ISETP.GE.AND P3, PT, R5, R2, PT ;  /* 0x000000020500720c */ /* 0x000fe20003f66270 */
[-C--:B------:R-:W-:Y:S01]  /*1c7d0*/  FMUL.FTZ R64, R64, R51.reuse ;  /* 0x0000003340407220 */ /* 0x080fe20000410000 */
[C---:B------:R-:W-:Y:S01]  /*1c7e0*/  ISETP.GE.AND P6, PT, R4.reuse, R0, PT ;  /* 0x000000000400720c */ /* 0x040fe20003fc6270 */
[----:B------:R-:W-:Y:S01]  /*1c7f0*/  FMUL.FTZ R67, R67, R51 ;  /* 0x0000003343437220 */ /* 0x000fe20000410000 */
[----:B------:R-:W-:Y:S01]  /*1c800*/  ISETP.GE.AND P4, PT, R4, R2, PT ;  /* 0x000000020400720c */ /* 0x000fe20003f86270 */
[----:B------:R-:W5:Y:S01]  /*1c810*/  LDSM.16.M88.4 R16, [R206+0x7000] ;  /* 0x00700000ce10783b */ /* 0x000f620000000200 */
[C---:B------:R-:W-:Y:S02]  /*1c820*/  IADD3 R5, R140.reuse, 0x10, RZ ;  /* 0x000000108c057810 */ /* 0x040fe40007ffe0ff */
[----:B------:R-:W-:Y:S01]  /*1c830*/  IADD3 R4, R140, 0x11, RZ ;  /* 0x000000118c047810 */ /* 0x000fe20007ffe0ff */
[----:B------:R-:W-:Y:S01]  /*1c840*/  MUFU.TANH R34, R34 ;  /* 0x0000002200227308 */ /* 0x000fe20000002400 */
[----:B------:R-:W-:-:S02]  /*1c850*/  FSEL R182, R169, -INF , !P5 ;  /* 0xff800000a9b67808 */ /* 0x000fc40006800000 */
[----:B------:R-:W-:Y:S02]  /*1c860*/  FSEL R183, R172, -INF , !P3 ;  /* 0xff800000acb77808 */ /* 0x000fe40005800000 */
[----:B------:R-:W-:Y:S02]  /*1c870*/  FSEL R181, R170, -INF , !P6 ;  /* 0xff800000aab57808 */ /* 0x000fe40007000000 */
[----:B------:R-:W-:Y:S01]  /*1c880*/  FSEL R184, R173, -INF , !P4 ;  /* 0xff800000adb87808 */ /* 0x000fe20006000000 */
[----:B------:R-:W-:Y:S01]  /*1c890*/  MUFU.TANH R35, R35 ;  /* 0x0000002300237308 */ /* 0x000fe20000002400 */
[C---:B------:R-:W-:Y:S02]  /*1c8a0*/  ISETP.GE.AND P5, PT, R5.reuse, R0, PT ;  /* 0x000000000500720c */ /* 0x040fe40003fa6270 */
[----:B------:R-:W-:Y:S02]  /*1c8b0*/  ISETP.GE.AND P3, PT, R5, R2, PT ;  /* 0x000000020500720c */ /* 0x000fe40003f66270 */
[----:B------:R-:W-:-:S02]  /*1c8c0*/  ISETP.GE.AND P6, PT, R4, R0, PT ;  /* 0x000000000400720c */ /* 0x000fc40003fc6270 */
[----:B------:R-:W-:Y:S01]  /*1c8d0*/  ISETP.GE.AND P4, PT, R4, R2, PT ;  /* 0x000000020400720c */ /* 0x000fe20003f86270 */
[----:B------:R-:W1:Y:S01]  /*1c8e0*/  MUFU.TANH R156, R156 ;  /* 0x0000009c009c7308 */ /* 0x000e620000002400 */
[C---:B------:R-:W-:Y:S02]  /*1c8f0*/  IADD3 R5, R140.reuse, 0x18, RZ ;  /* 0x000000188c057810 */ /* 0x040fe40007ffe0ff */
[----:B------:R-:W-:-:S05]  /*1c900*/  IADD3 R4, R140, 0x19, RZ ;  /* 0x000000198c047810 */ /* 0x000fca0007ffe0ff */
[----:B------:R-:W2:Y:S01]  /*1c910*/  MUFU.TANH R157, R157 ;  /* 0x0000009d009d7308 */ /* 0x000ea20000002400 */
[----:B------:R-:W-:Y:S02]  /*1c920*/  FSEL R178, R175, -INF , !P3 ;  /* 0xff800000afb27808 */ /* 0x000fe40005800000 */
[----:B------:R-:W-:Y:S02]  /*1c930*/  FSEL R177, R177, -INF , !P4 ;  /* 0xff800000b1b17808 */ /* 0x000fe40006000000 */
[----:B------:R-:W-:-:S03]  /*1c940*/  ISETP.GE.AND P3, PT, R5, R2, PT ;  /* 0x000000020500720c */ /* 0x000fc60003f66270 */
[----:B------:R3:W-:Y:S01]  /*1c950*/  MUFU.TANH R162, R65 ;  /* 0x0000004100a27308 */ /* 0x0007e20000002400 */
[----:B------:R-:W-:Y:S01]  /*1c960*/  ISETP.GE.AND P4, PT, R4, R2, PT ;  /* 0x000000020400720c */ /* 0x000fe20003f86270 */
[----:B-1----:R-:W-:Y:S01]  /*1c970*/  HMMA.16816.F32.BF16 R40, R36, R12, R40 ;  /* 0x0000000c2428723c */ /* 0x002fe20000041828 */
[----:B------:R-:W-:-:S05]  /*1c980*/  FMUL.FTZ R152, R152, R51 ;  /* 0x0000003398987220 */ /* 0x000fca0000410000 */
[----:B------:R1:W-:Y:S01]  /*1c990*/  MUFU.TANH R164, R66 ;  /* 0x0000004200a47308 */ /* 0x0003e20000002400 */
[----:B------:R-:W-:Y:S01]  /*1c9a0*/  FMUL.FTZ R13, R63, R51 ;  /* 0x000000333f0d7220 */ /* 0x000fe20000410000 */
[----:B--2---:R-:W-:Y:S02]  /*1c9b0*/  FSEL R63, R33, -INF , !P3 ;  /* 0xff800000213f7808 */ /* 0x004fe40005800000 */
[----:B---3--:R-:W-:Y:S02]  /*1c9c0*/  FSEL R65, R174, -INF , !P6 ;  /* 0xff800000ae417808 */ /* 0x008fe40007000000 */
[----:B------:R-:W-:Y:S02]  /*1c9d0*/  ISETP.GE.AND P6, PT, R4, R0, PT ;  /* 0x000000000400720c */ /* 0x000fe40003fc6270 */
[----:B------:R-:W-:Y:S02]  /*1c9e0*/  IADD3 R4, R140, 0x21, RZ ;  /* 0x000000218c047810 */ /* 0x000fe40007ffe0ff */
[----:B-1----:R-:W-:-:S02]  /*1c9f0*/  FSEL R66, R171, -INF , !P5 ;  /* 0xff800000ab427808 */ /* 0x002fc40006800000 */
[----:B------:R-:W-:Y:S02]  /*1ca00*/  ISETP.GE.AND P5, PT, R5, R0, PT ;  /* 0x000000000500720c */ /* 0x000fe40003fa6270 */
[----:B------:R-:W-:Y:S01]  /*1ca10*/  IADD3 R5, R140, 0x20, RZ ;  /* 0x000000208c057810 */ /* 0x000fe20007ffe0ff */
[----:B------:R1:W-:Y:S01]  /*1ca20*/  MUFU.TANH R158, R64 ;  /* 0x00000040009e7308 */ /* 0x0003e20000002400 */
[----:B----4-:R-:W-:Y:S02]  /*1ca30*/  FSEL R31, R161, -INF , !P4 ;  /* 0xff800000a11f7808 */ /* 0x010fe40006000000 */
[-C--:B------:R-:W-:Y:S02]  /*1ca40*/  ISETP.GE.AND P3, PT, R5, R2.reuse, PT ;  /* 0x000000020500720c */ /* 0x080fe40003f66270 */
[----:B------:R-:W-:-:S03]  /*1ca50*/  ISETP.GE.AND P4, PT, R4, R2, PT ;  /* 0x000000020400720c */ /* 0x000fc60003f86270 */
[----:B------:R2:W-:Y:S01]  /*1ca60*/  MUFU.TANH R163, R67 ;  /* 0x0000004300a37308 */ /* 0x0005e20000002400 */
[----:B------:R-:W-:Y:S01]  /*1ca70*/  HMMA.16816.F32.BF16 R188, R36, R14, R188 ;  /* 0x0000000e24bc723c */ /* 0x000fe200000418bc */
[----:B------:R-:W-:Y:S02]  /*1ca80*/  FSEL R29, R156, -INF , !P3 ;  /* 0xff8000009c1d7808 */ /* 0x000fe40005800000 */
[----:B-1----:R-:W-:Y:S02]  /*1ca90*/  FSEL R64, R32, -INF , !P6 ;  /* 0xff80000020407808 */ /* 0x002fe40007000000 */
[----:B------:R-:W-:Y:S02]  /*1caa0*/  ISETP.GE.AND P6, PT, R4, R0, PT ;  /* 0x000000000400720c */ /* 0x000fe40003fc6270 */
[----:B------:R1:W3:Y:S01]  /*1cab0*/  MUFU.TANH R176, R152 ;  /* 0x0000009800b07308 */ /* 0x0002e20000002400 */
[----:B------:R-:W-:Y:S02]  /*1cac0*/  IADD3 R4, R140, 0x29, RZ ;  /* 0x000000298c047810 */ /* 0x000fe40007ffe0ff */
[----:B--2---:R-:W-:-:S02]  /*1cad0*/  FSEL R67, R160, -INF , !P5 ;  /* 0xff800000a0437808 */ /* 0x004fc40006800000 */
[----:B------:R-:W-:Y:S02]  /*1cae0*/  ISETP.GE.AND P5, PT, R5, R0, PT ;  /* 0x000000000500720c */ /* 0x000fe40003fa6270 */
[----:B------:R-:W-:Y:S01]  /*1caf0*/  IADD3 R5, R140, 0x28, RZ ;  /* 0x000000288c057810 */ /* 0x000fe20007ffe0ff */
[----:B------:R-:W-:Y:S01]  /*1cb00*/  HMMA.16816.F32.BF16 R44, R24, R6, R44 ;  /* 0x00000006182c723c */ /* 0x000fe2000004182c */
[----:B------:R-:W-:Y:S02]  /*1cb10*/  FSEL R137, R35, -INF , !P6 ;  /* 0xff80000023897808 */ /* 0x000fe40007000000 */
[----:B------:R-:W-:Y:S01]  /*1cb20*/  FSEL R28, R157, -INF , !P4 ;  /* 0xff8000009d1c7808 */ /* 0x000fe20006000000 */
[-C--:B-1----:R-:W-:Y:S02]  /*1cb30*/  FMUL.FTZ R152, R153, R51.reuse ;  /* 0x0000003399987220 */ /* 0x082fe40000410000 */
[----:B------:R-:W-:Y:S01]  /*1cb40*/  FMUL.FTZ R153, R154, R51 ;  /* 0x000000339a997220 */ /* 0x000fe20000410000 */
[----:B------:R-:W-:-:S02]  /*1cb50*/  FSEL R154, R34, -INF , !P5 ;  /* 0xff800000229a7808 */ /* 0x000fc40006800000 */
[C---:B------:R-:W-:Y:S02]  /*1cb60*/  ISETP.GE.AND P5, PT, R5.reuse, R0, PT ;  /* 0x000000000500720c */ /* 0x040fe40003fa6270 */
[----:B------:R-:W-:Y:S02]  /*1cb70*/  ISETP.GE.AND P3, PT, R5, R2, PT ;  /* 0x000000020500720c */ /* 0x000fe40003f66270 */
[C---:B------:R-:W-:Y:S02]  /*1cb80*/  ISETP.GE.AND P6, PT, R4.reuse, R0, PT ;  /* 0x000000000400720c */ /* 0x040fe40003fc6270 */
[----:B------:R-:W-:Y:S02]  /*1cb90*/  ISETP.GE.AND P4, PT, R4, R2, PT ;  /* 0x000000020400720c */ /* 0x000fe40003f86270 */
[----:B------:R-:W1:Y:S01]  /*1cba0*/  LDSM.16.M88.4 R4, [R206+0x7800] ;  /* 0x00780000ce04783b */ /* 0x000e620000000200 */
[-C--:B------:R-:W-:Y:S01]  /*1cbb0*/  FMUL.FTZ R149, R149, R51.reuse ;  /* 0x0000003395957220 */ /* 0x080fe20000410000 */
[----:B------:R-:W-:Y:S01]  /*1cbc0*/  HMMA.16816.F32.BF16 R40, R24, R20, R40 ;  /* 0x000000141828723c */ /* 0x000fe20000041828 */
[-C--:B------:R-:W-:Y:S01]  /*1cbd0*/  FMUL.FTZ R155, R155, R51.reuse ;  /* 0x000000339b9b7220 */ /* 0x080fe20000410000 */
[----:B------:R-:W-:Y:S01]  /*1cbe0*/  MUFU.TANH R152, R152 ;  /* 0x0000009800987308 */ /* 0x000fe20000002400 */
[----:B------:R-:W-:-:S05]  /*1cbf0*/  FMUL.FTZ R148, R148, R51 ;  /* 0x0000003394947220 */ /* 0x000fca0000410000 */
[----:B------:R-:W-:Y:S02]  /*1cc00*/  HMMA.16816.F32.BF16 R188, R24, R22, R188 ;  /* 0x0000001618bc723c */ /* 0x000fe400000418bc */
[----:B------:R-:W2:Y:S01]  /*1cc10*/  MUFU.TANH R153, R153 ;  /* 0x0000009900997308 */ /* 0x000ea20000002400 */
[-C--:B------:R-:W-:Y:S02]  /*1cc20*/  FMUL.FTZ R144, R144, R51.reuse ;  /* 0x0000003390907220 */ /* 0x080fe40000410000 */
[-C--:B------:R-:W-:Y:S02]  /*1cc30*/  FMUL.FTZ R146, R146, R51.reuse ;  /* 0x0000003392927220 */ /* 0x080fe40000410000 */
[-C--:B------:R-:W-:Y:S01]  /*1cc40*/  FMUL.FTZ R145, R145, R51.reuse ;  /* 0x0000003391917220 */ /* 0x080fe20000410000 */
[----:B-----5:R-:W-:Y:S01]  /*1cc50*/  HMMA.16816.F32.BF16 R52, R8, R16, R52 ;  /* 0x000000100834723c */ /* 0x020fe20000041834 */
[-C--:B------:R-:W-:Y:S01]  /*1cc60*/  FMUL.FTZ R141, R141, R51.reuse ;  /* 0x000000338d8d7220 */ /* 0x080fe20000410000 */
[----:B------:R4:W-:Y:S01]  /*1cc70*/  MUFU.TANH R159, R149 ;  /* 0x00000095009f7308 */ /* 0x0009e20000002400 */
[----:B------:R-:W-:-:S02]  /*1cc80*/  FMUL.FTZ R143, R143, R51 ;  /* 0x000000338f8f7220 */ /* 0x000fc40000410000 */
[-C--:B------:R-:W-:Y:S01]  /*1cc90*/  FMUL.FTZ R142, R142, R51.reuse ;  /* 0x000000338e8e7220 */ /* 0x080fe20000410000 */
[----:B------:R-:W-:Y:S01]  /*1cca0*/  IADD3 R32, R140, 0x31, RZ ;  /* 0x000000318c207810 */ /* 0x000fe20007ffe0ff */
[-C--:B------:R-:W-:Y:S01]  /*1ccb0*/  FMUL.FTZ R60, R60, R51.reuse ;  /* 0x000000333c3c7220 */ /* 0x080fe20000410000 */
[----:B------:R-:W-:Y:S01]  /*1ccc0*/  HMMA.16816.F32.BF16 R44, R8, R18, R44 ;  /* 0x00000012082c723c */ /* 0x000fe2000004182c */
[----:B---3--:R-:W-:Y:S01]  /*1ccd0*/  FSEL R176, R176, -INF , !P5 ;  /* 0xff800000b0b07808 */ /* 0x008fe20006800000 */
[----:B------:R-:W3:Y:S01]  /*1cce0*/  MUFU.TANH R155, R155 ;  /* 0x0000009b009b7308 */ /* 0x000ee20000002400 */
[-C--:B------:R-:W-:Y:S02]  /*1ccf0*/  FMUL.FTZ R61, R61, R51.reuse ;  /* 0x000000333d3d7220 */ /* 0x080fe40000410000 */
[-C--:B------:R-:W-:Y:S01]  /*1cd00*/  FMUL.FTZ R62, R62, R51.reuse ;  /* 0x000000333e3e7220 */ /* 0x080fe20000410000 */
[----:B------:R-:W-:Y:S01]  /*1cd10*/  IADD3 R15, R140, 0x41, RZ ;  /* 0x000000418c0f7810 */ /* 0x000fe20007ffe0ff */
[----:B------:R-:W-:Y:S01]  /*1cd20*/  FMUL.FTZ R12, R56, R51 ;  /* 0x00000033380c7220 */ /* 0x000fe20000410000 */
[----:B------:R-:W-:-:S04]  /*1cd30*/  DEPBAR.LE SB0, 0x0 ;  /* 0x000080000000791a */ /* 0x000fc80000000000 */
[-C--:B----4-:R-:W-:Y:S02]  /*1cd40*/  FMUL.FTZ R149, R150, R51.reuse ;  /* 0x0000003396957220 */ /* 0x090fe40000410000 */
[----:B------:R-:W-:Y:S01]  /*1cd50*/  FMUL.FTZ R150, R151, R51 ;  /* 0x0000003397967220 */ /* 0x000fe20000410000 */
[----:B------:R-:W4:Y:S08]  /*1cd60*/  MUFU.TANH R148, R148 ;  /* 0x0000009400947308 */ /* 0x000f300000002400 */
[----:B------:R-:W-:Y:S08]  /*1cd70*/  MUFU.TANH R149, R149 ;  /* 0x0000009500957308 */ /* 0x000ff00000002400 */
[----:B------:R-:W5:Y:S01]  /*1cd80*/  MUFU.TANH R150, R150 ;  /* 0x0000009600967308 */ /* 0x000f620000002400 */
[----:B------:R-:W-:-:S07]  /*1cd90*/  IADD3 R21, R140, 0x30, RZ ;  /* 0x000000308c157810 */ /* 0x000fce0007ffe0ff */
[----:B------:R-:W1:Y:S01]  /*1cda0*/  MUFU.TANH R144, R144 ;  /* 0x0000009000907308 */ /* 0x000e620000002400 */
[----:B--2---:R-:W-:-:S07]  /*1cdb0*/  FSEL R30, R153, -INF , !P3 ;  /* 0xff800000991e7808 */ /* 0x004fce0005800000 */
[----:B------:R3:W-:Y:S01]  /*1cdc0*/  MUFU.TANH R165, R145 ;  /* 0x0000009100a57308 */ /* 0x0007e20000002400 */
[----:B------:R-:W-:-:S07]  /*1cdd0*/  ISETP.GE.AND P5, PT, R21, R0, PT ;  /* 0x000000001500720c */ /* 0x000fce0003fa6270 */
[----:B------:R-:W2:Y:S01]  /*1cde0*/  MUFU.TANH R146, R146 ;  /* 0x0000009200927308 */ /* 0x000ea20000002400 */
[----:B------:R-:W-:Y:S01]  /*1cdf0*/  ISETP.GE.AND P3, PT, R21, R2, PT ;  /* 0x000000021500720c */ /* 0x000fe20003f66270 */
[----:B-1----:R-:W-:Y:S01]  /*1ce00*/  HMMA.16816.F32.BF16 R40, R8, R4, R40 ;  /* 0x000000040828723c */ /* 0x002fe20000041828 */
[----:B------:R-:W-:-:S05]  /*1ce10*/  IADD3 R19, R140, 0x39, RZ ;  /* 0x000000398c137810 */ /* 0x000fca0007ffe0ff */
[----:B------:R-:W-:Y:S01]  /*1ce20*/  MUFU.TANH R141, R141 ;  /* 0x0000008d008d7308 */ /* 0x000fe20000002400 */
[----:B---3--:R-:W-:Y:S02]  /*1ce30*/  FSEL R145, R155, -INF , !P4 ;  /* 0xff8000009b917808 */ /* 0x008fe40006000000 */
[----:B------:R-:W-:-:S05]  /*1ce40*/  ISETP.GE.AND P4, PT, R32, R2, PT ;  /* 0x000000022000720c */ /* 0x000fca0003f86270 */
[----:B------:R1:W3:Y:S01]  /*1ce50*/  MUFU.TANH R151, R142 ;  /* 0x0000008e00977308 */ /* 0x0002e20000002400 */
[----:B------:R-:W-:Y:S01]  /*1ce60*/  HMMA.16816.F32.BF16 R188, R8, R6, R188 ;  /* 0x0000000608bc723c */ /* 0x000fe200000418bc */
[----:B----4-:R-:W-:-:S06]  /*1ce70*/  FSEL R157, R148, -INF , !P5 ;  /* 0xff800000949d7808 */ /* 0x010fcc0006800000 */
[----:B------:R-:W4:Y:S01]  /*1ce80*/  MUFU.TANH R143, R143 ;  /* 0x0000008f008f7308 */ /* 0x000f220000002400 */
[----:B-----5:R-:W-:Y:S02]  /*1ce90*/  FSEL R50, R150, -INF , !P4 ;  /* 0xff80000096327808 */ /* 0x020fe40006000000 */
[----:B-1----:R-:W-:Y:S02]  /*1cea0*/  FSEL R142, R152, -INF , !P6 ;  /* 0xff800000988e7808 */ /* 0x002fe40007000000 */
[----:B------:R-:W-:Y:S02]  /*1ceb0*/  ISETP.GE.AND P6, PT, R32, R0, PT ;  /* 0x000000002000720c */ /* 0x000fe40003fc6270 */
[----:B------:R-:W-:Y:S02]  /*1cec0*/  IADD3 R32, R140, 0x38, RZ ;  /* 0x000000388c207810 */ /* 0x000fe40007ffe0ff */
[----:B------:R-:W-:Y:S02]  /*1ced0*/  FSEL R152, R149, -INF , !P3 ;  /* 0xff80000095987808 */ /* 0x000fe40005800000 */
[----:B------:R-:W-:-:S02]  /*1cee0*/  FSEL R159, R159, -INF , !P6 ;  /* 0xff8000009f9f7808 */ /* 0x000fc40007000000 */
[C---:B------:R-:W-:Y:S02]  /*1cef0*/  ISETP.GE.AND P5, PT, R32.reuse, R0, PT ;  /* 0x000000002000720c */ /* 0x040fe40003fa6270 */
[----:B------:R-:W-:Y:S02]  /*1cf00*/  ISETP.GE.AND P3, PT, R32, R2, PT ;  /* 0x000000022000720c */ /* 0x000fe40003f66270 */
[C---:B------:R-:W-:Y:S02]  /*1cf10*/  ISETP.GE.AND P6, PT, R19.reuse, R0, PT ;  /* 0x000000001300720c */ /* 0x040fe40003fc6270 */
[----:B------:R-:W-:Y:S01]  /*1cf20*/  ISETP.GE.AND P4, PT, R19, R2, PT ;  /* 0x000000021300720c */ /* 0x000fe20003f86270 */
[-C--:B------:R-:W-:Y:S01]  /*1cf30*/  FMUL.FTZ R16, R57, R51.reuse ;  /* 0x0000003339107220 */ /* 0x080fe20000410000 */
[----:B------:R-:W-:Y:S01]  /*1cf40*/  IADD3 R19, R140, 0x40, RZ ;  /* 0x000000408c137810 */ /* 0x000fe20007ffe0ff */
[-C--:B------:R-:W-:Y:S01]  /*1cf50*/  FMUL.FTZ R17, R58, R51.reuse ;  /* 0x000000333a117220 */ /* 0x080fe20000410000 */
[----:B------:R-:W1:Y:S01]  /*1cf60*/  MUFU.TANH R60, R60 ;  /* 0x0000003c003c7308 */ /* 0x000e620000002400 */
[----:B------:R-:W-:Y:S01]  /*1cf70*/  FMUL.FTZ R20, R59, R51 ;  /* 0x000000333b147220 */ /* 0x000fe20000410000 */
[----:B------:R-:W-:-:S02]  /*1cf80*/  FSEL R160, R144, -INF , !P5 ;  /* 0xff80000090a07808 */ /* 0x000fc40006800000 */
[----:B--2---:R-:W-:Y:S02]  /*1cf90*/  FSEL R156, R146, -INF , !P3 ;  /* 0xff800000929c7808 */ /* 0x004fe40005800000 */
[----:B------:R-:W-:Y:S02]  /*1cfa0*/  FSEL R165, R165, -INF , !P6 ;  /* 0xff800000a5a57808 */ /* 0x000fe40007000000 */
[----:B------:R-:W-:Y:S01]  /*1cfb0*/  MUFU.TANH R61, R61 ;  /* 0x0000003d003d7308 */ /* 0x000fe20000002400 */
[----:B------:R-:W-:Y:S02]  /*1cfc0*/  FSEL R167, R167, -INF , !P4 ;  /* 0xff800000a7a77808 */ /* 0x000fe40006000000 */
[C---:B------:R-:W-:Y:S02]  /*1cfd0*/  ISETP.GE.AND P5, PT, R19.reuse, R0, PT ;  /* 0x000000001300720c */ /* 0x040fe40003fa6270 */
[----:B------:R-:W-:-:S03]  /*1cfe0*/  ISETP.GE.AND P3, PT, R19, R2, PT ;  /* 0x000000021300720c */ /* 0x000fc60003f66270 */
[----:B------:R-:W2:Y:S01]  /*1cff0*/  MUFU.TANH R166, R62 ;  /* 0x0000003e00a67308 */ /* 0x000ea20000002400 */
[C---:B------:R-:W-:Y:S02]  /*1d000*/  ISETP.GE.AND P6, PT, R15.reuse, R0, PT ;  /* 0x000000000f00720c */ /* 0x040fe40003fc6270 */
[----:B------:R-:W-:Y:S01]  /*1d010*/  ISETP.GE.AND P4, PT, R15, R2, PT ;  /* 0x000000020f00720c */ /* 0x000fe20003f86270 */
[----:B------:R-:W-:Y:S01]  /*1d020*/  FMUL.FTZ R18, R53, R51 ;  /* 0x0000003335127220 */ /* 0x000fe20000410000 */
[----:B------:R-:W-:-:S03]  /*1d030*/  IADD3 R5, R140, 0x48, RZ ;  /* 0x000000488c057810 */ /* 0x000fc60007ffe0ff */
[----:B------:R-:W5:Y:S01]  /*1d040*/  MUFU.TANH R13, R13 ;  /* 0x0000000d000d7308 */ /* 0x000f620000002400 */
[----:B------:R-:W-:Y:S01]  /*1d050*/  IADD3 R4, R140, 0x49, RZ ;  /* 0x000000498c047810 */ /* 0x000fe20007ffe0ff */
[-C--:B------:R-:W-:Y:S01]  /*1d060*/  FMUL.FTZ R52, R52, R51.reuse ;  /* 0x0000003334347220 */ /* 0x080fe20000410000 */
[----:B------:R-:W-:Y:S01]  /*1d070*/  FSEL R172, R147, -INF , !P5 ;  /* 0xff80000093ac7808 */ /* 0x000fe20006800000 */
[-C--:B------:R-:W-:Y:S01]  /*1d080*/  FMUL.FTZ R54, R54, R51.reuse ;  /* 0x0000003336367220 */ /* 0x080fe20000410000 */
[----:B---3--:R-:W-:Y:S01]  /*1d090*/  FSEL R174, R151, -INF , !P3 ;  /* 0xff80000097ae7808 */ /* 0x008fe20005800000 */
[----:B------:R-:W-:Y:S01]  /*1d0a0*/  FMUL.FTZ R55, R55, R51 ;  /* 0x0000003337377220 */ /* 0x000fe20000410000 */
[----:B------:R-:W-:Y:S01]  /*1d0b0*/  FSEL R171, R141, -INF , !P6 ;  /* 0xff8000008dab7808 */ /* 0x000fe20007000000 */
[----:B------:R-:W3:Y:S01]  /*1d0c0*/  MUFU.TANH R12, R12 ;  /* 0x0000000c000c7308 */ /* 0x000ee20000002400 */
[----:B----4-:R-:W-:Y:S02]  /*1d0d0*/  FSEL R173, R143, -INF , !P4 ;  /* 0xff8000008fad7808 */ /* 0x010fe40006000000 */
[----:B------:R-:W-:-:S02]  /*1d0e0*/  ISETP.GE.AND P5, PT, R5, R0, PT ;  /* 0x000000000500720c */ /* 0x000fc40003fa6270 */
[----:B------:R-:W-:-:S03]  /*1d0f0*/  ISETP.GE.AND P3, PT, R5, R2, PT ;  /* 0x000000020500720c */ /* 0x000fc60003f66270 */
[----:B------:R-:W-:Y:S01]  /*1d100*/  MUFU.TANH R16, R16 ;  /* 0x0000001000107308 */ /* 0x000fe20000002400 */
[C---:B------:R-:W-:Y:S02]  /*1d110*/  ISETP.GE.AND P6, PT, R4.reuse, R0, PT ;  /* 0x000000000400720c */ /* 0x040fe40003fc6270 */
[----:B------:R-:W-:Y:S02]  /*1d120*/  ISETP.GE.AND P4, PT, R4, R2, PT ;  /* 0x000000020400720c */ /* 0x000fe40003f86270 */
[----:B------:R-:W-:-:S03]  /*1d130*/  IADD3 R5, R140, 0x50, RZ ;  /* 0x000000508c057810 */ /* 0x000fc60007ffe0ff */
[----:B------:R-:W4:Y:S01]  /*1d140*/  MUFU.TANH R17, R17 ;  /* 0x0000001100117308 */ /* 0x000f220000002400 */
[----:B------:R-:W-:Y:S01]  /*1d150*/  IADD3 R4, R140, 0x51, RZ ;  /* 0x000000518c047810 */ /* 0x000fe20007ffe0ff */
[----:B------:R-:W-:-:S06]  /*1d160*/  FMUL.FTZ R44, R44, R51 ;  /* 0x000000332c2c7220 */ /* 0x000fcc0000410000 */
[----:B------:R-:W1:Y:S01]  /*1d170*/  MUFU.TANH R20, R20 ;  /* 0x0000001400147308 */ /* 0x000e620000002400 */
[-C--:B------:R-:W-:Y:S01]  /*1d180*/  FMUL.FTZ R45, R45, R51.reuse ;  /* 0x000000332d2d7220 */ /* 0x080fe20000410000 */
[----:B------:R-:W-:Y:S01]  /*1d190*/  FSEL R170, R158, -INF , !P5 ;  /* 0xff8000009eaa7808 */ /* 0x000fe20006800000 */
[-C--:B------:R-:W-:Y:S01]  /*1d1a0*/  FMUL.FTZ R46, R46, R51.reuse ;  /* 0x000000332e2e7220 */ /* 0x080fe20000410000 */
[----:B------:R-:W-:Y:S01]  /*1d1b0*/  FSEL R175, R164, -INF , !P3 ;  /* 0xff800000a4af7808 */ /* 0x000fe20005800000 */
[----:B------:R-:W-:Y:S01]  /*1d1c0*/  FMUL.FTZ R47, R47, R51 ;  /* 0x000000332f2f7220 */ /* 0x000fe20000410000 */
[----:B------:R-:W-:Y:S02]  /*1d1d0*/  FSEL R169, R162, -INF , !P6 ;  /* 0xff800000a2a97808 */ /* 0x000fe40007000000 */
[----:B------:R-:W1:Y:S01]  /*1d1e0*/  MUFU.TANH R21, R52 ;  /* 0x0000003400157308 */ /* 0x000e620000002400 */
[----:B------:R-:W-:Y:S02]  /*1d1f0*/  FSEL R168, R163, -INF , !P4 ;  /* 0xff800000a3a87808 */ /* 0x000fe40006000000 */
[----:B------:R-:W-:-:S02]  /*1d200*/  ISETP.GE.AND P5, PT, R5, R0, PT ;  /* 0x000000000500720c */ /* 0x000fc40003fa6270 */
[----:B------:R-:W-:-:S03]  /*1d210*/  ISETP.GE.AND P3, PT, R5, R2, PT ;  /* 0x000000020500720c */ /* 0x000fc60003f66270 */
[----:B------:R-:W-:Y:S01]  /*1d220*/  MUFU.TANH R18, R18 ;  /* 0x0000001200127308 */ /* 0x000fe20000002400 */
[C---:B------:R-:W-:Y:S02]  /*1d230*/  ISETP.GE.AND P6, PT, R4.reuse, R0, PT ;  /* 0x000000000400720c */ /* 0x040fe40003fc6270 */
[----:B------:R-:W-:Y:S02]  /*1d240*/  ISETP.GE.AND P4, PT, R4, R2, PT ;  /* 0x000000020400720c */ /* 0x000fe40003f86270 */
[----:B------:R-:W-:-:S03]  /*1d250*/  IADD3 R5, R140, 0x58, RZ ;  /* 0x000000588c057810 */ /* 0x000fc60007ffe0ff */
[----:B------:R-:W3:Y:S01]  /*1d260*/  MUFU.TANH R14, R54 ;  /* 0x00000036000e7308 */ /* 0x000ee20000002400 */
[----:B------:R-:W-:Y:S01]  /*1d270*/  IADD3 R4, R140, 0x59, RZ ;  /* 0x000000598c047810 */ /* 0x000fe20007ffe0ff */
[----:B------:R-:W-:-:S06]  /*1d280*/  FMUL.FTZ R40, R40, R51 ;  /* 0x0000003328287220 */ /* 0x000fcc0000410000 */
[----:B------:R-:W3:Y:S01]  /*1d290*/  MUFU.TANH R150, R55 ;  /* 0x0000003700967308 */ /* 0x000ee20000002400 */
[----:B-1----:R-:W-:Y:S01]  /*1d2a0*/  FSEL R162, R60, -INF , !P5 ;  /* 0xff8000003ca27808 */ /* 0x002fe20006800000 */
[----:B------:R-:W-:Y:S01]  /*1d2b0*/  FMUL.FTZ R42, R42, R51 ;  /* 0x000000332a2a7220 */ /* 0x000fe20000410000 */
[----:B--2---:R-:W-:Y:S02]  /*1d2c0*/  FSEL R166, R166, -INF , !P3 ;  /* 0xff800000a6a67808 */ /* 0x004fe40005800000 */
[----:B------:R-:W-:Y:S02]  /*1d2d0*/  FSEL R161, R61, -INF , !P6 ;  /* 0xff8000003da17808 */ /* 0x000fe40007000000 */
[----:B-----5:R-:W-:Y:S01]  /*1d2e0*/  FSEL R164, R13, -INF , !P4 ;  /* 0xff8000000da47808 */ /* 0x020fe20006000000 */
[----:B------:R-:W1:Y:S01]  /*1d2f0*/  MUFU.TANH R146, R44 ;  /* 0x0000002c00927308 */ /* 0x000e620000002400 */
[C---:B------:R-:W-:Y:S02]  /*1d300*/  ISETP.GE.AND P5, PT, R5.reuse, R0, PT ;  /* 0x000000000500720c */ /* 0x040fe40003fa6270 */
[----:B------:R-:W-:-:S02]  /*1d310*/  ISETP.GE.AND P3, PT, R5, R2, PT ;  /* 0x000000020500720c */ /* 0x000fc40003f66270 */
[----:B------:R-:W-:-:S03]  /*1d320*/  ISETP.GE.AND P6, PT, R4, R0, PT ;  /* 0x000000000400720c */ /* 0x000fc60003fc6270 */
[----:B------:R-:W-:Y:S01]  /*1d330*/  MUFU.TANH R144, R45 ;  /* 0x0000002d00907308 */ /* 0x000fe20000002400 */
[----:B------:R-:W-:Y:S01]  /*1d340*/  ISETP.GE.AND P4, PT, R4, R2, PT ;  /* 0x000000020400720c */ /* 0x000fe20003f86270 */
[----:B------:R-:W-:Y:S01]  /*1d350*/  FMUL.FTZ R60, R190, R51 ;  /* 0x00000033be3c7220 */ /* 0x000fe20000410000 */
[C---:B------:R-:W-:Y:S02]  /*1d360*/  IADD3 R5, R140.reuse, 0x60, RZ ;  /* 0x000000608c057810 */ /* 0x040fe40007ffe0ff */
[----:B------:R-:W-:-:S03]  /*1d370*/  IADD3 R4, R140, 0x61, RZ ;  /* 0x000000618c047810 */ /* 0x000fc60007ffe0ff */
[----:B------:R2:W5:Y:S01]  /*1d380*/  MUFU.TANH R149, R46 ;  /* 0x0000002e00957308 */ /* 0x0005620000002400 */
[----:B------:R-:W-:Y:S01]  /*1d390*/  FMUL.FTZ R41, R41, R51 ;  /* 0x0000003329297220 */ /* 0x000fe20000410000 */
[----:B---3--:R-:W-:-:S06]  /*1d3a0*/  FSEL R158, R12, -INF , !P5 ;  /* 0xff8000000c9e7808 */ /* 0x008fcc0006800000 */
[----:B------:R-:W3:Y:S01]  /*1d3b0*/  MUFU.TANH R143, R47 ;  /* 0x0000002f008f7308 */ /* 0x000ee20000002400 */
[----:B----4-:R-:W-:Y:S01]  /*1d3c0*/  FSEL R163, R17, -INF , !P3 ;  /* 0xff80000011a37808 */ /* 0x010fe20005800000 */
[-C--:B------:R-:W-:Y:S01]  /*1d3d0*/  FMUL.FTZ R43, R43, R51.reuse ;  /* 0x000000332b2b7220 */ /* 0x080fe20000410000 */
[----:B------:R-:W-:Y:S02]  /*1d3e0*/  FSEL R155, R16, -INF , !P6 ;  /* 0xff800000109b7808 */ /* 0x000fe40007000000 */
[----:B------:R-:W-:Y:S01]  /*1d3f0*/  FSEL R153, R20, -INF , !P4 ;  /* 0xff80000014997808 */ /* 0x000fe20006000000 */
[----:B--2---:R-:W-:Y:S02]  /*1d400*/  FMUL.FTZ R46, R188, R51 ;  /* 0x00000033bc2e7220 */ /* 0x004fe40000410000 */
[----:B------:R-:W2:Y:S01]  /*1d410*/  MUFU.TANH R56, R40 ;  /* 0x0000002800387308 */ /* 0x000ea20000002400 */
[C---:B------:R-:W-:Y:S02]  /*1d420*/  ISETP.GE.AND P5, PT, R5.reuse, R0, PT ;  /* 0x000000000500720c */ /* 0x040fe40003fa6270 */
[----:B------:R-:W-:-:S02]  /*1d430*/  ISETP.GE.AND P3, PT, R5, R2, PT ;  /* 0x000000020500720c */ /* 0x000fc40003f66270 */
[----:B------:R-:W-:-:S03]  /*1d440*/  ISETP.GE.AND P6, PT, R4, R0, PT ;  /* 0x000000000400720c */ /* 0x000fc60003fc6270 */
[----:B------:R-:W4:Y:S01]  /*1d450*/  MUFU.TANH R62, R42 ;  /* 0x0000002a003e7308 */ /* 0x000f220000002400 */
[----:B------:R-:W-:Y:S01]  /*1d460*/  ISETP.GE.AND P4, PT, R4, R2, PT ;  /* 0x000000020400720c */ /* 0x000fe20003f86270 */
[-C--:B------:R-:W-:Y:S01]  /*1d470*/  FMUL.FTZ R53, R189, R51.reuse ;  /* 0x00000033bd357220 */ /* 0x080fe20000410000 */
[C---:B------:R-:W-:Y:S01]  /*1d480*/  IADD3 R5, R140.reuse, 0x68, RZ ;  /* 0x000000688c057810 */ /* 0x040fe20007ffe0ff */
[----:B------:R-:W-:Y:S01]  /*1d490*/  FMUL.FTZ R45, R191, R51 ;  /* 0x00000033bf2d7220 */ /* 0x000fe20000410000 */
[----:B------:R-:W-:Y:S02]  /*1d4a0*/  IADD3 R4, R140, 0x69, RZ ;  /* 0x000000698c047810 */ /* 0x000fe40007ffe0ff */
[----:B------:R-:W-:Y:S01]  /*1d4b0*/  FSEL R148, R21, -INF , !P5 ;  /* 0xff80000015947808 */ /* 0x000fe20006800000 */
[----:B------:R-:W1:Y:S01]  /*1d4c0*/  MUFU.TANH R54, R41 ;  /* 0x0000002900367308 */ /* 0x000e620000002400 */
[----:B------:R-:W-:Y:S02]  /*1d4d0*/  FSEL R151, R14, -INF , !P3 ;  /* 0xff8000000e977808 */ /* 0x000fe40005800000 */
[----:B------:R-:W-:-:S02]  /*1d4e0*/  FSEL R147, R18, -INF , !P6 ;  /* 0xff80000012937808 */ /* 0x000fc40007000000 */
[----:B------:R-:W-:-:S03]  /*1d4f0*/  FSEL R150, R150, -INF , !P4 ;  /* 0xff80000096967808 */ /* 0x000fc60006000000 */
[----:B------:R-:W1:Y:S01]  /*1d500*/  MUFU.TANH R61, R43 ;  /* 0x0000002b003d7308 */ /* 0x000e620000002400 */
[C---:B------:R-:W-:Y:S02]  /*1d510*/  ISETP.GE.AND P5, PT, R5.reuse, R0, PT ;  /* 0x000000000500720c */ /* 0x040fe40003fa6270 */
[----:B------:R-:W-:Y:S02]  /*1d520*/  ISETP.GE.AND P3, PT, R5, R2, PT ;  /* 0x000000020500720c */ /* 0x000fe40003f66270 */
[----:B------:R-:W-:-:S03]  /*1d530*/  ISETP.GE.AND P6, PT, R4, R0, PT ;  /* 0x000000000400720c */ /* 0x000fc60003fc6270 */
[----:B------:R-:W2:Y:S01]  /*1d540*/  MUFU.TANH R46, R46 ;  /* 0x0000002e002e7308 */ /* 0x000ea20000002400 */
[----:B------:R-:W-:Y:S02]  /*1d550*/  ISETP.GE.AND P4, PT, R4, R2, PT ;  /* 0x000000020400720c */ /* 0x000fe40003f86270 */
[C---:B------:R-:W-:Y:S02]  /*1d560*/  IADD3 R5, R140.reuse, 0x70, RZ ;  /* 0x000000708c057810 */ /* 0x040fe40007ffe0ff */
[----:B------:R-:W-:-:S03]  /*1d570*/  IADD3 R4, R140, 0x71, RZ ;  /* 0x000000718c047810 */ /* 0x000fc60007ffe0ff */
[----:B------:R-:W2:Y:S01]  /*1d580*/  MUFU.TANH R60, R60 ;  /* 0x0000003c003c7308 */ /* 0x000ea20000002400 */
[----:B-1----:R-:W-:Y:S02]  /*1d590*/  FSEL R146, R146, -INF , !P5 ;  /* 0xff80000092927808 */ /* 0x002fe40006800000 */
[----:B-----5:R-:W-:Y:S02]  /*1d5a0*/  FSEL R149, R149, -INF , !P3 ;  /* 0xff80000095957808 */ /* 0x020fe40005800000 */
[----:B------:R-:W-:Y:S02]  /*1d5b0*/  FSEL R144, R144, -INF , !P6 ;  /* 0xff80000090907808 */ /* 0x000fe40007000000 */
[----:B---3--:R-:W-:Y:S01]  /*1d5c0*/  FSEL R143, R143, -INF , !P4 ;  /* 0xff8000008f8f7808 */ /* 0x008fe20006000000 */
[----:B------:R-:W1:Y:S01]  /*1d5d0*/  MUFU.TANH R53, R53 ;  /* 0x0000003500357308 */ /* 0x000e620000002400 */
[----:B------:R-:W-:Y:S01]  /*1d5e0*/  BAR.SYNC.DEFER_BLOCKING 0x0 ;  /* 0x0000000000007b1d */ /* 0x000fe20000010000 */
[----:B------:R-:W-:-:S02]  /*1d5f0*/  ISETP.GE.AND P5, PT, R5, R0, PT ;  /* 0x000000000500720c */ /* 0x000fc40003fa6270 */
[----:B------:R-:W-:Y:S02]  /*1d600*/  ISETP.GE.AND P3, PT, R5, R2, PT ;  /* 0x000000020500720c */ /* 0x000fe40003f66270 */
[C---:B------:R-:W-:Y:S02]  /*1d610*/  ISETP.GE.AND P6, PT, R4.reuse, R0, PT ;  /* 0x000000000400720c */ /* 0x040fe40003fc6270 */
[----:B------:R-:W3:Y:S01]  /*1d620*/  MUFU.TANH R45, R45 ;  /* 0x0000002d002d7308 */ /* 0x000ee20000002400 */
[----:B------:R-:W-:Y:S02]  /*1d630*/  ISETP.GE.AND P4, PT, R4, R2, PT ;  /* 0x000000020400720c */ /* 0x000fe40003f86270 */
[----:B------:R-:W-:Y:S02]  /*1d640*/  IADD3 R4, R140, 0x78, RZ ;  /* 0x000000788c047810 */ /* 0x000fe40007ffe0ff */
[----:B--2---:R-:W-:Y:S02]  /*1d650*/  FSEL R56, R56, -INF , !P5 ;  /* 0xff80000038387808 */ /* 0x004fe40006800000 */
[----:B----4-:R-:W-:-:S02]  /*1d660*/  FSEL R62, R62, -INF , !P3 ;  /* 0xff8000003e3e7808 */ /* 0x010fc40005800000 */
[C---:B------:R-:W-:Y:S02]  /*1d670*/  ISETP.GE.AND P5, PT, R4.reuse, R0, PT ;  /* 0x000000000400720c */ /* 0x040fe40003fa6270 */
[----:B------:R-:W-:Y:S02]  /*1d680*/  ISETP.GE.AND P3, PT, R4, R2, PT ;  /* 0x000000020400720c */ /* 0x000fe40003f66270 */
[----:B------:R-:W-:Y:S02]  /*1d690*/  IADD3 R4, R140, 0x79, RZ ;  /* 0x000000798c047810 */ /* 0x000fe40007ffe0ff */
[----:B------:R-:W-:Y:S02]  /*1d6a0*/  FSEL R54, R54, -INF , !P6 ;  /* 0xff80000036367808 */ /* 0x000fe40007000000 */
[----:B------:R-:W-:Y:S02]  /*1d6b0*/  FSEL R61, R61, -INF , !P4 ;  /* 0xff8000003d3d7808 */ /* 0x000fe40006000000 */
[----:B------:R-:W-:-:S02]  /*1d6c0*/  FSEL R46, R46, -INF , !P5 ;  /* 0xff8000002e2e7808 */ /* 0x000fc40006800000 */
[----:B------:R-:W-:Y:S01]  /*1d6d0*/  FSEL R60, R60, -INF , !P3 ;  /* 0xff8000003c3c7808 */ /* 0x000fe20005800000 */
[----:B------:R-:W-:Y:S01]  /*1d6e0*/  BSSY B1, `(.L_x_1409) ;  /* 0x00000d3000017945 */ /* 0x000fe20003800000 */
[C---:B------:R-:W-:Y:S02]  /*1d6f0*/  ISETP.GE.AND P6, PT, R140.reuse, R0, PT ;  /* 0x000000008c00720c */ /* 0x040fe40003fc6270 */
[----:B------:R-:W-:Y:S02]  /*1d700*/  ISETP.GE.AND P4, PT, R140, R2, PT ;  /* 0x000000028c00720c */ /* 0x000fe40003f86270 */
[C---:B------:R-:W-:Y:S02]  /*1d710*/  ISETP.GE.AND P5, PT, R4.reuse, R0, PT ;  /* 0x000000000400720c */ /* 0x040fe40003fa6270 */
[----:B------:R-:W-:Y:S01]  /*1d720*/  ISETP.GE.AND P3, PT, R4, R2, PT ;  /* 0x000000020400720c */ /* 0x000fe20003f66270 */
[----:B------:R-:W-:Y:S01]  /*1d730*/  IMAD.MOV.U32 R141, RZ, RZ, R134 ;  /* 0x000000ffff8d7224 */ /* 0x000fe200078e0086 */
[----:B------:R-:W-:Y:S01]  /*1d740*/  FSEL R133, R133, -INF , !P6 ;  /* 0xff80000085857808 */ /* 0x000fe20007000000 */
[----:B------:R-:W-:Y:S01]  /*1d750*/  IMAD.MOV.U32 R140, RZ, RZ, R135 ;  /* 0x000000ffff8c7224 */ /* 0x000fe200078e0087 */
[----:B-1----:R-:W-:-:S02]  /*1d760*/  FSEL R53, R53, -INF , !P5 ;  /* 0xff80000035357808 */ /* 0x002fc40006800000 */
[----:B------:R-:W-:Y:S02]  /*1d770*/  FSEL R136, R136, -INF , !P4 ;  /* 0xff80000088887808 */ /* 0x000fe40006000000 */
[----:B---3--:R-:W-:Y:S01]  /*1d780*/  FSEL R45, R45, -INF , !P3 ;  /* 0xff8000002d2d7808 */ /* 0x008fe20005800000 */
        /* <DEDUP_REMOVED lines=13> */
[-C--:B------:R-:W-:Y:S02]  /*1d860*/  LOP3.LUT R8, R8, R10.reuse, RZ, 0x3c, !PT ;  /* 0x0000000a08087212 */ /* 0x080fe400078e3cff */
        /* <DEDUP_REMOVED lines=22> */
[----:B------:R-:W-:-:S09]  /*1d9d0*/  ISETP.NE.AND P2, PT, R10, RZ, PT ;  /* 0x000000ff0a00720c */ /* 0x000fd20003f45270 */
[----:B------:R-:W-:Y:S02]  /*1d9e0*/  @P6 IADD3 R9, R9, 0x1, RZ ;  /* 0x0000000109096810 */ /* 0x000fe40007ffe0ff */
[----:B------:R-:W-:Y:S02]  /*1d9f0*/  @P5 IADD3 R7, R7, 0x1, RZ ;  /* 0x0000000107075810 */ /* 0x000fe40007ffe0ff */
[----:B------:R-:W-:-:S03]  /*1da00*/  MOV R4, R9 ;  /* 0x0000000900047202 */ /* 0x000fc60000000f00 */
        /* <DEDUP_REMOVED lines=20> */
[----:B----4-:R-:W-:Y:S02]  /*1db50*/  IMAD R2, R9, R0, RZ ;  /* 0x0000000009027224 */ /* 0x010fe400078e02ff */
[----:B------:R-:W-:-:S04]  /*1db60*/  IMAD.WIDE.U32 R6, R0, R8, R10 ;  /* 0x0000000800067225 */ /* 0x000fc800078e000a */
[----:B------:R-:W-:-:S04]  /*1db70*/  IMAD R5, R8, R5, R2 ;  /* 0x0000000508057224 */ /* 0x000fc800078e0202 */
[----:B------:R-:W-:Y:S01]  /*1db80*/  IMAD.IADD R5, R7, 0x1, R5 ;  /* 0x0000000107057824 */ /* 0x000fe200078e0205 */
[----:B------:R-:W-:Y:S05]  /*1db90*/  BRA `(.L_x_1413) ;  /* 0x0000003000007947 */ /* 0x000fea0003800000 */
.L_x_1412:
[----:B------:R-:W2:Y:S02]  /*1dba0*/  LD.E R6, [R48.64+0x38] ;  /* 0x0000380430067980 */ /* 0x000ea4000c101900 */
[----:B--2---:R-:W-:-:S04]  /*1dbb0*/  LEA R6, -R6, RZ, 0x7 ;  /* 0x000000ff06067211 */ /* 0x004fc800078e39ff */
[----:B------:R-:W-:Y:S02]  /*1dbc0*/  SHF.R.S32.HI R5, RZ, 0x1f, R6 ;  /* 0x0000001fff057819 */ /* 0x000fe40000011406 */
.L_x_1413:
[----:B------:R-:W-:Y:S05]  /*1dbd0*/  BSYNC B0 ;  /* 0x0000000000007941 */ /* 0x000fea0003800000 */
.L_x_1411:
[----:B------:R-:W-:Y:S02]  /*1dbe0*/  LOP3.LUT R0, R241, 0x1, RZ, 0xc0, !PT ;  /* 0x00000001f1007812 */ /* 0x000fe400078ec0ff */
[----:B------:R-:W-:Y:S02]  /*1dbf0*/  @P1 IADD3 R2, P0, R6, R227, RZ ;  /* 0x000000e306021210 */ /* 0x000fe40007f1e0ff */
[----:B------:R-:W-:Y:S02]  /*1dc00*/  ISETP.NE.U32.AND P2, PT, R0, 0x1, PT ;  /* 0x000000010000780c */ /* 0x000fe40003f45070 */
[-C--:B------:R-:W-:Y:S01]  /*1dc10*/  LEA R18, P3, R6, R230.reuse, 0x1 ;  /* 0x000000e606127211 */ /* 0x080fe200078608ff */
        /* <DEDUP_REMOVED lines=11> */
[CC--:B------:R-:W-:Y:S01]  /*1dcd0*/  @P1 LEA R8, P0, R4.reuse, R230.reuse, 0x1 ;  /* 0x000000e604081211 */ /* 0x0c0fe200078008ff */
[----:B------:R-:W-:Y:S01]  /*1dce0*/  @!P2 IMAD.X R5, R5, 0x1, R228, P4 ;  /* 0x000000010505a824 */ /* 0x000fe200020e06e4 */
[CC--:B------:R-:W-:Y:S01]  /*1dcf0*/  @!P2 LEA R14, P4, R4.reuse, R230.reuse, 0x1 ;  /* 0x000000e6040ea211 */ /* 0x0c0fe200078808ff */
[----:B------:R1:W-:Y:S01]  /*1dd00*/  @P2 STS.128 [R237+0x4000], RZ ;  /* 0x004000ffed002388 */ /* 0x0003e20000000c00 */
[----:B------:R-:W-:Y:S02]  /*1dd10*/  IADD3 R0, P3, R4, R227, RZ ;  /* 0x000000e304007210 */ /* 0x000fe40007f7e0ff */
[----:B------:R-:W-:Y:S01]  /*1dd20*/  @!P2 LEA R16, P5, R6, R230, 0x1 ;  /* 0x000000e60610a211 */ /* 0x000fe200078a08ff */
[----:B------:R-:W-:Y:S01]  /*1dd30*/  @!PT LDS RZ, [RZ] ;  /* 0x00000000fffff984 */ /* 0x000fe20000000800 */
[----:B------:R-:W-:Y:S01]  /*1dd40*/  @!PT LDS RZ, [RZ] ;  /* 0x00000000fffff984 */ /* 0x000fe20000000800 */
[----:B------:R-:W-:Y:S01]  /*1dd50*/  @!PT LDS RZ, [RZ] ;  /* 0x00000000fffff984 */ /* 0x000fe20000000800 */
[----:B------:R1:W-:Y:S01]  /*1dd60*/  @P1 LDGSTS.E.BYPASS.LTC128B.128 [R237+0x8000], [R18.64+0x80] ;  /* 0x0800008012ed1fae */ /* 0x0003e2000b901d44 */
[----:B------:R-:W-:-:S02]  /*1dd70*/  @P1 LEA.HI.X R9, R4, R229, R2, 0x1, P0 ;  /* 0x000000e504091211 */ /* 0x000fc400000f0c02 */
[-C--:B------:R-:W-:Y:S01]  /*1dd80*/  @!P2 LEA.HI.X R15, R4, R229.reuse, R2, 0x1, P4 ;  /* 0x000000e5040fa211 */ /* 0x080fe200020f0c02 */
[----:B------:R-:W-:Y:S01]  /*1dd90*/  IMAD.X R2, R2, 0x1, R228, P3 ;  /* 0x0000000102027824 */ /* 0x000fe200018e06e4 */
[----:B------:R-:W-:Y:S01]  /*1dda0*/  @!P2 LEA.HI.X R17, R6, R229, R5, 0x1, P5 ;  /* 0x000000e50611a211 */ /* 0x000fe200028f0c05 */
[----:B------:R1:W-:Y:S01]  /*1ddb0*/  @!P1 STS.128 [R237+0x8000], RZ ;  /* 0x008000ffed009388 */ /* 0x0003e20000000c00 */
[CC--:B------:R-:W-:Y:S02]  /*1ddc0*/  @!P2 LEA R12, P4, R0.reuse, R230.reuse, 0x1 ;  /* 0x000000e6000ca211 */ /* 0x0c0fe400078808ff */
[CC--:B------:R-:W-:Y:S01]  /*1ddd0*/  @P1 LEA R6, P0, R0.reuse, R230.reuse, 0x1 ;  /* 0x000000e600061211 */ /* 0x0c0fe200078008ff */
[----:B------:R-:W-:Y:S01]  /*1dde0*/  @!PT LDS RZ, [RZ] ;  /* 0x00000000fffff984 */ /* 0x000fe20000000800 */
[----:B------:R-:W-:Y:S01]  /*1ddf0*/  @!PT LDS RZ, [RZ] ;  /* 0x00000000fffff984 */ /* 0x000fe20000000800 */
[----:B------:R-:W-:Y:S01]  /*1de00*/  @!PT LDS RZ, [RZ] ;  /* 0x00000000fffff984 */ /* 0x000fe20000000800 */
[----:B------:R1:W-:Y:S01]  /*1de10*/  @!P2 LDGSTS.E.BYPASS.LTC128B.128 [R237+0x4800], [R16.64] ;  /* 0x0480000010edafae */ /* 0x0003e2000b901d44 */
[C---:B------:R-:W-:Y:S02]  /*1de20*/  IADD3 R4, P3, R0.reuse, R227, RZ ;  /* 0x000000e300047210 */ /* 0x040fe40007f7e0ff */
[CCC-:B------:R-:W-:Y:S01]  /*1de30*/  @!P2 LEA.HI.X R13, R0.reuse, R229.reuse, R2.reuse, 0x1, P4 ;  /* 0x000000e5000da211 */ /* 0x1c0fe200020f0c02 */
[----:B------:R1:W-:Y:S01]  /*1de40*/  @P2 STS.128 [R237+0x4800], RZ ;  /* 0x004800ffed002388 */ /* 0x0003e20000000c00 */
[----:B------:R-:W-:Y:S01]  /*1de50*/  @P1 LEA.HI.X R7, R0, R229, R2, 0x1, P0 ;  /* 0x000000e500071211 */ /* 0x000fe200000f0c02 */
[----:B------:R-:W-:Y:S01]  /*1de60*/  IMAD.X R2, R2, 0x1, R228, P3 ;  /* 0x0000000102027824 */ /* 0x000fe200018e06e4 */
[CC--:B------:R-:W-:Y:S01]  /*1de70*/  @!P2 LEA R22, P4, R4.reuse, R230.reuse, 0x1 ;  /* 0x000000e60416a211 */ /* 0x0c0fe200078808ff */
[----:B------:R-:W-:Y:S01]  /*1de80*/  @!PT LDS RZ, [RZ] ;  /* 0x00000000fffff984 */ /* 0x000fe20000000800 */
[----:B------:R-:W-:Y:S01]  /*1de90*/  @!PT LDS RZ, [RZ] ;  /* 0x00000000fffff984 */ /* 0x000fe20000000800 */
[----:B------:R-:W-:Y:S01]  /*1dea0*/  @!PT LDS RZ, [RZ] ;  /* 0x00000000fffff984 */ /* 0x000fe20000000800 */
[----:B------:R1:W-:Y:S01]  /*1deb0*/  @P1 LDGSTS.E.BYPASS.LTC128B.128 [R237+0x8800], [R10.64+0x80] ;  /* 0x088000800aed1fae */ /* 0x0003e2000b901d44 */
[----:B------:R-:W-:-:S02]  /*1dec0*/  @P1 LEA R20, P0, R4, R230, 0x1 ;  /* 0x000000e604141211 */ /* 0x000fc400078008ff */
[C---:B------:R-:W-:Y:S01]  /*1ded0*/  IADD3 R0, P3, R4.reuse, R227, RZ ;  /* 0x000000e304007210 */ /* 0x040fe20007f7e0ff */
[----:B------:R1:W-:Y:S01]  /*1dee0*/  @!P1 STS.128 [R237+0x8800], RZ ;  /* 0x008800ffed009388 */ /* 0x0003e20000000c00 */
        /* <DEDUP_REMOVED lines=8> */
[C---:B------:R-:W-:Y:S02]  /*1df70*/  @P1 LEA R24, P0, R0.reuse, R230, 0x1 ;  /* 0x000000e600181211 */ /* 0x040fe400078008ff */
[C---:B------:R-:W-:Y:S01]  /*1df80*/  IADD3 R4, P3, R0.reuse, R227, RZ ;  /* 0x000000e300047210 */ /* 0x040fe20007f7e0ff */
[----:B------:R1:W-:Y:S01]  /*1df90*/  @P2 STS.128 [R237+0x5000], RZ ;  /* 0x005000ffed002388 */ /* 0x0003e20000000c00 */
[----:B------:R-:W-:-:S02]  /*1dfa0*/  @!P2 LEA.HI.X R27, R0, R229, R2, 0x1, P4 ;  /* 0x000000e5001ba211 */ /* 0x000fc400020f0c02 */
[----:B------:R-:W-:Y:S01]  /*1dfb0*/  @P1 LEA.HI.X R25, R0, R229, R2, 0x1, P0 ;  /* 0x000000e500191211 */ /* 0x000fe200000f0c02 */
[----:B------:R-:W-:Y:S01]  /*1dfc0*/  @!PT LDS RZ, [RZ] ;  /* 0x00000000fffff984 */ /* 0x000fe20000000800 */
[----:B------:R-:W-:Y:S01]  /*1dfd0*/  @!PT LDS RZ, [RZ] ;  /* 0x00000000fffff984 */ /* 0x000fe20000000800 */
[----:B------:R-:W-:Y:S01]  /*1dfe0*/  @!PT LDS RZ, [RZ] ;  /* 0x00000000fffff984 */ /* 0x000fe20000000800 */
[----:B------:R1:W-:Y:S01]  /*1dff0*/  @P1 LDGSTS.E.BYPASS.LTC128B.128 [R237+0x9000], [R8.64+0x80] ;  /* 0x0900008008ed1fae */ /* 0x0003e2000b901d44 */
[----:B------:R-:W-:Y:S01]  /*1e000*/  IMAD.X R2, R2, 0x1, R228, P3 ;  /* 0x0000000102027824 */ /* 0x000fe200018e06e4 */
[CC--:B------:R-:W-:Y:S02]  /*1e010*/  @!P2 LEA R34, P4, R4.reuse, R230.reuse, 0x1 ;  /* 0x000000e60422a211 */ /* 0x0c0fe400078808ff */
[----:B------:R1:W-:Y:S01]  /*1e020*/  @!P1 STS.128 [R237+0x9000], RZ ;  /* 0x009000ffed009388 */ /* 0x0003e20000000c00 */
[C---:B------:R-:W-:Y:S02]  /*1e030*/  @P1 LEA R32, P0, R4.reuse, R230, 0x1 ;  /* 0x000000e604201211 */ /* 0x040fe400078008ff */
[C---:B------:R-:W-:Y:S01]  /*1e040*/  IADD3 R0, P3, R4.reuse, R227, RZ ;  /* 0x000000e304007210 */ /* 0x040fe20007f7e0ff */
[----:B------:R-:W-:Y:S01]  /*1e050*/  @!PT LDS RZ, [RZ] ;  /* 0x00000000fffff984 */ /* 0x000fe20000000800 */
[----:B------:R-:W-:Y:S01]  /*1e060*/  @!PT LDS RZ, [RZ] ;  /* 0x00000000fffff984 */ /* 0x000fe20000000800 */
[----:B------:R-:W-:Y:S01]  /*1e070*/  @!PT LDS RZ, [RZ] ;  /* 0x00000000fffff984 */ /* 0x000fe20000000800 */
[----:B------:R1:W-:Y:S01]  /*1e080*/  @!P2 LDGSTS.E.BYPASS.LTC128B.128 [R237+0x5800], [R12.64] ;  /* 0x058000000cedafae */ /* 0x0003e2000b901d44 */
[----:B------:R-:W-:-:S02]  /*1e090*/  @!P2 LEA.HI.X R35, R4, R229, R2, 0x1, P4 ;  /* 0x000000e50423a211 */ /* 0x000fc400020f0c02 */
[-C--:B------:R-:W-:Y:S01]  /*1e0a0*/  @P1 LEA.HI.X R33, R4, R229.reuse, R2, 0x1, P0 ;  /* 0x000000e504211211 */ /* 0x080fe200000f0c02 */
[----:B------:R1:W-:Y:S01]  /*1e0b0*/  @P2 STS.128 [R237+0x5800], RZ ;  /* 0x005800ffed002388 */ /* 0x0003e20000000c00 */
[----:B------:R-:W-:Y:S01]  /*1e0c0*/  IMAD.X R2, R2, 0x1, R228, P3 ;  /* 0x0000000102027824 */ /* 0x000fe200018e06e4 */
[CC--:B------:R-:W-:Y:S02]  /*1e0d0*/  @!P2 LEA R4, P3, R0.reuse, R230.reuse, 0x1 ;  /* 0x000000e60004a211 */ /* 0x0c0fe400078608ff */
[----:B------:R-:W-:Y:S01]  /*1e0e0*/  @!PT LDS RZ, [RZ] ;  /* 0x00000000fffff984 */ /* 0x000fe20000000800 */
[----:B------:R-:W-:Y:S01]  /*1e0f0*/  @!PT LDS RZ, [RZ] ;  /* 0x00000000fffff984 */ /* 0x000fe20000000800 */
[----:B------:R-:W-:Y:S01]  /*1e100*/  @!PT LDS RZ, [RZ] ;  /* 0x00000000fffff984 */ /* 0x000fe20000000800 */
[----:B------:R1:W-:Y:S01]  /*1e110*/  @P1 LDGSTS.E.BYPASS.LTC128B.128 [R237+0x9800], [R6.64+0x80] ;  /* 0x0980008006ed1fae */ /* 0x0003e2000b901d44 */
[C---:B------:R-:W-:Y:S01]  /*1e120*/  @P1 LEA R36, P0, R0.reuse, R230, 0x1 ;  /* 0x000000e600241211 */ /* 0x040fe200078008ff */
[----:B------:R-:W-:Y:S01]  /*1e130*/  IMAD.MOV.U32 R230, RZ, RZ, R18 ;  /* 0x000000ffffe67224 */ /* 0x000fe200078e0012 */
[CCC-:B------:R-:W-:Y:S01]  /*1e140*/  @!P2 LEA.HI.X R5, R0.reuse, R229.reuse, R2.reuse, 0x1, P3 ;  /* 0x000000e50005a211 */ /* 0x1c0fe200018f0c02 */
[----:B------:R1:W-:Y:S01]  /*1e150*/  @!P1 STS.128 [R237+0x9800], RZ ;  /* 0x009800ffed009388 */ /* 0x0003e20000000c00 */
[----:B------:R-:W-:Y:S01]  /*1e160*/  @P1 LEA.HI.X R37, R0, R229, R2, 0x1, P0 ;  /* 0x000000e500251211 */ /* 0x000fe200000f0c02 */
[----:B------:R-:W-:-:S02]  /*1e170*/  IMAD.MOV.U32 R229, RZ, RZ, R19 ;  /* 0x000000ffffe57224 */ /* 0x000fc400078e0013 */
        /* <DEDUP_REMOVED lines=41> */
.L_x_1410:
[----:B------:R-:W-:Y:S05]  /*1e410*/  BSYNC B1 ;  /* 0x0000000000017941 */ /* 0x000fea0003800000 */
.L_x_1409:
[----:B------:R-:W2:Y:S01]  /*1e420*/  LD.E R52, [R48.64+0xdc] ;  /* 0x0000dc0430347980 */ /* 0x000ea2000c101900 */
[----:B-1----:R-:W-:-:S02]  /*1e430*/  FMNMX.FTZ R5, R3, R136, !PT ;  /* 0x0000008803057209 */ /* 0x002fc40007810000 */
        /* <DEDUP_REMOVED lines=68> */
[----:B------:R-:W-:-:S03]  /*1e880*/  FMNMX.FTZ R4, R53, R4, !PT ;  /* 0x0000000435047209 */ /* 0x000fc60007810000 */
[----:B------:R-:W1:Y:S04]  /*1e890*/  SHFL.BFLY PT, R2, R5, 0x2, 0x1f ;  /* 0x0c401f0005027f89 */ /* 0x000e6800000e0000 */
[----:B------:R-:W3:Y:S01]  /*1e8a0*/  SHFL.BFLY PT, R0, R4, 0x2, 0x1f ;  /* 0x0c401f0004007f89 */ /* 0x000ee200000e0000 */
[----:B-1----:R-:W-:Y:S02]  /*1e8b0*/  FMNMX.FTZ R2, R5, R2, !PT ;  /* 0x0000000205027209 */ /* 0x002fe40007810000 */
[----:B---3--:R-:W-:-:S03]  /*1e8c0*/  FMNMX.FTZ R0, R4, R0, !PT ;  /* 0x0000000004007209 */ /* 0x008fc60007810000 */
[----:B------:R-:W1:Y:S04]  /*1e8d0*/  SHFL.BFLY PT, R41, R2, 0x1, 0x1f ;  /* 0x0c201f0002297f89 */ /* 0x000e6800000e0000 */
[----:B------:R-:W3:Y:S01]  /*1e8e0*/  SHFL.BFLY PT, R42, R0, 0x1, 0x1f ;  /* 0x0c201f00002a7f89 */ /* 0x000ee200000e0000 */
[----:B-1----:R-:W-:Y:S02]  /*1e8f0*/  FMNMX.FTZ R41, R2, R41, !PT ;  /* 0x0000002902297209 */ /* 0x002fe40007810000 */
[----:B---3--:R-:W-:Y:S02]  /*1e900*/  FMNMX.FTZ R42, R0, R42, !PT ;  /* 0x0000002a002a7209 */ /* 0x008fe40007810000 */
[----:B------:R-:W-:Y:S02]  /*1e910*/  FSETP.NEU.FTZ.AND P0, PT, R41, -INF , PT ;  /* 0xff8000002900780b */ /* 0x000fe40003f1d000 */
[----:B------:R-:W-:-:S02]  /*1e920*/  FSETP.NEU.FTZ.AND P1, PT, R42, -INF , PT ;  /* 0xff8000002a00780b */ /* 0x000fc40003f3d000 */
[----:B------:R-:W-:Y:S02]  /*1e930*/  FSEL R4, R41, RZ, P0 ;  /* 0x000000ff29047208 */ /* 0x000fe40000000000 */
[----:B------:R-:W-:-:S03]  /*1e940*/  FSEL R5, R42, RZ, P1 ;  /* 0x000000ff2a057208 */ /* 0x000fc60000800000 */
[----:B------:R-:W-:Y:S02]  /*1e950*/  FADD.FTZ R4, R3, -R4 ;  /* 0x8000000403047221 */ /* 0x000fe40000010000 */
[----:B------:R-:W-:Y:S02]  /*1e960*/  FADD.FTZ R5, R132, -R5 ;  /* 0x8000000584057221 */ /* 0x000fe40000010000 */
[C---:B--2---:R-:W-:Y:S02]  /*1e970*/  FMUL.FTZ R47, R52.reuse, R41 ;  /* 0x00000029342f7220 */ /* 0x044fe40000410000 */
[C---:B------:R-:W-:Y:S02]  /*1e980*/  FMUL.FTZ R55, R52.reuse, R42 ;  /* 0x0000002a34377220 */ /* 0x040fe40000410000 */
[C---:B------:R-:W-:Y:S01]  /*1e990*/  FMUL.FTZ R4, R52.reuse, R4 ;  /* 0x0000000434047220 */ /* 0x040fe20000410000 */
[----:B------:R-:W-:Y:S01]  /*1e9a0*/  FSEL R47, R47, RZ, P0 ;  /* 0x000000ff2f2f7208 */ /* 0x000fe20000000000 */
[----:B------:R-:W-:Y:S01]  /*1e9b0*/  FMUL.FTZ R5, R52, R5 ;  /* 0x0000000534057220 */ /* 0x000fe20000410000 */
[----:B------:R-:W-:Y:S01]  /*1e9c0*/  FSEL R55, R55, RZ, P1 ;  /* 0x000000ff37377208 */ /* 0x000fe20000800000 */
[----:B------:R-:W1:Y:S02]  /*1e9d0*/  MUFU.EX2 R43, R4 ;  /* 0x00000004002b7308 */ /* 0x000e640000000800 */
[----:B------:R-:W-:-:S02]  /*1e9e0*/  FFMA.FTZ R33, R136, R52, -R47 ;  /* 0x0000003488217223 */ /* 0x000fc4000001082f */
[-CC-:B------:R-:W-:Y:S02]  /*1e9f0*/  FFMA.FTZ R32, R180, R52.reuse, -R47.reuse ;  /* 0x00000034b4207223 */ /* 0x180fe4000001082f */
[-CC-:B------:R-:W-:Y:S02]  /*1ea00*/  FFMA.FTZ R2, R183, R52.reuse, -R47.reuse ;  /* 0x00000034b7027223 */ /* 0x180fe4000001082f */
[-C--:B------:R-:W-:Y:S01]  /*1ea10*/  FFMA.FTZ R0, R184, R52.reuse, -R47 ;  /* 0x00000034b8007223 */ /* 0x080fe2000001082f */
[----:B------:R-:W-:Y:S01]  /*1ea20*/  MUFU.EX2 R33, R33 ;  /* 0x0000002100217308 */ /* 0x000fe20000000800 */
[-CC-:B------:R-:W-:Y:S02]  /*1ea30*/  FFMA.FTZ R40, R133, R52.reuse, -R55.reuse ;  /* 0x0000003485287223 */ /* 0x180fe40000010837 */
[-CC-:B------:R-:W-:Y:S02]  /*1ea40*/  FFMA.FTZ R35, R179, R52.reuse, -R55.reuse ;  /* 0x00000034b3237223 */ /* 0x180fe40000010837 */
[----:B------:R-:W-:-:S02]  /*1ea50*/  FFMA.FTZ R34, R182, R52, -R55 ;  /* 0x00000034b6227223 */ /* 0x000fc40000010837 */
[----:B------:R-:W-:Y:S01]  /*1ea60*/  FFMA.FTZ R3, R181, R52, -R55 ;  /* 0x00000034b5037223 */ /* 0x000fe20000010837 */
[----:B------:R-:W-:Y:S01]  /*1ea70*/  MUFU.EX2 R32, R32 ;  /* 0x0000002000207308 */ /* 0x000fe20000000800 */
[-C--:B-1----:R-:W-:Y:S02]  /*1ea80*/  FMUL.FTZ R130, R130, R43.reuse ;  /* 0x0000002b82827220 */ /* 0x082fe40000410000 */
[-C--:B------:R-:W-:Y:S02]  /*1ea90*/  FMUL.FTZ R131, R131, R43.reuse ;  /* 0x0000002b83837220 */ /* 0x080fe40000410000 */
[-C--:B------:R-:W-:Y:S02]  /*1eaa0*/  FMUL.FTZ R126, R126, R43.reuse ;  /* 0x0000002b7e7e7220 */ /* 0x080fe40000410000 */
[-C--:B------:R-:W-:Y:S01]  /*1eab0*/  FMUL.FTZ R127, R127, R43.reuse ;  /* 0x0000002b7f7f7220 */ /* 0x080fe20000410000 */
[----:B------:R-:W-:Y:S01]  /*1eac0*/  MUFU.EX2 R2, R2 ;  /* 0x0000000200027308 */ /* 0x000fe20000000800 */
[----:B------:R-:W-:-:S02]  /*1ead0*/  FMUL.FTZ R122, R122, R43 ;  /* 0x0000002b7a7a7220 */ /* 0x000fc40000410000 */
[-C--:B------:R-:W-:Y:S02]  /*1eae0*/  FMUL.FTZ R123, R123, R43.reuse ;  /* 0x0000002b7b7b7220 */ /* 0x080fe40000410000 */
[-C--:B------:R-:W-:Y:S02]  /*1eaf0*/  FMUL.FTZ R118, R118, R43.reuse ;  /* 0x0000002b76767220 */ /* 0x080fe40000410000 */
[-C--:B------:R-:W-:Y:S01]  /*1eb00*/  FMUL.FTZ R119, R119, R43.reuse ;  /* 0x0000002b77777220 */ /* 0x080fe20000410000 */
[----:B------:R-:W1:Y:S01]  /*1eb10*/  MUFU.EX2 R0, R0 ;  /* 0x0000000000007308 */ /* 0x000e620000000800 */
[-C--:B------:R-:W-:Y:S02]  /*1eb20*/  FMUL.FTZ R114, R114, R43.reuse ;  /* 0x0000002b72727220 */ /* 0x080fe40000410000 */
[-C--:B------:R-:W-:Y:S02]  /*1eb30*/  FMUL.FTZ R115, R115, R43.reuse ;  /* 0x0000002b73737220 */ /* 0x080fe40000410000 */
[----:B------:R-:W-:-:S02]  /*1eb40*/  FMUL.FTZ R110, R110, R43 ;  /* 0x0000002b6e6e7220 */ /* 0x000fc40000410000 */
[-C--:B------:R-:W-:Y:S01]  /*1eb50*/  FMUL.FTZ R111, R111, R43.reuse ;  /* 0x0000002b6f6f7220 */ /* 0x080fe20000410000 */
[----:B------:R-:W-:Y:S01]  /*1eb60*/  MUFU.EX2 R40, R40 ;  /* 0x0000002800287308 */ /* 0x000fe20000000800 */
[-C--:B------:R-:W-:Y:S02]  /*1eb70*/  FMUL.FTZ R106, R106, R43.reuse ;  /* 0x0000002b6a6a7220 */ /* 0x080fe40000410000 */
[-C--:B------:R-:W-:Y:S02]  /*1eb80*/  FMUL.FTZ R107, R107, R43.reuse ;  /* 0x0000002b6b6b7220 */ /* 0x080fe40000410000 */
[-C--:B------:R-:W-:Y:S02]  /*1eb90*/  FMUL.FTZ R102, R102, R43.reuse ;  /* 0x0000002b66667220 */ /* 0x080fe40000410000 */
[-C--:B------:R-:W-:Y:S01]  /*1eba0*/  FMUL.FTZ R103, R103, R43.reuse ;  /* 0x0000002b67677220 */ /* 0x080fe20000410000 */
[----:B------:R-:W2:Y:S01]  /*1ebb0*/  MUFU.EX2 R35, R35 ;  /* 0x0000002300237308 */ /* 0x000ea20000000800 */
[----:B-1----:R-:W-:Y:S01]  /*1ebc0*/  F2FP.BF16.PACK_AB R7, R0, R2 ;  /* 0x000000020007723e */ /* 0x002fe200000010ff */
[----:B------:R-:W-:-:S02]  /*1ebd0*/  FMUL.FTZ R98, R98, R43 ;  /* 0x0000002b62627220 */ /* 0x000fc40000410000 */
[-C--:B------:R-:W-:Y:S02]  /*1ebe0*/  FMUL.FTZ R99, R99, R43.reuse ;  /* 0x0000002b63637220 */ /* 0x080fe40000410000 */
[-C--:B------:R-:W-:Y:S02]  /*1ebf0*/  FMUL.FTZ R94, R94, R43.reuse ;  /* 0x0000002b5e5e7220 */ /* 0x080fe40000410000 */
[----:B------:R-:W-:Y:S01]  /*1ec00*/  MUFU.EX2 R34, R34 ;  /* 0x0000002200227308 */ /* 0x000fe20000000800 */
[-C--:B------:R-:W-:Y:S02]  /*1ec10*/  FMUL.FTZ R95, R95, R43.reuse ;  /* 0x0000002b5f5f7220 */ /* 0x080fe40000410000 */
[-C--:B------:R-:W-:Y:S02]  /*1ec20*/  FMUL.FTZ R90, R90, R43.reuse ;  /* 0x0000002b5a5a7220 */ /* 0x080fe40000410000 */
[-C--:B------:R-:W-:Y:S02]  /*1ec30*/  FMUL.FTZ R91, R91, R43.reuse ;  /* 0x0000002b5b5b7220 */ /* 0x080fe40000410000 */
[-C--:B------:R-:W-:Y:S01]  /*1ec40*/  FMUL.FTZ R86, R86, R43.reuse ;  /* 0x0000002b56567220 */ /* 0x080fe20000410000 */
[----:B------:R-:W1:Y:S01]  /*1ec50*/  MUFU.EX2 R3, R3 ;  /* 0x0000000300037308 */ /* 0x000e620000000800 */
[----:B--2---:R-:W-:Y:S01]  /*1ec60*/  F2FP.BF16.PACK_AB R4, R35, R40 ;  /* 0x000000282304723e */ /* 0x004fe200000010ff */
[----:B------:R-:W-:-:S02]  /*1ec70*/  FMUL.FTZ R87, R87, R43 ;  /* 0x0000002b57577220 */ /* 0x000fc40000410000 */
[-C--:B------:R-:W-:Y:S02]  /*1ec80*/  FMUL.FTZ R82, R82, R43.reuse ;  /* 0x0000002b52527220 */ /* 0x080fe40000410000 */
[-C--:B------:R-:W-:Y:S02]  /*1ec90*/  FMUL.FTZ R83, R83, R43.reuse ;  /* 0x0000002b53537220 */ /* 0x080fe40000410000 */
[----:B------:R2:W3:Y:S01]  /*1eca0*/  MUFU.EX2 R44, R5 ;  /* 0x00000005002c7308 */ /* 0x0004e20000000800 */
[-C--:B------:R-:W-:Y:S02]  /*1ecb0*/  FMUL.FTZ R78, R78, R43.reuse ;  /* 0x0000002b4e4e7220 */ /* 0x080fe40000410000 */
[-C--:B------:R-:W-:Y:S02]  /*1ecc0*/  FMUL.FTZ R79, R79, R43.reuse ;  /* 0x0000002b4f4f7220 */ /* 0x080fe40000410000 */
[-C--:B------:R-:W-:Y:S02]  /*1ecd0*/  FFMA.FTZ R58, R63, R52.reuse, -R47 ;  /* 0x000000343f3a7223 */ /* 0x080fe4000001082f */
[----:B------:R-:W-:Y:S01]  /*1ece0*/  FFMA.FTZ R63, R66, R52, -R55 ;  /* 0x00000034423f7223 */ /* 0x000fe20000010837 */
[----:B-1----:R-:W-:Y:S01]  /*1ecf0*/  F2FP.BF16.PACK_AB R6, R3, R34 ;  /* 0x000000220306723e */ /* 0x002fe200000010ff */
[----:B------:R-:W-:-:S02]  /*1ed00*/  FMUL.FTZ R74, R74, R43 ;  /* 0x0000002b4a4a7220 */ /* 0x000fc40000410000 */
[-C--:B------:R-:W-:Y:S01]  /*1ed10*/  FMUL.FTZ R75, R75, R43.reuse ;  /* 0x0000002b4b4b7220 */ /* 0x080fe20000410000 */
[----:B------:R-:W-:Y:S01]  /*1ed20*/  MUFU.EX2 R58, R58 ;  /* 0x0000003a003a7308 */ /* 0x000fe20000000800 */
[-C--:B------:R-:W-:Y:S02]  /*1ed30*/  FMUL.FTZ R70, R70, R43.reuse ;  /* 0x0000002b46467220 */ /* 0x080fe40000410000 */
[----:B------:R-:W-:Y:S01]  /*1ed40*/  FMUL.FTZ R71, R71, R43 ;  /* 0x0000002b47477220 */ /* 0x000fe20000410000 */
[----:B--2---:R-:W-:Y:S01]  /*1ed50*/  F2FP.BF16.PACK_AB R5, R32, R33 ;  /* 0x000000212005723e */ /* 0x004fe200000010ff */
[-C--:B---3--:R-:W-:Y:S02]  /*1ed60*/  FMUL.FTZ R128, R128, R44.reuse ;  /* 0x0000002c80807220 */ /* 0x088fe40000410000 */
[-C--:B------:R-:W-:Y:S01]  /*1ed70*/  FMUL.FTZ R129, R129, R44.reuse ;  /* 0x0000002c81817220 */ /* 0x080fe20000410000 */
[----:B------:R-:W-:Y:S01]  /*1ed80*/  MUFU.EX2 R63, R63 ;  /* 0x0000003f003f7308 */ /* 0x000fe20000000800 */
[----:B------:R-:W-:-:S02]  /*1ed90*/  FMUL.FTZ R124, R124, R44 ;  /* 0x0000002c7c7c7220 */ /* 0x000fc40000410000 */
[-C--:B------:R-:W-:Y:S02]  /*1eda0*/  FMUL.FTZ R125, R125, R44.reuse ;  /* 0x0000002c7d7d7220 */ /* 0x080fe40000410000 */
[-C--:B------:R-:W-:Y:S01]  /*1edb0*/  FMUL.FTZ R120, R120, R44.reuse ;  /* 0x0000002c78787220 */ /* 0x080fe20000410000 */
[C---:B------:R-:W-:Y:S01]  /*1edc0*/  HMMA.16816.F32.BF16 R128, R4.reuse, R12, R128 ;  /* 0x0000000c0480723c */ /* 0x040fe20000041880 */
[-C--:B------:R-:W-:Y:S02]  /*1edd0*/  FMUL.FTZ R121, R121, R44.reuse ;  /* 0x0000002c79797220 */ /* 0x080fe40000410000 */
[-C--:B------:R-:W-:Y:S02]  /*1ede0*/  FMUL.FTZ R116, R116, R44.reuse ;  /* 0x0000002c74747220 */ /* 0x080fe40000410000 */
[-C--:B------:R-:W-:Y:S02]  /*1edf0*/  FMUL.FTZ R117, R117, R44.reuse ;  /* 0x0000002c75757220 */ /* 0x080fe40000410000 */
[-C--:B------:R-:W-:Y:S01]  /*1ee00*/  FMUL.FTZ R112, R112, R44.reuse ;  /* 0x0000002c70707220 */ /* 0x080fe20000410000 */
[----:B------:R-:W-:Y:S01]  /*1ee10*/  HMMA.16816.F32.BF16 R124, R4, R14, R124 ;  /* 0x0000000e047c723c */ /* 0x000fe2000004187c */
[----:B------:R-:W1:Y:S01]  /*1ee20*/  LDSM.16.MT88.4 R12, [R214+0xc000] ;  /* 0x00c00000d60c783b */ /* 0x000e620000004200 */
        /* <DEDUP_REMOVED lines=36> */
[----:B------:R-:W2:Y:S01]  /*1f070*/  MUFU.EX2 R66, R66 ;  /* 0x0000004200427308 */ /* 0x000ea20000000800 */
[----:B------:R-:W-:-:S02]  /*1f080*/  FFMA.FTZ R59, R177, R52, -R47 ;  /* 0x00000034b13b7223 */ /* 0x000fc4000001082f */
[-C--:B------:R-:W-:Y:S02]  /*1f090*/  FFMA.FTZ R64, R64, R52.reuse, -R55 ;  /* 0x0000003440407223 */ /* 0x080fe40000010837 */
[-CC-:B------:R-:W-:Y:S01]  /*1f0a0*/  FFMA.FTZ R67, R31, R52.reuse, -R47.reuse ;  /* 0x000000341f437223 */ /* 0x180fe2000001082f */
[C---:B------:R-:W-:Y:S01]  /*1f0b0*/  HMMA.16816.F32.BF16 R92, R4.reuse, R10, R92 ;  /* 0x0000000a045c723c */ /* 0x040fe2000004185c */
[----:B------:R-:W4:Y:S01]  /*1f0c0*/  LDSM.16.MT88.4 R8, [R214+0x10000] ;  /* 0x01000000d608783b */ /* 0x000f220000004200 */
[----:B------:R-:W-:Y:S01]  /*1f0d0*/  MUFU.EX2 R57, R57 ;  /* 0x0000003900397308 */ /* 0x000fe20000000800 */
[-CC-:B------:R-:W-:Y:S02]  /*1f0e0*/  FFMA.FTZ R132, R29, R52.reuse, -R47.reuse ;  /* 0x000000341d847223 */ /* 0x180fe4000001082f */
[-CC-:B------:R-:W-:Y:S02]  /*1f0f0*/  FFMA.FTZ R133, R28, R52.reuse, -R47.reuse ;  /* 0x000000341c857223 */ /* 0x180fe4000001082f */
[-C--:B------:R-:W-:Y:S01]  /*1f100*/  FFMA.FTZ R134, R30, R52.reuse, -R47 ;  /* 0x000000341e867223 */ /* 0x080fe2000001082f */
[----:B---3--:R-:W-:Y:S01]  /*1f110*/  HMMA.16816.F32.BF16 R88, R4, R16, R88 ;  /* 0x000000100458723c */ /* 0x008fe20000041858 */
[----:B------:R-:W-:Y:S01]  /*1f120*/  LDSM.16.MT88.4 R28, [R215+0x10800] ;  /* 0x01080000d71c783b */ /* 0x000fe20000004200 */
[----:B------:R-:W3:Y:S01]  /*1f130*/  MUFU.EX2 R59, R59 ;  /* 0x0000003b003b7308 */ /* 0x000ee20000000800 */
[----:B------:R-:W-:-:S02]  /*1f140*/  FFMA.FTZ R135, R154, R52, -R55 ;  /* 0x000000349a877223 */ /* 0x000fc40000010837 */
[-C--:B------:R-:W-:Y:S02]  /*1f150*/  FFMA.FTZ R136, R137, R52.reuse, -R55 ;  /* 0x0000003489887223 */ /* 0x080fe40000010837 */
[-C--:B------:R-:W-:Y:S01]  /*1f160*/  FFMA.FTZ R154, R50, R52.reuse, -R47 ;  /* 0x00000034329a7223 */ /* 0x080fe2000001082f */
[C---:B------:R-:W-:Y:S01]  /*1f170*/  HMMA.16816.F32.BF16 R84, R4.reuse, R18, R84 ;  /* 0x000000120454723c */ /* 0x040fe20000041854 */
[----:B------:R-:W5:Y:S01]  /*1f180*/  LDSM.16.MT88.4 R16, [R215+0xc800] ;  /* 0x00c80000d710783b */ /* 0x000f620000004200 */
[----:B------:R-:W-:Y:S01]  /*1f190*/  MUFU.EX2 R65, R65 ;  /* 0x0000004100417308 */ /* 0x000fe20000000800 */
[-CC-:B------:R-:W-:Y:S02]  /*1f1a0*/  FFMA.FTZ R137, R176, R52.reuse, -R55.reuse ;  /* 0x00000034b0897223 */ /* 0x180fe40000010837 */
[-C--:B------:R-:W-:Y:S01]  /*1f1b0*/  FFMA.FTZ R142, R142, R52.reuse, -R55 ;  /* 0x000000348e8e7223 */ /* 0x080fe20000010837 */
[----:B------:R-:W-:Y:S01]  /*1f1c0*/  LDSM.16.MT88.4 R48, [R215+0x11000] ;  /* 0x01100000d730783b */ /* 0x000fe20000004200 */
[-CC-:B------:R-:W-:Y:S01]  /*1f1d0*/  FFMA.FTZ R145, R145, R52.reuse, -R47.reuse ;  /* 0x0000003491917223 */ /* 0x180fe2000001082f */
[----:B-1----:R-:W-:Y:S02]  /*1f1e0*/  HMMA.16816.F32.BF16 R80, R4, R12, R80 ;  /* 0x0000000c0450723c */ /* 0x002fe40000041850 */
[----:B------:R-:W1:Y:S01]  /*1f1f0*/  MUFU.EX2 R64, R64 ;  /* 0x0000004000407308 */ /* 0x000e620000000800 */
[----:B------:R-:W-:-:S02]  /*1f200*/  FFMA.FTZ R152, R152, R52, -R47 ;  /* 0x0000003498987223 */ /* 0x000fc4000001082f */
[-C--:B------:R-:W-:Y:S02]  /*1f210*/  FFMA.FTZ R156, R156, R52.reuse, -R47 ;  /* 0x000000349c9c7223 */ /* 0x080fe4000001082f */
[-CC-:B------:R-:W-:Y:S01]  /*1f220*/  FFMA.FTZ R157, R157, R52.reuse, -R55.reuse ;  /* 0x000000349d9d7223 */ /* 0x180fe20000010837 */
[C---:B------:R-:W-:Y:S01]  /*1f230*/  HMMA.16816.F32.BF16 R76, R4.reuse, R14, R76 ;  /* 0x0000000e044c723c */ /* 0x040fe2000004184c */
[----:B------:R-:W5:Y:S01]  /*1f240*/  LDSM.16.MT88.4 R12, [R214+0xc800] ;  /* 0x00c80000d60c783b */ /* 0x000f620000004200 */
[----:B------:R-:W1:Y:S01]  /*1f250*/  MUFU.EX2 R67, R67 ;  /* 0x0000004300437308 */ /* 0x000e620000000800 */
[-CC-:B------:R-:W-:Y:S02]  /*1f260*/  FFMA.FTZ R159, R159, R52.reuse, -R55.reuse ;  /* 0x000000349f9f7223 */ /* 0x180fe40000010837 */
[-CC-:B------:R-:W-:Y:S02]  /*1f270*/  FFMA.FTZ R160, R160, R52.reuse, -R55.reuse ;  /* 0x00000034a0a07223 */ /* 0x180fe40000010837 */
[-C--:B------:R-:W-:Y:S01]  /*1f280*/  FFMA.FTZ R165, R165, R52.reuse, -R55 ;  /* 0x00000034a5a57223 */ /* 0x080fe20000010837 */
[----:B----4-:R-:W-:Y:S01]  /*1f290*/  HMMA.16816.F32.BF16 R72, R4, R8, R72 ;  /* 0x000000080448723c */ /* 0x010fe20000041848 */
[-CC-:B------:R-:W-:Y:S01]  /*1f2a0*/  FFMA.FTZ R167, R167, R52.reuse, -R47.reuse ;  /* 0x00000034a7a77223 */ /* 0x180fe2000001082f */
[----:B------:R-:W4:Y:S01]  /*1f2b0*/  MUFU.EX2 R132, R132 ;  /* 0x0000008400847308 */ /* 0x000f220000000800 */
[----:B------:R-:W-:-:S02]  /*1f2c0*/  FFMA.FTZ R174, R174, R52, -R47 ;  /* 0x00000034aeae7223 */ /* 0x000fc4000001082f */
[-CC-:B------:R-:W-:Y:S02]  /*1f2d0*/  FFMA.FTZ R173, R173, R52.reuse, -R47.reuse ;  /* 0x00000034adad7223 */ /* 0x180fe4000001082f */
[-C--:B------:R-:W-:Y:S01]  /*1f2e0*/  FFMA.FTZ R175, R175, R52.reuse, -R47 ;  /* 0x00000034afaf7223 */ /* 0x080fe2000001082f */
[----:B------:R-:W-:Y:S01]  /*1f2f0*/  HMMA.16816.F32.BF16 R68, R4, R10, R68 ;  /* 0x0000000a0444723c */ /* 0x000fe20000041844 */
[----:B------:R-:W4:Y:S01]  /*1f300*/  LDSM.16.MT88.4 R8, [R218+0x10800] ;  /* 0x01080000da08783b */ /* 0x000f220000004200 */
[----:B------:R-:W-:Y:S01]  /*1f310*/  MUFU.EX2 R133, R133 ;  /* 0x0000008500857308 */ /* 0x000fe20000000800 */
[-CC-:B------:R-:W-:Y:S02]  /*1f320*/  FFMA.FTZ R172, R172, R52.reuse, -R55.reuse ;  /* 0x00000034acac7223 */ /* 0x180fe40000010837 */
[-CC-:B------:R-:W-:Y:S02]  /*1f330*/  FFMA.FTZ R171, R171, R52.reuse, -R55.reuse ;  /* 0x00000034abab7223 */ /* 0x180fe40000010837 */
[----:B--2---:R-:W-:Y:S01]  /*1f340*/  F2FP.BF16.PACK_AB R4, R66, R63 ;  /* 0x0000003f4204723e */ /* 0x004fe200000010ff */
[-C--:B------:R-:W-:Y:S01]  /*1f350*/  FFMA.FTZ R170, R170, R52.reuse, -R55 ;  /* 0x00000034aaaa7223 */ /* 0x080fe20000010837 */
[----:B---3--:R-:W-:Y:S01]  /*1f360*/  F2FP.BF16.PACK_AB R5, R59, R57 ;  /* 0x000000393b05723e */ /* 0x008fe200000010ff */
[----:B------:R-:W-:Y:S01]  /*1f370*/  MUFU.EX2 R134, R134 ;  /* 0x0000008600867308 */ /* 0x000fe20000000800 */
[----:B-1----:R-:W-:Y:S01]  /*1f380*/  F2FP.BF16.PACK_AB R6, R64, R65 ;  /* 0x000000414006723e */ /* 0x002fe200000010ff */
[----:B------:R-:W-:Y:S01]  /*1f390*/  FFMA.FTZ R163, R163, R52, -R47 ;  /* 0x00000034a3a37223 */ /* 0x000fe2000001082f */
[----:B------:R-:W-:Y:S01]  /*1f3a0*/  F2FP.BF16.PACK_AB R7, R67, R58 ;  /* 0x0000003a4307723e */ /* 0x000fe200000010ff */
[----:B------:R-:W-:-:S02]  /*1f3b0*/  FFMA.FTZ R162, R162, R52, -R55 ;  /* 0x00000034a2a27223 */ /* 0x000fc40000010837 */
[-CC-:B------:R-:W-:Y:S02]  /*1f3c0*/  FFMA.FTZ R161, R161, R52.reuse, -R55.reuse ;  /* 0x00000034a1a17223 */ /* 0x180fe40000010837 */
[----:B------:R-:W1:Y:S01]  /*1f3d0*/  MUFU.EX2 R135, R135 ;  /* 0x0000008700877308 */ /* 0x000e620000000800 */
[-CC-:B------:R-:W-:Y:S01]  /*1f3e0*/  FFMA.FTZ R158, R158, R52.reuse, -R55.reuse ;  /* 0x000000349e9e7223 */ /* 0x180fe20000010837 */
[C---:B------:R-:W-:Y:S01]  /*1f3f0*/  HMMA.16816.F32.BF16 R120, R4.reuse, R20, R120 ;  /* 0x000000140478723c */ /* 0x040fe20000041878 */
[-C--:B------:R-:W-:Y:S02]  /*1f400*/  FFMA.FTZ R155, R155, R52.reuse, -R55 ;  /* 0x000000349b9b7223 */ /* 0x080fe40000010837 */
[-CC-:B------:R-:W-:Y:S02]  /*1f410*/  FFMA.FTZ R153, R153, R52.reuse, -R47.reuse ;  /* 0x0000003499997223 */ /* 0x180fe4000001082f */
[-CC-:B------:R-:W-:Y:S01]  /*1f420*/  FFMA.FTZ R151, R151, R52.reuse, -R47.reuse ;  /* 0x0000003497977223 */ /* 0x180fe2000001082f */
[----:B------:R-:W2:Y:S01]  /*1f430*/  MUFU.EX2 R136, R136 ;  /* 0x0000008800887308 */ /* 0x000ea20000000800 */
[-CC-:B------:R-:W-:Y:S01]  /*1f440*/  FFMA.FTZ R150, R150, R52.reuse, -R47.reuse ;  /* 0x0000003496967223 */ /* 0x180fe2000001082f */
[----:B------:R-:W-:Y:S01]  /*1f450*/  HMMA.16816.F32.BF16 R116, R4, R22, R116 ;  /* 0x000000160474723c */ /* 0x000fe20000041874 */
[----:B------:R-:W3:Y:S01]  /*1f460*/  LDSM.16.MT88.4 R20, [R214+0x10800] ;  /* 0x01080000d614783b */ /* 0x000ee20000004200 */
[----:B------:R-:W-:-:S02]  /*1f470*/  FFMA.FTZ R149, R149, R52, -R47 ;  /* 0x0000003495957223 */ /* 0x000fc4000001082f */
[-CC-:B------:R-:W-:Y:S02]  /*1f480*/  FFMA.FTZ R148, R148, R52.reuse, -R55.reuse ;  /* 0x0000003494947223 */ /* 0x180fe40000010837 */
[----:B------:R-:W-:Y:S01]  /*1f490*/  MUFU.EX2 R137, R137 ;  /* 0x0000008900897308 */ /* 0x000fe20000000800 */
[-CC-:B------:R-:W-:Y:S01]  /*1f4a0*/  FFMA.FTZ R147, R147, R52.reuse, -R55.reuse ;  /* 0x0000003493937223 */ /* 0x180fe20000010837 */
[C---:B-----5:R-:W-:Y:S01]  /*1f4b0*/  HMMA.16816.F32.BF16 R112, R4.reuse, R16, R112 ;  /* 0x000000100470723c */ /* 0x060fe20000041870 */
[-CC-:B------:R-:W-:Y:S02]  /*1f4c0*/  FFMA.FTZ R146, R146, R52.reuse, -R55.reuse ;  /* 0x0000003492927223 */ /* 0x180fe40000010837 */
[-C--:B------:R-:W-:Y:S02]  /*1f4d0*/  FFMA.FTZ R144, R144, R52.reuse, -R55 ;  /* 0x0000003490907223 */ /* 0x080fe40000010837 */
[----:B------:R-:W-:Y:S01]  /*1f4e0*/  FFMA.FTZ R143, R143, R52, -R47 ;  /* 0x000000348f8f7223 */ /* 0x000fe2000001082f */
[----:B------:R-:W5:Y:S01]  /*1f4f0*/  MUFU.EX2 R142, R142 ;  /* 0x0000008e008e7308 */ /* 0x000f620000000800 */
[----:B------:R-:W-:Y:S01]  /*1f500*/  FFMA.FTZ R33, R243, R43, R33 ;  /* 0x0000002bf3217223 */ /* 0x000fe20000010021 */
[----:B------:R-:W-:Y:S01]  /*1f510*/  HMMA.16816.F32.BF16 R108, R4, R18, R108 ;  /* 0x00000012046c723c */ /* 0x000fe2000004186c */
[----:B------:R-:W2:Y:S01]  /*1f520*/  LDSM.16.MT88.4 R16, [R216+0xd000] ;  /* 0x00d00000d810783b */ /* 0x000ea20000004200 */
[----:B------:R-:W-:-:S02]  /*1f530*/  FFMA.FTZ R40, R242, R44, R40 ;  /* 0x0000002cf2287223 */ /* 0x000fc40000010028 */
[----:B------:R-:W-:Y:S02]  /*1f540*/  FADD.FTZ R32, R32, R33 ;  /* 0x0000002120207221 */ /* 0x000fe40000010000 */
[----:B------:R-:W1:Y:S01]  /*1f550*/  MUFU.EX2 R145, R145 ;  /* 0x0000009100917308 */ /* 0x000e620000000800 */
[----:B------:R-:W-:Y:S01]  /*1f560*/  FADD.FTZ R35, R35, R40 ;  /* 0x0000002823237221 */ /* 0x000fe20000010000 */
[C---:B------:R-:W-:Y:S01]  /*1f570*/  HMMA.16816.F32.BF16 R104, R4.reuse, R12, R104 ;  /* 0x0000000c0468723c */ /* 0x040fe20000041868 */
[----:B------:R-:W-:Y:S02]  /*1f580*/  FADD.FTZ R32, R2, R32 ;  /* 0x0000002002207221 */ /* 0x000fe40000010000 */
[----:B------:R-:W-:Y:S02]  /*1f590*/  FADD.FTZ R35, R34, R35 ;  /* 0x0000002322237221 */ /* 0x000fe40000010000 */
[----:B------:R-:W-:Y:S01]  /*1f5a0*/  FADD.FTZ R0, R0, R32 ;  /* 0x0000002000007221 */ /* 0x000fe20000010000 */
[----:B------:R-:W-:Y:S01]  /*1f5b0*/  MUFU.EX2 R152, R152 ;  /* 0x0000009800987308 */ /* 0x000fe20000000800 */
[----:B------:R-:W-:Y:S01]  /*1f5c0*/  FADD.FTZ R3, R3, R35 ;  /* 0x0000002303037221 */ /* 0x000fe20000010000 */
[----:B------:R-:W-:Y:S01]  /*1f5d0*/  HMMA.16816.F32.BF16 R100, R4, R14, R100 ;  /* 0x0000000e0464723c */ /* 0x000fe20000041864 */
[----:B------:R-:W2:Y:S01]  /*1f5e0*/  LDSM.16.MT88.4 R12, [R215+0xd000] ;  /* 0x00d00000d70c783b */ /* 0x000ea20000004200 */
[----:B------:R-:W-:-:S02]  /*1f5f0*/  FADD.FTZ R0, R57, R0 ;  /* 0x0000000039007221 */ /* 0x000fc40000010000 */
[----:B------:R-:W-:Y:S02]  /*1f600*/  FADD.FTZ R3, R63, R3 ;  /* 0x000000033f037221 */ /* 0x000fe40000010000 */
[----:B------:R-:W-:Y:S01]  /*1f610*/  MUFU.EX2 R154, R154 ;  /* 0x0000009a009a7308 */ /* 0x000fe20000000800 */
[----:B------:R-:W-:Y:S01]  /*1f620*/  FADD.FTZ R59, R59, R0 ;  /* 0x000000003b3b7221 */ /* 0x000fe20000010000 */
[C---:B----4-:R-:W-:Y:S01]  /*1f630*/  HMMA.16816.F32.BF16 R96, R4.reuse, R8, R96 ;  /* 0x000000080460723c */ /* 0x050fe20000041860 */
[----:B------:R-:W-:Y:S01]  /*1f640*/  FADD.FTZ R66, R66, R3 ;  /* 0x0000000342427221 */ /* 0x000fe20000010000 */
[----:B------:R-:W-:Y:S01]  /*1f650*/  MOV R3, R41 ;  /* 0x0000002900037202 */ /* 0x000fe20000000f00 */
[----:B------:R-:W-:Y:S02]  /*1f660*/  FADD.FTZ R59, R58, R59 ;  /* 0x0000003b3a3b7221 */ /* 0x000fe40000010000 */
[----:B------:R-:W-:Y:S01]  /*1f670*/  FADD.FTZ R66, R65, R66 ;  /* 0x0000004241427221 */ /* 0x000fe20000010000 */
[----:B------:R-:W-:Y:S01]  /*1f680*/  MUFU.EX2 R156, R156 ;  /* 0x0000009c009c7308 */ /* 0x000fe20000000800 */
[----:B------:R-:W-:Y:S01]  /*1f690*/  FADD.FTZ R67, R67, R59 ;  /* 0x0000003b43437221 */ /* 0x000fe20000010000 */
[----:B------:R-:W-:Y:S01]  /*1f6a0*/  HMMA.16816.F32.BF16 R92, R4, R10, R92 ;  /* 0x0000000a045c723c */ /* 0x000fe2000004185c */
[----:B------:R-:W4:Y:S01]  /*1f6b0*/  LDSM.16.MT88.4 R8, [R214+0xd000] ;  /* 0x00d00000d608783b */ /* 0x000f220000004200 */
[----:B------:R-:W-:-:S02]  /*1f6c0*/  FADD.FTZ R64, R64, R66 ;  /* 0x0000004240407221 */ /* 0x000fc40000010000 */
[----:B------:R-:W-:Y:S02]  /*1f6d0*/  FADD.FTZ R67, R132, R67 ;  /* 0x0000004384437221 */ /* 0x000fe40000010000 */
[----:B------:R-:W2:Y:S01]  /*1f6e0*/  MUFU.EX2 R157, R157 ;  /* 0x0000009d009d7308 */ /* 0x000ea20000000800 */
[----:B-1----:R-:W-:Y:S01]  /*1f6f0*/  FADD.FTZ R64, R135, R64 ;  /* 0x0000004087407221 */ /* 0x002fe20000010000 */
        /* <DEDUP_REMOVED lines=9> */
[----:B------:R-:W1:Y:S02]  /*1f790*/  MUFU.EX2 R167, R167 ;  /* 0x000000a700a77308 */ /* 0x000e640000000800 */
[C---:B------:R-:W-:Y:S06]  /*1f7a0*/  HMMA.16816.F32.BF16 R128, R4.reuse, R24, R128 ;  /* 0x000000180480723c */ /* 0x040fec0000041880 */
[----:B------:R-:W-:Y:S02]  /*1f7b0*/  MUFU.EX2 R174, R174 ;  /* 0x000000ae00ae7308 */ /* 0x000fe40000000800 */
[C---:B------:R-:W-:Y:S01]  /*1f7c0*/  HMMA.16816.F32.BF16 R124, R4.reuse, R26, R124 ;  /* 0x0000001a047c723c */ /* 0x040fe2000004187c */
[----:B------:R-:W1:Y:S05]  /*1f7d0*/  LDSM.16.MT88.4 R24, [R218+0xd000] ;  /* 0x00d00000da18783b */ /* 0x000e6a0000004200 */
[----:B------:R-:W-:Y:S02]  /*1f7e0*/  MUFU.EX2 R173, R173 ;  /* 0x000000ad00ad7308 */ /* 0x000fe40000000800 */
[C---:B---3--:R-:W-:Y:S06]  /*1f7f0*/  HMMA.16816.F32.BF16 R72, R4.reuse, R20, R72 ;  /* 0x000000140448723c */ /* 0x048fec0000041848 */
[----:B------:R-:W-:Y:S02]  /*1f800*/  MUFU.EX2 R175, R175 ;  /* 0x000000af00af7308 */ /* 0x000fe40000000800 */
[----:B------:R-:W-:Y:S01]  /*1f810*/  HMMA.16816.F32.BF16 R68, R4, R22, R68 ;  /* 0x000000160444723c */ /* 0x000fe20000041844 */
[----:B------:R-:W3:Y:S05]  /*1f820*/  LDSM.16.MT88.4 R20, [R218+0x11000] ;  /* 0x01100000da14783b */ /* 0x000eea0000004200 */
[----:B------:R-:W1:Y:S01]  /*1f830*/  MUFU.EX2 R172, R172 ;  /* 0x000000ac00ac7308 */ /* 0x000e620000000800 */
[C---:B--2---:R-:W-:Y:S01]  /*1f840*/  F2FP.BF16.PACK_AB R4, R136.reuse, R135 ;  /* 0x000000878804723e */ /* 0x044fe200000010ff */
[----:B------:R-:W-:Y:S01]  /*1f850*/  FADD.FTZ R136, R136, R64 ;  /* 0x0000004088887221 */ /* 0x000fe20000010000 */
[C---:B------:R-:W-:Y:S01]  /*1f860*/  F2FP.BF16.PACK_AB R5, R133.reuse, R132 ;  /* 0x000000848505723e */ /* 0x040fe200000010ff */
[----:B------:R-:W-:Y:S01]  /*1f870*/  FADD.FTZ R133, R133, R67 ;  /* 0x0000004385857221 */ /* 0x000fe20000010000 */
[----:B-----5:R-:W-:Y:S01]  /*1f880*/  F2FP.BF16.PACK_AB R6, R142, R137 ;  /* 0x000000898e06723e */ /* 0x020fe200000010ff */
[----:B------:R-:W-:Y:S01]  /*1f890*/  FADD.FTZ R136, R137, R136 ;  /* 0x0000008889887221 */ /* 0x000fe20000010000 */
[----:B------:R-:W-:Y:S01]  /*1f8a0*/  F2FP.BF16.PACK_AB R7, R145, R134 ;  /* 0x000000869107723e */ /* 0x000fe200000010ff */
[----:B------:R-:W2:Y:S01]  /*1f8b0*/  MUFU.EX2 R171, R171 ;  /* 0x000000ab00ab7308 */ /* 0x000ea20000000800 */
[----:B------:R-:W-:Y:S01]  /*1f8c0*/  FADD.FTZ R133, R134, R133 ;  /* 0x0000008586857221 */ /* 0x000fe20000010000 */
[----:B------:R-:W-:Y:S01]  /*1f8d0*/  MOV R132, R42 ;  /* 0x0000002a00847202 */ /* 0x000fe20000000f00 */
[----:B------:R-:W-:-:S02]  /*1f8e0*/  FADD.FTZ R142, R142, R136 ;  /* 0x000000888e8e7221 */ /* 0x000fc40000010000 */
[----:B------:R-:W-:Y:S01]  /*1f8f0*/  FADD.FTZ R145, R145, R133 ;  /* 0x0000008591917221 */ /* 0x000fe20000010000 */
[----:B------:R-:W-:Y:S01]  /*1f900*/  HMMA.16816.F32.BF16 R120, R4, R16, R120 ;  /* 0x000000100478723c */ /* 0x000fe20000041878 */
[----:B------:R-:W-:Y:S01]  /*1f910*/  FADD.FTZ R142, R157, R142 ;  /* 0x0000008e9d8e7221 */ /* 0x000fe20000010000 */
[----:B------:R-:W-:Y:S01]  /*1f920*/  MUFU.EX2 R170, R170 ;  /* 0x000000aa00aa7308 */ /* 0x000fe20000000800 */
[----:B------:R-:W-:-:S05]  /*1f930*/  FADD.FTZ R145, R152, R145 ;  /* 0x0000009198917221 */ /* 0x000fca0000010000 */
[C---:B------:R-:W-:Y:S01]  /*1f940*/  HMMA.16816.F32.BF16 R116, R4.reuse, R18, R116 ;  /* 0x000000120474723c */ /* 0x040fe20000041874 */
[----:B------:R-:W5:Y:S01]  /*1f950*/  LDSM.16.MT88.4 R16, [R216+0xd800] ;  /* 0x00d80000d810783b */ /* 0x000f620000004200 */
[----:B------:R-:W-:Y:S06]  /*1f960*/  MUFU.EX2 R163, R163 ;  /* 0x000000a300a37308 */ /* 0x000fec0000000800 */
[C---:B------:R-:W-:Y:S02]  /*1f970*/  HMMA.16816.F32.BF16 R112, R4.reuse, R12, R112 ;  /* 0x0000000c0470723c */ /* 0x040fe40000041870 */
[----:B------:R-:W-:Y:S06]  /*1f980*/  MUFU.EX2 R162, R162 ;  /* 0x000000a200a27308 */ /* 0x000fec0000000800 */
[C---:B------:R-:W-:Y:S01]  /*1f990*/  HMMA.16816.F32.BF16 R108, R4.reuse, R14, R108 ;  /* 0x0000000e046c723c */ /* 0x040fe2000004186c */
[----:B------:R-:W2:Y:S01]  /*1f9a0*/  LDSM.16.MT88.4 R12, [R215+0xd800] ;  /* 0x00d80000d70c783b */ /* 0x000ea20000004200 */
[----:B------:R-:W-:Y:S06]  /*1f9b0*/  MUFU.EX2 R161, R161 ;  /* 0x000000a100a17308 */ /* 0x000fec0000000800 */
[C---:B----4-:R-:W-:Y:S02]  /*1f9c0*/  HMMA.16816.F32.BF16 R104, R4.reuse, R8, R104 ;  /* 0x000000080468723c */ /* 0x050fe40000041868 */
[----:B------:R-:W-:Y:S06]  /*1f9d0*/  MUFU.EX2 R158, R158 ;  /* 0x0000009e009e7308 */ /* 0x000fec0000000800 */
[C---:B------:R-:W-:Y:S01]  /*1f9e0*/  HMMA.16816.F32.BF16 R100, R4.reuse, R10, R100 ;  /* 0x0000000a0464723c */ /* 0x040fe20000041864 */
[----:B------:R-:W4:Y:S01]  /*1f9f0*/  LDSM.16.MT88.4 R8, [R214+0xd800] ;  /* 0x00d80000d608783b */ /* 0x000f220000004200 */
        /* <DEDUP_REMOVED lines=8> */
[C---:B------:R-:W-:Y:S02]  /*1fa80*/  HMMA.16816.F32.BF16 R128, R4.reuse, R24, R128 ;  /* 0x000000180480723c */ /* 0x040fe40000041880 */
[----:B------:R-:W-:Y:S06]  /*1fa90*/  MUFU.EX2 R149, R149 ;  /* 0x0000009500957308 */ /* 0x000fec0000000800 */
[C---:B------:R-:W-:Y:S01]  /*1faa0*/  HMMA.16816.F32.BF16 R124, R4.reuse, R26, R124 ;  /* 0x0000001a047c723c */ /* 0x040fe2000004187c */
[----:B------:R-:W1:Y:S01]  /*1fab0*/  LDSM.16.MT88.4 R24, [R218+0xd800] ;  /* 0x00d80000da18783b */ /* 0x000e620000004200 */
[----:B------:R-:W-:Y:S06]  /*1fac0*/  MUFU.EX2 R148, R148 ;  /* 0x0000009400947308 */ /* 0x000fec0000000800 */
[C---:B---3--:R-:W-:Y:S02]  /*1fad0*/  HMMA.16816.F32.BF16 R96, R4.reuse, R20, R96 ;  /* 0x000000140460723c */ /* 0x048fe40000041860 */
[----:B------:R-:W-:Y:S06]  /*1fae0*/  MUFU.EX2 R147, R147 ;  /* 0x0000009300937308 */ /* 0x000fec0000000800 */
[C---:B------:R-:W-:Y:S01]  /*1faf0*/  HMMA.16816.F32.BF16 R92, R4.reuse, R22, R92 ;  /* 0x00000016045c723c */ /* 0x040fe2000004185c */
[----:B------:R-:W3:Y:S01]  /*1fb00*/  LDSM.16.MT88.4 R20, [R218+0x11800] ;  /* 0x01180000da14783b */ /* 0x000ee20000004200 */
[----:B------:R-:W-:Y:S06]  /*1fb10*/  MUFU.EX2 R146, R146 ;  /* 0x0000009200927308 */ /* 0x000fec0000000800 */
[C---:B------:R-:W-:Y:S01]  /*1fb20*/  HMMA.16816.F32.BF16 R84, R4.reuse, R38, R84 ;  /* 0x000000260454723c */ /* 0x040fe20000041854 */
[----:B------:R-:W1:Y:S01]  /*1fb30*/  LDSM.16.MT88.4 R36, [R215+0x11800] ;  /* 0x01180000d724783b */ /* 0x000e620000004200 */
[----:B------:R-:W-:Y:S06]  /*1fb40*/  MUFU.EX2 R144, R144 ;  /* 0x0000009000907308 */ /* 0x000fec0000000800 */
[C---:B------:R-:W-:Y:S08]  /*1fb50*/  HMMA.16816.F32.BF16 R72, R4.reuse, R28, R72 ;  /* 0x0000001c0448723c */ /* 0x040ff00000041848 */
[----:B------:R-:W-:Y:S01]  /*1fb60*/  HMMA.16816.F32.BF16 R68, R4, R30, R68 ;  /* 0x0000001e0444723c */ /* 0x000fe20000041844 */
[----:B------:R-:W1:Y:S06]  /*1fb70*/  LDSM.16.MT88.4 R28, [R214+0x11800] ;  /* 0x01180000d61c783b */ /* 0x000e6c0000004200 */
[C---:B------:R-:W-:Y:S01]  /*1fb80*/  F2FP.BF16.PACK_AB R4, R159.reuse, R157 ;  /* 0x0000009d9f04723e */ /* 0x040fe200000010ff */
[----:B------:R-:W-:Y:S01]  /*1fb90*/  FADD.FTZ R159, R159, R142 ;  /* 0x0000008e9f9f7221 */ /* 0x000fe20000010000 */
[C---:B------:R-:W-:Y:S01]  /*1fba0*/  F2FP.BF16.PACK_AB R5, R154.reuse, R152 ;  /* 0x000000989a05723e */ /* 0x040fe200000010ff */
        /* <DEDUP_REMOVED lines=11> */
[----:B------:R-:W5:Y:S07]  /*1fc60*/  LDSM.16.MT88.4 R16, [R216+0xe000] ;  /* 0x00e00000d810783b */ /* 0x000f6e0000004200 */
[C---:B--2---:R-:W-:Y:S08]  /*1fc70*/  HMMA.16816.F32.BF16 R112, R4.reuse, R12, R112 ;  /* 0x0000000c0470723c */ /* 0x044ff00000041870 */
[C---:B------:R-:W-:Y:S01]  /*1fc80*/  HMMA.16816.F32.BF16 R108, R4.reuse, R14, R108 ;  /* 0x0000000e046c723c */ /* 0x040fe2000004186c */
[----:B------:R-:W2:Y:S07]  /*1fc90*/  LDSM.16.MT88.4 R12, [R215+0xe000] ;  /* 0x00e00000d70c783b */ /* 0x000eae0000004200 */
[C---:B----4-:R-:W-:Y:S08]  /*1fca0*/  HMMA.16816.F32.BF16 R104, R4.reuse, R8, R104 ;  /* 0x000000080468723c */ /* 0x050ff00000041868 */
[C---:B------:R-:W-:Y:S01]  /*1fcb0*/  HMMA.16816.F32.BF16 R100, R4.reuse, R10, R100 ;  /* 0x0000000a0464723c */ /* 0x040fe20000041864 */
[----:B------:R-:W4:Y:S07]  /*1fcc0*/  LDSM.16.MT88.4 R8, [R214+0xe000] ;  /* 0x00e00000d608783b */ /* 0x000f2e0000004200 */
[C---:B------:R-:W-:Y:S07]  /*1fcd0*/  HMMA.16816.F32.BF16 R88, R4.reuse, R48, R88 ;  /* 0x000000300458723c */ /* 0x040fee0000041858 */
[-C--:B------:R-:W-:Y:S01]  /*1fce0*/  FFMA.FTZ R48, R169, R52.reuse, -R55 ;  /* 0x00000034a9307223 */ /* 0x080fe20000010837 */
[----:B-1----:R-:W-:Y:S01]  /*1fcf0*/  HMMA.16816.F32.BF16 R128, R4, R24, R128 ;  /* 0x000000180480723c */ /* 0x002fe20000041880 */
[----:B------:R-:W-:-:S04]  /*1fd00*/  FFMA.FTZ R49, R168, R52, -R47 ;  /* 0x00000034a8317223 */ /* 0x000fc8000001082f */
[----:B------:R-:W1:Y:S03]  /*1fd10*/  MUFU.EX2 R48, R48 ;  /* 0x0000003000307308 */ /* 0x000e660000000800 */
[C---:B------:R-:W-:Y:S01]  /*1fd20*/  HMMA.16816.F32.BF16 R124, R4.reuse, R26, R124 ;  /* 0x0000001a047c723c */ /* 0x040fe2000004187c */
[----:B------:R-:W1:Y:S04]  /*1fd30*/  LDSM.16.MT88.4 R24, [R218+0xe000] ;  /* 0x00e00000da18783b */ /* 0x000e680000004200 */
[----:B------:R-:W1:Y:S03]  /*1fd40*/  MUFU.EX2 R49, R49 ;  /* 0x0000003100317308 */ /* 0x000e660000000800 */
[C---:B---3--:R-:W-:Y:S08]  /*1fd50*/  HMMA.16816.F32.BF16 R96, R4.reuse, R20, R96 ;  /* 0x000000140460723c */ /* 0x048ff00000041860 */
[C---:B------:R-:W-:Y:S01]  /*1fd60*/  HMMA.16816.F32.BF16 R92, R4.reuse, R22, R92 ;  /* 0x00000016045c723c */ /* 0x040fe2000004185c */
[----:B------:R-:W3:Y:S07]  /*1fd70*/  LDSM.16.MT88.4 R20, [R218+0x12000] ;  /* 0x01200000da14783b */ /* 0x000eee0000004200 */
[C---:B------:R-:W-:Y:S07]  /*1fd80*/  HMMA.16816.F32.BF16 R84, R4.reuse, R50, R84 ;  /* 0x000000320454723c */ /* 0x040fee0000041854 */
[-CC-:B------:R-:W-:Y:S01]  /*1fd90*/  FFMA.FTZ R50, R166, R52.reuse, -R47.reuse ;  /* 0x00000034a6327223 */ /* 0x180fe2000001082f */
[----:B------:R-:W-:Y:S01]  /*1fda0*/  HMMA.16816.F32.BF16 R80, R4, R36, R80 ;  /* 0x000000240450723c */ /* 0x000fe20000041850 */
[----:B------:R-:W-:-:S04]  /*1fdb0*/  FFMA.FTZ R51, R164, R52, -R47 ;  /* 0x00000034a4337223 */ /* 0x000fc8000001082f */
[----:B------:R-:W1:Y:S03]  /*1fdc0*/  MUFU.EX2 R50, R50 ;  /* 0x0000003200327308 */ /* 0x000e660000000800 */
[C---:B------:R-:W-:Y:S01]  /*1fdd0*/  HMMA.16816.F32.BF16 R76, R4.reuse, R38, R76 ;  /* 0x00000026044c723c */ /* 0x040fe2000004184c */
[----:B------:R-:W-:Y:S04]  /*1fde0*/  LDSM.16.MT88.4 R36, [R215+0x12800] ;  /* 0x01280000d724783b */ /* 0x000fe80000004200 */
[----:B------:R-:W1:Y:S03]  /*1fdf0*/  MUFU.EX2 R51, R51 ;  /* 0x0000003300337308 */ /* 0x000e660000000800 */
[C---:B------:R-:W-:Y:S08]  /*1fe00*/  HMMA.16816.F32.BF16 R72, R4.reuse, R28, R72 ;  /* 0x0000001c0448723c */ /* 0x040ff00000041848 */
[----:B------:R-:W-:Y:S01]  /*1fe10*/  HMMA.16816.F32.BF16 R68, R4, R30, R68 ;  /* 0x0000001e0444723c */ /* 0x000fe20000041844 */
[----:B------:R-:W3:Y:S06]  /*1fe20*/  LDSM.16.MT88.4 R28, [R216+0x12000] ;  /* 0x01200000d81c783b */ /* 0x000eec0000004200 */
[C---:B------:R-:W-:Y:S01]  /*1fe30*/  F2FP.BF16.PACK_AB R4, R171.reuse, R172 ;  /* 0x000000acab04723e */ /* 0x040fe200000010ff */
[----:B------:R-:W-:Y:S01]  /*1fe40*/  FADD.FTZ R171, R171, R165 ;  /* 0x000000a5abab7221 */ /* 0x000fe20000010000 */
[C---:B------:R-:W-:Y:S01]  /*1fe50*/  F2FP.BF16.PACK_AB R5, R173.reuse, R174 ;  /* 0x000000aead05723e */ /* 0x040fe200000010ff */
[----:B------:R-:W-:Y:S01]  /*1fe60*/  FADD.FTZ R173, R173, R167 ;  /* 0x000000a7adad7221 */ /* 0x000fe20000010000 */
[----:B-1----:R-:W-:Y:S01]  /*1fe70*/  F2FP.BF16.PACK_AB R6, R48, R170 ;  /* 0x000000aa3006723e */ /* 0x002fe200000010ff */
        /* <DEDUP_REMOVED lines=16> */
[C---:B------:R-:W-:Y:S08]  /*1ff80*/  HMMA.16816.F32.BF16 R128, R4.reuse, R24, R128 ;  /* 0x000000180480723c */ /* 0x040ff00000041880 */
[C---:B------:R-:W-:Y:S01]  /*1ff90*/  HMMA.16816.F32.BF16 R124, R4.reuse, R26, R124 ;  /* 0x0000001a047c723c */ /* 0x040fe2000004187c */
[----:B------:R-:W-:Y:S07]  /*1ffa0*/  LDSM.16.MT88.4 R24, [R218+0xe800] ;  /* 0x00e80000da18783b */ /* 0x000fee0000004200 */
[C---:B---3--:R-:W-:Y:S08]  /*1ffb0*/  HMMA.16816.F32.BF16 R96, R4.reuse, R20, R96 ;  /* 0x000000140460723c */ /* 0x048ff00000041860 */
        /* <DEDUP_REMOVED lines=8> */
[C---:B--2---:R-:W-:Y:S08]  /*20040*/  HMMA.16816.F32.BF16 R72, R4.reuse, R12, R72 ;  /* 0x0000000c0448723c */ /* 0x044ff00000041848 */
[----:B------:R-:W-:Y:S01]  /*20050*/  HMMA.16816.F32.BF16 R68, R4, R14, R68 ;  /* 0x0000000e0444723c */ /* 0x000fe20000041844 */
[----:B------:R-:W2:Y:S06]  /*20060*/  LDSM.16.MT88.4 R12, [R218+0x12800] ;  /* 0x01280000da0c783b */ /* 0x000eac0000004200 */
        /* <DEDUP_REMOVED lines=10> */
[----:B----4-:R-:W-:Y:S01]  /*20110*/  HMMA.16816.F32.BF16 R120, R4, R8, R120 ;  /* 0x000000080478723c */ /* 0x010fe20000041878 */
[----:B------:R-:W-:Y:S02]  /*20120*/  FADD.FTZ R155, R148, R155 ;  /* 0x0000009b949b7221 */ /* 0x000fe40000010000 */
[----:B------:R-:W-:-:S05]  /*20130*/  FADD.FTZ R153, R151, R153 ;  /* 0x0000009997997221 */ /* 0x000fca0000010000 */
        /* <DEDUP_REMOVED lines=29> */
[----:B-----5:R-:W-:Y:S01]  /*20310*/  F2FP.BF16.PACK_AB R7, R36, R149 ;  /* 0x000000952407723e */ /* 0x020fe200000010ff */
[----:B------:R-:W-:-:S02]  /*20320*/  FADD.FTZ R150, R149, R150 ;  /* 0x0000009695967221 */ /* 0x000fc40000010000 */
[----:B------:R-:W-:Y:S02]  /*20330*/  FADD.FTZ R144, R144, R147 ;  /* 0x0000009390907221 */ /* 0x000fe40000010000 */
[----:B------:R-:W-:Y:S02]  /*20340*/  FADD.FTZ R36, R36, R150 ;  /* 0x0000009624247221 */ /* 0x000fe40000010000 */
        /* <DEDUP_REMOVED lines=21> */
[----:B------:R-:W5:Y:S02]  /*204a0*/  MUFU.EX2 R24, R24 ;  /* 0x0000001800187308 */ /* 0x000f640000000800 */
[-C--:B------:R-:W-:Y:S01]  /*204b0*/  FFMA.FTZ R26, R60, R52.reuse, -R47 ;  /* 0x000000343c1a7223 */ /* 0x080fe2000001082f */
[----:B-1----:R-:W-:Y:S01]  /*204c0*/  HMMA.16816.F32.BF16 R88, R4, R16, R88 ;  /* 0x000000100458723c */ /* 0x002fe20000041858 */
[----:B------:R-:W-:-:S04]  /*204d0*/  FFMA.FTZ R27, R56, R52, -R55 ;  /* 0x00000034381b7223 */ /* 0x000fc80000010837 */
[----:B------:R-:W1:Y:S03]  /*204e0*/  MUFU.EX2 R25, R25 ;  /* 0x0000001900197308 */ /* 0x000e660000000800 */
[C---:B------:R-:W-:Y:S01]  /*204f0*/  HMMA.16816.F32.BF16 R84, R4.reuse, R18, R84 ;  /* 0x000000120454723c */ /* 0x040fe20000041854 */
[----:B------:R-:W3:Y:S04]  /*20500*/  LDSM.16.MT88.4 R16, [R216+0xf800] ;  /* 0x00f80000d810783b */ /* 0x000ee80000004200 */
[----:B------:R-:W2:Y:S01]  /*20510*/  MUFU.EX2 R26, R26 ;  /* 0x0000001a001a7308 */ /* 0x000ea20000000800 */
[----:B-----5:R-:W-:Y:S02]  /*20520*/  FADD.FTZ R36, R24, R36 ;  /* 0x0000002418247221 */ /* 0x020fe40000010000 */
[----:B----4-:R-:W-:Y:S05]  /*20530*/  HMMA.16816.F32.BF16 R80, R4, R20, R80 ;  /* 0x000000140450723c */ /* 0x010fea0000041850 */
[----:B------:R-:W4:Y:S01]  /*20540*/  MUFU.EX2 R27, R27 ;  /* 0x0000001b001b7308 */ /* 0x000f220000000800 */
[----:B-1----:R-:W-:-:S02]  /*20550*/  FADD.FTZ R36, R25, R36 ;  /* 0x0000002419247221 */ /* 0x002fc40000010000 */
[C---:B------:R-:W-:Y:S01]  /*20560*/  HMMA.16816.F32.BF16 R76, R4.reuse, R22, R76 ;  /* 0x00000016044c723c */ /* 0x040fe2000004184c */
[----:B------:R-:W-:Y:S04]  /*20570*/  LDSM.16.MT88.4 R20, [R215+0xf800] ;  /* 0x00f80000d714783b */ /* 0x000fe80000004200 */
[----:B------:R-:W1:Y:S01]  /*20580*/  MUFU.EX2 R30, R30 ;  /* 0x0000001e001e7308 */ /* 0x000e620000000800 */
[----:B--2---:R-:W-:Y:S02]  /*20590*/  FADD.FTZ R36, R26, R36 ;  /* 0x000000241a247221 */ /* 0x004fe40000010000 */
[----:B------:R-:W-:Y:S05]  /*205a0*/  HMMA.16816.F32.BF16 R72, R4, R8, R72 ;  /* 0x000000080448723c */ /* 0x000fea0000041848 */
[----:B------:R-:W2:Y:S01]  /*205b0*/  MUFU.EX2 R31, R31 ;  /* 0x0000001f001f7308 */ /* 0x000ea20000000800 */
[----:B----4-:R-:W-:-:S02]  /*205c0*/  FADD.FTZ R144, R27, R144 ;  /* 0x000000901b907221 */ /* 0x010fc40000010000 */
[----:B------:R-:W-:Y:S01]  /*205d0*/  HMMA.16816.F32.BF16 R68, R4, R10, R68 ;  /* 0x0000000a0444723c */ /* 0x000fe20000041844 */
[----:B------:R-:W4:Y:S01]  /*205e0*/  LDSM.16.MT88.4 R8, [R214+0xf800] ;  /* 0x00f80000d608783b */ /* 0x000f220000004200 */
[----:B------:R-:W-:-:S04]  /*205f0*/  FADD.FTZ R144, R28, R144 ;  /* 0x000000901c907221 */ /* 0x000fc80000010000 */
[----:B------:R-:W-:Y:S01]  /*20600*/  FADD.FTZ R144, R29, R144 ;  /* 0x000000901d907221 */ /* 0x000fe20000010000 */
[----:B------:R-:W-:Y:S02]  /*20610*/  F2FP.BF16.PACK_AB R4, R28, R27 ;  /* 0x0000001b1c04723e */ /* 0x000fe400000010ff */
[----:B------:R-:W-:Y:S01]  /*20620*/  F2FP.BF16.PACK_AB R5, R25, R24 ;  /* 0x000000181905723e */ /* 0x000fe200000010ff */
[C---:B-1----:R-:W-:Y:S01]  /*20630*/  FADD.FTZ R242, R30.reuse, R144 ;  /* 0x000000901ef27221 */ /* 0x042fe20000010000 */
[----:B------:R-:W-:Y:S02]  /*20640*/  F2FP.BF16.PACK_AB R6, R30, R29 ;  /* 0x0000001d1e06723e */ /* 0x000fe400000010ff */
[C---:B--2---:R-:W-:Y:S01]  /*20650*/  F2FP.BF16.PACK_AB R7, R31.reuse, R26 ;  /* 0x0000001a1f07723e */ /* 0x044fe200000010ff */
[----:B------:R-:W-:-:S06]  /*20660*/  FADD.FTZ R243, R31, R36 ;  /* 0x000000241ff37221 */ /* 0x000fcc0000010000 */
[C---:B---3--:R-:W-:Y:S08]  /*20670*/  HMMA.16816.F32.BF16 R128, R4.reuse, R12, R128 ;  /* 0x0000000c0480723c */ /* 0x048ff00000041880 */
[C---:B------:R-:W-:Y:S01]  /*20680*/  HMMA.16816.F32.BF16 R124, R4.reuse, R14, R124 ;  /* 0x0000000e047c723c */ /* 0x040fe2000004187c */
[----:B------:R-:W1:Y:S07]  /*20690*/  LDSM.16.MT88.4 R12, [R218+0x13800] ;  /* 0x01380000da0c783b */ /* 0x000e6e0000004200 */
[C---:B------:R-:W-:Y:S08]  /*206a0*/  HMMA.16816.F32.BF16 R120, R4.reuse, R16, R120 ;  /* 0x000000100478723c */ /* 0x040ff00000041878 */
[C---:B------:R-:W-:Y:S01]  /*206b0*/  HMMA.16816.F32.BF16 R116, R4.reuse, R18, R116 ;  /* 0x000000120474723c */ /* 0x040fe20000041874 */
[----:B------:R-:W2:Y:S07]  /*206c0*/  LDSM.16.MT88.4 R16, [R216+0x13800] ;  /* 0x01380000d810783b */ /* 0x000eae0000004200 */
[C---:B----4-:R-:W-:Y:S08]  /*206d0*/  HMMA.16816.F32.BF16 R104, R4.reuse, R8, R104 ;  /* 0x000000080468723c */ /* 0x050ff00000041868 */
        /* <DEDUP_REMOVED lines=13> */
.L_x_1405:
[----:B------:R-:W-:-:S13]  /*207b0*/  ISETP.GE.AND P0, PT, R240, 0x1, PT ;  /* 0x00000001f000780c */ /* 0x000fda0003f06270 */
[----:B------:R-:W-:Y:S05]  /*207c0*/  @!P0 BRA `(.L_x_1414) ;  /* 0x000052d000008947 */ /* 0x000fea0003800000 */
[----:B------:R-:W-:Y:S02]  /*207d0*/  MOV R0, R3 ;  /* 0x0000000300007202 */ /* 0x000fe40000000f00 */
[----:B------:R-:W-:Y:S02]  /*207e0*/  MOV R2, R132 ;  /* 0x0000008400027202 */ /* 0x000fe40000000f00 */
.L_x_1423:
        /* <DEDUP_REMOVED lines=13> */
[----:B------:R-:W-:Y:S02]  /*208c0*/  IADD3 R3, R11, -0x80, RZ ;  /* 0xffffff800b037810 */ /* 0x000fe40007ffe0ff */
[----:B------:R-:W-:Y:S01]  /*208d0*/  IABS R6, R11 ;  /* 0x0000000b00067213 */ /* 0x000fe20000000000 */
[----:B------:R-:W3:Y:S01]  /*208e0*/  LD.E.64 R14, [R136.64+0x28] ;  /* 0x00002804880e7980 */ /* 0x000ee2000c101b00 */
[----:B------:R-:W-:Y:S02]  /*208f0*/  IABS R4, R3 ;  /* 0x0000000300047213 */ /* 0x000fe40000000000 */
[-C--:B--2---:R-:W-:Y:S02]  /*20900*/  IABS R7, R10.reuse ;  /* 0x0000000a00077213 */ /* 0x084fe40000000000 */
[-C--:B------:R-:W-:Y:S02]  /*20910*/  IABS R5, R10.reuse ;  /* 0x0000000a00057213 */ /* 0x080fe40000000000 */
[----:B------:R-:W1:Y:S01]  /*20920*/  I2F.RP R8, R7 ;  /* 0x0000000700087306 */ /* 0x000e620000209400 */
[-C--:B------:R-:W-:Y:S02]  /*20930*/  LOP3.LUT R3, R3, R10.reuse, RZ, 0x3c, !PT ;  /* 0x0000000a03037212 */ /* 0x080fe400078e3cff */
[----:B------:R-:W-:Y:S01]  /*20940*/  IMAD.MOV R5, RZ, RZ, -R5 ;  /* 0x000000ffff057224 */ /* 0x000fe200078e0a05 */
[-C--:B------:R-:W-:Y:S02]  /*20950*/  LOP3.LUT R11, R11, R10.reuse, RZ, 0x3c, !PT ;  /* 0x0000000a0b0b7212 */ /* 0x080fe400078e3cff */
[----:B------:R-:W-:Y:S02]  /*20960*/  ISETP.GE.AND P0, PT, R3, RZ, PT ;  /* 0x000000ff0300720c */ /* 0x000fe40003f06270 */
[----:B------:R-:W-:Y:S02]  /*20970*/  ISETP.GE.AND P2, PT, R11, RZ, PT ;  /* 0x000000ff0b00720c */ /* 0x000fe40003f46270 */
[----:B------:R-:W-:Y:S01]  /*20980*/  LOP3.LUT R3, RZ, R10, RZ, 0x33, !PT ;  /* 0x0000000aff037212 */ /* 0x000fe200078e33ff */
[----:B-1----:R-:W1:Y:S02]  /*20990*/  MUFU.RCP R8, R8 ;  /* 0x0000000800087308 */ /* 0x002e640000001000 */
[----:B-1----:R-:W-:Y:S08]  /*209a0*/  IADD3 R8, R8, 0xffffffe, RZ ;  /* 0x0ffffffe08087810 */ /* 0x002ff00007ffe0ff */
[----:B------:R-:W1:Y:S02]  /*209b0*/  F2I.FTZ.U32.TRUNC.NTZ R9, R8 ;  /* 0x0000000800097305 */ /* 0x000e64000021f000 */
[--C-:B-1----:R-:W-:Y:S02]  /*209c0*/  IMAD.MOV R12, RZ, RZ, -R9.reuse ;  /* 0x000000ffff0c7224 */ /* 0x102fe400078e0a09 */
[----:B------:R-:W-:Y:S02]  /*209d0*/  IMAD.MOV.U32 R8, RZ, RZ, RZ ;  /* 0x000000ffff087224 */ /* 0x000fe400078e00ff */
        /* <DEDUP_REMOVED lines=15> */
[----:B------:R-:W-:Y:S09]  /*20ad0*/  ISETP.NE.AND P1, PT, R10, RZ, PT ;  /* 0x000000ff0a00720c */ /* 0x000ff20003f25270 */
[----:B------:R-:W-:Y:S02]  /*20ae0*/  @P4 IADD3 R8, R8, 0x1, RZ ;  /* 0x0000000108084810 */ /* 0x000fe40007ffe0ff */
[----:B------:R-:W-:Y:S03]  /*20af0*/  @P5 IADD3 R9, R9, 0x1, RZ ;  /* 0x0000000109095810 */ /* 0x000fe60007ffe0ff */
[----:B------:R-:W-:Y:S02]  /*20b00*/  @!P0 IMAD.MOV R8, RZ, RZ, -R8 ;  /* 0x000000ffff088224 */ /* 0x000fe400078e0a08 */
[----:B------:R-:W-:Y:S03]  /*20b10*/  @!P2 IMAD.MOV R9, RZ, RZ, -R9 ;  /* 0x000000ffff09a224 */ /* 0x000fe600078e0a09 */
[C---:B------:R-:W-:Y:S02]  /*20b20*/  SEL R8, R3.reuse, R8, !P1 ;  /* 0x0000000803087207 */ /* 0x040fe40004800000 */
[----:B------:R-:W-:Y:S02]  /*20b30*/  SEL R9, R3, R9, !P1 ;  /* 0x0000000903097207 */ /* 0x000fe40004800000 */
[CC--:B------:R-:W-:Y:S02]  /*20b40*/  LEA R6, P1, R8.reuse, R238.reuse, 0x2 ;  /* 0x000000ee08067211 */ /* 0x0c0fe400078210ff */
[C---:B------:R-:W-:Y:S02]  /*20b50*/  LEA R4, P0, R9.reuse, R238, 0x2 ;  /* 0x000000ee09047211 */ /* 0x040fe400078010ff */
[-C--:B------:R-:W-:Y:S01]  /*20b60*/  LEA.HI.X.SX32 R7, R8, R239.reuse, 0x2, P1 ;  /* 0x000000ef08077211 */ /* 0x080fe200008f16ff */
[C---:B------:R-:W-:Y:S01]  /*20b70*/  IMAD.IADD R8, R9.reuse, 0x1, -R8 ;  /* 0x0000000109087824 */ /* 0x040fe200078e0a08 */
[----:B------:R-:W-:Y:S03]  /*20b80*/  LEA.HI.X.SX32 R5, R9, R239, 0x2, P0 ;  /* 0x000000ef09057211 */ /* 0x000fe600000f16ff */
[----:B------:R-:W-:Y:S01]  /*20b90*/  IMAD R10, R10, R8, -0x80 ;  /* 0xffffff800a0a7424 */ /* 0x000fe200078e0208 */
[----:B------:R1:W4:Y:S04]  /*20ba0*/  LD.E R3, [R6.64] ;  /* 0x0000000406037980 */ /* 0x000328000c101900 */
[----:B------:R2:W4:Y:S01]  /*20bb0*/  LD.E R4, [R4.64] ;  /* 0x0000000404047980 */ /* 0x000522000c101900 */
[----:B-1----:R-:W-:Y:S01]  /*20bc0*/  SHF.R.S32.HI R6, RZ, 0x1f, R10 ;  /* 0x0000001fff067819 */ /* 0x002fe2000001140a */
        /* <DEDUP_REMOVED lines=11> */
.L_x_1416:
[----:B------:R-:W-:Y:S02]  /*20c80*/  ULDC.64 UR4, c[0x0][0x118] ;  /* 0x0000460000047ab9 */ /* 0x000fe40000000a00 */
[----:B------:R-:W2:Y:S02]  /*20c90*/  LD.E R10, [R136.64+0x40] ;  /* 0x00004004880a7980 */ /* 0x000ea4000c101900 */
[----:B--2---:R-:W-:Y:S04]  /*20ca0*/  LEA R10, -R10, RZ, 0x7 ;  /* 0x000000ff0a0a7211 */ /* 0x004fe800078e39ff */
[----:B------:R-:W-:Y:S02]  /*20cb0*/  SHF.R.S32.HI R4, RZ, 0x1f, R10 ;  /* 0x0000001fff047819 */ /* 0x000fe4000001140a */
.L_x_1417:
[----:B------:R-:W-:Y:S05]  /*20cc0*/  BSYNC B0 ;  /* 0x0000000000007941 */ /* 0x000fea0003800000 */
.L_x_1415:
[C---:B------:R-:W-:Y:S01]  /*20cd0*/  LOP3.LUT P3, RZ, R241.reuse, 0x1, RZ, 0xc0, !PT ;  /* 0x00000001f1ff7812 */ /* 0x040fe2000786c0ff */
[----:B------:R-:W-:Y:S01]  /*20ce0*/  ULDC.64 UR4, c[0x0][0x118] ;  /* 0x0000460000047ab9 */ /* 0x000fe20000000a00 */
[C---:B------:R-:W-:Y:S01]  /*20cf0*/  LEA R244, P1, R10.reuse, R141, 0x1 ;  /* 0x0000008d0af47211 */ /* 0x040fe200078208ff */
[----:B------:R-:W-:Y:S01]  /*20d00*/  BSSY B1, `(.L_x_1418) ;  /* 0x0000299000017945 */ /* 0x000fe20003800000 */
[----:B------:R-:W-:Y:S02]  /*20d10*/  LOP3.LUT P2, RZ, R241, 0x2, RZ, 0xc0, !PT ;  /* 0x00000002f1ff7812 */ /* 0x000fe4000784c0ff */
[C---:B------:R-:W-:Y:S02]  /*20d20*/  LEA.HI.X R245, R10.reuse, R140, R4, 0x1, P1 ;  /* 0x0000008c0af57211 */ /* 0x040fe400008f0c04 */
[----:B------:R-:W-:Y:S04]  /*20d30*/  IADD3 R3, P0, R10, R225, RZ ;  /* 0x000000e10a037210 */ /* 0x000fe80007f1e0ff */
[----:B------:R-:W-:Y:S01]  /*20d40*/  IADD3.X R5, R4, R226, RZ, P0, !PT ;  /* 0x000000e204057210 */ /* 0x000fe200007fe4ff */
[----:B------:R-:W-:Y:S01]  /*20d50*/  @!PT LDS RZ, [RZ] ;  /* 0x00000000fffff984 */ /* 0x000fe20000000800 */
[----:B------:R-:W-:Y:S01]  /*20d60*/  @!PT LDS RZ, [RZ] ;  /* 0x00000000fffff984 */ /* 0x000fe20000000800 */
[----:B------:R-:W-:Y:S01]  /*20d70*/  @!PT LDS RZ, [RZ] ;  /* 0x00000000fffff984 */ /* 0x000fe20000000800 */
[----:B------:R1:W-:Y:S01]  /*20d80*/  @P3 LDGSTS.E.BYPASS.LTC128B.128 [R237+0xc000], [R244.64] ;  /* 0x0c000000f4ed3fae */ /* 0x0003e2000b901d44 */
[C---:B------:R-:W-:Y:S02]  /*20d90*/  @P3 LEA R18, P4, R3.reuse, R141, 0x1 ;  /* 0x0000008d03123211 */ /* 0x040fe400078808ff */
[C---:B------:R-:W-:Y:S02]  /*20da0*/  IADD3 R4, P1, R3.reuse, R225, RZ ;  /* 0x000000e103047210 */ /* 0x040fe40007f3e0ff */
[CCC-:B------:R-:W-:Y:S01]  /*20db0*/  @P3 LEA.HI.X R19, R3.reuse, R140.reuse, R5.reuse, 0x1, P4 ;  /* 0x0000008c03133211 */ /* 0x1c0fe200020f0c05 */
[----:B------:R-:W-:Y:S01]  /*20dc0*/  @!P3 STS.128 [R237+0xc000], RZ ;  /* 0x00c000ffed00b388 */ /* 0x000fe20000000c00 */
[CC--:B------:R-:W-:Y:S02]  /*20dd0*/  @P2 LEA R12, P0, R3.reuse, R141.reuse, 0x1 ;  /* 0x0000008d030c2211 */ /* 0x0c0fe400078008ff */
[CC--:B------:R-:W-:Y:S02]  /*20de0*/  @P3 LEA R16, P4, R4.reuse, R141.reuse, 0x1 ;  /* 0x0000008d04103211 */ /* 0x0c0fe400078808ff */
[----:B------:R-:W-:Y:S01]  /*20df0*/  @P2 LEA.HI.X R13, R3, R140, R5, 0x1, P0 ;  /* 0x0000008c030d2211 */ /* 0x000fe200000f0c05 */
[----:B------:R-:W-:Y:S01]  /*20e00*/  @!PT LDS RZ, [RZ] ;  /* 0x00000000fffff984 */ /* 0x000fe20000000800 */
[----:B------:R-:W-:Y:S01]  /*20e10*/  @!PT LDS RZ, [RZ] ;  /* 0x00000000fffff984 */ /* 0x000fe20000000800 */
[----:B------:R-:W-:Y:S01]  /*20e20*/  @!PT LDS RZ, [RZ] ;  /* 0x00000000fffff984 */ /* 0x000fe20000000800 */
[----:B------:R1:W-:Y:S01]  /*20e30*/  @P2 LDGSTS.E.BYPASS.LTC128B.128 [R237+0x10000], [R244.64+0x80] ;  /* 0x10000080f4ed2fae */ /* 0x0003e2000b901d44 */
[----:B------:R-:W-:Y:S02]  /*20e40*/  IADD3.X R5, R5, R226, RZ, P1, !PT ;  /* 0x000000e205057210 */ /* 0x000fe40000ffe4ff */
[C---:B------:R-:W-:Y:S02]  /*20e50*/  @P2 LEA R10, P0, R4.reuse, R141, 0x1 ;  /* 0x0000008d040a2211 */ /* 0x040fe400078008ff */
[CCC-:B------:R-:W-:Y:S01]  /*20e60*/  @P3 LEA.HI.X R17, R4.reuse, R140.reuse, R5.reuse, 0x1, P4 ;  /* 0x0000008c04113211 */ /* 0x1c0fe200020f0c05 */
[----:B------:R-:W-:Y:S01]  /*20e70*/  @!P2 STS.128 [R237+0x10000], RZ ;  /* 0x010000ffed00a388 */ /* 0x000fe20000000c00 */
[C---:B------:R-:W-:Y:S02]  /*20e80*/  @P2 LEA.HI.X R11, R4.reuse, R140, R5, 0x1, P0 ;  /* 0x0000008c040b2211 */ /* 0x040fe400000f0c05 */
[----:B------:R-:W-:Y:S03]  /*20e90*/  IADD3 R3, P1, R4, R225, RZ ;  /* 0x000000e104037210 */ /* 0x000fe60007f3e0ff */
[----:B------:R-:W-:Y:S01]  /*20ea0*/  @!PT LDS RZ, [RZ] ;  /* 0x00000000fffff984 */ /* 0x000fe20000000800 */
[----:B------:R-:W-:Y:S01]  /*20eb0*/  @!PT LDS RZ, [RZ] ;  /* 0x00000000fffff984 */ /* 0x000fe20000000800 */
[----:B------:R-:W-:Y:S01]  /*20ec0*/  @!PT LDS RZ, [RZ] ;  /* 0x00000000fffff984 */ /* 0x000fe20000000800 */
[----:B------:R2:W-:Y:S01]  /*20ed0*/  @P3 LDGSTS.E.BYPASS.LTC128B.128 [R237+0xc800], [R18.64] ;  /* 0x0c80000012ed3fae */ /* 0x0005e2000b901d44 */
[-C--:B------:R-:W-:Y:S02]  /*20ee0*/  @P3 LEA R14, P4, R3, R141.reuse, 0x1 ;  /* 0x0000008d030e3211 */ /* 0x080fe400078808ff */
[----:B------:R-:W-:Y:S02]  /*20ef0*/  IADD3.X R5, R5, R226, RZ, P1, !PT ;  /* 0x000000e205057210 */ /* 0x000fe40000ffe4ff */
[C---:B------:R-:W-:Y:S01]  /*20f00*/  @P2 LEA R8, P0, R3.reuse, R141, 0x1 ;  /* 0x0000008d03082211 */ /* 0x040fe200078008ff */
[----:B------:R-:W-:Y:S01]  /*20f10*/  @!P3 STS.128 [R237+0xc800], RZ ;  /* 0x00c800ffed00b388 */ /* 0x000fe20000000c00 */
[CCC-:B------:R-:W-:Y:S02]  /*20f20*/  @P3 LEA.HI.X R15, R3.reuse, R140.reuse, R5.reuse, 0x1, P4 ;  /* 0x0000008c030f3211 */ /* 0x1c0fe400020f0c05 */
[C---:B------:R-:W-:Y:S02]  /*20f30*/  @P2 LEA.HI.X R9, R3.reuse, R140, R5, 0x1, P0 ;  /* 0x0000008c03092211 */ /* 0x040fe400000f0c05 */
[----:B------:R-:W-:Y:S01]  /*20f40*/  IADD3 R4, P1, R3, R225, RZ ;  /* 0x000000e103047210 */ /* 0x000fe20007f3e0ff */
[----:B------:R-:W-:Y:S01]  /*20f50*/  @!PT LDS RZ, [RZ] ;  /* 0x00000000fffff984 */ /* 0x000fe20000000800 */
[----:B------:R-:W-:Y:S01]  /*20f60*/  @!PT LDS RZ, [RZ] ;  /* 0x00000000fffff984 */ /* 0x000fe20000000800 */
[----:B------:R-:W-:Y:S01]  /*20f70*/  @!PT LDS RZ, [RZ] ;  /* 0x00000000fffff984 */ /* 0x000fe20000000800 */
[----:B------:R3:W-:Y:S03]  /*20f80*/  @P2 LDGSTS.E.BYPASS.LTC128B.128 [R237+0x10800], [R12.64+0x80] ;  /* 0x108000800ced2fae */ /* 0x0007e6000b901d44 */
[CC--:B------:R-:W-:Y:S02]  /*20f90*/  @P3 LEA R22, P4, R4.reuse, R141.reuse, 0x1 ;  /* 0x0000008d04163211 */ /* 0x0c0fe400078808ff */
[----:B------:R-:W-:Y:S01]  /*20fa0*/  IADD3.X R5, R5, R226, RZ, P1, !PT ;  /* 0x000000e205057210 */ /* 0x000fe20000ffe4ff */
[----:B------:R-:W-:Y:S01]  /*20fb0*/  @!P2 STS.128 [R237+0x10800], RZ ;  /* 0x010800ffed00a388 */ /* 0x000fe20000000c00 */
[C---:B------:R-:W-:Y:S02]  /*20fc0*/  @P2 LEA R20, P0, R4.reuse, R141, 0x1 ;  /* 0x0000008d04142211 */ /* 0x040fe400078008ff */
[CCC-:B------:R-:W-:Y:S02]  /*20fd0*/  @P3 LEA.HI.X R23, R4.reuse, R140.reuse, R5.reuse, 0x1, P4 ;  /* 0x0000008c04173211 */ /* 0x1c0fe400020f0c05 */
[C---:B------:R-:W-:Y:S01]  /*20fe0*/  @P2 LEA.HI.X R21, R4.reuse, R140, R5, 0x1, P0 ;  /* 0x0000008c04152211 */ /* 0x040fe200000f0c05 */
[----:B------:R-:W-:Y:S01]  /*20ff0*/  @!PT LDS RZ, [RZ] ;  /* 0x00000000fffff984 */ /* 0x000fe20000000800 */
[----:B------:R-:W-:Y:S01]  /*21000*/  @!PT LDS RZ, [RZ] ;  /* 0x00000000fffff984 */ /* 0x000fe20000000800 */
[----:B------:R-:W-:Y:S01]  /*21010*/  @!PT LDS RZ, [RZ] ;  /* 0x00000000fffff984 */ /* 0x000fe20000000800 */
[----:B------:R4:W-:Y:S01]  /*21020*/  @P3 LDGSTS.E.BYPASS.LTC128B.128 [R237+0xd000], [R16.64] ;  /* 0x0d00000010ed3fae */ /* 0x0009e2000b901d44 */
[----:B------:R-:W-:Y:S04]  /*21030*/  IADD3 R3, P1, R4, R225, RZ ;  /* 0x000000e104037210 */ /* 0x000fe80007f3e0ff */
[-C--:B------:R-:W-:Y:S01]  /*21040*/  @P3 LEA R26, P4, R3, R141.reuse, 0x1 ;  /* 0x0000008d031a3211 */ /* 0x080fe200078808ff */
[----:B------:R-:W-:Y:S01]  /*21050*/  @!P3 STS.128 [R237+0xd000], RZ ;  /* 0x00d000ffed00b388 */ /* 0x000fe20000000c00 */
[----:B------:R-:W-:Y:S02]  /*21060*/  IADD3.X R5, R5, R226, RZ, P1, !PT ;  /* 0x000000e205057210 */ /* 0x000fe40000ffe4ff */
[C---:B------:R-:W-:Y:S02]  /*21070*/  @P2 LEA R24, P0, R3.reuse, R141, 0x1 ;  /* 0x0000008d03182211 */ /* 0x040fe400078008ff */
[CCC-:B------:R-:W-:Y:S01]  /*21080*/  @P3 LEA.HI.X R27, R3.reuse, R140.reuse, R5.reuse, 0x1, P4 ;  /* 0x0000008c031b3211 */ /* 0x1c0fe200020f0c05 */
[----:B------:R-:W-:Y:S01]  /*21090*/  @!PT LDS RZ, [RZ] ;  /* 0x00000000fffff984 */ /* 0x000fe20000000800 */
[----:B------:R-:W-:Y:S01]  /*210a0*/  @!PT LDS RZ, [RZ] ;  /* 0x00000000fffff984 */ /* 0x000fe20000000800 */
[----:B------:R-:W-:Y:S01]  /*210b0*/  @!PT LDS RZ, [RZ] ;  /* 0x00000000fffff984 */ /* 0x000fe20000000800 */
[----:B------:R5:W-:Y:S01]  /*210c0*/  @P2 LDGSTS.E.BYPASS.LTC128B.128 [R237+0x11000], [R10.64+0x80] ;  /* 0x110000800aed2fae */ /* 0x000be2000b901d44 */
[C---:B------:R-:W-:Y:S02]  /*210d0*/  @P2 LEA.HI.X R25, R3.reuse, R140, R5, 0x1, P0 ;  /* 0x0000008c03192211 */ /* 0x040fe400000f0c05 */
[----:B------:R-:W-:Y:S03]  /*210e0*/  IADD3 R6, P1, R3, R225, RZ ;  /* 0x000000e103067210 */ /* 0x000fe60007f3e0ff */
[----:B------:R-:W-:Y:S01]  /*210f0*/  @!P2 STS.128 [R237+0x11000], RZ ;  /* 0x011000ffed00a388 */ /* 0x000fe20000000c00 */
[CC--:B------:R-:W-:Y:S02]  /*21100*/  @P3 LEA R30, P5, R6.reuse, R141.reuse, 0x1 ;  /* 0x0000008d061e3211 */ /* 0x0c0fe400078a08ff */
[----:B------:R-:W-:Y:S02]  /*21110*/  IADD3.X R5, R5, R226, RZ, P1, !PT ;  /* 0x000000e205057210 */ /* 0x000fe40000ffe4ff */
[C---:B--2---:R-:W-:Y:S01]  /*21120*/  @P2 LEA R18, P1, R6.reuse, R141, 0x1 ;  /* 0x0000008d06122211 */ /* 0x044fe200078208ff */
[----:B------:R-:W-:Y:S01]  /*21130*/  @!PT LDS RZ, [RZ] ;  /* 0x00000000fffff984 */ /* 0x000fe20000000800 */
[----:B------:R-:W-:Y:S01]  /*21140*/  @!PT LDS RZ, [RZ] ;  /* 0x00000000fffff984 */ /* 0x000fe20000000800 */
[----:B------:R-:W-:Y:S01]  /*21150*/  @!PT LDS RZ, [RZ] ;  /* 0x00000000fffff984 */ /* 0x000fe20000000800 */
[----:B------:R3:W-:Y:S01]  /*21160*/  @P3 LDGSTS.E.BYPASS.LTC128B.128 [R237+0xd800], [R14.64] ;  /* 0x0d8000000eed3fae */ /* 0x0007e2000b901d44 */
[CCC-:B------:R-:W-:Y:S02]  /*21170*/  @P3 LEA.HI.X R31, R6.reuse, R140.reuse, R5.reuse, 0x1, P5 ;  /* 0x0000008c061f3211 */ /* 0x1c0fe400028f0c05 */
[C---:B------:R-:W-:Y:S02]  /*21180*/  @P2 LEA.HI.X R19, R6.reuse, R140, R5, 0x1, P1 ;  /* 0x0000008c06132211 */ /* 0x040fe400008f0c05 */
[----:B------:R-:W-:Y:S01]  /*21190*/  IADD3 R4, P0, R6, R225, RZ ;  /* 0x000000e106047210 */ /* 0x000fe20007f1e0ff */
[----:B------:R-:W-:Y:S03]  /*211a0*/  @!P3 STS.128 [R237+0xd800], RZ ;  /* 0x00d800ffed00b388 */ /* 0x000fe60000000c00 */
[----:B------:R-:W-:Y:S02]  /*211b0*/  IADD3.X R3, R5, R226, RZ, P0, !PT ;  /* 0x000000e205037210 */ /* 0x000fe400007fe4ff */
[CC--:B------:R-:W-:Y:S01]  /*211c0*/  @P3 LEA R28, P4, R4.reuse, R141.reuse, 0x1 ;  /* 0x0000008d041c3211 */ /* 0x0c0fe200078808ff */
[----:B------:R-:W-:Y:S01]  /*211d0*/  @!PT LDS RZ, [RZ] ;  /* 0x00000000fffff984 */ /* 0x000fe20000000800 */
[----:B------:R-:W-:Y:S01]  /*211e0*/  @!PT LDS RZ, [RZ] ;  /* 0x00000000fffff984 */ /* 0x000fe20000000800 */
[----:B------:R-:W-:Y:S01]  /*211f0*/  @!PT LDS RZ, [RZ] ;  /* 0x00000000fffff984 */ /* 0x000fe20000000800 */
[----:B------:R5:W-:Y:S01]  /*21200*/  @P2 LDGSTS.E.BYPASS.LTC128B.128 [R237+0x11800], [R8.64+0x80] ;  /* 0x1180008008ed2fae */ /* 0x000be2000b901d44 */
[C---:B------:R-:W-:Y:S02]  /*21210*/  @P2 LEA R32, P0, R4.reuse, R141, 0x1 ;  /* 0x0000008d04202211 */ /* 0x040fe400078008ff */
[CCC-:B------:R-:W-:Y:S02]  /*21220*/  @P3 LEA.HI.X R29, R4.reuse, R140.reuse, R3.reuse, 0x1, P4 ;  /* 0x0000008c041d3211 */ /* 0x1c0fe400020f0c03 */
[----:B------:R-:W-:Y:S01]  /*21230*/  @P2 LEA.HI.X R33, R4, R140, R3, 0x1, P0 ;  /* 0x0000008c04212211 */ /* 0x000fe200000f0c03 */
[----:B------:R-:W-:Y:S01]  /*21240*/  @!P2 STS.128 [R237+0x11800], RZ ;  /* 0x011800ffed00a388 */ /* 0x000fe20000000c00 */
[----:B------:R-:W-:Y:S05]  /*21250*/  ISETP.GE.AND P0, PT, R240, 0x2, PT ;  /* 0x00000002f000780c */ /* 0x000fea0003f06270 */
[----:B------:R-:W-:Y:S01]  /*21260*/  @!PT LDS RZ, [RZ] ;  /* 0x00000000fffff984 */ /* 0x000fe20000000800 */
[----:B------:R-:W-:Y:S01]  /*21270*/  @!PT LDS RZ, [RZ] ;  /* 0x00000000fffff984 */ /* 0x000fe20000000800 */
[----:B------:R-:W-:Y:S01]  /*21280*/  @!PT LDS RZ, [RZ] ;  /* 0x00000000fffff984 */ /* 0x000fe20000000800 */
[----:B------:R2:W-:Y:S06]  /*21290*/  @P3 LDGSTS.E.BYPASS.LTC128B.128 [R237+0xe000], [R22.64] ;  /* 0x0e00000016ed3fae */ /* 0x0005ec000b901d44 */
[----:B------:R-:W-:Y:S06]  /*212a0*/  @!P3 STS.128 [R237+0xe000], RZ ;  /* 0x00e000ffed00b388 */ /* 0x000fec0000000c00 */
[----:B------:R-:W-:Y:S01]  /*212b0*/  @!PT LDS RZ, [RZ] ;  /* 0x00000000fffff984 */ /* 0x000fe20000000800 */
[----:B------:R-:W-:Y:S01]  /*212c0*/  @!PT LDS RZ, [RZ] ;  /* 0x00000000fffff984 */ /* 0x000fe20000000800 */
[----:B------:R-:W-:Y:S01]  /*212d0*/  @!PT LDS RZ, [RZ] ;  /* 0x00000000fffff984 */ /* 0x000fe20000000800 */
[----:B------:R2:W-:Y:S06]  /*212e0*/  @P2 LDGSTS.E.BYPASS.LTC128B.128 [R237+0x12000], [R20.64+0x80] ;  /* 0x1200008014ed2fae */ /* 0x0005ec000b901d44 */
[----:B------:R-:W-:Y:S06]  /*212f0*/  @!P2 STS.128 [R237+0x12000], RZ ;  /* 0x012000ffed00a388 */ /* 0x000fec0000000c00 */
        /* <DEDUP_REMOVED lines=30> */
[----:B------:R-:W-:Y:S06]  /*214e0*/  LDSM.16.M88.4 R64, [R224] ;  /* 0x00000000e040783b */ /* 0x000fec0000000200 */
[----:B-----5:R-:W5:Y:S06]  /*214f0*/  LDSM.16.M88.4 R8, [R223+0x4000] ;  /* 0x00400000df08783b */ /* 0x020f6c0000000200 */
[----:B----4-:R-:W3:Y:S06]  /*21500*/  LDSM.16.M88.4 R16, [R223+0x4800] ;  /* 0x00480000df10783b */ /* 0x010eec0000000200 */
[----:B-1----:R-:W2:Y:S06]  /*21510*/  LDSM.16.M88.4 R24, [R223+0x5000] ;  /* 0x00500000df18783b */ /* 0x002eac0000000200 */
[----:B------:R-:W0:Y:S06]  /*21520*/  LDGDEPBAR ;  /* 0x00000000000079af */ /* 0x000e2c0000000000 */
[----:B------:R-:W1:Y:S06]  /*21530*/  LDSM.16.M88.4 R32, [R223+0x5800] ;  /* 0x00580000df20783b */ /* 0x000e6c0000000200 */
[----:B------:R-:W4:Y:S06]  /*21540*/  LDSM.16.M88.4 R40, [R223+0x6000] ;  /* 0x00600000df28783b */ /* 0x000f2c0000000200 */
[----:B------:R-:W1:Y:S01]  /*21550*/  LDSM.16.M88.4 R48, [R223+0x6800] ;  /* 0x00680000df30783b */ /* 0x000e620000000200 */
[C---:B-----5:R-:W-:Y:S05]  /*21560*/  HMMA.16816.F32.BF16 R4, R64.reuse, R8, RZ ;  /* 0x000000084004723c */ /* 0x060fea00000418ff */
[----:B------:R-:W5:Y:S03]  /*21570*/  LDSM.16.M88.4 R56, [R223+0x7000] ;  /* 0x00700000df38783b */ /* 0x000f660000000200 */
[C---:B------:R-:W-:Y:S03]  /*21580*/  HMMA.16816.F32.BF16 R8, R64.reuse, R10, RZ ;  /* 0x0000000a4008723c */ /* 0x040fe600000418ff */
[----:B------:R-:W4:Y:S06]  /*21590*/  LDSM.16.M88.4 R132, [R223+0x7800] ;  /* 0x00780000df84783b */ /* 0x000f2c0000000200 */
[----:B------:R-:W-:Y:S01]  /*215a0*/  LDSM.16.M88.4 R140, [R222] ;  /* 0x00000000de8c783b */ /* 0x000fe20000000200 */
[C---:B---3--:R-:W-:Y:S05]  /*215b0*/  HMMA.16816.F32.BF16 R12, R64.reuse, R16, RZ ;  /* 0x00000010400c723c */ /* 0x048fea00000418ff */
[----:B------:R-:W3:Y:S03]  /*215c0*/  LDSM.16.M88.4 R144, [R221] ;  /* 0x00000000dd90783b */ /* 0x000ee60000000200 */
[C---:B------:R-:W-:Y:S03]  /*215d0*/  HMMA.16816.F32.BF16 R16, R64.reuse, R18, RZ ;  /* 0x000000124010723c */ /* 0x040fe600000418ff */
[----:B------:R-:W3:Y:S05]  /*215e0*/  LDSM.16.M88.4 R148, [R213] ;  /* 0x00000000d594783b */ /* 0x000eea0000000200 */
[C---:B--2---:R-:W-:Y:S01]  /*215f0*/  HMMA.16816.F32.BF16 R20, R64.reuse, R24, RZ ;  /* 0x000000184014723c */ /* 0x044fe200000418ff */
[----:B------:R-:W2:Y:S06]  /*21600*/  LDSM.16.M88.4 R152, [R212] ;  /* 0x00000000d498783b */ /* 0x000eac0000000200 */
[----:B------:R-:W2:Y:S01]  /*21610*/  LDSM.16.M88.4 R156, [R211] ;  /* 0x00000000d39c783b */ /* 0x000ea20000000200 */
[C---:B------:R-:W-:Y:S05]  /*21620*/  HMMA.16816.F32.BF16 R24, R64.reuse, R26, RZ ;  /* 0x0000001a4018723c */ /* 0x040fea00000418ff */
[----:B------:R-:W2:Y:S03]  /*21630*/  LDSM.16.M88.4 R160, [R210] ;  /* 0x00000000d2a0783b */ /* 0x000ea60000000200 */
[C---:B-1----:R-:W-:Y:S03]  /*21640*/  HMMA.16816.F32.BF16 R28, R64.reuse, R32, RZ ;  /* 0x00000020401c723c */ /* 0x042fe600000418ff */
[----:B------:R-:W1:Y:S05]  /*21650*/  LDSM.16.M88.4 R164, [R209] ;  /* 0x00000000d1a4783b */ /* 0x000e6a0000000200 */
[C---:B------:R-:W-:Y:S01]  /*21660*/  HMMA.16816.F32.BF16 R32, R64.reuse, R34, RZ ;  /* 0x000000224020723c */ /* 0x040fe200000418ff */
[----:B------:R-:W1:Y:S06]  /*21670*/  LDSM.16.M88.4 R168, [R208] ;  /* 0x00000000d0a8783b */ /* 0x000e6c0000000200 */
[----:B------:R-:W1:Y:S01]  /*21680*/  LDSM.16.M88.4 R172, [R207] ;  /* 0x00000000cfac783b */ /* 0x000e620000000200 */
[C---:B----4-:R-:W-:Y:S05]  /*21690*/  HMMA.16816.F32.BF16 R36, R64.reuse, R40, RZ ;  /* 0x000000284024723c */ /* 0x050fea00000418ff */
[----:B------:R-:W-:Y:S03]  /*216a0*/  LDSM.16.M88.4 R176, [R220] ;  /* 0x00000000dcb0783b */ /* 0x000fe60000000200 */
[C---:B------:R-:W-:Y:S03]  /*216b0*/  HMMA.16816.F32.BF16 R40, R64.reuse, R42, RZ ;  /* 0x0000002a4028723c */ /* 0x040fe600000418ff */
[----:B------:R-:W2:Y:S05]  /*216c0*/  LDSM.16.M88.4 R180, [R217+0x4000] ;  /* 0x00400000d9b4783b */ /* 0x000eaa0000000200 */
[C---:B------:R-:W-:Y:S01]  /*216d0*/  HMMA.16816.F32.BF16 R44, R64.reuse, R48, RZ ;  /* 0x00000030402c723c */ /* 0x040fe200000418ff */
[----:B------:R-:W-:Y:S06]  /*216e0*/  LDSM.16.M88.4 R184, [R222+0x2000] ;  /* 0x00200000deb8783b */ /* 0x000fec0000000200 */
[----:B------:R-:W-:Y:S01]  /*216f0*/  LDSM.16.M88.4 R188, [R205] ;  /* 0x00000000cdbc783b */ /* 0x000fe20000000200 */
[C---:B------:R-:W-:Y:S05]  /*21700*/  HMMA.16816.F32.BF16 R48, R64.reuse, R50, RZ ;  /* 0x000000324030723c */ /* 0x040fea00000418ff */
[----:B------:R-:W4:Y:S03]  /*21710*/  LD.E R3, [R136.64+0x18c] ;  /* 0x00018c0488037980 */ /* 0x000f26000c101900 */
[C---:B-----5:R-:W-:Y:S03]  /*21720*/  HMMA.16816.F32.BF16 R52, R64.reuse, R56, RZ ;  /* 0x000000384034723c */ /* 0x060fe600000418ff */
[----:B------:R-:W-:Y:S05]  /*21730*/  LDSM.16.M88.4 R192, [R219+0x2000] ;  /* 0x00200000dbc0783b */ /* 0x000fea0000000200 */
[C---:B------:R-:W-:Y:S01]  /*21740*/  HMMA.16816.F32.BF16 R56, R64.reuse, R58, RZ ;  /* 0x0000003a4038723c */ /* 0x040fe200000418ff */
[----:B------:R-:W-:Y:S07]  /*21750*/  LDSM.16.M88.4 R196, [R206+0x4000] ;  /* 0x00400000cec4783b */ /* 0x000fee0000000200 */
[C---:B------:R-:W-:Y:S08]  /*21760*/  HMMA.16816.F32.BF16 R60, R64.reuse, R132, RZ ;  /* 0x00000084403c723c */ /* 0x040ff000000418ff */
[----:B------:R-:W-:Y:S01]  /*21770*/  HMMA.16816.F32.BF16 R64, R64, R134, RZ ;  /* 0x000000864040723c */ /* 0x000fe200000418ff */
[----:B------:R-:W5:Y:S07]  /*21780*/  LDSM.16.M88.4 R132, [R217+0x4800] ;  /* 0x00480000d984783b */ /* 0x000f6e0000000200 */
[C---:B---3--:R-:W-:Y:S08]  /*21790*/  HMMA.16816.F32.BF16 R4, R140.reuse, R144, R4 ;  /* 0x000000908c04723c */ /* 0x048ff00000041804 */
[C---:B------:R-:W-:Y:S01]  /*217a0*/  HMMA.16816.F32.BF16 R8, R140.reuse, R146, R8 ;  /* 0x000000928c08723c */ /* 0x040fe20000041808 */
[----:B------:R-:W3:Y:S07]  /*217b0*/  LDSM.16.M88.4 R144, [R217+0x5000] ;  /* 0x00500000d990783b */ /* 0x000eee0000000200 */
[C---:B------:R-:W-:Y:S08]  /*217c0*/  HMMA.16816.F32.BF16 R12, R140.reuse, R148, R12 ;  /* 0x000000948c0c723c */ /* 0x040ff0000004180c */
[C---:B------:R-:W-:Y:S01]  /*217d0*/  HMMA.16816.F32.BF16 R16, R140.reuse, R150, R16 ;  /* 0x000000968c10723c */ /* 0x040fe20000041810 */
[----:B------:R-:W1:Y:S07]  /*217e0*/  LDSM.16.M88.4 R148, [R217+0x5800] ;  /* 0x00580000d994783b */ /* 0x000e6e0000000200 */
[C---:B--2---:R-:W-:Y:S08]  /*217f0*/  HMMA.16816.F32.BF16 R20, R140.reuse, R152, R20 ;  /* 0x000000988c14723c */ /* 0x044ff00000041814 */
[C---:B------:R-:W-:Y:S01]  /*21800*/  HMMA.16816.F32.BF16 R24, R140.reuse, R154, R24 ;  /* 0x0000009a8c18723c */ /* 0x040fe20000041818 */
[----:B------:R-:W2:Y:S07]  /*21810*/  LDSM.16.M88.4 R152, [R217+0x6000] ;  /* 0x00600000d998783b */ /* 0x000eae0000000200 */
[C---:B------:R-:W-:Y:S08]  /*21820*/  HMMA.16816.F32.BF16 R28, R140.reuse, R156, R28 ;  /* 0x0000009c8c1c723c */ /* 0x040ff0000004181c */
[C---:B------:R-:W-:Y:S01]  /*21830*/  HMMA.16816.F32.BF16 R32, R140.reuse, R158, R32 ;  /* 0x0000009e8c20723c */ /* 0x040fe20000041820 */
[----:B------:R-:W2:Y:S07]  /*21840*/  LDSM.16.M88.4 R156, [R217+0x6800] ;  /* 0x00680000d99c783b */ /* 0x000eae0000000200 */
[C---:B------:R-:W-:Y:S08]  /*21850*/  HMMA.16816.F32.BF16 R36, R140.reuse, R160, R36 ;  /* 0x000000a08c24723c */ /* 0x040ff00000041824 */
[C---:B------:R-:W-:Y:S01]  /*21860*/  HMMA.16816.F32.BF16 R40, R140.reuse, R162, R40 ;  /* 0x000000a28c28723c */ /* 0x040fe20000041828 */
[----:B------:R-:W-:Y:S07]  /*21870*/  LDSM.16.M88.4 R160, [R217+0x7800] ;  /* 0x00780000d9a0783b */ /* 0x000fee0000000200 */
[C---:B-1----:R-:W-:Y:S08]  /*21880*/  HMMA.16816.F32.BF16 R44, R140.reuse, R164, R44 ;  /* 0x000000a48c2c723c */ /* 0x042ff0000004182c */
[C---:B------:R-:W-:Y:S01]  /*21890*/  HMMA.16816.F32.BF16 R48, R140.reuse, R166, R48 ;  /* 0x000000a68c30723c */ /* 0x040fe20000041830 */
[----:B------:R-:W-:Y:S07]  /*218a0*/  LDSM.16.M88.4 R164, [R219] ;  /* 0x00000000dba4783b */ /* 0x000fee0000000200 */
[C---:B------:R-:W-:Y:S08]  /*218b0*/  HMMA.16816.F32.BF16 R52, R140.reuse, R168, R52 ;  /* 0x000000a88c34723c */ /* 0x040ff00000041834 */
[C---:B------:R-:W-:Y:S01]  /*218c0*/  HMMA.16816.F32.BF16 R56, R140.reuse, R170, R56 ;  /* 0x000000aa8c38723c */ /* 0x040fe20000041838 */
[----:B------:R-:W-:Y:S07]  /*218d0*/  LDSM.16.M88.4 R168, [R206] ;  /* 0x00000000cea8783b */ /* 0x000fee0000000200 */
[C---:B------:R-:W-:Y:S08]  /*218e0*/  HMMA.16816.F32.BF16 R60, R140.reuse, R172, R60 ;  /* 0x000000ac8c3c723c */ /* 0x040ff0000004183c */
[----:B------:R-:W-:Y:S01]  /*218f0*/  HMMA.16816.F32.BF16 R64, R140, R174, R64 ;  /* 0x000000ae8c40723c */ /* 0x000fe20000041840 */
[----:B------:R-:W1:Y:S06]  /*21900*/  LDSM.16.M88.4 R140, [R217+0x7000] ;  /* 0x00700000d98c783b */ /* 0x000e6c0000000200 */
[----:B------:R-:W1:Y:S01]  /*21910*/  LDSM.16.M88.4 R172, [R206+0x800] ;  /* 0x00080000ceac783b */ /* 0x000e620000000200 */
[C---:B------:R-:W-:Y:S08]  /*21920*/  HMMA.16816.F32.BF16 R4, R176.reuse, R180, R4 ;  /* 0x000000b4b004723c */ /* 0x040ff00000041804 */
[C---:B------:R-:W-:Y:S01]  /*21930*/  HMMA.16816.F32.BF16 R8, R176.reuse, R182, R8 ;  /* 0x000000b6b008723c */ /* 0x040fe20000041808 */
[----:B------:R-:W1:Y:S07]  /*21940*/  LDSM.16.M88.4 R180, [R206+0x1000] ;  /* 0x00100000ceb4783b */ /* 0x000e6e0000000200 */
[C---:B-----5:R-:W-:Y:S08]  /*21950*/  HMMA.16816.F32.BF16 R12, R176.reuse, R132, R12 ;  /* 0x00000084b00c723c */ /* 0x060ff0000004180c */
        /* <DEDUP_REMOVED lines=8> */
[C---:B--2---:R-:W-:Y:S08]  /*219e0*/  HMMA.16816.F32.BF16 R36, R176.reuse, R152, R36 ;  /* 0x00000098b024723c */ /* 0x044ff00000041824 */
[C---:B------:R-:W-:Y:S01]  /*219f0*/  HMMA.16816.F32.BF16 R40, R176.reuse, R154, R40 ;  /* 0x0000009ab028723c */ /* 0x040fe20000041828 */
[----:B------:R-:W2:Y:S07]  /*21a00*/  LDSM.16.M88.4 R152, [R206+0x3000] ;  /* 0x00300000ce98783b */ /* 0x000eae0000000200 */
        /* <DEDUP_REMOVED lines=8> */
[----:B------:R-:W1:Y:S06]  /*21a90*/  LDSM.16.M88.4 R160, [R223+0x8000] ;  /* 0x00800000dfa0783b */ /* 0x000e6c0000000200 */
[----:B------:R-:W-:Y:S01]  /*21aa0*/  LDSM.16.M88.4 R176, [R223+0x9800] ;  /* 0x00980000dfb0783b */ /* 0x000fe20000000200 */
        /* <DEDUP_REMOVED lines=20> */
[----:B------:R-:W2:Y:S07]  /*21bf0*/  LDSM.16.M88.4 R152, [R204] ;  /* 0x00000000cc98783b */ /* 0x000eae0000000200 */
[C---:B-1----:R-:W-:Y:S08]  /*21c00*/  HMMA.16816.F32.BF16 R60, R164.reuse, R140, R60 ;  /* 0x0000008ca43c723c */ /* 0x042ff0000004183c */
[----:B------:R-:W-:Y:S01]  /*21c10*/  HMMA.16816.F32.BF16 R64, R164, R142, R64 ;  /* 0x0000008ea440723c */ /* 0x000fe20000041840 */
[----:B------:R-:W1:Y:S06]  /*21c20*/  LDSM.16.M88.4 R140, [R203] ;  /* 0x00000000cb8c783b */ /* 0x000e6c0000000200 */
[----:B------:R-:W-:Y:S01]  /*21c30*/  LDSM.16.M88.4 R164, [R217+0x8000] ;  /* 0x00800000d9a4783b */ /* 0x000fe20000000200 */
[C---:B------:R-:W-:Y:S08]  /*21c40*/  HMMA.16816.F32.BF16 R4, R156.reuse, R160, R4 ;  /* 0x000000a09c04723c */ /* 0x040ff00000041804 */
[C---:B------:R-:W-:Y:S01]  /*21c50*/  HMMA.16816.F32.BF16 R8, R156.reuse, R162, R8 ;  /* 0x000000a29c08723c */ /* 0x040fe20000041808 */
[----:B------:R-:W1:Y:S07]  /*21c60*/  LDSM.16.M88.4 R160, [R202] ;  /* 0x00000000caa0783b */ /* 0x000e6e0000000200 */
        /* <DEDUP_REMOVED lines=11> */
[----:B------:R-:W5:Y:S07]  /*21d20*/  LDSM.16.M88.4 R132, [R201] ;  /* 0x00000000c984783b */ /* 0x000f6e0000000200 */
[C---:B---3--:R-:W-:Y:S08]  /*21d30*/  HMMA.16816.F32.BF16 R44, R156.reuse, R144, R44 ;  /* 0x000000909c2c723c */ /* 0x048ff0000004182c */
[C---:B------:R-:W-:Y:S01]  /*21d40*/  HMMA.16816.F32.BF16 R48, R156.reuse, R146, R48 ;  /* 0x000000929c30723c */ /* 0x040fe20000041830 */
[----:B------:R-:W3:Y:S07]  /*21d50*/  LDSM.16.M88.4 R144, [R200] ;  /* 0x00000000c890783b */ /* 0x000eee0000000200 */
[C---:B------:R-:W-:Y:S08]  /*21d60*/  HMMA.16816.F32.BF16 R52, R156.reuse, R148, R52 ;  /* 0x000000949c34723c */ /* 0x040ff00000041834 */
[C---:B------:R-:W-:Y:S01]  /*21d70*/  HMMA.16816.F32.BF16 R56, R156.reuse, R150, R56 ;  /* 0x000000969c38723c */ /* 0x040fe20000041838 */
[----:B------:R-:W1:Y:S07]  /*21d80*/  LDSM.16.M88.4 R148, [R139] ;  /* 0x000000008b94783b */ /* 0x000e6e0000000200 */
[C---:B------:R-:W-:Y:S08]  /*21d90*/  HMMA.16816.F32.BF16 R60, R156.reuse, R180, R60 ;  /* 0x000000b49c3c723c */ /* 0x040ff0000004183c */
[----:B------:R-:W-:Y:S01]  /*21da0*/  HMMA.16816.F32.BF16 R64, R156, R182, R64 ;  /* 0x000000b69c40723c */ /* 0x000fe20000041840 */
[----:B------:R-:W-:Y:S06]  /*21db0*/  LDSM.16.M88.4 R156, [R220+0x2000] ;  /* 0x00200000dc9c783b */ /* 0x000fec0000000200 */
[----:B------:R-:W-:Y:S01]  /*21dc0*/  LDSM.16.M88.4 R180, [R217+0xa800] ;  /* 0x00a80000d9b4783b */ /* 0x000fe20000000200 */
[C---:B------:R-:W-:Y:S08]  /*21dd0*/  HMMA.16816.F32.BF16 R4, R184.reuse, R188, R4 ;  /* 0x000000bcb804723c */ /* 0x040ff00000041804 */
[C---:B------:R-:W-:Y:S01]  /*21de0*/  HMMA.16816.F32.BF16 R8, R184.reuse, R190, R8 ;  /* 0x000000beb808723c */ /* 0x040fe20000041808 */
[----:B------:R-:W-:Y:S07]  /*21df0*/  LDSM.16.M88.4 R188, [R217+0xb000] ;  /* 0x00b00000d9bc783b */ /* 0x000fee0000000200 */
[C---:B--2---:R-:W-:Y:S08]  /*21e00*/  HMMA.16816.F32.BF16 R12, R184.reuse, R152, R12 ;  /* 0x00000098b80c723c */ /* 0x044ff0000004180c */
[C---:B------:R-:W-:Y:S01]  /*21e10*/  HMMA.16816.F32.BF16 R16, R184.reuse, R154, R16 ;  /* 0x0000009ab810723c */ /* 0x040fe20000041810 */
[----:B------:R-:W2:Y:S07]  /*21e20*/  LDSM.16.M88.4 R152, [R138] ;  /* 0x000000008a98783b */ /* 0x000eae0000000200 */
[C---:B-1----:R-:W-:Y:S08]  /*21e30*/  HMMA.16816.F32.BF16 R20, R184.reuse, R140, R20 ;  /* 0x0000008cb814723c */ /* 0x042ff00000041814 */
[C---:B------:R-:W-:Y:S01]  /*21e40*/  HMMA.16816.F32.BF16 R24, R184.reuse, R142, R24 ;  /* 0x0000008eb818723c */ /* 0x040fe20000041818 */
[----:B------:R-:W1:Y:S07]  /*21e50*/  LDSM.16.M88.4 R140, [R217+0x8800] ;  /* 0x00880000d98c783b */ /* 0x000e6e0000000200 */
[C---:B------:R-:W-:Y:S08]  /*21e60*/  HMMA.16816.F32.BF16 R28, R184.reuse, R160, R28 ;  /* 0x000000a0b81c723c */ /* 0x040ff0000004181c */
[C---:B------:R-:W-:Y:S01]  /*21e70*/  HMMA.16816.F32.BF16 R32, R184.reuse, R162, R32 ;  /* 0x000000a2b820723c */ /* 0x040fe20000041820 */
[----:B------:R-:W1:Y:S07]  /*21e80*/  LDSM.16.M88.4 R160, [R217+0xb800] ;  /* 0x00b80000d9a0783b */ /* 0x000e6e0000000200 */
[C---:B-----5:R-:W-:Y:S08]  /*21e90*/  HMMA.16816.F32.BF16 R36, R184.reuse, R132, R36 ;  /* 0x00000084b824723c */ /* 0x060ff00000041824 */
[C---:B------:R-:W-:Y:S01]  /*21ea0*/  HMMA.16816.F32.BF16 R40, R184.reuse, R134, R40 ;  /* 0x00000086b828723c */ /* 0x040fe20000041828 */
[----:B------:R-:W5:Y:S07]  /*21eb0*/  LDSM.16.M88.4 R132, [R206+0x4800] ;  /* 0x00480000ce84783b */ /* 0x000f6e0000000200 */
[C---:B---3--:R-:W-:Y:S08]  /*21ec0*/  HMMA.16816.F32.BF16 R44, R184.reuse, R144, R44 ;  /* 0x00000090b82c723c */ /* 0x048ff0000004182c */
[C---:B------:R-:W-:Y:S08]  /*21ed0*/  HMMA.16816.F32.BF16 R48, R184.reuse, R146, R48 ;  /* 0x00000092b830723c */ /* 0x040ff00000041830 */
[C---:B------:R-:W-:Y:S08]  /*21ee0*/  HMMA.16816.F32.BF16 R52, R184.reuse, R148, R52 ;  /* 0x00000094b834723c */ /* 0x040ff00000041834 */
[C---:B------:R-:W-:Y:S08]  /*21ef0*/  HMMA.16816.F32.BF16 R56, R184.reuse, R150, R56 ;  /* 0x00000096b838723c */ /* 0x040ff00000041838 */
[C---:B--2---:R-:W-:Y:S08]  /*21f00*/  HMMA.16816.F32.BF16 R60, R184.reuse, R152, R60 ;  /* 0x00000098b83c723c */ /* 0x044ff0000004183c */
[----:B------:R-:W-:Y:S08]  /*21f10*/  HMMA.16816.F32.BF16 R64, R184, R154, R64 ;  /* 0x0000009ab840723c */ /* 0x000ff00000041840 */
[C---:B------:R-:W-:Y:S08]  /*21f20*/  HMMA.16816.F32.BF16 R4, R156.reuse, R164, R4 ;  /* 0x000000a49c04723c */ /* 0x040ff00000041804 */
[C---:B------:R-:W-:Y:S08]  /*21f30*/  HMMA.16816.F32.BF16 R8, R156.reuse, R166, R8 ;  /* 0x000000a69c08723c */ /* 0x040ff00000041808 */
[C---:B-1----:R-:W-:Y:S07]  /*21f40*/  HMMA.16816.F32.BF16 R12, R156.reuse, R140, R12 ;  /* 0x0000008c9c0c723c */ /* 0x042fee000004180c */
[----:B------:R-:W-:Y:S01]  /*21f50*/  MOV R141, R244 ;  /* 0x000000f4008d7202 */ /* 0x000fe20000000f00 */
[C---:B------:R-:W-:Y:S04]  /*21f60*/  HMMA.16816.F32.BF16 R16, R156.reuse, R142, R16 ;  /* 0x0000008e9c10723c */ /* 0x040fe80000041810 */
[----:B------:R-:W-:Y:S04]  /*21f70*/  MOV R140, R245 ;  /* 0x000000f5008c7202 */ /* 0x000fe80000000f00 */
        /* <DEDUP_REMOVED lines=14> */
[C---:B-----5:R-:W-:Y:S08]  /*22060*/  HMMA.16816.F32.BF16 R12, R192.reuse, R132, R12 ;  /* 0x00000084c00c723c */ /* 0x060ff0000004180c */
[-C--:B----4-:R-:W-:Y:S01]  /*22070*/  FMUL.FTZ R4, R4, R3.reuse ;  /* 0x0000000304047220 */ /* 0x090fe20000410000 */
[C---:B------:R-:W-:Y:S03]  /*22080*/  HMMA.16816.F32.BF16 R16, R192.reuse, R134, R16 ;  /* 0x00000086c010723c */ /* 0x040fe60000041810 */
[----:B------:R-:W1:Y:S01]  /*22090*/  MUFU.TANH R146, R4 ;  /* 0x0000000400927308 */ /* 0x000e620000002400 */
[-C--:B------:R-:W-:Y:S02]  /*220a0*/  FMUL.FTZ R5, R5, R3.reuse ;  /* 0x0000000305057220 */ /* 0x080fe40000410000 */
[-C--:B------:R-:W-:Y:S02]  /*220b0*/  FMUL.FTZ R6, R6, R3.reuse ;  /* 0x0000000306067220 */ /* 0x080fe40000410000 */
[-C--:B------:R-:W-:Y:S04]  /*220c0*/  FMUL.FTZ R7, R7, R3.reuse ;  /* 0x0000000307077220 */ /* 0x080fe80000410000 */
[-C--:B------:R-:W-:Y:S01]  /*220d0*/  FMUL.FTZ R8, R8, R3.reuse ;  /* 0x0000000308087220 */ /* 0x080fe20000410000 */
[----:B------:R-:W2:Y:S01]  /*220e0*/  MUFU.TANH R145, R5 ;  /* 0x0000000500917308 */ /* 0x000ea20000002400 */
[-C--:B------:R-:W-:Y:S02]  /*220f0*/  FMUL.FTZ R9, R9, R3.reuse ;  /* 0x0000000309097220 */ /* 0x080fe40000410000 */
[-C--:B------:R-:W-:Y:S02]  /*22100*/  FMUL.FTZ R10, R10, R3.reuse ;  /* 0x000000030a0a7220 */ /* 0x080fe40000410000 */
[-C--:B------:R-:W-:Y:S02]  /*22110*/  FMUL.FTZ R11, R11, R3.reuse ;  /* 0x000000030b0b7220 */ /* 0x080fe40000410000 */
[-C--:B------:R-:W-:Y:S02]  /*22120*/  FMUL.FTZ R12, R12, R3.reuse ;  /* 0x000000030c0c7220 */ /* 0x080fe40000410000 */
[-C--:B------:R-:W-:Y:S01]  /*22130*/  FMUL.FTZ R13, R13, R3.reuse ;  /* 0x000000030d0d7220 */ /* 0x080fe20000410000 */
[----:B------:R-:W3:Y:S01]  /*22140*/  MUFU.TANH R144, R6 ;  /* 0x0000000600907308 */ /* 0x000ee20000002400 */
[-C--:B------:R-:W-:Y:S02]  /*22150*/  FMUL.FTZ R14, R14, R3.reuse ;  /* 0x000000030e0e7220 */ /* 0x080fe40000410000 */
[-C--:B------:R-:W-:Y:S02]  /*22160*/  FMUL.FTZ R15, R15, R3.reuse ;  /* 0x000000030f0f7220 */ /* 0x080fe40000410000 */
[-C--:B------:R-:W-:Y:S02]  /*22170*/  FMUL.FTZ R16, R16, R3.reuse ;  /* 0x0000000310107220 */ /* 0x080fe40000410000 */
[-C--:B------:R-:W-:Y:S02]  /*22180*/  FMUL.FTZ R17, R17, R3.reuse ;  /* 0x0000000311117220 */ /* 0x080fe40000410000 */
[-C--:B------:R-:W-:Y:S01]  /*22190*/  FMUL.FTZ R18, R18, R3.reuse ;  /* 0x0000000312127220 */ /* 0x080fe20000410000 */
[----:B------:R4:W1:Y:S01]  /*221a0*/  MUFU.TANH R142, R7 ;  /* 0x00000007008e7308 */ /* 0x0008620000002400 */
[-C--:B------:R-:W-:Y:S09]  /*221b0*/  FMUL.FTZ R19, R19, R3.reuse ;  /* 0x0000000313137220 */ /* 0x080ff20000410000 */
[----:B------:R-:W1:Y:S10]  /*221c0*/  MUFU.TANH R143, R8 ;  /* 0x00000008008f7308 */ /* 0x000e740000002400 */
[----:B------:R-:W1:Y:S01]  /*221d0*/  MUFU.TANH R132, R9 ;  /* 0x0000000900847308 */ /* 0x000e620000002400 */
[----:B----4-:R-:W4:Y:S09]  /*221e0*/  LDSM.16.M88.4 R4, [R206+0x5000] ;  /* 0x00500000ce04783b */ /* 0x010f320000000200 */
[----:B------:R-:W1:Y:S10]  /*221f0*/  MUFU.TANH R151, R10 ;  /* 0x0000000a00977308 */ /* 0x000e740000002400 */
[----:B------:R5:W1:Y:S10]  /*22200*/  MUFU.TANH R149, R11 ;  /* 0x0000000b00957308 */ /* 0x000a740000002400 */
[----:B------:R1:W1:Y:S10]  /*22210*/  MUFU.TANH R147, R12 ;  /* 0x0000000c00937308 */ /* 0x0002740000002400 */
[----:B------:R1:W1:Y:S01]  /*22220*/  MUFU.TANH R252, R13 ;  /* 0x0000000d00fc7308 */ /* 0x0002620000002400 */
[----:B-----5:R-:W5:Y:S01]  /*22230*/  LDSM.16.M88.4 R8, [R206+0x5800] ;  /* 0x00580000ce08783b */ /* 0x020f620000000200 */
[C---:B----4-:R-:W-:Y:S08]  /*22240*/  HMMA.16816.F32.BF16 R20, R192.reuse, R4, R20 ;  /* 0x00000004c014723c */ /* 0x050ff00000041814 */
[----:B------:R4:W1:Y:S01]  /*22250*/  MUFU.TANH R251, R14 ;  /* 0x0000000e00fb7308 */ /* 0x0008620000002400 */
[C---:B------:R-:W-:Y:S01]  /*22260*/  HMMA.16816.F32.BF16 R24, R192.reuse, R6, R24 ;  /* 0x00000006c018723c */ /* 0x040fe20000041818 */
[----:B------:R-:W1:Y:S08]  /*22270*/  LDSM.16.M88.4 R4, [R206+0x6000] ;  /* 0x00600000ce04783b */ /* 0x000e700000000200 */
[----:B------:R4:W1:Y:S06]  /*22280*/  MUFU.TANH R250, R15 ;  /* 0x0000000f00fa7308 */ /* 0x00086c0000002400 */
[-C--:B------:R-:W-:Y:S04]  /*22290*/  FMUL.FTZ R20, R20, R3.reuse ;  /* 0x0000000314147220 */ /* 0x080fe80000410000 */
[----:B------:R4:W1:Y:S01]  /*222a0*/  MUFU.TANH R157, R16 ;  /* 0x00000010009d7308 */ /* 0x0008620000002400 */
[-C--:B------:R-:W-:Y:S02]  /*222b0*/  FMUL.FTZ R21, R21, R3.reuse ;  /* 0x0000000315157220 */ /* 0x080fe40000410000 */
[-C--:B------:R-:W-:Y:S02]  /*222c0*/  FMUL.FTZ R22, R22, R3.reuse ;  /* 0x0000000316167220 */ /* 0x080fe40000410000 */
[-C--:B------:R-:W-:Y:S02]  /*222d0*/  FMUL.FTZ R23, R23, R3.reuse ;  /* 0x0000000317177220 */ /* 0x080fe40000410000 */
[-C--:B------:R-:W-:Y:S02]  /*222e0*/  FMUL.FTZ R24, R24, R3.reuse ;  /* 0x0000000318187220 */ /* 0x080fe40000410000 */
[-C--:B------:R-:W-:Y:S01]  /*222f0*/  FMUL.FTZ R25, R25, R3.reuse ;  /* 0x0000000319197220 */ /* 0x080fe20000410000 */
[----:B------:R4:W2:Y:S01]  /*22300*/  MUFU.TANH R158, R17 ;  /* 0x00000011009e7308 */ /* 0x0008a20000002400 */
[-C--:B------:R-:W-:Y:S02]  /*22310*/  FMUL.FTZ R26, R26, R3.reuse ;  /* 0x000000031a1a7220 */ /* 0x080fe40000410000 */
[-C--:B------:R-:W-:Y:S01]  /*22320*/  FMUL.FTZ R27, R27, R3.reuse ;  /* 0x000000031b1b7220 */ /* 0x080fe20000410000 */
[C---:B-----5:R-:W-:Y:S06]  /*22330*/  HMMA.16816.F32.BF16 R28, R192.reuse, R8, R28 ;  /* 0x00000008c01c723c */ /* 0x060fec000004181c */
[----:B------:R4:W2:Y:S02]  /*22340*/  MUFU.TANH R249, R18 ;  /* 0x0000001200f97308 */ /* 0x0008a40000002400 */
[C---:B------:R-:W-:Y:S01]  /*22350*/  HMMA.16816.F32.BF16 R32, R192.reuse, R10, R32 ;  /* 0x0000000ac020723c */ /* 0x040fe20000041820 */
[----:B------:R-:W5:Y:S07]  /*22360*/  LDSM.16.M88.4 R8, [R206+0x6800] ;  /* 0x00680000ce08783b */ /* 0x000f6e0000000200 */
[----:B------:R4:W2:Y:S01]  /*22370*/  MUFU.TANH R166, R19 ;  /* 0x0000001300a67308 */ /* 0x0008a20000002400 */
[C---:B-1----:R-:W-:Y:S07]  /*22380*/  HMMA.16816.F32.BF16 R36, R192.reuse, R4, R36 ;  /* 0x00000004c024723c */ /* 0x042fee0000041824 */
[-C--:B------:R-:W-:Y:S01]  /*22390*/  FMUL.FTZ R28, R28, R3.reuse ;  /* 0x000000031c1c7220 */ /* 0x080fe20000410000 */
[C---:B------:R-:W-:Y:S01]  /*223a0*/  HMMA.16816.F32.BF16 R40, R192.reuse, R6, R40 ;  /* 0x00000006c028723c */ /* 0x040fe20000041828 */
[----:B------:R4:W1:Y:S01]  /*223b0*/  MUFU.TANH R167, R20 ;  /* 0x0000001400a77308 */ /* 0x0008620000002400 */
[----:B------:R-:W1:Y:S02]  /*223c0*/  LDSM.16.M88.4 R4, [R206+0x7000] ;  /* 0x00700000ce04783b */ /* 0x000e640000000200 */
[-C--:B------:R-:W-:Y:S02]  /*223d0*/  FMUL.FTZ R29, R29, R3.reuse ;  /* 0x000000031d1d7220 */ /* 0x080fe40000410000 */
[-C--:B------:R-:W-:Y:S02]  /*223e0*/  FMUL.FTZ R30, R30, R3.reuse ;  /* 0x000000031e1e7220 */ /* 0x080fe40000410000 */
[-C--:B------:R-:W-:Y:S03]  /*223f0*/  FMUL.FTZ R31, R31, R3.reuse ;  /* 0x000000031f1f7220 */ /* 0x080fe60000410000 */
[----:B------:R4:W1:Y:S01]  /*22400*/  MUFU.TANH R168, R21 ;  /* 0x0000001500a87308 */ /* 0x0008620000002400 */
[-C--:B------:R-:W-:Y:S02]  /*22410*/  FMUL.FTZ R32, R32, R3.reuse ;  /* 0x0000000320207220 */ /* 0x080fe40000410000 */
[-C--:B------:R-:W-:Y:S02]  /*22420*/  FMUL.FTZ R33, R33, R3.reuse ;  /* 0x0000000321217220 */ /* 0x080fe40000410000 */
[-C--:B------:R-:W-:Y:S02]  /*22430*/  FMUL.FTZ R34, R34, R3.reuse ;  /* 0x0000000322227220 */ /* 0x080fe40000410000 */
[-C--:B------:R-:W-:Y:S02]  /*22440*/  FMUL.FTZ R35, R35, R3.reuse ;  /* 0x0000000323237220 */ /* 0x080fe40000410000 */
[-C--:B------:R-:W-:Y:S01]  /*22450*/  FMUL.FTZ R36, R36, R3.reuse ;  /* 0x0000000324247220 */ /* 0x080fe20000410000 */
[----:B------:R4:W2:Y:S01]  /*22460*/  MUFU.TANH R169, R22 ;  /* 0x0000001600a97308 */ /* 0x0008a20000002400 */
[-C--:B------:R-:W-:Y:S01]  /*22470*/  FMUL.FTZ R37, R37, R3.reuse ;  /* 0x0000000325257220 */ /* 0x080fe20000410000 */
[C---:B-----5:R-:W-:Y:S03]  /*22480*/  HMMA.16816.F32.BF16 R44, R192.reuse, R8, R44 ;  /* 0x00000008c02c723c */ /* 0x060fe6000004182c */
[-C--:B------:R-:W-:Y:S02]  /*22490*/  FMUL.FTZ R38, R38, R3.reuse ;  /* 0x0000000326267220 */ /* 0x080fe40000410000 */
[-C--:B------:R-:W-:Y:S03]  /*224a0*/  FMUL.FTZ R39, R39, R3.reuse ;  /* 0x0000000327277220 */ /* 0x080fe60000410000 */
[----:B------:R4:W2:Y:S01]  /*224b0*/  MUFU.TANH R170, R23 ;  /* 0x0000001700aa7308 */ /* 0x0008a20000002400 */
[C---:B------:R-:W-:Y:S01]  /*224c0*/  HMMA.16816.F32.BF16 R48, R192.reuse, R10, R48 ;  /* 0x0000000ac030723c */ /* 0x040fe20000041830 */
[----:B------:R-:W5:Y:S01]  /*224d0*/  LDSM.16.M88.4 R8, [R206+0x7800] ;  /* 0x00780000ce08783b */ /* 0x000f620000000200 */
[----:B------:R-:W-:Y:S04]  /*224e0*/  DEPBAR.LE SB0, 0x0 ;  /* 0x000080000000791a */ /* 0x000fe80000000000 */
[-C--:B------:R-:W-:Y:S02]  /*224f0*/  FMUL.FTZ R40, R40, R3.reuse ;  /* 0x0000000328287220 */ /* 0x080fe40000410000 */
[-C--:B------:R-:W-:Y:S01]  /*22500*/  FMUL.FTZ R41, R41, R3.reuse ;  /* 0x0000000329297220 */ /* 0x080fe20000410000 */
[----:B------:R4:W2:Y:S01]  /*22510*/  MUFU.TANH R171, R24 ;  /* 0x0000001800ab7308 */ /* 0x0008a20000002400 */
[----:B------:R-:W-:Y:S01]  /*22520*/  BAR.SYNC.DEFER_BLOCKING 0x0 ;  /* 0x0000000000007b1d */ /* 0x000fe20000010000 */
[C---:B-1----:R-:W-:Y:S05]  /*22530*/  HMMA.16816.F32.BF16 R52, R192.reuse, R4, R52 ;  /* 0x00000004c034723c */ /* 0x042fea0000041834 */
[-C--:B------:R-:W-:Y:S02]  /*22540*/  FMUL.FTZ R42, R42, R3.reuse ;  /* 0x000000032a2a7220 */ /* 0x080fe40000410000 */
[-C--:B------:R-:W-:Y:S01]  /*22550*/  FMUL.FTZ R43, R43, R3.reuse ;  /* 0x000000032b2b7220 */ /* 0x080fe20000410000 */
[----:B------:R4:W1:Y:S01]  /*22560*/  MUFU.TANH R172, R25 ;  /* 0x0000001900ac7308 */ /* 0x0008620000002400 */
[C---:B------:R-:W-:Y:S03]  /*22570*/  HMMA.16816.F32.BF16 R56, R192.reuse, R6, R56 ;  /* 0x00000006c038723c */ /* 0x040fe60000041838 */
[-C--:B------:R-:W-:Y:S02]  /*22580*/  FMUL.FTZ R44, R44, R3.reuse ;  /* 0x000000032c2c7220 */ /* 0x080fe40000410000 */
[-C--:B------:R-:W-:Y:S02]  /*22590*/  FMUL.FTZ R45, R45, R3.reuse ;  /* 0x000000032d2d7220 */ /* 0x080fe40000410000 */
[-C--:B------:R-:W-:Y:S02]  /*225a0*/  FMUL.FTZ R46, R46, R3.reuse ;  /* 0x000000032e2e7220 */ /* 0x080fe40000410000 */
[----:B------:R4:W1:Y:S03]  /*225b0*/  MUFU.TANH R173, R26 ;  /* 0x0000001a00ad7308 */ /* 0x0008660000002400 */
[-C--:B------:R-:W-:Y:S02]  /*225c0*/  FMUL.FTZ R47, R47, R3.reuse ;  /* 0x000000032f2f7220 */ /* 0x080fe40000410000 */
[-C--:B------:R-:W-:Y:S02]  /*225d0*/  FMUL.FTZ R48, R48, R3.reuse ;  /* 0x0000000330307220 */ /* 0x080fe40000410000 */
[-C--:B------:R-:W-:Y:S02]  /*225e0*/  FMUL.FTZ R49, R49, R3.reuse ;  /* 0x0000000331317220 */ /* 0x080fe40000410000 */
[-C--:B------:R-:W-:Y:S01]  /*225f0*/  FMUL.FTZ R50, R50, R3.reuse ;  /* 0x0000000332327220 */ /* 0x080fe20000410000 */
[----:B------:R4:W1:Y:S01]  /*22600*/  MUFU.TANH R175, R27 ;  /* 0x0000001b00af7308 */ /* 0x0008620000002400 */
[-C--:B------:R-:W-:Y:S01]  /*22610*/  FMUL.FTZ R51, R51, R3.reuse ;  /* 0x0000000333337220 */ /* 0x080fe20000410000 */
[C---:B-----5:R-:W-:Y:S03]  /*22620*/  HMMA.16816.F32.BF16 R60, R192.reuse, R8, R60 ;  /* 0x00000008c03c723c */ /* 0x060fe6000004183c */
[-C--:B------:R-:W-:Y:S02]  /*22630*/  FMUL.FTZ R52, R52, R3.reuse ;  /* 0x0000000334347220 */ /* 0x080fe40000410000 */
[-C--:B------:R-:W-:Y:S02]  /*22640*/  FMUL.FTZ R53, R53, R3.reuse ;  /* 0x0000000335357220 */ /* 0x080fe40000410000 */
[-C--:B------:R-:W-:Y:S01]  /*22650*/  FMUL.FTZ R54, R54, R3.reuse ;  /* 0x0000000336367220 */ /* 0x080fe20000410000 */
[----:B------:R4:W1:Y:S01]  /*22660*/  MUFU.TANH R182, R28 ;  /* 0x0000001c00b67308 */ /* 0x0008620000002400 */
[----:B------:R-:W-:Y:S03]  /*22670*/  HMMA.16816.F32.BF16 R64, R192, R10, R64 ;  /* 0x0000000ac040723c */ /* 0x000fe60000041840 */
        /* <DEDUP_REMOVED lines=9> */
[-C--:B------:R-:W-:Y:S02]  /*22710*/  FMUL.FTZ R62, R62, R3.reuse ;  /* 0x000000033e3e7220 */ /* 0x080fe40000410000 */
[-C--:B------:R-:W-:Y:S02]  /*22720*/  FMUL.FTZ R63, R63, R3.reuse ;  /* 0x000000033f3f7220 */ /* 0x080fe40000410000 */
[-C--:B------:R-:W-:Y:S02]  /*22730*/  FMUL.FTZ R64, R64, R3.reuse ;  /* 0x0000000340407220 */ /* 0x080fe40000410000 */
[-C--:B------:R-:W-:Y:S02]  /*22740*/  FMUL.FTZ R65, R65, R3.reuse ;  /* 0x0000000341417220 */ /* 0x080fe40000410000 */
[-C--:B------:R-:W-:Y:S01]  /*22750*/  FMUL.FTZ R66, R66, R3.reuse ;  /* 0x0000000342427220 */ /* 0x080fe20000410000 */
[----:B------:R4:W1:Y:S01]  /*22760*/  MUFU.TANH R185, R31 ;  /* 0x0000001f00b97308 */ /* 0x0008620000002400 */
[----:B------:R-:W-:Y:S09]  /*22770*/  FMUL.FTZ R67, R67, R3 ;  /* 0x0000000343437220 */ /* 0x000ff20000410000 */
[----:B------:R4:W1:Y:S10]  /*22780*/  MUFU.TANH R187, R32 ;  /* 0x0000002000bb7308 */ /* 0x0008740000002400 */
        /* <DEDUP_REMOVED lines=34> */
[----:B------:R4:W1:Y:S01]  /*229b0*/  MUFU.TANH R133, R67 ;  /* 0x0000004300857308 */ /* 0x0008620000002400 */
[----:B------:R-:W-:-:S05]  /*229c0*/  @!P0 BRA `(.L_x_1419) ;  /* 0x00000cc000008947 */ /* 0x000fca0003800000 */
[----:B--23--:R-:W-:Y:S01]  /*229d0*/  ISETP.NE.U32.AND P0, PT, R238, RZ, PT ;  /* 0x000000ffee00720c */ /* 0x00cfe20003f05070 */
        /* <DEDUP_REMOVED lines=8> */
[----:B------:R-:W-:Y:S02]  /*22a60*/  IADD3 R11, R11, -0x80, RZ ;  /* 0xffffff800b0b7810 */ /* 0x000fe40007ffe0ff */
[----:B------:R-:W-:Y:S02]  /*22a70*/  IABS R3, R8 ;  /* 0x0000000800037213 */ /* 0x000fe40000000000 */
[----:B------:R-:W-:Y:S02]  /*22a80*/  IABS R5, R11 ;  /* 0x0000000b00057213 */ /* 0x000fe40000000000 */
[-C--:B--2---:R-:W-:Y:S02]  /*22a90*/  IABS R6, R10.reuse ;  /* 0x0000000a00067213 */ /* 0x084fe40000000000 */
[-C--:B------:R-:W-:Y:S02]  /*22aa0*/  IABS R4, R10.reuse ;  /* 0x0000000a00047213 */ /* 0x080fe40000000000 */
[----:B------:R-:W2:Y:S01]  /*22ab0*/  I2F.RP R12, R6 ;  /* 0x00000006000c7306 */ /* 0x000ea20000209400 */
[-C--:B------:R-:W-:Y:S02]  /*22ac0*/  LOP3.LUT R8, R8, R10.reuse, RZ, 0x3c, !PT ;  /* 0x0000000a08087212 */ /* 0x080fe400078e3cff */
[----:B------:R-:W-:Y:S01]  /*22ad0*/  IMAD.MOV R4, RZ, RZ, -R4 ;  /* 0x000000ffff047224 */ /* 0x000fe200078e0a04 */
[----:B------:R-:W-:Y:S02]  /*22ae0*/  LOP3.LUT R11, R11, R10, RZ, 0x3c, !PT ;  /* 0x0000000a0b0b7212 */ /* 0x000fe400078e3cff */
[----:B------:R-:W-:Y:S02]  /*22af0*/  ISETP.GE.AND P0, PT, R8, RZ, PT ;  /* 0x000000ff0800720c */ /* 0x000fe40003f06270 */
[----:B------:R-:W-:Y:S02]  /*22b00*/  ISETP.GE.AND P2, PT, R11, RZ, PT ;  /* 0x000000ff0b00720c */ /* 0x000fe40003f46270 */
[----:B--2---:R-:W2:Y:S02]  /*22b10*/  MUFU.RCP R12, R12 ;  /* 0x0000000c000c7308 */ /* 0x004ea40000001000 */
[----:B--2---:R-:W-:Y:S08]  /*22b20*/  IADD3 R12, R12, 0xffffffe, RZ ;  /* 0x0ffffffe0c0c7810 */ /* 0x004ff00007ffe0ff */
[----:B------:R-:W2:Y:S02]  /*22b30*/  F2I.FTZ.U32.TRUNC.NTZ R13, R12 ;  /* 0x0000000c000d7305 */ /* 0x000ea4000021f000 */
[--C-:B--2---:R-:W-:Y:S02]  /*22b40*/  IMAD.MOV R9, RZ, RZ, -R13.reuse ;  /* 0x000000ffff097224 */ /* 0x104fe400078e0a0d */
        /* <DEDUP_REMOVED lines=17> */
[C---:B------:R-:W-:Y:S07]  /*22c60*/  ISETP.NE.AND P1, PT, R10.reuse, RZ, PT ;  /* 0x000000ff0a00720c */ /* 0x040fee0003f25270 */
[----:B------:R-:W-:Y:S02]  /*22c70*/  @P4 IADD3 R7, R7, 0x1, RZ ;  /* 0x0000000107074810 */ /* 0x000fe40007ffe0ff */
[----:B------:R-:W-:Y:S03]  /*22c80*/  @P5 IADD3 R9, R9, 0x1, RZ ;  /* 0x0000000109095810 */ /* 0x000fe60007ffe0ff */
[----:B------:R-:W-:Y:S02]  /*22c90*/  @!P0 IMAD.MOV R7, RZ, RZ, -R7 ;  /* 0x000000ffff078224 */ /* 0x000fe400078e0a07 */
[----:B------:R-:W-:Y:S03]  /*22ca0*/  @!P2 IMAD.MOV R9, RZ, RZ, -R9 ;  /* 0x000000ffff09a224 */ /* 0x000fe600078e0a09 */
[C---:B------:R-:W-:Y:S02]  /*22cb0*/  SEL R7, R3.reuse, R7, !P1 ;  /* 0x0000000703077207 */ /* 0x040fe40004800000 */
[----:B------:R-:W-:Y:S02]  /*22cc0*/  SEL R9, R3, R9, !P1 ;  /* 0x0000000903097207 */ /* 0x000fe40004800000 */
[-C--:B----4-:R-:W-:Y:S02]  /*22cd0*/  LEA R14, P1, R7, R238.reuse, 0x2 ;  /* 0x000000ee070e7211 */ /* 0x090fe400078210ff */
[----:B------:R-:W-:Y:S02]  /*22ce0*/  LEA R4, P0, R9, R238, 0x2 ;  /* 0x000000ee09047211 */ /* 0x000fe400078010ff */
[-C--:B------:R-:W-:Y:S01]  /*22cf0*/  LEA.HI.X.SX32 R15, R7, R239.reuse, 0x2, P1 ;  /* 0x000000ef070f7211 */ /* 0x080fe200008f16ff */
[C---:B------:R-:W-:Y:S01]  /*22d00*/  IMAD.IADD R7, R9.reuse, 0x1, -R7 ;  /* 0x0000000109077824 */ /* 0x040fe200078e0a07 */
[----:B------:R-:W-:Y:S03]  /*22d10*/  LEA.HI.X.SX32 R5, R9, R239, 0x2, P0 ;  /* 0x000000ef09057211 */ /* 0x000fe600000f16ff */
[----:B------:R-:W-:Y:S01]  /*22d20*/  IMAD R10, R10, R7, -0x80 ;  /* 0xffffff800a0a7424 */ /* 0x000fe200078e0207 */
[----:B------:R3:W4:Y:S04]  /*22d30*/  LD.E R3, [R14.64] ;  /* 0x000000040e037980 */ /* 0x000728000c101900 */
[----:B------:R2:W4:Y:S01]  /*22d40*/  LD.E R4, [R4.64] ;  /* 0x0000000404047980 */ /* 0x000522000c101900 */
[----:B------:R-:W-:Y:S03]  /*22d50*/  SHF.R.S32.HI R6, RZ, 0x1f, R10 ;  /* 0x0000001fff067819 */ /* 0x000fe6000001140a */
[----:B---3--:R-:W3:Y:S01]  /*22d60*/  LD.E.64 R14, [R136.64+0x20] ;  /* 0x00002004880e7980 */ /* 0x008ee2000c101b00 */
[-C--:B--2---:R-:W-:Y:S02]  /*22d70*/  IMAD R5, R13, R10.reuse, RZ ;  /* 0x0000000a0d057224 */ /* 0x084fe400078e02ff */
[C---:B------:R-:W-:Y:S04]  /*22d80*/  IMAD.WIDE.U32 R10, R12.reuse, R10, RZ ;  /* 0x0000000a0c0a7225 */ /* 0x040fe800078e00ff */
[----:B------:R-:W-:Y:S04]  /*22d90*/  IMAD R5, R12, R6, R5 ;  /* 0x000000060c057224 */ /* 0x000fe800078e0205 */
[----:B------:R-:W-:Y:S02]  /*22da0*/  IMAD.IADD R11, R11, 0x1, R5 ;  /* 0x000000010b0b7824 */ /* 0x000fe400078e0205 */
[----:B----4-:R-:W-:Y:S05]  /*22db0*/  IMAD.IADD R3, R3, 0x1, -R4 ;  /* 0x0000000103037824 */ /* 0x010fea00078e0a04 */
[----:B------:R-:W-:Y:S01]  /*22dc0*/  SHF.R.S32.HI R5, RZ, 0x1f, R3 ;  /* 0x0000001fff057819 */ /* 0x000fe20000011403 */
[----:B---3--:R-:W-:Y:S02]  /*22dd0*/  IMAD R4, R15, R3, RZ ;  /* 0x000000030f047224 */ /* 0x008fe400078e02ff */
[----:B------:R-:W-:Y:S04]  /*22de0*/  IMAD.WIDE.U32 R10, R3, R14, R10 ;  /* 0x0000000e030a7225 */ /* 0x000fe800078e000a */
[----:B------:R-:W-:Y:S04]  /*22df0*/  IMAD R4, R14, R5, R4 ;  /* 0x000000050e047224 */ /* 0x000fe800078e0204 */
[----:B------:R-:W-:Y:S01]  /*22e00*/  IMAD.IADD R4, R11, 0x1, R4 ;  /* 0x000000010b047824 */ /* 0x000fe200078e0204 */
[----:B------:R-:W-:-:S05]  /*22e10*/  BRA `(.L_x_1422) ;  /* 0x0000004000007947 */ /* 0x000fca0003800000 */
.L_x_1421:
[----:B------:R-:W-:Y:S02]  /*22e20*/  ULDC.64 UR4, c[0x0][0x118] ;  /* 0x0000460000047ab9 */ /* 0x000fe40000000a00 */
[----:B------:R-:W2:Y:S02]  /*22e30*/  LD.E R10, [R136.64+0x38] ;  /* 0x00003804880a7980 */ /* 0x000ea4000c101900 */
[----:B--2---:R-:W-:Y:S04]  /*22e40*/  LEA R10, -R10, RZ, 0x7 ;  /* 0x000000ff0a0a7211 */ /* 0x004fe800078e39ff */
[----:B------:R-:W-:Y:S02]  /*22e50*/  SHF.R.S32.HI R4, RZ, 0x1f, R10 ;  /* 0x0000001fff047819 */ /* 0x000fe4000001140a */
.L_x_1422:
[----:B------:R-:W-:Y:S05]  /*22e60*/  BSYNC B0 ;  /* 0x0000000000007941 */ /* 0x000fea0003800000 */
.L_x_1420:
[C---:B------:R-:W-:Y:S01]  /*22e70*/  LOP3.LUT P1, RZ, R241.reuse, 0x1, RZ, 0xc0, !PT ;  /* 0x00000001f1ff7812 */ /* 0x040fe2000782c0ff */
[----:B------:R-:W-:Y:S01]  /*22e80*/  ULDC.64 UR4, c[0x0][0x118] ;  /* 0x0000460000047ab9 */ /* 0x000fe20000000a00 */
[CC--:B----4-:R-:W-:Y:S02]  /*22e90*/  LEA R18, P3, R10.reuse, R230.reuse, 0x1 ;  /* 0x000000e60a127211 */ /* 0x0d0fe400078608ff */
[----:B------:R-:W-:Y:S02]  /*22ea0*/  LOP3.LUT P0, RZ, R241, 0x2, RZ, 0xc0, !PT ;  /* 0x00000002f1ff7812 */ /* 0x000fe4000780c0ff */
[C---:B------:R-:W-:Y:S02]  /*22eb0*/  LEA.HI.X R19, R10.reuse, R229, R4, 0x1, P3 ;  /* 0x000000e50a137211 */ /* 0x040fe400018f0c04 */
[-C--:B------:R-:W-:Y:S05]  /*22ec0*/  IADD3 R3, P2, R10, R227.reuse, RZ ;  /* 0x000000e30a037210 */ /* 0x080fea0007f5e0ff */
[----:B------:R-:W-:Y:S01]  /*22ed0*/  @!PT LDS RZ, [RZ] ;  /* 0x00000000fffff984 */ /* 0x000fe20000000800 */
[----:B------:R-:W-:Y:S01]  /*22ee0*/  @!PT LDS RZ, [RZ] ;  /* 0x00000000fffff984 */ /* 0x000fe20000000800 */
[----:B------:R-:W-:Y:S01]  /*22ef0*/  @!PT LDS RZ, [RZ] ;  /* 0x00000000fffff984 */ /* 0x000fe20000000800 */
[----:B------:R2:W-:Y:S01]  /*22f00*/  @P1 LDGSTS.E.BYPASS.LTC128B.128 [R237+0x4000], [R18.64] ;  /* 0x0400000012ed1fae */ /* 0x0005e2000b901d44 */
[CC--:B------:R-:W-:Y:S01]  /*22f10*/  @P1 LEA R20, P4, R3.reuse, R230.reuse, 0x1 ;  /* 0x000000e603141211 */ /* 0x0c0fe200078808ff */
[--C-:B------:R-:W-:Y:S01]  /*22f20*/  IMAD.X R5, R4, 0x1, R228.reuse, P2 ;  /* 0x0000000104057824 */ /* 0x100fe200010e06e4 */
        /* <DEDUP_REMOVED lines=9> */
[--C-:B------:R-:W-:Y:S01]  /*22fc0*/  IMAD.X R5, R5, 0x1, R228.reuse, P3 ;  /* 0x0000000105057824 */ /* 0x100fe200018e06e4 */
        /* <DEDUP_REMOVED lines=16> */
[-C--:B------:R-:W-:Y:S01]  /*230d0*/  @P0 LEA R8, P2, R3, R230.reuse, 0x1 ;  /* 0x000000e603080211 */ /* 0x080fe200078408ff */
[--C-:B------:R-:W-:Y:S01]  /*230e0*/  IMAD.X R5, R5, 0x1, R228.reuse, P3 ;  /* 0x0000000105057824 */ /* 0x100fe200018e06e4 */
        /* <DEDUP_REMOVED lines=38> */
[CC--:B---3--:R-:W-:Y:S02]  /*23350*/  @P0 LEA R20, P3, R6.reuse, R230.reuse, 0x1 ;  /* 0x000000e606140211 */ /* 0x0c8fe400078608ff */
[CCC-:B------:R-:W-:Y:S01]  /*23360*/  @P1 LEA.HI.X R33, R6.reuse, R229.reuse, R5.reuse, 0x1, P5 ;  /* 0x000000e506211211 */ /* 0x1c0fe200028f0c05 */
[----:B------:R-:W-:Y:S01]  /*23370*/  @!PT LDS RZ, [RZ] ;  /* 0x00000000fffff984 */ /* 0x000fe20000000800 */
[----:B------:R-:W-:Y:S01]  /*23380*/  @!PT LDS RZ, [RZ] ;  /* 0x00000000fffff984 */ /* 0x000fe20000000800 */
[----:B------:R-:W-:Y:S01]  /*23390*/  @!PT LDS RZ, [RZ] ;  /* 0x00000000fffff984 */ /* 0x000fe20000000800 */
[----:B------:R2:W-:Y:S01]  /*233a0*/  @P1 LDGSTS.E.BYPASS.LTC128B.128 [R237+0x6000], [R24.64] ;  /* 0x0600000018ed1fae */ /* 0x0005e2000b901d44 */
[C---:B------:R-:W-:Y:S02]  /*233b0*/  @P0 LEA.HI.X R21, R6.reuse, R229, R5, 0x1, P3 ;  /* 0x000000e506150211 */ /* 0x040fe400018f0c05 */
[----:B------:R-:W-:Y:S01]  /*233c0*/  IADD3 R4, P2, R6, R227, RZ ;  /* 0x000000e306047210 */ /* 0x000fe20007f5e0ff */
[----:B------:R2:W-:Y:S03]  /*233d0*/  @!P1 STS.128 [R237+0x6000], RZ ;  /* 0x006000ffed009388 */ /* 0x0005e60000000c00 */
[CC--:B------:R-:W-:Y:S01]  /*233e0*/  @P1 LEA R30, P4, R4.reuse, R230.reuse, 0x1 ;  /* 0x000000e6041e1211 */ /* 0x0c0fe200078808ff */
[----:B------:R-:W-:Y:S01]  /*233f0*/  @!PT LDS RZ, [RZ] ;  /* 0x00000000fffff984 */ /* 0x000fe20000000800 */
[----:B------:R-:W-:Y:S01]  /*23400*/  @!PT LDS RZ, [RZ] ;  /* 0x00000000fffff984 */ /* 0x000fe20000000800 */
[----:B------:R-:W-:Y:S01]  /*23410*/  @!PT LDS RZ, [RZ] ;  /* 0x00000000fffff984 */ /* 0x000fe20000000800 */
[----:B------:R2:W-:Y:S01]  /*23420*/  @P0 LDGSTS.E.BYPASS.LTC128B.128 [R237+0xa000], [R22.64+0x80] ;  /* 0x0a00008016ed0fae */ /* 0x0005e2000b901d44 */
[----:B------:R-:W-:Y:S01]  /*23430*/  IMAD.X R3, R5, 0x1, R228, P2 ;  /* 0x0000000105037824 */ /* 0x000fe200010e06e4 */
[C---:B------:R-:W-:Y:S01]  /*23440*/  @P0 LEA R34, P2, R4.reuse, R230, 0x1 ;  /* 0x000000e604220211 */ /* 0x040fe200078408ff */
[----:B------:R-:W-:Y:S01]  /*23450*/  IMAD.MOV.U32 R230, RZ, RZ, R18 ;  /* 0x000000ffffe67224 */ /* 0x000fe200078e0012 */
[----:B------:R2:W-:Y:S02]  /*23460*/  @!P0 STS.128 [R237+0xa000], RZ ;  /* 0x00a000ffed008388 */ /* 0x0005e40000000c00 */
[CCC-:B------:R-:W-:Y:S02]  /*23470*/  @P1 LEA.HI.X R31, R4.reuse, R229.reuse, R3.reuse, 0x1, P4 ;  /* 0x000000e5041f1211 */ /* 0x1c0fe400020f0c03 */
[----:B------:R-:W-:Y:S01]  /*23480*/  @!PT LDS RZ, [RZ] ;  /* 0x00000000fffff984 */ /* 0x000fe20000000800 */
[----:B------:R-:W-:Y:S01]  /*23490*/  @!PT LDS RZ, [RZ] ;  /* 0x00000000fffff984 */ /* 0x000fe20000000800 */
[----:B------:R-:W-:Y:S01]  /*234a0*/  @!PT LDS RZ, [RZ] ;  /* 0x00000000fffff984 */ /* 0x000fe20000000800 */
[----:B------:R2:W-:Y:S01]  /*234b0*/  @P1 LDGSTS.E.BYPASS.LTC128B.128 [R237+0x6800], [R28.64] ;  /* 0x068000001ced1fae */ /* 0x0005e2000b901d44 */
[----:B------:R-:W-:Y:S01]  /*234c0*/  @P0 LEA.HI.X R35, R4, R229, R3, 0x1, P2 ;  /* 0x000000e504230211 */ /* 0x000fe200010f0c03 */
[----:B------:R-:W-:Y:S02]  /*234d0*/  IMAD.MOV.U32 R229, RZ, RZ, R19 ;  /* 0x000000ffffe57224 */ /* 0x000fe400078e0013 */
        /* <DEDUP_REMOVED lines=27> */
.L_x_1419:
[----:B--23--:R-:W-:Y:S05]  /*23690*/  BSYNC B1 ;  /* 0x0000000000017941 */ /* 0x00cfea0003800000 */
.L_x_1418:
[----:B------:R-:W-:Y:S01]  /*236a0*/  ULDC.64 UR4, c[0x0][0x118] ;  /* 0x0000460000047ab9 */ /* 0x000fe20000000a00 */
[----:B------:R-:W-:Y:S01]  /*236b0*/  FMNMX.FTZ R6, R146, R2, !PT ;  /* 0x0000000292067209 */ /* 0x000fe20007810000 */
[----:B------:R-:W2:Y:S01]  /*236c0*/  LD.E R134, [R136.64+0xdc] ;  /* 0x0000dc0488867980 */ /* 0x000ea2000c101900 */
[----:B------:R-:W-:Y:S02]  /*236d0*/  FMNMX.FTZ R3, R144, R0, !PT ;  /* 0x0000000090037209 */ /* 0x000fe40007810000 */
[----:B------:R-:W-:Y:S01]  /*236e0*/  FMNMX.FTZ R6, R145, R6, !PT ;  /* 0x0000000691067209 */ /* 0x000fe20007810000 */
[----:B----4-:R-:W-:Y:S01]  /*236f0*/  LDSM.16.MT88.4 R12, [R218+0xc000] ;  /* 0x00c00000da0c783b */ /* 0x010fe20000004200 */
[----:B------:R-:W-:Y:S02]  /*23700*/  MOV R9, R132 ;  /* 0x0000008400097202 */ /* 0x000fe40000000f00 */
[----:B------:R-:W-:Y:S02]  /*23710*/  MOV R8, R151 ;  /* 0x0000009700087202 */ /* 0x000fe40000000f00 */
[----:B------:R-:W-:Y:S02]  /*23720*/  FMNMX.FTZ R3, R142, R3, !PT ;  /* 0x000000038e037209 */ /* 0x000fe40007810000 */
[----:B------:R-:W-:Y:S01]  /*23730*/  FMNMX.FTZ R6, R143, R6, !PT ;  /* 0x000000068f067209 */ /* 0x000fe20007810000 */
[----:B------:R-:W-:Y:S01]  /*23740*/  LDSM.16.MT88.4 R20, [R216+0xc000] ;  /* 0x00c00000d814783b */ /* 0x000fe20000004200 */
[----:B------:R-:W-:Y:S02]  /*23750*/  MOV R40, R147 ;  /* 0x0000009300287202 */ /* 0x000fe40000000f00 */
[----:B------:R-:W-:Y:S02]  /*23760*/  FMNMX.FTZ R3, R8, R3, !PT ;  /* 0x0000000308037209 */ /* 0x000fe40007810000 */
[----:B------:R-:W-:Y:S02]  /*23770*/  FMNMX.FTZ R6, R9, R6, !PT ;  /* 0x0000000609067209 */ /* 0x000fe40007810000 */
[----:B------:R-:W-:Y:S01]  /*23780*/  MOV R7, R149 ;  /* 0x0000009500077202 */ /* 0x000fe20000000f00 */
        /* <DEDUP_REMOVED lines=18> */
[----:B-1----:R-:W-:Y:S02]  /*238b0*/  FMNMX.FTZ R6, R172, R6, !PT ;  /* 0x00000006ac067209 */ /* 0x002fe40007810000 */
        /* <DEDUP_REMOVED lines=44> */
[----:B------:R-:W3:Y:S01]  /*23b80*/  SHFL.BFLY PT, R4, R3, 0x2, 0x1f ;  /* 0x0c401f0003047f89 */ /* 0x000ee200000e0000 */
[----:B-1----:R-:W-:Y:S07]  /*23b90*/  FMNMX.FTZ R5, R6, R5, !PT ;  /* 0x0000000506057209 */ /* 0x002fee0007810000 */
[----:B------:R-:W1:Y:S01]  /*23ba0*/  SHFL.BFLY PT, R132, R5, 0x1, 0x1f ;  /* 0x0c201f0005847f89 */ /* 0x000e6200000e0000 */
[----:B---3--:R-:W-:Y:S07]  /*23bb0*/  FMNMX.FTZ R4, R3, R4, !PT ;  /* 0x0000000403047209 */ /* 0x008fee0007810000 */
[----:B------:R-:W3:Y:S01]  /*23bc0*/  SHFL.BFLY PT, R3, R4, 0x1, 0x1f ;  /* 0x0c201f0004037f89 */ /* 0x000ee200000e0000 */
[----:B-1----:R-:W-:Y:S04]  /*23bd0*/  FMNMX.FTZ R132, R5, R132, !PT ;  /* 0x0000008405847209 */ /* 0x002fe80007810000 */
[C---:B------:R-:W-:Y:S01]  /*23be0*/  FSETP.NEU.FTZ.AND P0, PT, R132.reuse, -INF , PT ;  /* 0xff8000008400780b */ /* 0x040fe20003f1d000 */
[----:B------:R-:W-:Y:S01]  /*23bf0*/  FADD.FTZ R2, -R132, R2 ;  /* 0x0000000284027221 */ /* 0x000fe20000010100 */
[----:B---3--:R-:W-:Y:S05]  /*23c00*/  FMNMX.FTZ R3, R4, R3, !PT ;  /* 0x0000000304037209 */ /* 0x008fea0007810000 */
[----:B------:R-:W-:Y:S02]  /*23c10*/  FADD.FTZ R0, -R3, R0 ;  /* 0x0000000003007221 */ /* 0x000fe40000010100 */
[C---:B--2---:R-:W-:Y:S02]  /*23c20*/  FMUL.FTZ R151, R134.reuse, R132 ;  /* 0x0000008486977220 */ /* 0x044fe40000410000 */
[C---:B------:R-:W-:Y:S02]  /*23c30*/  FMUL.FTZ R149, R134.reuse, R3 ;  /* 0x0000000386957220 */ /* 0x040fe40000410000 */
[C---:B------:R-:W-:Y:S01]  /*23c40*/  FMUL.FTZ R0, R134.reuse, R0 ;  /* 0x0000000086007220 */ /* 0x040fe20000410000 */
[----:B------:R-:W-:Y:S01]  /*23c50*/  FSEL R151, R151, RZ, P0 ;  /* 0x000000ff97977208 */ /* 0x000fe20000000000 */
[----:B------:R-:W-:Y:S01]  /*23c60*/  FMUL.FTZ R2, R134, R2 ;  /* 0x0000000286027220 */ /* 0x000fe20000410000 */
[----:B------:R-:W-:Y:S03]  /*23c70*/  FSETP.NEU.FTZ.AND P0, PT, R3, -INF , PT ;  /* 0xff8000000300780b */ /* 0x000fe60003f1d000 */
[-CC-:B------:R-:W-:Y:S01]  /*23c80*/  FFMA.FTZ R146, R146, R134.reuse, -R151.reuse ;  /* 0x0000008692927223 */ /* 0x180fe20000010897 */
[----:B------:R-:W-:Y:S01]  /*23c90*/  FSEL R149, R149, RZ, P0 ;  /* 0x000000ff95957208 */ /* 0x000fe20000000000 */
[-CC-:B------:R-:W-:Y:S01]  /*23ca0*/  FFMA.FTZ R145, R145, R134.reuse, -R151.reuse ;  /* 0x0000008691917223 */ /* 0x180fe20000010897 */
[----:B------:R-:W1:Y:S01]  /*23cb0*/  MUFU.EX2 R0, R0 ;  /* 0x0000000000007308 */ /* 0x000e620000000800 */
[-C--:B------:R-:W-:Y:S01]  /*23cc0*/  FFMA.FTZ R157, R157, R134.reuse, -R151 ;  /* 0x000000869d9d7223 */ /* 0x080fe20000010897 */
[----:B------:R-:W-:Y:S01]  /*23cd0*/  ISETP.GT.AND P0, PT, R240, 0x1, PT ;  /* 0x00000001f000780c */ /* 0x000fe20003f04270 */
[-CC-:B------:R-:W-:Y:S02]  /*23ce0*/  FFMA.FTZ R137, R8, R134.reuse, -R149.reuse ;  /* 0x0000008608897223 */ /* 0x180fe40000010895 */
[-C--:B------:R-:W-:Y:S02]  /*23cf0*/  FFMA.FTZ R147, R144, R134.reuse, -R149 ;  /* 0x0000008690937223 */ /* 0x080fe40000010895 */
[-CC-:B------:R-:W-:Y:S02]  /*23d00*/  FFMA.FTZ R144, R143, R134.reuse, -R151.reuse ;  /* 0x000000868f907223 */ /* 0x180fe40000010897 */
[-C--:B------:R-:W-:Y:S01]  /*23d10*/  FFMA.FTZ R143, R9, R134.reuse, -R151 ;  /* 0x00000086098f7223 */ /* 0x080fe20000010897 */
[----:B------:R-:W2:Y:S01]  /*23d20*/  MUFU.EX2 R2, R2 ;  /* 0x0000000200027308 */ /* 0x000ea20000000800 */
[-CC-:B------:R-:W-:Y:S02]  /*23d30*/  FFMA.FTZ R142, R142, R134.reuse, -R149.reuse ;  /* 0x000000868e8e7223 */ /* 0x180fe40000010895 */
[-C--:B------:R-:W-:Y:S02]  /*23d40*/  FFMA.FTZ R136, R7, R134.reuse, -R149 ;  /* 0x0000008607887223 */ /* 0x080fe40000010895 */
[-C--:B------:R-:W-:Y:S02]  /*23d50*/  FFMA.FTZ R158, R158, R134.reuse, -R151 ;  /* 0x000000869e9e7223 */ /* 0x080fe40000010897 */
[-C--:B------:R-:W-:Y:S02]  /*23d60*/  FFMA.FTZ R166, R166, R134.reuse, -R149 ;  /* 0x00000086a6a67223 */ /* 0x080fe40000010895 */
[-CC-:B------:R-:W-:Y:S01]  /*23d70*/  FFMA.FTZ R167, R167, R134.reuse, -R151.reuse ;  /* 0x00000086a7a77223 */ /* 0x180fe20000010897 */
[----:B------:R-:W-:Y:S01]  /*23d80*/  MUFU.EX2 R146, R146 ;  /* 0x0000009200927308 */ /* 0x000fe20000000800 */
[-C--:B------:R-:W-:Y:S02]  /*23d90*/  FFMA.FTZ R168, R168, R134.reuse, -R151 ;  /* 0x00000086a8a87223 */ /* 0x080fe40000010897 */
[--C-:B------:R-:W-:Y:S02]  /*23da0*/  FFMA.FTZ R169, R169, R134, -R149.reuse ;  /* 0x00000086a9a97223 */ /* 0x100fe40000010895 */
[C---:B-1----:R-:W-:Y:S02]  /*23db0*/  FMUL.FTZ R6, R0.reuse, R130 ;  /* 0x0000008200067220 */ /* 0x042fe40000410000 */
[C---:B------:R-:W-:Y:S02]  /*23dc0*/  FMUL.FTZ R7, R0.reuse, R131 ;  /* 0x0000008300077220 */ /* 0x040fe40000410000 */
[C---:B------:R-:W-:Y:S01]  /*23dd0*/  FMUL.FTZ R10, R0.reuse, R126 ;  /* 0x0000007e000a7220 */ /* 0x040fe20000410000 */
[----:B------:R-:W1:Y:S01]  /*23de0*/  MUFU.EX2 R145, R145 ;  /* 0x0000009100917308 */ /* 0x000e620000000800 */
[C---:B------:R-:W-:Y:S02]  /*23df0*/  FMUL.FTZ R11, R0.reuse, R127 ;  /* 0x0000007f000b7220 */ /* 0x040fe40000410000 */
[----:B------:R-:W-:Y:S02]  /*23e00*/  FMUL.FTZ R18, R0, R118 ;  /* 0x0000007600127220 */ /* 0x000fe40000410000 */
[C---:B--2---:R-:W-:Y:S02]  /*23e10*/  FMUL.FTZ R4, R2.reuse, R128 ;  /* 0x0000008002047220 */ /* 0x044fe40000410000 */
[C---:B------:R-:W-:Y:S02]  /*23e20*/  FMUL.FTZ R5, R2.reuse, R129 ;  /* 0x0000008102057220 */ /* 0x040fe40000410000 */
[C---:B------:R-:W-:Y:S01]  /*23e30*/  FMUL.FTZ R8, R2.reuse, R124 ;  /* 0x0000007c02087220 */ /* 0x040fe20000410000 */
[----:B------:R-:W-:Y:S01]  /*23e40*/  MUFU.EX2 R147, R147 ;  /* 0x0000009300937308 */ /* 0x000fe20000000800 */
[----:B------:R-:W-:Y:S02]  /*23e50*/  FMUL.FTZ R9, R2, R125 ;  /* 0x0000007d02097220 */ /* 0x000fe40000410000 */
[----:B------:R-:W-:Y:S01]  /*23e60*/  FMUL.FTZ R19, R0, R119 ;  /* 0x0000007700137220 */ /* 0x000fe20000410000 */
[----:B------:R-:W-:Y:S01]  /*23e70*/  LDSM.16.MT88.4 R124, [R218+0xf800] ;  /* 0x00f80000da7c783b */ /* 0x000fe20000004200 */
[C---:B------:R-:W-:Y:S02]  /*23e80*/  FMUL.FTZ R16, R2.reuse, R116 ;  /* 0x0000007402107220 */ /* 0x040fe40000410000 */
[----:B------:R-:W-:Y:S02]  /*23e90*/  FMUL.FTZ R17, R2, R117 ;  /* 0x0000007502117220 */ /* 0x000fe40000410000 */
[C---:B------:R-:W-:Y:S01]  /*23ea0*/  FMUL.FTZ R26, R0.reuse, R110 ;  /* 0x0000006e001a7220 */ /* 0x040fe20000410000 */
[----:B------:R-:W2:Y:S01]  /*23eb0*/  MUFU.EX2 R142, R142 ;  /* 0x0000008e008e7308 */ /* 0x000ea20000000800 */
[----:B------:R-:W-:Y:S01]  /*23ec0*/  FMUL.FTZ R27, R0, R111 ;  /* 0x0000006f001b7220 */ /* 0x000fe20000410000 */
[----:B------:R-:W-:Y:S01]  /*23ed0*/  LDSM.16.MT88.4 R116, [R216+0xf800] ;  /* 0x00f80000d874783b */ /* 0x000fe20000004200 */
[C---:B------:R-:W-:Y:S01]  /*23ee0*/  FMUL.FTZ R24, R2.reuse, R108 ;  /* 0x0000006c02187220 */ /* 0x040fe20000410000 */
[----:B-1----:R-:W-:Y:S01]  /*23ef0*/  F2FP.BF16.PACK_AB R128, R145, R146 ;  /* 0x000000929180723e */ /* 0x002fe200000010ff */
[----:B------:R-:W-:Y:S02]  /*23f00*/  FMUL.FTZ R25, R2, R109 ;  /* 0x0000006d02197220 */ /* 0x000fe40000410000 */
[C---:B------:R-:W-:Y:S02]  /*23f10*/  FMUL.FTZ R34, R0.reuse, R102 ;  /* 0x0000006600227220 */ /* 0x040fe40000410000 */
[----:B------:R-:W-:Y:S01]  /*23f20*/  FMUL.FTZ R35, R0, R103 ;  /* 0x0000006700237220 */ /* 0x000fe20000410000 */
[----:B------:R-:W-:Y:S01]  /*23f30*/  MUFU.EX2 R144, R144 ;  /* 0x0000009000907308 */ /* 0x000fe20000000800 */
[C---:B------:R-:W-:Y:S01]  /*23f40*/  FMUL.FTZ R32, R2.reuse, R100 ;  /* 0x0000006402207220 */ /* 0x040fe20000410000 */
[----:B------:R-:W-:Y:S01]  /*23f50*/  LDSM.16.MT88.4 R108, [R215+0xf800] ;  /* 0x00f80000d76c783b */ /* 0x000fe20000004200 */
[----:B------:R-:W-:Y:S02]  /*23f60*/  FMUL.FTZ R33, R2, R101 ;  /* 0x0000006502217220 */ /* 0x000fe40000410000 */
[C---:B------:R-:W-:Y:S02]  /*23f70*/  FMUL.FTZ R42, R0.reuse, R94 ;  /* 0x0000005e002a7220 */ /* 0x040fe40000410000 */
[----:B------:R-:W-:Y:S02]  /*23f80*/  FMUL.FTZ R43, R0, R95 ;  /* 0x0000005f002b7220 */ /* 0x000fe40000410000 */
[----:B------:R-:W-:Y:S01]  /*23f90*/  FMUL.FTZ R41, R2, R93 ;  /* 0x0000005d02297220 */ /* 0x000fe20000410000 */
[----:B------:R-:W1:Y:S01]  /*23fa0*/  MUFU.EX2 R143, R143 ;  /* 0x0000008f008f7308 */ /* 0x000e620000000800 */
[----:B------:R-:W-:Y:S01]  /*23fb0*/  LDSM.16.MT88.4 R100, [R214+0xf800] ;  /* 0x00f80000d664783b */ /* 0x000fe20000004200 */
[----:B------:R-:W-:Y:S01]  /*23fc0*/  FMUL.FTZ R50, R0, R86 ;  /* 0x0000005600327220 */ /* 0x000fe20000410000 */
[----:B--2---:R-:W-:Y:S01]  /*23fd0*/  F2FP.BF16.PACK_AB R129, R142, R147 ;  /* 0x000000938e81723e */ /* 0x004fe200000010ff */
[----:B------:R-:W-:Y:S02]  /*23fe0*/  FMUL.FTZ R51, R0, R87 ;  /* 0x0000005700337220 */ /* 0x000fe40000410000 */
[C---:B------:R-:W-:Y:S02]  /*23ff0*/  FMUL.FTZ R48, R2.reuse, R84 ;  /* 0x0000005402307220 */ /* 0x040fe40000410000 */
[----:B------:R-:W-:Y:S02]  /*24000*/  FMUL.FTZ R49, R2, R85 ;  /* 0x0000005502317220 */ /* 0x000fe40000410000 */
[----:B------:R-:W-:Y:S01]  /*24010*/  MUFU.EX2 R137, R137 ;  /* 0x0000008900897308 */ /* 0x000fe20000000800 */
[----:B------:R-:W2:Y:S01]  /*24020*/  LDSM.16.MT88.4 R84, [R214+0x10000] ;  /* 0x01000000d654783b */ /* 0x000ea20000004200 */
[C---:B------:R-:W-:Y:S02]  /*24030*/  FMUL.FTZ R58, R0.reuse, R78 ;  /* 0x0000004e003a7220 */ /* 0x040fe40000410000 */
[----:B------:R-:W-:Y:S02]  /*24040*/  FMUL.FTZ R59, R0, R79 ;  /* 0x0000004f003b7220 */ /* 0x000fe40000410000 */
[C---:B------:R-:W-:Y:S02]  /*24050*/  FMUL.FTZ R56, R2.reuse, R76 ;  /* 0x0000004c02387220 */ /* 0x040fe40000410000 */
[----:B------:R-:W-:Y:S02]  /*24060*/  FMUL.FTZ R57, R2, R77 ;  /* 0x0000004d02397220 */ /* 0x000fe40000410000 */
[----:B------:R-:W3:Y:S01]  /*24070*/  MUFU.EX2 R136, R136 ;  /* 0x0000008800887308 */ /* 0x000ee20000000800 */
[----:B------:R-:W4:Y:S01]  /*24080*/  LDSM.16.MT88.4 R76, [R218+0xc800] ;  /* 0x00c80000da4c783b */ /* 0x000f220000004200 */
[C---:B------:R-:W-:Y:S01]  /*24090*/  FMUL.FTZ R66, R0.reuse, R70 ;  /* 0x0000004600427220 */ /* 0x040fe20000410000 */
[----:B-1----:R-:W-:Y:S01]  /*240a0*/  F2FP.BF16.PACK_AB R130, R143, R144 ;  /* 0x000000908f82723e */ /* 0x002fe200000010ff */
[----:B------:R-:W-:Y:S02]  /*240b0*/  FMUL.FTZ R67, R0, R71 ;  /* 0x0000004700437220 */ /* 0x000fe40000410000 */
[C---:B------:R-:W-:Y:S02]  /*240c0*/  FMUL.FTZ R64, R2.reuse, R68 ;  /* 0x0000004402407220 */ /* 0x040fe40000410000 */
[----:B------:R-:W-:Y:S02]  /*240d0*/  FMUL.FTZ R65, R2, R69 ;  /* 0x0000004502417220 */ /* 0x000fe40000410000 */
[----:B------:R-:W-:Y:S01]  /*240e0*/  MUFU.EX2 R157, R157 ;  /* 0x0000009d009d7308 */ /* 0x000fe20000000800 */
[-C--:B------:R-:W-:Y:S02]  /*240f0*/  FFMA.FTZ R170, R170, R134.reuse, -R149 ;  /* 0x00000086aaaa7223 */ /* 0x080fe40000010895 */
[-CC-:B------:R-:W-:Y:S02]  /*24100*/  FFMA.FTZ R171, R171, R134.reuse, -R151.reuse ;  /* 0x00000086abab7223 */ /* 0x180fe40000010897 */
[-C--:B------:R-:W-:Y:S02]  /*24110*/  FFMA.FTZ R172, R172, R134.reuse, -R151 ;  /* 0x00000086acac7223 */ /* 0x080fe40000010897 */
[-CC-:B------:R-:W-:Y:S02]  /*24120*/  FFMA.FTZ R173, R173, R134.reuse, -R149.reuse ;  /* 0x00000086adad7223 */ /* 0x180fe40000010895 */
[-C--:B------:R-:W-:Y:S01]  /*24130*/  FFMA.FTZ R175, R175, R134.reuse, -R149 ;  /* 0x00000086afaf7223 */ /* 0x080fe20000010895 */
[----:B------:R-:W1:Y:S01]  /*24140*/  MUFU.EX2 R158, R158 ;  /* 0x0000009e009e7308 */ /* 0x000e620000000800 */
[-CC-:B------:R-:W-:Y:S02]  /*24150*/  FFMA.FTZ R182, R182, R134.reuse, -R151.reuse ;  /* 0x00000086b6b67223 */ /* 0x180fe40000010897 */
[-C--:B------:R-:W-:Y:S01]  /*24160*/  FFMA.FTZ R184, R184, R134.reuse, -R151 ;  /* 0x00000086b8b87223 */ /* 0x080fe20000010897 */
[----:B---3--:R-:W-:Y:S01]  /*24170*/  F2FP.BF16.PACK_AB R131, R136, R137 ;  /* 0x000000898883723e */ /* 0x008fe200000010ff */
[-CC-:B------:R-:W-:Y:S02]  /*24180*/  FFMA.FTZ R186, R186, R134.reuse, -R149.reuse ;  /* 0x00000086baba7223 */ /* 0x180fe40000010895 */
[-C--:B------:R-:W-:Y:S02]  /*24190*/  FFMA.FTZ R185, R185, R134.reuse, -R149 ;  /* 0x00000086b9b97223 */ /* 0x080fe40000010895 */
[-CC-:B------:R-:W-:Y:S01]  /*241a0*/  FFMA.FTZ R187, R187, R134.reuse, -R151.reuse ;  /* 0x00000086bbbb7223 */ /* 0x180fe20000010897 */
[----:B------:R-:W-:Y:S01]  /*241b0*/  MUFU.EX2 R166, R166 ;  /* 0x000000a600a67308 */ /* 0x000fe20000000800 */
[C---:B------:R-:W-:Y:S05]  /*241c0*/  HMMA.16816.F32.BF16 R4, R128.reuse, R12, R4 ;  /* 0x0000000c8004723c */ /* 0x040fea0000041804 */
[----:B------:R-:W-:Y:S02]  /*241d0*/  FFMA.FTZ R188, R188, R134, -R151 ;  /* 0x00000086bcbc7223 */ /* 0x000fe40000010897 */
[C---:B------:R-:W-:Y:S01]  /*241e0*/  FMUL.FTZ R12, R2.reuse, R120 ;  /* 0x00000078020c7220 */ /* 0x040fe20000410000 */
[C---:B------:R-:W-:Y:S01]  /*241f0*/  HMMA.16816.F32.BF16 R8, R128.reuse, R14, R8 ;  /* 0x0000000e8008723c */ /* 0x040fe20000041808 */
[----:B------:R-:W-:Y:S03]  /*24200*/  MUFU.EX2 R167, R167 ;  /* 0x000000a700a77308 */ /* 0x000fe60000000800 */
[----:B------:R-:W-:Y:S01]  /*24210*/  FMUL.FTZ R13, R2, R121 ;  /* 0x00000079020d7220 */ /* 0x000fe20000410000 */
[----:B-1----:R-:W-:Y:S01]  /*24220*/  F2FP.BF16.PACK_AB R70, R158, R157 ;  /* 0x0000009d9e46723e */ /* 0x002fe200000010ff */
[--C-:B------:R-:W-:Y:S02]  /*24230*/  FFMA.FTZ R189, R189, R134, -R149.reuse ;  /* 0x00000086bdbd7223 */ /* 0x100fe40000010895 */
[C---:B------:R-:W-:Y:S03]  /*24240*/  FMUL.FTZ R14, R0.reuse, R122 ;  /* 0x0000007a000e7220 */ /* 0x040fe60000410000 */
[----:B------:R-:W-:Y:S01]  /*24250*/  MUFU.EX2 R168, R168 ;  /* 0x000000a800a87308 */ /* 0x000fe20000000800 */
[----:B------:R-:W-:Y:S02]  /*24260*/  FMUL.FTZ R15, R0, R123 ;  /* 0x0000007b000f7220 */ /* 0x000fe40000410000 */
[-C--:B------:R-:W-:Y:S02]  /*24270*/  FFMA.FTZ R190, R190, R134.reuse, -R149 ;  /* 0x00000086bebe7223 */ /* 0x080fe40000010895 */
[-CC-:B------:R-:W-:Y:S02]  /*24280*/  FFMA.FTZ R192, R248, R134.reuse, -R151.reuse ;  /* 0x00000086f8c07223 */ /* 0x180fe40000010897 */
[-C--:B------:R-:W-:Y:S01]  /*24290*/  FFMA.FTZ R193, R247, R134.reuse, -R151 ;  /* 0x00000086f7c17223 */ /* 0x080fe20000010897 */
[C---:B------:R-:W-:Y:S02]  /*242a0*/  HMMA.16816.F32.BF16 R12, R128.reuse, R20, R12 ;  /* 0x00000014800c723c */ /* 0x040fe4000004180c */
[----:B------:R-:W-:Y:S01]  /*242b0*/  MUFU.EX2 R169, R169 ;  /* 0x000000a900a97308 */ /* 0x000fe20000000800 */
[-CC-:B------:R-:W-:Y:S02]  /*242c0*/  FFMA.FTZ R195, R246, R134.reuse, -R149.reuse ;  /* 0x00000086f6c37223 */ /* 0x180fe40000010895 */
[--C-:B------:R-:W-:Y:S02]  /*242d0*/  FFMA.FTZ R194, R199, R134, -R149.reuse ;  /* 0x00000086c7c27223 */ /* 0x100fe40000010895 */
[C---:B------:R-:W-:Y:S01]  /*242e0*/  FMUL.FTZ R20, R2.reuse, R112 ;  /* 0x0000007002147220 */ /* 0x040fe20000410000 */
[C---:B------:R-:W-:Y:S04]  /*242f0*/  HMMA.16816.F32.BF16 R16, R128.reuse, R22, R16 ;  /* 0x000000168010723c */ /* 0x040fe80000041810 */
[----:B------:R-:W-:Y:S01]  /*24300*/  FMUL.FTZ R21, R2, R113 ;  /* 0x0000007102157220 */ /* 0x000fe20000410000 */
[----:B------:R-:W-:Y:S01]  /*24310*/  MUFU.EX2 R170, R170 ;  /* 0x000000aa00aa7308 */ /* 0x000fe20000000800 */
[----:B------:R-:W-:Y:S02]  /*24320*/  FFMA.FTZ R112, R249, R134, -R149 ;  /* 0x00000086f9707223 */ /* 0x000fe40000010895 */
[C---:B------:R-:W-:Y:S04]  /*24330*/  FMUL.FTZ R22, R0.reuse, R114 ;  /* 0x0000007200167220 */ /* 0x040fe80000410000 */
[----:B------:R-:W-:Y:S02]  /*24340*/  FMUL.FTZ R23, R0, R115 ;  /* 0x0000007300177220 */ /* 0x000fe40000410000 */
[-CC-:B------:R-:W-:Y:S01]  /*24350*/  FFMA.FTZ R198, R198, R134.reuse, -R151.reuse ;  /* 0x00000086c6c67223 */ /* 0x180fe20000010897 */
[----:B------:R-:W1:Y:S01]  /*24360*/  MUFU.EX2 R112, R112 ;  /* 0x0000007000707308 */ /* 0x000e620000000800 */
[-C--:B------:R-:W-:Y:S02]  /*24370*/  FFMA.FTZ R197, R197, R134.reuse, -R151 ;  /* 0x00000086c5c57223 */ /* 0x080fe40000010897 */
[-CC-:B------:R-:W-:Y:S01]  /*24380*/  FFMA.FTZ R196, R196, R134.reuse, -R149.reuse ;  /* 0x00000086c4c47223 */ /* 0x180fe20000010895 */
[C---:B------:R-:W-:Y:S03]  /*24390*/  HMMA.16816.F32.BF16 R20, R128.reuse, R28, R20 ;  /* 0x0000001c8014723c */ /* 0x040fe60000041814 */
[-C--:B------:R-:W-:Y:S02]  /*243a0*/  FFMA.FTZ R191, R191, R134.reuse, -R149 ;  /* 0x00000086bfbf7223 */ /* 0x080fe40000010895 */
[--C-:B------:R-:W-:Y:S01]  /*243b0*/  FFMA.FTZ R183, R183, R134, -R151.reuse ;  /* 0x00000086b7b77223 */ /* 0x100fe20000010897 */
[----:B------:R-:W-:Y:S01]  /*243c0*/  MUFU.EX2 R171, R171 ;  /* 0x000000ab00ab7308 */ /* 0x000fe20000000800 */
[C---:B------:R-:W-:Y:S01]  /*243d0*/  FMUL.FTZ R28, R2.reuse, R104 ;  /* 0x00000068021c7220 */ /* 0x040fe20000410000 */
[C---:B------:R-:W-:Y:S04]  /*243e0*/  HMMA.16816.F32.BF16 R24, R128.reuse, R30, R24 ;  /* 0x0000001e8018723c */ /* 0x040fe80000041818 */
[----:B------:R-:W-:Y:S02]  /*243f0*/  FMUL.FTZ R29, R2, R105 ;  /* 0x00000069021d7220 */ /* 0x000fe40000410000 */
[--C-:B------:R-:W-:Y:S02]  /*24400*/  FFMA.FTZ R104, R40, R134, -R151.reuse ;  /* 0x0000008628687223 */ /* 0x100fe40000010897 */
[C---:B------:R-:W-:Y:S01]  /*24410*/  FMUL.FTZ R30, R0.reuse, R106 ;  /* 0x0000006a001e7220 */ /* 0x040fe20000410000 */
[----:B------:R-:W-:Y:S03]  /*24420*/  MUFU.EX2 R172, R172 ;  /* 0x000000ac00ac7308 */ /* 0x000fe60000000800 */
[----:B------:R-:W-:Y:S01]  /*24430*/  FMUL.FTZ R31, R0, R107 ;  /* 0x0000006b001f7220 */ /* 0x000fe20000410000 */
[----:B-1----:R-:W-:Y:S01]  /*24440*/  F2FP.BF16.PACK_AB R71, R166, R112 ;  /* 0x00000070a647723e */ /* 0x002fe200000010ff */
[----:B------:R-:W-:Y:S02]  /*24450*/  FMUL.FTZ R40, R2, R92 ;  /* 0x0000005c02287220 */ /* 0x000fe40000410000 */
[----:B------:R-:W-:Y:S01]  /*24460*/  LDSM.16.MT88.4 R92, [R214+0x11000] ;  /* 0x01100000d65c783b */ /* 0x000fe20000004200 */
[-C--:B------:R-:W-:Y:S02]  /*24470*/  FFMA.FTZ R105, R252, R134.reuse, -R151 ;  /* 0x00000086fc697223 */ /* 0x080fe40000010897 */
[C---:B------:R-:W-:Y:S01]  /*24480*/  HMMA.16816.F32.BF16 R28, R128.reuse, R36, R28 ;  /* 0x00000024801c723c */ /* 0x040fe2000004181c */
[----:B------:R-:W-:Y:S02]  /*24490*/  MUFU.EX2 R104, R104 ;  /* 0x0000006800687308 */ /* 0x000fe40000000800 */
[-CC-:B------:R-:W-:Y:S02]  /*244a0*/  FFMA.FTZ R107, R251, R134.reuse, -R149.reuse ;  /* 0x00000086fb6b7223 */ /* 0x180fe40000010895 */
[----:B------:R-:W-:Y:S02]  /*244b0*/  FFMA.FTZ R106, R250, R134, -R149 ;  /* 0x00000086fa6a7223 */ /* 0x000fe40000010895 */
[C---:B------:R-:W-:Y:S01]  /*244c0*/  FMUL.FTZ R36, R2.reuse, R96 ;  /* 0x0000006002247220 */ /* 0x040fe20000410000 */
[C---:B------:R-:W-:Y:S03]  /*244d0*/  HMMA.16816.F32.BF16 R32, R128.reuse, R38, R32 ;  /* 0x000000268020723c */ /* 0x040fe60000041820 */
[----:B------:R-:W1:Y:S01]  /*244e0*/  MUFU.EX2 R105, R105 ;  /* 0x0000006900697308 */ /* 0x000e620000000800 */
[----:B------:R-:W-:Y:S02]  /*244f0*/  FMUL.FTZ R37, R2, R97 ;  /* 0x0000006102257220 */ /* 0x000fe40000410000 */
[----:B------:R-:W-:Y:S02]  /*24500*/  FFMA.FTZ R181, R181, R134, -R151 ;  /* 0x00000086b5b57223 */ /* 0x000fe40000010897 */
[C---:B------:R-:W-:Y:S04]  /*24510*/  FMUL.FTZ R38, R0.reuse, R98 ;  /* 0x0000006200267220 */ /* 0x040fe80000410000 */
[----:B------:R-:W-:Y:S01]  /*24520*/  FMUL.FTZ R39, R0, R99 ;  /* 0x0000006300277220 */ /* 0x000fe20000410000 */
[----:B------:R-:W-:Y:S01]  /*24530*/  MUFU.EX2 R107, R107 ;  /* 0x0000006b006b7308 */ /* 0x000fe20000000800 */
[----:B------:R-:W-:Y:S01]  /*24540*/  LDSM.16.MT88.4 R96, [R214+0x13000] ;  /* 0x01300000d660783b */ /* 0x000fe20000004200 */
[-CC-:B------:R-:W-:Y:S02]  /*24550*/  FFMA.FTZ R180, R180, R134.reuse, -R149.reuse ;  /* 0x00000086b4b47223 */ /* 0x180fe40000010895 */
[-C--:B------:R-:W-:Y:S02]  /*24560*/  FFMA.FTZ R179, R179, R134.reuse, -R149 ;  /* 0x00000086b3b37223 */ /* 0x080fe40000010895 */
[C---:B------:R-:W-:Y:S03]  /*24570*/  HMMA.16816.F32.BF16 R36, R128.reuse, R44, R36 ;  /* 0x0000002c8024723c */ /* 0x040fe60000041824 */
[-CC-:B------:R-:W-:Y:S01]  /*24580*/  FFMA.FTZ R178, R178, R134.reuse, -R151.reuse ;  /* 0x00000086b2b27223 */ /* 0x180fe20000010897 */
[----:B------:R-:W3:Y:S01]  /*24590*/  MUFU.EX2 R106, R106 ;  /* 0x0000006a006a7308 */ /* 0x000ee20000000800 */
[----:B------:R-:W-:Y:S02]  /*245a0*/  FFMA.FTZ R177, R177, R134, -R151 ;  /* 0x00000086b1b17223 */ /* 0x000fe40000010897 */
[C---:B------:R-:W-:Y:S01]  /*245b0*/  FMUL.FTZ R44, R2.reuse, R88 ;  /* 0x00000058022c7220 */ /* 0x040fe20000410000 */
[C---:B------:R-:W-:Y:S04]  /*245c0*/  HMMA.16816.F32.BF16 R40, R128.reuse, R46, R40 ;  /* 0x0000002e8028723c */ /* 0x040fe80000041828 */
[----:B------:R-:W-:Y:S01]  /*245d0*/  FMUL.FTZ R45, R2, R89 ;  /* 0x00000059022d7220 */ /* 0x000fe20000410000 */
[----:B-1----:R-:W-:Y:S01]  /*245e0*/  F2FP.BF16.PACK_AB R68, R105, R104 ;  /* 0x000000686944723e */ /* 0x002fe200000010ff */
[----:B------:R-:W-:Y:S01]  /*245f0*/  MUFU.EX2 R173, R173 ;  /* 0x000000ad00ad7308 */ /* 0x000fe20000000800 */
[C---:B------:R-:W-:Y:S02]  /*24600*/  FMUL.FTZ R46, R0.reuse, R90 ;  /* 0x0000005a002e7220 */ /* 0x040fe40000410000 */
[----:B------:R-:W-:Y:S02]  /*24610*/  FMUL.FTZ R47, R0, R91 ;  /* 0x0000005b002f7220 */ /* 0x000fe40000410000 */
[----:B------:R-:W-:Y:S01]  /*24620*/  LDSM.16.MT88.4 R88, [R214+0x10800] ;  /* 0x01080000d658783b */ /* 0x000fe20000004200 */
[-CC-:B------:R-:W-:Y:S02]  /*24630*/  FFMA.FTZ R176, R176, R134.reuse, -R149.reuse ;  /* 0x00000086b0b07223 */ /* 0x180fe40000010895 */
[-C--:B------:R-:W-:Y:S02]  /*24640*/  FFMA.FTZ R174, R174, R134.reuse, -R149 ;  /* 0x00000086aeae7223 */ /* 0x080fe40000010895 */
[C---:B------:R-:W-:Y:S01]  /*24650*/  HMMA.16816.F32.BF16 R44, R128.reuse, R52, R44 ;  /* 0x00000034802c723c */ /* 0x040fe2000004182c */
[----:B------:R-:W1:Y:S02]  /*24660*/  MUFU.EX2 R175, R175 ;  /* 0x000000af00af7308 */ /* 0x000e640000000800 */
[-CC-:B------:R-:W-:Y:S01]  /*24670*/  FFMA.FTZ R164, R164, R134.reuse, -R151.reuse ;  /* 0x00000086a4a47223 */ /* 0x180fe20000010897 */
[----:B---3--:R-:W-:Y:S01]  /*24680*/  F2FP.BF16.PACK_AB R69, R106, R107 ;  /* 0x0000006b6a45723e */ /* 0x008fe200000010ff */
[----:B------:R-:W-:Y:S02]  /*24690*/  FFMA.FTZ R165, R165, R134, -R151 ;  /* 0x00000086a5a57223 */ /* 0x000fe40000010897 */
[C---:B------:R-:W-:Y:S01]  /*246a0*/  FMUL.FTZ R52, R2.reuse, R80 ;  /* 0x0000005002347220 */ /* 0x040fe20000410000 */
[C---:B------:R-:W-:Y:S03]  /*246b0*/  HMMA.16816.F32.BF16 R48, R128.reuse, R54, R48 ;  /* 0x000000368030723c */ /* 0x040fe60000041830 */
[----:B------:R-:W3:Y:S01]  /*246c0*/  MUFU.EX2 R182, R182 ;  /* 0x000000b600b67308 */ /* 0x000ee20000000800 */
[----:B------:R-:W-:Y:S02]  /*246d0*/  FMUL.FTZ R53, R2, R81 ;  /* 0x0000005102357220 */ /* 0x000fe40000410000 */
[--C-:B------:R-:W-:Y:S02]  /*246e0*/  FFMA.FTZ R163, R163, R134, -R149.reuse ;  /* 0x00000086a3a37223 */ /* 0x100fe40000010895 */
[C---:B------:R-:W-:Y:S04]  /*246f0*/  FMUL.FTZ R54, R0.reuse, R82 ;  /* 0x0000005200367220 */ /* 0x040fe80000410000 */
[----:B------:R-:W-:Y:S01]  /*24700*/  FMUL.FTZ R55, R0, R83 ;  /* 0x0000005300377220 */ /* 0x000fe20000410000 */
[----:B------:R-:W5:Y:S01]  /*24710*/  MUFU.EX2 R184, R184 ;  /* 0x000000b800b87308 */ /* 0x000f620000000800 */
[----:B------:R-:W-:Y:S01]  /*24720*/  LDSM.16.MT88.4 R80, [R215+0xc800] ;  /* 0x00c80000d750783b */ /* 0x000fe20000004200 */
[-C--:B------:R-:W-:Y:S02]  /*24730*/  FFMA.FTZ R162, R162, R134.reuse, -R149 ;  /* 0x00000086a2a27223 */ /* 0x080fe40000010895 */
[-CC-:B------:R-:W-:Y:S02]  /*24740*/  FFMA.FTZ R161, R161, R134.reuse, -R151.reuse ;  /* 0x00000086a1a17223 */ /* 0x180fe40000010897 */
[C---:B------:R-:W-:Y:S03]  /*24750*/  HMMA.16816.F32.BF16 R52, R128.reuse, R60, R52 ;  /* 0x0000003c8034723c */ /* 0x040fe60000041834 */
[-C--:B------:R-:W-:Y:S01]  /*24760*/  FFMA.FTZ R160, R160, R134.reuse, -R151 ;  /* 0x00000086a0a07223 */ /* 0x080fe20000010897 */
[----:B------:R-:W-:Y:S01]  /*24770*/  MUFU.EX2 R186, R186 ;  /* 0x000000ba00ba7308 */ /* 0x000fe20000000800 */
[--C-:B------:R-:W-:Y:S02]  /*24780*/  FFMA.FTZ R159, R159, R134, -R149.reuse ;  /* 0x000000869f9f7223 */ /* 0x100fe40000010895 */
[C---:B------:R-:W-:Y:S01]  /*24790*/  FMUL.FTZ R60, R2.reuse, R72 ;  /* 0x00000048023c7220 */ /* 0x040fe20000410000 */
[C---:B------:R-:W-:Y:S04]  /*247a0*/  HMMA.16816.F32.BF16 R56, R128.reuse, R62, R56 ;  /* 0x0000003e8038723c */ /* 0x040fe80000041838 */
[----:B------:R-:W-:Y:S02]  /*247b0*/  FMUL.FTZ R61, R2, R73 ;  /* 0x00000049023d7220 */ /* 0x000fe40000410000 */
[----:B------:R-:W1:Y:S01]  /*247c0*/  MUFU.EX2 R185, R185 ;  /* 0x000000b900b97308 */ /* 0x000e620000000800 */
[C---:B------:R-:W-:Y:S02]  /*247d0*/  FMUL.FTZ R62, R0.reuse, R74 ;  /* 0x0000004a003e7220 */ /* 0x040fe40000410000 */
[----:B------:R-:W-:Y:S02]  /*247e0*/  FMUL.FTZ R63, R0, R75 ;  /* 0x0000004b003f7220 */ /* 0x000fe40000410000 */
[----:B------:R-:W1:Y:S01]  /*247f0*/  LDSM.16.MT88.4 R72, [R216+0xc800] ;  /* 0x00c80000d848783b */ /* 0x000e620000004200 */
[-C--:B------:R-:W-:Y:S02]  /*24800*/  FFMA.FTZ R156, R156, R134.reuse, -R149 ;  /* 0x000000869c9c7223 */ /* 0x080fe40000010895 */
[-CC-:B------:R-:W-:Y:S02]  /*24810*/  FFMA.FTZ R154, R154, R134.reuse, -R151.reuse ;  /* 0x000000869a9a7223 */ /* 0x180fe40000010897 */
[C---:B--2---:R-:W-:Y:S01]  /*24820*/  HMMA.16816.F32.BF16 R60, R128.reuse, R84, R60 ;  /* 0x00000054803c723c */ /* 0x044fe2000004183c */
[----:B------:R-:W-:Y:S02]  /*24830*/  MUFU.EX2 R187, R187 ;  /* 0x000000bb00bb7308 */ /* 0x000fe40000000800 */
[-C--:B------:R-:W-:Y:S02]  /*24840*/  FFMA.FTZ R155, R155, R134.reuse, -R151 ;  /* 0x000000869b9b7223 */ /* 0x080fe40000010897 */
[-CC-:B------:R-:W-:Y:S02]  /*24850*/  FFMA.FTZ R153, R153, R134.reuse, -R149.reuse ;  /* 0x0000008699997223 */ /* 0x180fe40000010895 */
[-C--:B------:R-:W-:Y:S01]  /*24860*/  FFMA.FTZ R152, R152, R134.reuse, -R149 ;  /* 0x0000008698987223 */ /* 0x080fe20000010895 */
[----:B------:R-:W-:Y:S01]  /*24870*/  HMMA.16816.F32.BF16 R64, R128, R86, R64 ;  /* 0x000000568040723c */ /* 0x000fe20000041840 */
[----:B------:R-:W2:Y:S02]  /*24880*/  LDSM.16.MT88.4 R84, [R214+0xc800] ;  /* 0x00c80000d654783b */ /* 0x000ea40000004200 */
[----:B------:R-:W1:Y:S01]  /*24890*/  MUFU.EX2 R188, R188 ;  /* 0x000000bc00bc7308 */ /* 0x000e620000000800 */
[-CC-:B------:R-:W-:Y:S02]  /*248a0*/  FFMA.FTZ R150, R150, R134.reuse, -R151.reuse ;  /* 0x0000008696967223 */ /* 0x180fe40000010897 */
[-C--:B------:R-:W-:Y:S02]  /*248b0*/  FFMA.FTZ R151, R148, R134.reuse, -R151 ;  /* 0x0000008694977223 */ /* 0x080fe40000010897 */
[C---:B----4-:R-:W-:Y:S05]  /*248c0*/  HMMA.16816.F32.BF16 R4, R68.reuse, R76, R4 ;  /* 0x0000004c4404723c */ /* 0x050fea0000041804 */
[----:B------:R-:W-:Y:S01]  /*248d0*/  MUFU.EX2 R189, R189 ;  /* 0x000000bd00bd7308 */ /* 0x000fe20000000800 */
[-CC-:B------:R-:W-:Y:S02]  /*248e0*/  FFMA.FTZ R135, R135, R134.reuse, -R149.reuse ;  /* 0x0000008687877223 */ /* 0x180fe40000010895 */
[C---:B------:R-:W-:Y:S01]  /*248f0*/  HMMA.16816.F32.BF16 R8, R68.reuse, R78, R8 ;  /* 0x0000004e4408723c */ /* 0x040fe20000041808 */
[----:B------:R-:W4:Y:S03]  /*24900*/  LDSM.16.MT88.4 R76, [R218+0x10800] ;  /* 0x01080000da4c783b */ /* 0x000f260000004200 */
[----:B------:R-:W-:Y:S02]  /*24910*/  FFMA.FTZ R149, R133, R134, -R149 ;  /* 0x0000008685957223 */ /* 0x000fe40000010895 */
[----:B------:R-:W-:Y:S01]  /*24920*/  FFMA.FTZ R147, R0, R243, R147 ;  /* 0x000000f300937223 */ /* 0x000fe20000010093 */
[----:B------:R-:W2:Y:S01]  /*24930*/  MUFU.EX2 R190, R190 ;  /* 0x000000be00be7308 */ /* 0x000ea20000000800 */
[----:B------:R-:W-:Y:S01]  /*24940*/  FFMA.FTZ R146, R2, R242, R146 ;  /* 0x000000f202927223 */ /* 0x000fe20000010092 */
[----:B------:R-:W-:Y:S01]  /*24950*/  MOV R2, R132 ;  /* 0x0000008400027202 */ /* 0x000fe20000000f00 */
[C---:B-1----:R-:W-:Y:S03]  /*24960*/  HMMA.16816.F32.BF16 R12, R68.reuse, R72, R12 ;  /* 0x00000048440c723c */ /* 0x042fe6000004180c */
[----:B------:R-:W-:Y:S02]  /*24970*/  FADD.FTZ R147, R142, R147 ;  /* 0x000000938e937221 */ /* 0x000fe40000010000 */
[----:B------:R-:W-:Y:S02]  /*24980*/  FADD.FTZ R146, R145, R146 ;  /* 0x0000009291927221 */ /* 0x000fe40000010000 */
[----:B------:R-:W1:Y:S01]  /*24990*/  MUFU.EX2 R192, R192 ;  /* 0x000000c000c07308 */ /* 0x000e620000000800 */
[----:B------:R-:W-:Y:S01]  /*249a0*/  FADD.FTZ R137, R137, R147 ;  /* 0x0000009389897221 */ /* 0x000fe20000010000 */
        /* <DEDUP_REMOVED lines=9> */
[----:B------:R-:W3:Y:S02]  /*24a40*/  LDSM.16.MT88.4 R80, [R215+0x10800] ;  /* 0x01080000d750783b */ /* 0x000ee40000004200 */
        /* <DEDUP_REMOVED lines=12> */
[C---:B----4-:R-:W-:Y:S04]  /*24b10*/  HMMA.16816.F32.BF16 R36, R68.reuse, R76, R36 ;  /* 0x0000004c4424723c */ /* 0x050fe80000041824 */
[----:B------:R-:W-:Y:S04]  /*24b20*/  FADD.FTZ R158, R158, R105 ;  /* 0x000000699e9e7221 */ /* 0x000fe80000010000 */
[C---:B------:R-:W-:Y:S01]  /*24b30*/  HMMA.16816.F32.BF16 R40, R68.reuse, R78, R40 ;  /* 0x0000004e4428723c */ /* 0x040fe20000041828 */
[----:B------:R-:W4:Y:S01]  /*24b40*/  LDSM.16.MT88.4 R76, [R216+0xd000] ;  /* 0x00d00000d84c783b */ /* 0x000f220000004200 */
[----:B------:R-:W2:Y:S02]  /*24b50*/  MUFU.EX2 R197, R197 ;  /* 0x000000c500c57308 */ /* 0x000ea40000000800 */
[----:B------:R-:W-:Y:S04]  /*24b60*/  FADD.FTZ R158, R167, R158 ;  /* 0x0000009ea79e7221 */ /* 0x000fe80000010000 */
[C---:B-1----:R-:W-:Y:S04]  /*24b70*/  HMMA.16816.F32.BF16 R44, R68.reuse, R72, R44 ;  /* 0x00000048442c723c */ /* 0x042fe8000004182c */
[----:B------:R-:W-:Y:S04]  /*24b80*/  MUFU.EX2 R196, R196 ;  /* 0x000000c400c47308 */ /* 0x000fe80000000800 */
[C---:B------:R-:W-:Y:S01]  /*24b90*/  HMMA.16816.F32.BF16 R48, R68.reuse, R74, R48 ;  /* 0x0000004a4430723c */ /* 0x040fe20000041830 */
[----:B------:R-:W1:Y:S05]  /*24ba0*/  LDSM.16.MT88.4 R72, [R215+0xd000] ;  /* 0x00d00000d748783b */ /* 0x000e6a0000004200 */
[----:B------:R-:W1:Y:S02]  /*24bb0*/  MUFU.EX2 R191, R191 ;  /* 0x000000bf00bf7308 */ /* 0x000e640000000800 */
[C---:B---3--:R-:W-:Y:S08]  /*24bc0*/  HMMA.16816.F32.BF16 R52, R68.reuse, R80, R52 ;  /* 0x000000504434723c */ /* 0x048ff00000041834 */
[C---:B------:R-:W-:Y:S01]  /*24bd0*/  HMMA.16816.F32.BF16 R56, R68.reuse, R82, R56 ;  /* 0x000000524438723c */ /* 0x040fe20000041838 */
[----:B------:R-:W3:Y:S01]  /*24be0*/  LDSM.16.MT88.4 R80, [R214+0xd000] ;  /* 0x00d00000d650783b */ /* 0x000ee20000004200 */
[----:B------:R-:W1:Y:S06]  /*24bf0*/  MUFU.EX2 R183, R183 ;  /* 0x000000b700b77308 */ /* 0x000e6c0000000800 */
[C---:B------:R-:W-:Y:S04]  /*24c00*/  HMMA.16816.F32.BF16 R60, R68.reuse, R88, R60 ;  /* 0x00000058443c723c */ /* 0x040fe8000004183c */
[----:B------:R-:W1:Y:S04]  /*24c10*/  MUFU.EX2 R181, R181 ;  /* 0x000000b500b57308 */ /* 0x000e680000000800 */
[----:B------:R-:W-:Y:S01]  /*24c20*/  HMMA.16816.F32.BF16 R64, R68, R90, R64 ;  /* 0x0000005a4440723c */ /* 0x000fe20000041840 */
[----:B------:R-:W-:Y:S05]  /*24c30*/  LDSM.16.MT88.4 R88, [R215+0x11000] ;  /* 0x01100000d758783b */ /* 0x000fea0000004200 */
[----:B------:R-:W-:Y:S01]  /*24c40*/  MUFU.EX2 R180, R180 ;  /* 0x000000b400b47308 */ /* 0x000fe20000000800 */
[C---:B------:R-:W-:Y:S01]  /*24c50*/  F2FP.BF16.PACK_AB R68, R168.reuse, R167 ;  /* 0x000000a7a844723e */ /* 0x040fe200000010ff */
[----:B------:R-:W-:Y:S01]  /*24c60*/  FADD.FTZ R168, R168, R158 ;  /* 0x0000009ea8a87221 */ /* 0x000fe20000010000 */
[----:B------:R-:W-:Y:S03]  /*24c70*/  F2FP.BF16.PACK_AB R69, R170, R169 ;  /* 0x000000a9aa45723e */ /* 0x000fe600000010ff */
[----:B------:R-:W-:Y:S01]  /*24c80*/  F2FP.BF16.PACK_AB R70, R172, R171 ;  /* 0x000000abac46723e */ /* 0x000fe200000010ff */
[----:B------:R-:W-:Y:S01]  /*24c90*/  FADD.FTZ R169, R169, R0 ;  /* 0x00000000a9a97221 */ /* 0x000fe20000010000 */
[----:B------:R-:W-:Y:S01]  /*24ca0*/  F2FP.BF16.PACK_AB R71, R175, R173 ;  /* 0x000000adaf47723e */ /* 0x000fe200000010ff */
[----:B------:R-:W-:Y:S01]  /*24cb0*/  FADD.FTZ R168, R171, R168 ;  /* 0x000000a8aba87221 */ /* 0x000fe20000010000 */
[----:B------:R-:W1:Y:S01]  /*24cc0*/  MUFU.EX2 R179, R179 ;  /* 0x000000b300b37308 */ /* 0x000e620000000800 */
[----:B------:R-:W-:Y:S01]  /*24cd0*/  IADD3 R0, R240, -0x1, RZ ;  /* 0xfffffffff0007810 */ /* 0x000fe20007ffe0ff */
[----:B------:R-:W-:Y:S02]  /*24ce0*/  FADD.FTZ R169, R170, R169 ;  /* 0x000000a9aaa97221 */ /* 0x000fe40000010000 */
[----:B------:R-:W-:Y:S01]  /*24cf0*/  FADD.FTZ R172, R172, R168 ;  /* 0x000000a8acac7221 */ /* 0x000fe20000010000 */
[C---:B--2---:R-:W-:Y:S03]  /*24d00*/  HMMA.16816.F32.BF16 R4, R68.reuse, R84, R4 ;  /* 0x000000544404723c */ /* 0x044fe60000041804 */
[----:B------:R-:W-:Y:S01]  /*24d10*/  FADD.FTZ R173, R173, R169 ;  /* 0x000000a9adad7221 */ /* 0x000fe20000010000 */
[----:B------:R-:W-:Y:S01]  /*24d20*/  MOV R240, R0 ;  /* 0x0000000000f07202 */ /* 0x000fe20000000f00 */
[----:B------:R-:W-:Y:S01]  /*24d30*/  MUFU.EX2 R178, R178 ;  /* 0x000000b200b27308 */ /* 0x000fe20000000800 */
[----:B------:R-:W-:Y:S01]  /*24d40*/  FADD.FTZ R172, R182, R172 ;  /* 0x000000acb6ac7221 */ /* 0x000fe20000010000 */
[----:B------:R-:W-:Y:S01]  /*24d50*/  MOV R0, R3 ;  /* 0x0000000300007202 */ /* 0x000fe20000000f00 */
[C---:B------:R-:W-:Y:S01]  /*24d60*/  HMMA.16816.F32.BF16 R8, R68.reuse, R86, R8 ;  /* 0x000000564408723c */ /* 0x040fe20000041808 */
[----:B------:R-:W2:Y:S03]  /*24d70*/  LDSM.16.MT88.4 R84, [R218+0x11000] ;  /* 0x01100000da54783b */ /* 0x000ea60000004200 */
[----:B------:R-:W-:Y:S03]  /*24d80*/  FADD.FTZ R173, R175, R173 ;  /* 0x000000adafad7221 */ /* 0x000fe60000010000 */
[----:B------:R-:W2:Y:S01]  /*24d90*/  MUFU.EX2 R177, R177 ;  /* 0x000000b100b17308 */ /* 0x000ea20000000800 */
[C---:B----4-:R-:W-:Y:S08]  /*24da0*/  HMMA.16816.F32.BF16 R12, R68.reuse, R76, R12 ;  /* 0x0000004c440c723c */ /* 0x050ff0000004180c */
[C---:B------:R-:W-:Y:S01]  /*24db0*/  HMMA.16816.F32.BF16 R16, R68.reuse, R78, R16 ;  /* 0x0000004e4410723c */ /* 0x040fe20000041810 */
[----:B------:R-:W4:Y:S01]  /*24dc0*/  LDSM.16.MT88.4 R76, [R216+0x11000] ;  /* 0x01100000d84c783b */ /* 0x000f220000004200 */
[----:B------:R-:W-:Y:S06]  /*24dd0*/  MUFU.EX2 R176, R176 ;  /* 0x000000b000b07308 */ /* 0x000fec0000000800 */
[C---:B-1----:R-:W-:Y:S04]  /*24de0*/  HMMA.16816.F32.BF16 R20, R68.reuse, R72, R20 ;  /* 0x000000484414723c */ /* 0x042fe80000041814 */
[----:B------:R-:W1:Y:S04]  /*24df0*/  MUFU.EX2 R174, R174 ;  /* 0x000000ae00ae7308 */ /* 0x000e680000000800 */
[C---:B------:R-:W-:Y:S01]  /*24e00*/  HMMA.16816.F32.BF16 R24, R68.reuse, R74, R24 ;  /* 0x0000004a4418723c */ /* 0x040fe20000041818 */
[----:B------:R-:W1:Y:S05]  /*24e10*/  LDSM.16.MT88.4 R72, [R218+0xd800] ;  /* 0x00d80000da48783b */ /* 0x000e6a0000004200 */
[----:B------:R-:W1:Y:S02]  /*24e20*/  MUFU.EX2 R164, R164 ;  /* 0x000000a400a47308 */ /* 0x000e640000000800 */
[C---:B---3--:R-:W-:Y:S08]  /*24e30*/  HMMA.16816.F32.BF16 R28, R68.reuse, R80, R28 ;  /* 0x00000050441c723c */ /* 0x048ff0000004181c */
[C---:B------:R-:W-:Y:S01]  /*24e40*/  HMMA.16816.F32.BF16 R32, R68.reuse, R82, R32 ;  /* 0x000000524420723c */ /* 0x040fe20000041820 */
[----:B------:R-:W3:Y:S01]  /*24e50*/  LDSM.16.MT88.4 R80, [R216+0xd800] ;  /* 0x00d80000d850783b */ /* 0x000ee20000004200 */
[----:B------:R-:W1:Y:S06]  /*24e60*/  MUFU.EX2 R165, R165 ;  /* 0x000000a500a57308 */ /* 0x000e6c0000000800 */
[C---:B--2---:R-:W-:Y:S04]  /*24e70*/  HMMA.16816.F32.BF16 R36, R68.reuse, R84, R36 ;  /* 0x000000544424723c */ /* 0x044fe80000041824 */
[----:B------:R-:W-:Y:S04]  /*24e80*/  MUFU.EX2 R163, R163 ;  /* 0x000000a300a37308 */ /* 0x000fe80000000800 */
[C---:B------:R-:W-:Y:S01]  /*24e90*/  HMMA.16816.F32.BF16 R40, R68.reuse, R86, R40 ;  /* 0x000000564428723c */ /* 0x040fe20000041828 */
[----:B------:R-:W-:Y:S05]  /*24ea0*/  LDSM.16.MT88.4 R84, [R214+0xd800] ;  /* 0x00d80000d654783b */ /* 0x000fea0000004200 */
[----:B------:R-:W2:Y:S02]  /*24eb0*/  MUFU.EX2 R162, R162 ;  /* 0x000000a200a27308 */ /* 0x000ea40000000800 */
[C---:B----4-:R-:W-:Y:S08]  /*24ec0*/  HMMA.16816.F32.BF16 R44, R68.reuse, R76, R44 ;  /* 0x0000004c442c723c */ /* 0x050ff0000004182c */
[C---:B------:R-:W-:Y:S01]  /*24ed0*/  HMMA.16816.F32.BF16 R48, R68.reuse, R78, R48 ;  /* 0x0000004e4430723c */ /* 0x040fe20000041830 */
[----:B------:R-:W4:Y:S01]  /*24ee0*/  LDSM.16.MT88.4 R76, [R215+0xd800] ;  /* 0x00d80000d74c783b */ /* 0x000f220000004200 */
        /* <DEDUP_REMOVED lines=10> */
[C---:B-----5:R-:W-:Y:S01]  /*24f90*/  F2FP.BF16.PACK_AB R68, R184.reuse, R182 ;  /* 0x000000b6b844723e */ /* 0x060fe200000010ff */
[----:B------:R-:W-:Y:S01]  /*24fa0*/  FADD.FTZ R184, R184, R172 ;  /* 0x000000acb8b87221 */ /* 0x000fe20000010000 */
[----:B------:R-:W-:Y:S03]  /*24fb0*/  F2FP.BF16.PACK_AB R69, R185, R186 ;  /* 0x000000bab945723e */ /* 0x000fe600000010ff */
[----:B------:R-:W-:Y:S01]  /*24fc0*/  F2FP.BF16.PACK_AB R70, R188, R187 ;  /* 0x000000bbbc46723e */ /* 0x000fe200000010ff */
[----:B------:R-:W5:Y:S01]  /*24fd0*/  MUFU.EX2 R154, R154 ;  /* 0x0000009a009a7308 */ /* 0x000f620000000800 */
[----:B------:R-:W-:Y:S01]  /*24fe0*/  F2FP.BF16.PACK_AB R71, R190, R189 ;  /* 0x000000bdbe47723e */ /* 0x000fe200000010ff */
[----:B------:R-:W-:Y:S02]  /*24ff0*/  FADD.FTZ R186, R186, R173 ;  /* 0x000000adbaba7221 */ /* 0x000fe40000010000 */
[----:B------:R-:W-:Y:S02]  /*25000*/  FADD.FTZ R184, R187, R184 ;  /* 0x000000b8bbb87221 */ /* 0x000fe40000010000 */
[----:B------:R-:W-:Y:S02]  /*25010*/  FADD.FTZ R186, R185, R186 ;  /* 0x000000bab9ba7221 */ /* 0x000fe40000010000 */
[C---:B-1----:R-:W-:Y:S02]  /*25020*/  HMMA.16816.F32.BF16 R4, R68.reuse, R72, R4 ;  /* 0x000000484404723c */ /* 0x042fe40000041804 */
[----:B------:R-:W1:Y:S01]  /*25030*/  MUFU.EX2 R155, R155 ;  /* 0x0000009b009b7308 */ /* 0x000e620000000800 */
[----:B------:R-:W-:Y:S02]  /*25040*/  FADD.FTZ R189, R189, R186 ;  /* 0x000000babdbd7221 */ /* 0x000fe40000010000 */
[----:B------:R-:W-:Y:S02]  /*25050*/  FADD.FTZ R188, R188, R184 ;  /* 0x000000b8bcbc7221 */ /* 0x000fe40000010000 */
[----:B------:R-:W-:Y:S01]  /*25060*/  FADD.FTZ R189, R190, R189 ;  /* 0x000000bdbebd7221 */ /* 0x000fe20000010000 */
[C---:B------:R-:W-:Y:S01]  /*25070*/  HMMA.16816.F32.BF16 R8, R68.reuse, R74, R8 ;  /* 0x0000004a4408723c */ /* 0x040fe20000041808 */
[----:B------:R-:W1:Y:S03]  /*25080*/  LDSM.16.MT88.4 R72, [R218+0x11800] ;  /* 0x01180000da48783b */ /* 0x000e660000004200 */
[----:B------:R-:W-:Y:S01]  /*25090*/  MUFU.EX2 R153, R153 ;  /* 0x0000009900997308 */ /* 0x000fe20000000800 */
[----:B------:R-:W-:Y:S03]  /*250a0*/  FADD.FTZ R188, R192, R188 ;  /* 0x000000bcc0bc7221 */ /* 0x000fe60000010000 */
[C---:B---3--:R-:W-:Y:S06]  /*250b0*/  HMMA.16816.F32.BF16 R12, R68.reuse, R80, R12 ;  /* 0x00000050440c723c */ /* 0x048fec000004180c */
[----:B------:R-:W-:Y:S02]  /*250c0*/  MUFU.EX2 R152, R152 ;  /* 0x0000009800987308 */ /* 0x000fe40000000800 */
[C---:B------:R-:W-:Y:S01]  /*250d0*/  HMMA.16816.F32.BF16 R16, R68.reuse, R82, R16 ;  /* 0x000000524410723c */ /* 0x040fe20000041810 */
[----:B------:R-:W3:Y:S07]  /*250e0*/  LDSM.16.MT88.4 R80, [R216+0x11800] ;  /* 0x01180000d850783b */ /* 0x000eee0000004200 */
[C---:B----4-:R-:W-:Y:S01]  /*250f0*/  HMMA.16816.F32.BF16 R20, R68.reuse, R76, R20 ;  /* 0x0000004c4414723c */ /* 0x050fe20000041814 */
[----:B------:R-:W4:Y:S07]  /*25100*/  MUFU.EX2 R150, R150 ;  /* 0x0000009600967308 */ /* 0x000f2e0000000800 */
[C---:B------:R-:W-:Y:S01]  /*25110*/  HMMA.16816.F32.BF16 R24, R68.reuse, R78, R24 ;  /* 0x0000004e4418723c */ /* 0x040fe20000041818 */
[----:B------:R-:W2:Y:S02]  /*25120*/  LDSM.16.MT88.4 R76, [R214+0x11800] ;  /* 0x01180000d64c783b */ /* 0x000ea40000004200 */
[----:B------:R-:W2:Y:S05]  /*25130*/  MUFU.EX2 R151, R151 ;  /* 0x0000009700977308 */ /* 0x000eaa0000000800 */
[C---:B------:R-:W-:Y:S05]  /*25140*/  HMMA.16816.F32.BF16 R28, R68.reuse, R84, R28 ;  /* 0x00000054441c723c */ /* 0x040fea000004181c */
[----:B------:R-:W-:Y:S03]  /*25150*/  MUFU.EX2 R135, R135 ;  /* 0x0000008700877308 */ /* 0x000fe60000000800 */
[C---:B------:R-:W-:Y:S01]  /*25160*/  HMMA.16816.F32.BF16 R32, R68.reuse, R86, R32 ;  /* 0x000000564420723c */ /* 0x040fe20000041820 */
[----:B------:R-:W2:Y:S06]  /*25170*/  LDSM.16.MT88.4 R84, [R218+0xe000] ;  /* 0x00e00000da54783b */ /* 0x000eac0000004200 */
[----:B------:R-:W2:Y:S01]  /*25180*/  MUFU.EX2 R149, R149 ;  /* 0x0000009500957308 */ /* 0x000ea20000000800 */
[C---:B-1----:R-:W-:Y:S08]  /*25190*/  HMMA.16816.F32.BF16 R36, R68.reuse, R72, R36 ;  /* 0x000000484424723c */ /* 0x042ff00000041824 */
[C---:B------:R-:W-:Y:S01]  /*251a0*/  HMMA.16816.F32.BF16 R40, R68.reuse, R74, R40 ;  /* 0x0000004a4428723c */ /* 0x040fe20000041828 */
[----:B------:R-:W1:Y:S07]  /*251b0*/  LDSM.16.MT88.4 R72, [R216+0xe000] ;  /* 0x00e00000d848783b */ /* 0x000e6e0000004200 */
[C---:B---3--:R-:W-:Y:S08]  /*251c0*/  HMMA.16816.F32.BF16 R44, R68.reuse, R80, R44 ;  /* 0x00000050442c723c */ /* 0x048ff0000004182c */
        /* <DEDUP_REMOVED lines=8> */
[C---:B------:R-:W-:Y:S01]  /*25250*/  F2FP.BF16.PACK_AB R68, R193.reuse, R192 ;  /* 0x000000c0c144723e */ /* 0x040fe200000010ff */
        /* <DEDUP_REMOVED lines=8> */
[C---:B------:R-:W-:Y:S03]  /*252e0*/  HMMA.16816.F32.BF16 R4, R68.reuse, R84, R4 ;  /* 0x000000544404723c */ /* 0x040fe60000041804 */
[----:B------:R-:W-:Y:S02]  /*252f0*/  FADD.FTZ R196, R196, R195 ;  /* 0x000000c3c4c47221 */ /* 0x000fe40000010000 */
[----:B------:R-:W-:Y:S02]  /*25300*/  FADD.FTZ R197, R183, R197 ;  /* 0x000000c5b7c57221 */ /* 0x000fe40000010000 */
        /* <DEDUP_REMOVED lines=33> */
[C---:B--2---:R-:W-:Y:S03]  /*25520*/  HMMA.16816.F32.BF16 R4, R68.reuse, R76, R4 ;  /* 0x0000004c4404723c */ /* 0x044fe60000041804 */
[----:B------:R-:W-:Y:S02]  /*25530*/  FADD.FTZ R176, R176, R180 ;  /* 0x000000b4b0b07221 */ /* 0x000fe40000010000 */
[----:B------:R-:W-:Y:S02]  /*25540*/  FADD.FTZ R177, R164, R177 ;  /* 0x000000b1a4b17221 */ /* 0x000fe40000010000 */
[----:B------:R-:W-:Y:S01]  /*25550*/  FADD.FTZ R176, R174, R176 ;  /* 0x000000b0aeb07221 */ /* 0x000fe20000010000 */
[C---:B------:R-:W-:Y:S01]  /*25560*/  HMMA.16816.F32.BF16 R8, R68.reuse, R78, R8 ;  /* 0x0000004e4408723c */ /* 0x040fe20000041808 */
[----:B------:R-:W2:Y:S07]  /*25570*/  LDSM.16.MT88.4 R76, [R216+0x12800] ;  /* 0x01280000d84c783b */ /* 0x000eae0000004200 */
[C---:B------:R-:W-:Y:S08]  /*25580*/  HMMA.16816.F32.BF16 R12, R68.reuse, R80, R12 ;  /* 0x00000050440c723c */ /* 0x040ff0000004180c */
        /* <DEDUP_REMOVED lines=14> */
[C---:B------:R-:W-:Y:S08]  /*25670*/  HMMA.16816.F32.BF16 R52, R68.reuse, R80, R52 ;  /* 0x000000504434723c */ /* 0x040ff00000041834 */
[C---:B------:R-:W-:Y:S01]  /*25680*/  HMMA.16816.F32.BF16 R56, R68.reuse, R82, R56 ;  /* 0x000000524438723c */ /* 0x040fe20000041838 */
[----:B------:R-:W3:Y:S07]  /*25690*/  LDSM.16.MT88.4 R80, [R216+0xf000] ;  /* 0x00f00000d850783b */ /* 0x000eee0000004200 */
[C---:B-1----:R-:W-:Y:S08]  /*256a0*/  HMMA.16816.F32.BF16 R60, R68.reuse, R72, R60 ;  /* 0x00000048443c723c */ /* 0x042ff0000004183c */
[----:B------:R-:W-:Y:S01]  /*256b0*/  HMMA.16816.F32.BF16 R64, R68, R74, R64 ;  /* 0x0000004a4440723c */ /* 0x000fe20000041840 */
[----:B------:R-:W1:Y:S06]  /*256c0*/  LDSM.16.MT88.4 R72, [R215+0xf000] ;  /* 0x00f00000d748783b */ /* 0x000e6c0000004200 */
        /* <DEDUP_REMOVED lines=11> */
[----:B-----5:R-:W-:Y:S02]  /*25780*/  FADD.FTZ R160, R154, R160 ;  /* 0x000000a09aa07221 */ /* 0x020fe40000010000 */
[----:B------:R-:W-:Y:S01]  /*25790*/  FADD.FTZ R159, R156, R159 ;  /* 0x0000009f9c9f7221 */ /* 0x000fe20000010000 */
[C---:B------:R-:W-:Y:S01]  /*257a0*/  HMMA.16816.F32.BF16 R8, R68.reuse, R78, R8 ;  /* 0x0000004e4408723c */ /* 0x040fe20000041808 */
[----:B------:R-:W2:Y:S03]  /*257b0*/  LDSM.16.MT88.4 R76, [R218+0x13000] ;  /* 0x01300000da4c783b */ /* 0x000ea60000004200 */
[----:B------:R-:W-:Y:S04]  /*257c0*/  FADD.FTZ R160, R155, R160 ;  /* 0x000000a09ba07221 */ /* 0x000fe80000010000 */
[C---:B---3--:R-:W-:Y:S04]  /*257d0*/  HMMA.16816.F32.BF16 R12, R68.reuse, R80, R12 ;  /* 0x00000050440c723c */ /* 0x048fe8000004180c */
[----:B----4-:R-:W-:Y:S04]  /*257e0*/  FADD.FTZ R160, R150, R160 ;  /* 0x000000a096a07221 */ /* 0x010fe80000010000 */
[C---:B------:R-:W-:Y:S04]  /*257f0*/  HMMA.16816.F32.BF16 R16, R68.reuse, R82, R16 ;  /* 0x000000524410723c */ /* 0x040fe80000041810 */
[----:B------:R-:W-:Y:S04]  /*25800*/  FADD.FTZ R242, R151, R160 ;  /* 0x000000a097f27221 */ /* 0x000fe80000010000 */
        /* <DEDUP_REMOVED lines=16> */
[C---:B------:R-:W-:Y:S03]  /*25910*/  F2FP.BF16.PACK_AB R69, R152.reuse, R153 ;  /* 0x000000999845723e */ /* 0x040fe600000010ff */
[----:B------:R-:W-:Y:S01]  /*25920*/  F2FP.BF16.PACK_AB R70, R151, R150 ;  /* 0x000000969746723e */ /* 0x000fe200000010ff */
[----:B------:R-:W-:Y:S01]  /*25930*/  FADD.FTZ R153, R153, R159 ;  /* 0x0000009f99997221 */ /* 0x000fe20000010000 */
[----:B------:R-:W-:Y:S03]  /*25940*/  F2FP.BF16.PACK_AB R71, R149, R135 ;  /* 0x000000879547723e */ /* 0x000fe600000010ff */
[----:B------:R-:W-:Y:S04]  /*25950*/  FADD.FTZ R153, R152, R153 ;  /* 0x0000009998997221 */ /* 0x000fe80000010000 */
[C---:B------:R-:W-:Y:S01]  /*25960*/  HMMA.16816.F32.BF16 R128, R68.reuse, R124, R4 ;  /* 0x0000007c4480723c */ /* 0x040fe20000041804 */
[----:B------:R-:W2:Y:S02]  /*25970*/  LDSM.16.MT88.4 R4, [R214+0x13800] ;  /* 0x01380000d604783b */ /* 0x000ea40000004200 */
[----:B------:R-:W-:Y:S04]  /*25980*/  FADD.FTZ R153, R135, R153 ;  /* 0x0000009987997221 */ /* 0x000fe80000010000 */
[----:B------:R-:W-:Y:S01]  /*25990*/  FADD.FTZ R243, R149, R153 ;  /* 0x0000009995f37221 */ /* 0x000fe20000010000 */
[C---:B------:R-:W-:Y:S08]  /*259a0*/  HMMA.16816.F32.BF16 R124, R68.reuse, R126, R8 ;  /* 0x0000007e447c723c */ /* 0x040ff00000041808 */
[C---:B------:R-:W-:Y:S08]  /*259b0*/  HMMA.16816.F32.BF16 R120, R68.reuse, R116, R12 ;  /* 0x000000744478723c */ /* 0x040ff0000004180c */
[C---:B------:R-:W-:Y:S08]  /*259c0*/  HMMA.16816.F32.BF16 R116, R68.reuse, R118, R16 ;  /* 0x000000764474723c */ /* 0x040ff00000041810 */
[C---:B------:R-:W-:Y:S08]  /*259d0*/  HMMA.16816.F32.BF16 R112, R68.reuse, R108, R20 ;  /* 0x0000006c4470723c */ /* 0x040ff00000041814 */
[C---:B------:R-:W-:Y:S08]  /*259e0*/  HMMA.16816.F32.BF16 R108, R68.reuse, R110, R24 ;  /* 0x0000006e446c723c */ /* 0x040ff00000041818 */
        /* <DEDUP_REMOVED lines=8> */
[C---:B--2---:R-:W-:Y:S08]  /*25a70*/  HMMA.16816.F32.BF16 R72, R68.reuse, R4, R60 ;  /* 0x000000044448723c */ /* 0x044ff0000004183c */
[----:B------:R-:W-:Y:S01]  /*25a80*/  HMMA.16816.F32.BF16 R68, R68, R6, R64 ;  /* 0x000000064444723c */ /* 0x000fe20000041840 */
[----:B------:R-:W-:-:S07]  /*25a90*/  @P0 BRA `(.L_x_1423) ;  /* 0xffffad5000000947 */ /* 0x000fce000383ffff */
.L_x_1414:
        /* <DEDUP_REMOVED lines=11> */
.L_x_1437:
[----:B--23--:R-:W-:Y:S01]  /*25b50*/  FADD.FTZ R242, R6, R242 ;  /* 0x000000f206f27221 */ /* 0x00cfe20000010000 */
[----:B------:R-:W-:Y:S05]  /*25b60*/  BRA.DIV ~URZ, `(.L_x_1425) ;  /* 0x000017527f007947 */ /* 0x000fea000b800000 */
[----:B------:R-:W2:Y:S04]  /*25b70*/  SHFL.BFLY PT, R4, R243, 0x2, 0x1f ;  /* 0x0c401f00f3047f89 */ /* 0x000ea800000e0000 */
[----:B------:R-:W3:Y:S01]  /*25b80*/  SHFL.BFLY PT, R0, R242, 0x1, 0x1f ;  /* 0x0c201f00f2007f89 */ /* 0x000ee200000e0000 */
[----:B--2---:R-:W-:Y:S02]  /*25b90*/  FADD.FTZ R243, R4, R243 ;  /* 0x000000f304f37221 */ /* 0x004fe40000010000 */
[----:B---3--:R-:W-:-:S03]  /*25ba0*/  FADD.FTZ R242, R242, R0 ;  /* 0x00000000f2f27221 */ /* 0x008fc60000010000 */
[----:B------:R2:W3:Y:S04]  /*25bb0*/  SHFL.BFLY PT, R6, R243, 0x1, 0x1f ;  /* 0x0c201f00f3067f89 */ /* 0x0004e800000e0000 */
.L_x_1438:
[----:B------:R-:W4:Y:S01]  /*25bc0*/  S2R R5, SR_TID.X ;  /* 0x0000000000057919 */ /* 0x000f220000002100 */
[----:B---3--:R-:W-:Y:S01]  /*25bd0*/  FADD.FTZ R6, R6, R243 ;  /* 0x000000f306067221 */ /* 0x008fe20000010000 */
[----:B------:R-:W-:Y:S01]  /*25be0*/  FSETP.NE.FTZ.AND P4, PT, R242, RZ, PT ;  /* 0x000000fff200720b */ /* 0x000fe20003f95000 */
[----:B------:R-:W-:Y:S01]  /*25bf0*/  ULDC.64 UR4, c[0x0][0x118] ;  /* 0x0000460000047ab9 */ /* 0x000fe20000000a00 */
[----:B------:R-:W-:Y:S02]  /*25c00*/  MOV R0, 0x3f800000 ;  /* 0x3f80000000007802 */ /* 0x000fe40000000f00 */
[----:B------:R-:W-:Y:S02]  /*25c10*/  FSETP.NE.FTZ.AND P3, PT, R6, RZ, PT ;  /* 0x000000ff0600720b */ /* 0x000fe40003f75000 */
[----:B------:R-:W-:-:S07]  /*25c20*/  MOV R4, 0x3f800000 ;  /* 0x3f80000000047802 */ /* 0x000fce0000000f00 */
[----:B------:R-:W3:Y:S08]  /*25c30*/  @P4 MUFU.RCP R0, R242 ;  /* 0x000000f200004308 */ /* 0x000ef00000001000 */
[----:B------:R-:W1:Y:S01]  /*25c40*/  @P3 MUFU.RCP R4, R6 ;  /* 0x0000000600043308 */ /* 0x000e620000001000 */
[----:B----4-:R-:W-:-:S04]  /*25c50*/  SHF.R.S32.HI R7, RZ, 0x1f, R5 ;  /* 0x0000001fff077819 */ /* 0x010fc80000011405 */
[----:B------:R-:W-:Y:S01]  /*25c60*/  LEA.HI R10, R7, R5, RZ, 0x2 ;  /* 0x00000005070a7211 */ /* 0x000fe200078f10ff */
[----:B---3--:R-:W-:-:S03]  /*25c70*/  FMUL.FTZ R128, R0, R128 ;  /* 0x0000008000807220 */ /* 0x008fc60000410000 */
[--C-:B------:R-:W-:Y:S01]  /*25c80*/  SHF.R.S32.HI R12, RZ, 0x2, R10.reuse ;  /* 0x00000002ff0c7819 */ /* 0x100fe2000001140a */
[C---:B------:R-:W-:Y:S01]  /*25c90*/  FMUL.FTZ R129, R0.reuse, R129 ;  /* 0x0000008100817220 */ /* 0x040fe20000410000 */
[----:B------:R-:W-:Y:S01]  /*25ca0*/  SHF.R.S32.HI R11, RZ, 0x1f, R10 ;  /* 0x0000001fff0b7819 */ /* 0x000fe2000001140a */
[----:B------:R-:W-:Y:S01]  /*25cb0*/  FMUL.FTZ R124, R0, R124 ;  /* 0x0000007c007c7220 */ /* 0x000fe20000410000 */
[----:B------:R-:W-:Y:S01]  /*25cc0*/  LOP3.LUT R10, R10, 0x3ffffffc, RZ, 0xc0, !PT ;  /* 0x3ffffffc0a0a7812 */ /* 0x000fe200078ec0ff */
[----:B------:R-:W-:Y:S01]  /*25cd0*/  FMUL.FTZ R125, R0, R125 ;  /* 0x0000007d007d7220 */ /* 0x000fe20000410000 */
[----:B------:R-:W-:Y:S01]  /*25ce0*/  LEA.HI R11, R11, R12, RZ, 0x3 ;  /* 0x0000000c0b0b7211 */ /* 0x000fe200078f18ff */
[----:B-1----:R-:W-:Y:S01]  /*25cf0*/  FMUL.FTZ R131, R4, R131 ;  /* 0x0000008304837220 */ /* 0x002fe20000410000 */
        /* <DEDUP_REMOVED lines=17> */
[----:B------:R-:W-:Y:S01]  /*25e10*/  FMUL.FTZ R117, R0, R117 ;  /* 0x0000007500757220 */ /* 0x000fe20000410000 */
[----:B------:R-:W-:Y:S01]  /*25e20*/  LEA R10, R13, R10, 0x9 ;  /* 0x0000000a0d0a7211 */ /* 0x000fe200078e48ff */
[----:B------:R-:W-:Y:S01]  /*25e30*/  FMUL.FTZ R119, R4, R119 ;  /* 0x0000007704777220 */ /* 0x000fe20000410000 */
[----:B------:R-:W-:Y:S01]  /*25e40*/  LEA.HI R14, R14, R14, RZ, 0x1d ;  /* 0x0000000e0e0e7211 */ /* 0x000fe200078fe8ff */
[----:B------:R-:W-:Y:S01]  /*25e50*/  FMUL.FTZ R118, R4, R118 ;  /* 0x0000007604767220 */ /* 0x000fe20000410000 */
[----:B------:R-:W-:Y:S01]  /*25e60*/  ISETP.NE.U32.AND P0, PT, R15, 0x1, PT ;  /* 0x000000010f00780c */ /* 0x000fe20003f05070 */
[----:B------:R-:W-:Y:S01]  /*25e70*/  FMUL.FTZ R112, R0, R112 ;  /* 0x0000007000707220 */ /* 0x000fe20000410000 */
[----:B------:R-:W-:Y:S01]  /*25e80*/  LEA R10, R10, R14, 0x1 ;  /* 0x0000000e0a0a7211 */ /* 0x000fe200078e08ff */
[----:B------:R-:W-:Y:S01]  /*25e90*/  FMUL.FTZ R113, R0, R113 ;  /* 0x0000007100717220 */ /* 0x000fe20000410000 */
[----:B------:R-:W-:Y:S01]  /*25ea0*/  R2P PR, R12, 0x6 ;  /* 0x000000060c007804 */ /* 0x000fe20000000000 */
[----:B------:R-:W-:Y:S01]  /*25eb0*/  FMUL.FTZ R115, R4, R115 ;  /* 0x0000007304737220 */ /* 0x000fe20000410000 */
[----:B------:R-:W-:Y:S01]  /*25ec0*/  SHF.L.U32 R10, R10, 0x1, RZ ;  /* 0x000000010a0a7819 */ /* 0x000fe200000006ff */
[----:B------:R-:W-:Y:S01]  /*25ed0*/  FMUL.FTZ R114, R4, R114 ;  /* 0x0000007204727220 */ /* 0x000fe20000410000 */
[----:B------:R-:W-:Y:S01]  /*25ee0*/  MOV R12, 0x20 ;  /* 0x00000020000c7802 */ /* 0x000fe20000000f00 */
[C---:B------:R-:W-:Y:S01]  /*25ef0*/  FMUL.FTZ R108, R0.reuse, R108 ;  /* 0x0000006c006c7220 */ /* 0x040fe20000410000 */
[----:B------:R-:W-:Y:S01]  /*25f00*/  MOV R15, 0x40 ;  /* 0x00000040000f7802 */ /* 0x000fe20000000f00 */
[----:B------:R-:W-:Y:S01]  /*25f10*/  FMUL.FTZ R109, R0, R109 ;  /* 0x0000006d006d7220 */ /* 0x000fe20000410000 */
[----:B------:R-:W-:Y:S01]  /*25f20*/  IADD3 R14, R10, -0x10, RZ ;  /* 0xfffffff00a0e7810 */ /* 0x000fe20007ffe0ff */
[----:B------:R-:W-:Y:S01]  /*25f30*/  FMUL.FTZ R111, R4, R111 ;  /* 0x0000006f046f7220 */ /* 0x000fe20000410000 */
[----:B------:R-:W-:Y:S01]  /*25f40*/  SEL R12, R12, 0xffffffe0, !P1 ;  /* 0xffffffe00c0c7807 */ /* 0x000fe20004800000 */
[----:B------:R-:W-:Y:S01]  /*25f50*/  FMUL.FTZ R110, R4, R110 ;  /* 0x0000006e046e7220 */ /* 0x000fe20000410000 */
[----:B------:R-:W-:Y:S01]  /*25f60*/  @P0 IADD3 R14, R10, 0x10, RZ ;  /* 0x000000100a0e0810 */ /* 0x000fe20007ffe0ff */
[C---:B------:R-:W-:Y:S01]  /*25f70*/  FMUL.FTZ R104, R0.reuse, R104 ;  /* 0x0000006800687220 */ /* 0x040fe20000410000 */
[----:B------:R-:W-:Y:S01]  /*25f80*/  F2FP.BF16.PACK_AB R130, R131, R130 ;  /* 0x000000828382723e */ /* 0x000fe200000010ff */
[----:B------:R-:W-:Y:S01]  /*25f90*/  FMUL.FTZ R105, R0, R105 ;  /* 0x0000006900697220 */ /* 0x000fe20000410000 */
[----:B------:R-:W-:Y:S01]  /*25fa0*/  SEL R15, R15, 0xffffffc0, !P2 ;  /* 0xffffffc00f0f7807 */ /* 0x000fe20005000000 */
[C---:B------:R-:W-:Y:S01]  /*25fb0*/  FMUL.FTZ R107, R4.reuse, R107 ;  /* 0x0000006b046b7220 */ /* 0x040fe20000410000 */
[----:B------:R-:W-:Y:S01]  /*25fc0*/  F2FP.BF16.PACK_AB R124, R125, R124 ;  /* 0x0000007c7d7c723e */ /* 0x000fe200000010ff */
[----:B------:R-:W-:Y:S01]  /*25fd0*/  FMUL.FTZ R106, R4, R106 ;  /* 0x0000006a046a7220 */ /* 0x000fe20000410000 */
[----:B------:R-:W-:Y:S01]  /*25fe0*/  F2FP.BF16.PACK_AB R126, R127, R126 ;  /* 0x0000007e7f7e723e */ /* 0x000fe200000010ff */
[C---:B------:R-:W-:Y:S01]  /*25ff0*/  FMUL.FTZ R100, R0.reuse, R100 ;  /* 0x0000006400647220 */ /* 0x040fe20000410000 */
        /* <DEDUP_REMOVED lines=8> */
[----:B------:R-:W-:Y:S01]  /*26080*/  F2FP.BF16.PACK_AB R118, R119, R118 ;  /* 0x000000767776723e */ /* 0x000fe200000010ff */
[----:B------:R-:W-:Y:S01]  /*26090*/  FMUL.FTZ R97, R0, R97 ;  /* 0x0000006100617220 */ /* 0x000fe20000410000 */
[----:B------:R-:W-:Y:S01]  /*260a0*/  IADD3 R12, R12, R14, RZ ;  /* 0x0000000e0c0c7210 */ /* 0x000fe20007ffe0ff */
        /* <DEDUP_REMOVED lines=11> */
[----:B------:R-:W-:Y:S01]  /*26160*/  STS [R10], R128 ;  /* 0x000000800a007388 */ /* 0x000fe20000000800 */
[C---:B------:R-:W-:Y:S01]  /*26170*/  FMUL.FTZ R88, R0.reuse, R88 ;  /* 0x0000005800587220 */ /* 0x040fe20000410000 */
[----:B------:R-:W-:Y:S01]  /*26180*/  IADD3 R18, R15, R14, RZ ;  /* 0x0000000e0f127210 */ /* 0x000fe20007ffe0ff */
[----:B------:R-:W-:Y:S01]  /*26190*/  FMUL.FTZ R89, R0, R89 ;  /* 0x0000005900597220 */ /* 0x000fe20000410000 */
[----:B------:R-:W-:Y:S01]  /*261a0*/  STS [R10+0x400], R130 ;  /* 0x000400820a007388 */ /* 0x000fe20000000800 */
[C---:B------:R-:W-:Y:S01]  /*261b0*/  FMUL.FTZ R91, R4.reuse, R91 ;  /* 0x0000005b045b7220 */ /* 0x040fe20000410000 */
[----:B------:R-:W-:Y:S01]  /*261c0*/  F2FP.BF16.PACK_AB R104, R105, R104 ;  /* 0x000000686968723e */ /* 0x000fe200000010ff */
[----:B------:R-:W-:Y:S01]  /*261d0*/  FMUL.FTZ R90, R4, R90 ;  /* 0x0000005a045a7220 */ /* 0x000fe20000410000 */
[----:B------:R-:W-:Y:S01]  /*261e0*/  F2FP.BF16.PACK_AB R106, R107, R106 ;  /* 0x0000006a6b6a723e */ /* 0x000fe200000010ff */
[C---:B------:R-:W-:Y:S01]  /*261f0*/  FMUL.FTZ R84, R0.reuse, R84 ;  /* 0x0000005400547220 */ /* 0x040fe20000410000 */
[----:B------:R-:W-:Y:S01]  /*26200*/  STS [R14], R124 ;  /* 0x0000007c0e007388 */ /* 0x000fe20000000800 */
[----:B------:R-:W-:Y:S01]  /*26210*/  FMUL.FTZ R85, R0, R85 ;  /* 0x0000005500557220 */ /* 0x000fe20000410000 */
[----:B------:R-:W-:Y:S01]  /*26220*/  IADD3 R19, R16, R15, RZ ;  /* 0x0000000f10137210 */ /* 0x000fe20007ffe0ff */
[C---:B------:R-:W-:Y:S01]  /*26230*/  FMUL.FTZ R87, R4.reuse, R87 ;  /* 0x0000005704577220 */ /* 0x040fe20000410000 */
[----:B------:R-:W-:Y:S01]  /*26240*/  STS [R14+0x400], R126 ;  /* 0x0004007e0e007388 */ /* 0x000fe20000000800 */
[----:B------:R-:W-:Y:S01]  /*26250*/  FMUL.FTZ R86, R4, R86 ;  /* 0x0000005604567220 */ /* 0x000fe20000410000 */
[----:B------:R-:W-:Y:S01]  /*26260*/  F2FP.BF16.PACK_AB R100, R101, R100 ;  /* 0x000000646564723e */ /* 0x000fe200000010ff */
[C---:B------:R-:W-:Y:S01]  /*26270*/  FMUL.FTZ R80, R0.reuse, R80 ;  /* 0x0000005000507220 */ /* 0x040fe20000410000 */
[----:B------:R-:W-:Y:S01]  /*26280*/  F2FP.BF16.PACK_AB R102, R103, R102 ;  /* 0x000000666766723e */ /* 0x000fe200000010ff */
[----:B------:R-:W-:Y:S01]  /*26290*/  FMUL.FTZ R81, R0, R81 ;  /* 0x0000005100517220 */ /* 0x000fe20000410000 */
[----:B------:R-:W-:Y:S01]  /*262a0*/  STS [R16], R120 ;  /* 0x0000007810007388 */ /* 0x000fe20000000800 */
[----:B------:R-:W-:Y:S01]  /*262b0*/  FMUL.FTZ R83, R4, R83 ;  /* 0x0000005304537220 */ /* 0x000fe20000410000 */
        /* <DEDUP_REMOVED lines=10> */
[----:B------:R-:W-:Y:S01]  /*26360*/  F2FP.BF16.PACK_AB R92, R93, R92 ;  /* 0x0000005c5d5c723e */ /* 0x000fe200000010ff */
[C---:B------:R-:W-:Y:S01]  /*26370*/  FMUL.FTZ R72, R0.reuse, R72 ;  /* 0x0000004800487220 */ /* 0x040fe20000410000 */
[----:B------:R-:W-:Y:S01]  /*26380*/  STS [R12+0x400], R118 ;  /* 0x000400760c007388 */ /* 0x000fe20000000800 */
[C---:B------:R-:W-:Y:S01]  /*26390*/  FMUL.FTZ R73, R0.reuse, R73 ;  /* 0x0000004900497220 */ /* 0x040fe20000410000 */
[----:B------:R-:W-:Y:S01]  /*263a0*/  F2FP.BF16.PACK_AB R94, R95, R94 ;  /* 0x0000005e5f5e723e */ /* 0x000fe200000010ff */
[----:B------:R-:W-:Y:S01]  /*263b0*/  FMUL.FTZ R68, R0, R68 ;  /* 0x0000004400447220 */ /* 0x000fe20000410000 */
[----:B------:R-:W-:Y:S01]  /*263c0*/  STS [R17], R112 ;  /* 0x0000007011007388 */ /* 0x000fe20000000800 */
[C---:B------:R-:W-:Y:S01]  /*263d0*/  FMUL.FTZ R75, R4.reuse, R75 ;  /* 0x0000004b044b7220 */ /* 0x040fe20000410000 */
[----:B------:R-:W-:Y:S01]  /*263e0*/  F2FP.BF16.PACK_AB R88, R89, R88 ;  /* 0x000000585958723e */ /* 0x000fe200000010ff */
[C---:B------:R-:W-:Y:S01]  /*263f0*/  FMUL.FTZ R74, R4.reuse, R74 ;  /* 0x0000004a044a7220 */ /* 0x040fe20000410000 */
[----:B------:R-:W-:Y:S01]  /*26400*/  STS [R17+0x400], R114 ;  /* 0x0004007211007388 */ /* 0x000fe20000000800 */
[----:B------:R-:W-:Y:S01]  /*26410*/  FMUL.FTZ R71, R4, R71 ;  /* 0x0000004704477220 */ /* 0x000fe20000410000 */
[----:B------:R-:W-:Y:S01]  /*26420*/  F2FP.BF16.PACK_AB R90, R91, R90 ;  /* 0x0000005a5b5a723e */ /* 0x000fe200000010ff */
[----:B------:R-:W-:Y:S01]  /*26430*/  FMUL.FTZ R0, R0, R69 ;  /* 0x0000004500007220 */ /* 0x000fe20000410000 */
[----:B------:R-:W-:Y:S01]  /*26440*/  STS [R18], R108 ;  /* 0x0000006c12007388 */ /* 0x000fe20000000800 */
[----:B------:R-:W-:Y:S01]  /*26450*/  FMUL.FTZ R4, R4, R70 ;  /* 0x0000004604047220 */ /* 0x000fe20000410000 */
[----:B------:R-:W-:-:S02]  /*26460*/  F2FP.BF16.PACK_AB R84, R85, R84 ;  /* 0x000000545554723e */ /* 0x000fc400000010ff */
[----:B------:R-:W-:Y:S01]  /*26470*/  STS [R18+0x400], R110 ;  /* 0x0004006e12007388 */ /* 0x000fe20000000800 */
[----:B------:R-:W-:Y:S02]  /*26480*/  F2FP.BF16.PACK_AB R86, R87, R86 ;  /* 0x000000565756723e */ /* 0x000fe400000010ff */
[----:B------:R-:W-:Y:S01]  /*26490*/  F2FP.BF16.PACK_AB R80, R81, R80 ;  /* 0x000000505150723e */ /* 0x000fe200000010ff */
[----:B------:R-:W-:Y:S01]  /*264a0*/  STS [R19], R104 ;  /* 0x0000006813007388 */ /* 0x000fe20000000800 */
[----:B------:R-:W-:Y:S02]  /*264b0*/  F2FP.BF16.PACK_AB R82, R83, R82 ;  /* 0x000000525352723e */ /* 0x000fe400000010ff */
[----:B------:R-:W-:Y:S01]  /*264c0*/  F2FP.BF16.PACK_AB R76, R77, R76 ;  /* 0x0000004c4d4c723e */ /* 0x000fe200000010ff */
[----:B------:R-:W-:Y:S01]  /*264d0*/  STS [R19+0x400], R106 ;  /* 0x0004006a13007388 */ /* 0x000fe20000000800 */
[----:B------:R-:W-:Y:S02]  /*264e0*/  F2FP.BF16.PACK_AB R78, R79, R78 ;  /* 0x0000004e4f4e723e */ /* 0x000fe400000010ff */
[----:B------:R-:W-:Y:S01]  /*264f0*/  ISETP.NE.AND P0, PT, R236, -0x1, PT ;  /* 0xffffffffec00780c */ /* 0x000fe20003f05270 */
[----:B------:R-:W-:Y:S01]  /*26500*/  STS [R15], R100 ;  /* 0x000000640f007388 */ /* 0x000fe20000000800 */
[----:B------:R-:W-:-:S02]  /*26510*/  F2FP.BF16.PACK_AB R72, R73, R72 ;  /* 0x000000484948723e */ /* 0x000fc400000010ff */
[----:B------:R-:W-:Y:S01]  /*26520*/  F2FP.BF16.PACK_AB R74, R75, R74 ;  /* 0x0000004a4b4a723e */ /* 0x000fe200000010ff */
[----:B------:R-:W-:Y:S01]  /*26530*/  STS [R15+0x400], R102 ;  /* 0x000400660f007388 */ /* 0x000fe20000000800 */
[----:B------:R-:W-:Y:S02]  /*26540*/  F2FP.BF16.PACK_AB R0, R0, R68 ;  /* 0x000000440000723e */ /* 0x000fe400000010ff */
[----:B------:R-:W-:Y:S01]  /*26550*/  F2FP.BF16.PACK_AB R4, R71, R4 ;  /* 0x000000044704723e */ /* 0x000fe200000010ff */
        /* <DEDUP_REMOVED lines=14> */
[----:B------:R3:W-:Y:S04]  /*26640*/  STS [R15+0x2000], R0 ;  /* 0x002000000f007388 */ /* 0x0007e80000000800 */
[----:B------:R4:W-:Y:S04]  /*26650*/  STS [R15+0x2400], R4 ;  /* 0x002400040f007388 */ /* 0x0009e80000000800 */
[----:B-12---:R-:W2:Y:S04]  /*26660*/  @!P0 LD.E.64 R16, [R8.64+0x80] ;  /* 0x0000800408108980 */ /* 0x006ea8000c101b00 */
[----:B------:R-:W2:Y:S01]  /*26670*/  LD.E.64 R50, [R8.64+0x88] ;  /* 0x0000880408327980 */ /* 0x000ea2000c101b00 */
[----:B------:R-:W1:Y:S01]  /*26680*/  @P3 MUFU.LG2 R14, R6 ;  /* 0x00000006000e3308 */ /* 0x000e620000000c00 */
[----:B------:R-:W-:Y:S02]  /*26690*/  BSSY B0, `(.L_x_1426) ;  /* 0x0000022000007945 */ /* 0x000fe40003800000 */
[----:B------:R2:W5:Y:S04]  /*266a0*/  LD.E.64 R48, [R8.64+0x90] ;  /* 0x0000900408307980 */ /* 0x000568000c101b00 */
[----:B---3--:R-:W3:Y:S01]  /*266b0*/  LD.E.U8 R0, [R8.64+0x1c8] ;  /* 0x0001c80408007980 */ /* 0x008ee2000c101100 */
[----:B----4-:R-:W4:Y:S01]  /*266c0*/  @P4 MUFU.LG2 R15, R242 ;  /* 0x000000f2000f4308 */ /* 0x010f220000000c00 */
[----:B------:R-:W-:Y:S01]  /*266d0*/  @!P0 SHF.R.S32.HI R4, RZ, 0x1f, R233 ;  /* 0x0000001fff048819 */ /* 0x000fe200000114e9 */
[----:B-1----:R-:W-:Y:S01]  /*266e0*/  @P3 FMUL.FTZ R14, R14, 0.69314718246459960938 ;  /* 0x3f3172180e0e3820 */ /* 0x002fe20000410000 */
[----:B------:R-:W-:-:S02]  /*266f0*/  MOV R6, 0x7f800000 ;  /* 0x7f80000000067802 */ /* 0x000fc40000000f00 */
[----:B------:R-:W-:Y:S01]  /*26700*/  MOV R10, 0x7f800000 ;  /* 0x7f800000000a7802 */ /* 0x000fe20000000f00 */
[----:B-----5:R-:W-:Y:S02]  /*26710*/  @P3 FFMA.FTZ R10, R3, R2, R14 ;  /* 0x00000002030a3223 */ /* 0x020fe4000001000e */
[----:B----4-:R-:W-:-:S04]  /*26720*/  @P4 FMUL.FTZ R15, R15, 0.69314718246459960938 ;  /* 0x3f3172180f0f4820 */ /* 0x010fc80000410000 */
[----:B------:R-:W-:Y:S02]  /*26730*/  @P4 FFMA.FTZ R6, R132, R2, R15 ;  /* 0x0000000284064223 */ /* 0x000fe4000001000f */
[----:B--2---:R-:W-:-:S04]  /*26740*/  @!P0 IMAD R12, R17, R233, RZ ;  /* 0x000000e9110c8224 */ /* 0x004fc800078e02ff */
[----:B------:R-:W-:Y:S02]  /*26750*/  @!P0 IMAD R12, R16, R4, R12 ;  /* 0x00000004100c8224 */ /* 0x000fe400078e020c */
[----:B------:R-:W-:Y:S01]  /*26760*/  @P0 IMAD.WIDE.U32 R18, R50, R236, RZ ;  /* 0x000000ec32120225 */ /* 0x000fe200078e00ff */
[----:B---3--:R-:W-:-:S03]  /*26770*/  ISETP.NE.AND P1, PT, R0, RZ, PT ;  /* 0x000000ff0000720c */ /* 0x008fc60003f25270 */
[----:B------:R-:W-:Y:S02]  /*26780*/  @P0 IMAD R0, R51, R236, RZ ;  /* 0x000000ec33000224 */ /* 0x000fe400078e02ff */
[----:B------:R-:W-:Y:S01]  /*26790*/  @!P0 IMAD.WIDE.U32 R16, R16, R233, RZ ;  /* 0x000000e910108225 */ /* 0x000fe200078e00ff */
[----:B------:R-:W-:Y:S02]  /*267a0*/  @P0 MOV R4, R18 ;  /* 0x0000001200040202 */ /* 0x000fe40000000f00 */
[----:B------:R-:W-:Y:S02]  /*267b0*/  @P0 IADD3 R0, R19, R0, RZ ;  /* 0x0000000013000210 */ /* 0x000fe40007ffe0ff */
        /* <DEDUP_REMOVED lines=10> */
.L_x_1427:
[----:B------:R-:W-:Y:S02]  /*26860*/  ULDC.64 UR4, c[0x0][0x118] ;  /* 0x0000460000047ab9 */ /* 0x000fe40000000a00 */
[----:B------:R-:W2:Y:S04]  /*26870*/  LD.E R2, [R8.64+0x60] ;  /* 0x0000600408027980 */ /* 0x000ea8000c101900 */
[----:B------:R-:W3:Y:S01]  /*26880*/  LD.E R236, [R8.64+0xb4] ;  /* 0x0000b40408ec7980 */ /* 0x000ee2000c101900 */
[----:B--2---:R-:W-:-:S04]  /*26890*/  IMAD R2, R2, R233, R232 ;  /* 0x000000e902027224 */ /* 0x004fc800078e02e8 */
[----:B---3--:R-:W-:Y:S02]  /*268a0*/  IMAD R236, R236, R2, RZ ;  /* 0x00000002ecec7224 */ /* 0x008fe400078e02ff */
.L_x_1428:
[----:B------:R-:W-:Y:S05]  /*268b0*/  BSYNC B0 ;  /* 0x0000000000007941 */ /* 0x000fea0003800000 */
.L_x_1426:
[----:B------:R-:W-:Y:S02]  /*268c0*/  ULDC.64 UR4, c[0x0][0x118] ;  /* 0x0000460000047ab9 */ /* 0x000fe40000000a00 */
[----:B------:R1:W5:Y:S04]  /*268d0*/  LD.E.64 R54, [R8.64+0x70] ;  /* 0x0000700408367980 */ /* 0x000368000c101b00 */
[----:B------:R1:W5:Y:S01]  /*268e0*/  LD.E.64 R52, [R8.64+0xa0] ;  /* 0x0000a00408347980 */ /* 0x000362000c101b00 */
[----:B------:R-:W-:Y:S01]  /*268f0*/  WARPSYNC 0xffffffff ;  /* 0xffffffff00007948 */ /* 0x000fe20003800000 */
[----:B------:R-:W-:Y:S01]  /*26900*/  LOP3.LUT R14, R11, 0xffffffe0, RZ, 0xc0, !PT ;  /* 0xffffffe00b0e7812 */ /* 0x000fe200078ec0ff */
[----:B------:R-:W-:Y:S01]  /*26910*/  BSSY B0, `(.L_x_1429) ;  /* 0x0000027000007945 */ /* 0x000fe20003800000 */
[----:B------:R-:W-:Y:S01]  /*26920*/  BAR.SYNC.DEFER_BLOCKING 0x0 ;  /* 0x0000000000007b1d */ /* 0x000fe20000010000 */
[----:B------:R-:W-:-:S02]  /*26930*/  SHF.R.S32.HI R15, RZ, 0x1f, R13 ;  /* 0x0000001fff0f7819 */ /* 0x000fc4000001140d */
[----:B------:R-:W-:Y:S02]  /*26940*/  IMAD.IADD R14, R5, 0x1, -R14 ;  /* 0x00000001050e7824 */ /* 0x000fe400078e0a0e */
[----:B------:R-:W-:Y:S01]  /*26950*/  LEA.HI R15, R15, R13, RZ, 0x2 ;  /* 0x0000000d0f0f7211 */ /* 0x000fe200078f10ff */
[----:B------:R-:W2:Y:S02]  /*26960*/  S2R R2, SR_TID.X ;  /* 0x0000000000027919 */ /* 0x000ea40000002100 */
[----:B------:R-:W-:Y:S02]  /*26970*/  LOP3.LUT P0, RZ, R14, 0x3, RZ, 0xc0, !PT ;  /* 0x000000030eff7812 */ /* 0x000fe4000780c0ff */
[----:B------:R-:W-:Y:S01]  /*26980*/  LOP3.LUT R15, R15, 0xffffffc, RZ, 0xc0, !PT ;  /* 0x0ffffffc0f0f7812 */ /* 0x000fe200078ec0ff */
[----:B------:R1:W3:Y:S04]  /*26990*/  LDS.128 R40, [R237] ;  /* 0x00000000ed287984 */ /* 0x0002e80000000c00 */
[----:B------:R1:W4:Y:S01]  /*269a0*/  LDS.128 R36, [R237+0x800] ;  /* 0x00080000ed247984 */ /* 0x0003220000000c00 */
[----:B--2---:R-:W-:-:S03]  /*269b0*/  SHF.R.S32.HI R12, RZ, 0x1f, R2 ;  /* 0x0000001fff0c7819 */ /* 0x004fc60000011402 */
[----:B------:R1:W2:Y:S01]  /*269c0*/  LDS.128 R32, [R237+0x1000] ;  /* 0x00100000ed207984 */ /* 0x0002a20000000c00 */
[----:B------:R-:W-:-:S03]  /*269d0*/  LEA.HI R3, R12, R2, RZ, 0x5 ;  /* 0x000000020c037211 */ /* 0x000fc600078f28ff */
[----:B------:R1:W1:Y:S01]  /*269e0*/  LDS.128 R28, [R237+0x1800] ;  /* 0x00180000ed1c7984 */ /* 0x0002620000000c00 */
[----:B------:R-:W-:-:S03]  /*269f0*/  LOP3.LUT R3, R3, 0xffffffe0, RZ, 0xc0, !PT ;  /* 0xffffffe003037812 */ /* 0x000fc600078ec0ff */
[----:B------:R1:W1:Y:S02]  /*26a00*/  LDS.128 R24, [R237+0x2000] ;  /* 0x00200000ed187984 */ /* 0x0002640000000c00 */
[----:B------:R-:W-:Y:S02]  /*26a10*/  IMAD.IADD R3, R2, 0x1, -R3 ;  /* 0x0000000102037824 */ /* 0x000fe400078e0a03 */
[----:B------:R1:W1:Y:S04]  /*26a20*/  LDS.128 R20, [R237+0x2800] ;  /* 0x00280000ed147984 */ /* 0x0002680000000c00 */
[----:B------:R1:W1:Y:S01]  /*26a30*/  LDS.128 R16, [R237+0x3000] ;  /* 0x00300000ed107984 */ /* 0x0002620000000c00 */
[----:B------:R-:W-:-:S03]  /*26a40*/  SHF.R.S32.HI R11, RZ, 0x1f, R3 ;  /* 0x0000001fff0b7819 */ /* 0x000fc60000011403 */
[----:B------:R1:W1:Y:S01]  /*26a50*/  LDS.128 R44, [R237+0x3800] ;  /* 0x00380000ed2c7984 */ /* 0x0002620000000c00 */
[----:B------:R-:W-:Y:S01]  /*26a60*/  LEA.HI R11, R11, R3, RZ, 0x2 ;  /* 0x000000030b0b7211 */ /* 0x000fe200078f10ff */
[----:B------:R-:W-:-:S03]  /*26a70*/  IMAD.IADD R3, R13, 0x1, -R15 ;  /* 0x000000010d037824 */ /* 0x000fc600078e0a0f */
[----:B------:R-:W-:-:S05]  /*26a80*/  SHF.R.S32.HI R11, RZ, 0x2, R11 ;  /* 0x00000002ff0b7819 */ /* 0x000fca000001140b */
[----:B------:R-:W-:Y:S01]  /*26a90*/  IMAD R3, R3, 0x10, R11 ;  /* 0x0000001003037824 */ /* 0x000fe200078e020b */
[----:B------:R-:W-:Y:S05]  /*26aa0*/  @P0 BRA `(.L_x_1430) ;  /* 0x000000d000000947 */ /* 0x000fea0003800000 */
[C---:B------:R-:W-:Y:S01]  /*26ab0*/  IMAD R236, R234.reuse, 0x40, R236 ;  /* 0x00000040eaec7824 */ /* 0x040fe200078e02ec */
[C---:B------:R-:W-:Y:S01]  /*26ac0*/  IADD3 R15, R3.reuse, 0x8, RZ ;  /* 0x00000008030f7810 */ /* 0x040fe20007ffe0ff */
[----:B------:R-:W-:Y:S01]  /*26ad0*/  IMAD R11, R234, -0x40, R235 ;  /* 0xffffffc0ea0b7824 */ /* 0x000fe200078e02eb */
[----:B------:R-:W-:Y:S02]  /*26ae0*/  ULDC.64 UR4, c[0x0][0x118] ;  /* 0x0000460000047ab9 */ /* 0x000fe40000000a00 */
[----:B------:R-:W-:Y:S02]  /*26af0*/  SHF.R.S32.HI R14, RZ, 0x1f, R236 ;  /* 0x0000001fff0e7819 */ /* 0x000fe400000114ec */
[C---:B------:R-:W-:Y:S02]  /*26b00*/  IADD3 R13, P0, R3.reuse, R236, RZ ;  /* 0x000000ec030d7210 */ /* 0x040fe40007f1e0ff */
[----:B------:R-:W-:-:S02]  /*26b10*/  ISETP.GE.AND P2, PT, R3, R11, PT ;  /* 0x0000000b0300720c */ /* 0x000fc40003f46270 */
[----:B------:R-:W-:Y:S02]  /*26b20*/  ISETP.GE.AND P1, PT, R15, R11, PT ;  /* 0x0000000b0f00720c */ /* 0x000fe40003f26270 */
[----:B------:R-:W-:Y:S02]  /*26b30*/  LEA.HI.X.SX32 R14, R3, R14, 0x1, P0 ;  /* 0x0000000e030e7211 */ /* 0x000fe400000f0eff */
[----:B-----5:R-:W-:-:S04]  /*26b40*/  LEA R52, P0, R13, R52, 0x2 ;  /* 0x000000340d347211 */ /* 0x020fc800078010ff */
[----:B------:R-:W-:-:S05]  /*26b50*/  LEA.HI.X R53, R13, R53, R14, 0x2, P0 ;  /* 0x000000350d357211 */ /* 0x000fca00000f140e */
[----:B------:R4:W-:Y:S04]  /*26b60*/  @!P2 ST.E [R52.64], R6 ;  /* 0x000000063400a985 */ /* 0x0009e8000c101904 */
[----:B------:R4:W-:Y:S02]  /*26b70*/  @!P1 ST.E [R52.64+0x20], R10 ;  /* 0x0000200a34009985 */ /* 0x0009e4000c101904 */
.L_x_1430:
[----:B------:R-:W-:Y:S05]  /*26b80*/  BSYNC B0 ;  /* 0x0000000000007941 */ /* 0x000fea0003800000 */
.L_x_1429:
[----:B------:R-:W-:Y:S01]  /*26b90*/  LEA.HI R3, R7, R5, RZ, 0x3 ;  /* 0x0000000507037211 */ /* 0x000fe200078f18ff */
[----:B------:R-:W-:Y:S01]  /*26ba0*/  ULDC.64 UR4, c[0x0][0x118] ;  /* 0x0000460000047ab9 */ /* 0x000fe20000000a00 */
[----:B------:R-:W-:Y:S01]  /*26bb0*/  IMAD.SHL.U32 R234, R234, 0x40, RZ ;  /* 0x00000040eaea7824 */ /* 0x000fe200078e00ff */
[----:B------:R-:W-:Y:S01]  /*26bc0*/  LEA.HI R12, R12, R2, RZ, 0x3 ;  /* 0x000000020c0c7211 */ /* 0x000fe200078f18ff */
[----:B-1----:R1:W5:Y:S01]  /*26bd0*/  LD.E R8, [R8.64+0xc0] ;  /* 0x0000c00408087980 */ /* 0x002362000c101900 */
[----:B------:R-:W-:Y:S01]  /*26be0*/  LOP3.LUT R3, R3, 0xfffffff8, RZ, 0xc0, !PT ;  /* 0xfffffff803037812 */ /* 0x000fe200078ec0ff */
[----:B------:R-:W-:Y:S04]  /*26bf0*/  BSSY B0, `(.L_x_1431) ;  /* 0x0000024000007945 */ /* 0x000fe80003800000 */
[----:B------:R-:W-:Y:S01]  /*26c00*/  IMAD.IADD R3, R5, 0x1, -R3 ;  /* 0x0000000105037824 */ /* 0x000fe200078e0a03 */
[----:B------:R-:W-:-:S03]  /*26c10*/  SHF.R.S32.HI R5, RZ, 0x1f, R234 ;  /* 0x0000001fff057819 */ /* 0x000fc600000114ea */
[----:B----4-:R-:W-:Y:S02]  /*26c20*/  IMAD.SHL.U32 R6, R3, 0x8, RZ ;  /* 0x0000000803067824 */ /* 0x010fe400078e00ff */
[----:B------:R-:W-:-:S03]  /*26c30*/  IMAD R3, R51, R234, RZ ;  /* 0x000000ea33037224 */ /* 0x000fc600078e02ff */
[----:B------:R-:W-:Y:S01]  /*26c40*/  SHF.R.S32.HI R7, RZ, 0x1f, R6 ;  /* 0x0000001fff077819 */ /* 0x000fe20000011406 */
[----:B------:R-:W-:Y:S01]  /*26c50*/  IMAD R3, R50, R5, R3 ;  /* 0x0000000532037224 */ /* 0x000fe200078e0203 */
[----:B------:R-:W-:-:S03]  /*26c60*/  SHF.R.S32.HI R5, RZ, 0x1f, R232 ;  /* 0x0000001fff057819 */ /* 0x000fc600000114e8 */
[----:B------:R-:W-:-:S04]  /*26c70*/  IMAD.WIDE.U32 R10, R50, R234, R6 ;  /* 0x000000ea320a7225 */ /* 0x000fc800078e0006 */
[----:B------:R-:W-:Y:S01]  /*26c80*/  IMAD.IADD R234, R235, 0x1, -R234 ;  /* 0x00000001ebea7824 */ /* 0x000fe200078e0aea */
[----:B------:R-:W-:Y:S01]  /*26c90*/  IADD3 R10, P0, R4, R10, RZ ;  /* 0x0000000a040a7210 */ /* 0x000fe20007f1e0ff */
[----:B------:R-:W-:-:S03]  /*26ca0*/  IMAD R4, R49, R232, RZ ;  /* 0x000000e831047224 */ /* 0x000fc600078e02ff */
[----:B------:R-:W-:Y:S01]  /*26cb0*/  IADD3.X R11, R0, R11, R3, P0, !PT ;  /* 0x0000000b000b7210 */ /* 0x000fe200007fe403 */
[----:B------:R-:W-:Y:S01]  /*26cc0*/  IMAD R4, R48, R5, R4 ;  /* 0x0000000530047224 */ /* 0x000fe200078e0204 */
[----:B------:R-:W-:Y:S02]  /*26cd0*/  LOP3.LUT R0, R12, 0xfffffff8, RZ, 0xc0, !PT ;  /* 0xfffffff80c007812 */ /* 0x000fe400078ec0ff */
[----:B------:R-:W-:Y:S01]  /*26ce0*/  SHF.R.S32.HI R12, RZ, 0x3, R12 ;  /* 0x00000003ff0c7819 */ /* 0x000fe2000001140c */
[----:B------:R-:W-:-:S03]  /*26cf0*/  IMAD.WIDE.U32 R48, R48, R232, R10 ;  /* 0x000000e830307225 */ /* 0x000fc600078e000a */
[----:B------:R-:W-:Y:S01]  /*26d00*/  ISETP.GE.AND P0, PT, R12, R234, PT ;  /* 0x000000ea0c00720c */ /* 0x000fe20003f06270 */
[----:B------:R-:W-:Y:S01]  /*26d10*/  IMAD.IADD R0, R2, 0x1, -R0 ;  /* 0x0000000102007824 */ /* 0x000fe200078e0a00 */
[----:B------:R-:W-:Y:S01]  /*26d20*/  SHF.R.S32.HI R2, RZ, 0x1f, R12 ;  /* 0x0000001fff027819 */ /* 0x000fe2000001140c */
[----:B------:R-:W-:Y:S02]  /*26d30*/  IMAD.IADD R11, R49, 0x1, R4 ;  /* 0x00000001310b7824 */ /* 0x000fe400078e0204 */
[----:B------:R-:W-:-:S05]  /*26d40*/  IMAD.SHL.U32 R0, R0, 0x8, RZ ;  /* 0x0000000800007824 */ /* 0x000fca00078e00ff */
[----:B------:R-:W-:-:S03]  /*26d50*/  IADD3 R0, R0, 0x40, RZ ;  /* 0x0000004000007810 */ /* 0x000fc60007ffe0ff */
[----:B------:R-:W-:Y:S05]  /*26d60*/  @P0 BRA `(.L_x_1432) ;  /* 0x000000c000000947 */ /* 0x000fea0003800000 */
[----:B-1----:R-:W-:Y:S01]  /*26d70*/  IMAD R3, R51, R12, RZ ;  /* 0x0000000c33037224 */ /* 0x002fe200078e02ff */
        /* <DEDUP_REMOVED lines=9> */
[----:B---3--:R1:W-:Y:S04]  /*26e10*/  @!P2 ST.E.128 [R14.64], R40 ;  /* 0x000000280e00a985 */ /* 0x0083e8000c101d04 */
[----:B------:R1:W-:Y:S02]  /*26e20*/  @!P1 ST.E.128 [R14.64+0x80], R24 ;  /* 0x000080180e009985 */ /* 0x0003e4000c101d04 */
.L_x_1432:
[----:B-1----:R-:W-:Y:S05]  /*26e30*/  BSYNC B0 ;  /* 0x0000000000007941 */ /* 0x002fea0003800000 */
.L_x_1431:
[----:B------:R-:W-:Y:S01]  /*26e40*/  IADD3 R3, R12, 0x10, RZ ;  /* 0x000000100c037810 */ /* 0x000fe20007ffe0ff */
[----:B------:R-:W-:Y:S03]  /*26e50*/  BSSY B0, `(.L_x_1433) ;  /* 0x0000012000007945 */ /* 0x000fe60003800000 */
[----:B------:R-:W-:-:S13]  /*26e60*/  ISETP.GE.AND P0, PT, R3, R234, PT ;  /* 0x000000ea0300720c */ /* 0x000fda0003f06270 */
[----:B------:R-:W-:Y:S05]  /*26e70*/  @P0 BRA `(.L_x_1434) ;  /* 0x000000f000000947 */ /* 0x000fea0003800000 */
[----:B------:R-:W-:Y:S01]  /*26e80*/  IADD3 R4, P0, R12, 0x10, RZ ;  /* 0x000000100c047810 */ /* 0x000fe20007f1e0ff */
[----:B------:R-:W-:Y:S01]  /*26e90*/  IMAD.MOV.U32 R14, RZ, RZ, R48 ;  /* 0x000000ffff0e7224 */ /* 0x000fe200078e0030 */
[----:B------:R-:W-:Y:S01]  /*26ea0*/  MOV R15, R11 ;  /* 0x0000000b000f7202 */ /* 0x000fe20000000f00 */
[----:B------:R-:W-:Y:S01]  /*26eb0*/  ULDC.64 UR4, c[0x0][0x118] ;  /* 0x0000460000047ab9 */ /* 0x000fe20000000a00 */
[-C--:B-----5:R-:W-:Y:S01]  /*26ec0*/  ISETP.GE.AND P1, PT, R6, R8.reuse, PT ;  /* 0x000000080600720c */ /* 0x0a0fe20003f26270 */
[----:B------:R-:W-:Y:S01]  /*26ed0*/  IMAD.X R3, RZ, RZ, R2, P0 ;  /* 0x000000ffff037224 */ /* 0x000fe200000e0602 */
[----:B------:R-:W-:Y:S01]  /*26ee0*/  ISETP.GE.AND P0, PT, R0, R8, PT ;  /* 0x000000080000720c */ /* 0x000fe20003f06270 */
[----:B------:R-:W-:-:S04]  /*26ef0*/  IMAD.WIDE.U32 R14, R50, R4, R14 ;  /* 0x00000004320e7225 */ /* 0x000fc800078e000e */
[----:B------:R-:W-:-:S04]  /*26f00*/  IMAD R3, R3, R50, RZ ;  /* 0x0000003203037224 */ /* 0x000fc800078e02ff */
[----:B------:R-:W-:Y:S01]  /*26f10*/  IMAD R3, R51, R4, R3 ;  /* 0x0000000433037224 */ /* 0x000fe200078e0203 */
[----:B------:R-:W-:-:S03]  /*26f20*/  LEA R4, P2, R14, R54, 0x1 ;  /* 0x000000360e047211 */ /* 0x000fc600078408ff */
[----:B------:R-:W-:-:S05]  /*26f30*/  IMAD.IADD R3, R15, 0x1, R3 ;  /* 0x000000010f037824 */ /* 0x000fca00078e0203 */
[----:B------:R-:W-:-:S05]  /*26f40*/  LEA.HI.X R5, R14, R55, R3, 0x1, P2 ;  /* 0x000000370e057211 */ /* 0x000fca00010f0c03 */
[----:B------:R1:W-:Y:S04]  /*26f50*/  @!P1 ST.E.128 [R4.64], R36 ;  /* 0x0000002404009985 */ /* 0x0003e8000c101d04 */
[----:B------:R1:W-:Y:S02]  /*26f60*/  @!P0 ST.E.128 [R4.64+0x80], R20 ;  /* 0x0000801404008985 */ /* 0x0003e4000c101d04 */
.L_x_1434:
[----:B------:R-:W-:Y:S05]  /*26f70*/  BSYNC B0 ;  /* 0x0000000000007941 */ /* 0x000fea0003800000 */
.L_x_1433:
        /* <DEDUP_REMOVED lines=17> */
[----:B--2---:R1:W-:Y:S04]  /*27090*/  @!P1 ST.E.128 [R4.64], R32 ;  /* 0x0000002004009985 */ /* 0x0043e8000c101d04 */
[----:B------:R1:W-:Y:S02]  /*270a0*/  @!P0 ST.E.128 [R4.64+0x80], R16 ;  /* 0x0000801004008985 */ /* 0x0003e4000c101d04 */
.L_x_1436:
[----:B------:R-:W-:Y:S05]  /*270b0*/  BSYNC B0 ;  /* 0x0000000000007941 */ /* 0x000fea0003800000 */
.L_x_1435:
[----:B------:R-:W-:Y:S01]  /*270c0*/  IADD3 R3, R12, 0x30, RZ ;  /* 0x000000300c037810 */ /* 0x000fe20007ffe0ff */
[----:B-1----:R-:W-:Y:S02]  /*270d0*/  IMAD.MOV.U32 R4, RZ, RZ, R231 ;  /* 0x000000ffff047224 */ /* 0x002fe400078e00e7 */
[----:B------:R-:W-:Y:S01]  /*270e0*/  IMAD.MOV.U32 R5, RZ, RZ, 0x0 ;  /* 0x00000000ff057424 */ /* 0x000fe200078e00ff */
[----:B------:R-:W-:-:S13]  /*270f0*/  ISETP.GE.AND P0, PT, R3, R234, PT ;  /* 0x000000ea0300720c */ /* 0x000fda0003f06270 */
[----:B------:R-:W-:Y:S05]  /*27100*/  @P0 RET.REL.NODEC R4 `(_ZN5flash24flash_fwd_splitkv_kernelI23Flash_fwd_kernel_traitsILi128ELi64ELi128ELi4ELb0ELb0EN7cutlass10bfloat16_tE19Flash_kernel_traitsILi128ELi64ELi128ELi4ES3_EELb1ELb0ELb0ELb0ELb0ELb1ELb0ELb1EEEvNS_16Flash_fwd_paramsE) ;  /* 0xfffd8ef004000950 */ /* 0x000fea0003c3ffff */
        /* <DEDUP_REMOVED lines=10> */
[----:B------:R-:W-:-:S04]  /*271b0*/  IMAD R2, R51, R12, R2 ;  /* 0x0000000c33027224 */ /* 0x000fc800078e0202 */
[----:B------:R-:W-:-:S05]  /*271c0*/  IMAD.IADD R2, R5, 0x1, R2 ;  /* 0x0000000105027824 */ /* 0x000fca00078e0202 */
[----:B------:R-:W-:Y:S02]  /*271d0*/  LEA.HI.X R7, R4, R55, R2, 0x1, P1 ;  /* 0x0000003704077211 */ /* 0x000fe400008f0c02 */
[----:B------:R-:W-:-:S03]  /*271e0*/  MOV R2, R231 ;  /* 0x000000e700027202 */ /* 0x000fc60000000f00 */
[----:B------:R1:W-:Y:S01]  /*271f0*/  @!P0 ST.E.128 [R6.64], R28 ;  /* 0x0000001c06008985 */ /* 0x0003e2000c101d04 */
[----:B------:R-:W-:-:S13]  /*27200*/  ISETP.GE.AND P0, PT, R0, R8, PT ;  /* 0x000000080000720c */ /* 0x000fda0003f06270 */
[----:B------:R-:W-:Y:S05]  /*27210*/  @P0 RET.REL.NODEC R2 `(_ZN5flash24flash_fwd_splitkv_kernelI23Flash_fwd_kernel_traitsILi128ELi64ELi128ELi4ELb0ELb0EN7cutlass10bfloat16_tE19Flash_kernel_traitsILi128ELi64ELi128ELi4ES3_EELb1ELb0ELb0ELb0ELb0ELb1ELb0ELb1EEEvNS_16Flash_fwd_paramsE) ;  /* 0xfffd8de002000950 */ /* 0x000fea0003c3ffff */
[----:B------:R-:W-:Y:S01]  /*27220*/  MOV R2, R231 ;  /* 0x000000e700027202 */ /* 0x000fe20000000f00 */
[----:B------:R-:W-:Y:S01]  /*27230*/  ULDC.64 UR4, c[0x0][0x118] ;  /* 0x0000460000047ab9 */ /* 0x000fe20000000a00 */
[----:B------:R-:W-:Y:S01]  /*27240*/  MOV R3, 0x0 ;  /* 0x0000000000037802 */ /* 0x000fe20000000f00 */
[----:B------:R4:W-:Y:S03]  /*27250*/  ST.E.128 [R6.64+0x80], R44 ;  /* 0x0000802c06007985 */ /* 0x0009e6000c101d04 */
[----:B------:R-:W-:Y:S05]  /*27260*/  RET.REL.NODEC R2 `(_ZN5flash24flash_fwd_splitkv_kernelI23Flash_fwd_kernel_traitsILi128ELi64ELi128ELi4ELb0ELb0EN7cutlass10bfloat16_tE19Flash_kernel_traitsILi128ELi64ELi128ELi4ES3_EELb1ELb0ELb0ELb0ELb0ELb1ELb0ELb1EEEvNS_16Flash_fwd_paramsE) ;  /* 0xfffd8d9002007950 */ /* 0x000fea0003c3ffff */
.L_x_1424:
[----:B------:R-:W-:Y:S01]  /*27270*/  IMAD.MOV.U32 R7, RZ, RZ, R242 ;  /* 0x000000ffff077224 */ /* 0x000fe200078e00f2 */
[----:B------:R-:W-:Y:S02]  /*27280*/  MOV R6, 0x2 ;  /* 0x0000000200067802 */ /* 0x000fe40000000f00 */
[----:B------:R-:W-:Y:S02]  /*27290*/  MOV R4, 0x272b0 ;  /* 0x000272b000047802 */ /* 0x000fe40000000f00 */
[----:B-1---5:R-:W-:Y:S05]  /*272a0*/  CALL.REL.NOINC `($__internal_15_$__cuda_sm70_shflsync_bfly_p) ;  /* 0x0000010000007944 */ /* 0x022fea0003c00000 */
[----:B-12---:R-:W-:Y:S05]  /*272b0*/  BRA `(.L_x_1437) ;  /* 0xffffe89000007947 */ /* 0x006fea000383ffff */
.L_x_1425:
[----:B------:R-:W-:Y:S01]  /*272c0*/  IMAD.MOV.U32 R7, RZ, RZ, R242 ;  /* 0x000000ffff077224 */ /* 0x000fe200078e00f2 */
[----:B------:R-:W-:-:S02]  /*272d0*/  MOV R6, 0x1 ;  /* 0x0000000100067802 */ /* 0x000fc40000000f00 */
[----:B------:R-:W-:Y:S02]  /*272e0*/  MOV R4, 0x27300 ;  /* 0x0002730000047802 */ /* 0x000fe40000000f00 */
[----:B-1---5:R-:W-:Y:S05]  /*272f0*/  CALL.REL.NOINC `($__internal_15_$__cuda_sm70_shflsync_bfly_p) ;  /* 0x000000b000007944 */ /* 0x022fea0003c00000 */
[----:B--2---:R-:W-:Y:S01]  /*27300*/  FADD.FTZ R242, R242, R6 ;  /* 0x00000006f2f27221 */ /* 0x004fe20000010000 */
[----:B-1----:R-:W-:Y:S02]  /*27310*/  MOV R7, R243 ;  /* 0x000000f300077202 */ /* 0x002fe40000000f00 */
[----:B------:R-:W-:Y:S02]  /*27320*/  MOV R6, 0x2 ;  /* 0x0000000200067802 */ /* 0x000fe40000000f00 */
[----:B------:R-:W-:Y:S02]  /*27330*/  MOV R4, 0x27350 ;  /* 0x0002735000047802 */ /* 0x000fe40000000f00 */
[----:B------:R-:W-:Y:S05]  /*27340*/  CALL.REL.NOINC `($__internal_15_$__cuda_sm70_shflsync_bfly_p) ;  /* 0x0000006000007944 */ /* 0x000fea0003c00000 */
[----:B--2---:R-:W-:Y:S01]  /*27350*/  FADD.FTZ R243, R243, R6 ;  /* 0x00000006f3f37221 */ /* 0x004fe20000010000 */
[----:B------:R-:W-:Y:S02]  /*27360*/  MOV R6, 0x1 ;  /* 0x0000000100067802 */ /* 0x000fe40000000f00 */
[----:B------:R-:W-:Y:S02]  /*27370*/  MOV R4, 0x273a0 ;  /* 0x000273a000047802 */ /* 0x000fe40000000f00 */
[----:B-1----:R-:W-:-:S02]  /*27380*/  MOV R7, R243 ;  /* 0x000000f300077202 */ /* 0x002fc40000000f00 */
[----:B------:R-:W-:Y:S05]  /*27390*/  CALL.REL.NOINC `($__internal_15_$__cuda_sm70_shflsync_bfly_p) ;  /* 0x0000001000007944 */ /* 0x000fea0003c00000 */
[----:B-12---:R-:W-:Y:S05]  /*273a0*/  BRA `(.L_x_1438) ;  /* 0xffffe81000007947 */ /* 0x006fea000383ffff */
        .weak           $__internal_15_$__cuda_sm70_shflsync_bfly_p
        .type           $__internal_15_$__cuda_sm70_shflsync_bfly_p,@function
        .size           $__internal_15_$__cuda_sm70_shflsync_bfly_p,(.L_x_8279 - $__internal_15_$__cuda_sm70_shflsync_bfly_p)
$__internal_15_$__cuda_sm70_shflsync_bfly_p:
[----:B------:R-:W-:Y:S01]  /*273b0*/  MOV R10, R4 ;  /* 0x00000004000a7202 */ /* 0x000fe20000000f00 */
[----:B------:R-:W-:Y:S04]  /*273c0*/  WARPSYNC R0 ;  /* 0x0000000000007348 */ /* 0x000fe80003800000 */
[----:B------:R-:W-:Y:S01]  /*273d0*/  MOV R11, 0x0 ;  /* 0x00000000000b7802 */ /* 0x000fe20000000f00 */
[----:B------:R1:W2:Y:S03]  /*273e0*/  SHFL.BFLY PT, R6, R7, R6, R5 ;  /* 0x0c00000607067389 */ /* 0x0002a600000e0005 */
[----:B------:R-:W-:Y:S05]  /*273f0*/  RET.REL.NODEC R10 `(_ZN5flash24flash_fwd_splitkv_kernelI23Flash_fwd_kernel_traitsILi128ELi64ELi128ELi4ELb0ELb0EN7cutlass10bfloat16_tE19Flash_kernel_traitsILi128ELi64ELi128ELi4ES3_EELb1ELb0ELb0ELb0ELb0ELb1ELb0ELb1EEEvNS_16Flash_fwd_paramsE) ;  /* 0xfffd8c000a007950 */ /* 0x000fea0003c3ffff */
.L_x_1439:
        /* <DEDUP_REMOVED lines=16> */
.L_x_8279:


//--------------------- .text._ZN5flash24flash_fwd_splitkv_kernelI23Flash_fwd_kernel_traitsILi128ELi64ELi128ELi4ELb0ELb0EN7cutlass10bfloat16_tE19Flash_kernel_traitsILi128ELi64ELi128ELi4ES3_EELb1ELb0ELb0ELb0ELb0ELb0ELb1ELb0EEEvNS_16Flash_fwd_paramsE --------------------------
	.section	.text._ZN5flash24flash_fwd_splitkv_kernelI23Flash_fwd_kernel_traitsILi128ELi64ELi128ELi4ELb0ELb0EN7cutlass10bfloat16_tE19Flash_kernel_traitsILi128ELi64ELi128ELi4ES3_EELb1ELb0ELb0ELb0ELb0ELb0ELb1ELb0EEEvNS_16Flash_fwd_paramsE,"ax",@progbits
	.sectioninfo	@"SHI_REGISTERS=255"
	.align	128
        .global         _ZN5flash24flash_fwd_splitkv_kernelI23Flash_fwd_kernel_traitsILi128ELi64ELi128ELi4ELb0ELb0EN7cutlass10bfloat16_tE19Flash_kernel_traitsILi128ELi64ELi128ELi4ES3_EELb1ELb0ELb0ELb0ELb0ELb0ELb1ELb0EEEvNS_16Flash_fwd_paramsE
        .type           _ZN5flash24flash_fwd_splitkv_kernelI23Flash_fwd_kernel_traitsILi128ELi64ELi128ELi4ELb0ELb0EN7cutlass10bfloat16_tE19Flash_kernel_traitsILi128ELi64ELi128ELi4ES3_EELb1ELb0ELb0ELb0ELb0ELb0ELb1ELb0EEEvNS_16Flash_fwd_paramsE,@function
        .size           _ZN5flash24flash_fwd_splitkv_kernelI23Flash_fwd_kernel_traitsILi128ELi64ELi128ELi4ELb0ELb0EN7cutlass10bfloat16_tE19Flash_kernel_traitsILi128ELi64ELi128ELi4ES3_EELb1ELb0ELb0ELb0ELb0ELb0ELb1ELb0EEEvNS_16Flash_fwd_paramsE,(.L_x_8332 - _ZN5flash24flash_fwd_splitkv_kernelI23Flash_fwd_kernel_traitsILi128ELi64ELi128ELi4ELb0ELb0EN7cutlass10bfloat16_tE19Flash_kernel_traitsILi128ELi64ELi128ELi4ES3_EELb1ELb0ELb0ELb0ELb0ELb0ELb1ELb0EEEvNS_16Flash_fwd_paramsE)
        .other          _ZN5flash24flash_fwd_splitkv_kernelI23Flash_fwd_kernel_traitsILi128ELi64ELi128ELi4ELb0ELb0EN7cutlass10bfloat16_tE19Flash_kernel_traitsILi128ELi64ELi128ELi4ES3_EELb1ELb0ELb0ELb0ELb0ELb0ELb1ELb0EEEvNS_16Flash_fwd_paramsE,@"STO_CUDA_ENTRY STV_DEFAULT"
_ZN5flash24flash_fwd_splitkv_kernelI23Flash_fwd_kernel_traitsILi128ELi64ELi128ELi4ELb0ELb0EN7cutlass10bfloat16_tE19Flash_kernel_traitsILi128ELi64ELi128ELi4ES3_EELb1ELb0ELb0ELb0ELb0ELb0ELb1ELb0EEEvNS_16Flash_fwd_paramsE:
.text._ZN5flash24flash_fwd_splitkv_kernelI23Flash_fwd_kernel_traitsILi128ELi64ELi128ELi4ELb0ELb0EN7cutlass10bfloat16_tE19Flash_kernel_traitsILi128ELi64ELi128ELi4ES3_EELb1ELb0ELb0ELb0ELb0ELb0ELb1ELb0EEEvNS_16Flash_fwd_paramsE:
[----:B------:R-:W-:Y:S02]  /*0000*/  MOV R1, c[0x0][0x28] ;  /* 0x00000a0000017a02 */ /* 0x000fe40000000f00 */
[----:B------:R-:W1:Y:S01]  /*0010*/  I2F.U32.RP R4, c[0x0][0x1c0] ;  /* 0x0000700000047b06 */ /* 0x000e620000209000 */
[----:B------:R-:W2:Y:S01]  /*0020*/  S2R R9, SR_CTAID.Z ;  /* 0x0000000000097919 */ /* 0x000ea20000002700 */
[----:B------:R-:W-:Y:S01]  /*0030*/  IMAD.MOV.U32 R2, RZ, RZ, RZ ;  /* 0x000000ffff027224 */ /* 0x000fe200078e00ff */
[----:B------:R-:W-:Y:S01]  /*0040*/  ISETP.NE.U32.AND P1, PT, RZ, c[0x0][0x1c0], PT ;  /* 0x00007000ff007a0c */ /* 0x000fe20003f25070 */
[----:B------:R-:W-:Y:S01]  /*0050*/  IMAD.MOV.U32 R227, RZ, RZ, 0x4 ;  /* 0x00000004ffe37424 */ /* 0x000fe200078e00ff */
[----:B------:R-:W-:Y:S01]  /*0060*/  ULDC.64 UR14, c[0x0][0x118] ;  /* 0x00004600000e7ab9 */ /* 0x000fe20000000a00 */
[----:B------:R-:W-:Y:S02]  /*0070*/  IMAD.MOV.U32 R15, RZ, RZ, -0x1 ;  /* 0xffffffffff0f7424 */ /* 0x000fe400078e00ff */
[----:B-1----:R-:W1:Y:S02]  /*0080*/  MUFU.RCP R3, R4 ;  /* 0x0000000400037308 */ /* 0x002e640000001000 */
[----:B-1----:R-:W-:-:S06]  /*0090*/  IADD3 R3, R3, 0xffffffe, RZ ;  /* 0x0ffffffe03037810 */ /* 0x002fcc0007ffe0ff */
[----:B------:R-:W1:Y:S02]  /*00a0*/  F2I.FTZ.U32.TRUNC.NTZ R3, R3 ;  /* 0x0000000300037305 */ /* 0x000e64000021f000 */
[----:B-1----:R-:W-:-:S04]  /*00b0*/  IMAD.MOV R0, RZ, RZ, -R3 ;  /* 0x000000ffff007224 */ /* 0x002fc800078e0a03 */
[----:B------:R-:W-:Y:S02]  /*00c0*/  IMAD R5, R0, c[0x0][0x1c0], RZ ;  /* 0x0000700000057a24 */ /* 0x000fe400078e02ff */
[----:B------:R-:W1:Y:S02]  /*00d0*/  LDC.U8 R0, c[0x0][0x312] ;  /* 0x0000c480ff007b82 */ /* 0x000e640000000000 */
[----:B------:R-:W-:-:S06]  /*00e0*/  IMAD.HI.U32 R2, R3, R5, R2 ;  /* 0x0000000503027227 */ /* 0x000fcc00078e0002 */
[----:B--2---:R-:W-:-:S04]  /*00f0*/  IMAD.HI.U32 R232, R2, R9, RZ ;  /* 0x0000000902e87227 */ /* 0x004fc800078e00ff */
[----:B------:R-:W-:-:S04]  /*0100*/  IMAD.MOV R2, RZ, RZ, -R232 ;  /* 0x000000ffff027224 */ /* 0x000fc800078e0ae8 */
[----:B------:R-:W-:-:S05]  /*0110*/  IMAD R2, R2, c[0x0][0x1c0], R9 ;  /* 0x0000700002027a24 */ /* 0x000fca00078e0209 */
[----:B------:R-:W-:Y:S02]  /*0120*/  ISETP.GE.U32.AND P2, PT, R2, c[0x0][0x1c0], PT ;  /* 0x0000700002007a0c */ /* 0x000fe40003f46070 */
[----:B-1----:R-:W-:-:S11]  /*0130*/  ISETP.NE.AND P3, PT, R0, RZ, PT ;  /* 0x000000ff0000720c */ /* 0x002fd60003f65270 */
[----:B------:R-:W-:Y:S02]  /*0140*/  @P2 IADD3 R2, R2, -c[0x0][0x1c0], RZ ;  /* 0x8000700002022a10 */ /* 0x000fe40007ffe0ff */
[----:B------:R-:W-:Y:S02]  /*0150*/  @P2 IADD3 R232, R232, 0x1, RZ ;  /* 0x00000001e8e82810 */ /* 0x000fe40007ffe0ff */
[----:B------:R-:W-:Y:S02]  /*0160*/  ISETP.GE.U32.AND P0, PT, R2, c[0x0][0x1c0], PT ;  /* 0x0000700002007a0c */ /* 0x000fe40003f06070 */
[----:B------:R-:W-:-:S04]  /*0170*/  ISETP.NE.U32.AND P2, PT, RZ, c[0x0][0x240], PT ;  /* 0x00009000ff007a0c */ /* 0x000fc80003f45070 */
[----:B------:R-:W-:-:S07]  /*0180*/  ISETP.NE.AND.EX P2, PT, RZ, c[0x0][0x244], PT, P2 ;  /* 0x00009100ff007a0c */ /* 0x000fce0003f45320 */
[----:B------:R-:W-:Y:S02]  /*0190*/  @P0 IADD3 R232, R232, 0x1, RZ ;  /* 0x00000001e8e80810 */ /* 0x000fe40007ffe0ff */
[----:B------:R-:W-:Y:S02]  /*01a0*/  @!P1 LOP3.LUT R232, RZ, c[0x0][0x1c0], RZ, 0x33, !PT ;  /* 0x00007000ffe89a12 */ /* 0x000fe400078e33ff */
[----:B------:R-:W-:Y:S01]  /*01b0*/  ISETP.EQ.U32.AND P1, PT, RZ, c[0x0][0x248], PT ;  /* 0x00009200ff007a0c */ /* 0x000fe20003f22070 */
[----:B------:R-:W-:Y:S01]  /*01c0*/  IMAD.MOV.U32 R14, RZ, RZ, -0x1 ;  /* 0xffffffffff0e7424 */ /* 0x000fe200078e00ff */
[----:B------:R-:W-:Y:S01]  /*01d0*/  ISETP.NE.U32.AND P0, PT, RZ, c[0x0][0x250], PT ;  /* 0x00009400ff007a0c */ /* 0x000fe20003f05070 */
[CC--:B------:R-:W-:Y:S01]  /*01e0*/  IMAD.WIDE R10, R232.reuse, R227.reuse, c[0x0][0x240] ;  /* 0x00009000e80a7625 */ /* 0x0c0fe200078e02e3 */
[----:B------:R-:W-:Y:S02]  /*01f0*/  ISETP.EQ.OR.EX P1, PT, RZ, c[0x0][0x24c], !P3, P1 ;  /* 0x00009300ff007a0c */ /* 0x000fe40005f22710 */
[----:B------:R-:W-:Y:S01]  /*0200*/  ISETP.NE.AND.EX P0, PT, RZ, c[0x0][0x254], PT, P0 ;  /* 0x00009500ff007a0c */ /* 0x000fe20003f05300 */
[----:B------:R-:W-:Y:S01]  /*0210*/  IMAD.WIDE R6, R232, R227, c[0x0][0x248] ;  /* 0x00009200e8067625 */ /* 0x000fe200078e02e3 */
[----:B------:R1:W2:Y:S04]  /*0220*/  @P2 LDG.E R15, [R10.64] ;  /* 0x0000000e0a0f2981 */ /* 0x0002a8000c1e1900 */
[----:B------:R1:W2:Y:S01]  /*0230*/  @P2 LDG.E R148, [R10.64+0x4] ;  /* 0x0000040e0a942981 */ /* 0x0002a2000c1e1900 */
[----:B------:R-:W-:-:S04]  /*0240*/  MOV R5, RZ ;  /* 0x000000ff00057202 */ /* 0x000fc80000000f00 */
[----:B------:R3:W5:Y:S02]  /*0250*/  @!P1 LDG.E R14, [R6.64] ;  /* 0x0000000e060e9981 */ /* 0x000764000c1e1900 */
[----:B------:R-:W-:Y:S02]  /*0260*/  @P0 IMAD.WIDE R12, R232, R227, c[0x0][0x250] ;  /* 0x00009400e80c0625 */ /* 0x000fe400078e02e3 */
[----:B------:R-:W4:Y:S04]  /*0270*/  S2R R27, SR_CTAID.X ;  /* 0x00000000001b7919 */ /* 0x000f280000002500 */
[----:B------:R3:W5:Y:S01]  /*0280*/  @P0 LDG.E R5, [R12.64] ;  /* 0x0000000e0c050981 */ /* 0x000762000c1e1900 */
[----:B------:R-:W-:-:S03]  /*0290*/  ISETP.NE.U32.AND P0, PT, RZ, c[0x0][0x248], PT ;  /* 0x00009200ff007a0c */ /* 0x000fc60003f05070 */
[----:B------:R-:W2:Y:S01]  /*02a0*/  S2R R3, SR_CTAID.Y ;  /* 0x0000000000037919 */ /* 0x000ea20000002600 */
[----:B------:R-:W-:Y:S01]  /*02b0*/  ISETP.NE.AND.EX P0, PT, RZ, c[0x0][0x24c], PT, P0 ;  /* 0x00009300ff007a0c */ /* 0x000fe20003f05300 */
[----:B-1----:R-:W-:-:S04]  /*02c0*/  IMAD.MOV R10, RZ, RZ, -R232 ;  /* 0x000000ffff0a7224 */ /* 0x002fc800078e0ae8 */
[----:B------:R-:W-:Y:S01]  /*02d0*/  IMAD R10, R10, c[0x0][0x1c0], R9 ;  /* 0x000070000a0a7a24 */ /* 0x000fe200078e0209 */
[----:B--2---:R-:W-:Y:S01]  /*02e0*/  @P2 IADD3 R148, R148, -R15, RZ ;  /* 0x8000000f94942210 */ /* 0x004fe20007ffe0ff */
[----:B------:R-:W-:-:S06]  /*02f0*/  @!P2 IMAD.MOV.U32 R148, RZ, RZ, c[0x0][0x214] ;  /* 0x00008500ff94a624 */ /* 0x000fcc00078e00ff */
[----:B------:R-:W-:Y:S05]  /*0300*/  @!P0 BRA `(.L_x_1440) ;  /* 0x0000004000008947 */ /* 0x000fea0003800000 */
[----:B---34-:R-:W2:Y:S02]  /*0310*/  @P3 LDG.E R9, [R6.64+0x4] ;  /* 0x0000040e06093981 */ /* 0x018ea4000c1e1900 */
[----:B--2--5:R-:W-:-:S06]  /*0320*/  @P3 IADD3 R2, R9, -R14, RZ ;  /* 0x8000000e09023210 */ /* 0x024fcc0007ffe0ff */
[----:B------:R1:W5:Y:S01]  /*0330*/  @!P3 LDG.E R2, [R6.64] ;  /* 0x0000000e0602b981 */ /* 0x000362000c1e1900 */
[----:B------:R-:W-:Y:S05]  /*0340*/  BRA `(.L_x_1441) ;  /* 0x0000001000007947 */ /* 0x000fea0003800000 */
.L_x_1440:
[----:B---34-:R-:W-:Y:S02]  /*0350*/  MOV R2, c[0x0][0x218] ;  /* 0x0000860000027a02 */ /* 0x018fe40000000f00 */
.L_x_1441:
        /* <DEDUP_REMOVED lines=12> */
[----:B------:R-:W-:Y:S01]  /*0420*/  IABS R4, c[0x0][0x10] ;  /* 0x0000040000047a13 */ /* 0x000fe20000000000 */
[----:B------:R-:W-:Y:S01]  /*0430*/  IMAD.MOV.U32 R7, RZ, RZ, c[0x0][0x218] ;  /* 0x00008600ff077624 */ /* 0x000fe200078e00ff */
[----:B------:R-:W1:Y:S02]  /*0440*/  S2R R144, SR_TID.X ;  /* 0x0000000000907919 */ /* 0x000e640000002100 */
[----:B------:R-:W2:Y:S02]  /*0450*/  I2F.RP R0, R4 ;  /* 0x0000000400007306 */ /* 0x000ea40000209400 */
[----:B------:R-:W-:-:S04]  /*0460*/  IADD3 R7, R7, 0x7f, RZ ;  /* 0x0000007f07077810 */ /* 0x000fc80007ffe0ff */
[----:B------:R-:W-:-:S04]  /*0470*/  SHF.R.S32.HI R6, RZ, 0x1f, R7 ;  /* 0x0000001fff067819 */ /* 0x000fc80000011407 */
[----:B------:R-:W-:-:S04]  /*0480*/  LEA.HI R6, R6, R7, RZ, 0x7 ;  /* 0x0000000706067211 */ /* 0x000fc800078f38ff */
[----:B------:R-:W-:Y:S01]  /*0490*/  LEA.HI.SX32 R6, R6, c[0x0][0x10], 0x19 ;  /* 0x0000040006067a11 */ /* 0x000fe200078fcaff */
[----:B--2---:R-:W2:Y:S03]  /*04a0*/  MUFU.RCP R8, R0 ;  /* 0x0000000000087308 */ /* 0x004ea60000001000 */
[----:B------:R-:W-:Y:S02]  /*04b0*/  IADD3 R6, R6, -0x1, RZ ;  /* 0xffffffff06067810 */ /* 0x000fe40007ffe0ff */
[----:B--2---:R-:W-:Y:S02]  /*04c0*/  IADD3 R8, R8, 0xffffffe, RZ ;  /* 0x0ffffffe08087810 */ /* 0x004fe40007ffe0ff */
[----:B------:R-:W-:Y:S02]  /*04d0*/  IABS R0, R6 ;  /* 0x0000000600007213 */ /* 0x000fe40000000000 */
[----:B------:R-:W2:Y:S01]  /*04e0*/  F2I.FTZ.U32.TRUNC.NTZ R9, R8 ;  /* 0x0000000800097305 */ /* 0x000ea2000021f000 */
[----:B------:R-:W-:-:S04]  /*04f0*/  LOP3.LUT R6, R6, c[0x0][0x10], RZ, 0x3c, !PT ;  /* 0x0000040006067a12 */ /* 0x000fc800078e3cff */
[----:B------:R-:W-:Y:S01]  /*0500*/  ISETP.GE.AND P0, PT, R6, RZ, PT ;  /* 0x000000ff0600720c */ /* 0x000fe20003f06270 */
[----:B--2---:R-:W-:Y:S02]  /*0510*/  IMAD.MOV R7, RZ, RZ, -R9 ;  /* 0x000000ffff077224 */ /* 0x004fe400078e0a09 */
        /* <DEDUP_REMOVED lines=11> */
[----:B------:R-:W-:Y:S02]  /*05d0*/  IADD3 R7, -R148, 0xbf, R135 ;  /* 0x000000bf94077810 */ /* 0x000fe40007ffe187 */
[----:B------:R-:W-:-:S09]  /*05e0*/  IADD3 R4, R134, 0x7f, RZ ;  /* 0x0000007f86047810 */ /* 0x000fd20007ffe0ff */
[----:B------:R-:W-:-:S05]  /*05f0*/  @P2 IADD3 R2, R2, 0x1, RZ ;  /* 0x0000000102022810 */ /* 0x000fca0007ffe0ff */
[----:B------:R-:W-:Y:S01]  /*0600*/  IMAD.MOV.U32 R0, RZ, RZ, R2 ;  /* 0x000000ffff007224 */ /* 0x000fe200078e0002 */
[----:B------:R-:W-:Y:S02]  /*0610*/  IADD3 R2, R7, c[0x0][0x2e8], R134 ;  /* 0x0000ba0007027a10 */ /* 0x000fe40007ffe086 */
[----:B------:R-:W-:Y:S01]  /*0620*/  SHF.R.S32.HI R7, RZ, 0x1f, R4 ;  /* 0x0000001fff077819 */ /* 0x000fe20000011404 */
[----:B------:R-:W-:Y:S01]  /*0630*/  @!P0 IMAD.MOV R0, RZ, RZ, -R0 ;  /* 0x000000ffff008224 */ /* 0x000fe200078e0a00 */
[----:B------:R-:W-:Y:S02]  /*0640*/  @!P1 LOP3.LUT R0, RZ, c[0x0][0x10], RZ, 0x33, !PT ;  /* 0x00000400ff009a12 */ /* 0x000fe400078e33ff */
[----:B------:R-:W-:Y:S02]  /*0650*/  LEA.HI R7, R7, R4, RZ, 0x7 ;  /* 0x0000000407077211 */ /* 0x000fe400078f38ff */
[----:B------:R-:W-:Y:S01]  /*0660*/  SHF.R.S32.HI R37, RZ, 0x1f, R2 ;  /* 0x0000001fff257819 */ /* 0x000fe20000011402 */
[----:B------:R-:W-:Y:S01]  /*0670*/  IMAD R224, R0, R3, RZ ;  /* 0x0000000300e07224 */ /* 0x000fe200078e02ff */
[----:B------:R-:W-:-:S02]  /*0680*/  SHF.R.S32.HI R7, RZ, 0x7, R7 ;  /* 0x00000007ff077819 */ /* 0x000fc40000011407 */
[----:B------:R-:W-:Y:S01]  /*0690*/  LEA.HI R37, R37, R2, RZ, 0x7 ;  /* 0x0000000225257211 */ /* 0x000fe200078f38ff */
[----:B------:R-:W-:-:S03]  /*06a0*/  IMAD.IADD R0, R0, 0x1, R224 ;  /* 0x0000000100007824 */ /* 0x000fc600078e02e0 */
[----:B------:R-:W-:Y:S02]  /*06b0*/  SHF.R.S32.HI R37, RZ, 0x7, R37 ;  /* 0x00000007ff257819 */ /* 0x000fe40000011425 */
[----:B------:R-:W-:-:S04]  /*06c0*/  IMNMX R0, R7, R0, PT ;  /* 0x0000000007007217 */ /* 0x000fc80003800200 */
[----:B------:R-:W-:-:S04]  /*06d0*/  IMNMX R37, R0, R37, PT ;  /* 0x0000002500257217 */ /* 0x000fc80003800200 */
[----:B------:R-:W-:-:S13]  /*06e0*/  ISETP.GE.AND P0, PT, R224, R37, PT ;  /* 0x00000025e000720c */ /* 0x000fda0003f06270 */
[----:B------:R-:W-:Y:S05]  /*06f0*/  @!P0 BRA `(.L_x_1442) ;  /* 0x0000079000008947 */ /* 0x000fea0003800000 */
[----:B-1----:R-:W-:Y:S01]  /*0700*/  SHF.R.S32.HI R5, RZ, 0x1f, R144 ;  /* 0x0000001fff057819 */ /* 0x002fe20000011490 */
[----:B------:R-:W-:Y:S01]  /*0710*/  IMAD R3, R3, c[0x0][0x210], R232 ;  /* 0x0000840003037a24 */ /* 0x000fe200078e02e8 */
[----:B------:R-:W-:Y:S02]  /*0720*/  BSSY B0, `(.L_x_1443) ;  /* 0x0000017000007945 */ /* 0x000fe40003800000 */
[----:B------:R-:W-:Y:S01]  /*0730*/  LEA.HI R0, R5, R144, RZ, 0x4 ;  /* 0x0000009005007211 */ /* 0x000fe200078f20ff */
[----:B------:R-:W-:-:S03]  /*0740*/  IMAD R10, R3, c[0x0][0x1c0], R10 ;  /* 0x00007000030a7a24 */ /* 0x000fc600078e020a */
[----:B------:R-:W-:Y:S01]  /*0750*/  LOP3.LUT R5, R0, 0xfffffff0, RZ, 0xc0, !PT ;  /* 0xfffffff000057812 */ /* 0x000fe200078ec0ff */
[--C-:B------:R-:W-:Y:S01]  /*0760*/  IMAD R3, R10, c[0x0][0x214], R135.reuse ;  /* 0x000085000a037a24 */ /* 0x100fe200078e0287 */
[----:B------:R-:W-:Y:S01]  /*0770*/  SHF.R.S32.HI R0, RZ, 0x4, R0 ;  /* 0x00000004ff007819 */ /* 0x000fe20000011400 */
[----:B------:R-:W-:Y:S02]  /*0780*/  IMAD.IADD R135, R148, 0x1, -R135 ;  /* 0x0000000194877824 */ /* 0x000fe400078e0a87 */
[----:B------:R-:W-:Y:S02]  /*0790*/  IMAD.IADD R144, R144, 0x1, -R5 ;  /* 0x0000000190907824 */ /* 0x000fe400078e0a05 */
[----:B------:R-:W-:Y:S01]  /*07a0*/  IMAD R7, R3, c[0x0][0x22c], RZ ;  /* 0x00008b0003077a24 */ /* 0x000fe200078e02ff */
[----:B------:R-:W-:Y:S01]  /*07b0*/  ISETP.GE.AND P1, PT, R0, R135, PT ;  /* 0x000000870000720c */ /* 0x000fe20003f26270 */
[----:B------:R-:W-:-:S05]  /*07c0*/  IMAD.SHL.U32 R4, R144, 0x4, RZ ;  /* 0x0000000490047824 */ /* 0x000fca00078e00ff */
[----:B------:R-:W-:-:S05]  /*07d0*/  SHF.R.S32.HI R5, RZ, 0x1f, R4 ;  /* 0x0000001fff057819 */ /* 0x000fca0000011404 */
[----:B------:R-:W-:-:S05]  /*07e0*/  IMAD.WIDE R8, R0, 0x80, R4 ;  /* 0x0000008000087825 */ /* 0x000fca00078e0204 */
[----:B------:R-:W-:-:S04]  /*07f0*/  IADD3 R2, P0, R7, R8, RZ ;  /* 0x0000000807027210 */ /* 0x000fc80007f1e0ff */
[----:B------:R-:W-:Y:S02]  /*0800*/  LEA.HI.X.SX32 R7, R7, R9, 0x1, P0 ;  /* 0x0000000907077211 */ /* 0x000fe400000f0eff */
[----:B------:R-:W-:-:S04]  /*0810*/  LEA R18, P0, R2, c[0x0][0x1d8], 0x2 ;  /* 0x0000760002127a11 */ /* 0x000fc800078010ff */
[----:B------:R-:W-:Y:S02]  /*0820*/  LEA.HI.X R19, R2, c[0x0][0x1dc], R7, 0x2, P0 ;  /* 0x0000770002137a11 */ /* 0x000fe400000f1407 */
[----:B------:R-:W-:Y:S01]  /*0830*/  IADD3 R7, R4, 0x40, RZ ;  /* 0x0000004004077810 */ /* 0x000fe20007ffe0ff */
[----:B------:R-:W-:Y:S05]  /*0840*/  @P1 BRA `(.L_x_1444) ;  /* 0x0000004000001947 */ /* 0x000fea0003800000 */
[----:B------:R-:W-:Y:S02]  /*0850*/  ISETP.GE.AND P1, PT, R4, c[0x0][0x220], PT ;  /* 0x0000880004007a0c */ /* 0x000fe40003f26270 */
[----:B------:R-:W-:-:S11]  /*0860*/  ISETP.GE.AND P0, PT, R7, c[0x0][0x220], PT ;  /* 0x0000880007007a0c */ /* 0x000fd60003f06270 */
[----:B------:R1:W-:Y:S04]  /*0870*/  @!P1 STG.E.128 [R18.64], RZ ;  /* 0x000000ff12009986 */ /* 0x0003e8000c101d0e */
[----:B------:R1:W-:Y:S02]  /*0880*/  @!P0 STG.E.128 [R18.64+0x100], RZ ;  /* 0x000100ff12008986 */ /* 0x0003e4000c101d0e */
.L_x_1444:
[----:B------:R-:W-:Y:S05]  /*0890*/  BSYNC B0 ;  /* 0x0000000000007941 */ /* 0x000fea0003800000 */
.L_x_1443:
[----:B------:R-:W-:Y:S01]  /*08a0*/  IADD3 R16, R0, 0x8, RZ ;  /* 0x0000000800107810 */ /* 0x000fe20007ffe0ff */
[----:B------:R-:W-:Y:S03]  /*08b0*/  BSSY B0, `(.L_x_1445) ;  /* 0x0000007000007945 */ /* 0x000fe60003800000 */
[----:B------:R-:W-:-:S13]  /*08c0*/  ISETP.GE.AND P0, PT, R16, R135, PT ;  /* 0x000000871000720c */ /* 0x000fda0003f06270 */
[----:B------:R-:W-:Y:S05]  /*08d0*/  @P0 BRA `(.L_x_1446) ;  /* 0x0000004000000947 */ /* 0x000fea0003800000 */
[----:B------:R-:W-:Y:S02]  /*08e0*/  ISETP.GE.AND P1, PT, R4, c[0x0][0x220], PT ;  /* 0x0000880004007a0c */ /* 0x000fe40003f26270 */
[----:B------:R-:W-:-:S11]  /*08f0*/  ISETP.GE.AND P0, PT, R7, c[0x0][0x220], PT ;  /* 0x0000880007007a0c */ /* 0x000fd60003f06270 */
[----:B------:R2:W-:Y:S04]  /*0900*/  @!P1 STG.E.128 [R18.64+0x1000], RZ ;  /* 0x001000ff12009986 */ /* 0x0005e8000c101d0e */
[----:B------:R2:W-:Y:S02]  /*0910*/  @!P0 STG.E.128 [R18.64+0x1100], RZ ;  /* 0x001100ff12008986 */ /* 0x0005e4000c101d0e */
.L_x_1446:
[----:B------:R-:W-:Y:S05]  /*0920*/  BSYNC B0 ;  /* 0x0000000000007941 */ /* 0x000fea0003800000 */
.L_x_1445:
        /* <DEDUP_REMOVED lines=8> */
.L_x_1448:
[----:B------:R-:W-:Y:S05]  /*09b0*/  BSYNC B0 ;  /* 0x0000000000007941 */ /* 0x000fea0003800000 */
.L_x_1447:
        /* <DEDUP_REMOVED lines=8> */
.L_x_1450:
[----:B------:R-:W-:Y:S05]  /*0a40*/  BSYNC B0 ;  /* 0x0000000000007941 */ /* 0x000fea0003800000 */
.L_x_1449:
        /* <DEDUP_REMOVED lines=8> */
.L_x_1452:
[----:B------:R-:W-:Y:S05]  /*0ad0*/  BSYNC B0 ;  /* 0x0000000000007941 */ /* 0x000fea0003800000 */
.L_x_1451:
        /* <DEDUP_REMOVED lines=8> */
.L_x_1454:
[----:B------:R-:W-:Y:S05]  /*0b60*/  BSYNC B0 ;  /* 0x0000000000007941 */ /* 0x000fea0003800000 */
.L_x_1453:
        /* <DEDUP_REMOVED lines=8> */
.L_x_1456:
[----:B------:R-:W-:Y:S05]  /*0bf0*/  BSYNC B0 ;  /* 0x0000000000007941 */ /* 0x000fea0003800000 */
.L_x_1455:
        /* <DEDUP_REMOVED lines=8> */
.L_x_1458:
[----:B------:R-:W-:Y:S05]  /*0c80*/  BSYNC B0 ;  /* 0x0000000000007941 */ /* 0x000fea0003800000 */
.L_x_1457:
[----:B------:R-:W-:Y:S02]  /*0c90*/  ISETP.NE.AND P6, PT, R144, RZ, PT ;  /* 0x000000ff9000720c */ /* 0x000fe40003fc5270 */
[----:B------:R-:W-:Y:S02]  /*0ca0*/  SHF.R.S32.HI R5, RZ, 0x1f, R3 ;  /* 0x0000001fff057819 */ /* 0x000fe40000011403 */
[----:B------:R-:W-:Y:S02]  /*0cb0*/  ISETP.GE.OR P0, PT, R0, R135, P6 ;  /* 0x000000870000720c */ /* 0x000fe40003706670 */
[----:B------:R-:W-:-:S02]  /*0cc0*/  IADD3 R3, P1, R3, R0, RZ ;  /* 0x0000000003037210 */ /* 0x000fc40007f3e0ff */
[----:B------:R-:W-:Y:S02]  /*0cd0*/  ISETP.GE.OR P5, PT, R16, R135, P6 ;  /* 0x000000871000720c */ /* 0x000fe400037a6670 */
[----:B------:R-:W-:Y:S02]  /*0ce0*/  LEA.HI.X.SX32 R0, R0, R5, 0x1, P1 ;  /* 0x0000000500007211 */ /* 0x000fe400008f0eff */
[C---:B------:R-:W-:Y:S02]  /*0cf0*/  LEA R4, P1, R3.reuse, c[0x0][0x208], 0x2 ;  /* 0x0000820003047a11 */ /* 0x040fe400078210ff */
[-C--:B------:R-:W-:Y:S02]  /*0d00*/  ISETP.GE.OR P4, PT, R14, R135.reuse, P6 ;  /* 0x000000870e00720c */ /* 0x080fe40003786670 */
[----:B------:R-:W-:Y:S01]  /*0d10*/  LEA.HI.X R5, R3, c[0x0][0x20c], R0, 0x2, P1 ;  /* 0x0000830003057a11 */ /* 0x000fe200008f1400 */
[----:B------:R-:W-:Y:S01]  /*0d20*/  @!P0 IMAD.MOV.U32 R15, RZ, RZ, -0x800000 ;  /* 0xff800000ff0f8424 */ /* 0x000fe200078e00ff */
[----:B------:R-:W-:-:S02]  /*0d30*/  ISETP.GE.OR P3, PT, R12, R135, P6 ;  /* 0x000000870c00720c */ /* 0x000fc40003766670 */
[-C--:B------:R-:W-:Y:S01]  /*0d40*/  ISETP.GE.OR P2, PT, R10, R135.reuse, P6 ;  /* 0x000000870a00720c */ /* 0x080fe20003746670 */
[----:B------:R-:W-:Y:S01]  /*0d50*/  @!P5 IMAD.MOV.U32 R17, RZ, RZ, -0x800000 ;  /* 0xff800000ff11d424 */ /* 0x000fe200078e00ff */
[----:B------:R1:W-:Y:S01]  /*0d60*/  @!P0 STG.E [R4.64], R15 ;  /* 0x0000000f04008986 */ /* 0x0003e2000c10190e */
[-C--:B------:R-:W-:Y:S02]  /*0d70*/  ISETP.GE.OR P1, PT, R8, R135.reuse, P6 ;  /* 0x000000870800720c */ /* 0x080fe40003726670 */
[-C--:B------:R-:W-:Y:S01]  /*0d80*/  ISETP.GE.OR P0, PT, R6, R135.reuse, P6 ;  /* 0x000000870600720c */ /* 0x080fe20003706670 */
[----:B------:R1:W-:Y:S01]  /*0d90*/  @!P5 STG.E [R4.64+0x20], R17 ;  /* 0x000020110400d986 */ /* 0x0003e2000c10190e */
[----:B------:R-:W-:Y:S01]  /*0da0*/  ISETP.GE.OR P6, PT, R2, R135, P6 ;  /* 0x000000870200720c */ /* 0x000fe200037c6670 */
[----:B------:R-:W-:-:S03]  /*0db0*/  @!P4 IMAD.MOV.U32 R13, RZ, RZ, -0x800000 ;  /* 0xff800000ff0dc424 */ /* 0x000fc600078e00ff */
[----:B------:R-:W-:Y:S02]  /*0dc0*/  @!P3 IMAD.MOV.U32 R11, RZ, RZ, -0x800000 ;  /* 0xff800000ff0bb424 */ /* 0x000fe400078e00ff */
[----:B------:R-:W-:Y:S01]  /*0dd0*/  @!P2 IMAD.MOV.U32 R9, RZ, RZ, -0x800000 ;  /* 0xff800000ff09a424 */ /* 0x000fe200078e00ff */
[----:B------:R1:W-:Y:S02]  /*0de0*/  @!P4 STG.E [R4.64+0x40], R13 ;  /* 0x0000400d0400c986 */ /* 0x0003e4000c10190e */
[----:B------:R-:W-:Y:S02]  /*0df0*/  @!P1 IMAD.MOV.U32 R7, RZ, RZ, -0x800000 ;  /* 0xff800000ff079424 */ /* 0x000fe400078e00ff */
[----:B------:R-:W-:Y:S01]  /*0e00*/  @!P0 IMAD.MOV.U32 R3, RZ, RZ, -0x800000 ;  /* 0xff800000ff038424 */ /* 0x000fe200078e00ff */
[----:B------:R1:W-:Y:S04]  /*0e10*/  @!P3 STG.E [R4.64+0x60], R11 ;  /* 0x0000600b0400b986 */ /* 0x0003e8000c10190e */
[----:B------:R1:W-:Y:S04]  /*0e20*/  @!P2 STG.E [R4.64+0x80], R9 ;  /* 0x000080090400a986 */ /* 0x0003e8000c10190e */
[----:B------:R1:W-:Y:S04]  /*0e30*/  @!P1 STG.E [R4.64+0xa0], R7 ;  /* 0x0000a00704009986 */ /* 0x0003e8000c10190e */
[----:B------:R1:W-:Y:S01]  /*0e40*/  @!P0 STG.E [R4.64+0xc0], R3 ;  /* 0x0000c00304008986 */ /* 0x0003e2000c10190e */
[----:B------:R-:W-:Y:S05]  /*0e50*/  @P6 EXIT ;  /* 0x000000000000694d */ /* 0x000fea0003800000 */
[----:B-1----:R-:W-:-:S05]  /*0e60*/  MOV R3, 0xff800000 ;  /* 0xff80000000037802 */ /* 0x002fca0000000f00 */
[----:B------:R-:W-:Y:S01]  /*0e70*/  STG.E [R4.64+0xe0], R3 ;  /* 0x0000e00304007986 */ /* 0x000fe2000c10190e */
[----:B------:R-:W-:Y:S05]  /*0e80*/  EXIT ;  /* 0x000000000000794d */ /* 0x000fea0003800000 */
.L_x_1442:
        /* <DEDUP_REMOVED lines=56> */
[----:B------:R-:W-:Y:S01]  /*1210*/  IMAD.HI.U32 R9, R9, R4, R8 ;  /* 0x0000000409097227 */ /* 0x000fe200078e0008 */
[----:B------:R-:W-:-:S05]  /*1220*/  MOV R4, R2 ;  /* 0x0000000200047202 */ /* 0x000fca0000000f00 */
[----:B------:R-:W-:-:S04]  /*1230*/  IMAD.HI.U32 R2, R9, R4, RZ ;  /* 0x0000000409027227 */ /* 0x000fc800078e00ff */
[----:B------:R-:W-:-:S04]  /*1240*/  IMAD.MOV R5, RZ, RZ, -R2 ;  /* 0x000000ffff057224 */ /* 0x000fc800078e0a02 */
[----:B------:R-:W-:Y:S01]  /*1250*/  IMAD R5, R0, R5, R4 ;  /* 0x0000000500057224 */ /* 0x000fe200078e0204 */
[----:B------:R-:W-:-:S04]  /*1260*/  LOP3.LUT R4, R10, c[0x0][0x1c8], RZ, 0x3c, !PT ;  /* 0x000072000a047a12 */ /* 0x000fc800078e3cff */
[----:B------:R-:W-:-:S13]  /*1270*/  ISETP.GT.U32.AND P1, PT, R0, R5, PT ;  /* 0x000000050000720c */ /* 0x000fda0003f24070 */
[-C--:B------:R-:W-:Y:S02]  /*1280*/  @!P1 IADD3 R5, R5, -R0.reuse, RZ ;  /* 0x8000000005059210 */ /* 0x080fe40007ffe0ff */
[----:B------:R-:W-:Y:S02]  /*1290*/  @!P1 IADD3 R2, R2, 0x1, RZ ;  /* 0x0000000102029810 */ /* 0x000fe40007ffe0ff */
[----:B------:R-:W-:Y:S01]  /*12a0*/  ISETP.GE.U32.AND P2, PT, R5, R0, PT ;  /* 0x000000000500720c */ /* 0x000fe20003f46070 */
[----:B------:R-:W-:Y:S01]  /*12b0*/  IMAD.MOV R0, RZ, RZ, -R3 ;  /* 0x000000ffff007224 */ /* 0x000fe200078e0a03 */
[----:B------:R-:W-:-:S03]  /*12c0*/  ISETP.GE.AND P1, PT, R4, RZ, PT ;  /* 0x000000ff0400720c */ /* 0x000fc60003f26270 */
[----:B------:R-:W-:-:S05]  /*12d0*/  IMAD R7, R0, c[0x0][0x2d0], R7 ;  /* 0x0000b40000077a24 */ /* 0x000fca00078e0207 */
[----:B------:R-:W-:-:S03]  /*12e0*/  SHF.R.S32.HI R3, RZ, 0x1f, R7 ;  /* 0x0000001fff037819 */ /* 0x000fc60000011407 */
[----:B------:R-:W-:Y:S02]  /*12f0*/  @P2 IADD3 R2, R2, 0x1, RZ ;  /* 0x0000000102022810 */ /* 0x000fe40007ffe0ff */
[----:B------:R-:W-:Y:S01]  /*1300*/  ISETP.NE.AND P2, PT, RZ, c[0x0][0x1c8], PT ;  /* 0x00007200ff007a0c */ /* 0x000fe20003f45270 */
[----:B------:R-:W-:Y:S01]  /*1310*/  IMAD R0, R3, c[0x0][0x198], RZ ;  /* 0x0000660003007a24 */ /* 0x000fe200078e02ff */
[----:B------:R-:W-:-:S11]  /*1320*/  @!P1 IADD3 R2, -R2, RZ, RZ ;  /* 0x000000ff02029210 */ /* 0x000fd60007ffe1ff */
[----:B------:R-:W-:Y:S02]  /*1330*/  @!P2 LOP3.LUT R2, RZ, c[0x0][0x1c8], RZ, 0x33, !PT ;  /* 0x00007200ff02aa12 */ /* 0x000fe400078e33ff */
[----:B--2---:R-:W-:Y:S01]  /*1340*/  SHF.R.S32.HI R5, RZ, 0x1f, R28 ;  /* 0x0000001fff057819 */ /* 0x004fe2000001141c */
[----:B------:R-:W-:-:S04]  /*1350*/  IMAD.WIDE.U32 R8, R28, c[0x0][0x180], RZ ;  /* 0x000060001c087a25 */ /* 0x000fc800078e00ff */
[C---:B------:R-:W-:Y:S01]  /*1360*/  IMAD R11, R5.reuse, c[0x0][0x180], RZ ;  /* 0x00006000050b7a24 */ /* 0x040fe200078e02ff */
[----:B------:R-:W-:Y:S01]  /*1370*/  MOV R18, R8 ;  /* 0x0000000800127202 */ /* 0x000fe20000000f00 */
[----:B------:R-:W-:Y:S02]  /*1380*/  IMAD R5, R5, c[0x0][0x188], RZ ;  /* 0x0000620005057a24 */ /* 0x000fe400078e02ff */
[C---:B------:R-:W-:Y:S02]  /*1390*/  IMAD R4, R28.reuse, c[0x0][0x184], R11 ;  /* 0x000061001c047a24 */ /* 0x040fe400078e020b */
[----:B------:R-:W-:Y:S02]  /*13a0*/  IMAD R14, R28, c[0x0][0x18c], R5 ;  /* 0x000063001c0e7a24 */ /* 0x000fe400078e0205 */
[----:B------:R-:W-:Y:S01]  /*13b0*/  IMAD.IADD R19, R9, 0x1, R4 ;  /* 0x0000000109137824 */ /* 0x000fe200078e0204 */
[----:B------:R-:W-:Y:S01]  /*13c0*/  SHF.R.S32.HI R4, RZ, 0x1f, R2 ;  /* 0x0000001fff047819 */ /* 0x000fe20000011402 */
[----:B------:R-:W-:-:S02]  /*13d0*/  IMAD R9, R7, c[0x0][0x19c], R0 ;  /* 0x0000670007097a24 */ /* 0x000fc400078e0200 */
[----:B------:R-:W-:-:S04]  /*13e0*/  IMAD.WIDE.U32 R18, R7, c[0x0][0x198], R18 ;  /* 0x0000660007127a25 */ /* 0x000fc800078e0012 */
[----:B------:R-:W-:Y:S02]  /*13f0*/  IMAD.IADD R19, R19, 0x1, R9 ;  /* 0x0000000113137824 */ /* 0x000fe400078e0209 */
[----:B------:R-:W-:Y:S02]  /*1400*/  IMAD R9, R4, c[0x0][0x1b0], RZ ;  /* 0x00006c0004097a24 */ /* 0x000fe400078e02ff */
[----:B------:R-:W-:-:S04]  /*1410*/  IMAD.WIDE.U32 R28, R28, c[0x0][0x188], RZ ;  /* 0x000062001c1c7a25 */ /* 0x000fc800078e00ff */
[C---:B------:R-:W-:Y:S01]  /*1420*/  IMAD R9, R2.reuse, c[0x0][0x1b4], R9 ;  /* 0x00006d0002097a24 */ /* 0x040fe200078e0209 */
[----:B------:R-:W-:Y:S01]  /*1430*/  IADD3 R14, R29, R14, RZ ;  /* 0x0000000e1d0e7210 */ /* 0x000fe20007ffe0ff */
[----:B------:R-:W-:-:S04]  /*1440*/  IMAD.WIDE.U32 R18, R2, c[0x0][0x1b0], R18 ;  /* 0x00006c0002127a25 */ /* 0x000fc800078e0012 */
[----:B------:R-:W-:Y:S01]  /*1450*/  IMAD.IADD R9, R19, 0x1, R9 ;  /* 0x0000000113097824 */ /* 0x000fe200078e0209 */
[----:B------:R-:W-:Y:S05]  /*1460*/  BRA `(.L_x_1460) ;  /* 0x0000042000007947 */ /* 0x000fea0003800000 */
.L_x_1459:
        /* <DEDUP_REMOVED lines=16> */
.L_x_1461:
[----:B------:R-:W-:Y:S01]  /*1570*/  IABS R4, c[0x0][0x1c8] ;  /* 0x0000720000047a13 */ /* 0x000fe20000000000 */
[----:B------:R-:W-:Y:S01]  /*1580*/  IMAD.MOV.U32 R6, RZ, RZ, RZ ;  /* 0x000000ffff067224 */ /* 0x000fe200078e00ff */
[----:B------:R-:W-:Y:S02]  /*1590*/  @P4 IADD3 R14, R5, R14, RZ ;  /* 0x0000000e050e4210 */ /* 0x000fe40007ffe0ff */
[----:B------:R-:W1:Y:S03]  /*15a0*/  I2F.RP R11, R4 ;  /* 0x00000004000b7306 */ /* 0x000e660000209400 */
[----:B------:R-:W-:-:S04]  /*15b0*/  @P4 IMAD.WIDE.U32 R28, R14, c[0x0][0x1a0], RZ ;  /* 0x000068000e1c4a25 */ /* 0x000fc800078e00ff */
[----:B------:R-:W-:Y:S01]  /*15c0*/  @P4 IMAD R14, R14, c[0x0][0x1a4], R29 ;  /* 0x000069000e0e4a24 */ /* 0x000fe200078e021d */
[----:B-1----:R-:W1:Y:S02]  /*15d0*/  MUFU.RCP R7, R11 ;  /* 0x0000000b00077308 */ /* 0x002e640000001000 */
[----:B-1----:R-:W-:-:S06]  /*15e0*/  IADD3 R7, R7, 0xffffffe, RZ ;  /* 0x0ffffffe07077810 */ /* 0x002fcc0007ffe0ff */
[----:B------:R-:W1:Y:S02]  /*15f0*/  F2I.FTZ.U32.TRUNC.NTZ R7, R7 ;  /* 0x0000000700077305 */ /* 0x000e64000021f000 */
[----:B-1----:R-:W-:-:S04]  /*1600*/  IMAD.MOV R2, RZ, RZ, -R7 ;  /* 0x000000ffff027224 */ /* 0x002fc800078e0a07 */
[----:B------:R-:W-:Y:S01]  /*1610*/  IMAD R3, R2, R4, RZ ;  /* 0x0000000402037224 */ /* 0x000fe200078e02ff */
[----:B------:R-:W-:-:S03]  /*1620*/  IABS R2, R10 ;  /* 0x0000000a00027213 */ /* 0x000fc60000000000 */
[----:B------:R-:W-:Y:S01]  /*1630*/  IMAD.HI.U32 R3, R7, R3, R6 ;  /* 0x0000000307037227 */ /* 0x000fe200078e0006 */
[----:B------:R-:W-:Y:S02]  /*1640*/  MOV R6, R2 ;  /* 0x0000000200067202 */ /* 0x000fe40000000f00 */
[----:B------:R-:W-:-:S03]  /*1650*/  LEA R7, R37, 0xffffff80, 0x7 ;  /* 0xffffff8025077811 */ /* 0x000fc600078e38ff */
[----:B------:R-:W-:-:S04]  /*1660*/  IMAD.HI.U32 R2, R3, R6, RZ ;  /* 0x0000000603027227 */ /* 0x000fc800078e00ff */
[----:B------:R-:W-:Y:S02]  /*1670*/  IMAD.MOV R3, RZ, RZ, -R2 ;  /* 0x000000ffff037224 */ /* 0x000fe400078e0a02 */
[----:B------:R-:W-:-:S04]  /*1680*/  IMAD.WIDE.U32 R8, R7, c[0x0][0x198], R8 ;  /* 0x0000660007087a25 */ /* 0x000fc800078e0008 */
[----:B------:R-:W-:Y:S01]  /*1690*/  IMAD R3, R4, R3, R6 ;  /* 0x0000000304037224 */ /* 0x000fe200078e0206 */
[----:B------:R-:W-:-:S04]  /*16a0*/  MOV R18, R8 ;  /* 0x0000000800127202 */ /* 0x000fc80000000f00 */
[----:B------:R-:W-:-:S13]  /*16b0*/  ISETP.GT.U32.AND P1, PT, R4, R3, PT ;  /* 0x000000030400720c */ /* 0x000fda0003f24070 */
[-C--:B------:R-:W-:Y:S02]  /*16c0*/  @!P1 IADD3 R3, R3, -R4.reuse, RZ ;  /* 0x8000000403039210 */ /* 0x080fe40007ffe0ff */
[----:B------:R-:W-:Y:S02]  /*16d0*/  @!P1 IADD3 R2, R2, 0x1, RZ ;  /* 0x0000000102029810 */ /* 0x000fe40007ffe0ff */
[----:B------:R-:W-:Y:S02]  /*16e0*/  ISETP.GE.U32.AND P3, PT, R3, R4, PT ;  /* 0x000000040300720c */ /* 0x000fe40003f66070 */
[----:B------:R-:W-:Y:S02]  /*16f0*/  LOP3.LUT R3, R10, c[0x0][0x1c8], RZ, 0x3c, !PT ;  /* 0x000072000a037a12 */ /* 0x000fe400078e3cff */
[----:B------:R-:W-:Y:S02]  /*1700*/  ISETP.NE.AND P1, PT, RZ, c[0x0][0x1c8], PT ;  /* 0x00007200ff007a0c */ /* 0x000fe40003f25270 */
[----:B------:R-:W-:-:S02]  /*1710*/  ISETP.GE.AND P2, PT, R3, RZ, PT ;  /* 0x000000ff0300720c */ /* 0x000fc40003f46270 */
[----:B------:R-:W-:-:S05]  /*1720*/  SHF.R.S32.HI R3, RZ, 0x1f, R7 ;  /* 0x0000001fff037819 */ /* 0x000fca0000011407 */
[----:B------:R-:W-:Y:S01]  /*1730*/  @P3 IADD3 R2, R2, 0x1, RZ ;  /* 0x0000000102023810 */ /* 0x000fe20007ffe0ff */
[----:B------:R-:W-:-:S04]  /*1740*/  IMAD R4, R3, c[0x0][0x198], RZ ;  /* 0x0000660003047a24 */ /* 0x000fc800078e02ff */
[----:B------:R-:W-:Y:S02]  /*1750*/  IMAD R11, R7, c[0x0][0x19c], R4 ;  /* 0x00006700070b7a24 */ /* 0x000fe400078e0204 */
        /* <DEDUP_REMOVED lines=19> */
.L_x_1460:
[----:B------:R-:W-:Y:S01]  /*1890*/  ISETP.NE.AND P1, PT, R15, -0x1, PT ;  /* 0xffffffff0f00780c */ /* 0x000fe20003f25270 */
[----:B------:R-:W-:Y:S01]  /*18a0*/  IMAD.IADD R223, R148, 0x1, -R135 ;  /* 0x0000000194df7824 */ /* 0x000fe200078e0a87 */
[----:B------:R-:W-:Y:S01]  /*18b0*/  SHF.R.S32.HI R5, RZ, 0x1f, R144 ;  /* 0x0000001fff057819 */ /* 0x000fe20000011490 */
[----:B------:R-:W-:Y:S03]  /*18c0*/  BSSY B0, `(.L_x_1462) ;  /* 0x000005f000007945 */ /* 0x000fe60003800000 */
[CC--:B------:R-:W-:Y:S02]  /*18d0*/  LEA.HI R13, R5.reuse, R144.reuse, RZ, 0x3 ;  /* 0x00000090050d7211 */ /* 0x0c0fe400078f18ff */
[----:B------:R-:W-:Y:S02]  /*18e0*/  LEA.HI R6, R5, R144, RZ, 0x4 ;  /* 0x0000009005067211 */ /* 0x000fe400078f20ff */
[----:B------:R-:W-:-:S02]  /*18f0*/  SHF.R.S32.HI R20, RZ, 0x3, R13 ;  /* 0x00000003ff147819 */ /* 0x000fc4000001140d */
[----:B------:R-:W-:Y:S01]  /*1900*/  LOP3.LUT R13, R13, 0xfffffff8, RZ, 0xc0, !PT ;  /* 0xfffffff80d0d7812 */ /* 0x000fe200078ec0ff */
[C---:B------:R-:W-:Y:S01]  /*1910*/  @P1 IMAD.WIDE.U32 R16, R15.reuse, c[0x0][0x190], RZ ;  /* 0x000064000f101a25 */ /* 0x040fe200078e00ff */
[----:B------:R-:W-:Y:S02]  /*1920*/  @!P1 SHF.R.S32.HI R11, RZ, 0x1f, R232 ;  /* 0x0000001fff0b9819 */ /* 0x000fe400000114e8 */
[----:B------:R-:W-:Y:S01]  /*1930*/  SHF.L.U32 R24, R20, 0x6, RZ ;  /* 0x0000000614187819 */ /* 0x000fe200000006ff */
[----:B------:R-:W-:Y:S01]  /*1940*/  @P1 IMAD R15, R15, c[0x0][0x194], R17 ;  /* 0x000065000f0f1a24 */ /* 0x000fe200078e0211 */
[----:B------:R-:W-:Y:S01]  /*1950*/  SHF.R.S32.HI R21, RZ, 0x1f, R20 ;  /* 0x0000001fff157819 */ /* 0x000fe20000011414 */
[----:B------:R-:W-:Y:S01]  /*1960*/  @!P1 IMAD R11, R11, c[0x0][0x178], RZ ;  /* 0x00005e000b0b9a24 */ /* 0x000fe200078e02ff */
[----:B------:R-:W-:Y:S01]  /*1970*/  LOP3.LUT R24, R24, 0x1c0, RZ, 0xc0, !PT ;  /* 0x000001c018187812 */ /* 0x000fe200078ec0ff */
[----:B------:R-:W-:Y:S01]  /*1980*/  @P1 IMAD.MOV.U32 R8, RZ, RZ, R16 ;  /* 0x000000ffff081224 */ /* 0x000fe200078e0010 */
[----:B------:R-:W-:Y:S01]  /*1990*/  LEA.HI R146, R5, R144, RZ, 0x5 ;  /* 0x0000009005927211 */ /* 0x000fe200078f28ff */
[----:B------:R-:W-:-:S03]  /*19a0*/  @!P1 IMAD.WIDE.U32 R16, R232, c[0x0][0x178], RZ ;  /* 0x00005e00e8109a25 */ /* 0x000fc600078e00ff */
[----:B------:R-:W-:Y:S01]  /*19b0*/  LOP3.LUT R25, R146, 0xffffffe0, RZ, 0xc0, !PT ;  /* 0xffffffe092197812 */ /* 0x000fe200078ec0ff */
[----:B-----5:R-:W-:Y:S01]  /*19c0*/  @!P1 IMAD R0, R232, c[0x0][0x17c], R11 ;  /* 0x00005f00e8009a24 */ /* 0x020fe200078e020b */
[----:B------:R-:W-:Y:S01]  /*19d0*/  LOP3.LUT R11, R6, 0xfffffff0, RZ, 0xc0, !PT ;  /* 0xfffffff0060b7812 */ /* 0x000fe200078ec0ff */
[----:B------:R-:W-:Y:S01]  /*19e0*/  @!P1 IMAD.MOV.U32 R8, RZ, RZ, R16 ;  /* 0x000000ffff089224 */ /* 0x000fe200078e0010 */
[----:B------:R-:W-:Y:S01]  /*19f0*/  SHF.R.S32.HI R6, RZ, 0x4, R6 ;  /* 0x00000004ff067819 */ /* 0x000fe20000011406 */
[----:B------:R-:W-:Y:S01]  /*1a00*/  @!P1 IMAD.IADD R15, R17, 0x1, R0 ;  /* 0x00000001110f9824 */ /* 0x000fe200078e0200 */
[----:B------:R-:W-:Y:S01]  /*1a10*/  SHF.R.S32.HI R146, RZ, 0x5, R146 ;  /* 0x00000005ff927819 */ /* 0x000fe20000011492 */
[C---:B------:R-:W-:Y:S01]  /*1a20*/  IMAD.IADD R0, R144.reuse, 0x1, -R13 ;  /* 0x0000000190007824 */ /* 0x040fe200078e0a0d */
[----:B------:R-:W-:Y:S01]  /*1a30*/  LEA.HI R13, R5, R144, RZ, 0x6 ;  /* 0x00000090050d7211 */ /* 0x000fe200078f30ff */
[----:B------:R-:W-:Y:S01]  /*1a40*/  IMAD.IADD R12, R144, 0x1, -R11 ;  /* 0x00000001900c7824 */ /* 0x000fe200078e0a0b */
[----:B------:R-:W-:Y:S01]  /*1a50*/  SHF.R.U32.HI R11, RZ, 0x3, R24 ;  /* 0x00000003ff0b7819 */ /* 0x000fe20000011618 */
[----:B------:R-:W-:-:S02]  /*1a60*/  IMAD.SHL.U32 R231, R0, 0x8, RZ ;  /* 0x0000000800e77824 */ /* 0x000fc400078e00ff */
[----:B------:R-:W-:Y:S01]  /*1a70*/  IMAD.MOV.U32 R5, RZ, RZ, 0x20 ;  /* 0x00000020ff057424 */ /* 0x000fe200078e00ff */
[----:B------:R-:W-:Y:S01]  /*1a80*/  SHF.R.S32.HI R17, RZ, 0x1f, R12 ;  /* 0x0000001fff117819 */ /* 0x000fe2000001140c */
[----:B------:R-:W-:Y:S01]  /*1a90*/  IMAD.WIDE R26, R27, 0x40, R20 ;  /* 0x000000401b1a7825 */ /* 0x000fe200078e0214 */
[C---:B------:R-:W-:Y:S02]  /*1aa0*/  IADD3 R28, P2, R231.reuse, R28, RZ ;  /* 0x0000001ce71c7210 */ /* 0x040fe40007f5e0ff */
[----:B------:R-:W-:Y:S01]  /*1ab0*/  SHF.R.S32.HI R22, RZ, 0x1f, R231 ;  /* 0x0000001fff167819 */ /* 0x000fe200000114e7 */
[----:B------:R-:W-:Y:S01]  /*1ac0*/  IMAD.IADD R25, R144, 0x1, -R25 ;  /* 0x0000000190197824 */ /* 0x000fe200078e0a19 */
[C---:B------:R-:W-:Y:S02]  /*1ad0*/  IADD3 R18, P3, R231.reuse, R18, RZ ;  /* 0x00000012e7127210 */ /* 0x040fe40007f7e0ff */
[----:B------:R-:W-:Y:S01]  /*1ae0*/  IADD3 R8, P1, R231, R8, RZ ;  /* 0x00000008e7087210 */ /* 0x000fe20007f3e0ff */
[----:B------:R-:W-:Y:S01]  /*1af0*/  IMAD.X R29, R22, 0x1, R14, P2 ;  /* 0x00000001161d7824 */ /* 0x000fe200010e060e */
[----:B------:R-:W-:-:S02]  /*1b00*/  LEA.HI R14, R17, R12, RZ, 0x3 ;  /* 0x0000000c110e7211 */ /* 0x000fc400078f18ff */
[C---:B------:R-:W-:Y:S01]  /*1b10*/  IADD3.X R19, R22.reuse, R9, RZ, P3, !PT ;  /* 0x0000000916137210 */ /* 0x040fe20001ffe4ff */
[----:B------:R-:W-:Y:S01]  /*1b20*/  IMAD.X R9, R22, 0x1, R15, P1 ;  /* 0x0000000116097824 */ /* 0x000fe200008e060f */
[----:B------:R-:W-:Y:S01]  /*1b30*/  LOP3.LUT R16, R24, 0x38, R231, 0xf8, !PT ;  /* 0x0000003818107812 */ /* 0x000fe200078ef8e7 */
[----:B------:R-:W-:Y:S01]  /*1b40*/  IMAD.SHL.U32 R15, R13, 0x8, RZ ;  /* 0x000000080d0f7824 */ /* 0x000fe200078e00ff */
[----:B------:R-:W-:Y:S01]  /*1b50*/  LOP3.LUT R13, R14, 0xfffffff8, RZ, 0xc0, !PT ;  /* 0xfffffff80e0d7812 */ /* 0x000fe200078ec0ff */
[----:B------:R-:W-:Y:S01]  /*1b60*/  IMAD.WIDE.U32 R28, R2, c[0x0][0x1b8], R28 ;  /* 0x00006e00021c7a25 */ /* 0x000fe200078e001c */
[----:B------:R-:W-:Y:S02]  /*1b70*/  IADD3 R42, P1, R20, R7, RZ ;  /* 0x00000007142a7210 */ /* 0x000fe40007f3e0ff */
[----:B------:R-:W-:Y:S01]  /*1b80*/  LOP3.LUT R16, R16, R11, RZ, 0x3c, !PT ;  /* 0x0000000b10107212 */ /* 0x000fe200078e3cff */
[----:B------:R-:W-:Y:S01]  /*1b90*/  IMAD.IADD R12, R12, 0x1, -R13 ;  /* 0x000000010c0c7824 */ /* 0x000fe200078e0a0d */
[C---:B------:R-:W-:Y:S01]  /*1ba0*/  IADD3.X R3, R21.reuse, R3, RZ, P1, !PT ;  /* 0x0000000315037210 */ /* 0x040fe20000ffe4ff */
[----:B------:R-:W-:Y:S01]  /*1bb0*/  IMAD R11, R4, c[0x0][0x1b8], RZ ;  /* 0x00006e00040b7a24 */ /* 0x000fe200078e02ff */
[----:B------:R-:W-:Y:S01]  /*1bc0*/  SHF.R.S32.HI R4, RZ, 0x1f, R10 ;  /* 0x0000001fff047819 */ /* 0x000fe2000001140a */
[----:B------:R-:W-:Y:S01]  /*1bd0*/  IMAD R7, R21, c[0x0][0x198], RZ ;  /* 0x0000660015077a24 */ /* 0x000fe200078e02ff */
[----:B------:R-:W-:Y:S01]  /*1be0*/  R2P PR, R12, 0x6 ;  /* 0x000000060c007804 */ /* 0x000fe20000000000 */
[----:B------:R-:W-:Y:S01]  /*1bf0*/  IMAD R11, R2, c[0x0][0x1bc], R11 ;  /* 0x00006f00020b7a24 */ /* 0x000fe200078e020b */
[----:B------:R-:W-:Y:S01]  /*1c00*/  ISETP.GE.AND P3, PT, R20, R223, PT ;  /* 0x000000df1400720c */ /* 0x000fe20003f66270 */
[----:B------:R-:W-:Y:S01]  /*1c10*/  IMAD R17, R4, c[0x0][0x1a8], RZ ;  /* 0x00006a0004117a24 */ /* 0x000fe200078e02ff */
[----:B------:R-:W-:Y:S01]  /*1c20*/  LOP3.LUT R230, R16, 0xfffffe00, R15, 0xf8, !PT ;  /* 0xfffffe0010e67812 */ /* 0x000fe200078ef80f */
[C---:B------:R-:W-:Y:S01]  /*1c30*/  IMAD R7, R20.reuse, c[0x0][0x19c], R7 ;  /* 0x0000670014077a24 */ /* 0x040fe200078e0207 */
[----:B------:R-:W-:Y:S01]  /*1c40*/  IADD3 R40, R231, 0x40, RZ ;  /* 0x00000040e7287810 */ /* 0x000fe20007ffe0ff */
[----:B------:R-:W-:Y:S01]  /*1c50*/  IMAD.WIDE.U32 R18, R20, c[0x0][0x198], R18 ;  /* 0x0000660014127a25 */ /* 0x000fe200078e0012 */
[----:B------:R-:W-:-:S02]  /*1c60*/  SHF.L.U32 R230, R230, 0x1, RZ ;  /* 0x00000001e6e67819 */ /* 0x000fc400000006ff */
[----:B------:R-:W-:Y:S01]  /*1c70*/  SEL R5, R5, 0xffffffe0, !P2 ;  /* 0xffffffe005057807 */ /* 0x000fe20005000000 */
[----:B------:R-:W-:Y:S02]  /*1c80*/  IMAD R3, R3, c[0x0][0x1a0], RZ ;  /* 0x0000680003037a24 */ /* 0x000fe400078e02ff */
[----:B------:R-:W-:Y:S02]  /*1c90*/  IMAD.IADD R29, R29, 0x1, R11 ;  /* 0x000000011d1d7824 */ /* 0x000fe400078e020b */
[----:B------:R-:W-:Y:S02]  /*1ca0*/  IMAD R17, R10, c[0x0][0x1ac], R17 ;  /* 0x00006b000a117a24 */ /* 0x000fe400078e0211 */
[----:B------:R-:W-:Y:S01]  /*1cb0*/  IMAD.IADD R133, R19, 0x1, R7 ;  /* 0x0000000113857824 */ /* 0x000fe200078e0207 */
[----:B------:R-:W-:Y:S01]  /*1cc0*/  MOV R7, 0x10 ;  /* 0x0000001000077802 */ /* 0x000fe20000000f00 */
[----:B------:R-:W-:Y:S02]  /*1cd0*/  IMAD R3, R42, c[0x0][0x1a4], R3 ;  /* 0x000069002a037a24 */ /* 0x000fe400078e0203 */
[----:B------:R-:W-:Y:S01]  /*1ce0*/  IMAD.WIDE.U32 R10, R10, c[0x0][0x1a8], R8 ;  /* 0x00006a000a0a7a25 */ /* 0x000fe200078e0008 */
[----:B------:R-:W-:-:S03]  /*1cf0*/  SEL R7, R7, 0xfffffff0, !P1 ;  /* 0xfffffff007077807 */ /* 0x000fc60004800000 */
[----:B------:R-:W-:-:S04]  /*1d00*/  IMAD.WIDE.U32 R42, R42, c[0x0][0x1a0], R28 ;  /* 0x000068002a2a7a25 */ /* 0x000fc800078e001c */
[----:B------:R-:W-:Y:S02]  /*1d10*/  IMAD.MOV.U32 R2, RZ, RZ, R18 ;  /* 0x000000ffff027224 */ /* 0x000fe400078e0012 */
[----:B------:R-:W-:Y:S02]  /*1d20*/  IMAD.IADD R17, R11, 0x1, R17 ;  /* 0x000000010b117824 */ /* 0x000fe400078e0211 */
[----:B------:R-:W-:Y:S01]  /*1d30*/  IMAD.IADD R36, R43, 0x1, R3 ;  /* 0x000000012b247824 */ /* 0x000fe200078e0203 */
[----:B------:R-:W-:Y:S05]  /*1d40*/  @P3 BRA `(.L_x_1463) ;  /* 0x0000016000003947 */ /* 0x000fea0003800000 */
[----:B------:R-:W-:Y:S01]  /*1d50*/  ISETP.GE.AND P3, PT, R231, c[0x0][0x220], PT ;  /* 0x00008800e7007a0c */ /* 0x000fe20003f66270 */
[----:B------:R-:W-:Y:S01]  /*1d60*/  IMAD R3, R27, c[0x0][0x190], RZ ;  /* 0x000064001b037a24 */ /* 0x000fe200078e02ff */
[----:B------:R-:W-:Y:S01]  /*1d70*/  ISETP.GE.AND P2, PT, R40, c[0x0][0x220], PT ;  /* 0x0000880028007a0c */ /* 0x000fe20003f46270 */
[----:B------:R-:W-:Y:S02]  /*1d80*/  IMAD.MOV.U32 R16, RZ, RZ, R10 ;  /* 0x000000ffff107224 */ /* 0x000fe400078e000a */
[----:B------:R-:W-:-:S02]  /*1d90*/  IMAD R3, R26, c[0x0][0x194], R3 ;  /* 0x000065001a037a24 */ /* 0x000fc400078e0203 */
        /* <DEDUP_REMOVED lines=17> */
.L_x_1463:
[----:B------:R-:W-:Y:S05]  /*1eb0*/  BSYNC B0 ;  /* 0x0000000000007941 */ /* 0x000fea0003800000 */
.L_x_1462:
[----:B------:R-:W-:Y:S01]  /*1ec0*/  IADD3 R23, R20, 0x10, RZ ;  /* 0x0000001014177810 */ /* 0x000fe20007ffe0ff */
        /* <DEDUP_REMOVED lines=12> */
[----:B-1----:R-:W-:Y:S01]  /*1f90*/  @!P2 LEA R18, P3, R8, c[0x0][0x160], 0x1 ;  /* 0x000058000812aa11 */ /* 0x002fe200078608ff */
        /* <DEDUP_REMOVED lines=15> */
.L_x_1465:
[----:B------:R-:W-:Y:S05]  /*2090*/  BSYNC B0 ;  /* 0x0000000000007941 */ /* 0x000fea0003800000 */
.L_x_1464:
[----:B------:R-:W-:Y:S01]  /*20a0*/  IADD3 R9, R20, 0x20, RZ ;  /* 0x0000002014097810 */ /* 0x000fe20007ffe0ff */
[----:B------:R-:W-:Y:S03]  /*20b0*/  BSSY B0, `(.L_x_1466) ;  /* 0x000001c000007945 */ /* 0x000fe60003800000 */
[----:B------:R-:W-:-:S13]  /*20c0*/  ISETP.GE.AND P1, PT, R9, R223, PT ;  /* 0x000000df0900720c */ /* 0x000fda0003f26270 */
[----:B------:R-:W-:Y:S05]  /*20d0*/  @P1 BRA `(.L_x_1467) ;  /* 0x0000019000001947 */ /* 0x000fea0003800000 */
[----:B------:R-:W-:Y:S01]  /*20e0*/  IADD3 R4, P1, R26, 0x20, RZ ;  /* 0x000000201a047810 */ /* 0x000fe20007f3e0ff */
[----:B-1----:R-:W-:Y:S01]  /*20f0*/  IMAD.MOV.U32 R18, RZ, RZ, R10 ;  /* 0x000000ffff127224 */ /* 0x002fe200078e000a */
        /* <DEDUP_REMOVED lines=23> */
.L_x_1467:
[----:B------:R-:W-:Y:S05]  /*2270*/  BSYNC B0 ;  /* 0x0000000000007941 */ /* 0x000fea0003800000 */
.L_x_1466:
[----:B-1----:R-:W-:Y:S01]  /*2280*/  IADD3 R19, R20, 0x30, RZ ;  /* 0x0000003014137810 */ /* 0x002fe20007ffe0ff */
        /* <DEDUP_REMOVED lines=27> */
.L_x_1469:
[----:B------:R-:W-:Y:S05]  /*2440*/  BSYNC B0 ;  /* 0x0000000000007941 */ /* 0x000fea0003800000 */
.L_x_1468:
        /* <DEDUP_REMOVED lines=23> */
.L_x_1471:
[----:B------:R-:W-:Y:S05]  /*25c0*/  BSYNC B0 ;  /* 0x0000000000007941 */ /* 0x000fea0003800000 */
.L_x_1470:
[----:B------:R-:W-:Y:S01]  /*25d0*/  ISETP.GE.AND P1, PT, R23, R8, PT ;  /* 0x000000081700720c */ /* 0x000fe20003f26270 */
[----:B------:R-:W-:Y:S01]  /*25e0*/  IMAD.MOV.U32 R4, RZ, RZ, c[0x0][0x198] ;  /* 0x00006600ff047624 */ /* 0x000fe200078e00ff */
[----:B------:R-:W-:Y:S03]  /*25f0*/  BSSY B0, `(.L_x_1472) ;  /* 0x0000017000007945 */ /* 0x000fe60003800000 */
[C---:B------:R-:W-:Y:S01]  /*2600*/  IMAD.SHL.U32 R226, R4.reuse, 0x10, RZ ;  /* 0x0000001004e27824 */ /* 0x040fe200078e00ff */
[----:B------:R-:W-:-:S07]  /*2610*/  SHF.L.U64.HI R225, R4, R227, c[0x0][0x19c] ;  /* 0x0000670004e17619 */ /* 0x000fce00000102e3 */
[----:B------:R-:W-:Y:S05]  /*2620*/  @P1 BRA `(.L_x_1473) ;  /* 0x0000013000001947 */ /* 0x000fea0003800000 */
[----:B------:R-:W-:Y:S02]  /*2630*/  ISETP.GE.AND P2, PT, R231, c[0x0][0x220], PT ;  /* 0x00008800e7007a0c */ /* 0x000fe40003f46270 */
[----:B--2---:R-:W-:Y:S02]  /*2640*/  IADD3 R11, P3, R226, R2, RZ ;  /* 0x00000002e20b7210 */ /* 0x004fe40007f7e0ff */
[----:B------:R-:W-:-:S03]  /*2650*/  ISETP.GE.AND P1, PT, R40, c[0x0][0x220], PT ;  /* 0x0000880028007a0c */ /* 0x000fc60003f26270 */
[----:B------:R-:W-:-:S06]  /*2660*/  IMAD.X R10, R225, 0x1, R133, P3 ;  /* 0x00000001e10a7824 */ /* 0x000fcc00018e0685 */
[C---:B-1----:R-:W-:Y:S01]  /*2670*/  @!P2 LEA R16, P3, R11.reuse, c[0x0][0x168], 0x1 ;  /* 0x00005a000b10aa11 */ /* 0x042fe200078608ff */
        /* <DEDUP_REMOVED lines=14> */
.L_x_1473:
[----:B------:R-:W-:Y:S05]  /*2760*/  BSYNC B0 ;  /* 0x0000000000007941 */ /* 0x000fea0003800000 */
.L_x_1472:
[----:B------:R-:W-:Y:S01]  /*2770*/  ISETP.GE.AND P1, PT, R9, R8, PT ;  /* 0x000000080900720c */ /* 0x000fe20003f26270 */
[----:B------:R-:W-:-:S12]  /*2780*/  BSSY B0, `(.L_x_1474) ;  /* 0x0000016000007945 */ /* 0x000fd80003800000 */
[----:B------:R-:W-:Y:S05]  /*2790*/  @P1 BRA `(.L_x_1475) ;  /* 0x0000014000001947 */ /* 0x000fea0003800000 */
[----:B------:R-:W-:Y:S01]  /*27a0*/  ISETP.GE.AND P2, PT, R231, c[0x0][0x220], PT ;  /* 0x00008800e7007a0c */ /* 0x000fe20003f46270 */
[----:B--2---:R-:W-:Y:S01]  /*27b0*/  IMAD.MOV.U32 R10, RZ, RZ, c[0x0][0x19c] ;  /* 0x00006700ff0a7624 */ /* 0x004fe200078e00ff */
[----:B------:R-:W-:Y:S02]  /*27c0*/  LEA R11, P3, R4, R2, 0x5 ;  /* 0x00000002040b7211 */ /* 0x000fe400078628ff */
[----:B------:R-:W-:Y:S02]  /*27d0*/  ISETP.GE.AND P1, PT, R40, c[0x0][0x220], PT ;  /* 0x0000880028007a0c */ /* 0x000fe40003f26270 */
[----:B------:R-:W-:-:S07]  /*27e0*/  LEA.HI.X R10, R4, R133, R10, 0x5, P3 ;  /* 0x00000085040a7211 */ /* 0x000fce00018f2c0a */
        /* <DEDUP_REMOVED lines=15> */
.L_x_1475:
[----:B------:R-:W-:Y:S05]  /*28e0*/  BSYNC B0 ;  /* 0x0000000000007941 */ /* 0x000fea0003800000 */
.L_x_1474:
[----:B------:R-:W-:Y:S01]  /*28f0*/  ISETP.GE.AND P1, PT, R19, R8, PT ;  /* 0x000000081300720c */ /* 0x000fe20003f26270 */
[----:B------:R-:W-:-:S12]  /*2900*/  BSSY B0, `(.L_x_1476) ;  /* 0x0000018000007945 */ /* 0x000fd80003800000 */
[----:B------:R-:W-:Y:S05]  /*2910*/  @P1 BRA `(.L_x_1477) ;  /* 0x0000016000001947 */ /* 0x000fea0003800000 */
[----:B------:R-:W-:Y:S01]  /*2920*/  ISETP.GE.AND P2, PT, R231, c[0x0][0x220], PT ;  /* 0x00008800e7007a0c */ /* 0x000fe20003f46270 */
[----:B------:R-:W-:Y:S01]  /*2930*/  IMAD.MOV.U32 R132, RZ, RZ, R2 ;  /* 0x000000ffff847224 */ /* 0x000fe200078e0002 */
[----:B------:R-:W-:Y:S01]  /*2940*/  ULDC UR4, c[0x0][0x19c] ;  /* 0x0000670000047ab9 */ /* 0x000fe20000000800 */
[----:B------:R-:W-:Y:S01]  /*2950*/  ISETP.GE.AND P1, PT, R40, c[0x0][0x220], PT ;  /* 0x0000880028007a0c */ /* 0x000fe20003f26270 */
[----:B------:R-:W-:Y:S01]  /*2960*/  UIMAD UR4, UR4, 0x30, URZ ;  /* 0x00000030040478a4 */ /* 0x000fe2000f8e023f */
[----:B------:R-:W-:-:S05]  /*2970*/  IMAD.WIDE.U32 R26, R4, 0x30, R132 ;  /* 0x00000030041a7825 */ /* 0x000fca00078e0084 */
[----:B--2---:R-:W-:-:S03]  /*2980*/  IADD3 R10, R27, UR4, RZ ;  /* 0x000000041b0a7c10 */ /* 0x004fc6000fffe0ff */
        /* <DEDUP_REMOVED lines=15> */
.L_x_1477:
[----:B------:R-:W-:Y:S05]  /*2a80*/  BSYNC B0 ;  /* 0x0000000000007941 */ /* 0x000fea0003800000 */
.L_x_1476:
[----:B-1----:R-:W-:Y:S01]  /*2a90*/  IADD3 R17, R20, 0x40, RZ ;  /* 0x0000004014117810 */ /* 0x002fe20007ffe0ff */
[----:B------:R-:W-:Y:S03]  /*2aa0*/  BSSY B0, `(.L_x_1478) ;  /* 0x0000017000007945 */ /* 0x000fe60003800000 */
[----:B------:R-:W-:-:S13]  /*2ab0*/  ISETP.GE.AND P1, PT, R17, R8, PT ;  /* 0x000000081100720c */ /* 0x000fda0003f26270 */
[----:B------:R-:W-:Y:S05]  /*2ac0*/  @P1 BRA `(.L_x_1479) ;  /* 0x0000014000001947 */ /* 0x000fea0003800000 */
[----:B------:R-:W-:Y:S01]  /*2ad0*/  ISETP.GE.AND P2, PT, R231, c[0x0][0x220], PT ;  /* 0x00008800e7007a0c */ /* 0x000fe20003f46270 */
[----:B--2---:R-:W-:Y:S01]  /*2ae0*/  IMAD.MOV.U32 R10, RZ, RZ, c[0x0][0x19c] ;  /* 0x00006700ff0a7624 */ /* 0x004fe200078e00ff */
        /* <DEDUP_REMOVED lines=18> */
.L_x_1479:
[----:B------:R-:W-:Y:S05]  /*2c10*/  BSYNC B0 ;  /* 0x0000000000007941 */ /* 0x000fea0003800000 */
.L_x_1478:
[----:B------:R-:W-:Y:S01]  /*2c20*/  IADD3 R15, R20, 0x50, RZ ;  /* 0x00000050140f7810 */ /* 0x000fe20007ffe0ff */
[----:B------:R-:W-:Y:S03]  /*2c30*/  BSSY B0, `(.L_x_1480) ;  /* 0x0000019000007945 */ /* 0x000fe60003800000 */
[----:B------:R-:W-:-:S13]  /*2c40*/  ISETP.GE.AND P1, PT, R15, R8, PT ;  /* 0x000000080f00720c */ /* 0x000fda0003f26270 */
        /* <DEDUP_REMOVED lines=23> */
.L_x_1481:
[----:B------:R-:W-:Y:S05]  /*2dc0*/  BSYNC B0 ;  /* 0x0000000000007941 */ /* 0x000fea0003800000 */
.L_x_1480:
        /* <DEDUP_REMOVED lines=26> */
.L_x_1483:
[----:B------:R-:W-:Y:S05]  /*2f70*/  BSYNC B0 ;  /* 0x0000000000007941 */ /* 0x000fea0003800000 */
.L_x_1482:
[----:B--2---:R-:W-:Y:S01]  /*2f80*/  IADD3 R11, R20, 0x70, RZ ;  /* 0x00000070140b7810 */ /* 0x004fe20007ffe0ff */
        /* <DEDUP_REMOVED lines=9> */
[----:B------:R-:W-:-:S03]  /*3020*/  IADD3 R10, R29, UR4, RZ ;  /* 0x000000041d0a7c10 */ /* 0x000fc6000fffe0ff */
        /* <DEDUP_REMOVED lines=15> */
.L_x_1485:
[----:B------:R-:W-:Y:S05]  /*3120*/  BSYNC B0 ;  /* 0x0000000000007941 */ /* 0x000fea0003800000 */
.L_x_1484:
[----:B------:R-:W0:Y:S01]  /*3130*/  LDGDEPBAR ;  /* 0x00000000000079af */ /* 0x000e220000000000 */
[----:B------:R-:W-:Y:S01]  /*3140*/  ISETP.GE.AND P2, PT, R20, R8, PT ;  /* 0x000000081400720c */ /* 0x000fe20003f46270 */
[----:B------:R-:W-:Y:S01]  /*3150*/  IMAD.SHL.U32 R144, R144, 0x2, RZ ;  /* 0x0000000290907824 */ /* 0x000fe200078e00ff */
[----:B------:R-:W-:Y:S01]  /*3160*/  SHF.R.S32.HI R132, RZ, 0x1f, R25 ;  /* 0x0000001fff847819 */ /* 0x000fe20000011419 */
[----:B------:R-:W-:Y:S01]  /*3170*/  BSSY B0, `(.L_x_1486) ;  /* 0x0000018000007945 */ /* 0x000fe20003800000 */
[----:B------:R-:W-:Y:S02]  /*3180*/  LEA R172, P1, R42, c[0x0][0x170], 0x1 ;  /* 0x00005c002aac7a11 */ /* 0x000fe400078208ff */
[----:B------:R-:W-:Y:S02]  /*3190*/  LEA.HI R132, R132, R25, RZ, 0x2 ;  /* 0x0000001984847211 */ /* 0x000fe400078f10ff */
[----:B------:R-:W-:Y:S02]  /*31a0*/  LOP3.LUT R144, R144, 0x6, RZ, 0xc0, !PT ;  /* 0x0000000690907812 */ /* 0x000fe400078ec0ff */
[----:B------:R-:W-:-:S02]  /*31b0*/  LEA.HI.X R173, R42, c[0x0][0x174], R36, 0x1, P1 ;  /* 0x00005d002aad7a11 */ /* 0x000fc400008f0c24 */
[----:B------:R-:W-:Y:S01]  /*31c0*/  SHF.R.S32.HI R132, RZ, 0x2, R132 ;  /* 0x00000002ff847819 */ /* 0x000fe20000011484 */
[----:B------:R-:W-:-:S04]  /*31d0*/  DEPBAR.LE SB0, 0x0 ;  /* 0x000080000000791a */ /* 0x000fc80000000000 */
[----:B------:R-:W-:Y:S06]  /*31e0*/  BAR.SYNC.DEFER_BLOCKING 0x0 ;  /* 0x0000000000007b1d */ /* 0x000fec0000010000 */
[----:B------:R2:W-:Y:S04]  /*31f0*/  @P2 STS.128 [R230+0xc000], RZ ;  /* 0x00c000ffe6002388 */ /* 0x0005e80000000c00 */
[----:B------:R2:W-:Y:S01]  /*3200*/  @P2 STS.128 [R230+0x10000], RZ ;  /* 0x010000ffe6002388 */ /* 0x0005e20000000c00 */
        /* <DEDUP_REMOVED lines=14> */
.L_x_1487:
[----:B------:R-:W-:Y:S05]  /*32f0*/  BSYNC B0 ;  /* 0x0000000000007941 */ /* 0x000fea0003800000 */
.L_x_1486:
        /* <DEDUP_REMOVED lines=25> */
.L_x_1489:
[----:B------:R-:W-:Y:S05]  /*3490*/  BSYNC B0 ;  /* 0x0000000000007941 */ /* 0x000fea0003800000 */
.L_x_1488:
        /* <DEDUP_REMOVED lines=25> */
.L_x_1491:
[----:B------:R-:W-:Y:S05]  /*3630*/  BSYNC B0 ;  /* 0x0000000000007941 */ /* 0x000fea0003800000 */
.L_x_1490:
        /* <DEDUP_REMOVED lines=26> */
.L_x_1493:
[----:B------:R-:W-:Y:S05]  /*37e0*/  BSYNC B0 ;  /* 0x0000000000007941 */ /* 0x000fea0003800000 */
.L_x_1492:
        /* <DEDUP_REMOVED lines=25> */
.L_x_1495:
[----:B------:R-:W-:Y:S05]  /*3980*/  BSYNC B0 ;  /* 0x0000000000007941 */ /* 0x000fea0003800000 */
.L_x_1494:
        /* <DEDUP_REMOVED lines=26> */
.L_x_1497:
[----:B------:R-:W-:Y:S05]  /*3b30*/  BSYNC B0 ;  /* 0x0000000000007941 */ /* 0x000fea0003800000 */
.L_x_1496:
        /* <DEDUP_REMOVED lines=26> */
.L_x_1499:
[----:B------:R-:W-:Y:S05]  /*3ce0*/  BSYNC B0 ;  /* 0x0000000000007941 */ /* 0x000fea0003800000 */
.L_x_1498:
        /* <DEDUP_REMOVED lines=19> */
[----:B------:R-:W-:Y:S01]  /*3e20*/  IMAD.WIDE.U32 R8, R38, 0xe0, R172 ;  /* 0x000000e026087825 */ /* 0x000fe200078e00ac */
[----:B------:R-:W-:-:S06]  /*3e30*/  UIMAD UR4, UR4, 0xe0, URZ ;  /* 0x000000e0040478a4 */ /* 0x000fcc000f8e023f */
[----:B------:R-:W-:-:S05]  /*3e40*/  IADD3 R9, R9, UR4, RZ ;  /* 0x0000000409097c10 */ /* 0x000fca000fffe0ff */
[----:B------:R-:W-:Y:S01]  /*3e50*/  @!PT LDS RZ, [RZ] ;  /* 0x00000000fffff984 */ /* 0x000fe20000000800 */
[----:B------:R-:W-:Y:S01]  /*3e60*/  @!PT LDS RZ, [RZ] ;  /* 0x00000000fffff984 */ /* 0x000fe20000000800 */
[----:B------:R-:W-:Y:S01]  /*3e70*/  @!PT LDS RZ, [RZ] ;  /* 0x00000000fffff984 */ /* 0x000fe20000000800 */
[----:B------:R1:W-:Y:S02]  /*3e80*/  LDGSTS.E.BYPASS.LTC128B.128 [R230+0x13800], [R8.64+0x80] ;  /* 0x1380008008e67fae */ /* 0x0003e4000b901d4e */
.L_x_1501:
[----:B------:R-:W-:Y:S05]  /*3e90*/  BSYNC B0 ;  /* 0x0000000000007941 */ /* 0x000fea0003800000 */
.L_x_1500:
[----:B------:R-:W-:Y:S01]  /*3ea0*/  LEA.HI R221, R6, R6, RZ, 0x1 ;  /* 0x0000000606dd7211 */ /* 0x000fe200078f08ff */
[----:B------:R-:W-:Y:S01]  /*3eb0*/  IMAD.SHL.U32 R12, R12, 0x40, RZ ;  /* 0x000000400c0c7824 */ /* 0x000fe200078e00ff */
[C---:B------:R-:W-:Y:S01]  /*3ec0*/  R2P PR, R0.reuse, 0x6 ;  /* 0x0000000600007804 */ /* 0x040fe20000000000 */
[----:B-1----:R-:W-:Y:S01]  /*3ed0*/  IMAD.SHL.U32 R8, R0, 0x40, RZ ;  /* 0x0000004000087824 */ /* 0x002fe200078e00ff */
[----:B------:R-:W-:Y:S01]  /*3ee0*/  LOP3.LUT R221, R221, 0xfffffffe, RZ, 0xc0, !PT ;  /* 0xfffffffedddd7812 */ /* 0x000fe200078ec0ff */
[----:B------:R-:W-:Y:S01]  /*3ef0*/  IMAD.SHL.U32 R20, R20, 0x8, RZ ;  /* 0x0000000814147824 */ /* 0x000fe200078e00ff */
[----:B------:R-:W-:Y:S01]  /*3f00*/  LOP3.LUT R11, R12, 0x1c0, RZ, 0xc0, !PT ;  /* 0x000001c00c0b7812 */ /* 0x000fe200078ec0ff */
[----:B------:R-:W-:Y:S01]  /*3f10*/  IMAD.SHL.U32 R41, R14, 0x40, RZ ;  /* 0x000000400e297824 */ /* 0x000fe200078e00ff */
[----:B------:R-:W-:Y:S01]  /*3f20*/  LOP3.LUT R9, R8, 0x1c0, RZ, 0xc0, !PT ;  /* 0x000001c008097812 */ /* 0x000fe200078ec0ff */
[----:B------:R-:W-:Y:S01]  /*3f30*/  IMAD.IADD R221, R6, 0x1, -R221 ;  /* 0x0000000106dd7824 */ /* 0x000fe200078e0add */
[----:B------:R-:W0:Y:S01]  /*3f40*/  LDGDEPBAR ;  /* 0x00000000000079af */ /* 0x000e220000000000 */
[----:B------:R-:W-:Y:S01]  /*3f50*/  IMAD R135, R146, 0x10, R135 ;  /* 0x0000001092877824 */ /* 0x000fe200078e0287 */
[----:B------:R-:W-:Y:S01]  /*3f60*/  LOP3.LUT R20, R9, 0x8, R20, 0xf8, !PT ;  /* 0x0000000809147812 */ /* 0x000fe200078ef814 */
[----:B------:R-:W-:Y:S01]  /*3f70*/  IMAD.SHL.U32 R6, R221, 0x8, RZ ;  /* 0x00000008dd067824 */ /* 0x000fe200078e00ff */
[----:B------:R-:W-:-:S02]  /*3f80*/  LOP3.LUT R41, R41, 0xfffffe00, RZ, 0xc0, !PT ;  /* 0xfffffe0029297812 */ /* 0x000fc400078ec0ff */
[----:B------:R-:W-:Y:S02]  /*3f90*/  SHF.R.U32.HI R9, RZ, 0x3, R9 ;  /* 0x00000003ff097819 */ /* 0x000fe40000011609 */
[----:B------:R-:W-:Y:S02]  /*3fa0*/  LOP3.LUT R6, R11, 0x8, R6, 0xf8, !PT ;  /* 0x000000080b067812 */ /* 0x000fe400078ef806 */
[----:B------:R-:W-:Y:S02]  /*3fb0*/  SHF.R.U32.HI R11, RZ, 0x3, R11 ;  /* 0x00000003ff0b7819 */ /* 0x000fe4000001160b */
[----:B------:R-:W-:Y:S01]  /*3fc0*/  LOP3.LUT R20, R20, R9, RZ, 0x3c, !PT ;  /* 0x0000000914147212 */ /* 0x000fe200078e3cff */
[----:B------:R-:W-:Y:S01]  /*3fd0*/  IMAD R9, R146, 0x400, R41 ;  /* 0x0000040092097824 */ /* 0x000fe200078e0229 */
[----:B------:R-:W-:Y:S02]  /*3fe0*/  LOP3.LUT R6, R6, R11, RZ, 0x3c, !PT ;  /* 0x0000000b06067212 */ /* 0x000fe400078e3cff */
[----:B------:R-:W-:Y:S01]  /*3ff0*/  IADD3 R135, R135, 0x1, R132 ;  /* 0x0000000187877810 */ /* 0x000fe20007ffe084 */
[----:B------:R-:W-:-:S02]  /*4000*/  IMAD R221, R221, 0x200, R20 ;  /* 0x00000200dddd7824 */ /* 0x000fc400078e0214 */
[----:B------:R-:W-:Y:S01]  /*4010*/  IMAD.IADD R222, R6, 0x1, R9 ;  /* 0x0000000106de7824 */ /* 0x000fe200078e0209 */
[----:B------:R-:W-:Y:S01]  /*4020*/  IADD3 R135, R134, R135, -R148 ;  /* 0x0000008786877210 */ /* 0x000fe20007ffe894 */
[----:B------:R-:W-:Y:S02]  /*4030*/  IMAD.SHL.U32 R221, R221, 0x2, RZ ;  /* 0x00000002dddd7824 */ /* 0x000fe400078e00ff */
[----:B------:R-:W-:Y:S01]  /*4040*/  IMAD.SHL.U32 R222, R222, 0x2, RZ ;  /* 0x00000002dede7824 */ /* 0x000fe200078e00ff */
[----:B------:R-:W-:Y:S02]  /*4050*/  IADD3 R135, R135, c[0x0][0x2e8], RZ ;  /* 0x0000ba0087877a10 */ /* 0x000fe40007ffe0ff */
[----:B------:R-:W-:Y:S01]  /*4060*/  LDSM.16.M88.4 R64, [R221+0x4000] ;  /* 0x00400000dd40783b */ /* 0x000fe20000000200 */
[----:B------:R-:W-:Y:S01]  /*4070*/  IADD3 R0, R221, 0x4000, RZ ;  /* 0x00004000dd007810 */ /* 0x000fe20007ffe0ff */
[----:B------:R-:W-:Y:S01]  /*4080*/  IMAD R220, R7, 0x2, R222 ;  /* 0x0000000207dc7824 */ /* 0x000fe200078e02de */
[----:B------:R-:W-:Y:S01]  /*4090*/  IADD3 R219, R221, 0x4020, RZ ;  /* 0x00004020dddb7810 */ /* 0x000fe20007ffe0ff */
[----:B------:R-:W1:Y:S01]  /*40a0*/  LDSM.16.M88.4 R100, [R222] ;  /* 0x00000000de64783b */ /* 0x000e620000000200 */
[----:B------:R-:W-:Y:S01]  /*40b0*/  @P1 IADD3 R219, R0, -0x20, RZ ;  /* 0xffffffe000db1810 */ /* 0x000fe20007ffe0ff */
[----:B------:R-:W-:-:S02]  /*40c0*/  IMAD.MOV.U32 R0, RZ, RZ, 0x40 ;  /* 0x00000040ff007424 */ /* 0x000fc400078e00ff */
[----:B------:R-:W5:Y:S01]  /*40d0*/  LDSM.16.M88.4 R56, [R221+0x4800] ;  /* 0x00480000dd38783b */ /* 0x000f620000000200 */
[----:B------:R-:W-:Y:S01]  /*40e0*/  IMAD R218, R5, 0x2, R222 ;  /* 0x0000000205da7824 */ /* 0x000fe200078e02de */
[----:B------:R-:W-:Y:S01]  /*40f0*/  IADD3 R211, R219, 0x800, RZ ;  /* 0x00000800dbd37810 */ /* 0x000fe20007ffe0ff */
[----:B------:R-:W-:Y:S01]  /*4100*/  IMAD R217, R5, 0x2, R220 ;  /* 0x0000000205d97824 */ /* 0x000fe200078e02dc */
[----:B------:R-:W2:Y:S01]  /*4110*/  LDSM.16.M88.4 R48, [R221+0x5000] ;  /* 0x00500000dd30783b */ /* 0x000ea20000000200 */
[----:B------:R-:W-:Y:S02]  /*4120*/  SEL R0, R0, 0xffffffc0, !P2 ;  /* 0xffffffc000007807 */ /* 0x000fe40005000000 */
[C---:B------:R-:W-:Y:S01]  /*4130*/  IADD3 R210, R219.reuse, 0x1000, RZ ;  /* 0x00001000dbd27810 */ /* 0x040fe20007ffe0ff */
[----:B------:R-:W3:Y:S01]  /*4140*/  LDSM.16.M88.4 R32, [R221+0x5800] ;  /* 0x00580000dd20783b */ /* 0x000ee20000000200 */
[----:B------:R-:W-:Y:S01]  /*4150*/  IADD3 R209, R219, 0x1800, RZ ;  /* 0x00001800dbd17810 */ /* 0x000fe20007ffe0ff */
[----:B------:R-:W-:Y:S01]  /*4160*/  IMAD.IADD R215, R221, 0x1, R0 ;  /* 0x00000001ddd77824 */ /* 0x000fe200078e0200 */
[C---:B------:R-:W-:Y:S01]  /*4170*/  IADD3 R208, R219.reuse, 0x2000, RZ ;  /* 0x00002000dbd07810 */ /* 0x040fe20007ffe0ff */
[----:B------:R-:W4:Y:S01]  /*4180*/  LDSM.16.M88.4 R24, [R221+0x6000] ;  /* 0x00600000dd18783b */ /* 0x000f220000000200 */
[----:B------:R-:W-:Y:S01]  /*4190*/  IMAD.IADD R204, R0, 0x1, R219 ;  /* 0x0000000100cc7824 */ /* 0x000fe200078e02db */
[----:B------:R-:W-:Y:S01]  /*41a0*/  IADD3 R207, R219, 0x2800, RZ ;  /* 0x00002800dbcf7810 */ /* 0x000fe20007ffe0ff */
[----:B------:R-:W-:Y:S01]  /*41b0*/  IMAD.IADD R0, R3, 0x1, R144 ;  /* 0x0000000103007824 */ /* 0x000fe200078e0290 */
[----:B------:R-:W2:Y:S01]  /*41c0*/  LDSM.16.M88.4 R116, [R221+0x6800] ;  /* 0x00680000dd74783b */ /* 0x000ea20000000200 */
[----:B------:R-:W-:-:S02]  /*41d0*/  IADD3 R206, R219, 0x3000, RZ ;  /* 0x00003000dbce7810 */ /* 0x000fc40007ffe0ff */
[C---:B------:R-:W-:Y:S01]  /*41e0*/  IADD3 R205, R219.reuse, 0x3800, RZ ;  /* 0x00003800dbcd7810 */ /* 0x040fe20007ffe0ff */
[----:B------:R-:W2:Y:S01]  /*41f0*/  LDSM.16.M88.4 R108, [R221+0x7000] ;  /* 0x00700000dd6c783b */ /* 0x000ea20000000200 */
[C---:B------:R-:W-:Y:S02]  /*4200*/  IADD3 R203, R219.reuse, 0x4000, RZ ;  /* 0x00004000dbcb7810 */ /* 0x040fe40007ffe0ff */
[C---:B------:R-:W-:Y:S01]  /*4210*/  IADD3 R202, R219.reuse, 0x4800, RZ ;  /* 0x00004800dbca7810 */ /* 0x040fe20007ffe0ff */
[----:B------:R-:W2:Y:S01]  /*4220*/  LDSM.16.M88.4 R72, [R221+0x7800] ;  /* 0x00780000dd48783b */ /* 0x000ea20000000200 */
[C---:B------:R-:W-:Y:S02]  /*4230*/  IADD3 R201, R219.reuse, 0x5000, RZ ;  /* 0x00005000dbc97810 */ /* 0x040fe40007ffe0ff */
[C---:B------:R-:W-:Y:S01]  /*4240*/  IADD3 R200, R219.reuse, 0x5800, RZ ;  /* 0x00005800dbc87810 */ /* 0x040fe20007ffe0ff */
[----:B------:R-:W-:Y:S01]  /*4250*/  LDSM.16.M88.4 R20, [R219] ;  /* 0x00000000db14783b */ /* 0x000fe20000000200 */
[----:B------:R-:W-:-:S02]  /*4260*/  IADD3 R199, R219, 0x6000, RZ ;  /* 0x00006000dbc77810 */ /* 0x000fc40007ffe0ff */
[C---:B------:R-:W-:Y:S01]  /*4270*/  IADD3 R198, R219.reuse, 0x6800, RZ ;  /* 0x00006800dbc67810 */ /* 0x040fe20007ffe0ff */
[----:B------:R-:W3:Y:S01]  /*4280*/  LDSM.16.M88.4 R8, [R220] ;  /* 0x00000000dc08783b */ /* 0x000ee20000000200 */
[C---:B------:R-:W-:Y:S02]  /*4290*/  IADD3 R197, R219.reuse, 0x7000, RZ ;  /* 0x00007000dbc57810 */ /* 0x040fe40007ffe0ff */
[----:B------:R-:W-:Y:S01]  /*42a0*/  IADD3 R196, R219, 0x7800, RZ ;  /* 0x00007800dbc47810 */ /* 0x000fe20007ffe0ff */
[----:B------:R-:W3:Y:S01]  /*42b0*/  LDSM.16.M88.4 R16, [R219+0x800] ;  /* 0x00080000db10783b */ /* 0x000ee20000000200 */
[C---:B-1----:R-:W-:Y:S03]  /*42c0*/  HMMA.16816.F32.BF16 R68, R100.reuse, R64, RZ ;  /* 0x000000406444723c */ /* 0x042fe600000418ff */
[----:B------:R-:W1:Y:S04]  /*42d0*/  LDSM.16.M88.4 R12, [R219+0x1000] ;  /* 0x00100000db0c783b */ /* 0x000e680000000200 */
[----:B------:R-:W1:Y:S01]  /*42e0*/  LDSM.16.M88.4 R80, [R219+0x1800] ;  /* 0x00180000db50783b */ /* 0x000e620000000200 */
[C---:B-----5:R-:W-:Y:S03]  /*42f0*/  HMMA.16816.F32.BF16 R60, R100.reuse, R56, RZ ;  /* 0x00000038643c723c */ /* 0x060fe600000418ff */
[----:B------:R-:W5:Y:S04]  /*4300*/  LDSM.16.M88.4 R76, [R219+0x2000] ;  /* 0x00200000db4c783b */ /* 0x000f680000000200 */
[----:B------:R-:W-:Y:S01]  /*4310*/  LDSM.16.M88.4 R92, [R218] ;  /* 0x00000000da5c783b */ /* 0x000fe20000000200 */
[C---:B------:R-:W-:Y:S03]  /*4320*/  HMMA.16816.F32.BF16 R64, R100.reuse, R66, RZ ;  /* 0x000000426440723c */ /* 0x040fe600000418ff */
        /* <DEDUP_REMOVED lines=8> */
[C---:B------:R-:W-:Y:S03]  /*43b0*/  HMMA.16816.F32.BF16 R48, R100.reuse, R50, RZ ;  /* 0x000000326430723c */ /* 0x040fe600000418ff */
[----:B------:R-:W-:Y:S05]  /*43c0*/  LDSM.16.M88.4 R136, [R219+0x6800] ;  /* 0x00680000db88783b */ /* 0x000fea0000000200 */
[C---:B---3--:R-:W-:Y:S08]  /*43d0*/  HMMA.16816.F32.BF16 R44, R100.reuse, R32, RZ ;  /* 0x00000020642c723c */ /* 0x048ff000000418ff */
        /* <DEDUP_REMOVED lines=24> */
[----:B------:R-:W-:Y:S07]  /*4560*/  LDSM.16.M88.4 R76, [R204] ;  /* 0x00000000cc4c783b */ /* 0x000fee0000000200 */
[C---:B--2---:R-:W-:Y:S08]  /*4570*/  HMMA.16816.F32.BF16 R120, R8.reuse, R72, R120 ;  /* 0x000000480878723c */ /* 0x044ff00000041878 */
[C---:B------:R-:W-:Y:S01]  /*4580*/  HMMA.16816.F32.BF16 R116, R8.reuse, R74, R116 ;  /* 0x0000004a0874723c */ /* 0x040fe20000041874 */
[----:B------:R-:W-:Y:S07]  /*4590*/  LDSM.16.M88.4 R72, [R215+0x6800] ;  /* 0x00680000d748783b */ /* 0x000fee0000000200 */
[C---:B---3--:R-:W-:Y:S08]  /*45a0*/  HMMA.16816.F32.BF16 R112, R8.reuse, R20, R112 ;  /* 0x000000140870723c */ /* 0x048ff00000041870 */
[C---:B------:R-:W-:Y:S01]  /*45b0*/  HMMA.16816.F32.BF16 R108, R8.reuse, R22, R108 ;  /* 0x00000016086c723c */ /* 0x040fe2000004186c */
[----:B------:R-:W-:Y:S07]  /*45c0*/  LDSM.16.M88.4 R20, [R217] ;  /* 0x00000000d914783b */ /* 0x000fee0000000200 */
[C---:B----4-:R-:W-:Y:S08]  /*45d0*/  HMMA.16816.F32.BF16 R104, R8.reuse, R16, R104 ;  /* 0x000000100868723c */ /* 0x050ff00000041868 */
[----:B------:R-:W-:Y:S01]  /*45e0*/  HMMA.16816.F32.BF16 R100, R8, R18, R100 ;  /* 0x000000120864723c */ /* 0x000fe20000041864 */
[----:B------:R-:W2:Y:S04]  /*45f0*/  LDSM.16.M88.4 R8, [R215+0x7000] ;  /* 0x00700000d708783b */ /* 0x000ea80000000200 */
[----:B------:R-:W-:Y:S03]  /*4600*/  LDSM.16.M88.4 R16, [R204+0x1000] ;  /* 0x00100000cc10783b */ /* 0x000fe60000000200 */
[C---:B-1----:R-:W-:Y:S08]  /*4610*/  HMMA.16816.F32.BF16 R68, R92.reuse, R12, R68 ;  /* 0x0000000c5c44723c */ /* 0x042ff00000041844 */
[C---:B------:R-:W-:Y:S01]  /*4620*/  HMMA.16816.F32.BF16 R64, R92.reuse, R14, R64 ;  /* 0x0000000e5c40723c */ /* 0x040fe20000041840 */
[----:B------:R-:W1:Y:S07]  /*4630*/  LDSM.16.M88.4 R12, [R204+0x800] ;  /* 0x00080000cc0c783b */ /* 0x000e6e0000000200 */
[C---:B------:R-:W-:Y:S08]  /*4640*/  HMMA.16816.F32.BF16 R60, R92.reuse, R124, R60 ;  /* 0x0000007c5c3c723c */ /* 0x040ff0000004183c */
[C---:B------:R-:W-:Y:S01]  /*4650*/  HMMA.16816.F32.BF16 R56, R92.reuse, R126, R56 ;  /* 0x0000007e5c38723c */ /* 0x040fe20000041838 */
[----:B------:R-:W-:Y:S07]  /*4660*/  LDSM.16.M88.4 R124, [R219+0x7800] ;  /* 0x00780000db7c783b */ /* 0x000fee0000000200 */
[C---:B------:R-:W-:Y:S08]  /*4670*/  HMMA.16816.F32.BF16 R44, R92.reuse, R84, R44 ;  /* 0x000000545c2c723c */ /* 0x040ff0000004182c */
[C---:B--2---:R-:W-:Y:S08]  /*4680*/  HMMA.16816.F32.BF16 R112, R92.reuse, R8, R112 ;  /* 0x000000085c70723c */ /* 0x044ff00000041870 */
[C---:B------:R-:W-:Y:S01]  /*4690*/  HMMA.16816.F32.BF16 R108, R92.reuse, R10, R108 ;  /* 0x0000000a5c6c723c */ /* 0x040fe2000004186c */
[----:B------:R-:W2:Y:S07]  /*46a0*/  LDSM.16.M88.4 R8, [R204+0x3000] ;  /* 0x00300000cc08783b */ /* 0x000eae0000000200 */
[----:B------:R-:W-:Y:S01]  /*46b0*/  HMMA.16816.F32.BF16 R32, R92, R86, R32 ;  /* 0x000000565c20723c */ /* 0x000fe20000041820 */
[----:B------:R-:W3:Y:S07]  /*46c0*/  LDSM.16.M88.4 R84, [R204+0x2000] ;  /* 0x00200000cc54783b */ /* 0x000eee0000000200 */
[C---:B------:R-:W-:Y:S08]  /*46d0*/  HMMA.16816.F32.BF16 R68, R20.reuse, R76, R68 ;  /* 0x0000004c1444723c */ /* 0x040ff00000041844 */
[C---:B------:R-:W-:Y:S01]  /*46e0*/  HMMA.16816.F32.BF16 R64, R20.reuse, R78, R64 ;  /* 0x0000004e1440723c */ /* 0x040fe20000041840 */
[----:B------:R-:W-:Y:S07]  /*46f0*/  LDSM.16.M88.4 R76, [R222+0x2000] ;  /* 0x00200000de4c783b */ /* 0x000fee0000000200 */
        /* <DEDUP_REMOVED lines=11> */
[----:B------:R-:W5:Y:S07]  /*47b0*/  LDSM.16.M88.4 R72, [R204+0x3800] ;  /* 0x00380000cc48783b */ /* 0x000f6e0000000200 */
[C---:B------:R-:W-:Y:S08]  /*47c0*/  HMMA.16816.F32.BF16 R104, R92.reuse, R96, R104 ;  /* 0x000000605c68723c */ /* 0x040ff00000041868 */
[----:B------:R-:W-:Y:S01]  /*47d0*/  HMMA.16816.F32.BF16 R100, R92, R98, R100 ;  /* 0x000000625c64723c */ /* 0x000fe20000041864 */
[----:B------:R-:W1:Y:S04]  /*47e0*/  LDSM.16.M88.4 R96, [R221+0x9000] ;  /* 0x00900000dd60783b */ /* 0x000e680000000200 */
[----:B------:R-:W-:Y:S03]  /*47f0*/  LDSM.16.M88.4 R92, [R221+0x9800] ;  /* 0x00980000dd5c783b */ /* 0x000fe60000000200 */
[C---:B--2---:R-:W-:Y:S08]  /*4800*/  HMMA.16816.F32.BF16 R112, R20.reuse, R8, R112 ;  /* 0x000000081470723c */ /* 0x044ff00000041870 */
[C---:B------:R-:W-:Y:S01]  /*4810*/  HMMA.16816.F32.BF16 R108, R20.reuse, R10, R108 ;  /* 0x0000000a146c723c */ /* 0x040fe2000004186c */
[----:B------:R-:W2:Y:S07]  /*4820*/  LDSM.16.M88.4 R8, [R221+0xa000] ;  /* 0x00a00000dd08783b */ /* 0x000eae0000000200 */
[C---:B------:R-:W-:Y:S08]  /*4830*/  HMMA.16816.F32.BF16 R52, R20.reuse, R16, R52 ;  /* 0x000000101434723c */ /* 0x040ff00000041834 */
[C---:B------:R-:W-:Y:S01]  /*4840*/  HMMA.16816.F32.BF16 R48, R20.reuse, R18, R48 ;  /* 0x000000121430723c */ /* 0x040fe20000041830 */
[----:B------:R-:W2:Y:S07]  /*4850*/  LDSM.16.M88.4 R16, [R221+0x8800] ;  /* 0x00880000dd10783b */ /* 0x000eae0000000200 */
[C---:B---3--:R-:W-:Y:S08]  /*4860*/  HMMA.16816.F32.BF16 R28, R20.reuse, R84, R28 ;  /* 0x00000054141c723c */ /* 0x048ff0000004181c */
[----:B------:R-:W-:Y:S01]  /*4870*/  HMMA.16816.F32.BF16 R24, R20, R86, R24 ;  /* 0x000000561418723c */ /* 0x000fe20000041818 */
[----:B------:R-:W-:Y:S07]  /*4880*/  LDSM.16.M88.4 R84, [R221+0xb000] ;  /* 0x00b00000dd54783b */ /* 0x000fee0000000200 */
[C---:B-1----:R-:W-:Y:S08]  /*4890*/  HMMA.16816.F32.BF16 R68, R76.reuse, R12, R68 ;  /* 0x0000000c4c44723c */ /* 0x042ff00000041844 */
[----:B------:R-:W-:Y:S01]  /*48a0*/  HMMA.16816.F32.BF16 R64, R76, R14, R64 ;  /* 0x0000000e4c40723c */ /* 0x000fe20000041840 */
[----:B------:R-:W1:Y:S07]  /*48b0*/  LDSM.16.M88.4 R12, [R219+0x5000] ;  /* 0x00500000db0c783b */ /* 0x000e6e0000000200 */
[C---:B----4-:R-:W-:Y:S08]  /*48c0*/  HMMA.16816.F32.BF16 R120, R20.reuse, R80, R120 ;  /* 0x000000501478723c */ /* 0x050ff00000041878 */
[C---:B------:R-:W-:Y:S01]  /*48d0*/  HMMA.16816.F32.BF16 R116, R20.reuse, R82, R116 ;  /* 0x000000521474723c */ /* 0x040fe20000041874 */
[----:B------:R-:W3:Y:S07]  /*48e0*/  LDSM.16.M88.4 R80, [R221+0xb800] ;  /* 0x00b80000dd50783b */ /* 0x000eee0000000200 */
[C---:B-----5:R-:W-:Y:S08]  /*48f0*/  HMMA.16816.F32.BF16 R104, R20.reuse, R72, R104 ;  /* 0x000000481468723c */ /* 0x060ff00000041868 */
[----:B------:R-:W-:Y:S01]  /*4900*/  HMMA.16816.F32.BF16 R100, R20, R74, R100 ;  /* 0x0000004a1464723c */ /* 0x000fe20000041864 */
[----:B------:R-:W4:Y:S07]  /*4910*/  LDSM.16.M88.4 R72, [R219+0x4000] ;  /* 0x00400000db48783b */ /* 0x000f2e0000000200 */
[C---:B------:R-:W-:Y:S08]  /*4920*/  HMMA.16816.F32.BF16 R52, R76.reuse, R96, R52 ;  /* 0x000000604c34723c */ /* 0x040ff00000041834 */
[----:B------:R-:W-:Y:S01]  /*4930*/  HMMA.16816.F32.BF16 R48, R76, R98, R48 ;  /* 0x000000624c30723c */ /* 0x000fe20000041830 */
[----:B------:R-:W-:Y:S07]  /*4940*/  LDSM.16.M88.4 R96, [R215+0x8000] ;  /* 0x00800000d760783b */ /* 0x000fee0000000200 */
[C---:B------:R-:W-:Y:S08]  /*4950*/  HMMA.16816.F32.BF16 R44, R20.reuse, R88, R44 ;  /* 0x00000058142c723c */ /* 0x040ff0000004182c */
[----:B------:R-:W-:Y:S01]  /*4960*/  HMMA.16816.F32.BF16 R32, R20, R90, R32 ;  /* 0x0000005a1420723c */ /* 0x000fe20000041820 */
[----:B------:R-:W5:Y:S04]  /*4970*/  LDSM.16.M88.4 R20, [R219+0x4800] ;  /* 0x00480000db14783b */ /* 0x000f680000000200 */
[----:B------:R-:W-:Y:S03]  /*4980*/  LDSM.16.M88.4 R88, [R221+0xa800] ;  /* 0x00a80000dd58783b */ /* 0x000fe60000000200 */
[C---:B--2---:R-:W-:Y:S08]  /*4990*/  HMMA.16816.F32.BF16 R28, R76.reuse, R8, R28 ;  /* 0x000000084c1c723c */ /* 0x044ff0000004181c */
[C---:B------:R-:W-:Y:S01]  /*49a0*/  HMMA.16816.F32.BF16 R24, R76.reuse, R10, R24 ;  /* 0x0000000a4c18723c */ /* 0x040fe20000041818 */
[----:B------:R-:W2:Y:S07]  /*49b0*/  LDSM.16.M88.4 R8, [R219+0x6000] ;  /* 0x00600000db08783b */ /* 0x000eae0000000200 */
[C---:B------:R-:W-:Y:S08]  /*49c0*/  HMMA.16816.F32.BF16 R60, R76.reuse, R16, R60 ;  /* 0x000000104c3c723c */ /* 0x040ff0000004183c */
        /* <DEDUP_REMOVED lines=10> */
[----:B------:R-:W1:Y:S07]  /*4a70*/  LDSM.16.M88.4 R92, [R215+0x8800] ;  /* 0x00880000d75c783b */ /* 0x000e6e0000000200 */
[C---:B---3--:R-:W-:Y:S08]  /*4a80*/  HMMA.16816.F32.BF16 R104, R76.reuse, R80, R104 ;  /* 0x000000504c68723c */ /* 0x048ff00000041868 */
[----:B------:R-:W-:Y:S01]  /*4a90*/  HMMA.16816.F32.BF16 R100, R76, R82, R100 ;  /* 0x000000524c64723c */ /* 0x000fe20000041864 */
[----:B------:R-:W-:Y:S07]  /*4aa0*/  LDSM.16.M88.4 R80, [R215+0xa000] ;  /* 0x00a00000d750783b */ /* 0x000fee0000000200 */
[C---:B----4-:R-:W-:Y:S08]  /*4ab0*/  HMMA.16816.F32.BF16 R68, R140.reuse, R72, R68 ;  /* 0x000000488c44723c */ /* 0x050ff00000041844 */
[C---:B------:R-:W-:Y:S01]  /*4ac0*/  HMMA.16816.F32.BF16 R64, R140.reuse, R74, R64 ;  /* 0x0000004a8c40723c */ /* 0x040fe20000041840 */
[----:B------:R-:W3:Y:S07]  /*4ad0*/  LDSM.16.M88.4 R72, [R215+0xb000] ;  /* 0x00b00000d748783b */ /* 0x000eee0000000200 */
[C---:B-----5:R-:W-:Y:S08]  /*4ae0*/  HMMA.16816.F32.BF16 R60, R140.reuse, R20, R60 ;  /* 0x000000148c3c723c */ /* 0x060ff0000004183c */
[C---:B------:R-:W-:Y:S01]  /*4af0*/  HMMA.16816.F32.BF16 R56, R140.reuse, R22, R56 ;  /* 0x000000168c38723c */ /* 0x040fe20000041838 */
[----:B------:R-:W-:Y:S07]  /*4b00*/  LDSM.16.M88.4 R20, [R204+0x4000] ;  /* 0x00400000cc14783b */ /* 0x000fee0000000200 */
[C---:B--2---:R-:W-:Y:S08]  /*4b10*/  HMMA.16816.F32.BF16 R28, R140.reuse, R8, R28 ;  /* 0x000000088c1c723c */ /* 0x044ff0000004181c */
[----:B------:R-:W-:Y:S01]  /*4b20*/  HMMA.16816.F32.BF16 R24, R140, R10, R24 ;  /* 0x0000000a8c18723c */ /* 0x000fe20000041818 */
[----:B------:R-:W2:Y:S07]  /*4b30*/  LDSM.16.M88.4 R8, [R217+0x2000] ;  /* 0x00200000d908783b */ /* 0x000eae0000000200 */
[C---:B------:R-:W-:Y:S08]  /*4b40*/  HMMA.16816.F32.BF16 R120, R76.reuse, R88, R120 ;  /* 0x000000584c78723c */ /* 0x040ff00000041878 */
[----:B------:R-:W-:Y:S01]  /*4b50*/  HMMA.16816.F32.BF16 R116, R76, R90, R116 ;  /* 0x0000005a4c74723c */ /* 0x000fe20000041874 */
[----:B------:R-:W4:Y:S04]  /*4b60*/  LDSM.16.M88.4 R88, [R215+0x9000] ;  /* 0x00900000d758783b */ /* 0x000f280000000200 */
[----:B------:R-:W-:Y:S03]  /*4b70*/  LDSM.16.M88.4 R76, [R215+0xa800] ;  /* 0x00a80000d74c783b */ /* 0x000fe60000000200 */
[C---:B------:R-:W-:Y:S08]  /*4b80*/  HMMA.16816.F32.BF16 R112, R140.reuse, R128, R112 ;  /* 0x000000808c70723c */ /* 0x040ff00000041870 */
[C---:B------:R-:W-:Y:S08]  /*4b90*/  HMMA.16816.F32.BF16 R108, R140.reuse, R130, R108 ;  /* 0x000000828c6c723c */ /* 0x040ff0000004186c */
[C---:B------:R-:W-:Y:S08]  /*4ba0*/  HMMA.16816.F32.BF16 R44, R140.reuse, R16, R44 ;  /* 0x000000108c2c723c */ /* 0x040ff0000004182c */
[C---:B------:R-:W-:Y:S01]  /*4bb0*/  HMMA.16816.F32.BF16 R32, R140.reuse, R18, R32 ;  /* 0x000000128c20723c */ /* 0x040fe20000041820 */
[----:B------:R-:W5:Y:S07]  /*4bc0*/  LDSM.16.M88.4 R16, [R215+0xb800] ;  /* 0x00b80000d710783b */ /* 0x000f6e0000000200 */
[C---:B------:R-:W-:Y:S08]  /*4bd0*/  HMMA.16816.F32.BF16 R104, R140.reuse, R124, R104 ;  /* 0x0000007c8c68723c */ /* 0x040ff00000041868 */
[----:B------:R-:W-:Y:S01]  /*4be0*/  HMMA.16816.F32.BF16 R100, R140, R126, R100 ;  /* 0x0000007e8c64723c */ /* 0x000fe20000041864 */
[----:B------:R-:W2:Y:S07]  /*4bf0*/  LDSM.16.M88.4 R124, [R204+0x4800] ;  /* 0x00480000cc7c783b */ /* 0x000eae0000000200 */
[C---:B-1----:R-:W-:Y:S08]  /*4c00*/  HMMA.16816.F32.BF16 R68, R12.reuse, R96, R68 ;  /* 0x000000600c44723c */ /* 0x042ff00000041844 */
[C---:B------:R-:W-:Y:S08]  /*4c10*/  HMMA.16816.F32.BF16 R64, R12.reuse, R98, R64 ;  /* 0x000000620c40723c */ /* 0x040ff00000041840 */
[----:B------:R-:W-:Y:S08]  /*4c20*/  HMMA.16816.F32.BF16 R60, R12, R92, R60 ;  /* 0x0000005c0c3c723c */ /* 0x000ff0000004183c */
[C---:B------:R-:W-:Y:S08]  /*4c30*/  HMMA.16816.F32.BF16 R120, R140.reuse, R136, R120 ;  /* 0x000000888c78723c */ /* 0x040ff00000041878 */
[----:B------:R-:W-:Y:S08]  /*4c40*/  HMMA.16816.F32.BF16 R116, R140, R138, R116 ;  /* 0x0000008a8c74723c */ /* 0x000ff00000041874 */
[C---:B---3--:R-:W-:Y:S08]  /*4c50*/  HMMA.16816.F32.BF16 R112, R12.reuse, R72, R112 ;  /* 0x000000480c70723c */ /* 0x048ff00000041870 */
[----:B------:R-:W-:Y:S01]  /*4c60*/  HMMA.16816.F32.BF16 R108, R12, R74, R108 ;  /* 0x0000004a0c6c723c */ /* 0x000fe2000004186c */
[----:B------:R-:W1:Y:S07]  /*4c70*/  LDSM.16.M88.4 R72, [R204+0x5000] ;  /* 0x00500000cc48783b */ /* 0x000e6e0000000200 */
[C---:B--2---:R-:W-:Y:S07]  /*4c80*/  HMMA.16816.F32.BF16 R68, R8.reuse, R20, R68 ;  /* 0x000000140844723c */ /* 0x044fee0000041844 */
[C---:B------:R-:W-:Y:S01]  /*4c90*/  IADD3 R20, R0.reuse, 0x19, RZ ;  /* 0x0000001900147810 */ /* 0x040fe20007ffe0ff */
[----:B------:R-:W-:Y:S01]  /*4ca0*/  HMMA.16816.F32.BF16 R64, R8, R22, R64 ;  /* 0x000000160840723c */ /* 0x000fe20000041840 */
[----:B------:R-:W-:-:S07]  /*4cb0*/  IADD3 R21, R0, 0x21, RZ ;  /* 0x0000002100157810 */ /* 0x000fce0007ffe0ff */
[C---:B----4-:R-:W-:Y:S08]  /*4cc0*/  HMMA.16816.F32.BF16 R52, R12.reuse, R88, R52 ;  /* 0x000000580c34723c */ /* 0x050ff00000041834 */
[----:B-----5:R-:W-:Y:S07]  /*4cd0*/  HMMA.16816.F32.BF16 R104, R12, R16, R104 ;  /* 0x000000100c68723c */ /* 0x020fee0000041868 */
[C---:B------:R-:W-:Y:S01]  /*4ce0*/  IADD3 R17, R135.reuse, 0x8, RZ ;  /* 0x0000000887117810 */ /* 0x040fe20007ffe0ff */
[----:B------:R-:W-:Y:S01]  /*4cf0*/  HMMA.16816.F32.BF16 R60, R8, R124, R60 ;  /* 0x0000007c083c723c */ /* 0x000fe2000004183c */
[----:B------:R-:W-:-:S02]  /*4d00*/  IMNMX R135, R135, R134, PT ;  /* 0x0000008687877217 */ /* 0x000fc40003800200 */
[----:B------:R-:W-:Y:S02]  /*4d10*/  IADD3 R16, R0, 0x1, RZ ;  /* 0x0000000100107810 */ /* 0x000fe40007ffe0ff */
[----:B------:R-:W-:Y:S02]  /*4d20*/  IMNMX R134, R17, R134, PT ;  /* 0x0000008611867217 */ /* 0x000fe40003800200 */
[C---:B------:R-:W-:Y:S01]  /*4d30*/  ISETP.GE.AND P5, PT, R16.reuse, R135, PT ;  /* 0x000000871000720c */ /* 0x040fe20003fa6270 */
[----:B------:R-:W-:Y:S01]  /*4d40*/  HMMA.16816.F32.BF16 R56, R12, R94, R56 ;  /* 0x0000005e0c38723c */ /* 0x000fe20000041838 */
[----:B------:R-:W-:Y:S02]  /*4d50*/  ISETP.GE.AND P6, PT, R16, R134, PT ;  /* 0x000000861000720c */ /* 0x000fe40003fc6270 */
[C---:B------:R-:W-:Y:S02]  /*4d60*/  IADD3 R16, R0.reuse, 0x8, RZ ;  /* 0x0000000800107810 */ /* 0x040fe40007ffe0ff */
[----:B------:R-:W-:-:S02]  /*4d70*/  IADD3 R17, R0, 0x9, RZ ;  /* 0x0000000900117810 */ /* 0x000fc40007ffe0ff */
[CC--:B------:R-:W-:Y:S01]  /*4d80*/  ISETP.GE.AND P3, PT, R16.reuse, R135.reuse, PT ;  /* 0x000000871000720c */ /* 0x0c0fe20003f66270 */
[C---:B------:R-:W-:Y:S01]  /*4d90*/  HMMA.16816.F32.BF16 R48, R12.reuse, R90, R48 ;  /* 0x0000005a0c30723c */ /* 0x040fe20000041830 */
[-C--:B------:R-:W-:Y:S02]  /*4da0*/  ISETP.GE.AND P2, PT, R16, R134.reuse, PT ;  /* 0x000000861000720c */ /* 0x080fe40003f46270 */
[C---:B------:R-:W-:Y:S02]  /*4db0*/  IADD3 R16, R0.reuse, 0x10, RZ ;  /* 0x0000001000107810 */ /* 0x040fe40007ffe0ff */
[C---:B------:R-:W-:Y:S02]  /*4dc0*/  ISETP.GE.AND P1, PT, R17.reuse, R135, PT ;  /* 0x000000871100720c */ /* 0x040fe40003f26270 */
[----:B------:R-:W-:Y:S01]  /*4dd0*/  ISETP.GE.AND P4, PT, R17, R134, PT ;  /* 0x000000861100720c */ /* 0x000fe20003f86270 */
[----:B------:R-:W-:Y:S01]  /*4de0*/  HMMA.16816.F32.BF16 R44, R12, R84, R44 ;  /* 0x000000540c2c723c */ /* 0x000fe2000004182c */
[----:B------:R-:W-:-:S02]  /*4df0*/  IADD3 R17, R0, 0x11, RZ ;  /* 0x0000001100117810 */ /* 0x000fc40007ffe0ff */
[----:B------:R-:W-:Y:S02]  /*4e00*/  FSEL R65, R65, -INF , !P1 ;  /* 0xff80000041417808 */ /* 0x000fe40004800000 */
[----:B------:R-:W-:-:S03]  /*4e10*/  ISETP.GE.AND P1, PT, R17, R134, PT ;  /* 0x000000861100720c */ /* 0x000fc60003f26270 */
[----:B------:R-:W-:Y:S01]  /*4e20*/  HMMA.16816.F32.BF16 R32, R12, R86, R32 ;  /* 0x000000560c20723c */ /* 0x000fe20000041820 */
[----:B------:R-:W-:-:S07]  /*4e30*/  FSEL R98, R63, -INF , !P1 ;  /* 0xff8000003f627808 */ /* 0x000fce0004800000 */
[C---:B------:R-:W-:Y:S07]  /*4e40*/  HMMA.16816.F32.BF16 R28, R12.reuse, R80, R28 ;  /* 0x000000500c1c723c */ /* 0x040fee000004181c */
[----:B------:R-:W-:Y:S01]  /*4e50*/  FSEL R80, R66, -INF , !P2 ;  /* 0xff80000042507808 */ /* 0x000fe20005000000 */
[----:B------:R-:W-:Y:S01]  /*4e60*/  HMMA.16816.F32.BF16 R24, R12, R82, R24 ;  /* 0x000000520c18723c */ /* 0x000fe20000041818 */
[----:B------:R-:W-:-:S04]  /*4e70*/  ISETP.GE.AND P2, PT, R17, R135, PT ;  /* 0x000000871100720c */ /* 0x000fc80003f46270 */
[----:B------:R-:W-:Y:S02]  /*4e80*/  FSEL R91, R61, -INF , !P2 ;  /* 0xff8000003d5b7808 */ /* 0x000fe40005000000 */
[----:B------:R-:W-:Y:S01]  /*4e90*/  ISETP.GE.AND P2, PT, R20, R134, PT ;  /* 0x000000861400720c */ /* 0x000fe20003f46270 */
[C---:B------:R-:W-:Y:S07]  /*4ea0*/  HMMA.16816.F32.BF16 R120, R12.reuse, R76, R120 ;  /* 0x0000004c0c78723c */ /* 0x040fee0000041878 */
[----:B------:R-:W-:Y:S01]  /*4eb0*/  FSEL R77, R69, -INF , !P5 ;  /* 0xff800000454d7808 */ /* 0x000fe20006800000 */
[----:B------:R-:W-:Y:S01]  /*4ec0*/  HMMA.16816.F32.BF16 R116, R12, R78, R116 ;  /* 0x0000004e0c74723c */ /* 0x000fe20000041874 */
[----:B------:R-:W-:-:S02]  /*4ed0*/  FSEL R69, R64, -INF , !P3 ;  /* 0xff80000040457808 */ /* 0x000fc40005800000 */
[C---:B------:R-:W-:Y:S02]  /*4ee0*/  ISETP.GE.AND P5, PT, R16.reuse, R135, PT ;  /* 0x000000871000720c */ /* 0x040fe40003fa6270 */
[-C--:B------:R-:W-:Y:S02]  /*4ef0*/  ISETP.GE.AND P3, PT, R16, R134.reuse, PT ;  /* 0x000000861000720c */ /* 0x080fe40003f66270 */
[----:B------:R-:W-:Y:S01]  /*4f00*/  IADD3 R16, R0, 0x18, RZ ;  /* 0x0000001800107810 */ /* 0x000fe20007ffe0ff */
[----:B------:R-:W-:Y:S01]  /*4f10*/  HMMA.16816.F32.BF16 R100, R12, R18, R100 ;  /* 0x000000120c64723c */ /* 0x000fe20000041864 */
[----:B------:R-:W2:Y:S01]  /*4f20*/  LDSM.16.M88.4 R12, [R204+0x5800] ;  /* 0x00580000cc0c783b */ /* 0x000ea20000000200 */
[----:B------:R-:W-:Y:S02]  /*4f30*/  FSEL R81, R60, -INF , !P5 ;  /* 0xff8000003c517808 */ /* 0x000fe40006800000 */
[----:B------:R-:W-:Y:S02]  /*4f40*/  ISETP.GE.AND P5, PT, R16, R134, PT ;  /* 0x000000861000720c */ /* 0x000fe40003fa6270 */
[----:B------:R-:W-:-:S02]  /*4f50*/  FSEL R96, R62, -INF , !P3 ;  /* 0xff8000003e607808 */ /* 0x000fc40005800000 */
[----:B-1----:R-:W-:Y:S01]  /*4f60*/  HMMA.16816.F32.BF16 R52, R8, R72, R52 ;  /* 0x000000480834723c */ /* 0x002fe20000041834 */
[----:B------:R-:W-:Y:S02]  /*4f70*/  ISETP.GE.AND P3, PT, R20, R135, PT ;  /* 0x000000871400720c */ /* 0x000fe40003f66270 */
[----:B------:R-:W-:-:S04]  /*4f80*/  IADD3 R20, R0, 0x20, RZ ;  /* 0x0000002000147810 */ /* 0x000fc80007ffe0ff */
[----:B------:R-:W-:Y:S01]  /*4f90*/  FSEL R72, R67, -INF , !P4 ;  /* 0xff80000043487808 */ /* 0x000fe20006000000 */
[----:B------:R-:W-:Y:S01]  /*4fa0*/  HMMA.16816.F32.BF16 R56, R8, R126, R56 ;  /* 0x0000007e0838723c */ /* 0x000fe20000041838 */
[-C--:B------:R-:W-:Y:S02]  /*4fb0*/  ISETP.GE.AND P4, PT, R16, R135.reuse, PT ;  /* 0x000000871000720c */ /* 0x080fe40003f86270 */
[----:B------:R-:W1:Y:S01]  /*4fc0*/  LDSM.16.M88.4 R16, [R204+0x6000] ;  /* 0x00600000cc10783b */ /* 0x000e620000000200 */
[----:B------:R-:W-:-:S04]  /*4fd0*/  ISETP.GE.AND P1, PT, R20, R135, PT ;  /* 0x000000871400720c */ /* 0x000fc80003f26270 */
[----:B------:R-:W-:Y:S08]  /*4fe0*/  HMMA.16816.F32.BF16 R48, R8, R74, R48 ;  /* 0x0000004a0830723c */ /* 0x000ff00000041830 */
[----:B------:R-:W-:-:S08]  /*4ff0*/  FSEL R181, R52, -INF , !P1 ;  /* 0xff80000034b57808 */ /* 0x000fd00004800000 */
[----:B------:R-:W-:Y:S01]  /*5000*/  FSEL R97, R56, -INF , !P4 ;  /* 0xff80000038617808 */ /* 0x000fe20006000000 */
[C---:B--2---:R-:W-:Y:S01]  /*5010*/  HMMA.16816.F32.BF16 R44, R8.reuse, R12, R44 ;  /* 0x0000000c082c723c */ /* 0x044fe2000004182c */
[----:B------:R-:W-:Y:S02]  /*5020*/  FSEL R188, R58, -INF , !P5 ;  /* 0xff8000003abc7808 */ /* 0x000fe40006800000 */
[----:B------:R-:W-:Y:S02]  /*5030*/  ISETP.GE.AND P4, PT, R20, R134, PT ;  /* 0x000000861400720c */ /* 0x000fe40003f86270 */
[----:B------:R-:W-:Y:S02]  /*5040*/  ISETP.GE.AND P5, PT, R21, R135, PT ;  /* 0x000000871500720c */ /* 0x000fe40003fa6270 */
[C---:B------:R-:W-:Y:S01]  /*5050*/  IADD3 R20, R0.reuse, 0x28, RZ ;  /* 0x0000002800147810 */ /* 0x040fe20007ffe0ff */
[----:B------:R-:W-:Y:S01]  /*5060*/  HMMA.16816.F32.BF16 R32, R8, R14, R32 ;  /* 0x0000000e0820723c */ /* 0x000fe20000041820 */
[----:B------:R-:W-:-:S02]  /*5070*/  IADD3 R12, R0, 0x29, RZ ;  /* 0x00000029000c7810 */ /* 0x000fc40007ffe0ff */
[----:B------:R-:W-:Y:S02]  /*5080*/  FSEL R89, R57, -INF , !P3 ;  /* 0xff80000039597808 */ /* 0x000fe40005800000 */
[----:B------:R-:W-:Y:S02]  /*5090*/  FSEL R186, R59, -INF , !P2 ;  /* 0xff8000003bba7808 */ /* 0x000fe40005000000 */
[----:B------:R-:W-:Y:S02]  /*50a0*/  FSEL R182, R54, -INF , !P4 ;  /* 0xff80000036b67808 */ /* 0x000fe40006000000 */
[----:B------:R-:W-:Y:S01]  /*50b0*/  FSEL R179, R53, -INF , !P5 ;  /* 0xff80000035b37808 */ /* 0x000fe20006800000 */
[----:B-1----:R-:W-:Y:S01]  /*50c0*/  HMMA.16816.F32.BF16 R28, R8, R16, R28 ;  /* 0x00000010081c723c */ /* 0x002fe2000004181c */
[----:B------:R-:W-:Y:S02]  /*50d0*/  ISETP.GE.AND P3, PT, R21, R134, PT ;  /* 0x000000861500720c */ /* 0x000fe40003f66270 */
[----:B------:R-:W-:-:S02]  /*50e0*/  ISETP.GE.AND P2, PT, R20, R135, PT ;  /* 0x000000871400720c */ /* 0x000fc40003f46270 */
[C---:B------:R-:W-:Y:S02]  /*50f0*/  ISETP.GE.AND P4, PT, R12.reuse, R135, PT ;  /* 0x000000870c00720c */ /* 0x040fe40003f86270 */
[-C--:B------:R-:W-:Y:S01]  /*5100*/  ISETP.GE.AND P5, PT, R12, R134.reuse, PT ;  /* 0x000000860c00720c */ /* 0x080fe20003fa6270 */
[----:B------:R-:W-:Y:S01]  /*5110*/  HMMA.16816.F32.BF16 R24, R8, R18, R24 ;  /* 0x000000120818723c */ /* 0x000fe20000041818 */
[----:B------:R-:W-:Y:S02]  /*5120*/  ISETP.GE.AND P1, PT, R20, R134, PT ;  /* 0x000000861400720c */ /* 0x000fe40003f26270 */
[----:B------:R-:W-:Y:S01]  /*5130*/  IADD3 R12, R0, 0x30, RZ ;  /* 0x00000030000c7810 */ /* 0x000fe20007ffe0ff */
[----:B------:R-:W1:Y:S01]  /*5140*/  LDSM.16.M88.4 R20, [R204+0x6800] ;  /* 0x00680000cc14783b */ /* 0x000e620000000200 */
[----:B------:R-:W-:Y:S02]  /*5150*/  FSEL R184, R55, -INF , !P3 ;  /* 0xff80000037b87808 */ /* 0x000fe40005800000 */
[----:B------:R-:W-:-:S02]  /*5160*/  FSEL R183, R48, -INF , !P2 ;  /* 0xff80000030b77808 */ /* 0x000fc40005000000 */
[CC--:B------:R-:W-:Y:S02]  /*5170*/  ISETP.GE.AND P3, PT, R12.reuse, R135.reuse, PT ;  /* 0x000000870c00720c */ /* 0x0c0fe40003f66270 */
[----:B------:R-:W-:Y:S02]  /*5180*/  ISETP.GE.AND P2, PT, R12, R134, PT ;  /* 0x000000860c00720c */ /* 0x000fe40003f46270 */
[C---:B------:R-:W-:Y:S02]  /*5190*/  IADD3 R13, R0.reuse, 0x31, RZ ;  /* 0x00000031000d7810 */ /* 0x040fe40007ffe0ff */
[----:B------:R-:W-:Y:S02]  /*51a0*/  IADD3 R12, R0, 0x38, RZ ;  /* 0x00000038000c7810 */ /* 0x000fe40007ffe0ff */
[----:B------:R-:W-:Y:S02]  /*51b0*/  FSEL R146, R50, -INF , !P1 ;  /* 0xff80000032927808 */ /* 0x000fe40004800000 */
[----:B------:R-:W-:-:S02]  /*51c0*/  ISETP.GE.AND P1, PT, R13, R135, PT ;  /* 0x000000870d00720c */ /* 0x000fc40003f26270 */
[----:B------:R-:W-:Y:S02]  /*51d0*/  FSEL R49, R49, -INF , !P4 ;  /* 0xff80000031317808 */ /* 0x000fe40006000000 */
[----:B------:R-:W-:Y:S02]  /*51e0*/  FSEL R144, R51, -INF , !P5 ;  /* 0xff80000033907808 */ /* 0x000fe40006800000 */
[----:B------:R-:W-:Y:S02]  /*51f0*/  FSEL R137, R44, -INF , !P3 ;  /* 0xff8000002c897808 */ /* 0x000fe40005800000 */
[----:B------:R-:W-:Y:S02]  /*5200*/  ISETP.GE.AND P4, PT, R13, R134, PT ;  /* 0x000000860d00720c */ /* 0x000fe40003f86270 */
[----:B------:R-:W-:Y:S02]  /*5210*/  IADD3 R16, R0, 0x39, RZ ;  /* 0x0000003900107810 */ /* 0x000fe40007ffe0ff */
[----:B------:R-:W-:-:S02]  /*5220*/  ISETP.GE.AND P5, PT, R12, R135, PT ;  /* 0x000000870c00720c */ /* 0x000fc40003fa6270 */
[-C--:B------:R-:W-:Y:S02]  /*5230*/  ISETP.GE.AND P3, PT, R12, R134.reuse, PT ;  /* 0x000000860c00720c */ /* 0x080fe40003f66270 */
[----:B------:R-:W2:Y:S01]  /*5240*/  LDSM.16.M88.4 R12, [R204+0x7000] ;  /* 0x00700000cc0c783b */ /* 0x000ea20000000200 */
[----:B------:R-:W-:Y:S02]  /*5250*/  FSEL R148, R46, -INF , !P2 ;  /* 0xff8000002e947808 */ /* 0x000fe40005000000 */
[----:B------:R-:W-:Y:S02]  /*5260*/  FSEL R147, R45, -INF , !P1 ;  /* 0xff8000002d937808 */ /* 0x000fe40004800000 */
[C---:B------:R-:W-:Y:S02]  /*5270*/  ISETP.GE.AND P2, PT, R16.reuse, R135, PT ;  /* 0x000000871000720c */ /* 0x040fe40003f46270 */
[----:B------:R-:W-:Y:S02]  /*5280*/  ISETP.GE.AND P1, PT, R16, R134, PT ;  /* 0x000000861000720c */ /* 0x000fe40003f26270 */
[C---:B------:R-:W-:Y:S01]  /*5290*/  IADD3 R16, R0.reuse, 0x40, RZ ;  /* 0x0000004000107810 */ /* 0x040fe20007ffe0ff */
[----:B-1----:R-:W-:Y:S01]  /*52a0*/  HMMA.16816.F32.BF16 R120, R8, R20, R120 ;  /* 0x000000140878723c */ /* 0x002fe20000041878 */
[----:B------:R-:W-:-:S02]  /*52b0*/  IADD3 R17, R0, 0x41, RZ ;  /* 0x0000004100117810 */ /* 0x000fc40007ffe0ff */
[----:B------:R-:W-:Y:S02]  /*52c0*/  FSEL R162, R47, -INF , !P4 ;  /* 0xff8000002fa27808 */ /* 0x000fe40006000000 */
[----:B------:R-:W-:Y:S02]  /*52d0*/  FSEL R151, R32, -INF , !P5 ;  /* 0xff80000020977808 */ /* 0x000fe40006800000 */
[----:B------:R-:W-:Y:S01]  /*52e0*/  FSEL R160, R34, -INF , !P3 ;  /* 0xff80000022a07808 */ /* 0x000fe20005800000 */
[----:B------:R-:W-:Y:S01]  /*52f0*/  HMMA.16816.F32.BF16 R116, R8, R22, R116 ;  /* 0x000000160874723c */ /* 0x000fe20000041874 */
[----:B------:R-:W-:Y:S02]  /*5300*/  FSEL R149, R33, -INF , !P2 ;  /* 0xff80000021957808 */ /* 0x000fe40005000000 */
[C---:B------:R-:W-:Y:S02]  /*5310*/  ISETP.GE.AND P4, PT, R16.reuse, R135, PT ;  /* 0x000000871000720c */ /* 0x040fe40003f86270 */
[----:B------:R-:W-:-:S02]  /*5320*/  ISETP.GE.AND P5, PT, R16, R134, PT ;  /* 0x000000861000720c */ /* 0x000fc40003fa6270 */
[C---:B------:R-:W-:Y:S02]  /*5330*/  ISETP.GE.AND P3, PT, R17.reuse, R135, PT ;  /* 0x000000871100720c */ /* 0x040fe40003f66270 */
[----:B------:R-:W-:Y:S02]  /*5340*/  ISETP.GE.AND P2, PT, R17, R134, PT ;  /* 0x000000861100720c */ /* 0x000fe40003f46270 */
[----:B------:R-:W1:Y:S01]  /*5350*/  LDSM.16.M88.4 R16, [R204+0x7800] ;  /* 0x00780000cc10783b */ /* 0x000e620000000200 */
[----:B------:R-:W-:Y:S01]  /*5360*/  IADD3 R32, R0, 0x48, RZ ;  /* 0x0000004800207810 */ /* 0x000fe20007ffe0ff */
[----:B------:R-:W-:-:S04]  /*5370*/  DEPBAR.LE SB0, 0x0 ;  /* 0x000080000000791a */ /* 0x000fc80000000000 */
[----:B------:R-:W-:Y:S02]  /*5380*/  IADD3 R20, R0, 0x49, RZ ;  /* 0x0000004900147810 */ /* 0x000fe40007ffe0ff */
[----:B------:R-:W-:Y:S02]  /*5390*/  FSEL R154, R35, -INF , !P1 ;  /* 0xff800000239a7808 */ /* 0x000fe40004800000 */
[----:B------:R-:W-:Y:S01]  /*53a0*/  FSEL R167, R28, -INF , !P4 ;  /* 0xff8000001ca77808 */ /* 0x000fe20006000000 */
[----:B--2---:R-:W-:Y:S01]  /*53b0*/  HMMA.16816.F32.BF16 R112, R8, R12, R112 ;  /* 0x0000000c0870723c */ /* 0x004fe20000041870 */
[----:B------:R-:W-:Y:S02]  /*53c0*/  FSEL R180, R30, -INF , !P5 ;  /* 0xff8000001eb47808 */ /* 0x000fe40006800000 */
[----:B------:R-:W-:Y:S02]  /*53d0*/  FSEL R161, R29, -INF , !P3 ;  /* 0xff8000001da17808 */ /* 0x000fe40005800000 */
[----:B------:R-:W-:-:S02]  /*53e0*/  ISETP.GE.AND P1, PT, R32, R135, PT ;  /* 0x000000872000720c */ /* 0x000fc40003f26270 */
[-C--:B------:R-:W-:Y:S01]  /*53f0*/  ISETP.GE.AND P4, PT, R32, R134.reuse, PT ;  /* 0x000000862000720c */ /* 0x080fe20003f86270 */
[----:B------:R-:W-:Y:S01]  /*5400*/  HMMA.16816.F32.BF16 R108, R8, R14, R108 ;  /* 0x0000000e086c723c */ /* 0x000fe2000004186c */
[C---:B------:R-:W-:Y:S02]  /*5410*/  ISETP.GE.AND P5, PT, R20.reuse, R135, PT ;  /* 0x000000871400720c */ /* 0x040fe40003fa6270 */
[----:B------:R-:W-:Y:S02]  /*5420*/  ISETP.GE.AND P3, PT, R20, R134, PT ;  /* 0x000000861400720c */ /* 0x000fe40003f66270 */
[C---:B------:R-:W-:Y:S02]  /*5430*/  IADD3 R20, R0.reuse, 0x50, RZ ;  /* 0x0000005000147810 */ /* 0x040fe40007ffe0ff */
[----:B------:R-:W-:Y:S02]  /*5440*/  IADD3 R21, R0, 0x51, RZ ;  /* 0x0000005100157810 */ /* 0x000fe40007ffe0ff */
[----:B------:R-:W-:-:S02]  /*5450*/  FSEL R166, R31, -INF , !P2 ;  /* 0xff8000001fa67808 */ /* 0x000fc40005000000 */
[----:B------:R-:W-:Y:S02]  /*5460*/  FSEL R163, R24, -INF , !P1 ;  /* 0xff80000018a37808 */ /* 0x000fe40004800000 */
[----:B------:R-:W-:Y:S02]  /*5470*/  FSEL R170, R26, -INF , !P4 ;  /* 0xff8000001aaa7808 */ /* 0x000fe40006000000 */
[CC--:B------:R-:W-:Y:S02]  /*5480*/  ISETP.GE.AND P2, PT, R20.reuse, R135.reuse, PT ;  /* 0x000000871400720c */ /* 0x0c0fe40003f46270 */
[----:B------:R-:W-:Y:S02]  /*5490*/  ISETP.GE.AND P1, PT, R20, R134, PT ;  /* 0x000000861400720c */ /* 0x000fe40003f26270 */
[----:B------:R-:W-:Y:S01]  /*54a0*/  ISETP.GE.AND P4, PT, R21, R135, PT ;  /* 0x000000871500720c */ /* 0x000fe20003f86270 */
[----:B-1----:R-:W-:Y:S01]  /*54b0*/  HMMA.16816.F32.BF16 R104, R8, R16, R104 ;  /* 0x000000100868723c */ /* 0x002fe20000041868 */
[----:B------:R-:W-:-:S02]  /*54c0*/  IADD3 R20, R0, 0x58, RZ ;  /* 0x0000005800147810 */ /* 0x000fc40007ffe0ff */
[----:B------:R-:W-:Y:S02]  /*54d0*/  IADD3 R12, R0, 0x59, RZ ;  /* 0x00000059000c7810 */ /* 0x000fe40007ffe0ff */
[----:B------:R-:W-:Y:S02]  /*54e0*/  FSEL R178, R27, -INF , !P3 ;  /* 0xff8000001bb27808 */ /* 0x000fe40005800000 */
[----:B------:R-:W-:Y:S01]  /*54f0*/  FSEL R177, R120, -INF , !P2 ;  /* 0xff80000078b17808 */ /* 0x000fe20005000000 */
[----:B------:R-:W-:Y:S01]  /*5500*/  HMMA.16816.F32.BF16 R100, R8, R18, R100 ;  /* 0x000000120864723c */ /* 0x000fe20000041864 */
[----:B------:R-:W-:Y:S02]  /*5510*/  FSEL R176, R122, -INF , !P1 ;  /* 0xff8000007ab07808 */ /* 0x000fe40004800000 */
[----:B------:R-:W-:Y:S02]  /*5520*/  FSEL R175, R121, -INF , !P4 ;  /* 0xff80000079af7808 */ /* 0x000fe40006000000 */
[----:B------:R-:W-:-:S02]  /*5530*/  ISETP.GE.AND P3, PT, R20, R135, PT ;  /* 0x000000871400720c */ /* 0x000fc40003f66270 */
[-C--:B------:R-:W-:Y:S02]  /*5540*/  ISETP.GE.AND P2, PT, R20, R134.reuse, PT ;  /* 0x000000861400720c */ /* 0x080fe40003f46270 */
[C---:B------:R-:W-:Y:S02]  /*5550*/  ISETP.GE.AND P1, PT, R12.reuse, R135, PT ;  /* 0x000000870c00720c */ /* 0x040fe40003f26270 */
[----:B------:R-:W-:Y:S02]  /*5560*/  ISETP.GE.AND P4, PT, R12, R134, PT ;  /* 0x000000860c00720c */ /* 0x000fe40003f86270 */
[C---:B------:R-:W-:Y:S02]  /*5570*/  IADD3 R12, R0.reuse, 0x60, RZ ;  /* 0x00000060000c7810 */ /* 0x040fe40007ffe0ff */
[----:B------:R-:W-:Y:S02]  /*5580*/  IADD3 R13, R0, 0x61, RZ ;  /* 0x00000061000d7810 */ /* 0x000fe40007ffe0ff */
[----:B------:R-:W-:-:S02]  /*5590*/  FSEL R171, R116, -INF , !P3 ;  /* 0xff80000074ab7808 */ /* 0x000fc40005800000 */
[----:B------:R-:W-:Y:S02]  /*55a0*/  FSEL R168, R118, -INF , !P2 ;  /* 0xff80000076a87808 */ /* 0x000fe40005000000 */
[----:B------:R-:W-:Y:S02]  /*55b0*/  FSEL R169, R117, -INF , !P1 ;  /* 0xff80000075a97808 */ /* 0x000fe40004800000 */
[----:B------:R-:W-:Y:S01]  /*55c0*/  FSEL R165, R25, -INF , !P5 ;  /* 0xff80000019a57808 */ /* 0x000fe20006800000 */
[----:B------:R-:W-:Y:S01]  /*55d0*/  BAR.SYNC.DEFER_BLOCKING 0x0 ;  /* 0x0000000000007b1d */ /* 0x000fe20000010000 */
[-C--:B------:R-:W-:Y:S02]  /*55e0*/  ISETP.GE.AND P3, PT, R12, R134.reuse, PT ;  /* 0x000000860c00720c */ /* 0x080fe40003f66270 */
[C---:B------:R-:W-:Y:S02]  /*55f0*/  ISETP.GE.AND P2, PT, R13.reuse, R135, PT ;  /* 0x000000870d00720c */ /* 0x040fe40003f46270 */
[----:B------:R-:W-:-:S02]  /*5600*/  ISETP.GE.AND P1, PT, R13, R134, PT ;  /* 0x000000860d00720c */ /* 0x000fc40003f26270 */
[----:B------:R-:W-:Y:S02]  /*5610*/  ISETP.GE.AND P5, PT, R21, R134, PT ;  /* 0x000000861500720c */ /* 0x000fe40003fa6270 */
[----:B------:R-:W-:Y:S02]  /*5620*/  IADD3 R13, R0, 0x69, RZ ;  /* 0x00000069000d7810 */ /* 0x000fe40007ffe0ff */
[----:B------:R-:W-:Y:S02]  /*5630*/  FSEL R158, R114, -INF , !P3 ;  /* 0xff800000729e7808 */ /* 0x000fe40005800000 */
[----:B------:R-:W-:Y:S02]  /*5640*/  FSEL R174, R123, -INF , !P5 ;  /* 0xff8000007bae7808 */ /* 0x000fe40006800000 */
[-C--:B------:R-:W-:Y:S02]  /*5650*/  ISETP.GE.AND P3, PT, R13, R135.reuse, PT ;  /* 0x000000870d00720c */ /* 0x080fe40003f66270 */
[----:B------:R-:W-:-:S02]  /*5660*/  ISETP.GE.AND P5, PT, R12, R135, PT ;  /* 0x000000870c00720c */ /* 0x000fc40003fa6270 */
[C---:B------:R-:W-:Y:S02]  /*5670*/  IADD3 R8, R0.reuse, 0x71, RZ ;  /* 0x0000007100087810 */ /* 0x040fe40007ffe0ff */
[----:B------:R-:W-:Y:S02]  /*5680*/  IADD3 R12, R0, 0x68, RZ ;  /* 0x00000068000c7810 */ /* 0x000fe40007ffe0ff */
[----:B------:R-:W-:Y:S02]  /*5690*/  FSEL R153, R109, -INF , !P3 ;  /* 0xff8000006d997808 */ /* 0x000fe40005800000 */
[----:B------:R-:W-:Y:S02]  /*56a0*/  FSEL R164, R119, -INF , !P4 ;  /* 0xff80000077a47808 */ /* 0x000fe40006000000 */
[----:B------:R-:W-:Y:S02]  /*56b0*/  FSEL R159, R112, -INF , !P5 ;  /* 0xff800000709f7808 */ /* 0x000fe40006800000 */
[----:B------:R-:W-:-:S02]  /*56c0*/  ISETP.GE.AND P3, PT, R8, R134, PT ;  /* 0x000000860800720c */ /* 0x000fc40003f66270 */
[C---:B------:R-:W-:Y:S02]  /*56d0*/  ISETP.GE.AND P4, PT, R12.reuse, R135, PT ;  /* 0x000000870c00720c */ /* 0x040fe40003f86270 */
[----:B------:R-:W-:Y:S02]  /*56e0*/  ISETP.GE.AND P5, PT, R12, R134, PT ;  /* 0x000000860c00720c */ /* 0x000fe40003fa6270 */
[----:B------:R-:W-:Y:S02]  /*56f0*/  IADD3 R12, R0, 0x70, RZ ;  /* 0x00000070000c7810 */ /* 0x000fe40007ffe0ff */
[----:B------:R-:W-:Y:S02]  /*5700*/  FSEL R138, R107, -INF , !P3 ;  /* 0xff8000006b8a7808 */ /* 0x000fe40005800000 */
[----:B------:R-:W-:Y:S02]  /*5710*/  FSEL R157, R113, -INF , !P2 ;  /* 0xff800000719d7808 */ /* 0x000fe40005000000 */
[----:B------:R-:W-:-:S02]  /*5720*/  FSEL R156, R115, -INF , !P1 ;  /* 0xff800000739c7808 */ /* 0x000fc40004800000 */
[----:B------:R-:W-:Y:S02]  /*5730*/  ISETP.GT.AND P3, PT, R229, R224, PT ;  /* 0x000000e0e500720c */ /* 0x000fe40003f64270 */
[----:B------:R-:W-:Y:S02]  /*5740*/  ISETP.GE.AND P2, PT, R13, R134, PT ;  /* 0x000000860d00720c */ /* 0x000fe40003f46270 */
[-C--:B------:R-:W-:Y:S02]  /*5750*/  ISETP.GE.AND P1, PT, R12, R135.reuse, PT ;  /* 0x000000870c00720c */ /* 0x080fe40003f26270 */
[----:B------:R-:W-:Y:S02]  /*5760*/  IADD3 R9, R0, 0x78, RZ ;  /* 0x0000007800097810 */ /* 0x000fe40007ffe0ff */
[----:B------:R-:W-:Y:S02]  /*5770*/  FSEL R152, R110, -INF , !P5 ;  /* 0xff8000006e987808 */ /* 0x000fe40006800000 */
[----:B------:R-:W-:-:S02]  /*5780*/  ISETP.GE.AND P5, PT, R8, R135, PT ;  /* 0x000000870800720c */ /* 0x000fc40003fa6270 */
[----:B------:R-:W-:Y:S02]  /*5790*/  FSEL R155, R108, -INF , !P4 ;  /* 0xff8000006c9b7808 */ /* 0x000fe40006000000 */
[----:B------:R-:W-:Y:S02]  /*57a0*/  FSEL R150, R111, -INF , !P2 ;  /* 0xff8000006f967808 */ /* 0x000fe40005000000 */
[----:B------:R-:W-:Y:S02]  /*57b0*/  FSEL R8, R71, -INF , !P6 ;  /* 0xff80000047087808 */ /* 0x000fe40007000000 */
[----:B------:R-:W-:Y:S02]  /*57c0*/  FSEL R145, R104, -INF , !P1 ;  /* 0xff80000068917808 */ /* 0x000fe40004800000 */
[----:B------:R-:W-:Y:S02]  /*57d0*/  ISETP.GE.AND P4, PT, R12, R134, PT ;  /* 0x000000860c00720c */ /* 0x000fe40003f86270 */
[----:B------:R-:W-:-:S02]  /*57e0*/  ISETP.GE.AND P6, PT, R9, R135, PT ;  /* 0x000000870900720c */ /* 0x000fc40003fc6270 */
[----:B------:R-:W-:Y:S02]  /*57f0*/  ISETP.GE.AND P2, PT, R9, R134, PT ;  /* 0x000000860900720c */ /* 0x000fe40003f46270 */
[C---:B------:R-:W-:Y:S02]  /*5800*/  ISETP.GE.AND P1, PT, R0.reuse, R135, PT ;  /* 0x000000870000720c */ /* 0x040fe40003f26270 */
[----:B------:R-:W-:Y:S02]  /*5810*/  IADD3 R9, R0, 0x79, RZ ;  /* 0x0000007900097810 */ /* 0x000fe40007ffe0ff */
[----:B------:R-:W-:Y:S02]  /*5820*/  FSEL R140, R106, -INF , !P4 ;  /* 0xff8000006a8c7808 */ /* 0x000fe40006000000 */
[----:B------:R-:W-:Y:S02]  /*5830*/  FSEL R143, R105, -INF , !P5 ;  /* 0xff800000698f7808 */ /* 0x000fe40006800000 */
[----:B------:R-:W-:-:S02]  /*5840*/  FSEL R68, R68, -INF , !P1 ;  /* 0xff80000044447808 */ /* 0x000fc40004800000 */
[-C--:B------:R-:W-:Y:S02]  /*5850*/  ISETP.GE.AND P4, PT, R0, R134.reuse, PT ;  /* 0x000000860000720c */ /* 0x080fe40003f86270 */
[C---:B------:R-:W-:Y:S02]  /*5860*/  ISETP.GE.AND P5, PT, R9.reuse, R135, PT ;  /* 0x000000870900720c */ /* 0x040fe40003fa6270 */
[----:B------:R-:W-:Y:S02]  /*5870*/  ISETP.GE.AND P1, PT, R9, R134, PT ;  /* 0x000000860900720c */ /* 0x000fe40003f26270 */
[----:B------:R-:W-:Y:S02]  /*5880*/  LOP3.LUT R0, R6, R41, RZ, 0xfc, !PT ;  /* 0x0000002906007212 */ /* 0x000fe400078efcff */
[----:B------:R-:W-:Y:S02]  /*5890*/  FSEL R70, R70, -INF , !P4 ;  /* 0xff80000046467808 */ /* 0x000fe40006000000 */
[----:B------:R-:W-:-:S02]  /*58a0*/  FSEL R141, R100, -INF , !P6 ;  /* 0xff800000648d7808 */ /* 0x000fc40007000000 */
[----:B------:R-:W-:Y:S02]  /*58b0*/  FSEL R136, R102, -INF , !P2 ;  /* 0xff80000066887808 */ /* 0x000fe40005000000 */
[----:B------:R-:W-:Y:S02]  /*58c0*/  FSEL R139, R101, -INF , !P5 ;  /* 0xff800000658b7808 */ /* 0x000fe40006800000 */
[----:B------:R-:W-:Y:S01]  /*58d0*/  FSEL R66, R103, -INF , !P1 ;  /* 0xff80000067427808 */ /* 0x000fe20004800000 */
[----:B------:R-:W-:Y:S05]  /*58e0*/  @!P3 BRA `(.L_x_1502) ;  /* 0x00000e200000b947 */ /* 0x000fea0003800000 */
[----:B------:R-:W-:Y:S05]  /*58f0*/  @!P0 BRA `(.L_x_1503) ;  /* 0x0000039000008947 */ /* 0x000fea0003800000 */
[----:B------:R-:W1:Y:S01]  /*5900*/  I2F.RP R10, R39 ;  /* 0x00000027000a7306 */ /* 0x000e620000209400 */
[----:B------:R-:W-:Y:S02]  /*5910*/  IADD3 R12, R3, -0x80, RZ ;  /* 0xffffff80030c7810 */ /* 0x000fe40007ffe0ff */
[----:B------:R-:W-:Y:S02]  /*5920*/  IABS R9, R3 ;  /* 0x0000000300097213 */ /* 0x000fe40000000000 */
[----:B------:R-:W-:-:S02]  /*5930*/  IABS R6, R12 ;  /* 0x0000000c00067213 */ /* 0x000fc40000000000 */
[----:B------:R-:W-:Y:S02]  /*5940*/  LOP3.LUT R3, R3, c[0x0][0x2d0], RZ, 0x3c, !PT ;  /* 0x0000b40003037a12 */ /* 0x000fe400078e3cff */
[----:B------:R-:W-:Y:S02]  /*5950*/  LOP3.LUT R12, R12, c[0x0][0x2d0], RZ, 0x3c, !PT ;  /* 0x0000b4000c0c7a12 */ /* 0x000fe400078e3cff */
        /* <DEDUP_REMOVED lines=13> */
[C---:B------:R-:W-:Y:S01]  /*5a30*/  IMAD R4, R39.reuse, R4, R6 ;  /* 0x0000000427047224 */ /* 0x040fe200078e0206 */
[----:B------:R-:W-:Y:S02]  /*5a40*/  LOP3.LUT R6, RZ, c[0x0][0x2d0], RZ, 0x33, !PT ;  /* 0x0000b400ff067a12 */ /* 0x000fe400078e33ff */
[C---:B------:R-:W-:Y:S02]  /*5a50*/  ISETP.GT.U32.AND P1, PT, R39.reuse, R10, PT ;  /* 0x0000000a2700720c */ /* 0x040fe40003f24070 */
[----:B------:R-:W-:-:S11]  /*5a60*/  ISETP.GT.U32.AND P2, PT, R39, R4, PT ;  /* 0x000000042700720c */ /* 0x000fd60003f44070 */
[----:B------:R-:W-:Y:S01]  /*5a70*/  @!P1 IMAD.IADD R10, R10, 0x1, -R39 ;  /* 0x000000010a0a9824 */ /* 0x000fe200078e0a27 */
[----:B------:R-:W-:Y:S02]  /*5a80*/  @!P1 IADD3 R13, R13, 0x1, RZ ;  /* 0x000000010d0d9810 */ /* 0x000fe40007ffe0ff */
[-C--:B------:R-:W-:Y:S02]  /*5a90*/  @!P2 IADD3 R4, R4, -R39.reuse, RZ ;  /* 0x800000270404a210 */ /* 0x080fe40007ffe0ff */
[-C--:B------:R-:W-:Y:S02]  /*5aa0*/  ISETP.GE.U32.AND P6, PT, R10, R39.reuse, PT ;  /* 0x000000270a00720c */ /* 0x080fe40003fc6070 */
[----:B------:R-:W-:Y:S02]  /*5ab0*/  ISETP.GE.U32.AND P5, PT, R4, R39, PT ;  /* 0x000000270400720c */ /* 0x000fe40003fa6070 */
[----:B------:R-:W-:Y:S02]  /*5ac0*/  ISETP.GE.AND P1, PT, R12, RZ, PT ;  /* 0x000000ff0c00720c */ /* 0x000fe40003f26270 */
[----:B------:R-:W-:-:S02]  /*5ad0*/  @!P2 IADD3 R11, R11, 0x1, RZ ;  /* 0x000000010b0ba810 */ /* 0x000fc40007ffe0ff */
[----:B------:R-:W-:-:S05]  /*5ae0*/  ISETP.NE.AND P2, PT, RZ, c[0x0][0x2d0], PT ;  /* 0x0000b400ff007a0c */ /* 0x000fca0003f45270 */
        /* <DEDUP_REMOVED lines=18> */
[----:B--2---:R-:W-:-:S04]  /*5c10*/  IMAD.IADD R9, R9, 0x1, -R4 ;  /* 0x0000000109097824 */ /* 0x004fc800078e0a04 */
[----:B------:R-:W-:Y:S01]  /*5c20*/  IMAD.WIDE.U32 R12, R9, c[0x0][0x180], R10 ;  /* 0x00006000090c7a25 */ /* 0x000fe200078e000a */
[----:B------:R-:W-:-:S04]  /*5c30*/  SHF.R.S32.HI R4, RZ, 0x1f, R9 ;  /* 0x0000001fff047819 */ /* 0x000fc80000011409 */
[----:B------:R-:W-:Y:S01]  /*5c40*/  MOV R11, R12 ;  /* 0x0000000c000b7202 */ /* 0x000fe20000000f00 */
[----:B------:R-:W-:-:S04]  /*5c50*/  IMAD R4, R4, c[0x0][0x180], RZ ;  /* 0x0000600004047a24 */ /* 0x000fc800078e02ff */
[----:B------:R-:W-:-:S04]  /*5c60*/  IMAD R4, R9, c[0x0][0x184], R4 ;  /* 0x0000610009047a24 */ /* 0x000fc800078e0204 */
[----:B------:R-:W-:Y:S01]  /*5c70*/  IMAD.IADD R10, R13, 0x1, R4 ;  /* 0x000000010d0a7824 */ /* 0x000fe200078e0204 */
[----:B------:R-:W-:Y:S05]  /*5c80*/  BRA `(.L_x_1504) ;  /* 0x0000002000007947 */ /* 0x000fea0003800000 */
.L_x_1503:
[----:B------:R-:W-:-:S04]  /*5c90*/  LEA R11, -R4, RZ, 0x7 ;  /* 0x000000ff040b7211 */ /* 0x000fc800078e39ff */
[----:B------:R-:W-:Y:S02]  /*5ca0*/  SHF.R.S32.HI R10, RZ, 0x1f, R11 ;  /* 0x0000001fff0a7819 */ /* 0x000fe4000001140b */
.L_x_1504:
        /* <DEDUP_REMOVED lines=8> */
[----:B------:R-:W-:Y:S01]  /*5d30*/  @!P4 LEA R34, P6, R4, c[0x0][0x168], 0x1 ;  /* 0x00005a000422ca11 */ /* 0x000fe200078c08ff */
[----:B------:R-:W-:Y:S01]  /*5d40*/  @!P4 IMAD.X R3, R10, 0x1, R133, P1 ;  /* 0x000000010a03c824 */ /* 0x000fe200008e0685 */
[----:B------:R-:W-:-:S04]  /*5d50*/  @!P2 IADD3 R13, P1, R11, R2, RZ ;  /* 0x000000020b0da210 */ /* 0x000fc80007f3e0ff */
[----:B------:R-:W-:Y:S01]  /*5d60*/  @!P4 LEA.HI.X R35, R4, c[0x0][0x16c], R3, 0x1, P6 ;  /* 0x00005b000423ca11 */ /* 0x000fe200030f0c03 */
[--C-:B------:R-:W-:Y:S01]  /*5d70*/  @!P2 IMAD.X R4, R10, 0x1, R133.reuse, P1 ;  /* 0x000000010a04a824 */ /* 0x100fe200008e0685 */
[C---:B------:R-:W-:Y:S01]  /*5d80*/  @!P2 LEA R22, P1, R13.reuse, c[0x0][0x168], 0x1 ;  /* 0x00005a000d16aa11 */ /* 0x040fe200078208ff */
        /* <DEDUP_REMOVED lines=11> */
[----:B------:R-:W-:Y:S01]  /*5e40*/  @!P2 IMAD.X R3, R6, 0x1, R133, P1 ;  /* 0x000000010603a824 */ /* 0x000fe200008e0685 */
[C---:B------:R-:W-:Y:S01]  /*5e50*/  @!P2 LEA R20, P1, R4.reuse, c[0x0][0x168], 0x1 ;  /* 0x00005a000414aa11 */ /* 0x040fe200078208ff */
[----:B------:R-:W-:Y:S01]  /*5e60*/  IMAD.X R6, R225, 0x1, R6, P5 ;  /* 0x00000001e1067824 */ /* 0x000fe200028e0606 */
[CC--:B------:R-:W-:Y:S01]  /*5e70*/  @!P4 IADD3 R12, P5, R9.reuse, R2.reuse, RZ ;  /* 0x00000002090cc210 */ /* 0x0c0fe20007fbe0ff */
        /* <DEDUP_REMOVED lines=11> */
[----:B------:R-:W-:Y:S01]  /*5f30*/  @!P2 IMAD.X R3, R6, 0x1, R133, P1 ;  /* 0x000000010603a824 */ /* 0x000fe200008e0685 */
[C---:B------:R-:W-:Y:S01]  /*5f40*/  @!P2 LEA R18, P1, R4.reuse, c[0x0][0x168], 0x1 ;  /* 0x00005a000412aa11 */ /* 0x040fe200078208ff */
        /* <DEDUP_REMOVED lines=16> */
[C---:B------:R-:W-:Y:S01]  /*6050*/  @!P2 LEA R16, P1, R9.reuse, c[0x0][0x168], 0x1 ;  /* 0x00005a000910aa11 */ /* 0x040fe200078208ff */
        /* <DEDUP_REMOVED lines=59> */
[----:B------:R-:W-:Y:S02]  /*6410*/  @!P2 LEA.HI.X R51, R6, c[0x0][0x16c], R9, 0x1, P1 ;  /* 0x00005b000633aa11 */ /* 0x000fe400008f0c09 */
[----:B--2---:R-:W-:Y:S01]  /*6420*/  @!P4 LEA R34, P1, R12, c[0x0][0x168], 0x1 ;  /* 0x00005a000c22ca11 */ /* 0x004fe200078208ff */
        /* <DEDUP_REMOVED lines=36> */
[----:B------:R-:W-:-:S04]  /*6670*/  LEA R12, P1, R3, c[0x0][0x168], 0x1 ;  /* 0x00005a00030c7a11 */ /* 0x000fc800078208ff */
[----:B------:R-:W-:-:S05]  /*6680*/  LEA.HI.X R13, R3, c[0x0][0x16c], R4, 0x1, P1 ;  /* 0x00005b00030d7a11 */ /* 0x000fca00008f0c04 */
[----:B------:R-:W-:Y:S01]  /*6690*/  @!PT LDS RZ, [RZ] ;  /* 0x00000000fffff984 */ /* 0x000fe20000000800 */
[----:B------:R-:W-:Y:S01]  /*66a0*/  @!PT LDS RZ, [RZ] ;  /* 0x00000000fffff984 */ /* 0x000fe20000000800 */
[----:B------:R-:W-:Y:S01]  /*66b0*/  @!PT LDS RZ, [RZ] ;  /* 0x00000000fffff984 */ /* 0x000fe20000000800 */
[----:B------:R2:W-:Y:S04]  /*66c0*/  LDGSTS.E.BYPASS.LTC128B.128 [R230+0xb800], [R12.64+0x80] ;  /* 0x0b8000800ce67fae */ /* 0x0005e8000b901d4e */
.L_x_1506:
[----:B------:R-:W-:Y:S05]  /*66d0*/  BSYNC B0 ;  /* 0x0000000000007941 */ /* 0x000fea0003800000 */
.L_x_1505:
[----:B------:R-:W0:Y:S01]  /*66e0*/  LDGDEPBAR ;  /* 0x00000000000079af */ /* 0x000e220000000000 */
[----:B------:R-:W-:-:S04]  /*66f0*/  IADD3 R2, P1, R11, R2, RZ ;  /* 0x000000020b027210 */ /* 0x000fc80007f3e0ff */
[----:B------:R-:W-:Y:S02]  /*6700*/  IADD3.X R133, R10, R133, RZ, P1, !PT ;  /* 0x000000850a857210 */ /* 0x000fe40000ffe4ff */
.L_x_1502:
        /* <DEDUP_REMOVED lines=62> */
[----:B------:R-:W-:Y:S01]  /*6af0*/  SHF.L.U32 R216, R0, 0x1, RZ ;  /* 0x0000000100d87819 */ /* 0x000fe200000006ff */
[----:B------:R-:W3:Y:S03]  /*6b00*/  SHFL.BFLY PT, R9, R6, 0x2, 0x1f ;  /* 0x0c401f0006097f89 */ /* 0x000ee600000e0000 */
[-C--:B------:R-:W-:Y:S01]  /*6b10*/  LEA R214, R7, R216.reuse, 0x1 ;  /* 0x000000d807d67211 */ /* 0x080fe200078e08ff */
[----:B------:R-:W4:Y:S01]  /*6b20*/  SHFL.BFLY PT, R4, R11, 0x2, 0x1f ;  /* 0x0c401f000b047f89 */ /* 0x000f2200000e0000 */
[----:B------:R-:W-:-:S02]  /*6b30*/  LEA R213, R5, R216, 0x1 ;  /* 0x000000d805d57211 */ /* 0x000fc400078e08ff */
[----:B------:R-:W-:Y:S01]  /*6b40*/  LEA R212, R5, R214, 0x1 ;  /* 0x000000d605d47211 */ /* 0x000fe200078e08ff */
[----:B------:R-:W-:Y:S04]  /*6b50*/  LDSM.16.MT88.4 R100, [R216+0x10000] ;  /* 0x01000000d864783b */ /* 0x000fe80000004200 */
[----:B------:R-:W-:Y:S04]  /*6b60*/  LDSM.16.MT88.4 R92, [R212+0xc000] ;  /* 0x00c00000d45c783b */ /* 0x000fe80000004200 */
[----:B------:R-:W-:Y:S04]  /*6b70*/  LDSM.16.MT88.4 R84, [R213+0xc000] ;  /* 0x00c00000d554783b */ /* 0x000fe80000004200 */
[----:B------:R-:W-:Y:S01]  /*6b80*/  LDSM.16.MT88.4 R124, [R214+0x10000] ;  /* 0x01000000d67c783b */ /* 0x000fe20000004200 */
[----:B---3--:R-:W-:-:S03]  /*6b90*/  FMNMX.FTZ R9, R6, R9, !PT ;  /* 0x0000000906097209 */ /* 0x008fc60007810000 */
[----:B------:R-:W-:Y:S01]  /*6ba0*/  LDSM.16.MT88.4 R112, [R213+0x10000] ;  /* 0x01000000d570783b */ /* 0x000fe20000004200 */
[----:B----4-:R-:W-:-:S03]  /*6bb0*/  FMNMX.FTZ R4, R11, R4, !PT ;  /* 0x000000040b047209 */ /* 0x010fc60007810000 */
[----:B------:R-:W3:Y:S04]  /*6bc0*/  SHFL.BFLY PT, R132, R9, 0x1, 0x1f ;  /* 0x0c201f0009847f89 */ /* 0x000ee800000e0000 */
[----:B------:R-:W4:Y:S04]  /*6bd0*/  SHFL.BFLY PT, R3, R4, 0x1, 0x1f ;  /* 0x0c201f0004037f89 */ /* 0x000f2800000e0000 */
[----:B-12---:R-:W-:Y:S04]  /*6be0*/  LDSM.16.MT88.4 R12, [R212+0xc800] ;  /* 0x00c80000d40c783b */ /* 0x006fe80000004200 */
[----:B------:R-:W-:Y:S04]  /*6bf0*/  LDSM.16.MT88.4 R24, [R216+0xc800] ;  /* 0x00c80000d818783b */ /* 0x000fe80000004200 */
[----:B------:R-:W-:Y:S04]  /*6c00*/  LDSM.16.MT88.4 R20, [R214+0xc800] ;  /* 0x00c80000d614783b */ /* 0x000fe80000004200 */
[----:B------:R-:W-:Y:S01]  /*6c10*/  LDSM.16.MT88.4 R16, [R213+0xc800] ;  /* 0x00c80000d510783b */ /* 0x000fe20000004200 */
[----:B---3--:R-:W-:-:S03]  /*6c20*/  FMNMX.FTZ R132, R9, R132, !PT ;  /* 0x0000008409847209 */ /* 0x008fc60007810000 */
[----:B------:R-:W-:Y:S01]  /*6c30*/  LDSM.16.MT88.4 R32, [R214+0x10800] ;  /* 0x01080000d620783b */ /* 0x000fe20000004200 */
[----:B----4-:R-:W-:Y:S01]  /*6c40*/  FMNMX.FTZ R3, R4, R3, !PT ;  /* 0x0000000304037209 */ /* 0x010fe20007810000 */
[C---:B------:R-:W-:Y:S01]  /*6c50*/  FMUL.FTZ R142, R132.reuse, c[0x0][0x23c] ;  /* 0x00008f00848e7a20 */ /* 0x040fe20000410000 */
[----:B------:R-:W-:Y:S01]  /*6c60*/  FSETP.NEU.FTZ.AND P1, PT, R132, -INF , PT ;  /* 0xff8000008400780b */ /* 0x000fe20003f3d000 */
[----:B------:R-:W-:Y:S02]  /*6c70*/  LDSM.16.MT88.4 R4, [R212+0x10000] ;  /* 0x01000000d404783b */ /* 0x000fe40000004200 */
[C---:B------:R-:W-:Y:S01]  /*6c80*/  FMUL.FTZ R67, R3.reuse, c[0x0][0x23c] ;  /* 0x00008f0003437a20 */ /* 0x040fe20000410000 */
[----:B------:R-:W-:Y:S01]  /*6c90*/  FSEL R142, R142, RZ, P1 ;  /* 0x000000ff8e8e7208 */ /* 0x000fe20000800000 */
[----:B------:R-:W-:Y:S01]  /*6ca0*/  LDSM.16.MT88.4 R28, [R213+0x10800] ;  /* 0x01080000d51c783b */ /* 0x000fe20000004200 */
[----:B------:R-:W-:-:S03]  /*6cb0*/  FSETP.NEU.FTZ.AND P1, PT, R3, -INF , PT ;  /* 0xff8000000300780b */ /* 0x000fc60003f3d000 */
[--C-:B------:R-:W-:Y:S01]  /*6cc0*/  FFMA.FTZ R56, R65, c[0x0][0x23c], -R142.reuse ;  /* 0x00008f0041387a23 */ /* 0x100fe2000001088e */
[----:B------:R-:W-:Y:S01]  /*6cd0*/  FSEL R67, R67, RZ, P1 ;  /* 0x000000ff43437208 */ /* 0x000fe20000800000 */
[--C-:B------:R-:W-:Y:S01]  /*6ce0*/  FFMA.FTZ R63, R68, c[0x0][0x23c], -R142.reuse ;  /* 0x00008f00443f7a23 */ /* 0x100fe2000001088e */
[----:B------:R-:W-:Y:S01]  /*6cf0*/  LEA R238, P1, R2, c[0x0][0x168], 0x1 ;  /* 0x00005a0002ee7a11 */ /* 0x000fe200078208ff */
[--C-:B------:R-:W-:Y:S02]  /*6d00*/  FFMA.FTZ R60, R77, c[0x0][0x23c], -R142.reuse ;  /* 0x00008f004d3c7a23 */ /* 0x100fe4000001088e */
[--C-:B------:R-:W-:Y:S01]  /*6d10*/  FFMA.FTZ R61, R69, c[0x0][0x23c], -R142.reuse ;  /* 0x00008f00453d7a23 */ /* 0x100fe2000001088e */
[----:B------:R-:W-:Y:S01]  /*6d20*/  LDSM.16.MT88.4 R76, [R214+0xc000] ;  /* 0x00c00000d64c783b */ /* 0x000fe20000004200 */
[--C-:B------:R-:W-:Y:S01]  /*6d30*/  FFMA.FTZ R65, R70, c[0x0][0x23c], -R67.reuse ;  /* 0x00008f0046417a23 */ /* 0x100fe20000010843 */
[----:B------:R-:W-:Y:S01]  /*6d40*/  MUFU.EX2 R63, R63 ;  /* 0x0000003f003f7308 */ /* 0x000fe20000000800 */
[--C-:B------:R-:W-:Y:S01]  /*6d50*/  FFMA.FTZ R64, R8, c[0x0][0x23c], -R67.reuse ;  /* 0x00008f0008407a23 */ /* 0x100fe20000010843 */
[----:B------:R-:W1:Y:S01]  /*6d60*/  LDSM.16.MT88.4 R68, [R216+0xc000] ;  /* 0x00c00000d844783b */ /* 0x000e620000004200 */
[----:B------:R-:W-:Y:S01]  /*6d70*/  FFMA.FTZ R62, R80, c[0x0][0x23c], -R67 ;  /* 0x00008f00503e7a23 */ /* 0x000fe20000010843 */
[----:B------:R-:W-:Y:S01]  /*6d80*/  LEA.HI.X R237, R2, c[0x0][0x16c], R133, 0x1, P1 ;  /* 0x00005b0002ed7a11 */ /* 0x000fe200008f0c85 */
[----:B------:R-:W-:Y:S01]  /*6d90*/  FFMA.FTZ R57, R72, c[0x0][0x23c], -R67 ;  /* 0x00008f0048397a23 */ /* 0x000fe20000010843 */
[----:B------:R-:W2:Y:S01]  /*6da0*/  LDSM.16.MT88.4 R8, [R216+0x10800] ;  /* 0x01080000d808783b */ /* 0x000ea20000004200 */
[--C-:B------:R-:W-:Y:S01]  /*6db0*/  FFMA.FTZ R58, R81, c[0x0][0x23c], -R142.reuse ;  /* 0x00008f00513a7a23 */ /* 0x100fe2000001088e */
[----:B------:R-:W3:Y:S01]  /*6dc0*/  MUFU.EX2 R60, R60 ;  /* 0x0000003c003c7308 */ /* 0x000ee20000000800 */
[----:B------:R-:W-:-:S02]  /*6dd0*/  FFMA.FTZ R55, R91, c[0x0][0x23c], -R142 ;  /* 0x00008f005b377a23 */ /* 0x000fc4000001088e */
[--C-:B------:R-:W-:Y:S02]  /*6de0*/  FFMA.FTZ R54, R97, c[0x0][0x23c], -R142.reuse ;  /* 0x00008f0061367a23 */ /* 0x100fe4000001088e */
[----:B------:R-:W-:Y:S02]  /*6df0*/  FFMA.FTZ R51, R89, c[0x0][0x23c], -R142 ;  /* 0x00008f0059337a23 */ /* 0x000fe4000001088e */
[--C-:B------:R-:W-:Y:S01]  /*6e00*/  FFMA.FTZ R59, R96, c[0x0][0x23c], -R67.reuse ;  /* 0x00008f00603b7a23 */ /* 0x100fe20000010843 */
[----:B------:R-:W-:Y:S01]  /*6e10*/  MUFU.EX2 R61, R61 ;  /* 0x0000003d003d7308 */ /* 0x000fe20000000800 */
[--C-:B------:R-:W-:Y:S02]  /*6e20*/  FFMA.FTZ R52, R98, c[0x0][0x23c], -R67.reuse ;  /* 0x00008f0062347a23 */ /* 0x100fe40000010843 */
[--C-:B------:R-:W-:Y:S02]  /*6e30*/  FFMA.FTZ R53, R188, c[0x0][0x23c], -R67.reuse ;  /* 0x00008f00bc357a23 */ /* 0x100fe40000010843 */
[----:B------:R-:W-:-:S02]  /*6e40*/  FFMA.FTZ R48, R186, c[0x0][0x23c], -R67 ;  /* 0x00008f00ba307a23 */ /* 0x000fc40000010843 */
[--C-:B------:R-:W-:Y:S01]  /*6e50*/  FFMA.FTZ R41, R49, c[0x0][0x23c], -R142.reuse ;  /* 0x00008f0031297a23 */ /* 0x100fe2000001088e */
[----:B------:R-:W4:Y:S01]  /*6e60*/  MUFU.EX2 R56, R56 ;  /* 0x0000003800387308 */ /* 0x000f220000000800 */
[----:B---3--:R-:W-:Y:S01]  /*6e70*/  F2FP.BF16.PACK_AB R116, R60, R63 ;  /* 0x0000003f3c74723e */ /* 0x008fe200000010ff */
[--C-:B------:R-:W-:Y:S02]  /*6e80*/  FFMA.FTZ R50, R181, c[0x0][0x23c], -R142.reuse ;  /* 0x00008f00b5327a23 */ /* 0x100fe4000001088e */
[--C-:B------:R-:W-:Y:S02]  /*6e90*/  FFMA.FTZ R47, R179, c[0x0][0x23c], -R142.reuse ;  /* 0x00008f00b32f7a23 */ /* 0x100fe4000001088e */
[----:B------:R-:W-:Y:S02]  /*6ea0*/  FFMA.FTZ R46, R183, c[0x0][0x23c], -R142 ;  /* 0x00008f00b72e7a23 */ /* 0x000fe4000001088e */
[----:B------:R-:W-:Y:S01]  /*6eb0*/  MUFU.EX2 R65, R65 ;  /* 0x0000004100417308 */ /* 0x000fe20000000800 */
[----:B------:R-:W-:-:S02]  /*6ec0*/  FFMA.FTZ R49, R182, c[0x0][0x23c], -R67 ;  /* 0x00008f00b6317a23 */ /* 0x000fc40000010843 */
[--C-:B------:R-:W-:Y:S02]  /*6ed0*/  FFMA.FTZ R44, R184, c[0x0][0x23c], -R67.reuse ;  /* 0x00008f00b82c7a23 */ /* 0x100fe40000010843 */
[--C-:B------:R-:W-:Y:S02]  /*6ee0*/  FFMA.FTZ R45, R146, c[0x0][0x23c], -R67.reuse ;  /* 0x00008f00922d7a23 */ /* 0x100fe40000010843 */
[----:B------:R-:W-:Y:S01]  /*6ef0*/  FFMA.FTZ R0, R144, c[0x0][0x23c], -R67 ;  /* 0x00008f0090007a23 */ /* 0x000fe20000010843 */
[----:B------:R-:W3:Y:S01]  /*6f00*/  MUFU.EX2 R64, R64 ;  /* 0x0000004000407308 */ /* 0x000ee20000000800 */
[----:B----4-:R-:W-:Y:S01]  /*6f10*/  F2FP.BF16.PACK_AB R118, R56, R61 ;  /* 0x0000003d3876723e */ /* 0x010fe200000010ff */
[--C-:B------:R-:W-:Y:S02]  /*6f20*/  FFMA.FTZ R144, R147, c[0x0][0x23c], -R142.reuse ;  /* 0x00008f0093907a23 */ /* 0x100fe4000001088e */
[--C-:B------:R-:W-:Y:S02]  /*6f30*/  FFMA.FTZ R147, R151, c[0x0][0x23c], -R142.reuse ;  /* 0x00008f0097937a23 */ /* 0x100fe4000001088e */
[----:B------:R-:W-:-:S02]  /*6f40*/  FFMA.FTZ R146, R149, c[0x0][0x23c], -R142 ;  /* 0x00008f0095927a23 */ /* 0x000fc4000001088e */
[----:B------:R-:W-:Y:S01]  /*6f50*/  MUFU.EX2 R62, R62 ;  /* 0x0000003e003e7308 */ /* 0x000fe20000000800 */
[----:B------:R-:W-:Y:S02]  /*6f60*/  FFMA.FTZ R137, R137, c[0x0][0x23c], -R142 ;  /* 0x00008f0089897a23 */ /* 0x000fe4000001088e */
[--C-:B------:R-:W-:Y:S02]  /*6f70*/  FFMA.FTZ R148, R148, c[0x0][0x23c], -R67.reuse ;  /* 0x00008f0094947a23 */ /* 0x100fe40000010843 */
[--C-:B------:R-:W-:Y:S02]  /*6f80*/  FFMA.FTZ R149, R162, c[0x0][0x23c], -R67.reuse ;  /* 0x00008f00a2957a23 */ /* 0x100fe40000010843 */
[--C-:B------:R-:W-:Y:S01]  /*6f90*/  FFMA.FTZ R151, R160, c[0x0][0x23c], -R67.reuse ;  /* 0x00008f00a0977a23 */ /* 0x100fe20000010843 */
[----:B------:R-:W4:Y:S01]  /*6fa0*/  MUFU.EX2 R57, R57 ;  /* 0x0000003900397308 */ /* 0x000f220000000800 */
[----:B---3--:R-:W-:Y:S01]  /*6fb0*/  F2FP.BF16.PACK_AB R117, R64, R65 ;  /* 0x000000414075723e */ /* 0x008fe200000010ff */
[----:B------:R-:W-:-:S02]  /*6fc0*/  FFMA.FTZ R154, R154, c[0x0][0x23c], -R67 ;  /* 0x00008f009a9a7a23 */ /* 0x000fc40000010843 */
[--C-:B------:R-:W-:Y:S02]  /*6fd0*/  FFMA.FTZ R160, R167, c[0x0][0x23c], -R142.reuse ;  /* 0x00008f00a7a07a23 */ /* 0x100fe4000001088e */
[--C-:B------:R-:W-:Y:S02]  /*6fe0*/  FFMA.FTZ R162, R165, c[0x0][0x23c], -R142.reuse ;  /* 0x00008f00a5a27a23 */ /* 0x100fe4000001088e */
[----:B------:R-:W-:Y:S01]  /*6ff0*/  MUFU.EX2 R58, R58 ;  /* 0x0000003a003a7308 */ /* 0x000fe20000000800 */
[--C-:B------:R-:W-:Y:S02]  /*7000*/  FFMA.FTZ R167, R170, c[0x0][0x23c], -R67.reuse ;  /* 0x00008f00aaa77a23 */ /* 0x100fe40000010843 */
[--C-:B------:R-:W-:Y:S02]  /*7010*/  FFMA.FTZ R161, R161, c[0x0][0x23c], -R142.reuse ;  /* 0x00008f00a1a17a23 */ /* 0x100fe4000001088e */
[----:B------:R-:W-:Y:S02]  /*7020*/  FFMA.FTZ R163, R163, c[0x0][0x23c], -R142 ;  /* 0x00008f00a3a37a23 */ /* 0x000fe4000001088e */
[--C-:B------:R-:W-:Y:S01]  /*7030*/  FFMA.FTZ R165, R180, c[0x0][0x23c], -R67.reuse ;  /* 0x00008f00b4a57a23 */ /* 0x100fe20000010843 */
[----:B----4-:R-:W-:Y:S01]  /*7040*/  F2FP.BF16.PACK_AB R119, R57, R62 ;  /* 0x0000003e3977723e */ /* 0x010fe200000010ff */
[----:B------:R-:W3:Y:S01]  /*7050*/  MUFU.EX2 R55, R55 ;  /* 0x0000003700377308 */ /* 0x000ee20000000800 */
[----:B------:R-:W-:-:S02]  /*7060*/  FFMA.FTZ R166, R166, c[0x0][0x23c], -R67 ;  /* 0x00008f00a6a67a23 */ /* 0x000fc40000010843 */
[--C-:B------:R-:W-:Y:S02]  /*7070*/  FFMA.FTZ R170, R178, c[0x0][0x23c], -R67.reuse ;  /* 0x00008f00b2aa7a23 */ /* 0x100fe40000010843 */
[--C-:B------:R-:W-:Y:S01]  /*7080*/  FFMA.FTZ R178, R175, c[0x0][0x23c], -R142.reuse ;  /* 0x00008f00afb27a23 */ /* 0x100fe2000001088e */
[C---:B------:R-:W-:Y:S01]  /*7090*/  HMMA.16816.F32.BF16 R88, R116.reuse, R92, RZ ;  /* 0x0000005c7458723c */ /* 0x040fe200000418ff */
[--C-:B------:R-:W-:Y:S01]  /*70a0*/  FFMA.FTZ R180, R169, c[0x0][0x23c], -R142.reuse ;  /* 0x00008f00a9b47a23 */ /* 0x100fe2000001088e */
[----:B------:R-:W-:Y:S01]  /*70b0*/  MUFU.EX2 R54, R54 ;  /* 0x0000003600367308 */ /* 0x000fe20000000800 */
[--C-:B------:R-:W-:Y:S02]  /*70c0*/  FFMA.FTZ R177, R177, c[0x0][0x23c], -R142.reuse ;  /* 0x00008f00b1b17a23 */ /* 0x100fe4000001088e */
[----:B------:R-:W-:Y:S02]  /*70d0*/  FFMA.FTZ R171, R171, c[0x0][0x23c], -R142 ;  /* 0x00008f00abab7a23 */ /* 0x000fe4000001088e */
        /* <DEDUP_REMOVED lines=15> */
[----:B------:R-:W4:Y:S01]  /*71d0*/  MUFU.EX2 R52, R52 ;  /* 0x0000003400347308 */ /* 0x000f220000000800 */
[----:B------:R-:W-:-:S02]  /*71e0*/  FFMA.FTZ R152, R152, c[0x0][0x23c], -R67 ;  /* 0x00008f0098987a23 */ /* 0x000fc40000010843 */
[----:B------:R-:W-:Y:S02]  /*71f0*/  FFMA.FTZ R150, R150, c[0x0][0x23c], -R67 ;  /* 0x00008f0096967a23 */ /* 0x000fe40000010843 */
[----:B------:R-:W-:Y:S01]  /*7200*/  FFMA.FTZ R241, R139, c[0x0][0x23c], -R142 ;  /* 0x00008f008bf17a23 */ /* 0x000fe2000001088e */
[C---:B-1----:R-:W-:Y:S01]  /*7210*/  HMMA.16816.F32.BF16 R128, R116.reuse, R68, RZ ;  /* 0x000000447480723c */ /* 0x042fe200000418ff */
[----:B------:R-:W-:Y:S01]  /*7220*/  FADD.FTZ R60, R63, R60 ;  /* 0x0000003c3f3c7221 */ /* 0x000fe20000010000 */
[----:B------:R-:W-:Y:S01]  /*7230*/  MUFU.EX2 R53, R53 ;  /* 0x0000003500357308 */ /* 0x000fe20000000800 */
[----:B------:R-:W-:Y:S02]  /*7240*/  FADD.FTZ R65, R65, R64 ;  /* 0x0000004041417221 */ /* 0x000fe40000010000 */
[----:B------:R-:W-:Y:S02]  /*7250*/  FADD.FTZ R61, R61, R60 ;  /* 0x0000003c3d3d7221 */ /* 0x000fe40000010000 */
[----:B------:R-:W-:Y:S01]  /*7260*/  FADD.FTZ R62, R62, R65 ;  /* 0x000000413e3e7221 */ /* 0x000fe20000010000 */
[----:B------:R-:W-:Y:S01]  /*7270*/  HMMA.16816.F32.BF16 R72, R116, R76, RZ ;  /* 0x0000004c7448723c */ /* 0x000fe200000418ff */
[----:B------:R-:W-:Y:S01]  /*7280*/  FADD.FTZ R61, R56, R61 ;  /* 0x0000003d383d7221 */ /* 0x000fe20000010000 */
[----:B------:R-:W1:Y:S01]  /*7290*/  MUFU.EX2 R48, R48 ;  /* 0x0000003000307308 */ /* 0x000e620000000800 */
[----:B------:R-:W-:-:S05]  /*72a0*/  FADD.FTZ R62, R57, R62 ;  /* 0x0000003e393e7221 */ /* 0x000fca0000010000 */
[C---:B------:R-:W-:Y:S02]  /*72b0*/  HMMA.16816.F32.BF16 R80, R116.reuse, R84, RZ ;  /* 0x000000547450723c */ /* 0x040fe400000418ff */
[----:B------:R-:W-:Y:S06]  /*72c0*/  MUFU.EX2 R50, R50 ;  /* 0x0000003200327308 */ /* 0x000fec0000000800 */
[C---:B------:R-:W-:Y:S02]  /*72d0*/  HMMA.16816.F32.BF16 R104, R116.reuse, R124, RZ ;  /* 0x0000007c7468723c */ /* 0x040fe400000418ff */
[----:B------:R-:W5:Y:S06]  /*72e0*/  MUFU.EX2 R47, R47 ;  /* 0x0000002f002f7308 */ /* 0x000f6c0000000800 */
        /* <DEDUP_REMOVED lines=13> */
[----:B------:R-:W-:Y:S05]  /*73c0*/  MUFU.EX2 R137, R137 ;  /* 0x0000008900897308 */ /* 0x000fea0000000800 */
[----:B---3--:R-:W-:Y:S01]  /*73d0*/  F2FP.BF16.PACK_AB R4, R55, R58 ;  /* 0x0000003a3704723e */ /* 0x008fe200000010ff */
[----:B------:R-:W-:Y:S01]  /*73e0*/  HMMA.16816.F32.BF16 R116, R116, R6, RZ ;  /* 0x000000067474723c */ /* 0x000fe200000418ff */
[----:B----4-:R-:W-:Y:S01]  /*73f0*/  F2FP.BF16.PACK_AB R5, R52, R59 ;  /* 0x0000003b3405723e */ /* 0x010fe200000010ff */
[----:B------:R-:W3:Y:S01]  /*7400*/  MUFU.EX2 R144, R144 ;  /* 0x0000009000907308 */ /* 0x000ee20000000800 */
        /* <DEDUP_REMOVED lines=15> */
[----:B------:R-:W-:Y:S06]  /*7500*/  MUFU.EX2 R148, R148 ;  /* 0x0000009400947308 */ /* 0x000fec0000000800 */
[C---:B--2---:R-:W-:Y:S02]  /*7510*/  HMMA.16816.F32.BF16 R96, R4.reuse, R8, R96 ;  /* 0x000000080460723c */ /* 0x044fe40000041860 */
[----:B------:R-:W2:Y:S06]  /*7520*/  MUFU.EX2 R149, R149 ;  /* 0x0000009500957308 */ /* 0x000eac0000000800 */
[C---:B------:R-:W-:Y:S01]  /*7530*/  HMMA.16816.F32.BF16 R100, R4.reuse, R10, R100 ;  /* 0x0000000a0464723c */ /* 0x040fe20000041864 */
[----:B------:R-:W4:Y:S01]  /*7540*/  LDSM.16.MT88.4 R8, [R212+0xd000] ;  /* 0x00d00000d408783b */ /* 0x000f220000004200 */
        /* <DEDUP_REMOVED lines=16> */
[C---:B------:R-:W-:Y:S02]  /*7650*/  HMMA.16816.F32.BF16 R104, R4.reuse, R32, R104 ;  /* 0x000000200468723c */ /* 0x040fe40000041868 */
[----:B------:R-:W1:Y:S06]  /*7660*/  MUFU.EX2 R166, R166 ;  /* 0x000000a600a67308 */ /* 0x000e6c0000000800 */
[C---:B------:R-:W-:Y:S01]  /*7670*/  HMMA.16816.F32.BF16 R124, R4.reuse, R34, R124 ;  /* 0x00000022047c723c */ /* 0x040fe2000004187c */
[----:B------:R-:W-:Y:S01]  /*7680*/  LDSM.16.MT88.4 R32, [R214+0x11000] ;  /* 0x01100000d620783b */ /* 0x000fe20000004200 */
[----:B------:R-:W-:Y:S06]  /*7690*/  MUFU.EX2 R167, R167 ;  /* 0x000000a700a77308 */ /* 0x000fec0000000800 */
[C---:B------:R-:W-:Y:S02]  /*76a0*/  HMMA.16816.F32.BF16 R108, R4.reuse, R28, R108 ;  /* 0x0000001c046c723c */ /* 0x040fe4000004186c */
[----:B------:R-:W2:Y:S06]  /*76b0*/  MUFU.EX2 R170, R170 ;  /* 0x000000aa00aa7308 */ /* 0x000eac0000000800 */
[C---:B------:R-:W-:Y:S01]  /*76c0*/  HMMA.16816.F32.BF16 R112, R4.reuse, R30, R112 ;  /* 0x0000001e0470723c */ /* 0x040fe20000041870 */
[----:B------:R-:W-:Y:S01]  /*76d0*/  LDSM.16.MT88.4 R28, [R213+0x11000] ;  /* 0x01100000d51c783b */ /* 0x000fe20000004200 */
[----:B------:R-:W-:Y:S06]  /*76e0*/  MUFU.EX2 R177, R177 ;  /* 0x000000b100b17308 */ /* 0x000fec0000000800 */
[C---:B-1----:R-:W-:Y:S02]  /*76f0*/  HMMA.16816.F32.BF16 R120, R4.reuse, R12, R120 ;  /* 0x0000000c0478723c */ /* 0x042fe40000041878 */
[----:B------:R-:W1:Y:S06]  /*7700*/  MUFU.EX2 R178, R178 ;  /* 0x000000b200b27308 */ /* 0x000e6c0000000800 */
[----:B------:R-:W-:Y:S01]  /*7710*/  HMMA.16816.F32.BF16 R116, R4, R14, R116 ;  /* 0x0000000e0474723c */ /* 0x000fe20000041874 */
[----:B------:R-:W1:Y:S01]  /*7720*/  LDSM.16.MT88.4 R12, [R216+0x11000] ;  /* 0x01100000d80c783b */ /* 0x000e620000004200 */
[----:B------:R-:W-:Y:S05]  /*7730*/  MUFU.EX2 R171, R171 ;  /* 0x000000ab00ab7308 */ /* 0x000fea0000000800 */
[----:B-----5:R-:W-:Y:S01]  /*7740*/  F2FP.BF16.PACK_AB R4, R47, R50 ;  /* 0x000000322f04723e */ /* 0x020fe200000010ff */
        /* <DEDUP_REMOVED lines=10> */
[C---:B----4-:R-:W-:Y:S01]  /*77f0*/  HMMA.16816.F32.BF16 R88, R4.reuse, R8, R88 ;  /* 0x000000080458723c */ /* 0x050fe20000041858 */
[----:B------:R-:W-:Y:S02]  /*7800*/  FADD.FTZ R45, R45, R44 ;  /* 0x0000002c2d2d7221 */ /* 0x000fe40000010000 */
[----:B------:R-:W-:Y:S02]  /*7810*/  FADD.FTZ R46, R41, R46 ;  /* 0x0000002e292e7221 */ /* 0x000fe40000010000 */
[----:B------:R-:W-:Y:S01]  /*7820*/  FADD.FTZ R45, R0, R45 ;  /* 0x0000002d002d7221 */ /* 0x000fe20000010000 */
[----:B------:R-:W4:Y:S02]  /*7830*/  MUFU.EX2 R174, R174 ;  /* 0x000000ae00ae7308 */ /* 0x000f240000000800 */
[C---:B------:R-:W-:Y:S01]  /*7840*/  HMMA.16816.F32.BF16 R92, R4.reuse, R10, R92 ;  /* 0x0000000a045c723c */ /* 0x040fe2000004185c */
[----:B------:R-:W5:Y:S05]  /*7850*/  LDSM.16.MT88.4 R8, [R212+0x11000] ;  /* 0x01100000d408783b */ /* 0x000f6a0000004200 */
[----:B------:R-:W-:Y:S02]  /*7860*/  MUFU.EX2 R168, R168 ;  /* 0x000000a800a87308 */ /* 0x000fe40000000800 */
[C---:B--2---:R-:W-:Y:S06]  /*7870*/  HMMA.16816.F32.BF16 R80, R4.reuse, R16, R80 ;  /* 0x000000100450723c */ /* 0x044fec0000041850 */
[----:B------:R-:W2:Y:S02]  /*7880*/  MUFU.EX2 R175, R175 ;  /* 0x000000af00af7308 */ /* 0x000ea40000000800 */
[C---:B------:R-:W-:Y:S01]  /*7890*/  HMMA.16816.F32.BF16 R84, R4.reuse, R18, R84 ;  /* 0x000000120454723c */ /* 0x040fe20000041854 */
[----:B------:R-:W2:Y:S05]  /*78a0*/  LDSM.16.MT88.4 R16, [R213+0xd800] ;  /* 0x00d80000d510783b */ /* 0x000eaa0000004200 */
[----:B------:R-:W-:Y:S02]  /*78b0*/  MUFU.EX2 R159, R159 ;  /* 0x0000009f009f7308 */ /* 0x000fe40000000800 */
[C---:B-1----:R-:W-:Y:S06]  /*78c0*/  HMMA.16816.F32.BF16 R96, R4.reuse, R12, R96 ;  /* 0x0000000c0460723c */ /* 0x042fec0000041860 */
[----:B------:R-:W1:Y:S02]  /*78d0*/  MUFU.EX2 R164, R164 ;  /* 0x000000a400a47308 */ /* 0x000e640000000800 */
[C---:B------:R-:W-:Y:S01]  /*78e0*/  HMMA.16816.F32.BF16 R100, R4.reuse, R14, R100 ;  /* 0x0000000e0464723c */ /* 0x040fe20000041864 */
[----:B------:R-:W1:Y:S05]  /*78f0*/  LDSM.16.MT88.4 R12, [R212+0xd800] ;  /* 0x00d80000d40c783b */ /* 0x000e6a0000004200 */
[----:B------:R-:W-:Y:S02]  /*7900*/  MUFU.EX2 R155, R155 ;  /* 0x0000009b009b7308 */ /* 0x000fe40000000800 */
[C---:B------:R-:W-:Y:S06]  /*7910*/  HMMA.16816.F32.BF16 R128, R4.reuse, R24, R128 ;  /* 0x000000180480723c */ /* 0x040fec0000041880 */
[----:B------:R-:W-:Y:S02]  /*7920*/  MUFU.EX2 R176, R176 ;  /* 0x000000b000b07308 */ /* 0x000fe40000000800 */
[C---:B-----5:R-:W-:Y:S06]  /*7930*/  HMMA.16816.F32.BF16 R120, R4.reuse, R8, R120 ;  /* 0x000000080478723c */ /* 0x060fec0000041878 */
[----:B------:R-:W-:Y:S02]  /*7940*/  MUFU.EX2 R153, R153 ;  /* 0x0000009900997308 */ /* 0x000fe40000000800 */
[C---:B------:R-:W-:Y:S01]  /*7950*/  HMMA.16816.F32.BF16 R116, R4.reuse, R10, R116 ;  /* 0x0000000a0474723c */ /* 0x040fe20000041874 */
[----:B------:R-:W5:Y:S05]  /*7960*/  LDSM.16.MT88.4 R8, [R216+0x11800] ;  /* 0x01180000d808783b */ /* 0x000f6a0000004200 */
[----:B------:R-:W1:Y:S02]  /*7970*/  MUFU.EX2 R156, R156 ;  /* 0x0000009c009c7308 */ /* 0x000e640000000800 */
[C---:B------:R-:W-:Y:S01]  /*7980*/  HMMA.16816.F32.BF16 R68, R4.reuse, R26, R68 ;  /* 0x0000001a0444723c */ /* 0x040fe20000041844 */
[----:B------:R-:W1:Y:S05]  /*7990*/  LDSM.16.MT88.4 R24, [R216+0xd800] ;  /* 0x00d80000d818783b */ /* 0x000e6a0000004200 */
[----:B------:R-:W-:Y:S02]  /*79a0*/  MUFU.EX2 R152, R152 ;  /* 0x0000009800987308 */ /* 0x000fe40000000800 */
        /* <DEDUP_REMOVED lines=10> */
[----:B---3--:R-:W-:Y:S01]  /*7a50*/  F2FP.BF16.PACK_AB R4, R144, R137 ;  /* 0x000000899004723e */ /* 0x008fe200000010ff */
        /* <DEDUP_REMOVED lines=11> */
[----:B------:R-:W-:Y:S02]  /*7b10*/  FADD.FTZ R154, R154, R151 ;  /* 0x000000979a9a7221 */ /* 0x000fe40000010000 */
[----:B------:R-:W-:-:S03]  /*7b20*/  FADD.FTZ R0, R160, R147 ;  /* 0x00000093a0007221 */ /* 0x000fc60000010000 */
[----:B------:R-:W-:Y:S01]  /*7b30*/  HMMA.16816.F32.BF16 R84, R4, R18, R84 ;  /* 0x000000120454723c */ /* 0x000fe20000041854 */
[----:B------:R-:W2:Y:S01]  /*7b40*/  LDSM.16.MT88.4 R16, [R214+0x11800] ;  /* 0x01180000d610783b */ /* 0x000ea20000004200 */
[----:B------:R-:W-:-:S06]  /*7b50*/  FADD.FTZ R0, R161, R0 ;  /* 0x00000000a1007221 */ /* 0x000fcc0000010000 */
[C---:B-1----:R-:W-:Y:S08]  /*7b60*/  HMMA.16816.F32.BF16 R88, R4.reuse, R12, R88 ;  /* 0x0000000c0458723c */ /* 0x042ff00000041858 */
[C---:B------:R-:W-:Y:S01]  /*7b70*/  HMMA.16816.F32.BF16 R92, R4.reuse, R14, R92 ;  /* 0x0000000e045c723c */ /* 0x040fe2000004185c */
[----:B------:R-:W1:Y:S07]  /*7b80*/  LDSM.16.MT88.4 R12, [R212+0x11800] ;  /* 0x01180000d40c783b */ /* 0x000e6e0000004200 */
[C---:B-----5:R-:W-:Y:S08]  /*7b90*/  HMMA.16816.F32.BF16 R96, R4.reuse, R8, R96 ;  /* 0x000000080460723c */ /* 0x060ff00000041860 */
[C---:B------:R-:W-:Y:S01]  /*7ba0*/  HMMA.16816.F32.BF16 R100, R4.reuse, R10, R100 ;  /* 0x0000000a0464723c */ /* 0x040fe20000041864 */
[----:B------:R-:W3:Y:S07]  /*7bb0*/  LDSM.16.MT88.4 R8, [R213+0xe000] ;  /* 0x00e00000d508783b */ /* 0x000eee0000004200 */
[C---:B------:R-:W-:Y:S08]  /*7bc0*/  HMMA.16816.F32.BF16 R128, R4.reuse, R24, R128 ;  /* 0x000000180480723c */ /* 0x040ff00000041880 */
[C---:B------:R-:W-:Y:S01]  /*7bd0*/  HMMA.16816.F32.BF16 R68, R4.reuse, R26, R68 ;  /* 0x0000001a0444723c */ /* 0x040fe20000041844 */
[----:B------:R-:W-:Y:S07]  /*7be0*/  LDSM.16.MT88.4 R24, [R216+0xe000] ;  /* 0x00e00000d818783b */ /* 0x000fee0000004200 */
[C---:B------:R-:W-:Y:S08]  /*7bf0*/  HMMA.16816.F32.BF16 R72, R4.reuse, R20, R72 ;  /* 0x000000140448723c */ /* 0x040ff00000041848 */
[C---:B------:R-:W-:Y:S01]  /*7c00*/  HMMA.16816.F32.BF16 R76, R4.reuse, R22, R76 ;  /* 0x00000016044c723c */ /* 0x040fe2000004184c */
[----:B------:R-:W5:Y:S07]  /*7c10*/  LDSM.16.MT88.4 R20, [R214+0xe000] ;  /* 0x00e00000d614783b */ /* 0x000f6e0000004200 */
[C---:B--2---:R-:W-:Y:S08]  /*7c20*/  HMMA.16816.F32.BF16 R104, R4.reuse, R16, R104 ;  /* 0x000000100468723c */ /* 0x044ff00000041868 */
[C---:B------:R-:W-:Y:S01]  /*7c30*/  HMMA.16816.F32.BF16 R124, R4.reuse, R18, R124 ;  /* 0x00000012047c723c */ /* 0x040fe2000004187c */
[----:B------:R-:W2:Y:S07]  /*7c40*/  LDSM.16.MT88.4 R16, [R212+0xe000] ;  /* 0x00e00000d410783b */ /* 0x000eae0000004200 */
[C---:B------:R-:W-:Y:S08]  /*7c50*/  HMMA.16816.F32.BF16 R108, R4.reuse, R28, R108 ;  /* 0x0000001c046c723c */ /* 0x040ff0000004186c */
[C---:B------:R-:W-:Y:S01]  /*7c60*/  HMMA.16816.F32.BF16 R112, R4.reuse, R30, R112 ;  /* 0x0000001e0470723c */ /* 0x040fe20000041870 */
[----:B------:R-:W-:Y:S07]  /*7c70*/  LDSM.16.MT88.4 R28, [R216+0xf000] ;  /* 0x00f00000d81c783b */ /* 0x000fee0000004200 */
[C---:B-1----:R-:W-:Y:S08]  /*7c80*/  HMMA.16816.F32.BF16 R120, R4.reuse, R12, R120 ;  /* 0x0000000c0478723c */ /* 0x042ff00000041878 */
[----:B------:R-:W-:Y:S01]  /*7c90*/  HMMA.16816.F32.BF16 R116, R4, R14, R116 ;  /* 0x0000000e0474723c */ /* 0x000fe20000041874 */
[----:B------:R-:W1:Y:S06]  /*7ca0*/  LDSM.16.MT88.4 R12, [R216+0x12000] ;  /* 0x01200000d80c783b */ /* 0x000e6c0000004200 */
[----:B------:R-:W-:-:S02]  /*7cb0*/  F2FP.BF16.PACK_AB R4, R161, R160 ;  /* 0x000000a0a104723e */ /* 0x000fc400000010ff */
[----:B------:R-:W-:Y:S01]  /*7cc0*/  F2FP.BF16.PACK_AB R5, R166, R165 ;  /* 0x000000a5a605723e */ /* 0x000fe200000010ff */
[----:B------:R-:W-:Y:S01]  /*7cd0*/  FADD.FTZ R165, R165, R154 ;  /* 0x0000009aa5a57221 */ /* 0x000fe20000010000 */
[----:B------:R-:W-:Y:S01]  /*7ce0*/  F2FP.BF16.PACK_AB R6, R162, R163 ;  /* 0x000000a3a206723e */ /* 0x000fe200000010ff */
[----:B------:R-:W-:Y:S01]  /*7cf0*/  FADD.FTZ R163, R163, R0 ;  /* 0x00000000a3a37221 */ /* 0x000fe20000010000 */
[----:B------:R-:W-:Y:S01]  /*7d00*/  F2FP.BF16.PACK_AB R7, R170, R167 ;  /* 0x000000a7aa07723e */ /* 0x000fe200000010ff */
[----:B------:R-:W-:Y:S02]  /*7d10*/  FADD.FTZ R166, R166, R165 ;  /* 0x000000a5a6a67221 */ /* 0x000fe40000010000 */
[----:B------:R-:W-:Y:S02]  /*7d20*/  FADD.FTZ R162, R162, R163 ;  /* 0x000000a3a2a27221 */ /* 0x000fe40000010000 */
[----:B------:R-:W-:Y:S02]  /*7d30*/  FADD.FTZ R167, R167, R166 ;  /* 0x000000a6a7a77221 */ /* 0x000fe40000010000 */
[----:B---3--:R-:W-:Y:S02]  /*7d40*/  HMMA.16816.F32.BF16 R80, R4, R8, R80 ;  /* 0x000000080450723c */ /* 0x008fe40000041850 */
[----:B------:R-:W-:-:S06]  /*7d50*/  FADD.FTZ R170, R170, R167 ;  /* 0x000000a7aaaa7221 */ /* 0x000fcc0000010000 */
[C---:B------:R-:W-:Y:S01]  /*7d60*/  HMMA.16816.F32.BF16 R84, R4.reuse, R10, R84 ;  /* 0x0000000a0454723c */ /* 0x040fe20000041854 */
[----:B------:R-:W3:Y:S07]  /*7d70*/  LDSM.16.MT88.4 R8, [R213+0x12000] ;  /* 0x01200000d508783b */ /* 0x000eee0000004200 */
[C---:B-----5:R-:W-:Y:S08]  /*7d80*/  HMMA.16816.F32.BF16 R72, R4.reuse, R20, R72 ;  /* 0x000000140448723c */ /* 0x060ff00000041848 */
[C---:B------:R-:W-:Y:S01]  /*7d90*/  HMMA.16816.F32.BF16 R76, R4.reuse, R22, R76 ;  /* 0x00000016044c723c */ /* 0x040fe2000004184c */
[----:B------:R-:W5:Y:S07]  /*7da0*/  LDSM.16.MT88.4 R20, [R214+0x12000] ;  /* 0x01200000d614783b */ /* 0x000f6e0000004200 */
[C---:B--2---:R-:W-:Y:S08]  /*7db0*/  HMMA.16816.F32.BF16 R88, R4.reuse, R16, R88 ;  /* 0x000000100458723c */ /* 0x044ff00000041858 */
[C---:B------:R-:W-:Y:S01]  /*7dc0*/  HMMA.16816.F32.BF16 R92, R4.reuse, R18, R92 ;  /* 0x00000012045c723c */ /* 0x040fe2000004185c */
[----:B------:R-:W2:Y:S07]  /*7dd0*/  LDSM.16.MT88.4 R16, [R212+0x12000] ;  /* 0x01200000d410783b */ /* 0x000eae0000004200 */
[C---:B-1----:R-:W-:Y:S08]  /*7de0*/  HMMA.16816.F32.BF16 R96, R4.reuse, R12, R96 ;  /* 0x0000000c0460723c */ /* 0x042ff00000041860 */
[C---:B---3--:R-:W-:Y:S08]  /*7df0*/  HMMA.16816.F32.BF16 R108, R4.reuse, R8, R108 ;  /* 0x00000008046c723c */ /* 0x048ff0000004186c */
[C---:B------:R-:W-:Y:S01]  /*7e00*/  HMMA.16816.F32.BF16 R112, R4.reuse, R10, R112 ;  /* 0x0000000a0470723c */ /* 0x040fe20000041870 */
[----:B------:R-:W1:Y:S07]  /*7e10*/  LDSM.16.MT88.4 R8, [R212+0xe800] ;  /* 0x00e80000d408783b */ /* 0x000e6e0000004200 */
[C---:B------:R-:W-:Y:S01]  /*7e20*/  HMMA.16816.F32.BF16 R100, R4.reuse, R14, R100 ;  /* 0x0000000e0464723c */ /* 0x040fe20000041864 */
[----:B------:R-:W3:Y:S07]  /*7e30*/  LDSM.16.MT88.4 R12, [R214+0xe800] ;  /* 0x00e80000d60c783b */ /* 0x000eee0000004200 */
[C---:B------:R-:W-:Y:S08]  /*7e40*/  HMMA.16816.F32.BF16 R128, R4.reuse, R24, R128 ;  /* 0x000000180480723c */ /* 0x040ff00000041880 */
[C---:B------:R-:W-:Y:S01]  /*7e50*/  HMMA.16816.F32.BF16 R68, R4.reuse, R26, R68 ;  /* 0x0000001a0444723c */ /* 0x040fe20000041844 */
[----:B------:R-:W-:Y:S07]  /*7e60*/  LDSM.16.MT88.4 R24, [R216+0xe800] ;  /* 0x00e80000d818783b */ /* 0x000fee0000004200 */
[C---:B-----5:R-:W-:Y:S08]  /*7e70*/  HMMA.16816.F32.BF16 R104, R4.reuse, R20, R104 ;  /* 0x000000140468723c */ /* 0x060ff00000041868 */
[C---:B------:R-:W-:Y:S01]  /*7e80*/  HMMA.16816.F32.BF16 R124, R4.reuse, R22, R124 ;  /* 0x00000016047c723c */ /* 0x040fe2000004187c */
[----:B------:R-:W5:Y:S07]  /*7e90*/  LDSM.16.MT88.4 R20, [R213+0xe800] ;  /* 0x00e80000d514783b */ /* 0x000f6e0000004200 */
[C---:B--2---:R-:W-:Y:S08]  /*7ea0*/  HMMA.16816.F32.BF16 R120, R4.reuse, R16, R120 ;  /* 0x000000100478723c */ /* 0x044ff00000041878 */
[----:B------:R-:W-:Y:S01]  /*7eb0*/  HMMA.16816.F32.BF16 R116, R4, R18, R116 ;  /* 0x000000120474723c */ /* 0x000fe20000041874 */
[----:B------:R-:W2:Y:S06]  /*7ec0*/  LDSM.16.MT88.4 R16, [R216+0x12800] ;  /* 0x01280000d810783b */ /* 0x000eac0000004200 */
[----:B------:R-:W-:Y:S01]  /*7ed0*/  F2FP.BF16.PACK_AB R4, R178, R177 ;  /* 0x000000b1b204723e */ /* 0x000fe200000010ff */
[----:B------:R-:W-:Y:S01]  /*7ee0*/  FADD.FTZ R177, R177, R162 ;  /* 0x000000a2b1b17221 */ /* 0x000fe20000010000 */
[----:B----4-:R-:W-:Y:S01]  /*7ef0*/  F2FP.BF16.PACK_AB R5, R174, R169 ;  /* 0x000000a9ae05723e */ /* 0x010fe200000010ff */
        /* <DEDUP_REMOVED lines=12> */
[C---:B---3--:R-:W-:Y:S08]  /*7fc0*/  HMMA.16816.F32.BF16 R72, R4.reuse, R12, R72 ;  /* 0x0000000c0448723c */ /* 0x048ff00000041848 */
[C---:B------:R-:W-:Y:S01]  /*7fd0*/  HMMA.16816.F32.BF16 R76, R4.reuse, R14, R76 ;  /* 0x0000000e044c723c */ /* 0x040fe2000004184c */
[----:B------:R-:W3:Y:S07]  /*7fe0*/  LDSM.16.MT88.4 R12, [R214+0x12800] ;  /* 0x01280000d60c783b */ /* 0x000eee0000004200 */
[C---:B-----5:R-:W-:Y:S08]  /*7ff0*/  HMMA.16816.F32.BF16 R80, R4.reuse, R20, R80 ;  /* 0x000000140450723c */ /* 0x060ff00000041850 */
        /* <DEDUP_REMOVED lines=8> */
[C---:B------:R-:W-:Y:S01]  /*8080*/  HMMA.16816.F32.BF16 R108, R4.reuse, R32, R108 ;  /* 0x00000020046c723c */ /* 0x040fe2000004186c */
[----:B------:R-:W4:Y:S07]  /*8090*/  MUFU.EX2 R33, R150 ;  /* 0x0000009600217308 */ /* 0x000f2e0000000800 */
[C---:B------:R-:W-:Y:S08]  /*80a0*/  HMMA.16816.F32.BF16 R128, R4.reuse, R24, R128 ;  /* 0x000000180480723c */ /* 0x040ff00000041880 */
[C---:B------:R-:W-:Y:S01]  /*80b0*/  HMMA.16816.F32.BF16 R68, R4.reuse, R26, R68 ;  /* 0x0000001a0444723c */ /* 0x040fe20000041844 */
[----:B------:R-:W5:Y:S07]  /*80c0*/  LDSM.16.MT88.4 R24, [R214+0xf000] ;  /* 0x00f00000d618783b */ /* 0x000f6e0000004200 */
[C---:B---3--:R-:W-:Y:S08]  /*80d0*/  HMMA.16816.F32.BF16 R104, R4.reuse, R12, R104 ;  /* 0x0000000c0468723c */ /* 0x048ff00000041868 */
[C---:B------:R-:W-:Y:S01]  /*80e0*/  HMMA.16816.F32.BF16 R124, R4.reuse, R14, R124 ;  /* 0x0000000e047c723c */ /* 0x040fe2000004187c */
[----:B------:R-:W3:Y:S07]  /*80f0*/  LDSM.16.MT88.4 R12, [R216+0x13000] ;  /* 0x01300000d80c783b */ /* 0x000eee0000004200 */
        /* <DEDUP_REMOVED lines=8> */
[----:B------:R-:W-:-:S04]  /*8180*/  FADD.FTZ R153, R156, R153 ;  /* 0x000000999c997221 */ /* 0x000fc80000010000 */
[----:B------:R-:W-:Y:S02]  /*8190*/  FADD.FTZ R152, R152, R153 ;  /* 0x0000009998987221 */ /* 0x000fe40000010000 */
[----:B--2---:R-:W-:Y:S02]  /*81a0*/  HMMA.16816.F32.BF16 R80, R4, R16, R80 ;  /* 0x000000100450723c */ /* 0x004fe40000041850 */
[----:B------:R-:W-:-:S06]  /*81b0*/  FADD.FTZ R152, R33, R152 ;  /* 0x0000009821987221 */ /* 0x000fcc0000010000 */
[C---:B------:R-:W-:Y:S01]  /*81c0*/  HMMA.16816.F32.BF16 R84, R4.reuse, R18, R84 ;  /* 0x000000120454723c */ /* 0x040fe20000041854 */
[----:B------:R-:W2:Y:S07]  /*81d0*/  LDSM.16.MT88.4 R16, [R213+0x13000] ;  /* 0x01300000d510783b */ /* 0x000eae0000004200 */
[C---:B------:R-:W-:Y:S08]  /*81e0*/  HMMA.16816.F32.BF16 R88, R4.reuse, R20, R88 ;  /* 0x000000140458723c */ /* 0x040ff00000041858 */
[C---:B------:R-:W-:Y:S01]  /*81f0*/  HMMA.16816.F32.BF16 R92, R4.reuse, R22, R92 ;  /* 0x00000016045c723c */ /* 0x040fe2000004185c */
[----:B------:R-:W4:Y:S07]  /*8200*/  LDSM.16.MT88.4 R20, [R212+0x13000] ;  /* 0x01300000d414783b */ /* 0x000f2e0000004200 */
[C---:B-1----:R-:W-:Y:S08]  /*8210*/  HMMA.16816.F32.BF16 R104, R4.reuse, R8, R104 ;  /* 0x000000080468723c */ /* 0x042ff00000041868 */
[C---:B------:R-:W-:Y:S01]  /*8220*/  HMMA.16816.F32.BF16 R124, R4.reuse, R10, R124 ;  /* 0x0000000a047c723c */ /* 0x040fe2000004187c */
[----:B------:R-:W1:Y:S07]  /*8230*/  LDSM.16.MT88.4 R8, [R214+0xf800] ;  /* 0x00f80000d608783b */ /* 0x000e6e0000004200 */
[C---:B------:R-:W-:Y:S07]  /*8240*/  HMMA.16816.F32.BF16 R128, R4.reuse, R28, R128 ;  /* 0x0000001c0480723c */ /* 0x040fee0000041880 */
[--C-:B------:R-:W-:Y:S01]  /*8250*/  FFMA.FTZ R28, R138, c[0x0][0x23c], -R67.reuse ;  /* 0x00008f008a1c7a23 */ /* 0x100fe20000010843 */
[----:B------:R-:W-:Y:S01]  /*8260*/  HMMA.16816.F32.BF16 R68, R4, R30, R68 ;  /* 0x0000001e0444723c */ /* 0x000fe20000041844 */
[----:B------:R-:W-:-:S04]  /*8270*/  FFMA.FTZ R29, R136, c[0x0][0x23c], -R67 ;  /* 0x00008f00881d7a23 */ /* 0x000fc80000010843 */
[----:B------:R-:W-:Y:S02]  /*8280*/  MUFU.EX2 R28, R28 ;  /* 0x0000001c001c7308 */ /* 0x000fe40000000800 */
[----:B------:R-:W-:Y:S01]  /*8290*/  FFMA.FTZ R30, R66, c[0x0][0x23c], -R67 ;  /* 0x00008f00421e7a23 */ /* 0x000fe20000010843 */
[C---:B-----5:R-:W-:Y:S05]  /*82a0*/  HMMA.16816.F32.BF16 R72, R4.reuse, R24, R72 ;  /* 0x000000180448723c */ /* 0x060fea0000041848 */
        /* <DEDUP_REMOVED lines=9> */
[C---:B------:R-:W-:Y:S01]  /*8340*/  HMMA.16816.F32.BF16 R100, R4.reuse, R14, R100 ;  /* 0x0000000e0464723c */ /* 0x040fe20000041864 */
[----:B------:R-:W5:Y:S04]  /*8350*/  LDSM.16.MT88.4 R12, [R216+0xf800] ;  /* 0x00f80000d80c783b */ /* 0x000f680000004200 */
[----:B------:R-:W-:Y:S03]  /*8360*/  MUFU.EX2 R26, R26 ;  /* 0x0000001a001a7308 */ /* 0x000fe60000000800 */
[C---:B--2---:R-:W-:Y:S05]  /*8370*/  HMMA.16816.F32.BF16 R108, R4.reuse, R16, R108 ;  /* 0x00000010046c723c */ /* 0x044fea000004186c */
[----:B------:R-:W2:Y:S03]  /*8380*/  MUFU.EX2 R27, R27 ;  /* 0x0000001b001b7308 */ /* 0x000ea60000000800 */
[C---:B------:R-:W-:Y:S01]  /*8390*/  HMMA.16816.F32.BF16 R112, R4.reuse, R18, R112 ;  /* 0x000000120470723c */ /* 0x040fe20000041870 */
[----:B------:R-:W5:Y:S04]  /*83a0*/  LDSM.16.MT88.4 R16, [R213+0xf800] ;  /* 0x00f80000d510783b */ /* 0x000f680000004200 */
[----:B------:R-:W1:Y:S03]  /*83b0*/  MUFU.EX2 R30, R30 ;  /* 0x0000001e001e7308 */ /* 0x000e660000000800 */
[C---:B----4-:R-:W-:Y:S08]  /*83c0*/  HMMA.16816.F32.BF16 R120, R4.reuse, R20, R120 ;  /* 0x000000140478723c */ /* 0x050ff00000041878 */
[----:B------:R-:W-:Y:S07]  /*83d0*/  HMMA.16816.F32.BF16 R116, R4, R22, R116 ;  /* 0x000000160474723c */ /* 0x000fee0000041874 */
[----:B---3--:R-:W-:-:S02]  /*83e0*/  F2FP.BF16.PACK_AB R4, R25, R24 ;  /* 0x000000181904723e */ /* 0x008fc400000010ff */
[----:B--2---:R-:W-:Y:S01]  /*83f0*/  F2FP.BF16.PACK_AB R5, R28, R27 ;  /* 0x0000001b1c05723e */ /* 0x004fe200000010ff */
[----:B------:R-:W-:Y:S01]  /*8400*/  FADD.FTZ R27, R27, R152 ;  /* 0x000000981b1b7221 */ /* 0x000fe20000010000 */
[----:B------:R-:W-:Y:S02]  /*8410*/  F2FP.BF16.PACK_AB R6, R241, R26 ;  /* 0x0000001af106723e */ /* 0x000fe400000010ff */
[----:B-1----:R-:W-:Y:S01]  /*8420*/  F2FP.BF16.PACK_AB R7, R30, R29 ;  /* 0x0000001d1e07723e */ /* 0x002fe200000010ff */
[----:B------:R-:W-:-:S04]  /*8430*/  FADD.FTZ R28, R28, R27 ;  /* 0x0000001b1c1c7221 */ /* 0x000fc80000010000 */
[----:B------:R-:W-:Y:S02]  /*8440*/  FADD.FTZ R29, R29, R28 ;  /* 0x0000001c1d1d7221 */ /* 0x000fe40000010000 */
[----:B------:R-:W-:Y:S02]  /*8450*/  HMMA.16816.F32.BF16 R72, R4, R8, R72 ;  /* 0x000000080448723c */ /* 0x000fe40000041848 */
[----:B------:R-:W-:-:S06]  /*8460*/  FADD.FTZ R239, R30, R29 ;  /* 0x0000001d1eef7221 */ /* 0x000fcc0000010000 */
        /* <DEDUP_REMOVED lines=24> */
[----:B------:R-:W-:Y:S03]  /*85f0*/  HMMA.16816.F32.BF16 R112, R4, R14, R112 ;  /* 0x0000000e0470723c */ /* 0x000fe60000041870 */
[----:B------:R-:W-:Y:S01]  /*8600*/  FADD.FTZ R241, R241, R26 ;  /* 0x0000001af1f17221 */ /* 0x000fe20000010000 */
[----:B------:R-:W-:Y:S04]  /*8610*/  @!UPT UIADD3 URZ, URZ, URZ, URZ ;  /* 0x0000003f3f3ff290 */ /* 0x000fe8000fffe03f */
[----:B------:R-:W-:Y:S11]  /*8620*/  @!P3 BRA `(.L_x_1507) ;  /* 0x000054e00000b947 */ /* 0x000ff60003800000 */
[----:B------:R-:W-:-:S04]  /*8630*/  DEPBAR.LE SB0, 0x0 ;  /* 0x000080000000791a */ /* 0x000fc80000000000 */
[----:B------:R-:W-:Y:S01]  /*8640*/  IADD3 R229, R37, -0x2, RZ ;  /* 0xfffffffe25e57810 */ /* 0x000fe20007ffe0ff */
[----:B------:R-:W-:Y:S06]  /*8650*/  BAR.SYNC.DEFER_BLOCKING 0x0 ;  /* 0x0000000000007b1d */ /* 0x000fec0000010000 */
[----:B------:R-:W-:Y:S05]  /*8660*/  @!P0 BRA `(.L_x_1508) ;  /* 0x000003a000008947 */ /* 0x000fea0003800000 */
[----:B------:R-:W1:Y:S01]  /*8670*/  I2F.RP R4, R39 ;  /* 0x0000002700047306 */ /* 0x000e620000209400 */
[----:B------:R-:W-:-:S05]  /*8680*/  IMAD.SHL.U32 R0, R229, 0x80, RZ ;  /* 0x00000080e5007824 */ /* 0x000fca00078e00ff */
[----:B------:R-:W-:Y:S02]  /*8690*/  IADD3 R10, R0, 0x80, RZ ;  /* 0x00000080000a7810 */ /* 0x000fe40007ffe0ff */
        /* <DEDUP_REMOVED lines=55> */
.L_x_1508:
[----:B------:R-:W-:-:S04]  /*8a10*/  LEA R7, -R38, RZ, 0x7 ;  /* 0x000000ff26077211 */ /* 0x000fc800078e39ff */
[----:B------:R-:W-:Y:S02]  /*8a20*/  SHF.R.S32.HI R0, RZ, 0x1f, R7 ;  /* 0x0000001fff007819 */ /* 0x000fe40000011407 */
.L_x_1509:
[----:B------:R-:W-:Y:S02]  /*8a30*/  ISETP.GE.AND P1, PT, R40, c[0x0][0x220], PT ;  /* 0x0000880028007a0c */ /* 0x000fe40003f26270 */
[----:B------:R-:W-:Y:S02]  /*8a40*/  LEA R188, P3, R7, R172, 0x1 ;  /* 0x000000ac07bc7211 */ /* 0x000fe400078608ff */
[----:B------:R-:W-:Y:S02]  /*8a50*/  ISETP.GE.AND P2, PT, R231, c[0x0][0x220], PT ;  /* 0x00008800e7007a0c */ /* 0x000fe40003f46270 */
[----:B------:R-:W-:-:S07]  /*8a60*/  LEA.HI.X R189, R7, R173, R0, 0x1, P3 ;  /* 0x000000ad07bd7211 */ /* 0x000fce00018f0c00 */
[-C--:B------:R-:W-:Y:S02]  /*8a70*/  @!P1 IADD3 R5, P4, R7, R42.reuse, RZ ;  /* 0x0000002a07059210 */ /* 0x080fe40007f9e0ff */
[----:B------:R-:W-:Y:S02]  /*8a80*/  IADD3 R7, P3, R228, R7, RZ ;  /* 0x00000007e4077210 */ /* 0x000fe40007f7e0ff */
[----:B------:R-:W-:Y:S01]  /*8a90*/  @P2 STS.128 [R230+0xc000], RZ ;  /* 0x00c000ffe6002388 */ /* 0x000fe20000000c00 */
        /* <DEDUP_REMOVED lines=8> */
[----:B------:R-:W-:-:S02]  /*8b20*/  @!P1 LEA.HI.X R27, R5, c[0x0][0x174], R4, 0x1, P4 ;  /* 0x00005d00051b9a11 */ /* 0x000fc400020f0c04 */
[----:B------:R-:W-:Y:S01]  /*8b30*/  @!P2 LEA R24, P5, R7, R172, 0x1 ;  /* 0x000000ac0718a211 */ /* 0x000fe200078a08ff */
[----:B------:R-:W-:Y:S01]  /*8b40*/  @!P1 IMAD.X R4, R0, 0x1, R36, P3 ;  /* 0x0000000100049824 */ /* 0x000fe200018e0624 */
[----:B------:R-:W-:Y:S01]  /*8b50*/  IADD3 R5, P4, R228, R7, RZ ;  /* 0x00000007e4057210 */ /* 0x000fe20007f9e0ff */
[----:B------:R-:W-:Y:S01]  /*8b60*/  @P1 STS.128 [R230+0x10000], RZ ;  /* 0x010000ffe6001388 */ /* 0x000fe20000000c00 */
[----:B------:R-:W-:Y:S02]  /*8b70*/  @!P1 LEA R22, P3, R9, c[0x0][0x170], 0x1 ;  /* 0x00005c0009169a11 */ /* 0x000fe400078608ff */
        /* <DEDUP_REMOVED lines=41> */
[C---:B------:R-:W-:Y:S01]  /*8e10*/  @!P1 IADD3 R6, P3, R5.reuse, R42, RZ ;  /* 0x0000002a05069210 */ /* 0x040fe20007f7e0ff */
[----:B------:R-:W-:Y:S01]  /*8e20*/  @!PT LDS RZ, [RZ] ;  /* 0x00000000fffff984 */ /* 0x000fe20000000800 */
[----:B------:R-:W-:Y:S01]  /*8e30*/  @!PT LDS RZ, [RZ] ;  /* 0x00000000fffff984 */ /* 0x000fe20000000800 */
[----:B------:R-:W-:Y:S01]  /*8e40*/  @!PT LDS RZ, [RZ] ;  /* 0x00000000fffff984 */ /* 0x000fe20000000800 */
[----:B------:R3:W-:Y:S01]  /*8e50*/  @!P2 LDGSTS.E.BYPASS.LTC128B.128 [R230+0xd000], [R20.64] ;  /* 0x0d00000014e6afae */ /* 0x0007e2000b901d4e */
[----:B------:R-:W-:-:S02]  /*8e60*/  @!P2 LEA R28, P5, R5, R172, 0x1 ;  /* 0x000000ac051ca211 */ /* 0x000fc400078a08ff */
[----:B------:R-:W-:Y:S01]  /*8e70*/  @!P1 LEA.HI.X R9, R9, c[0x0][0x174], R4, 0x1, P4 ;  /* 0x00005d0009099a11 */ /* 0x000fe200020f0c04 */
[----:B------:R-:W-:Y:S01]  /*8e80*/  @!P1 IMAD.X R11, R0, 0x1, R36, P3 ;  /* 0x00000001000b9824 */ /* 0x000fe200018e0624 */
[----:B------:R-:W-:Y:S01]  /*8e90*/  IADD3 R7, P3, R228, R5, RZ ;  /* 0x00000005e4077210 */ /* 0x000fe20007f7e0ff */
[----:B------:R-:W-:Y:S01]  /*8ea0*/  @P1 STS.128 [R230+0x11000], RZ ;  /* 0x011000ffe6001388 */ /* 0x000fe20000000c00 */
[C---:B------:R-:W-:Y:S02]  /*8eb0*/  @!P1 LEA R10, P4, R6.reuse, c[0x0][0x170], 0x1 ;  /* 0x00005c00060a9a11 */ /* 0x040fe400078808ff */
[--C-:B------:R-:W-:Y:S01]  /*8ec0*/  @!P2 LEA.HI.X R29, R5, R173, R0.reuse, 0x1, P5 ;  /* 0x000000ad051da211 */ /* 0x100fe200028f0c00 */
[----:B------:R-:W-:Y:S01]  /*8ed0*/  IMAD.X R0, R227, 0x1, R0, P3 ;  /* 0x00000001e3007824 */ /* 0x000fe200018e0600 */
[----:B------:R-:W-:Y:S01]  /*8ee0*/  @!P1 LEA.HI.X R11, R6, c[0x0][0x174], R11, 0x1, P4 ;  /* 0x00005d00060b9a11 */ /* 0x000fe200020f0c0b */
[----:B------:R-:W-:Y:S01]  /*8ef0*/  @!PT LDS RZ, [RZ] ;  /* 0x00000000fffff984 */ /* 0x000fe20000000800 */
[----:B------:R-:W-:Y:S01]  /*8f00*/  @!PT LDS RZ, [RZ] ;  /* 0x00000000fffff984 */ /* 0x000fe20000000800 */
[----:B------:R-:W-:Y:S01]  /*8f10*/  @!PT LDS RZ, [RZ] ;  /* 0x00000000fffff984 */ /* 0x000fe20000000800 */
[----:B------:R4:W-:Y:S01]  /*8f20*/  @!P1 LDGSTS.E.BYPASS.LTC128B.128 [R230+0x11000], [R18.64+0x80] ;  /* 0x1100008012e69fae */ /* 0x0009e2000b901d4e */
[----:B------:R-:W-:-:S02]  /*8f30*/  @!P2 LEA R30, P6, R7, R172, 0x1 ;  /* 0x000000ac071ea211 */ /* 0x000fc400078c08ff */
[CC--:B------:R-:W-:Y:S01]  /*8f40*/  @!P1 IADD3 R4, P5, R7.reuse, R42.reuse, RZ ;  /* 0x0000002a07049210 */ /* 0x0c0fe20007fbe0ff */
[----:B------:R-:W-:Y:S01]  /*8f50*/  @P2 STS.128 [R230+0xd800], RZ ;  /* 0x00d800ffe6002388 */ /* 0x000fe20000000c00 */
[----:B------:R-:W-:Y:S02]  /*8f60*/  IADD3 R5, P4, R228, R7, RZ ;  /* 0x00000007e4057210 */ /* 0x000fe40007f9e0ff */
[----:B------:R-:W-:Y:S01]  /*8f70*/  @!P2 LEA.HI.X R31, R7, R173, R0, 0x1, P6 ;  /* 0x000000ad071fa211 */ /* 0x000fe200030f0c00 */
[----:B------:R-:W-:Y:S01]  /*8f80*/  @!PT LDS RZ, [RZ] ;  /* 0x00000000fffff984 */ /* 0x000fe20000000800 */
[----:B------:R-:W-:Y:S01]  /*8f90*/  @!PT LDS RZ, [RZ] ;  /* 0x00000000fffff984 */ /* 0x000fe20000000800 */
[----:B------:R-:W-:Y:S01]  /*8fa0*/  @!PT LDS RZ, [RZ] ;  /* 0x00000000fffff984 */ /* 0x000fe20000000800 */
[----:B------:R4:W-:Y:S01]  /*8fb0*/  @!P2 LDGSTS.E.BYPASS.LTC128B.128 [R230+0xd800], [R16.64] ;  /* 0x0d80000010e6afae */ /* 0x0009e2000b901d4e */
[----:B------:R-:W-:Y:S01]  /*8fc0*/  @!P1 IMAD.X R7, R0, 0x1, R36, P5 ;  /* 0x0000000100079824 */ /* 0x000fe200028e0624 */
[----:B------:R-:W-:Y:S01]  /*8fd0*/  @!P1 IADD3 R42, P3, R5, R42, RZ ;  /* 0x0000002a052a9210 */ /* 0x000fe20007f7e0ff */
[----:B------:R-:W-:Y:S01]  /*8fe0*/  IMAD.X R0, R227, 0x1, R0, P4 ;  /* 0x00000001e3007824 */ /* 0x000fe200020e0600 */
[----:B------:R-:W-:Y:S01]  /*8ff0*/  @P1 STS.128 [R230+0x11800], RZ ;  /* 0x011800ffe6001388 */ /* 0x000fe20000000c00 */
[----:B------:R-:W-:-:S02]  /*9000*/  @!P2 LEA R38, P4, R5, R172, 0x1 ;  /* 0x000000ac0526a211 */ /* 0x000fc400078808ff */
[----:B------:R-:W-:Y:S01]  /*9010*/  @!P1 LEA R6, P5, R4, c[0x0][0x170], 0x1 ;  /* 0x00005c0004069a11 */ /* 0x000fe200078a08ff */
[----:B------:R-:W-:Y:S01]  /*9020*/  @!PT LDS RZ, [RZ] ;  /* 0x00000000fffff984 */ /* 0x000fe20000000800 */
[----:B------:R-:W-:Y:S01]  /*9030*/  @!PT LDS RZ, [RZ] ;  /* 0x00000000fffff984 */ /* 0x000fe20000000800 */
[----:B------:R-:W-:Y:S01]  /*9040*/  @!PT LDS RZ, [RZ] ;  /* 0x00000000fffff984 */ /* 0x000fe20000000800 */
[----:B------:R5:W-:Y:S01]  /*9050*/  @!P1 LDGSTS.E.BYPASS.LTC128B.128 [R230+0x11800], [R14.64+0x80] ;  /* 0x118000800ee69fae */ /* 0x000be2000b901d4e */
[----:B------:R-:W-:Y:S01]  /*9060*/  @!P2 LEA.HI.X R39, R5, R173, R0, 0x1, P4 ;  /* 0x000000ad0527a211 */ /* 0x000fe200020f0c00 */
[----:B------:R-:W-:Y:S01]  /*9070*/  @!P1 IMAD.X R5, R0, 0x1, R36, P3 ;  /* 0x0000000100059824 */ /* 0x000fe200018e0624 */
[----:B------:R-:W-:Y:S01]  /*9080*/  @!P1 LEA.HI.X R7, R4, c[0x0][0x174], R7, 0x1, P5 ;  /* 0x00005d0004079a11 */ /* 0x000fe200028f0c07 */
[----:B------:R-:W-:Y:S01]  /*9090*/  @P2 STS.128 [R230+0xe000], RZ ;  /* 0x00e000ffe6002388 */ /* 0x000fe20000000c00 */
[----:B------:R-:W-:-:S03]  /*90a0*/  @!P1 LEA R4, P3, R42, c[0x0][0x170], 0x1 ;  /* 0x00005c002a049a11 */ /* 0x000fc600078608ff */
[----:B------:R-:W-:Y:S01]  /*90b0*/  @!PT LDS RZ, [RZ] ;  /* 0x00000000fffff984 */ /* 0x000fe20000000800 */
[----:B------:R-:W-:Y:S01]  /*90c0*/  @!PT LDS RZ, [RZ] ;  /* 0x00000000fffff984 */ /* 0x000fe20000000800 */
[----:B------:R-:W-:Y:S01]  /*90d0*/  @!PT LDS RZ, [RZ] ;  /* 0x00000000fffff984 */ /* 0x000fe20000000800 */
[----:B------:R5:W-:Y:S01]  /*90e0*/  @!P2 LDGSTS.E.BYPASS.LTC128B.128 [R230+0xe000], [R12.64] ;  /* 0x0e0000000ce6afae */ /* 0x000be2000b901d4e */
[----:B------:R-:W-:-:S03]  /*90f0*/  @!P1 LEA.HI.X R5, R42, c[0x0][0x174], R5, 0x1, P3 ;  /* 0x00005d002a059a11 */ /* 0x000fc600018f0c05 */
        /* <DEDUP_REMOVED lines=38> */
[----:B------:R-:W5:Y:S04]  /*9360*/  LDSM.16.M88.4 R48, [R221+0x5000] ;  /* 0x00500000dd30783b */ /* 0x000f680000000200 */
[----:B------:R-:W5:Y:S04]  /*9370*/  LDSM.16.M88.4 R40, [R221+0x5800] ;  /* 0x00580000dd28783b */ /* 0x000f680000000200 */
[----:B------:R-:W-:Y:S04]  /*9380*/  LDSM.16.M88.4 R152, [R220] ;  /* 0x00000000dc98783b */ /* 0x000fe80000000200 */
[----:B-1----:R-:W1:Y:S04]  /*9390*/  LDSM.16.M88.4 R4, [R211] ;  /* 0x00000000d304783b */ /* 0x002e680000000200 */
[----:B------:R-:W1:Y:S04]  /*93a0*/  LDSM.16.M88.4 R8, [R219] ;  /* 0x00000000db08783b */ /* 0x000e680000000200 */
[----:B------:R-:W1:Y:S04]  /*93b0*/  LDSM.16.M88.4 R32, [R221+0x6000] ;  /* 0x00600000dd20783b */ /* 0x000e680000000200 */
[----:B--2---:R-:W2:Y:S04]  /*93c0*/  LDSM.16.M88.4 R24, [R221+0x6800] ;  /* 0x00680000dd18783b */ /* 0x004ea80000000200 */
[----:B----4-:R-:W4:Y:S04]  /*93d0*/  LDSM.16.M88.4 R16, [R221+0x7000] ;  /* 0x00700000dd10783b */ /* 0x010f280000000200 */
[----:B------:R-:W1:Y:S01]  /*93e0*/  LDSM.16.M88.4 R140, [R221+0x7800] ;  /* 0x00780000dd8c783b */ /* 0x000e620000000200 */
[C---:B---3--:R-:W-:Y:S03]  /*93f0*/  HMMA.16816.F32.BF16 R60, R176.reuse, R56, RZ ;  /* 0x00000038b03c723c */ /* 0x048fe600000418ff */
[----:B------:R-:W3:Y:S04]  /*9400*/  LDSM.16.M88.4 R172, [R210] ;  /* 0x00000000d2ac783b */ /* 0x000ee80000000200 */
[----:B------:R-:W1:Y:S01]  /*9410*/  LDSM.16.M88.4 R144, [R209] ;  /* 0x00000000d190783b */ /* 0x000e620000000200 */
[C---:B------:R-:W-:Y:S03]  /*9420*/  HMMA.16816.F32.BF16 R56, R176.reuse, R58, RZ ;  /* 0x0000003ab038723c */ /* 0x040fe600000418ff */
[----:B------:R-:W-:Y:S04]  /*9430*/  LDSM.16.M88.4 R160, [R218] ;  /* 0x00000000daa0783b */ /* 0x000fe80000000200 */
[----:B------:R-:W-:Y:S01]  /*9440*/  LDSM.16.M88.4 R168, [R207] ;  /* 0x00000000cfa8783b */ /* 0x000fe20000000200 */
[C---:B-----5:R-:W-:Y:S03]  /*9450*/  HMMA.16816.F32.BF16 R136, R176.reuse, R64, RZ ;  /* 0x00000040b088723c */ /* 0x060fe600000418ff */
[----:B------:R-:W-:Y:S04]  /*9460*/  LDSM.16.M88.4 R164, [R206] ;  /* 0x00000000cea4783b */ /* 0x000fe80000000200 */
[----:B------:R-:W-:Y:S01]  /*9470*/  LDSM.16.M88.4 R156, [R205] ;  /* 0x00000000cd9c783b */ /* 0x000fe20000000200 */
[C---:B------:R-:W-:Y:S03]  /*9480*/  HMMA.16816.F32.BF16 R64, R176.reuse, R66, RZ ;  /* 0x00000042b040723c */ /* 0x040fe600000418ff */
[----:B------:R-:W-:Y:S04]  /*9490*/  LDSM.16.M88.4 R148, [R215+0x4000] ;  /* 0x00400000d794783b */ /* 0x000fe80000000200 */
[----:B------:R-:W-:Y:S01]  /*94a0*/  LDSM.16.M88.4 R180, [R220+0x2000] ;  /* 0x00200000dcb4783b */ /* 0x000fe20000000200 */
[C---:B------:R-:W-:Y:S03]  /*94b0*/  HMMA.16816.F32.BF16 R52, R176.reuse, R48, RZ ;  /* 0x00000030b034723c */ /* 0x040fe600000418ff */
[----:B------:R-:W-:Y:S04]  /*94c0*/  LDSM.16.M88.4 R184, [R196] ;  /* 0x00000000c4b8783b */ /* 0x000fe80000000200 */
[----:B------:R-:W5:Y:S01]  /*94d0*/  S2R R0, SR_TID.X ;  /* 0x0000000000007919 */ /* 0x000f620000002100 */
[C---:B------:R-:W-:Y:S03]  /*94e0*/  HMMA.16816.F32.BF16 R48, R176.reuse, R50, RZ ;  /* 0x00000032b030723c */ /* 0x040fe600000418ff */
[----:B------:R-:W0:Y:S05]  /*94f0*/  LDGDEPBAR ;  /* 0x00000000000079af */ /* 0x000e2a0000000000 */
[C---:B------:R-:W-:Y:S08]  /*9500*/  HMMA.16816.F32.BF16 R44, R176.reuse, R40, RZ ;  /* 0x00000028b02c723c */ /* 0x040ff000000418ff */
[----:B------:R-:W-:Y:S01]  /*9510*/  HMMA.16816.F32.BF16 R40, R176, R42, RZ ;  /* 0x0000002ab028723c */ /* 0x000fe200000418ff */
[----:B-----5:R-:W-:-:S07]  /*9520*/  IMAD.SHL.U32 R0, R0, 0x2, RZ ;  /* 0x0000000200007824 */ /* 0x020fce00078e00ff */
[----:B-1----:R-:W-:Y:S01]  /*9530*/  HMMA.16816.F32.BF16 R60, R152, R4, R60 ;  /* 0x00000004983c723c */ /* 0x002fe2000004183c */
[----:B------:R-:W-:-:S07]  /*9540*/  LOP3.LUT R0, R0, 0x6, RZ, 0xc0, !PT ;  /* 0x0000000600007812 */ /* 0x000fce00078ec0ff */
[----:B------:R-:W-:Y:S01]  /*9550*/  HMMA.16816.F32.BF16 R56, R152, R6, R56 ;  /* 0x000000069838723c */ /* 0x000fe20000041838 */
[----:B------:R-:W1:Y:S01]  /*9560*/  LDSM.16.M88.4 R4, [R215+0x5000] ;  /* 0x00500000d704783b */ /* 0x000e620000000200 */
[----:B------:R-:W-:-:S06]  /*9570*/  IMAD R0, R229, 0x80, R0 ;  /* 0x00000080e5007824 */ /* 0x000fcc00078e0200 */
[C---:B------:R-:W-:Y:S08]  /*9580*/  HMMA.16816.F32.BF16 R136, R152.reuse, R8, R136 ;  /* 0x000000089888723c */ /* 0x040ff00000041888 */
[----:B------:R-:W-:Y:S01]  /*9590*/  HMMA.16816.F32.BF16 R64, R152, R10, R64 ;  /* 0x0000000a9840723c */ /* 0x000fe20000041840 */
[----:B------:R-:W5:Y:S07]  /*95a0*/  LDSM.16.M88.4 R8, [R215+0x4800] ;  /* 0x00480000d708783b */ /* 0x000f6e0000000200 */
[C---:B------:R-:W-:Y:S08]  /*95b0*/  HMMA.16816.F32.BF16 R36, R176.reuse, R32, RZ ;  /* 0x00000020b024723c */ /* 0x040ff000000418ff */
[C---:B--2---:R-:W-:Y:S08]  /*95c0*/  HMMA.16816.F32.BF16 R28, R176.reuse, R24, RZ ;  /* 0x00000018b01c723c */ /* 0x044ff000000418ff */
[C---:B----4-:R-:W-:Y:S08]  /*95d0*/  HMMA.16816.F32.BF16 R20, R176.reuse, R16, RZ ;  /* 0x00000010b014723c */ /* 0x050ff000000418ff */
[C---:B------:R-:W-:Y:S08]  /*95e0*/  HMMA.16816.F32.BF16 R32, R176.reuse, R34, RZ ;  /* 0x00000022b020723c */ /* 0x040ff000000418ff */
[C---:B------:R-:W-:Y:S08]  /*95f0*/  HMMA.16816.F32.BF16 R24, R176.reuse, R26, RZ ;  /* 0x0000001ab018723c */ /* 0x040ff000000418ff */
[C---:B------:R-:W-:Y:S08]  /*9600*/  HMMA.16816.F32.BF16 R16, R176.reuse, R18, RZ ;  /* 0x00000012b010723c */ /* 0x040ff000000418ff */
[C---:B------:R-:W-:Y:S08]  /*9610*/  HMMA.16816.F32.BF16 R12, R176.reuse, R140, RZ ;  /* 0x0000008cb00c723c */ /* 0x040ff000000418ff */
[----:B------:R-:W-:Y:S01]  /*9620*/  HMMA.16816.F32.BF16 R176, R176, R142, RZ ;  /* 0x0000008eb0b0723c */ /* 0x000fe200000418ff */
[----:B------:R-:W2:Y:S07]  /*9630*/  LDSM.16.M88.4 R140, [R208] ;  /* 0x00000000d08c783b */ /* 0x000eae0000000200 */
[C---:B---3--:R-:W-:Y:S08]  /*9640*/  HMMA.16816.F32.BF16 R52, R152.reuse, R172, R52 ;  /* 0x000000ac9834723c */ /* 0x048ff00000041834 */
[C---:B------:R-:W-:Y:S01]  /*9650*/  HMMA.16816.F32.BF16 R48, R152.reuse, R174, R48 ;  /* 0x000000ae9830723c */ /* 0x040fe20000041830 */
[----:B------:R-:W-:Y:S07]  /*9660*/  LDSM.16.M88.4 R172, [R218+0x2000] ;  /* 0x00200000daac783b */ /* 0x000fee0000000200 */
[C---:B------:R-:W-:Y:S08]  /*9670*/  HMMA.16816.F32.BF16 R44, R152.reuse, R144, R44 ;  /* 0x00000090982c723c */ /* 0x040ff0000004182c */
[----:B------:R-:W-:Y:S01]  /*9680*/  HMMA.16816.F32.BF16 R40, R152, R146, R40 ;  /* 0x000000929828723c */ /* 0x000fe20000041828 */
[----:B------:R-:W3:Y:S07]  /*9690*/  LDSM.16.M88.4 R144, [R215+0x5800] ;  /* 0x00580000d790783b */ /* 0x000eee0000000200 */
[C---:B-1----:R-:W-:Y:S08]  /*96a0*/  HMMA.16816.F32.BF16 R52, R160.reuse, R4, R52 ;  /* 0x00000004a034723c */ /* 0x042ff00000041834 */
[C---:B------:R-:W-:Y:S01]  /*96b0*/  HMMA.16816.F32.BF16 R48, R160.reuse, R6, R48 ;  /* 0x00000006a030723c */ /* 0x040fe20000041830 */
[----:B------:R-:W1:Y:S07]  /*96c0*/  LDSM.16.M88.4 R4, [R215+0x7000] ;  /* 0x00700000d704783b */ /* 0x000e6e0000000200 */
[C---:B-----5:R-:W-:Y:S08]  /*96d0*/  HMMA.16816.F32.BF16 R60, R160.reuse, R8, R60 ;  /* 0x00000008a03c723c */ /* 0x060ff0000004183c */
[----:B------:R-:W-:Y:S01]  /*96e0*/  HMMA.16816.F32.BF16 R56, R160, R10, R56 ;  /* 0x0000000aa038723c */ /* 0x000fe20000041838 */
        /* <DEDUP_REMOVED lines=8> */
[----:B------:R-:W-:Y:S01]  /*9770*/  HMMA.16816.F32.BF16 R16, R152, R166, R16 ;  /* 0x000000a69810723c */ /* 0x000fe20000041810 */
[----:B------:R-:W-:Y:S07]  /*9780*/  LDSM.16.M88.4 R164, [R217] ;  /* 0x00000000d9a4783b */ /* 0x000fee0000000200 */
[C---:B---3--:R-:W-:Y:S08]  /*9790*/  HMMA.16816.F32.BF16 R44, R160.reuse, R144, R44 ;  /* 0x00000090a02c723c */ /* 0x048ff0000004182c */
[----:B------:R-:W-:Y:S01]  /*97a0*/  HMMA.16816.F32.BF16 R40, R160, R146, R40 ;  /* 0x00000092a028723c */ /* 0x000fe20000041828 */
[----:B------:R-:W3:Y:S07]  /*97b0*/  LDSM.16.M88.4 R144, [R204+0x1800] ;  /* 0x00180000cc90783b */ /* 0x000eee0000000200 */
[C---:B------:R-:W-:Y:S08]  /*97c0*/  HMMA.16816.F32.BF16 R12, R152.reuse, R156, R12 ;  /* 0x0000009c980c723c */ /* 0x040ff0000004180c */
[----:B------:R-:W-:Y:S01]  /*97d0*/  HMMA.16816.F32.BF16 R176, R152, R158, R176 ;  /* 0x0000009e98b0723c */ /* 0x000fe200000418b0 */
[----:B------:R-:W-:Y:S04]  /*97e0*/  LDSM.16.M88.4 R156, [R204] ;  /* 0x00000000cc9c783b */ /* 0x000fe80000000200 */
[----:B------:R-:W-:Y:S03]  /*97f0*/  LDSM.16.M88.4 R152, [R204+0x800] ;  /* 0x00080000cc98783b */ /* 0x000fe60000000200 */
[C---:B------:R-:W-:Y:S08]  /*9800*/  HMMA.16816.F32.BF16 R136, R160.reuse, R148, R136 ;  /* 0x00000094a088723c */ /* 0x040ff00000041888 */
        /* <DEDUP_REMOVED lines=18> */
[C---:B------:R-:W-:Y:S08]  /*9930*/  HMMA.16816.F32.BF16 R52, R164.reuse, R148, R52 ;  /* 0x00000094a434723c */ /* 0x040ff00000041834 */
[C---:B------:R-:W-:Y:S01]  /*9940*/  HMMA.16816.F32.BF16 R48, R164.reuse, R150, R48 ;  /* 0x00000096a430723c */ /* 0x040fe20000041830 */
[----:B------:R-:W2:Y:S07]  /*9950*/  LDSM.16.M88.4 R148, [R221+0x9000] ;  /* 0x00900000dd94783b */ /* 0x000eae0000000200 */
[C---:B------:R-:W-:Y:S08]  /*9960*/  HMMA.16816.F32.BF16 R136, R164.reuse, R156, R136 ;  /* 0x0000009ca488723c */ /* 0x040ff00000041888 */
[C---:B------:R-:W-:Y:S01]  /*9970*/  HMMA.16816.F32.BF16 R64, R164.reuse, R158, R64 ;  /* 0x0000009ea440723c */ /* 0x040fe20000041840 */
[----:B------:R-:W2:Y:S07]  /*9980*/  LDSM.16.M88.4 R156, [R221+0x8000] ;  /* 0x00800000dd9c783b */ /* 0x000eae0000000200 */
[C---:B-1----:R-:W-:Y:S08]  /*9990*/  HMMA.16816.F32.BF16 R20, R164.reuse, R4, R20 ;  /* 0x00000004a414723c */ /* 0x042ff00000041814 */
[C---:B------:R-:W-:Y:S01]  /*99a0*/  HMMA.16816.F32.BF16 R16, R164.reuse, R6, R16 ;  /* 0x00000006a410723c */ /* 0x040fe20000041810 */
[----:B------:R-:W1:Y:S07]  /*99b0*/  LDSM.16.M88.4 R4, [R221+0xb000] ;  /* 0x00b00000dd04783b */ /* 0x000e6e0000000200 */
[C---:B----4-:R-:W-:Y:S08]  /*99c0*/  HMMA.16816.F32.BF16 R28, R164.reuse, R8, R28 ;  /* 0x00000008a41c723c */ /* 0x050ff0000004181c */
[C---:B------:R-:W-:Y:S01]  /*99d0*/  HMMA.16816.F32.BF16 R24, R164.reuse, R10, R24 ;  /* 0x0000000aa418723c */ /* 0x040fe20000041818 */
[----:B------:R-:W4:Y:S07]  /*99e0*/  LDSM.16.M88.4 R8, [R221+0xa800] ;  /* 0x00a80000dd08783b */ /* 0x000f2e0000000200 */
[C---:B------:R-:W-:Y:S08]  /*99f0*/  HMMA.16816.F32.BF16 R60, R164.reuse, R152, R60 ;  /* 0x00000098a43c723c */ /* 0x040ff0000004183c */
        /* <DEDUP_REMOVED lines=11> */
[----:B------:R-:W3:Y:S07]  /*9ab0*/  LDSM.16.M88.4 R144, [R200] ;  /* 0x00000000c890783b */ /* 0x000eee0000000200 */
[C---:B------:R-:W-:Y:S08]  /*9ac0*/  HMMA.16816.F32.BF16 R52, R160.reuse, R148, R52 ;  /* 0x00000094a034723c */ /* 0x040ff00000041834 */
[C---:B------:R-:W-:Y:S01]  /*9ad0*/  HMMA.16816.F32.BF16 R48, R160.reuse, R150, R48 ;  /* 0x00000096a030723c */ /* 0x040fe20000041830 */
[----:B------:R-:W2:Y:S07]  /*9ae0*/  LDSM.16.M88.4 R148, [R201] ;  /* 0x00000000c994783b */ /* 0x000eae0000000200 */
[C---:B------:R-:W-:Y:S08]  /*9af0*/  HMMA.16816.F32.BF16 R136, R160.reuse, R156, R136 ;  /* 0x0000009ca088723c */ /* 0x040ff00000041888 */
[C---:B------:R-:W-:Y:S01]  /*9b00*/  HMMA.16816.F32.BF16 R64, R160.reuse, R158, R64 ;  /* 0x0000009ea040723c */ /* 0x040fe20000041840 */
[----:B------:R-:W2:Y:S07]  /*9b10*/  LDSM.16.M88.4 R156, [R203] ;  /* 0x00000000cb9c783b */ /* 0x000eae0000000200 */
[C---:B-1----:R-:W-:Y:S08]  /*9b20*/  HMMA.16816.F32.BF16 R20, R160.reuse, R4, R20 ;  /* 0x00000004a014723c */ /* 0x042ff00000041814 */
[C---:B------:R-:W-:Y:S01]  /*9b30*/  HMMA.16816.F32.BF16 R16, R160.reuse, R6, R16 ;  /* 0x00000006a010723c */ /* 0x040fe20000041810 */
[----:B------:R-:W1:Y:S07]  /*9b40*/  LDSM.16.M88.4 R4, [R197] ;  /* 0x00000000c504783b */ /* 0x000e6e0000000200 */
[C---:B----4-:R-:W-:Y:S08]  /*9b50*/  HMMA.16816.F32.BF16 R28, R160.reuse, R8, R28 ;  /* 0x00000008a01c723c */ /* 0x050ff0000004181c */
[C---:B------:R-:W-:Y:S01]  /*9b60*/  HMMA.16816.F32.BF16 R24, R160.reuse, R10, R24 ;  /* 0x0000000aa018723c */ /* 0x040fe20000041818 */
[----:B------:R-:W4:Y:S07]  /*9b70*/  LDSM.16.M88.4 R8, [R198] ;  /* 0x00000000c608783b */ /* 0x000f2e0000000200 */
[C---:B------:R-:W-:Y:S08]  /*9b80*/  HMMA.16816.F32.BF16 R60, R160.reuse, R152, R60 ;  /* 0x00000098a03c723c */ /* 0x040ff0000004183c */
[C---:B------:R-:W-:Y:S01]  /*9b90*/  HMMA.16816.F32.BF16 R56, R160.reuse, R154, R56 ;  /* 0x0000009aa038723c */ /* 0x040fe20000041838 */
[----:B------:R-:W1:Y:S07]  /*9ba0*/  LDSM.16.M88.4 R152, [R202] ;  /* 0x00000000ca98783b */ /* 0x000e6e0000000200 */
[C---:B--2---:R-:W-:Y:S08]  /*9bb0*/  HMMA.16816.F32.BF16 R36, R160.reuse, R140, R36 ;  /* 0x0000008ca024723c */ /* 0x044ff00000041824 */
[C---:B------:R-:W-:Y:S01]  /*9bc0*/  HMMA.16816.F32.BF16 R32, R160.reuse, R142, R32 ;  /* 0x0000008ea020723c */ /* 0x040fe20000041820 */
[----:B------:R-:W-:Y:S07]  /*9bd0*/  LDSM.16.M88.4 R140, [R199] ;  /* 0x00000000c78c783b */ /* 0x000fee0000000200 */
[C---:B-----5:R-:W-:Y:S08]  /*9be0*/  HMMA.16816.F32.BF16 R12, R160.reuse, R164, R12 ;  /* 0x000000a4a00c723c */ /* 0x060ff0000004180c */
[----:B------:R-:W-:Y:S01]  /*9bf0*/  HMMA.16816.F32.BF16 R176, R160, R166, R176 ;  /* 0x000000a6a0b0723c */ /* 0x000fe200000418b0 */
[----:B------:R-:W2:Y:S04]  /*9c00*/  LDSM.16.M88.4 R160, [R215+0x9000] ;  /* 0x00900000d7a0783b */ /* 0x000ea80000000200 */
[----:B------:R-:W-:Y:S03]  /*9c10*/  LDSM.16.M88.4 R164, [R215+0x8800] ;  /* 0x00880000d7a4783b */ /* 0x000fe60000000200 */
        /* <DEDUP_REMOVED lines=11> */
[----:B------:R-:W-:Y:S07]  /*9cd0*/  LDSM.16.M88.4 R4, [R204+0x4000] ;  /* 0x00400000cc04783b */ /* 0x000fee0000000200 */
[C---:B----4-:R-:W-:Y:S08]  /*9ce0*/  HMMA.16816.F32.BF16 R28, R180.reuse, R8, R28 ;  /* 0x00000008b41c723c */ /* 0x050ff0000004181c */
[C---:B------:R-:W-:Y:S01]  /*9cf0*/  HMMA.16816.F32.BF16 R24, R180.reuse, R10, R24 ;  /* 0x0000000ab418723c */ /* 0x040fe20000041818 */
[----:B------:R-:W1:Y:S07]  /*9d00*/  LDSM.16.M88.4 R8, [R217+0x2000] ;  /* 0x00200000d908783b */ /* 0x000e6e0000000200 */
[C---:B------:R-:W-:Y:S08]  /*9d10*/  HMMA.16816.F32.BF16 R60, R180.reuse, R152, R60 ;  /* 0x00000098b43c723c */ /* 0x040ff0000004183c */
[----:B------:R-:W-:Y:S01]  /*9d20*/  HMMA.16816.F32.BF16 R56, R180, R154, R56 ;  /* 0x0000009ab438723c */ /* 0x000fe20000041838 */
[----:B------:R-:W-:Y:S07]  /*9d30*/  LDSM.16.M88.4 R152, [R215+0xa000] ;  /* 0x00a00000d798783b */ /* 0x000fee0000000200 */
[C---:B--2---:R-:W-:Y:S08]  /*9d40*/  HMMA.16816.F32.BF16 R52, R172.reuse, R160, R52 ;  /* 0x000000a0ac34723c */ /* 0x044ff00000041834 */
[----:B------:R-:W-:Y:S01]  /*9d50*/  HMMA.16816.F32.BF16 R48, R172, R162, R48 ;  /* 0x000000a2ac30723c */ /* 0x000fe20000041830 */
[----:B------:R-:W2:Y:S07]  /*9d60*/  LDSM.16.M88.4 R160, [R204+0x4800] ;  /* 0x00480000cca0783b */ /* 0x000eae0000000200 */
[C---:B------:R-:W-:Y:S08]  /*9d70*/  HMMA.16816.F32.BF16 R36, R180.reuse, R140, R36 ;  /* 0x0000008cb424723c */ /* 0x040ff00000041824 */
[----:B------:R-:W-:Y:S01]  /*9d80*/  HMMA.16816.F32.BF16 R32, R180, R142, R32 ;  /* 0x0000008eb420723c */ /* 0x000fe20000041820 */
[----:B------:R-:W4:Y:S07]  /*9d90*/  LDSM.16.M88.4 R140, [R215+0xb800] ;  /* 0x00b80000d78c783b */ /* 0x000f2e0000000200 */
[C---:B------:R-:W-:Y:S08]  /*9da0*/  HMMA.16816.F32.BF16 R136, R172.reuse, R168, R136 ;  /* 0x000000a8ac88723c */ /* 0x040ff00000041888 */
[C---:B------:R-:W-:Y:S08]  /*9db0*/  HMMA.16816.F32.BF16 R64, R172.reuse, R170, R64 ;  /* 0x000000aaac40723c */ /* 0x040ff00000041840 */
[C---:B---3--:R-:W-:Y:S08]  /*9dc0*/  HMMA.16816.F32.BF16 R20, R172.reuse, R144, R20 ;  /* 0x00000090ac14723c */ /* 0x048ff00000041814 */
[C---:B------:R-:W-:Y:S01]  /*9dd0*/  HMMA.16816.F32.BF16 R16, R172.reuse, R146, R16 ;  /* 0x00000092ac10723c */ /* 0x040fe20000041810 */
[----:B------:R-:W3:Y:S07]  /*9de0*/  LDSM.16.M88.4 R144, [R204+0x5000] ;  /* 0x00500000cc90783b */ /* 0x000eee0000000200 */
[----:B------:R-:W-:Y:S08]  /*9df0*/  HMMA.16816.F32.BF16 R60, R172, R164, R60 ;  /* 0x000000a4ac3c723c */ /* 0x000ff0000004183c */
[----:B------:R-:W-:Y:S08]  /*9e00*/  HMMA.16816.F32.BF16 R12, R180, R184, R12 ;  /* 0x000000b8b40c723c */ /* 0x000ff0000004180c */
[----:B------:R-:W-:Y:S08]  /*9e10*/  HMMA.16816.F32.BF16 R56, R172, R166, R56 ;  /* 0x000000a6ac38723c */ /* 0x000ff00000041838 */
[C---:B-1----:R-:W-:Y:S08]  /*9e20*/  HMMA.16816.F32.BF16 R136, R8.reuse, R4, R136 ;  /* 0x000000040888723c */ /* 0x042ff00000041888 */
[C---:B------:R-:W-:Y:S01]  /*9e30*/  HMMA.16816.F32.BF16 R64, R8.reuse, R6, R64 ;  /* 0x000000060840723c */ /* 0x040fe20000041840 */
[----:B------:R-:W1:Y:S07]  /*9e40*/  LDSM.16.M88.4 R4, [R204+0x5800] ;  /* 0x00580000cc04783b */ /* 0x000e6e0000000200 */
[----:B--2---:R-:W-:Y:S08]  /*9e50*/  HMMA.16816.F32.BF16 R60, R8, R160, R60 ;  /* 0x000000a0083c723c */ /* 0x004ff0000004183c */
[----:B----4-:R-:W-:Y:S07]  /*9e60*/  HMMA.16816.F32.BF16 R12, R172, R140, R12 ;  /* 0x0000008cac0c723c */ /* 0x010fee000004180c */
[C---:B------:R-:W-:Y:S01]  /*9e70*/  IADD3 R140, R0.reuse, 0x1, RZ ;  /* 0x00000001008c7810 */ /* 0x040fe20007ffe0ff */
[----:B------:R-:W-:Y:S01]  /*9e80*/  HMMA.16816.F32.BF16 R56, R8, R162, R56 ;  /* 0x000000a20838723c */ /* 0x000fe20000041838 */
[----:B------:R-:W-:-:S02]  /*9e90*/  IADD3 R141, R0, 0x8, RZ ;  /* 0x00000008008d7810 */ /* 0x000fc40007ffe0ff */
[CC--:B------:R-:W-:Y:S02]  /*9ea0*/  ISETP.GE.AND P6, PT, R140.reuse, R135.reuse, PT ;  /* 0x000000878c00720c */ /* 0x0c0fe40003fc6270 */
[-C--:B------:R-:W-:Y:S02]  /*9eb0*/  ISETP.GE.AND P5, PT, R140, R134.reuse, PT ;  /* 0x000000868c00720c */ /* 0x080fe40003fa6270 */
[C---:B------:R-:W-:Y:S01]  /*9ec0*/  ISETP.GE.AND P4, PT, R141.reuse, R135, PT ;  /* 0x000000878d00720c */ /* 0x040fe20003f86270 */
[----:B---3--:R-:W-:Y:S01]  /*9ed0*/  HMMA.16816.F32.BF16 R52, R8, R144, R52 ;  /* 0x000000900834723c */ /* 0x008fe20000041834 */
[----:B------:R-:W-:Y:S02]  /*9ee0*/  IADD3 R140, R0, 0x9, RZ ;  /* 0x00000009008c7810 */ /* 0x000fe40007ffe0ff */
[----:B------:R-:W-:Y:S02]  /*9ef0*/  ISETP.GE.AND P3, PT, R141, R134, PT ;  /* 0x000000868d00720c */ /* 0x000fe40003f66270 */
[----:B------:R-:W-:-:S02]  /*9f00*/  FSEL R169, R137, -INF , !P6 ;  /* 0xff80000089a97808 */ /* 0x000fc40007000000 */
[----:B------:R-:W-:Y:S01]  /*9f10*/  FSEL R167, R64, -INF , !P4 ;  /* 0xff80000040a77808 */ /* 0x000fe20006000000 */
[C---:B------:R-:W-:Y:S01]  /*9f20*/  HMMA.16816.F32.BF16 R44, R172.reuse, R156, R44 ;  /* 0x0000009cac2c723c */ /* 0x040fe2000004182c */
[----:B------:R-:W-:Y:S02]  /*9f30*/  IADD3 R141, R0, 0x10, RZ ;  /* 0x00000010008d7810 */ /* 0x000fe40007ffe0ff */
[C---:B------:R-:W-:Y:S02]  /*9f40*/  ISETP.GE.AND P6, PT, R140.reuse, R135, PT ;  /* 0x000000878c00720c */ /* 0x040fe40003fc6270 */
[----:B------:R-:W-:Y:S02]  /*9f50*/  ISETP.GE.AND P4, PT, R140, R134, PT ;  /* 0x000000868c00720c */ /* 0x000fe40003f86270 */
[----:B------:R-:W-:Y:S01]  /*9f60*/  IADD3 R64, R0, 0x11, RZ ;  /* 0x0000001100407810 */ /* 0x000fe20007ffe0ff */
[----:B------:R-:W-:Y:S01]  /*9f70*/  HMMA.16816.F32.BF16 R40, R172, R158, R40 ;  /* 0x0000009eac28723c */ /* 0x000fe20000041828 */
[----:B------:R-:W-:-:S02]  /*9f80*/  FSEL R161, R66, -INF , !P3 ;  /* 0xff80000042a17808 */ /* 0x000fc40005800000 */
[-C--:B------:R-:W-:Y:S02]  /*9f90*/  ISETP.GE.AND P3, PT, R141, R135.reuse, PT ;  /* 0x000000878d00720c */ /* 0x080fe40003f66270 */
[----:B------:R-:W-:Y:S02]  /*9fa0*/  FSEL R165, R65, -INF , !P6 ;  /* 0xff80000041a57808 */ /* 0x000fe40007000000 */
[----:B------:R-:W-:Y:S01]  /*9fb0*/  FSEL R163, R67, -INF , !P4 ;  /* 0xff80000043a37808 */ /* 0x000fe20006000000 */
[----:B------:R-:W-:Y:S01]  /*9fc0*/  HMMA.16816.F32.BF16 R24, R172, R150, R24 ;  /* 0x00000096ac18723c */ /* 0x000fe20000041818 */
[----:B------:R-:W-:Y:S02]  /*9fd0*/  ISETP.GE.AND P6, PT, R141, R134, PT ;  /* 0x000000868d00720c */ /* 0x000fe40003fc6270 */
[----:B------:R-:W-:Y:S02]  /*9fe0*/  ISETP.GE.AND P4, PT, R64, R135, PT ;  /* 0x000000874000720c */ /* 0x000fe40003f86270 */
[----:B------:R-:W-:-:S02]  /*9ff0*/  IADD3 R137, R0, 0x18, RZ ;  /* 0x0000001800897810 */ /* 0x000fc40007ffe0ff */
[----:B------:R-:W-:Y:S01]  /*a000*/  FSEL R159, R60, -INF , !P3 ;  /* 0xff8000003c9f7808 */ /* 0x000fe20005800000 */
[----:B------:R-:W-:Y:S01]  /*a010*/  HMMA.16816.F32.BF16 R176, R180, R186, R176 ;  /* 0x000000bab4b0723c */ /* 0x000fe200000418b0 */
[-C--:B------:R-:W-:Y:S02]  /*a020*/  ISETP.GE.AND P3, PT, R64, R134.reuse, PT ;  /* 0x000000864000720c */ /* 0x080fe40003f66270 */
[----:B------:R-:W-:Y:S01]  /*a030*/  FSEL R151, R62, -INF , !P6 ;  /* 0xff8000003e977808 */ /* 0x000fe20007000000 */
[----:B------:R-:W2:Y:S01]  /*a040*/  LDSM.16.M88.4 R64, [R204+0x6000] ;  /* 0x00600000cc40783b */ /* 0x000ea20000000200 */
[----:B------:R-:W-:Y:S02]  /*a050*/  FSEL R157, R61, -INF , !P4 ;  /* 0xff8000003d9d7808 */ /* 0x000fe40006000000 */
[C---:B------:R-:W-:Y:S01]  /*a060*/  ISETP.GE.AND P6, PT, R137.reuse, R135, PT ;  /* 0x000000878900720c */ /* 0x040fe20003fc6270 */
[----:B------:R-:W-:Y:S01]  /*a070*/  HMMA.16816.F32.BF16 R36, R172, R152, R36 ;  /* 0x00000098ac24723c */ /* 0x000fe20000041824 */
[----:B------:R-:W-:-:S02]  /*a080*/  ISETP.GE.AND P4, PT, R137, R134, PT ;  /* 0x000000868900720c */ /* 0x000fc40003f86270 */
[C---:B------:R-:W-:Y:S02]  /*a090*/  IADD3 R60, R0.reuse, 0x19, RZ ;  /* 0x00000019003c7810 */ /* 0x040fe40007ffe0ff */
[----:B------:R-:W-:Y:S02]  /*a0a0*/  IADD3 R61, R0, 0x20, RZ ;  /* 0x00000020003d7810 */ /* 0x000fe40007ffe0ff */
[----:B------:R-:W-:Y:S01]  /*a0b0*/  FSEL R153, R63, -INF , !P3 ;  /* 0xff8000003f997808 */ /* 0x000fe20005800000 */
[----:B------:R-:W-:Y:S01]  /*a0c0*/  HMMA.16816.F32.BF16 R32, R172, R154, R32 ;  /* 0x0000009aac20723c */ /* 0x000fe20000041820 */
[----:B------:R-:W-:Y:S02]  /*a0d0*/  FSEL R63, R58, -INF , !P4 ;  /* 0xff8000003a3f7808 */ /* 0x000fe40006000000 */
[-C--:B------:R-:W-:Y:S02]  /*a0e0*/  ISETP.GE.AND P4, PT, R61, R135.reuse, PT ;  /* 0x000000873d00720c */ /* 0x080fe40003f86270 */
[----:B------:R-:W-:-:S02]  /*a0f0*/  ISETP.GE.AND P3, PT, R60, R135, PT ;  /* 0x000000873c00720c */ /* 0x000fc40003f66270 */
[----:B------:R-:W-:Y:S01]  /*a100*/  FSEL R155, R56, -INF , !P6 ;  /* 0xff800000389b7808 */ /* 0x000fe20007000000 */
[----:B------:R-:W-:Y:S01]  /*a110*/  HMMA.16816.F32.BF16 R48, R8, R146, R48 ;  /* 0x000000920830723c */ /* 0x000fe20000041830 */
[-C--:B------:R-:W-:Y:S02]  /*a120*/  ISETP.GE.AND P6, PT, R60, R134.reuse, PT ;  /* 0x000000863c00720c */ /* 0x080fe40003fc6270 */
[----:B------:R-:W-:Y:S02]  /*a130*/  IADD3 R56, R0, 0x21, RZ ;  /* 0x0000002100387810 */ /* 0x000fe40007ffe0ff */
[----:B------:R-:W-:Y:S02]  /*a140*/  FSEL R145, R52, -INF , !P4 ;  /* 0xff80000034917808 */ /* 0x000fe40006000000 */
[----:B------:R-:W-:Y:S01]  /*a150*/  FSEL R60, R57, -INF , !P3 ;  /* 0xff800000393c7808 */ /* 0x000fe20005800000 */
[----:B------:R-:W-:Y:S01]  /*a160*/  HMMA.16816.F32.BF16 R28, R172, R148, R28 ;  /* 0x00000094ac1c723c */ /* 0x000fe2000004181c */
[----:B------:R-:W-:-:S02]  /*a170*/  ISETP.GE.AND P4, PT, R56, R134, PT ;  /* 0x000000863800720c */ /* 0x000fc40003f86270 */
[----:B------:R-:W-:Y:S02]  /*a180*/  ISETP.GE.AND P3, PT, R61, R134, PT ;  /* 0x000000863d00720c */ /* 0x000fe40003f66270 */
[----:B------:R-:W-:Y:S02]  /*a190*/  FSEL R55, R55, -INF , !P4 ;  /* 0xff80000037377808 */ /* 0x000fe40006000000 */
[----:B------:R-:W-:Y:S01]  /*a1a0*/  FSEL R149, R59, -INF , !P6 ;  /* 0xff8000003b957808 */ /* 0x000fe20007000000 */
[----:B-1----:R-:W-:Y:S01]  /*a1b0*/  HMMA.16816.F32.BF16 R44, R8, R4, R44 ;  /* 0x00000004082c723c */ /* 0x002fe2000004182c */
[----:B------:R-:W-:Y:S02]  /*a1c0*/  ISETP.GE.AND P6, PT, R56, R135, PT ;  /* 0x000000873800720c */ /* 0x000fe40003fc6270 */
[----:B------:R-:W1:Y:S01]  /*a1d0*/  LDSM.16.M88.4 R56, [R204+0x6800] ;  /* 0x00680000cc38783b */ /* 0x000e620000000200 */
[----:B------:R-:W-:-:S03]  /*a1e0*/  FSEL R137, R54, -INF , !P3 ;  /* 0xff80000036897808 */ /* 0x000fc60005800000 */
[C---:B------:R-:W-:Y:S01]  /*a1f0*/  IADD3 R4, R0.reuse, 0x28, RZ ;  /* 0x0000002800047810 */ /* 0x040fe20007ffe0ff */
[----:B------:R-:W-:Y:S01]  /*a200*/  HMMA.16816.F32.BF16 R176, R172, R142, R176 ;  /* 0x0000008eacb0723c */ /* 0x000fe200000418b0 */
[----:B------:R-:W-:Y:S02]  /*a210*/  IADD3 R5, R0, 0x30, RZ ;  /* 0x0000003000057810 */ /* 0x000fe40007ffe0ff */
[----:B------:R-:W-:-:S04]  /*a220*/  ISETP.GE.AND P3, PT, R4, R135, PT ;  /* 0x000000870400720c */ /* 0x000fc80003f66270 */
[----:B------:R-:W-:Y:S01]  /*a230*/  FSEL R143, R53, -INF , !P6 ;  /* 0xff800000358f7808 */ /* 0x000fe20007000000 */
[C---:B------:R-:W-:Y:S01]  /*a240*/  HMMA.16816.F32.BF16 R40, R8.reuse, R6, R40 ;  /* 0x000000060828723c */ /* 0x040fe20000041828 */
[-C--:B------:R-:W-:Y:S01]  /*a250*/  ISETP.GE.AND P6, PT, R4, R134.reuse, PT ;  /* 0x000000860400720c */ /* 0x080fe20003fc6270 */
[----:B------:R-:W-:Y:S01]  /*a260*/  IMAD.MOV.U32 R172, RZ, RZ, R188 ;  /* 0x000000ffffac7224 */ /* 0x000fe200078e00bc */
[----:B------:R-:W-:Y:S01]  /*a270*/  IADD3 R4, R0, 0x29, RZ ;  /* 0x0000002900047810 */ /* 0x000fe20007ffe0ff */
[----:B------:R-:W-:Y:S01]  /*a280*/  IMAD.MOV.U32 R173, RZ, RZ, R189 ;  /* 0x000000ffffad7224 */ /* 0x000fe200078e00bd */
[----:B------:R-:W-:Y:S02]  /*a290*/  FSEL R147, R48, -INF , !P3 ;  /* 0xff80000030937808 */ /* 0x000fe40005800000 */
[C---:B------:R-:W-:Y:S01]  /*a2a0*/  ISETP.GE.AND P4, PT, R4.reuse, R135, PT ;  /* 0x000000870400720c */ /* 0x040fe20003f86270 */
[----:B--2---:R-:W-:Y:S01]  /*a2b0*/  HMMA.16816.F32.BF16 R36, R8, R64, R36 ;  /* 0x000000400824723c */ /* 0x004fe20000041824 */
[----:B------:R-:W-:-:S02]  /*a2c0*/  ISETP.GE.AND P3, PT, R4, R134, PT ;  /* 0x000000860400720c */ /* 0x000fc40003f66270 */
[----:B------:R-:W-:Y:S02]  /*a2d0*/  FSEL R53, R50, -INF , !P6 ;  /* 0xff80000032357808 */ /* 0x000fe40007000000 */
[----:B------:R-:W-:Y:S02]  /*a2e0*/  ISETP.GE.AND P6, PT, R5, R135, PT ;  /* 0x000000870500720c */ /* 0x000fe40003fc6270 */
[----:B------:R-:W-:Y:S01]  /*a2f0*/  IADD3 R4, R0, 0x31, RZ ;  /* 0x0000003100047810 */ /* 0x000fe20007ffe0ff */
[----:B------:R-:W-:Y:S01]  /*a300*/  HMMA.16816.F32.BF16 R32, R8, R66, R32 ;  /* 0x000000420820723c */ /* 0x000fe20000041820 */
[----:B------:R-:W-:Y:S02]  /*a310*/  FSEL R141, R49, -INF , !P4 ;  /* 0xff800000318d7808 */ /* 0x000fe40006000000 */
[----:B------:R-:W-:Y:S02]  /*a320*/  FSEL R166, R51, -INF , !P3 ;  /* 0xff80000033a67808 */ /* 0x000fe40005800000 */
[----:B------:R-:W-:-:S02]  /*a330*/  FSEL R160, R44, -INF , !P6 ;  /* 0xff8000002ca07808 */ /* 0x000fc40007000000 */
[-C--:B------:R-:W-:Y:S02]  /*a340*/  ISETP.GE.AND P4, PT, R5, R134.reuse, PT ;  /* 0x000000860500720c */ /* 0x080fe40003f86270 */
[C---:B------:R-:W-:Y:S02]  /*a350*/  ISETP.GE.AND P3, PT, R4.reuse, R135, PT ;  /* 0x000000870400720c */ /* 0x040fe40003f66270 */
[----:B------:R-:W-:Y:S01]  /*a360*/  ISETP.GE.AND P6, PT, R4, R134, PT ;  /* 0x000000860400720c */ /* 0x000fe20003fc6270 */
[----:B-1----:R-:W-:Y:S01]  /*a370*/  HMMA.16816.F32.BF16 R180, R8, R56, R28 ;  /* 0x0000003808b4723c */ /* 0x002fe2000004181c */
[----:B------:R-:W1:Y:S01]  /*a380*/  LDSM.16.M88.4 R4, [R204+0x7000] ;  /* 0x00700000cc04783b */ /* 0x000e620000000200 */
[C---:B------:R-:W-:Y:S02]  /*a390*/  IADD3 R48, R0.reuse, 0x38, RZ ;  /* 0x0000003800307810 */ /* 0x040fe40007ffe0ff */
[----:B------:R-:W-:Y:S01]  /*a3a0*/  IADD3 R44, R0, 0x39, RZ ;  /* 0x00000039002c7810 */ /* 0x000fe20007ffe0ff */
[----:B------:R-:W2:Y:S01]  /*a3b0*/  LDSM.16.M88.4 R28, [R204+0x7800] ;  /* 0x00780000cc1c783b */ /* 0x000ea20000000200 */
[----:B------:R-:W-:Y:S01]  /*a3c0*/  FSEL R248, R46, -INF , !P4 ;  /* 0xff8000002ef87808 */ /* 0x000fe20006000000 */
[----:B------:R-:W-:-:S04]  /*a3d0*/  DEPBAR.LE SB0, 0x0 ;  /* 0x000080000000791a */ /* 0x000fc80000000000 */
[----:B------:R-:W-:Y:S01]  /*a3e0*/  FSEL R52, R45, -INF , !P3 ;  /* 0xff8000002d347808 */ /* 0x000fe20005800000 */
[----:B------:R-:W-:Y:S01]  /*a3f0*/  HMMA.16816.F32.BF16 R24, R8, R58, R24 ;  /* 0x0000003a0818723c */ /* 0x000fe20000041818 */
[----:B------:R-:W-:Y:S02]  /*a400*/  FSEL R250, R47, -INF , !P6 ;  /* 0xff8000002ffa7808 */ /* 0x000fe40007000000 */
[CC--:B------:R-:W-:Y:S02]  /*a410*/  ISETP.GE.AND P4, PT, R48.reuse, R135.reuse, PT ;  /* 0x000000873000720c */ /* 0x0c0fe40003f86270 */
[----:B------:R-:W-:Y:S02]  /*a420*/  ISETP.GE.AND P3, PT, R48, R134, PT ;  /* 0x000000863000720c */ /* 0x000fe40003f66270 */
[----:B------:R-:W-:Y:S02]  /*a430*/  ISETP.GE.AND P6, PT, R44, R135, PT ;  /* 0x000000872c00720c */ /* 0x000fe40003fc6270 */
[----:B------:R-:W-:-:S02]  /*a440*/  IADD3 R45, R0, 0x40, RZ ;  /* 0x00000040002d7810 */ /* 0x000fc40007ffe0ff */
[----:B------:R-:W-:Y:S02]  /*a450*/  FSEL R54, R40, -INF , !P4 ;  /* 0xff80000028367808 */ /* 0x000fe40006000000 */
[----:B------:R-:W-:Y:S02]  /*a460*/  FSEL R246, R42, -INF , !P3 ;  /* 0xff8000002af67808 */ /* 0x000fe40005800000 */
[----:B------:R-:W-:Y:S02]  /*a470*/  FSEL R252, R41, -INF , !P6 ;  /* 0xff80000029fc7808 */ /* 0x000fe40007000000 */
[-C--:B------:R-:W-:Y:S02]  /*a480*/  ISETP.GE.AND P4, PT, R44, R134.reuse, PT ;  /* 0x000000862c00720c */ /* 0x080fe40003f86270 */
[C---:B------:R-:W-:Y:S02]  /*a490*/  ISETP.GE.AND P3, PT, R45.reuse, R135, PT ;  /* 0x000000872d00720c */ /* 0x040fe40003f66270 */
[----:B------:R-:W-:-:S02]  /*a4a0*/  ISETP.GE.AND P6, PT, R45, R134, PT ;  /* 0x000000862d00720c */ /* 0x000fc40003fc6270 */
[C---:B------:R-:W-:Y:S02]  /*a4b0*/  IADD3 R40, R0.reuse, 0x41, RZ ;  /* 0x0000004100287810 */ /* 0x040fe40007ffe0ff */
[----:B------:R-:W-:Y:S02]  /*a4c0*/  IADD3 R41, R0, 0x48, RZ ;  /* 0x0000004800297810 */ /* 0x000fe40007ffe0ff */
[----:B------:R-:W-:Y:S02]  /*a4d0*/  FSEL R244, R43, -INF , !P4 ;  /* 0xff8000002bf47808 */ /* 0x000fe40006000000 */
[----:B------:R-:W-:Y:S01]  /*a4e0*/  FSEL R240, R36, -INF , !P3 ;  /* 0xff80000024f07808 */ /* 0x000fe20005800000 */
[----:B-1----:R-:W-:Y:S01]  /*a4f0*/  HMMA.16816.F32.BF16 R20, R8, R4, R20 ;  /* 0x000000040814723c */ /* 0x002fe20000041814 */
[----:B------:R-:W-:Y:S02]  /*a500*/  FSEL R192, R38, -INF , !P6 ;  /* 0xff80000026c07808 */ /* 0x000fe40007000000 */
[----:B------:R-:W-:-:S02]  /*a510*/  ISETP.GE.AND P4, PT, R40, R135, PT ;  /* 0x000000872800720c */ /* 0x000fc40003f86270 */
[-C--:B------:R-:W-:Y:S02]  /*a520*/  ISETP.GE.AND P3, PT, R40, R134.reuse, PT ;  /* 0x000000862800720c */ /* 0x080fe40003f66270 */
[----:B------:R-:W-:Y:S01]  /*a530*/  ISETP.GE.AND P6, PT, R41, R135, PT ;  /* 0x000000872900720c */ /* 0x000fe20003fc6270 */
[C---:B------:R-:W-:Y:S01]  /*a540*/  HMMA.16816.F32.BF16 R16, R8.reuse, R6, R16 ;  /* 0x000000060810723c */ /* 0x040fe20000041810 */
[----:B------:R-:W-:Y:S02]  /*a550*/  IADD3 R36, R0, 0x49, RZ ;  /* 0x0000004900247810 */ /* 0x000fe40007ffe0ff */
[----:B------:R-:W-:Y:S02]  /*a560*/  FSEL R236, R37, -INF , !P4 ;  /* 0xff80000025ec7808 */ /* 0x000fe40006000000 */
[----:B------:R-:W-:Y:S02]  /*a570*/  FSEL R186, R39, -INF , !P3 ;  /* 0xff80000027ba7808 */ /* 0x000fe40005800000 */
[----:B------:R-:W-:Y:S01]  /*a580*/  FSEL R242, R32, -INF , !P6 ;  /* 0xff80000020f27808 */ /* 0x000fe20007000000 */
[----:B--2---:R-:W-:Y:S01]  /*a590*/  HMMA.16816.F32.BF16 R12, R8, R28, R12 ;  /* 0x0000001c080c723c */ /* 0x004fe2000004180c */
[----:B------:R-:W-:-:S02]  /*a5a0*/  ISETP.GE.AND P4, PT, R41, R134, PT ;  /* 0x000000862900720c */ /* 0x000fc40003f86270 */
[C---:B------:R-:W-:Y:S02]  /*a5b0*/  ISETP.GE.AND P3, PT, R36.reuse, R135, PT ;  /* 0x000000872400720c */ /* 0x040fe40003f66270 */
[----:B------:R-:W-:Y:S02]  /*a5c0*/  ISETP.GE.AND P6, PT, R36, R134, PT ;  /* 0x000000862400720c */ /* 0x000fe40003fc6270 */
[C---:B------:R-:W-:Y:S01]  /*a5d0*/  IADD3 R37, R0.reuse, 0x50, RZ ;  /* 0x0000005000257810 */ /* 0x040fe20007ffe0ff */
[----:B------:R-:W-:Y:S01]  /*a5e0*/  HMMA.16816.F32.BF16 R176, R8, R30, R176 ;  /* 0x0000001e08b0723c */ /* 0x000fe200000418b0 */
[----:B------:R-:W-:Y:S02]  /*a5f0*/  IADD3 R32, R0, 0x51, RZ ;  /* 0x0000005100207810 */ /* 0x000fe40007ffe0ff */
[----:B------:R-:W-:Y:S02]  /*a600*/  FSEL R184, R34, -INF , !P4 ;  /* 0xff80000022b87808 */ /* 0x000fe40006000000 */
[----:B------:R-:W-:-:S02]  /*a610*/  FSEL R194, R33, -INF , !P3 ;  /* 0xff80000021c27808 */ /* 0x000fc40005800000 */
[----:B------:R-:W-:Y:S01]  /*a620*/  FSEL R190, R35, -INF , !P6 ;  /* 0xff80000023be7808 */ /* 0x000fe20007000000 */
[----:B------:R-:W-:Y:S01]  /*a630*/  BAR.SYNC.DEFER_BLOCKING 0x0 ;  /* 0x0000000000007b1d */ /* 0x000fe20000010000 */
[CC--:B------:R-:W-:Y:S02]  /*a640*/  ISETP.GE.AND P4, PT, R37.reuse, R135.reuse, PT ;  /* 0x000000872500720c */ /* 0x0c0fe40003f86270 */
[----:B------:R-:W-:Y:S02]  /*a650*/  ISETP.GE.AND P3, PT, R37, R134, PT ;  /* 0x000000862500720c */ /* 0x000fe40003f66270 */
[----:B------:R-:W-:Y:S02]  /*a660*/  ISETP.GE.AND P6, PT, R32, R135, PT ;  /* 0x000000872000720c */ /* 0x000fe40003fc6270 */
[----:B------:R-:W-:Y:S02]  /*a670*/  IADD3 R4, R0, 0x58, RZ ;  /* 0x0000005800047810 */ /* 0x000fe40007ffe0ff */
[----:B------:R-:W-:-:S02]  /*a680*/  FSEL R180, R180, -INF , !P4 ;  /* 0xff800000b4b47808 */ /* 0x000fc40006000000 */
[----:B------:R-:W-:Y:S02]  /*a690*/  FSEL R164, R182, -INF , !P3 ;  /* 0xff800000b6a47808 */ /* 0x000fe40005800000 */
[----:B------:R-:W-:Y:S02]  /*a6a0*/  FSEL R170, R181, -INF , !P6 ;  /* 0xff800000b5aa7808 */ /* 0x000fe40007000000 */
[-C--:B------:R-:W-:Y:S02]  /*a6b0*/  ISETP.GE.AND P4, PT, R32, R134.reuse, PT ;  /* 0x000000862000720c */ /* 0x080fe40003f86270 */
[C---:B------:R-:W-:Y:S02]  /*a6c0*/  ISETP.GE.AND P3, PT, R4.reuse, R135, PT ;  /* 0x000000870400720c */ /* 0x040fe40003f66270 */
[----:B------:R-:W-:Y:S02]  /*a6d0*/  ISETP.GE.AND P6, PT, R4, R134, PT ;  /* 0x000000860400720c */ /* 0x000fe40003fc6270 */
[----:B------:R-:W-:-:S02]  /*a6e0*/  IADD3 R4, R0, 0x59, RZ ;  /* 0x0000005900047810 */ /* 0x000fc40007ffe0ff */
[----:B------:R-:W-:Y:S02]  /*a6f0*/  FSEL R162, R183, -INF , !P4 ;  /* 0xff800000b7a27808 */ /* 0x000fe40006000000 */
[----:B------:R-:W-:Y:S02]  /*a700*/  ISETP.GE.AND P4, PT, R4, R135, PT ;  /* 0x000000870400720c */ /* 0x000fe40003f86270 */
[----:B------:R-:W-:Y:S02]  /*a710*/  IADD3 R5, R0, 0x60, RZ ;  /* 0x0000006000057810 */ /* 0x000fe40007ffe0ff */
[----:B------:R-:W-:Y:S02]  /*a720*/  FSEL R174, R24, -INF , !P3 ;  /* 0xff80000018ae7808 */ /* 0x000fe40005800000 */
[----:B------:R-:W-:Y:S02]  /*a730*/  FSEL R158, R26, -INF , !P6 ;  /* 0xff8000001a9e7808 */ /* 0x000fe40007000000 */
[----:B------:R-:W-:-:S02]  /*a740*/  FSEL R168, R25, -INF , !P4 ;  /* 0xff80000019a87808 */ /* 0x000fc40006000000 */
        /* <DEDUP_REMOVED lines=18> */
[----:B------:R-:W-:Y:S02]  /*a870*/  IADD3 R4, R0, 0x70, RZ ;  /* 0x0000007000047810 */ /* 0x000fe40007ffe0ff */
[----:B------:R-:W-:Y:S02]  /*a880*/  FSEL R142, R18, -INF , !P3 ;  /* 0xff800000128e7808 */ /* 0x000fe40005800000 */
[----:B------:R-:W-:Y:S02]  /*a890*/  ISETP.GE.AND P3, PT, R4, R135, PT ;  /* 0x000000870400720c */ /* 0x000fe40003f66270 */
[----:B------:R-:W-:Y:S02]  /*a8a0*/  IADD3 R5, R0, 0x71, RZ ;  /* 0x0000007100057810 */ /* 0x000fe40007ffe0ff */
[----:B------:R-:W-:Y:S02]  /*a8b0*/  FSEL R62, R12, -INF , !P3 ;  /* 0xff8000000c3e7808 */ /* 0x000fe40005800000 */
[----:B------:R-:W-:-:S02]  /*a8c0*/  ISETP.GE.AND P3, PT, R5, R134, PT ;  /* 0x000000860500720c */ /* 0x000fc40003f66270 */
[----:B------:R-:W-:Y:S02]  /*a8d0*/  FSEL R148, R17, -INF , !P6 ;  /* 0xff80000011947808 */ /* 0x000fe40007000000 */
[----:B------:R-:W-:Y:S02]  /*a8e0*/  FSEL R45, R15, -INF , !P3 ;  /* 0xff8000000f2d7808 */ /* 0x000fe40005800000 */
[----:B------:R-:W-:Y:S02]  /*a8f0*/  ISETP.GE.AND P3, PT, R0, R135, PT ;  /* 0x000000870000720c */ /* 0x000fe40003f66270 */
[----:B------:R-:W-:Y:S02]  /*a900*/  FSEL R140, R19, -INF , !P4 ;  /* 0xff800000138c7808 */ /* 0x000fe40006000000 */
[----:B------:R-:W-:Y:S02]  /*a910*/  FSEL R136, R136, -INF , !P3 ;  /* 0xff80000088887808 */ /* 0x000fe40005800000 */
[----:B------:R-:W-:-:S02]  /*a920*/  ISETP.GT.AND P3, PT, R229, R224, PT ;  /* 0x000000e0e500720c */ /* 0x000fc40003f64270 */
[----:B------:R-:W-:Y:S02]  /*a930*/  ISETP.GE.AND P6, PT, R4, R134, PT ;  /* 0x000000860400720c */ /* 0x000fe40003fc6270 */
[-C--:B------:R-:W-:Y:S02]  /*a940*/  ISETP.GE.AND P4, PT, R5, R135.reuse, PT ;  /* 0x000000870500720c */ /* 0x080fe40003f86270 */
[----:B------:R-:W-:Y:S02]  /*a950*/  IADD3 R4, R0, 0x78, RZ ;  /* 0x0000007800047810 */ /* 0x000fe40007ffe0ff */
[----:B------:R-:W-:Y:S02]  /*a960*/  FSEL R48, R14, -INF , !P6 ;  /* 0xff8000000e307808 */ /* 0x000fe40007000000 */
[----:B------:R-:W-:Y:S02]  /*a970*/  FSEL R58, R13, -INF , !P4 ;  /* 0xff8000000d3a7808 */ /* 0x000fe40006000000 */
[----:B------:R-:W-:-:S02]  /*a980*/  ISETP.GE.AND P6, PT, R4, R135, PT ;  /* 0x000000870400720c */ /* 0x000fc40003fc6270 */
[-C--:B------:R-:W-:Y:S02]  /*a990*/  ISETP.GE.AND P4, PT, R4, R134.reuse, PT ;  /* 0x000000860400720c */ /* 0x080fe40003f86270 */
[----:B------:R-:W-:Y:S02]  /*a9a0*/  IADD3 R5, R0, 0x79, RZ ;  /* 0x0000007900057810 */ /* 0x000fe40007ffe0ff */
[----:B------:R-:W-:Y:S02]  /*a9b0*/  FSEL R4, R139, -INF , !P5 ;  /* 0xff8000008b047808 */ /* 0x000fe40006800000 */
[----:B------:R-:W-:Y:S02]  /*a9c0*/  FSEL R56, R176, -INF , !P6 ;  /* 0xff800000b0387808 */ /* 0x000fe40007000000 */
[----:B------:R-:W-:Y:S02]  /*a9d0*/  FSEL R47, R178, -INF , !P4 ;  /* 0xff800000b22f7808 */ /* 0x000fe40006000000 */
[----:B------:R-:W-:-:S02]  /*a9e0*/  ISETP.GE.AND P5, PT, R0, R134, PT ;  /* 0x000000860000720c */ /* 0x000fc40003fa6270 */
[C---:B------:R-:W-:Y:S02]  /*a9f0*/  ISETP.GE.AND P6, PT, R5.reuse, R135, PT ;  /* 0x000000870500720c */ /* 0x040fe40003fc6270 */
[----:B------:R-:W-:Y:S02]  /*aa00*/  ISETP.GE.AND P4, PT, R5, R134, PT ;  /* 0x000000860500720c */ /* 0x000fe40003f86270 */
[----:B------:R-:W-:Y:S02]  /*aa10*/  FSEL R138, R138, -INF , !P5 ;  /* 0xff8000008a8a7808 */ /* 0x000fe40006800000 */
[----:B------:R-:W-:Y:S02]  /*aa20*/  FSEL R51, R177, -INF , !P6 ;  /* 0xff800000b1337808 */ /* 0x000fe40007000000 */
[----:B------:R-:W-:Y:S01]  /*aa30*/  FSEL R46, R179, -INF , !P4 ;  /* 0xff800000b32e7808 */ /* 0x000fe20006000000 */
[----:B------:R-:W-:Y:S05]  /*aa40*/  @!P3 BRA `(.L_x_1510) ;  /* 0x00000d300000b947 */ /* 0x000fea0003800000 */
[----:B------:R-:W-:Y:S05]  /*aa50*/  @!P0 BRA `(.L_x_1511) ;  /* 0x000003b000008947 */ /* 0x000fea0003800000 */
[----:B------:R-:W-:Y:S01]  /*aa60*/  IABS R0, c[0x0][0x2d0] ;  /* 0x0000b40000007a13 */ /* 0x000fe20000000000 */
[----:B------:R-:W-:-:S03]  /*aa70*/  IMAD.SHL.U32 R6, R229, 0x80, RZ ;  /* 0x00000080e5067824 */ /* 0x000fc600078e00ff */
[----:B------:R-:W1:Y:S02]  /*aa80*/  I2F.RP R7, R0 ;  /* 0x0000000000077306 */ /* 0x000e640000209400 */
[----:B------:R-:W-:Y:S02]  /*aa90*/  IABS R8, R6 ;  /* 0x0000000600087213 */ /* 0x000fe40000000000 */
[C---:B------:R-:W-:Y:S02]  /*aaa0*/  IADD3 R10, R6.reuse, -0x80, RZ ;  /* 0xffffff80060a7810 */ /* 0x040fe40007ffe0ff */
[----:B------:R-:W-:Y:S02]  /*aab0*/  LOP3.LUT R6, R6, c[0x0][0x2d0], RZ, 0x3c, !PT ;  /* 0x0000b40006067a12 */ /* 0x000fe400078e3cff */
[----:B-1----:R-:W1:Y:S02]  /*aac0*/  MUFU.RCP R12, R7 ;  /* 0x00000007000c7308 */ /* 0x002e640000001000 */
[----:B-1----:R-:W-:-:S02]  /*aad0*/  IADD3 R12, R12, 0xffffffe, RZ ;  /* 0x0ffffffe0c0c7810 */ /* 0x002fc40007ffe0ff */
[----:B------:R-:W-:-:S04]  /*aae0*/  IABS R7, R10 ;  /* 0x0000000a00077213 */ /* 0x000fc80000000000 */
[----:B------:R-:W1:Y:S01]  /*aaf0*/  F2I.FTZ.U32.TRUNC.NTZ R13, R12 ;  /* 0x0000000c000d7305 */ /* 0x000e62000021f000 */
[----:B------:R-:W-:Y:S01]  /*ab00*/  LOP3.LUT R10, R10, c[0x0][0x2d0], RZ, 0x3c, !PT ;  /* 0x0000b4000a0a7a12 */ /* 0x000fe200078e3cff */
[----:B-1----:R-:W-:Y:S02]  /*ab10*/  IMAD.MOV R5, RZ, RZ, -R13 ;  /* 0x000000ffff057224 */ /* 0x002fe400078e0a0d */
[----:B------:R-:W-:Y:S02]  /*ab20*/  IMAD.MOV.U32 R12, RZ, RZ, RZ ;  /* 0x000000ffff0c7224 */ /* 0x000fe400078e00ff */
[----:B------:R-:W-:-:S04]  /*ab30*/  IMAD R5, R5, R0, RZ ;  /* 0x0000000005057224 */ /* 0x000fc800078e02ff */
[----:B------:R-:W-:-:S06]  /*ab40*/  IMAD.HI.U32 R5, R13, R5, R12 ;  /* 0x000000050d057227 */ /* 0x000fcc00078e000c */
[----:B------:R-:W-:-:S04]  /*ab50*/  IMAD.HI.U32 R11, R5, R8, RZ ;  /* 0x00000008050b7227 */ /* 0x000fc800078e00ff */
[----:B------:R-:W-:Y:S01]  /*ab60*/  IMAD.HI.U32 R5, R5, R7, RZ ;  /* 0x0000000705057227 */ /* 0x000fe200078e00ff */
[----:B------:R-:W-:-:S05]  /*ab70*/  IADD3 R9, -R11, RZ, RZ ;  /* 0x000000ff0b097210 */ /* 0x000fca0007ffe1ff */
[----:B------:R-:W-:Y:S02]  /*ab80*/  IMAD R9, R0, R9, R8 ;  /* 0x0000000900097224 */ /* 0x000fe400078e0208 */
[----:B------:R-:W-:-:S03]  /*ab90*/  IMAD.MOV R8, RZ, RZ, -R5 ;  /* 0x000000ffff087224 */ /* 0x000fc600078e0a05 */
[C---:B------:R-:W-:Y:S01]  /*aba0*/  ISETP.GT.U32.AND P4, PT, R0.reuse, R9, PT ;  /* 0x000000090000720c */ /* 0x040fe20003f84070 */
[----:B------:R-:W-:-:S05]  /*abb0*/  IMAD R7, R0, R8, R7 ;  /* 0x0000000800077224 */ /* 0x000fca00078e0207 */
[----:B------:R-:W-:-:S07]  /*abc0*/  ISETP.GT.U32.AND P5, PT, R0, R7, PT ;  /* 0x000000070000720c */ /* 0x000fce0003fa4070 */
[----:B------:R-:W-:Y:S01]  /*abd0*/  @!P4 IMAD.IADD R9, R9, 0x1, -R0 ;  /* 0x000000010909c824 */ /* 0x000fe200078e0a00 */
[----:B------:R-:W-:-:S04]  /*abe0*/  @!P4 IADD3 R11, R11, 0x1, RZ ;  /* 0x000000010b0bc810 */ /* 0x000fc80007ffe0ff */
[-C--:B------:R-:W-:Y:S02]  /*abf0*/  ISETP.GE.U32.AND P6, PT, R9, R0.reuse, PT ;  /* 0x000000000900720c */ /* 0x080fe40003fc6070 */
[-C--:B------:R-:W-:Y:S02]  /*ac00*/  @!P5 IADD3 R7, R7, -R0.reuse, RZ ;  /* 0x800000000707d210 */ /* 0x080fe40007ffe0ff */
[----:B------:R-:W-:Y:S02]  /*ac10*/  @!P5 IADD3 R5, R5, 0x1, RZ ;  /* 0x000000010505d810 */ /* 0x000fe40007ffe0ff */
[----:B------:R-:W-:Y:S02]  /*ac20*/  ISETP.GE.U32.AND P4, PT, R7, R0, PT ;  /* 0x000000000700720c */ /* 0x000fe40003f86070 */
[----:B------:R-:W-:Y:S02]  /*ac30*/  ISETP.GE.AND P5, PT, R10, RZ, PT ;  /* 0x000000ff0a00720c */ /* 0x000fe40003fa6270 */
[----:B------:R-:W-:-:S03]  /*ac40*/  LOP3.LUT R0, RZ, c[0x0][0x2d0], RZ, 0x33, !PT ;  /* 0x0000b400ff007a12 */ /* 0x000fc600078e33ff */
[----:B------:R-:W-:Y:S02]  /*ac50*/  @P6 IADD3 R11, R11, 0x1, RZ ;  /* 0x000000010b0b6810 */ /* 0x000fe40007ffe0ff */
[----:B------:R-:W-:-:S04]  /*ac60*/  ISETP.GE.AND P6, PT, R6, RZ, PT ;  /* 0x000000ff0600720c */ /* 0x000fc80003fc6270 */
[----:B------:R-:W-:Y:S02]  /*ac70*/  @P4 IADD3 R5, R5, 0x1, RZ ;  /* 0x0000000105054810 */ /* 0x000fe40007ffe0ff */
[----:B------:R-:W-:-:S03]  /*ac80*/  ISETP.NE.AND P4, PT, RZ, c[0x0][0x2d0], PT ;  /* 0x0000b400ff007a0c */ /* 0x000fc60003f85270 */
[----:B------:R-:W-:-:S04]  /*ac90*/  @!P5 IMAD.MOV R5, RZ, RZ, -R5 ;  /* 0x000000ffff05d224 */ /* 0x000fc800078e0a05 */
[----:B------:R-:W-:-:S05]  /*aca0*/  @!P6 IMAD.MOV R11, RZ, RZ, -R11 ;  /* 0x000000ffff0be224 */ /* 0x000fca00078e0a0b */
        /* <DEDUP_REMOVED lines=16> */
[----:B------:R-:W-:-:S05]  /*adb0*/  SHF.R.S32.HI R5, RZ, 0x1f, R6 ;  /* 0x0000001fff057819 */ /* 0x000fca0000011406 */
[----:B------:R-:W-:-:S04]  /*adc0*/  IMAD R5, R5, c[0x0][0x180], RZ ;  /* 0x0000600005057a24 */ /* 0x000fc800078e02ff */
[----:B------:R-:W-:-:S04]  /*add0*/  IMAD R5, R6, c[0x0][0x184], R5 ;  /* 0x0000610006057a24 */ /* 0x000fc800078e0205 */
[----:B------:R-:W-:Y:S01]  /*ade0*/  IMAD.IADD R6, R9, 0x1, R5 ;  /* 0x0000000109067824 */ /* 0x000fe200078e0205 */
[----:B------:R-:W-:Y:S01]  /*adf0*/  MOV R9, R8 ;  /* 0x0000000800097202 */ /* 0x000fe20000000f00 */
[----:B------:R-:W-:Y:S05]  /*ae00*/  BRA `(.L_x_1512) ;  /* 0x0000003000007947 */ /* 0x000fea0003800000 */
.L_x_1511:
[----:B------:R-:W-:-:S05]  /*ae10*/  IMAD.MOV.U32 R9, RZ, RZ, c[0x0][0x198] ;  /* 0x00006600ff097624 */ /* 0x000fca00078e00ff */
[----:B------:R-:W-:-:S04]  /*ae20*/  LEA R9, -R9, RZ, 0x7 ;  /* 0x000000ff09097211 */ /* 0x000fc800078e39ff */
[----:B------:R-:W-:Y:S02]  /*ae30*/  SHF.R.S32.HI R6, RZ, 0x1f, R9 ;  /* 0x0000001fff067819 */ /* 0x000fe40000011409 */
.L_x_1512:
[-C--:B------:R-:W-:Y:S01]  /*ae40*/  @!P1 IADD3 R5, P4, R2, R9.reuse, RZ ;  /* 0x0000000902059210 */ /* 0x080fe20007f9e0ff */
[----:B------:R1:W-:Y:S01]  /*ae50*/  @P2 STS.128 [R230+0x4000], RZ ;  /* 0x004000ffe6002388 */ /* 0x0003e20000000c00 */
[----:B------:R-:W-:Y:S01]  /*ae60*/  @!P2 IADD3 R11, P6, R226, R9, RZ ;  /* 0x00000009e20ba210 */ /* 0x000fe20007fde0ff */
[----:B------:R-:W-:Y:S02]  /*ae70*/  BSSY B0, `(.L_x_1513) ;  /* 0x000008d000007945 */ /* 0x000fe40003800000 */
[----:B------:R-:W-:Y:S01]  /*ae80*/  @!P1 IMAD.X R0, R133, 0x1, R6, P4 ;  /* 0x0000000185009824 */ /* 0x000fe200020e0606 */
[----:B------:R-:W-:-:S04]  /*ae90*/  @!P1 LEA R28, P4, R5, c[0x0][0x168], 0x1 ;  /* 0x00005a00051c9a11 */ /* 0x000fc800078808ff */
[----:B------:R-:W-:Y:S01]  /*aea0*/  @!P1 LEA.HI.X R29, R5, c[0x0][0x16c], R0, 0x1, P4 ;  /* 0x00005b00051d9a11 */ /* 0x000fe200020f0c00 */
[----:B------:R-:W-:Y:S01]  /*aeb0*/  @!P2 IMAD.X R0, R225, 0x1, R6, P6 ;  /* 0x00000001e100a824 */ /* 0x000fe200030e0606 */
[-CC-:B------:R-:W-:Y:S02]  /*aec0*/  @!P1 IADD3 R8, P5, P4, R2, R9.reuse, R226.reuse ;  /* 0x0000000902089210 */ /* 0x180fe40007cbe0e2 */
[----:B------:R-:W-:Y:S02]  /*aed0*/  @!P2 LEA R26, P6, R11, R238, 0x1 ;  /* 0x000000ee0b1aa211 */ /* 0x000fe400078c08ff */
[----:B------:R-:W-:Y:S02]  /*aee0*/  @!P1 IADD3.X R5, R133, R6, R225, P5, P4 ;  /* 0x0000000685059210 */ /* 0x000fe40002fe84e1 */
[----:B------:R-:W-:Y:S02]  /*aef0*/  IADD3 R7, P5, P4, R226, R9, R226 ;  /* 0x00000009e2077210 */ /* 0x000fe40007cbe0e2 */
[----:B------:R-:W-:-:S02]  /*af00*/  @!P2 LEA.HI.X R27, R11, R237, R0, 0x1, P6 ;  /* 0x000000ed0b1ba211 */ /* 0x000fc400030f0c00 */
[----:B------:R-:W-:Y:S02]  /*af10*/  IADD3.X R0, R225, R6, R225, P5, P4 ;  /* 0x00000006e1007210 */ /* 0x000fe40002fe84e1 */
[----:B------:R-:W-:Y:S02]  /*af20*/  @!P1 LEA R24, P6, R8, c[0x0][0x168], 0x1 ;  /* 0x00005a0008189a11 */ /* 0x000fe400078c08ff */
[----:B------:R-:W-:Y:S02]  /*af30*/  @!P1 IADD3 R11, P4, R2, R7, RZ ;  /* 0x00000007020b9210 */ /* 0x000fe40007f9e0ff */
[----:B------:R-:W-:Y:S02]  /*af40*/  @!P2 LEA R20, P5, R9, R238, 0x1 ;  /* 0x000000ee0914a211 */ /* 0x000fe400078a08ff */
[----:B------:R-:W-:Y:S01]  /*af50*/  @!P1 LEA.HI.X R25, R8, c[0x0][0x16c], R5, 0x1, P6 ;  /* 0x00005b0008199a11 */ /* 0x000fe200030f0c05 */
[----:B------:R-:W-:Y:S01]  /*af60*/  @!P1 IMAD.X R8, R133, 0x1, R0, P4 ;  /* 0x0000000185089824 */ /* 0x000fe200020e0600 */
[----:B------:R-:W-:-:S02]  /*af70*/  @!P2 LEA.HI.X R21, R9, R237, R6, 0x1, P5 ;  /* 0x000000ed0915a211 */ /* 0x000fc400028f0c06 */
[-C--:B------:R-:W-:Y:S02]  /*af80*/  @!P2 LEA R22, P6, R7, R238.reuse, 0x1 ;  /* 0x000000ee0716a211 */ /* 0x080fe400078c08ff */
[----:B------:R-:W-:Y:S01]  /*af90*/  IADD3 R5, P4, R226, R7, RZ ;  /* 0x00000007e2057210 */ /* 0x000fe20007f9e0ff */
[----:B------:R-:W-:Y:S01]  /*afa0*/  @!PT LDS RZ, [RZ] ;  /* 0x00000000fffff984 */ /* 0x000fe20000000800 */
[----:B------:R-:W-:Y:S01]  /*afb0*/  @!PT LDS RZ, [RZ] ;  /* 0x00000000fffff984 */ /* 0x000fe20000000800 */
[----:B------:R-:W-:Y:S01]  /*afc0*/  @!PT LDS RZ, [RZ] ;  /* 0x00000000fffff984 */ /* 0x000fe20000000800 */
[----:B------:R2:W-:Y:S01]  /*afd0*/  @!P2 LDGSTS.E.BYPASS.LTC128B.128 [R230+0x4000], [R20.64] ;  /* 0x0400000014e6afae */ /* 0x0005e2000b901d4e */
[----:B------:R-:W-:Y:S02]  /*afe0*/  @!P1 LEA R18, P5, R11, c[0x0][0x168], 0x1 ;  /* 0x00005a000b129a11 */ /* 0x000fe400078a08ff */
[--C-:B------:R-:W-:Y:S01]  /*aff0*/  @!P2 LEA.HI.X R23, R7, R237, R0.reuse, 0x1, P6 ;  /* 0x000000ed0717a211 */ /* 0x100fe200030f0c00 */
[----:B------:R-:W-:Y:S01]  /*b000*/  IMAD.X R0, R225, 0x1, R0, P4 ;  /* 0x00000001e1007824 */ /* 0x000fe200020e0600 */
[----:B------:R-:W-:Y:S01]  /*b010*/  @!P1 LEA.HI.X R19, R11, c[0x0][0x16c], R8, 0x1, P5 ;  /* 0x00005b000b139a11 */ /* 0x000fe200028f0c08 */
[----:B------:R1:W-:Y:S01]  /*b020*/  @P1 STS.128 [R230+0x8000], RZ ;  /* 0x008000ffe6001388 */ /* 0x0003e20000000c00 */
[----:B------:R-:W-:-:S02]  /*b030*/  @!P2 LEA R16, P6, R5, R238, 0x1 ;  /* 0x000000ee0510a211 */ /* 0x000fc400078c08ff */
[-C--:B------:R-:W-:Y:S01]  /*b040*/  @!P1 IADD3 R8, P5, R2, R5.reuse, RZ ;  /* 0x0000000502089210 */ /* 0x080fe20007fbe0ff */
[----:B------:R-:W-:Y:S01]  /*b050*/  @!PT LDS RZ, [RZ] ;  /* 0x00000000fffff984 */ /* 0x000fe20000000800 */
[----:B------:R-:W-:Y:S01]  /*b060*/  @!PT LDS RZ, [RZ] ;  /* 0x00000000fffff984 */ /* 0x000fe20000000800 */
[----:B------:R-:W-:Y:S01]  /*b070*/  @!PT LDS RZ, [RZ] ;  /* 0x00000000fffff984 */ /* 0x000fe20000000800 */
[----:B------:R1:W-:Y:S01]  /*b080*/  @!P1 LDGSTS.E.BYPASS.LTC128B.128 [R230+0x8000], [R28.64+0x80] ;  /* 0x080000801ce69fae */ /* 0x0003e2000b901d4e */
[----:B------:R-:W-:Y:S02]  /*b090*/  IADD3 R7, P4, R226, R5, RZ ;  /* 0x00000005e2077210 */ /* 0x000fe40007f9e0ff */
[--C-:B------:R-:W-:Y:S01]  /*b0a0*/  @!P2 LEA.HI.X R17, R5, R237, R0.reuse, 0x1, P6 ;  /* 0x000000ed0511a211 */ /* 0x100fe200030f0c00 */
[--C-:B------:R-:W-:Y:S01]  /*b0b0*/  @!P1 IMAD.X R5, R133, 0x1, R0.reuse, P5 ;  /* 0x0000000185059824 */ /* 0x100fe200028e0600 */
[----:B------:R-:W-:Y:S01]  /*b0c0*/  @!P1 LEA R14, P5, R8, c[0x0][0x168], 0x1 ;  /* 0x00005a00080e9a11 */ /* 0x000fe200078a08ff */
[----:B------:R-:W-:Y:S01]  /*b0d0*/  IMAD.X R0, R225, 0x1, R0, P4 ;  /* 0x00000001e1007824 */ /* 0x000fe200020e0600 */
[----:B------:R-:W-:Y:S01]  /*b0e0*/  @!P1 IADD3 R11, P4, R2, R7, RZ ;  /* 0x00000007020b9210 */ /* 0x000fe20007f9e0ff */
[----:B------:R1:W-:Y:S01]  /*b0f0*/  @P2 STS.128 [R230+0x4800], RZ ;  /* 0x004800ffe6002388 */ /* 0x0003e20000000c00 */
[----:B------:R-:W-:-:S02]  /*b100*/  @!P1 LEA.HI.X R15, R8, c[0x0][0x16c], R5, 0x1, P5 ;  /* 0x00005b00080f9a11 */ /* 0x000fc400028f0c05 */
[-C--:B------:R-:W-:Y:S01]  /*b110*/  @!P2 LEA R12, P6, R7, R238.reuse, 0x1 ;  /* 0x000000ee070ca211 */ /* 0x080fe200078c08ff */
[--C-:B------:R-:W-:Y:S01]  /*b120*/  @!P1 IMAD.X R8, R133, 0x1, R0.reuse, P4 ;  /* 0x0000000185089824 */ /* 0x100fe200020e0600 */
        /* <DEDUP_REMOVED lines=21> */
[----:B--2---:R-:W-:Y:S01]  /*b280*/  @!P1 IADD3 R20, P4, R2, R7, RZ ;  /* 0x0000000702149210 */ /* 0x004fe20007f9e0ff */
[----:B------:R1:W-:Y:S01]  /*b290*/  @P2 STS.128 [R230+0x5000], RZ ;  /* 0x005000ffe6002388 */ /* 0x0003e20000000c00 */
[----:B------:R-:W-:-:S03]  /*b2a0*/  @!P1 LEA.HI.X R33, R8, c[0x0][0x16c], R5, 0x1, P5 ;  /* 0x00005b0008219a11 */ /* 0x000fc600028f0c05 */
[--C-:B------:R-:W-:Y:S01]  /*b2b0*/  @!P1 IMAD.X R5, R133, 0x1, R0.reuse, P4 ;  /* 0x0000000185059824 */ /* 0x100fe200020e0600 */
[C---:B------:R-:W-:Y:S01]  /*b2c0*/  @!P1 LEA R34, P4, R20.reuse, c[0x0][0x168], 0x1 ;  /* 0x00005a0014229a11 */ /* 0x040fe200078808ff */
[----:B------:R-:W-:Y:S01]  /*b2d0*/  @!PT LDS RZ, [RZ] ;  /* 0x00000000fffff984 */ /* 0x000fe20000000800 */
[----:B------:R-:W-:Y:S01]  /*b2e0*/  @!PT LDS RZ, [RZ] ;  /* 0x00000000fffff984 */ /* 0x000fe20000000800 */
[----:B------:R-:W-:Y:S01]  /*b2f0*/  @!PT LDS RZ, [RZ] ;  /* 0x00000000fffff984 */ /* 0x000fe20000000800 */
[----:B------:R1:W-:Y:S03]  /*b300*/  @!P2 LDGSTS.E.BYPASS.LTC128B.128 [R230+0x5000], [R22.64] ;  /* 0x0500000016e6afae */ /* 0x0003e6000b901d4e */
[----:B------:R-:W-:Y:S01]  /*b310*/  @!P1 LEA.HI.X R35, R20, c[0x0][0x16c], R5, 0x1, P4 ;  /* 0x00005b0014239a11 */ /* 0x000fe200020f0c05 */
[----:B------:R1:W-:Y:S01]  /*b320*/  @P1 STS.128 [R230+0x9000], RZ ;  /* 0x009000ffe6001388 */ /* 0x0003e20000000c00 */
[C---:B------:R-:W-:Y:S02]  /*b330*/  @!P2 LEA R20, P5, R7.reuse, R238, 0x1 ;  /* 0x000000ee0714a211 */ /* 0x040fe400078a08ff */
        /* <DEDUP_REMOVED lines=64> */
.L_x_1514:
[----:B------:R-:W-:Y:S05]  /*b740*/  BSYNC B0 ;  /* 0x0000000000007941 */ /* 0x000fea0003800000 */
.L_x_1513:
[----:B------:R-:W0:Y:S01]  /*b750*/  LDGDEPBAR ;  /* 0x00000000000079af */ /* 0x000e220000000000 */
[----:B------:R-:W-:-:S04]  /*b760*/  LEA R238, P1, R9, R238, 0x1 ;  /* 0x000000ee09ee7211 */ /* 0x000fc800078208ff */
[----:B------:R-:W-:Y:S02]  /*b770*/  LEA.HI.X R237, R9, R237, R6, 0x1, P1 ;  /* 0x000000ed09ed7211 */ /* 0x000fe400008f0c06 */
.L_x_1510:
        /* <DEDUP_REMOVED lines=80> */
[----:B------:R-:W-:Y:S02]  /*bc80*/  FSETP.NEU.FTZ.AND P1, PT, R37, -INF , PT ;  /* 0xff8000002500780b */ /* 0x000fe40003f3d000 */
[C---:B------:R-:W-:Y:S01]  /*bc90*/  FSETP.NEU.FTZ.AND P2, PT, R38.reuse, -INF , PT ;  /* 0xff8000002600780b */ /* 0x040fe20003f5d000 */
[C---:B------:R-:W-:Y:S01]  /*bca0*/  FMUL.FTZ R61, R38.reuse, c[0x0][0x23c] ;  /* 0x00008f00263d7a20 */ /* 0x040fe20000410000 */
[----:B------:R-:W-:Y:S02]  /*bcb0*/  FSEL R49, R49, RZ, P1 ;  /* 0x000000ff31317208 */ /* 0x000fe40000800000 */
[----:B------:R-:W-:Y:S02]  /*bcc0*/  FSEL R5, R38, RZ, P2 ;  /* 0x000000ff26057208 */ /* 0x000fe40001000000 */
[----:B------:R-:W-:Y:S01]  /*bcd0*/  FSEL R6, R37, RZ, P1 ;  /* 0x000000ff25067208 */ /* 0x000fe20000800000 */
[----:B------:R-:W-:Y:S01]  /*bce0*/  FFMA.FTZ R2, R4, c[0x0][0x23c], -R49 ;  /* 0x00008f0004027a23 */ /* 0x000fe20000010831 */
[----:B------:R-:W-:Y:S01]  /*bcf0*/  FSEL R61, R61, RZ, P2 ;  /* 0x000000ff3d3d7208 */ /* 0x000fe20001000000 */
[----:B------:R-:W-:-:S02]  /*bd00*/  FADD.FTZ R4, R132, -R5 ;  /* 0x8000000584047221 */ /* 0x000fc40000010000 */
[----:B------:R-:W-:Y:S02]  /*bd10*/  FADD.FTZ R6, R3, -R6 ;  /* 0x8000000603067221 */ /* 0x000fe40000010000 */
[--C-:B------:R-:W-:Y:S01]  /*bd20*/  FFMA.FTZ R36, R136, c[0x0][0x23c], -R61.reuse ;  /* 0x00008f0088247a23 */ /* 0x100fe2000001083d */
[----:B------:R-:W-:Y:S01]  /*bd30*/  MUFU.EX2 R2, R2 ;  /* 0x0000000200027308 */ /* 0x000fe20000000800 */
[--C-:B------:R-:W-:Y:S02]  /*bd40*/  FFMA.FTZ R31, R169, c[0x0][0x23c], -R61.reuse ;  /* 0x00008f00a91f7a23 */ /* 0x100fe4000001083d */
[--C-:B------:R-:W-:Y:S02]  /*bd50*/  FFMA.FTZ R30, R167, c[0x0][0x23c], -R61.reuse ;  /* 0x00008f00a71e7a23 */ /* 0x100fe4000001083d */
[----:B------:R-:W-:Y:S02]  /*bd60*/  FFMA.FTZ R29, R165, c[0x0][0x23c], -R61 ;  /* 0x00008f00a51d7a23 */ /* 0x000fe4000001083d */
[--C-:B------:R-:W-:Y:S01]  /*bd70*/  FFMA.FTZ R28, R138, c[0x0][0x23c], -R49.reuse ;  /* 0x00008f008a1c7a23 */ /* 0x100fe20000010831 */
[----:B------:R-:W-:Y:S01]  /*bd80*/  MUFU.EX2 R36, R36 ;  /* 0x0000002400247308 */ /* 0x000fe20000000800 */
[----:B------:R-:W-:-:S02]  /*bd90*/  FFMA.FTZ R0, R161, c[0x0][0x23c], -R49 ;  /* 0x00008f00a1007a23 */ /* 0x000fc40000010831 */
[----:B------:R-:W-:Y:S02]  /*bda0*/  FFMA.FTZ R39, R163, c[0x0][0x23c], -R49 ;  /* 0x00008f00a3277a23 */ /* 0x000fe40000010831 */
[----:B------:R-:W-:Y:S02]  /*bdb0*/  FMUL.FTZ R44, R4, c[0x0][0x23c] ;  /* 0x00008f00042c7a20 */ /* 0x000fe40000410000 */
[----:B------:R-:W-:Y:S01]  /*bdc0*/  FMUL.FTZ R3, R6, c[0x0][0x23c] ;  /* 0x00008f0006037a20 */ /* 0x000fe20000410000 */
[----:B------:R-:W1:Y:S01]  /*bdd0*/  MUFU.EX2 R31, R31 ;  /* 0x0000001f001f7308 */ /* 0x000e620000000800 */
[--C-:B------:R-:W-:Y:S02]  /*bde0*/  FFMA.FTZ R50, R159, c[0x0][0x23c], -R61.reuse ;  /* 0x00008f009f327a23 */ /* 0x100fe4000001083d */
[--C-:B------:R-:W-:Y:S02]  /*bdf0*/  FFMA.FTZ R59, R157, c[0x0][0x23c], -R61.reuse ;  /* 0x00008f009d3b7a23 */ /* 0x100fe4000001083d */
[----:B------:R-:W-:-:S02]  /*be00*/  FFMA.FTZ R57, R155, c[0x0][0x23c], -R61 ;  /* 0x00008f009b397a23 */ /* 0x000fc4000001083d */
[----:B------:R-:W-:Y:S01]  /*be10*/  FFMA.FTZ R60, R60, c[0x0][0x23c], -R61 ;  /* 0x00008f003c3c7a23 */ /* 0x000fe2000001083d */
[----:B------:R-:W-:Y:S01]  /*be20*/  MUFU.EX2 R30, R30 ;  /* 0x0000001e001e7308 */ /* 0x000fe20000000800 */
[--C-:B------:R-:W-:Y:S02]  /*be30*/  FFMA.FTZ R64, R151, c[0x0][0x23c], -R49.reuse ;  /* 0x00008f0097407a23 */ /* 0x100fe40000010831 */
[--C-:B------:R-:W-:Y:S02]  /*be40*/  FFMA.FTZ R65, R153, c[0x0][0x23c], -R49.reuse ;  /* 0x00008f0099417a23 */ /* 0x100fe40000010831 */
[--C-:B------:R-:W-:Y:S02]  /*be50*/  FFMA.FTZ R63, R63, c[0x0][0x23c], -R49.reuse ;  /* 0x00008f003f3f7a23 */ /* 0x100fe40000010831 */
[--C-:B------:R-:W-:Y:S01]  /*be60*/  FFMA.FTZ R66, R149, c[0x0][0x23c], -R49.reuse ;  /* 0x00008f0095427a23 */ /* 0x100fe20000010831 */
[----:B------:R-:W2:Y:S01]  /*be70*/  MUFU.EX2 R29, R29 ;  /* 0x0000001d001d7308 */ /* 0x000ea20000000800 */
[----:B-1----:R-:W-:Y:S01]  /*be80*/  F2FP.BF16.PACK_AB R4, R31, R36 ;  /* 0x000000241f04723e */ /* 0x002fe200000010ff */
[----:B------:R-:W-:-:S02]  /*be90*/  FFMA.FTZ R135, R137, c[0x0][0x23c], -R49 ;  /* 0x00008f0089877a23 */ /* 0x000fc40000010831 */
[----:B------:R-:W-:Y:S02]  /*bea0*/  FFMA.FTZ R138, R166, c[0x0][0x23c], -R49 ;  /* 0x00008f00a68a7a23 */ /* 0x000fe40000010831 */
[----:B------:R-:W-:Y:S02]  /*beb0*/  FFMA.FTZ R139, R160, c[0x0][0x23c], -R61 ;  /* 0x00008f00a08b7a23 */ /* 0x000fe4000001083d */
[----:B------:R-:W1:Y:S01]  /*bec0*/  MUFU.EX2 R28, R28 ;  /* 0x0000001c001c7308 */ /* 0x000e620000000800 */
[--C-:B------:R-:W-:Y:S02]  /*bed0*/  FFMA.FTZ R136, R55, c[0x0][0x23c], -R49.reuse ;  /* 0x00008f0037887a23 */ /* 0x100fe40000010831 */
[----:B------:R-:W-:Y:S02]  /*bee0*/  FFMA.FTZ R137, R53, c[0x0][0x23c], -R49 ;  /* 0x00008f0035897a23 */ /* 0x000fe40000010831 */
[--C-:B------:R-:W-:Y:S02]  /*bef0*/  FFMA.FTZ R160, R52, c[0x0][0x23c], -R61.reuse ;  /* 0x00008f0034a07a23 */ /* 0x100fe4000001083d */
[--C-:B------:R-:W-:Y:S01]  /*bf00*/  FFMA.FTZ R166, R54, c[0x0][0x23c], -R61.reuse ;  /* 0x00008f0036a67a23 */ /* 0x100fe2000001083d */
[----:B------:R-:W-:Y:S01]  /*bf10*/  MUFU.EX2 R0, R0 ;  /* 0x0000000000007308 */ /* 0x000fe20000000800 */
[----:B--2---:R-:W-:Y:S01]  /*bf20*/  F2FP.BF16.PACK_AB R6, R29, R30 ;  /* 0x0000001e1d06723e */ /* 0x004fe200000010ff */
[--C-:B------:R-:W-:Y:S01]  /*bf30*/  FFMA.FTZ R67, R145, c[0x0][0x23c], -R61.reuse ;  /* 0x00008f0091437a23 */ /* 0x100fe2000001083d */
[----:B------:R-:W-:Y:S01]  /*bf40*/  LDSM.16.MT88.4 R52, [R213+0x11000] ;  /* 0x01100000d534783b */ /* 0x000fe20000004200 */
[----:B------:R-:W-:-:S02]  /*bf50*/  FFMA.FTZ R132, R143, c[0x0][0x23c], -R61 ;  /* 0x00008f008f847a23 */ /* 0x000fc4000001083d */
[--C-:B------:R-:W-:Y:S02]  /*bf60*/  FFMA.FTZ R134, R147, c[0x0][0x23c], -R61.reuse ;  /* 0x00008f0093867a23 */ /* 0x100fe4000001083d */
[----:B------:R-:W2:Y:S01]  /*bf70*/  MUFU.EX2 R39, R39 ;  /* 0x0000002700277308 */ /* 0x000ea20000000800 */
[----:B-1----:R-:W-:Y:S01]  /*bf80*/  F2FP.BF16.PACK_AB R5, R2, R28 ;  /* 0x0000001c0205723e */ /* 0x002fe200000010ff */
[--C-:B------:R-:W-:Y:S02]  /*bf90*/  FFMA.FTZ R133, R141, c[0x0][0x23c], -R61.reuse ;  /* 0x00008f008d857a23 */ /* 0x100fe4000001083d */
[----:B------:R-:W-:Y:S02]  /*bfa0*/  FFMA.FTZ R141, R252, c[0x0][0x23c], -R61 ;  /* 0x00008f00fc8d7a23 */ /* 0x000fe4000001083d */
[--C-:B------:R-:W-:Y:S02]  /*bfb0*/  FFMA.FTZ R143, R248, c[0x0][0x23c], -R49.reuse ;  /* 0x00008f00f88f7a23 */ /* 0x100fe40000010831 */
[----:B------:R-:W1:Y:S01]  /*bfc0*/  MUFU.EX2 R44, R44 ;  /* 0x0000002c002c7308 */ /* 0x000e620000000800 */
[----:B------:R-:W-:-:S02]  /*bfd0*/  FFMA.FTZ R176, R250, c[0x0][0x23c], -R49 ;  /* 0x00008f00fab07a23 */ /* 0x000fc40000010831 */
[--C-:B------:R-:W-:Y:S02]  /*bfe0*/  FFMA.FTZ R145, R246, c[0x0][0x23c], -R49.reuse ;  /* 0x00008f00f6917a23 */ /* 0x100fe40000010831 */
[----:B------:R-:W-:Y:S02]  /*bff0*/  FFMA.FTZ R178, R244, c[0x0][0x23c], -R49 ;  /* 0x00008f00f4b27a23 */ /* 0x000fe40000010831 */
[--C-:B------:R-:W-:Y:S01]  /*c000*/  FFMA.FTZ R147, R240, c[0x0][0x23c], -R61.reuse ;  /* 0x00008f00f0937a23 */ /* 0x100fe2000001083d */
[----:B------:R-:W3:Y:S01]  /*c010*/  MUFU.EX2 R3, R3 ;  /* 0x0000000300037308 */ /* 0x000ee20000000800 */
[----:B--2---:R-:W-:Y:S01]  /*c020*/  F2FP.BF16.PACK_AB R7, R39, R0 ;  /* 0x000000002707723e */ /* 0x004fe200000010ff */
[--C-:B------:R-:W-:Y:S02]  /*c030*/  FFMA.FTZ R182, R236, c[0x0][0x23c], -R61.reuse ;  /* 0x00008f00ecb67a23 */ /* 0x100fe4000001083d */
[--C-:B------:R-:W-:Y:S02]  /*c040*/  FFMA.FTZ R149, R242, c[0x0][0x23c], -R61.reuse ;  /* 0x00008f00f2957a23 */ /* 0x100fe4000001083d */
[----:B------:R-:W-:-:S02]  /*c050*/  FFMA.FTZ R188, R194, c[0x0][0x23c], -R61 ;  /* 0x00008f00c2bc7a23 */ /* 0x000fc4000001083d */
[-C--:B-1----:R-:W-:Y:S01]  /*c060*/  FMUL.FTZ R128, R128, R44.reuse ;  /* 0x0000002c80807220 */ /* 0x082fe20000410000 */
[----:B------:R-:W-:Y:S01]  /*c070*/  MUFU.EX2 R50, R50 ;  /* 0x0000003200327308 */ /* 0x000fe20000000800 */
[-C--:B------:R-:W-:Y:S02]  /*c080*/  FMUL.FTZ R129, R129, R44.reuse ;  /* 0x0000002c81817220 */ /* 0x080fe40000410000 */
[-C--:B------:R-:W-:Y:S02]  /*c090*/  FMUL.FTZ R68, R68, R44.reuse ;  /* 0x0000002c44447220 */ /* 0x080fe40000410000 */
[----:B------:R-:W-:Y:S02]  /*c0a0*/  FMUL.FTZ R69, R69, R44 ;  /* 0x0000002c45457220 */ /* 0x000fe40000410000 */
[-C--:B---3--:R-:W-:Y:S01]  /*c0b0*/  FMUL.FTZ R130, R130, R3.reuse ;  /* 0x0000000382827220 */ /* 0x088fe20000410000 */
[----:B------:R-:W1:Y:S01]  /*c0c0*/  MUFU.EX2 R59, R59 ;  /* 0x0000003b003b7308 */ /* 0x000e620000000800 */
[----:B------:R-:W-:-:S02]  /*c0d0*/  FMUL.FTZ R131, R131, R3 ;  /* 0x0000000383837220 */ /* 0x000fc40000410000 */
[-C--:B------:R-:W-:Y:S02]  /*c0e0*/  FMUL.FTZ R70, R70, R3.reuse ;  /* 0x0000000346467220 */ /* 0x080fe40000410000 */
[-C--:B------:R-:W-:Y:S02]  /*c0f0*/  FMUL.FTZ R71, R71, R3.reuse ;  /* 0x0000000347477220 */ /* 0x080fe40000410000 */
[-C--:B------:R-:W-:Y:S01]  /*c100*/  FMUL.FTZ R72, R72, R44.reuse ;  /* 0x0000002c48487220 */ /* 0x080fe20000410000 */
[----:B------:R-:W-:Y:S01]  /*c110*/  HMMA.16816.F32.BF16 R128, R4, R12, R128 ;  /* 0x0000000c0480723c */ /* 0x000fe20000041880 */
[----:B------:R-:W-:Y:S01]  /*c120*/  FMUL.FTZ R73, R73, R44 ;  /* 0x0000002c49497220 */ /* 0x000fe20000410000 */
[----:B------:R-:W-:Y:S01]  /*c130*/  MUFU.EX2 R57, R57 ;  /* 0x0000003900397308 */ /* 0x000fe20000000800 */
[-C--:B------:R-:W-:Y:S02]  /*c140*/  FMUL.FTZ R74, R74, R3.reuse ;  /* 0x000000034a4a7220 */ /* 0x080fe40000410000 */
[----:B------:R-:W-:-:S02]  /*c150*/  FMUL.FTZ R75, R75, R3 ;  /* 0x000000034b4b7220 */ /* 0x000fc40000410000 */
        /* <DEDUP_REMOVED lines=37> */
[----:B------:R-:W2:Y:S01]  /*c3b0*/  MUFU.EX2 R67, R67 ;  /* 0x0000004300437308 */ /* 0x000ea20000000800 */
        /* <DEDUP_REMOVED lines=12> */
[----:B------:R-:W3:Y:S01]  /*c480*/  MUFU.EX2 R134, R134 ;  /* 0x0000008600867308 */ /* 0x000ee20000000800 */
[----:B------:R-:W-:Y:S02]  /*c490*/  FMUL.FTZ R107, R107, R3 ;  /* 0x000000036b6b7220 */ /* 0x000fe40000410000 */
[-C--:B------:R-:W-:Y:S01]  /*c4a0*/  FMUL.FTZ R124, R124, R44.reuse ;  /* 0x0000002c7c7c7220 */ /* 0x080fe20000410000 */
[----:B------:R-:W-:Y:S01]  /*c4b0*/  HMMA.16816.F32.BF16 R100, R4, R10, R100 ;  /* 0x0000000a0464723c */ /* 0x000fe20000041864 */
[----:B------:R-:W2:Y:S01]  /*c4c0*/  LDSM.16.MT88.4 R8, [R212+0x10000] ;  /* 0x01000000d408783b */ /* 0x000ea20000004200 */
[----:B------:R-:W-:-:S02]  /*c4d0*/  FMUL.FTZ R125, R125, R44 ;  /* 0x0000002c7d7d7220 */ /* 0x000fc40000410000 */
[-C--:B------:R-:W-:Y:S01]  /*c4e0*/  FMUL.FTZ R126, R126, R3.reuse ;  /* 0x000000037e7e7220 */ /* 0x080fe20000410000 */
[----:B------:R-:W1:Y:S01]  /*c4f0*/  MUFU.EX2 R133, R133 ;  /* 0x0000008500857308 */ /* 0x000e620000000800 */
        /* <DEDUP_REMOVED lines=12> */
[----:B------:R-:W-:Y:S01]  /*c5c0*/  MUFU.EX2 R136, R136 ;  /* 0x0000008800887308 */ /* 0x000fe20000000800 */
[----:B------:R-:W-:Y:S02]  /*c5d0*/  FMUL.FTZ R115, R115, R3 ;  /* 0x0000000373737220 */ /* 0x000fe40000410000 */
[-C--:B------:R-:W-:Y:S01]  /*c5e0*/  FMUL.FTZ R120, R120, R44.reuse ;  /* 0x0000002c78787220 */ /* 0x080fe20000410000 */
[----:B-1----:R-:W-:Y:S01]  /*c5f0*/  HMMA.16816.F32.BF16 R108, R4, R12, R108 ;  /* 0x0000000c046c723c */ /* 0x002fe2000004186c */
[----:B------:R-:W-:-:S02]  /*c600*/  FMUL.FTZ R121, R121, R44 ;  /* 0x0000002c79797220 */ /* 0x000fc40000410000 */
[-C--:B------:R-:W-:Y:S01]  /*c610*/  FMUL.FTZ R122, R122, R3.reuse ;  /* 0x000000037a7a7220 */ /* 0x080fe20000410000 */
[----:B------:R-:W-:Y:S01]  /*c620*/  MUFU.EX2 R137, R137 ;  /* 0x0000008900897308 */ /* 0x000fe20000000800 */
[-C--:B------:R-:W-:Y:S02]  /*c630*/  FMUL.FTZ R123, R123, R3.reuse ;  /* 0x000000037b7b7220 */ /* 0x080fe40000410000 */
[-C--:B------:R-:W-:Y:S01]  /*c640*/  FMUL.FTZ R116, R116, R44.reuse ;  /* 0x0000002c74747220 */ /* 0x080fe20000410000 */
[----:B------:R-:W-:Y:S01]  /*c650*/  HMMA.16816.F32.BF16 R112, R4, R14, R112 ;  /* 0x0000000e0470723c */ /* 0x000fe20000041870 */
[----:B------:R-:W1:Y:S01]  /*c660*/  LDSM.16.MT88.4 R12, [R212+0xc800] ;  /* 0x00c80000d40c783b */ /* 0x000e620000004200 */
[----:B------:R-:W-:Y:S02]  /*c670*/  FMUL.FTZ R117, R117, R44 ;  /* 0x0000002c75757220 */ /* 0x000fe40000410000 */
[-C--:B------:R-:W-:Y:S01]  /*c680*/  FMUL.FTZ R118, R118, R3.reuse ;  /* 0x0000000376767220 */ /* 0x080fe20000410000 */
[----:B------:R-:W-:Y:S01]  /*c690*/  MUFU.EX2 R138, R138 ;  /* 0x0000008a008a7308 */ /* 0x000fe20000000800 */
[----:B------:R-:W-:-:S02]  /*c6a0*/  FMUL.FTZ R119, R119, R3 ;  /* 0x0000000377777220 */ /* 0x000fc40000410000 */
[C---:B--2---:R-:W-:Y:S01]  /*c6b0*/  HMMA.16816.F32.BF16 R120, R4.reuse, R8, R120 ;  /* 0x000000080478723c */ /* 0x044fe20000041878 */
[--C-:B------:R-:W-:Y:S02]  /*c6c0*/  FFMA.FTZ R151, R192, c[0x0][0x23c], -R49.reuse ;  /* 0x00008f00c0977a23 */ /* 0x100fe40000010831 */
[----:B------:R-:W-:Y:S02]  /*c6d0*/  FFMA.FTZ R186, R186, c[0x0][0x23c], -R49 ;  /* 0x00008f00baba7a23 */ /* 0x000fe40000010831 */
[----:B------:R-:W2:Y:S01]  /*c6e0*/  MUFU.EX2 R139, R139 ;  /* 0x0000008b008b7308 */ /* 0x000ea20000000800 */
[--C-:B------:R-:W-:Y:S02]  /*c6f0*/  FFMA.FTZ R153, R174, c[0x0][0x23c], -R61.reuse ;  /* 0x00008f00ae997a23 */ /* 0x100fe4000001083d */
[----:B------:R-:W-:Y:S01]  /*c700*/  HMMA.16816.F32.BF16 R116, R4, R10, R116 ;  /* 0x0000000a0474723c */ /* 0x000fe20000041874 */
[----:B------:R-:W1:Y:S01]  /*c710*/  LDSM.16.MT88.4 R8, [R216+0x10800] ;  /* 0x01080000d808783b */ /* 0x000e620000004200 */
[----:B------:R-:W-:-:S02]  /*c720*/  FFMA.FTZ R168, R168, c[0x0][0x23c], -R61 ;  /* 0x00008f00a8a87a23 */ /* 0x000fc4000001083d */
[--C-:B------:R-:W-:Y:S01]  /*c730*/  FFMA.FTZ R155, R164, c[0x0][0x23c], -R49.reuse ;  /* 0x00008f00a49b7a23 */ /* 0x100fe20000010831 */
[----:B------:R-:W1:Y:S01]  /*c740*/  MUFU.EX2 R160, R160 ;  /* 0x000000a000a07308 */ /* 0x000e620000000800 */
[--C-:B------:R-:W-:Y:S01]  /*c750*/  FFMA.FTZ R162, R162, c[0x0][0x23c], -R49.reuse ;  /* 0x00008f00a2a27a23 */ /* 0x100fe20000010831 */
[----:B------:R-:W-:Y:S01]  /*c760*/  F2FP.BF16.PACK_AB R4, R59, R50 ;  /* 0x000000323b04723e */ /* 0x000fe200000010ff */
[--C-:B------:R-:W-:Y:S01]  /*c770*/  FFMA.FTZ R157, R158, c[0x0][0x23c], -R49.reuse ;  /* 0x00008f009e9d7a23 */ /* 0x100fe20000010831 */
[----:B----4-:R-:W-:Y:S01]  /*c780*/  F2FP.BF16.PACK_AB R5, R65, R64 ;  /* 0x000000404105723e */ /* 0x010fe200000010ff */
[----:B------:R-:W-:Y:S01]  /*c790*/  FFMA.FTZ R156, R156, c[0x0][0x23c], -R49 ;  /* 0x00008f009c9c7a23 */ /* 0x000fe20000010831 */
[----:B------:R-:W-:Y:S01]  /*c7a0*/  F2FP.BF16.PACK_AB R6, R60, R57 ;  /* 0x000000393c06723e */ /* 0x000fe200000010ff */
[--C-:B------:R-:W-:Y:S01]  /*c7b0*/  FFMA.FTZ R154, R154, c[0x0][0x23c], -R61.reuse ;  /* 0x00008f009a9a7a23 */ /* 0x100fe2000001083d */
[----:B------:R-:W-:Y:S01]  /*c7c0*/  F2FP.BF16.PACK_AB R7, R66, R63 ;  /* 0x0000003f4207723e */ /* 0x000fe200000010ff */
[----:B------:R-:W4:Y:S01]  /*c7d0*/  MUFU.EX2 R166, R166 ;  /* 0x000000a600a67308 */ /* 0x000f220000000800 */
[----:B------:R-:W-:-:S02]  /*c7e0*/  FFMA.FTZ R159, R152, c[0x0][0x23c], -R61 ;  /* 0x00008f00989f7a23 */ /* 0x000fc4000001083d */
[--C-:B------:R-:W-:Y:S02]  /*c7f0*/  FFMA.FTZ R150, R150, c[0x0][0x23c], -R61.reuse ;  /* 0x00008f0096967a23 */ /* 0x100fe4000001083d */
[----:B------:R-:W-:Y:S01]  /*c800*/  FFMA.FTZ R161, R148, c[0x0][0x23c], -R61 ;  /* 0x00008f0094a17a23 */ /* 0x000fe2000001083d */
[C---:B------:R-:W-:Y:S01]  /*c810*/  HMMA.16816.F32.BF16 R72, R4.reuse, R20, R72 ;  /* 0x000000140448723c */ /* 0x040fe20000041848 */
[--C-:B------:R-:W-:Y:S01]  /*c820*/  FFMA.FTZ R146, R146, c[0x0][0x23c], -R49.reuse ;  /* 0x00008f0092927a23 */ /* 0x100fe20000010831 */
[----:B------:R-:W1:Y:S01]  /*c830*/  MUFU.EX2 R141, R141 ;  /* 0x0000008d008d7308 */ /* 0x000e620000000800 */
[--C-:B------:R-:W-:Y:S02]  /*c840*/  FFMA.FTZ R163, R144, c[0x0][0x23c], -R49.reuse ;  /* 0x00008f0090a37a23 */ /* 0x100fe40000010831 */
[--C-:B------:R-:W-:Y:S02]  /*c850*/  FFMA.FTZ R142, R142, c[0x0][0x23c], -R49.reuse ;  /* 0x00008f008e8e7a23 */ /* 0x100fe40000010831 */
[----:B------:R-:W-:Y:S01]  /*c860*/  FFMA.FTZ R140, R140, c[0x0][0x23c], -R49 ;  /* 0x00008f008c8c7a23 */ /* 0x000fe20000010831 */
[----:B------:R-:W-:Y:S01]  /*c870*/  HMMA.16816.F32.BF16 R76, R4, R22, R76 ;  /* 0x00000016044c723c */ /* 0x000fe2000004184c */
[----:B------:R-:W2:Y:S01]  /*c880*/  LDSM.16.MT88.4 R20, [R212+0x10800] ;  /* 0x01080000d414783b */ /* 0x000ea20000004200 */
[----:B------:R-:W-:Y:S01]  /*c890*/  MUFU.EX2 R143, R143 ;  /* 0x0000008f008f7308 */ /* 0x000fe20000000800 */
[----:B------:R-:W-:-:S02]  /*c8a0*/  FFMA.FTZ R36, R241, R44, R36 ;  /* 0x0000002cf1247223 */ /* 0x000fc40000010024 */
[----:B------:R-:W-:Y:S02]  /*c8b0*/  FFMA.FTZ R3, R239, R3, R28 ;  /* 0x00000003ef037223 */ /* 0x000fe4000001001c */
        /* <DEDUP_REMOVED lines=8> */
[----:B------:R-:W4:Y:S01]  /*c940*/  LDSM.16.MT88.4 R16, [R214+0xd000] ;  /* 0x00d00000d610783b */ /* 0x000f220000004200 */
        /* <DEDUP_REMOVED lines=16> */
[----:B------:R-:W-:Y:S02]  /*ca50*/  HMMA.16816.F32.BF16 R96, R4, R8, R96 ;  /* 0x000000080460723c */ /* 0x000fe40000041860 */
[----:B------:R-:W-:Y:S01]  /*ca60*/  MUFU.EX2 R182, R182 ;  /* 0x000000b600b67308 */ /* 0x000fe20000000800 */
[----:B------:R-:W-:-:S04]  /*ca70*/  FADD.FTZ R3, R132, R3 ;  /* 0x0000000384037221 */ /* 0x000fc80000010000 */
[----:B---3--:R-:W-:Y:S01]  /*ca80*/  FADD.FTZ R0, R134, R3 ;  /* 0x0000000386007221 */ /* 0x008fe20000010000 */
[----:B------:R-:W-:Y:S01]  /*ca90*/  HMMA.16816.F32.BF16 R100, R4, R10, R100 ;  /* 0x0000000a0464723c */ /* 0x000fe20000041864 */
[----:B------:R-:W3:Y:S01]  /*caa0*/  LDSM.16.MT88.4 R8, [R212+0xd000] ;  /* 0x00d00000d408783b */ /* 0x000ee20000004200 */
[----:B------:R-:W-:Y:S01]  /*cab0*/  MUFU.EX2 R149, R149 ;  /* 0x0000009500957308 */ /* 0x000fe20000000800 */
[----:B------:R-:W-:-:S04]  /*cac0*/  FADD.FTZ R0, R133, R0 ;  /* 0x0000000085007221 */ /* 0x000fc80000010000 */
[----:B--2---:R-:W-:Y:S01]  /*cad0*/  FADD.FTZ R3, R139, R0 ;  /* 0x000000008b037221 */ /* 0x004fe20000010000 */
[----:B------:R-:W-:Y:S02]  /*cae0*/  HMMA.16816.F32.BF16 R104, R4, R40, R104 ;  /* 0x000000280468723c */ /* 0x000fe40000041868 */
[----:B------:R-:W-:Y:S01]  /*caf0*/  MUFU.EX2 R188, R188 ;  /* 0x000000bc00bc7308 */ /* 0x000fe20000000800 */
[----:B------:R-:W-:-:S04]  /*cb00*/  FADD.FTZ R3, R160, R3 ;  /* 0x00000003a0037221 */ /* 0x000fc80000010000 */
[----:B----4-:R-:W-:Y:S01]  /*cb10*/  FADD.FTZ R0, R166, R3 ;  /* 0x00000003a6007221 */ /* 0x010fe20000010000 */
[----:B------:R-:W-:Y:S01]  /*cb20*/  HMMA.16816.F32.BF16 R124, R4, R42, R124 ;  /* 0x0000002a047c723c */ /* 0x000fe2000004187c */
[----:B------:R-:W2:Y:S01]  /*cb30*/  LDSM.16.MT88.4 R40, [R214+0x11000] ;  /* 0x01100000d628783b */ /* 0x000ea20000004200 */
[----:B------:R-:W4:Y:S01]  /*cb40*/  MUFU.EX2 R151, R151 ;  /* 0x0000009700977308 */ /* 0x000f220000000800 */
[----:B------:R-:W-:-:S05]  /*cb50*/  FADD.FTZ R0, R141, R0 ;  /* 0x000000008d007221 */ /* 0x000fca0000010000 */
        /* <DEDUP_REMOVED lines=12> */
[----:B------:R-:W-:Y:S01]  /*cc20*/  HMMA.16816.F32.BF16 R116, R4, R22, R116 ;  /* 0x000000160474723c */ /* 0x000fe20000041874 */
[----:B------:R-:W2:Y:S01]  /*cc30*/  LDSM.16.MT88.4 R20, [R216+0x11000] ;  /* 0x01100000d814783b */ /* 0x000ea20000004200 */
[----:B------:R-:W-:Y:S05]  /*cc40*/  MUFU.EX2 R157, R157 ;  /* 0x0000009d009d7308 */ /* 0x000fea0000000800 */
[----:B------:R-:W-:-:S02]  /*cc50*/  F2FP.BF16.PACK_AB R4, R132, R67 ;  /* 0x000000438404723e */ /* 0x000fc400000010ff */
[----:B------:R-:W-:Y:S01]  /*cc60*/  F2FP.BF16.PACK_AB R5, R136, R135 ;  /* 0x000000878805723e */ /* 0x000fe200000010ff */
[----:B------:R-:W-:Y:S01]  /*cc70*/  MUFU.EX2 R156, R156 ;  /* 0x0000009c009c7308 */ /* 0x000fe20000000800 */
[----:B------:R-:W-:Y:S01]  /*cc80*/  F2FP.BF16.PACK_AB R6, R133, R134 ;  /* 0x000000868506723e */ /* 0x000fe200000010ff */
[----:B------:R-:W-:Y:S01]  /*cc90*/  FADD.FTZ R135, R135, R66 ;  /* 0x0000004287877221 */ /* 0x000fe20000010000 */
[----:B------:R-:W-:Y:S02]  /*cca0*/  F2FP.BF16.PACK_AB R7, R138, R137 ;  /* 0x000000898a07723e */ /* 0x000fe400000010ff */
[----:B------:R-:W-:Y:S01]  /*ccb0*/  MOV R132, R38 ;  /* 0x0000002600847202 */ /* 0x000fe20000000f00 */
[----:B------:R-:W-:Y:S02]  /*ccc0*/  FADD.FTZ R136, R136, R135 ;  /* 0x0000008788887221 */ /* 0x000fe40000010000 */
[----:B------:R-:W-:Y:S02]  /*ccd0*/  MUFU.EX2 R154, R154 ;  /* 0x0000009a009a7308 */ /* 0x000fe40000000800 */
[----:B------:R-:W-:Y:S01]  /*cce0*/  HMMA.16816.F32.BF16 R72, R4, R16, R72 ;  /* 0x000000100448723c */ /* 0x000fe20000041848 */
[----:B------:R-:W-:-:S04]  /*ccf0*/  FADD.FTZ R137, R137, R136 ;  /* 0x0000008889897221 */ /* 0x000fc80000010000 */
[----:B------:R-:W-:Y:S01]  /*cd00*/  FADD.FTZ R138, R138, R137 ;  /* 0x000000898a8a7221 */ /* 0x000fe20000010000 */
[----:B------:R-:W-:Y:S02]  /*cd10*/  MUFU.EX2 R159, R159 ;  /* 0x0000009f009f7308 */ /* 0x000fe40000000800 */
[C---:B------:R-:W-:Y:S01]  /*cd20*/  HMMA.16816.F32.BF16 R76, R4.reuse, R18, R76 ;  /* 0x00000012044c723c */ /* 0x040fe2000004184c */
[----:B------:R-:W2:Y:S05]  /*cd30*/  LDSM.16.MT88.4 R16, [R214+0xd800] ;  /* 0x00d80000d610783b */ /* 0x000eaa0000004200 */
[----:B------:R-:W-:Y:S02]  /*cd40*/  MUFU.EX2 R150, R150 ;  /* 0x0000009600967308 */ /* 0x000fe40000000800 */
[C---:B-1----:R-:W-:Y:S06]  /*cd50*/  HMMA.16816.F32.BF16 R80, R4.reuse, R12, R80 ;  /* 0x0000000c0450723c */ /* 0x042fec0000041850 */
[----:B------:R-:W-:Y:S02]  /*cd60*/  MUFU.EX2 R161, R161 ;  /* 0x000000a100a17308 */ /* 0x000fe40000000800 */
[C---:B------:R-:W-:Y:S01]  /*cd70*/  HMMA.16816.F32.BF16 R84, R4.reuse, R14, R84 ;  /* 0x0000000e0454723c */ /* 0x040fe20000041854 */
[----:B------:R-:W1:Y:S05]  /*cd80*/  LDSM.16.MT88.4 R12, [R213+0xd800] ;  /* 0x00d80000d50c783b */ /* 0x000e6a0000004200 */
[----:B------:R-:W-:Y:S02]  /*cd90*/  MUFU.EX2 R146, R146 ;  /* 0x0000009200927308 */ /* 0x000fe40000000800 */
[C---:B---3--:R-:W-:Y:S06]  /*cda0*/  HMMA.16816.F32.BF16 R88, R4.reuse, R8, R88 ;  /* 0x000000080458723c */ /* 0x048fec0000041858 */
[----:B------:R-:W-:Y:S02]  /*cdb0*/  MUFU.EX2 R163, R163 ;  /* 0x000000a300a37308 */ /* 0x000fe40000000800 */
[C---:B------:R-:W-:Y:S01]  /*cdc0*/  HMMA.16816.F32.BF16 R92, R4.reuse, R10, R92 ;  /* 0x0000000a045c723c */ /* 0x040fe2000004185c */
[----:B------:R-:W3:Y:S05]  /*cdd0*/  LDSM.16.MT88.4 R8, [R212+0xd800] ;  /* 0x00d80000d408783b */ /* 0x000eea0000004200 */
[----:B------:R-:W-:Y:S02]  /*cde0*/  MUFU.EX2 R142, R142 ;  /* 0x0000008e008e7308 */ /* 0x000fe40000000800 */
[C---:B------:R-:W-:Y:S08]  /*cdf0*/  HMMA.16816.F32.BF16 R108, R4.reuse, R52, R108 ;  /* 0x00000034046c723c */ /* 0x040ff0000004186c */
[C---:B------:R-:W-:Y:S01]  /*ce00*/  HMMA.16816.F32.BF16 R112, R4.reuse, R54, R112 ;  /* 0x000000360470723c */ /* 0x040fe20000041870 */
[----:B------:R-:W1:Y:S07]  /*ce10*/  LDSM.16.MT88.4 R52, [R214+0x11800] ;  /* 0x01180000d634783b */ /* 0x000e6e0000004200 */
[C---:B--2---:R-:W-:Y:S08]  /*ce20*/  HMMA.16816.F32.BF16 R104, R4.reuse, R40, R104 ;  /* 0x000000280468723c */ /* 0x044ff00000041868 */
[C---:B------:R-:W-:Y:S08]  /*ce30*/  HMMA.16816.F32.BF16 R128, R4.reuse, R24, R128 ;  /* 0x000000180480723c */ /* 0x040ff00000041880 */
[C---:B------:R-:W-:Y:S01]  /*ce40*/  HMMA.16816.F32.BF16 R68, R4.reuse, R26, R68 ;  /* 0x0000001a0444723c */ /* 0x040fe20000041844 */
[----:B------:R-:W2:Y:S07]  /*ce50*/  LDSM.16.MT88.4 R24, [R216+0xd800] ;  /* 0x00d80000d818783b */ /* 0x000eae0000004200 */
[C---:B------:R-:W-:Y:S08]  /*ce60*/  HMMA.16816.F32.BF16 R96, R4.reuse, R20, R96 ;  /* 0x000000140460723c */ /* 0x040ff00000041860 */
[C---:B------:R-:W-:Y:S01]  /*ce70*/  HMMA.16816.F32.BF16 R100, R4.reuse, R22, R100 ;  /* 0x000000160464723c */ /* 0x040fe20000041864 */
[----:B------:R-:W1:Y:S07]  /*ce80*/  LDSM.16.MT88.4 R20, [R216+0x11800] ;  /* 0x01180000d814783b */ /* 0x000e6e0000004200 */
[C---:B------:R-:W-:Y:S01]  /*ce90*/  HMMA.16816.F32.BF16 R124, R4.reuse, R42, R124 ;  /* 0x0000002a047c723c */ /* 0x040fe2000004187c */
[----:B------:R-:W1:Y:S07]  /*cea0*/  LDSM.16.MT88.4 R40, [R213+0x11800] ;  /* 0x01180000d528783b */ /* 0x000e6e0000004200 */
[C---:B------:R-:W-:Y:S08]  /*ceb0*/  HMMA.16816.F32.BF16 R120, R4.reuse, R32, R120 ;  /* 0x000000200478723c */ /* 0x040ff00000041878 */
[----:B------:R-:W-:Y:S01]  /*cec0*/  HMMA.16816.F32.BF16 R116, R4, R34, R116 ;  /* 0x000000220474723c */ /* 0x000fe20000041874 */
[----:B------:R-:W2:Y:S06]  /*ced0*/  LDSM.16.MT88.4 R32, [R212+0x11800] ;  /* 0x01180000d420783b */ /* 0x000eac0000004200 */
[----:B------:R-:W-:-:S02]  /*cee0*/  F2FP.BF16.PACK_AB R4, R160, R139 ;  /* 0x0000008ba004723e */ /* 0x000fc400000010ff */
[----:B-----5:R-:W-:Y:S01]  /*cef0*/  F2FP.BF16.PACK_AB R5, R176, R143 ;  /* 0x0000008fb005723e */ /* 0x020fe200000010ff */
[----:B------:R-:W-:Y:S01]  /*cf00*/  FADD.FTZ R143, R143, R138 ;  /* 0x0000008a8f8f7221 */ /* 0x000fe20000010000 */
[----:B------:R-:W-:Y:S02]  /*cf10*/  F2FP.BF16.PACK_AB R6, R141, R166 ;  /* 0x000000a68d06723e */ /* 0x000fe400000010ff */
[----:B------:R-:W-:Y:S01]  /*cf20*/  F2FP.BF16.PACK_AB R7, R178, R145 ;  /* 0x00000091b207723e */ /* 0x000fe200000010ff */
[----:B------:R-:W-:-:S04]  /*cf30*/  FADD.FTZ R176, R176, R143 ;  /* 0x0000008fb0b07221 */ /* 0x000fc80000010000 */
[----:B------:R-:W-:Y:S02]  /*cf40*/  FADD.FTZ R145, R145, R176 ;  /* 0x000000b091917221 */ /* 0x000fe40000010000 */
[----:B------:R-:W-:Y:S02]  /*cf50*/  HMMA.16816.F32.BF16 R72, R4, R16, R72 ;  /* 0x000000100448723c */ /* 0x000fe40000041848 */
[----:B------:R-:W-:-:S04]  /*cf60*/  FADD.FTZ R178, R178, R145 ;  /* 0x00000091b2b27221 */ /* 0x000fc80000010000 */
[----:B----4-:R-:W-:Y:S02]  /*cf70*/  FADD.FTZ R3, R151, R178 ;  /* 0x000000b297037221 */ /* 0x010fe40000010000 */
[----:B------:R-:W-:Y:S01]  /*cf80*/  HMMA.16816.F32.BF16 R76, R4, R18, R76 ;  /* 0x00000012044c723c */ /* 0x000fe2000004184c */
[----:B------:R-:W4:Y:S01]  /*cf90*/  LDSM.16.MT88.4 R16, [R214+0xe000] ;  /* 0x00e00000d610783b */ /* 0x000f220000004200 */
[----:B------:R-:W-:-:S06]  /*cfa0*/  FADD.FTZ R3, R186, R3 ;  /* 0x00000003ba037221 */ /* 0x000fcc0000010000 */
        /* <DEDUP_REMOVED lines=8> */
[----:B--2---:R-:W-:Y:S01]  /*d030*/  HMMA.16816.F32.BF16 R128, R4, R24, R128 ;  /* 0x000000180480723c */ /* 0x004fe20000041880 */
[----:B------:R-:W-:-:S04]  /*d040*/  FFMA.FTZ R53, R190, c[0x0][0x23c], -R49 ;  /* 0x00008f00be357a23 */ /* 0x000fc80000010831 */
[----:B------:R-:W2:Y:S03]  /*d050*/  MUFU.EX2 R52, R52 ;  /* 0x0000003400347308 */ /* 0x000ea60000000800 */
[C---:B------:R-:W-:Y:S01]  /*d060*/  HMMA.16816.F32.BF16 R68, R4.reuse, R26, R68 ;  /* 0x0000001a0444723c */ /* 0x040fe20000041844 */
[----:B------:R-:W5:Y:S04]  /*d070*/  LDSM.16.MT88.4 R24, [R216+0xe000] ;  /* 0x00e00000d818783b */ /* 0x000f680000004200 */
[----:B------:R-:W1:Y:S03]  /*d080*/  MUFU.EX2 R53, R53 ;  /* 0x0000003500357308 */ /* 0x000e660000000800 */
[C---:B------:R-:W-:Y:S08]  /*d090*/  HMMA.16816.F32.BF16 R96, R4.reuse, R20, R96 ;  /* 0x000000140460723c */ /* 0x040ff00000041860 */
[C---:B------:R-:W-:Y:S01]  /*d0a0*/  HMMA.16816.F32.BF16 R100, R4.reuse, R22, R100 ;  /* 0x000000160464723c */ /* 0x040fe20000041864 */
[----:B------:R-:W1:Y:S07]  /*d0b0*/  LDSM.16.MT88.4 R20, [R216+0x12000] ;  /* 0x01200000d814783b */ /* 0x000e6e0000004200 */
[C---:B------:R-:W-:Y:S07]  /*d0c0*/  HMMA.16816.F32.BF16 R124, R4.reuse, R54, R124 ;  /* 0x00000036047c723c */ /* 0x040fee000004187c */
[--C-:B------:R-:W-:Y:S01]  /*d0d0*/  FFMA.FTZ R54, R180, c[0x0][0x23c], -R61.reuse ;  /* 0x00008f00b4367a23 */ /* 0x100fe2000001083d */
[----:B------:R-:W-:Y:S01]  /*d0e0*/  HMMA.16816.F32.BF16 R108, R4, R40, R108 ;  /* 0x00000028046c723c */ /* 0x000fe2000004186c */
[----:B------:R-:W-:-:S04]  /*d0f0*/  FFMA.FTZ R55, R170, c[0x0][0x23c], -R61 ;  /* 0x00008f00aa377a23 */ /* 0x000fc8000001083d */
[----:B------:R-:W-:Y:S03]  /*d100*/  MUFU.EX2 R54, R54 ;  /* 0x0000003600367308 */ /* 0x000fe60000000800 */
[C---:B------:R-:W-:Y:S01]  /*d110*/  HMMA.16816.F32.BF16 R112, R4.reuse, R42, R112 ;  /* 0x0000002a0470723c */ /* 0x040fe20000041870 */
[----:B------:R-:W-:Y:S04]  /*d120*/  LDSM.16.MT88.4 R40, [R213+0x12800] ;  /* 0x01280000d528783b */ /* 0x000fe80000004200 */
[----:B------:R-:W1:Y:S03]  /*d130*/  MUFU.EX2 R55, R55 ;  /* 0x0000003700377308 */ /* 0x000e660000000800 */
[C---:B------:R-:W-:Y:S08]  /*d140*/  HMMA.16816.F32.BF16 R120, R4.reuse, R32, R120 ;  /* 0x000000200478723c */ /* 0x040ff00000041878 */
[----:B------:R-:W-:Y:S01]  /*d150*/  HMMA.16816.F32.BF16 R116, R4, R34, R116 ;  /* 0x000000220474723c */ /* 0x000fe20000041874 */
[----:B------:R-:W3:Y:S06]  /*d160*/  LDSM.16.MT88.4 R32, [R214+0x12000] ;  /* 0x01200000d620783b */ /* 0x000eec0000004200 */
[----:B------:R-:W-:Y:S01]  /*d170*/  F2FP.BF16.PACK_AB R4, R182, R147 ;  /* 0x00000093b604723e */ /* 0x000fe200000010ff */
[----:B------:R-:W-:Y:S01]  /*d180*/  FADD.FTZ R147, R147, R0 ;  /* 0x0000000093937221 */ /* 0x000fe20000010000 */
[----:B------:R-:W-:Y:S01]  /*d190*/  F2FP.BF16.PACK_AB R5, R186, R151 ;  /* 0x00000097ba05723e */ /* 0x000fe200000010ff */
[----:B--2---:R-:W-:Y:S01]  /*d1a0*/  FADD.FTZ R0, R52, R3 ;  /* 0x0000000334007221 */ /* 0x004fe20000010000 */
[----:B------:R-:W-:Y:S01]  /*d1b0*/  F2FP.BF16.PACK_AB R6, R188, R149 ;  /* 0x00000095bc06723e */ /* 0x000fe200000010ff */
[----:B------:R-:W-:Y:S01]  /*d1c0*/  FADD.FTZ R182, R182, R147 ;  /* 0x00000093b6b67221 */ /* 0x000fe20000010000 */
[C---:B-1----:R-:W-:Y:S01]  /*d1d0*/  F2FP.BF16.PACK_AB R7, R53.reuse, R52 ;  /* 0x000000343507723e */ /* 0x042fe200000010ff */
[----:B------:R-:W-:-:S02]  /*d1e0*/  FADD.FTZ R0, R53, R0 ;  /* 0x0000000035007221 */ /* 0x000fc40000010000 */
[----:B------:R-:W-:-:S04]  /*d1f0*/  FADD.FTZ R149, R149, R182 ;  /* 0x000000b695957221 */ /* 0x000fc80000010000 */
[----:B----4-:R-:W-:Y:S01]  /*d200*/  HMMA.16816.F32.BF16 R72, R4, R16, R72 ;  /* 0x000000100448723c */ /* 0x010fe20000041848 */
[----:B------:R-:W-:-:S07]  /*d210*/  FADD.FTZ R3, R188, R149 ;  /* 0x00000095bc037221 */ /* 0x000fce0000010000 */
        /* <DEDUP_REMOVED lines=8> */
[C---:B-----5:R-:W-:Y:S08]  /*d2a0*/  HMMA.16816.F32.BF16 R128, R4.reuse, R24, R128 ;  /* 0x000000180480723c */ /* 0x060ff00000041880 */
[C---:B------:R-:W-:Y:S01]  /*d2b0*/  HMMA.16816.F32.BF16 R68, R4.reuse, R26, R68 ;  /* 0x0000001a0444723c */ /* 0x040fe20000041844 */
[----:B------:R-:W-:Y:S07]  /*d2c0*/  LDSM.16.MT88.4 R24, [R216+0xe800] ;  /* 0x00e80000d818783b */ /* 0x000fee0000004200 */
[C---:B------:R-:W-:Y:S08]  /*d2d0*/  HMMA.16816.F32.BF16 R96, R4.reuse, R20, R96 ;  /* 0x000000140460723c */ /* 0x040ff00000041860 */
        /* <DEDUP_REMOVED lines=19> */
[----:B------:R-:W-:-:S04]  /*d410*/  FADD.FTZ R3, R153, R0 ;  /* 0x0000000099037221 */ /* 0x000fc80000010000 */
[----:B---3--:R-:W-:Y:S01]  /*d420*/  HMMA.16816.F32.BF16 R72, R4, R8, R72 ;  /* 0x000000080448723c */ /* 0x008fe20000041848 */
[----:B------:R-:W-:-:S07]  /*d430*/  FADD.FTZ R3, R168, R3 ;  /* 0x00000003a8037221 */ /* 0x000fce0000010000 */
        /* <DEDUP_REMOVED lines=9> */
[C---:B---3--:R-:W-:Y:S08]  /*d4d0*/  HMMA.16816.F32.BF16 R104, R4.reuse, R8, R104 ;  /* 0x000000080468723c */ /* 0x048ff00000041868 */
[C---:B------:R-:W-:Y:S01]  /*d4e0*/  HMMA.16816.F32.BF16 R124, R4.reuse, R10, R124 ;  /* 0x0000000a047c723c */ /* 0x040fe2000004187c */
[----:B------:R-:W2:Y:S07]  /*d4f0*/  LDSM.16.MT88.4 R8, [R216+0x13000] ;  /* 0x01300000d808783b */ /* 0x000eae0000004200 */
[C---:B------:R-:W-:Y:S01]  /*d500*/  HMMA.16816.F32.BF16 R100, R4.reuse, R14, R100 ;  /* 0x0000000e0464723c */ /* 0x040fe20000041864 */
[----:B------:R-:W3:Y:S07]  /*d510*/  LDSM.16.MT88.4 R12, [R212+0xf000] ;  /* 0x00f00000d40c783b */ /* 0x000eee0000004200 */
[C---:B------:R-:W-:Y:S01]  /*d520*/  HMMA.16816.F32.BF16 R108, R4.reuse, R40, R108 ;  /* 0x00000028046c723c */ /* 0x040fe2000004186c */
[----:B------:R-:W4:Y:S07]  /*d530*/  MUFU.EX2 R41, R140 ;  /* 0x0000008c00297308 */ /* 0x000f2e0000000800 */
[C---:B------:R-:W-:Y:S08]  /*d540*/  HMMA.16816.F32.BF16 R128, R4.reuse, R24, R128 ;  /* 0x000000180480723c */ /* 0x040ff00000041880 */
[C---:B------:R-:W-:Y:S01]  /*d550*/  HMMA.16816.F32.BF16 R68, R4.reuse, R26, R68 ;  /* 0x0000001a0444723c */ /* 0x040fe20000041844 */
[----:B------:R-:W5:Y:S07]  /*d560*/  LDSM.16.MT88.4 R24, [R214+0xf000] ;  /* 0x00f00000d618783b */ /* 0x000f6e0000004200 */
[C---:B------:R-:W-:Y:S08]  /*d570*/  HMMA.16816.F32.BF16 R112, R4.reuse, R42, R112 ;  /* 0x0000002a0470723c */ /* 0x040ff00000041870 */
[C---:B-1----:R-:W-:Y:S08]  /*d580*/  HMMA.16816.F32.BF16 R120, R4.reuse, R16, R120 ;  /* 0x000000100478723c */ /* 0x042ff00000041878 */
[----:B------:R-:W-:Y:S01]  /*d590*/  HMMA.16816.F32.BF16 R116, R4, R18, R116 ;  /* 0x000000120474723c */ /* 0x000fe20000041874 */
[----:B------:R-:W-:Y:S06]  /*d5a0*/  LDSM.16.MT88.4 R16, [R214+0x13000] ;  /* 0x01300000d610783b */ /* 0x000fec0000004200 */
[----:B------:R-:W-:Y:S01]  /*d5b0*/  F2FP.BF16.PACK_AB R4, R159, R154 ;  /* 0x0000009a9f04723e */ /* 0x000fe200000010ff */
[----:B------:R-:W-:Y:S01]  /*d5c0*/  FADD.FTZ R154, R154, R3 ;  /* 0x000000039a9a7221 */ /* 0x000fe20000010000 */
[----:B------:R-:W-:-:S02]  /*d5d0*/  F2FP.BF16.PACK_AB R5, R163, R146 ;  /* 0x00000092a305723e */ /* 0x000fc400000010ff */
[----:B------:R-:W-:Y:S01]  /*d5e0*/  F2FP.BF16.PACK_AB R6, R161, R150 ;  /* 0x00000096a106723e */ /* 0x000fe200000010ff */
[----:B------:R-:W-:Y:S01]  /*d5f0*/  FADD.FTZ R159, R159, R154 ;  /* 0x0000009a9f9f7221 */ /* 0x000fe20000010000 */
[----:B----4-:R-:W-:Y:S02]  /*d600*/  F2FP.BF16.PACK_AB R7, R41, R142 ;  /* 0x0000008e2907723e */ /* 0x010fe400000010ff */
[----:B------:R-:W-:Y:S01]  /*d610*/  MOV R3, R37 ;  /* 0x0000002500037202 */ /* 0x000fe20000000f00 */
[----:B------:R-:W-:-:S04]  /*d620*/  FADD.FTZ R150, R150, R159 ;  /* 0x0000009f96967221 */ /* 0x000fc80000010000 */
[----:B--2---:R-:W-:Y:S01]  /*d630*/  HMMA.16816.F32.BF16 R96, R4, R8, R96 ;  /* 0x000000080460723c */ /* 0x004fe20000041860 */
        /* <DEDUP_REMOVED lines=15> */
[----:B-----5:R-:W-:Y:S01]  /*d730*/  HMMA.16816.F32.BF16 R72, R4, R24, R72 ;  /* 0x000000180448723c */ /* 0x020fe20000041848 */
        /* <DEDUP_REMOVED lines=11> */
[----:B------:R-:W4:Y:S04]  /*d7f0*/  LDSM.16.MT88.4 R8, [R212+0xf800] ;  /* 0x00f80000d408783b */ /* 0x000f280000004200 */
[----:B------:R-:W-:Y:S03]  /*d800*/  MUFU.EX2 R26, R26 ;  /* 0x0000001a001a7308 */ /* 0x000fe60000000800 */
[C---:B------:R-:W-:Y:S05]  /*d810*/  HMMA.16816.F32.BF16 R104, R4.reuse, R16, R104 ;  /* 0x000000100468723c */ /* 0x040fea0000041868 */
[----:B------:R-:W5:Y:S03]  /*d820*/  MUFU.EX2 R27, R27 ;  /* 0x0000001b001b7308 */ /* 0x000f660000000800 */
[C---:B------:R-:W-:Y:S01]  /*d830*/  HMMA.16816.F32.BF16 R124, R4.reuse, R18, R124 ;  /* 0x00000012047c723c */ /* 0x040fe2000004187c */
[----:B------:R-:W4:Y:S04]  /*d840*/  LDSM.16.MT88.4 R16, [R216+0xf800] ;  /* 0x00f80000d810783b */ /* 0x000f280000004200 */
[----:B------:R-:W-:Y:S03]  /*d850*/  MUFU.EX2 R34, R34 ;  /* 0x0000002200227308 */ /* 0x000fe60000000800 */
[C---:B--2---:R-:W-:Y:S05]  /*d860*/  HMMA.16816.F32.BF16 R108, R4.reuse, R20, R108 ;  /* 0x00000014046c723c */ /* 0x044fea000004186c */
[----:B------:R-:W2:Y:S03]  /*d870*/  MUFU.EX2 R35, R35 ;  /* 0x0000002300237308 */ /* 0x000ea60000000800 */
[----:B------:R-:W-:Y:S01]  /*d880*/  HMMA.16816.F32.BF16 R112, R4, R22, R112 ;  /* 0x000000160470723c */ /* 0x000fe20000041870 */
[----:B------:R-:W4:Y:S06]  /*d890*/  LDSM.16.MT88.4 R20, [R213+0xf800] ;  /* 0x00f80000d514783b */ /* 0x000f2c0000004200 */
[----:B-1----:R-:W-:Y:S01]  /*d8a0*/  F2FP.BF16.PACK_AB R4, R25, R24 ;  /* 0x000000181904723e */ /* 0x002fe200000010ff */
[----:B------:R-:W-:Y:S01]  /*d8b0*/  FADD.FTZ R24, R24, R161 ;  /* 0x000000a118187221 */ /* 0x000fe20000010000 */
[----:B------:R-:W-:-:S02]  /*d8c0*/  F2FP.BF16.PACK_AB R5, R33, R32 ;  /* 0x000000202105723e */ /* 0x000fc400000010ff */
[----:B-----5:R-:W-:Y:S01]  /*d8d0*/  F2FP.BF16.PACK_AB R6, R27, R26 ;  /* 0x0000001a1b06723e */ /* 0x020fe200000010ff */
[----:B------:R-:W-:Y:S01]  /*d8e0*/  FADD.FTZ R25, R25, R24 ;  /* 0x0000001819197221 */ /* 0x000fe20000010000 */
[----:B--2---:R-:W-:-:S03]  /*d8f0*/  F2FP.BF16.PACK_AB R7, R35, R34 ;  /* 0x000000222307723e */ /* 0x004fc600000010ff */
[----:B------:R-:W-:-:S04]  /*d900*/  FADD.FTZ R26, R26, R25 ;  /* 0x000000191a1a7221 */ /* 0x000fc80000010000 */
[----:B---3--:R-:W-:Y:S01]  /*d910*/  HMMA.16816.F32.BF16 R72, R4, R12, R72 ;  /* 0x0000000c0448723c */ /* 0x008fe20000041848 */
[----:B------:R-:W-:-:S07]  /*d920*/  FADD.FTZ R241, R27, R26 ;  /* 0x0000001a1bf17221 */ /* 0x000fce0000010000 */
[C---:B------:R-:W-:Y:S01]  /*d930*/  HMMA.16816.F32.BF16 R76, R4.reuse, R14, R76 ;  /* 0x0000000e044c723c */ /* 0x040fe2000004184c */
[----:B------:R-:W1:Y:S07]  /*d940*/  LDSM.16.MT88.4 R12, [R216+0x13800] ;  /* 0x01380000d80c783b */ /* 0x000e6e0000004200 */
[C---:B----4-:R-:W-:Y:S08]  /*d950*/  HMMA.16816.F32.BF16 R88, R4.reuse, R8, R88 ;  /* 0x000000080458723c */ /* 0x050ff00000041858 */
        /* <DEDUP_REMOVED lines=9> */
[C---:B--2---:R-:W-:Y:S07]  /*d9f0*/  HMMA.16816.F32.BF16 R108, R4.reuse, R8, R108 ;  /* 0x00000008046c723c */ /* 0x044fee000004186c */
[----:B------:R-:W-:Y:S01]  /*da00*/  FADD.FTZ R9, R157, R162 ;  /* 0x000000a29d097221 */ /* 0x000fe20000010000 */
[----:B------:R-:W-:Y:S03]  /*da10*/  HMMA.16816.F32.BF16 R84, R4, R22, R84 ;  /* 0x000000160454723c */ /* 0x000fe60000041854 */
[----:B------:R-:W-:-:S04]  /*da20*/  FADD.FTZ R9, R156, R9 ;  /* 0x000000099c097221 */ /* 0x000fc80000010000 */
[----:B------:R-:W-:Y:S01]  /*da30*/  FADD.FTZ R146, R146, R9 ;  /* 0x0000000992927221 */ /* 0x000fe20000010000 */
[----:B---3--:R-:W-:Y:S03]  /*da40*/  HMMA.16816.F32.BF16 R104, R4, R16, R104 ;  /* 0x000000100468723c */ /* 0x008fe60000041868 */
[----:B------:R-:W-:-:S04]  /*da50*/  FADD.FTZ R163, R163, R146 ;  /* 0x00000092a3a37221 */ /* 0x000fc80000010000 */
[----:B------:R-:W-:Y:S01]  /*da60*/  FADD.FTZ R142, R142, R163 ;  /* 0x000000a38e8e7221 */ /* 0x000fe20000010000 */
[----:B------:R-:W-:Y:S03]  /*da70*/  HMMA.16816.F32.BF16 R124, R4, R18, R124 ;  /* 0x00000012047c723c */ /* 0x000fe6000004187c */
[----:B------:R-:W-:-:S04]  /*da80*/  FADD.FTZ R41, R41, R142 ;  /* 0x0000008e29297221 */ /* 0x000fc80000010000 */
[----:B------:R-:W-:Y:S01]  /*da90*/  FADD.FTZ R32, R32, R41 ;  /* 0x0000002920207221 */ /* 0x000fe20000010000 */
[----:B------:R-:W-:Y:S03]  /*daa0*/  HMMA.16816.F32.BF16 R112, R4, R10, R112 ;  /* 0x0000000a0470723c */ /* 0x000fe60000041870 */
[----:B------:R-:W-:-:S04]  /*dab0*/  FADD.FTZ R33, R33, R32 ;  /* 0x0000002021217221 */ /* 0x000fc80000010000 */
[----:B------:R-:W-:Y:S01]  /*dac0*/  FADD.FTZ R34, R34, R33 ;  /* 0x0000002122227221 */ /* 0x000fe20000010000 */
[----:B-1----:R-:W-:Y:S03]  /*dad0*/  HMMA.16816.F32.BF16 R120, R4, R12, R120 ;  /* 0x0000000c0478723c */ /* 0x002fe60000041878 */
[----:B------:R-:W-:-:S05]  /*dae0*/  FADD.FTZ R239, R35, R34 ;  /* 0x0000002223ef7221 */ /* 0x000fca0000010000 */
[----:B------:R-:W-:Y:S11]  /*daf0*/  HMMA.16816.F32.BF16 R116, R4, R14, R116 ;  /* 0x0000000e0474723c */ /* 0x000ff60000041874 */
[----:B------:R-:W-:Y:S08]  /*db00*/  @!UPT UIADD3 URZ, URZ, URZ, URZ ;  /* 0x0000003f3f3ff290 */ /* 0x000ff0000fffe03f */
.L_x_1507:
[----:B------:R-:W-:Y:S05]  /*db10*/  @!P3 BRA `(.L_x_1515) ;  /* 0x000049d00000b947 */ /* 0x000fea0003800000 */
[----:B------:R-:W-:Y:S01]  /*db20*/  ULDC.64 UR8, c[0x0][0x1a0] ;  /* 0x0000680000087ab9 */ /* 0x000fe20000000a00 */
[----:B------:R-:W-:Y:S01]  /*db30*/  IMAD.MOV.U32 R0, RZ, RZ, R3 ;  /* 0x000000ffff007224 */ /* 0x000fe200078e0003 */
[----:B------:R-:W-:Y:S01]  /*db40*/  ULEA UR5, -UR8, URZ, 0x7 ;  /* 0x0000003f08057291 */ /* 0x000fe2000f8e393f */
[----:B------:R-:W-:Y:S01]  /*db50*/  IMAD.MOV.U32 R133, RZ, RZ, R132 ;  /* 0x000000ffff857224 */ /* 0x000fe200078e0084 */
[----:B------:R-:W-:Y:S02]  /*db60*/  ULDC.64 UR6, c[0x0][0x198] ;  /* 0x0000660000067ab9 */ /* 0x000fe40000000a00 */
[----:B------:R-:W-:Y:S02]  /*db70*/  USHF.R.S32.HI UR4, URZ, 0x1f, UR5 ;  /* 0x0000001f3f047899 */ /* 0x000fe40008011405 */
[----:B------:R-:W-:Y:S01]  /*db80*/  ULEA UR11, -UR6, URZ, 0x7 ;  /* 0x0000003f060b7291 */ /* 0x000fe2000f8e393f */
[----:B------:R-:W-:-:S03]  /*db90*/  MOV R236, UR5 ;  /* 0x0000000500ec7c02 */ /* 0x000fc60008000f00 */
[----:B------:R-:W-:Y:S01]  /*dba0*/  MOV R233, UR4 ;  /* 0x0000000400e97c02 */ /* 0x000fe20008000f00 */
[----:B------:R-:W-:Y:S02]  /*dbb0*/  USHF.R.S32.HI UR10, URZ, 0x1f, UR11 ;  /* 0x0000001f3f0a7899 */ /* 0x000fe4000801140b */
[----:B------:R-:W-:Y:S02]  /*dbc0*/  ULDC.64 UR4, c[0x0][0x1a0] ;  /* 0x0000680000047ab9 */ /* 0x000fe40000000a00 */
.L_x_1519:
[----:B------:R-:W-:Y:S04]  /*dbd0*/  DEPBAR.LE SB0, 0x0 ;  /* 0x000080000000791a */ /* 0x000fe80000000000 */
[----:B------:R-:W-:Y:S01]  /*dbe0*/  BAR.SYNC.DEFER_BLOCKING 0x0 ;  /* 0x0000000000007b1d */ /* 0x000fe20000010000 */
[----:B------:R-:W-:Y:S01]  /*dbf0*/  IADD3 R229, R229, -0x1, RZ ;  /* 0xffffffffe5e57810 */ /* 0x000fe20007ffe0ff */
[----:B------:R-:W-:Y:S01]  /*dc00*/  IMAD.MOV.U32 R3, RZ, RZ, R236 ;  /* 0x000000ffff037224 */ /* 0x000fe200078e00ec */
[----:B------:R-:W-:Y:S03]  /*dc10*/  MOV R56, R233 ;  /* 0x000000e900387202 */ /* 0x000fe60000000f00 */
[----:B------:R-:W-:Y:S02]  /*dc20*/  UMOV UR13, UR4 ;  /* 0x00000004000d7c82 */ /* 0x000fe40008000000 */
[----:B------:R-:W-:Y:S01]  /*dc30*/  UMOV UR12, UR5 ;  /* 0x00000005000c7c82 */ /* 0x000fe20008000000 */
[----:B------:R-:W-:-:S05]  /*dc40*/  @!P0 BRA `(.L_x_1516) ;  /* 0x000003e000008947 */ /* 0x000fca0003800000 */
[----:B------:R-:W-:Y:S01]  /*dc50*/  IABS R2, c[0x0][0x2d0] ;  /* 0x0000b40000027a13 */ /* 0x000fe20000000000 */
[----:B------:R-:W-:Y:S02]  /*dc60*/  UMOV UR13, UR8 ;  /* 0x00000008000d7c82 */ /* 0x000fe40008000000 */
[----:B------:R-:W-:Y:S01]  /*dc70*/  UMOV UR12, UR9 ;  /* 0x00000009000c7c82 */ /* 0x000fe20008000000 */
[----:B------:R-:W1:Y:S10]  /*dc80*/  I2F.RP R7, R2 ;  /* 0x0000000200077306 */ /* 0x000e740000209400 */
[----:B-1----:R-:W1:Y:S02]  /*dc90*/  MUFU.RCP R3, R7 ;  /* 0x0000000700037308 */ /* 0x002e640000001000 */
[----:B-1----:R-:W-:Y:S01]  /*dca0*/  IADD3 R8, R3, 0xffffffe, RZ ;  /* 0x0ffffffe03087810 */ /* 0x002fe20007ffe0ff */
[----:B------:R-:W-:Y:S07]  /*dcb0*/  IMAD.SHL.U32 R3, R229, 0x80, RZ ;  /* 0x00000080e5037824 */ /* 0x000fee00078e00ff */
[----:B------:R-:W1:Y:S01]  /*dcc0*/  F2I.FTZ.U32.TRUNC.NTZ R9, R8 ;  /* 0x0000000800097305 */ /* 0x000e62000021f000 */
[----:B------:R-:W-:Y:S02]  /*dcd0*/  IABS R4, R3 ;  /* 0x0000000300047213 */ /* 0x000fe40000000000 */
[C---:B------:R-:W-:Y:S02]  /*dce0*/  IADD3 R10, R3.reuse, 0x80, RZ ;  /* 0x00000080030a7810 */ /* 0x040fe40007ffe0ff */
[----:B------:R-:W-:Y:S02]  /*dcf0*/  LOP3.LUT R3, R3, c[0x0][0x2d0], RZ, 0x3c, !PT ;  /* 0x0000b40003037a12 */ /* 0x000fe400078e3cff */
[----:B------:R-:W-:Y:S02]  /*dd00*/  IABS R6, R10 ;  /* 0x0000000a00067213 */ /* 0x000fe40000000000 */
[----:B------:R-:W-:Y:S02]  /*dd10*/  LOP3.LUT R10, R10, c[0x0][0x2d0], RZ, 0x3c, !PT ;  /* 0x0000b4000a0a7a12 */ /* 0x000fe400078e3cff */
[----:B------:R-:W-:Y:S02]  /*dd20*/  ISETP.GE.AND P1, PT, R3, RZ, PT ;  /* 0x000000ff0300720c */ /* 0x000fe40003f26270 */
        /* <DEDUP_REMOVED lines=14> */
[----:B------:R-:W-:Y:S01]  /*de10*/  @!P4 IADD3 R9, R9, 0x1, RZ ;  /* 0x000000010909c810 */ /* 0x000fe20007ffe0ff */
[--C-:B------:R-:W-:Y:S01]  /*de20*/  @!P4 IMAD.IADD R6, R6, 0x1, -R2.reuse ;  /* 0x000000010606c824 */ /* 0x100fe200078e0a02 */
[----:B------:R-:W-:Y:S01]  /*de30*/  @!P2 IADD3 R8, R8, 0x1, RZ ;  /* 0x000000010808a810 */ /* 0x000fe20007ffe0ff */
[----:B------:R-:W-:Y:S01]  /*de40*/  @!P2 IMAD.IADD R4, R4, 0x1, -R2 ;  /* 0x000000010404a824 */ /* 0x000fe200078e0a02 */
[----:B------:R-:W-:Y:S02]  /*de50*/  ISETP.NE.AND P2, PT, RZ, c[0x0][0x2d0], PT ;  /* 0x0000b400ff007a0c */ /* 0x000fe40003f45270 */
[-C--:B------:R-:W-:Y:S01]  /*de60*/  ISETP.GE.U32.AND P6, PT, R6, R2.reuse, PT ;  /* 0x000000020600720c */ /* 0x080fe20003fc6070 */
[----:B------:R-:W-:Y:S01]  /*de70*/  IMAD.MOV.U32 R6, RZ, RZ, c[0x0][0x2d0] ;  /* 0x0000b400ff067624 */ /* 0x000fe200078e00ff */
[----:B------:R-:W-:Y:S11]  /*de80*/  ISETP.GE.U32.AND P5, PT, R4, R2, PT ;  /* 0x000000020400720c */ /* 0x000ff60003fa6070 */
[----:B------:R-:W-:Y:S02]  /*de90*/  @P6 IADD3 R9, R9, 0x1, RZ ;  /* 0x0000000109096810 */ /* 0x000fe40007ffe0ff */
[----:B------:R-:W-:Y:S03]  /*dea0*/  @P5 IADD3 R8, R8, 0x1, RZ ;  /* 0x0000000108085810 */ /* 0x000fe60007ffe0ff */
[----:B------:R-:W-:Y:S01]  /*deb0*/  @!P3 IMAD.MOV R9, RZ, RZ, -R9 ;  /* 0x000000ffff09b224 */ /* 0x000fe200078e0a09 */
[----:B------:R-:W-:Y:S04]  /*dec0*/  @!P1 IADD3 R8, -R8, RZ, RZ ;  /* 0x000000ff08089210 */ /* 0x000fe80007ffe1ff */
        /* <DEDUP_REMOVED lines=13> */
[----:B------:R-:W-:Y:S05]  /*dfa0*/  IMAD R2, R3, UR8, R2 ;  /* 0x0000000803027c24 */ /* 0x000fea000f8e0202 */
[----:B------:R-:W-:Y:S01]  /*dfb0*/  IADD3 R7, R7, R2, RZ ;  /* 0x0000000207077210 */ /* 0x000fe20007ffe0ff */
[----:B--2---:R-:W-:Y:S04]  /*dfc0*/  IMAD.IADD R4, R4, 0x1, -R5 ;  /* 0x0000000104047824 */ /* 0x004fe800078e0a05 */
[C---:B------:R-:W-:Y:S01]  /*dfd0*/  IMAD.WIDE.U32 R6, R4.reuse, c[0x0][0x188], R6 ;  /* 0x0000620004067a25 */ /* 0x040fe200078e0006 */
[----:B------:R-:W-:Y:S05]  /*dfe0*/  SHF.R.S32.HI R3, RZ, 0x1f, R4 ;  /* 0x0000001fff037819 */ /* 0x000fea0000011404 */
[----:B------:R-:W-:Y:S04]  /*dff0*/  IMAD R3, R3, c[0x0][0x188], RZ ;  /* 0x0000620003037a24 */ /* 0x000fe800078e02ff */
[----:B------:R-:W-:Y:S02]  /*e000*/  IMAD R5, R4, c[0x0][0x18c], R3 ;  /* 0x0000630004057a24 */ /* 0x000fe400078e0203 */
[----:B------:R-:W-:Y:S02]  /*e010*/  IMAD.MOV.U32 R3, RZ, RZ, R6 ;  /* 0x000000ffff037224 */ /* 0x000fe400078e0006 */
[----:B------:R-:W-:Y:S02]  /*e020*/  IMAD.IADD R56, R7, 0x1, R5 ;  /* 0x0000000107387824 */ /* 0x000fe400078e0205 */
.L_x_1516:
[C---:B------:R-:W-:Y:S02]  /*e030*/  ISETP.GE.AND P4, PT, R231.reuse, c[0x0][0x220], PT ;  /* 0x00008800e7007a0c */ /* 0x040fe40003f86270 */
[----:B------:R-:W-:Y:S02]  /*e040*/  IADD3 R57, R231, 0x40, RZ ;  /* 0x00000040e7397810 */ /* 0x000fe40007ffe0ff */
[-C--:B------:R-:W-:Y:S02]  /*e050*/  LEA R2, P2, R3, R172.reuse, 0x1 ;  /* 0x000000ac03027211 */ /* 0x080fe400078408ff */
[----:B------:R-:W-:Y:S02]  /*e060*/  ISETP.GE.AND P3, PT, R57, c[0x0][0x220], PT ;  /* 0x0000880039007a0c */ /* 0x000fe40003f66270 */
[C---:B------:R-:W-:Y:S02]  /*e070*/  IADD3 R61, P1, R228.reuse, R3, RZ ;  /* 0x00000003e43d7210 */ /* 0x040fe40007f3e0ff */
[--C-:B------:R-:W-:Y:S03]  /*e080*/  LEA.HI.X R3, R3, R173, R56.reuse, 0x1, P2 ;  /* 0x000000ad03037211 */ /* 0x100fe600010f0c38 */
[----:B------:R-:W-:Y:S01]  /*e090*/  @P4 STS.128 [R230+0xc000], RZ ;  /* 0x00c000ffe6004388 */ /* 0x000fe20000000c00 */
[----:B------:R-:W-:Y:S01]  /*e0a0*/  IMAD.X R56, R227, 0x1, R56, P1 ;  /* 0x00000001e3387824 */ /* 0x000fe200008e0638 */
[CC--:B------:R-:W-:Y:S02]  /*e0b0*/  @!P4 LEA R174, P5, R61.reuse, R172.reuse, 0x1 ;  /* 0x000000ac3daec211 */ /* 0x0c0fe400078a08ff */
[----:B------:R-:W-:Y:S01]  /*e0c0*/  @!PT LDS RZ, [RZ] ;  /* 0x00000000fffff984 */ /* 0x000fe20000000800 */
[----:B------:R-:W-:Y:S01]  /*e0d0*/  @!PT LDS RZ, [RZ] ;  /* 0x00000000fffff984 */ /* 0x000fe20000000800 */
[----:B------:R-:W-:Y:S01]  /*e0e0*/  @!PT LDS RZ, [RZ] ;  /* 0x00000000fffff984 */ /* 0x000fe20000000800 */
[----:B------:R1:W-:Y:S01]  /*e0f0*/  @!P4 LDGSTS.E.BYPASS.LTC128B.128 [R230+0xc000], [R2.64] ;  /* 0x0c00000002e6cfae */ /* 0x0003e2000b901d4e */
[C---:B------:R-:W-:Y:S02]  /*e100*/  IADD3 R59, P1, R228.reuse, R61, RZ ;  /* 0x0000003de43b7210 */ /* 0x040fe40007f3e0ff */
[CCC-:B------:R-:W-:Y:S01]  /*e110*/  @!P4 LEA.HI.X R175, R61.reuse, R173.reuse, R56.reuse, 0x1, P5 ;  /* 0x000000ad3dafc211 */ /* 0x1c0fe200028f0c38 */
[----:B------:R-:W-:Y:S01]  /*e120*/  @P3 STS.128 [R230+0x10000], RZ ;  /* 0x010000ffe6003388 */ /* 0x000fe20000000c00 */
[-C--:B------:R-:W-:Y:S01]  /*e130*/  @!P3 LEA R64, P2, R61, R172.reuse, 0x1 ;  /* 0x000000ac3d40b211 */ /* 0x080fe200078408ff */
[--C-:B------:R-:W-:Y:S01]  /*e140*/  IMAD.X R58, R227, 0x1, R56.reuse, P1 ;  /* 0x00000001e33a7824 */ /* 0x100fe200008e0638 */
[-C--:B------:R-:W-:Y:S01]  /*e150*/  @!P4 LEA R134, P6, R59, R172.reuse, 0x1 ;  /* 0x000000ac3b86c211 */ /* 0x080fe200078c08ff */
[----:B------:R-:W-:Y:S01]  /*e160*/  @!PT LDS RZ, [RZ] ;  /* 0x00000000fffff984 */ /* 0x000fe20000000800 */
[----:B------:R-:W-:Y:S01]  /*e170*/  @!PT LDS RZ, [RZ] ;  /* 0x00000000fffff984 */ /* 0x000fe20000000800 */
[----:B------:R-:W-:Y:S01]  /*e180*/  @!PT LDS RZ, [RZ] ;  /* 0x00000000fffff984 */ /* 0x000fe20000000800 */
[----:B------:R1:W-:Y:S01]  /*e190*/  @!P3 LDGSTS.E.BYPASS.LTC128B.128 [R230+0x10000], [R2.64+0x80] ;  /* 0x1000008002e6bfae */ /* 0x0003e2000b901d4e */
[-C--:B------:R-:W-:Y:S02]  /*e1a0*/  @!P3 LEA.HI.X R65, R61, R173.reuse, R56, 0x1, P2 ;  /* 0x000000ad3d41b211 */ /* 0x080fe400010f0c38 */
[C-C-:B------:R-:W-:Y:S01]  /*e1b0*/  @!P4 LEA.HI.X R135, R59.reuse, R173, R58.reuse, 0x1, P6 ;  /* 0x000000ad3b87c211 */ /* 0x140fe200030f0c3a */
[----:B------:R-:W-:Y:S01]  /*e1c0*/  @P4 STS.128 [R230+0xc800], RZ ;  /* 0x00c800ffe6004388 */ /* 0x000fe20000000c00 */
[CC--:B------:R-:W-:Y:S02]  /*e1d0*/  @!P3 LEA R62, P1, R59.reuse, R172.reuse, 0x1 ;  /* 0x000000ac3b3eb211 */ /* 0x0c0fe400078208ff */
[C---:B------:R-:W-:Y:S01]  /*e1e0*/  IADD3 R57, P5, R228.reuse, R59, RZ ;  /* 0x0000003be4397210 */ /* 0x040fe20007fbe0ff */
[----:B------:R-:W-:Y:S01]  /*e1f0*/  @!PT LDS RZ, [RZ] ;  /* 0x00000000fffff984 */ /* 0x000fe20000000800 */
[----:B------:R-:W-:Y:S01]  /*e200*/  @!PT LDS RZ, [RZ] ;  /* 0x00000000fffff984 */ /* 0x000fe20000000800 */
[----:B------:R-:W-:Y:S01]  /*e210*/  @!PT LDS RZ, [RZ] ;  /* 0x00000000fffff984 */ /* 0x000fe20000000800 */
[----:B------:R2:W-:Y:S01]  /*e220*/  @!P4 LDGSTS.E.BYPASS.LTC128B.128 [R230+0xc800], [R174.64] ;  /* 0x0c800000aee6cfae */ /* 0x0005e2000b901d4e */
[--C-:B------:R-:W-:Y:S02]  /*e230*/  @!P3 LEA.HI.X R63, R59, R173, R58.reuse, 0x1, P1 ;  /* 0x000000ad3b3fb211 */ /* 0x100fe400008f0c3a */
[-C--:B------:R-:W-:Y:S01]  /*e240*/  @!P3 LEA R60, P1, R57, R172.reuse, 0x1 ;  /* 0x000000ac393cb211 */ /* 0x080fe200078208ff */
[----:B------:R-:W-:Y:S01]  /*e250*/  @P3 STS.128 [R230+0x10800], RZ ;  /* 0x010800ffe6003388 */ /* 0x000fe20000000c00 */
[----:B------:R-:W-:Y:S01]  /*e260*/  IMAD.X R58, R227, 0x1, R58, P5 ;  /* 0x00000001e33a7824 */ /* 0x000fe200028e063a */
[CC--:B------:R-:W-:Y:S02]  /*e270*/  @!P4 LEA R66, P5, R57.reuse, R172.reuse, 0x1 ;  /* 0x000000ac3942c211 */ /* 0x0c0fe400078a08ff */
[----:B------:R-:W-:Y:S01]  /*e280*/  @!PT LDS RZ, [RZ] ;  /* 0x00000000fffff984 */ /* 0x000fe20000000800 */
[----:B------:R-:W-:Y:S01]  /*e290*/  @!PT LDS RZ, [RZ] ;  /* 0x00000000fffff984 */ /* 0x000fe20000000800 */
[----:B------:R-:W-:Y:S01]  /*e2a0*/  @!PT LDS RZ, [RZ] ;  /* 0x00000000fffff984 */ /* 0x000fe20000000800 */
[----:B------:R3:W-:Y:S01]  /*e2b0*/  @!P3 LDGSTS.E.BYPASS.LTC128B.128 [R230+0x10800], [R64.64+0x80] ;  /* 0x1080008040e6bfae */ /* 0x0007e2000b901d4e */
[C---:B------:R-:W-:Y:S02]  /*e2c0*/  IADD3 R59, P2, R228.reuse, R57, RZ ;  /* 0x00000039e43b7210 */ /* 0x040fe40007f5e0ff */
[CCC-:B------:R-:W-:Y:S01]  /*e2d0*/  @!P4 LEA.HI.X R67, R57.reuse, R173.reuse, R58.reuse, 0x1, P5 ;  /* 0x000000ad3943c211 */ /* 0x1c0fe200028f0c3a */
[----:B------:R-:W-:Y:S01]  /*e2e0*/  @P4 STS.128 [R230+0xd000], RZ ;  /* 0x00d000ffe6004388 */ /* 0x000fe20000000c00 */
[-CC-:B------:R-:W-:Y:S01]  /*e2f0*/  @!P3 LEA.HI.X R61, R57, R173.reuse, R58.reuse, 0x1, P1 ;  /* 0x000000ad393db211 */ /* 0x180fe200008f0c3a */
[----:B------:R-:W-:Y:S01]  /*e300*/  IMAD.X R58, R227, 0x1, R58, P2 ;  /* 0x00000001e33a7824 */ /* 0x000fe200010e063a */
[CC--:B------:R-:W-:Y:S01]  /*e310*/  @!P4 LEA R178, P5, R59.reuse, R172.reuse, 0x1 ;  /* 0x000000ac3bb2c211 */ /* 0x0c0fe200078a08ff */
[----:B------:R-:W-:Y:S01]  /*e320*/  @!PT LDS RZ, [RZ] ;  /* 0x00000000fffff984 */ /* 0x000fe20000000800 */
[----:B------:R-:W-:Y:S01]  /*e330*/  @!PT LDS RZ, [RZ] ;  /* 0x00000000fffff984 */ /* 0x000fe20000000800 */
[----:B------:R-:W-:Y:S01]  /*e340*/  @!PT LDS RZ, [RZ] ;  /* 0x00000000fffff984 */ /* 0x000fe20000000800 */
[----:B------:R1:W-:Y:S01]  /*e350*/  @!P4 LDGSTS.E.BYPASS.LTC128B.128 [R230+0xd000], [R134.64] ;  /* 0x0d00000086e6cfae */ /* 0x0003e2000b901d4e */
[CC--:B------:R-:W-:Y:S02]  /*e360*/  @!P3 LEA R176, P1, R59.reuse, R172.reuse, 0x1 ;  /* 0x000000ac3bb0b211 */ /* 0x0c0fe400078208ff */
[C-C-:B------:R-:W-:Y:S01]  /*e370*/  @!P4 LEA.HI.X R179, R59.reuse, R173, R58.reuse, 0x1, P5 ;  /* 0x000000ad3bb3c211 */ /* 0x140fe200028f0c3a */
[----:B------:R-:W-:Y:S01]  /*e380*/  @P3 STS.128 [R230+0x11000], RZ ;  /* 0x011000ffe6003388 */ /* 0x000fe20000000c00 */
[C---:B------:R-:W-:Y:S02]  /*e390*/  IADD3 R57, P2, R228.reuse, R59, RZ ;  /* 0x0000003be4397210 */ /* 0x040fe40007f5e0ff */
[--C-:B------:R-:W-:Y:S01]  /*e3a0*/  @!P3 LEA.HI.X R177, R59, R173, R58.reuse, 0x1, P1 ;  /* 0x000000ad3bb1b211 */ /* 0x100fe200008f0c3a */
[----:B------:R-:W-:Y:S01]  /*e3b0*/  @!PT LDS RZ, [RZ] ;  /* 0x00000000fffff984 */ /* 0x000fe20000000800 */
[----:B------:R-:W-:Y:S01]  /*e3c0*/  @!PT LDS RZ, [RZ] ;  /* 0x00000000fffff984 */ /* 0x000fe20000000800 */
[----:B------:R-:W-:Y:S01]  /*e3d0*/  @!PT LDS RZ, [RZ] ;  /* 0x00000000fffff984 */ /* 0x000fe20000000800 */
[----:B------:R4:W-:Y:S01]  /*e3e0*/  @!P3 LDGSTS.E.BYPASS.LTC128B.128 [R230+0x11000], [R62.64+0x80] ;  /* 0x110000803ee6bfae */ /* 0x0009e2000b901d4e */
[-C--:B------:R-:W-:Y:S01]  /*e3f0*/  @!P4 LEA R182, P5, R57, R172.reuse, 0x1 ;  /* 0x000000ac39b6c211 */ /* 0x080fe200078a08ff */
[----:B------:R-:W-:Y:S01]  /*e400*/  IMAD.X R58, R227, 0x1, R58, P2 ;  /* 0x00000001e33a7824 */ /* 0x000fe200010e063a */
[CC--:B------:R-:W-:Y:S01]  /*e410*/  @!P3 LEA R180, P1, R57.reuse, R172.reuse, 0x1 ;  /* 0x000000ac39b4b211 */ /* 0x0c0fe200078208ff */
[----:B------:R-:W-:Y:S01]  /*e420*/  @P4 STS.128 [R230+0xd800], RZ ;  /* 0x00d800ffe6004388 */ /* 0x000fe20000000c00 */
[C---:B------:R-:W-:Y:S02]  /*e430*/  IADD3 R59, P2, R228.reuse, R57, RZ ;  /* 0x00000039e43b7210 */ /* 0x040fe40007f5e0ff */
[CCC-:B------:R-:W-:Y:S01]  /*e440*/  @!P4 LEA.HI.X R183, R57.reuse, R173.reuse, R58.reuse, 0x1, P5 ;  /* 0x000000ad39b7c211 */ /* 0x1c0fe200028f0c3a */
[----:B------:R-:W-:Y:S01]  /*e450*/  @!PT LDS RZ, [RZ] ;  /* 0x00000000fffff984 */ /* 0x000fe20000000800 */
[----:B------:R-:W-:Y:S01]  /*e460*/  @!PT LDS RZ, [RZ] ;  /* 0x00000000fffff984 */ /* 0x000fe20000000800 */
[----:B------:R-:W-:Y:S01]  /*e470*/  @!PT LDS RZ, [RZ] ;  /* 0x00000000fffff984 */ /* 0x000fe20000000800 */
[----:B------:R3:W-:Y:S01]  /*e480*/  @!P4 LDGSTS.E.BYPASS.LTC128B.128 [R230+0xd800], [R66.64] ;  /* 0x0d80000042e6cfae */ /* 0x0007e2000b901d4e */
[-CC-:B------:R-:W-:Y:S01]  /*e490*/  @!P3 LEA.HI.X R181, R57, R173.reuse, R58.reuse, 0x1, P1 ;  /* 0x000000ad39b5b211 */ /* 0x180fe200008f0c3a */
[----:B------:R-:W-:Y:S01]  /*e4a0*/  IMAD.X R58, R227, 0x1, R58, P2 ;  /* 0x00000001e33a7824 */ /* 0x000fe200010e063a */
[CC--:B------:R-:W-:Y:S01]  /*e4b0*/  @!P4 LEA R188, P6, R59.reuse, R172.reuse, 0x1 ;  /* 0x000000ac3bbcc211 */ /* 0x0c0fe200078c08ff */
[----:B------:R-:W-:Y:S01]  /*e4c0*/  @P3 STS.128 [R230+0x11800], RZ ;  /* 0x011800ffe6003388 */ /* 0x000fe20000000c00 */
[CC--:B------:R-:W-:Y:S02]  /*e4d0*/  @!P3 LEA R184, P2, R59.reuse, R172.reuse, 0x1 ;  /* 0x000000ac3bb8b211 */ /* 0x0c0fe400078408ff */
[C-C-:B------:R-:W-:Y:S01]  /*e4e0*/  @!P4 LEA.HI.X R189, R59.reuse, R173, R58.reuse, 0x1, P6 ;  /* 0x000000ad3bbdc211 */ /* 0x140fe200030f0c3a */
[----:B------:R-:W-:Y:S01]  /*e4f0*/  @!PT LDS RZ, [RZ] ;  /* 0x00000000fffff984 */ /* 0x000fe20000000800 */
[----:B------:R-:W-:Y:S01]  /*e500*/  @!PT LDS RZ, [RZ] ;  /* 0x00000000fffff984 */ /* 0x000fe20000000800 */
[----:B------:R-:W-:Y:S01]  /*e510*/  @!PT LDS RZ, [RZ] ;  /* 0x00000000fffff984 */ /* 0x000fe20000000800 */
[----:B------:R4:W-:Y:S01]  /*e520*/  @!P3 LDGSTS.E.BYPASS.LTC128B.128 [R230+0x11800], [R60.64+0x80] ;  /* 0x118000803ce6bfae */ /* 0x0009e2000b901d4e */
[----:B------:R-:W-:Y:S02]  /*e530*/  IADD3 R57, P1, R228, R59, RZ ;  /* 0x0000003be4397210 */ /* 0x000fe40007f3e0ff */
[-CC-:B------:R-:W-:Y:S01]  /*e540*/  @!P3 LEA.HI.X R185, R59, R173.reuse, R58.reuse, 0x1, P2 ;  /* 0x000000ad3bb9b211 */ /* 0x180fe200010f0c3a */
[----:B------:R-:W-:Y:S01]  /*e550*/  @P4 STS.128 [R230+0xe000], RZ ;  /* 0x00e000ffe6004388 */ /* 0x000fe20000000c00 */
[-C--:B------:R-:W-:Y:S01]  /*e560*/  @!P4 LEA R186, P5, R57, R172.reuse, 0x1 ;  /* 0x000000ac39bac211 */ /* 0x080fe200078a08ff */
[----:B------:R-:W-:Y:S01]  /*e570*/  IMAD.X R56, R227, 0x1, R58, P1 ;  /* 0x00000001e3387824 */ /* 0x000fe200008e063a */
[C---:B------:R-:W-:Y:S01]  /*e580*/  @!P3 LEA R172, P1, R57.reuse, R172, 0x1 ;  /* 0x000000ac39acb211 */ /* 0x040fe200078208ff */
[----:B------:R-:W-:Y:S01]  /*e590*/  @!PT LDS RZ, [RZ] ;  /* 0x00000000fffff984 */ /* 0x000fe20000000800 */
[----:B------:R-:W-:Y:S01]  /*e5a0*/  @!PT LDS RZ, [RZ] ;  /* 0x00000000fffff984 */ /* 0x000fe20000000800 */
[----:B------:R-:W-:Y:S01]  /*e5b0*/  @!PT LDS RZ, [RZ] ;  /* 0x00000000fffff984 */ /* 0x000fe20000000800 */
[----:B------:R5:W-:Y:S03]  /*e5c0*/  @!P4 LDGSTS.E.BYPASS.LTC128B.128 [R230+0xe000], [R178.64] ;  /* 0x0e000000b2e6cfae */ /* 0x000be6000b901d4e */
[CCC-:B------:R-:W-:Y:S01]  /*e5d0*/  @!P4 LEA.HI.X R187, R57.reuse, R173.reuse, R56.reuse, 0x1, P5 ;  /* 0x000000ad39bbc211 */ /* 0x1c0fe200028f0c38 */
[----:B------:R-:W-:Y:S01]  /*e5e0*/  @P3 STS.128 [R230+0x12000], RZ ;  /* 0x012000ffe6003388 */ /* 0x000fe20000000c00 */
[----:B------:R-:W-:Y:S02]  /*e5f0*/  @!P3 LEA.HI.X R173, R57, R173, R56, 0x1, P1 ;  /* 0x000000ad39adb211 */ /* 0x000fe400008f0c38 */
[----:B------:R-:W-:Y:S01]  /*e600*/  ISETP.GT.AND P1, PT, R229, R224, PT ;  /* 0x000000e0e500720c */ /* 0x000fe20003f24270 */
        /* <DEDUP_REMOVED lines=43> */
[----:B------:R-:W-:Y:S04]  /*e8c0*/  LDSM.16.M88.4 R168, [R211] ;  /* 0x00000000d3a8783b */ /* 0x000fe80000000200 */
[----:B--2---:R-:W-:Y:S01]  /*e8d0*/  LDSM.16.M88.4 R172, [R221+0x8800] ;  /* 0x00880000ddac783b */ /* 0x004fe20000000200 */
[C---:B-1----:R-:W-:Y:S03]  /*e8e0*/  HMMA.16816.F32.BF16 R4, R136.reuse, R140, RZ ;  /* 0x0000008c8804723c */ /* 0x042fe600000418ff */
[----:B-----5:R-:W-:Y:S04]  /*e8f0*/  LDSM.16.M88.4 R176, [R221+0xa000] ;  /* 0x00a00000ddb0783b */ /* 0x020fe80000000200 */
[----:B------:R-:W-:Y:S01]  /*e900*/  LDSM.16.M88.4 R180, [R200] ;  /* 0x00000000c8b4783b */ /* 0x000fe20000000200 */
        /* <DEDUP_REMOVED lines=13> */
[----:B------:R-:W5:Y:S07]  /*e9e0*/  LDSM.16.M88.4 R152, [R210] ;  /* 0x00000000d298783b */ /* 0x000f6e0000000200 */
[C---:B----4-:R-:W-:Y:S08]  /*e9f0*/  HMMA.16816.F32.BF16 R36, R136.reuse, R156, RZ ;  /* 0x0000009c8824723c */ /* 0x050ff000000418ff */
[C---:B------:R-:W-:Y:S01]  /*ea00*/  HMMA.16816.F32.BF16 R40, R136.reuse, R158, RZ ;  /* 0x0000009e8828723c */ /* 0x040fe200000418ff */
[----:B------:R-:W4:Y:S07]  /*ea10*/  LDSM.16.M88.4 R156, [R209] ;  /* 0x00000000d19c783b */ /* 0x000f2e0000000200 */
[C---:B------:R-:W-:Y:S08]  /*ea20*/  HMMA.16816.F32.BF16 R44, R136.reuse, R160, RZ ;  /* 0x000000a0882c723c */ /* 0x040ff000000418ff */
[C---:B------:R-:W-:Y:S01]  /*ea30*/  HMMA.16816.F32.BF16 R48, R136.reuse, R162, RZ ;  /* 0x000000a28830723c */ /* 0x040fe200000418ff */
[----:B------:R-:W-:Y:S07]  /*ea40*/  LDSM.16.M88.4 R160, [R215+0x4000] ;  /* 0x00400000d7a0783b */ /* 0x000fee0000000200 */
[C---:B-1----:R-:W-:Y:S08]  /*ea50*/  HMMA.16816.F32.BF16 R52, R136.reuse, R140, RZ ;  /* 0x0000008c8834723c */ /* 0x042ff000000418ff */
[C---:B------:R-:W-:Y:S01]  /*ea60*/  HMMA.16816.F32.BF16 R56, R136.reuse, R142, RZ ;  /* 0x0000008e8838723c */ /* 0x040fe200000418ff */
[----:B------:R-:W-:Y:S07]  /*ea70*/  LDSM.16.M88.4 R140, [R207] ;  /* 0x00000000cf8c783b */ /* 0x000fee0000000200 */
[C---:B--2---:R-:W-:Y:S08]  /*ea80*/  HMMA.16816.F32.BF16 R60, R136.reuse, R144, RZ ;  /* 0x00000090883c723c */ /* 0x044ff000000418ff */
[----:B------:R-:W-:Y:S01]  /*ea90*/  HMMA.16816.F32.BF16 R64, R136, R146, RZ ;  /* 0x000000928840723c */ /* 0x000fe200000418ff */
[----:B------:R-:W1:Y:S04]  /*eaa0*/  LDSM.16.M88.4 R136, [R208] ;  /* 0x00000000d088783b */ /* 0x000e680000000200 */
[----:B------:R-:W2:Y:S03]  /*eab0*/  LDSM.16.M88.4 R144, [R206] ;  /* 0x00000000ce90783b */ /* 0x000ea60000000200 */
        /* <DEDUP_REMOVED lines=8> */
[----:B------:R-:W3:Y:S07]  /*eb40*/  LDSM.16.M88.4 R152, [R205] ;  /* 0x00000000cd98783b */ /* 0x000eee0000000200 */
        /* <DEDUP_REMOVED lines=72> */
[C---:B-----5:R-:W-:Y:S08]  /*efd0*/  HMMA.16816.F32.BF16 R20, R160.reuse, R164, R20 ;  /* 0x000000a4a014723c */ /* 0x060ff00000041814 */
[C---:B------:R-:W-:Y:S01]  /*efe0*/  HMMA.16816.F32.BF16 R24, R160.reuse, R166, R24 ;  /* 0x000000a6a018723c */ /* 0x040fe20000041818 */
[----:B------:R-:W-:Y:S07]  /*eff0*/  LDSM.16.M88.4 R164, [R198] ;  /* 0x00000000c6a4783b */ /* 0x000fee0000000200 */
[C---:B-1----:R-:W-:Y:S08]  /*f000*/  HMMA.16816.F32.BF16 R28, R160.reuse, R136, R28 ;  /* 0x00000088a01c723c */ /* 0x042ff0000004181c */
[C---:B------:R-:W-:Y:S01]  /*f010*/  HMMA.16816.F32.BF16 R32, R160.reuse, R138, R32 ;  /* 0x0000008aa020723c */ /* 0x040fe20000041820 */
[----:B------:R-:W1:Y:S07]  /*f020*/  LDSM.16.M88.4 R136, [R199] ;  /* 0x00000000c788783b */ /* 0x000e6e0000000200 */
[C---:B------:R-:W-:Y:S08]  /*f030*/  HMMA.16816.F32.BF16 R36, R160.reuse, R176, R36 ;  /* 0x000000b0a024723c */ /* 0x040ff00000041824 */
[C---:B------:R-:W-:Y:S01]  /*f040*/  HMMA.16816.F32.BF16 R40, R160.reuse, R178, R40 ;  /* 0x000000b2a028723c */ /* 0x040fe20000041828 */
[----:B------:R-:W5:Y:S07]  /*f050*/  LDSM.16.M88.4 R176, [R197] ;  /* 0x00000000c5b0783b */ /* 0x000f6e0000000200 */
[C---:B----4-:R-:W-:Y:S08]  /*f060*/  HMMA.16816.F32.BF16 R44, R160.reuse, R140, R44 ;  /* 0x0000008ca02c723c */ /* 0x050ff0000004182c */
[C---:B------:R-:W-:Y:S01]  /*f070*/  HMMA.16816.F32.BF16 R48, R160.reuse, R142, R48 ;  /* 0x0000008ea030723c */ /* 0x040fe20000041830 */
[----:B------:R-:W4:Y:S07]  /*f080*/  LDSM.16.M88.4 R140, [R196] ;  /* 0x00000000c48c783b */ /* 0x000f2e0000000200 */
        /* <DEDUP_REMOVED lines=74> */
[----:B------:R-:W-:Y:S02]  /*f530*/  MOV R135, UR11 ;  /* 0x0000000b00877c02 */ /* 0x000fe40008000f00 */
[----:B------:R-:W-:Y:S01]  /*f540*/  MOV R132, UR10 ;  /* 0x0000000a00847c02 */ /* 0x000fe20008000f00 */
[----:B------:R-:W-:-:S06]  /*f550*/  @!P0 BRA `(.L_x_1518) ;  /* 0x000003e000008947 */ /* 0x000fcc0003800000 */
        /* <DEDUP_REMOVED lines=8> */
[C---:B------:R-:W-:Y:S02]  /*f5e0*/  IADD3 R138, R3.reuse, -0x80, RZ ;  /* 0xffffff80038a7810 */ /* 0x040fe40007ffe0ff */
[----:B------:R-:W-:Y:S02]  /*f5f0*/  IABS R134, R3 ;  /* 0x0000000300867213 */ /* 0x000fe40000000000 */
[----:B------:R-:W-:Y:S02]  /*f600*/  IABS R132, R138 ;  /* 0x0000008a00847213 */ /* 0x000fe40000000000 */
[----:B------:R-:W-:Y:S02]  /*f610*/  LOP3.LUT R3, R3, c[0x0][0x2d0], RZ, 0x3c, !PT ;  /* 0x0000b40003037a12 */ /* 0x000fe400078e3cff */
[----:B------:R-:W-:Y:S01]  /*f620*/  LOP3.LUT R138, R138, c[0x0][0x2d0], RZ, 0x3c, !PT ;  /* 0x0000b4008a8a7a12 */ /* 0x000fe200078e3cff */
        /* <DEDUP_REMOVED lines=14> */
[----:B------:R-:W-:Y:S01]  /*f710*/  ISETP.GE.AND P2, PT, R3, RZ, PT ;  /* 0x000000ff0300720c */ /* 0x000fe20003f46270 */
[----:B------:R-:W-:Y:S01]  /*f720*/  @!P1 IMAD.IADD R132, R132, 0x1, -R2 ;  /* 0x0000000184849824 */ /* 0x000fe200078e0a02 */
[----:B------:R-:W-:Y:S02]  /*f730*/  @!P1 IADD3 R136, R136, 0x1, RZ ;  /* 0x0000000188889810 */ /* 0x000fe40007ffe0ff */
[-C--:B------:R-:W-:Y:S01]  /*f740*/  ISETP.GE.U32.AND P6, PT, R134, R2.reuse, PT ;  /* 0x000000028600720c */ /* 0x080fe20003fc6070 */
[----:B------:R-:W-:Y:S01]  /*f750*/  IMAD.MOV.U32 R134, RZ, RZ, c[0x0][0x2d0] ;  /* 0x0000b400ff867624 */ /* 0x000fe200078e00ff */
[----:B------:R-:W-:Y:S02]  /*f760*/  ISETP.GE.U32.AND P5, PT, R132, R2, PT ;  /* 0x000000028400720c */ /* 0x000fe40003fa6070 */
[----:B------:R-:W-:Y:S02]  /*f770*/  ISETP.GE.AND P1, PT, R138, RZ, PT ;  /* 0x000000ff8a00720c */ /* 0x000fe40003f26270 */
[----:B------:R-:W-:Y:S07]  /*f780*/  LOP3.LUT R3, RZ, c[0x0][0x2d0], RZ, 0x33, !PT ;  /* 0x0000b400ff037a12 */ /* 0x000fee00078e33ff */
[----:B------:R-:W-:Y:S02]  /*f790*/  @P6 IADD3 R139, R139, 0x1, RZ ;  /* 0x000000018b8b6810 */ /* 0x000fe40007ffe0ff */
[----:B------:R-:W-:Y:S02]  /*f7a0*/  @P5 IADD3 R136, R136, 0x1, RZ ;  /* 0x0000000188885810 */ /* 0x000fe40007ffe0ff */
[----:B------:R-:W-:Y:S01]  /*f7b0*/  ISETP.NE.AND P5, PT, RZ, c[0x0][0x2d0], PT ;  /* 0x0000b400ff007a0c */ /* 0x000fe20003fa5270 */
        /* <DEDUP_REMOVED lines=12> */
[----:B------:R-:W-:Y:S01]  /*f880*/  IMAD R2, R134, UR7, RZ ;  /* 0x0000000786027c24 */ /* 0x000fe2000f8e02ff */
[----:B------:R-:W-:Y:S05]  /*f890*/  SHF.R.S32.HI R3, RZ, 0x1f, R134 ;  /* 0x0000001fff037819 */ /* 0x000fea0000011486 */
[----:B------:R-:W-:Y:S02]  /*f8a0*/  IMAD R2, R3, UR6, R2 ;  /* 0x0000000603027c24 */ /* 0x000fe4000f8e0202 */
[----:B--2---:R-:W-:Y:S02]  /*f8b0*/  IMAD.IADD R132, R132, 0x1, -R135 ;  /* 0x0000000184847824 */ /* 0x004fe400078e0a87 */
[----:B------:R-:W-:Y:S03]  /*f8c0*/  IMAD.WIDE.U32 R134, R134, UR6, RZ ;  /* 0x0000000686867c25 */ /* 0x000fe6000f8e00ff */
[----:B------:R-:W-:Y:S02]  /*f8d0*/  SHF.R.S32.HI R3, RZ, 0x1f, R132 ;  /* 0x0000001fff037819 */ /* 0x000fe40000011484 */
[----:B------:R-:W-:Y:S03]  /*f8e0*/  IADD3 R135, R135, R2, RZ ;  /* 0x0000000287877210 */ /* 0x000fe60007ffe0ff */
[----:B------:R-:W-:Y:S02]  /*f8f0*/  IMAD R3, R3, c[0x0][0x180], RZ ;  /* 0x0000600003037a24 */ /* 0x000fe400078e02ff */
[C---:B------:R-:W-:Y:S04]  /*f900*/  IMAD.WIDE.U32 R136, R132.reuse, c[0x0][0x180], R134 ;  /* 0x0000600084887a25 */ /* 0x040fe800078e0086 */
[----:B------:R-:W-:Y:S02]  /*f910*/  IMAD R3, R132, c[0x0][0x184], R3 ;  /* 0x0000610084037a24 */ /* 0x000fe400078e0203 */
[----:B------:R-:W-:Y:S02]  /*f920*/  IMAD.MOV.U32 R135, RZ, RZ, R136 ;  /* 0x000000ffff877224 */ /* 0x000fe400078e0088 */
[----:B------:R-:W-:Y:S02]  /*f930*/  IMAD.IADD R132, R137, 0x1, R3 ;  /* 0x0000000189847824 */ /* 0x000fe400078e0203 */
.L_x_1518:
[----:B------:R1:W-:Y:S01]  /*f940*/  @P4 STS.128 [R230+0x4000], RZ ;  /* 0x004000ffe6004388 */ /* 0x0003e20000000c00 */
[CC--:B------:R-:W-:Y:S01]  /*f950*/  LEA R146, P2, R135.reuse, R238.reuse, 0x1 ;  /* 0x000000ee87927211 */ /* 0x0c0fe200078408ff */
[----:B------:R-:W-:Y:S01]  /*f960*/  UMOV UR6, UR8 ;  /* 0x0000000800067c82 */ /* 0x000fe20008000000 */
[C---:B------:R-:W-:Y:S01]  /*f970*/  IADD3 R3, P1, R226.reuse, R135, RZ ;  /* 0x00000087e2037210 */ /* 0x040fe20007f3e0ff */
[----:B------:R-:W-:Y:S01]  /*f980*/  UMOV UR7, UR9 ;  /* 0x0000000900077c82 */ /* 0x000fe20008000000 */
[--C-:B------:R-:W-:Y:S02]  /*f990*/  LEA.HI.X R147, R135, R237, R132.reuse, 0x1, P2 ;  /* 0x000000ed87937211 */ /* 0x100fe400010f0c84 */
[-C--:B------:R-:W-:Y:S01]  /*f9a0*/  @!P4 LEA R148, P5, R3, R238.reuse, 0x1 ;  /* 0x000000ee0394c211 */ /* 0x080fe200078a08ff */
[----:B------:R-:W-:Y:S01]  /*f9b0*/  IMAD.X R132, R225, 0x1, R132, P1 ;  /* 0x00000001e1847824 */ /* 0x000fe200008e0684 */
[CC--:B------:R-:W-:Y:S01]  /*f9c0*/  @!P3 LEA R140, P1, R3.reuse, R238.reuse, 0x1 ;  /* 0x000000ee038cb211 */ /* 0x0c0fe200078208ff */
[----:B------:R-:W-:Y:S01]  /*f9d0*/  @!PT LDS RZ, [RZ] ;  /* 0x00000000fffff984 */ /* 0x000fe20000000800 */
[----:B------:R-:W-:Y:S01]  /*f9e0*/  @!PT LDS RZ, [RZ] ;  /* 0x00000000fffff984 */ /* 0x000fe20000000800 */
[----:B------:R-:W-:Y:S01]  /*f9f0*/  @!PT LDS RZ, [RZ] ;  /* 0x00000000fffff984 */ /* 0x000fe20000000800 */
[----:B------:R1:W-:Y:S01]  /*fa00*/  @!P4 LDGSTS.E.BYPASS.LTC128B.128 [R230+0x4000], [R146.64] ;  /* 0x0400000092e6cfae */ /* 0x0003e2000b901d4e */
[C---:B------:R-:W-:Y:S02]  /*fa10*/  IADD3 R135, P2, R226.reuse, R3, RZ ;  /* 0x00000003e2877210 */ /* 0x040fe40007f5e0ff */
[CCC-:B------:R-:W-:Y:S01]  /*fa20*/  @!P4 LEA.HI.X R149, R3.reuse, R237.reuse, R132.reuse, 0x1, P5 ;  /* 0x000000ed0395c211 */ /* 0x1c0fe200028f0c84 */
[----:B------:R1:W-:Y:S01]  /*fa30*/  @P3 STS.128 [R230+0x8000], RZ ;  /* 0x008000ffe6003388 */ /* 0x0003e20000000c00 */
[-CC-:B------:R-:W-:Y:S01]  /*fa40*/  @!P3 LEA.HI.X R141, R3, R237.reuse, R132.reuse, 0x1, P1 ;  /* 0x000000ed038db211 */ /* 0x180fe200008f0c84 */
[----:B------:R-:W-:Y:S01]  /*fa50*/  IMAD.X R132, R225, 0x1, R132, P2 ;  /* 0x00000001e1847824 */ /* 0x000fe200010e0684 */
        /* <DEDUP_REMOVED lines=9> */
[C---:B------:R-:W-:Y:S01]  /*faf0*/  IADD3 R3, P2, R226.reuse, R135, RZ ;  /* 0x00000087e2037210 */ /* 0x040fe20007f5e0ff */
[----:B------:R-:W-:Y:S01]  /*fb00*/  @!PT LDS RZ, [RZ] ;  /* 0x00000000fffff984 */ /* 0x000fe20000000800 */
[----:B------:R-:W-:Y:S01]  /*fb10*/  @!PT LDS RZ, [RZ] ;  /* 0x00000000fffff984 */ /* 0x000fe20000000800 */
[----:B------:R-:W-:Y:S01]  /*fb20*/  @!PT LDS RZ, [RZ] ;  /* 0x00000000fffff984 */ /* 0x000fe20000000800 */
[----:B------:R1:W-:Y:S03]  /*fb30*/  @!P4 LDGSTS.E.BYPASS.LTC128B.128 [R230+0x4800], [R148.64] ;  /* 0x0480000094e6cfae */ /* 0x0003e6000b901d4e */
[CC--:B------:R-:W-:Y:S01]  /*fb40*/  @!P4 LEA R142, P5, R3.reuse, R238.reuse, 0x1 ;  /* 0x000000ee038ec211 */ /* 0x0c0fe200078a08ff */
[----:B------:R1:W-:Y:S01]  /*fb50*/  @P3 STS.128 [R230+0x8800], RZ ;  /* 0x008800ffe6003388 */ /* 0x0003e20000000c00 */
[-C--:B------:R-:W-:Y:S01]  /*fb60*/  @!P3 LEA R136, P1, R3, R238.reuse, 0x1 ;  /* 0x000000ee0388b211 */ /* 0x080fe200078208ff */
[----:B------:R-:W-:Y:S01]  /*fb70*/  IMAD.X R132, R225, 0x1, R132, P2 ;  /* 0x00000001e1847824 */ /* 0x000fe200010e0684 */
[C---:B------:R-:W-:Y:S01]  /*fb80*/  IADD3 R135, P2, R226.reuse, R3, RZ ;  /* 0x00000003e2877210 */ /* 0x040fe20007f5e0ff */
[----:B------:R-:W-:Y:S01]  /*fb90*/  @!PT LDS RZ, [RZ] ;  /* 0x00000000fffff984 */ /* 0x000fe20000000800 */
[----:B------:R-:W-:Y:S01]  /*fba0*/  @!PT LDS RZ, [RZ] ;  /* 0x00000000fffff984 */ /* 0x000fe20000000800 */
[----:B------:R-:W-:Y:S01]  /*fbb0*/  @!PT LDS RZ, [RZ] ;  /* 0x00000000fffff984 */ /* 0x000fe20000000800 */
[----:B------:R1:W-:Y:S03]  /*fbc0*/  @!P3 LDGSTS.E.BYPASS.LTC128B.128 [R230+0x8800], [R140.64+0x80] ;  /* 0x088000808ce6bfae */ /* 0x0003e6000b901d4e */
        /* <DEDUP_REMOVED lines=17> */
[----:B------:R1:W-:Y:S03]  /*fce0*/  @!P3 LDGSTS.E.BYPASS.LTC128B.128 [R230+0x9000], [R138.64+0x80] ;  /* 0x090000808ae6bfae */ /* 0x0003e6000b901d4e */
        /* <DEDUP_REMOVED lines=8> */
[----:B------:R1:W-:Y:S03]  /*fd70*/  @!P4 LDGSTS.E.BYPASS.LTC128B.128 [R230+0x5800], [R142.64] ;  /* 0x058000008ee6cfae */ /* 0x0003e6000b901d4e */
        /* <DEDUP_REMOVED lines=10> */
[C-C-:B------:R-:W-:Y:S01]  /*fe20*/  @!P4 LEA.HI.X R161, R135.reuse, R237, R132.reuse, 0x1, P6 ;  /* 0x000000ed87a1c211 */ /* 0x140fe200030f0c84 */
[----:B------:R1:W-:Y:S01]  /*fe30*/  @P4 STS.128 [R230+0x6000], RZ ;  /* 0x006000ffe6004388 */ /* 0x0003e20000000c00 */
[----:B------:R-:W-:Y:S02]  /*fe40*/  IADD3 R3, P1, R226, R135, RZ ;  /* 0x00000087e2037210 */ /* 0x000fe40007f3e0ff */
[-CC-:B------:R-:W-:Y:S01]  /*fe50*/  @!P3 LEA.HI.X R135, R135, R237.reuse, R132.reuse, 0x1, P2 ;  /* 0x000000ed8787b211 */ /* 0x180fe200010f0c84 */
[----:B------:R-:W-:Y:S01]  /*fe60*/  @!PT LDS RZ, [RZ] ;  /* 0x00000000fffff984 */ /* 0x000fe20000000800 */
[----:B------:R-:W-:Y:S01]  /*fe70*/  @!PT LDS RZ, [RZ] ;  /* 0x00000000fffff984 */ /* 0x000fe20000000800 */
[----:B------:R-:W-:Y:S01]  /*fe80*/  @!PT LDS RZ, [RZ] ;  /* 0x00000000fffff984 */ /* 0x000fe20000000800 */
[----:B------:R1:W-:Y:S01]  /*fe90*/  @!P4 LDGSTS.E.BYPASS.LTC128B.128 [R230+0x6000], [R152.64] ;  /* 0x0600000098e6cfae */ /* 0x0003e2000b901d4e */
[-C--:B------:R-:W-:Y:S01]  /*fea0*/  @!P4 LEA R158, P5, R3, R238.reuse, 0x1 ;  /* 0x000000ee039ec211 */ /* 0x080fe200078a08ff */
        /* <DEDUP_REMOVED lines=42> */
.L_x_1517:
        /* <DEDUP_REMOVED lines=91> */
[----:B------:R-:W-:Y:S01]  /*10700*/  ISETP.GT.AND P1, PT, R229, R224, PT ;  /* 0x000000e0e500720c */ /* 0x000fe20003f24270 */
[--C-:B------:R-:W-:Y:S02]  /*10710*/  FFMA.FTZ R134, R8, c[0x0][0x23c], -R152.reuse ;  /* 0x00008f0008867a23 */ /* 0x100fe40000010898 */
        /* <DEDUP_REMOVED lines=40> */
[C---:B------:R-:W-:Y:S01]  /*109a0*/  FMUL.FTZ R88, R2.reuse, R88 ;  /* 0x0000005802587220 */ /* 0x040fe20000410000 */
        /* <DEDUP_REMOVED lines=141> */
[----:B------:R-:W-:Y:S02]  /*11280*/  FFMA.FTZ R6, R0, R239, R6 ;  /* 0x000000ef00067223 */ /* 0x000fe40000010006 */
        /* <DEDUP_REMOVED lines=61> */
[----:B------:R-:W-:Y:S01]  /*11660*/  MUFU.EX2 R140, R140 ;  /* 0x0000008c008c7308 */ /* 0x000fe20000000800 */
[----:B------:R-:W-:Y:S01]  /*11670*/  FADD.FTZ R144, R144, R161 ;  /* 0x000000a190907221 */ /* 0x000fe20000010000 */
[C---:B----4-:R-:W-:Y:S01]  /*11680*/  HMMA.16816.F32.BF16 R72, R20.reuse, R24, R72 ;  /* 0x000000181448723c */ /* 0x050fe20000041848 */
[----:B------:R-:W-:Y:S03]  /*11690*/  LDSM.16.MT88.4 R28, [R213+0x11000] ;  /* 0x01100000d51c783b */ /* 0x000fe60000004200 */
[----:B------:R-:W-:Y:S02]  /*116a0*/  FADD.FTZ R146, R146, R5 ;  /* 0x0000000592927221 */ /* 0x000fe40000010000 */
[----:B------:R-:W-:Y:S02]  /*116b0*/  FADD.FTZ R144, R145, R144 ;  /* 0x0000009091907221 */ /* 0x000fe40000010000 */
[C---:B------:R-:W-:Y:S01]  /*116c0*/  HMMA.16816.F32.BF16 R76, R20.reuse, R26, R76 ;  /* 0x0000001a144c723c */ /* 0x040fe2000004184c */
[----:B------:R-:W3:Y:S01]  /*116d0*/  LDSM.16.MT88.4 R24, [R214+0x11000] ;  /* 0x01100000d618783b */ /* 0x000ee20000004200 */
[----:B------:R-:W4:Y:S02]  /*116e0*/  MUFU.EX2 R142, R142 ;  /* 0x0000008e008e7308 */ /* 0x000f240000000800 */
[----:B------:R-:W-:Y:S04]  /*116f0*/  FADD.FTZ R147, R147, R146 ;  /* 0x0000009293937221 */ /* 0x000fe80000010000 */
[C---:B--2---:R-:W-:Y:S04]  /*11700*/  HMMA.16816.F32.BF16 R80, R20.reuse, R120, R80 ;  /* 0x000000781450723c */ /* 0x044fe80000041850 */
[----:B------:R-:W2:Y:S04]  /*11710*/  MUFU.EX2 R143, R143 ;  /* 0x0000008f008f7308 */ /* 0x000ea80000000800 */
[C---:B------:R-:W-:Y:S01]  /*11720*/  HMMA.16816.F32.BF16 R84, R20.reuse, R122, R84 ;  /* 0x0000007a1454723c */ /* 0x040fe20000041854 */
[----:B------:R-:W5:Y:S05]  /*11730*/  LDSM.16.MT88.4 R120, [R216+0xd800] ;  /* 0x00d80000d878783b */ /* 0x000f6a0000004200 */
[----:B------:R-:W-:Y:S02]  /*11740*/  MUFU.EX2 R55, R55 ;  /* 0x0000003700377308 */ /* 0x000fe40000000800 */
[C---:B------:R-:W-:Y:S04]  /*11750*/  HMMA.16816.F32.BF16 R88, R20.reuse, R128, R88 ;  /* 0x000000801458723c */ /* 0x040fe80000041858 */
[----:B----4-:R-:W-:Y:S04]  /*11760*/  FADD.FTZ R0, R142, R147 ;  /* 0x000000938e007221 */ /* 0x010fe80000010000 */
[----:B------:R-:W-:Y:S01]  /*11770*/  MUFU.EX2 R56, R56 ;  /* 0x0000003800387308 */ /* 0x000fe20000000800 */
[C---:B------:R-:W-:Y:S03]  /*11780*/  HMMA.16816.F32.BF16 R92, R20.reuse, R130, R92 ;  /* 0x00000082145c723c */ /* 0x040fe6000004185c */
[----:B--2---:R-:W-:Y:S05]  /*11790*/  FADD.FTZ R0, R143, R0 ;  /* 0x000000008f007221 */ /* 0x004fea0000010000 */
[C---:B-1----:R-:W-:Y:S01]  /*117a0*/  HMMA.16816.F32.BF16 R96, R20.reuse, R124, R96 ;  /* 0x0000007c1460723c */ /* 0x042fe20000041860 */
[----:B------:R-:W-:Y:S03]  /*117b0*/  MUFU.EX2 R57, R57 ;  /* 0x0000003900397308 */ /* 0x000fe60000000800 */
[----:B------:R-:W-:Y:S04]  /*117c0*/  FADD.FTZ R5, R167, R0 ;  /* 0x00000000a7057221 */ /* 0x000fe80000010000 */
[C---:B------:R-:W-:Y:S01]  /*117d0*/  HMMA.16816.F32.BF16 R100, R20.reuse, R126, R100 ;  /* 0x0000007e1464723c */ /* 0x040fe20000041864 */
[----:B------:R-:W-:Y:S02]  /*117e0*/  LDSM.16.MT88.4 R124, [R212+0x11800] ;  /* 0x01180000d47c783b */ /* 0x000fe40000004200 */
[----:B------:R-:W-:Y:S01]  /*117f0*/  MUFU.EX2 R58, R58 ;  /* 0x0000003a003a7308 */ /* 0x000fe20000000800 */
[----:B------:R-:W-:Y:S04]  /*11800*/  FADD.FTZ R5, R168, R5 ;  /* 0x00000005a8057221 */ /* 0x000fe80000010000 */
[C---:B---3--:R-:W-:Y:S05]  /*11810*/  HMMA.16816.F32.BF16 R104, R20.reuse, R24, R104 ;  /* 0x000000181468723c */ /* 0x048fea0000041868 */
[----:B------:R-:W-:Y:S03]  /*11820*/  MUFU.EX2 R59, R59 ;  /* 0x0000003b003b7308 */ /* 0x000fe60000000800 */
[C---:B------:R-:W-:Y:S01]  /*11830*/  HMMA.16816.F32.BF16 R12, R20.reuse, R26, R12 ;  /* 0x0000001a140c723c */ /* 0x040fe2000004180c */
[----:B------:R-:W1:Y:S06]  /*11840*/  LDSM.16.MT88.4 R24, [R213+0xd800] ;  /* 0x00d80000d518783b */ /* 0x000e6c0000004200 */
[----:B------:R-:W-:Y:S01]  /*11850*/  MUFU.EX2 R60, R60 ;  /* 0x0000003c003c7308 */ /* 0x000fe20000000800 */
[C---:B------:R-:W-:Y:S08]  /*11860*/  HMMA.16816.F32.BF16 R108, R20.reuse, R28, R108 ;  /* 0x0000001c146c723c */ /* 0x040ff0000004186c */
[C---:B------:R-:W-:Y:S01]  /*11870*/  HMMA.16816.F32.BF16 R112, R20.reuse, R30, R112 ;  /* 0x0000001e1470723c */ /* 0x040fe20000041870 */
[----:B------:R-:W2:Y:S01]  /*11880*/  LDSM.16.MT88.4 R28, [R212+0xd800] ;  /* 0x00d80000d41c783b */ /* 0x000ea20000004200 */
[----:B------:R-:W-:Y:S06]  /*11890*/  MUFU.EX2 R61, R61 ;  /* 0x0000003d003d7308 */ /* 0x000fec0000000800 */
[C---:B------:R-:W-:Y:S04]  /*118a0*/  HMMA.16816.F32.BF16 R16, R20.reuse, R136, R16 ;  /* 0x000000881410723c */ /* 0x040fe80000041810 */
[----:B------:R-:W-:Y:S03]  /*118b0*/  MUFU.EX2 R62, R62 ;  /* 0x0000003e003e7308 */ /* 0x000fe60000000800 */
[--C-:B------:R-:W-:Y:S01]  /*118c0*/  FFMA.FTZ R137, R36, c[0x0][0x23c], -R152.reuse ;  /* 0x00008f0024897a23 */ /* 0x100fe20000010898 */
[----:B------:R-:W-:Y:S04]  /*118d0*/  HMMA.16816.F32.BF16 R116, R20, R138, R116 ;  /* 0x0000008a1474723c */ /* 0x000fe80000041874 */
[----:B------:R-:W-:Y:S02]  /*118e0*/  FFMA.FTZ R136, R37, c[0x0][0x23c], -R152 ;  /* 0x00008f0025887a23 */ /* 0x000fe40000010898 */
[----:B------:R-:W-:Y:S01]  /*118f0*/  MUFU.EX2 R137, R137 ;  /* 0x0000008900897308 */ /* 0x000fe20000000800 */
[----:B------:R-:W-:Y:S01]  /*11900*/  F2FP.BF16.PACK_AB R20, R140, R141 ;  /* 0x0000008d8c14723e */ /* 0x000fe200000010ff */
[--C-:B------:R-:W-:Y:S01]  /*11910*/  FFMA.FTZ R138, R38, c[0x0][0x23c], -R151.reuse ;  /* 0x00008f00268a7a23 */ /* 0x100fe20000010897 */
[----:B------:R-:W-:Y:S03]  /*11920*/  F2FP.BF16.PACK_AB R21, R143, R142 ;  /* 0x0000008e8f15723e */ /* 0x000fe600000010ff */
[----:B------:R-:W-:Y:S01]  /*11930*/  F2FP.BF16.PACK_AB R22, R166, R165 ;  /* 0x000000a5a616723e */ /* 0x000fe200000010ff */
[----:B------:R-:W-:Y:S01]  /*11940*/  FFMA.FTZ R139, R39, c[0x0][0x23c], -R151 ;  /* 0x00008f00278b7a23 */ /* 0x000fe20000010897 */
[----:B------:R-:W-:Y:S01]  /*11950*/  F2FP.BF16.PACK_AB R23, R168, R167 ;  /* 0x000000a7a817723e */ /* 0x000fe200000010ff */
[----:B------:R-:W-:Y:S01]  /*11960*/  LDSM.16.MT88.4 R36, [R214+0x11800] ;  /* 0x01180000d624783b */ /* 0x000fe20000004200 */
[----:B------:R-:W-:Y:S01]  /*11970*/  MUFU.EX2 R136, R136 ;  /* 0x0000008800887308 */ /* 0x000fe20000000800 */
[----:B------:R-:W-:Y:S04]  /*11980*/  FADD.FTZ R141, R141, R144 ;  /* 0x000000908d8d7221 */ /* 0x000fe80000010000 */
[C---:B-----5:R-:W-:Y:S03]  /*11990*/  HMMA.16816.F32.BF16 R8, R20.reuse, R120, R8 ;  /* 0x000000781408723c */ /* 0x060fe60000041808 */
[----:B------:R-:W-:Y:S02]  /*119a0*/  FADD.FTZ R140, R140, R141 ;  /* 0x0000008d8c8c7221 */ /* 0x000fe40000010000 */
[----:B------:R-:W3:Y:S02]  /*119b0*/  MUFU.EX2 R138, R138 ;  /* 0x0000008a008a7308 */ /* 0x000ee40000000800 */
[----:B------:R-:W-:Y:S01]  /*119c0*/  FADD.FTZ R165, R165, R140 ;  /* 0x0000008ca5a57221 */ /* 0x000fe20000010000 */
[C---:B------:R-:W-:Y:S01]  /*119d0*/  HMMA.16816.F32.BF16 R68, R20.reuse, R122, R68 ;  /* 0x0000007a1444723c */ /* 0x040fe20000041844 */
[----:B------:R-:W-:Y:S03]  /*119e0*/  LDSM.16.MT88.4 R120, [R213+0x11800] ;  /* 0x01180000d578783b */ /* 0x000fe60000004200 */
[----:B------:R-:W-:Y:S03]  /*119f0*/  FADD.FTZ R166, R166, R165 ;  /* 0x000000a5a6a67221 */ /* 0x000fe60000010000 */
[----:B------:R-:W4:Y:S01]  /*11a00*/  MUFU.EX2 R139, R139 ;  /* 0x0000008b008b7308 */ /* 0x000f220000000800 */
[C---:B------:R-:W-:Y:S08]  /*11a10*/  HMMA.16816.F32.BF16 R72, R20.reuse, R32, R72 ;  /* 0x000000201448723c */ /* 0x040ff00000041848 */
[C---:B------:R-:W-:Y:S01]  /*11a20*/  HMMA.16816.F32.BF16 R76, R20.reuse, R34, R76 ;  /* 0x00000022144c723c */ /* 0x040fe2000004184c */
[----:B------:R-:W5:Y:S01]  /*11a30*/  LDSM.16.MT88.4 R32, [R216+0x11800] ;  /* 0x01180000d820783b */ /* 0x000f620000004200 */
[----:B------:R-:W-:Y:S02]  /*11a40*/  MUFU.EX2 R63, R63 ;  /* 0x0000003f003f7308 */ /* 0x000fe40000000800 */
[----:B---3--:R-:W-:Y:S04]  /*11a50*/  FADD.FTZ R0, R138, R5 ;  /* 0x000000058a007221 */ /* 0x008fe80000010000 */
[C---:B-1----:R-:W-:Y:S04]  /*11a60*/  HMMA.16816.F32.BF16 R80, R20.reuse, R24, R80 ;  /* 0x000000181450723c */ /* 0x042fe80000041850 */
[----:B------:R-:W-:Y:S01]  /*11a70*/  MUFU.EX2 R64, R64 ;  /* 0x0000004000407308 */ /* 0x000fe20000000800 */
[----:B----4-:R-:W-:Y:S03]  /*11a80*/  FADD.FTZ R0, R139, R0 ;  /* 0x000000008b007221 */ /* 0x010fe60000010000 */
[C---:B------:R-:W-:Y:S01]  /*11a90*/  HMMA.16816.F32.BF16 R84, R20.reuse, R26, R84 ;  /* 0x0000001a1454723c */ /* 0x040fe20000041854 */
[----:B------:R-:W1:Y:S03]  /*11aa0*/  LDSM.16.MT88.4 R24, [R216+0xe000] ;  /* 0x00e00000d818783b */ /* 0x000e660000004200 */
[----:B------:R-:W-:Y:S02]  /*11ab0*/  FADD.FTZ R5, R171, R0 ;  /* 0x00000000ab057221 */ /* 0x000fe40000010000 */
[----:B------:R-:W-:Y:S02]  /*11ac0*/  MUFU.EX2 R66, R66 ;  /* 0x0000004200427308 */ /* 0x000fe40000000800 */
[C---:B--2---:R-:W-:Y:S04]  /*11ad0*/  HMMA.16816.F32.BF16 R88, R20.reuse, R28, R88 ;  /* 0x0000001c1458723c */ /* 0x044fe80000041858 */
[----:B------:R-:W-:Y:S04]  /*11ae0*/  FADD.FTZ R5, R174, R5 ;  /* 0x00000005ae057221 */ /* 0x000fe80000010000 */
[C---:B------:R-:W-:Y:S01]  /*11af0*/  HMMA.16816.F32.BF16 R92, R20.reuse, R30, R92 ;  /* 0x0000001e145c723c */ /* 0x040fe2000004185c */
[----:B------:R-:W2:Y:S07]  /*11b00*/  LDSM.16.MT88.4 R28, [R214+0xe000] ;  /* 0x00e00000d61c783b */ /* 0x000eae0000004200 */
[C---:B-----5:R-:W-:Y:S08]  /*11b10*/  HMMA.16816.F32.BF16 R96, R20.reuse, R32, R96 ;  /* 0x000000201460723c */ /* 0x060ff00000041860 */
[C---:B------:R-:W-:Y:S01]  /*11b20*/  HMMA.16816.F32.BF16 R100, R20.reuse, R34, R100 ;  /* 0x000000221464723c */ /* 0x040fe20000041864 */
[----:B------:R-:W3:Y:S07]  /*11b30*/  LDSM.16.MT88.4 R32, [R213+0xe000] ;  /* 0x00e00000d520783b */ /* 0x000eee0000004200 */
[C---:B------:R-:W-:Y:S08]  /*11b40*/  HMMA.16816.F32.BF16 R104, R20.reuse, R36, R104 ;  /* 0x000000241468723c */ /* 0x040ff00000041868 */
[C---:B------:R-:W-:Y:S01]  /*11b50*/  HMMA.16816.F32.BF16 R12, R20.reuse, R38, R12 ;  /* 0x00000026140c723c */ /* 0x040fe2000004180c */
[----:B------:R-:W4:Y:S07]  /*11b60*/  LDSM.16.MT88.4 R36, [R212+0xe000] ;  /* 0x00e00000d424783b */ /* 0x000f2e0000004200 */
        /* <DEDUP_REMOVED lines=9> */
[----:B------:R-:W-:Y:S01]  /*11c00*/  MUFU.EX2 R121, R121 ;  /* 0x0000007900797308 */ /* 0x000fe20000000800 */
[----:B------:R-:W-:Y:S01]  /*11c10*/  HMMA.16816.F32.BF16 R116, R20, R126, R116 ;  /* 0x0000007e1474723c */ /* 0x000fe20000041874 */
[----:B------:R-:W-:Y:S03]  /*11c20*/  LDSM.16.MT88.4 R44, [R214+0xe800] ;  /* 0x00e80000d62c783b */ /* 0x000fe60000004200 */
[----:B------:R-:W-:Y:S03]  /*11c30*/  FFMA.FTZ R151, R67, c[0x0][0x23c], -R151 ;  /* 0x00008f0043977a23 */ /* 0x000fe60000010897 */
[----:B------:R-:W-:Y:S01]  /*11c40*/  F2FP.BF16.PACK_AB R20, R136, R137 ;  /* 0x000000898814723e */ /* 0x000fe200000010ff */
[----:B------:R-:W-:Y:S01]  /*11c50*/  FADD.FTZ R137, R137, R166 ;  /* 0x000000a689897221 */ /* 0x000fe20000010000 */
[----:B------:R-:W-:Y:S01]  /*11c60*/  F2FP.BF16.PACK_AB R21, R139, R138 ;  /* 0x0000008a8b15723e */ /* 0x000fe200000010ff */
[----:B------:R-:W-:Y:S01]  /*11c70*/  LDSM.16.MT88.4 R124, [R214+0x13800] ;  /* 0x01380000d67c783b */ /* 0x000fe20000004200 */
[----:B------:R-:W5:Y:S01]  /*11c80*/  MUFU.EX2 R122, R122 ;  /* 0x0000007a007a7308 */ /* 0x000f620000000800 */
[----:B------:R-:W-:Y:S01]  /*11c90*/  F2FP.BF16.PACK_AB R22, R170, R169 ;  /* 0x000000a9aa16723e */ /* 0x000fe200000010ff */
[----:B------:R-:W-:Y:S01]  /*11ca0*/  FADD.FTZ R136, R136, R137 ;  /* 0x0000008988887221 */ /* 0x000fe20000010000 */
[----:B------:R-:W-:Y:S03]  /*11cb0*/  F2FP.BF16.PACK_AB R23, R174, R171 ;  /* 0x000000abae17723e */ /* 0x000fe600000010ff */
[----:B------:R-:W-:Y:S04]  /*11cc0*/  FADD.FTZ R169, R169, R136 ;  /* 0x00000088a9a97221 */ /* 0x000fe80000010000 */
[C---:B-1----:R-:W-:Y:S01]  /*11cd0*/  HMMA.16816.F32.BF16 R8, R20.reuse, R24, R8 ;  /* 0x000000181408723c */ /* 0x042fe20000041808 */
[----:B------:R-:W1:Y:S02]  /*11ce0*/  MUFU.EX2 R123, R123 ;  /* 0x0000007b007b7308 */ /* 0x000e640000000800 */
[----:B------:R-:W-:Y:S05]  /*11cf0*/  FADD.FTZ R169, R170, R169 ;  /* 0x000000a9aaa97221 */ /* 0x000fea0000010000 */
[C---:B------:R-:W-:Y:S01]  /*11d00*/  HMMA.16816.F32.BF16 R68, R20.reuse, R26, R68 ;  /* 0x0000001a1444723c */ /* 0x040fe20000041844 */
[----:B------:R-:W4:Y:S02]  /*11d10*/  LDSM.16.MT88.4 R24, [R216+0x12000] ;  /* 0x01200000d818783b */ /* 0x000f240000004200 */
[----:B------:R-:W4:Y:S01]  /*11d20*/  MUFU.EX2 R65, R152 ;  /* 0x0000009800417308 */ /* 0x000f220000000800 */
[----:B-----5:R-:W-:Y:S04]  /*11d30*/  FADD.FTZ R0, R122, R5 ;  /* 0x000000057a007221 */ /* 0x020fe80000010000 */
[C---:B--2---:R-:W-:Y:S05]  /*11d40*/  HMMA.16816.F32.BF16 R72, R20.reuse, R28, R72 ;  /* 0x0000001c1448723c */ /* 0x044fea0000041848 */
[----:B------:R-:W2:Y:S03]  /*11d50*/  MUFU.EX2 R151, R151 ;  /* 0x0000009700977308 */ /* 0x000ea60000000800 */
[C---:B------:R-:W-:Y:S01]  /*11d60*/  HMMA.16816.F32.BF16 R76, R20.reuse, R30, R76 ;  /* 0x0000001e144c723c */ /* 0x040fe2000004184c */
[----:B------:R-:W5:Y:S03]  /*11d70*/  LDSM.16.MT88.4 R28, [R214+0x12000] ;  /* 0x01200000d61c783b */ /* 0x000f660000004200 */
[----:B-1----:R-:W-:Y:S04]  /*11d80*/  FADD.FTZ R0, R123, R0 ;  /* 0x000000007b007221 */ /* 0x002fe80000010000 */
[C---:B---3--:R-:W-:Y:S04]  /*11d90*/  HMMA.16816.F32.BF16 R80, R20.reuse, R32, R80 ;  /* 0x000000201450723c */ /* 0x048fe80000041850 */
[----:B------:R-:W-:Y:S01]  /*11da0*/  FADD.FTZ R5, R177, R0 ;  /* 0x00000000b1057221 */ /* 0x000fe20000010000 */
[----:B------:R-:W-:Y:S03]  /*11db0*/  MOV R0, R3 ;  /* 0x0000000300007202 */ /* 0x000fe60000000f00 */
[C---:B------:R-:W-:Y:S01]  /*11dc0*/  HMMA.16816.F32.BF16 R84, R20.reuse, R34, R84 ;  /* 0x000000221454723c */ /* 0x040fe20000041854 */
[----:B------:R-:W1:Y:S03]  /*11dd0*/  LDSM.16.MT88.4 R32, [R213+0x12000] ;  /* 0x01200000d520783b */ /* 0x000e660000004200 */
[----:B------:R-:W-:Y:S04]  /*11de0*/  FADD.FTZ R5, R178, R5 ;  /* 0x00000005b2057221 */ /* 0x000fe80000010000 */
[C---:B----4-:R-:W-:Y:S08]  /*11df0*/  HMMA.16816.F32.BF16 R88, R20.reuse, R36, R88 ;  /* 0x000000241458723c */ /* 0x050ff00000041858 */
[C---:B------:R-:W-:Y:S01]  /*11e00*/  HMMA.16816.F32.BF16 R92, R20.reuse, R38, R92 ;  /* 0x00000026145c723c */ /* 0x040fe2000004185c */
[----:B------:R-:W3:Y:S07]  /*11e10*/  LDSM.16.MT88.4 R36, [R216+0xe800] ;  /* 0x00e80000d824783b */ /* 0x000eee0000004200 */
[C---:B------:R-:W-:Y:S08]  /*11e20*/  HMMA.16816.F32.BF16 R96, R20.reuse, R24, R96 ;  /* 0x000000181460723c */ /* 0x040ff00000041860 */
[C---:B------:R-:W-:Y:S01]  /*11e30*/  HMMA.16816.F32.BF16 R100, R20.reuse, R26, R100 ;  /* 0x0000001a1464723c */ /* 0x040fe20000041864 */
[----:B------:R-:W4:Y:S07]  /*11e40*/  LDSM.16.MT88.4 R24, [R213+0xe800] ;  /* 0x00e80000d518783b */ /* 0x000f2e0000004200 */
[C---:B-----5:R-:W-:Y:S08]  /*11e50*/  HMMA.16816.F32.BF16 R104, R20.reuse, R28, R104 ;  /* 0x0000001c1468723c */ /* 0x060ff00000041868 */
[C---:B------:R-:W-:Y:S01]  /*11e60*/  HMMA.16816.F32.BF16 R12, R20.reuse, R30, R12 ;  /* 0x0000001e140c723c */ /* 0x040fe2000004180c */
[----:B------:R-:W5:Y:S07]  /*11e70*/  LDSM.16.MT88.4 R28, [R212+0xe800] ;  /* 0x00e80000d41c783b */ /* 0x000f6e0000004200 */
[C---:B-1----:R-:W-:Y:S08]  /*11e80*/  HMMA.16816.F32.BF16 R108, R20.reuse, R32, R108 ;  /* 0x00000020146c723c */ /* 0x042ff0000004186c */
[C---:B------:R-:W-:Y:S01]  /*11e90*/  HMMA.16816.F32.BF16 R112, R20.reuse, R34, R112 ;  /* 0x000000221470723c */ /* 0x040fe20000041870 */
[----:B------:R-:W1:Y:S07]  /*11ea0*/  LDSM.16.MT88.4 R32, [R216+0x12800] ;  /* 0x01280000d820783b */ /* 0x000e6e0000004200 */
        /* <DEDUP_REMOVED lines=8> */
[----:B------:R-:W-:Y:S03]  /*11f30*/  F2FP.BF16.PACK_AB R23, R178, R177 ;  /* 0x000000b1b217723e */ /* 0x000fe600000010ff */
[----:B------:R-:W-:Y:S04]  /*11f40*/  FADD.FTZ R175, R175, R120 ;  /* 0x00000078afaf7221 */ /* 0x000fe80000010000 */
[C---:B---3--:R-:W-:Y:S03]  /*11f50*/  HMMA.16816.F32.BF16 R8, R20.reuse, R36, R8 ;  /* 0x000000241408723c */ /* 0x048fe60000041808 */
[----:B------:R-:W-:Y:S05]  /*11f60*/  FADD.FTZ R175, R176, R175 ;  /* 0x000000afb0af7221 */ /* 0x000fea0000010000 */
        /* <DEDUP_REMOVED lines=14> */
[C---:B---3--:R-:W-:Y:S08]  /*12050*/  HMMA.16816.F32.BF16 R104, R20.reuse, R36, R104 ;  /* 0x000000241468723c */ /* 0x048ff00000041868 */
[C---:B------:R-:W-:Y:S01]  /*12060*/  HMMA.16816.F32.BF16 R12, R20.reuse, R38, R12 ;  /* 0x00000026140c723c */ /* 0x040fe2000004180c */
[----:B------:R-:W-:Y:S07]  /*12070*/  LDSM.16.MT88.4 R36, [R212+0xf000] ;  /* 0x00f00000d424783b */ /* 0x000fee0000004200 */
[C---:B----4-:R-:W-:Y:S08]  /*12080*/  HMMA.16816.F32.BF16 R108, R20.reuse, R24, R108 ;  /* 0x00000018146c723c */ /* 0x050ff0000004186c */
[C---:B------:R-:W-:Y:S01]  /*12090*/  HMMA.16816.F32.BF16 R112, R20.reuse, R26, R112 ;  /* 0x0000001a1470723c */ /* 0x040fe20000041870 */
[----:B------:R-:W3:Y:S07]  /*120a0*/  LDSM.16.MT88.4 R24, [R214+0xf000] ;  /* 0x00f00000d618783b */ /* 0x000eee0000004200 */
[C---:B-----5:R-:W-:Y:S08]  /*120b0*/  HMMA.16816.F32.BF16 R16, R20.reuse, R28, R16 ;  /* 0x0000001c1410723c */ /* 0x060ff00000041810 */
[----:B------:R-:W-:Y:S01]  /*120c0*/  HMMA.16816.F32.BF16 R116, R20, R30, R116 ;  /* 0x0000001e1474723c */ /* 0x000fe20000041874 */
[----:B------:R-:W4:Y:S06]  /*120d0*/  LDSM.16.MT88.4 R28, [R213+0xf000] ;  /* 0x00f00000d51c783b */ /* 0x000f2c0000004200 */
        /* <DEDUP_REMOVED lines=9> */
[C---:B-1----:R-:W-:Y:S03]  /*12170*/  HMMA.16816.F32.BF16 R8, R20.reuse, R32, R8 ;  /* 0x000000201408723c */ /* 0x042fe60000041808 */
[----:B------:R-:W-:Y:S02]  /*12180*/  FADD.FTZ R58, R58, R55 ;  /* 0x000000373a3a7221 */ /* 0x000fe40000010000 */
[----:B------:R-:W-:Y:S02]  /*12190*/  FADD.FTZ R57, R57, R56 ;  /* 0x0000003839397221 */ /* 0x000fe40000010000 */
[----:B------:R-:W-:Y:S01]  /*121a0*/  FADD.FTZ R59, R59, R58 ;  /* 0x0000003a3b3b7221 */ /* 0x000fe20000010000 */
[C---:B------:R-:W-:Y:S01]  /*121b0*/  HMMA.16816.F32.BF16 R68, R20.reuse, R34, R68 ;  /* 0x000000221444723c */ /* 0x040fe20000041844 */
[----:B------:R-:W1:Y:S07]  /*121c0*/  LDSM.16.MT88.4 R32, [R216+0x13000] ;  /* 0x01300000d820783b */ /* 0x000e6e0000004200 */
[C---:B---3--:R-:W-:Y:S08]  /*121d0*/  HMMA.16816.F32.BF16 R72, R20.reuse, R24, R72 ;  /* 0x000000181448723c */ /* 0x048ff00000041848 */
[C---:B------:R-:W-:Y:S01]  /*121e0*/  HMMA.16816.F32.BF16 R76, R20.reuse, R26, R76 ;  /* 0x0000001a144c723c */ /* 0x040fe2000004184c */
[----:B------:R-:W3:Y:S07]  /*121f0*/  LDSM.16.MT88.4 R24, [R216+0xf800] ;  /* 0x00f80000d818783b */ /* 0x000eee0000004200 */
[C---:B----4-:R-:W-:Y:S08]  /*12200*/  HMMA.16816.F32.BF16 R80, R20.reuse, R28, R80 ;  /* 0x0000001c1450723c */ /* 0x050ff00000041850 */
[C---:B------:R-:W-:Y:S01]  /*12210*/  HMMA.16816.F32.BF16 R84, R20.reuse, R30, R84 ;  /* 0x0000001e1454723c */ /* 0x040fe20000041854 */
[----:B------:R-:W4:Y:S07]  /*12220*/  LDSM.16.MT88.4 R28, [R214+0xf800] ;  /* 0x00f80000d61c783b */ /* 0x000f2e0000004200 */
[C---:B------:R-:W-:Y:S08]  /*12230*/  HMMA.16816.F32.BF16 R88, R20.reuse, R36, R88 ;  /* 0x000000241458723c */ /* 0x040ff00000041858 */
[C---:B------:R-:W-:Y:S08]  /*12240*/  HMMA.16816.F32.BF16 R92, R20.reuse, R38, R92 ;  /* 0x00000026145c723c */ /* 0x040ff0000004185c */
[C---:B-1----:R-:W-:Y:S08]  /*12250*/  HMMA.16816.F32.BF16 R96, R20.reuse, R32, R96 ;  /* 0x000000201460723c */ /* 0x042ff00000041860 */
[C---:B------:R-:W-:Y:S01]  /*12260*/  HMMA.16816.F32.BF16 R100, R20.reuse, R34, R100 ;  /* 0x000000221464723c */ /* 0x040fe20000041864 */
[----:B------:R-:W1:Y:S07]  /*12270*/  LDSM.16.MT88.4 R32, [R213+0xf800] ;  /* 0x00f80000d520783b */ /* 0x000e6e0000004200 */
        /* <DEDUP_REMOVED lines=11> */
[----:B--2---:R-:W-:Y:S01]  /*12330*/  F2FP.BF16.PACK_AB R23, R151, R66 ;  /* 0x000000429717723e */ /* 0x004fe200000010ff */
[----:B------:R-:W-:Y:S02]  /*12340*/  FADD.FTZ R61, R61, R60 ;  /* 0x0000003c3d3d7221 */ /* 0x000fe40000010000 */
[----:B------:R-:W-:Y:S02]  /*12350*/  FADD.FTZ R63, R63, R62 ;  /* 0x0000003e3f3f7221 */ /* 0x000fe40000010000 */
[----:B------:R-:W-:Y:S02]  /*12360*/  FADD.FTZ R64, R64, R61 ;  /* 0x0000003d40407221 */ /* 0x000fe40000010000 */
[C---:B---3--:R-:W-:Y:S01]  /*12370*/  HMMA.16816.F32.BF16 R128, R20.reuse, R24, R8 ;  /* 0x000000181480723c */ /* 0x048fe20000041808 */
[----:B------:R-:W2:Y:S02]  /*12380*/  LDSM.16.MT88.4 R8, [R212+0xf800] ;  /* 0x00f80000d408783b */ /* 0x000ea40000004200 */
[----:B------:R-:W-:Y:S02]  /*12390*/  FADD.FTZ R66, R66, R63 ;  /* 0x0000003f42427221 */ /* 0x000fe40000010000 */
[----:B------:R-:W-:Y:S02]  /*123a0*/  FADD.FTZ R241, R65, R64 ;  /* 0x0000004041f17221 */ /* 0x000fe40000010000 */
[----:B------:R-:W-:Y:S01]  /*123b0*/  FADD.FTZ R239, R151, R66 ;  /* 0x0000004297ef7221 */ /* 0x000fe20000010000 */
[C---:B------:R-:W-:Y:S01]  /*123c0*/  HMMA.16816.F32.BF16 R68, R20.reuse, R26, R68 ;  /* 0x0000001a1444723c */ /* 0x040fe20000041844 */
[----:B------:R-:W3:Y:S07]  /*123d0*/  LDSM.16.MT88.4 R24, [R216+0x13800] ;  /* 0x01380000d818783b */ /* 0x000eee0000004200 */
[C---:B----4-:R-:W-:Y:S08]  /*123e0*/  HMMA.16816.F32.BF16 R72, R20.reuse, R28, R72 ;  /* 0x0000001c1448723c */ /* 0x050ff00000041848 */
[C---:B------:R-:W-:Y:S08]  /*123f0*/  HMMA.16816.F32.BF16 R76, R20.reuse, R30, R76 ;  /* 0x0000001e144c723c */ /* 0x040ff0000004184c */
[C---:B-1----:R-:W-:Y:S08]  /*12400*/  HMMA.16816.F32.BF16 R80, R20.reuse, R32, R80 ;  /* 0x000000201450723c */ /* 0x042ff00000041850 */
[C---:B------:R-:W-:Y:S08]  /*12410*/  HMMA.16816.F32.BF16 R84, R20.reuse, R34, R84 ;  /* 0x000000221454723c */ /* 0x040ff00000041854 */
[C---:B--2---:R-:W-:Y:S08]  /*12420*/  HMMA.16816.F32.BF16 R88, R20.reuse, R8, R88 ;  /* 0x000000081458723c */ /* 0x044ff00000041858 */
[C---:B------:R-:W-:Y:S01]  /*12430*/  HMMA.16816.F32.BF16 R92, R20.reuse, R10, R92 ;  /* 0x0000000a145c723c */ /* 0x040fe2000004185c */
[----:B------:R-:W1:Y:S07]  /*12440*/  LDSM.16.MT88.4 R8, [R213+0x13800] ;  /* 0x01380000d508783b */ /* 0x000e6e0000004200 */
[C---:B---3--:R-:W-:Y:S08]  /*12450*/  HMMA.16816.F32.BF16 R96, R20.reuse, R24, R96 ;  /* 0x000000181460723c */ /* 0x048ff00000041860 */
        /* <DEDUP_REMOVED lines=9> */
.L_x_1515:
[----:B------:R-:W1:Y:S01]  /*124f0*/  SHFL.BFLY PT, R2, R239, 0x2, 0x1f ;  /* 0x0c401f00ef027f89 */ /* 0x000e6200000e0000 */
[----:B------:R-:W-:Y:S01]  /*12500*/  MOV R8, 0x3f800000 ;  /* 0x3f80000000087802 */ /* 0x000fe20000000f00 */
[----:B------:R-:W-:Y:S01]  /*12510*/  BSSY B0, `(.L_x_1520) ;  /* 0x00000de000007945 */ /* 0x000fe20003800000 */
[----:B------:R-:W-:Y:S01]  /*12520*/  MOV R7, 0x3f800000 ;  /* 0x3f80000000077802 */ /* 0x000fe20000000f00 */
[----:B------:R-:W2:Y:S04]  /*12530*/  SHFL.BFLY PT, R0, R241, 0x2, 0x1f ;  /* 0x0c401f00f1007f89 */ /* 0x000ea800000e0000 */
[----:B------:R-:W-:Y:S01]  /*12540*/  BAR.SYNC.DEFER_BLOCKING 0x0 ;  /* 0x0000000000007b1d */ /* 0x000fe20000010000 */
[----:B-1----:R-:W-:-:S05]  /*12550*/  FADD.FTZ R9, R2, R239 ;  /* 0x000000ef02097221 */ /* 0x002fca0000010000 */
[----:B------:R-:W1:Y:S01]  /*12560*/  S2R R2, SR_TID.X ;  /* 0x0000000000027919 */ /* 0x000e620000002100 */
[----:B--2---:R-:W-:-:S03]  /*12570*/  FADD.FTZ R0, R0, R241 ;  /* 0x000000f100007221 */ /* 0x004fc60000010000 */
[----:B------:R-:W2:Y:S04]  /*12580*/  SHFL.BFLY PT, R4, R9, 0x1, 0x1f ;  /* 0x0c201f0009047f89 */ /* 0x000ea800000e0000 */
[----:B------:R-:W3:Y:S01]  /*12590*/  SHFL.BFLY PT, R5, R0, 0x1, 0x1f ;  /* 0x0c201f0000057f89 */ /* 0x000ee200000e0000 */
[----:B-1----:R-:W-:-:S04]  /*125a0*/  SHF.R.S32.HI R11, RZ, 0x1f, R2 ;  /* 0x0000001fff0b7819 */ /* 0x002fc80000011402 */
[----:B------:R-:W-:Y:S01]  /*125b0*/  LEA.HI R15, R11, R2, RZ, 0x2 ;  /* 0x000000020b0f7211 */ /* 0x000fe200078f10ff */
[----:B--2---:R-:W-:-:S03]  /*125c0*/  FADD.FTZ R4, R9, R4 ;  /* 0x0000000409047221 */ /* 0x004fc60000010000 */
[----:B------:R-:W-:Y:S01]  /*125d0*/  SHF.R.S32.HI R13, RZ, 0x2, R15 ;  /* 0x00000002ff0d7819 */ /* 0x000fe2000001140f */
[----:B---3--:R-:W-:Y:S01]  /*125e0*/  FADD.FTZ R5, R0, R5 ;  /* 0x0000000500057221 */ /* 0x008fe20000010000 */
[----:B------:R-:W-:Y:S02]  /*125f0*/  SHF.R.S32.HI R6, RZ, 0x1f, R15 ;  /* 0x0000001fff067819 */ /* 0x000fe4000001140f */
[----:B------:R-:W-:Y:S02]  /*12600*/  LOP3.LUT R15, R15, 0x1ffffffc, RZ, 0xc0, !PT ;  /* 0x1ffffffc0f0f7812 */ /* 0x000fe400078ec0ff */
[-C--:B------:R-:W-:Y:S02]  /*12610*/  LEA.HI R0, R11, R2.reuse, RZ, 0x5 ;  /* 0x000000020b007211 */ /* 0x080fe400078f28ff */
[----:B------:R-:W-:Y:S02]  /*12620*/  IADD3 R10, -R15, R2, RZ ;  /* 0x000000020f0a7210 */ /* 0x000fe40007ffe1ff */
[----:B------:R-:W-:-:S02]  /*12630*/  SHF.R.S32.HI R9, RZ, 0x5, R0 ;  /* 0x00000005ff097819 */ /* 0x000fc40000011400 */
[----:B------:R-:W-:Y:S02]  /*12640*/  LEA.HI R6, R6, R13, RZ, 0x3 ;  /* 0x0000000d06067211 */ /* 0x000fe400078f18ff */
[----:B------:R-:W-:Y:S02]  /*12650*/  LEA R9, R9, R10, 0x9 ;  /* 0x0000000a09097211 */ /* 0x000fe400078e48ff */
[----:B------:R-:W1:Y:S01]  /*12660*/  S2R R10, SR_TID.X ;  /* 0x00000000000a7919 */ /* 0x000e620000002100 */
[----:B------:R-:W-:Y:S02]  /*12670*/  LOP3.LUT R6, R6, 0xfffffff8, RZ, 0xc0, !PT ;  /* 0xfffffff806067812 */ /* 0x000fe400078ec0ff */
[----:B------:R-:W-:Y:S02]  /*12680*/  LEA.HI R11, R11, R2, RZ, 0x4 ;  /* 0x000000020b0b7211 */ /* 0x000fe400078f20ff */
[----:B------:R-:W-:Y:S02]  /*12690*/  IADD3 R6, R13, -R6, RZ ;  /* 0x800000060d067210 */ /* 0x000fe40007ffe0ff */
[----:B------:R-:W-:-:S02]  /*126a0*/  FSETP.NE.FTZ.AND P4, PT, R5, RZ, PT ;  /* 0x000000ff0500720b */ /* 0x000fc40003f95000 */
[----:B------:R-:W-:Y:S02]  /*126b0*/  FSETP.NE.FTZ.AND P3, PT, R4, RZ, PT ;  /* 0x000000ff0400720b */ /* 0x000fe40003f75000 */
[----:B------:R-:W-:Y:S02]  /*126c0*/  LOP3.LUT R11, R11, 0xfffffff0, RZ, 0xc0, !PT ;  /* 0xfffffff00b0b7812 */ /* 0x000fe400078ec0ff */
[C---:B------:R-:W-:Y:S02]  /*126d0*/  LOP3.LUT R15, R6.reuse, 0x1, RZ, 0xc0, !PT ;  /* 0x00000001060f7812 */ /* 0x040fe400078ec0ff */
[----:B------:R-:W-:Y:S02]  /*126e0*/  IADD3 R11, -R11, R2, RZ ;  /* 0x000000020b0b7210 */ /* 0x000fe40007ffe1ff */
[----:B------:R-:W-:Y:S02]  /*126f0*/  ISETP.NE.U32.AND P0, PT, R15, 0x1, PT ;  /* 0x000000010f00780c */ /* 0x000fe40003f05070 */
[----:B------:R-:W-:Y:S01]  /*12700*/  LEA.HI R16, R11, R11, RZ, 0x1 ;  /* 0x0000000b0b107211 */ /* 0x000fe200078f08ff */
[----:B------:R-:W2:Y:S01]  /*12710*/  @P4 MUFU.RCP R8, R5 ;  /* 0x0000000500084308 */ /* 0x000ea20000001000 */
[----:B------:R-:W-:-:S02]  /*12720*/  SHF.L.U32 R18, R6, 0x6, RZ ;  /* 0x0000000606127819 */ /* 0x000fc400000006ff */
[----:B------:R-:W-:Y:S02]  /*12730*/  SHF.L.U32 R15, R16, 0x2, RZ ;  /* 0x00000002100f7819 */ /* 0x000fe400000006ff */
[----:B-1----:R-:W-:Y:S02]  /*12740*/  SHF.R.S32.HI R13, RZ, 0x1f, R10 ;  /* 0x0000001fff0d7819 */ /* 0x002fe4000001140a */
[----:B------:R-:W-:Y:S01]  /*12750*/  LOP3.LUT R18, R18, 0x1c0, RZ, 0xc0, !PT ;  /* 0x000001c012127812 */ /* 0x000fe200078ec0ff */
[----:B------:R-:W1:Y:S01]  /*12760*/  @P3 MUFU.RCP R7, R4 ;  /* 0x0000000400073308 */ /* 0x000e620000001000 */
[----:B------:R-:W-:Y:S02]  /*12770*/  LEA.HI R12, R13, R10, RZ, 0x4 ;  /* 0x0000000a0d0c7211 */ /* 0x000fe400078f20ff */
[----:B------:R-:W-:Y:S02]  /*12780*/  LOP3.LUT R16, R16, 0xffffffe, RZ, 0xc0, !PT ;  /* 0x0ffffffe10107812 */ /* 0x000fe400078ec0ff */
[----:B------:R-:W-:-:S02]  /*12790*/  SHF.R.S32.HI R12, RZ, 0x4, R12 ;  /* 0x00000004ff0c7819 */ /* 0x000fc4000001140c */
[----:B------:R-:W-:Y:S01]  /*127a0*/  LEA.HI R18, R18, R18, RZ, 0x1d ;  /* 0x0000001212127211 */ /* 0x000fe200078fe8ff */
[----:B--2---:R-:W-:Y:S01]  /*127b0*/  FMUL.FTZ R128, R8, R128 ;  /* 0x0000008008807220 */ /* 0x004fe20000410000 */
[----:B------:R-:W-:Y:S01]  /*127c0*/  SHF.L.U32 R14, R12, 0x6, RZ ;  /* 0x000000060c0e7819 */ /* 0x000fe200000006ff */
[----:B------:R-:W-:Y:S01]  /*127d0*/  FMUL.FTZ R129, R8, R129 ;  /* 0x0000008108817220 */ /* 0x000fe20000410000 */
[----:B------:R-:W-:Y:S01]  /*127e0*/  R2P PR, R6, 0x6 ;  /* 0x0000000606007804 */ /* 0x000fe20000000000 */
[----:B------:R-:W-:Y:S01]  /*127f0*/  FMUL.FTZ R68, R8, R68 ;  /* 0x0000004408447220 */ /* 0x000fe20000410000 */
[----:B------:R-:W-:Y:S01]  /*12800*/  LOP3.LUT R14, R14, 0x1c0, RZ, 0xc0, !PT ;  /* 0x000001c00e0e7812 */ /* 0x000fe200078ec0ff */
[C---:B------:R-:W-:Y:S01]  /*12810*/  FMUL.FTZ R69, R8.reuse, R69 ;  /* 0x0000004508457220 */ /* 0x040fe20000410000 */
[----:B------:R-:W-:Y:S01]  /*12820*/  LEA R9, R9, R18, 0x1 ;  /* 0x0000001209097211 */ /* 0x000fe200078e08ff */
[----:B------:R-:W-:Y:S01]  /*12830*/  FMUL.FTZ R72, R8, R72 ;  /* 0x0000004808487220 */ /* 0x000fe20000410000 */
[----:B------:R-:W-:Y:S01]  /*12840*/  LOP3.LUT R15, R14, 0x38, R15, 0xf8, !PT ;  /* 0x000000380e0f7812 */ /* 0x000fe200078ef80f */
[C---:B------:R-:W-:Y:S01]  /*12850*/  FMUL.FTZ R73, R8.reuse, R73 ;  /* 0x0000004908497220 */ /* 0x040fe20000410000 */
[----:B------:R-:W-:Y:S01]  /*12860*/  SHF.R.U32.HI R14, RZ, 0x3, R14 ;  /* 0x00000003ff0e7819 */ /* 0x000fe2000001160e */
[C---:B------:R-:W-:Y:S01]  /*12870*/  FMUL.FTZ R76, R8.reuse, R76 ;  /* 0x0000004c084c7220 */ /* 0x040fe20000410000 */
[----:B------:R-:W-:Y:S01]  /*12880*/  STS.64 [R9.X4], R128 ;  /* 0x0000008009007388 */ /* 0x000fe20000004a00 */
[C---:B------:R-:W-:Y:S01]  /*12890*/  FMUL.FTZ R77, R8.reuse, R77 ;  /* 0x0000004d084d7220 */ /* 0x040fe20000410000 */
[----:B------:R-:W-:Y:S01]  /*128a0*/  LOP3.LUT R14, R15, R14, RZ, 0x3c, !PT ;  /* 0x0000000e0f0e7212 */ /* 0x000fe200078e3cff */
[C---:B------:R-:W-:Y:S01]  /*128b0*/  FMUL.FTZ R80, R8.reuse, R80 ;  /* 0x0000005008507220 */ /* 0x040fe20000410000 */
[----:B------:R-:W-:Y:S01]  /*128c0*/  IADD3 R15, R11, -R16, RZ ;  /* 0x800000100b0f7210 */ /* 0x000fe20007ffe0ff */
[C---:B------:R-:W-:Y:S01]  /*128d0*/  FMUL.FTZ R81, R8.reuse, R81 ;  /* 0x0000005108517220 */ /* 0x040fe20000410000 */
[----:B------:R-:W-:Y:S01]  /*128e0*/  LEA.HI R13, R13, R10, RZ, 0x5 ;  /* 0x0000000a0d0d7211 */ /* 0x000fe200078f28ff */
[C---:B------:R-:W-:Y:S01]  /*128f0*/  FMUL.FTZ R84, R8.reuse, R84 ;  /* 0x0000005408547220 */ /* 0x040fe20000410000 */
[----:B------:R-:W-:Y:S01]  /*12900*/  LEA R6, R15, R14, 0x2 ;  /* 0x0000000e0f067211 */ /* 0x000fe200078e10ff */
[C---:B------:R-:W-:Y:S01]  /*12910*/  FMUL.FTZ R85, R8.reuse, R85 ;  /* 0x0000005508557220 */ /* 0x040fe20000410000 */
[----:B------:R-:W-:Y:S01]  /*12920*/  MOV R14, 0x80 ;  /* 0x00000080000e7802 */ /* 0x000fe20000000f00 */
[C---:B------:R-:W-:Y:S01]  /*12930*/  FMUL.FTZ R88, R8.reuse, R88 ;  /* 0x0000005808587220 */ /* 0x040fe20000410000 */
[----:B------:R-:W2:Y:S01]  /*12940*/  @P4 MUFU.LG2 R5, R5 ;  /* 0x0000000500054308 */ /* 0x000ea20000000c00 */
[----:B------:R-:W-:Y:S01]  /*12950*/  FMUL.FTZ R89, R8, R89 ;  /* 0x0000005908597220 */ /* 0x000fe20000410000 */
[----:B------:R-:W-:Y:S01]  /*12960*/  SEL R14, R14, 0xffffff80, !P2 ;  /* 0xffffff800e0e7807 */ /* 0x000fe20005000000 */
[----:B------:R-:W-:-:S02]  /*12970*/  FMUL.FTZ R92, R8, R92 ;  /* 0x0000005c085c7220 */ /* 0x000fc40000410000 */
[C---:B------:R-:W-:Y:S02]  /*12980*/  FMUL.FTZ R93, R8.reuse, R93 ;  /* 0x0000005d085d7220 */ /* 0x040fe40000410000 */
[C---:B------:R-:W-:Y:S01]  /*12990*/  FMUL.FTZ R96, R8.reuse, R96 ;  /* 0x0000006008607220 */ /* 0x040fe20000410000 */
[----:B------:R-:W3:Y:S01]  /*129a0*/  @P3 MUFU.LG2 R4, R4 ;  /* 0x0000000400043308 */ /* 0x000ee20000000c00 */
[C---:B------:R-:W-:Y:S02]  /*129b0*/  FMUL.FTZ R97, R8.reuse, R97 ;  /* 0x0000006108617220 */ /* 0x040fe40000410000 */
[C---:B------:R-:W-:Y:S02]  /*129c0*/  FMUL.FTZ R100, R8.reuse, R100 ;  /* 0x0000006408647220 */ /* 0x040fe40000410000 */
[C---:B------:R-:W-:Y:S02]  /*129d0*/  FMUL.FTZ R101, R8.reuse, R101 ;  /* 0x0000006508657220 */ /* 0x040fe40000410000 */
[----:B------:R-:W-:-:S02]  /*129e0*/  FMUL.FTZ R104, R8, R104 ;  /* 0x0000006808687220 */ /* 0x000fc40000410000 */
[C---:B------:R-:W-:Y:S02]  /*129f0*/  FMUL.FTZ R105, R8.reuse, R105 ;  /* 0x0000006908697220 */ /* 0x040fe40000410000 */
[C---:B------:R-:W-:Y:S02]  /*12a00*/  FMUL.FTZ R124, R8.reuse, R124 ;  /* 0x0000007c087c7220 */ /* 0x040fe40000410000 */
        /* <DEDUP_REMOVED lines=8> */
[----:B------:R-:W-:Y:S01]  /*12a90*/  FMUL.FTZ R117, R8, R117 ;  /* 0x0000007508757220 */ /* 0x000fe20000410000 */
[----:B------:R-:W-:Y:S01]  /*12aa0*/  MOV R8, 0x40 ;  /* 0x0000004000087802 */ /* 0x000fe20000000f00 */
[----:B-1----:R-:W-:-:S02]  /*12ab0*/  FMUL.FTZ R131, R7, R131 ;  /* 0x0000008307837220 */ /* 0x002fc40000410000 */
[C---:B------:R-:W-:Y:S01]  /*12ac0*/  FMUL.FTZ R130, R7.reuse, R130 ;  /* 0x0000008207827220 */ /* 0x040fe20000410000 */
[----:B------:R-:W-:Y:S01]  /*12ad0*/  SEL R8, R8, 0xffffffc0, !P1 ;  /* 0xffffffc008087807 */ /* 0x000fe20004800000 */
[C---:B------:R-:W-:Y:S02]  /*12ae0*/  FMUL.FTZ R71, R7.reuse, R71 ;  /* 0x0000004707477220 */ /* 0x040fe40000410000 */
[C---:B------:R-:W-:Y:S01]  /*12af0*/  FMUL.FTZ R70, R7.reuse, R70 ;  /* 0x0000004607467220 */ /* 0x040fe20000410000 */
[----:B------:R-:W-:Y:S01]  /*12b00*/  STS.64 [R9.X4+0x800], R130 ;  /* 0x0008008209007388 */ /* 0x000fe20000004a00 */
        /* <DEDUP_REMOVED lines=27> */
[----:B------:R-:W-:Y:S01]  /*12cc0*/  FMUL.FTZ R118, R7, R118 ;  /* 0x0000007607767220 */ /* 0x000fe20000410000 */
[----:B------:R-:W-:Y:S01]  /*12cd0*/  SHF.L.U32 R7, R9, 0x2, RZ ;  /* 0x0000000209077819 */ /* 0x000fe200000006ff */
[----:B--2---:R-:W-:Y:S02]  /*12ce0*/  @P4 FMUL.FTZ R5, R5, 0.69314718246459960938 ;  /* 0x3f31721805054820 */ /* 0x004fe40000410000 */
[----:B---3--:R-:W-:Y:S01]  /*12cf0*/  @P3 FMUL.FTZ R4, R4, 0.69314718246459960938 ;  /* 0x3f31721804043820 */ /* 0x008fe20000410000 */
[C---:B------:R-:W-:Y:S02]  /*12d00*/  IADD3 R16, R7.reuse, -0x20, RZ ;  /* 0xffffffe007107810 */ /* 0x040fe40007ffe0ff */
[C---:B------:R-:W-:Y:S02]  /*12d10*/  @P0 IADD3 R16, R7.reuse, 0x20, RZ ;  /* 0x0000002007100810 */ /* 0x040fe40007ffe0ff */
[C---:B------:R-:W-:Y:S02]  /*12d20*/  IADD3 R15, R7.reuse, R8, RZ ;  /* 0x00000008070f7210 */ /* 0x040fe40007ffe0ff */
[----:B------:R-:W-:Y:S01]  /*12d30*/  IADD3 R18, R7, R14, RZ ;  /* 0x0000000e07127210 */ /* 0x000fe20007ffe0ff */
[----:B------:R-:W-:Y:S01]  /*12d40*/  STS.64 [R16], R68 ;  /* 0x0000004410007388 */ /* 0x000fe20000000a00 */
[----:B------:R-:W-:-:S02]  /*12d50*/  IADD3 R17, R8, R16, RZ ;  /* 0x0000001008117210 */ /* 0x000fc40007ffe0ff */
[----:B------:R-:W-:Y:S01]  /*12d60*/  IADD3 R19, R14, R16, RZ ;  /* 0x000000100e137210 */ /* 0x000fe20007ffe0ff */
[----:B------:R-:W1:Y:S01]  /*12d70*/  S2R R7, SR_CTAID.Y ;  /* 0x0000000000077919 */ /* 0x000e620000002600 */
[-C--:B------:R-:W-:Y:S02]  /*12d80*/  IADD3 R20, R15, R14.reuse, RZ ;  /* 0x0000000e0f147210 */ /* 0x080fe40007ffe0ff */
[----:B------:R-:W-:Y:S01]  /*12d90*/  IADD3 R14, R17, R14, RZ ;  /* 0x0000000e110e7210 */ /* 0x000fe20007ffe0ff */
[----:B------:R-:W-:Y:S04]  /*12da0*/  STS.64 [R16+0x800], R70 ;  /* 0x0008004610007388 */ /* 0x000fe80000000a00 */
[----:B------:R-:W-:Y:S04]  /*12db0*/  STS.64 [R15], R72 ;  /* 0x000000480f007388 */ /* 0x000fe80000000a00 */
        /* <DEDUP_REMOVED lines=11> */
[----:B------:R-:W-:Y:S04]  /*12e70*/  STS.64 [R9.X4+0x4000], R96 ;  /* 0x0040006009007388 */ /* 0x000fe80000004a00 */
[----:B------:R2:W-:Y:S04]  /*12e80*/  STS.64 [R9.X4+0x4800], R98 ;  /* 0x0048006209007388 */ /* 0x0005e80000004a00 */
[----:B------:R-:W-:Y:S04]  /*12e90*/  STS.64 [R16+0x4000], R100 ;  /* 0x0040006410007388 */ /* 0x000fe80000000a00 */
[----:B------:R-:W-:Y:S04]  /*12ea0*/  STS.64 [R16+0x4800], R102 ;  /* 0x0048006610007388 */ /* 0x000fe80000000a00 */
[----:B------:R-:W-:Y:S04]  /*12eb0*/  STS.64 [R15+0x4000], R104 ;  /* 0x004000680f007388 */ /* 0x000fe80000000a00 */
[----:B------:R3:W-:Y:S04]  /*12ec0*/  STS.64 [R15+0x4800], R106 ;  /* 0x0048006a0f007388 */ /* 0x0007e80000000a00 */
[----:B------:R-:W-:Y:S04]  /*12ed0*/  STS.64 [R17+0x4000], R124 ;  /* 0x0040007c11007388 */ /* 0x000fe80000000a00 */
[----:B------:R-:W-:Y:S04]  /*12ee0*/  STS.64 [R17+0x4800], R126 ;  /* 0x0048007e11007388 */ /* 0x000fe80000000a00 */
[----:B--2---:R-:W2:Y:S04]  /*12ef0*/  S2R R9, SR_CTAID.Z ;  /* 0x0000000000097919 */ /* 0x004ea80000002700 */
[----:B------:R-:W-:Y:S04]  /*12f00*/  STS.64 [R18+0x4000], R108 ;  /* 0x0040006c12007388 */ /* 0x000fe80000000a00 */
[----:B------:R-:W-:Y:S04]  /*12f10*/  STS.64 [R18+0x4800], R110 ;  /* 0x0048006e12007388 */ /* 0x000fe80000000a00 */
[----:B------:R-:W-:Y:S01]  /*12f20*/  STS.64 [R19+0x4000], R112 ;  /* 0x0040007013007388 */ /* 0x000fe20000000a00 */
[----:B---3--:R-:W-:-:S03]  /*12f30*/  LOP3.LUT R15, R13, 0xffffffe0, RZ, 0xc0, !PT ;  /* 0xffffffe00d0f7812 */ /* 0x008fc600078ec0ff */
[----:B------:R-:W-:Y:S01]  /*12f40*/  STS.64 [R19+0x4800], R114 ;  /* 0x0048007213007388 */ /* 0x000fe20000000a00 */
[----:B------:R-:W-:Y:S02]  /*12f50*/  SHF.R.S32.HI R13, RZ, 0x5, R13 ;  /* 0x00000005ff0d7819 */ /* 0x000fe4000001140d */
[----:B------:R-:W-:Y:S01]  /*12f60*/  IADD3 R15, -R15, R10, RZ ;  /* 0x0000000a0f0f7210 */ /* 0x000fe20007ffe1ff */
[----:B------:R-:W3:Y:S01]  /*12f70*/  S2R R8, SR_CTAID.X ;  /* 0x0000000000087919 */ /* 0x000ee20000002500 */
[----:B------:R-:W-:-:S03]  /*12f80*/  SHF.R.S32.HI R10, RZ, 0x1f, R13 ;  /* 0x0000001fff0a7819 */ /* 0x000fc6000001140d */
[----:B------:R-:W-:Y:S01]  /*12f90*/  STS.64 [R20+0x4000], R120 ;  /* 0x0040007814007388 */ /* 0x000fe20000000a00 */
[----:B------:R-:W-:-:S03]  /*12fa0*/  LEA.HI R10, R10, R13, RZ, 0x2 ;  /* 0x0000000d0a0a7211 */ /* 0x000fc600078f10ff */
[----:B------:R-:W-:Y:S01]  /*12fb0*/  STS.64 [R20+0x4800], R122 ;  /* 0x0048007a14007388 */ /* 0x000fe20000000a00 */
[----:B------:R-:W-:-:S03]  /*12fc0*/  LOP3.LUT R10, R10, 0xfffffffc, RZ, 0xc0, !PT ;  /* 0xfffffffc0a0a7812 */ /* 0x000fc600078ec0ff */
[----:B------:R-:W-:Y:S01]  /*12fd0*/  STS.64 [R14+0x4000], R116 ;  /* 0x004000740e007388 */ /* 0x000fe20000000a00 */
[----:B------:R-:W-:-:S03]  /*12fe0*/  IADD3 R10, R13, -R10, RZ ;  /* 0x8000000a0d0a7210 */ /* 0x000fc60007ffe0ff */
[----:B------:R4:W-:Y:S04]  /*12ff0*/  STS.64 [R14+0x4800], R118 ;  /* 0x004800760e007388 */ /* 0x0009e80000000a00 */
[----:B------:R-:W-:Y:S01]  /*13000*/  BAR.SYNC.DEFER_BLOCKING 0x0 ;  /* 0x0000000000007b1d */ /* 0x000fe20000010000 */
[----:B---3--:R-:W-:Y:S02]  /*13010*/  SHF.L.U32 R8, R8, 0x6, RZ ;  /* 0x0000000608087819 */ /* 0x008fe400000006ff */
[----:B----4-:R-:W-:Y:S01]  /*13020*/  IADD3 R14, -R232, RZ, RZ ;  /* 0x000000ffe80e7210 */ /* 0x010fe20007ffe1ff */
[----:B-1----:R-:W-:Y:S01]  /*13030*/  IMAD R232, R7, c[0x0][0x210], R232 ;  /* 0x0000840007e87a24 */ /* 0x002fe200078e02e8 */
[----:B------:R-:W-:Y:S01]  /*13040*/  LOP3.LUT R7, R0, 0xffffffe0, RZ, 0xc0, !PT ;  /* 0xffffffe000077812 */ /* 0x000fe200078ec0ff */
[----:B------:R-:W1:Y:S01]  /*13050*/  LDS.128 R72, [R6.X4] ;  /* 0x0000000006487984 */ /* 0x000e620000004c00 */
[----:B------:R-:W-:Y:S01]  /*13060*/  SHF.R.S32.HI R0, RZ, 0x1f, R15 ;  /* 0x0000001fff007819 */ /* 0x000fe2000001140f */
[----:B--2---:R-:W-:Y:S01]  /*13070*/  IMAD R9, R14, c[0x0][0x1c0], R9 ;  /* 0x000070000e097a24 */ /* 0x004fe200078e0209 */
[----:B------:R-:W-:Y:S01]  /*13080*/  IADD3 R7, -R7, R2, RZ ;  /* 0x0000000207077210 */ /* 0x000fe20007ffe1ff */
[----:B------:R-:W2:Y:S01]  /*13090*/  LDS.128 R68, [R6.X4+0x800] ;  /* 0x0008000006447984 */ /* 0x000ea20000004c00 */
[----:B------:R-:W-:Y:S01]  /*130a0*/  LEA.HI R0, R0, R15, RZ, 0x2 ;  /* 0x0000000f00007211 */ /* 0x000fe200078f10ff */
[----:B------:R-:W-:Y:S01]  /*130b0*/  IMAD R9, R232, c[0x0][0x1c0], R9 ;  /* 0x00007000e8097a24 */ /* 0x000fe200078e0209 */
[----:B------:R-:W-:Y:S01]  /*130c0*/  LOP3.LUT P0, RZ, R7, 0x3, RZ, 0xc0, !PT ;  /* 0x0000000307ff7812 */ /* 0x000fe2000780c0ff */
[----:B------:R-:W3:Y:S01]  /*130d0*/  LDS.128 R64, [R6.X4+0x1000] ;  /* 0x0010000006407984 */ /* 0x000ee20000004c00 */
[----:B------:R-:W-:Y:S01]  /*130e0*/  SHF.L.U32 R14, R11, 0x2, RZ ;  /* 0x000000020b0e7819 */ /* 0x000fe200000006ff */
[----:B------:R-:W-:Y:S01]  /*130f0*/  IMAD R8, R9, c[0x0][0x214], R8 ;  /* 0x0000850009087a24 */ /* 0x000fe200078e0208 */
[----:B------:R-:W-:Y:S01]  /*13100*/  SHF.R.S32.HI R7, RZ, 0x2, R0 ;  /* 0x00000002ff077819 */ /* 0x000fe20000011400 */
[----:B------:R-:W4:Y:S01]  /*13110*/  LDS.128 R60, [R6.X4+0x1800] ;  /* 0x00180000063c7984 */ /* 0x000f220000004c00 */
[----:B------:R-:W-:Y:S01]  /*13120*/  MOV R2, 0xff800000 ;  /* 0xff80000000027802 */ /* 0x000fe20000000f00 */
[----:B------:R-:W-:Y:S01]  /*13130*/  @P4 FFMA.FTZ R2, R132, c[0x0][0x238], R5 ;  /* 0x00008e0084024a23 */ /* 0x000fe20000010005 */
[----:B------:R-:W-:Y:S01]  /*13140*/  SHF.R.S32.HI R15, RZ, 0x1f, R14 ;  /* 0x0000001fff0f7819 */ /* 0x000fe2000001140e */
[----:B------:R-:W1:Y:S01]  /*13150*/  LDS.128 R56, [R6.X4+0x2000] ;  /* 0x0020000006387984 */ /* 0x000e620000004c00 */
[----:B------:R-:W-:-:S03]  /*13160*/  LEA R7, R10, R7, 0x4 ;  /* 0x000000070a077211 */ /* 0x000fc600078e20ff */
[----:B------:R-:W1:Y:S04]  /*13170*/  LDS.128 R52, [R6.X4+0x2800] ;  /* 0x0028000006347984 */ /* 0x000e680000004c00 */
        /* <DEDUP_REMOVED lines=9> */
[----:B------:R5:W1:Y:S02]  /*13210*/  LDS.128 R76, [R6.X4+0x7800] ;  /* 0x00780000064c7984 */ /* 0x000a640000004c00 */
[----:B-----5:R-:W-:Y:S01]  /*13220*/  MOV R6, 0xff800000 ;  /* 0xff80000000067802 */ /* 0x020fe20000000f00 */
[----:B------:R-:W-:Y:S01]  /*13230*/  @P3 FFMA.FTZ R6, R3, c[0x0][0x238], R4 ;  /* 0x00008e0003063a23 */ /* 0x000fe20000010004 */
[----:B------:R-:W-:Y:S05]  /*13240*/  @P0 BRA `(.L_x_1521) ;  /* 0x000000a000000947 */ /* 0x000fea0003800000 */
[----:B--234-:R-:W-:Y:S02]  /*13250*/  IADD3 R4, R7, 0x8, RZ ;  /* 0x0000000807047810 */ /* 0x01cfe40007ffe0ff */
[----:B------:R-:W-:-:S02]  /*13260*/  SHF.R.S32.HI R3, RZ, 0x1f, R7 ;  /* 0x0000001fff037819 */ /* 0x000fc40000011407 */
[----:B------:R-:W-:Y:S02]  /*13270*/  IADD3 R0, P0, R8, R7, RZ ;  /* 0x0000000708007210 */ /* 0x000fe40007f1e0ff */
[-C--:B------:R-:W-:Y:S02]  /*13280*/  ISETP.GE.AND P2, PT, R7, R223.reuse, PT ;  /* 0x000000df0700720c */ /* 0x080fe40003f46270 */
[----:B------:R-:W-:Y:S02]  /*13290*/  ISETP.GE.AND P1, PT, R4, R223, PT ;  /* 0x000000df0400720c */ /* 0x000fe40003f26270 */
[----:B------:R-:W-:Y:S02]  /*132a0*/  LEA.HI.X.SX32 R3, R8, R3, 0x1, P0 ;  /* 0x0000000308037211 */ /* 0x000fe400000f0eff */
[----:B------:R-:W-:-:S04]  /*132b0*/  LEA R4, P0, R0, c[0x0][0x208], 0x2 ;  /* 0x0000820000047a11 */ /* 0x000fc800078010ff */
[----:B------:R-:W-:-:S05]  /*132c0*/  LEA.HI.X R5, R0, c[0x0][0x20c], R3, 0x2, P0 ;  /* 0x0000830000057a11 */ /* 0x000fca00000f1403 */
[----:B------:R2:W-:Y:S04]  /*132d0*/  @!P2 STG.E [R4.64], R2 ;  /* 0x000000020400a986 */ /* 0x0005e8000c10190e */
[----:B------:R2:W-:Y:S02]  /*132e0*/  @!P1 STG.E [R4.64+0x20], R6 ;  /* 0x0000200604009986 */ /* 0x0005e4000c10190e */
.L_x_1521:
[----:B--234-:R-:W-:Y:S05]  /*132f0*/  BSYNC B0 ;  /* 0x0000000000007941 */ /* 0x01cfea0003800000 */
.L_x_1520:
[C---:B------:R-:W-:Y:S01]  /*13300*/  IMAD.WIDE R4, R12.reuse, 0x80, R14 ;  /* 0x000000800c047825 */ /* 0x040fe200078e020e */
[----:B------:R-:W-:Y:S01]  /*13310*/  ISETP.GE.AND P1, PT, R12, R223, PT ;  /* 0x000000df0c00720c */ /* 0x000fe20003f26270 */
[----:B------:R-:W-:Y:S02]  /*13320*/  BSSY B0, `(.L_x_1522) ;  /* 0x000000d000007945 */ /* 0x000fe40003800000 */
[----:B------:R-:W-:-:S05]  /*13330*/  IMAD R0, R8, c[0x0][0x22c], RZ ;  /* 0x00008b0008007a24 */ /* 0x000fca00078e02ff */
        /* <DEDUP_REMOVED lines=8> */
[----:B-1----:R1:W-:Y:S04]  /*133c0*/  @!P0 STG.E.128 [R4.64+0x100], R40 ;  /* 0x0001002804008986 */ /* 0x0023e8000c101d0e */
[----:B------:R1:W-:Y:S04]  /*133d0*/  @!P1 STG.E.64 [R4.64], R72 ;  /* 0x0000004804009986 */ /* 0x0003e8000c101b0e */
[----:B------:R1:W-:Y:S02]  /*133e0*/  @!P1 STG.E.64 [R4.64+0x8], R74 ;  /* 0x0000084a04009986 */ /* 0x0003e4000c101b0e */
.L_x_1523:
[----:B------:R-:W-:Y:S05]  /*133f0*/  BSYNC B0 ;  /* 0x0000000000007941 */ /* 0x000fea0003800000 */
.L_x_1522:
[----:B------:R-:W-:Y:S01]  /*13400*/  IADD3 R2, R12, 0x8, RZ ;  /* 0x000000080c027810 */ /* 0x000fe20007ffe0ff */
[----:B------:R-:W-:Y:S03]  /*13410*/  BSSY B0, `(.L_x_1524) ;  /* 0x0000007000007945 */ /* 0x000fe60003800000 */
[----:B------:R-:W-:-:S13]  /*13420*/  ISETP.GE.AND P0, PT, R2, R223, PT ;  /* 0x000000df0200720c */ /* 0x000fda0003f06270 */
[----:B------:R-:W-:Y:S05]  /*13430*/  @P0 BRA `(.L_x_1525) ;  /* 0x0000004000000947 */ /* 0x000fea0003800000 */
[----:B------:R-:W-:Y:S02]  /*13440*/  ISETP.GE.AND P1, PT, R14, c[0x0][0x220], PT ;  /* 0x000088000e007a0c */ /* 0x000fe40003f26270 */
[----:B------:R-:W-:-:S11]  /*13450*/  ISETP.GE.AND P0, PT, R0, c[0x0][0x220], PT ;  /* 0x0000880000007a0c */ /* 0x000fd60003f06270 */
[----:B------:R2:W-:Y:S04]  /*13460*/  @!P1 STG.E.128 [R4.64+0x1000], R68 ;  /* 0x0010004404009986 */ /* 0x0005e8000c101d0e */
[----:B-1----:R2:W-:Y:S02]  /*13470*/  @!P0 STG.E.128 [R4.64+0x1100], R36 ;  /* 0x0011002404008986 */ /* 0x0025e4000c101d0e */
.L_x_1525:
[----:B------:R-:W-:Y:S05]  /*13480*/  BSYNC B0 ;  /* 0x0000000000007941 */ /* 0x000fea0003800000 */
.L_x_1524:
        /* <DEDUP_REMOVED lines=8> */
.L_x_1527:
[----:B------:R-:W-:Y:S05]  /*13510*/  BSYNC B0 ;  /* 0x0000000000007941 */ /* 0x000fea0003800000 */
.L_x_1526:
        /* <DEDUP_REMOVED lines=8> */
.L_x_1529:
[----:B------:R-:W-:Y:S05]  /*135a0*/  BSYNC B0 ;  /* 0x0000000000007941 */ /* 0x000fea0003800000 */
.L_x_1528:
[----:B------:R-:W-:Y:S01]  /*135b0*/  IADD3 R2, R12, 0x20, RZ ;  /* 0x000000200c027810 */ /* 0x000fe20007ffe0ff */
[----:B------:R-:W-:Y:S03]  /*135c0*/  BSSY B0, `(.L_x_1530) ;  /* 0x0000007000007945 */ /* 0x000fe60003800000 */
[----:B------:R-:W-:-:S13]  /*135d0*/  ISETP.GE.AND P0, PT, R2, R223, PT ;  /* 0x000000df0200720c */ /* 0x000fda0003f06270 */
[----:B------:R-:W-:Y:S05]  /*135e0*/  @P0 BRA `(.L_x_1531) ;  /* 0x0000004000000947 */ /* 0x000fea0003800000 */
[----:B------:R-:W-:Y:S02]  /*135f0*/  ISETP.GE.AND P1, PT, R14, c[0x0][0x220], PT ;  /* 0x000088000e007a0c */ /* 0x000fe40003f26270 */
[----:B------:R-:W-:-:S11]  /*13600*/  ISETP.GE.AND P0, PT, R0, c[0x0][0x220], PT ;  /* 0x0000880000007a0c */ /* 0x000fd60003f06270 */
[----:B-1----:R1:W-:Y:S04]  /*13610*/  @!P1 STG.E.128 [R4.64+0x4000], R56 ;  /* 0x0040003804009986 */ /* 0x0023e8000c101d0e */
[----:B------:R1:W-:Y:S02]  /*13620*/  @!P0 STG.E.128 [R4.64+0x4100], R24 ;  /* 0x0041001804008986 */ /* 0x0003e4000c101d0e */
.L_x_1531:
[----:B------:R-:W-:Y:S05]  /*13630*/  BSYNC B0 ;  /* 0x0000000000007941 */ /* 0x000fea0003800000 */
.L_x_1530:
        /* <DEDUP_REMOVED lines=8> */
.L_x_1533:
[----:B------:R-:W-:Y:S05]  /*136c0*/  BSYNC B0 ;  /* 0x0000000000007941 */ /* 0x000fea0003800000 */
.L_x_1532:
        /* <DEDUP_REMOVED lines=8> */
.L_x_1535:
[----:B------:R-:W-:Y:S05]  /*13750*/  BSYNC B0 ;  /* 0x0000000000007941 */ /* 0x000fea0003800000 */
.L_x_1534:
[----:B------:R-:W-:-:S04]  /*13760*/  IADD3 R12, R12, 0x38, RZ ;  /* 0x000000380c0c7810 */ /* 0x000fc80007ffe0ff */
[----:B------:R-:W-:-:S13]  /*13770*/  ISETP.GE.AND P0, PT, R12, R223, PT ;  /* 0x000000df0c00720c */ /* 0x000fda0003f06270 */
[----:B------:R-:W-:Y:S05]  /*13780*/  @P0 EXIT ;  /* 0x000000000000094d */ /* 0x000fea0003800000 */
[----:B------:R-:W-:-:S13]  /*13790*/  ISETP.GE.AND P0, PT, R14, c[0x0][0x220], PT ;  /* 0x000088000e007a0c */ /* 0x000fda0003f06270 */
[----:B-1----:R1:W-:Y:S01]  /*137a0*/  @!P0 STG.E.128 [R4.64+0x7000], R44 ;  /* 0x0070002c04008986 */ /* 0x0023e2000c101d0e */
[----:B------:R-:W-:-:S13]  /*137b0*/  ISETP.GE.AND P0, PT, R0, c[0x0][0x220], PT ;  /* 0x0000880000007a0c */ /* 0x000fda0003f06270 */
[----:B------:R-:W-:Y:S05]  /*137c0*/  @P0 EXIT ;  /* 0x000000000000094d */ /* 0x000fea0003800000 */
[----:B------:R-:W-:Y:S01]  /*137d0*/  STG.E.128 [R4.64+0x7100], R76 ;  /* 0x0071004c04007986 */ /* 0x000fe2000c101d0e */
[----:B------:R-:W-:Y:S05]  /*137e0*/  EXIT ;  /* 0x000000000000794d */ /* 0x000fea0003800000 */
.L_x_1536:
        /* <DEDUP_REMOVED lines=9> */
.L_x_8332:


//--------------------- .text._ZN5flash24flash_fwd_splitkv_kernelI23Flash_fwd_kernel_traitsILi128ELi64ELi128ELi4ELb0ELb0EN7cutlass10bfloat16_tE19Flash_kernel_traitsILi128ELi64ELi128ELi4ES3_EELb1ELb0ELb0ELb0ELb0ELb1ELb1ELb0EEEvNS_16Flash_fwd_paramsE --------------------------
	.section	.text._ZN5flash24flash_fwd_splitkv_kernelI23Flash_fwd_kernel_traitsILi128ELi64ELi128ELi4ELb0ELb0EN7cutlass10bfloat16_tE19Flash_kernel_traitsILi128ELi64ELi128ELi4ES3_EELb1ELb0ELb0ELb0ELb0ELb1ELb1ELb0EEEvNS_16Flash_fwd_paramsE,"ax",@progbits
	.sectioninfo	@"SHI_REGISTERS=255"
	.align	128
        .global         _ZN5flash24flash_fwd_splitkv_kernelI23Flash_fwd_kernel_traitsILi128ELi64ELi128ELi4ELb0ELb0EN7cutlass10bfloat16_tE19Flash_kernel_traitsILi128ELi64ELi128ELi4ES3_EELb1ELb0ELb0ELb0ELb0ELb1ELb1ELb0EEEvNS_16Flash_fwd_paramsE
        .type           _ZN5flash24flash_fwd_splitkv_kernelI23Flash_fwd_kernel_traitsILi128ELi64ELi128ELi4ELb0ELb0EN7cutlass10bfloat16_tE19Flash_kernel_traitsILi128ELi64ELi128ELi4ES3_EELb1ELb0ELb0ELb0ELb0ELb1ELb1ELb0EEEvNS_16Flash_fwd_paramsE,@function
        .size           _ZN5flash24flash_fwd_splitkv_kernelI23Flash_fwd_kernel_traitsILi128ELi64ELi128ELi4ELb0ELb0EN7cutlass10bfloat16_tE19Flash_kernel_traitsILi128ELi64ELi128ELi4ES3_EELb1ELb0ELb0ELb0ELb0ELb1ELb1ELb0EEEvNS_16Flash_fwd_paramsE,(.L_x_8333 - _ZN5flash24flash_fwd_splitkv_kernelI23Flash_fwd_kernel_traitsILi128ELi64ELi128ELi4ELb0ELb0EN7cutlass10bfloat16_tE19Flash_kernel_traitsILi128ELi64ELi128ELi4ES3_EELb1ELb0ELb0ELb0ELb0ELb1ELb1ELb0EEEvNS_16Flash_fwd_paramsE)
        .other          _ZN5flash24flash_fwd_splitkv_kernelI23Flash_fwd_kernel_traitsILi128ELi64ELi128ELi4ELb0ELb0EN7cutlass10bfloat16_tE19Flash_kernel_traitsILi128ELi64ELi128ELi4ES3_EELb1ELb0ELb0ELb0ELb0ELb1ELb1ELb0EEEvNS_16Flash_fwd_paramsE,@"STO_CUDA_ENTRY STV_DEFAULT"
_ZN5flash24flash_fwd_splitkv_kernelI23Flash_fwd_kernel_traitsILi128ELi64ELi128ELi4ELb0ELb0EN7cutlass10bfloat16_tE19Flash_kernel_traitsILi128ELi64ELi128ELi4ES3_EELb1ELb0ELb0ELb0ELb0ELb1ELb1ELb0EEEvNS_16Flash_fwd_paramsE:
.text._ZN5flash24flash_fwd_splitkv_kernelI23Flash_fwd_kernel_traitsILi128ELi64ELi128ELi4ELb0ELb0EN7cutlass10bfloat16_tE19Flash_kernel_traitsILi128ELi64ELi128ELi4ES3_EELb1ELb0ELb0ELb0ELb0ELb1ELb1ELb0EEEvNS_16Flash_fwd_paramsE:
[----:B------:R-:W-:Y:S02]  /*0000*/  MOV R1, c[0x0][0x28] ;  /* 0x00000a0000017a02 */ /* 0x000fe40000000f00 */
[----:B------:R-:W1:Y:S01]  /*0010*/  I2F.U32.RP R4, c[0x0][0x1c0] ;  /* 0x0000700000047b06 */ /* 0x000e620000209000 */
[----:B------:R-:W2:Y:S01]  /*0020*/  S2R R2, SR_CTAID.Z ;  /* 0x0000000000027919 */ /* 0x000ea20000002700 */
[----:B------:R-:W-:Y:S01]  /*0030*/  ISETP.NE.U32.AND P1, PT, RZ, c[0x0][0x1c0], PT ;  /* 0x00007000ff007a0c */ /* 0x000fe20003f25070 */
[----:B------:R-:W-:Y:S01]  /*0040*/  IMAD.MOV.U32 R227, RZ, RZ, 0x4 ;  /* 0x00000004ffe37424 */ /* 0x000fe200078e00ff */
[----:B------:R-:W-:Y:S01]  /*0050*/  ULDC.64 UR14, c[0x0][0x118] ;  /* 0x00004600000e7ab9 */ /* 0x000fe20000000a00 */
[----:B------:R-:W-:-:S03]  /*0060*/  IMAD.MOV.U32 R15, RZ, RZ, -0x1 ;  /* 0xffffffffff0f7424 */ /* 0x000fc600078e00ff */
[----:B-1----:R-:W1:Y:S02]  /*0070*/  MUFU.RCP R4, R4 ;  /* 0x0000000400047308 */ /* 0x002e640000001000 */
[----:B-1----:R-:W-:-:S06]  /*0080*/  IADD3 R4, R4, 0xffffffe, RZ ;  /* 0x0ffffffe04047810 */ /* 0x002fcc0007ffe0ff */
[----:B------:R-:W1:Y:S02]  /*0090*/  F2I.FTZ.U32.TRUNC.NTZ R5, R4 ;  /* 0x0000000400057305 */ /* 0x000e64000021f000 */
[----:B-1----:R-:W-:Y:S02]  /*00a0*/  IMAD.MOV R0, RZ, RZ, -R5 ;  /* 0x000000ffff007224 */ /* 0x002fe400078e0a05 */
[----:B------:R-:W-:Y:S02]  /*00b0*/  IMAD.MOV.U32 R4, RZ, RZ, RZ ;  /* 0x000000ffff047224 */ /* 0x000fe400078e00ff */
[----:B------:R-:W-:-:S04]  /*00c0*/  IMAD R0, R0, c[0x0][0x1c0], RZ ;  /* 0x0000700000007a24 */ /* 0x000fc800078e02ff */
[----:B------:R-:W-:-:S06]  /*00d0*/  IMAD.HI.U32 R0, R5, R0, R4 ;  /* 0x0000000005007227 */ /* 0x000fcc00078e0004 */
[----:B--2---:R-:W-:Y:S02]  /*00e0*/  IMAD.HI.U32 R232, R0, R2, RZ ;  /* 0x0000000200e87227 */ /* 0x004fe400078e00ff */
[----:B------:R-:W1:Y:S02]  /*00f0*/  LDC.U8 R0, c[0x0][0x312] ;  /* 0x0000c480ff007b82 */ /* 0x000e640000000000 */
[----:B------:R-:W-:-:S04]  /*0100*/  IMAD.MOV R3, RZ, RZ, -R232 ;  /* 0x000000ffff037224 */ /* 0x000fc800078e0ae8 */
[----:B------:R-:W-:-:S05]  /*0110*/  IMAD R3, R3, c[0x0][0x1c0], R2 ;  /* 0x0000700003037a24 */ /* 0x000fca00078e0202 */
[----:B------:R-:W-:-:S13]  /*0120*/  ISETP.GE.U32.AND P2, PT, R3, c[0x0][0x1c0], PT ;  /* 0x0000700003007a0c */ /* 0x000fda0003f46070 */
[----:B------:R-:W-:Y:S02]  /*0130*/  @P2 IADD3 R3, R3, -c[0x0][0x1c0], RZ ;  /* 0x8000700003032a10 */ /* 0x000fe40007ffe0ff */
[----:B------:R-:W-:Y:S02]  /*0140*/  @P2 IADD3 R232, R232, 0x1, RZ ;  /* 0x00000001e8e82810 */ /* 0x000fe40007ffe0ff */
[----:B------:R-:W-:Y:S02]  /*0150*/  ISETP.GE.U32.AND P0, PT, R3, c[0x0][0x1c0], PT ;  /* 0x0000700003007a0c */ /* 0x000fe40003f06070 */
[----:B------:R-:W-:Y:S02]  /*0160*/  ISETP.NE.U32.AND P2, PT, RZ, c[0x0][0x240], PT ;  /* 0x00009000ff007a0c */ /* 0x000fe40003f45070 */
[----:B-1----:R-:W-:Y:S02]  /*0170*/  ISETP.NE.AND P3, PT, R0, RZ, PT ;  /* 0x000000ff0000720c */ /* 0x002fe40003f65270 */
        /* <DEDUP_REMOVED lines=9> */
[CC--:B------:R-:W-:Y:S01]  /*0210*/  IMAD.WIDE R6, R232.reuse, R227.reuse, c[0x0][0x248] ;  /* 0x00009200e8067625 */ /* 0x0c0fe200078e02e3 */
[----:B------:R1:W2:Y:S09]  /*0220*/  @P2 LDG.E R15, [R128.64] ;  /* 0x0000000e800f2981 */ /* 0x0002b2000c1e1900 */
[----:B------:R3:W5:Y:S04]  /*0230*/  @!P1 LDG.E R14, [R6.64] ;  /* 0x0000000e060e9981 */ /* 0x000768000c1e1900 */
[----:B-1----:R-:W2:Y:S01]  /*0240*/  @P2 LDG.E R128, [R128.64+0x4] ;  /* 0x0000040e80802981 */ /* 0x002ea2000c1e1900 */
[----:B------:R-:W-:Y:S01]  /*0250*/  MOV R3, RZ ;  /* 0x000000ff00037202 */ /* 0x000fe20000000f00 */
[----:B------:R-:W-:-:S02]  /*0260*/  @P0 IMAD.WIDE R4, R232, R227, c[0x0][0x250] ;  /* 0x00009400e8040625 */ /* 0x000fc400078e02e3 */
[----:B------:R-:W1:Y:S04]  /*0270*/  S2R R20, SR_CTAID.X ;  /* 0x0000000000147919 */ /* 0x000e680000002500 */
[----:B------:R3:W5:Y:S01]  /*0280*/  @P0 LDG.E R3, [R4.64] ;  /* 0x0000000e04030981 */ /* 0x000762000c1e1900 */
[----:B------:R-:W-:-:S03]  /*0290*/  ISETP.NE.U32.AND P0, PT, RZ, c[0x0][0x248], PT ;  /* 0x00009200ff007a0c */ /* 0x000fc60003f05070 */
[----:B------:R-:W4:Y:S01]  /*02a0*/  S2R R0, SR_CTAID.Y ;  /* 0x0000000000007919 */ /* 0x000f220000002600 */
[----:B------:R-:W-:Y:S01]  /*02b0*/  ISETP.NE.AND.EX P0, PT, RZ, c[0x0][0x24c], PT, P0 ;  /* 0x00009300ff007a0c */ /* 0x000fe20003f05300 */
[----:B------:R-:W-:-:S04]  /*02c0*/  IMAD.MOV R10, RZ, RZ, -R232 ;  /* 0x000000ffff0a7224 */ /* 0x000fc800078e0ae8 */
[----:B------:R-:W-:Y:S01]  /*02d0*/  IMAD R10, R10, c[0x0][0x1c0], R2 ;  /* 0x000070000a0a7a24 */ /* 0x000fe200078e0202 */
[----:B--2---:R-:W-:Y:S01]  /*02e0*/  @P2 IADD3 R128, R128, -R15, RZ ;  /* 0x8000000f80802210 */ /* 0x004fe20007ffe0ff */
[----:B------:R-:W-:-:S06]  /*02f0*/  @!P2 IMAD.MOV.U32 R128, RZ, RZ, c[0x0][0x214] ;  /* 0x00008500ff80a624 */ /* 0x000fcc00078e00ff */
[----:B------:R-:W-:Y:S05]  /*0300*/  @!P0 BRA `(.L_x_1537) ;  /* 0x0000004000008947 */ /* 0x000fea0003800000 */
[----:B-1-34-:R-:W2:Y:S02]  /*0310*/  @P3 LDG.E R4, [R6.64+0x4] ;  /* 0x0000040e06043981 */ /* 0x01aea4000c1e1900 */
[----:B--2--5:R-:W-:-:S06]  /*0320*/  @P3 IADD3 R4, R4, -R14, RZ ;  /* 0x8000000e04043210 */ /* 0x024fcc0007ffe0ff */
[----:B------:R1:W5:Y:S01]  /*0330*/  @!P3 LDG.E R4, [R6.64] ;  /* 0x0000000e0604b981 */ /* 0x000362000c1e1900 */
[----:B------:R-:W-:Y:S05]  /*0340*/  BRA `(.L_x_1538) ;  /* 0x0000001000007947 */ /* 0x000fea0003800000 */
.L_x_1537:
[----:B-1-34-:R-:W-:Y:S02]  /*0350*/  MOV R4, c[0x0][0x218] ;  /* 0x0000860000047a02 */ /* 0x01afe40000000f00 */
.L_x_1538:
        /* <DEDUP_REMOVED lines=21> */
[----:B------:R-:W-:-:S04]  /*04b0*/  IADD3 R6, R6, -0x1, RZ ;  /* 0xffffffff06067810 */ /* 0x000fc80007ffe0ff */
[----:B------:R-:W-:Y:S02]  /*04c0*/  IABS R2, R6 ;  /* 0x0000000600027213 */ /* 0x000fe40000000000 */
[----:B------:R-:W-:-:S04]  /*04d0*/  LOP3.LUT R6, R6, c[0x0][0x10], RZ, 0x3c, !PT ;  /* 0x0000040006067a12 */ /* 0x000fc800078e3cff */
[----:B------:R-:W-:Y:S02]  /*04e0*/  ISETP.GE.AND P0, PT, R6, RZ, PT ;  /* 0x000000ff0600720c */ /* 0x000fe40003f06270 */
[----:B------:R-:W-:Y:S02]  /*04f0*/  IADD3 R6, R123, 0x7f, RZ ;  /* 0x0000007f7b067810 */ /* 0x000fe40007ffe0ff */
[----:B--2---:R-:W-:-:S04]  /*0500*/  IADD3 R8, R8, 0xffffffe, RZ ;  /* 0x0ffffffe08087810 */ /* 0x004fc80007ffe0ff */
[----:B------:R-:W2:Y:S02]  /*0510*/  F2I.FTZ.U32.TRUNC.NTZ R9, R8 ;  /* 0x0000000800097305 */ /* 0x000ea4000021f000 */
[----:B--2---:R-:W-:Y:S02]  /*0520*/  IMAD.MOV R4, RZ, RZ, -R9 ;  /* 0x000000ffff047224 */ /* 0x004fe400078e0a09 */
[----:B------:R-:W-:Y:S02]  /*0530*/  IMAD.MOV.U32 R8, RZ, RZ, RZ ;  /* 0x000000ffff087224 */ /* 0x000fe400078e00ff */
[----:B------:R-:W-:-:S04]  /*0540*/  IMAD R4, R4, R5, RZ ;  /* 0x0000000504047224 */ /* 0x000fc800078e02ff */
[----:B------:R-:W-:-:S04]  /*0550*/  IMAD.HI.U32 R7, R9, R4, R8 ;  /* 0x0000000409077227 */ /* 0x000fc800078e0008 */
[----:B------:R-:W-:-:S04]  /*0560*/  IMAD.MOV.U32 R4, RZ, RZ, R2 ;  /* 0x000000ffff047224 */ /* 0x000fc800078e0002 */
[----:B------:R-:W-:-:S04]  /*0570*/  IMAD.HI.U32 R7, R7, R4, RZ ;  /* 0x0000000407077227 */ /* 0x000fc800078e00ff */
[----:B------:R-:W-:-:S04]  /*0580*/  IMAD.MOV R2, RZ, RZ, -R7 ;  /* 0x000000ffff027224 */ /* 0x000fc800078e0a07 */
[----:B------:R-:W-:Y:S01]  /*0590*/  IMAD R2, R5, R2, R4 ;  /* 0x0000000205027224 */ /* 0x000fe200078e0204 */
[----:B------:R-:W-:-:S04]  /*05a0*/  SHF.R.S32.HI R4, RZ, 0x1f, R6 ;  /* 0x0000001fff047819 */ /* 0x000fc80000011406 */
[----:B------:R-:W-:Y:S02]  /*05b0*/  ISETP.GT.U32.AND P1, PT, R5, R2, PT ;  /* 0x000000020500720c */ /* 0x000fe40003f24070 */
[----:B------:R-:W-:-:S04]  /*05c0*/  LEA.HI R4, R4, R6, RZ, 0x7 ;  /* 0x0000000604047211 */ /* 0x000fc800078f38ff */
[----:B------:R-:W-:-:S07]  /*05d0*/  SHF.R.S32.HI R4, RZ, 0x7, R4 ;  /* 0x00000007ff047819 */ /* 0x000fce0000011404 */
[----:B------:R-:W-:Y:S01]  /*05e0*/  @!P1 IMAD.IADD R2, R2, 0x1, -R5 ;  /* 0x0000000102029824 */ /* 0x000fe200078e0a05 */
[----:B------:R-:W-:Y:S02]  /*05f0*/  @!P1 IADD3 R7, R7, 0x1, RZ ;  /* 0x0000000107079810 */ /* 0x000fe40007ffe0ff */
[----:B------:R-:W-:Y:S02]  /*0600*/  ISETP.NE.AND P1, PT, RZ, c[0x0][0x10], PT ;  /* 0x00000400ff007a0c */ /* 0x000fe40003f25270 */
[----:B------:R-:W-:Y:S02]  /*0610*/  ISETP.GE.U32.AND P2, PT, R2, R5, PT ;  /* 0x000000050200720c */ /* 0x000fe40003f46070 */
[----:B------:R-:W-:-:S04]  /*0620*/  IADD3 R5, -R128, 0xbf, R127 ;  /* 0x000000bf80057810 */ /* 0x000fc80007ffe17f */
[----:B------:R-:W-:-:S04]  /*0630*/  IADD3 R5, R5, c[0x0][0x2e8], R123 ;  /* 0x0000ba0005057a10 */ /* 0x000fc80007ffe07b */
[----:B------:R-:W-:-:S03]  /*0640*/  SHF.R.S32.HI R37, RZ, 0x1f, R5 ;  /* 0x0000001fff257819 */ /* 0x000fc60000011405 */
[----:B------:R-:W-:Y:S02]  /*0650*/  @P2 IADD3 R7, R7, 0x1, RZ ;  /* 0x0000000107072810 */ /* 0x000fe40007ffe0ff */
[----:B------:R-:W-:-:S03]  /*0660*/  LEA.HI R37, R37, R5, RZ, 0x7 ;  /* 0x0000000525257211 */ /* 0x000fc600078f38ff */
[----:B------:R-:W-:Y:S01]  /*0670*/  IMAD.MOV.U32 R2, RZ, RZ, R7 ;  /* 0x000000ffff027224 */ /* 0x000fe200078e0007 */
[----:B------:R-:W-:-:S03]  /*0680*/  SHF.R.S32.HI R37, RZ, 0x7, R37 ;  /* 0x00000007ff257819 */ /* 0x000fc60000011425 */
[----:B------:R-:W-:Y:S01]  /*0690*/  @!P0 IMAD.MOV R2, RZ, RZ, -R2 ;  /* 0x000000ffff028224 */ /* 0x000fe200078e0a02 */
[----:B------:R-:W-:-:S05]  /*06a0*/  @!P1 LOP3.LUT R2, RZ, c[0x0][0x10], RZ, 0x33, !PT ;  /* 0x00000400ff029a12 */ /* 0x000fca00078e33ff */
[----:B------:R-:W-:-:S04]  /*06b0*/  IMAD R224, R2, R0, RZ ;  /* 0x0000000002e07224 */ /* 0x000fc800078e02ff */
[----:B------:R-:W-:-:S05]  /*06c0*/  IMAD.IADD R2, R2, 0x1, R224 ;  /* 0x0000000102027824 */ /* 0x000fca00078e02e0 */
        /* <DEDUP_REMOVED lines=9> */
[----:B------:R-:W-:-:S05]  /*0760*/  LOP3.LUT R2, R3, 0xfffffff0, RZ, 0xc0, !PT ;  /* 0xfffffff003027812 */ /* 0x000fca00078ec0ff */
[----:B------:R-:W-:Y:S02]  /*0770*/  IMAD.IADD R125, R125, 0x1, -R2 ;  /* 0x000000017d7d7824 */ /* 0x000fe400078e0a02 */
[----:B------:R-:W-:Y:S01]  /*0780*/  IMAD R2, R0, c[0x0][0x214], R127 ;  /* 0x0000850000027a24 */ /* 0x000fe200078e027f */
[----:B------:R-:W-:Y:S01]  /*0790*/  SHF.R.S32.HI R0, RZ, 0x4, R3 ;  /* 0x00000004ff007819 */ /* 0x000fe20000011403 */
[----:B------:R-:W-:Y:S02]  /*07a0*/  IMAD.SHL.U32 R4, R125, 0x4, RZ ;  /* 0x000000047d047824 */ /* 0x000fe400078e00ff */
[----:B------:R-:W-:Y:S02]  /*07b0*/  IMAD.IADD R127, R128, 0x1, -R127 ;  /* 0x00000001807f7824 */ /* 0x000fe400078e0a7f */
[----:B------:R-:W-:Y:S01]  /*07c0*/  IMAD R6, R2, c[0x0][0x22c], RZ ;  /* 0x00008b0002067a24 */ /* 0x000fe200078e02ff */
[----:B------:R-:W-:Y:S02]  /*07d0*/  SHF.R.S32.HI R5, RZ, 0x1f, R4 ;  /* 0x0000001fff057819 */ /* 0x000fe40000011404 */
[----:B------:R-:W-:-:S02]  /*07e0*/  ISETP.GE.AND P1, PT, R0, R127, PT ;  /* 0x0000007f0000720c */ /* 0x000fc40003f26270 */
[----:B------:R-:W-:Y:S01]  /*07f0*/  IADD3 R12, R4, 0x40, RZ ;  /* 0x00000040040c7810 */ /* 0x000fe20007ffe0ff */
[----:B------:R-:W-:-:S05]  /*0800*/  IMAD.WIDE R8, R0, 0x80, R4 ;  /* 0x0000008000087825 */ /* 0x000fca00078e0204 */
[----:B------:R-:W-:-:S04]  /*0810*/  IADD3 R3, P0, R6, R8, RZ ;  /* 0x0000000806037210 */ /* 0x000fc80007f1e0ff */
[----:B------:R-:W-:Y:S02]  /*0820*/  LEA.HI.X.SX32 R6, R6, R9, 0x1, P0 ;  /* 0x0000000906067211 */ /* 0x000fe400000f0eff */
[----:B------:R-:W-:-:S04]  /*0830*/  LEA R14, P0, R3, c[0x0][0x1d8], 0x2 ;  /* 0x00007600030e7a11 */ /* 0x000fc800078010ff */
[----:B------:R-:W-:Y:S01]  /*0840*/  LEA.HI.X R15, R3, c[0x0][0x1dc], R6, 0x2, P0 ;  /* 0x00007700030f7a11 */ /* 0x000fe200000f1406 */
[----:B------:R-:W-:Y:S05]  /*0850*/  @P1 BRA `(.L_x_1541) ;  /* 0x0000004000001947 */ /* 0x000fea0003800000 */
[----:B------:R-:W-:Y:S02]  /*0860*/  ISETP.GE.AND P1, PT, R4, c[0x0][0x220], PT ;  /* 0x0000880004007a0c */ /* 0x000fe40003f26270 */
[----:B------:R-:W-:-:S11]  /*0870*/  ISETP.GE.AND P0, PT, R12, c[0x0][0x220], PT ;  /* 0x000088000c007a0c */ /* 0x000fd60003f06270 */
[----:B------:R1:W-:Y:S04]  /*0880*/  @!P1 STG.E.128 [R14.64], RZ ;  /* 0x000000ff0e009986 */ /* 0x0003e8000c101d0e */
[----:B------:R1:W-:Y:S02]  /*0890*/  @!P0 STG.E.128 [R14.64+0x100], RZ ;  /* 0x000100ff0e008986 */ /* 0x0003e4000c101d0e */
.L_x_1541:
[----:B------:R-:W-:Y:S05]  /*08a0*/  BSYNC B0 ;  /* 0x0000000000007941 */ /* 0x000fea0003800000 */
.L_x_1540:
        /* <DEDUP_REMOVED lines=8> */
.L_x_1543:
[----:B------:R-:W-:Y:S05]  /*0930*/  BSYNC B0 ;  /* 0x0000000000007941 */ /* 0x000fea0003800000 */
.L_x_1542:
        /* <DEDUP_REMOVED lines=8> */
.L_x_1545:
[----:B------:R-:W-:Y:S05]  /*09c0*/  BSYNC B0 ;  /* 0x0000000000007941 */ /* 0x000fea0003800000 */
.L_x_1544:
        /* <DEDUP_REMOVED lines=8> */
.L_x_1547:
[----:B------:R-:W-:Y:S05]  /*0a50*/  BSYNC B0 ;  /* 0x0000000000007941 */ /* 0x000fea0003800000 */
.L_x_1546:
        /* <DEDUP_REMOVED lines=8> */
.L_x_1549:
[----:B------:R-:W-:Y:S05]  /*0ae0*/  BSYNC B0 ;  /* 0x0000000000007941 */ /* 0x000fea0003800000 */
.L_x_1548:
        /* <DEDUP_REMOVED lines=8> */
.L_x_1551:
[----:B------:R-:W-:Y:S05]  /*0b70*/  BSYNC B0 ;  /* 0x0000000000007941 */ /* 0x000fea0003800000 */
.L_x_1550:
        /* <DEDUP_REMOVED lines=8> */
.L_x_1553:
[----:B------:R-:W-:Y:S05]  /*0c00*/  BSYNC B0 ;  /* 0x0000000000007941 */ /* 0x000fea0003800000 */
.L_x_1552:
        /* <DEDUP_REMOVED lines=8> */
.L_x_1555:
[----:B------:R-:W-:Y:S05]  /*0c90*/  BSYNC B0 ;  /* 0x0000000000007941 */ /* 0x000fea0003800000 */
.L_x_1554:
[----:B------:R-:W-:Y:S02]  /*0ca0*/  ISETP.NE.AND P6, PT, R125, RZ, PT ;  /* 0x000000ff7d00720c */ /* 0x000fe40003fc5270 */
[----:B------:R-:W-:Y:S02]  /*0cb0*/  SHF.R.S32.HI R4, RZ, 0x1f, R2 ;  /* 0x0000001fff047819 */ /* 0x000fe40000011402 */
[----:B------:R-:W-:Y:S02]  /*0cc0*/  ISETP.GE.OR P0, PT, R0, R127, P6 ;  /* 0x0000007f0000720c */ /* 0x000fe40003706670 */
[----:B------:R-:W-:-:S02]  /*0cd0*/  IADD3 R2, P1, R2, R0, RZ ;  /* 0x0000000002027210 */ /* 0x000fc40007f3e0ff */
[-C--:B------:R-:W-:Y:S02]  /*0ce0*/  ISETP.GE.OR P5, PT, R11, R127.reuse, P6 ;  /* 0x0000007f0b00720c */ /* 0x080fe400037a6670 */
[----:B------:R-:W-:Y:S02]  /*0cf0*/  LEA.HI.X.SX32 R4, R0, R4, 0x1, P1 ;  /* 0x0000000400047211 */ /* 0x000fe400008f0eff */
[----:B------:R-:W-:Y:S02]  /*0d00*/  LEA R12, P1, R2, c[0x0][0x208], 0x2 ;  /* 0x00008200020c7a11 */ /* 0x000fe400078210ff */
[-C--:B------:R-:W-:Y:S02]  /*0d10*/  ISETP.GE.OR P4, PT, R10, R127.reuse, P6 ;  /* 0x0000007f0a00720c */ /* 0x080fe40003786670 */
[----:B------:R-:W-:Y:S01]  /*0d20*/  LEA.HI.X R13, R2, c[0x0][0x20c], R4, 0x2, P1 ;  /* 0x00008300020d7a11 */ /* 0x000fe200008f1404 */
[----:B------:R-:W-:Y:S01]  /*0d30*/  @!P0 IMAD.MOV.U32 R0, RZ, RZ, -0x800000 ;  /* 0xff800000ff008424 */ /* 0x000fe200078e00ff */
[----:B------:R-:W-:-:S02]  /*0d40*/  ISETP.GE.OR P3, PT, R9, R127, P6 ;  /* 0x0000007f0900720c */ /* 0x000fc40003766670 */
[-C--:B------:R-:W-:Y:S02]  /*0d50*/  ISETP.GE.OR P2, PT, R8, R127.reuse, P6 ;  /* 0x0000007f0800720c */ /* 0x080fe40003746670 */
[----:B------:R5:W-:Y:S01]  /*0d60*/  @!P0 STG.E [R12.64], R0 ;  /* 0x000000000c008986 */ /* 0x000be2000c10190e */
[-C--:B------:R-:W-:Y:S02]  /*0d70*/  ISETP.GE.OR P1, PT, R7, R127.reuse, P6 ;  /* 0x0000007f0700720c */ /* 0x080fe40003726670 */
[-C--:B------:R-:W-:Y:S02]  /*0d80*/  ISETP.GE.OR P0, PT, R6, R127.reuse, P6 ;  /* 0x0000007f0600720c */ /* 0x080fe40003706670 */
[----:B------:R-:W-:Y:S01]  /*0d90*/  ISETP.GE.OR P6, PT, R3, R127, P6 ;  /* 0x0000007f0300720c */ /* 0x000fe200037c6670 */
[----:B------:R-:W-:-:S03]  /*0da0*/  @!P4 IMAD.MOV.U32 R6, RZ, RZ, -0x800000 ;  /* 0xff800000ff06c424 */ /* 0x000fc600078e00ff */
[----:B------:R-:W-:Y:S02]  /*0db0*/  @!P3 IMAD.MOV.U32 R5, RZ, RZ, -0x800000 ;  /* 0xff800000ff05b424 */ /* 0x000fe400078e00ff */
[----:B------:R-:W-:Y:S01]  /*0dc0*/  @!P2 IMAD.MOV.U32 R4, RZ, RZ, -0x800000 ;  /* 0xff800000ff04a424 */ /* 0x000fe200078e00ff */
[----:B------:R-:W-:Y:S02]  /*0dd0*/  @!P4 STG.E [R12.64+0x40], R6 ;  /* 0x000040060c00c986 */ /* 0x000fe4000c10190e */
[----:B------:R-:W-:Y:S02]  /*0de0*/  @!P1 IMAD.MOV.U32 R2, RZ, RZ, -0x800000 ;  /* 0xff800000ff029424 */ /* 0x000fe400078e00ff */
[----:B------:R-:W-:Y:S04]  /*0df0*/  @!P3 STG.E [R12.64+0x60], R5 ;  /* 0x000060050c00b986 */ /* 0x000fe8000c10190e */
[----:B------:R-:W-:Y:S04]  /*0e00*/  @!P2 STG.E [R12.64+0x80], R4 ;  /* 0x000080040c00a986 */ /* 0x000fe8000c10190e */
[----:B------:R-:W-:Y:S01]  /*0e10*/  @!P1 STG.E [R12.64+0xa0], R2 ;  /* 0x0000a0020c009986 */ /* 0x000fe2000c10190e */
[----:B-----5:R-:W-:-:S05]  /*0e20*/  @!P5 IMAD.MOV.U32 R0, RZ, RZ, -0x800000 ;  /* 0xff800000ff00d424 */ /* 0x020fca00078e00ff */
[----:B------:R5:W-:Y:S02]  /*0e30*/  @!P5 STG.E [R12.64+0x20], R0 ;  /* 0x000020000c00d986 */ /* 0x000be4000c10190e */
[----:B-----5:R-:W-:-:S05]  /*0e40*/  @!P0 IMAD.MOV.U32 R0, RZ, RZ, -0x800000 ;  /* 0xff800000ff008424 */ /* 0x020fca00078e00ff */
[----:B------:R1:W-:Y:S01]  /*0e50*/  @!P0 STG.E [R12.64+0xc0], R0 ;  /* 0x0000c0000c008986 */ /* 0x0003e2000c10190e */
[----:B------:R-:W-:Y:S05]  /*0e60*/  @P6 EXIT ;  /* 0x000000000000694d */ /* 0x000fea0003800000 */
[----:B-1----:R-:W-:-:S05]  /*0e70*/  MOV R0, 0xff800000 ;  /* 0xff80000000007802 */ /* 0x002fca0000000f00 */
[----:B------:R-:W-:Y:S01]  /*0e80*/  STG.E [R12.64+0xe0], R0 ;  /* 0x0000e0000c007986 */ /* 0x000fe2000c10190e */
[----:B------:R-:W-:Y:S05]  /*0e90*/  EXIT ;  /* 0x000000000000794d */ /* 0x000fea0003800000 */
.L_x_1539:
[----:B-1----:R-:W-:Y:S01]  /*0ea0*/  ISETP.NE.U32.AND P2, PT, RZ, c[0x0][0x2c0], PT ;  /* 0x0000b000ff007a0c */ /* 0x002fe20003f45070 */
[----:B------:R-:W-:Y:S01]  /*0eb0*/  IMAD.MOV.U32 R0, RZ, RZ, R232 ;  /* 0x000000ffff007224 */ /* 0x000fe200078e00e8 */
[----:B------:R-:W-:Y:S02]  /*0ec0*/  ISETP.NE.U32.AND P0, PT, RZ, c[0x0][0x2b8], PT ;  /* 0x0000ae00ff007a0c */ /* 0x000fe40003f05070 */
[----:B------:R-:W-:Y:S02]  /*0ed0*/  ISETP.NE.AND.EX P2, PT, RZ, c[0x0][0x2c4], PT, P2 ;  /* 0x0000b100ff007a0c */ /* 0x000fe40003f45320 */
[----:B------:R-:W-:-:S11]  /*0ee0*/  ISETP.NE.AND.EX P0, PT, RZ, c[0x0][0x2bc], PT, P0 ;  /* 0x0000af00ff007a0c */ /* 0x000fd60003f05300 */
[----:B------:R-:W-:Y:S02]  /*0ef0*/  @P2 SHF.R.S32.HI R2, RZ, 0x1f, R232 ;  /* 0x0000001fff022819 */ /* 0x000fe400000114e8 */
[----:B------:R-:W-:-:S04]  /*0f00*/  @P0 IMAD.WIDE R4, R232, R227, c[0x0][0x2b8] ;  /* 0x0000ae00e8040625 */ /* 0x000fc800078e02e3 */
[----:B------:R-:W-:Y:S01]  /*0f10*/  @P2 IMAD R2, R2, c[0x0][0x2c8], RZ ;  /* 0x0000b20002022a24 */ /* 0x000fe200078e02ff */
[----:B------:R1:W5:Y:S01]  /*0f20*/  @P0 LDG.E R0, [R4.64] ;  /* 0x0000000e04000981 */ /* 0x000362000c1e1900 */
[----:B------:R-:W-:Y:S01]  /*0f30*/  CS2R R234, SRZ ;  /* 0x0000000000ea7805 */ /* 0x000fe2000001ff00 */
[----:B------:R-:W-:Y:S01]  /*0f40*/  PLOP3.LUT P0, PT, PT, PT, PT, 0x8, 0x0 ;  /* 0x000000000000781c */ /* 0x000fe20003f0e170 */
[C---:B------:R-:W-:Y:S01]  /*0f50*/  @P2 IMAD R2, R232.reuse, c[0x0][0x2cc], R2 ;  /* 0x0000b300e8022a24 */ /* 0x040fe200078e0202 */
[----:B------:R-:W-:Y:S01]  /*0f60*/  IABS R39, c[0x0][0x2d0] ;  /* 0x0000b40000277a13 */ /* 0x000fe20000000000 */
[----:B-1----:R-:W-:-:S04]  /*0f70*/  @P2 IMAD.WIDE.U32 R4, R232, c[0x0][0x2c8], RZ ;  /* 0x0000b200e8042a25 */ /* 0x002fc800078e00ff */
[----:B------:R-:W-:Y:S01]  /*0f80*/  @P2 IMAD.IADD R2, R5, 0x1, R2 ;  /* 0x0000000105022824 */ /* 0x000fe200078e0202 */
[----:B------:R-:W-:-:S04]  /*0f90*/  @P2 LEA R234, P1, R4, c[0x0][0x2c0], 0x2 ;  /* 0x0000b00004ea2a11 */ /* 0x000fc800078210ff */
[----:B------:R-:W-:-:S04]  /*0fa0*/  @P2 SHF.L.U64.HI R2, R4, 0x2, R2 ;  /* 0x0000000204022819 */ /* 0x000fc80000010202 */
[----:B------:R-:W-:Y:S02]  /*0fb0*/  @P2 IADD3.X R235, R2, c[0x0][0x2c4], RZ, P1, !PT ;  /* 0x0000b10002eb2a10 */ /* 0x000fe40000ffe4ff */
[----:B------:R-:W-:-:S04]  /*0fc0*/  @P2 ISETP.NE.U32.AND P1, PT, R234, RZ, PT ;  /* 0x000000ffea00220c */ /* 0x000fc80003f25070 */
[----:B------:R-:W-:-:S13]  /*0fd0*/  @P2 ISETP.NE.AND.EX P0, PT, R235, RZ, PT, P1 ;  /* 0x000000ffeb00220c */ /* 0x000fda0003f05310 */
[----:B------:R-:W-:Y:S05]  /*0fe0*/  @!P0 BRA `(.L_x_1556) ;  /* 0x000004a000008947 */ /* 0x000fea0003800000 */
[----:B------:R-:W1:Y:S01]  /*0ff0*/  I2F.RP R4, R39 ;  /* 0x0000002700047306 */ /* 0x000e620000209400 */
        /* <DEDUP_REMOVED lines=20> */
[----:B------:R-:W-:-:S05]  /*1140*/  @P3 IADD3 R3, R3, 0x1, RZ ;  /* 0x0000000103033810 */ /* 0x000fca0007ffe0ff */
[----:B------:R-:W-:-:S05]  /*1150*/  IMAD.MOV.U32 R2, RZ, RZ, R3 ;  /* 0x000000ffff027224 */ /* 0x000fca00078e0003 */
[----:B------:R-:W-:Y:S02]  /*1160*/  @!P1 IADD3 R2, -R2, RZ, RZ ;  /* 0x000000ff02029210 */ /* 0x000fe40007ffe1ff */
[----:B------:R-:W-:-:S05]  /*1170*/  @!P2 LOP3.LUT R2, RZ, c[0x0][0x2d0], RZ, 0x33, !PT ;  /* 0x0000b400ff02aa12 */ /* 0x000fca00078e33ff */
[----:B------:R-:W-:-:S06]  /*1180*/  IMAD.WIDE R12, R2, 0x4, R234 ;  /* 0x00000004020c7825 */ /* 0x000fcc00078e02ea */
[----:B------:R-:W2:Y:S01]  /*1190*/  LDG.E R12, [R12.64] ;  /* 0x0000000e0c0c7981 */ /* 0x000ea2000c1e1900 */
[----:B------:R-:W-:Y:S02]  /*11a0*/  IABS R0, c[0x0][0x1c8] ;  /* 0x0000720000007a13 */ /* 0x000fe40000000000 */
[----:B------:R-:W-:Y:S02]  /*11b0*/  IADD3 R2, -R2, RZ, RZ ;  /* 0x000000ff02027210 */ /* 0x000fe40007ffe1ff */
[----:B------:R-:W1:Y:S03]  /*11c0*/  I2F.RP R6, R0 ;  /* 0x0000000000067306 */ /* 0x000e660000209400 */
[----:B------:R-:W-:-:S05]  /*11d0*/  IMAD R42, R2, c[0x0][0x2d0], R42 ;  /* 0x0000b400022a7a24 */ /* 0x000fca00078e022a */
[----:B------:R-:W-:Y:S01]  /*11e0*/  SHF.R.S32.HI R2, RZ, 0x1f, R42 ;  /* 0x0000001fff027819 */ /* 0x000fe2000001142a */
[----:B-1----:R-:W1:Y:S02]  /*11f0*/  MUFU.RCP R6, R6 ;  /* 0x0000000600067308 */ /* 0x002e640000001000 */
[----:B-1----:R-:W-:-:S06]  /*1200*/  IADD3 R6, R6, 0xffffffe, RZ ;  /* 0x0ffffffe06067810 */ /* 0x002fcc0007ffe0ff */
[----:B------:R-:W1:Y:S02]  /*1210*/  F2I.FTZ.U32.TRUNC.NTZ R7, R6 ;  /* 0x0000000600077305 */ /* 0x000e64000021f000 */
[----:B-1----:R-:W-:Y:S01]  /*1220*/  IMAD.MOV R3, RZ, RZ, -R7 ;  /* 0x000000ffff037224 */ /* 0x002fe200078e0a07 */
[----:B------:R-:W-:-:S03]  /*1230*/  MOV R6, RZ ;  /* 0x000000ff00067202 */ /* 0x000fc60000000f00 */
[----:B------:R-:W-:Y:S01]  /*1240*/  IMAD R4, R3, R0, RZ ;  /* 0x0000000003047224 */ /* 0x000fe200078e02ff */
[----:B------:R-:W-:-:S03]  /*1250*/  IABS R3, R10 ;  /* 0x0000000a00037213 */ /* 0x000fc60000000000 */
[----:B------:R-:W-:-:S04]  /*1260*/  IMAD.HI.U32 R5, R7, R4, R6 ;  /* 0x0000000407057227 */ /* 0x000fc800078e0006 */
[----:B------:R-:W-:-:S04]  /*1270*/  IMAD.MOV.U32 R4, RZ, RZ, R3 ;  /* 0x000000ffff047224 */ /* 0x000fc800078e0003 */
[----:B------:R-:W-:-:S05]  /*1280*/  IMAD.HI.U32 R5, R5, R4, RZ ;  /* 0x0000000405057227 */ /* 0x000fca00078e00ff */
[----:B------:R-:W-:-:S05]  /*1290*/  IADD3 R3, -R5, RZ, RZ ;  /* 0x000000ff05037210 */ /* 0x000fca0007ffe1ff */
[----:B------:R-:W-:-:S05]  /*12a0*/  IMAD R3, R0, R3, R4 ;  /* 0x0000000300037224 */ /* 0x000fca00078e0204 */
[----:B------:R-:W-:-:S13]  /*12b0*/  ISETP.GT.U32.AND P1, PT, R0, R3, PT ;  /* 0x000000030000720c */ /* 0x000fda0003f24070 */
[----:B------:R-:W-:Y:S01]  /*12c0*/  @!P1 IMAD.IADD R3, R3, 0x1, -R0 ;  /* 0x0000000103039824 */ /* 0x000fe200078e0a00 */
[----:B------:R-:W-:-:S04]  /*12d0*/  @!P1 IADD3 R5, R5, 0x1, RZ ;  /* 0x0000000105059810 */ /* 0x000fc80007ffe0ff */
[----:B------:R-:W-:Y:S02]  /*12e0*/  ISETP.GE.U32.AND P2, PT, R3, R0, PT ;  /* 0x000000000300720c */ /* 0x000fe40003f46070 */
[----:B------:R-:W-:-:S04]  /*12f0*/  LOP3.LUT R0, R10, c[0x0][0x1c8], RZ, 0x3c, !PT ;  /* 0x000072000a007a12 */ /* 0x000fc800078e3cff */
[----:B------:R-:W-:Y:S01]  /*1300*/  ISETP.GE.AND P1, PT, R0, RZ, PT ;  /* 0x000000ff0000720c */ /* 0x000fe20003f26270 */
[----:B------:R-:W-:-:S04]  /*1310*/  IMAD R0, R2, c[0x0][0x198], RZ ;  /* 0x0000660002007a24 */ /* 0x000fc800078e02ff */
[----:B------:R-:W-:Y:S02]  /*1320*/  IMAD R0, R42, c[0x0][0x19c], R0 ;  /* 0x000067002a007a24 */ /* 0x000fe400078e0200 */
[----:B------:R-:W-:Y:S02]  /*1330*/  @P2 IADD3 R5, R5, 0x1, RZ ;  /* 0x0000000105052810 */ /* 0x000fe40007ffe0ff */
[----:B------:R-:W-:-:S04]  /*1340*/  ISETP.NE.AND P2, PT, RZ, c[0x0][0x1c8], PT ;  /* 0x00007200ff007a0c */ /* 0x000fc80003f45270 */
[----:B------:R-:W-:-:S09]  /*1350*/  @!P1 IMAD.MOV R5, RZ, RZ, -R5 ;  /* 0x000000ffff059224 */ /* 0x000fd200078e0a05 */
[----:B------:R-:W-:-:S04]  /*1360*/  @!P2 LOP3.LUT R5, RZ, c[0x0][0x1c8], RZ, 0x33, !PT ;  /* 0x00007200ff05aa12 */ /* 0x000fc800078e33ff */
[----:B------:R-:W-:Y:S02]  /*1370*/  SHF.R.S32.HI R8, RZ, 0x1f, R5 ;  /* 0x0000001fff087819 */ /* 0x000fe40000011405 */
[----:B--2---:R-:W-:Y:S01]  /*1380*/  SHF.R.S32.HI R14, RZ, 0x1f, R12 ;  /* 0x0000001fff0e7819 */ /* 0x004fe2000001140c */
[----:B------:R-:W-:-:S04]  /*1390*/  IMAD.WIDE.U32 R6, R12, c[0x0][0x180], RZ ;  /* 0x000060000c067a25 */ /* 0x000fc800078e00ff */
[C---:B------:R-:W-:Y:S02]  /*13a0*/  IMAD R3, R14.reuse, c[0x0][0x180], RZ ;  /* 0x000060000e037a24 */ /* 0x040fe400078e02ff */
[----:B------:R-:W-:Y:S02]  /*13b0*/  IMAD R14, R14, c[0x0][0x188], RZ ;  /* 0x000062000e0e7a24 */ /* 0x000fe400078e02ff */
[C---:B------:R-:W-:Y:S02]  /*13c0*/  IMAD R3, R12.reuse, c[0x0][0x184], R3 ;  /* 0x000061000c037a24 */ /* 0x040fe400078e0203 */
[C---:B------:R-:W-:Y:S02]  /*13d0*/  IMAD R14, R12.reuse, c[0x0][0x18c], R14 ;  /* 0x000063000c0e7a24 */ /* 0x040fe400078e020e */
[----:B------:R-:W-:Y:S01]  /*13e0*/  IMAD.WIDE.U32 R12, R12, c[0x0][0x188], RZ ;  /* 0x000062000c0c7a25 */ /* 0x000fe200078e00ff */
[----:B------:R-:W-:-:S03]  /*13f0*/  IADD3 R7, R7, R3, RZ ;  /* 0x0000000307077210 */ /* 0x000fc60007ffe0ff */
[----:B------:R-:W-:Y:S01]  /*1400*/  IMAD.IADD R14, R13, 0x1, R14 ;  /* 0x000000010d0e7824 */ /* 0x000fe200078e020e */
[----:B------:R-:W-:Y:S01]  /*1410*/  MOV R24, R12 ;  /* 0x0000000c00187202 */ /* 0x000fe20000000f00 */
[----:B------:R-:W-:-:S04]  /*1420*/  IMAD.WIDE.U32 R22, R42, c[0x0][0x198], R6 ;  /* 0x000066002a167a25 */ /* 0x000fc800078e0006 */
[----:B------:R-:W-:Y:S02]  /*1430*/  IMAD.IADD R23, R23, 0x1, R0 ;  /* 0x0000000117177824 */ /* 0x000fe400078e0200 */
[----:B------:R-:W-:Y:S02]  /*1440*/  IMAD R7, R8, c[0x0][0x1b0], RZ ;  /* 0x00006c0008077a24 */ /* 0x000fe400078e02ff */
[----:B------:R-:W-:-:S04]  /*1450*/  IMAD.WIDE.U32 R22, R5, c[0x0][0x1b0], R22 ;  /* 0x00006c0005167a25 */ /* 0x000fc800078e0016 */
[----:B------:R-:W-:-:S05]  /*1460*/  IMAD R7, R5, c[0x0][0x1b4], R7 ;  /* 0x00006d0005077a24 */ /* 0x000fca00078e0207 */
[----:B------:R-:W-:Y:S01]  /*1470*/  IADD3 R7, R23, R7, RZ ;  /* 0x0000000717077210 */ /* 0x000fe20007ffe0ff */
[----:B------:R-:W-:Y:S05]  /*1480*/  BRA `(.L_x_1557) ;  /* 0x000004a000007947 */ /* 0x000fea0003800000 */
.L_x_1556:
[----:B------:R-:W-:-:S13]  /*1490*/  ISETP.NE.AND P4, PT, R14, -0x1, PT ;  /* 0xffffffff0e00780c */ /* 0x000fda0003f85270 */
        /* <DEDUP_REMOVED lines=12> */
[----:B------:R-:W-:Y:S02]  /*1560*/  IADD3 R5, R7, R4, RZ ;  /* 0x0000000407057210 */ /* 0x000fe40007ffe0ff */
[----:B------:R-:W-:-:S05]  /*1570*/  MOV R4, R6 ;  /* 0x0000000600047202 */ /* 0x000fca0000000f00 */
[----:B------:R-:W-:-:S05]  /*1580*/  IMAD.WIDE.U32 R4, R0, c[0x0][0x180], R4 ;  /* 0x0000600000047a25 */ /* 0x000fca00078e0004 */
[----:B------:R-:W-:Y:S02]  /*1590*/  IADD3 R6, R5, R2, RZ ;  /* 0x0000000205067210 */ /* 0x000fe40007ffe0ff */
[----:B------:R-:W-:Y:S02]  /*15a0*/  MOV R7, R4 ;  /* 0x0000000400077202 */ /* 0x000fe40000000f00 */
.L_x_1558:
[----:B------:R-:W-:Y:S02]  /*15b0*/  IABS R5, c[0x0][0x1c8] ;  /* 0x0000720000057a13 */ /* 0x000fe40000000000 */
[-C--:B------:R-:W-:Y:S02]  /*15c0*/  LOP3.LUT R7, R7, R6.reuse, RZ, 0x3c, !PT ;  /* 0x0000000607077212 */ /* 0x080fe400078e3cff */
[----:B------:R-:W1:Y:S01]  /*15d0*/  I2F.RP R8, R5 ;  /* 0x0000000500087306 */ /* 0x000e620000209400 */
[----:B------:R-:W-:Y:S02]  /*15e0*/  LEA R42, R37, 0xffffff80, 0x7 ;  /* 0xffffff80252a7811 */ /* 0x000fe400078e38ff */
[----:B------:R-:W-:Y:S02]  /*15f0*/  LOP3.LUT R6, R7, R6, RZ, 0x3c, !PT ;  /* 0x0000000607067212 */ /* 0x000fe400078e3cff */
[----:B------:R-:W-:-:S02]  /*1600*/  @P4 IADD3 R14, R3, R14, RZ ;  /* 0x0000000e030e4210 */ /* 0x000fc40007ffe0ff */
[----:B------:R-:W-:-:S03]  /*1610*/  LOP3.LUT R7, R7, R6, RZ, 0x3c, !PT ;  /* 0x0000000607077212 */ /* 0x000fc600078e3cff */
[----:B------:R-:W-:-:S04]  /*1620*/  @P4 IMAD.WIDE.U32 R24, R14, c[0x0][0x1a0], RZ ;  /* 0x000068000e184a25 */ /* 0x000fc800078e00ff */
[----:B------:R-:W-:Y:S01]  /*1630*/  IMAD.WIDE.U32 R6, R42, c[0x0][0x198], R6 ;  /* 0x000066002a067a25 */ /* 0x000fe200078e0006 */
[----:B-1----:R-:W1:Y:S03]  /*1640*/  MUFU.RCP R8, R8 ;  /* 0x0000000800087308 */ /* 0x002e660000001000 */
[----:B------:R-:W-:Y:S01]  /*1650*/  @P4 IMAD R14, R14, c[0x0][0x1a4], R25 ;  /* 0x000069000e0e4a24 */ /* 0x000fe200078e0219 */
[----:B------:R-:W-:Y:S02]  /*1660*/  MOV R12, R6 ;  /* 0x00000006000c7202 */ /* 0x000fe40000000f00 */
[----:B-1----:R-:W-:-:S04]  /*1670*/  IADD3 R8, R8, 0xffffffe, RZ ;  /* 0x0ffffffe08087810 */ /* 0x002fc80007ffe0ff */
[----:B------:R-:W1:Y:S02]  /*1680*/  F2I.FTZ.U32.TRUNC.NTZ R9, R8 ;  /* 0x0000000800097305 */ /* 0x000e64000021f000 */
[----:B-1----:R-:W-:Y:S02]  /*1690*/  IMAD.MOV R2, RZ, RZ, -R9 ;  /* 0x000000ffff027224 */ /* 0x002fe400078e0a09 */
[----:B------:R-:W-:Y:S02]  /*16a0*/  IMAD.MOV.U32 R8, RZ, RZ, RZ ;  /* 0x000000ffff087224 */ /* 0x000fe400078e00ff */
[----:B------:R-:W-:Y:S01]  /*16b0*/  IMAD R4, R2, R5, RZ ;  /* 0x0000000502047224 */ /* 0x000fe200078e02ff */
[----:B------:R-:W-:-:S03]  /*16c0*/  IABS R2, R10 ;  /* 0x0000000a00027213 */ /* 0x000fc60000000000 */
[----:B------:R-:W-:Y:S01]  /*16d0*/  IMAD.HI.U32 R4, R9, R4, R8 ;  /* 0x0000000409047227 */ /* 0x000fe200078e0008 */
[----:B------:R-:W-:-:S05]  /*16e0*/  MOV R8, R2 ;  /* 0x0000000200087202 */ /* 0x000fca0000000f00 */
        /* <DEDUP_REMOVED lines=8> */
[----:B------:R-:W-:-:S04]  /*1770*/  LOP3.LUT R2, R10, c[0x0][0x1c8], RZ, 0x3c, !PT ;  /* 0x000072000a027a12 */ /* 0x000fc800078e3cff */
[----:B------:R-:W-:Y:S02]  /*1780*/  ISETP.GE.AND P2, PT, R2, RZ, PT ;  /* 0x000000ff0200720c */ /* 0x000fe40003f46270 */
[----:B------:R-:W-:-:S05]  /*1790*/  SHF.R.S32.HI R2, RZ, 0x1f, R42 ;  /* 0x0000001fff027819 */ /* 0x000fca000001142a */
[----:B------:R-:W-:-:S04]  /*17a0*/  @P3 IADD3 R4, R4, 0x1, RZ ;  /* 0x0000000104043810 */ /* 0x000fc80007ffe0ff */
[----:B------:R-:W-:Y:S01]  /*17b0*/  MOV R5, R4 ;  /* 0x0000000400057202 */ /* 0x000fe20000000f00 */
[----:B------:R-:W-:-:S04]  /*17c0*/  IMAD R4, R2, c[0x0][0x198], RZ ;  /* 0x0000660002047a24 */ /* 0x000fc800078e02ff */
[----:B------:R-:W-:Y:S01]  /*17d0*/  @!P2 IMAD.MOV R5, RZ, RZ, -R5 ;  /* 0x000000ffff05a224 */ /* 0x000fe200078e0a05 */
[----:B------:R-:W-:Y:S01]  /*17e0*/  @!P1 LOP3.LUT R5, RZ, c[0x0][0x1c8], RZ, 0x33, !PT ;  /* 0x00007200ff059a12 */ /* 0x000fe200078e33ff */
[----:B------:R-:W-:-:S03]  /*17f0*/  IMAD R4, R42, c[0x0][0x19c], R4 ;  /* 0x000067002a047a24 */ /* 0x000fc600078e0204 */
[----:B------:R-:W-:Y:S01]  /*1800*/  SHF.R.S32.HI R8, RZ, 0x1f, R5 ;  /* 0x0000001fff087819 */ /* 0x000fe20000011405 */
[----:B------:R-:W-:-:S04]  /*1810*/  IMAD.IADD R13, R7, 0x1, R4 ;  /* 0x00000001070d7824 */ /* 0x000fc800078e0204 */
[----:B------:R-:W-:Y:S02]  /*1820*/  IMAD R7, R8, c[0x0][0x1b0], RZ ;  /* 0x00006c0008077a24 */ /* 0x000fe400078e02ff */
[----:B------:R-:W-:-:S04]  /*1830*/  IMAD.WIDE.U32 R12, R5, c[0x0][0x1b0], R12 ;  /* 0x00006c00050c7a25 */ /* 0x000fc800078e000c */
[----:B------:R-:W-:Y:S02]  /*1840*/  IMAD R7, R5, c[0x0][0x1b4], R7 ;  /* 0x00006d0005077a24 */ /* 0x000fe400078e0207 */
[----:B------:R-:W-:-:S03]  /*1850*/  IMAD.MOV.U32 R22, RZ, RZ, R12 ;  /* 0x000000ffff167224 */ /* 0x000fc600078e000c */
[----:B------:R-:W-:Y:S01]  /*1860*/  IADD3 R7, R13, R7, RZ ;  /* 0x000000070d077210 */ /* 0x000fe20007ffe0ff */
        /* <DEDUP_REMOVED lines=11> */
[----:B------:R-:W-:Y:S02]  /*1920*/  MOV R24, R12 ;  /* 0x0000000c00187202 */ /* 0x000fe40000000f00 */
.L_x_1557:
[----:B------:R-:W-:Y:S01]  /*1930*/  ISETP.NE.AND P1, PT, R15, -0x1, PT ;  /* 0xffffffff0f00780c */ /* 0x000fe20003f25270 */
[----:B------:R-:W-:Y:S01]  /*1940*/  IMAD R8, R8, c[0x0][0x1b8], RZ ;  /* 0x00006e0008087a24 */ /* 0x000fe200078e02ff */
[----:B-----5:R-:W-:Y:S01]  /*1950*/  SHF.R.S32.HI R0, RZ, 0x1f, R125 ;  /* 0x0000001fff007819 */ /* 0x020fe2000001147d */
[----:B------:R-:W-:Y:S01]  /*1960*/  BSSY B0, `(.L_x_1559) ;  /* 0x0000060000007945 */ /* 0x000fe20003800000 */
[----:B------:R-:W-:Y:S01]  /*1970*/  IADD3 R223, -R127, R128, RZ ;  /* 0x000000807fdf7210 */ /* 0x000fe20007ffe1ff */
[----:B------:R-:W-:Y:S01]  /*1980*/  IMAD R8, R5, c[0x0][0x1bc], R8 ;  /* 0x00006f0005087a24 */ /* 0x000fe200078e0208 */
[CC--:B------:R-:W-:Y:S02]  /*1990*/  LEA.HI R3, R0.reuse, R125.reuse, RZ, 0x3 ;  /* 0x0000007d00037211 */ /* 0x0c0fe400078f18ff */
[----:B------:R-:W-:-:S02]  /*19a0*/  LEA.HI R4, R0, R125, RZ, 0x4 ;  /* 0x0000007d00047211 */ /* 0x000fc400078f20ff */
[----:B------:R-:W-:Y:S02]  /*19b0*/  SHF.R.S32.HI R16, RZ, 0x3, R3 ;  /* 0x00000003ff107819 */ /* 0x000fe40000011403 */
[----:B------:R-:W-:Y:S01]  /*19c0*/  LOP3.LUT R3, R3, 0xfffffff8, RZ, 0xc0, !PT ;  /* 0xfffffff803037812 */ /* 0x000fe200078ec0ff */
[C---:B------:R-:W-:Y:S01]  /*19d0*/  @P1 IMAD.WIDE.U32 R12, R15.reuse, c[0x0][0x190], RZ ;  /* 0x000064000f0c1a25 */ /* 0x040fe200078e00ff */
[----:B------:R-:W-:Y:S02]  /*19e0*/  @!P1 SHF.R.S32.HI R9, RZ, 0x1f, R232 ;  /* 0x0000001fff099819 */ /* 0x000fe400000114e8 */
[CC--:B------:R-:W-:Y:S01]  /*19f0*/  LEA.HI R11, R0.reuse, R125.reuse, RZ, 0x6 ;  /* 0x0000007d000b7211 */ /* 0x0c0fe200078f30ff */
[----:B------:R-:W-:Y:S01]  /*1a00*/  @P1 IMAD R15, R15, c[0x0][0x194], R13 ;  /* 0x000065000f0f1a24 */ /* 0x000fe200078e020d */
[----:B------:R-:W-:Y:S01]  /*1a10*/  SHF.R.S32.HI R17, RZ, 0x1f, R16 ;  /* 0x0000001fff117819 */ /* 0x000fe20000011410 */
[----:B------:R-:W-:Y:S01]  /*1a20*/  @!P1 IMAD R9, R9, c[0x0][0x178], RZ ;  /* 0x00005e0009099a24 */ /* 0x000fe200078e02ff */
[----:B------:R-:W-:Y:S01]  /*1a30*/  LEA.HI R126, R0, R125, RZ, 0x5 ;  /* 0x0000007d007e7211 */ /* 0x000fe200078f28ff */
[----:B------:R-:W-:-:S02]  /*1a40*/  @P1 IMAD.MOV.U32 R6, RZ, RZ, R12 ;  /* 0x000000ffff061224 */ /* 0x000fc400078e000c */
[----:B------:R-:W-:-:S04]  /*1a50*/  @!P1 IMAD.WIDE.U32 R12, R232, c[0x0][0x178], RZ ;  /* 0x00005e00e80c9a25 */ /* 0x000fc800078e00ff */
[----:B------:R-:W-:Y:S02]  /*1a60*/  @!P1 IMAD R9, R232, c[0x0][0x17c], R9 ;  /* 0x00005f00e8099a24 */ /* 0x000fe400078e0209 */
[----:B------:R-:W-:Y:S02]  /*1a70*/  IMAD.IADD R3, R125, 0x1, -R3 ;  /* 0x000000017d037824 */ /* 0x000fe400078e0a03 */
[----:B------:R-:W-:Y:S01]  /*1a80*/  @!P1 IMAD.IADD R15, R13, 0x1, R9 ;  /* 0x000000010d0f9824 */ /* 0x000fe200078e0209 */
[----:B------:R-:W-:Y:S01]  /*1a90*/  LOP3.LUT R13, R4, 0xfffffff0, RZ, 0xc0, !PT ;  /* 0xfffffff0040d7812 */ /* 0x000fe200078ec0ff */
[----:B------:R-:W-:Y:S01]  /*1aa0*/  IMAD.SHL.U32 R231, R3, 0x8, RZ ;  /* 0x0000000803e77824 */ /* 0x000fe200078e00ff */
[----:B------:R-:W-:Y:S01]  /*1ab0*/  SHF.L.U32 R9, R16, 0x6, RZ ;  /* 0x0000000610097819 */ /* 0x000fe200000006ff */
[----:B------:R-:W-:Y:S01]  /*1ac0*/  @!P1 IMAD.MOV.U32 R6, RZ, RZ, R12 ;  /* 0x000000ffff069224 */ /* 0x000fe200078e000c */
[----:B------:R-:W-:Y:S01]  /*1ad0*/  SHF.R.S32.HI R4, RZ, 0x4, R4 ;  /* 0x00000004ff047819 */ /* 0x000fe20000011404 */
[----:B------:R-:W-:Y:S01]  /*1ae0*/  IMAD.IADD R13, R125, 0x1, -R13 ;  /* 0x000000017d0d7824 */ /* 0x000fe200078e0a0d */
[----:B------:R-:W-:Y:S01]  /*1af0*/  IADD3 R24, P2, R231, R24, RZ ;  /* 0x00000018e7187210 */ /* 0x000fe20007f5e0ff */
[----:B------:R-:W-:Y:S01]  /*1b00*/  IMAD.SHL.U32 R230, R11, 0x8, RZ ;  /* 0x000000080be67824 */ /* 0x000fe200078e00ff */
[----:B------:R-:W-:Y:S01]  /*1b10*/  SHF.R.S32.HI R18, RZ, 0x1f, R231 ;  /* 0x0000001fff127819 */ /* 0x000fe200000114e7 */
[----:B------:R-:W-:Y:S01]  /*1b20*/  IMAD.MOV.U32 R0, RZ, RZ, 0x20 ;  /* 0x00000020ff007424 */ /* 0x000fe200078e00ff */
[----:B------:R-:W-:Y:S01]  /*1b30*/  SHF.R.S32.HI R19, RZ, 0x1f, R13 ;  /* 0x0000001fff137819 */ /* 0x000fe2000001140d */
[----:B------:R-:W-:Y:S01]  /*1b40*/  IMAD.WIDE R20, R20, 0x40, R16 ;  /* 0x0000004014147825 */ /* 0x000fe200078e0210 */
[----:B------:R-:W-:-:S02]  /*1b50*/  LOP3.LUT R9, R9, 0x1c0, RZ, 0xc0, !PT ;  /* 0x000001c009097812 */ /* 0x000fc400078ec0ff */
[----:B------:R-:W-:Y:S01]  /*1b60*/  IADD3 R22, P3, R231, R22, RZ ;  /* 0x00000016e7167210 */ /* 0x000fe20007f7e0ff */
[----:B------:R-:W-:Y:S01]  /*1b70*/  IMAD.X R25, R18, 0x1, R14, P2 ;  /* 0x0000000112197824 */ /* 0x000fe200010e060e */
[----:B------:R-:W-:Y:S02]  /*1b80*/  LEA.HI R14, R19, R13, RZ, 0x3 ;  /* 0x0000000d130e7211 */ /* 0x000fe400078f18ff */
[----:B------:R-:W-:Y:S01]  /*1b90*/  IADD3 R6, P1, R231, R6, RZ ;  /* 0x00000006e7067210 */ /* 0x000fe20007f3e0ff */
[----:B------:R-:W-:Y:S01]  /*1ba0*/  IMAD.WIDE.U32 R24, R5, c[0x0][0x1b8], R24 ;  /* 0x00006e0005187a25 */ /* 0x000fe200078e0018 */
[----:B------:R-:W-:Y:S02]  /*1bb0*/  LOP3.LUT R12, R9, 0x38, R231, 0xf8, !PT ;  /* 0x00000038090c7812 */ /* 0x000fe400078ef8e7 */
[----:B------:R-:W-:Y:S02]  /*1bc0*/  LOP3.LUT R11, R14, 0xfffffff8, RZ, 0xc0, !PT ;  /* 0xfffffff80e0b7812 */ /* 0x000fe400078ec0ff */
[----:B------:R-:W-:-:S02]  /*1bd0*/  SHF.R.U32.HI R9, RZ, 0x3, R9 ;  /* 0x00000003ff097819 */ /* 0x000fc40000011609 */
[C---:B------:R-:W-:Y:S01]  /*1be0*/  IADD3.X R23, R18.reuse, R7, RZ, P3, !PT ;  /* 0x0000000712177210 */ /* 0x040fe20001ffe4ff */
[----:B------:R-:W-:Y:S01]  /*1bf0*/  IMAD.X R7, R18, 0x1, R15, P1 ;  /* 0x0000000112077824 */ /* 0x000fe200008e060f */
[----:B------:R-:W-:Y:S01]  /*1c00*/  LOP3.LUT R12, R12, R9, RZ, 0x3c, !PT ;  /* 0x000000090c0c7212 */ /* 0x000fe200078e3cff */
[----:B------:R-:W-:Y:S01]  /*1c10*/  IMAD.IADD R13, R13, 0x1, -R11 ;  /* 0x000000010d0d7824 */ /* 0x000fe200078e0a0b */
[C---:B------:R-:W-:Y:S01]  /*1c20*/  IADD3 R42, P1, R16.reuse, R42, RZ ;  /* 0x0000002a102a7210 */ /* 0x040fe20007f3e0ff */
[C---:B------:R-:W-:Y:S01]  /*1c30*/  IMAD R11, R17.reuse, c[0x0][0x198], RZ ;  /* 0x00006600110b7a24 */ /* 0x040fe200078e02ff */
[----:B------:R-:W-:Y:S01]  /*1c40*/  SHF.R.S32.HI R9, RZ, 0x1f, R10 ;  /* 0x0000001fff097819 */ /* 0x000fe2000001140a */
[C---:B------:R-:W-:Y:S01]  /*1c50*/  IMAD.WIDE.U32 R22, R16.reuse, c[0x0][0x198], R22 ;  /* 0x0000660010167a25 */ /* 0x040fe200078e0016 */
[----:B------:R-:W-:Y:S02]  /*1c60*/  IADD3.X R2, R17, R2, RZ, P1, !PT ;  /* 0x0000000211027210 */ /* 0x000fe40000ffe4ff */
[----:B------:R-:W-:Y:S01]  /*1c70*/  R2P PR, R13, 0x6 ;  /* 0x000000060d007804 */ /* 0x000fe20000000000 */
[----:B------:R-:W-:Y:S01]  /*1c80*/  IMAD R9, R9, c[0x0][0x1a8], RZ ;  /* 0x00006a0009097a24 */ /* 0x000fe200078e02ff */
[----:B------:R-:W-:Y:S01]  /*1c90*/  ISETP.GE.AND P3, PT, R16, R223, PT ;  /* 0x000000df1000720c */ /* 0x000fe20003f66270 */
[----:B------:R-:W-:Y:S01]  /*1ca0*/  IMAD R2, R2, c[0x0][0x1a0], RZ ;  /* 0x0000680002027a24 */ /* 0x000fe200078e02ff */
[----:B------:R-:W-:Y:S01]  /*1cb0*/  LOP3.LUT R230, R12, 0xfffffe00, R230, 0xf8, !PT ;  /* 0xfffffe000ce67812 */ /* 0x000fe200078ef8e6 */
[----:B------:R-:W-:Y:S01]  /*1cc0*/  IMAD R18, R10, c[0x0][0x1ac], R9 ;  /* 0x00006b000a127a24 */ /* 0x000fe200078e0209 */
[----:B------:R-:W-:Y:S01]  /*1cd0*/  LOP3.LUT R15, R126, 0xffffffe0, RZ, 0xc0, !PT ;  /* 0xffffffe07e0f7812 */ /* 0x000fe200078ec0ff */
[----:B------:R-:W-:Y:S01]  /*1ce0*/  IMAD.IADD R9, R25, 0x1, R8 ;  /* 0x0000000119097824 */ /* 0x000fe200078e0208 */
[----:B------:R-:W-:Y:S01]  /*1cf0*/  MOV R8, R24 ;  /* 0x0000001800087202 */ /* 0x000fe20000000f00 */
[----:B------:R-:W-:Y:S01]  /*1d00*/  IMAD R133, R16, c[0x0][0x19c], R11 ;  /* 0x0000670010857a24 */ /* 0x000fe200078e020b */
[----:B------:R-:W-:Y:S01]  /*1d10*/  SHF.R.S32.HI R126, RZ, 0x5, R126 ;  /* 0x00000005ff7e7819 */ /* 0x000fe2000001147e */
[----:B------:R-:W-:Y:S01]  /*1d20*/  IMAD R36, R42, c[0x0][0x1a4], R2 ;  /* 0x000069002a247a24 */ /* 0x000fe200078e0202 */
[----:B------:R-:W-:Y:S01]  /*1d30*/  IADD3 R40, R231, 0x40, RZ ;  /* 0x00000040e7287810 */ /* 0x000fe20007ffe0ff */
[----:B------:R-:W-:Y:S01]  /*1d40*/  IMAD.WIDE.U32 R10, R10, c[0x0][0x1a8], R6 ;  /* 0x00006a000a0a7a25 */ /* 0x000fe200078e0006 */
[----:B------:R-:W-:-:S03]  /*1d50*/  SEL R0, R0, 0xffffffe0, !P2 ;  /* 0xffffffe000007807 */ /* 0x000fc60005000000 */
[----:B------:R-:W-:Y:S01]  /*1d60*/  IMAD.MOV.U32 R2, RZ, RZ, 0x10 ;  /* 0x00000010ff027424 */ /* 0x000fe200078e00ff */
[----:B------:R-:W-:Y:S01]  /*1d70*/  IADD3 R19, R11, R18, RZ ;  /* 0x000000120b137210 */ /* 0x000fe20007ffe0ff */
[----:B------:R-:W-:-:S03]  /*1d80*/  IMAD.WIDE.U32 R42, R42, c[0x0][0x1a0], R8 ;  /* 0x000068002a2a7a25 */ /* 0x000fc600078e0008 */
[----:B------:R-:W-:Y:S01]  /*1d90*/  SEL R2, R2, 0xfffffff0, !P1 ;  /* 0xfffffff002027807 */ /* 0x000fe20004800000 */
[----:B------:R-:W-:Y:S02]  /*1da0*/  IMAD.IADD R133, R23, 0x1, R133 ;  /* 0x0000000117857824 */ /* 0x000fe400078e0285 */
[----:B------:R-:W-:Y:S02]  /*1db0*/  IMAD.MOV.U32 R134, RZ, RZ, R22 ;  /* 0x000000ffff867224 */ /* 0x000fe400078e0016 */
[----:B------:R-:W-:Y:S02]  /*1dc0*/  IMAD.IADD R15, R125, 0x1, -R15 ;  /* 0x000000017d0f7824 */ /* 0x000fe400078e0a0f */
[----:B------:R-:W-:Y:S02]  /*1dd0*/  IMAD.SHL.U32 R230, R230, 0x2, RZ ;  /* 0x00000002e6e67824 */ /* 0x000fe400078e00ff */
[----:B------:R-:W-:Y:S01]  /*1de0*/  IMAD.IADD R36, R43, 0x1, R36 ;  /* 0x000000012b247824 */ /* 0x000fe200078e0224 */
[----:B------:R-:W-:Y:S05]  /*1df0*/  @P3 BRA `(.L_x_1560) ;  /* 0x0000016000003947 */ /* 0x000fea0003800000 */
[----:B------:R-:W-:Y:S01]  /*1e00*/  ISETP.GE.AND P3, PT, R231, c[0x0][0x220], PT ;  /* 0x00008800e7007a0c */ /* 0x000fe20003f66270 */
[----:B------:R-:W-:Y:S01]  /*1e10*/  IMAD R5, R21, c[0x0][0x190], RZ ;  /* 0x0000640015057a24 */ /* 0x000fe200078e02ff */
[----:B------:R-:W-:Y:S01]  /*1e20*/  ISETP.GE.AND P2, PT, R40, c[0x0][0x220], PT ;  /* 0x0000880028007a0c */ /* 0x000fe20003f46270 */
[----:B------:R-:W-:-:S02]  /*1e30*/  IMAD.MOV.U32 R18, RZ, RZ, R10 ;  /* 0x000000ffff127224 */ /* 0x000fc400078e000a */
        /* <DEDUP_REMOVED lines=18> */
.L_x_1560:
[----:B------:R-:W-:Y:S05]  /*1f60*/  BSYNC B0 ;  /* 0x0000000000007941 */ /* 0x000fea0003800000 */
.L_x_1559:
        /* <DEDUP_REMOVED lines=29> */
.L_x_1562:
[----:B------:R-:W-:Y:S05]  /*2140*/  BSYNC B0 ;  /* 0x0000000000007941 */ /* 0x000fea0003800000 */
.L_x_1561:
[----:B------:R-:W-:Y:S01]  /*2150*/  IADD3 R6, R16, 0x20, RZ ;  /* 0x0000002010067810 */ /* 0x000fe20007ffe0ff */
[----:B------:R-:W-:Y:S03]  /*2160*/  BSSY B0, `(.L_x_1563) ;  /* 0x000001c000007945 */ /* 0x000fe60003800000 */
[----:B------:R-:W-:-:S13]  /*2170*/  ISETP.GE.AND P1, PT, R6, R223, PT ;  /* 0x000000df0600720c */ /* 0x000fda0003f26270 */
[----:B------:R-:W-:Y:S05]  /*2180*/  @P1 BRA `(.L_x_1564) ;  /* 0x0000019000001947 */ /* 0x000fea0003800000 */
[----:B-1----:R-:W-:Y:S01]  /*2190*/  IADD3 R8, P1, R20, 0x20, RZ ;  /* 0x0000002014087810 */ /* 0x002fe20007f3e0ff */
        /* <DEDUP_REMOVED lines=24> */
.L_x_1564:
[----:B------:R-:W-:Y:S05]  /*2320*/  BSYNC B0 ;  /* 0x0000000000007941 */ /* 0x000fea0003800000 */
.L_x_1563:
[----:B------:R-:W-:Y:S01]  /*2330*/  IADD3 R12, R16, 0x30, RZ ;  /* 0x00000030100c7810 */ /* 0x000fe20007ffe0ff */
[----:B------:R-:W-:Y:S03]  /*2340*/  BSSY B0, `(.L_x_1565) ;  /* 0x000001b000007945 */ /* 0x000fe60003800000 */
[----:B------:R-:W-:-:S13]  /*2350*/  ISETP.GE.AND P1, PT, R12, R223, PT ;  /* 0x000000df0c00720c */ /* 0x000fda0003f26270 */
[----:B------:R-:W-:Y:S05]  /*2360*/  @P1 BRA `(.L_x_1566) ;  /* 0x0000018000001947 */ /* 0x000fea0003800000 */
[----:B-1----:R-:W-:Y:S02]  /*2370*/  IADD3 R8, P1, R20, 0x30, RZ ;  /* 0x0000003014087810 */ /* 0x002fe40007f3e0ff */
        /* <DEDUP_REMOVED lines=23> */
.L_x_1566:
[----:B------:R-:W-:Y:S05]  /*24f0*/  BSYNC B0 ;  /* 0x0000000000007941 */ /* 0x000fea0003800000 */
.L_x_1565:
        /* <DEDUP_REMOVED lines=23> */
.L_x_1568:
[----:B------:R-:W-:Y:S05]  /*2670*/  BSYNC B0 ;  /* 0x0000000000007941 */ /* 0x000fea0003800000 */
.L_x_1567:
[----:B------:R-:W-:Y:S01]  /*2680*/  ISETP.GE.AND P1, PT, R7, R5, PT ;  /* 0x000000050700720c */ /* 0x000fe20003f26270 */
[----:B------:R-:W-:Y:S01]  /*2690*/  IMAD.MOV.U32 R120, RZ, RZ, c[0x0][0x198] ;  /* 0x00006600ff787624 */ /* 0x000fe200078e00ff */
[----:B------:R-:W-:Y:S03]  /*26a0*/  BSSY B0, `(.L_x_1569) ;  /* 0x0000017000007945 */ /* 0x000fe60003800000 */
[C---:B------:R-:W-:Y:S01]  /*26b0*/  IMAD.SHL.U32 R226, R120.reuse, 0x10, RZ ;  /* 0x0000001078e27824 */ /* 0x040fe200078e00ff */
[----:B------:R-:W-:-:S07]  /*26c0*/  SHF.L.U64.HI R225, R120, R227, c[0x0][0x19c] ;  /* 0x0000670078e17619 */ /* 0x000fce00000102e3 */
[----:B------:R-:W-:Y:S05]  /*26d0*/  @P1 BRA `(.L_x_1570) ;  /* 0x0000013000001947 */ /* 0x000fea0003800000 */
[----:B------:R-:W-:Y:S02]  /*26e0*/  ISETP.GE.AND P2, PT, R231, c[0x0][0x220], PT ;  /* 0x00008800e7007a0c */ /* 0x000fe40003f46270 */
[----:B-1----:R-:W-:Y:S02]  /*26f0*/  IADD3 R9, P3, R226, R134, RZ ;  /* 0x00000086e2097210 */ /* 0x002fe40007f7e0ff */
[----:B------:R-:W-:-:S03]  /*2700*/  ISETP.GE.AND P1, PT, R40, c[0x0][0x220], PT ;  /* 0x0000880028007a0c */ /* 0x000fc60003f26270 */
[----:B------:R-:W-:-:S06]  /*2710*/  IMAD.X R8, R225, 0x1, R133, P3 ;  /* 0x00000001e1087824 */ /* 0x000fcc00018e0685 */
        /* <DEDUP_REMOVED lines=15> */
.L_x_1570:
[----:B------:R-:W-:Y:S05]  /*2810*/  BSYNC B0 ;  /* 0x0000000000007941 */ /* 0x000fea0003800000 */
.L_x_1569:
[----:B------:R-:W-:Y:S01]  /*2820*/  ISETP.GE.AND P1, PT, R6, R5, PT ;  /* 0x000000050600720c */ /* 0x000fe20003f26270 */
[----:B------:R-:W-:-:S12]  /*2830*/  BSSY B0, `(.L_x_1571) ;  /* 0x0000016000007945 */ /* 0x000fd80003800000 */
[----:B------:R-:W-:Y:S05]  /*2840*/  @P1 BRA `(.L_x_1572) ;  /* 0x0000014000001947 */ /* 0x000fea0003800000 */
[----:B------:R-:W-:Y:S01]  /*2850*/  ISETP.GE.AND P2, PT, R231, c[0x0][0x220], PT ;  /* 0x00008800e7007a0c */ /* 0x000fe20003f46270 */
[----:B-1----:R-:W-:Y:S01]  /*2860*/  IMAD.MOV.U32 R8, RZ, RZ, c[0x0][0x19c] ;  /* 0x00006700ff087624 */ /* 0x002fe200078e00ff */
        /* <DEDUP_REMOVED lines=18> */
.L_x_1572:
[----:B------:R-:W-:Y:S05]  /*2990*/  BSYNC B0 ;  /* 0x0000000000007941 */ /* 0x000fea0003800000 */
.L_x_1571:
[----:B------:R-:W-:Y:S01]  /*29a0*/  ISETP.GE.AND P1, PT, R12, R5, PT ;  /* 0x000000050c00720c */ /* 0x000fe20003f26270 */
[----:B------:R-:W-:-:S12]  /*29b0*/  BSSY B0, `(.L_x_1573) ;  /* 0x0000019000007945 */ /* 0x000fd80003800000 */
[----:B------:R-:W-:Y:S05]  /*29c0*/  @P1 BRA `(.L_x_1574) ;  /* 0x0000017000001947 */ /* 0x000fea0003800000 */
[----:B------:R-:W-:Y:S01]  /*29d0*/  ISETP.GE.AND P2, PT, R231, c[0x0][0x220], PT ;  /* 0x00008800e7007a0c */ /* 0x000fe20003f46270 */
[----:B-1----:R-:W-:Y:S01]  /*29e0*/  IMAD.MOV.U32 R8, RZ, RZ, R134 ;  /* 0x000000ffff087224 */ /* 0x002fe200078e0086 */
[----:B------:R-:W-:Y:S01]  /*29f0*/  ULDC UR4, c[0x0][0x19c] ;  /* 0x0000670000047ab9 */ /* 0x000fe20000000800 */
[----:B------:R-:W-:Y:S01]  /*2a00*/  IMAD.MOV.U32 R9, RZ, RZ, R133 ;  /* 0x000000ffff097224 */ /* 0x000fe200078e0085 */
[----:B------:R-:W-:Y:S01]  /*2a10*/  UIMAD UR4, UR4, 0x30, URZ ;  /* 0x00000030040478a4 */ /* 0x000fe2000f8e023f */
[----:B------:R-:W-:Y:S02]  /*2a20*/  ISETP.GE.AND P1, PT, R40, c[0x0][0x220], PT ;  /* 0x0000880028007a0c */ /* 0x000fe40003f26270 */
[----:B------:R-:W-:-:S05]  /*2a30*/  IMAD.WIDE.U32 R18, R120, 0x30, R8 ;  /* 0x0000003078127825 */ /* 0x000fca00078e0008 */
[----:B------:R-:W-:Y:S01]  /*2a40*/  IADD3 R8, R19, UR4, RZ ;  /* 0x0000000413087c10 */ /* 0x000fe2000fffe0ff */
[----:B------:R1:W-:Y:S01]  /*2a50*/  @P2 STS.128 [R230+0x5800], RZ ;  /* 0x005800ffe6002388 */ /* 0x0003e20000000c00 */
[----:B------:R-:W-:-:S04]  /*2a60*/  @!P2 LEA R10, P3, R18, c[0x0][0x168], 0x1 ;  /* 0x00005a00120aaa11 */ /* 0x000fc800078608ff */
        /* <DEDUP_REMOVED lines=13> */
.L_x_1574:
[----:B------:R-:W-:Y:S05]  /*2b40*/  BSYNC B0 ;  /* 0x0000000000007941 */ /* 0x000fea0003800000 */
.L_x_1573:
[----:B-1----:R-:W-:Y:S01]  /*2b50*/  IADD3 R11, R16, 0x40, RZ ;  /* 0x00000040100b7810 */ /* 0x002fe20007ffe0ff */
        /* <DEDUP_REMOVED lines=23> */
.L_x_1576:
[----:B------:R-:W-:Y:S05]  /*2cd0*/  BSYNC B0 ;  /* 0x0000000000007941 */ /* 0x000fea0003800000 */
.L_x_1575:
[----:B------:R-:W-:Y:S01]  /*2ce0*/  IADD3 R10, R16, 0x50, RZ ;  /* 0x00000050100a7810 */ /* 0x000fe20007ffe0ff */
[----:B------:R-:W-:Y:S03]  /*2cf0*/  BSSY B0, `(.L_x_1577) ;  /* 0x000001a000007945 */ /* 0x000fe60003800000 */
[----:B------:R-:W-:-:S13]  /*2d00*/  ISETP.GE.AND P1, PT, R10, R5, PT ;  /* 0x000000050a00720c */ /* 0x000fda0003f26270 */
[----:B------:R-:W-:Y:S05]  /*2d10*/  @P1 BRA `(.L_x_1578) ;  /* 0x0000017000001947 */ /* 0x000fea0003800000 */
[----:B------:R-:W-:Y:S01]  /*2d20*/  ISETP.GE.AND P2, PT, R231, c[0x0][0x220], PT ;  /* 0x00008800e7007a0c */ /* 0x000fe20003f46270 */
[----:B------:R-:W-:Y:S01]  /*2d30*/  IMAD.MOV.U32 R8, RZ, RZ, R134 ;  /* 0x000000ffff087224 */ /* 0x000fe200078e0086 */
[----:B------:R-:W-:Y:S01]  /*2d40*/  ULDC UR4, c[0x0][0x19c] ;  /* 0x0000670000047ab9 */ /* 0x000fe20000000800 */
[----:B------:R-:W-:Y:S01]  /*2d50*/  IMAD.MOV.U32 R9, RZ, RZ, R133 ;  /* 0x000000ffff097224 */ /* 0x000fe200078e0085 */
[----:B------:R-:W-:Y:S01]  /*2d60*/  UIMAD UR4, UR4, 0x50, URZ ;  /* 0x00000050040478a4 */ /* 0x000fe2000f8e023f */
[----:B------:R-:W-:Y:S02]  /*2d70*/  ISETP.GE.AND P1, PT, R40, c[0x0][0x220], PT ;  /* 0x0000880028007a0c */ /* 0x000fe40003f26270 */
[----:B------:R-:W-:-:S05]  /*2d80*/  IMAD.WIDE.U32 R20, R120, 0x50, R8 ;  /* 0x0000005078147825 */ /* 0x000fca00078e0008 */
[----:B------:R-:W-:Y:S01]  /*2d90*/  IADD3 R8, R21, UR4, RZ ;  /* 0x0000000415087c10 */ /* 0x000fe2000fffe0ff */
[----:B------:R2:W-:Y:S01]  /*2da0*/  @P2 STS.128 [R230+0x6800], RZ ;  /* 0x006800ffe6002388 */ /* 0x0005e20000000c00 */
[----:B-1----:R-:W-:-:S04]  /*2db0*/  @!P2 LEA R18, P3, R20, c[0x0][0x168], 0x1 ;  /* 0x00005a001412aa11 */ /* 0x002fc800078608ff */
        /* <DEDUP_REMOVED lines=13> */
.L_x_1578:
[----:B------:R-:W-:Y:S05]  /*2e90*/  BSYNC B0 ;  /* 0x0000000000007941 */ /* 0x000fea0003800000 */
.L_x_1577:
[----:B------:R-:W-:Y:S01]  /*2ea0*/  IADD3 R9, R16, 0x60, RZ ;  /* 0x0000006010097810 */ /* 0x000fe20007ffe0ff */
[----:B------:R-:W-:Y:S03]  /*2eb0*/  BSSY B0, `(.L_x_1579) ;  /* 0x000001a000007945 */ /* 0x000fe60003800000 */
[----:B------:R-:W-:-:S13]  /*2ec0*/  ISETP.GE.AND P1, PT, R9, R5, PT ;  /* 0x000000050900720c */ /* 0x000fda0003f26270 */
[----:B------:R-:W-:Y:S05]  /*2ed0*/  @P1 BRA `(.L_x_1580) ;  /* 0x0000017000001947 */ /* 0x000fea0003800000 */
[----:B------:R-:W-:Y:S01]  /*2ee0*/  ISETP.GE.AND P2, PT, R231, c[0x0][0x220], PT ;  /* 0x00008800e7007a0c */ /* 0x000fe20003f46270 */
[----:B-12---:R-:W-:Y:S01]  /*2ef0*/  IMAD.MOV.U32 R18, RZ, RZ, R134 ;  /* 0x000000ffff127224 */ /* 0x006fe200078e0086 */
        /* <DEDUP_REMOVED lines=21> */
.L_x_1580:
[----:B------:R-:W-:Y:S05]  /*3050*/  BSYNC B0 ;  /* 0x0000000000007941 */ /* 0x000fea0003800000 */
.L_x_1579:
        /* <DEDUP_REMOVED lines=27> */
.L_x_1582:
[----:B------:R-:W-:Y:S05]  /*3210*/  BSYNC B0 ;  /* 0x0000000000007941 */ /* 0x000fea0003800000 */
.L_x_1581:
        /* <DEDUP_REMOVED lines=17> */
[----:B-12---:R-:W-:Y:S01]  /*3330*/  @!P2 IMAD.MOV.U32 R18, RZ, RZ, R136 ;  /* 0x000000ffff12a224 */ /* 0x006fe200078e0088 */
[----:B------:R1:W-:Y:S01]  /*3340*/  @P2 STS.128 [R230+0xc000], RZ ;  /* 0x00c000ffe6002388 */ /* 0x0003e20000000c00 */
[----:B------:R-:W-:-:S05]  /*3350*/  @!P2 IMAD.MOV.U32 R19, RZ, RZ, R135 ;  /* 0x000000ffff13a224 */ /* 0x000fca00078e0087 */
[----:B------:R-:W-:Y:S01]  /*3360*/  @!PT LDS RZ, [RZ] ;  /* 0x00000000fffff984 */ /* 0x000fe20000000800 */
[----:B------:R-:W-:Y:S01]  /*3370*/  @!PT LDS RZ, [RZ] ;  /* 0x00000000fffff984 */ /* 0x000fe20000000800 */
[----:B------:R-:W-:Y:S01]  /*3380*/  @!PT LDS RZ, [RZ] ;  /* 0x00000000fffff984 */ /* 0x000fe20000000800 */
[----:B------:R1:W-:Y:S04]  /*3390*/  @!P2 LDGSTS.E.BYPASS.LTC128B.128 [R230+0xc000], [R18.64] ;  /* 0x0c00000012e6afae */ /* 0x0003e8000b901d4e */
[----:B------:R1:W-:Y:S01]  /*33a0*/  @P1 STS.128 [R230+0x10000], RZ ;  /* 0x010000ffe6001388 */ /* 0x0003e20000000c00 */
[----:B------:R-:W-:Y:S05]  /*33b0*/  @P1 BRA `(.L_x_1584) ;  /* 0x0000006000001947 */ /* 0x000fea0003800000 */
[----:B-1----:R-:W-:Y:S02]  /*33c0*/  MOV R18, R136 ;  /* 0x0000008800127202 */ /* 0x002fe40000000f00 */
[----:B------:R-:W-:-:S05]  /*33d0*/  MOV R19, R135 ;  /* 0x0000008700137202 */ /* 0x000fca0000000f00 */
[----:B------:R-:W-:Y:S01]  /*33e0*/  @!PT LDS RZ, [RZ] ;  /* 0x00000000fffff984 */ /* 0x000fe20000000800 */
[----:B------:R-:W-:Y:S01]  /*33f0*/  @!PT LDS RZ, [RZ] ;  /* 0x00000000fffff984 */ /* 0x000fe20000000800 */
[----:B------:R-:W-:Y:S01]  /*3400*/  @!PT LDS RZ, [RZ] ;  /* 0x00000000fffff984 */ /* 0x000fe20000000800 */
[----:B------:R1:W-:Y:S02]  /*3410*/  LDGSTS.E.BYPASS.LTC128B.128 [R230+0x10000], [R18.64+0x80] ;  /* 0x1000008012e67fae */ /* 0x0003e4000b901d4e */
.L_x_1584:
[----:B------:R-:W-:Y:S05]  /*3420*/  BSYNC B0 ;  /* 0x0000000000007941 */ /* 0x000fea0003800000 */
.L_x_1583:
        /* <DEDUP_REMOVED lines=10> */
[C---:B-12---:R-:W-:Y:S01]  /*34d0*/  @!P2 LEA R18, P3, R228.reuse, R136, 0x1 ;  /* 0x00000088e412a211 */ /* 0x046fe200078608ff */
        /* <DEDUP_REMOVED lines=14> */
.L_x_1586:
[----:B------:R-:W-:Y:S05]  /*35c0*/  BSYNC B0 ;  /* 0x0000000000007941 */ /* 0x000fea0003800000 */
.L_x_1585:
        /* <DEDUP_REMOVED lines=25> */
.L_x_1588:
[----:B------:R-:W-:Y:S05]  /*3760*/  BSYNC B0 ;  /* 0x0000000000007941 */ /* 0x000fea0003800000 */
.L_x_1587:
        /* <DEDUP_REMOVED lines=8> */
[----:B-12---:R-:W-:Y:S01]  /*37f0*/  @!P2 IMAD.MOV.U32 R19, RZ, RZ, R135 ;  /* 0x000000ffff13a224 */ /* 0x006fe200078e0087 */
[----:B------:R-:W-:Y:S01]  /*3800*/  @!P2 MOV R18, R136 ;  /* 0x000000880012a202 */ /* 0x000fe20000000f00 */
[----:B------:R1:W-:Y:S02]  /*3810*/  @P2 STS.128 [R230+0xd800], RZ ;  /* 0x00d800ffe6002388 */ /* 0x0003e40000000c00 */
[----:B------:R-:W-:Y:S02]  /*3820*/  @!P2 IMAD R6, R6, 0x60, RZ ;  /* 0x000000600606a824 */ /* 0x000fe400078e02ff */
[----:B------:R-:W-:-:S05]  /*3830*/  @!P2 IMAD.WIDE.U32 R18, R38, 0x60, R18 ;  /* 0x000000602612a825 */ /* 0x000fca00078e0012 */
[----:B------:R-:W-:Y:S01]  /*3840*/  @!P2 IADD3 R7, R19, R6, RZ ;  /* 0x000000061307a210 */ /* 0x000fe20007ffe0ff */
[----:B------:R-:W-:-:S05]  /*3850*/  @!P2 IMAD.MOV.U32 R6, RZ, RZ, R18 ;  /* 0x000000ffff06a224 */ /* 0x000fca00078e0012 */
[----:B------:R-:W-:Y:S01]  /*3860*/  @!PT LDS RZ, [RZ] ;  /* 0x00000000fffff984 */ /* 0x000fe20000000800 */
[----:B------:R-:W-:Y:S01]  /*3870*/  @!PT LDS RZ, [RZ] ;  /* 0x00000000fffff984 */ /* 0x000fe20000000800 */
[----:B------:R-:W-:Y:S01]  /*3880*/  @!PT LDS RZ, [RZ] ;  /* 0x00000000fffff984 */ /* 0x000fe20000000800 */
[----:B------:R1:W-:Y:S04]  /*3890*/  @!P2 LDGSTS.E.BYPASS.LTC128B.128 [R230+0xd800], [R6.64] ;  /* 0x0d80000006e6afae */ /* 0x0003e8000b901d4e */
[----:B------:R1:W-:Y:S01]  /*38a0*/  @P1 STS.128 [R230+0x11800], RZ ;  /* 0x011800ffe6001388 */ /* 0x0003e20000000c00 */
[----:B------:R-:W-:Y:S05]  /*38b0*/  @P1 BRA `(.L_x_1590) ;  /* 0x000000a000001947 */ /* 0x000fea0003800000 */
[----:B-1----:R-:W-:Y:S01]  /*38c0*/  MOV R6, R136 ;  /* 0x0000008800067202 */ /* 0x002fe20000000f00 */
[----:B------:R-:W-:Y:S01]  /*38d0*/  ULDC UR4, c[0x0][0x1a4] ;  /* 0x0000690000047ab9 */ /* 0x000fe20000000800 */
[----:B------:R-:W-:Y:S01]  /*38e0*/  MOV R7, R135 ;  /* 0x0000008700077202 */ /* 0x000fe20000000f00 */
[----:B------:R-:W-:-:S04]  /*38f0*/  UIMAD UR4, UR4, 0x60, URZ ;  /* 0x00000060040478a4 */ /* 0x000fc8000f8e023f */
[----:B------:R-:W-:-:S05]  /*3900*/  IMAD.WIDE.U32 R6, R38, 0x60, R6 ;  /* 0x0000006026067825 */ /* 0x000fca00078e0006 */
[----:B------:R-:W-:-:S05]  /*3910*/  IADD3 R7, R7, UR4, RZ ;  /* 0x0000000407077c10 */ /* 0x000fca000fffe0ff */
[----:B------:R-:W-:Y:S01]  /*3920*/  @!PT LDS RZ, [RZ] ;  /* 0x00000000fffff984 */ /* 0x000fe20000000800 */
[----:B------:R-:W-:Y:S01]  /*3930*/  @!PT LDS RZ, [RZ] ;  /* 0x00000000fffff984 */ /* 0x000fe20000000800 */
[----:B------:R-:W-:Y:S01]  /*3940*/  @!PT LDS RZ, [RZ] ;  /* 0x00000000fffff984 */ /* 0x000fe20000000800 */
[----:B------:R1:W-:Y:S02]  /*3950*/  LDGSTS.E.BYPASS.LTC128B.128 [R230+0x11800], [R6.64+0x80] ;  /* 0x1180008006e67fae */ /* 0x0003e4000b901d4e */
.L_x_1590:
[----:B------:R-:W-:Y:S05]  /*3960*/  BSYNC B0 ;  /* 0x0000000000007941 */ /* 0x000fea0003800000 */
.L_x_1589:
[----:B------:R-:W-:Y:S01]  /*3970*/  ISETP.GE.AND P1, PT, R11, R5, PT ;  /* 0x000000050b00720c */ /* 0x000fe20003f26270 */
[----:B------:R-:W-:-:S12]  /*3980*/  BSSY B0, `(.L_x_1591) ;  /* 0x0000018000007945 */ /* 0x000fd80003800000 */
[----:B------:R1:W-:Y:S04]  /*3990*/  @P1 STS.128 [R230+0xe000], RZ ;  /* 0x00e000ffe6001388 */ /* 0x0003e80000000c00 */
[----:B------:R1:W-:Y:S01]  /*39a0*/  @P1 STS.128 [R230+0x12000], RZ ;  /* 0x012000ffe6001388 */ /* 0x0003e20000000c00 */
[----:B------:R-:W-:Y:S05]  /*39b0*/  @P1 BRA `(.L_x_1592) ;  /* 0x0000014000001947 */ /* 0x000fea0003800000 */
[----:B------:R-:W-:Y:S01]  /*39c0*/  ISETP.GE.AND P2, PT, R231, c[0x0][0x220], PT ;  /* 0x00008800e7007a0c */ /* 0x000fe20003f46270 */
[----:B-1----:R-:W-:Y:S01]  /*39d0*/  IMAD.MOV.U32 R6, RZ, RZ, c[0x0][0x1a4] ;  /* 0x00006900ff067624 */ /* 0x002fe200078e00ff */
[----:B------:R-:W-:Y:S01]  /*39e0*/  ISETP.GE.AND P1, PT, R40, c[0x0][0x220], PT ;  /* 0x0000880028007a0c */ /* 0x000fe20003f26270 */
[----:B------:R-:W-:-:S03]  /*39f0*/  IMAD.SHL.U32 R7, R38, 0x40, RZ ;  /* 0x0000004026077824 */ /* 0x000fc600078e00ff */
[----:B------:R-:W-:-:S07]  /*3a00*/  SHF.L.U64.HI R6, R38, 0x6, R6 ;  /* 0x0000000626067819 */ /* 0x000fce0000010206 */
[C---:B--2---:R-:W-:Y:S01]  /*3a10*/  @!P2 LEA R18, P3, R7.reuse, R136, 0x1 ;  /* 0x000000880712a211 */ /* 0x044fe200078608ff */
        /* <DEDUP_REMOVED lines=14> */
.L_x_1592:
[----:B------:R-:W-:Y:S05]  /*3b00*/  BSYNC B0 ;  /* 0x0000000000007941 */ /* 0x000fea0003800000 */
.L_x_1591:
[----:B------:R-:W-:Y:S01]  /*3b10*/  ISETP.GE.AND P1, PT, R10, R5, PT ;  /* 0x000000050a00720c */ /* 0x000fe20003f26270 */
[----:B------:R-:W-:-:S12]  /*3b20*/  BSSY B0, `(.L_x_1593) ;  /* 0x000001e000007945 */ /* 0x000fd80003800000 */
[----:B------:R1:W-:Y:S04]  /*3b30*/  @P1 STS.128 [R230+0xe800], RZ ;  /* 0x00e800ffe6001388 */ /* 0x0003e80000000c00 */
[----:B------:R1:W-:Y:S01]  /*3b40*/  @P1 STS.128 [R230+0x12800], RZ ;  /* 0x012800ffe6001388 */ /* 0x0003e20000000c00 */
[----:B------:R-:W-:Y:S05]  /*3b50*/  @P1 BRA `(.L_x_1594) ;  /* 0x000001a000001947 */ /* 0x000fea0003800000 */
[----:B------:R-:W-:Y:S02]  /*3b60*/  ISETP.GE.AND P2, PT, R231, c[0x0][0x220], PT ;  /* 0x00008800e7007a0c */ /* 0x000fe40003f46270 */
[----:B------:R-:W-:-:S11]  /*3b70*/  ISETP.GE.AND P1, PT, R40, c[0x0][0x220], PT ;  /* 0x0000880028007a0c */ /* 0x000fd60003f26270 */
[----:B-1----:R-:W-:Y:S01]  /*3b80*/  @!P2 MOV R6, c[0x0][0x1a4] ;  /* 0x000069000006aa02 */ /* 0x002fe20000000f00 */
[----:B------:R-:W-:Y:S01]  /*3b90*/  @!P2 IMAD.MOV.U32 R11, RZ, RZ, R135 ;  /* 0x000000ffff0ba224 */ /* 0x000fe200078e0087 */
        /* <DEDUP_REMOVED lines=22> */
.L_x_1594:
[----:B------:R-:W-:Y:S05]  /*3d00*/  BSYNC B0 ;  /* 0x0000000000007941 */ /* 0x000fea0003800000 */
.L_x_1593:
        /* <DEDUP_REMOVED lines=31> */
.L_x_1596:
[----:B------:R-:W-:Y:S05]  /*3f00*/  BSYNC B0 ;  /* 0x0000000000007941 */ /* 0x000fea0003800000 */
.L_x_1595:
[----:B------:R-:W-:Y:S01]  /*3f10*/  ISETP.GE.AND P1, PT, R8, R5, PT ;  /* 0x000000050800720c */ /* 0x000fe20003f26270 */
[----:B------:R-:W-:-:S12]  /*3f20*/  BSSY B0, `(.L_x_1597) ;  /* 0x000001d000007945 */ /* 0x000fd80003800000 */
[----:B------:R1:W-:Y:S04]  /*3f30*/  @P1 STS.128 [R230+0xf800], RZ ;  /* 0x00f800ffe6001388 */ /* 0x0003e80000000c00 */
[----:B------:R1:W-:Y:S01]  /*3f40*/  @P1 STS.128 [R230+0x13800], RZ ;  /* 0x013800ffe6001388 */ /* 0x0003e20000000c00 */
[----:B------:R-:W-:Y:S05]  /*3f50*/  @P1 BRA `(.L_x_1598) ;  /* 0x0000019000001947 */ /* 0x000fea0003800000 */
[----:B------:R-:W-:Y:S02]  /*3f60*/  ISETP.GE.AND P2, PT, R231, c[0x0][0x220], PT ;  /* 0x00008800e7007a0c */ /* 0x000fe40003f46270 */
[----:B------:R-:W-:-:S11]  /*3f70*/  ISETP.GE.AND P1, PT, R40, c[0x0][0x220], PT ;  /* 0x0000880028007a0c */ /* 0x000fd60003f26270 */
[----:B-1----:R-:W-:Y:S01]  /*3f80*/  @!P2 MOV R7, R135 ;  /* 0x000000870007a202 */ /* 0x002fe20000000f00 */
[----:B------:R-:W-:Y:S01]  /*3f90*/  @!P2 IMAD.MOV.U32 R5, RZ, RZ, c[0x0][0x1a4] ;  /* 0x00006900ff05a624 */ /* 0x000fe200078e00ff */
[----:B------:R1:W-:Y:S01]  /*3fa0*/  @P2 STS.128 [R230+0xf800], RZ ;  /* 0x00f800ffe6002388 */ /* 0x0003e20000000c00 */
[----:B------:R-:W-:Y:S02]  /*3fb0*/  @!P2 IMAD.MOV.U32 R6, RZ, RZ, R136 ;  /* 0x000000ffff06a224 */ /* 0x000fe400078e0088 */
[----:B------:R-:W-:Y:S02]  /*3fc0*/  @!P2 IMAD R5, R5, 0xe0, RZ ;  /* 0x000000e00505a824 */ /* 0x000fe400078e02ff */
[----:B------:R-:W-:-:S05]  /*3fd0*/  @!P2 IMAD.WIDE.U32 R6, R38, 0xe0, R6 ;  /* 0x000000e02606a825 */ /* 0x000fca00078e0006 */
[----:B------:R-:W-:-:S05]  /*3fe0*/  @!P2 IADD3 R7, R7, R5, RZ ;  /* 0x000000050707a210 */ /* 0x000fca0007ffe0ff */
        /* <DEDUP_REMOVED lines=16> */
.L_x_1598:
[----:B------:R-:W-:Y:S05]  /*40f0*/  BSYNC B0 ;  /* 0x0000000000007941 */ /* 0x000fea0003800000 */
.L_x_1597:
[----:B-1----:R-:W-:Y:S01]  /*4100*/  LEA.HI R6, R4, R4, RZ, 0x1 ;  /* 0x0000000404067211 */ /* 0x002fe200078f08ff */
[C---:B------:R-:W-:Y:S01]  /*4110*/  IMAD.SHL.U32 R5, R3.reuse, 0x40, RZ ;  /* 0x0000004003057824 */ /* 0x040fe200078e00ff */
[----:B------:R-:W-:Y:S01]  /*4120*/  R2P PR, R3, 0x6 ;  /* 0x0000000603007804 */ /* 0x000fe20000000000 */
[----:B------:R-:W-:Y:S01]  /*4130*/  IMAD.SHL.U32 R13, R13, 0x40, RZ ;  /* 0x000000400d0d7824 */ /* 0x000fe200078e00ff */
[----:B------:R-:W-:Y:S01]  /*4140*/  LOP3.LUT R6, R6, 0xfffffffe, RZ, 0xc0, !PT ;  /* 0xfffffffe06067812 */ /* 0x000fe200078ec0ff */
[----:B------:R-:W-:Y:S01]  /*4150*/  IMAD.SHL.U32 R16, R16, 0x8, RZ ;  /* 0x0000000810107824 */ /* 0x000fe200078e00ff */
[----:B------:R-:W-:Y:S01]  /*4160*/  LOP3.LUT R5, R5, 0x1c0, RZ, 0xc0, !PT ;  /* 0x000001c005057812 */ /* 0x000fe200078ec0ff */
[----:B------:R-:W-:Y:S01]  /*4170*/  IMAD.SHL.U32 R122, R14, 0x40, RZ ;  /* 0x000000400e7a7824 */ /* 0x000fe200078e00ff */
[----:B------:R-:W-:Y:S01]  /*4180*/  LOP3.LUT R13, R13, 0x1c0, RZ, 0xc0, !PT ;  /* 0x000001c00d0d7812 */ /* 0x000fe200078ec0ff */
[----:B------:R-:W-:Y:S01]  /*4190*/  IMAD.IADD R4, R4, 0x1, -R6 ;  /* 0x0000000104047824 */ /* 0x000fe200078e0a06 */
[----:B------:R-:W-:Y:S01]  /*41a0*/  LOP3.LUT R16, R5, 0x8, R16, 0xf8, !PT ;  /* 0x0000000805107812 */ /* 0x000fe200078ef810 */
[----:B------:R-:W-:Y:S01]  /*41b0*/  IMAD.IADD R125, R41, 0x1, R125 ;  /* 0x00000001297d7824 */ /* 0x000fe200078e027d */
[----:B------:R-:W-:Y:S01]  /*41c0*/  LOP3.LUT R122, R122, 0xfffffe00, RZ, 0xc0, !PT ;  /* 0xfffffe007a7a7812 */ /* 0x000fe200078ec0ff */
[----:B------:R-:W-:Y:S01]  /*41d0*/  IMAD.SHL.U32 R6, R4, 0x8, RZ ;  /* 0x0000000804067824 */ /* 0x000fe200078e00ff */
[----:B------:R-:W-:Y:S01]  /*41e0*/  SHF.R.U32.HI R5, RZ, 0x3, R5 ;  /* 0x00000003ff057819 */ /* 0x000fe20000011605 */
[----:B------:R-:W0:Y:S01]  /*41f0*/  LDGDEPBAR ;  /* 0x00000000000079af */ /* 0x000e220000000000 */
[----:B------:R-:W-:Y:S01]  /*4200*/  SHF.R.U32.HI R121, RZ, 0x3, R13 ;  /* 0x00000003ff797819 */ /* 0x000fe2000001160d */
[C---:B------:R-:W-:Y:S01]  /*4210*/  IMAD R222, R126.reuse, 0x400, R122 ;  /* 0x000004007ede7824 */ /* 0x040fe200078e027a */
[----:B------:R-:W-:Y:S01]  /*4220*/  LOP3.LUT R6, R13, 0x8, R6, 0xf8, !PT ;  /* 0x000000080d067812 */ /* 0x000fe200078ef806 */
[----:B------:R-:W-:Y:S01]  /*4230*/  IMAD R126, R126, 0x10, R127 ;  /* 0x000000107e7e7824 */ /* 0x000fe200078e027f */
[----:B------:R-:W-:-:S02]  /*4240*/  LOP3.LUT R5, R16, R5, RZ, 0x3c, !PT ;  /* 0x0000000510057212 */ /* 0x000fc400078e3cff */
[----:B------:R-:W-:Y:S02]  /*4250*/  LOP3.LUT R121, R6, R121, RZ, 0x3c, !PT ;  /* 0x0000007906797212 */ /* 0x000fe400078e3cff */
[----:B------:R-:W-:Y:S01]  /*4260*/  IADD3 R124, R126, 0x1, R124 ;  /* 0x000000017e7c7810 */ /* 0x000fe20007ffe07c */
[----:B------:R-:W-:Y:S01]  /*4270*/  IMAD R221, R4, 0x200, R5 ;  /* 0x0000020004dd7824 */ /* 0x000fe200078e0205 */
[C---:B------:R-:W-:Y:S01]  /*4280*/  LOP3.LUT R216, R121.reuse, R122, RZ, 0xfc, !PT ;  /* 0x0000007a79d87212 */ /* 0x040fe200078efcff */
[----:B------:R-:W-:Y:S01]  /*4290*/  IMAD.IADD R222, R121, 0x1, R222 ;  /* 0x0000000179de7824 */ /* 0x000fe200078e02de */
[----:B------:R-:W-:Y:S01]  /*42a0*/  IADD3 R124, R123, R124, -R128 ;  /* 0x0000007c7b7c7210 */ /* 0x000fe20007ffe880 */
[----:B------:R-:W-:Y:S02]  /*42b0*/  IMAD.SHL.U32 R221, R221, 0x2, RZ ;  /* 0x00000002dddd7824 */ /* 0x000fe400078e00ff */
[----:B------:R-:W-:Y:S01]  /*42c0*/  IMAD.SHL.U32 R222, R222, 0x2, RZ ;  /* 0x00000002dede7824 */ /* 0x000fe200078e00ff */
[----:B------:R-:W-:-:S02]  /*42d0*/  IADD3 R189, R124, c[0x0][0x2e8], RZ ;  /* 0x0000ba007cbd7a10 */ /* 0x000fc40007ffe0ff */
[----:B------:R-:W-:Y:S01]  /*42e0*/  LDSM.16.M88.4 R44, [R221+0x4000] ;  /* 0x00400000dd2c783b */ /* 0x000fe20000000200 */
[C---:B------:R-:W-:Y:S01]  /*42f0*/  IADD3 R3, R221.reuse, 0x4000, RZ ;  /* 0x00004000dd037810 */ /* 0x040fe20007ffe0ff */
[--C-:B------:R-:W-:Y:S01]  /*4300*/  IMAD R220, R2, 0x2, R222.reuse ;  /* 0x0000000202dc7824 */ /* 0x100fe200078e02de */
[----:B------:R-:W-:Y:S01]  /*4310*/  IADD3 R219, R221, 0x4020, RZ ;  /* 0x00004020dddb7810 */ /* 0x000fe20007ffe0ff */
[----:B------:R-:W1:Y:S01]  /*4320*/  LDSM.16.M88.4 R56, [R222] ;  /* 0x00000000de38783b */ /* 0x000e620000000200 */
[----:B------:R-:W-:Y:S01]  /*4330*/  @P1 IADD3 R219, R3, -0x20, RZ ;  /* 0xffffffe003db1810 */ /* 0x000fe20007ffe0ff */
[----:B------:R-:W-:Y:S01]  /*4340*/  IMAD.MOV.U32 R3, RZ, RZ, 0x40 ;  /* 0x00000040ff037424 */ /* 0x000fe200078e00ff */
[C---:B------:R-:W-:Y:S01]  /*4350*/  IADD3 R188, R189.reuse, 0x8, RZ ;  /* 0x00000008bdbc7810 */ /* 0x040fe20007ffe0ff */
[----:B------:R-:W5:Y:S01]  /*4360*/  LDSM.16.M88.4 R28, [R221+0x4800] ;  /* 0x00480000dd1c783b */ /* 0x000f620000000200 */
[C---:B------:R-:W-:Y:S01]  /*4370*/  IMAD R218, R0.reuse, 0x2, R222 ;  /* 0x0000000200da7824 */ /* 0x040fe200078e02de */
[----:B------:R-:W-:Y:S01]  /*4380*/  IMNMX R189, R189, R123, PT ;  /* 0x0000007bbdbd7217 */ /* 0x000fe20003800200 */
[----:B------:R-:W-:Y:S01]  /*4390*/  IMAD R217, R0, 0x2, R220 ;  /* 0x0000000200d97824 */ /* 0x000fe200078e02dc */
[----:B------:R-:W2:Y:S01]  /*43a0*/  LDSM.16.M88.4 R20, [R221+0x5000] ;  /* 0x00500000dd14783b */ /* 0x000ea20000000200 */
[----:B------:R-:W-:-:S02]  /*43b0*/  SEL R3, R3, 0xffffffc0, !P2 ;  /* 0xffffffc003037807 */ /* 0x000fc40005000000 */
[----:B------:R-:W-:Y:S01]  /*43c0*/  IMNMX R188, R188, R123, PT ;  /* 0x0000007bbcbc7217 */ /* 0x000fe20003800200 */
[----:B------:R-:W3:Y:S01]  /*43d0*/  LDSM.16.M88.4 R12, [R221+0x5800] ;  /* 0x00580000dd0c783b */ /* 0x000ee20000000200 */
[----:B------:R-:W-:Y:S01]  /*43e0*/  IADD3 R211, R219, 0x800, RZ ;  /* 0x00000800dbd37810 */ /* 0x000fe20007ffe0ff */
[----:B------:R-:W-:Y:S01]  /*43f0*/  IMAD.IADD R215, R221, 0x1, R3 ;  /* 0x00000001ddd77824 */ /* 0x000fe200078e0203 */
[----:B------:R-:W-:Y:S01]  /*4400*/  IADD3 R210, R219, 0x1000, RZ ;  /* 0x00001000dbd27810 */ /* 0x000fe20007ffe0ff */
[----:B------:R-:W4:Y:S01]  /*4410*/  LDSM.16.M88.4 R80, [R221+0x6000] ;  /* 0x00600000dd50783b */ /* 0x000f220000000200 */
[----:B------:R-:W-:Y:S01]  /*4420*/  IMAD.IADD R204, R3, 0x1, R219 ;  /* 0x0000000103cc7824 */ /* 0x000fe200078e02db */
[C---:B------:R-:W-:Y:S02]  /*4430*/  IADD3 R209, R219.reuse, 0x1800, RZ ;  /* 0x00001800dbd17810 */ /* 0x040fe40007ffe0ff */
[----:B------:R-:W3:Y:S01]  /*4440*/  LDSM.16.M88.4 R72, [R221+0x6800] ;  /* 0x00680000dd48783b */ /* 0x000ee20000000200 */
[----:B------:R-:W-:-:S02]  /*4450*/  IADD3 R208, R219, 0x2000, RZ ;  /* 0x00002000dbd07810 */ /* 0x000fc40007ffe0ff */
[C---:B------:R-:W-:Y:S01]  /*4460*/  IADD3 R207, R219.reuse, 0x2800, RZ ;  /* 0x00002800dbcf7810 */ /* 0x040fe20007ffe0ff */
[----:B------:R-:W3:Y:S01]  /*4470*/  LDSM.16.M88.4 R64, [R221+0x7000] ;  /* 0x00700000dd40783b */ /* 0x000ee20000000200 */
[C---:B------:R-:W-:Y:S02]  /*4480*/  IADD3 R206, R219.reuse, 0x3000, RZ ;  /* 0x00003000dbce7810 */ /* 0x040fe40007ffe0ff */
[C---:B------:R-:W-:Y:S01]  /*4490*/  IADD3 R205, R219.reuse, 0x3800, RZ ;  /* 0x00003800dbcd7810 */ /* 0x040fe20007ffe0ff */
[----:B------:R-:W3:Y:S01]  /*44a0*/  LDSM.16.M88.4 R88, [R221+0x7800] ;  /* 0x00780000dd58783b */ /* 0x000ee20000000200 */
[C---:B------:R-:W-:Y:S02]  /*44b0*/  IADD3 R203, R219.reuse, 0x4000, RZ ;  /* 0x00004000dbcb7810 */ /* 0x040fe40007ffe0ff */
[C---:B------:R-:W-:Y:S01]  /*44c0*/  IADD3 R202, R219.reuse, 0x4800, RZ ;  /* 0x00004800dbca7810 */ /* 0x040fe20007ffe0ff */
[----:B------:R-:W-:Y:S01]  /*44d0*/  LDSM.16.M88.4 R84, [R219] ;  /* 0x00000000db54783b */ /* 0x000fe20000000200 */
[----:B------:R-:W-:-:S02]  /*44e0*/  IADD3 R201, R219, 0x5000, RZ ;  /* 0x00005000dbc97810 */ /* 0x000fc40007ffe0ff */
[C---:B------:R-:W-:Y:S01]  /*44f0*/  IADD3 R200, R219.reuse, 0x5800, RZ ;  /* 0x00005800dbc87810 */ /* 0x040fe20007ffe0ff */
[----:B------:R-:W3:Y:S01]  /*4500*/  LDSM.16.M88.4 R104, [R220] ;  /* 0x00000000dc68783b */ /* 0x000ee20000000200 */
[C---:B------:R-:W-:Y:S02]  /*4510*/  IADD3 R199, R219.reuse, 0x6000, RZ ;  /* 0x00006000dbc77810 */ /* 0x040fe40007ffe0ff */
[C---:B------:R-:W-:Y:S01]  /*4520*/  IADD3 R198, R219.reuse, 0x6800, RZ ;  /* 0x00006800dbc67810 */ /* 0x040fe20007ffe0ff */
[----:B------:R-:W3:Y:S01]  /*4530*/  LDSM.16.M88.4 R52, [R219+0x800] ;  /* 0x00080000db34783b */ /* 0x000ee20000000200 */
[----:B-1----:R-:W-:Y:S01]  /*4540*/  HMMA.16816.F32.BF16 R48, R56, R44, RZ ;  /* 0x0000002c3830723c */ /* 0x002fe200000418ff */
[C---:B------:R-:W-:Y:S02]  /*4550*/  IADD3 R197, R219.reuse, 0x7000, RZ ;  /* 0x00007000dbc57810 */ /* 0x040fe40007ffe0ff */
[----:B------:R-:W1:Y:S01]  /*4560*/  LDSM.16.M88.4 R4, [R219+0x1000] ;  /* 0x00100000db04783b */ /* 0x000e620000000200 */
[----:B------:R-:W-:-:S03]  /*4570*/  IADD3 R196, R219, 0x7800, RZ ;  /* 0x00007800dbc47810 */ /* 0x000fc60007ffe0ff */
[----:B------:R-:W1:Y:S01]  /*4580*/  LDSM.16.M88.4 R92, [R219+0x1800] ;  /* 0x00180000db5c783b */ /* 0x000e620000000200 */
[C---:B-----5:R-:W-:Y:S03]  /*4590*/  HMMA.16816.F32.BF16 R32, R56.reuse, R28, RZ ;  /* 0x0000001c3820723c */ /* 0x060fe600000418ff */
[----:B------:R-:W-:Y:S04]  /*45a0*/  LDSM.16.M88.4 R116, [R219+0x2000] ;  /* 0x00200000db74783b */ /* 0x000fe80000000200 */
[----:B------:R-:W-:Y:S01]  /*45b0*/  LDSM.16.M88.4 R112, [R219+0x3000] ;  /* 0x00300000db70783b */ /* 0x000fe20000000200 */
[C---:B--2---:R-:W-:Y:S03]  /*45c0*/  HMMA.16816.F32.BF16 R24, R56.reuse, R20, RZ ;  /* 0x000000143818723c */ /* 0x044fe600000418ff */
[----:B------:R-:W-:Y:S04]  /*45d0*/  LDSM.16.M88.4 R108, [R219+0x3800] ;  /* 0x00380000db6c783b */ /* 0x000fe80000000200 */
[----:B------:R-:W-:Y:S01]  /*45e0*/  LDSM.16.M88.4 R100, [R215+0x4000] ;  /* 0x00400000d764783b */ /* 0x000fe20000000200 */
[C---:B------:R-:W-:Y:S03]  /*45f0*/  HMMA.16816.F32.BF16 R44, R56.reuse, R46, RZ ;  /* 0x0000002e382c723c */ /* 0x040fe600000418ff */
[----:B------:R-:W-:Y:S05]  /*4600*/  LDSM.16.M88.4 R96, [R215+0x5800] ;  /* 0x00580000d760783b */ /* 0x000fea0000000200 */
[C---:B------:R-:W-:Y:S08]  /*4610*/  HMMA.16816.F32.BF16 R28, R56.reuse, R30, RZ ;  /* 0x0000001e381c723c */ /* 0x040ff000000418ff */
[C---:B------:R-:W-:Y:S08]  /*4620*/  HMMA.16816.F32.BF16 R20, R56.reuse, R22, RZ ;  /* 0x000000163814723c */ /* 0x040ff000000418ff */
        /* <DEDUP_REMOVED lines=19> */
[----:B------:R-:W1:Y:S07]  /*4760*/  LDSM.16.M88.4 R4, [R218] ;  /* 0x00000000da04783b */ /* 0x000e6e0000000200 */
[C---:B------:R-:W-:Y:S08]  /*4770*/  HMMA.16816.F32.BF16 R16, R104.reuse, R92, R16 ;  /* 0x0000005c6810723c */ /* 0x040ff00000041810 */
[C---:B------:R-:W-:Y:S01]  /*4780*/  HMMA.16816.F32.BF16 R12, R104.reuse, R94, R12 ;  /* 0x0000005e680c723c */ /* 0x040fe2000004180c */
[----:B------:R-:W3:Y:S07]  /*4790*/  LDSM.16.M88.4 R92, [R215+0x6000] ;  /* 0x00600000d75c783b */ /* 0x000eee0000000200 */
[C---:B--2---:R-:W-:Y:S08]  /*47a0*/  HMMA.16816.F32.BF16 R76, R104.reuse, R88, R76 ;  /* 0x00000058684c723c */ /* 0x044ff0000004184c */
[C---:B------:R-:W-:Y:S01]  /*47b0*/  HMMA.16816.F32.BF16 R72, R104.reuse, R90, R72 ;  /* 0x0000005a6848723c */ /* 0x040fe20000041848 */
[----:B------:R-:W2:Y:S07]  /*47c0*/  LDSM.16.M88.4 R88, [R215+0x6800] ;  /* 0x00680000d758783b */ /* 0x000eae0000000200 */
[C---:B------:R-:W-:Y:S08]  /*47d0*/  HMMA.16816.F32.BF16 R8, R104.reuse, R116, R8 ;  /* 0x000000746808723c */ /* 0x040ff00000041808 */
[----:B------:R-:W-:Y:S01]  /*47e0*/  HMMA.16816.F32.BF16 R80, R104, R118, R80 ;  /* 0x000000766850723c */ /* 0x000fe20000041850 */
[----:B------:R-:W-:Y:S07]  /*47f0*/  LDSM.16.M88.4 R116, [R221+0x9800] ;  /* 0x00980000dd74783b */ /* 0x000fee0000000200 */
[C---:B-1----:R-:W-:Y:S08]  /*4800*/  HMMA.16816.F32.BF16 R32, R4.reuse, R84, R32 ;  /* 0x000000540420723c */ /* 0x042ff00000041820 */
[C---:B------:R-:W-:Y:S01]  /*4810*/  HMMA.16816.F32.BF16 R28, R4.reuse, R86, R28 ;  /* 0x00000056041c723c */ /* 0x040fe2000004181c */
[----:B------:R-:W1:Y:S07]  /*4820*/  LDSM.16.M88.4 R84, [R215+0x7000] ;  /* 0x00700000d754783b */ /* 0x000e6e0000000200 */
[C---:B------:R-:W-:Y:S08]  /*4830*/  HMMA.16816.F32.BF16 R24, R4.reuse, R52, R24 ;  /* 0x000000340418723c */ /* 0x040ff00000041818 */
[----:B------:R-:W-:Y:S01]  /*4840*/  HMMA.16816.F32.BF16 R20, R4, R54, R20 ;  /* 0x000000360414723c */ /* 0x000fe20000041814 */
[----:B------:R-:W4:Y:S07]  /*4850*/  LDSM.16.M88.4 R52, [R215+0x7800] ;  /* 0x00780000d734783b */ /* 0x000f2e0000000200 */
[C---:B------:R-:W-:Y:S08]  /*4860*/  HMMA.16816.F32.BF16 R68, R104.reuse, R112, R68 ;  /* 0x000000706844723c */ /* 0x040ff00000041844 */
[C---:B------:R-:W-:Y:S01]  /*4870*/  HMMA.16816.F32.BF16 R64, R104.reuse, R114, R64 ;  /* 0x000000726840723c */ /* 0x040fe20000041840 */
[----:B------:R-:W-:Y:S07]  /*4880*/  LDSM.16.M88.4 R112, [R217] ;  /* 0x00000000d970783b */ /* 0x000fee0000000200 */
[C---:B------:R-:W-:Y:S08]  /*4890*/  HMMA.16816.F32.BF16 R60, R104.reuse, R108, R60 ;  /* 0x0000006c683c723c */ /* 0x040ff0000004183c */
[----:B------:R-:W-:Y:S01]  /*48a0*/  HMMA.16816.F32.BF16 R56, R104, R110, R56 ;  /* 0x0000006e6838723c */ /* 0x000fe20000041838 */
[----:B------:R-:W5:Y:S04]  /*48b0*/  LDSM.16.M88.4 R108, [R204] ;  /* 0x00000000cc6c783b */ /* 0x000f680000000200 */
[----:B------:R-:W1:Y:S03]  /*48c0*/  LDSM.16.M88.4 R104, [R204+0x800] ;  /* 0x00080000cc68783b */ /* 0x000e660000000200 */
[C---:B------:R-:W-:Y:S08]  /*48d0*/  HMMA.16816.F32.BF16 R48, R4.reuse, R100, R48 ;  /* 0x000000640430723c */ /* 0x040ff00000041830 */
[C---:B------:R-:W-:Y:S01]  /*48e0*/  HMMA.16816.F32.BF16 R44, R4.reuse, R102, R44 ;  /* 0x00000066042c723c */ /* 0x040fe2000004182c */
[----:B------:R-:W1:Y:S07]  /*48f0*/  LDSM.16.M88.4 R100, [R204+0x1000] ;  /* 0x00100000cc64783b */ /* 0x000e6e0000000200 */
[C---:B---3--:R-:W-:Y:S08]  /*4900*/  HMMA.16816.F32.BF16 R8, R4.reuse, R92, R8 ;  /* 0x0000005c0408723c */ /* 0x048ff00000041808 */
[C---:B------:R-:W-:Y:S01]  /*4910*/  HMMA.16816.F32.BF16 R80, R4.reuse, R94, R80 ;  /* 0x0000005e0450723c */ /* 0x040fe20000041850 */
[----:B------:R-:W3:Y:S07]  /*4920*/  LDSM.16.M88.4 R92, [R204+0x2000] ;  /* 0x00200000cc5c783b */ /* 0x000eee0000000200 */
[C---:B--2---:R-:W-:Y:S08]  /*4930*/  HMMA.16816.F32.BF16 R76, R4.reuse, R88, R76 ;  /* 0x00000058044c723c */ /* 0x044ff0000004184c */
[C---:B------:R-:W-:Y:S01]  /*4940*/  HMMA.16816.F32.BF16 R72, R4.reuse, R90, R72 ;  /* 0x0000005a0448723c */ /* 0x040fe20000041848 */
[----:B------:R-:W2:Y:S07]  /*4950*/  LDSM.16.M88.4 R88, [R204+0x2800] ;  /* 0x00280000cc58783b */ /* 0x000eae0000000200 */
[C---:B------:R-:W-:Y:S08]  /*4960*/  HMMA.16816.F32.BF16 R16, R4.reuse, R96, R16 ;  /* 0x000000600410723c */ /* 0x040ff00000041810 */
[C---:B------:R-:W-:Y:S01]  /*4970*/  HMMA.16816.F32.BF16 R12, R4.reuse, R98, R12 ;  /* 0x00000062040c723c */ /* 0x040fe2000004180c */
[----:B------:R-:W2:Y:S07]  /*4980*/  LDSM.16.M88.4 R96, [R204+0x1800] ;  /* 0x00180000cc60783b */ /* 0x000eae0000000200 */
[C---:B-1----:R-:W-:Y:S08]  /*4990*/  HMMA.16816.F32.BF16 R68, R4.reuse, R84, R68 ;  /* 0x000000540444723c */ /* 0x042ff00000041844 */
[C---:B------:R-:W-:Y:S01]  /*49a0*/  HMMA.16816.F32.BF16 R64, R4.reuse, R86, R64 ;  /* 0x000000560440723c */ /* 0x040fe20000041840 */
[----:B------:R-:W-:Y:S07]  /*49b0*/  LDSM.16.M88.4 R84, [R204+0x3000] ;  /* 0x00300000cc54783b */ /* 0x000fee0000000200 */
[C---:B----4-:R-:W-:Y:S08]  /*49c0*/  HMMA.16816.F32.BF16 R60, R4.reuse, R52, R60 ;  /* 0x00000034043c723c */ /* 0x050ff0000004183c */
[----:B------:R-:W-:Y:S01]  /*49d0*/  HMMA.16816.F32.BF16 R56, R4, R54, R56 ;  /* 0x000000360438723c */ /* 0x000fe20000041838 */
[----:B------:R-:W-:Y:S04]  /*49e0*/  LDSM.16.M88.4 R52, [R221+0x8000] ;  /* 0x00800000dd34783b */ /* 0x000fe80000000200 */
[----:B------:R-:W1:Y:S03]  /*49f0*/  LDSM.16.M88.4 R4, [R222+0x2000] ;  /* 0x00200000de04783b */ /* 0x000e660000000200 */
[C---:B-----5:R-:W-:Y:S08]  /*4a00*/  HMMA.16816.F32.BF16 R44, R112.reuse, R110, R44 ;  /* 0x0000006e702c723c */ /* 0x060ff0000004182c */
[C---:B------:R-:W-:Y:S01]  /*4a10*/  HMMA.16816.F32.BF16 R48, R112.reuse, R108, R48 ;  /* 0x0000006c7030723c */ /* 0x040fe20000041830 */
[----:B------:R-:W-:Y:S07]  /*4a20*/  LDSM.16.M88.4 R108, [R221+0x9000] ;  /* 0x00900000dd6c783b */ /* 0x000fee0000000200 */
[C---:B------:R-:W-:Y:S08]  /*4a30*/  HMMA.16816.F32.BF16 R32, R112.reuse, R104, R32 ;  /* 0x000000687020723c */ /* 0x040ff00000041820 */
[C---:B------:R-:W-:Y:S08]  /*4a40*/  HMMA.16816.F32.BF16 R28, R112.reuse, R106, R28 ;  /* 0x0000006a701c723c */ /* 0x040ff0000004181c */
[C---:B------:R-:W-:Y:S08]  /*4a50*/  HMMA.16816.F32.BF16 R24, R112.reuse, R100, R24 ;  /* 0x000000647018723c */ /* 0x040ff00000041818 */
[C---:B------:R-:W-:Y:S01]  /*4a60*/  HMMA.16816.F32.BF16 R20, R112.reuse, R102, R20 ;  /* 0x000000667014723c */ /* 0x040fe20000041814 */
[----:B------:R-:W-:Y:S07]  /*4a70*/  LDSM.16.M88.4 R100, [R219+0x4000] ;  /* 0x00400000db64783b */ /* 0x000fee0000000200 */
[C---:B---3--:R-:W-:Y:S01]  /*4a80*/  HMMA.16816.F32.BF16 R104, R112.reuse, R92, R8 ;  /* 0x0000005c7068723c */ /* 0x048fe20000041808 */
[----:B------:R-:W3:Y:S07]  /*4a90*/  LDSM.16.M88.4 R8, [R220+0x2000] ;  /* 0x00200000dc08783b */ /* 0x000eee0000000200 */
[C---:B--2---:R-:W-:Y:S08]  /*4aa0*/  HMMA.16816.F32.BF16 R76, R112.reuse, R88, R76 ;  /* 0x00000058704c723c */ /* 0x044ff0000004184c */
[C---:B------:R-:W-:Y:S01]  /*4ab0*/  HMMA.16816.F32.BF16 R72, R112.reuse, R90, R72 ;  /* 0x0000005a7048723c */ /* 0x040fe20000041848 */
[----:B------:R-:W2:Y:S07]  /*4ac0*/  LDSM.16.M88.4 R88, [R221+0x8800] ;  /* 0x00880000dd58783b */ /* 0x000eae0000000200 */
[C---:B------:R-:W-:Y:S08]  /*4ad0*/  HMMA.16816.F32.BF16 R16, R112.reuse, R96, R16 ;  /* 0x000000607010723c */ /* 0x040ff00000041810 */
[----:B------:R-:W-:Y:S01]  /*4ae0*/  HMMA.16816.F32.BF16 R12, R112, R98, R12 ;  /* 0x00000062700c723c */ /* 0x000fe2000004180c */
[----:B------:R-:W4:Y:S07]  /*4af0*/  LDSM.16.M88.4 R96, [R204+0x3800] ;  /* 0x00380000cc60783b */ /* 0x000f2e0000000200 */
[C---:B-1----:R-:W-:Y:S08]  /*4b00*/  HMMA.16816.F32.BF16 R44, R4.reuse, R54, R44 ;  /* 0x00000036042c723c */ /* 0x042ff0000004182c */
[----:B------:R-:W-:Y:S01]  /*4b10*/  HMMA.16816.F32.BF16 R48, R4, R52, R48 ;  /* 0x000000340430723c */ /* 0x000fe20000041830 */
[----:B------:R-:W-:Y:S07]  /*4b20*/  LDSM.16.M88.4 R52, [R219+0x4800] ;  /* 0x00480000db34783b */ /* 0x000fee0000000200 */
[C---:B------:R-:W-:Y:S08]  /*4b30*/  HMMA.16816.F32.BF16 R80, R112.reuse, R94, R80 ;  /* 0x0000005e7050723c */ /* 0x040ff00000041850 */
[C---:B------:R-:W-:Y:S08]  /*4b40*/  HMMA.16816.F32.BF16 R68, R112.reuse, R84, R68 ;  /* 0x000000547044723c */ /* 0x040ff00000041844 */
[----:B------:R-:W-:Y:S01]  /*4b50*/  HMMA.16816.F32.BF16 R92, R112, R86, R64 ;  /* 0x00000056705c723c */ /* 0x000fe20000041840 */
[----:B------:R-:W-:Y:S04]  /*4b60*/  LDSM.16.M88.4 R84, [R215+0x8000] ;  /* 0x00800000d754783b */ /* 0x000fe80000000200 */
[----:B------:R-:W1:Y:S03]  /*4b70*/  LDSM.16.M88.4 R64, [R218+0x2000] ;  /* 0x00200000da40783b */ /* 0x000e660000000200 */
[C---:B---3--:R-:W-:Y:S08]  /*4b80*/  HMMA.16816.F32.BF16 R44, R8.reuse, R102, R44 ;  /* 0x00000066082c723c */ /* 0x048ff0000004182c */
[----:B------:R-:W-:Y:S01]  /*4b90*/  HMMA.16816.F32.BF16 R48, R8, R100, R48 ;  /* 0x000000640830723c */ /* 0x000fe20000041830 */
[----:B------:R-:W-:Y:S07]  /*4ba0*/  LDSM.16.M88.4 R100, [R215+0x8800] ;  /* 0x00880000d764783b */ /* 0x000fee0000000200 */
[----:B--2---:R-:W-:Y:S08]  /*4bb0*/  HMMA.16816.F32.BF16 R32, R4, R88, R32 ;  /* 0x000000580420723c */ /* 0x004ff00000041820 */
[C---:B----4-:R-:W-:Y:S08]  /*4bc0*/  HMMA.16816.F32.BF16 R60, R112.reuse, R96, R60 ;  /* 0x00000060703c723c */ /* 0x050ff0000004183c */
[----:B------:R-:W-:Y:S01]  /*4bd0*/  HMMA.16816.F32.BF16 R96, R112, R98, R56 ;  /* 0x000000627060723c */ /* 0x000fe20000041838 */
[----:B------:R-:W-:Y:S04]  /*4be0*/  LDSM.16.M88.4 R112, [R204+0x4000] ;  /* 0x00400000cc70783b */ /* 0x000fe80000000200 */
[----:B------:R-:W2:Y:S03]  /*4bf0*/  LDSM.16.M88.4 R56, [R217+0x2000] ;  /* 0x00200000d938783b */ /* 0x000ea60000000200 */
[C---:B------:R-:W-:Y:S01]  /*4c00*/  HMMA.16816.F32.BF16 R28, R4.reuse, R90, R28 ;  /* 0x0000005a041c723c */ /* 0x040fe2000004181c */
[----:B------:R-:W-:Y:S07]  /*4c10*/  LDSM.16.M88.4 R88, [R221+0xa000] ;  /* 0x00a00000dd58783b */ /* 0x000fee0000000200 */
[C---:B------:R-:W-:Y:S08]  /*4c20*/  HMMA.16816.F32.BF16 R24, R4.reuse, R108, R24 ;  /* 0x0000006c0418723c */ /* 0x040ff00000041818 */
[----:B------:R-:W-:Y:S01]  /*4c30*/  HMMA.16816.F32.BF16 R20, R4, R110, R20 ;  /* 0x0000006e0414723c */ /* 0x000fe20000041814 */
[----:B------:R-:W3:Y:S07]  /*4c40*/  LDSM.16.M88.4 R108, [R219+0x5000] ;  /* 0x00500000db6c783b */ /* 0x000eee0000000200 */
[C---:B-1----:R-:W-:Y:S08]  /*4c50*/  HMMA.16816.F32.BF16 R44, R64.reuse, R86, R44 ;  /* 0x00000056402c723c */ /* 0x042ff0000004182c */
[----:B------:R-:W-:Y:S01]  /*4c60*/  HMMA.16816.F32.BF16 R48, R64, R84, R48 ;  /* 0x000000544030723c */ /* 0x000fe20000041830 */
[----:B------:R-:W1:Y:S07]  /*4c70*/  LDSM.16.M88.4 R84, [R204+0x4800] ;  /* 0x00480000cc54783b */ /* 0x000e6e0000000200 */
[C---:B------:R-:W-:Y:S08]  /*4c80*/  HMMA.16816.F32.BF16 R32, R8.reuse, R52, R32 ;  /* 0x000000340820723c */ /* 0x040ff00000041820 */
[----:B------:R-:W-:Y:S01]  /*4c90*/  HMMA.16816.F32.BF16 R28, R8, R54, R28 ;  /* 0x00000036081c723c */ /* 0x000fe2000004181c */
[----:B------:R-:W4:Y:S07]  /*4ca0*/  LDSM.16.M88.4 R52, [R215+0x9000] ;  /* 0x00900000d734783b */ /* 0x000f2e0000000200 */
[C---:B--2---:R-:W-:Y:S08]  /*4cb0*/  HMMA.16816.F32.BF16 R44, R56.reuse, R114, R44 ;  /* 0x00000072382c723c */ /* 0x044ff0000004182c */
[----:B------:R-:W-:Y:S01]  /*4cc0*/  HMMA.16816.F32.BF16 R48, R56, R112, R48 ;  /* 0x000000703830723c */ /* 0x000fe20000041830 */
[----:B------:R-:W2:Y:S07]  /*4cd0*/  LDSM.16.M88.4 R112, [R219+0x5800] ;  /* 0x00580000db70783b */ /* 0x000eae0000000200 */
[----:B------:R-:W-:Y:S08]  /*4ce0*/  HMMA.16816.F32.BF16 R32, R64, R100, R32 ;  /* 0x000000644020723c */ /* 0x000ff00000041820 */
[----:B---3--:R-:W-:Y:S01]  /*4cf0*/  HMMA.16816.F32.BF16 R24, R8, R108, R24 ;  /* 0x0000006c0818723c */ /* 0x008fe20000041818 */
[----:B------:R-:W-:-:S02]  /*4d00*/  FMUL.FTZ R44, R44, c[0x0][0x2ec] ;  /* 0x0000bb002c2c7a20 */ /* 0x000fc40000410000 */
[----:B------:R-:W-:Y:S02]  /*4d10*/  FMUL.FTZ R45, R45, c[0x0][0x2ec] ;  /* 0x0000bb002d2d7a20 */ /* 0x000fe40000410000 */
[----:B------:R-:W-:Y:S02]  /*4d20*/  FMUL.FTZ R46, R46, c[0x0][0x2ec] ;  /* 0x0000bb002e2e7a20 */ /* 0x000fe40000410000 */
[----:B------:R-:W-:Y:S01]  /*4d30*/  FMUL.FTZ R47, R47, c[0x0][0x2ec] ;  /* 0x0000bb002f2f7a20 */ /* 0x000fe20000410000 */
[----:B------:R-:W-:Y:S01]  /*4d40*/  HMMA.16816.F32.BF16 R16, R4, R116, R16 ;  /* 0x000000740410723c */ /* 0x000fe20000041810 */
[----:B------:R-:W-:Y:S01]  /*4d50*/  FMUL.FTZ R3, R48, c[0x0][0x2ec] ;  /* 0x0000bb0030037a20 */ /* 0x000fe20000410000 */
[----:B------:R-:W-:Y:S01]  /*4d60*/  MUFU.TANH R108, R46 ;  /* 0x0000002e006c7308 */ /* 0x000fe20000002400 */
[----:B------:R-:W-:Y:S02]  /*4d70*/  FMUL.FTZ R48, R49, c[0x0][0x2ec] ;  /* 0x0000bb0031307a20 */ /* 0x000fe40000410000 */
[----:B------:R-:W-:-:S03]  /*4d80*/  FMUL.FTZ R51, R51, c[0x0][0x2ec] ;  /* 0x0000bb0033337a20 */ /* 0x000fc60000410000 */
[C---:B------:R-:W-:Y:S02]  /*4d90*/  HMMA.16816.F32.BF16 R12, R4.reuse, R118, R12 ;  /* 0x00000076040c723c */ /* 0x040fe4000004180c */
[----:B------:R-:W3:Y:S06]  /*4da0*/  MUFU.TANH R49, R44 ;  /* 0x0000002c00317308 */ /* 0x000eec0000002400 */
[C---:B------:R-:W-:Y:S02]  /*4db0*/  HMMA.16816.F32.BF16 R104, R4.reuse, R88, R104 ;  /* 0x000000580468723c */ /* 0x040fe40000041868 */
[----:B------:R-:W-:Y:S06]  /*4dc0*/  MUFU.TANH R48, R48 ;  /* 0x0000003000307308 */ /* 0x000fec0000002400 */
[----:B------:R-:W-:Y:S01]  /*4dd0*/  HMMA.16816.F32.BF16 R80, R4, R90, R80 ;  /* 0x0000005a0450723c */ /* 0x000fe20000041850 */
[----:B------:R-:W5:Y:S01]  /*4de0*/  LDSM.16.M88.4 R88, [R204+0x5000] ;  /* 0x00500000cc58783b */ /* 0x000f620000000200 */
[----:B------:R-:W-:Y:S06]  /*4df0*/  MUFU.TANH R51, R51 ;  /* 0x0000003300337308 */ /* 0x000fec0000002400 */
[----:B-1----:R-:W-:Y:S02]  /*4e00*/  HMMA.16816.F32.BF16 R32, R56, R84, R32 ;  /* 0x000000543820723c */ /* 0x002fe40000041820 */
[----:B------:R-:W1:Y:S06]  /*4e10*/  MUFU.TANH R84, R45 ;  /* 0x0000002d00547308 */ /* 0x000e6c0000002400 */
[----:B------:R-:W-:Y:S02]  /*4e20*/  HMMA.16816.F32.BF16 R20, R8, R110, R20 ;  /* 0x0000006e0814723c */ /* 0x000fe40000041814 */
[----:B------:R1:W1:Y:S06]  /*4e30*/  MUFU.TANH R85, R47 ;  /* 0x0000002f00557308 */ /* 0x00026c0000002400 */
[----:B----4-:R-:W-:Y:S02]  /*4e40*/  HMMA.16816.F32.BF16 R24, R64, R52, R24 ;  /* 0x000000344018723c */ /* 0x010fe40000041818 */
[----:B------:R-:W-:Y:S06]  /*4e50*/  MUFU.TANH R3, R3 ;  /* 0x0000000300037308 */ /* 0x000fec0000002400 */
[----:B--2---:R-:W-:Y:S01]  /*4e60*/  HMMA.16816.F32.BF16 R16, R8, R112, R16 ;  /* 0x000000700810723c */ /* 0x004fe20000041810 */
[----:B------:R-:W-:Y:S01]  /*4e70*/  FMUL.FTZ R32, R32, c[0x0][0x2ec] ;  /* 0x0000bb0020207a20 */ /* 0x000fe20000410000 */
[----:B-1----:R-:W1:Y:S01]  /*4e80*/  LDSM.16.M88.4 R44, [R215+0x9800] ;  /* 0x00980000d72c783b */ /* 0x002e620000000200 */
[----:B------:R-:W-:-:S02]  /*4e90*/  FMUL.FTZ R33, R33, c[0x0][0x2ec] ;  /* 0x0000bb0021217a20 */ /* 0x000fc40000410000 */
[----:B------:R-:W-:Y:S02]  /*4ea0*/  FMUL.FTZ R34, R34, c[0x0][0x2ec] ;  /* 0x0000bb0022227a20 */ /* 0x000fe40000410000 */
[----:B------:R-:W-:Y:S01]  /*4eb0*/  FMUL.FTZ R35, R35, c[0x0][0x2ec] ;  /* 0x0000bb0023237a20 */ /* 0x000fe20000410000 */
[----:B------:R-:W-:Y:S01]  /*4ec0*/  HMMA.16816.F32.BF16 R112, R8, R114, R12 ;  /* 0x000000720870723c */ /* 0x000fe2000004180c */
[----:B------:R-:W-:Y:S07]  /*4ed0*/  LDSM.16.M88.4 R12, [R204+0x5800] ;  /* 0x00580000cc0c783b */ /* 0x000fee0000000200 */
[C---:B------:R-:W-:Y:S01]  /*4ee0*/  HMMA.16816.F32.BF16 R28, R64.reuse, R102, R28 ;  /* 0x00000066401c723c */ /* 0x040fe2000004181c */
[----:B------:R-:W2:Y:S07]  /*4ef0*/  LDSM.16.M88.4 R100, [R221+0xa800] ;  /* 0x00a80000dd64783b */ /* 0x000eae0000000200 */
[----:B------:R-:W-:Y:S01]  /*4f00*/  HMMA.16816.F32.BF16 R20, R64, R54, R20 ;  /* 0x000000364014723c */ /* 0x000fe20000041814 */
[----:B------:R-:W4:Y:S07]  /*4f10*/  LDSM.16.M88.4 R52, [R221+0xb000] ;  /* 0x00b00000dd34783b */ /* 0x000f2e0000000200 */
[C---:B-----5:R-:W-:Y:S08]  /*4f20*/  HMMA.16816.F32.BF16 R24, R56.reuse, R88, R24 ;  /* 0x000000583818723c */ /* 0x060ff00000041818 */
[----:B------:R-:W-:Y:S01]  /*4f30*/  HMMA.16816.F32.BF16 R28, R56, R86, R28 ;  /* 0x00000056381c723c */ /* 0x000fe2000004181c */
[----:B------:R-:W5:Y:S07]  /*4f40*/  MUFU.TANH R86, R32 ;  /* 0x0000002000567308 */ /* 0x000f6e0000002400 */
[C---:B-1----:R-:W-:Y:S01]  /*4f50*/  HMMA.16816.F32.BF16 R16, R64.reuse, R44, R16 ;  /* 0x0000002c4010723c */ /* 0x042fe20000041810 */
[----:B------:R-:W1:Y:S07]  /*4f60*/  MUFU.TANH R87, R33 ;  /* 0x0000002100577308 */ /* 0x000e6e0000002400 */
[----:B------:R-:W-:Y:S01]  /*4f70*/  HMMA.16816.F32.BF16 R112, R64, R46, R112 ;  /* 0x0000002e4070723c */ /* 0x000fe20000041870 */
[----:B------:R-:W-:Y:S01]  /*4f80*/  FMUL.FTZ R24, R24, c[0x0][0x2ec] ;  /* 0x0000bb0018187a20 */ /* 0x000fe20000410000 */
[----:B------:R-:W-:Y:S01]  /*4f90*/  LDSM.16.M88.4 R44, [R204+0x6000] ;  /* 0x00600000cc2c783b */ /* 0x000fe20000000200 */
[----:B------:R-:W-:-:S02]  /*4fa0*/  FMUL.FTZ R25, R25, c[0x0][0x2ec] ;  /* 0x0000bb0019197a20 */ /* 0x000fc40000410000 */
[----:B------:R-:W-:Y:S02]  /*4fb0*/  FMUL.FTZ R26, R26, c[0x0][0x2ec] ;  /* 0x0000bb001a1a7a20 */ /* 0x000fe40000410000 */
[----:B------:R-:W-:Y:S01]  /*4fc0*/  FMUL.FTZ R27, R27, c[0x0][0x2ec] ;  /* 0x0000bb001b1b7a20 */ /* 0x000fe20000410000 */
[----:B------:R-:W-:Y:S01]  /*4fd0*/  HMMA.16816.F32.BF16 R20, R56, R90, R20 ;  /* 0x0000005a3814723c */ /* 0x000fe20000041814 */
[----:B------:R-:W-:Y:S01]  /*4fe0*/  MUFU.TANH R90, R24 ;  /* 0x00000018005a7308 */ /* 0x000fe20000002400 */
[----:B------:R-:W-:Y:S02]  /*4ff0*/  FMUL.FTZ R28, R28, c[0x0][0x2ec] ;  /* 0x0000bb001c1c7a20 */ /* 0x000fe40000410000 */
[----:B------:R-:W-:Y:S02]  /*5000*/  FMUL.FTZ R29, R29, c[0x0][0x2ec] ;  /* 0x0000bb001d1d7a20 */ /* 0x000fe40000410000 */
[----:B------:R-:W-:Y:S02]  /*5010*/  FMUL.FTZ R30, R30, c[0x0][0x2ec] ;  /* 0x0000bb001e1e7a20 */ /* 0x000fe40000410000 */
[----:B--2---:R-:W-:Y:S01]  /*5020*/  HMMA.16816.F32.BF16 R72, R4, R102, R72 ;  /* 0x000000660448723c */ /* 0x004fe20000041848 */
[----:B------:R-:W-:Y:S01]  /*5030*/  MUFU.TANH R91, R25 ;  /* 0x00000019005b7308 */ /* 0x000fe20000002400 */
[----:B------:R-:W-:-:S06]  /*5040*/  FMUL.FTZ R31, R31, c[0x0][0x2ec] ;  /* 0x0000bb001f1f7a20 */ /* 0x000fcc0000410000 */
[----:B------:R-:W-:Y:S01]  /*5050*/  HMMA.16816.F32.BF16 R112, R56, R14, R112 ;  /* 0x0000000e3870723c */ /* 0x000fe20000041870 */
[----:B------:R-:W-:Y:S07]  /*5060*/  MUFU.TANH R102, R26 ;  /* 0x0000001a00667308 */ /* 0x000fee0000002400 */
[----:B------:R-:W-:Y:S01]  /*5070*/  HMMA.16816.F32.BF16 R76, R4, R100, R76 ;  /* 0x00000064044c723c */ /* 0x000fe2000004184c */
[----:B------:R2:W-:Y:S01]  /*5080*/  MUFU.TANH R178, R27 ;  /* 0x0000001b00b27308 */ /* 0x0005e20000002400 */
[----:B------:R-:W-:-:S02]  /*5090*/  FMUL.FTZ R20, R20, c[0x0][0x2ec] ;  /* 0x0000bb0014147a20 */ /* 0x000fc40000410000 */
[----:B------:R-:W-:Y:S02]  /*50a0*/  FMUL.FTZ R21, R21, c[0x0][0x2ec] ;  /* 0x0000bb0015157a20 */ /* 0x000fe40000410000 */
[----:B------:R-:W-:Y:S02]  /*50b0*/  FMUL.FTZ R22, R22, c[0x0][0x2ec] ;  /* 0x0000bb0016167a20 */ /* 0x000fe40000410000 */
[----:B------:R-:W-:Y:S01]  /*50c0*/  FMUL.FTZ R23, R23, c[0x0][0x2ec] ;  /* 0x0000bb0017177a20 */ /* 0x000fe20000410000 */
[----:B------:R-:W-:Y:S01]  /*50d0*/  MUFU.TANH R100, R34 ;  /* 0x0000002200647308 */ /* 0x000fe20000002400 */
[----:B----4-:R-:W-:Y:S06]  /*50e0*/  HMMA.16816.F32.BF16 R68, R4, R52, R68 ;  /* 0x000000340444723c */ /* 0x010fec0000041844 */
[----:B------:R-:W-:Y:S01]  /*50f0*/  FMUL.FTZ R112, R112, c[0x0][0x2ec] ;  /* 0x0000bb0070707a20 */ /* 0x000fe20000410000 */
[----:B------:R4:W-:Y:S01]  /*5100*/  MUFU.TANH R101, R35 ;  /* 0x0000002300657308 */ /* 0x0009e20000002400 */
[----:B--2---:R-:W-:Y:S01]  /*5110*/  HMMA.16816.F32.BF16 R24, R56, R12, R16 ;  /* 0x0000000c3818723c */ /* 0x004fe20000041810 */
[----:B------:R-:W2:Y:S01]  /*5120*/  LDSM.16.M88.4 R12, [R219+0x6800] ;  /* 0x00680000db0c783b */ /* 0x000ea20000000200 */
[----:B------:R-:W-:-:S02]  /*5130*/  FMUL.FTZ R113, R113, c[0x0][0x2ec] ;  /* 0x0000bb0071717a20 */ /* 0x000fc40000410000 */
[----:B------:R-:W-:Y:S01]  /*5140*/  FMUL.FTZ R114, R114, c[0x0][0x2ec] ;  /* 0x0000bb0072727a20 */ /* 0x000fe20000410000 */
[----:B------:R-:W-:Y:S01]  /*5150*/  LDSM.16.M88.4 R16, [R221+0xb800] ;  /* 0x00b80000dd10783b */ /* 0x000fe20000000200 */
[----:B------:R-:W-:Y:S01]  /*5160*/  FMUL.FTZ R115, R115, c[0x0][0x2ec] ;  /* 0x0000bb0073737a20 */ /* 0x000fe20000410000 */
[----:B------:R-:W-:Y:S01]  /*5170*/  MUFU.TANH R103, R20 ;  /* 0x0000001400677308 */ /* 0x000fe20000002400 */
[----:B------:R-:W-:Y:S01]  /*5180*/  HMMA.16816.F32.BF16 R92, R4, R54, R92 ;  /* 0x00000036045c723c */ /* 0x000fe2000004185c */
[----:B----4-:R-:W4:Y:S06]  /*5190*/  LDSM.16.M88.4 R32, [R219+0x6000] ;  /* 0x00600000db20783b */ /* 0x010f2c0000000200 */
[----:B------:R-:W-:Y:S08]  /*51a0*/  MUFU.TANH R52, R21 ;  /* 0x0000001500347308 */ /* 0x000ff00000002400 */
[----:B------:R-:W-:Y:S01]  /*51b0*/  MUFU.TANH R177, R22 ;  /* 0x0000001600b17308 */ /* 0x000fe20000002400 */
[----:B------:R-:W-:-:S02]  /*51c0*/  FMUL.FTZ R24, R24, c[0x0][0x2ec] ;  /* 0x0000bb0018187a20 */ /* 0x000fc40000410000 */
[----:B------:R-:W-:Y:S02]  /*51d0*/  FMUL.FTZ R25, R25, c[0x0][0x2ec] ;  /* 0x0000bb0019197a20 */ /* 0x000fe40000410000 */
[----:B------:R-:W-:Y:S02]  /*51e0*/  FMUL.FTZ R26, R26, c[0x0][0x2ec] ;  /* 0x0000bb001a1a7a20 */ /* 0x000fe40000410000 */
[----:B------:R-:W-:Y:S01]  /*51f0*/  FMUL.FTZ R27, R27, c[0x0][0x2ec] ;  /* 0x0000bb001b1b7a20 */ /* 0x000fe20000410000 */
[----:B------:R1:W-:Y:S08]  /*5200*/  MUFU.TANH R176, R23 ;  /* 0x0000001700b07308 */ /* 0x0003f00000002400 */
[----:B------:R-:W-:Y:S01]  /*5210*/  MUFU.TANH R109, R28 ;  /* 0x0000001c006d7308 */ /* 0x000fe20000002400 */
[C---:B--2---:R-:W-:Y:S01]  /*5220*/  HMMA.16816.F32.BF16 R76, R8.reuse, R12, R76 ;  /* 0x0000000c084c723c */ /* 0x044fe2000004184c */
[----:B-1----:R-:W1:Y:S06]  /*5230*/  LDSM.16.M88.4 R20, [R215+0xa800] ;  /* 0x00a80000d714783b */ /* 0x002e6c0000000200 */
[----:B------:R-:W-:Y:S01]  /*5240*/  MUFU.TANH R88, R29 ;  /* 0x0000001d00587308 */ /* 0x000fe20000002400 */
[C---:B------:R-:W-:Y:S01]  /*5250*/  HMMA.16816.F32.BF16 R72, R8.reuse, R14, R72 ;  /* 0x0000000e0848723c */ /* 0x040fe20000041848 */
[----:B------:R-:W2:Y:S06]  /*5260*/  LDSM.16.M88.4 R12, [R204+0x6800] ;  /* 0x00680000cc0c783b */ /* 0x000eac0000000200 */
[----:B------:R-:W1:Y:S01]  /*5270*/  MUFU.TANH R89, R30 ;  /* 0x0000001e00597308 */ /* 0x000e620000002400 */
[C---:B----4-:R-:W-:Y:S07]  /*5280*/  HMMA.16816.F32.BF16 R104, R8.reuse, R32, R104 ;  /* 0x000000200868723c */ /* 0x050fee0000041868 */
[----:B------:R4:W1:Y:S01]  /*5290*/  MUFU.TANH R110, R31 ;  /* 0x0000001f006e7308 */ /* 0x0008620000002400 */
[----:B------:R-:W-:Y:S07]  /*52a0*/  HMMA.16816.F32.BF16 R80, R8, R34, R80 ;  /* 0x000000220850723c */ /* 0x000fee0000041850 */
[----:B------:R-:W1:Y:S01]  /*52b0*/  MUFU.TANH R139, R24 ;  /* 0x00000018008b7308 */ /* 0x000e620000002400 */
[C---:B------:R-:W-:Y:S01]  /*52c0*/  HMMA.16816.F32.BF16 R60, R4.reuse, R16, R60 ;  /* 0x00000010043c723c */ /* 0x040fe2000004183c */
[----:B----4-:R-:W4:Y:S06]  /*52d0*/  LDSM.16.M88.4 R28, [R215+0xa000] ;  /* 0x00a00000d71c783b */ /* 0x010f2c0000000200 */
[----:B------:R-:W-:Y:S01]  /*52e0*/  MUFU.TANH R145, R25 ;  /* 0x0000001900917308 */ /* 0x000fe20000002400 */
[C---:B------:R-:W-:Y:S01]  /*52f0*/  IADD3 R16, R125.reuse, 0x1, RZ ;  /* 0x000000017d107810 */ /* 0x040fe20007ffe0ff */
[----:B------:R-:W-:Y:S01]  /*5300*/  HMMA.16816.F32.BF16 R96, R4, R18, R96 ;  /* 0x000000120460723c */ /* 0x000fe20000041860 */
[----:B------:R-:W-:Y:S01]  /*5310*/  IADD3 R17, R125, 0x9, RZ ;  /* 0x000000097d117810 */ /* 0x000fe20007ffe0ff */
[----:B------:R-:W-:Y:S01]  /*5320*/  LDSM.16.M88.4 R4, [R204+0x7000] ;  /* 0x00700000cc04783b */ /* 0x000fe20000000200 */
[----:B------:R-:W-:-:S02]  /*5330*/  ISETP.GE.AND P6, PT, R16, R189, PT ;  /* 0x000000bd1000720c */ /* 0x000fc40003fc6270 */
[-C--:B------:R-:W-:Y:S01]  /*5340*/  ISETP.GE.AND P4, PT, R16, R188.reuse, PT ;  /* 0x000000bc1000720c */ /* 0x080fe20003f86270 */
[----:B------:R-:W2:Y:S01]  /*5350*/  MUFU.TANH R148, R26 ;  /* 0x0000001a00947308 */ /* 0x000ea20000002400 */
[----:B------:R-:W-:Y:S01]  /*5360*/  IADD3 R16, R125, 0x8, RZ ;  /* 0x000000087d107810 */ /* 0x000fe20007ffe0ff */
[C---:B-1----:R-:W-:Y:S01]  /*5370*/  HMMA.16816.F32.BF16 R76, R64.reuse, R20, R76 ;  /* 0x00000014404c723c */ /* 0x042fe2000004184c */
[-C--:B------:R-:W-:Y:S02]  /*5380*/  ISETP.GE.AND P3, PT, R17, R189.reuse, PT ;  /* 0x000000bd1100720c */ /* 0x080fe40003f66270 */
[C---:B------:R-:W-:Y:S02]  /*5390*/  ISETP.GE.AND P5, PT, R16.reuse, R189, PT ;  /* 0x000000bd1000720c */ /* 0x040fe40003fa6270 */
[----:B------:R-:W-:Y:S01]  /*53a0*/  ISETP.GE.AND P1, PT, R16, R188, PT ;  /* 0x000000bc1000720c */ /* 0x000fe20003f26270 */
[----:B------:R1:W1:Y:S01]  /*53b0*/  MUFU.TANH R149, R27 ;  /* 0x0000001b00957308 */ /* 0x0002620000002400 */
[----:B---3--:R-:W-:Y:S01]  /*53c0*/  FSEL R49, R49, -INF , !P5 ;  /* 0xff80000031317808 */ /* 0x008fe20006800000 */
[----:B------:R-:W-:Y:S01]  /*53d0*/  HMMA.16816.F32.BF16 R72, R64, R22, R72 ;  /* 0x000000164048723c */ /* 0x000fe20000041848 */
[----:B------:R-:W3:Y:S01]  /*53e0*/  LDSM.16.M88.4 R20, [R219+0x7800] ;  /* 0x00780000db14783b */ /* 0x000ee20000000200 */
[----:B------:R-:W-:-:S02]  /*53f0*/  FSEL R108, R108, -INF , !P1 ;  /* 0xff8000006c6c7808 */ /* 0x000fc40004800000 */
[----:B------:R-:W-:Y:S02]  /*5400*/  ISETP.GE.AND P2, PT, R17, R188, PT ;  /* 0x000000bc1100720c */ /* 0x000fe40003f46270 */
[----:B------:R-:W-:Y:S01]  /*5410*/  IADD3 R16, R125, 0x10, RZ ;  /* 0x000000107d107810 */ /* 0x000fe20007ffe0ff */
[----:B------:R-:W3:Y:S01]  /*5420*/  MUFU.TANH R147, R112 ;  /* 0x0000007000937308 */ /* 0x000ee20000002400 */
[----:B------:R-:W-:Y:S02]  /*5430*/  FSEL R84, R84, -INF , !P3 ;  /* 0xff80000054547808 */ /* 0x000fe40005800000 */
[----:B------:R-:W-:Y:S02]  /*5440*/  FSEL R85, R85, -INF , !P2 ;  /* 0xff80000055557808 */ /* 0x000fe40005000000 */
[----:B------:R-:W-:Y:S01]  /*5450*/  FSEL R48, R48, -INF , !P6 ;  /* 0xff80000030307808 */ /* 0x000fe20007000000 */
[----:B-1----:R-:W1:Y:S01]  /*5460*/  LDSM.16.M88.4 R24, [R219+0x7000] ;  /* 0x00700000db18783b */ /* 0x002e620000000200 */
[----:B------:R-:W-:-:S02]  /*5470*/  FSEL R51, R51, -INF , !P4 ;  /* 0xff80000033337808 */ /* 0x000fc40006000000 */
[----:B--2---:R-:W-:Y:S01]  /*5480*/  HMMA.16816.F32.BF16 R76, R56, R12, R76 ;  /* 0x0000000c384c723c */ /* 0x004fe2000004184c */
[CC--:B------:R-:W-:Y:S01]  /*5490*/  ISETP.GE.AND P6, PT, R16.reuse, R189.reuse, PT ;  /* 0x000000bd1000720c */ /* 0x0c0fe20003fc6270 */
[----:B------:R-:W-:Y:S01]  /*54a0*/  MUFU.TANH R146, R113 ;  /* 0x0000007100927308 */ /* 0x000fe20000002400 */
[----:B------:R-:W-:Y:S02]  /*54b0*/  ISETP.GE.AND P4, PT, R16, R188, PT ;  /* 0x000000bc1000720c */ /* 0x000fe40003f86270 */
[----:B-----5:R-:W-:Y:S02]  /*54c0*/  FSEL R86, R86, -INF , !P6 ;  /* 0xff80000056567808 */ /* 0x020fe40007000000 */
[C---:B------:R-:W-:Y:S01]  /*54d0*/  IADD3 R12, R125.reuse, 0x11, RZ ;  /* 0x000000117d0c7810 */ /* 0x040fe20007ffe0ff */
[----:B----4-:R-:W-:Y:S01]  /*54e0*/  HMMA.16816.F32.BF16 R104, R64, R28, R104 ;  /* 0x0000001c4068723c */ /* 0x010fe20000041868 */
[----:B------:R-:W-:Y:S01]  /*54f0*/  IADD3 R13, R125, 0x19, RZ ;  /* 0x000000197d0d7810 */ /* 0x000fe20007ffe0ff */
[----:B------:R-:W2:Y:S01]  /*5500*/  MUFU.TANH R152, R114 ;  /* 0x0000007200987308 */ /* 0x000ea20000002400 */
[----:B------:R-:W-:-:S02]  /*5510*/  ISETP.GE.AND P5, PT, R12, R189, PT ;  /* 0x000000bd0c00720c */ /* 0x000fc40003fa6270 */
[-C--:B------:R-:W-:Y:S02]  /*5520*/  ISETP.GE.AND P1, PT, R12, R188.reuse, PT ;  /* 0x000000bc0c00720c */ /* 0x080fe40003f26270 */
[----:B------:R-:W-:Y:S01]  /*5530*/  IADD3 R12, R125, 0x18, RZ ;  /* 0x000000187d0c7810 */ /* 0x000fe20007ffe0ff */
[----:B------:R-:W-:Y:S01]  /*5540*/  HMMA.16816.F32.BF16 R80, R64, R30, R80 ;  /* 0x0000001e4050723c */ /* 0x000fe20000041850 */
[----:B------:R-:W4:Y:S01]  /*5550*/  LDSM.16.M88.4 R28, [R215+0xb000] ;  /* 0x00b00000d71c783b */ /* 0x000f220000000200 */
[----:B------:R-:W-:Y:S01]  /*5560*/  FSEL R34, R87, -INF , !P5 ;  /* 0xff80000057227808 */ /* 0x000fe20006800000 */
[----:B------:R-:W5:Y:S01]  /*5570*/  MUFU.TANH R153, R115 ;  /* 0x0000007300997308 */ /* 0x000f620000002400 */
[CC--:B------:R-:W-:Y:S02]  /*5580*/  ISETP.GE.AND P3, PT, R12.reuse, R189.reuse, PT ;  /* 0x000000bd0c00720c */ /* 0x0c0fe40003f66270 */
[-C--:B------:R-:W-:Y:S02]  /*5590*/  ISETP.GE.AND P2, PT, R12, R188.reuse, PT ;  /* 0x000000bc0c00720c */ /* 0x080fe40003f46270 */
[----:B------:R-:W-:Y:S01]  /*55a0*/  IADD3 R12, R125, 0x20, RZ ;  /* 0x000000207d0c7810 */ /* 0x000fe20007ffe0ff */
[----:B------:R-:W-:Y:S01]  /*55b0*/  HMMA.16816.F32.BF16 R72, R56, R14, R72 ;  /* 0x0000000e3848723c */ /* 0x000fe20000041848 */
[-C--:B------:R-:W-:Y:S01]  /*55c0*/  ISETP.GE.AND P6, PT, R13, R189.reuse, PT ;  /* 0x000000bd0d00720c */ /* 0x080fe20003fc6270 */
[----:B------:R-:W-:Y:S01]  /*55d0*/  FMUL.FTZ R76, R76, c[0x0][0x2ec] ;  /* 0x0000bb004c4c7a20 */ /* 0x000fe20000410000 */
[-C--:B------:R-:W-:Y:S01]  /*55e0*/  ISETP.GE.AND P5, PT, R12, R189.reuse, PT ;  /* 0x000000bd0c00720c */ /* 0x080fe20003fa6270 */
[----:B------:R-:W-:Y:S01]  /*55f0*/  FMUL.FTZ R78, R78, c[0x0][0x2ec] ;  /* 0x0000bb004e4e7a20 */ /* 0x000fe20000410000 */
[----:B------:R-:W-:Y:S01]  /*5600*/  IADD3 R16, R125, 0x21, RZ ;  /* 0x000000217d107810 */ /* 0x000fe20007ffe0ff */
[----:B------:R-:W-:Y:S01]  /*5610*/  MUFU.TANH R175, R76 ;  /* 0x0000004c00af7308 */ /* 0x000fe20000002400 */
[----:B------:R-:W-:Y:S01]  /*5620*/  FSEL R33, R89, -INF , !P2 ;  /* 0xff80000059217808 */ /* 0x000fe20005000000 */
[C---:B---3--:R-:W-:Y:S01]  /*5630*/  HMMA.16816.F32.BF16 R60, R8.reuse, R20, R60 ;  /* 0x00000014083c723c */ /* 0x048fe2000004183c */
[----:B------:R-:W-:Y:S01]  /*5640*/  ISETP.GE.AND P2, PT, R16, R188, PT ;  /* 0x000000bc1000720c */ /* 0x000fe20003f46270 */
[----:B------:R-:W-:Y:S01]  /*5650*/  FMUL.FTZ R77, R77, c[0x0][0x2ec] ;  /* 0x0000bb004d4d7a20 */ /* 0x000fe20000410000 */
[----:B------:R-:W-:Y:S01]  /*5660*/  IADD3 R17, R125, 0x28, RZ ;  /* 0x000000287d117810 */ /* 0x000fe20007ffe0ff */
[----:B------:R-:W-:Y:S01]  /*5670*/  FMUL.FTZ R79, R79, c[0x0][0x2ec] ;  /* 0x0000bb004f4f7a20 */ /* 0x000fe20000410000 */
[----:B------:R-:W-:Y:S01]  /*5680*/  FSEL R88, R88, -INF , !P6 ;  /* 0xff80000058587808 */ /* 0x000fe20007000000 */
[----:B------:R-:W-:Y:S01]  /*5690*/  MUFU.TANH R171, R78 ;  /* 0x0000004e00ab7308 */ /* 0x000fe20000002400 */
[----:B------:R-:W-:Y:S01]  /*56a0*/  ISETP.GE.AND P6, PT, R17, R189, PT ;  /* 0x000000bd1100720c */ /* 0x000fe20003fc6270 */
[----:B-1----:R-:W-:Y:S01]  /*56b0*/  HMMA.16816.F32.BF16 R68, R8, R24, R68 ;  /* 0x000000180844723c */ /* 0x002fe20000041844 */
[----:B------:R-:W-:-:S05]  /*56c0*/  FSEL R178, R178, -INF , !P2 ;  /* 0xff800000b2b27808 */ /* 0x000fca0005000000 */
[----:B------:R-:W-:Y:S01]  /*56d0*/  MUFU.TANH R174, R77 ;  /* 0x0000004d00ae7308 */ /* 0x000fe20000002400 */
[----:B------:R-:W-:Y:S01]  /*56e0*/  FSEL R25, R100, -INF , !P4 ;  /* 0xff80000064197808 */ /* 0x000fe20006000000 */
[C---:B------:R-:W-:Y:S01]  /*56f0*/  HMMA.16816.F32.BF16 R92, R8.reuse, R26, R92 ;  /* 0x0000001a085c723c */ /* 0x040fe2000004185c */
[----:B------:R-:W-:Y:S01]  /*5700*/  FSEL R24, R101, -INF , !P1 ;  /* 0xff80000065187808 */ /* 0x000fe20004800000 */
[----:B------:R-:W-:Y:S01]  /*5710*/  FMUL.FTZ R72, R72, c[0x0][0x2ec] ;  /* 0x0000bb0048487a20 */ /* 0x000fe20000410000 */
[-C--:B------:R-:W-:Y:S01]  /*5720*/  ISETP.GE.AND P4, PT, R13, R188.reuse, PT ;  /* 0x000000bc0d00720c */ /* 0x080fe20003f86270 */
[----:B------:R-:W-:Y:S01]  /*5730*/  FMUL.FTZ R74, R74, c[0x0][0x2ec] ;  /* 0x0000bb004a4a7a20 */ /* 0x000fe20000410000 */
[-C--:B------:R-:W-:Y:S01]  /*5740*/  ISETP.GE.AND P1, PT, R12, R188.reuse, PT ;  /* 0x000000bc0c00720c */ /* 0x080fe20003f26270 */
[----:B------:R-:W-:Y:S01]  /*5750*/  MUFU.TANH R170, R79 ;  /* 0x0000004f00aa7308 */ /* 0x000fe20000002400 */
[----:B------:R-:W1:Y:S01]  /*5760*/  LDSM.16.M88.4 R12, [R215+0xb800] ;  /* 0x00b80000d70c783b */ /* 0x000e620000000200 */
[----:B------:R-:W-:Y:S01]  /*5770*/  FSEL R26, R109, -INF , !P3 ;  /* 0xff8000006d1a7808 */ /* 0x000fe20005800000 */
[----:B------:R-:W-:Y:S01]  /*5780*/  HMMA.16816.F32.BF16 R96, R8, R22, R96 ;  /* 0x000000160860723c */ /* 0x000fe20000041860 */
[----:B------:R-:W-:Y:S01]  /*5790*/  ISETP.GE.AND P3, PT, R16, R189, PT ;  /* 0x000000bd1000720c */ /* 0x000fe20003f66270 */
[----:B------:R-:W-:Y:S01]  /*57a0*/  FMUL.FTZ R73, R73, c[0x0][0x2ec] ;  /* 0x0000bb0049497a20 */ /* 0x000fe20000410000 */
[----:B------:R-:W-:Y:S01]  /*57b0*/  IADD3 R16, R125, 0x29, RZ ;  /* 0x000000297d107810 */ /* 0x000fe20007ffe0ff */
[----:B------:R-:W-:Y:S01]  /*57c0*/  FMUL.FTZ R75, R75, c[0x0][0x2ec] ;  /* 0x0000bb004b4b7a20 */ /* 0x000fe20000410000 */
[----:B------:R-:W-:Y:S01]  /*57d0*/  FSEL R32, R110, -INF , !P4 ;  /* 0xff8000006e207808 */ /* 0x000fe20006000000 */
[----:B------:R-:W-:Y:S01]  /*57e0*/  MUFU.TANH R173, R72 ;  /* 0x0000004800ad7308 */ /* 0x000fe20000002400 */
[----:B------:R-:W-:Y:S01]  /*57f0*/  ISETP.GE.AND P4, PT, R17, R188, PT ;  /* 0x000000bc1100720c */ /* 0x000fe20003f86270 */
[----:B----4-:R-:W-:Y:S03]  /*5800*/  HMMA.16816.F32.BF16 R68, R64, R28, R68 ;  /* 0x0000001c4044723c */ /* 0x010fe60000041844 */
[----:B------:R-:W-:-:S03]  /*5810*/  FSEL R177, R177, -INF , !P4 ;  /* 0xff800000b1b17808 */ /* 0x000fc60006000000 */
[----:B------:R-:W-:Y:S01]  /*5820*/  MUFU.TANH R167, R74 ;  /* 0x0000004a00a77308 */ /* 0x000fe20000002400 */
[----:B------:R-:W-:Y:S01]  /*5830*/  FSEL R28, R90, -INF , !P5 ;  /* 0xff8000005a1c7808 */ /* 0x000fe20006800000 */
[----:B------:R-:W-:Y:S01]  /*5840*/  HMMA.16816.F32.BF16 R104, R56, R44, R104 ;  /* 0x0000002c3868723c */ /* 0x000fe20000041868 */
[----:B------:R-:W-:Y:S02]  /*5850*/  ISETP.GE.AND P5, PT, R16, R189, PT ;  /* 0x000000bd1000720c */ /* 0x000fe40003fa6270 */
[----:B------:R-:W-:-:S03]  /*5860*/  FSEL R29, R103, -INF , !P6 ;  /* 0xff800000671d7808 */ /* 0x000fc60007000000 */
[----:B------:R-:W-:Y:S01]  /*5870*/  MUFU.TANH R172, R73 ;  /* 0x0000004900ac7308 */ /* 0x000fe20000002400 */
[----:B------:R-:W-:Y:S01]  /*5880*/  FSEL R44, R102, -INF , !P1 ;  /* 0xff800000662c7808 */ /* 0x000fe20004800000 */
[----:B------:R-:W-:Y:S01]  /*5890*/  HMMA.16816.F32.BF16 R80, R56, R46, R80 ;  /* 0x0000002e3850723c */ /* 0x000fe20000041850 */
[----:B------:R-:W-:Y:S02]  /*58a0*/  ISETP.GE.AND P1, PT, R16, R188, PT ;  /* 0x000000bc1000720c */ /* 0x000fe40003f26270 */
[----:B------:R-:W3:Y:S01]  /*58b0*/  LDSM.16.M88.4 R16, [R204+0x7800] ;  /* 0x00780000cc10783b */ /* 0x000ee20000000200 */
[----:B------:R-:W-:Y:S01]  /*58c0*/  FSEL R45, R91, -INF , !P3 ;  /* 0xff8000005b2d7808 */ /* 0x000fe20005800000 */
[----:B------:R-:W-:-:S04]  /*58d0*/  DEPBAR.LE SB0, 0x0 ;  /* 0x000080000000791a */ /* 0x000fc80000000000 */
[----:B------:R-:W-:Y:S01]  /*58e0*/  HMMA.16816.F32.BF16 R92, R64, R30, R92 ;  /* 0x0000001e405c723c */ /* 0x000fe2000004185c */
[----:B------:R-:W-:Y:S01]  /*58f0*/  FSEL R47, R52, -INF , !P5 ;  /* 0xff800000342f7808 */ /* 0x000fe20006800000 */
[----:B------:R-:W-:Y:S01]  /*5900*/  MUFU.TANH R164, R75 ;  /* 0x0000004b00a47308 */ /* 0x000fe20000002400 */
[----:B------:R-:W-:-:S04]  /*5910*/  FSEL R176, R176, -INF , !P1 ;  /* 0xff800000b0b07808 */ /* 0x000fc80004800000 */
[----:B------:R-:W-:Y:S01]  /*5920*/  FMUL.FTZ R105, R105, c[0x0][0x2ec] ;  /* 0x0000bb0069697a20 */ /* 0x000fe20000410000 */
[C---:B-1----:R-:W-:Y:S01]  /*5930*/  HMMA.16816.F32.BF16 R60, R64.reuse, R12, R60 ;  /* 0x0000000c403c723c */ /* 0x042fe2000004183c */
[----:B------:R-:W-:Y:S02]  /*5940*/  FMUL.FTZ R107, R107, c[0x0][0x2ec] ;  /* 0x0000bb006b6b7a20 */ /* 0x000fe40000410000 */
[----:B------:R-:W1:Y:S01]  /*5950*/  MUFU.TANH R161, R105 ;  /* 0x0000006900a17308 */ /* 0x000e620000002400 */
[----:B------:R-:W-:Y:S02]  /*5960*/  FMUL.FTZ R104, R104, c[0x0][0x2ec] ;  /* 0x0000bb0068687a20 */ /* 0x000fe40000410000 */
[----:B------:R-:W-:Y:S02]  /*5970*/  FMUL.FTZ R106, R106, c[0x0][0x2ec] ;  /* 0x0000bb006a6a7a20 */ /* 0x000fe40000410000 */
[----:B------:R-:W-:Y:S01]  /*5980*/  HMMA.16816.F32.BF16 R96, R64, R14, R96 ;  /* 0x0000000e4060723c */ /* 0x000fe20000041860 */
[----:B------:R-:W-:-:S02]  /*5990*/  FMUL.FTZ R80, R80, c[0x0][0x2ec] ;  /* 0x0000bb0050507a20 */ /* 0x000fc40000410000 */
[----:B------:R-:W4:Y:S01]  /*59a0*/  MUFU.TANH R166, R107 ;  /* 0x0000006b00a67308 */ /* 0x000f220000002400 */
[----:B------:R-:W-:Y:S02]  /*59b0*/  FMUL.FTZ R82, R82, c[0x0][0x2ec] ;  /* 0x0000bb0052527a20 */ /* 0x000fe40000410000 */
[----:B------:R-:W-:Y:S02]  /*59c0*/  FMUL.FTZ R81, R81, c[0x0][0x2ec] ;  /* 0x0000bb0051517a20 */ /* 0x000fe40000410000 */
[C---:B------:R-:W-:Y:S01]  /*59d0*/  HMMA.16816.F32.BF16 R68, R56.reuse, R4, R68 ;  /* 0x000000043844723c */ /* 0x040fe20000041844 */
[----:B------:R-:W-:Y:S02]  /*59e0*/  FMUL.FTZ R83, R83, c[0x0][0x2ec] ;  /* 0x0000bb0053537a20 */ /* 0x000fe40000410000 */
[----:B------:R-:W1:Y:S04]  /*59f0*/  MUFU.TANH R160, R104 ;  /* 0x0000006800a07308 */ /* 0x000e680000002400 */
[C---:B------:R-:W-:Y:S01]  /*5a00*/  IADD3 R4, R125.reuse, 0x31, RZ ;  /* 0x000000317d047810 */ /* 0x040fe20007ffe0ff */
[----:B------:R-:W-:Y:S01]  /*5a10*/  HMMA.16816.F32.BF16 R92, R56, R6, R92 ;  /* 0x00000006385c723c */ /* 0x000fe2000004185c */
[----:B------:R-:W-:-:S02]  /*5a20*/  IADD3 R5, R125, 0x30, RZ ;  /* 0x000000307d057810 */ /* 0x000fc40007ffe0ff */
[CC--:B------:R-:W-:Y:S01]  /*5a30*/  ISETP.GE.AND P6, PT, R4.reuse, R189.reuse, PT ;  /* 0x000000bd0400720c */ /* 0x0c0fe20003fc6270 */
[----:B------:R-:W1:Y:S01]  /*5a40*/  MUFU.TANH R165, R106 ;  /* 0x0000006a00a57308 */ /* 0x000e620000002400 */
[-C--:B------:R-:W-:Y:S02]  /*5a50*/  ISETP.GE.AND P4, PT, R4, R188.reuse, PT ;  /* 0x000000bc0400720c */ /* 0x080fe40003f86270 */
[----:B------:R-:W-:Y:S01]  /*5a60*/  IADD3 R4, R125, 0x38, RZ ;  /* 0x000000387d047810 */ /* 0x000fe20007ffe0ff */
[----:B---3--:R-:W-:Y:S01]  /*5a70*/  HMMA.16816.F32.BF16 R60, R56, R16, R60 ;  /* 0x00000010383c723c */ /* 0x008fe2000004183c */
[CC--:B------:R-:W-:Y:S02]  /*5a80*/  ISETP.GE.AND P3, PT, R5.reuse, R189.reuse, PT ;  /* 0x000000bd0500720c */ /* 0x0c0fe40003f66270 */
[----:B------:R-:W-:Y:S01]  /*5a90*/  ISETP.GE.AND P2, PT, R5, R188, PT ;  /* 0x000000bc0500720c */ /* 0x000fe20003f46270 */
[----:B------:R-:W3:Y:S01]  /*5aa0*/  MUFU.TANH R163, R80 ;  /* 0x0000005000a37308 */ /* 0x000ee20000002400 */
[----:B------:R-:W-:-:S02]  /*5ab0*/  ISETP.GE.AND P5, PT, R4, R189, PT ;  /* 0x000000bd0400720c */ /* 0x000fc40003fa6270 */
[-C--:B------:R-:W-:Y:S01]  /*5ac0*/  ISETP.GE.AND P1, PT, R4, R188.reuse, PT ;  /* 0x000000bc0400720c */ /* 0x080fe20003f26270 */
[----:B------:R-:W-:Y:S01]  /*5ad0*/  HMMA.16816.F32.BF16 R16, R56, R18, R96 ;  /* 0x000000123810723c */ /* 0x000fe20000041860 */
[C---:B------:R-:W-:Y:S01]  /*5ae0*/  IADD3 R5, R125.reuse, 0x39, RZ ;  /* 0x000000397d057810 */ /* 0x040fe20007ffe0ff */
[----:B------:R-:W-:Y:S01]  /*5af0*/  FMUL.FTZ R68, R68, c[0x0][0x2ec] ;  /* 0x0000bb0044447a20 */ /* 0x000fe20000410000 */
[----:B------:R-:W-:Y:S01]  /*5b00*/  IADD3 R4, R125, 0x40, RZ ;  /* 0x000000407d047810 */ /* 0x000fe20007ffe0ff */
[----:B------:R-:W1:Y:S01]  /*5b10*/  MUFU.TANH R168, R82 ;  /* 0x0000005200a87308 */ /* 0x000e620000002400 */
[----:B------:R-:W-:Y:S01]  /*5b20*/  FSEL R139, R139, -INF , !P3 ;  /* 0xff8000008b8b7808 */ /* 0x000fe20005800000 */
[----:B------:R-:W-:Y:S01]  /*5b30*/  FMUL.FTZ R70, R70, c[0x0][0x2ec] ;  /* 0x0000bb0046467a20 */ /* 0x000fe20000410000 */
[----:B------:R-:W-:Y:S01]  /*5b40*/  FSEL R148, R148, -INF , !P2 ;  /* 0xff80000094947808 */ /* 0x000fe20005000000 */
[----:B------:R-:W-:Y:S01]  /*5b50*/  FMUL.FTZ R69, R69, c[0x0][0x2ec] ;  /* 0x0000bb0045457a20 */ /* 0x000fe20000410000 */
[----:B------:R-:W-:Y:S01]  /*5b60*/  FSEL R145, R145, -INF , !P6 ;  /* 0xff80000091917808 */ /* 0x000fe20007000000 */
[----:B------:R-:W-:Y:S01]  /*5b70*/  FMUL.FTZ R71, R71, c[0x0][0x2ec] ;  /* 0x0000bb0047477a20 */ /* 0x000fe20000410000 */
[----:B------:R-:W-:Y:S01]  /*5b80*/  FSEL R149, R149, -INF , !P4 ;  /* 0xff80000095957808 */ /* 0x000fe20006000000 */
[----:B------:R-:W1:Y:S01]  /*5b90*/  MUFU.TANH R162, R81 ;  /* 0x0000005100a27308 */ /* 0x000e620000002400 */
[-C--:B------:R-:W-:Y:S01]  /*5ba0*/  ISETP.GE.AND P3, PT, R5, R189.reuse, PT ;  /* 0x000000bd0500720c */ /* 0x080fe20003f66270 */
[----:B------:R-:W-:Y:S01]  /*5bb0*/  FMUL.FTZ R93, R93, c[0x0][0x2ec] ;  /* 0x0000bb005d5d7a20 */ /* 0x000fe20000410000 */
[-C--:B------:R-:W-:Y:S01]  /*5bc0*/  ISETP.GE.AND P2, PT, R5, R188.reuse, PT ;  /* 0x000000bc0500720c */ /* 0x080fe20003f46270 */
[----:B------:R-:W-:Y:S01]  /*5bd0*/  FMUL.FTZ R95, R95, c[0x0][0x2ec] ;  /* 0x0000bb005f5f7a20 */ /* 0x000fe20000410000 */
[-C--:B------:R-:W-:Y:S01]  /*5be0*/  ISETP.GE.AND P6, PT, R4, R189.reuse, PT ;  /* 0x000000bd0400720c */ /* 0x080fe20003fc6270 */
[----:B------:R-:W-:Y:S01]  /*5bf0*/  FMUL.FTZ R92, R92, c[0x0][0x2ec] ;  /* 0x0000bb005c5c7a20 */ /* 0x000fe20000410000 */
[-C--:B------:R-:W-:Y:S01]  /*5c00*/  ISETP.GE.AND P4, PT, R4, R188.reuse, PT ;  /* 0x000000bc0400720c */ /* 0x080fe20003f86270 */
[----:B------:R-:W1:Y:S01]  /*5c10*/  MUFU.TANH R169, R83 ;  /* 0x0000005300a97308 */ /* 0x000e620000002400 */
[C---:B------:R-:W-:Y:S01]  /*5c20*/  IADD3 R5, R125.reuse, 0x41, RZ ;  /* 0x000000417d057810 */ /* 0x040fe20007ffe0ff */
[----:B------:R-:W-:Y:S01]  /*5c30*/  FMUL.FTZ R94, R94, c[0x0][0x2ec] ;  /* 0x0000bb005e5e7a20 */ /* 0x000fe20000410000 */
[----:B------:R-:W-:Y:S01]  /*5c40*/  IADD3 R4, R125, 0x48, RZ ;  /* 0x000000487d047810 */ /* 0x000fe20007ffe0ff */
[----:B------:R-:W-:Y:S01]  /*5c50*/  FMUL.FTZ R16, R16, c[0x0][0x2ec] ;  /* 0x0000bb0010107a20 */ /* 0x000fe20000410000 */
[----:B------:R-:W-:Y:S01]  /*5c60*/  FSEL R147, R147, -INF , !P5 ;  /* 0xff80000093937808 */ /* 0x000fe20006800000 */
[----:B------:R-:W-:Y:S01]  /*5c70*/  FMUL.FTZ R60, R60, c[0x0][0x2ec] ;  /* 0x0000bb003c3c7a20 */ /* 0x000fe20000410000 */
[----:B--2---:R-:W-:Y:S01]  /*5c80*/  FSEL R152, R152, -INF , !P1 ;  /* 0xff80000098987808 */ /* 0x004fe20004800000 */
[----:B------:R-:W2:Y:S01]  /*5c90*/  MUFU.TANH R159, R68 ;  /* 0x00000044009f7308 */ /* 0x000ea20000002400 */
[----:B------:R-:W-:Y:S01]  /*5ca0*/  FSEL R146, R146, -INF , !P3 ;  /* 0xff80000092927808 */ /* 0x000fe20005800000 */
[----:B------:R-:W-:Y:S01]  /*5cb0*/  FMUL.FTZ R61, R61, c[0x0][0x2ec] ;  /* 0x0000bb003d3d7a20 */ /* 0x000fe20000410000 */
[----:B-----5:R-:W-:Y:S01]  /*5cc0*/  FSEL R153, R153, -INF , !P2 ;  /* 0xff80000099997808 */ /* 0x020fe20005000000 */
[----:B------:R-:W-:Y:S01]  /*5cd0*/  FMUL.FTZ R62, R62, c[0x0][0x2ec] ;  /* 0x0000bb003e3e7a20 */ /* 0x000fe20000410000 */
[-C--:B------:R-:W-:Y:S01]  /*5ce0*/  ISETP.GE.AND P5, PT, R5, R189.reuse, PT ;  /* 0x000000bd0500720c */ /* 0x080fe20003fa6270 */
[----:B------:R-:W-:Y:S01]  /*5cf0*/  FMUL.FTZ R63, R63, c[0x0][0x2ec] ;  /* 0x0000bb003f3f7a20 */ /* 0x000fe20000410000 */
[-C--:B------:R-:W-:Y:S01]  /*5d00*/  ISETP.GE.AND P1, PT, R5, R188.reuse, PT ;  /* 0x000000bc0500720c */ /* 0x080fe20003f26270 */
[----:B------:R-:W5:Y:S01]  /*5d10*/  MUFU.TANH R155, R70 ;  /* 0x00000046009b7308 */ /* 0x000f620000002400 */
[C---:B------:R-:W-:Y:S01]  /*5d20*/  ISETP.GE.AND P3, PT, R4.reuse, R189, PT ;  /* 0x000000bd0400720c */ /* 0x040fe20003f66270 */
[----:B------:R-:W-:Y:S01]  /*5d30*/  FMUL.FTZ R17, R17, c[0x0][0x2ec] ;  /* 0x0000bb0011117a20 */ /* 0x000fe20000410000 */
[----:B------:R-:W-:Y:S01]  /*5d40*/  ISETP.GE.AND P2, PT, R4, R188, PT ;  /* 0x000000bc0400720c */ /* 0x000fe20003f46270 */
[----:B------:R-:W-:Y:S01]  /*5d50*/  FMUL.FTZ R18, R18, c[0x0][0x2ec] ;  /* 0x0000bb0012127a20 */ /* 0x000fe20000410000 */
[----:B------:R-:W-:Y:S01]  /*5d60*/  IADD3 R4, R125, 0x50, RZ ;  /* 0x000000507d047810 */ /* 0x000fe20007ffe0ff */
[----:B------:R-:W-:Y:S01]  /*5d70*/  FMUL.FTZ R19, R19, c[0x0][0x2ec] ;  /* 0x0000bb0013137a20 */ /* 0x000fe20000410000 */
[----:B-1----:R-:W-:Y:S01]  /*5d80*/  FSEL R161, R161, -INF , !P5 ;  /* 0xff800000a1a17808 */ /* 0x002fe20006800000 */
[----:B------:R-:W1:Y:S01]  /*5d90*/  MUFU.TANH R158, R69 ;  /* 0x00000045009e7308 */ /* 0x000e620000002400 */
[----:B----4-:R-:W-:-:S02]  /*5da0*/  FSEL R166, R166, -INF , !P1 ;  /* 0xff800000a6a67808 */ /* 0x010fc40004800000 */
[C---:B------:R-:W-:Y:S02]  /*5db0*/  ISETP.GE.AND P5, PT, R4.reuse, R189, PT ;  /* 0x000000bd0400720c */ /* 0x040fe40003fa6270 */
[----:B------:R-:W-:Y:S02]  /*5dc0*/  ISETP.GE.AND P1, PT, R4, R188, PT ;  /* 0x000000bc0400720c */ /* 0x000fe40003f26270 */
[C---:B------:R-:W-:Y:S01]  /*5dd0*/  IADD3 R5, R125.reuse, 0x49, RZ ;  /* 0x000000497d057810 */ /* 0x040fe20007ffe0ff */
[----:B------:R-:W4:Y:S01]  /*5de0*/  MUFU.TANH R154, R71 ;  /* 0x00000047009a7308 */ /* 0x000f220000002400 */
[----:B------:R-:W-:Y:S02]  /*5df0*/  IADD3 R4, R125, 0x51, RZ ;  /* 0x000000517d047810 */ /* 0x000fe40007ffe0ff */
[----:B------:R-:W-:Y:S02]  /*5e00*/  FSEL R160, R160, -INF , !P6 ;  /* 0xff800000a0a07808 */ /* 0x000fe40007000000 */
[----:B------:R-:W-:-:S02]  /*5e10*/  FSEL R165, R165, -INF , !P4 ;  /* 0xff800000a5a57808 */ /* 0x000fc40006000000 */
[----:B---3--:R-:W-:Y:S01]  /*5e20*/  FSEL R163, R163, -INF , !P3 ;  /* 0xff800000a3a37808 */ /* 0x008fe20005800000 */
[----:B------:R-:W3:Y:S01]  /*5e30*/  MUFU.TANH R156, R93 ;  /* 0x0000005d009c7308 */ /* 0x000ee20000002400 */
[----:B------:R-:W-:Y:S02]  /*5e40*/  FSEL R168, R168, -INF , !P2 ;  /* 0xff800000a8a87808 */ /* 0x000fe40005000000 */
[CC--:B------:R-:W-:Y:S02]  /*5e50*/  ISETP.GE.AND P6, PT, R5.reuse, R189.reuse, PT ;  /* 0x000000bd0500720c */ /* 0x0c0fe40003fc6270 */
[-C--:B------:R-:W-:Y:S02]  /*5e60*/  ISETP.GE.AND P4, PT, R5, R188.reuse, PT ;  /* 0x000000bc0500720c */ /* 0x080fe40003f86270 */
[C---:B------:R-:W-:Y:S01]  /*5e70*/  ISETP.GE.AND P3, PT, R4.reuse, R189, PT ;  /* 0x000000bd0400720c */ /* 0x040fe20003f66270 */
[----:B------:R-:W1:Y:S01]  /*5e80*/  MUFU.TANH R150, R95 ;  /* 0x0000005f00967308 */ /* 0x000e620000002400 */
[----:B------:R-:W-:-:S02]  /*5e90*/  ISETP.GE.AND P2, PT, R4, R188, PT ;  /* 0x000000bc0400720c */ /* 0x000fc40003f46270 */
[----:B------:R-:W-:Y:S02]  /*5ea0*/  IADD3 R4, R125, 0x58, RZ ;  /* 0x000000587d047810 */ /* 0x000fe40007ffe0ff */
[----:B------:R-:W-:Y:S02]  /*5eb0*/  FSEL R162, R162, -INF , !P6 ;  /* 0xff800000a2a27808 */ /* 0x000fe40007000000 */
[----:B------:R-:W-:Y:S01]  /*5ec0*/  FSEL R169, R169, -INF , !P4 ;  /* 0xff800000a9a97808 */ /* 0x000fe20006000000 */
[----:B------:R-:W1:Y:S01]  /*5ed0*/  MUFU.TANH R142, R16 ;  /* 0x00000010008e7308 */ /* 0x000e620000002400 */
[C---:B------:R-:W-:Y:S02]  /*5ee0*/  ISETP.GE.AND P6, PT, R4.reuse, R189, PT ;  /* 0x000000bd0400720c */ /* 0x040fe40003fc6270 */
[----:B------:R-:W-:Y:S02]  /*5ef0*/  ISETP.GE.AND P4, PT, R4, R188, PT ;  /* 0x000000bc0400720c */ /* 0x000fe40003f86270 */
[----:B------:R-:W-:-:S02]  /*5f00*/  IADD3 R4, R125, 0x59, RZ ;  /* 0x000000597d047810 */ /* 0x000fc40007ffe0ff */
[----:B------:R-:W-:Y:S01]  /*5f10*/  FSEL R175, R175, -INF , !P5 ;  /* 0xff800000afaf7808 */ /* 0x000fe20006800000 */
[----:B------:R-:W1:Y:S01]  /*5f20*/  MUFU.TANH R157, R92 ;  /* 0x0000005c009d7308 */ /* 0x000e620000002400 */
[----:B------:R-:W-:Y:S02]  /*5f30*/  FSEL R171, R171, -INF , !P1 ;  /* 0xff800000abab7808 */ /* 0x000fe40004800000 */
[C---:B------:R-:W-:Y:S02]  /*5f40*/  ISETP.GE.AND P5, PT, R4.reuse, R189, PT ;  /* 0x000000bd0400720c */ /* 0x040fe40003fa6270 */
[----:B------:R-:W-:Y:S02]  /*5f50*/  ISETP.GE.AND P1, PT, R4, R188, PT ;  /* 0x000000bc0400720c */ /* 0x000fe40003f26270 */
[C---:B------:R-:W-:Y:S01]  /*5f60*/  IADD3 R5, R125.reuse, 0x60, RZ ;  /* 0x000000607d057810 */ /* 0x040fe20007ffe0ff */
[----:B------:R-:W1:Y:S01]  /*5f70*/  MUFU.TANH R151, R94 ;  /* 0x0000005e00977308 */ /* 0x000e620000002400 */
[----:B------:R-:W-:-:S02]  /*5f80*/  IADD3 R4, R125, 0x61, RZ ;  /* 0x000000617d047810 */ /* 0x000fc40007ffe0ff */
[----:B------:R-:W-:Y:S02]  /*5f90*/  FSEL R174, R174, -INF , !P3 ;  /* 0xff800000aeae7808 */ /* 0x000fe40005800000 */
[----:B------:R-:W-:Y:S02]  /*5fa0*/  FSEL R170, R170, -INF , !P2 ;  /* 0xff800000aaaa7808 */ /* 0x000fe40005000000 */
[----:B------:R-:W-:Y:S01]  /*5fb0*/  FSEL R173, R173, -INF , !P6 ;  /* 0xff800000adad7808 */ /* 0x000fe20007000000 */
[----:B------:R-:W1:Y:S01]  /*5fc0*/  MUFU.TANH R144, R60 ;  /* 0x0000003c00907308 */ /* 0x000e620000002400 */
[----:B------:R-:W-:Y:S02]  /*5fd0*/  FSEL R167, R167, -INF , !P4 ;  /* 0xff800000a7a77808 */ /* 0x000fe40006000000 */
[C---:B------:R-:W-:Y:S02]  /*5fe0*/  ISETP.GE.AND P3, PT, R5.reuse, R189, PT ;  /* 0x000000bd0500720c */ /* 0x040fe40003f66270 */
[----:B------:R-:W-:-:S02]  /*5ff0*/  ISETP.GE.AND P2, PT, R5, R188, PT ;  /* 0x000000bc0500720c */ /* 0x000fc40003f46270 */
[CC--:B------:R-:W-:Y:S01]  /*6000*/  ISETP.GE.AND P6, PT, R4.reuse, R189.reuse, PT ;  /* 0x000000bd0400720c */ /* 0x0c0fe20003fc6270 */
[----:B------:R-:W-:Y:S01]  /*6010*/  MUFU.TANH R143, R61 ;  /* 0x0000003d008f7308 */ /* 0x000fe20000002400 */
[----:B------:R-:W-:Y:S02]  /*6020*/  ISETP.GE.AND P4, PT, R4, R188, PT ;  /* 0x000000bc0400720c */ /* 0x000fe40003f86270 */
[----:B------:R-:W-:Y:S02]  /*6030*/  IADD3 R4, R125, 0x69, RZ ;  /* 0x000000697d047810 */ /* 0x000fe40007ffe0ff */
[----:B--2---:R-:W-:Y:S02]  /*6040*/  FSEL R159, R159, -INF , !P3 ;  /* 0xff8000009f9f7808 */ /* 0x004fe40005800000 */
[----:B-----5:R-:W-:Y:S01]  /*6050*/  FSEL R155, R155, -INF , !P2 ;  /* 0xff8000009b9b7808 */ /* 0x020fe20005000000 */
[----:B------:R-:W2:Y:S01]  /*6060*/  MUFU.TANH R138, R62 ;  /* 0x0000003e008a7308 */ /* 0x000ea20000002400 */
[----:B------:R-:W-:-:S02]  /*6070*/  ISETP.GE.AND P3, PT, R4, R189, PT ;  /* 0x000000bd0400720c */ /* 0x000fc40003f66270 */
[-C--:B------:R-:W-:Y:S02]  /*6080*/  ISETP.GE.AND P2, PT, R4, R188.reuse, PT ;  /* 0x000000bc0400720c */ /* 0x080fe40003f46270 */
[----:B------:R-:W-:Y:S02]  /*6090*/  IADD3 R4, R125, 0x70, RZ ;  /* 0x000000707d047810 */ /* 0x000fe40007ffe0ff */
[----:B-1----:R-:W-:Y:S01]  /*60a0*/  FSEL R158, R158, -INF , !P6 ;  /* 0xff8000009e9e7808 */ /* 0x002fe20007000000 */
[----:B------:R-:W1:Y:S01]  /*60b0*/  MUFU.TANH R137, R63 ;  /* 0x0000003f00897308 */ /* 0x000e620000002400 */
[----:B----4-:R-:W-:Y:S02]  /*60c0*/  FSEL R154, R154, -INF , !P4 ;  /* 0xff8000009a9a7808 */ /* 0x010fe40006000000 */
[C---:B------:R-:W-:Y:S02]  /*60d0*/  ISETP.GE.AND P6, PT, R4.reuse, R189, PT ;  /* 0x000000bd0400720c */ /* 0x040fe40003fc6270 */
[----:B------:R-:W-:-:S02]  /*60e0*/  ISETP.GE.AND P4, PT, R4, R188, PT ;  /* 0x000000bc0400720c */ /* 0x000fc40003f86270 */
[C---:B------:R-:W-:Y:S01]  /*60f0*/  IADD3 R4, R125.reuse, 0x78, RZ ;  /* 0x000000787d047810 */ /* 0x040fe20007ffe0ff */
[----:B------:R-:W-:Y:S01]  /*6100*/  MUFU.TANH R140, R17 ;  /* 0x00000011008c7308 */ /* 0x000fe20000002400 */
[----:B---3--:R-:W-:Y:S02]  /*6110*/  FSEL R156, R156, -INF , !P3 ;  /* 0xff8000009c9c7808 */ /* 0x008fe40005800000 */
[----:B------:R-:W-:Y:S02]  /*6120*/  FSEL R150, R150, -INF , !P2 ;  /* 0xff80000096967808 */ /* 0x000fe40005000000 */
[C---:B------:R-:W-:Y:S02]  /*6130*/  ISETP.GE.AND P3, PT, R4.reuse, R189, PT ;  /* 0x000000bd0400720c */ /* 0x040fe40003f66270 */
[----:B------:R-:W-:Y:S01]  /*6140*/  ISETP.GE.AND P2, PT, R4, R188, PT ;  /* 0x000000bc0400720c */ /* 0x000fe20003f46270 */
[----:B------:R-:W-:Y:S01]  /*6150*/  FMUL.FTZ R4, R50, c[0x0][0x2ec] ;  /* 0x0000bb0032047a20 */ /* 0x000fe20000410000 */
[----:B------:R-:W-:Y:S01]  /*6160*/  IADD3 R5, R125, 0x68, RZ ;  /* 0x000000687d057810 */ /* 0x000fe20007ffe0ff */
[----:B------:R-:W3:Y:S01]  /*6170*/  MUFU.TANH R67, R18 ;  /* 0x0000001200437308 */ /* 0x000ee20000002400 */
[----:B------:R-:W-:-:S02]  /*6180*/  FSEL R142, R142, -INF , !P3 ;  /* 0xff8000008e8e7808 */ /* 0x000fc40005800000 */
[----:B------:R-:W-:Y:S02]  /*6190*/  FSEL R172, R172, -INF , !P5 ;  /* 0xff800000acac7808 */ /* 0x000fe40006800000 */
[----:B------:R-:W-:Y:S02]  /*61a0*/  FSEL R164, R164, -INF , !P1 ;  /* 0xff800000a4a47808 */ /* 0x000fe40004800000 */
[----:B------:R-:W-:Y:S01]  /*61b0*/  ISETP.GT.AND P3, PT, R229, R224, PT ;  /* 0x000000e0e500720c */ /* 0x000fe20003f64270 */
[----:B------:R-:W4:Y:S01]  /*61c0*/  MUFU.TANH R4, R4 ;  /* 0x0000000400047308 */ /* 0x000f220000002400 */
[----:B------:R-:W-:Y:S01]  /*61d0*/  BAR.SYNC.DEFER_BLOCKING 0x0 ;  /* 0x0000000000007b1d */ /* 0x000fe20000010000 */
[C---:B------:R-:W-:Y:S02]  /*61e0*/  ISETP.GE.AND P5, PT, R5.reuse, R189, PT ;  /* 0x000000bd0500720c */ /* 0x040fe40003fa6270 */
[----:B------:R-:W-:Y:S02]  /*61f0*/  ISETP.GE.AND P1, PT, R5, R188, PT ;  /* 0x000000bc0500720c */ /* 0x000fe40003f26270 */
[----:B------:R-:W-:-:S02]  /*6200*/  IADD3 R5, R125, 0x71, RZ ;  /* 0x000000717d057810 */ /* 0x000fc40007ffe0ff */
[----:B------:R-:W5:Y:S01]  /*6210*/  MUFU.TANH R65, R19 ;  /* 0x0000001300417308 */ /* 0x000f620000002400 */
[----:B------:R-:W-:Y:S02]  /*6220*/  FSEL R157, R157, -INF , !P5 ;  /* 0xff8000009d9d7808 */ /* 0x000fe40006800000 */
[----:B------:R-:W-:Y:S02]  /*6230*/  FSEL R151, R151, -INF , !P1 ;  /* 0xff80000097977808 */ /* 0x000fe40004800000 */
[C---:B------:R-:W-:Y:S02]  /*6240*/  ISETP.GE.AND P5, PT, R5.reuse, R189, PT ;  /* 0x000000bd0500720c */ /* 0x040fe40003fa6270 */
[----:B------:R-:W-:Y:S02]  /*6250*/  ISETP.GE.AND P1, PT, R5, R188, PT ;  /* 0x000000bc0500720c */ /* 0x000fe40003f26270 */
[----:B------:R-:W-:Y:S02]  /*6260*/  IADD3 R5, R125, 0x79, RZ ;  /* 0x000000797d057810 */ /* 0x000fe40007ffe0ff */
[----:B------:R-:W-:-:S02]  /*6270*/  FSEL R144, R144, -INF , !P6 ;  /* 0xff80000090907808 */ /* 0x000fc40007000000 */
[----:B--2---:R-:W-:Y:S02]  /*6280*/  FSEL R138, R138, -INF , !P4 ;  /* 0xff8000008a8a7808 */ /* 0x004fe40006000000 */
[----:B------:R-:W-:Y:S02]  /*6290*/  FSEL R143, R143, -INF , !P5 ;  /* 0xff8000008f8f7808 */ /* 0x000fe40006800000 */
[----:B-1----:R-:W-:Y:S02]  /*62a0*/  FSEL R137, R137, -INF , !P1 ;  /* 0xff80000089897808 */ /* 0x002fe40004800000 */
[CC--:B------:R-:W-:Y:S02]  /*62b0*/  ISETP.GE.AND P6, PT, R125.reuse, R189.reuse, PT ;  /* 0x000000bd7d00720c */ /* 0x0c0fe40003fc6270 */
[----:B------:R-:W-:Y:S02]  /*62c0*/  ISETP.GE.AND P4, PT, R125, R188, PT ;  /* 0x000000bc7d00720c */ /* 0x000fe40003f86270 */
[----:B------:R-:W-:-:S02]  /*62d0*/  ISETP.GE.AND P5, PT, R5, R189, PT ;  /* 0x000000bd0500720c */ /* 0x000fc40003fa6270 */
[----:B------:R-:W-:Y:S02]  /*62e0*/  ISETP.GE.AND P1, PT, R5, R188, PT ;  /* 0x000000bc0500720c */ /* 0x000fe40003f26270 */
[----:B---3--:R-:W-:Y:S02]  /*62f0*/  FSEL R67, R67, -INF , !P2 ;  /* 0xff80000043437808 */ /* 0x008fe40005000000 */
[----:B------:R-:W-:Y:S02]  /*6300*/  FSEL R3, R3, -INF , !P6 ;  /* 0xff80000003037808 */ /* 0x000fe40007000000 */
[----:B----4-:R-:W-:Y:S02]  /*6310*/  FSEL R4, R4, -INF , !P4 ;  /* 0xff80000004047808 */ /* 0x010fe40006000000 */
[----:B------:R-:W-:Y:S02]  /*6320*/  FSEL R140, R140, -INF , !P5 ;  /* 0xff8000008c8c7808 */ /* 0x000fe40006800000 */
[----:B-----5:R-:W-:Y:S01]  /*6330*/  FSEL R65, R65, -INF , !P1 ;  /* 0xff80000041417808 */ /* 0x020fe20004800000 */
[----:B------:R-:W-:Y:S05]  /*6340*/  @!P3 BRA `(.L_x_1599) ;  /* 0x00000e300000b947 */ /* 0x000fea0003800000 */
[----:B------:R-:W-:Y:S05]  /*6350*/  @!P0 BRA `(.L_x_1600) ;  /* 0x000003a000008947 */ /* 0x000fea0003800000 */
[----:B------:R-:W1:Y:S01]  /*6360*/  I2F.RP R12, R39 ;  /* 0x00000027000c7306 */ /* 0x000e620000209400 */
[----:B------:R-:W-:-:S02]  /*6370*/  IADD3 R10, R41, -0x80, RZ ;  /* 0xffffff80290a7810 */ /* 0x000fc40007ffe0ff */
[----:B------:R-:W-:Y:S02]  /*6380*/  IABS R8, R41 ;  /* 0x0000002900087213 */ /* 0x000fe40000000000 */
[----:B------:R-:W-:Y:S02]  /*6390*/  IABS R6, R10 ;  /* 0x0000000a00067213 */ /* 0x000fe40000000000 */
        /* <DEDUP_REMOVED lines=12> */
[----:B------:R-:W-:Y:S01]  /*6460*/  IMAD.MOV R7, RZ, RZ, -R11 ;  /* 0x000000ffff077224 */ /* 0x000fe200078e0a0b */
[----:B------:R-:W-:-:S03]  /*6470*/  IADD3 R5, -R9, RZ, RZ ;  /* 0x000000ff09057210 */ /* 0x000fc60007ffe1ff */
[C---:B------:R-:W-:Y:S02]  /*6480*/  IMAD R7, R39.reuse, R7, R8 ;  /* 0x0000000727077224 */ /* 0x040fe400078e0208 */
[----:B------:R-:W-:-:S03]  /*6490*/  IMAD R5, R39, R5, R6 ;  /* 0x0000000527057224 */ /* 0x000fc600078e0206 */
[C---:B------:R-:W-:Y:S02]  /*64a0*/  ISETP.GT.U32.AND P1, PT, R39.reuse, R7, PT ;  /* 0x000000072700720c */ /* 0x040fe40003f24070 */
[----:B------:R-:W-:-:S11]  /*64b0*/  ISETP.GT.U32.AND P2, PT, R39, R5, PT ;  /* 0x000000052700720c */ /* 0x000fd60003f44070 */
[--C-:B------:R-:W-:Y:S01]  /*64c0*/  @!P1 IMAD.IADD R7, R7, 0x1, -R39.reuse ;  /* 0x0000000107079824 */ /* 0x100fe200078e0a27 */
[----:B------:R-:W-:Y:S01]  /*64d0*/  @!P1 IADD3 R11, R11, 0x1, RZ ;  /* 0x000000010b0b9810 */ /* 0x000fe20007ffe0ff */
[----:B------:R-:W-:Y:S01]  /*64e0*/  @!P2 IMAD.IADD R5, R5, 0x1, -R39 ;  /* 0x000000010505a824 */ /* 0x000fe200078e0a27 */
[----:B------:R-:W-:Y:S02]  /*64f0*/  ISETP.GE.AND P1, PT, R10, RZ, PT ;  /* 0x000000ff0a00720c */ /* 0x000fe40003f26270 */
[-C--:B------:R-:W-:Y:S02]  /*6500*/  ISETP.GE.U32.AND P6, PT, R7, R39.reuse, PT ;  /* 0x000000270700720c */ /* 0x080fe40003fc6070 */
[----:B------:R-:W-:Y:S02]  /*6510*/  ISETP.GE.U32.AND P5, PT, R5, R39, PT ;  /* 0x000000270500720c */ /* 0x000fe40003fa6070 */
[----:B------:R-:W-:Y:S02]  /*6520*/  @!P2 IADD3 R9, R9, 0x1, RZ ;  /* 0x000000010909a810 */ /* 0x000fe40007ffe0ff */
[----:B------:R-:W-:-:S02]  /*6530*/  ISETP.NE.AND P2, PT, RZ, c[0x0][0x2d0], PT ;  /* 0x0000b400ff007a0c */ /* 0x000fc40003f45270 */
[----:B------:R-:W-:-:S05]  /*6540*/  LOP3.LUT R7, RZ, c[0x0][0x2d0], RZ, 0x33, !PT ;  /* 0x0000b400ff077a12 */ /* 0x000fca00078e33ff */
[----:B------:R-:W-:Y:S02]  /*6550*/  @P6 IADD3 R11, R11, 0x1, RZ ;  /* 0x000000010b0b6810 */ /* 0x000fe40007ffe0ff */
[----:B------:R-:W-:Y:S02]  /*6560*/  @P5 IADD3 R9, R9, 0x1, RZ ;  /* 0x0000000109095810 */ /* 0x000fe40007ffe0ff */
[----:B------:R-:W-:-:S03]  /*6570*/  MOV R5, R11 ;  /* 0x0000000b00057202 */ /* 0x000fc60000000f00 */
[----:B------:R-:W-:Y:S02]  /*6580*/  @!P1 IMAD.MOV R9, RZ, RZ, -R9 ;  /* 0x000000ffff099224 */ /* 0x000fe400078e0a09 */
[----:B------:R-:W-:-:S05]  /*6590*/  @!P4 IMAD.MOV R5, RZ, RZ, -R5 ;  /* 0x000000ffff05c224 */ /* 0x000fca00078e0a05 */
[C---:B------:R-:W-:Y:S02]  /*65a0*/  SEL R5, R7.reuse, R5, !P2 ;  /* 0x0000000507057207 */ /* 0x040fe40005000000 */
[----:B------:R-:W-:-:S03]  /*65b0*/  SEL R7, R7, R9, !P2 ;  /* 0x0000000907077207 */ /* 0x000fc60005000000 */
[----:B------:R-:W-:-:S04]  /*65c0*/  IMAD.WIDE R10, R5, 0x4, R234 ;  /* 0x00000004050a7825 */ /* 0x000fc800078e02ea */
[----:B------:R-:W-:Y:S01]  /*65d0*/  IMAD.WIDE R8, R7, 0x4, R234 ;  /* 0x0000000407087825 */ /* 0x000fe200078e02ea */
[----:B------:R1:W2:Y:S05]  /*65e0*/  LDG.E R6, [R10.64] ;  /* 0x0000000e0a067981 */ /* 0x0002aa000c1e1900 */
[----:B------:R-:W2:Y:S01]  /*65f0*/  LDG.E R8, [R8.64] ;  /* 0x0000000e08087981 */ /* 0x000ea2000c1e1900 */
[----:B------:R-:W-:Y:S01]  /*6600*/  IADD3 R5, R5, -R7, RZ ;  /* 0x8000000705057210 */ /* 0x000fe20007ffe0ff */
[----:B------:R-:W-:-:S04]  /*6610*/  IMAD.MOV.U32 R7, RZ, RZ, c[0x0][0x2d0] ;  /* 0x0000b400ff077624 */ /* 0x000fc800078e00ff */
[----:B------:R-:W-:-:S05]  /*6620*/  IMAD R7, R5, R7, -0x80 ;  /* 0xffffff8005077424 */ /* 0x000fca00078e0207 */
[----:B------:R-:W-:-:S05]  /*6630*/  SHF.R.S32.HI R5, RZ, 0x1f, R7 ;  /* 0x0000001fff057819 */ /* 0x000fca0000011407 */
[----:B------:R-:W-:Y:S02]  /*6640*/  IMAD R5, R5, c[0x0][0x198], RZ ;  /* 0x0000660005057a24 */ /* 0x000fe400078e02ff */
[----:B-1----:R-:W-:-:S04]  /*6650*/  IMAD.WIDE.U32 R10, R7, c[0x0][0x198], RZ ;  /* 0x00006600070a7a25 */ /* 0x002fc800078e00ff */
        /* <DEDUP_REMOVED lines=10> */
.L_x_1600:
[----:B------:R-:W-:-:S04]  /*6700*/  LEA R120, -R120, RZ, 0x7 ;  /* 0x000000ff78787211 */ /* 0x000fc800078e39ff */
[----:B------:R-:W-:Y:S02]  /*6710*/  SHF.R.S32.HI R9, RZ, 0x1f, R120 ;  /* 0x0000001fff097819 */ /* 0x000fe40000011478 */
.L_x_1601:
        /* <DEDUP_REMOVED lines=78> */
[C---:B------:R-:W-:Y:S01]  /*6c00*/  @!P2 LEA R12, P5, R6.reuse, c[0x0][0x168], 0x1 ;  /* 0x00005a00060caa11 */ /* 0x040fe200078a08ff */
        /* <DEDUP_REMOVED lines=18> */
[----:B------:R-:W-:Y:S01]  /*6d30*/  @!P2 LEA R60, P1, R8, c[0x0][0x168], 0x1 ;  /* 0x00005a00083caa11 */ /* 0x000fe200078208ff */
[----:B------:R1:W-:Y:S01]  /*6d40*/  @P2 STS.128 [R230+0x9800], RZ ;  /* 0x009800ffe6002388 */ /* 0x0003e20000000c00 */
[----:B--2---:R-:W-:Y:S01]  /*6d50*/  @!P4 LEA R58, P6, R10, c[0x0][0x168], 0x1 ;  /* 0x00005a000a3aca11 */ /* 0x004fe200078c08ff */
        /* <DEDUP_REMOVED lines=10> */
[--C-:B------:R-:W-:Y:S01]  /*6e00*/  @!P2 IMAD.X R8, R6, 0x1, R133.reuse, P1 ;  /* 0x000000010608a824 */ /* 0x100fe200008e0685 */
        /* <DEDUP_REMOVED lines=8> */
[----:B---3--:R-:W-:Y:S01]  /*6e90*/  @!P4 LEA R20, P1, R10, c[0x0][0x168], 0x1 ;  /* 0x00005a000a14ca11 */ /* 0x008fe200078208ff */
        /* <DEDUP_REMOVED lines=42> */
.L_x_1603:
[----:B------:R-:W-:Y:S05]  /*7140*/  BSYNC B0 ;  /* 0x0000000000007941 */ /* 0x000fea0003800000 */
.L_x_1602:
[----:B------:R-:W0:Y:S01]  /*7150*/  LDGDEPBAR ;  /* 0x00000000000079af */ /* 0x000e220000000000 */
[----:B------:R-:W-:-:S04]  /*7160*/  IADD3 R134, P1, R120, R134, RZ ;  /* 0x0000008678867210 */ /* 0x000fc80007f3e0ff */
[----:B------:R-:W-:Y:S02]  /*7170*/  IADD3.X R133, R9, R133, RZ, P1, !PT ;  /* 0x0000008509857210 */ /* 0x000fe40000ffe4ff */
.L_x_1599:
        /* <DEDUP_REMOVED lines=65> */
[----:B------:R-:W-:Y:S01]  /*7590*/  LDSM.16.MT88.4 R92, [R216+0x10000] ;  /* 0x01000000d85c783b */ /* 0x000fe20000004200 */
[----:B------:R-:W-:-:S02]  /*75a0*/  LEA R213, R0, R216, 0x1 ;  /* 0x000000d800d57211 */ /* 0x000fc400078e08ff */
[----:B------:R-:W-:Y:S01]  /*75b0*/  LEA R212, R0, R214, 0x1 ;  /* 0x000000d600d47211 */ /* 0x000fe200078e08ff */
[----:B------:R-:W-:Y:S04]  /*75c0*/  LDSM.16.MT88.4 R124, [R216+0xc000] ;  /* 0x00c00000d87c783b */ /* 0x000fe80000004200 */
[----:B------:R-:W-:Y:S04]  /*75d0*/  LDSM.16.MT88.4 R100, [R212+0xc000] ;  /* 0x00c00000d464783b */ /* 0x000fe80000004200 */
[----:B------:R-:W-:Y:S04]  /*75e0*/  LDSM.16.MT88.4 R116, [R214+0xc000] ;  /* 0x00c00000d674783b */ /* 0x000fe80000004200 */
[----:B------:R-:W-:Y:S01]  /*75f0*/  LDSM.16.MT88.4 R76, [R213+0x10000] ;  /* 0x01000000d54c783b */ /* 0x000fe20000004200 */
[----:B---3--:R-:W-:-:S03]  /*7600*/  FMNMX.FTZ R5, R6, R5, !PT ;  /* 0x0000000506057209 */ /* 0x008fc60007810000 */
[----:B-1----:R-:W-:Y:S04]  /*7610*/  LDSM.16.MT88.4 R12, [R212+0xc800] ;  /* 0x00c80000d40c783b */ /* 0x002fe80000004200 */
[----:B------:R-:W1:Y:S04]  /*7620*/  SHFL.BFLY PT, R6, R7, 0x2, 0x1f ;  /* 0x0c401f0007067f89 */ /* 0x000e6800000e0000 */
[----:B------:R-:W3:Y:S04]  /*7630*/  SHFL.BFLY PT, R132, R5, 0x1, 0x1f ;  /* 0x0c201f0005847f89 */ /* 0x000ee800000e0000 */
[----:B--2---:R-:W-:Y:S04]  /*7640*/  LDSM.16.MT88.4 R8, [R216+0x10800] ;  /* 0x01080000d808783b */ /* 0x004fe80000004200 */
[----:B------:R-:W-:Y:S04]  /*7650*/  LDSM.16.MT88.4 R20, [R214+0xc800] ;  /* 0x00c80000d614783b */ /* 0x000fe80000004200 */
[----:B------:R-:W-:Y:S01]  /*7660*/  LDSM.16.MT88.4 R16, [R213+0xc800] ;  /* 0x00c80000d510783b */ /* 0x000fe20000004200 */
[----:B-1----:R-:W-:-:S02]  /*7670*/  FMNMX.FTZ R6, R7, R6, !PT ;  /* 0x0000000607067209 */ /* 0x002fc40007810000 */
[----:B---3--:R-:W-:-:S03]  /*7680*/  FMNMX.FTZ R132, R5, R132, !PT ;  /* 0x0000008405847209 */ /* 0x008fc60007810000 */
        /* <DEDUP_REMOVED lines=9> */
[--C-:B------:R-:W-:Y:S02]  /*7720*/  FFMA.FTZ R58, R86, c[0x0][0x23c], -R141.reuse ;  /* 0x00008f00563a7a23 */ /* 0x100fe4000001088d */
[--C-:B------:R-:W-:Y:S01]  /*7730*/  FFMA.FTZ R54, R34, c[0x0][0x23c], -R141.reuse ;  /* 0x00008f0022367a23 */ /* 0x100fe2000001088d */
[----:B-1----:R-:W-:Y:S01]  /*7740*/  FMNMX.FTZ R3, R6, R5, !PT ;  /* 0x0000000506037209 */ /* 0x002fe20007810000 */
[----:B------:R-:W-:-:S02]  /*7750*/  FFMA.FTZ R53, R26, c[0x0][0x23c], -R141 ;  /* 0x00008f001a357a23 */ /* 0x000fc4000001088d */
[--C-:B------:R-:W-:Y:S01]  /*7760*/  FFMA.FTZ R50, R88, c[0x0][0x23c], -R141.reuse ;  /* 0x00008f0058327a23 */ /* 0x100fe2000001088d */
[C---:B------:R-:W-:Y:S01]  /*7770*/  FSETP.NEU.FTZ.AND P1, PT, R3.reuse, -INF , PT ;  /* 0xff8000000300780b */ /* 0x040fe20003f3d000 */
[----:B------:R-:W-:Y:S01]  /*7780*/  FMUL.FTZ R66, R3, c[0x0][0x23c] ;  /* 0x00008f0003427a20 */ /* 0x000fe20000410000 */
[----:B------:R-:W1:Y:S01]  /*7790*/  MUFU.EX2 R60, R60 ;  /* 0x0000003c003c7308 */ /* 0x000e620000000800 */
[--C-:B------:R-:W-:Y:S02]  /*77a0*/  FFMA.FTZ R46, R45, c[0x0][0x23c], -R141.reuse ;  /* 0x00008f002d2e7a23 */ /* 0x100fe4000001088d */
[--C-:B------:R-:W-:Y:S01]  /*77b0*/  FFMA.FTZ R49, R28, c[0x0][0x23c], -R141.reuse ;  /* 0x00008f001c317a23 */ /* 0x100fe2000001088d */
[----:B------:R-:W-:Y:S01]  /*77c0*/  FSEL R66, R66, RZ, P1 ;  /* 0x000000ff42427208 */ /* 0x000fe20000800000 */
[----:B------:R-:W-:Y:S01]  /*77d0*/  FFMA.FTZ R45, R29, c[0x0][0x23c], -R141 ;  /* 0x00008f001d2d7a23 */ /* 0x000fe2000001088d */
[----:B------:R-:W-:Y:S01]  /*77e0*/  LEA R238, P1, R134, c[0x0][0x168], 0x1 ;  /* 0x00005a0086ee7a11 */ /* 0x000fe200078208ff */
[----:B------:R-:W-:Y:S01]  /*77f0*/  LDSM.16.MT88.4 R28, [R213+0x10800] ;  /* 0x01080000d51c783b */ /* 0x000fe20000004200 */
[----:B------:R-:W-:Y:S01]  /*7800*/  MUFU.EX2 R59, R59 ;  /* 0x0000003b003b7308 */ /* 0x000fe20000000800 */
[--C-:B------:R-:W-:Y:S01]  /*7810*/  FFMA.FTZ R64, R4, c[0x0][0x23c], -R66.reuse ;  /* 0x00008f0004407a23 */ /* 0x100fe20000010842 */
[----:B------:R-:W-:Y:S01]  /*7820*/  LEA.HI.X R237, R134, c[0x0][0x16c], R133, 0x1, P1 ;  /* 0x00005b0086ed7a11 */ /* 0x000fe200008f0c85 */
[--C-:B------:R-:W-:Y:S01]  /*7830*/  FFMA.FTZ R63, R51, c[0x0][0x23c], -R66.reuse ;  /* 0x00008f00333f7a23 */ /* 0x100fe20000010842 */
[----:B------:R-:W-:Y:S01]  /*7840*/  LDSM.16.MT88.4 R4, [R212+0x10000] ;  /* 0x01000000d404783b */ /* 0x000fe20000004200 */
[----:B------:R-:W-:-:S02]  /*7850*/  FFMA.FTZ R62, R108, c[0x0][0x23c], -R66 ;  /* 0x00008f006c3e7a23 */ /* 0x000fc40000010842 */
[--C-:B------:R-:W-:Y:S01]  /*7860*/  FFMA.FTZ R56, R85, c[0x0][0x23c], -R66.reuse ;  /* 0x00008f0055387a23 */ /* 0x100fe20000010842 */
[----:B------:R-:W2:Y:S01]  /*7870*/  LDSM.16.MT88.4 R108, [R213+0xc000] ;  /* 0x00c00000d56c783b */ /* 0x000ea20000004200 */
[----:B------:R-:W3:Y:S01]  /*7880*/  MUFU.EX2 R55, R55 ;  /* 0x0000003700377308 */ /* 0x000ee20000000800 */
[----:B-1----:R-:W-:Y:S01]  /*7890*/  F2FP.BF16.PACK_AB R68, R60, R61 ;  /* 0x0000003d3c44723e */ /* 0x002fe200000010ff */
[--C-:B------:R-:W-:Y:S01]  /*78a0*/  FFMA.FTZ R57, R25, c[0x0][0x23c], -R66.reuse ;  /* 0x00008f0019397a23 */ /* 0x100fe20000010842 */
[----:B------:R-:W1:Y:S01]  /*78b0*/  LDSM.16.MT88.4 R84, [R214+0x10000] ;  /* 0x01000000d654783b */ /* 0x000e620000004200 */
[--C-:B------:R-:W-:Y:S02]  /*78c0*/  FFMA.FTZ R52, R24, c[0x0][0x23c], -R66.reuse ;  /* 0x00008f0018347a23 */ /* 0x100fe40000010842 */
[--C-:B------:R-:W-:Y:S01]  /*78d0*/  FFMA.FTZ R51, R33, c[0x0][0x23c], -R66.reuse ;  /* 0x00008f0021337a23 */ /* 0x100fe20000010842 */
[----:B------:R-:W4:Y:S01]  /*78e0*/  LDSM.16.MT88.4 R24, [R216+0xc800] ;  /* 0x00c80000d818783b */ /* 0x000f220000004200 */
[----:B------:R-:W-:Y:S01]  /*78f0*/  MUFU.EX2 R64, R64 ;  /* 0x0000004000407308 */ /* 0x000fe20000000800 */
[----:B------:R-:W-:-:S02]  /*7900*/  FFMA.FTZ R48, R32, c[0x0][0x23c], -R66 ;  /* 0x00008f0020307a23 */ /* 0x000fc40000010842 */
[----:B------:R-:W5:Y:S01]  /*7910*/  LDSM.16.MT88.4 R32, [R214+0x10800] ;  /* 0x01080000d620783b */ /* 0x000f620000004200 */
[----:B------:R-:W-:Y:S02]  /*7920*/  FFMA.FTZ R2, R47, c[0x0][0x23c], -R141 ;  /* 0x00008f002f027a23 */ /* 0x000fe4000001088d */
[--C-:B------:R-:W-:Y:S02]  /*7930*/  FFMA.FTZ R47, R44, c[0x0][0x23c], -R66.reuse ;  /* 0x00008f002c2f7a23 */ /* 0x100fe40000010842 */
[----:B------:R-:W2:Y:S01]  /*7940*/  MUFU.EX2 R63, R63 ;  /* 0x0000003f003f7308 */ /* 0x000ea20000000800 */
[----:B---3--:R-:W-:Y:S01]  /*7950*/  F2FP.BF16.PACK_AB R70, R55, R59 ;  /* 0x0000003b3746723e */ /* 0x008fe200000010ff */
[--C-:B------:R-:W-:Y:S02]  /*7960*/  FFMA.FTZ R44, R178, c[0x0][0x23c], -R66.reuse ;  /* 0x00008f00b22c7a23 */ /* 0x100fe40000010842 */
[--C-:B------:R-:W-:Y:S02]  /*7970*/  FFMA.FTZ R41, R177, c[0x0][0x23c], -R66.reuse ;  /* 0x00008f00b1297a23 */ /* 0x100fe40000010842 */
[----:B------:R-:W-:-:S02]  /*7980*/  FFMA.FTZ R0, R176, c[0x0][0x23c], -R66 ;  /* 0x00008f00b0007a23 */ /* 0x000fc40000010842 */
[----:B------:R-:W-:Y:S01]  /*7990*/  MUFU.EX2 R62, R62 ;  /* 0x0000003e003e7308 */ /* 0x000fe20000000800 */
        /* <DEDUP_REMOVED lines=15> */
[----:B------:R-:W2:Y:S01]  /*7a90*/  MUFU.EX2 R54, R54 ;  /* 0x0000003600367308 */ /* 0x000ea20000000800 */
        /* <DEDUP_REMOVED lines=23> */
[----:B------:R-:W3:Y:S01]  /*7c10*/  MUFU.EX2 R52, R52 ;  /* 0x0000003400347308 */ /* 0x000ee20000000800 */
[----:B------:R-:W-:-:S02]  /*7c20*/  FFMA.FTZ R156, R156, c[0x0][0x23c], -R141 ;  /* 0x00008f009c9c7a23 */ /* 0x000fc4000001088d */
[--C-:B------:R-:W-:Y:S02]  /*7c30*/  FFMA.FTZ R155, R155, c[0x0][0x23c], -R66.reuse ;  /* 0x00008f009b9b7a23 */ /* 0x100fe40000010842 */
[--C-:B------:R-:W-:Y:S01]  /*7c40*/  FFMA.FTZ R154, R154, c[0x0][0x23c], -R66.reuse ;  /* 0x00008f009a9a7a23 */ /* 0x100fe20000010842 */
[C---:B------:R-:W-:Y:S01]  /*7c50*/  HMMA.16816.F32.BF16 R128, R68.reuse, R124, RZ ;  /* 0x0000007c4480723c */ /* 0x040fe200000418ff */
[--C-:B------:R-:W-:Y:S01]  /*7c60*/  FFMA.FTZ R151, R151, c[0x0][0x23c], -R66.reuse ;  /* 0x00008f0097977a23 */ /* 0x100fe20000010842 */
[----:B------:R-:W-:Y:S01]  /*7c70*/  MUFU.EX2 R51, R51 ;  /* 0x0000003300337308 */ /* 0x000fe20000000800 */
[----:B------:R-:W-:Y:S02]  /*7c80*/  FFMA.FTZ R150, R150, c[0x0][0x23c], -R66 ;  /* 0x00008f0096967a23 */ /* 0x000fe40000010842 */
[----:B------:R-:W-:Y:S02]  /*7c90*/  FADD.FTZ R60, R61, R60 ;  /* 0x0000003c3d3c7221 */ /* 0x000fe40000010000 */
[----:B------:R-:W-:Y:S01]  /*7ca0*/  FADD.FTZ R63, R64, R63 ;  /* 0x0000003f403f7221 */ /* 0x000fe20000010000 */
[----:B------:R-:W-:Y:S01]  /*7cb0*/  HMMA.16816.F32.BF16 R120, R68, R116, RZ ;  /* 0x000000744478723c */ /* 0x000fe200000418ff */
[----:B------:R-:W-:Y:S01]  /*7cc0*/  FADD.FTZ R59, R59, R60 ;  /* 0x0000003c3b3b7221 */ /* 0x000fe20000010000 */
[----:B------:R-:W2:Y:S01]  /*7cd0*/  MUFU.EX2 R48, R48 ;  /* 0x0000003000307308 */ /* 0x000ea20000000800 */
[----:B------:R-:W-:-:S02]  /*7ce0*/  FADD.FTZ R62, R62, R63 ;  /* 0x0000003f3e3e7221 */ /* 0x000fc40000010000 */
[----:B------:R-:W-:Y:S02]  /*7cf0*/  FFMA.FTZ R240, R140, c[0x0][0x23c], -R141 ;  /* 0x00008f008cf07a23 */ /* 0x000fe4000001088d */
[----:B------:R-:W-:Y:S01]  /*7d00*/  FFMA.FTZ R239, R65, c[0x0][0x23c], -R66 ;  /* 0x00008f0041ef7a23 */ /* 0x000fe20000010842 */
[----:B------:R-:W-:Y:S01]  /*7d10*/  HMMA.16816.F32.BF16 R112, R68, R108, RZ ;  /* 0x0000006c4470723c */ /* 0x000fe200000418ff */
[----:B------:R-:W-:Y:S01]  /*7d20*/  FADD.FTZ R59, R55, R59 ;  /* 0x0000003b373b7221 */ /* 0x000fe20000010000 */
[----:B------:R-:W-:Y:S01]  /*7d30*/  MUFU.EX2 R49, R49 ;  /* 0x0000003100317308 */ /* 0x000fe20000000800 */
[----:B------:R-:W-:-:S05]  /*7d40*/  FADD.FTZ R62, R56, R62 ;  /* 0x0000003e383e7221 */ /* 0x000fca0000010000 */
[C---:B-1----:R-:W-:Y:S02]  /*7d50*/  HMMA.16816.F32.BF16 R88, R68.reuse, R84, RZ ;  /* 0x000000544458723c */ /* 0x042fe400000418ff */
[----:B------:R-:W1:Y:S06]  /*7d60*/  MUFU.EX2 R46, R46 ;  /* 0x0000002e002e7308 */ /* 0x000e6c0000000800 */
        /* <DEDUP_REMOVED lines=14> */
[----:B--2---:R-:W-:Y:S01]  /*7e50*/  F2FP.BF16.PACK_AB R4, R54, R58 ;  /* 0x0000003a3604723e */ /* 0x004fe200000010ff */
[----:B------:R-:W-:Y:S01]  /*7e60*/  HMMA.16816.F32.BF16 R68, R68, R6, RZ ;  /* 0x000000064444723c */ /* 0x000fe200000418ff */
[----:B---3--:R-:W-:Y:S01]  /*7e70*/  F2FP.BF16.PACK_AB R5, R52, R57 ;  /* 0x000000393405723e */ /* 0x008fe200000010ff */
[----:B------:R-:W2:Y:S01]  /*7e80*/  MUFU.EX2 R145, R145 ;  /* 0x0000009100917308 */ /* 0x000ea20000000800 */
[----:B------:R-:W-:-:S02]  /*7e90*/  FADD.FTZ R58, R58, R59 ;  /* 0x0000003b3a3a7221 */ /* 0x000fc40000010000 */
[----:B------:R-:W-:Y:S02]  /*7ea0*/  FADD.FTZ R57, R57, R62 ;  /* 0x0000003e39397221 */ /* 0x000fe40000010000 */
[----:B------:R-:W-:Y:S01]  /*7eb0*/  F2FP.BF16.PACK_AB R6, R50, R53 ;  /* 0x000000353206723e */ /* 0x000fe200000010ff */
[----:B------:R-:W-:Y:S01]  /*7ec0*/  FADD.FTZ R58, R54, R58 ;  /* 0x0000003a363a7221 */ /* 0x000fe20000010000 */
[----:B------:R-:W-:Y:S01]  /*7ed0*/  F2FP.BF16.PACK_AB R7, R48, R51 ;  /* 0x000000333007723e */ /* 0x000fe200000010ff */
        /* <DEDUP_REMOVED lines=9> */
[----:B------:R-:W3:Y:S01]  /*7f70*/  LDSM.16.MT88.4 R12, [R212+0x10800] ;  /* 0x01080000d40c783b */ /* 0x000ee20000004200 */
[----:B------:R-:W-:Y:S06]  /*7f80*/  MUFU.EX2 R148, R148 ;  /* 0x0000009400947308 */ /* 0x000fec0000000800 */
[C---:B------:R-:W-:Y:S02]  /*7f90*/  HMMA.16816.F32.BF16 R96, R4.reuse, R8, R96 ;  /* 0x000000080460723c */ /* 0x040fe40000041860 */
[----:B------:R-:W1:Y:S06]  /*7fa0*/  MUFU.EX2 R149, R149 ;  /* 0x0000009500957308 */ /* 0x000e6c0000000800 */
[C---:B------:R-:W-:Y:S01]  /*7fb0*/  HMMA.16816.F32.BF16 R92, R4.reuse, R10, R92 ;  /* 0x0000000a045c723c */ /* 0x040fe2000004185c */
[----:B------:R-:W1:Y:S01]  /*7fc0*/  LDSM.16.MT88.4 R8, [R212+0xd000] ;  /* 0x00d00000d408783b */ /* 0x000e620000004200 */
[----:B------:R-:W-:Y:S06]  /*7fd0*/  MUFU.EX2 R152, R152 ;  /* 0x0000009800987308 */ /* 0x000fec0000000800 */
[C---:B----4-:R-:W-:Y:S02]  /*7fe0*/  HMMA.16816.F32.BF16 R128, R4.reuse, R24, R128 ;  /* 0x000000180480723c */ /* 0x050fe40000041880 */
[----:B------:R-:W4:Y:S06]  /*7ff0*/  MUFU.EX2 R153, R153 ;  /* 0x0000009900997308 */ /* 0x000f2c0000000800 */
        /* <DEDUP_REMOVED lines=13> */
[C---:B-----5:R-:W-:Y:S02]  /*80d0*/  HMMA.16816.F32.BF16 R88, R4.reuse, R32, R88 ;  /* 0x000000200458723c */ /* 0x060fe40000041858 */
[----:B------:R-:W5:Y:S06]  /*80e0*/  MUFU.EX2 R166, R166 ;  /* 0x000000a600a67308 */ /* 0x000f6c0000000800 */
[C---:B------:R-:W-:Y:S01]  /*80f0*/  HMMA.16816.F32.BF16 R84, R4.reuse, R34, R84 ;  /* 0x000000220454723c */ /* 0x040fe20000041854 */
[----:B------:R-:W-:Y:S01]  /*8100*/  LDSM.16.MT88.4 R32, [R214+0x11000] ;  /* 0x01100000d620783b */ /* 0x000fe20000004200 */
[----:B------:R-:W-:Y:S06]  /*8110*/  MUFU.EX2 R168, R168 ;  /* 0x000000a800a87308 */ /* 0x000fec0000000800 */
[C---:B------:R-:W-:Y:S02]  /*8120*/  HMMA.16816.F32.BF16 R80, R4.reuse, R28, R80 ;  /* 0x0000001c0450723c */ /* 0x040fe40000041850 */
[----:B------:R-:W1:Y:S06]  /*8130*/  MUFU.EX2 R169, R169 ;  /* 0x000000a900a97308 */ /* 0x000e6c0000000800 */
[C---:B------:R-:W-:Y:S01]  /*8140*/  HMMA.16816.F32.BF16 R76, R4.reuse, R30, R76 ;  /* 0x0000001e044c723c */ /* 0x040fe2000004184c */
[----:B------:R-:W-:Y:S01]  /*8150*/  LDSM.16.MT88.4 R28, [R213+0x11000] ;  /* 0x01100000d51c783b */ /* 0x000fe20000004200 */
[----:B------:R-:W1:Y:S06]  /*8160*/  MUFU.EX2 R175, R175 ;  /* 0x000000af00af7308 */ /* 0x000e6c0000000800 */
[C---:B---3--:R-:W-:Y:S02]  /*8170*/  HMMA.16816.F32.BF16 R72, R4.reuse, R12, R72 ;  /* 0x0000000c0448723c */ /* 0x048fe40000041848 */
[----:B------:R-:W3:Y:S06]  /*8180*/  MUFU.EX2 R174, R174 ;  /* 0x000000ae00ae7308 */ /* 0x000eec0000000800 */
[----:B------:R-:W-:Y:S01]  /*8190*/  HMMA.16816.F32.BF16 R68, R4, R14, R68 ;  /* 0x0000000e0444723c */ /* 0x000fe20000041844 */
[----:B------:R-:W2:Y:S01]  /*81a0*/  LDSM.16.MT88.4 R12, [R216+0x11000] ;  /* 0x01100000d80c783b */ /* 0x000ea20000004200 */
[----:B------:R-:W-:Y:S05]  /*81b0*/  MUFU.EX2 R173, R173 ;  /* 0x000000ad00ad7308 */ /* 0x000fea0000000800 */
[----:B-1----:R-:W-:Y:S01]  /*81c0*/  F2FP.BF16.PACK_AB R4, R46, R49 ;  /* 0x000000312e04723e */ /* 0x002fe200000010ff */
        /* <DEDUP_REMOVED lines=11> */
[----:B------:R-:W-:Y:S02]  /*8280*/  FADD.FTZ R41, R41, R47 ;  /* 0x0000002f29297221 */ /* 0x000fe40000010000 */
[----:B------:R-:W-:Y:S02]  /*8290*/  FADD.FTZ R45, R2, R45 ;  /* 0x0000002d022d7221 */ /* 0x000fe40000010000 */
[----:B------:R-:W-:Y:S01]  /*82a0*/  FADD.FTZ R41, R0, R41 ;  /* 0x0000002900297221 */ /* 0x000fe20000010000 */
[----:B------:R-:W1:Y:S02]  /*82b0*/  MUFU.EX2 R170, R170 ;  /* 0x000000aa00aa7308 */ /* 0x000e640000000800 */
[C---:B------:R-:W-:Y:S01]  /*82c0*/  HMMA.16816.F32.BF16 R100, R4.reuse, R10, R100 ;  /* 0x0000000a0464723c */ /* 0x040fe20000041864 */
[----:B------:R-:W1:Y:S05]  /*82d0*/  LDSM.16.MT88.4 R8, [R212+0x11000] ;  /* 0x01100000d408783b */ /* 0x000e6a0000004200 */
[----:B------:R-:W-:Y:S02]  /*82e0*/  MUFU.EX2 R167, R167 ;  /* 0x000000a700a77308 */ /* 0x000fe40000000800 */
[C---:B------:R-:W-:Y:S06]  /*82f0*/  HMMA.16816.F32.BF16 R112, R4.reuse, R16, R112 ;  /* 0x000000100470723c */ /* 0x040fec0000041870 */
[----:B------:R-:W1:Y:S02]  /*8300*/  MUFU.EX2 R164, R164 ;  /* 0x000000a400a47308 */ /* 0x000e640000000800 */
[C---:B------:R-:W-:Y:S01]  /*8310*/  HMMA.16816.F32.BF16 R108, R4.reuse, R18, R108 ;  /* 0x00000012046c723c */ /* 0x040fe2000004186c */
[----:B------:R-:W3:Y:S05]  /*8320*/  LDSM.16.MT88.4 R16, [R213+0xd800] ;  /* 0x00d80000d510783b */ /* 0x000eea0000004200 */
[----:B------:R-:W1:Y:S02]  /*8330*/  MUFU.EX2 R159, R159 ;  /* 0x0000009f009f7308 */ /* 0x000e640000000800 */
[C---:B--2---:R-:W-:Y:S06]  /*8340*/  HMMA.16816.F32.BF16 R96, R4.reuse, R12, R96 ;  /* 0x0000000c0460723c */ /* 0x044fec0000041860 */
[----:B------:R-:W2:Y:S02]  /*8350*/  MUFU.EX2 R158, R158 ;  /* 0x0000009e009e7308 */ /* 0x000ea40000000800 */
[C---:B------:R-:W-:Y:S01]  /*8360*/  HMMA.16816.F32.BF16 R92, R4.reuse, R14, R92 ;  /* 0x0000000e045c723c */ /* 0x040fe2000004185c */
[----:B------:R-:W2:Y:S05]  /*8370*/  LDSM.16.MT88.4 R12, [R212+0xd800] ;  /* 0x00d80000d40c783b */ /* 0x000eaa0000004200 */
[----:B------:R-:W-:Y:S02]  /*8380*/  MUFU.EX2 R157, R157 ;  /* 0x0000009d009d7308 */ /* 0x000fe40000000800 */
[C---:B------:R-:W-:Y:S06]  /*8390*/  HMMA.16816.F32.BF16 R128, R4.reuse, R24, R128 ;  /* 0x000000180480723c */ /* 0x040fec0000041880 */
[----:B------:R-:W-:Y:S02]  /*83a0*/  MUFU.EX2 R156, R156 ;  /* 0x0000009c009c7308 */ /* 0x000fe40000000800 */
[C---:B-1----:R-:W-:Y:S06]  /*83b0*/  HMMA.16816.F32.BF16 R72, R4.reuse, R8, R72 ;  /* 0x000000080448723c */ /* 0x042fec0000041848 */
[----:B------:R-:W-:Y:S02]  /*83c0*/  MUFU.EX2 R155, R155 ;  /* 0x0000009b009b7308 */ /* 0x000fe40000000800 */
[C---:B------:R-:W-:Y:S01]  /*83d0*/  HMMA.16816.F32.BF16 R68, R4.reuse, R10, R68 ;  /* 0x0000000a0444723c */ /* 0x040fe20000041844 */
[----:B------:R-:W1:Y:S05]  /*83e0*/  LDSM.16.MT88.4 R8, [R216+0x11800] ;  /* 0x01180000d808783b */ /* 0x000e6a0000004200 */
[----:B------:R-:W1:Y:S02]  /*83f0*/  MUFU.EX2 R154, R154 ;  /* 0x0000009a009a7308 */ /* 0x000e640000000800 */
[C---:B------:R-:W-:Y:S01]  /*8400*/  HMMA.16816.F32.BF16 R124, R4.reuse, R26, R124 ;  /* 0x0000001a047c723c */ /* 0x040fe2000004187c */
[----:B------:R-:W1:Y:S05]  /*8410*/  LDSM.16.MT88.4 R24, [R216+0xd800] ;  /* 0x00d80000d818783b */ /* 0x000e6a0000004200 */
[----:B------:R-:W-:Y:S02]  /*8420*/  MUFU.EX2 R151, R151 ;  /* 0x0000009700977308 */ /* 0x000fe40000000800 */
        /* <DEDUP_REMOVED lines=21> */
[----:B---3--:R-:W-:Y:S01]  /*8580*/  HMMA.16816.F32.BF16 R112, R4, R16, R112 ;  /* 0x000000100470723c */ /* 0x008fe20000041870 */
[----:B------:R-:W-:Y:S02]  /*8590*/  FADD.FTZ R147, R146, R147 ;  /* 0x0000009392937221 */ /* 0x000fe40000010000 */
[----:B------:R-:W-:Y:S02]  /*85a0*/  FADD.FTZ R152, R153, R152 ;  /* 0x0000009899987221 */ /* 0x000fe40000010000 */
[----:B------:R-:W-:-:S03]  /*85b0*/  FADD.FTZ R147, R160, R147 ;  /* 0x00000093a0937221 */ /* 0x000fc60000010000 */
        /* <DEDUP_REMOVED lines=12> */
[C---:B------:R-:W-:Y:S01]  /*8680*/  HMMA.16816.F32.BF16 R116, R4.reuse, R22, R116 ;  /* 0x000000160474723c */ /* 0x040fe20000041874 */
[----:B------:R-:W4:Y:S07]  /*8690*/  LDSM.16.MT88.4 R20, [R214+0xe000] ;  /* 0x00e00000d614783b */ /* 0x000f2e0000004200 */
[C---:B---3--:R-:W-:Y:S08]  /*86a0*/  HMMA.16816.F32.BF16 R88, R4.reuse, R16, R88 ;  /* 0x000000100458723c */ /* 0x048ff00000041858 */
[C---:B------:R-:W-:Y:S01]  /*86b0*/  HMMA.16816.F32.BF16 R84, R4.reuse, R18, R84 ;  /* 0x000000120454723c */ /* 0x040fe20000041854 */
[----:B------:R-:W3:Y:S07]  /*86c0*/  LDSM.16.MT88.4 R16, [R212+0xe000] ;  /* 0x00e00000d410783b */ /* 0x000eee0000004200 */
        /* <DEDUP_REMOVED lines=8> */
[----:B-----5:R-:W-:Y:S01]  /*8750*/  F2FP.BF16.PACK_AB R5, R166, R165 ;  /* 0x000000a5a605723e */ /* 0x020fe200000010ff */
        /* <DEDUP_REMOVED lines=12> */
[C---:B----4-:R-:W-:Y:S08]  /*8820*/  HMMA.16816.F32.BF16 R120, R4.reuse, R20, R120 ;  /* 0x000000140478723c */ /* 0x050ff00000041878 */
[C---:B------:R-:W-:Y:S01]  /*8830*/  HMMA.16816.F32.BF16 R116, R4.reuse, R22, R116 ;  /* 0x000000160474723c */ /* 0x040fe20000041874 */
[----:B------:R-:W4:Y:S07]  /*8840*/  LDSM.16.MT88.4 R20, [R214+0x12000] ;  /* 0x01200000d614783b */ /* 0x000f2e0000004200 */
[C---:B---3--:R-:W-:Y:S08]  /*8850*/  HMMA.16816.F32.BF16 R104, R4.reuse, R16, R104 ;  /* 0x000000100468723c */ /* 0x048ff00000041868 */
        /* <DEDUP_REMOVED lines=11> */
[C---:B----4-:R-:W-:Y:S08]  /*8910*/  HMMA.16816.F32.BF16 R88, R4.reuse, R20, R88 ;  /* 0x000000140458723c */ /* 0x050ff00000041858 */
[C---:B------:R-:W-:Y:S01]  /*8920*/  HMMA.16816.F32.BF16 R84, R4.reuse, R22, R84 ;  /* 0x000000160454723c */ /* 0x040fe20000041854 */
[----:B------:R-:W4:Y:S07]  /*8930*/  LDSM.16.MT88.4 R20, [R213+0xe800] ;  /* 0x00e80000d514783b */ /* 0x000f2e0000004200 */
[C---:B---3--:R-:W-:Y:S08]  /*8940*/  HMMA.16816.F32.BF16 R72, R4.reuse, R16, R72 ;  /* 0x000000100448723c */ /* 0x048ff00000041848 */
[----:B------:R-:W-:Y:S01]  /*8950*/  HMMA.16816.F32.BF16 R68, R4, R18, R68 ;  /* 0x000000120444723c */ /* 0x000fe20000041844 */
[----:B------:R-:W3:Y:S06]  /*8960*/  LDSM.16.MT88.4 R16, [R216+0x12800] ;  /* 0x01280000d810783b */ /* 0x000eec0000004200 */
[C---:B------:R-:W-:Y:S01]  /*8970*/  F2FP.BF16.PACK_AB R4, R174.reuse, R175 ;  /* 0x000000afae04723e */ /* 0x040fe200000010ff */
        /* <DEDUP_REMOVED lines=14> */
[C---:B-1----:R-:W-:Y:S08]  /*8a60*/  HMMA.16816.F32.BF16 R104, R4.reuse, R8, R104 ;  /* 0x000000080468723c */ /* 0x042ff00000041868 */
[C---:B------:R-:W-:Y:S01]  /*8a70*/  HMMA.16816.F32.BF16 R100, R4.reuse, R10, R100 ;  /* 0x0000000a0464723c */ /* 0x040fe20000041864 */
[----:B------:R-:W1:Y:S07]  /*8a80*/  LDSM.16.MT88.4 R8, [R212+0x12800] ;  /* 0x01280000d408783b */ /* 0x000e6e0000004200 */
[C---:B----4-:R-:W-:Y:S08]  /*8a90*/  HMMA.16816.F32.BF16 R112, R4.reuse, R20, R112 ;  /* 0x000000140470723c */ /* 0x050ff00000041870 */
[C---:B------:R-:W-:Y:S01]  /*8aa0*/  HMMA.16816.F32.BF16 R108, R4.reuse, R22, R108 ;  /* 0x00000016046c723c */ /* 0x040fe2000004186c */
[----:B------:R-:W-:Y:S07]  /*8ab0*/  LDSM.16.MT88.4 R20, [R212+0xf000] ;  /* 0x00f00000d414783b */ /* 0x000fee0000004200 */
        /* <DEDUP_REMOVED lines=14> */
[----:B------:R-:W-:Y:S07]  /*8ba0*/  HMMA.16816.F32.BF16 R76, R4, R34, R76 ;  /* 0x00000022044c723c */ /* 0x000fee000004184c */
[C---:B------:R-:W-:Y:S01]  /*8bb0*/  F2FP.BF16.PACK_AB R4, R158.reuse, R159 ;  /* 0x0000009f9e04723e */ /* 0x040fe200000010ff */
        /* <DEDUP_REMOVED lines=9> */
[----:B---3--:R-:W-:Y:S02]  /*8c50*/  HMMA.16816.F32.BF16 R112, R4, R16, R112 ;  /* 0x000000100470723c */ /* 0x008fe40000041870 */
[----:B------:R-:W-:-:S06]  /*8c60*/  FADD.FTZ R151, R32, R151 ;  /* 0x0000009720977221 */ /* 0x000fcc0000010000 */
[C---:B------:R-:W-:Y:S01]  /*8c70*/  HMMA.16816.F32.BF16 R108, R4.reuse, R18, R108 ;  /* 0x00000012046c723c */ /* 0x040fe2000004186c */
[----:B------:R-:W3:Y:S07]  /*8c80*/  LDSM.16.MT88.4 R16, [R213+0x13000] ;  /* 0x01300000d510783b */ /* 0x000eee0000004200 */
[C---:B------:R-:W-:Y:S08]  /*8c90*/  HMMA.16816.F32.BF16 R104, R4.reuse, R20, R104 ;  /* 0x000000140468723c */ /* 0x040ff00000041868 */
[C---:B------:R-:W-:Y:S01]  /*8ca0*/  HMMA.16816.F32.BF16 R100, R4.reuse, R22, R100 ;  /* 0x000000160464723c */ /* 0x040fe20000041864 */
[----:B------:R-:W4:Y:S07]  /*8cb0*/  LDSM.16.MT88.4 R20, [R212+0x13000] ;  /* 0x01300000d414783b */ /* 0x000f2e0000004200 */
[C---:B--2---:R-:W-:Y:S08]  /*8cc0*/  HMMA.16816.F32.BF16 R96, R4.reuse, R12, R96 ;  /* 0x0000000c0460723c */ /* 0x044ff00000041860 */
[C---:B------:R-:W-:Y:S01]  /*8cd0*/  HMMA.16816.F32.BF16 R92, R4.reuse, R14, R92 ;  /* 0x0000000e045c723c */ /* 0x040fe2000004185c */
[----:B------:R-:W2:Y:S07]  /*8ce0*/  LDSM.16.MT88.4 R12, [R216+0xf800] ;  /* 0x00f80000d80c783b */ /* 0x000eae0000004200 */
[C---:B-1----:R-:W-:Y:S08]  /*8cf0*/  HMMA.16816.F32.BF16 R88, R4.reuse, R8, R88 ;  /* 0x000000080458723c */ /* 0x042ff00000041858 */
[C---:B------:R-:W-:Y:S01]  /*8d00*/  HMMA.16816.F32.BF16 R84, R4.reuse, R10, R84 ;  /* 0x0000000a0454723c */ /* 0x040fe20000041854 */
[----:B------:R-:W1:Y:S07]  /*8d10*/  LDSM.16.MT88.4 R8, [R214+0xf800] ;  /* 0x00f80000d608783b */ /* 0x000e6e0000004200 */
[C---:B------:R-:W-:Y:S07]  /*8d20*/  HMMA.16816.F32.BF16 R128, R4.reuse, R28, R128 ;  /* 0x0000001c0480723c */ /* 0x040fee0000041880 */
[--C-:B------:R-:W-:Y:S01]  /*8d30*/  FFMA.FTZ R28, R137, c[0x0][0x23c], -R66.reuse ;  /* 0x00008f00891c7a23 */ /* 0x100fe20000010842 */
[----:B-----5:R-:W-:Y:S01]  /*8d40*/  HMMA.16816.F32.BF16 R120, R4, R24, R120 ;  /* 0x000000180478723c */ /* 0x020fe20000041878 */
[----:B------:R-:W-:-:S04]  /*8d50*/  FFMA.FTZ R29, R67, c[0x0][0x23c], -R66 ;  /* 0x00008f00431d7a23 */ /* 0x000fc80000010842 */
[----:B------:R-:W-:Y:S02]  /*8d60*/  MUFU.EX2 R28, R28 ;  /* 0x0000001c001c7308 */ /* 0x000fe40000000800 */
[--C-:B------:R-:W-:Y:S01]  /*8d70*/  FFMA.FTZ R24, R144, c[0x0][0x23c], -R141.reuse ;  /* 0x00008f0090187a23 */ /* 0x100fe2000001088d */
[----:B------:R-:W-:Y:S01]  /*8d80*/  HMMA.16816.F32.BF16 R116, R4, R26, R116 ;  /* 0x0000001a0474723c */ /* 0x000fe20000041874 */
[----:B------:R-:W-:-:S04]  /*8d90*/  FFMA.FTZ R25, R143, c[0x0][0x23c], -R141 ;  /* 0x00008f008f197a23 */ /* 0x000fc8000001088d */
[----:B------:R-:W5:Y:S02]  /*8da0*/  MUFU.EX2 R24, R24 ;  /* 0x0000001800187308 */ /* 0x000f640000000800 */
[----:B------:R-:W-:Y:S01]  /*8db0*/  FFMA.FTZ R26, R142, c[0x0][0x23c], -R141 ;  /* 0x00008f008e1a7a23 */ /* 0x000fe2000001088d */
[----:B------:R-:W-:Y:S01]  /*8dc0*/  HMMA.16816.F32.BF16 R124, R4, R30, R124 ;  /* 0x0000001e047c723c */ /* 0x000fe2000004187c */
[----:B------:R-:W-:-:S04]  /*8dd0*/  FFMA.FTZ R27, R138, c[0x0][0x23c], -R66 ;  /* 0x00008f008a1b7a23 */ /* 0x000fc80000010842 */
[----:B------:R-:W1:Y:S03]  /*8de0*/  MUFU.EX2 R25, R25 ;  /* 0x0000001900197308 */ /* 0x000e660000000800 */
[C---:B---3--:R-:W-:Y:S05]  /*8df0*/  HMMA.16816.F32.BF16 R80, R4.reuse, R16, R80 ;  /* 0x000000100450723c */ /* 0x048fea0000041850 */
[----:B------:R-:W3:Y:S01]  /*8e00*/  MUFU.EX2 R26, R26 ;  /* 0x0000001a001a7308 */ /* 0x000ee20000000800 */
[----:B-----5:R-:W-:Y:S02]  /*8e10*/  FADD.FTZ R156, R24, R156 ;  /* 0x0000009c189c7221 */ /* 0x020fe40000010000 */
[----:B------:R-:W-:Y:S01]  /*8e20*/  HMMA.16816.F32.BF16 R76, R4, R18, R76 ;  /* 0x00000012044c723c */ /* 0x000fe2000004184c */
[----:B------:R-:W5:Y:S04]  /*8e30*/  LDSM.16.MT88.4 R16, [R213+0xf800] ;  /* 0x00f80000d510783b */ /* 0x000f680000004200 */
[----:B------:R-:W2:Y:S01]  /*8e40*/  MUFU.EX2 R27, R27 ;  /* 0x0000001b001b7308 */ /* 0x000ea20000000800 */
[----:B-1----:R-:W-:-:S02]  /*8e50*/  FADD.FTZ R156, R25, R156 ;  /* 0x0000009c199c7221 */ /* 0x002fc40000010000 */
[C---:B----4-:R-:W-:Y:S05]  /*8e60*/  HMMA.16816.F32.BF16 R72, R4.reuse, R20, R72 ;  /* 0x000000140448723c */ /* 0x050fea0000041848 */
[----:B------:R-:W1:Y:S01]  /*8e70*/  MUFU.EX2 R29, R29 ;  /* 0x0000001d001d7308 */ /* 0x000e620000000800 */
[----:B---3--:R-:W-:Y:S02]  /*8e80*/  FADD.FTZ R156, R26, R156 ;  /* 0x0000009c1a9c7221 */ /* 0x008fe40000010000 */
[----:B------:R-:W-:Y:S01]  /*8e90*/  HMMA.16816.F32.BF16 R68, R4, R22, R68 ;  /* 0x000000160444723c */ /* 0x000fe20000041844 */
[----:B--2---:R-:W-:-:S06]  /*8ea0*/  FADD.FTZ R151, R27, R151 ;  /* 0x000000971b977221 */ /* 0x004fcc0000010000 */
[----:B------:R-:W-:Y:S02]  /*8eb0*/  F2FP.BF16.PACK_AB R4, R25, R24 ;  /* 0x000000181904723e */ /* 0x000fe400000010ff */
[C---:B------:R-:W-:Y:S01]  /*8ec0*/  F2FP.BF16.PACK_AB R5, R28.reuse, R27 ;  /* 0x0000001b1c05723e */ /* 0x040fe200000010ff */
[----:B------:R-:W-:Y:S01]  /*8ed0*/  FADD.FTZ R151, R28, R151 ;  /* 0x000000971c977221 */ /* 0x000fe20000010000 */
[C---:B------:R-:W-:Y:S01]  /*8ee0*/  F2FP.BF16.PACK_AB R6, R240.reuse, R26 ;  /* 0x0000001af006723e */ /* 0x040fe200000010ff */
[----:B------:R-:W-:Y:S01]  /*8ef0*/  FADD.FTZ R240, R240, R156 ;  /* 0x0000009cf0f07221 */ /* 0x000fe20000010000 */
[----:B-1----:R-:W-:Y:S01]  /*8f00*/  F2FP.BF16.PACK_AB R7, R239, R29 ;  /* 0x0000001def07723e */ /* 0x002fe200000010ff */
        /* <DEDUP_REMOVED lines=8> */
[C---:B-----5:R-:W-:Y:S08]  /*8f90*/  HMMA.16816.F32.BF16 R112, R4.reuse, R16, R112 ;  /* 0x000000100470723c */ /* 0x060ff00000041870 */
        /* <DEDUP_REMOVED lines=14> */
[----:B------:R-:W-:Y:S07]  /*9080*/  @!UPT UIADD3 URZ, URZ, URZ, URZ ;  /* 0x0000003f3f3ff290 */ /* 0x000fee000fffe03f */
[----:B------:R-:W-:Y:S11]  /*9090*/  @!P3 BRA `(.L_x_1604) ;  /* 0x00005ce00000b947 */ /* 0x000ff60003800000 */
        /* <DEDUP_REMOVED lines=38> */
[----:B------:R-:W-:Y:S01]  /*9300*/  IMAD.MOV.U32 R0, RZ, RZ, R8 ;  /* 0x000000ffff007224 */ /* 0x000fe200078e0008 */
[----:B------:R-:W-:-:S03]  /*9310*/  @!P1 IADD3 R7, -R7, RZ, RZ ;  /* 0x000000ff07079210 */ /* 0x000fc60007ffe1ff */
[----:B------:R-:W-:-:S05]  /*9320*/  @!P3 IMAD.MOV R0, RZ, RZ, -R0 ;  /* 0x000000ffff00b224 */ /* 0x000fca00078e0a00 */
[C---:B------:R-:W-:Y:S02]  /*9330*/  SEL R0, R4.reuse, R0, !P2 ;  /* 0x0000000004007207 */ /* 0x040fe40005000000 */
[----:B------:R-:W-:-:S03]  /*9340*/  SEL R4, R4, R7, !P2 ;  /* 0x0000000704047207 */ /* 0x000fc60005000000 */
[----:B------:R-:W-:-:S04]  /*9350*/  IMAD.WIDE R8, R0, 0x4, R234 ;  /* 0x0000000400087825 */ /* 0x000fc800078e02ea */
[----:B------:R-:W-:Y:S01]  /*9360*/  IMAD.WIDE R6, R4, 0x4, R234 ;  /* 0x0000000404067825 */ /* 0x000fe200078e02ea */
[----:B------:R-:W2:Y:S04]  /*9370*/  LDG.E R2, [R8.64] ;  /* 0x0000000e08027981 */ /* 0x000ea8000c1e1900 */
[----:B------:R1:W2:Y:S01]  /*9380*/  LDG.E R5, [R6.64] ;  /* 0x0000000e06057981 */ /* 0x0002a2000c1e1900 */
[----:B------:R-:W-:Y:S02]  /*9390*/  IMAD.IADD R0, R0, 0x1, -R4 ;  /* 0x0000000100007824 */ /* 0x000fe400078e0a04 */
[----:B------:R-:W-:-:S04]  /*93a0*/  IMAD.MOV.U32 R4, RZ, RZ, c[0x0][0x2d0] ;  /* 0x0000b400ff047624 */ /* 0x000fc800078e00ff */
[----:B------:R-:W-:-:S05]  /*93b0*/  IMAD R4, R0, R4, -0x80 ;  /* 0xffffff8000047424 */ /* 0x000fca00078e0204 */
[----:B------:R-:W-:-:S05]  /*93c0*/  SHF.R.S32.HI R0, RZ, 0x1f, R4 ;  /* 0x0000001fff007819 */ /* 0x000fca0000011404 */
[----:B------:R-:W-:-:S04]  /*93d0*/  IMAD R0, R0, c[0x0][0x1a0], RZ ;  /* 0x0000680000007a24 */ /* 0x000fc800078e02ff */
[C---:B------:R-:W-:Y:S02]  /*93e0*/  IMAD R0, R4.reuse, c[0x0][0x1a4], R0 ;  /* 0x0000690004007a24 */ /* 0x040fe400078e0200 */
[----:B-1----:R-:W-:-:S04]  /*93f0*/  IMAD.WIDE.U32 R6, R4, c[0x0][0x1a0], RZ ;  /* 0x0000680004067a25 */ /* 0x002fc800078e00ff */
[----:B------:R-:W-:Y:S01]  /*9400*/  IMAD.IADD R7, R7, 0x1, R0 ;  /* 0x0000000107077824 */ /* 0x000fe200078e0200 */
[----:B--2---:R-:W-:-:S04]  /*9410*/  IADD3 R5, -R2, R5, RZ ;  /* 0x0000000502057210 */ /* 0x004fc80007ffe1ff */
[----:B------:R-:W-:-:S05]  /*9420*/  SHF.R.S32.HI R2, RZ, 0x1f, R5 ;  /* 0x0000001fff027819 */ /* 0x000fca0000011405 */
[----:B------:R-:W-:-:S04]  /*9430*/  IMAD R2, R2, c[0x0][0x188], RZ ;  /* 0x0000620002027a24 */ /* 0x000fc800078e02ff */
[C---:B------:R-:W-:Y:S02]  /*9440*/  IMAD R2, R5.reuse, c[0x0][0x18c], R2 ;  /* 0x0000630005027a24 */ /* 0x040fe400078e0202 */
[----:B------:R-:W-:-:S05]  /*9450*/  IMAD.WIDE.U32 R4, R5, c[0x0][0x188], R6 ;  /* 0x0000620005047a25 */ /* 0x000fca00078e0006 */
[----:B------:R-:W-:Y:S01]  /*9460*/  IADD3 R2, R5, R2, RZ ;  /* 0x0000000205027210 */ /* 0x000fe20007ffe0ff */
[----:B------:R-:W-:Y:S05]  /*9470*/  BRA `(.L_x_1606) ;  /* 0x0000002000007947 */ /* 0x000fea0003800000 */
.L_x_1605:
[----:B------:R-:W-:-:S04]  /*9480*/  LEA R4, -R38, RZ, 0x7 ;  /* 0x000000ff26047211 */ /* 0x000fc800078e39ff */
[----:B------:R-:W-:Y:S02]  /*9490*/  SHF.R.S32.HI R2, RZ, 0x1f, R4 ;  /* 0x0000001fff027819 */ /* 0x000fe40000011404 */
.L_x_1606:
[----:B------:R-:W-:Y:S02]  /*94a0*/  ISETP.GE.AND P1, PT, R40, c[0x0][0x220], PT ;  /* 0x0000880028007a0c */ /* 0x000fe40003f26270 */
[C---:B------:R-:W-:Y:S02]  /*94b0*/  LEA R190, P3, R4.reuse, R136, 0x1 ;  /* 0x0000008804be7211 */ /* 0x040fe400078608ff */
[----:B------:R-:W-:Y:S02]  /*94c0*/  ISETP.GE.AND P2, PT, R231, c[0x0][0x220], PT ;  /* 0x00008800e7007a0c */ /* 0x000fe40003f46270 */
[----:B------:R-:W-:-:S07]  /*94d0*/  LEA.HI.X R191, R4, R135, R2, 0x1, P3 ;  /* 0x0000008704bf7211 */ /* 0x000fce00018f0c02 */
[----:B------:R-:W-:Y:S02]  /*94e0*/  @!P1 IADD3 R5, P4, R4, R42, RZ ;  /* 0x0000002a04059210 */ /* 0x000fe40007f9e0ff */
        /* <DEDUP_REMOVED lines=50> */
[----:B------:R-:W-:Y:S01]  /*9810*/  @!P2 LEA R10, P5, R4, R136, 0x1 ;  /* 0x00000088040aa211 */ /* 0x000fe200078a08ff */
        /* <DEDUP_REMOVED lines=34> */
[C---:B------:R-:W-:Y:S01]  /*9a40*/  @!P1 IADD3 R42, P3, R0.reuse, R42, RZ ;  /* 0x0000002a002a9210 */ /* 0x040fe20007f7e0ff */
[----:B------:R-:W-:Y:S01]  /*9a50*/  IMAD.X R2, R227, 0x1, R2, P4 ;  /* 0x00000001e3027824 */ /* 0x000fe200020e0602 */
[----:B------:R-:W-:Y:S01]  /*9a60*/  @P1 STS.128 [R230+0x11800], RZ ;  /* 0x011800ffe6001388 */ /* 0x000fe20000000c00 */
[----:B------:R-:W-:-:S02]  /*9a70*/  @!P2 LEA R30, P4, R0, R136, 0x1 ;  /* 0x00000088001ea211 */ /* 0x000fc400078808ff */
[----:B--2---:R-:W-:Y:S01]  /*9a80*/  @!P1 LEA R24, P5, R4, c[0x0][0x170], 0x1 ;  /* 0x00005c0004189a11 */ /* 0x004fe200078a08ff */
        /* <DEDUP_REMOVED lines=51> */
[----:B------:R-:W4:Y:S04]  /*9dc0*/  LDSM.16.M88.4 R64, [R221+0x5000] ;  /* 0x00500000dd40783b */ /* 0x000f280000000200 */
[----:B------:R-:W4:Y:S04]  /*9dd0*/  LDSM.16.M88.4 R48, [R221+0x6000] ;  /* 0x00600000dd30783b */ /* 0x000f280000000200 */
[----:B------:R-:W-:Y:S04]  /*9de0*/  LDSM.16.M88.4 R156, [R220] ;  /* 0x00000000dc9c783b */ /* 0x000fe80000000200 */
[----:B--2---:R-:W2:Y:S04]  /*9df0*/  LDSM.16.M88.4 R8, [R211] ;  /* 0x00000000d308783b */ /* 0x004ea80000000200 */
[----:B-1----:R-:W5:Y:S04]  /*9e00*/  LDSM.16.M88.4 R24, [R221+0x4000] ;  /* 0x00400000dd18783b */ /* 0x002f680000000200 */
[----:B------:R-:W1:Y:S04]  /*9e10*/  LDSM.16.M88.4 R56, [R221+0x5800] ;  /* 0x00580000dd38783b */ /* 0x000e680000000200 */
[----:B------:R-:W1:Y:S04]  /*9e20*/  LDSM.16.M88.4 R40, [R221+0x6800] ;  /* 0x00680000dd28783b */ /* 0x000e680000000200 */
[----:B------:R-:W1:Y:S04]  /*9e30*/  LDSM.16.M88.4 R168, [R221+0x7000] ;  /* 0x00700000dda8783b */ /* 0x000e680000000200 */
[----:B------:R-:W1:Y:S01]  /*9e40*/  LDSM.16.M88.4 R32, [R221+0x7800] ;  /* 0x00780000dd20783b */ /* 0x000e620000000200 */
[C---:B---3--:R-:W-:Y:S03]  /*9e50*/  HMMA.16816.F32.BF16 R144, R160.reuse, R140, RZ ;  /* 0x0000008ca090723c */ /* 0x048fe600000418ff */
[----:B------:R-:W3:Y:S04]  /*9e60*/  LDSM.16.M88.4 R20, [R210] ;  /* 0x00000000d214783b */ /* 0x000ee80000000200 */
[----:B------:R-:W1:Y:S01]  /*9e70*/  LDSM.16.M88.4 R4, [R208] ;  /* 0x00000000d004783b */ /* 0x000e620000000200 */
[C---:B------:R-:W-:Y:S03]  /*9e80*/  HMMA.16816.F32.BF16 R140, R160.reuse, R142, RZ ;  /* 0x0000008ea08c723c */ /* 0x040fe600000418ff */
[----:B------:R-:W1:Y:S04]  /*9e90*/  LDSM.16.M88.4 R28, [R219] ;  /* 0x00000000db1c783b */ /* 0x000e680000000200 */
[----:B----4-:R-:W4:Y:S01]  /*9ea0*/  LDSM.16.M88.4 R16, [R209] ;  /* 0x00000000d110783b */ /* 0x010f220000000200 */
[C---:B------:R-:W-:Y:S03]  /*9eb0*/  HMMA.16816.F32.BF16 R136, R160.reuse, R64, RZ ;  /* 0x00000040a088723c */ /* 0x040fe600000418ff */
[----:B------:R-:W1:Y:S04]  /*9ec0*/  LDSM.16.M88.4 R176, [R206] ;  /* 0x00000000ceb0783b */ /* 0x000e680000000200 */
[----:B------:R-:W-:Y:S01]  /*9ed0*/  LDSM.16.M88.4 R148, [R215+0x4800] ;  /* 0x00480000d794783b */ /* 0x000fe20000000200 */
[C---:B------:R-:W-:Y:S03]  /*9ee0*/  HMMA.16816.F32.BF16 R52, R160.reuse, R48, RZ ;  /* 0x00000030a034723c */ /* 0x040fe600000418ff */
[----:B------:R-:W-:Y:S04]  /*9ef0*/  LDSM.16.M88.4 R180, [R207] ;  /* 0x00000000cfb4783b */ /* 0x000fe80000000200 */
[----:B------:R-:W-:Y:S01]  /*9f00*/  LDSM.16.M88.4 R152, [R215+0x4000] ;  /* 0x00400000d798783b */ /* 0x000fe20000000200 */
[C---:B------:R-:W-:Y:S03]  /*9f10*/  HMMA.16816.F32.BF16 R64, R160.reuse, R66, RZ ;  /* 0x00000042a040723c */ /* 0x040fe600000418ff */
[----:B------:R-:W-:Y:S04]  /*9f20*/  LDSM.16.M88.4 R172, [R205] ;  /* 0x00000000cdac783b */ /* 0x000fe80000000200 */
[----:B------:R-:W-:Y:S01]  /*9f30*/  LDSM.16.M88.4 R184, [R203] ;  /* 0x00000000cbb8783b */ /* 0x000fe20000000200 */
[----:B------:R-:W-:Y:S03]  /*9f40*/  HMMA.16816.F32.BF16 R48, R160, R50, RZ ;  /* 0x00000032a030723c */ /* 0x000fe600000418ff */
[----:B------:R-:W0:Y:S05]  /*9f50*/  LDGDEPBAR ;  /* 0x00000000000079af */ /* 0x000e2a0000000000 */
[C---:B--2---:R-:W-:Y:S08]  /*9f60*/  HMMA.16816.F32.BF16 R144, R156.reuse, R8, R144 ;  /* 0x000000089c90723c */ /* 0x044ff00000041890 */
[----:B------:R-:W-:Y:S01]  /*9f70*/  HMMA.16816.F32.BF16 R140, R156, R10, R140 ;  /* 0x0000000a9c8c723c */ /* 0x000fe2000004188c */
[----:B------:R-:W2:Y:S07]  /*9f80*/  LDSM.16.M88.4 R8, [R218] ;  /* 0x00000000da08783b */ /* 0x000eae0000000200 */
[C---:B-----5:R-:W-:Y:S08]  /*9f90*/  HMMA.16816.F32.BF16 R12, R160.reuse, R24, RZ ;  /* 0x00000018a00c723c */ /* 0x060ff000000418ff */
[C---:B-1----:R-:W-:Y:S08]  /*9fa0*/  HMMA.16816.F32.BF16 R60, R160.reuse, R56, RZ ;  /* 0x00000038a03c723c */ /* 0x042ff000000418ff */
        /* <DEDUP_REMOVED lines=9> */
[C---:B---3--:R-:W-:Y:S08]  /*a040*/  HMMA.16816.F32.BF16 R136, R156.reuse, R20, R136 ;  /* 0x000000149c88723c */ /* 0x048ff00000041888 */
        /* <DEDUP_REMOVED lines=8> */
[C---:B----4-:R-:W-:Y:S08]  /*a0d0*/  HMMA.16816.F32.BF16 R60, R156.reuse, R16, R60 ;  /* 0x000000109c3c723c */ /* 0x050ff0000004183c */
[C---:B------:R-:W-:Y:S01]  /*a0e0*/  HMMA.16816.F32.BF16 R56, R156.reuse, R18, R56 ;  /* 0x000000129c38723c */ /* 0x040fe20000041838 */
[----:B------:R-:W4:Y:S07]  /*a0f0*/  LDSM.16.M88.4 R16, [R215+0x6800] ;  /* 0x00680000d710783b */ /* 0x000f2e0000000200 */
[C---:B------:R-:W-:Y:S08]  /*a100*/  HMMA.16816.F32.BF16 R36, R156.reuse, R176, R36 ;  /* 0x000000b09c24723c */ /* 0x040ff00000041824 */
[----:B------:R-:W-:Y:S01]  /*a110*/  HMMA.16816.F32.BF16 R168, R156, R178, R168 ;  /* 0x000000b29ca8723c */ /* 0x000fe200000418a8 */
[----:B------:R-:W-:Y:S07]  /*a120*/  LDSM.16.M88.4 R176, [R217] ;  /* 0x00000000d9b0783b */ /* 0x000fee0000000200 */
[C---:B--2---:R-:W-:Y:S08]  /*a130*/  HMMA.16816.F32.BF16 R144, R8.reuse, R148, R144 ;  /* 0x000000940890723c */ /* 0x044ff00000041890 */
[----:B------:R-:W-:Y:S01]  /*a140*/  HMMA.16816.F32.BF16 R140, R8, R150, R140 ;  /* 0x00000096088c723c */ /* 0x000fe2000004188c */
[----:B------:R-:W2:Y:S07]  /*a150*/  LDSM.16.M88.4 R148, [R204] ;  /* 0x00000000cc94783b */ /* 0x000eae0000000200 */
        /* <DEDUP_REMOVED lines=8> */
[----:B------:R-:W5:Y:S07]  /*a1e0*/  LDSM.16.M88.4 R152, [R215+0x7800] ;  /* 0x00780000d798783b */ /* 0x000f6e0000000200 */
[C---:B------:R-:W-:Y:S08]  /*a1f0*/  HMMA.16816.F32.BF16 R164, R156.reuse, R172, R164 ;  /* 0x000000ac9ca4723c */ /* 0x040ff000000418a4 */
[----:B------:R-:W-:Y:S01]  /*a200*/  HMMA.16816.F32.BF16 R160, R156, R174, R160 ;  /* 0x000000ae9ca0723c */ /* 0x000fe200000418a0 */
[----:B------:R-:W-:Y:S04]  /*a210*/  LDSM.16.M88.4 R156, [R222+0x2000] ;  /* 0x00200000de9c783b */ /* 0x000fe80000000200 */
[----:B------:R-:W-:Y:S03]  /*a220*/  LDSM.16.M88.4 R172, [R204+0x3800] ;  /* 0x00380000ccac783b */ /* 0x000fe60000000200 */
[C---:B---3--:R-:W-:Y:S08]  /*a230*/  HMMA.16816.F32.BF16 R36, R8.reuse, R4, R36 ;  /* 0x000000040824723c */ /* 0x048ff00000041824 */
[C---:B------:R-:W-:Y:S01]  /*a240*/  HMMA.16816.F32.BF16 R168, R8.reuse, R6, R168 ;  /* 0x0000000608a8723c */ /* 0x040fe200000418a8 */
[----:B------:R-:W3:Y:S07]  /*a250*/  LDSM.16.M88.4 R4, [R221+0x8000] ;  /* 0x00800000dd04783b */ /* 0x000eee0000000200 */
[C---:B------:R-:W-:Y:S08]  /*a260*/  HMMA.16816.F32.BF16 R52, R8.reuse, R20, R52 ;  /* 0x000000140834723c */ /* 0x040ff00000041834 */
[C---:B------:R-:W-:Y:S01]  /*a270*/  HMMA.16816.F32.BF16 R48, R8.reuse, R22, R48 ;  /* 0x000000160830723c */ /* 0x040fe20000041830 */
[----:B------:R-:W1:Y:S07]  /*a280*/  LDSM.16.M88.4 R20, [R204+0x1800] ;  /* 0x00180000cc14783b */ /* 0x000e6e0000000200 */
[C---:B----4-:R-:W-:Y:S08]  /*a290*/  HMMA.16816.F32.BF16 R44, R8.reuse, R16, R44 ;  /* 0x00000010082c723c */ /* 0x050ff0000004182c */
[----:B------:R-:W-:Y:S01]  /*a2a0*/  HMMA.16816.F32.BF16 R40, R8, R18, R40 ;  /* 0x000000120828723c */ /* 0x000fe20000041828 */
[----:B------:R-:W4:Y:S07]  /*a2b0*/  LDSM.16.M88.4 R16, [R204+0x2000] ;  /* 0x00200000cc10783b */ /* 0x000f2e0000000200 */
[C---:B--2---:R-:W-:Y:S08]  /*a2c0*/  HMMA.16816.F32.BF16 R12, R176.reuse, R148, R12 ;  /* 0x00000094b00c723c */ /* 0x044ff0000004180c */
[----:B------:R-:W-:Y:S01]  /*a2d0*/  HMMA.16816.F32.BF16 R24, R176, R150, R24 ;  /* 0x00000096b018723c */ /* 0x000fe20000041818 */
[----:B------:R-:W-:Y:S07]  /*a2e0*/  LDSM.16.M88.4 R148, [R221+0x9000] ;  /* 0x00900000dd94783b */ /* 0x000fee0000000200 */
[C---:B------:R-:W-:Y:S08]  /*a2f0*/  HMMA.16816.F32.BF16 R60, R8.reuse, R28, R60 ;  /* 0x0000001c083c723c */ /* 0x040ff0000004183c */
[----:B------:R-:W-:Y:S01]  /*a300*/  HMMA.16816.F32.BF16 R56, R8, R30, R56 ;  /* 0x0000001e0838723c */ /* 0x000fe20000041838 */
[----:B------:R-:W2:Y:S07]  /*a310*/  LDSM.16.M88.4 R28, [R204+0x1000] ;  /* 0x00100000cc1c783b */ /* 0x000eae0000000200 */
[C---:B-1----:R-:W-:Y:S08]  /*a320*/  HMMA.16816.F32.BF16 R144, R176.reuse, R32, R144 ;  /* 0x00000020b090723c */ /* 0x042ff00000041890 */
[----:B------:R-:W-:Y:S01]  /*a330*/  HMMA.16816.F32.BF16 R140, R176, R34, R140 ;  /* 0x00000022b08c723c */ /* 0x000fe2000004188c */
[----:B------:R-:W1:Y:S07]  /*a340*/  LDSM.16.M88.4 R32, [R220+0x2000] ;  /* 0x00200000dc20783b */ /* 0x000e6e0000000200 */
[C---:B-----5:R-:W-:Y:S08]  /*a350*/  HMMA.16816.F32.BF16 R164, R8.reuse, R152, R164 ;  /* 0x0000009808a4723c */ /* 0x060ff000000418a4 */
[----:B------:R-:W-:Y:S01]  /*a360*/  HMMA.16816.F32.BF16 R160, R8, R154, R160 ;  /* 0x0000009a08a0723c */ /* 0x000fe200000418a0 */
[----:B------:R-:W5:Y:S04]  /*a370*/  LDSM.16.M88.4 R8, [R204+0x2800] ;  /* 0x00280000cc08783b */ /* 0x000f680000000200 */
[----:B------:R-:W1:Y:S03]  /*a380*/  LDSM.16.M88.4 R152, [R221+0x8800] ;  /* 0x00880000dd98783b */ /* 0x000e660000000200 */
[C---:B---3--:R-:W-:Y:S08]  /*a390*/  HMMA.16816.F32.BF16 R12, R156.reuse, R4, R12 ;  /* 0x000000049c0c723c */ /* 0x048ff0000004180c */
[----:B------:R-:W-:Y:S01]  /*a3a0*/  HMMA.16816.F32.BF16 R24, R156, R6, R24 ;  /* 0x000000069c18723c */ /* 0x000fe20000041818 */
[----:B------:R-:W-:Y:S07]  /*a3b0*/  LDSM.16.M88.4 R4, [R204+0x4000] ;  /* 0x00400000cc04783b */ /* 0x000fee0000000200 */
[C---:B------:R-:W-:Y:S08]  /*a3c0*/  HMMA.16816.F32.BF16 R60, R176.reuse, R20, R60 ;  /* 0x00000014b03c723c */ /* 0x040ff0000004183c */
[C---:B------:R-:W-:Y:S01]  /*a3d0*/  HMMA.16816.F32.BF16 R56, R176.reuse, R22, R56 ;  /* 0x00000016b038723c */ /* 0x040fe20000041838 */
[----:B------:R-:W-:Y:S07]  /*a3e0*/  LDSM.16.M88.4 R20, [R218+0x2000] ;  /* 0x00200000da14783b */ /* 0x000fee0000000200 */
[C---:B----4-:R-:W-:Y:S08]  /*a3f0*/  HMMA.16816.F32.BF16 R52, R176.reuse, R16, R52 ;  /* 0x00000010b034723c */ /* 0x050ff00000041834 */
[C---:B------:R-:W-:Y:S01]  /*a400*/  HMMA.16816.F32.BF16 R48, R176.reuse, R18, R48 ;  /* 0x00000012b030723c */ /* 0x040fe20000041830 */
[----:B------:R-:W3:Y:S07]  /*a410*/  LDSM.16.M88.4 R16, [R215+0x8000] ;  /* 0x00800000d710783b */ /* 0x000eee0000000200 */
[C---:B--2---:R-:W-:Y:S08]  /*a420*/  HMMA.16816.F32.BF16 R136, R176.reuse, R28, R136 ;  /* 0x0000001cb088723c */ /* 0x044ff00000041888 */
[----:B------:R-:W-:Y:S01]  /*a430*/  HMMA.16816.F32.BF16 R64, R176, R30, R64 ;  /* 0x0000001eb040723c */ /* 0x000fe20000041840 */
[----:B------:R-:W2:Y:S07]  /*a440*/  LDSM.16.M88.4 R28, [R202] ;  /* 0x00000000ca1c783b */ /* 0x000eae0000000200 */
[C---:B-1----:R-:W-:Y:S08]  /*a450*/  HMMA.16816.F32.BF16 R12, R32.reuse, R184, R12 ;  /* 0x000000b8200c723c */ /* 0x042ff0000004180c */
[----:B------:R-:W-:Y:S08]  /*a460*/  HMMA.16816.F32.BF16 R24, R32, R186, R24 ;  /* 0x000000ba2018723c */ /* 0x000ff00000041818 */
[C---:B-----5:R-:W-:Y:S08]  /*a470*/  HMMA.16816.F32.BF16 R44, R176.reuse, R8, R44 ;  /* 0x00000008b02c723c */ /* 0x060ff0000004182c */
[C---:B------:R-:W-:Y:S01]  /*a480*/  HMMA.16816.F32.BF16 R40, R176.reuse, R10, R40 ;  /* 0x0000000ab028723c */ /* 0x040fe20000041828 */
[----:B------:R-:W1:Y:S07]  /*a490*/  LDSM.16.M88.4 R8, [R217+0x2000] ;  /* 0x00200000d908783b */ /* 0x000e6e0000000200 */
[C---:B------:R-:W-:Y:S08]  /*a4a0*/  HMMA.16816.F32.BF16 R36, R176.reuse, R180, R36 ;  /* 0x000000b4b024723c */ /* 0x040ff00000041824 */
[----:B------:R-:W-:Y:S01]  /*a4b0*/  HMMA.16816.F32.BF16 R168, R176, R182, R168 ;  /* 0x000000b6b0a8723c */ /* 0x000fe200000418a8 */
[----:B------:R-:W4:Y:S07]  /*a4c0*/  LDSM.16.M88.4 R180, [R221+0x9800] ;  /* 0x00980000ddb4783b */ /* 0x000f2e0000000200 */
[C---:B------:R-:W-:Y:S08]  /*a4d0*/  HMMA.16816.F32.BF16 R144, R156.reuse, R152, R144 ;  /* 0x000000989c90723c */ /* 0x040ff00000041890 */
[----:B------:R-:W-:Y:S01]  /*a4e0*/  HMMA.16816.F32.BF16 R140, R156, R154, R140 ;  /* 0x0000009a9c8c723c */ /* 0x000fe2000004188c */
[----:B------:R-:W-:Y:S07]  /*a4f0*/  LDSM.16.M88.4 R152, [R221+0xa000] ;  /* 0x00a00000dd98783b */ /* 0x000fee0000000200 */
[C---:B---3--:R-:W-:Y:S08]  /*a500*/  HMMA.16816.F32.BF16 R12, R20.reuse, R16, R12 ;  /* 0x00000010140c723c */ /* 0x048ff0000004180c */
[----:B------:R-:W-:Y:S01]  /*a510*/  HMMA.16816.F32.BF16 R24, R20, R18, R24 ;  /* 0x000000121418723c */ /* 0x000fe20000041818 */
[----:B------:R-:W3:Y:S07]  /*a520*/  LDSM.16.M88.4 R16, [R201] ;  /* 0x00000000c910783b */ /* 0x000eee0000000200 */
[----:B------:R-:W-:Y:S08]  /*a530*/  HMMA.16816.F32.BF16 R136, R156, R148, R136 ;  /* 0x000000949c88723c */ /* 0x000ff00000041888 */
[----:B------:R-:W-:Y:S01]  /*a540*/  HMMA.16816.F32.BF16 R184, R176, R172, R164 ;  /* 0x000000acb0b8723c */ /* 0x000fe200000418a4 */
[----:B------:R-:W5:Y:S07]  /*a550*/  LDSM.16.M88.4 R164, [R215+0x8800] ;  /* 0x00880000d7a4783b */ /* 0x000f6e0000000200 */
[----:B--2---:R-:W-:Y:S08]  /*a560*/  HMMA.16816.F32.BF16 R144, R32, R28, R144 ;  /* 0x0000001c2090723c */ /* 0x004ff00000041890 */
[----:B------:R-:W-:Y:S01]  /*a570*/  HMMA.16816.F32.BF16 R148, R156, R150, R64 ;  /* 0x000000969c94723c */ /* 0x000fe20000041840 */
[----:B------:R-:W-:Y:S07]  /*a580*/  LDSM.16.M88.4 R64, [R204+0x4800] ;  /* 0x00480000cc40783b */ /* 0x000fee0000000200 */
[----:B------:R-:W-:Y:S01]  /*a590*/  HMMA.16816.F32.BF16 R140, R32, R30, R140 ;  /* 0x0000001e208c723c */ /* 0x000fe2000004188c */
[----:B------:R-:W2:Y:S07]  /*a5a0*/  LDSM.16.M88.4 R28, [R200] ;  /* 0x00000000c81c783b */ /* 0x000eae0000000200 */
[C---:B-1----:R-:W-:Y:S08]  /*a5b0*/  HMMA.16816.F32.BF16 R12, R8.reuse, R4, R12 ;  /* 0x00000004080c723c */ /* 0x042ff0000004180c */
[----:B------:R-:W-:Y:S01]  /*a5c0*/  HMMA.16816.F32.BF16 R24, R8, R6, R24 ;  /* 0x000000060818723c */ /* 0x000fe20000041818 */
[----:B------:R-:W1:Y:S07]  /*a5d0*/  LDSM.16.M88.4 R4, [R215+0x9000] ;  /* 0x00900000d704783b */ /* 0x000e6e0000000200 */
[C---:B----4-:R-:W-:Y:S08]  /*a5e0*/  HMMA.16816.F32.BF16 R60, R156.reuse, R180, R60 ;  /* 0x000000b49c3c723c */ /* 0x050ff0000004183c */
[----:B------:R-:W-:Y:S01]  /*a5f0*/  HMMA.16816.F32.BF16 R56, R156, R182, R56 ;  /* 0x000000b69c38723c */ /* 0x000fe20000041838 */
[----:B------:R-:W-:-:S02]  /*a600*/  FMUL.FTZ R13, R13, c[0x0][0x2ec] ;  /* 0x0000bb000d0d7a20 */ /* 0x000fc40000410000 */
[----:B------:R-:W-:Y:S02]  /*a610*/  FMUL.FTZ R0, R12, c[0x0][0x2ec] ;  /* 0x0000bb000c007a20 */ /* 0x000fe40000410000 */
[----:B------:R4:W1:Y:S01]  /*a620*/  MUFU.TANH R135, R13 ;  /* 0x0000000d00877308 */ /* 0x0008620000002400 */
[----:B------:R-:W-:Y:S02]  /*a630*/  FMUL.FTZ R2, R14, c[0x0][0x2ec] ;  /* 0x0000bb000e027a20 */ /* 0x000fe40000410000 */
[C---:B---3--:R-:W-:Y:S01]  /*a640*/  HMMA.16816.F32.BF16 R136, R32.reuse, R16, R136 ;  /* 0x000000102088723c */ /* 0x048fe20000041888 */
[----:B------:R-:W-:Y:S02]  /*a650*/  FMUL.FTZ R172, R15, c[0x0][0x2ec] ;  /* 0x0000bb000fac7a20 */ /* 0x000fe40000410000 */
[----:B------:R-:W-:Y:S02]  /*a660*/  FMUL.FTZ R24, R24, c[0x0][0x2ec] ;  /* 0x0000bb0018187a20 */ /* 0x000fe40000410000 */
[----:B------:R-:W-:Y:S01]  /*a670*/  FMUL.FTZ R25, R25, c[0x0][0x2ec] ;  /* 0x0000bb0019197a20 */ /* 0x000fe20000410000 */
[----:B------:R-:W-:Y:S01]  /*a680*/  MUFU.TANH R0, R0 ;  /* 0x0000000000007308 */ /* 0x000fe20000002400 */
[----:B------:R-:W-:Y:S01]  /*a690*/  FMUL.FTZ R26, R26, c[0x0][0x2ec] ;  /* 0x0000bb001a1a7a20 */ /* 0x000fe20000410000 */
[----:B------:R-:W-:Y:S01]  /*a6a0*/  HMMA.16816.F32.BF16 R148, R32, R18, R148 ;  /* 0x000000122094723c */ /* 0x000fe20000041894 */
[----:B------:R-:W3:Y:S01]  /*a6b0*/  LDSM.16.M88.4 R16, [R215+0x9800] ;  /* 0x00980000d710783b */ /* 0x000ee20000000200 */
[----:B------:R-:W-:-:S03]  /*a6c0*/  FMUL.FTZ R27, R27, c[0x0][0x2ec] ;  /* 0x0000bb001b1b7a20 */ /* 0x000fc60000410000 */
[----:B----4-:R-:W4:Y:S01]  /*a6d0*/  LDSM.16.M88.4 R12, [R221+0xa800] ;  /* 0x00a80000dd0c783b */ /* 0x010f220000000200 */
[----:B------:R-:W-:Y:S02]  /*a6e0*/  MUFU.TANH R173, R24 ;  /* 0x0000001800ad7308 */ /* 0x000fe40000002400 */
[C---:B-----5:R-:W-:Y:S06]  /*a6f0*/  HMMA.16816.F32.BF16 R144, R20.reuse, R164, R144 ;  /* 0x000000a41490723c */ /* 0x060fec0000041890 */
[----:B------:R-:W5:Y:S02]  /*a700*/  MUFU.TANH R172, R172 ;  /* 0x000000ac00ac7308 */ /* 0x000f640000002400 */
[----:B------:R-:W-:Y:S01]  /*a710*/  HMMA.16816.F32.BF16 R140, R20, R166, R140 ;  /* 0x000000a6148c723c */ /* 0x000fe2000004188c */
[----:B------:R-:W-:Y:S05]  /*a720*/  LDSM.16.M88.4 R164, [R204+0x5000] ;  /* 0x00500000cca4783b */ /* 0x000fea0000000200 */
[----:B------:R-:W-:Y:S02]  /*a730*/  MUFU.TANH R2, R2 ;  /* 0x0000000200027308 */ /* 0x000fe40000002400 */
[C---:B--2---:R-:W-:Y:S08]  /*a740*/  HMMA.16816.F32.BF16 R60, R32.reuse, R28, R60 ;  /* 0x0000001c203c723c */ /* 0x044ff0000004183c */
[----:B------:R-:W-:Y:S01]  /*a750*/  HMMA.16816.F32.BF16 R56, R32, R30, R56 ;  /* 0x0000001e2038723c */ /* 0x000fe20000041838 */
[----:B------:R-:W-:Y:S07]  /*a760*/  LDSM.16.M88.4 R28, [R215+0xa000] ;  /* 0x00a00000d71c783b */ /* 0x000fee0000000200 */
[C---:B-1----:R-:W-:Y:S08]  /*a770*/  HMMA.16816.F32.BF16 R136, R20.reuse, R4, R136 ;  /* 0x000000041488723c */ /* 0x042ff00000041888 */
[----:B------:R-:W-:Y:S01]  /*a780*/  HMMA.16816.F32.BF16 R148, R20, R6, R148 ;  /* 0x000000061494723c */ /* 0x000fe20000041894 */
[----:B------:R-:W1:Y:S07]  /*a790*/  LDSM.16.M88.4 R4, [R204+0x5800] ;  /* 0x00580000cc04783b */ /* 0x000e6e0000000200 */
[C---:B------:R-:W-:Y:S01]  /*a7a0*/  HMMA.16816.F32.BF16 R52, R156.reuse, R152, R52 ;  /* 0x000000989c34723c */ /* 0x040fe20000041834 */
[----:B------:R-:W-:Y:S07]  /*a7b0*/  MUFU.TANH R152, R25 ;  /* 0x0000001900987308 */ /* 0x000fee0000002400 */
[----:B------:R-:W-:Y:S01]  /*a7c0*/  HMMA.16816.F32.BF16 R48, R156, R154, R48 ;  /* 0x0000009a9c30723c */ /* 0x000fe20000041830 */
[----:B------:R-:W2:Y:S07]  /*a7d0*/  MUFU.TANH R153, R26 ;  /* 0x0000001a00997308 */ /* 0x000eae0000002400 */
[C---:B------:R-:W-:Y:S01]  /*a7e0*/  HMMA.16816.F32.BF16 R144, R8.reuse, R64, R144 ;  /* 0x000000400890723c */ /* 0x040fe20000041890 */
[----:B------:R1:W-:Y:S07]  /*a7f0*/  MUFU.TANH R154, R27 ;  /* 0x0000001b009a7308 */ /* 0x0003ee0000002400 */
[----:B------:R-:W-:Y:S01]  /*a800*/  HMMA.16816.F32.BF16 R140, R8, R66, R140 ;  /* 0x00000042088c723c */ /* 0x000fe2000004188c */
[----:B------:R-:W2:Y:S07]  /*a810*/  LDSM.16.M88.4 R64, [R198] ;  /* 0x00000000c640783b */ /* 0x000eae0000000200 */
[C---:B---3--:R-:W-:Y:S01]  /*a820*/  HMMA.16816.F32.BF16 R60, R20.reuse, R16, R60 ;  /* 0x00000010143c723c */ /* 0x048fe2000004183c */
[----:B-1----:R-:W1:Y:S07]  /*a830*/  LDSM.16.M88.4 R24, [R199] ;  /* 0x00000000c718783b */ /* 0x002e6e0000000200 */
[----:B------:R-:W-:Y:S01]  /*a840*/  HMMA.16816.F32.BF16 R56, R20, R18, R56 ;  /* 0x000000121438723c */ /* 0x000fe20000041838 */
[----:B------:R-:W-:Y:S01]  /*a850*/  LDSM.16.M88.4 R16, [R221+0xb000] ;  /* 0x00b00000dd10783b */ /* 0x000fe20000000200 */
[----:B------:R-:W-:-:S02]  /*a860*/  FMUL.FTZ R144, R144, c[0x0][0x2ec] ;  /* 0x0000bb0090907a20 */ /* 0x000fc40000410000 */
[----:B------:R-:W-:Y:S02]  /*a870*/  FMUL.FTZ R146, R146, c[0x0][0x2ec] ;  /* 0x0000bb0092927a20 */ /* 0x000fe40000410000 */
[----:B------:R-:W-:Y:S02]  /*a880*/  FMUL.FTZ R145, R145, c[0x0][0x2ec] ;  /* 0x0000bb0091917a20 */ /* 0x000fe40000410000 */
[----:B----4-:R-:W-:Y:S01]  /*a890*/  HMMA.16816.F32.BF16 R44, R156, R12, R44 ;  /* 0x0000000c9c2c723c */ /* 0x010fe2000004182c */
[----:B------:R3:W4:Y:S01]  /*a8a0*/  MUFU.TANH R155, R146 ;  /* 0x00000092009b7308 */ /* 0x0007220000002400 */
[----:B------:R-:W-:Y:S02]  /*a8b0*/  FMUL.FTZ R140, R140, c[0x0][0x2ec] ;  /* 0x0000bb008c8c7a20 */ /* 0x000fe40000410000 */
[----:B------:R-:W-:Y:S02]  /*a8c0*/  FMUL.FTZ R142, R142, c[0x0][0x2ec] ;  /* 0x0000bb008e8e7a20 */ /* 0x000fe40000410000 */
[----:B------:R-:W-:-:S02]  /*a8d0*/  FMUL.FTZ R141, R141, c[0x0][0x2ec] ;  /* 0x0000bb008d8d7a20 */ /* 0x000fc40000410000 */
[----:B------:R-:W-:Y:S01]  /*a8e0*/  HMMA.16816.F32.BF16 R60, R8, R4, R60 ;  /* 0x00000004083c723c */ /* 0x000fe2000004183c */
[----:B------:R-:W-:Y:S01]  /*a8f0*/  MUFU.TANH R144, R144 ;  /* 0x0000009000907308 */ /* 0x000fe20000002400 */
[----:B------:R-:W-:-:S06]  /*a900*/  FMUL.FTZ R143, R143, c[0x0][0x2ec] ;  /* 0x0000bb008f8f7a20 */ /* 0x000fcc0000410000 */
[----:B------:R-:W-:Y:S01]  /*a910*/  HMMA.16816.F32.BF16 R56, R8, R6, R56 ;  /* 0x000000060838723c */ /* 0x000fe20000041838 */
[----:B------:R-:W4:Y:S01]  /*a920*/  LDSM.16.M88.4 R4, [R215+0xa800] ;  /* 0x00a80000d704783b */ /* 0x000f220000000200 */
[----:B---3--:R-:W-:Y:S01]  /*a930*/  FMUL.FTZ R146, R147, c[0x0][0x2ec] ;  /* 0x0000bb0093927a20 */ /* 0x008fe20000410000 */
[----:B------:R-:W3:Y:S05]  /*a940*/  MUFU.TANH R145, R145 ;  /* 0x0000009100917308 */ /* 0x000eea0000002400 */
[C---:B--2---:R-:W-:Y:S03]  /*a950*/  HMMA.16816.F32.BF16 R44, R32.reuse, R64, R44 ;  /* 0x00000040202c723c */ /* 0x044fe6000004182c */
[----:B------:R-:W-:Y:S05]  /*a960*/  MUFU.TANH R146, R146 ;  /* 0x0000009200927308 */ /* 0x000fea0000002400 */
[----:B-1----:R-:W-:Y:S01]  /*a970*/  HMMA.16816.F32.BF16 R52, R32, R24, R52 ;  /* 0x000000182034723c */ /* 0x002fe20000041834 */
[----:B------:R-:W-:-:S02]  /*a980*/  FMUL.FTZ R63, R63, c[0x0][0x2ec] ;  /* 0x0000bb003f3f7a20 */ /* 0x000fc40000410000 */
[----:B------:R-:W-:Y:S01]  /*a990*/  MUFU.TANH R140, R140 ;  /* 0x0000008c008c7308 */ /* 0x000fe20000002400 */
[----:B------:R-:W-:Y:S02]  /*a9a0*/  FMUL.FTZ R61, R61, c[0x0][0x2ec] ;  /* 0x0000bb003d3d7a20 */ /* 0x000fe40000410000 */
[----:B------:R-:W-:Y:S02]  /*a9b0*/  FMUL.FTZ R60, R60, c[0x0][0x2ec] ;  /* 0x0000bb003c3c7a20 */ /* 0x000fe40000410000 */
[----:B------:R-:W-:Y:S01]  /*a9c0*/  HMMA.16816.F32.BF16 R48, R32, R26, R48 ;  /* 0x0000001a2030723c */ /* 0x000fe20000041830 */
[----:B------:R-:W-:Y:S01]  /*a9d0*/  LDSM.16.M88.4 R24, [R221+0xb800] ;  /* 0x00b80000dd18783b */ /* 0x000fe20000000200 */
[----:B------:R-:W-:Y:S01]  /*a9e0*/  FMUL.FTZ R58, R58, c[0x0][0x2ec] ;  /* 0x0000bb003a3a7a20 */ /* 0x000fe20000410000 */
[----:B------:R-:W1:Y:S01]  /*a9f0*/  MUFU.TANH R142, R142 ;  /* 0x0000008e008e7308 */ /* 0x000e620000002400 */
[----:B------:R-:W-:Y:S02]  /*aa00*/  FMUL.FTZ R57, R57, c[0x0][0x2ec] ;  /* 0x0000bb0039397a20 */ /* 0x000fe40000410000 */
[----:B------:R-:W-:-:S02]  /*aa10*/  FMUL.FTZ R62, R62, c[0x0][0x2ec] ;  /* 0x0000bb003e3e7a20 */ /* 0x000fc40000410000 */
[----:B------:R-:W-:Y:S01]  /*aa20*/  HMMA.16816.F32.BF16 R40, R156, R14, R40 ;  /* 0x0000000e9c28723c */ /* 0x000fe20000041828 */
[----:B------:R-:W2:Y:S01]  /*aa30*/  LDSM.16.M88.4 R12, [R204+0x6000] ;  /* 0x00600000cc0c783b */ /* 0x000ea20000000200 */
[----:B------:R-:W-:Y:S01]  /*aa40*/  FMUL.FTZ R56, R56, c[0x0][0x2ec] ;  /* 0x0000bb0038387a20 */ /* 0x000fe20000410000 */
[----:B------:R-:W-:Y:S01]  /*aa50*/  MUFU.TANH R141, R141 ;  /* 0x0000008d008d7308 */ /* 0x000fe20000002400 */
[----:B------:R-:W-:-:S04]  /*aa60*/  FMUL.FTZ R59, R59, c[0x0][0x2ec] ;  /* 0x0000bb003b3b7a20 */ /* 0x000fc80000410000 */
[C---:B------:R-:W-:Y:S03]  /*aa70*/  HMMA.16816.F32.BF16 R52, R20.reuse, R28, R52 ;  /* 0x0000001c1434723c */ /* 0x040fe60000041834 */
[----:B------:R-:W1:Y:S05]  /*aa80*/  MUFU.TANH R143, R143 ;  /* 0x0000008f008f7308 */ /* 0x000e6a0000002400 */
[C---:B------:R-:W-:Y:S01]  /*aa90*/  HMMA.16816.F32.BF16 R48, R20.reuse, R30, R48 ;  /* 0x0000001e1430723c */ /* 0x040fe20000041830 */
[----:B------:R-:W1:Y:S02]  /*aaa0*/  LDSM.16.M88.4 R28, [R197] ;  /* 0x00000000c51c783b */ /* 0x000e640000000200 */
[----:B------:R-:W-:Y:S05]  /*aab0*/  MUFU.TANH R60, R60 ;  /* 0x0000003c003c7308 */ /* 0x000fea0000002400 */
[----:B----4-:R-:W-:Y:S01]  /*aac0*/  HMMA.16816.F32.BF16 R44, R20, R4, R44 ;  /* 0x00000004142c723c */ /* 0x010fe2000004182c */
[----:B------:R-:W4:Y:S02]  /*aad0*/  S2R R4, SR_TID.X ;  /* 0x0000000000047919 */ /* 0x000f240000002100 */
[----:B------:R-:W-:Y:S05]  /*aae0*/  MUFU.TANH R62, R62 ;  /* 0x0000003e003e7308 */ /* 0x000fea0000002400 */
[C---:B------:R-:W-:Y:S03]  /*aaf0*/  HMMA.16816.F32.BF16 R36, R156.reuse, R16, R36 ;  /* 0x000000109c24723c */ /* 0x040fe60000041824 */
[----:B------:R-:W-:Y:S05]  /*ab00*/  MUFU.TANH R56, R56 ;  /* 0x0000003800387308 */ /* 0x000fea0000002400 */
[----:B------:R-:W-:Y:S01]  /*ab10*/  HMMA.16816.F32.BF16 R168, R156, R18, R168 ;  /* 0x000000129ca8723c */ /* 0x000fe200000418a8 */
[----:B------:R-:W3:Y:S02]  /*ab20*/  LDSM.16.M88.4 R16, [R204+0x6800] ;  /* 0x00680000cc10783b */ /* 0x000ee40000000200 */
[----:B------:R-:W-:Y:S05]  /*ab30*/  MUFU.TANH R59, R59 ;  /* 0x0000003b003b7308 */ /* 0x000fea0000002400 */
[----:B------:R-:W-:Y:S01]  /*ab40*/  HMMA.16816.F32.BF16 R40, R32, R66, R40 ;  /* 0x000000422028723c */ /* 0x000fe20000041828 */
[----:B----4-:R-:W-:-:S07]  /*ab50*/  IMAD.SHL.U32 R4, R4, 0x2, RZ ;  /* 0x0000000204047824 */ /* 0x010fce00078e00ff */
[----:B--2---:R-:W-:Y:S08]  /*ab60*/  HMMA.16816.F32.BF16 R52, R8, R12, R52 ;  /* 0x0000000c0834723c */ /* 0x004ff00000041834 */
[----:B-1----:R-:W-:Y:S07]  /*ab70*/  HMMA.16816.F32.BF16 R36, R32, R28, R36 ;  /* 0x0000001c2024723c */ /* 0x002fee0000041824 */
[----:B------:R-:W-:Y:S01]  /*ab80*/  LOP3.LUT R28, R4, 0x6, RZ, 0xc0, !PT ;  /* 0x00000006041c7812 */ /* 0x000fe200078ec0ff */
[----:B------:R-:W-:Y:S01]  /*ab90*/  HMMA.16816.F32.BF16 R48, R8, R14, R48 ;  /* 0x0000000e0830723c */ /* 0x000fe20000041830 */
[----:B------:R-:W1:Y:S03]  /*aba0*/  LDSM.16.M88.4 R12, [R215+0xb000] ;  /* 0x00b00000d70c783b */ /* 0x000e660000000200 */
[----:B------:R-:W-:-:S04]  /*abb0*/  IMAD R28, R229, 0x80, R28 ;  /* 0x00000080e51c7824 */ /* 0x000fc800078e021c */
[----:B------:R-:W-:Y:S01]  /*abc0*/  HMMA.16816.F32.BF16 R40, R20, R6, R40 ;  /* 0x000000061428723c */ /* 0x000fe20000041828 */
[----:B------:R-:W-:Y:S01]  /*abd0*/  IADD3 R4, R28, 0x1, RZ ;  /* 0x000000011c047810 */ /* 0x000fe20007ffe0ff */
[----:B------:R-:W-:Y:S01]  /*abe0*/  FMUL.FTZ R54, R54, c[0x0][0x2ec] ;  /* 0x0000bb0036367a20 */ /* 0x000fe20000410000 */
[----:B------:R-:W-:Y:S01]  /*abf0*/  IADD3 R5, R28, 0x8, RZ ;  /* 0x000000081c057810 */ /* 0x000fe20007ffe0ff */
[----:B------:R-:W-:Y:S01]  /*ac00*/  FMUL.FTZ R52, R52, c[0x0][0x2ec] ;  /* 0x0000bb0034347a20 */ /* 0x000fe20000410000 */
[CC--:B------:R-:W-:Y:S01]  /*ac10*/  ISETP.GE.AND P3, PT, R4.reuse, R189.reuse, PT ;  /* 0x000000bd0400720c */ /* 0x0c0fe20003f66270 */
[----:B------:R-:W-:Y:S01]  /*ac20*/  FMUL.FTZ R53, R53, c[0x0][0x2ec] ;  /* 0x0000bb0035357a20 */ /* 0x000fe20000410000 */
[-C--:B------:R-:W-:Y:S01]  /*ac30*/  ISETP.GE.AND P5, PT, R4, R188.reuse, PT ;  /* 0x000000bc0400720c */ /* 0x080fe20003fa6270 */
[----:B------:R-:W-:Y:S01]  /*ac40*/  HMMA.16816.F32.BF16 R136, R8, R164, R136 ;  /* 0x000000a40888723c */ /* 0x000fe20000041888 */
[C---:B------:R-:W-:Y:S01]  /*ac50*/  ISETP.GE.AND P6, PT, R5.reuse, R189, PT ;  /* 0x000000bd0500720c */ /* 0x040fe20003fc6270 */
[----:B------:R-:W-:Y:S01]  /*ac60*/  MUFU.TANH R165, R63 ;  /* 0x0000003f00a57308 */ /* 0x000fe20000002400 */
[----:B------:R-:W-:Y:S01]  /*ac70*/  ISETP.GE.AND P4, PT, R5, R188, PT ;  /* 0x000000bc0500720c */ /* 0x000fe20003f86270 */
[----:B------:R-:W-:Y:S01]  /*ac80*/  FMUL.FTZ R55, R55, c[0x0][0x2ec] ;  /* 0x0000bb0037377a20 */ /* 0x000fe20000410000 */
[----:B------:R-:W2:Y:S01]  /*ac90*/  LDSM.16.M88.4 R4, [R196] ;  /* 0x00000000c404783b */ /* 0x000ea20000000200 */
[----:B------:R-:W-:-:S02]  /*aca0*/  FSEL R29, R135, -INF , !P3 ;  /* 0xff800000871d7808 */ /* 0x000fc40005800000 */
[C---:B---3--:R-:W-:Y:S01]  /*acb0*/  HMMA.16816.F32.BF16 R44, R8.reuse, R16, R44 ;  /* 0x00000010082c723c */ /* 0x048fe2000004182c */
[----:B-----5:R-:W-:Y:S01]  /*acc0*/  FSEL R66, R172, -INF , !P5 ;  /* 0xff800000ac427808 */ /* 0x020fe20006800000 */
[----:B------:R-:W-:Y:S01]  /*acd0*/  FMUL.FTZ R50, R50, c[0x0][0x2ec] ;  /* 0x0000bb0032327a20 */ /* 0x000fe20000410000 */
[----:B------:R-:W-:Y:S01]  /*ace0*/  FSEL R153, R153, -INF , !P4 ;  /* 0xff80000099997808 */ /* 0x000fe20006000000 */
[----:B------:R-:W-:Y:S01]  /*acf0*/  FMUL.FTZ R51, R51, c[0x0][0x2ec] ;  /* 0x0000bb0033337a20 */ /* 0x000fe20000410000 */
[----:B------:R-:W-:Y:S01]  /*ad00*/  MUFU.TANH R52, R52 ;  /* 0x0000003400347308 */ /* 0x000fe20000002400 */
[----:B------:R-:W-:Y:S01]  /*ad10*/  FMUL.FTZ R48, R48, c[0x0][0x2ec] ;  /* 0x0000bb0030307a20 */ /* 0x000fe20000410000 */
[----:B------:R-:W-:Y:S01]  /*ad20*/  IADD3 R16, R28, 0x9, RZ ;  /* 0x000000091c107810 */ /* 0x000fe20007ffe0ff */
[----:B------:R-:W-:Y:S01]  /*ad30*/  HMMA.16816.F32.BF16 R148, R8, R166, R148 ;  /* 0x000000a60894723c */ /* 0x000fe20000041894 */
[----:B------:R-:W-:Y:S02]  /*ad40*/  FMUL.FTZ R49, R49, c[0x0][0x2ec] ;  /* 0x0000bb0031317a20 */ /* 0x000fe40000410000 */
[----:B------:R-:W-:-:S02]  /*ad50*/  ISETP.GE.AND P3, PT, R16, R189, PT ;  /* 0x000000bd1000720c */ /* 0x000fc40003f66270 */
[-C--:B------:R-:W-:Y:S01]  /*ad60*/  ISETP.GE.AND P5, PT, R16, R188.reuse, PT ;  /* 0x000000bc1000720c */ /* 0x080fe20003fa6270 */
[----:B------:R-:W-:Y:S01]  /*ad70*/  MUFU.TANH R167, R58 ;  /* 0x0000003a00a77308 */ /* 0x000fe20000002400 */
[----:B------:R-:W-:Y:S01]  /*ad80*/  IADD3 R16, R28, 0x10, RZ ;  /* 0x000000101c107810 */ /* 0x000fe20007ffe0ff */
[----:B------:R-:W-:Y:S01]  /*ad90*/  HMMA.16816.F32.BF16 R184, R156, R24, R184 ;  /* 0x000000189cb8723c */ /* 0x000fe200000418b8 */
[----:B------:R-:W-:Y:S02]  /*ada0*/  FMUL.FTZ R136, R136, c[0x0][0x2ec] ;  /* 0x0000bb0088887a20 */ /* 0x000fe40000410000 */
[----:B------:R-:W-:-:S03]  /*adb0*/  ISETP.GE.AND P4, PT, R16, R188, PT ;  /* 0x000000bc1000720c */ /* 0x000fc60003f86270 */
[----:B------:R3:W4:Y:S01]  /*adc0*/  MUFU.TANH R147, R136 ;  /* 0x0000008800937308 */ /* 0x0007220000002400 */
[----:B------:R-:W-:Y:S01]  /*add0*/  FSEL R64, R155, -INF , !P4 ;  /* 0xff8000009b407808 */ /* 0x000fe20006000000 */
[----:B------:R-:W-:Y:S01]  /*ade0*/  HMMA.16816.F32.BF16 R40, R8, R18, R40 ;  /* 0x000000120828723c */ /* 0x000fe20000041828 */
[----:B------:R-:W-:Y:S02]  /*adf0*/  FMUL.FTZ R44, R44, c[0x0][0x2ec] ;  /* 0x0000bb002c2c7a20 */ /* 0x000fe40000410000 */
[----:B------:R-:W-:Y:S02]  /*ae00*/  FMUL.FTZ R45, R45, c[0x0][0x2ec] ;  /* 0x0000bb002d2d7a20 */ /* 0x000fe40000410000 */
[----:B------:R-:W-:Y:S01]  /*ae10*/  FMUL.FTZ R47, R47, c[0x0][0x2ec] ;  /* 0x0000bb002f2f7a20 */ /* 0x000fe20000410000 */
[----:B------:R-:W-:Y:S02]  /*ae20*/  MUFU.TANH R166, R57 ;  /* 0x0000003900a67308 */ /* 0x000fe40000002400 */
[----:B------:R-:W-:Y:S01]  /*ae30*/  HMMA.16816.F32.BF16 R160, R176, R174, R160 ;  /* 0x000000aeb0a0723c */ /* 0x000fe200000418a0 */
[----:B------:R-:W-:-:S02]  /*ae40*/  FMUL.FTZ R150, R150, c[0x0][0x2ec] ;  /* 0x0000bb0096967a20 */ /* 0x000fc40000410000 */
[----:B------:R-:W-:Y:S02]  /*ae50*/  FMUL.FTZ R149, R149, c[0x0][0x2ec] ;  /* 0x0000bb0095957a20 */ /* 0x000fe40000410000 */
[----:B---3--:R-:W-:Y:S02]  /*ae60*/  FMUL.FTZ R136, R137, c[0x0][0x2ec] ;  /* 0x0000bb0089887a20 */ /* 0x008fe40000410000 */
[----:B------:R-:W-:Y:S01]  /*ae70*/  FSEL R174, R173, -INF , !P6 ;  /* 0xff800000adae7808 */ /* 0x000fe20007000000 */
[----:B------:R-:W-:Y:S01]  /*ae80*/  FMUL.FTZ R137, R138, c[0x0][0x2ec] ;  /* 0x0000bb008a897a20 */ /* 0x000fe20000410000 */
[----:B-1----:R-:W-:Y:S01]  /*ae90*/  HMMA.16816.F32.BF16 R36, R20, R12, R36 ;  /* 0x0000000c1424723c */ /* 0x002fe20000041824 */
[----:B------:R-:W-:Y:S01]  /*aea0*/  FMUL.FTZ R138, R139, c[0x0][0x2ec] ;  /* 0x0000bb008b8a7a20 */ /* 0x000fe20000410000 */
[-C--:B------:R-:W-:Y:S01]  /*aeb0*/  ISETP.GE.AND P6, PT, R16, R189.reuse, PT ;  /* 0x000000bd1000720c */ /* 0x080fe20003fc6270 */
[----:B------:R-:W-:Y:S01]  /*aec0*/  FMUL.FTZ R139, R148, c[0x0][0x2ec] ;  /* 0x0000bb00948b7a20 */ /* 0x000fe20000410000 */
[----:B------:R1:W-:Y:S01]  /*aed0*/  MUFU.TANH R176, R54 ;  /* 0x0000003600b07308 */ /* 0x0003e20000002400 */
[----:B------:R-:W-:Y:S01]  /*aee0*/  FSEL R175, R152, -INF , !P3 ;  /* 0xff80000098af7808 */ /* 0x000fe20005800000 */
[----:B------:R-:W3:Y:S01]  /*aef0*/  LDSM.16.M88.4 R16, [R215+0xb800] ;  /* 0x00b80000d710783b */ /* 0x000ee20000000200 */
[C---:B------:R-:W-:Y:S01]  /*af00*/  IADD3 R13, R28.reuse, 0x11, RZ ;  /* 0x000000111c0d7810 */ /* 0x040fe20007ffe0ff */
[C---:B------:R-:W-:Y:S01]  /*af10*/  HMMA.16816.F32.BF16 R168, R32.reuse, R30, R168 ;  /* 0x0000001e20a8723c */ /* 0x040fe200000418a8 */
[----:B------:R-:W-:Y:S01]  /*af20*/  IADD3 R12, R28, 0x18, RZ ;  /* 0x000000181c0c7810 */ /* 0x000fe20007ffe0ff */
[----:B------:R-:W-:Y:S01]  /*af30*/  FMUL.FTZ R148, R151, c[0x0][0x2ec] ;  /* 0x0000bb0097947a20 */ /* 0x000fe20000410000 */
[----:B------:R-:W-:Y:S01]  /*af40*/  ISETP.GE.AND P3, PT, R13, R189, PT ;  /* 0x000000bd0d00720c */ /* 0x000fe20003f66270 */
[----:B------:R5:W-:Y:S01]  /*af50*/  MUFU.TANH R179, R44 ;  /* 0x0000002c00b37308 */ /* 0x000be20000002400 */
[----:B------:R-:W-:Y:S01]  /*af60*/  ISETP.GE.AND P4, PT, R12, R188, PT ;  /* 0x000000bc0c00720c */ /* 0x000fe20003f86270 */
[----:B------:R-:W-:Y:S01]  /*af70*/  FMUL.FTZ R41, R41, c[0x0][0x2ec] ;  /* 0x0000bb0029297a20 */ /* 0x000fe20000410000 */
[----:B------:R-:W-:Y:S01]  /*af80*/  FSEL R58, R145, -INF , !P3 ;  /* 0xff800000913a7808 */ /* 0x000fe20005800000 */
[----:B--2---:R-:W-:Y:S01]  /*af90*/  HMMA.16816.F32.BF16 R184, R32, R4, R184 ;  /* 0x0000000420b8723c */ /* 0x004fe200000418b8 */
[----:B------:R-:W-:Y:S01]  /*afa0*/  FSEL R63, R142, -INF , !P4 ;  /* 0xff8000008e3f7808 */ /* 0x000fe20006000000 */
[----:B------:R-:W-:-:S02]  /*afb0*/  FMUL.FTZ R30, R46, c[0x0][0x2ec] ;  /* 0x0000bb002e1e7a20 */ /* 0x000fc40000410000 */
[----:B------:R-:W-:Y:S01]  /*afc0*/  MUFU.TANH R136, R136 ;  /* 0x0000008800887308 */ /* 0x000fe20000002400 */
[----:B-1----:R-:W-:Y:S01]  /*afd0*/  FSEL R54, R144, -INF , !P6 ;  /* 0xff80000090367808 */ /* 0x002fe20007000000 */
[----:B------:R-:W-:Y:S01]  /*afe0*/  FMUL.FTZ R42, R42, c[0x0][0x2ec] ;  /* 0x0000bb002a2a7a20 */ /* 0x000fe20000410000 */
[-C--:B------:R-:W-:Y:S01]  /*aff0*/  ISETP.GE.AND P6, PT, R12, R189.reuse, PT ;  /* 0x000000bd0c00720c */ /* 0x080fe20003fc6270 */
[----:B------:R-:W-:Y:S01]  /*b000*/  HMMA.16816.F32.BF16 R160, R156, R26, R160 ;  /* 0x0000001a9ca0723c */ /* 0x000fe200000418a0 */
[C---:B------:R-:W-:Y:S01]  /*b010*/  IADD3 R12, R28.reuse, 0x19, RZ ;  /* 0x000000191c0c7810 */ /* 0x040fe20007ffe0ff */
[----:B------:R-:W1:Y:S01]  /*b020*/  LDSM.16.M88.4 R24, [R204+0x7000] ;  /* 0x00700000cc18783b */ /* 0x000e620000000200 */
[----:B------:R-:W-:Y:S01]  /*b030*/  IADD3 R5, R28, 0x20, RZ ;  /* 0x000000201c057810 */ /* 0x000fe20007ffe0ff */
[----:B------:R-:W2:Y:S01]  /*b040*/  MUFU.TANH R138, R138 ;  /* 0x0000008a008a7308 */ /* 0x000ea20000002400 */
[----:B-----5:R-:W-:Y:S01]  /*b050*/  FSEL R44, R154, -INF , !P5 ;  /* 0xff8000009a2c7808 */ /* 0x020fe20006800000 */
[----:B------:R-:W-:Y:S01]  /*b060*/  FMUL.FTZ R31, R43, c[0x0][0x2ec] ;  /* 0x0000bb002b1f7a20 */ /* 0x000fe20000410000 */
[----:B------:R-:W-:Y:S01]  /*b070*/  ISETP.GE.AND P5, PT, R13, R188, PT ;  /* 0x000000bc0d00720c */ /* 0x000fe20003fa6270 */
[----:B------:R-:W-:Y:S01]  /*b080*/  HMMA.16816.F32.BF16 R168, R20, R14, R168 ;  /* 0x0000000e14a8723c */ /* 0x000fe200000418a8 */
[----:B------:R-:W-:-:S02]  /*b090*/  ISETP.GE.AND P3, PT, R12, R189, PT ;  /* 0x000000bd0c00720c */ /* 0x000fc40003f66270 */
[----:B------:R-:W-:Y:S01]  /*b0a0*/  FSEL R65, R146, -INF , !P5 ;  /* 0xff80000092417808 */ /* 0x000fe20006800000 */
[----:B------:R-:W5:Y:S01]  /*b0b0*/  MUFU.TANH R137, R137 ;  /* 0x0000008900897308 */ /* 0x000f620000002400 */
[-C--:B------:R-:W-:Y:S02]  /*b0c0*/  ISETP.GE.AND P5, PT, R12, R188.reuse, PT ;  /* 0x000000bc0c00720c */ /* 0x080fe40003fa6270 */
[----:B------:R-:W-:Y:S02]  /*b0d0*/  IADD3 R4, R28, 0x21, RZ ;  /* 0x000000211c047810 */ /* 0x000fe40007ffe0ff */
[----:B------:R-:W-:Y:S02]  /*b0e0*/  FSEL R57, R140, -INF , !P6 ;  /* 0xff8000008c397808 */ /* 0x000fe40007000000 */
[C---:B------:R-:W-:Y:S01]  /*b0f0*/  ISETP.GE.AND P6, PT, R5.reuse, R189, PT ;  /* 0x000000bd0500720c */ /* 0x040fe20003fc6270 */
[----:B------:R-:W-:Y:S01]  /*b100*/  MUFU.TANH R139, R139 ;  /* 0x0000008b008b7308 */ /* 0x000fe20000002400 */
[-C--:B------:R-:W-:Y:S01]  /*b110*/  ISETP.GE.AND P4, PT, R5, R188.reuse, PT ;  /* 0x000000bc0500720c */ /* 0x080fe20003f86270 */
[----:B------:R-:W-:Y:S01]  /*b120*/  FMUL.FTZ R5, R40, c[0x0][0x2ec] ;  /* 0x0000bb0028057a20 */ /* 0x000fe20000410000 */
[----:B------:R-:W-:Y:S01]  /*b130*/  FSEL R40, R143, -INF , !P5 ;  /* 0xff8000008f287808 */ /* 0x000fe20006800000 */
[----:B------:R-:W-:Y:S01]  /*b140*/  HMMA.16816.F32.BF16 R160, R32, R6, R160 ;  /* 0x0000000620a0723c */ /* 0x000fe200000418a0 */
[----:B------:R-:W-:-:S02]  /*b150*/  ISETP.GE.AND P5, PT, R4, R188, PT ;  /* 0x000000bc0400720c */ /* 0x000fc40003fa6270 */
[----:B------:R-:W-:Y:S01]  /*b160*/  IADD3 R12, R28, 0x29, RZ ;  /* 0x000000291c0c7810 */ /* 0x000fe20007ffe0ff */
[----:B------:R-:W-:Y:S01]  /*b170*/  MUFU.TANH R164, R150 ;  /* 0x0000009600a47308 */ /* 0x000fe20000002400 */
[----:B----4-:R-:W-:Y:S02]  /*b180*/  FSEL R67, R147, -INF , !P6 ;  /* 0xff80000093437808 */ /* 0x010fe40007000000 */
[----:B--2---:R-:W-:Y:S01]  /*b190*/  FSEL R138, R138, -INF , !P5 ;  /* 0xff8000008a8a7808 */ /* 0x004fe20006800000 */
[----:B---3--:R-:W-:Y:S01]  /*b1a0*/  HMMA.16816.F32.BF16 R184, R20, R16, R184 ;  /* 0x0000001014b8723c */ /* 0x008fe200000418b8 */
[----:B-----5:R-:W-:Y:S02]  /*b1b0*/  FSEL R137, R137, -INF , !P4 ;  /* 0xff80000089897808 */ /* 0x020fe40006000000 */
[----:B------:R-:W-:Y:S01]  /*b1c0*/  ISETP.GE.AND P5, PT, R12, R188, PT ;  /* 0x000000bc0c00720c */ /* 0x000fe20003fa6270 */
[----:B------:R2:W-:Y:S01]  /*b1d0*/  MUFU.TANH R151, R61 ;  /* 0x0000003d00977308 */ /* 0x0005e20000002400 */
[----:B------:R-:W-:-:S02]  /*b1e0*/  IADD3 R7, R28, 0x41, RZ ;  /* 0x000000411c077810 */ /* 0x000fc40007ffe0ff */
[C---:B------:R-:W-:Y:S02]  /*b1f0*/  IADD3 R17, R28.reuse, 0x31, RZ ;  /* 0x000000311c117810 */ /* 0x040fe40007ffe0ff */
[C---:B------:R-:W-:Y:S01]  /*b200*/  IADD3 R16, R28.reuse, 0x38, RZ ;  /* 0x000000381c107810 */ /* 0x040fe20007ffe0ff */
[C---:B-1----:R-:W-:Y:S01]  /*b210*/  HMMA.16816.F32.BF16 R36, R8.reuse, R24, R36 ;  /* 0x000000180824723c */ /* 0x042fe20000041824 */
[----:B------:R-:W-:Y:S01]  /*b220*/  IADD3 R6, R28, 0x48, RZ ;  /* 0x000000481c067810 */ /* 0x000fe20007ffe0ff */
[----:B------:R-:W1:Y:S06]  /*b230*/  MUFU.TANH R149, R149 ;  /* 0x0000009500957308 */ /* 0x000e6c0000002400 */
[----:B------:R-:W-:Y:S01]  /*b240*/  HMMA.16816.F32.BF16 R24, R8, R26, R168 ;  /* 0x0000001a0818723c */ /* 0x000fe200000418a8 */
[----:B--2---:R-:W-:Y:S01]  /*b250*/  FSEL R61, R141, -INF , !P3 ;  /* 0xff8000008d3d7808 */ /* 0x004fe20005800000 */
[----:B------:R-:W2:Y:S01]  /*b260*/  MUFU.TANH R148, R148 ;  /* 0x0000009400947308 */ /* 0x000ea20000002400 */
[----:B------:R-:W-:-:S04]  /*b270*/  ISETP.GE.AND P3, PT, R4, R189, PT ;  /* 0x000000bd0400720c */ /* 0x000fc80003f66270 */
[----:B------:R-:W-:Y:S01]  /*b280*/  FSEL R142, R136, -INF , !P3 ;  /* 0xff800000888e7808 */ /* 0x000fe20005800000 */
[----:B------:R-:W-:Y:S01]  /*b290*/  IMAD.MOV.U32 R136, RZ, RZ, R190 ;  /* 0x000000ffff887224 */ /* 0x000fe200078e00be */
[-C--:B------:R-:W-:Y:S01]  /*b2a0*/  ISETP.GE.AND P3, PT, R12, R189.reuse, PT ;  /* 0x000000bd0c00720c */ /* 0x080fe20003f66270 */
[----:B------:R3:W-:Y:S01]  /*b2b0*/  MUFU.TANH R4, R5 ;  /* 0x0000000500047308 */ /* 0x0007e20000002400 */
[----:B------:R-:W-:Y:S02]  /*b2c0*/  IADD3 R12, R28, 0x30, RZ ;  /* 0x000000301c0c7810 */ /* 0x000fe40007ffe0ff */
[----:B-1----:R-:W-:Y:S02]  /*b2d0*/  FSEL R149, R149, -INF , !P3 ;  /* 0xff80000095957808 */ /* 0x002fe40005800000 */
[----:B------:R-:W-:Y:S01]  /*b2e0*/  ISETP.GE.AND P3, PT, R17, R189, PT ;  /* 0x000000bd1100720c */ /* 0x000fe20003f66270 */
[----:B------:R-:W-:Y:S02]  /*b2f0*/  FMUL.FTZ R36, R36, c[0x0][0x2ec] ;  /* 0x0000bb0024247a20 */ /* 0x000fe40000410000 */
[----:B------:R-:W-:Y:S01]  /*b300*/  MUFU.TANH R135, R50 ;  /* 0x0000003200877308 */ /* 0x000fe20000002400 */
[----:B------:R-:W-:-:S02]  /*b310*/  FMUL.FTZ R37, R37, c[0x0][0x2ec] ;  /* 0x0000bb0025257a20 */ /* 0x000fc40000410000 */
[----:B------:R-:W-:-:S03]  /*b320*/  FMUL.FTZ R38, R38, c[0x0][0x2ec] ;  /* 0x0000bb0026267a20 */ /* 0x000fc60000410000 */
[----:B------:R-:W-:Y:S02]  /*b330*/  FMUL.FTZ R25, R25, c[0x0][0x2ec] ;  /* 0x0000bb0019197a20 */ /* 0x000fe40000410000 */
[----:B------:R-:W-:Y:S01]  /*b340*/  FMUL.FTZ R39, R39, c[0x0][0x2ec] ;  /* 0x0000bb0027277a20 */ /* 0x000fe20000410000 */
[----:B---3--:R-:W-:Y:S01]  /*b350*/  IADD3 R5, R28, 0x28, RZ ;  /* 0x000000281c057810 */ /* 0x008fe20007ffe0ff */
[----:B------:R2:W-:Y:S01]  /*b360*/  MUFU.TANH R157, R51 ;  /* 0x00000033009d7308 */ /* 0x0005e20000002400 */
[----:B------:R-:W-:Y:S02]  /*b370*/  FMUL.FTZ R24, R24, c[0x0][0x2ec] ;  /* 0x0000bb0018187a20 */ /* 0x000fe40000410000 */
[C---:B------:R-:W-:Y:S01]  /*b380*/  ISETP.GE.AND P6, PT, R5.reuse, R189, PT ;  /* 0x000000bd0500720c */ /* 0x040fe20003fc6270 */
[----:B------:R-:W-:Y:S01]  /*b390*/  FMUL.FTZ R26, R26, c[0x0][0x2ec] ;  /* 0x0000bb001a1a7a20 */ /* 0x000fe20000410000 */
[----:B------:R-:W-:Y:S01]  /*b3a0*/  ISETP.GE.AND P4, PT, R5, R188, PT ;  /* 0x000000bc0500720c */ /* 0x000fe20003f86270 */
[----:B------:R-:W-:Y:S01]  /*b3b0*/  FMUL.FTZ R27, R27, c[0x0][0x2ec] ;  /* 0x0000bb001b1b7a20 */ /* 0x000fe20000410000 */
[----:B------:R-:W-:Y:S01]  /*b3c0*/  FSEL R150, R139, -INF , !P6 ;  /* 0xff8000008b967808 */ /* 0x000fe20007000000 */
[----:B------:R-:W-:Y:S01]  /*b3d0*/  MUFU.TANH R177, R48 ;  /* 0x0000003000b17308 */ /* 0x000fe20000002400 */
[----:B------:R-:W-:-:S02]  /*b3e0*/  FSEL R139, R164, -INF , !P4 ;  /* 0xff800000a48b7808 */ /* 0x000fc40006000000 */
[C---:B------:R-:W-:Y:S02]  /*b3f0*/  ISETP.GE.AND P6, PT, R12.reuse, R189, PT ;  /* 0x000000bd0c00720c */ /* 0x040fe40003fc6270 */
[----:B------:R-:W-:Y:S02]  /*b400*/  ISETP.GE.AND P4, PT, R12, R188, PT ;  /* 0x000000bc0c00720c */ /* 0x000fe40003f86270 */
[----:B------:R-:W1:Y:S01]  /*b410*/  LDSM.16.M88.4 R12, [R204+0x7800] ;  /* 0x00780000cc0c783b */ /* 0x000e620000000200 */
[----:B--2---:R-:W-:Y:S01]  /*b420*/  FSEL R51, R148, -INF , !P5 ;  /* 0xff80000094337808 */ /* 0x004fe20006800000 */
[----:B------:R2:W-:Y:S01]  /*b430*/  MUFU.TANH R178, R49 ;  /* 0x0000003100b27308 */ /* 0x0005e20000002400 */
[----:B------:R-:W-:Y:S01]  /*b440*/  FSEL R50, R60, -INF , !P6 ;  /* 0xff8000003c327808 */ /* 0x000fe20007000000 */
[----:B------:R-:W-:-:S04]  /*b450*/  DEPBAR.LE SB0, 0x0 ;  /* 0x000080000000791a */ /* 0x000fc80000000000 */
[----:B------:R-:W-:Y:S02]  /*b460*/  FSEL R156, R62, -INF , !P4 ;  /* 0xff8000003e9c7808 */ /* 0x000fe40006000000 */
[-C--:B------:R-:W-:Y:S01]  /*b470*/  ISETP.GE.AND P5, PT, R17, R188.reuse, PT ;  /* 0x000000bc1100720c */ /* 0x080fe20003fa6270 */
[----:B------:R-:W3:Y:S01]  /*b480*/  MUFU.TANH R53, R53 ;  /* 0x0000003500357308 */ /* 0x000ee20000002400 */
[C---:B------:R-:W-:Y:S02]  /*b490*/  ISETP.GE.AND P6, PT, R16.reuse, R189, PT ;  /* 0x000000bd1000720c */ /* 0x040fe40003fc6270 */
[----:B------:R-:W-:Y:S02]  /*b4a0*/  ISETP.GE.AND P4, PT, R16, R188, PT ;  /* 0x000000bc1000720c */ /* 0x000fe40003f86270 */
[C---:B------:R-:W-:Y:S02]  /*b4b0*/  IADD3 R17, R28.reuse, 0x39, RZ ;  /* 0x000000391c117810 */ /* 0x040fe40007ffe0ff */
[----:B------:R-:W-:Y:S01]  /*b4c0*/  IADD3 R16, R28, 0x40, RZ ;  /* 0x000000401c107810 */ /* 0x000fe20007ffe0ff */
[----:B------:R-:W4:Y:S01]  /*b4d0*/  MUFU.TANH R55, R55 ;  /* 0x0000003700377308 */ /* 0x000f220000002400 */
[----:B--2---:R-:W-:-:S02]  /*b4e0*/  FSEL R49, R151, -INF , !P3 ;  /* 0xff80000097317808 */ /* 0x004fc40005800000 */
[----:B------:R-:W-:Y:S02]  /*b4f0*/  FSEL R158, R165, -INF , !P5 ;  /* 0xff800000a59e7808 */ /* 0x000fe40006800000 */
[----:B------:R-:W-:Y:S02]  /*b500*/  FSEL R48, R56, -INF , !P6 ;  /* 0xff80000038307808 */ /* 0x000fe40007000000 */
[----:B------:R-:W-:Y:S01]  /*b510*/  FSEL R159, R167, -INF , !P4 ;  /* 0xff800000a79f7808 */ /* 0x000fe20006000000 */
[----:B------:R-:W-:Y:S01]  /*b520*/  MUFU.TANH R45, R45 ;  /* 0x0000002d002d7308 */ /* 0x000fe20000002400 */
[CC--:B------:R-:W-:Y:S02]  /*b530*/  ISETP.GE.AND P3, PT, R17.reuse, R189.reuse, PT ;  /* 0x000000bd1100720c */ /* 0x0c0fe40003f66270 */
[----:B------:R-:W-:Y:S02]  /*b540*/  ISETP.GE.AND P5, PT, R17, R188, PT ;  /* 0x000000bc1100720c */ /* 0x000fe40003fa6270 */
[----:B------:R-:W-:-:S02]  /*b550*/  ISETP.GE.AND P6, PT, R16, R189, PT ;  /* 0x000000bd1000720c */ /* 0x000fc40003fc6270 */
[-C--:B------:R-:W-:Y:S01]  /*b560*/  ISETP.GE.AND P4, PT, R16, R188.reuse, PT ;  /* 0x000000bc1000720c */ /* 0x080fe20003f86270 */
[----:B------:R-:W2:Y:S01]  /*b570*/  MUFU.TANH R30, R30 ;  /* 0x0000001e001e7308 */ /* 0x000ea20000002400 */
[----:B------:R-:W-:Y:S01]  /*b580*/  HMMA.16816.F32.BF16 R16, R20, R18, R160 ;  /* 0x000000121410723c */ /* 0x000fe200000418a0 */
[----:B------:R-:W-:Y:S02]  /*b590*/  FSEL R152, R166, -INF , !P3 ;  /* 0xff800000a6987808 */ /* 0x000fe40005800000 */
[----:B------:R-:W-:Y:S02]  /*b5a0*/  FSEL R173, R59, -INF , !P5 ;  /* 0xff8000003bad7808 */ /* 0x000fe40006800000 */
[----:B------:R-:W-:Y:S02]  /*b5b0*/  FSEL R170, R52, -INF , !P6 ;  /* 0xff80000034aa7808 */ /* 0x000fe40007000000 */
[----:B------:R-:W-:Y:S01]  /*b5c0*/  FSEL R168, R176, -INF , !P4 ;  /* 0xff800000b0a87808 */ /* 0x000fe20006000000 */
[----:B-1----:R-:W-:Y:S01]  /*b5d0*/  HMMA.16816.F32.BF16 R184, R8, R12, R184 ;  /* 0x0000000c08b8723c */ /* 0x002fe200000418b8 */
[C---:B------:R-:W-:Y:S01]  /*b5e0*/  ISETP.GE.AND P3, PT, R7.reuse, R189, PT ;  /* 0x000000bd0700720c */ /* 0x040fe20003f66270 */
[----:B------:R-:W1:Y:S01]  /*b5f0*/  MUFU.TANH R155, R47 ;  /* 0x0000002f009b7308 */ /* 0x000e620000002400 */
[----:B------:R-:W-:-:S02]  /*b600*/  ISETP.GE.AND P5, PT, R7, R188, PT ;  /* 0x000000bc0700720c */ /* 0x000fc40003fa6270 */
[CC--:B------:R-:W-:Y:S02]  /*b610*/  ISETP.GE.AND P6, PT, R6.reuse, R189.reuse, PT ;  /* 0x000000bd0600720c */ /* 0x0c0fe40003fc6270 */
[-C--:B------:R-:W-:Y:S02]  /*b620*/  ISETP.GE.AND P4, PT, R6, R188.reuse, PT ;  /* 0x000000bc0600720c */ /* 0x080fe40003f86270 */
[----:B------:R-:W-:Y:S01]  /*b630*/  IADD3 R6, R28, 0x49, RZ ;  /* 0x000000491c067810 */ /* 0x000fe20007ffe0ff */
[----:B------:R-:W-:Y:S01]  /*b640*/  MUFU.TANH R5, R41 ;  /* 0x0000002900057308 */ /* 0x000fe20000002400 */
[----:B---3--:R-:W-:Y:S02]  /*b650*/  FSEL R171, R53, -INF , !P3 ;  /* 0xff80000035ab7808 */ /* 0x008fe40005800000 */
[----:B----4-:R-:W-:Y:S02]  /*b660*/  FSEL R167, R55, -INF , !P5 ;  /* 0xff80000037a77808 */ /* 0x010fe40006800000 */
[C---:B------:R-:W-:Y:S01]  /*b670*/  ISETP.GE.AND P3, PT, R6.reuse, R189, PT ;  /* 0x000000bd0600720c */ /* 0x040fe20003f66270 */
[----:B------:R-:W-:Y:S01]  /*b680*/  HMMA.16816.F32.BF16 R8, R8, R14, R16 ;  /* 0x0000000e0808723c */ /* 0x000fe20000041810 */
[----:B------:R-:W-:Y:S01]  /*b690*/  ISETP.GE.AND P5, PT, R6, R188, PT ;  /* 0x000000bc0600720c */ /* 0x000fe20003fa6270 */
[----:B------:R-:W3:Y:S01]  /*b6a0*/  MUFU.TANH R154, R42 ;  /* 0x0000002a009a7308 */ /* 0x000ee20000002400 */
[----:B------:R-:W-:-:S02]  /*b6b0*/  IADD3 R6, R28, 0x50, RZ ;  /* 0x000000501c067810 */ /* 0x000fc40007ffe0ff */
[----:B------:R-:W-:Y:S02]  /*b6c0*/  FSEL R172, R177, -INF , !P6 ;  /* 0xff800000b1ac7808 */ /* 0x000fe40007000000 */
[----:B------:R-:W-:Y:S01]  /*b6d0*/  FSEL R166, R135, -INF , !P4 ;  /* 0xff80000087a67808 */ /* 0x000fe20006000000 */
[----:B------:R-:W-:Y:S01]  /*b6e0*/  FMUL.FTZ R60, R185, c[0x0][0x2ec] ;  /* 0x0000bb00b93c7a20 */ /* 0x000fe20000410000 */
[CC--:B------:R-:W-:Y:S01]  /*b6f0*/  ISETP.GE.AND P6, PT, R6.reuse, R189.reuse, PT ;  /* 0x000000bd0600720c */ /* 0x0c0fe20003fc6270 */
[----:B------:R-:W4:Y:S01]  /*b700*/  MUFU.TANH R148, R36 ;  /* 0x0000002400947308 */ /* 0x000f220000002400 */
[-C--:B------:R-:W-:Y:S01]  /*b710*/  ISETP.GE.AND P4, PT, R6, R188.reuse, PT ;  /* 0x000000bc0600720c */ /* 0x080fe20003f86270 */
[----:B------:R-:W-:Y:S01]  /*b720*/  FMUL.FTZ R62, R184, c[0x0][0x2ec] ;  /* 0x0000bb00b83e7a20 */ /* 0x000fe20000410000 */
[----:B------:R-:W-:Y:S01]  /*b730*/  IADD3 R6, R28, 0x51, RZ ;  /* 0x000000511c067810 */ /* 0x000fe20007ffe0ff */
[----:B------:R-:W-:Y:S01]  /*b740*/  FMUL.FTZ R53, R186, c[0x0][0x2ec] ;  /* 0x0000bb00ba357a20 */ /* 0x000fe20000410000 */
[----:B------:R-:W-:Y:S01]  /*b750*/  FSEL R169, R178, -INF , !P3 ;  /* 0xff800000b2a97808 */ /* 0x000fe20005800000 */
[----:B------:R-:W-:Y:S01]  /*b760*/  FMUL.FTZ R46, R187, c[0x0][0x2ec] ;  /* 0x0000bb00bb2e7a20 */ /* 0x000fe20000410000 */
[----:B------:R-:W-:Y:S01]  /*b770*/  FSEL R165, R157, -INF , !P5 ;  /* 0xff8000009da57808 */ /* 0x000fe20006800000 */
[----:B------:R-:W-:Y:S01]  /*b780*/  MUFU.TANH R147, R37 ;  /* 0x0000002500937308 */ /* 0x000fe20000002400 */
[C---:B------:R-:W-:Y:S01]  /*b790*/  ISETP.GE.AND P3, PT, R6.reuse, R189, PT ;  /* 0x000000bd0600720c */ /* 0x040fe20003f66270 */
[----:B------:R-:W-:Y:S01]  /*b7a0*/  IMAD.MOV.U32 R135, RZ, RZ, R191 ;  /* 0x000000ffff877224 */ /* 0x000fe200078e00bf */
[----:B------:R-:W-:-:S02]  /*b7b0*/  ISETP.GE.AND P5, PT, R6, R188, PT ;  /* 0x000000bc0600720c */ /* 0x000fc40003fa6270 */
[----:B------:R-:W-:Y:S01]  /*b7c0*/  IADD3 R7, R28, 0x58, RZ ;  /* 0x000000581c077810 */ /* 0x000fe20007ffe0ff */
[----:B------:R-:W-:Y:S01]  /*b7d0*/  FMUL.FTZ R8, R8, c[0x0][0x2ec] ;  /* 0x0000bb0008087a20 */ /* 0x000fe20000410000 */
[----:B------:R-:W-:Y:S01]  /*b7e0*/  IADD3 R6, R28, 0x59, RZ ;  /* 0x000000591c067810 */ /* 0x000fe20007ffe0ff */
[----:B------:R-:W5:Y:S01]  /*b7f0*/  MUFU.TANH R144, R38 ;  /* 0x0000002600907308 */ /* 0x000f620000002400 */
[----:B------:R-:W-:Y:S01]  /*b800*/  FSEL R164, R179, -INF , !P6 ;  /* 0xff800000b3a47808 */ /* 0x000fe20007000000 */
[----:B------:R-:W-:Y:S01]  /*b810*/  FMUL.FTZ R10, R10, c[0x0][0x2ec] ;  /* 0x0000bb000a0a7a20 */ /* 0x000fe20000410000 */
[----:B--2---:R-:W-:Y:S01]  /*b820*/  FSEL R157, R30, -INF , !P4 ;  /* 0xff8000001e9d7808 */ /* 0x004fe20006000000 */
[----:B------:R-:W-:Y:S01]  /*b830*/  FMUL.FTZ R9, R9, c[0x0][0x2ec] ;  /* 0x0000bb0009097a20 */ /* 0x000fe20000410000 */
[----:B------:R-:W-:Y:S01]  /*b840*/  FSEL R163, R45, -INF , !P3 ;  /* 0xff8000002da37808 */ /* 0x000fe20005800000 */
[----:B------:R-:W-:Y:S01]  /*b850*/  FMUL.FTZ R11, R11, c[0x0][0x2ec] ;  /* 0x0000bb000b0b7a20 */ /* 0x000fe20000410000 */
[----:B-1----:R-:W-:Y:S01]  /*b860*/  FSEL R155, R155, -INF , !P5 ;  /* 0xff8000009b9b7808 */ /* 0x002fe20006800000 */
[----:B------:R-:W1:Y:S01]  /*b870*/  MUFU.TANH R145, R25 ;  /* 0x0000001900917308 */ /* 0x000e620000002400 */
[----:B------:R-:W-:-:S02]  /*b880*/  ISETP.GE.AND P6, PT, R7, R189, PT ;  /* 0x000000bd0700720c */ /* 0x000fc40003fc6270 */
[-C--:B------:R-:W-:Y:S02]  /*b890*/  ISETP.GE.AND P4, PT, R7, R188.reuse, PT ;  /* 0x000000bc0700720c */ /* 0x080fe40003f86270 */
[C---:B------:R-:W-:Y:S02]  /*b8a0*/  ISETP.GE.AND P3, PT, R6.reuse, R189, PT ;  /* 0x000000bd0600720c */ /* 0x040fe40003f66270 */
[----:B------:R-:W-:Y:S01]  /*b8b0*/  ISETP.GE.AND P5, PT, R6, R188, PT ;  /* 0x000000bc0600720c */ /* 0x000fe20003fa6270 */
[----:B------:R-:W2:Y:S01]  /*b8c0*/  MUFU.TANH R31, R31 ;  /* 0x0000001f001f7308 */ /* 0x000ea20000002400 */
[C---:B------:R-:W-:Y:S02]  /*b8d0*/  IADD3 R7, R28.reuse, 0x60, RZ ;  /* 0x000000601c077810 */ /* 0x040fe40007ffe0ff */
[----:B------:R-:W-:Y:S02]  /*b8e0*/  IADD3 R6, R28, 0x61, RZ ;  /* 0x000000611c067810 */ /* 0x000fe40007ffe0ff */
[----:B------:R-:W-:-:S02]  /*b8f0*/  FSEL R162, R4, -INF , !P6 ;  /* 0xff80000004a27808 */ /* 0x000fc40007000000 */
[----:B---3--:R-:W-:Y:S01]  /*b900*/  FSEL R154, R154, -INF , !P4 ;  /* 0xff8000009a9a7808 */ /* 0x008fe20006000000 */
[----:B------:R-:W3:Y:S01]  /*b910*/  MUFU.TANH R60, R60 ;  /* 0x0000003c003c7308 */ /* 0x000ee20000002400 */
[----:B------:R-:W-:Y:S02]  /*b920*/  FSEL R160, R5, -INF , !P3 ;  /* 0xff80000005a07808 */ /* 0x000fe40005800000 */
[CC--:B------:R-:W-:Y:S02]  /*b930*/  ISETP.GE.AND P6, PT, R7.reuse, R189.reuse, PT ;  /* 0x000000bd0700720c */ /* 0x0c0fe40003fc6270 */
[----:B------:R-:W-:Y:S02]  /*b940*/  ISETP.GE.AND P4, PT, R7, R188, PT ;  /* 0x000000bc0700720c */ /* 0x000fe40003f86270 */
[----:B------:R-:W-:Y:S01]  /*b950*/  ISETP.GE.AND P3, PT, R6, R189, PT ;  /* 0x000000bd0600720c */ /* 0x000fe20003f66270 */
[----:B------:R-:W1:Y:S01]  /*b960*/  MUFU.TANH R143, R39 ;  /* 0x00000027008f7308 */ /* 0x000e620000002400 */
[----:B------:R-:W-:-:S02]  /*b970*/  IADD3 R5, R28, 0x68, RZ ;  /* 0x000000681c057810 */ /* 0x000fc40007ffe0ff */
[----:B------:R-:W-:Y:S02]  /*b980*/  IADD3 R4, R28, 0x69, RZ ;  /* 0x000000691c047810 */ /* 0x000fe40007ffe0ff */
[----:B----4-:R-:W-:Y:S02]  /*b990*/  FSEL R148, R148, -INF , !P6 ;  /* 0xff80000094947808 */ /* 0x010fe40007000000 */
[----:B-----5:R-:W-:Y:S01]  /*b9a0*/  FSEL R144, R144, -INF , !P4 ;  /* 0xff80000090907808 */ /* 0x020fe20006000000 */
[----:B------:R-:W4:Y:S01]  /*b9b0*/  MUFU.TANH R146, R24 ;  /* 0x0000001800927308 */ /* 0x000f220000002400 */
[----:B------:R-:W-:Y:S02]  /*b9c0*/  FSEL R147, R147, -INF , !P3 ;  /* 0xff80000093937808 */ /* 0x000fe40005800000 */
[C---:B------:R-:W-:Y:S02]  /*b9d0*/  ISETP.GE.AND P6, PT, R5.reuse, R189, PT ;  /* 0x000000bd0500720c */ /* 0x040fe40003fc6270 */
[----:B------:R-:W-:-:S02]  /*b9e0*/  ISETP.GE.AND P4, PT, R5, R188, PT ;  /* 0x000000bc0500720c */ /* 0x000fc40003f86270 */
[-C--:B------:R-:W-:Y:S01]  /*b9f0*/  ISETP.GE.AND P3, PT, R4, R189.reuse, PT ;  /* 0x000000bd0400720c */ /* 0x080fe20003f66270 */
[----:B------:R-:W5:Y:S01]  /*ba00*/  MUFU.TANH R141, R26 ;  /* 0x0000001a008d7308 */ /* 0x000f620000002400 */
[----:B------:R-:W-:Y:S02]  /*ba10*/  IADD3 R5, R28, 0x71, RZ ;  /* 0x000000711c057810 */ /* 0x000fe40007ffe0ff */
[----:B-1----:R-:W-:Y:S02]  /*ba20*/  FSEL R145, R145, -INF , !P3 ;  /* 0xff80000091917808 */ /* 0x002fe40005800000 */
[----:B--2---:R-:W-:Y:S02]  /*ba30*/  FSEL R151, R31, -INF , !P5 ;  /* 0xff8000001f977808 */ /* 0x004fe40006800000 */
[----:B------:R-:W-:Y:S01]  /*ba40*/  ISETP.GE.AND P3, PT, R5, R189, PT ;  /* 0x000000bd0500720c */ /* 0x000fe20003f66270 */
[----:B------:R-:W1:Y:S01]  /*ba50*/  MUFU.TANH R140, R27 ;  /* 0x0000001b008c7308 */ /* 0x000e620000002400 */
[----:B------:R-:W-:-:S02]  /*ba60*/  ISETP.GE.AND P5, PT, R6, R188, PT ;  /* 0x000000bc0600720c */ /* 0x000fc40003fa6270 */
[----:B---3--:R-:W-:Y:S02]  /*ba70*/  FSEL R60, R60, -INF , !P3 ;  /* 0xff8000003c3c7808 */ /* 0x008fe40005800000 */
[----:B------:R-:W-:Y:S02]  /*ba80*/  FSEL R143, R143, -INF , !P5 ;  /* 0xff8000008f8f7808 */ /* 0x000fe40006800000 */
[----:B------:R-:W-:Y:S01]  /*ba90*/  ISETP.GE.AND P3, PT, R28, R189, PT ;  /* 0x000000bd1c00720c */ /* 0x000fe20003f66270 */
[----:B------:R-:W2:Y:S01]  /*baa0*/  MUFU.TANH R62, R62 ;  /* 0x0000003e003e7308 */ /* 0x000ea20000002400 */
[----:B------:R-:W-:Y:S02]  /*bab0*/  ISETP.GE.AND P5, PT, R4, R188, PT ;  /* 0x000000bc0400720c */ /* 0x000fe40003fa6270 */
[----:B------:R-:W-:Y:S02]  /*bac0*/  IADD3 R4, R28, 0x70, RZ ;  /* 0x000000701c047810 */ /* 0x000fe40007ffe0ff */
[----:B------:R-:W-:-:S02]  /*bad0*/  FSEL R0, R0, -INF , !P3 ;  /* 0xff80000000007808 */ /* 0x000fc40005800000 */
[----:B----4-:R-:W-:Y:S01]  /*bae0*/  FSEL R146, R146, -INF , !P6 ;  /* 0xff80000092927808 */ /* 0x010fe20007000000 */
[----:B------:R-:W3:Y:S01]  /*baf0*/  MUFU.TANH R53, R53 ;  /* 0x0000003500357308 */ /* 0x000ee20000002400 */
[----:B-----5:R-:W-:Y:S02]  /*bb00*/  FSEL R141, R141, -INF , !P4 ;  /* 0xff8000008d8d7808 */ /* 0x020fe40006000000 */
[----:B------:R-:W-:Y:S02]  /*bb10*/  ISETP.GT.AND P3, PT, R229, R224, PT ;  /* 0x000000e0e500720c */ /* 0x000fe40003f64270 */
[C---:B------:R-:W-:Y:S02]  /*bb20*/  ISETP.GE.AND P6, PT, R4.reuse, R189, PT ;  /* 0x000000bd0400720c */ /* 0x040fe40003fc6270 */
[----:B------:R-:W-:Y:S01]  /*bb30*/  ISETP.GE.AND P4, PT, R4, R188, PT ;  /* 0x000000bc0400720c */ /* 0x000fe20003f86270 */
[----:B------:R-:W4:Y:S01]  /*bb40*/  MUFU.TANH R46, R46 ;  /* 0x0000002e002e7308 */ /* 0x000f220000002400 */
[----:B------:R-:W-:-:S02]  /*bb50*/  IADD3 R4, R28, 0x78, RZ ;  /* 0x000000781c047810 */ /* 0x000fc40007ffe0ff */
[----:B-1----:R-:W-:Y:S02]  /*bb60*/  FSEL R140, R140, -INF , !P5 ;  /* 0xff8000008c8c7808 */ /* 0x002fe40006800000 */
[----:B--2---:R-:W-:Y:S01]  /*bb70*/  FSEL R62, R62, -INF , !P6 ;  /* 0xff8000003e3e7808 */ /* 0x004fe20007000000 */
[----:B------:R-:W-:Y:S01]  /*bb80*/  BAR.SYNC.DEFER_BLOCKING 0x0 ;  /* 0x0000000000007b1d */ /* 0x000fe20000010000 */
[-C--:B------:R-:W-:Y:S02]  /*bb90*/  ISETP.GE.AND P5, PT, R5, R188.reuse, PT ;  /* 0x000000bc0500720c */ /* 0x080fe40003fa6270 */
[----:B---3--:R-:W-:Y:S02]  /*bba0*/  FSEL R53, R53, -INF , !P4 ;  /* 0xff80000035357808 */ /* 0x008fe40006000000 */
[C---:B------:R-:W-:Y:S01]  /*bbb0*/  ISETP.GE.AND P6, PT, R4.reuse, R189, PT ;  /* 0x000000bd0400720c */ /* 0x040fe20003fc6270 */
[----:B------:R-:W1:Y:S01]  /*bbc0*/  MUFU.TANH R56, R8 ;  /* 0x0000000800387308 */ /* 0x000e620000002400 */
[----:B------:R-:W-:-:S02]  /*bbd0*/  ISETP.GE.AND P4, PT, R4, R188, PT ;  /* 0x000000bc0400720c */ /* 0x000fc40003f86270 */
[----:B------:R-:W-:Y:S02]  /*bbe0*/  IADD3 R4, R28, 0x79, RZ ;  /* 0x000000791c047810 */ /* 0x000fe40007ffe0ff */
[----:B----4-:R-:W-:Y:S02]  /*bbf0*/  FSEL R46, R46, -INF , !P5 ;  /* 0xff8000002e2e7808 */ /* 0x010fe40006800000 */
[----:B------:R-:W-:Y:S01]  /*bc00*/  ISETP.GE.AND P5, PT, R28, R188, PT ;  /* 0x000000bc1c00720c */ /* 0x000fe20003fa6270 */
[----:B------:R-:W2:Y:S03]  /*bc10*/  MUFU.TANH R47, R10 ;  /* 0x0000000a002f7308 */ /* 0x000ea60000002400 */
[----:B------:R-:W-:-:S05]  /*bc20*/  FSEL R2, R2, -INF , !P5 ;  /* 0xff80000002027808 */ /* 0x000fca0006800000 */
[----:B------:R-:W3:Y:S01]  /*bc30*/  MUFU.TANH R55, R9 ;  /* 0x0000000900377308 */ /* 0x000ee20000002400 */
[----:B-1----:R-:W-:Y:S02]  /*bc40*/  FSEL R56, R56, -INF , !P6 ;  /* 0xff80000038387808 */ /* 0x002fe40007000000 */
[----:B------:R-:W-:-:S05]  /*bc50*/  ISETP.GE.AND P6, PT, R4, R189, PT ;  /* 0x000000bd0400720c */ /* 0x000fca0003fc6270 */
[----:B------:R-:W1:Y:S01]  /*bc60*/  MUFU.TANH R45, R11 ;  /* 0x0000000b002d7308 */ /* 0x000e620000002400 */
[----:B--2---:R-:W-:Y:S02]  /*bc70*/  FSEL R47, R47, -INF , !P4 ;  /* 0xff8000002f2f7808 */ /* 0x004fe40006000000 */
[----:B------:R-:W-:Y:S02]  /*bc80*/  ISETP.GE.AND P4, PT, R4, R188, PT ;  /* 0x000000bc0400720c */ /* 0x000fe40003f86270 */
[----:B---3--:R-:W-:Y:S02]  /*bc90*/  FSEL R55, R55, -INF , !P6 ;  /* 0xff80000037377808 */ /* 0x008fe40007000000 */
[----:B-1----:R-:W-:Y:S01]  /*bca0*/  FSEL R45, R45, -INF , !P4 ;  /* 0xff8000002d2d7808 */ /* 0x002fe20006000000 */
        /* <DEDUP_REMOVED lines=31> */
[----:B------:R-:W-:-:S05]  /*bea0*/  ISETP.GE.AND P5, PT, R10, RZ, PT ;  /* 0x000000ff0a00720c */ /* 0x000fca0003fa6270 */
[----:B------:R-:W-:Y:S02]  /*beb0*/  @P6 IADD3 R11, R11, 0x1, RZ ;  /* 0x000000010b0b6810 */ /* 0x000fe40007ffe0ff */
[----:B------:R-:W-:Y:S02]  /*bec0*/  ISETP.GE.AND P6, PT, R6, RZ, PT ;  /* 0x000000ff0600720c */ /* 0x000fe40003fc6270 */
[----:B------:R-:W-:Y:S01]  /*bed0*/  LOP3.LUT R6, RZ, c[0x0][0x2d0], RZ, 0x33, !PT ;  /* 0x0000b400ff067a12 */ /* 0x000fe200078e33ff */
[----:B------:R-:W-:Y:S01]  /*bee0*/  IMAD.MOV.U32 R4, RZ, RZ, R11 ;  /* 0x000000ffff047224 */ /* 0x000fe200078e000b */
[----:B------:R-:W-:Y:S02]  /*bef0*/  @P4 IADD3 R5, R5, 0x1, RZ ;  /* 0x0000000105054810 */ /* 0x000fe40007ffe0ff */
[----:B------:R-:W-:Y:S02]  /*bf00*/  ISETP.NE.AND P4, PT, RZ, c[0x0][0x2d0], PT ;  /* 0x0000b400ff007a0c */ /* 0x000fe40003f85270 */
[----:B------:R-:W-:-:S05]  /*bf10*/  @!P5 IADD3 R5, -R5, RZ, RZ ;  /* 0x000000ff0505d210 */ /* 0x000fca0007ffe1ff */
        /* <DEDUP_REMOVED lines=16> */
[----:B------:R-:W-:Y:S01]  /*c020*/  SHF.R.S32.HI R5, RZ, 0x1f, R7 ;  /* 0x0000001fff057819 */ /* 0x000fe20000011407 */
[----:B------:R-:W-:-:S04]  /*c030*/  IMAD.WIDE.U32 R8, R7, c[0x0][0x180], R8 ;  /* 0x0000600007087a25 */ /* 0x000fc800078e0008 */
[----:B------:R-:W-:-:S04]  /*c040*/  IMAD R5, R5, c[0x0][0x180], RZ ;  /* 0x0000600005057a24 */ /* 0x000fc800078e02ff */
[----:B------:R-:W-:-:S05]  /*c050*/  IMAD R5, R7, c[0x0][0x184], R5 ;  /* 0x0000610007057a24 */ /* 0x000fca00078e0205 */
[----:B------:R-:W-:Y:S01]  /*c060*/  IADD3 R7, R9, R5, RZ ;  /* 0x0000000509077210 */ /* 0x000fe20007ffe0ff */
[----:B------:R-:W-:Y:S05]  /*c070*/  BRA `(.L_x_1609) ;  /* 0x0000003000007947 */ /* 0x000fea0003800000 */
.L_x_1608:
[----:B------:R-:W-:-:S05]  /*c080*/  IMAD.MOV.U32 R8, RZ, RZ, c[0x0][0x198] ;  /* 0x00006600ff087624 */ /* 0x000fca00078e00ff */
[----:B------:R-:W-:-:S04]  /*c090*/  LEA R8, -R8, RZ, 0x7 ;  /* 0x000000ff08087211 */ /* 0x000fc800078e39ff */
[----:B------:R-:W-:Y:S02]  /*c0a0*/  SHF.R.S32.HI R7, RZ, 0x1f, R8 ;  /* 0x0000001fff077819 */ /* 0x000fe40000011408 */
.L_x_1609:
        /* <DEDUP_REMOVED lines=8> */
[--C-:B------:R-:W-:Y:S02]  /*c130*/  @!P1 IADD3 R9, P5, P4, R134, R8, R226.reuse ;  /* 0x0000000886099210 */ /* 0x100fe40007cbe0e2 */
[----:B------:R-:W-:Y:S02]  /*c140*/  @!P2 LEA R26, P6, R10, R238, 0x1 ;  /* 0x000000ee0a1aa211 */ /* 0x000fe400078c08ff */
[----:B------:R-:W-:Y:S02]  /*c150*/  @!P1 IADD3.X R4, R133, R7, R225, P5, P4 ;  /* 0x0000000785049210 */ /* 0x000fe40002fe84e1 */
[----:B------:R-:W-:Y:S02]  /*c160*/  IADD3 R6, P5, P4, R226, R8, R226 ;  /* 0x00000008e2067210 */ /* 0x000fe40007cbe0e2 */
[----:B------:R-:W-:-:S02]  /*c170*/  @!P2 LEA.HI.X R27, R10, R237, R5, 0x1, P6 ;  /* 0x000000ed0a1ba211 */ /* 0x000fc400030f0c05 */
[----:B------:R-:W-:Y:S02]  /*c180*/  IADD3.X R5, R225, R7, R225, P5, P4 ;  /* 0x00000007e1057210 */ /* 0x000fe40002fe84e1 */
[C---:B------:R-:W-:Y:S02]  /*c190*/  @!P1 LEA R24, P6, R9.reuse, c[0x0][0x168], 0x1 ;  /* 0x00005a0009189a11 */ /* 0x040fe400078c08ff */
[----:B------:R-:W-:Y:S02]  /*c1a0*/  @!P1 IADD3 R10, P4, R134, R6, RZ ;  /* 0x00000006860a9210 */ /* 0x000fe40007f9e0ff */
[C---:B------:R-:W-:Y:S02]  /*c1b0*/  @!P2 LEA R32, P5, R8.reuse, R238, 0x1 ;  /* 0x000000ee0820a211 */ /* 0x040fe400078a08ff */
[----:B------:R-:W-:Y:S01]  /*c1c0*/  @!P1 LEA.HI.X R25, R9, c[0x0][0x16c], R4, 0x1, P6 ;  /* 0x00005b0009199a11 */ /* 0x000fe200030f0c04 */
[----:B------:R-:W-:Y:S01]  /*c1d0*/  @!P1 IMAD.X R9, R133, 0x1, R5, P4 ;  /* 0x0000000185099824 */ /* 0x000fe200020e0605 */
[----:B------:R-:W-:-:S02]  /*c1e0*/  @!P2 LEA.HI.X R33, R8, R237, R7, 0x1, P5 ;  /* 0x000000ed0821a211 */ /* 0x000fc400028f0c07 */
[----:B------:R-:W-:Y:S02]  /*c1f0*/  @!P2 LEA R22, P6, R6, R238, 0x1 ;  /* 0x000000ee0616a211 */ /* 0x000fe400078c08ff */
        /* <DEDUP_REMOVED lines=24> */
[----:B------:R-:W-:Y:S01]  /*c380*/  @!P2 LEA R14, P6, R6, R238, 0x1 ;  /* 0x000000ee060ea211 */ /* 0x000fe200078c08ff */
        /* <DEDUP_REMOVED lines=11> */
[----:B--2---:R-:W-:-:S02]  /*c440*/  @!P2 LEA R32, P6, R4, R238, 0x1 ;  /* 0x000000ee0420a211 */ /* 0x004fc400078c08ff */
        /* <DEDUP_REMOVED lines=12> */
[----:B------:R-:W-:-:S03]  /*c510*/  @!P1 LEA.HI.X R35, R9, c[0x0][0x16c], R4, 0x1, P5 ;  /* 0x00005b0009239a11 */ /* 0x000fc600028f0c04 */
[----:B------:R-:W-:Y:S01]  /*c520*/  @!P1 IMAD.X R4, R133, 0x1, R6, P4 ;  /* 0x0000000185049824 */ /* 0x000fe200020e0606 */
[C---:B---3--:R-:W-:Y:S01]  /*c530*/  @!P1 LEA R30, P4, R10.reuse, c[0x0][0x168], 0x1 ;  /* 0x00005a000a1e9a11 */ /* 0x048fe200078808ff */
        /* <DEDUP_REMOVED lines=48> */
[----:B------:R1:W-:Y:S01]  /*c840*/  @!P2 LDGSTS.E.BYPASS.LTC128B.128 [R230+0x7000], [R10.64] ;  /* 0x070000000ae6afae */ /* 0x0003e2000b901d4e */
[----:B--2---:R-:W-:-:S03]  /*c850*/  @!P2 LEA R12, P4, R4, R238, 0x1 ;  /* 0x000000ee040ca211 */ /* 0x004fc600078808ff */
[----:B------:R1:W-:Y:S01]  /*c860*/  @P1 STS.128 [R230+0xb000], RZ ;  /* 0x00b000ffe6001388 */ /* 0x0003e20000000c00 */
[----:B------:R-:W-:-:S03]  /*c870*/  @!P2 LEA.HI.X R13, R4, R237, R6, 0x1, P4 ;  /* 0x000000ed040da211 */ /* 0x000fc600020f0c06 */
        /* <DEDUP_REMOVED lines=19> */
.L_x_1611:
[----:B------:R-:W-:Y:S05]  /*c9b0*/  BSYNC B0 ;  /* 0x0000000000007941 */ /* 0x000fea0003800000 */
.L_x_1610:
[----:B------:R-:W0:Y:S01]  /*c9c0*/  LDGDEPBAR ;  /* 0x00000000000079af */ /* 0x000e220000000000 */
[----:B------:R-:W-:-:S04]  /*c9d0*/  LEA R238, P1, R8, R238, 0x1 ;  /* 0x000000ee08ee7211 */ /* 0x000fc800078208ff */
[----:B------:R-:W-:Y:S02]  /*c9e0*/  LEA.HI.X R237, R8, R237, R7, 0x1, P1 ;  /* 0x000000ed08ed7211 */ /* 0x000fe400008f0c07 */
.L_x_1607:
        /* <DEDUP_REMOVED lines=98> */
[----:B------:R-:W-:Y:S02]  /*d010*/  FMUL.FTZ R3, R5, c[0x0][0x23c] ;  /* 0x00008f0005037a20 */ /* 0x000fe40000410000 */
[----:B------:R-:W-:Y:S02]  /*d020*/  FMUL.FTZ R4, R4, c[0x0][0x23c] ;  /* 0x00008f0004047a20 */ /* 0x000fe40000410000 */
[----:B------:R-:W-:Y:S02]  /*d030*/  FFMA.FTZ R66, R65, c[0x0][0x23c], -R52 ;  /* 0x00008f0041427a23 */ /* 0x000fe40000010834 */
[--C-:B------:R-:W-:Y:S01]  /*d040*/  FFMA.FTZ R54, R54, c[0x0][0x23c], -R59.reuse ;  /* 0x00008f0036367a23 */ /* 0x100fe2000001083b */
[----:B------:R-:W-:Y:S01]  /*d050*/  MUFU.EX2 R30, R30 ;  /* 0x0000001e001e7308 */ /* 0x000fe20000000800 */
[----:B------:R-:W-:-:S02]  /*d060*/  FFMA.FTZ R58, R58, c[0x0][0x23c], -R59 ;  /* 0x00008f003a3a7a23 */ /* 0x000fc4000001083b */
[--C-:B------:R-:W-:Y:S02]  /*d070*/  FFMA.FTZ R57, R57, c[0x0][0x23c], -R59.reuse ;  /* 0x00008f0039397a23 */ /* 0x100fe4000001083b */
[--C-:B------:R-:W-:Y:S02]  /*d080*/  FFMA.FTZ R61, R61, c[0x0][0x23c], -R59.reuse ;  /* 0x00008f003d3d7a23 */ /* 0x100fe4000001083b */
[--C-:B------:R-:W-:Y:S01]  /*d090*/  FFMA.FTZ R64, R64, c[0x0][0x23c], -R52.reuse ;  /* 0x00008f0040407a23 */ /* 0x100fe20000010834 */
[----:B------:R-:W1:Y:S01]  /*d0a0*/  MUFU.EX2 R29, R29 ;  /* 0x0000001d001d7308 */ /* 0x000e620000000800 */
[--C-:B------:R-:W-:Y:S02]  /*d0b0*/  FFMA.FTZ R63, R63, c[0x0][0x23c], -R52.reuse ;  /* 0x00008f003f3f7a23 */ /* 0x100fe40000010834 */
[----:B------:R-:W-:Y:S02]  /*d0c0*/  FFMA.FTZ R65, R40, c[0x0][0x23c], -R52 ;  /* 0x00008f0028417a23 */ /* 0x000fe40000010834 */
[----:B------:R-:W-:Y:S01]  /*d0d0*/  LDSM.16.MT88.4 R40, [R214+0x10800] ;  /* 0x01080000d628783b */ /* 0x000fe20000004200 */
[----:B------:R-:W-:-:S02]  /*d0e0*/  FFMA.FTZ R132, R142, c[0x0][0x23c], -R59 ;  /* 0x00008f008e847a23 */ /* 0x000fc4000001083b */
        /* <DEDUP_REMOVED lines=9> */
[--C-:B------:R-:W-:Y:S01]  /*d180*/  FFMA.FTZ R67, R67, c[0x0][0x23c], -R59.reuse ;  /* 0x00008f0043437a23 */ /* 0x100fe2000001083b */
[----:B------:R-:W-:Y:S01]  /*d190*/  LDSM.16.MT88.4 R48, [R213+0x11000] ;  /* 0x01100000d530783b */ /* 0x000fe20000004200 */
[----:B------:R-:W-:Y:S01]  /*d1a0*/  MUFU.EX2 R0, R0 ;  /* 0x0000000000007308 */ /* 0x000fe20000000800 */
[--C-:B------:R-:W-:Y:S02]  /*d1b0*/  FFMA.FTZ R137, R137, c[0x0][0x23c], -R52.reuse ;  /* 0x00008f0089897a23 */ /* 0x100fe40000010834 */
[--C-:B------:R-:W-:Y:S02]  /*d1c0*/  FFMA.FTZ R138, R138, c[0x0][0x23c], -R52.reuse ;  /* 0x00008f008a8a7a23 */ /* 0x100fe40000010834 */
[--C-:B------:R-:W-:Y:S02]  /*d1d0*/  FFMA.FTZ R139, R139, c[0x0][0x23c], -R52.reuse ;  /* 0x00008f008b8b7a23 */ /* 0x100fe40000010834 */
[----:B------:R-:W-:Y:S01]  /*d1e0*/  FFMA.FTZ R152, R152, c[0x0][0x23c], -R59 ;  /* 0x00008f0098987a23 */ /* 0x000fe2000001083b */
[----:B------:R-:W1:Y:S01]  /*d1f0*/  MUFU.EX2 R39, R39 ;  /* 0x0000002700277308 */ /* 0x000e620000000800 */
[----:B--2---:R-:W-:Y:S01]  /*d200*/  F2FP.BF16.PACK_AB R5, R2, R28 ;  /* 0x0000001c0205723e */ /* 0x004fe200000010ff */
[----:B------:R-:W-:-:S02]  /*d210*/  FFMA.FTZ R156, R156, c[0x0][0x23c], -R52 ;  /* 0x00008f009c9c7a23 */ /* 0x000fc40000010834 */
[--C-:B------:R-:W-:Y:S02]  /*d220*/  FFMA.FTZ R158, R158, c[0x0][0x23c], -R52.reuse ;  /* 0x00008f009e9e7a23 */ /* 0x100fe40000010834 */
[--C-:B------:R-:W-:Y:S02]  /*d230*/  FFMA.FTZ R159, R159, c[0x0][0x23c], -R52.reuse ;  /* 0x00008f009f9f7a23 */ /* 0x100fe40000010834 */
[----:B------:R2:W3:Y:S01]  /*d240*/  MUFU.EX2 R44, R4 ;  /* 0x00000004002c7308 */ /* 0x0004e20000000800 */
[----:B------:R-:W-:Y:S02]  /*d250*/  FFMA.FTZ R161, R173, c[0x0][0x23c], -R52 ;  /* 0x00008f00ada17a23 */ /* 0x000fe40000010834 */
[--C-:B------:R-:W-:Y:S02]  /*d260*/  FFMA.FTZ R170, R170, c[0x0][0x23c], -R59.reuse ;  /* 0x00008f00aaaa7a23 */ /* 0x100fe4000001083b */
[--C-:B------:R-:W-:Y:S02]  /*d270*/  FFMA.FTZ R171, R171, c[0x0][0x23c], -R59.reuse ;  /* 0x00008f00abab7a23 */ /* 0x100fe4000001083b */
[--C-:B------:R-:W-:Y:S01]  /*d280*/  FFMA.FTZ R172, R172, c[0x0][0x23c], -R59.reuse ;  /* 0x00008f00acac7a23 */ /* 0x100fe2000001083b */
[----:B------:R-:W4:Y:S01]  /*d290*/  MUFU.EX2 R3, R3 ;  /* 0x0000000300037308 */ /* 0x000f220000000800 */
[----:B-1----:R-:W-:Y:S01]  /*d2a0*/  F2FP.BF16.PACK_AB R7, R39, R0 ;  /* 0x000000002707723e */ /* 0x002fe200000010ff */
[----:B------:R-:W-:-:S02]  /*d2b0*/  FFMA.FTZ R169, R169, c[0x0][0x23c], -R59 ;  /* 0x00008f00a9a97a23 */ /* 0x000fc4000001083b */
[--C-:B------:R-:W-:Y:S02]  /*d2c0*/  FFMA.FTZ R168, R168, c[0x0][0x23c], -R52.reuse ;  /* 0x00008f00a8a87a23 */ /* 0x100fe40000010834 */
[----:B------:R-:W-:Y:S01]  /*d2d0*/  FFMA.FTZ R167, R167, c[0x0][0x23c], -R52 ;  /* 0x00008f00a7a77a23 */ /* 0x000fe20000010834 */
[----:B--2---:R-:W-:Y:S01]  /*d2e0*/  F2FP.BF16.PACK_AB R4, R31, R36 ;  /* 0x000000241f04723e */ /* 0x004fe200000010ff */
[-C--:B---3--:R-:W-:Y:S01]  /*d2f0*/  FMUL.FTZ R128, R128, R44.reuse ;  /* 0x0000002c80807220 */ /* 0x088fe20000410000 */
[----:B------:R-:W-:Y:S01]  /*d300*/  MUFU.EX2 R54, R54 ;  /* 0x0000003600367308 */ /* 0x000fe20000000800 */
[-C--:B------:R-:W-:Y:S02]  /*d310*/  FMUL.FTZ R129, R129, R44.reuse ;  /* 0x0000002c81817220 */ /* 0x080fe40000410000 */
[-C--:B------:R-:W-:Y:S02]  /*d320*/  FMUL.FTZ R124, R124, R44.reuse ;  /* 0x0000002c7c7c7220 */ /* 0x080fe40000410000 */
[----:B------:R-:W-:-:S02]  /*d330*/  FMUL.FTZ R125, R125, R44 ;  /* 0x0000002c7d7d7220 */ /* 0x000fc40000410000 */
[-C--:B----4-:R-:W-:Y:S01]  /*d340*/  FMUL.FTZ R130, R130, R3.reuse ;  /* 0x0000000382827220 */ /* 0x090fe20000410000 */
        /* <DEDUP_REMOVED lines=54> */
[----:B------:R-:W-:Y:S01]  /*d6b0*/  MUFU.EX2 R132, R132 ;  /* 0x0000008400847308 */ /* 0x000fe20000000800 */
        /* <DEDUP_REMOVED lines=18> */
[----:B------:R-:W5:Y:S01]  /*d7e0*/  MUFU.EX2 R137, R137 ;  /* 0x0000008900897308 */ /* 0x000f620000000800 */
[----:B------:R-:W-:-:S02]  /*d7f0*/  FMUL.FTZ R83, R83, R3 ;  /* 0x0000000353537220 */ /* 0x000fc40000410000 */
[-C--:B------:R-:W-:Y:S01]  /*d800*/  FMUL.FTZ R76, R76, R44.reuse ;  /* 0x0000002c4c4c7220 */ /* 0x080fe20000410000 */
[C---:B------:R-:W-:Y:S01]  /*d810*/  HMMA.16816.F32.BF16 R84, R4.reuse, R18, R84 ;  /* 0x000000120454723c */ /* 0x040fe20000041854 */
[-C--:B------:R-:W-:Y:S01]  /*d820*/  FMUL.FTZ R77, R77, R44.reuse ;  /* 0x0000002c4d4d7220 */ /* 0x080fe20000410000 */
[----:B------:R-:W2:Y:S01]  /*d830*/  LDSM.16.MT88.4 R16, [R213+0xc800] ;  /* 0x00c80000d510783b */ /* 0x000ea20000004200 */
[-C--:B------:R-:W-:Y:S01]  /*d840*/  FMUL.FTZ R78, R78, R3.reuse ;  /* 0x000000034e4e7220 */ /* 0x080fe20000410000 */
[----:B------:R-:W2:Y:S01]  /*d850*/  MUFU.EX2 R138, R138 ;  /* 0x0000008a008a7308 */ /* 0x000ea20000000800 */
        /* <DEDUP_REMOVED lines=12> */
[----:B------:R-:W1:Y:S01]  /*d920*/  MUFU.EX2 R142, R142 ;  /* 0x0000008e008e7308 */ /* 0x000e620000000800 */
[----:B------:R-:W-:-:S02]  /*d930*/  FMUL.FTZ R71, R71, R3 ;  /* 0x0000000347477220 */ /* 0x000fc40000410000 */
[C---:B---3--:R-:W-:Y:S01]  /*d940*/  HMMA.16816.F32.BF16 R72, R4.reuse, R8, R72 ;  /* 0x000000080448723c */ /* 0x048fe20000041848 */
[--C-:B------:R-:W-:Y:S02]  /*d950*/  FFMA.FTZ R162, R162, c[0x0][0x23c], -R59.reuse ;  /* 0x00008f00a2a27a23 */ /* 0x100fe4000001083b */
[----:B------:R-:W-:Y:S02]  /*d960*/  FFMA.FTZ R160, R160, c[0x0][0x23c], -R59 ;  /* 0x00008f00a0a07a23 */ /* 0x000fe4000001083b */
[----:B------:R-:W3:Y:S01]  /*d970*/  MUFU.EX2 R149, R149 ;  /* 0x0000009500957308 */ /* 0x000ee20000000800 */
[--C-:B------:R-:W-:Y:S02]  /*d980*/  FFMA.FTZ R157, R157, c[0x0][0x23c], -R52.reuse ;  /* 0x00008f009d9d7a23 */ /* 0x100fe40000010834 */
[----:B------:R-:W-:Y:S01]  /*d990*/  HMMA.16816.F32.BF16 R68, R4, R10, R68 ;  /* 0x0000000a0444723c */ /* 0x000fe20000041844 */
[----:B------:R-:W1:Y:S01]  /*d9a0*/  LDSM.16.MT88.4 R8, [R216+0x10800] ;  /* 0x01080000d808783b */ /* 0x000e620000004200 */
[----:B------:R-:W-:-:S02]  /*d9b0*/  FFMA.FTZ R155, R155, c[0x0][0x23c], -R52 ;  /* 0x00008f009b9b7a23 */ /* 0x000fc40000010834 */
[--C-:B------:R-:W-:Y:S01]  /*d9c0*/  FFMA.FTZ R154, R154, c[0x0][0x23c], -R52.reuse ;  /* 0x00008f009a9a7a23 */ /* 0x100fe20000010834 */
[----:B------:R-:W-:Y:S01]  /*d9d0*/  MUFU.EX2 R150, R150 ;  /* 0x0000009600967308 */ /* 0x000fe20000000800 */
[----:B------:R-:W-:Y:S01]  /*d9e0*/  FFMA.FTZ R151, R151, c[0x0][0x23c], -R52 ;  /* 0x00008f0097977a23 */ /* 0x000fe20000010834 */
[----:B------:R-:W-:Y:S01]  /*d9f0*/  F2FP.BF16.PACK_AB R4, R58, R54 ;  /* 0x000000363a04723e */ /* 0x000fe200000010ff */
[--C-:B------:R-:W-:Y:S01]  /*da00*/  FFMA.FTZ R148, R148, c[0x0][0x23c], -R59.reuse ;  /* 0x00008f0094947a23 */ /* 0x100fe2000001083b */
[----:B----4-:R-:W-:Y:S01]  /*da10*/  F2FP.BF16.PACK_AB R5, R66, R64 ;  /* 0x000000404205723e */ /* 0x010fe200000010ff */
[--C-:B------:R-:W-:Y:S01]  /*da20*/  FFMA.FTZ R147, R147, c[0x0][0x23c], -R59.reuse ;  /* 0x00008f0093937a23 */ /* 0x100fe2000001083b */
[----:B------:R-:W-:Y:S01]  /*da30*/  F2FP.BF16.PACK_AB R6, R61, R57 ;  /* 0x000000393d06723e */ /* 0x000fe200000010ff */
[--C-:B------:R-:W-:Y:S01]  /*da40*/  FFMA.FTZ R146, R146, c[0x0][0x23c], -R59.reuse ;  /* 0x00008f0092927a23 */ /* 0x100fe2000001083b */
[----:B------:R-:W-:Y:S01]  /*da50*/  F2FP.BF16.PACK_AB R7, R65, R63 ;  /* 0x0000003f4107723e */ /* 0x000fe200000010ff */
[----:B------:R-:W-:Y:S01]  /*da60*/  MUFU.EX2 R153, R153 ;  /* 0x0000009900997308 */ /* 0x000fe20000000800 */
[----:B------:R-:W-:-:S02]  /*da70*/  FFMA.FTZ R145, R145, c[0x0][0x23c], -R59 ;  /* 0x00008f0091917a23 */ /* 0x000fc4000001083b */
[--C-:B------:R-:W-:Y:S02]  /*da80*/  FFMA.FTZ R144, R144, c[0x0][0x23c], -R52.reuse ;  /* 0x00008f0090907a23 */ /* 0x100fe40000010834 */
[--C-:B------:R-:W-:Y:S01]  /*da90*/  FFMA.FTZ R143, R143, c[0x0][0x23c], -R52.reuse ;  /* 0x00008f008f8f7a23 */ /* 0x100fe20000010834 */
[C---:B------:R-:W-:Y:S01]  /*daa0*/  HMMA.16816.F32.BF16 R120, R4.reuse, R20, R120 ;  /* 0x000000140478723c */ /* 0x040fe20000041878 */
[--C-:B------:R-:W-:Y:S01]  /*dab0*/  FFMA.FTZ R141, R141, c[0x0][0x23c], -R52.reuse ;  /* 0x00008f008d8d7a23 */ /* 0x100fe20000010834 */
[----:B------:R-:W-:Y:S01]  /*dac0*/  MUFU.EX2 R152, R152 ;  /* 0x0000009800987308 */ /* 0x000fe20000000800 */
[----:B------:R-:W-:Y:S02]  /*dad0*/  FFMA.FTZ R140, R140, c[0x0][0x23c], -R52 ;  /* 0x00008f008c8c7a23 */ /* 0x000fe40000010834 */
[----:B------:R-:W-:Y:S02]  /*dae0*/  FFMA.FTZ R36, R240, R44, R36 ;  /* 0x0000002cf0247223 */ /* 0x000fe40000010024 */
[----:B------:R-:W-:Y:S01]  /*daf0*/  FFMA.FTZ R3, R239, R3, R28 ;  /* 0x00000003ef037223 */ /* 0x000fe2000001001c */
[----:B------:R-:W-:Y:S01]  /*db00*/  HMMA.16816.F32.BF16 R116, R4, R22, R116 ;  /* 0x000000160474723c */ /* 0x000fe20000041874 */
[----:B------:R-:W4:Y:S01]  /*db10*/  LDSM.16.MT88.4 R20, [R212+0x10800] ;  /* 0x01080000d414783b */ /* 0x000f220000004200 */
[----:B------:R-:W1:Y:S01]  /*db20*/  MUFU.EX2 R156, R156 ;  /* 0x0000009c009c7308 */ /* 0x000e620000000800 */
[----:B------:R-:W-:-:S02]  /*db30*/  FADD.FTZ R31, R31, R36 ;  /* 0x000000241f1f7221 */ /* 0x000fc40000010000 */
[----:B------:R-:W-:Y:S01]  /*db40*/  FADD.FTZ R2, R2, R3 ;  /* 0x0000000302027221 */ /* 0x000fe20000010000 */
[----:B------:R-:W-:Y:S01]  /*db50*/  MOV R3, R37 ;  /* 0x0000002500037202 */ /* 0x000fe20000000f00 */
[----:B------:R-:W-:Y:S01]  /*db60*/  FADD.FTZ R31, R30, R31 ;  /* 0x0000001f1e1f7221 */ /* 0x000fe20000010000 */
[C---:B--2---:R-:W-:Y:S01]  /*db70*/  HMMA.16816.F32.BF16 R112, R4.reuse, R16, R112 ;  /* 0x000000100470723c */ /* 0x044fe20000041870 */
[----:B------:R-:W-:Y:S01]  /*db80*/  FADD.FTZ R2, R0, R2 ;  /* 0x0000000200027221 */ /* 0x000fe20000010000 */
[----:B------:R-:W2:Y:S01]  /*db90*/  MUFU.EX2 R158, R158 ;  /* 0x0000009e009e7308 */ /* 0x000ea20000000800 */
        /* <DEDUP_REMOVED lines=17> */
[----:B------:R-:W1:Y:S01]  /*dcb0*/  MUFU.EX2 R170, R170 ;  /* 0x000000aa00aa7308 */ /* 0x000e620000000800 */
[----:B------:R-:W-:-:S02]  /*dcc0*/  FADD.FTZ R61, R67, R61 ;  /* 0x0000003d433d7221 */ /* 0x000fc40000010000 */
[----:B-----5:R-:W-:-:S03]  /*dcd0*/  FADD.FTZ R65, R137, R65 ;  /* 0x0000004189417221 */ /* 0x020fc60000010000 */
        /* <DEDUP_REMOVED lines=20> */
[C---:B----4-:R-:W-:Y:S02]  /*de20*/  HMMA.16816.F32.BF16 R72, R4.reuse, R20, R72 ;  /* 0x000000140448723c */ /* 0x050fe40000041848 */
[----:B------:R-:W-:Y:S06]  /*de30*/  MUFU.EX2 R155, R155 ;  /* 0x0000009b009b7308 */ /* 0x000fec0000000800 */
[----:B------:R-:W-:Y:S01]  /*de40*/  HMMA.16816.F32.BF16 R68, R4, R22, R68 ;  /* 0x000000160444723c */ /* 0x000fe20000041844 */
[----:B------:R-:W4:Y:S01]  /*de50*/  LDSM.16.MT88.4 R20, [R216+0x11000] ;  /* 0x01100000d814783b */ /* 0x000f220000004200 */
[----:B------:R-:W-:Y:S05]  /*de60*/  MUFU.EX2 R154, R154 ;  /* 0x0000009a009a7308 */ /* 0x000fea0000000800 */
[C---:B------:R-:W-:Y:S01]  /*de70*/  F2FP.BF16.PACK_AB R4, R132.reuse, R67 ;  /* 0x000000438404723e */ /* 0x040fe200000010ff */
[----:B------:R-:W-:Y:S01]  /*de80*/  FADD.FTZ R132, R132, R61 ;  /* 0x0000003d84847221 */ /* 0x000fe20000010000 */
[C---:B------:R-:W-:Y:S01]  /*de90*/  F2FP.BF16.PACK_AB R5, R138.reuse, R137 ;  /* 0x000000898a05723e */ /* 0x040fe200000010ff */
        /* <DEDUP_REMOVED lines=8> */
[C---:B--2---:R-:W-:Y:S01]  /*df20*/  HMMA.16816.F32.BF16 R120, R4.reuse, R16, R120 ;  /* 0x000000100478723c */ /* 0x044fe20000041878 */
[----:B------:R-:W-:Y:S01]  /*df30*/  FADD.FTZ R142, R142, R138 ;  /* 0x0000008a8e8e7221 */ /* 0x000fe20000010000 */
[----:B------:R-:W-:Y:S01]  /*df40*/  MOV R132, R38 ;  /* 0x0000002600847202 */ /* 0x000fe20000000f00 */
[----:B---3--:R-:W-:Y:S02]  /*df50*/  FADD.FTZ R133, R149, R133 ;  /* 0x0000008595857221 */ /* 0x008fe40000010000 */
        /* <DEDUP_REMOVED lines=10> */
[C---:B-----5:R-:W-:Y:S06]  /*e000*/  HMMA.16816.F32.BF16 R104, R4.reuse, R8, R104 ;  /* 0x000000080468723c */ /* 0x060fec0000041868 */
[----:B------:R-:W-:Y:S02]  /*e010*/  MUFU.EX2 R143, R143 ;  /* 0x0000008f008f7308 */ /* 0x000fe40000000800 */
[C---:B------:R-:W-:Y:S01]  /*e020*/  HMMA.16816.F32.BF16 R100, R4.reuse, R10, R100 ;  /* 0x0000000a0464723c */ /* 0x040fe20000041864 */
[----:B------:R-:W3:Y:S05]  /*e030*/  LDSM.16.MT88.4 R8, [R212+0xd800] ;  /* 0x00d80000d408783b */ /* 0x000eea0000004200 */
[----:B------:R-:W-:Y:S02]  /*e040*/  MUFU.EX2 R141, R141 ;  /* 0x0000008d008d7308 */ /* 0x000fe40000000800 */
[C---:B------:R-:W-:Y:S08]  /*e050*/  HMMA.16816.F32.BF16 R80, R4.reuse, R48, R80 ;  /* 0x000000300450723c */ /* 0x040ff00000041850 */
[C---:B------:R-:W-:Y:S01]  /*e060*/  HMMA.16816.F32.BF16 R76, R4.reuse, R50, R76 ;  /* 0x00000032044c723c */ /* 0x040fe2000004184c */
[----:B------:R-:W5:Y:S07]  /*e070*/  LDSM.16.MT88.4 R48, [R214+0x11800] ;  /* 0x01180000d630783b */ /* 0x000f6e0000004200 */
[C---:B------:R-:W-:Y:S08]  /*e080*/  HMMA.16816.F32.BF16 R88, R4.reuse, R40, R88 ;  /* 0x000000280458723c */ /* 0x040ff00000041858 */
[C---:B------:R-:W-:Y:S08]  /*e090*/  HMMA.16816.F32.BF16 R128, R4.reuse, R24, R128 ;  /* 0x000000180480723c */ /* 0x040ff00000041880 */
[C---:B------:R-:W-:Y:S01]  /*e0a0*/  HMMA.16816.F32.BF16 R124, R4.reuse, R26, R124 ;  /* 0x0000001a047c723c */ /* 0x040fe2000004187c */
[----:B------:R-:W1:Y:S07]  /*e0b0*/  LDSM.16.MT88.4 R24, [R216+0xd800] ;  /* 0x00d80000d818783b */ /* 0x000e6e0000004200 */
[C---:B----4-:R-:W-:Y:S08]  /*e0c0*/  HMMA.16816.F32.BF16 R96, R4.reuse, R20, R96 ;  /* 0x000000140460723c */ /* 0x050ff00000041860 */
[C---:B------:R-:W-:Y:S01]  /*e0d0*/  HMMA.16816.F32.BF16 R92, R4.reuse, R22, R92 ;  /* 0x00000016045c723c */ /* 0x040fe2000004185c */
[----:B------:R-:W4:Y:S07]  /*e0e0*/  LDSM.16.MT88.4 R20, [R216+0x11800] ;  /* 0x01180000d814783b */ /* 0x000f2e0000004200 */
[C---:B------:R-:W-:Y:S01]  /*e0f0*/  HMMA.16816.F32.BF16 R84, R4.reuse, R42, R84 ;  /* 0x0000002a0454723c */ /* 0x040fe20000041854 */
[----:B------:R-:W1:Y:S07]  /*e100*/  LDSM.16.MT88.4 R40, [R213+0x11800] ;  /* 0x01180000d528783b */ /* 0x000e6e0000004200 */
[C---:B------:R-:W-:Y:S08]  /*e110*/  HMMA.16816.F32.BF16 R72, R4.reuse, R32, R72 ;  /* 0x000000200448723c */ /* 0x040ff00000041848 */
[----:B------:R-:W-:Y:S01]  /*e120*/  HMMA.16816.F32.BF16 R68, R4, R34, R68 ;  /* 0x000000220444723c */ /* 0x000fe20000041844 */
[----:B------:R-:W3:Y:S06]  /*e130*/  LDSM.16.MT88.4 R32, [R212+0x11800] ;  /* 0x01180000d420783b */ /* 0x000eec0000004200 */
        /* <DEDUP_REMOVED lines=18> */
[C---:B---3--:R-:W-:Y:S08]  /*e260*/  HMMA.16816.F32.BF16 R104, R4.reuse, R8, R104 ;  /* 0x000000080468723c */ /* 0x048ff00000041868 */
[C---:B------:R-:W-:Y:S01]  /*e270*/  HMMA.16816.F32.BF16 R100, R4.reuse, R10, R100 ;  /* 0x0000000a0464723c */ /* 0x040fe20000041864 */
[----:B------:R-:W3:Y:S07]  /*e280*/  LDSM.16.MT88.4 R8, [R212+0xe000] ;  /* 0x00e00000d408783b */ /* 0x000eee0000004200 */
[C---:B-----5:R-:W-:Y:S07]  /*e290*/  HMMA.16816.F32.BF16 R88, R4.reuse, R48, R88 ;  /* 0x000000300458723c */ /* 0x060fee0000041858 */
[--C-:B------:R-:W-:Y:S01]  /*e2a0*/  FFMA.FTZ R48, R166, c[0x0][0x23c], -R52.reuse ;  /* 0x00008f00a6307a23 */ /* 0x100fe20000010834 */
[----:B------:R-:W-:Y:S01]  /*e2b0*/  HMMA.16816.F32.BF16 R128, R4, R24, R128 ;  /* 0x000000180480723c */ /* 0x000fe20000041880 */
[----:B------:R-:W-:-:S04]  /*e2c0*/  FFMA.FTZ R49, R165, c[0x0][0x23c], -R52 ;  /* 0x00008f00a5317a23 */ /* 0x000fc80000010834 */
[----:B------:R-:W-:Y:S03]  /*e2d0*/  MUFU.EX2 R48, R48 ;  /* 0x0000003000307308 */ /* 0x000fe60000000800 */
[C---:B------:R-:W-:Y:S01]  /*e2e0*/  HMMA.16816.F32.BF16 R124, R4.reuse, R26, R124 ;  /* 0x0000001a047c723c */ /* 0x040fe2000004187c */
[----:B------:R-:W5:Y:S04]  /*e2f0*/  LDSM.16.MT88.4 R24, [R216+0xe000] ;  /* 0x00e00000d818783b */ /* 0x000f680000004200 */
[----:B------:R-:W1:Y:S03]  /*e300*/  MUFU.EX2 R49, R49 ;  /* 0x0000003100317308 */ /* 0x000e660000000800 */
[C---:B----4-:R-:W-:Y:S08]  /*e310*/  HMMA.16816.F32.BF16 R96, R4.reuse, R20, R96 ;  /* 0x000000140460723c */ /* 0x050ff00000041860 */
[C---:B------:R-:W-:Y:S01]  /*e320*/  HMMA.16816.F32.BF16 R92, R4.reuse, R22, R92 ;  /* 0x00000016045c723c */ /* 0x040fe2000004185c */
[----:B------:R-:W4:Y:S07]  /*e330*/  LDSM.16.MT88.4 R20, [R216+0x12000] ;  /* 0x01200000d814783b */ /* 0x000f2e0000004200 */
[C---:B------:R-:W-:Y:S07]  /*e340*/  HMMA.16816.F32.BF16 R84, R4.reuse, R50, R84 ;  /* 0x000000320454723c */ /* 0x040fee0000041854 */
[--C-:B------:R-:W-:Y:S01]  /*e350*/  FFMA.FTZ R50, R164, c[0x0][0x23c], -R59.reuse ;  /* 0x00008f00a4327a23 */ /* 0x100fe2000001083b */
[----:B------:R-:W-:Y:S01]  /*e360*/  HMMA.16816.F32.BF16 R80, R4, R40, R80 ;  /* 0x000000280450723c */ /* 0x000fe20000041850 */
[----:B------:R-:W-:-:S04]  /*e370*/  FFMA.FTZ R51, R163, c[0x0][0x23c], -R59 ;  /* 0x00008f00a3337a23 */ /* 0x000fc8000001083b */
        /* <DEDUP_REMOVED lines=13> */
[----:B-1----:R-:W-:Y:S01]  /*e450*/  F2FP.BF16.PACK_AB R7, R49, R48 ;  /* 0x000000303107723e */ /* 0x002fe200000010ff */
[----:B------:R-:W-:-:S02]  /*e460*/  FADD.FTZ R167, R48, R167 ;  /* 0x000000a730a77221 */ /* 0x000fc40000010000 */
[----:B------:R-:W-:Y:S02]  /*e470*/  FADD.FTZ R169, R169, R171 ;  /* 0x000000aba9a97221 */ /* 0x000fe40000010000 */
[----:B------:R-:W-:Y:S02]  /*e480*/  FADD.FTZ R49, R49, R167 ;  /* 0x000000a731317221 */ /* 0x000fe40000010000 */
[----:B--2---:R-:W-:Y:S01]  /*e490*/  HMMA.16816.F32.BF16 R120, R4, R16, R120 ;  /* 0x000000100478723c */ /* 0x004fe20000041878 */
[----:B------:R-:W-:Y:S02]  /*e4a0*/  FADD.FTZ R169, R50, R169 ;  /* 0x000000a932a97221 */ /* 0x000fe40000010000 */
[----:B------:R-:W-:-:S05]  /*e4b0*/  FADD.FTZ R49, R157, R49 ;  /* 0x000000319d317221 */ /* 0x000fca0000010000 */
        /* <DEDUP_REMOVED lines=11> */
[C---:B----4-:R-:W-:Y:S08]  /*e570*/  HMMA.16816.F32.BF16 R96, R4.reuse, R20, R96 ;  /* 0x000000140460723c */ /* 0x050ff00000041860 */
        /* <DEDUP_REMOVED lines=70> */
[----:B------:R-:W5:Y:S02]  /*e9e0*/  MUFU.EX2 R32, R32 ;  /* 0x0000002000207308 */ /* 0x000f640000000800 */
[--C-:B------:R-:W-:Y:S01]  /*e9f0*/  FFMA.FTZ R34, R47, c[0x0][0x23c], -R52.reuse ;  /* 0x00008f002f227a23 */ /* 0x100fe20000010834 */
[----:B------:R-:W-:Y:S01]  /*ea00*/  HMMA.16816.F32.BF16 R120, R4, R24, R120 ;  /* 0x000000180478723c */ /* 0x000fe20000041878 */
[----:B------:R-:W-:-:S04]  /*ea10*/  FFMA.FTZ R35, R45, c[0x0][0x23c], -R52 ;  /* 0x00008f002d237a23 */ /* 0x000fc80000010834 */
[----:B------:R-:W2:Y:S02]  /*ea20*/  MUFU.EX2 R33, R33 ;  /* 0x0000002100217308 */ /* 0x000ea40000000800 */
[--C-:B------:R-:W-:Y:S01]  /*ea30*/  FFMA.FTZ R24, R62, c[0x0][0x23c], -R59.reuse ;  /* 0x00008f003e187a23 */ /* 0x100fe2000001083b */
[----:B------:R-:W-:Y:S01]  /*ea40*/  HMMA.16816.F32.BF16 R116, R4, R26, R116 ;  /* 0x0000001a0474723c */ /* 0x000fe20000041874 */
[----:B------:R-:W-:-:S04]  /*ea50*/  FFMA.FTZ R25, R60, c[0x0][0x23c], -R59 ;  /* 0x00008f003c197a23 */ /* 0x000fc8000001083b */
[----:B------:R-:W3:Y:S01]  /*ea60*/  MUFU.EX2 R24, R24 ;  /* 0x0000001800187308 */ /* 0x000ee20000000800 */
[----:B-----5:R-:W-:Y:S02]  /*ea70*/  FADD.FTZ R40, R32, R40 ;  /* 0x0000002820287221 */ /* 0x020fe40000010000 */
[--C-:B------:R-:W-:Y:S01]  /*ea80*/  FFMA.FTZ R26, R56, c[0x0][0x23c], -R59.reuse ;  /* 0x00008f00381a7a23 */ /* 0x100fe2000001083b */
[----:B-1----:R-:W-:Y:S01]  /*ea90*/  HMMA.16816.F32.BF16 R88, R4, R16, R88 ;  /* 0x000000100458723c */ /* 0x002fe20000041858 */
[----:B------:R-:W-:-:S03]  /*eaa0*/  FFMA.FTZ R27, R55, c[0x0][0x23c], -R59 ;  /* 0x00008f00371b7a23 */ /* 0x000fc6000001083b */
[----:B------:R-:W1:Y:S01]  /*eab0*/  MUFU.EX2 R25, R25 ;  /* 0x0000001900197308 */ /* 0x000e620000000800 */
[----:B--2---:R-:W-:-:S03]  /*eac0*/  FADD.FTZ R40, R33, R40 ;  /* 0x0000002821287221 */ /* 0x004fc60000010000 */
[----:B------:R-:W-:Y:S01]  /*ead0*/  HMMA.16816.F32.BF16 R84, R4, R18, R84 ;  /* 0x000000120454723c */ /* 0x000fe20000041854 */
[----:B------:R-:W2:Y:S03]  /*eae0*/  LDSM.16.MT88.4 R16, [R216+0xf800] ;  /* 0x00f80000d810783b */ /* 0x000ea60000004200 */
[----:B------:R-:W5:Y:S01]  /*eaf0*/  MUFU.EX2 R26, R26 ;  /* 0x0000001a001a7308 */ /* 0x000f620000000800 */
[----:B---3--:R-:W-:-:S03]  /*eb00*/  FADD.FTZ R145, R24, R145 ;  /* 0x0000009118917221 */ /* 0x008fc60000010000 */
[----:B----4-:R-:W-:Y:S04]  /*eb10*/  HMMA.16816.F32.BF16 R80, R4, R20, R80 ;  /* 0x000000140450723c */ /* 0x010fe80000041850 */
[----:B------:R-:W3:Y:S01]  /*eb20*/  MUFU.EX2 R27, R27 ;  /* 0x0000001b001b7308 */ /* 0x000ee20000000800 */
[----:B-1----:R-:W-:-:S03]  /*eb30*/  FADD.FTZ R145, R25, R145 ;  /* 0x0000009119917221 */ /* 0x002fc60000010000 */
[----:B------:R-:W-:Y:S01]  /*eb40*/  HMMA.16816.F32.BF16 R76, R4, R22, R76 ;  /* 0x00000016044c723c */ /* 0x000fe2000004184c */
[----:B------:R-:W-:Y:S03]  /*eb50*/  LDSM.16.MT88.4 R20, [R213+0xf800] ;  /* 0x00f80000d514783b */ /* 0x000fe60000004200 */
[----:B------:R-:W1:Y:S01]  /*eb60*/  MUFU.EX2 R34, R34 ;  /* 0x0000002200227308 */ /* 0x000e620000000800 */
[----:B-----5:R-:W-:-:S03]  /*eb70*/  FADD.FTZ R145, R26, R145 ;  /* 0x000000911a917221 */ /* 0x020fc60000010000 */
[----:B------:R-:W-:Y:S04]  /*eb80*/  HMMA.16816.F32.BF16 R72, R4, R8, R72 ;  /* 0x000000080448723c */ /* 0x000fe80000041848 */
[----:B------:R-:W4:Y:S01]  /*eb90*/  MUFU.EX2 R35, R35 ;  /* 0x0000002300237308 */ /* 0x000f220000000800 */
[----:B---3--:R-:W-:-:S03]  /*eba0*/  FADD.FTZ R240, R27, R145 ;  /* 0x000000911bf07221 */ /* 0x008fc60000010000 */
[----:B------:R-:W-:Y:S01]  /*ebb0*/  HMMA.16816.F32.BF16 R68, R4, R10, R68 ;  /* 0x0000000a0444723c */ /* 0x000fe20000041844 */
[----:B------:R-:W3:Y:S01]  /*ebc0*/  LDSM.16.MT88.4 R8, [R212+0xf800] ;  /* 0x00f80000d408783b */ /* 0x000ee20000004200 */
[----:B-1----:R-:W-:-:S05]  /*ebd0*/  FADD.FTZ R40, R34, R40 ;  /* 0x0000002822287221 */ /* 0x002fca0000010000 */
[----:B------:R-:W-:Y:S02]  /*ebe0*/  F2FP.BF16.PACK_AB R4, R25, R24 ;  /* 0x000000181904723e */ /* 0x000fe400000010ff */
[----:B------:R-:W-:Y:S02]  /*ebf0*/  F2FP.BF16.PACK_AB R5, R33, R32 ;  /* 0x000000202105723e */ /* 0x000fe400000010ff */
[----:B------:R-:W-:Y:S01]  /*ec00*/  F2FP.BF16.PACK_AB R6, R27, R26 ;  /* 0x0000001a1b06723e */ /* 0x000fe200000010ff */
[C---:B----4-:R-:W-:Y:S01]  /*ec10*/  FADD.FTZ R239, R35.reuse, R40 ;  /* 0x0000002823ef7221 */ /* 0x050fe20000010000 */
[----:B------:R-:W-:-:S07]  /*ec20*/  F2FP.BF16.PACK_AB R7, R35, R34 ;  /* 0x000000222307723e */ /* 0x000fce00000010ff */
[C---:B------:R-:W-:Y:S08]  /*ec30*/  HMMA.16816.F32.BF16 R120, R4.reuse, R12, R120 ;  /* 0x0000000c0478723c */ /* 0x040ff00000041878 */
        /* <DEDUP_REMOVED lines=18> */
[----:B------:R-:W-:Y:S11]  /*ed60*/  HMMA.16816.F32.BF16 R68, R4, R14, R68 ;  /* 0x0000000e0444723c */ /* 0x000ff60000041844 */
[----:B------:R-:W-:Y:S08]  /*ed70*/  @!UPT UIADD3 URZ, URZ, URZ, URZ ;  /* 0x0000003f3f3ff290 */ /* 0x000ff0000fffe03f */
.L_x_1604:
[----:B------:R-:W-:Y:S05]  /*ed80*/  @!P3 BRA `(.L_x_1612) ;  /* 0x000051c00000b947 */ /* 0x000fea0003800000 */
[----:B------:R-:W-:Y:S01]  /*ed90*/  ULDC.64 UR8, c[0x0][0x1a0] ;  /* 0x0000680000087ab9 */ /* 0x000fe20000000a00 */
[----:B------:R-:W-:Y:S01]  /*eda0*/  IMAD.MOV.U32 R0, RZ, RZ, R3 ;  /* 0x000000ffff007224 */ /* 0x000fe200078e0003 */
[----:B------:R-:W-:Y:S01]  /*edb0*/  ULEA UR5, -UR8, URZ, 0x7 ;  /* 0x0000003f08057291 */ /* 0x000fe2000f8e393f */
[----:B------:R-:W-:Y:S01]  /*edc0*/  IMAD.MOV.U32 R2, RZ, RZ, R132 ;  /* 0x000000ffff027224 */ /* 0x000fe200078e0084 */
[----:B------:R-:W-:-:S02]  /*edd0*/  ULDC.64 UR6, c[0x0][0x198] ;  /* 0x0000660000067ab9 */ /* 0x000fc40000000a00 */
[----:B------:R-:W-:Y:S02]  /*ede0*/  USHF.R.S32.HI UR4, URZ, 0x1f, UR5 ;  /* 0x0000001f3f047899 */ /* 0x000fe40008011405 */
[----:B------:R-:W-:Y:S01]  /*edf0*/  ULEA UR11, -UR6, URZ, 0x7 ;  /* 0x0000003f060b7291 */ /* 0x000fe2000f8e393f */
[----:B------:R-:W-:-:S03]  /*ee00*/  MOV R236, UR5 ;  /* 0x0000000500ec7c02 */ /* 0x000fc60008000f00 */
[----:B------:R-:W-:Y:S01]  /*ee10*/  MOV R233, UR4 ;  /* 0x0000000400e97c02 */ /* 0x000fe20008000f00 */
[----:B------:R-:W-:Y:S02]  /*ee20*/  USHF.R.S32.HI UR10, URZ, 0x1f, UR11 ;  /* 0x0000001f3f0a7899 */ /* 0x000fe4000801140b */
[----:B------:R-:W-:Y:S02]  /*ee30*/  ULDC.64 UR4, c[0x0][0x1a0] ;  /* 0x0000680000047ab9 */ /* 0x000fe40000000a00 */
.L_x_1616:
        /* <DEDUP_REMOVED lines=8> */
[----:B------:R-:W-:Y:S01]  /*eec0*/  IMAD.SHL.U32 R4, R229, 0x80, RZ ;  /* 0x00000080e5047824 */ /* 0x000fe200078e00ff */
[----:B------:R-:W-:Y:S01]  /*eed0*/  IABS R3, c[0x0][0x2d0] ;  /* 0x0000b40000037a13 */ /* 0x000fe20000000000 */
[----:B------:R-:W-:Y:S02]  /*eee0*/  UMOV UR13, UR8 ;  /* 0x00000008000d7c82 */ /* 0x000fe40008000000 */
[----:B------:R-:W-:Y:S01]  /*eef0*/  UMOV UR12, UR9 ;  /* 0x00000009000c7c82 */ /* 0x000fe20008000000 */
[----:B------:R-:W1:Y:S01]  /*ef00*/  I2F.RP R12, R3 ;  /* 0x00000003000c7306 */ /* 0x000e620000209400 */
[C---:B------:R-:W-:Y:S02]  /*ef10*/  IADD3 R11, R4.reuse, 0x80, RZ ;  /* 0x00000080040b7810 */ /* 0x040fe40007ffe0ff */
[----:B------:R-:W-:Y:S02]  /*ef20*/  IABS R6, R4 ;  /* 0x0000000400067213 */ /* 0x000fe40000000000 */
[----:B------:R-:W-:Y:S02]  /*ef30*/  IABS R8, R11 ;  /* 0x0000000b00087213 */ /* 0x000fe40000000000 */
[----:B------:R-:W-:Y:S02]  /*ef40*/  LOP3.LUT R4, R4, c[0x0][0x2d0], RZ, 0x3c, !PT ;  /* 0x0000b40004047a12 */ /* 0x000fe400078e3cff */
[----:B------:R-:W-:Y:S02]  /*ef50*/  LOP3.LUT R11, R11, c[0x0][0x2d0], RZ, 0x3c, !PT ;  /* 0x0000b4000b0b7a12 */ /* 0x000fe400078e3cff */
[----:B------:R-:W-:Y:S02]  /*ef60*/  ISETP.GE.AND P1, PT, R4, RZ, PT ;  /* 0x000000ff0400720c */ /* 0x000fe40003f26270 */
[----:B------:R-:W-:Y:S01]  /*ef70*/  ISETP.GE.AND P3, PT, R11, RZ, PT ;  /* 0x000000ff0b00720c */ /* 0x000fe20003f66270 */
        /* <DEDUP_REMOVED lines=21> */
[----:B------:R-:W-:Y:S02]  /*f0d0*/  ISETP.NE.AND P2, PT, RZ, c[0x0][0x2d0], PT ;  /* 0x0000b400ff007a0c */ /* 0x000fe40003f45270 */
[----:B------:R-:W-:Y:S07]  /*f0e0*/  LOP3.LUT R3, RZ, c[0x0][0x2d0], RZ, 0x33, !PT ;  /* 0x0000b400ff037a12 */ /* 0x000fee00078e33ff */
        /* <DEDUP_REMOVED lines=10> */
[----:B------:R-:W-:Y:S03]  /*f190*/  IMAD.IADD R3, R3, 0x1, -R9 ;  /* 0x0000000103037824 */ /* 0x000fe600078e0a09 */
[----:B------:R1:W2:Y:S04]  /*f1a0*/  LDG.E R7, [R6.64] ;  /* 0x0000000e06077981 */ /* 0x0002a8000c1e1900 */
[----:B------:R3:W2:Y:S02]  /*f1b0*/  LDG.E R5, [R4.64] ;  /* 0x0000000e04057981 */ /* 0x0006a4000c1e1900 */
[----:B---3--:R-:W-:Y:S04]  /*f1c0*/  IMAD.MOV.U32 R4, RZ, RZ, c[0x0][0x2d0] ;  /* 0x0000b400ff047624 */ /* 0x008fe800078e00ff */
[----:B------:R-:W-:Y:S04]  /*f1d0*/  IMAD R4, R3, R4, -0x80 ;  /* 0xffffff8003047424 */ /* 0x000fe800078e0204 */
[----:B------:R-:W-:Y:S01]  /*f1e0*/  IMAD R3, R4, UR9, RZ ;  /* 0x0000000904037c24 */ /* 0x000fe2000f8e02ff */
[----:B-1----:R-:W-:Y:S05]  /*f1f0*/  SHF.R.S32.HI R6, RZ, 0x1f, R4 ;  /* 0x0000001fff067819 */ /* 0x002fea0000011404 */
        /* <DEDUP_REMOVED lines=9> */
.L_x_1613:
[C---:B------:R-:W-:Y:S02]  /*f290*/  ISETP.GE.AND P4, PT, R231.reuse, c[0x0][0x220], PT ;  /* 0x00008800e7007a0c */ /* 0x040fe40003f86270 */
[----:B------:R-:W-:Y:S02]  /*f2a0*/  IADD3 R5, R231, 0x40, RZ ;  /* 0x00000040e7057810 */ /* 0x000fe40007ffe0ff */
[C---:B------:R-:W-:Y:S02]  /*f2b0*/  LEA R242, P2, R4.reuse, R136, 0x1 ;  /* 0x0000008804f27211 */ /* 0x040fe400078408ff */
[----:B------:R-:W-:Y:S02]  /*f2c0*/  ISETP.GE.AND P3, PT, R5, c[0x0][0x220], PT ;  /* 0x0000880005007a0c */ /* 0x000fe40003f66270 */
[----:B------:R-:W-:Y:S02]  /*f2d0*/  LEA.HI.X R243, R4, R135, R3, 0x1, P2 ;  /* 0x0000008704f37211 */ /* 0x000fe400010f0c03 */
[C---:B------:R-:W-:Y:S03]  /*f2e0*/  IADD3 R7, P1, R228.reuse, R4, RZ ;  /* 0x00000004e4077210 */ /* 0x040fe60007f3e0ff */
[----:B------:R-:W-:Y:S01]  /*f2f0*/  @P4 STS.128 [R230+0xc000], RZ ;  /* 0x00c000ffe6004388 */ /* 0x000fe20000000c00 */
[-C--:B------:R-:W-:Y:S02]  /*f300*/  @!P4 LEA R18, P5, R7, R136.reuse, 0x1 ;  /* 0x000000880712c211 */ /* 0x080fe400078a08ff */
[----:B------:R-:W-:Y:S02]  /*f310*/  IADD3.X R6, R227, R3, RZ, P1, !PT ;  /* 0x00000003e3067210 */ /* 0x000fe40000ffe4ff */
[----:B------:R-:W-:Y:S02]  /*f320*/  IADD3 R4, P1, R228, R7, RZ ;  /* 0x00000007e4047210 */ /* 0x000fe40007f3e0ff */
[----:B------:R-:W-:Y:S01]  /*f330*/  @!PT LDS RZ, [RZ] ;  /* 0x00000000fffff984 */ /* 0x000fe20000000800 */
[----:B------:R-:W-:Y:S01]  /*f340*/  @!PT LDS RZ, [RZ] ;  /* 0x00000000fffff984 */ /* 0x000fe20000000800 */
[----:B------:R-:W-:Y:S01]  /*f350*/  @!PT LDS RZ, [RZ] ;  /* 0x00000000fffff984 */ /* 0x000fe20000000800 */
[----:B------:R1:W-:Y:S01]  /*f360*/  @!P4 LDGSTS.E.BYPASS.LTC128B.128 [R230+0xc000], [R242.64] ;  /* 0x0c000000f2e6cfae */ /* 0x0003e2000b901d4e */
[CCC-:B------:R-:W-:Y:S02]  /*f370*/  @!P4 LEA.HI.X R19, R7.reuse, R135.reuse, R6.reuse, 0x1, P5 ;  /* 0x000000870713c211 */ /* 0x1c0fe400028f0c06 */
[CC--:B------:R-:W-:Y:S02]  /*f380*/  @!P3 LEA R12, P2, R7.reuse, R136.reuse, 0x1 ;  /* 0x00000088070cb211 */ /* 0x0c0fe400078408ff */
[C---:B------:R-:W-:Y:S02]  /*f390*/  @!P4 LEA R16, P6, R4.reuse, R136, 0x1 ;  /* 0x000000880410c211 */ /* 0x040fe400078c08ff */
[----:B------:R-:W-:Y:S01]  /*f3a0*/  @P3 STS.128 [R230+0x10000], RZ ;  /* 0x010000ffe6003388 */ /* 0x000fe20000000c00 */
[-C--:B------:R-:W-:Y:S02]  /*f3b0*/  @!P3 LEA.HI.X R13, R7, R135.reuse, R6, 0x1, P2 ;  /* 0x00000087070db211 */ /* 0x080fe400010f0c06 */
[C---:B------:R-:W-:Y:S02]  /*f3c0*/  IADD3.X R5, R227.reuse, R6, RZ, P1, !PT ;  /* 0x00000006e3057210 */ /* 0x040fe40000ffe4ff */
[C---:B------:R-:W-:Y:S02]  /*f3d0*/  @!P3 LEA R10, P1, R4.reuse, R136, 0x1 ;  /* 0x00000088040ab211 */ /* 0x040fe400078208ff */
[----:B------:R-:W-:Y:S01]  /*f3e0*/  @!PT LDS RZ, [RZ] ;  /* 0x00000000fffff984 */ /* 0x000fe20000000800 */
[----:B------:R-:W-:Y:S01]  /*f3f0*/  @!PT LDS RZ, [RZ] ;  /* 0x00000000fffff984 */ /* 0x000fe20000000800 */
[----:B------:R-:W-:Y:S01]  /*f400*/  @!PT LDS RZ, [RZ] ;  /* 0x00000000fffff984 */ /* 0x000fe20000000800 */
[----:B------:R1:W-:Y:S01]  /*f410*/  @!P3 LDGSTS.E.BYPASS.LTC128B.128 [R230+0x10000], [R242.64+0x80] ;  /* 0x10000080f2e6bfae */ /* 0x0003e2000b901d4e */
[CCC-:B------:R-:W-:Y:S02]  /*f420*/  @!P4 LEA.HI.X R17, R4.reuse, R135.reuse, R5.reuse, 0x1, P6 ;  /* 0x000000870411c211 */ /* 0x1c0fe400030f0c05 */
[----:B------:R-:W-:Y:S02]  /*f430*/  @!P3 LEA.HI.X R11, R4, R135, R5, 0x1, P1 ;  /* 0x00000087040bb211 */ /* 0x000fe400008f0c05 */
[C---:B------:R-:W-:Y:S02]  /*f440*/  IADD3 R3, P5, R228.reuse, R4, RZ ;  /* 0x00000004e4037210 */ /* 0x040fe40007fbe0ff */
[----:B------:R-:W-:Y:S02]  /*f450*/  @P4 STS.128 [R230+0xc800], RZ ;  /* 0x00c800ffe6004388 */ /* 0x000fe40000000c00 */
[----:B------:R-:W-:Y:S02]  /*f460*/  IADD3.X R5, R227, R5, RZ, P5, !PT ;  /* 0x00000005e3057210 */ /* 0x000fe40002ffe4ff */
[CC--:B------:R-:W-:Y:S02]  /*f470*/  @!P4 LEA R14, P5, R3.reuse, R136.reuse, 0x1 ;  /* 0x00000088030ec211 */ /* 0x0c0fe400078a08ff */
        /* <DEDUP_REMOVED lines=9> */
[CC--:B------:R-:W-:Y:S02]  /*f510*/  @!P4 LEA R22, P5, R4.reuse, R136.reuse, 0x1 ;  /* 0x000000880416c211 */ /* 0x0c0fe400078a08ff */
[----:B------:R-:W-:Y:S02]  /*f520*/  IADD3.X R5, R227, R5, RZ, P2, !PT ;  /* 0x00000005e3057210 */ /* 0x000fe400017fe4ff */
[C---:B------:R-:W-:Y:S01]  /*f530*/  @!P3 LEA R20, P1, R4.reuse, R136, 0x1 ;  /* 0x000000880414b211 */ /* 0x040fe200078208ff */
        /* <DEDUP_REMOVED lines=8> */
[-C--:B------:R-:W-:Y:S02]  /*f5c0*/  @!P4 LEA R26, P5, R3, R136.reuse, 0x1 ;  /* 0x00000088031ac211 */ /* 0x080fe400078a08ff */
[----:B------:R-:W-:Y:S02]  /*f5d0*/  IADD3.X R5, R227, R5, RZ, P2, !PT ;  /* 0x00000005e3057210 */ /* 0x000fe400017fe4ff */
        /* <DEDUP_REMOVED lines=10> */
[C---:B------:R-:W-:Y:S02]  /*f680*/  IADD3.X R5, R227.reuse, R5, RZ, P2, !PT ;  /* 0x00000005e3057210 */ /* 0x040fe400017fe4ff */
[C---:B--2---:R-:W-:Y:S01]  /*f690*/  @!P3 LEA R18, P2, R6.reuse, R136, 0x1 ;  /* 0x000000880612b211 */ /* 0x044fe200078408ff */
        /* <DEDUP_REMOVED lines=17> */
[----:B------:R-:W-:Y:S02]  /*f7b0*/  ISETP.GT.AND P1, PT, R229, R224, PT ;  /* 0x000000e0e500720c */ /* 0x000fe40003f24270 */
        /* <DEDUP_REMOVED lines=46> */
[----:B--2---:R-:W2:Y:S07]  /*faa0*/  LDSM.16.M88.4 R8, [R221+0x4000] ;  /* 0x00400000dd08783b */ /* 0x004eae0000000200 */
[----:B----4-:R-:W3:Y:S07]  /*fab0*/  LDSM.16.M88.4 R16, [R221+0x4800] ;  /* 0x00480000dd10783b */ /* 0x010eee0000000200 */
[----:B-1----:R-:W5:Y:S07]  /*fac0*/  LDSM.16.M88.4 R24, [R221+0x5000] ;  /* 0x00500000dd18783b */ /* 0x002f6e0000000200 */
[----:B------:R-:W0:Y:S07]  /*fad0*/  LDGDEPBAR ;  /* 0x00000000000079af */ /* 0x000e2e0000000000 */
[----:B------:R-:W1:Y:S07]  /*fae0*/  LDSM.16.M88.4 R32, [R221+0x5800] ;  /* 0x00580000dd20783b */ /* 0x000e6e0000000200 */
[----:B------:R-:W4:Y:S01]  /*faf0*/  LDSM.16.M88.4 R40, [R221+0x6000] ;  /* 0x00600000dd28783b */ /* 0x000f220000000200 */
[C---:B--2---:R-:W-:Y:S06]  /*fb00*/  HMMA.16816.F32.BF16 R4, R64.reuse, R8, RZ ;  /* 0x000000084004723c */ /* 0x044fec00000418ff */
[----:B------:R-:W2:Y:S02]  /*fb10*/  LDSM.16.M88.4 R48, [R221+0x6800] ;  /* 0x00680000dd30783b */ /* 0x000ea40000000200 */
[C---:B------:R-:W-:Y:S05]  /*fb20*/  HMMA.16816.F32.BF16 R8, R64.reuse, R10, RZ ;  /* 0x0000000a4008723c */ /* 0x040fea00000418ff */
[----:B------:R-:W2:Y:S03]  /*fb30*/  LDSM.16.M88.4 R56, [R221+0x7000] ;  /* 0x00700000dd38783b */ /* 0x000ea60000000200 */
[C---:B---3--:R-:W-:Y:S04]  /*fb40*/  HMMA.16816.F32.BF16 R12, R64.reuse, R16, RZ ;  /* 0x00000010400c723c */ /* 0x048fe800000418ff */
[----:B------:R-:W3:Y:S04]  /*fb50*/  LDSM.16.M88.4 R132, [R221+0x7800] ;  /* 0x00780000dd84783b */ /* 0x000ee80000000200 */
[C---:B------:R-:W-:Y:S03]  /*fb60*/  HMMA.16816.F32.BF16 R16, R64.reuse, R18, RZ ;  /* 0x000000124010723c */ /* 0x040fe600000418ff */
[----:B------:R-:W-:Y:S05]  /*fb70*/  LDSM.16.M88.4 R136, [R220] ;  /* 0x00000000dc88783b */ /* 0x000fea0000000200 */
[C---:B-----5:R-:W-:Y:S02]  /*fb80*/  HMMA.16816.F32.BF16 R20, R64.reuse, R24, RZ ;  /* 0x000000184014723c */ /* 0x060fe400000418ff */
[----:B------:R-:W5:Y:S06]  /*fb90*/  LDSM.16.M88.4 R140, [R219] ;  /* 0x00000000db8c783b */ /* 0x000f6c0000000200 */
[C---:B------:R-:W-:Y:S01]  /*fba0*/  HMMA.16816.F32.BF16 R24, R64.reuse, R26, RZ ;  /* 0x0000001a4018723c */ /* 0x040fe200000418ff */
[----:B------:R-:W3:Y:S07]  /*fbb0*/  LDSM.16.M88.4 R144, [R211] ;  /* 0x00000000d390783b */ /* 0x000eee0000000200 */
[C---:B-1----:R-:W-:Y:S01]  /*fbc0*/  HMMA.16816.F32.BF16 R28, R64.reuse, R32, RZ ;  /* 0x00000020401c723c */ /* 0x042fe200000418ff */
[----:B------:R-:W1:Y:S07]  /*fbd0*/  LDSM.16.M88.4 R148, [R210] ;  /* 0x00000000d294783b */ /* 0x000e6e0000000200 */
[C---:B------:R-:W-:Y:S01]  /*fbe0*/  HMMA.16816.F32.BF16 R32, R64.reuse, R34, RZ ;  /* 0x000000224020723c */ /* 0x040fe200000418ff */
[----:B------:R-:W1:Y:S07]  /*fbf0*/  LDSM.16.M88.4 R152, [R209] ;  /* 0x00000000d198783b */ /* 0x000e6e0000000200 */
[C---:B----4-:R-:W-:Y:S01]  /*fc00*/  HMMA.16816.F32.BF16 R36, R64.reuse, R40, RZ ;  /* 0x000000284024723c */ /* 0x050fe200000418ff */
[----:B------:R-:W4:Y:S07]  /*fc10*/  LDSM.16.M88.4 R156, [R208] ;  /* 0x00000000d09c783b */ /* 0x000f2e0000000200 */
[C---:B------:R-:W-:Y:S01]  /*fc20*/  HMMA.16816.F32.BF16 R40, R64.reuse, R42, RZ ;  /* 0x0000002a4028723c */ /* 0x040fe200000418ff */
[----:B------:R-:W1:Y:S07]  /*fc30*/  LDSM.16.M88.4 R160, [R207] ;  /* 0x00000000cfa0783b */ /* 0x000e6e0000000200 */
[C---:B--2---:R-:W-:Y:S01]  /*fc40*/  HMMA.16816.F32.BF16 R44, R64.reuse, R48, RZ ;  /* 0x00000030402c723c */ /* 0x044fe200000418ff */
[----:B------:R-:W2:Y:S07]  /*fc50*/  LDSM.16.M88.4 R164, [R206] ;  /* 0x00000000cea4783b */ /* 0x000eae0000000200 */
[C---:B------:R-:W-:Y:S01]  /*fc60*/  HMMA.16816.F32.BF16 R48, R64.reuse, R50, RZ ;  /* 0x000000324030723c */ /* 0x040fe200000418ff */
[----:B------:R-:W1:Y:S07]  /*fc70*/  LDSM.16.M88.4 R168, [R205] ;  /* 0x00000000cda8783b */ /* 0x000e6e0000000200 */
[C---:B------:R-:W-:Y:S01]  /*fc80*/  HMMA.16816.F32.BF16 R52, R64.reuse, R56, RZ ;  /* 0x000000384034723c */ /* 0x040fe200000418ff */
[----:B------:R-:W-:Y:S07]  /*fc90*/  LDSM.16.M88.4 R172, [R218] ;  /* 0x00000000daac783b */ /* 0x000fee0000000200 */
[C---:B------:R-:W-:Y:S01]  /*fca0*/  HMMA.16816.F32.BF16 R56, R64.reuse, R58, RZ ;  /* 0x0000003a4038723c */ /* 0x040fe200000418ff */
[----:B------:R-:W1:Y:S07]  /*fcb0*/  LDSM.16.M88.4 R176, [R215+0x4000] ;  /* 0x00400000d7b0783b */ /* 0x000e6e0000000200 */
[C---:B---3--:R-:W-:Y:S01]  /*fcc0*/  HMMA.16816.F32.BF16 R60, R64.reuse, R132, RZ ;  /* 0x00000084403c723c */ /* 0x048fe200000418ff */
[----:B------:R-:W-:Y:S07]  /*fcd0*/  LDSM.16.M88.4 R180, [R220+0x2000] ;  /* 0x00200000dcb4783b */ /* 0x000fee0000000200 */
[----:B------:R-:W-:Y:S01]  /*fce0*/  HMMA.16816.F32.BF16 R64, R64, R134, RZ ;  /* 0x000000864040723c */ /* 0x000fe200000418ff */
[----:B------:R-:W3:Y:S07]  /*fcf0*/  LDSM.16.M88.4 R132, [R215+0x4800] ;  /* 0x00480000d784783b */ /* 0x000eee0000000200 */
[C---:B-----5:R-:W-:Y:S01]  /*fd00*/  HMMA.16816.F32.BF16 R4, R136.reuse, R140, R4 ;  /* 0x0000008c8804723c */ /* 0x060fe20000041804 */
[----:B------:R-:W-:Y:S07]  /*fd10*/  LDSM.16.M88.4 R184, [R203] ;  /* 0x00000000cbb8783b */ /* 0x000fee0000000200 */
[C---:B------:R-:W-:Y:S01]  /*fd20*/  HMMA.16816.F32.BF16 R8, R136.reuse, R142, R8 ;  /* 0x0000008e8808723c */ /* 0x040fe20000041808 */
[----:B------:R-:W5:Y:S07]  /*fd30*/  LDSM.16.M88.4 R140, [R215+0x5000] ;  /* 0x00500000d78c783b */ /* 0x000f6e0000000200 */
[C---:B------:R-:W-:Y:S01]  /*fd40*/  HMMA.16816.F32.BF16 R12, R136.reuse, R144, R12 ;  /* 0x00000090880c723c */ /* 0x040fe2000004180c */
[----:B------:R-:W-:Y:S07]  /*fd50*/  LDSM.16.M88.4 R188, [R217+0x2000] ;  /* 0x00200000d9bc783b */ /* 0x000fee0000000200 */
[C---:B------:R-:W-:Y:S01]  /*fd60*/  HMMA.16816.F32.BF16 R16, R136.reuse, R146, R16 ;  /* 0x000000928810723c */ /* 0x040fe20000041810 */
[----:B------:R-:W2:Y:S07]  /*fd70*/  LDSM.16.M88.4 R144, [R215+0x5800] ;  /* 0x00580000d790783b */ /* 0x000eae0000000200 */
[C---:B-1----:R-:W-:Y:S01]  /*fd80*/  HMMA.16816.F32.BF16 R20, R136.reuse, R148, R20 ;  /* 0x000000948814723c */ /* 0x042fe20000041814 */
        /* <DEDUP_REMOVED lines=8> */
[----:B------:R-:W-:Y:S07]  /*fe10*/  LDSM.16.M88.4 R156, [R215+0x7800] ;  /* 0x00780000d79c783b */ /* 0x000fee0000000200 */
[C---:B------:R-:W-:Y:S08]  /*fe20*/  HMMA.16816.F32.BF16 R44, R136.reuse, R160, R44 ;  /* 0x000000a0882c723c */ /* 0x040ff0000004182c */
[C---:B------:R-:W-:Y:S01]  /*fe30*/  HMMA.16816.F32.BF16 R48, R136.reuse, R162, R48 ;  /* 0x000000a28830723c */ /* 0x040fe20000041830 */
[----:B------:R-:W-:Y:S07]  /*fe40*/  LDSM.16.M88.4 R160, [R217] ;  /* 0x00000000d9a0783b */ /* 0x000fee0000000200 */
[C---:B--2---:R-:W-:Y:S08]  /*fe50*/  HMMA.16816.F32.BF16 R52, R136.reuse, R164, R52 ;  /* 0x000000a48834723c */ /* 0x044ff00000041834 */
[C---:B------:R-:W-:Y:S01]  /*fe60*/  HMMA.16816.F32.BF16 R56, R136.reuse, R166, R56 ;  /* 0x000000a68838723c */ /* 0x040fe20000041838 */
[----:B------:R-:W-:Y:S07]  /*fe70*/  LDSM.16.M88.4 R164, [R204] ;  /* 0x00000000cca4783b */ /* 0x000fee0000000200 */
[C---:B------:R-:W-:Y:S08]  /*fe80*/  HMMA.16816.F32.BF16 R60, R136.reuse, R168, R60 ;  /* 0x000000a8883c723c */ /* 0x040ff0000004183c */
[----:B------:R-:W-:Y:S01]  /*fe90*/  HMMA.16816.F32.BF16 R64, R136, R170, R64 ;  /* 0x000000aa8840723c */ /* 0x000fe20000041840 */
[----:B------:R-:W2:Y:S07]  /*fea0*/  LDSM.16.M88.4 R136, [R215+0x7000] ;  /* 0x00700000d788783b */ /* 0x000eae0000000200 */
[C---:B------:R-:W-:Y:S01]  /*feb0*/  HMMA.16816.F32.BF16 R4, R172.reuse, R176, R4 ;  /* 0x000000b0ac04723c */ /* 0x040fe20000041804 */
[----:B------:R-:W4:Y:S07]  /*fec0*/  LDSM.16.M88.4 R168, [R204+0x800] ;  /* 0x00080000cca8783b */ /* 0x000f2e0000000200 */
[C---:B------:R-:W-:Y:S01]  /*fed0*/  HMMA.16816.F32.BF16 R8, R172.reuse, R178, R8 ;  /* 0x000000b2ac08723c */ /* 0x040fe20000041808 */
[----:B------:R-:W1:Y:S07]  /*fee0*/  LDSM.16.M88.4 R176, [R204+0x1000] ;  /* 0x00100000ccb0783b */ /* 0x000e6e0000000200 */
[C---:B---3--:R-:W-:Y:S08]  /*fef0*/  HMMA.16816.F32.BF16 R12, R172.reuse, R132, R12 ;  /* 0x00000084ac0c723c */ /* 0x048ff0000004180c */
[C---:B------:R-:W-:Y:S01]  /*ff00*/  HMMA.16816.F32.BF16 R16, R172.reuse, R134, R16 ;  /* 0x00000086ac10723c */ /* 0x040fe20000041810 */
[----:B------:R-:W3:Y:S07]  /*ff10*/  LDSM.16.M88.4 R132, [R204+0x1800] ;  /* 0x00180000cc84783b */ /* 0x000eee0000000200 */
[C---:B-----5:R-:W-:Y:S08]  /*ff20*/  HMMA.16816.F32.BF16 R20, R172.reuse, R140, R20 ;  /* 0x0000008cac14723c */ /* 0x060ff00000041814 */
[C---:B------:R-:W-:Y:S01]  /*ff30*/  HMMA.16816.F32.BF16 R24, R172.reuse, R142, R24 ;  /* 0x0000008eac18723c */ /* 0x040fe20000041818 */
[----:B------:R-:W5:Y:S07]  /*ff40*/  LDSM.16.M88.4 R140, [R204+0x2000] ;  /* 0x00200000cc8c783b */ /* 0x000f6e0000000200 */
[C---:B------:R-:W-:Y:S08]  /*ff50*/  HMMA.16816.F32.BF16 R28, R172.reuse, R144, R28 ;  /* 0x00000090ac1c723c */ /* 0x040ff0000004181c */
[C---:B------:R-:W-:Y:S01]  /*ff60*/  HMMA.16816.F32.BF16 R32, R172.reuse, R146, R32 ;  /* 0x00000092ac20723c */ /* 0x040fe20000041820 */
[----:B------:R-:W3:Y:S07]  /*ff70*/  LDSM.16.M88.4 R144, [R204+0x2800] ;  /* 0x00280000cc90783b */ /* 0x000eee0000000200 */
[C---:B-1----:R-:W-:Y:S08]  /*ff80*/  HMMA.16816.F32.BF16 R36, R172.reuse, R148, R36 ;  /* 0x00000094ac24723c */ /* 0x042ff00000041824 */
[C---:B------:R-:W-:Y:S01]  /*ff90*/  HMMA.16816.F32.BF16 R40, R172.reuse, R150, R40 ;  /* 0x00000096ac28723c */ /* 0x040fe20000041828 */
[----:B------:R-:W1:Y:S07]  /*ffa0*/  LDSM.16.M88.4 R148, [R204+0x3000] ;  /* 0x00300000cc94783b */ /* 0x000e6e0000000200 */
[C---:B------:R-:W-:Y:S08]  /*ffb0*/  HMMA.16816.F32.BF16 R44, R172.reuse, R152, R44 ;  /* 0x00000098ac2c723c */ /* 0x040ff0000004182c */
[C---:B------:R-:W-:Y:S01]  /*ffc0*/  HMMA.16816.F32.BF16 R48, R172.reuse, R154, R48 ;  /* 0x0000009aac30723c */ /* 0x040fe20000041830 */
[----:B------:R-:W-:Y:S07]  /*ffd0*/  LDSM.16.M88.4 R152, [R222+0x2000] ;  /* 0x00200000de98783b */ /* 0x000fee0000000200 */
[C---:B--2---:R-:W-:Y:S08]  /*ffe0*/  HMMA.16816.F32.BF16 R52, R172.reuse, R136, R52 ;  /* 0x00000088ac34723c */ /* 0x044ff00000041834 */
[C---:B------:R-:W-:Y:S01]  /*fff0*/  HMMA.16816.F32.BF16 R56, R172.reuse, R138, R56 ;  /* 0x0000008aac38723c */ /* 0x040fe20000041838 */
[----:B------:R-:W2:Y:S07]  /*10000*/  LDSM.16.M88.4 R136, [R204+0x3800] ;  /* 0x00380000cc88783b */ /* 0x000eae0000000200 */
[C---:B------:R-:W-:Y:S08]  /*10010*/  HMMA.16816.F32.BF16 R60, R172.reuse, R156, R60 ;  /* 0x0000009cac3c723c */ /* 0x040ff0000004183c */
[----:B------:R-:W-:Y:S01]  /*10020*/  HMMA.16816.F32.BF16 R64, R172, R158, R64 ;  /* 0x0000009eac40723c */ /* 0x000fe20000041840 */
[----:B------:R-:W1:Y:S07]  /*10030*/  LDSM.16.M88.4 R156, [R221+0x8000] ;  /* 0x00800000dd9c783b */ /* 0x000e6e0000000200 */
[C---:B------:R-:W-:Y:S01]  /*10040*/  HMMA.16816.F32.BF16 R4, R160.reuse, R164, R4 ;  /* 0x000000a4a004723c */ /* 0x040fe20000041804 */
[----:B------:R-:W-:Y:S07]  /*10050*/  LDSM.16.M88.4 R172, [R221+0x9800] ;  /* 0x00980000ddac783b */ /* 0x000fee0000000200 */
[C---:B------:R-:W-:Y:S01]  /*10060*/  HMMA.16816.F32.BF16 R8, R160.reuse, R166, R8 ;  /* 0x000000a6a008723c */ /* 0x040fe20000041808 */
[----:B------:R-:W1:Y:S07]  /*10070*/  LDSM.16.M88.4 R164, [R221+0x8800] ;  /* 0x00880000dda4783b */ /* 0x000e6e0000000200 */
[C---:B----4-:R-:W-:Y:S08]  /*10080*/  HMMA.16816.F32.BF16 R12, R160.reuse, R168, R12 ;  /* 0x000000a8a00c723c */ /* 0x050ff0000004180c */
[C---:B------:R-:W-:Y:S01]  /*10090*/  HMMA.16816.F32.BF16 R16, R160.reuse, R170, R16 ;  /* 0x000000aaa010723c */ /* 0x040fe20000041810 */
[----:B------:R-:W4:Y:S07]  /*100a0*/  LDSM.16.M88.4 R168, [R221+0x9000] ;  /* 0x00900000dda8783b */ /* 0x000f2e0000000200 */
        /* <DEDUP_REMOVED lines=14> */
[----:B------:R-:W1:Y:S07]  /*10190*/  LDSM.16.M88.4 R148, [R202] ;  /* 0x00000000ca94783b */ /* 0x000e6e0000000200 */
[C---:B--2---:R-:W-:Y:S08]  /*101a0*/  HMMA.16816.F32.BF16 R60, R160.reuse, R136, R60 ;  /* 0x00000088a03c723c */ /* 0x044ff0000004183c */
[----:B------:R-:W-:Y:S01]  /*101b0*/  HMMA.16816.F32.BF16 R64, R160, R138, R64 ;  /* 0x0000008aa040723c */ /* 0x000fe20000041840 */
[----:B------:R-:W2:Y:S07]  /*101c0*/  LDSM.16.M88.4 R136, [R201] ;  /* 0x00000000c988783b */ /* 0x000eae0000000200 */
[C---:B------:R-:W-:Y:S01]  /*101d0*/  HMMA.16816.F32.BF16 R4, R152.reuse, R156, R4 ;  /* 0x0000009c9804723c */ /* 0x040fe20000041804 */
[----:B------:R-:W-:Y:S07]  /*101e0*/  LDSM.16.M88.4 R160, [R215+0x8000] ;  /* 0x00800000d7a0783b */ /* 0x000fee0000000200 */
[C---:B------:R-:W-:Y:S01]  /*101f0*/  HMMA.16816.F32.BF16 R8, R152.reuse, R158, R8 ;  /* 0x0000009e9808723c */ /* 0x040fe20000041808 */
[----:B------:R-:W1:Y:S07]  /*10200*/  LDSM.16.M88.4 R156, [R200] ;  /* 0x00000000c89c783b */ /* 0x000e6e0000000200 */
[C---:B------:R-:W-:Y:S08]  /*10210*/  HMMA.16816.F32.BF16 R12, R152.reuse, R164, R12 ;  /* 0x000000a4980c723c */ /* 0x040ff0000004180c */
[C---:B------:R-:W-:Y:S01]  /*10220*/  HMMA.16816.F32.BF16 R16, R152.reuse, R166, R16 ;  /* 0x000000a69810723c */ /* 0x040fe20000041810 */
[----:B------:R-:W-:Y:S07]  /*10230*/  LDSM.16.M88.4 R164, [R215+0x9000] ;  /* 0x00900000d7a4783b */ /* 0x000fee0000000200 */
[C---:B----4-:R-:W-:Y:S08]  /*10240*/  HMMA.16816.F32.BF16 R20, R152.reuse, R168, R20 ;  /* 0x000000a89814723c */ /* 0x050ff00000041814 */
[C---:B------:R-:W-:Y:S01]  /*10250*/  HMMA.16816.F32.BF16 R24, R152.reuse, R170, R24 ;  /* 0x000000aa9818723c */ /* 0x040fe20000041818 */
[----:B------:R-:W-:Y:S07]  /*10260*/  LDSM.16.M88.4 R168, [R215+0x9800] ;  /* 0x00980000d7a8783b */ /* 0x000fee0000000200 */
[C---:B------:R-:W-:Y:S08]  /*10270*/  HMMA.16816.F32.BF16 R28, R152.reuse, R172, R28 ;  /* 0x000000ac981c723c */ /* 0x040ff0000004181c */
[C---:B------:R-:W-:Y:S01]  /*10280*/  HMMA.16816.F32.BF16 R32, R152.reuse, R174, R32 ;  /* 0x000000ae9820723c */ /* 0x040fe20000041820 */
[----:B------:R-:W-:Y:S07]  /*10290*/  LDSM.16.M88.4 R172, [R215+0xa000] ;  /* 0x00a00000d7ac783b */ /* 0x000fee0000000200 */
[C---:B---3--:R-:W-:Y:S08]  /*102a0*/  HMMA.16816.F32.BF16 R36, R152.reuse, R132, R36 ;  /* 0x000000849824723c */ /* 0x048ff00000041824 */
[C---:B------:R-:W-:Y:S01]  /*102b0*/  HMMA.16816.F32.BF16 R40, R152.reuse, R134, R40 ;  /* 0x000000869828723c */ /* 0x040fe20000041828 */
[----:B------:R-:W3:Y:S07]  /*102c0*/  LDSM.16.M88.4 R132, [R199] ;  /* 0x00000000c784783b */ /* 0x000eee0000000200 */
[C---:B-----5:R-:W-:Y:S08]  /*102d0*/  HMMA.16816.F32.BF16 R44, R152.reuse, R140, R44 ;  /* 0x0000008c982c723c */ /* 0x060ff0000004182c */
[C---:B------:R-:W-:Y:S01]  /*102e0*/  HMMA.16816.F32.BF16 R48, R152.reuse, R142, R48 ;  /* 0x0000008e9830723c */ /* 0x040fe20000041830 */
[----:B------:R-:W4:Y:S07]  /*102f0*/  LDSM.16.M88.4 R140, [R198] ;  /* 0x00000000c68c783b */ /* 0x000f2e0000000200 */
[C---:B------:R-:W-:Y:S08]  /*10300*/  HMMA.16816.F32.BF16 R52, R152.reuse, R144, R52 ;  /* 0x000000909834723c */ /* 0x040ff00000041834 */
[C---:B------:R-:W-:Y:S01]  /*10310*/  HMMA.16816.F32.BF16 R56, R152.reuse, R146, R56 ;  /* 0x000000929838723c */ /* 0x040fe20000041838 */
[----:B------:R-:W5:Y:S07]  /*10320*/  LDSM.16.M88.4 R144, [R197] ;  /* 0x00000000c590783b */ /* 0x000f6e0000000200 */
[C---:B------:R-:W-:Y:S08]  /*10330*/  HMMA.16816.F32.BF16 R60, R152.reuse, R176, R60 ;  /* 0x000000b0983c723c */ /* 0x040ff0000004183c */
[----:B------:R-:W-:Y:S01]  /*10340*/  HMMA.16816.F32.BF16 R64, R152, R178, R64 ;  /* 0x000000b29840723c */ /* 0x000fe20000041840 */
[----:B------:R-:W-:Y:S07]  /*10350*/  LDSM.16.M88.4 R152, [R218+0x2000] ;  /* 0x00200000da98783b */ /* 0x000fee0000000200 */
[----:B------:R-:W-:Y:S01]  /*10360*/  LDSM.16.M88.4 R176, [R215+0xa800] ;  /* 0x00a80000d7b0783b */ /* 0x000fe20000000200 */
[C---:B------:R-:W-:Y:S08]  /*10370*/  HMMA.16816.F32.BF16 R4, R180.reuse, R184, R4 ;  /* 0x000000b8b404723c */ /* 0x040ff00000041804 */
[C---:B------:R-:W-:Y:S01]  /*10380*/  HMMA.16816.F32.BF16 R8, R180.reuse, R186, R8 ;  /* 0x000000bab408723c */ /* 0x040fe20000041808 */
[----:B------:R-:W-:Y:S07]  /*10390*/  LDSM.16.M88.4 R184, [R215+0xb000] ;  /* 0x00b00000d7b8783b */ /* 0x000fee0000000200 */
[C---:B-1----:R-:W-:Y:S08]  /*103a0*/  HMMA.16816.F32.BF16 R12, R180.reuse, R148, R12 ;  /* 0x00000094b40c723c */ /* 0x042ff0000004180c */
[C---:B------:R-:W-:Y:S01]  /*103b0*/  HMMA.16816.F32.BF16 R16, R180.reuse, R150, R16 ;  /* 0x00000096b410723c */ /* 0x040fe20000041810 */
[----:B------:R-:W1:Y:S07]  /*103c0*/  LDSM.16.M88.4 R148, [R196] ;  /* 0x00000000c494783b */ /* 0x000e6e0000000200 */
[C---:B--2---:R-:W-:Y:S08]  /*103d0*/  HMMA.16816.F32.BF16 R20, R180.reuse, R136, R20 ;  /* 0x00000088b414723c */ /* 0x044ff00000041814 */
[C---:B------:R-:W-:Y:S01]  /*103e0*/  HMMA.16816.F32.BF16 R24, R180.reuse, R138, R24 ;  /* 0x0000008ab418723c */ /* 0x040fe20000041818 */
[----:B------:R-:W2:Y:S07]  /*103f0*/  LDSM.16.M88.4 R136, [R215+0x8800] ;  /* 0x00880000d788783b */ /* 0x000eae0000000200 */
[C---:B------:R-:W-:Y:S08]  /*10400*/  HMMA.16816.F32.BF16 R28, R180.reuse, R156, R28 ;  /* 0x0000009cb41c723c */ /* 0x040ff0000004181c */
[C---:B------:R-:W-:Y:S01]  /*10410*/  HMMA.16816.F32.BF16 R32, R180.reuse, R158, R32 ;  /* 0x0000009eb420723c */ /* 0x040fe20000041820 */
[----:B------:R-:W1:Y:S07]  /*10420*/  LDSM.16.M88.4 R156, [R215+0xb800] ;  /* 0x00b80000d79c783b */ /* 0x000e6e0000000200 */
[C---:B---3--:R-:W-:Y:S08]  /*10430*/  HMMA.16816.F32.BF16 R36, R180.reuse, R132, R36 ;  /* 0x00000084b424723c */ /* 0x048ff00000041824 */
[C---:B------:R-:W-:Y:S01]  /*10440*/  HMMA.16816.F32.BF16 R40, R180.reuse, R134, R40 ;  /* 0x00000086b428723c */ /* 0x040fe20000041828 */
[----:B------:R-:W3:Y:S07]  /*10450*/  LDSM.16.M88.4 R132, [R204+0x4800] ;  /* 0x00480000cc84783b */ /* 0x000eee0000000200 */
[C---:B----4-:R-:W-:Y:S08]  /*10460*/  HMMA.16816.F32.BF16 R44, R180.reuse, R140, R44 ;  /* 0x0000008cb42c723c */ /* 0x050ff0000004182c */
[C---:B------:R-:W-:Y:S08]  /*10470*/  HMMA.16816.F32.BF16 R48, R180.reuse, R142, R48 ;  /* 0x0000008eb430723c */ /* 0x040ff00000041830 */
[C---:B-----5:R-:W-:Y:S08]  /*10480*/  HMMA.16816.F32.BF16 R52, R180.reuse, R144, R52 ;  /* 0x00000090b434723c */ /* 0x060ff00000041834 */
[C---:B------:R-:W-:Y:S08]  /*10490*/  HMMA.16816.F32.BF16 R56, R180.reuse, R146, R56 ;  /* 0x00000092b438723c */ /* 0x040ff00000041838 */
[C---:B-1----:R-:W-:Y:S08]  /*104a0*/  HMMA.16816.F32.BF16 R60, R180.reuse, R148, R60 ;  /* 0x00000094b43c723c */ /* 0x042ff0000004183c */
[----:B------:R-:W-:Y:S08]  /*104b0*/  HMMA.16816.F32.BF16 R64, R180, R150, R64 ;  /* 0x00000096b440723c */ /* 0x000ff00000041840 */
[C---:B------:R-:W-:Y:S08]  /*104c0*/  HMMA.16816.F32.BF16 R4, R152.reuse, R160, R4 ;  /* 0x000000a09804723c */ /* 0x040ff00000041804 */
[C---:B------:R-:W-:Y:S08]  /*104d0*/  HMMA.16816.F32.BF16 R8, R152.reuse, R162, R8 ;  /* 0x000000a29808723c */ /* 0x040ff00000041808 */
[C---:B--2---:R-:W-:Y:S07]  /*104e0*/  HMMA.16816.F32.BF16 R12, R152.reuse, R136, R12 ;  /* 0x00000088980c723c */ /* 0x044fee000004180c */
[----:B------:R-:W-:Y:S01]  /*104f0*/  MOV R136, R242 ;  /* 0x000000f200887202 */ /* 0x000fe20000000f00 */
        /* <DEDUP_REMOVED lines=16> */
[----:B------:R-:W-:Y:S01]  /*10600*/  FMUL.FTZ R4, R4, c[0x0][0x2ec] ;  /* 0x0000bb0004047a20 */ /* 0x000fe20000410000 */
[C---:B------:R-:W-:Y:S03]  /*10610*/  HMMA.16816.F32.BF16 R16, R188.reuse, R134, R16 ;  /* 0x00000086bc10723c */ /* 0x040fe60000041810 */
[----:B------:R-:W1:Y:S01]  /*10620*/  MUFU.TANH R141, R4 ;  /* 0x00000004008d7308 */ /* 0x000e620000002400 */
[----:B------:R-:W-:Y:S02]  /*10630*/  FMUL.FTZ R5, R5, c[0x0][0x2ec] ;  /* 0x0000bb0005057a20 */ /* 0x000fe40000410000 */
[----:B------:R-:W-:Y:S01]  /*10640*/  FMUL.FTZ R6, R6, c[0x0][0x2ec] ;  /* 0x0000bb0006067a20 */ /* 0x000fe20000410000 */
[----:B------:R-:W-:Y:S01]  /*10650*/  MOV R135, R243 ;  /* 0x000000f300877202 */ /* 0x000fe20000000f00 */
[----:B------:R-:W-:Y:S04]  /*10660*/  FMUL.FTZ R7, R7, c[0x0][0x2ec] ;  /* 0x0000bb0007077a20 */ /* 0x000fe80000410000 */
[----:B------:R-:W-:Y:S01]  /*10670*/  FMUL.FTZ R8, R8, c[0x0][0x2ec] ;  /* 0x0000bb0008087a20 */ /* 0x000fe20000410000 */
[----:B------:R-:W2:Y:S01]  /*10680*/  MUFU.TANH R140, R5 ;  /* 0x00000005008c7308 */ /* 0x000ea20000002400 */
[----:B------:R-:W-:Y:S02]  /*10690*/  FMUL.FTZ R9, R9, c[0x0][0x2ec] ;  /* 0x0000bb0009097a20 */ /* 0x000fe40000410000 */
[----:B------:R-:W-:Y:S02]  /*106a0*/  FMUL.FTZ R10, R10, c[0x0][0x2ec] ;  /* 0x0000bb000a0a7a20 */ /* 0x000fe40000410000 */
[----:B------:R-:W-:Y:S02]  /*106b0*/  FMUL.FTZ R11, R11, c[0x0][0x2ec] ;  /* 0x0000bb000b0b7a20 */ /* 0x000fe40000410000 */
[----:B------:R-:W-:Y:S02]  /*106c0*/  FMUL.FTZ R12, R12, c[0x0][0x2ec] ;  /* 0x0000bb000c0c7a20 */ /* 0x000fe40000410000 */
[----:B------:R-:W-:Y:S01]  /*106d0*/  FMUL.FTZ R13, R13, c[0x0][0x2ec] ;  /* 0x0000bb000d0d7a20 */ /* 0x000fe20000410000 */
[----:B------:R-:W3:Y:S01]  /*106e0*/  MUFU.TANH R139, R6 ;  /* 0x00000006008b7308 */ /* 0x000ee20000002400 */
[----:B------:R-:W-:Y:S02]  /*106f0*/  FMUL.FTZ R14, R14, c[0x0][0x2ec] ;  /* 0x0000bb000e0e7a20 */ /* 0x000fe40000410000 */
[----:B------:R-:W-:Y:S02]  /*10700*/  FMUL.FTZ R15, R15, c[0x0][0x2ec] ;  /* 0x0000bb000f0f7a20 */ /* 0x000fe40000410000 */
[----:B------:R-:W-:Y:S02]  /*10710*/  FMUL.FTZ R16, R16, c[0x0][0x2ec] ;  /* 0x0000bb0010107a20 */ /* 0x000fe40000410000 */
[----:B------:R-:W-:Y:S02]  /*10720*/  FMUL.FTZ R17, R17, c[0x0][0x2ec] ;  /* 0x0000bb0011117a20 */ /* 0x000fe40000410000 */
[----:B------:R-:W-:Y:S01]  /*10730*/  FMUL.FTZ R18, R18, c[0x0][0x2ec] ;  /* 0x0000bb0012127a20 */ /* 0x000fe20000410000 */
[----:B------:R4:W1:Y:S01]  /*10740*/  MUFU.TANH R138, R7 ;  /* 0x00000007008a7308 */ /* 0x0008620000002400 */
[----:B------:R-:W-:Y:S09]  /*10750*/  FMUL.FTZ R19, R19, c[0x0][0x2ec] ;  /* 0x0000bb0013137a20 */ /* 0x000ff20000410000 */
        /* <DEDUP_REMOVED lines=13> */
[----:B------:R-:W-:Y:S04]  /*10830*/  FMUL.FTZ R20, R20, c[0x0][0x2ec] ;  /* 0x0000bb0014147a20 */ /* 0x000fe80000410000 */
[----:B------:R4:W1:Y:S01]  /*10840*/  MUFU.TANH R247, R16 ;  /* 0x0000001000f77308 */ /* 0x0008620000002400 */
[----:B------:R-:W-:Y:S02]  /*10850*/  FMUL.FTZ R21, R21, c[0x0][0x2ec] ;  /* 0x0000bb0015157a20 */ /* 0x000fe40000410000 */
[----:B------:R-:W-:Y:S02]  /*10860*/  FMUL.FTZ R22, R22, c[0x0][0x2ec] ;  /* 0x0000bb0016167a20 */ /* 0x000fe40000410000 */
[----:B------:R-:W-:Y:S02]  /*10870*/  FMUL.FTZ R23, R23, c[0x0][0x2ec] ;  /* 0x0000bb0017177a20 */ /* 0x000fe40000410000 */
[----:B------:R-:W-:Y:S02]  /*10880*/  FMUL.FTZ R24, R24, c[0x0][0x2ec] ;  /* 0x0000bb0018187a20 */ /* 0x000fe40000410000 */
[----:B------:R-:W-:Y:S01]  /*10890*/  FMUL.FTZ R25, R25, c[0x0][0x2ec] ;  /* 0x0000bb0019197a20 */ /* 0x000fe20000410000 */
[----:B------:R4:W2:Y:S01]  /*108a0*/  MUFU.TANH R154, R17 ;  /* 0x00000011009a7308 */ /* 0x0008a20000002400 */
[----:B------:R-:W-:Y:S02]  /*108b0*/  FMUL.FTZ R26, R26, c[0x0][0x2ec] ;  /* 0x0000bb001a1a7a20 */ /* 0x000fe40000410000 */
[----:B------:R-:W-:Y:S01]  /*108c0*/  FMUL.FTZ R27, R27, c[0x0][0x2ec] ;  /* 0x0000bb001b1b7a20 */ /* 0x000fe20000410000 */
[C---:B-----5:R-:W-:Y:S06]  /*108d0*/  HMMA.16816.F32.BF16 R28, R188.reuse, R8, R28 ;  /* 0x00000008bc1c723c */ /* 0x060fec000004181c */
[----:B------:R4:W2:Y:S02]  /*108e0*/  MUFU.TANH R157, R18 ;  /* 0x00000012009d7308 */ /* 0x0008a40000002400 */
[C---:B------:R-:W-:Y:S01]  /*108f0*/  HMMA.16816.F32.BF16 R32, R188.reuse, R10, R32 ;  /* 0x0000000abc20723c */ /* 0x040fe20000041820 */
[----:B------:R-:W5:Y:S07]  /*10900*/  LDSM.16.M88.4 R8, [R204+0x6800] ;  /* 0x00680000cc08783b */ /* 0x000f6e0000000200 */
[----:B------:R4:W2:Y:S01]  /*10910*/  MUFU.TANH R162, R19 ;  /* 0x0000001300a27308 */ /* 0x0008a20000002400 */
[C---:B-1----:R-:W-:Y:S07]  /*10920*/  HMMA.16816.F32.BF16 R36, R188.reuse, R4, R36 ;  /* 0x00000004bc24723c */ /* 0x042fee0000041824 */
[----:B------:R-:W-:Y:S01]  /*10930*/  FMUL.FTZ R28, R28, c[0x0][0x2ec] ;  /* 0x0000bb001c1c7a20 */ /* 0x000fe20000410000 */
[C---:B------:R-:W-:Y:S01]  /*10940*/  HMMA.16816.F32.BF16 R40, R188.reuse, R6, R40 ;  /* 0x00000006bc28723c */ /* 0x040fe20000041828 */
[----:B------:R4:W1:Y:S01]  /*10950*/  MUFU.TANH R164, R20 ;  /* 0x0000001400a47308 */ /* 0x0008620000002400 */
[----:B------:R-:W1:Y:S02]  /*10960*/  LDSM.16.M88.4 R4, [R204+0x7000] ;  /* 0x00700000cc04783b */ /* 0x000e640000000200 */
[----:B------:R-:W-:Y:S02]  /*10970*/  FMUL.FTZ R29, R29, c[0x0][0x2ec] ;  /* 0x0000bb001d1d7a20 */ /* 0x000fe40000410000 */
[----:B------:R-:W-:Y:S02]  /*10980*/  FMUL.FTZ R30, R30, c[0x0][0x2ec] ;  /* 0x0000bb001e1e7a20 */ /* 0x000fe40000410000 */
[----:B------:R-:W-:Y:S03]  /*10990*/  FMUL.FTZ R31, R31, c[0x0][0x2ec] ;  /* 0x0000bb001f1f7a20 */ /* 0x000fe60000410000 */
[----:B------:R4:W1:Y:S01]  /*109a0*/  MUFU.TANH R165, R21 ;  /* 0x0000001500a57308 */ /* 0x0008620000002400 */
[----:B------:R-:W-:Y:S02]  /*109b0*/  FMUL.FTZ R32, R32, c[0x0][0x2ec] ;  /* 0x0000bb0020207a20 */ /* 0x000fe40000410000 */
[----:B------:R-:W-:Y:S02]  /*109c0*/  FMUL.FTZ R33, R33, c[0x0][0x2ec] ;  /* 0x0000bb0021217a20 */ /* 0x000fe40000410000 */
[----:B------:R-:W-:Y:S02]  /*109d0*/  FMUL.FTZ R34, R34, c[0x0][0x2ec] ;  /* 0x0000bb0022227a20 */ /* 0x000fe40000410000 */
[----:B------:R-:W-:Y:S02]  /*109e0*/  FMUL.FTZ R35, R35, c[0x0][0x2ec] ;  /* 0x0000bb0023237a20 */ /* 0x000fe40000410000 */
[----:B------:R-:W-:Y:S01]  /*109f0*/  FMUL.FTZ R36, R36, c[0x0][0x2ec] ;  /* 0x0000bb0024247a20 */ /* 0x000fe20000410000 */
[----:B------:R4:W2:Y:S01]  /*10a00*/  MUFU.TANH R166, R22 ;  /* 0x0000001600a67308 */ /* 0x0008a20000002400 */
[----:B------:R-:W-:Y:S01]  /*10a10*/  FMUL.FTZ R37, R37, c[0x0][0x2ec] ;  /* 0x0000bb0025257a20 */ /* 0x000fe20000410000 */
[C---:B-----5:R-:W-:Y:S03]  /*10a20*/  HMMA.16816.F32.BF16 R44, R188.reuse, R8, R44 ;  /* 0x00000008bc2c723c */ /* 0x060fe6000004182c */
[----:B------:R-:W-:Y:S02]  /*10a30*/  FMUL.FTZ R38, R38, c[0x0][0x2ec] ;  /* 0x0000bb0026267a20 */ /* 0x000fe40000410000 */
[----:B------:R-:W-:Y:S03]  /*10a40*/  FMUL.FTZ R39, R39, c[0x0][0x2ec] ;  /* 0x0000bb0027277a20 */ /* 0x000fe60000410000 */
[----:B------:R4:W2:Y:S01]  /*10a50*/  MUFU.TANH R167, R23 ;  /* 0x0000001700a77308 */ /* 0x0008a20000002400 */
[C---:B------:R-:W-:Y:S01]  /*10a60*/  HMMA.16816.F32.BF16 R48, R188.reuse, R10, R48 ;  /* 0x0000000abc30723c */ /* 0x040fe20000041830 */
[----:B------:R-:W5:Y:S01]  /*10a70*/  LDSM.16.M88.4 R8, [R204+0x7800] ;  /* 0x00780000cc08783b */ /* 0x000f620000000200 */
[----:B------:R-:W-:Y:S04]  /*10a80*/  DEPBAR.LE SB0, 0x0 ;  /* 0x000080000000791a */ /* 0x000fe80000000000 */
[----:B------:R-:W-:Y:S02]  /*10a90*/  FMUL.FTZ R40, R40, c[0x0][0x2ec] ;  /* 0x0000bb0028287a20 */ /* 0x000fe40000410000 */
[----:B------:R-:W-:Y:S01]  /*10aa0*/  FMUL.FTZ R41, R41, c[0x0][0x2ec] ;  /* 0x0000bb0029297a20 */ /* 0x000fe20000410000 */
[----:B------:R4:W2:Y:S01]  /*10ab0*/  MUFU.TANH R168, R24 ;  /* 0x0000001800a87308 */ /* 0x0008a20000002400 */
[----:B------:R-:W-:Y:S01]  /*10ac0*/  BAR.SYNC.DEFER_BLOCKING 0x0 ;  /* 0x0000000000007b1d */ /* 0x000fe20000010000 */
[C---:B-1----:R-:W-:Y:S05]  /*10ad0*/  HMMA.16816.F32.BF16 R52, R188.reuse, R4, R52 ;  /* 0x00000004bc34723c */ /* 0x042fea0000041834 */
[----:B------:R-:W-:Y:S02]  /*10ae0*/  FMUL.FTZ R42, R42, c[0x0][0x2ec] ;  /* 0x0000bb002a2a7a20 */ /* 0x000fe40000410000 */
[----:B------:R-:W-:Y:S01]  /*10af0*/  FMUL.FTZ R43, R43, c[0x0][0x2ec] ;  /* 0x0000bb002b2b7a20 */ /* 0x000fe20000410000 */
[----:B------:R4:W1:Y:S01]  /*10b00*/  MUFU.TANH R169, R25 ;  /* 0x0000001900a97308 */ /* 0x0008620000002400 */
[C---:B------:R-:W-:Y:S03]  /*10b10*/  HMMA.16816.F32.BF16 R56, R188.reuse, R6, R56 ;  /* 0x00000006bc38723c */ /* 0x040fe60000041838 */
[----:B------:R-:W-:Y:S02]  /*10b20*/  FMUL.FTZ R44, R44, c[0x0][0x2ec] ;  /* 0x0000bb002c2c7a20 */ /* 0x000fe40000410000 */
[----:B------:R-:W-:Y:S02]  /*10b30*/  FMUL.FTZ R45, R45, c[0x0][0x2ec] ;  /* 0x0000bb002d2d7a20 */ /* 0x000fe40000410000 */
[----:B------:R-:W-:Y:S02]  /*10b40*/  FMUL.FTZ R46, R46, c[0x0][0x2ec] ;  /* 0x0000bb002e2e7a20 */ /* 0x000fe40000410000 */
[----:B------:R4:W1:Y:S03]  /*10b50*/  MUFU.TANH R170, R26 ;  /* 0x0000001a00aa7308 */ /* 0x0008660000002400 */
[----:B------:R-:W-:Y:S02]  /*10b60*/  FMUL.FTZ R47, R47, c[0x0][0x2ec] ;  /* 0x0000bb002f2f7a20 */ /* 0x000fe40000410000 */
[----:B------:R-:W-:Y:S02]  /*10b70*/  FMUL.FTZ R48, R48, c[0x0][0x2ec] ;  /* 0x0000bb0030307a20 */ /* 0x000fe40000410000 */
[----:B------:R-:W-:Y:S02]  /*10b80*/  FMUL.FTZ R49, R49, c[0x0][0x2ec] ;  /* 0x0000bb0031317a20 */ /* 0x000fe40000410000 */
[----:B------:R-:W-:Y:S01]  /*10b90*/  FMUL.FTZ R50, R50, c[0x0][0x2ec] ;  /* 0x0000bb0032327a20 */ /* 0x000fe20000410000 */
[----:B------:R4:W1:Y:S01]  /*10ba0*/  MUFU.TANH R171, R27 ;  /* 0x0000001b00ab7308 */ /* 0x0008620000002400 */
[----:B------:R-:W-:Y:S01]  /*10bb0*/  FMUL.FTZ R51, R51, c[0x0][0x2ec] ;  /* 0x0000bb0033337a20 */ /* 0x000fe20000410000 */
[C---:B-----5:R-:W-:Y:S03]  /*10bc0*/  HMMA.16816.F32.BF16 R60, R188.reuse, R8, R60 ;  /* 0x00000008bc3c723c */ /* 0x060fe6000004183c */
[----:B------:R-:W-:Y:S02]  /*10bd0*/  FMUL.FTZ R52, R52, c[0x0][0x2ec] ;  /* 0x0000bb0034347a20 */ /* 0x000fe40000410000 */
[----:B------:R-:W-:Y:S02]  /*10be0*/  FMUL.FTZ R53, R53, c[0x0][0x2ec] ;  /* 0x0000bb0035357a20 */ /* 0x000fe40000410000 */
[----:B------:R-:W-:Y:S01]  /*10bf0*/  FMUL.FTZ R54, R54, c[0x0][0x2ec] ;  /* 0x0000bb0036367a20 */ /* 0x000fe20000410000 */
[----:B------:R4:W1:Y:S01]  /*10c00*/  MUFU.TANH R181, R28 ;  /* 0x0000001c00b57308 */ /* 0x0008620000002400 */
[----:B------:R-:W-:Y:S03]  /*10c10*/  HMMA.16816.F32.BF16 R64, R188, R10, R64 ;  /* 0x0000000abc40723c */ /* 0x000fe60000041840 */
        /* <DEDUP_REMOVED lines=9> */
[----:B------:R-:W-:Y:S02]  /*10cb0*/  FMUL.FTZ R62, R62, c[0x0][0x2ec] ;  /* 0x0000bb003e3e7a20 */ /* 0x000fe40000410000 */
[----:B------:R-:W-:Y:S02]  /*10cc0*/  FMUL.FTZ R63, R63, c[0x0][0x2ec] ;  /* 0x0000bb003f3f7a20 */ /* 0x000fe40000410000 */
[----:B------:R-:W-:Y:S02]  /*10cd0*/  FMUL.FTZ R64, R64, c[0x0][0x2ec] ;  /* 0x0000bb0040407a20 */ /* 0x000fe40000410000 */
[----:B------:R-:W-:Y:S02]  /*10ce0*/  FMUL.FTZ R65, R65, c[0x0][0x2ec] ;  /* 0x0000bb0041417a20 */ /* 0x000fe40000410000 */
[----:B------:R-:W-:Y:S01]  /*10cf0*/  FMUL.FTZ R66, R66, c[0x0][0x2ec] ;  /* 0x0000bb0042427a20 */ /* 0x000fe20000410000 */
[----:B------:R4:W1:Y:S01]  /*10d00*/  MUFU.TANH R183, R31 ;  /* 0x0000001f00b77308 */ /* 0x0008620000002400 */
[----:B------:R-:W-:Y:S09]  /*10d10*/  FMUL.FTZ R67, R67, c[0x0][0x2ec] ;  /* 0x0000bb0043437a20 */ /* 0x000ff20000410000 */
        /* <DEDUP_REMOVED lines=37> */
[----:B--23--:R-:W-:Y:S01]  /*10f70*/  ULDC.64 UR8, c[0x0][0x198] ;  /* 0x0000660000087ab9 */ /* 0x00cfe20000000a00 */
[----:B------:R-:W-:Y:S02]  /*10f80*/  MOV R4, UR11 ;  /* 0x0000000b00047c02 */ /* 0x000fe40008000f00 */
[----:B------:R-:W-:Y:S01]  /*10f90*/  MOV R5, UR10 ;  /* 0x0000000a00057c02 */ /* 0x000fe20008000f00 */
[----:B------:R-:W-:-:S05]  /*10fa0*/  @!P0 BRA `(.L_x_1615) ;  /* 0x000003d000008947 */ /* 0x000fca0003800000 */
[----:B------:R-:W-:Y:S01]  /*10fb0*/  IMAD.SHL.U32 R4, R229, 0x80, RZ ;  /* 0x00000080e5047824 */ /* 0x000fe200078e00ff */
[----:B------:R-:W-:Y:S01]  /*10fc0*/  IABS R3, c[0x0][0x2d0] ;  /* 0x0000b40000037a13 */ /* 0x000fe20000000000 */
[----:B------:R-:W-:Y:S02]  /*10fd0*/  UMOV UR8, UR6 ;  /* 0x0000000600087c82 */ /* 0x000fe40008000000 */
[----:B------:R-:W-:Y:S01]  /*10fe0*/  UMOV UR9, UR7 ;  /* 0x0000000700097c82 */ /* 0x000fe20008000000 */
[----:B------:R-:W2:Y:S01]  /*10ff0*/  I2F.RP R12, R3 ;  /* 0x00000003000c7306 */ /* 0x000ea20000209400 */
[C---:B------:R-:W-:Y:S02]  /*11000*/  IADD3 R10, R4.reuse, -0x80, RZ ;  /* 0xffffff80040a7810 */ /* 0x040fe40007ffe0ff */
        /* <DEDUP_REMOVED lines=24> */
[-C--:B------:R-:W-:Y:S02]  /*11190*/  ISETP.GE.U32.AND P5, PT, R6, R3.reuse, PT ;  /* 0x000000030600720c */ /* 0x080fe40003fa6070 */
[----:B------:R-:W-:Y:S02]  /*111a0*/  ISETP.GE.U32.AND P6, PT, R8, R3, PT ;  /* 0x000000030800720c */ /* 0x000fe40003fc6070 */
[----:B------:R-:W-:Y:S02]  /*111b0*/  ISETP.GE.AND P2, PT, R4, RZ, PT ;  /* 0x000000ff0400720c */ /* 0x000fe40003f46270 */
[----:B------:R-:W-:Y:S07]  /*111c0*/  LOP3.LUT R3, RZ, c[0x0][0x2d0], RZ, 0x33, !PT ;  /* 0x0000b400ff037a12 */ /* 0x000fee00078e33ff */
        /* <DEDUP_REMOVED lines=12> */
[----:B------:R2:W3:Y:S04]  /*11290*/  LDG.E R7, [R6.64] ;  /* 0x0000000e06077981 */ /* 0x0004e8000c1e1900 */
[----:B------:R5:W3:Y:S02]  /*112a0*/  LDG.E R5, [R4.64] ;  /* 0x0000000e04057981 */ /* 0x000ae4000c1e1900 */
[----:B-----5:R-:W-:Y:S04]  /*112b0*/  IMAD.MOV.U32 R4, RZ, RZ, c[0x0][0x2d0] ;  /* 0x0000b400ff047624 */ /* 0x020fe800078e00ff */
[----:B------:R-:W-:Y:S04]  /*112c0*/  IMAD R4, R3, R4, -0x80 ;  /* 0xffffff8003047424 */ /* 0x000fe800078e0204 */
[----:B------:R-:W-:Y:S01]  /*112d0*/  IMAD R3, R4, UR7, RZ ;  /* 0x0000000704037c24 */ /* 0x000fe2000f8e02ff */
[----:B--2---:R-:W-:Y:S05]  /*112e0*/  SHF.R.S32.HI R6, RZ, 0x1f, R4 ;  /* 0x0000001fff067819 */ /* 0x004fea0000011404 */
[----:B------:R-:W-:Y:S02]  /*112f0*/  IMAD R3, R6, UR6, R3 ;  /* 0x0000000606037c24 */ /* 0x000fe4000f8e0203 */
[----:B---3--:R-:W-:Y:S02]  /*11300*/  IMAD.IADD R7, R7, 0x1, -R5 ;  /* 0x0000000107077824 */ /* 0x008fe400078e0a05 */
[----:B------:R-:W-:Y:S03]  /*11310*/  IMAD.WIDE.U32 R4, R4, UR6, RZ ;  /* 0x0000000604047c25 */ /* 0x000fe6000f8e00ff */
[----:B------:R-:W-:Y:S01]  /*11320*/  SHF.R.S32.HI R6, RZ, 0x1f, R7 ;  /* 0x0000001fff067819 */ /* 0x000fe20000011407 */
[----:B------:R-:W-:Y:S04]  /*11330*/  IMAD.IADD R5, R5, 0x1, R3 ;  /* 0x0000000105057824 */ /* 0x000fe800078e0203 */
[----:B------:R-:W-:Y:S02]  /*11340*/  IMAD R6, R6, c[0x0][0x180], RZ ;  /* 0x0000600006067a24 */ /* 0x000fe400078e02ff */
[C---:B------:R-:W-:Y:S04]  /*11350*/  IMAD.WIDE.U32 R4, R7.reuse, c[0x0][0x180], R4 ;  /* 0x0000600007047a25 */ /* 0x040fe800078e0004 */
[----:B------:R-:W-:Y:S04]  /*11360*/  IMAD R6, R7, c[0x0][0x184], R6 ;  /* 0x0000610007067a24 */ /* 0x000fe800078e0206 */
[----:B------:R-:W-:Y:S02]  /*11370*/  IMAD.IADD R5, R5, 0x1, R6 ;  /* 0x0000000105057824 */ /* 0x000fe400078e0206 */
.L_x_1615:
[----:B------:R2:W-:Y:S01]  /*11380*/  @P4 STS.128 [R230+0x4000], RZ ;  /* 0x004000ffe6004388 */ /* 0x0005e20000000c00 */
[----:B----4-:R-:W-:Y:S01]  /*11390*/  LEA R18, P2, R4, R238, 0x1 ;  /* 0x000000ee04127211 */ /* 0x010fe200078408ff */
[----:B------:R-:W-:Y:S01]  /*113a0*/  UMOV UR6, UR8 ;  /* 0x0000000800067c82 */ /* 0x000fe20008000000 */
[----:B------:R-:W-:Y:S01]  /*113b0*/  IADD3 R3, P1, R226, R4, RZ ;  /* 0x00000004e2037210 */ /* 0x000fe20007f3e0ff */
        /* <DEDUP_REMOVED lines=19> */
[C---:B------:R-:W-:Y:S02]  /*114f0*/  @!P3 LEA R10, P1, R4.reuse, R238, 0x1 ;  /* 0x000000ee040ab211 */ /* 0x040fe400078208ff */
        /* <DEDUP_REMOVED lines=53> */
[C---:B---3--:R-:W-:Y:S02]  /*11850*/  @!P3 LEA R20, P2, R6.reuse, R238, 0x1 ;  /* 0x000000ee0614b211 */ /* 0x048fe400078408ff */
[CCC-:B------:R-:W-:Y:S01]  /*11860*/  @!P4 LEA.HI.X R33, R6.reuse, R237.reuse, R5.reuse, 0x1, P6 ;  /* 0x000000ed0621c211 */ /* 0x1c0fe200030f0c05 */
[----:B------:R2:W-:Y:S01]  /*11870*/  @P4 STS.128 [R230+0x6000], RZ ;  /* 0x006000ffe6004388 */ /* 0x0005e20000000c00 */
[-CC-:B------:R-:W-:Y:S02]  /*11880*/  @!P3 LEA.HI.X R21, R6, R237.reuse, R5.reuse, 0x1, P2 ;  /* 0x000000ed0615b211 */ /* 0x180fe400010f0c05 */
        /* <DEDUP_REMOVED lines=48> */
.L_x_1614:
[----:B--23--:R-:W-:Y:S01]  /*11b90*/  FMNMX.FTZ R5, R141, R2, !PT ;  /* 0x000000028d057209 */ /* 0x00cfe20007810000 */
[----:B----4-:R-:W-:Y:S01]  /*11ba0*/  LDSM.16.MT88.4 R12, [R216+0xc000] ;  /* 0x00c00000d80c783b */ /* 0x010fe20000004200 */
[----:B------:R-:W-:Y:S01]  /*11bb0*/  FMNMX.FTZ R3, R139, R0, !PT ;  /* 0x000000008b037209 */ /* 0x000fe20007810000 */
[----:B------:R-:W-:Y:S01]  /*11bc0*/  UMOV UR8, UR13 ;  /* 0x0000000d00087c82 */ /* 0x000fe20008000000 */
[----:B------:R-:W-:Y:S01]  /*11bd0*/  FMNMX.FTZ R5, R140, R5, !PT ;  /* 0x000000058c057209 */ /* 0x000fe20007810000 */
[----:B------:R-:W-:Y:S01]  /*11be0*/  UMOV UR9, UR12 ;  /* 0x0000000c00097c82 */ /* 0x000fe20008000000 */
[----:B------:R-:W-:Y:S02]  /*11bf0*/  MOV R8, R142 ;  /* 0x0000008e00087202 */ /* 0x000fe40000000f00 */
[----:B------:R-:W-:Y:S01]  /*11c00*/  FMNMX.FTZ R5, R137, R5, !PT ;  /* 0x0000000589057209 */ /* 0x000fe20007810000 */
[----:B------:R-:W-:Y:S01]  /*11c10*/  LDSM.16.MT88.4 R20, [R214+0xc000] ;  /* 0x00c00000d614783b */ /* 0x000fe20000004200 */
[----:B------:R-:W-:Y:S02]  /*11c20*/  MOV R7, R143 ;  /* 0x0000008f00077202 */ /* 0x000fe40000000f00 */
        /* <DEDUP_REMOVED lines=78> */
[----:B------:R-:W-:Y:S02]  /*12110*/  FADD.FTZ R2, -R132, R2 ;  /* 0x0000000284027221 */ /* 0x000fe40000010100 */
[----:B------:R-:W1:Y:S01]  /*12120*/  MUFU.EX2 R0, R0 ;  /* 0x0000000000007308 */ /* 0x000e620000000800 */
[----:B------:R-:W-:Y:S01]  /*12130*/  FSEL R147, R147, RZ, P1 ;  /* 0x000000ff93937208 */ /* 0x000fe20000800000 */
[----:B------:R-:W-:Y:S01]  /*12140*/  FMUL.FTZ R2, R2, c[0x0][0x23c] ;  /* 0x00008f0002027a20 */ /* 0x000fe20000410000 */
[----:B------:R-:W-:Y:S03]  /*12150*/  FSETP.NEU.FTZ.AND P1, PT, R3, -INF , PT ;  /* 0xff8000000300780b */ /* 0x000fe60003f3d000 */
[--C-:B------:R-:W-:Y:S01]  /*12160*/  FFMA.FTZ R144, R141, c[0x0][0x23c], -R147.reuse ;  /* 0x00008f008d907a23 */ /* 0x100fe20000010893 */
[----:B------:R-:W-:Y:S01]  /*12170*/  FSEL R146, R146, RZ, P1 ;  /* 0x000000ff92927208 */ /* 0x000fe20000800000 */
[--C-:B------:R-:W-:Y:S01]  /*12180*/  FFMA.FTZ R141, R8, c[0x0][0x23c], -R147.reuse ;  /* 0x00008f00088d7a23 */ /* 0x100fe20000010893 */
[----:B------:R-:W-:Y:S01]  /*12190*/  ISETP.GT.AND P1, PT, R229, R224, PT ;  /* 0x000000e0e500720c */ /* 0x000fe20003f24270 */
[--C-:B------:R-:W-:Y:S01]  /*121a0*/  FFMA.FTZ R143, R140, c[0x0][0x23c], -R147.reuse ;  /* 0x00008f008c8f7a23 */ /* 0x100fe20000010893 */
[----:B------:R-:W2:Y:S01]  /*121b0*/  MUFU.EX2 R2, R2 ;  /* 0x0000000200027308 */ /* 0x000ea20000000800 */
[--C-:B------:R-:W-:Y:S02]  /*121c0*/  FFMA.FTZ R140, R139, c[0x0][0x23c], -R146.reuse ;  /* 0x00008f008b8c7a23 */ /* 0x100fe40000010892 */
        /* <DEDUP_REMOVED lines=17> */
[C---:B------:R-:W-:Y:S02]  /*122e0*/  FMUL.FTZ R9, R2.reuse, R125 ;  /* 0x0000007d02097220 */ /* 0x040fe40000410000 */
[C---:B------:R-:W-:Y:S01]  /*122f0*/  FMUL.FTZ R16, R2.reuse, R116 ;  /* 0x0000007402107220 */ /* 0x040fe20000410000 */
[----:B------:R-:W-:Y:S01]  /*12300*/  LDSM.16.MT88.4 R124, [R216+0xf800] ;  /* 0x00f80000d87c783b */ /* 0x000fe20000004200 */
[C---:B------:R-:W-:Y:S02]  /*12310*/  FMUL.FTZ R17, R2.reuse, R117 ;  /* 0x0000007502117220 */ /* 0x040fe40000410000 */
[C---:B------:R-:W-:Y:S02]  /*12320*/  FMUL.FTZ R24, R2.reuse, R108 ;  /* 0x0000006c02187220 */ /* 0x040fe40000410000 */
[----:B------:R-:W-:Y:S01]  /*12330*/  FMUL.FTZ R25, R2, R109 ;  /* 0x0000006d02197220 */ /* 0x000fe20000410000 */
[----:B------:R-:W2:Y:S01]  /*12340*/  MUFU.EX2 R139, R139 ;  /* 0x0000008b008b7308 */ /* 0x000ea20000000800 */
[C---:B------:R-:W-:Y:S01]  /*12350*/  FMUL.FTZ R26, R0.reuse, R110 ;  /* 0x0000006e001a7220 */ /* 0x040fe20000410000 */
[----:B------:R-:W-:Y:S01]  /*12360*/  LDSM.16.MT88.4 R116, [R214+0xf800] ;  /* 0x00f80000d674783b */ /* 0x000fe20000004200 */
[----:B------:R-:W-:Y:S01]  /*12370*/  FMUL.FTZ R27, R0, R111 ;  /* 0x0000006f001b7220 */ /* 0x000fe20000410000 */
[----:B-1----:R-:W-:Y:S01]  /*12380*/  F2FP.BF16.PACK_AB R128, R143, R144 ;  /* 0x000000908f80723e */ /* 0x002fe200000010ff */
[C---:B------:R-:W-:Y:S02]  /*12390*/  FMUL.FTZ R32, R2.reuse, R100 ;  /* 0x0000006402207220 */ /* 0x040fe40000410000 */
[----:B------:R-:W-:Y:S02]  /*123a0*/  FMUL.FTZ R33, R2, R101 ;  /* 0x0000006502217220 */ /* 0x000fe40000410000 */
[C---:B------:R-:W-:Y:S01]  /*123b0*/  FMUL.FTZ R34, R0.reuse, R102 ;  /* 0x0000006600227220 */ /* 0x040fe20000410000 */
[----:B------:R-:W-:Y:S01]  /*123c0*/  MUFU.EX2 R142, R142 ;  /* 0x0000008e008e7308 */ /* 0x000fe20000000800 */
[----:B------:R-:W-:Y:S01]  /*123d0*/  FMUL.FTZ R35, R0, R103 ;  /* 0x0000006700237220 */ /* 0x000fe20000410000 */
[----:B------:R-:W-:Y:S01]  /*123e0*/  LDSM.16.MT88.4 R108, [R213+0xf800] ;  /* 0x00f80000d56c783b */ /* 0x000fe20000004200 */
[C---:B------:R-:W-:Y:S02]  /*123f0*/  FMUL.FTZ R40, R2.reuse, R92 ;  /* 0x0000005c02287220 */ /* 0x040fe40000410000 */
[----:B------:R-:W-:Y:S02]  /*12400*/  FMUL.FTZ R41, R2, R93 ;  /* 0x0000005d02297220 */ /* 0x000fe40000410000 */
[C---:B------:R-:W-:Y:S02]  /*12410*/  FMUL.FTZ R42, R0.reuse, R94 ;  /* 0x0000005e002a7220 */ /* 0x040fe40000410000 */
[----:B------:R-:W-:Y:S01]  /*12420*/  FMUL.FTZ R43, R0, R95 ;  /* 0x0000005f002b7220 */ /* 0x000fe20000410000 */
[----:B------:R-:W1:Y:S01]  /*12430*/  MUFU.EX2 R141, R141 ;  /* 0x0000008d008d7308 */ /* 0x000e620000000800 */
[----:B------:R-:W-:Y:S01]  /*12440*/  LDSM.16.MT88.4 R92, [R212+0x11000] ;  /* 0x01100000d45c783b */ /* 0x000fe20000004200 */
[C---:B------:R-:W-:Y:S01]  /*12450*/  FMUL.FTZ R48, R2.reuse, R84 ;  /* 0x0000005402307220 */ /* 0x040fe20000410000 */
[----:B--2---:R-:W-:Y:S01]  /*12460*/  F2FP.BF16.PACK_AB R129, R139, R140 ;  /* 0x0000008c8b81723e */ /* 0x004fe200000010ff */
[----:B------:R-:W-:Y:S02]  /*12470*/  FMUL.FTZ R49, R2, R85 ;  /* 0x0000005502317220 */ /* 0x000fe40000410000 */
[C---:B------:R-:W-:Y:S03]  /*12480*/  FMUL.FTZ R50, R0.reuse, R86 ;  /* 0x0000005600327220 */ /* 0x040fe60000410000 */
[----:B------:R-:W-:Y:S01]  /*12490*/  LDSM.16.MT88.4 R100, [R212+0xf800] ;  /* 0x00f80000d464783b */ /* 0x000fe20000004200 */
[----:B------:R-:W-:Y:S01]  /*124a0*/  MUFU.EX2 R138, R138 ;  /* 0x0000008a008a7308 */ /* 0x000fe20000000800 */
[----:B------:R-:W-:Y:S02]  /*124b0*/  FMUL.FTZ R51, R0, R87 ;  /* 0x0000005700337220 */ /* 0x000fe40000410000 */
[C---:B------:R-:W-:Y:S02]  /*124c0*/  FMUL.FTZ R56, R2.reuse, R76 ;  /* 0x0000004c02387220 */ /* 0x040fe40000410000 */
[----:B------:R-:W-:Y:S02]  /*124d0*/  FMUL.FTZ R57, R2, R77 ;  /* 0x0000004d02397220 */ /* 0x000fe40000410000 */
[----:B------:R-:W2:Y:S01]  /*124e0*/  LDSM.16.MT88.4 R84, [R212+0x10000] ;  /* 0x01000000d454783b */ /* 0x000ea20000004200 */
[C---:B------:R-:W-:Y:S02]  /*124f0*/  FMUL.FTZ R58, R0.reuse, R78 ;  /* 0x0000004e003a7220 */ /* 0x040fe40000410000 */
[----:B------:R-:W3:Y:S01]  /*12500*/  MUFU.EX2 R137, R137 ;  /* 0x0000008900897308 */ /* 0x000ee20000000800 */
[----:B------:R-:W-:Y:S02]  /*12510*/  FMUL.FTZ R59, R0, R79 ;  /* 0x0000004f003b7220 */ /* 0x000fe40000410000 */
[C---:B------:R-:W-:Y:S01]  /*12520*/  FMUL.FTZ R64, R2.reuse, R68 ;  /* 0x0000004402407220 */ /* 0x040fe20000410000 */
[----:B-1----:R-:W-:Y:S01]  /*12530*/  F2FP.BF16.PACK_AB R130, R141, R142 ;  /* 0x0000008e8d82723e */ /* 0x002fe200000010ff */
[----:B------:R-:W1:Y:S01]  /*12540*/  LDSM.16.MT88.4 R76, [R216+0xc800] ;  /* 0x00c80000d84c783b */ /* 0x000e620000004200 */
[----:B------:R-:W-:Y:S02]  /*12550*/  FMUL.FTZ R65, R2, R69 ;  /* 0x0000004502417220 */ /* 0x000fe40000410000 */
[C---:B------:R-:W-:Y:S02]  /*12560*/  FMUL.FTZ R66, R0.reuse, R70 ;  /* 0x0000004600427220 */ /* 0x040fe40000410000 */
[----:B------:R-:W-:Y:S01]  /*12570*/  FMUL.FTZ R67, R0, R71 ;  /* 0x0000004700437220 */ /* 0x000fe20000410000 */
[----:B------:R-:W-:Y:S01]  /*12580*/  MUFU.EX2 R154, R154 ;  /* 0x0000009a009a7308 */ /* 0x000fe20000000800 */
[--C-:B------:R-:W-:Y:S02]  /*12590*/  FFMA.FTZ R157, R157, c[0x0][0x23c], -R146.reuse ;  /* 0x00008f009d9d7a23 */ /* 0x100fe40000010892 */
[--C-:B------:R-:W-:Y:S02]  /*125a0*/  FFMA.FTZ R162, R162, c[0x0][0x23c], -R146.reuse ;  /* 0x00008f00a2a27a23 */ /* 0x100fe40000010892 */
[--C-:B------:R-:W-:Y:S02]  /*125b0*/  FFMA.FTZ R164, R164, c[0x0][0x23c], -R147.reuse ;  /* 0x00008f00a4a47a23 */ /* 0x100fe40000010893 */
[--C-:B------:R-:W-:Y:S02]  /*125c0*/  FFMA.FTZ R165, R165, c[0x0][0x23c], -R147.reuse ;  /* 0x00008f00a5a57a23 */ /* 0x100fe40000010893 */
[--C-:B------:R-:W-:Y:S01]  /*125d0*/  FFMA.FTZ R166, R166, c[0x0][0x23c], -R146.reuse ;  /* 0x00008f00a6a67a23 */ /* 0x100fe20000010892 */
[----:B------:R-:W-:Y:S01]  /*125e0*/  MUFU.EX2 R157, R157 ;  /* 0x0000009d009d7308 */ /* 0x000fe20000000800 */
[--C-:B------:R-:W-:Y:S01]  /*125f0*/  FFMA.FTZ R167, R167, c[0x0][0x23c], -R146.reuse ;  /* 0x00008f00a7a77a23 */ /* 0x100fe20000010892 */
[----:B---3--:R-:W-:Y:S01]  /*12600*/  F2FP.BF16.PACK_AB R131, R137, R138 ;  /* 0x0000008a8983723e */ /* 0x008fe200000010ff */
[--C-:B------:R-:W-:Y:S02]  /*12610*/  FFMA.FTZ R168, R168, c[0x0][0x23c], -R147.reuse ;  /* 0x00008f00a8a87a23 */ /* 0x100fe40000010893 */
[--C-:B------:R-:W-:Y:S02]  /*12620*/  FFMA.FTZ R169, R169, c[0x0][0x23c], -R147.reuse ;  /* 0x00008f00a9a97a23 */ /* 0x100fe40000010893 */
[--C-:B------:R-:W-:Y:S02]  /*12630*/  FFMA.FTZ R170, R170, c[0x0][0x23c], -R146.reuse ;  /* 0x00008f00aaaa7a23 */ /* 0x100fe40000010892 */
[C---:B------:R-:W-:Y:S01]  /*12640*/  HMMA.16816.F32.BF16 R4, R128.reuse, R12, R4 ;  /* 0x0000000c8004723c */ /* 0x040fe20000041804 */
[----:B------:R-:W3:Y:S04]  /*12650*/  MUFU.EX2 R162, R162 ;  /* 0x000000a200a27308 */ /* 0x000ee80000000800 */
[--C-:B------:R-:W-:Y:S02]  /*12660*/  FFMA.FTZ R171, R171, c[0x0][0x23c], -R146.reuse ;  /* 0x00008f00abab7a23 */ /* 0x100fe40000010892 */
[C---:B------:R-:W-:Y:S01]  /*12670*/  FMUL.FTZ R12, R2.reuse, R120 ;  /* 0x00000078020c7220 */ /* 0x040fe20000410000 */
[C---:B------:R-:W-:Y:S03]  /*12680*/  HMMA.16816.F32.BF16 R8, R128.reuse, R14, R8 ;  /* 0x0000000e8008723c */ /* 0x040fe60000041808 */
[----:B------:R-:W-:Y:S01]  /*12690*/  MUFU.EX2 R164, R164 ;  /* 0x000000a400a47308 */ /* 0x000fe20000000800 */
[----:B------:R-:W-:Y:S02]  /*126a0*/  FMUL.FTZ R13, R2, R121 ;  /* 0x00000079020d7220 */ /* 0x000fe40000410000 */
[--C-:B------:R-:W-:Y:S02]  /*126b0*/  FFMA.FTZ R181, R181, c[0x0][0x23c], -R147.reuse ;  /* 0x00008f00b5b57a23 */ /* 0x100fe40000010893 */
[C---:B------:R-:W-:Y:S04]  /*126c0*/  FMUL.FTZ R14, R0.reuse, R122 ;  /* 0x0000007a000e7220 */ /* 0x040fe80000410000 */
[----:B------:R-:W-:Y:S01]  /*126d0*/  FMUL.FTZ R15, R0, R123 ;  /* 0x0000007b000f7220 */ /* 0x000fe20000410000 */
[----:B------:R-:W-:Y:S01]  /*126e0*/  MUFU.EX2 R165, R165 ;  /* 0x000000a500a57308 */ /* 0x000fe20000000800 */
[--C-:B------:R-:W-:Y:S02]  /*126f0*/  FFMA.FTZ R179, R179, c[0x0][0x23c], -R147.reuse ;  /* 0x00008f00b3b37a23 */ /* 0x100fe40000010893 */
[--C-:B------:R-:W-:Y:S01]  /*12700*/  FFMA.FTZ R182, R182, c[0x0][0x23c], -R146.reuse ;  /* 0x00008f00b6b67a23 */ /* 0x100fe20000010892 */
[----:B---3--:R-:W-:Y:S01]  /*12710*/  F2FP.BF16.PACK_AB R71, R162, R157 ;  /* 0x0000009da247723e */ /* 0x008fe200000010ff */
[--C-:B------:R-:W-:Y:S01]  /*12720*/  FFMA.FTZ R183, R183, c[0x0][0x23c], -R146.reuse ;  /* 0x00008f00b7b77a23 */ /* 0x100fe20000010892 */
[C---:B------:R-:W-:Y:S03]  /*12730*/  HMMA.16816.F32.BF16 R12, R128.reuse, R20, R12 ;  /* 0x00000014800c723c */ /* 0x040fe6000004180c */
[--C-:B------:R-:W-:Y:S01]  /*12740*/  FFMA.FTZ R184, R184, c[0x0][0x23c], -R147.reuse ;  /* 0x00008f00b8b87a23 */ /* 0x100fe20000010893 */
[----:B------:R-:W-:Y:S01]  /*12750*/  MUFU.EX2 R166, R166 ;  /* 0x000000a600a67308 */ /* 0x000fe20000000800 */
[--C-:B------:R-:W-:Y:S02]  /*12760*/  FFMA.FTZ R185, R185, c[0x0][0x23c], -R147.reuse ;  /* 0x00008f00b9b97a23 */ /* 0x100fe40000010893 */
[C---:B------:R-:W-:Y:S01]  /*12770*/  FMUL.FTZ R20, R2.reuse, R112 ;  /* 0x0000007002147220 */ /* 0x040fe20000410000 */
[C---:B------:R-:W-:Y:S04]  /*12780*/  HMMA.16816.F32.BF16 R16, R128.reuse, R22, R16 ;  /* 0x000000168010723c */ /* 0x040fe80000041810 */
[----:B------:R-:W-:Y:S02]  /*12790*/  FMUL.FTZ R21, R2, R113 ;  /* 0x0000007102157220 */ /* 0x000fe40000410000 */
[----:B------:R-:W-:Y:S01]  /*127a0*/  MUFU.EX2 R167, R167 ;  /* 0x000000a700a77308 */ /* 0x000fe20000000800 */
[C---:B------:R-:W-:Y:S02]  /*127b0*/  FMUL.FTZ R22, R0.reuse, R114 ;  /* 0x0000007200167220 */ /* 0x040fe40000410000 */
[----:B------:R-:W-:Y:S03]  /*127c0*/  FMUL.FTZ R23, R0, R115 ;  /* 0x0000007300177220 */ /* 0x000fe60000410000 */
[--C-:B------:R-:W-:Y:S02]  /*127d0*/  FFMA.FTZ R112, R247, c[0x0][0x23c], -R147.reuse ;  /* 0x00008f00f7707a23 */ /* 0x100fe40000010893 */
[--C-:B------:R-:W-:Y:S02]  /*127e0*/  FFMA.FTZ R186, R186, c[0x0][0x23c], -R146.reuse ;  /* 0x00008f00baba7a23 */ /* 0x100fe40000010892 */
[C---:B------:R-:W-:Y:S01]  /*127f0*/  HMMA.16816.F32.BF16 R20, R128.reuse, R28, R20 ;  /* 0x0000001c8014723c */ /* 0x040fe20000041814 */
[----:B------:R-:W-:Y:S02]  /*12800*/  MUFU.EX2 R168, R168 ;  /* 0x000000a800a87308 */ /* 0x000fe40000000800 */
[--C-:B------:R-:W-:Y:S02]  /*12810*/  FFMA.FTZ R187, R187, c[0x0][0x23c], -R146.reuse ;  /* 0x00008f00bbbb7a23 */ /* 0x100fe40000010892 */
[--C-:B------:R-:W-:Y:S02]  /*12820*/  FFMA.FTZ R189, R246, c[0x0][0x23c], -R147.reuse ;  /* 0x00008f00f6bd7a23 */ /* 0x100fe40000010893 */
[C---:B------:R-:W-:Y:S01]  /*12830*/  FMUL.FTZ R28, R2.reuse, R104 ;  /* 0x00000068021c7220 */ /* 0x040fe20000410000 */
[C---:B------:R-:W-:Y:S03]  /*12840*/  HMMA.16816.F32.BF16 R24, R128.reuse, R30, R24 ;  /* 0x0000001e8018723c */ /* 0x040fe60000041818 */
[----:B------:R-:W3:Y:S01]  /*12850*/  MUFU.EX2 R112, R112 ;  /* 0x0000007000707308 */ /* 0x000ee20000000800 */
[----:B------:R-:W-:Y:S02]  /*12860*/  FMUL.FTZ R29, R2, R105 ;  /* 0x00000069021d7220 */ /* 0x000fe40000410000 */
[--C-:B------:R-:W-:Y:S02]  /*12870*/  FFMA.FTZ R104, R251, c[0x0][0x23c], -R147.reuse ;  /* 0x00008f00fb687a23 */ /* 0x100fe40000010893 */
[C---:B------:R-:W-:Y:S04]  /*12880*/  FMUL.FTZ R30, R0.reuse, R106 ;  /* 0x0000006a001e7220 */ /* 0x040fe80000410000 */
[----:B------:R-:W-:Y:S01]  /*12890*/  FMUL.FTZ R31, R0, R107 ;  /* 0x0000006b001f7220 */ /* 0x000fe20000410000 */
[----:B------:R-:W-:Y:S01]  /*128a0*/  MUFU.EX2 R104, R104 ;  /* 0x0000006800687308 */ /* 0x000fe20000000800 */
[--C-:B------:R-:W-:Y:S02]  /*128b0*/  FFMA.FTZ R105, R250, c[0x0][0x23c], -R147.reuse ;  /* 0x00008f00fa697a23 */ /* 0x100fe40000010893 */
[--C-:B------:R-:W-:Y:S02]  /*128c0*/  FFMA.FTZ R106, R249, c[0x0][0x23c], -R146.reuse ;  /* 0x00008f00f96a7a23 */ /* 0x100fe40000010892 */
[--C-:B------:R-:W-:Y:S01]  /*128d0*/  FFMA.FTZ R107, R248, c[0x0][0x23c], -R146.reuse ;  /* 0x00008f00f86b7a23 */ /* 0x100fe20000010892 */
[C---:B------:R-:W-:Y:S03]  /*128e0*/  HMMA.16816.F32.BF16 R28, R128.reuse, R36, R28 ;  /* 0x00000024801c723c */ /* 0x040fe6000004181c */
[--C-:B------:R-:W-:Y:S01]  /*128f0*/  FFMA.FTZ R188, R245, c[0x0][0x23c], -R147.reuse ;  /* 0x00008f00f5bc7a23 */ /* 0x100fe20000010893 */
[----:B------:R-:W4:Y:S01]  /*12900*/  MUFU.EX2 R105, R105 ;  /* 0x0000006900697308 */ /* 0x000f220000000800 */
[--C-:B------:R-:W-:Y:S02]  /*12910*/  FFMA.FTZ R190, R244, c[0x0][0x23c], -R146.reuse ;  /* 0x00008f00f4be7a23 */ /* 0x100fe40000010892 */
[C---:B------:R-:W-:Y:S01]  /*12920*/  FMUL.FTZ R36, R2.reuse, R96 ;  /* 0x0000006002247220 */ /* 0x040fe20000410000 */
[C---:B------:R-:W-:Y:S04]  /*12930*/  HMMA.16816.F32.BF16 R32, R128.reuse, R38, R32 ;  /* 0x000000268020723c */ /* 0x040fe80000041820 */
[----:B------:R-:W-:Y:S01]  /*12940*/  FMUL.FTZ R37, R2, R97 ;  /* 0x0000006102257220 */ /* 0x000fe20000410000 */
[----:B---3--:R-:W-:Y:S01]  /*12950*/  F2FP.BF16.PACK_AB R70, R154, R112 ;  /* 0x000000709a46723e */ /* 0x008fe200000010ff */
[----:B------:R-:W-:Y:S01]  /*12960*/  MUFU.EX2 R106, R106 ;  /* 0x0000006a006a7308 */ /* 0x000fe20000000800 */
[C---:B------:R-:W-:Y:S02]  /*12970*/  FMUL.FTZ R38, R0.reuse, R98 ;  /* 0x0000006200267220 */ /* 0x040fe40000410000 */
[----:B------:R-:W-:Y:S02]  /*12980*/  FMUL.FTZ R39, R0, R99 ;  /* 0x0000006300277220 */ /* 0x000fe40000410000 */
[----:B------:R-:W-:Y:S01]  /*12990*/  LDSM.16.MT88.4 R96, [R212+0x13000] ;  /* 0x01300000d460783b */ /* 0x000fe20000004200 */
[--C-:B------:R-:W-:Y:S02]  /*129a0*/  FFMA.FTZ R191, R241, c[0x0][0x23c], -R146.reuse ;  /* 0x00008f00f1bf7a23 */ /* 0x100fe40000010892 */
[--C-:B------:R-:W-:Y:S02]  /*129b0*/  FFMA.FTZ R195, R195, c[0x0][0x23c], -R147.reuse ;  /* 0x00008f00c3c37a23 */ /* 0x100fe40000010893 */
[C---:B------:R-:W-:Y:S01]  /*129c0*/  HMMA.16816.F32.BF16 R36, R128.reuse, R44, R36 ;  /* 0x0000002c8024723c */ /* 0x040fe20000041824 */
[----:B------:R-:W3:Y:S02]  /*129d0*/  MUFU.EX2 R107, R107 ;  /* 0x0000006b006b7308 */ /* 0x000ee40000000800 */
[--C-:B------:R-:W-:Y:S01]  /*129e0*/  FFMA.FTZ R194, R194, c[0x0][0x23c], -R147.reuse ;  /* 0x00008f00c2c27a23 */ /* 0x100fe20000010893 */
[----:B----4-:R-:W-:Y:S01]  /*129f0*/  F2FP.BF16.PACK_AB R68, R105, R104 ;  /* 0x000000686944723e */ /* 0x010fe200000010ff */
[--C-:B------:R-:W-:Y:S02]  /*12a00*/  FFMA.FTZ R193, R193, c[0x0][0x23c], -R146.reuse ;  /* 0x00008f00c1c17a23 */ /* 0x100fe40000010892 */
[C---:B------:R-:W-:Y:S01]  /*12a10*/  FMUL.FTZ R44, R2.reuse, R88 ;  /* 0x00000058022c7220 */ /* 0x040fe20000410000 */
[C---:B------:R-:W-:Y:S03]  /*12a20*/  HMMA.16816.F32.BF16 R40, R128.reuse, R46, R40 ;  /* 0x0000002e8028723c */ /* 0x040fe60000041828 */
[----:B------:R-:W4:Y:S01]  /*12a30*/  MUFU.EX2 R169, R169 ;  /* 0x000000a900a97308 */ /* 0x000f220000000800 */
[----:B------:R-:W-:Y:S02]  /*12a40*/  FMUL.FTZ R45, R2, R89 ;  /* 0x00000059022d7220 */ /* 0x000fe40000410000 */
[--C-:B------:R-:W-:Y:S02]  /*12a50*/  FFMA.FTZ R192, R192, c[0x0][0x23c], -R146.reuse ;  /* 0x00008f00c0c07a23 */ /* 0x100fe40000010892 */
[C---:B------:R-:W-:Y:S04]  /*12a60*/  FMUL.FTZ R46, R0.reuse, R90 ;  /* 0x0000005a002e7220 */ /* 0x040fe80000410000 */
[----:B------:R-:W-:Y:S01]  /*12a70*/  FMUL.FTZ R47, R0, R91 ;  /* 0x0000005b002f7220 */ /* 0x000fe20000410000 */
[----:B------:R-:W-:Y:S01]  /*12a80*/  MUFU.EX2 R170, R170 ;  /* 0x000000aa00aa7308 */ /* 0x000fe20000000800 */
[----:B------:R-:W-:Y:S01]  /*12a90*/  LDSM.16.MT88.4 R88, [R212+0x10800] ;  /* 0x01080000d458783b */ /* 0x000fe20000004200 */
[--C-:B------:R-:W-:Y:S01]  /*12aa0*/  FFMA.FTZ R180, R180, c[0x0][0x23c], -R147.reuse ;  /* 0x00008f00b4b47a23 */ /* 0x100fe20000010893 */
[----:B---3--:R-:W-:Y:S01]  /*12ab0*/  F2FP.BF16.PACK_AB R69, R107, R106 ;  /* 0x0000006a6b45723e */ /* 0x008fe200000010ff */
[--C-:B------:R-:W-:Y:S02]  /*12ac0*/  FFMA.FTZ R178, R178, c[0x0][0x23c], -R147.reuse ;  /* 0x00008f00b2b27a23 */ /* 0x100fe40000010893 */
[C---:B------:R-:W-:Y:S03]  /*12ad0*/  HMMA.16816.F32.BF16 R44, R128.reuse, R52, R44 ;  /* 0x00000034802c723c */ /* 0x040fe6000004182c */
[--C-:B------:R-:W-:Y:S01]  /*12ae0*/  FFMA.FTZ R177, R177, c[0x0][0x23c], -R146.reuse ;  /* 0x00008f00b1b17a23 */ /* 0x100fe20000010892 */
[----:B------:R-:W3:Y:S01]  /*12af0*/  MUFU.EX2 R171, R171 ;  /* 0x000000ab00ab7308 */ /* 0x000ee20000000800 */
[--C-:B------:R-:W-:Y:S02]  /*12b00*/  FFMA.FTZ R176, R176, c[0x0][0x23c], -R146.reuse ;  /* 0x00008f00b0b07a23 */ /* 0x100fe40000010892 */
[C---:B------:R-:W-:Y:S01]  /*12b10*/  FMUL.FTZ R52, R2.reuse, R80 ;  /* 0x0000005002347220 */ /* 0x040fe20000410000 */
[C---:B------:R-:W-:Y:S04]  /*12b20*/  HMMA.16816.F32.BF16 R48, R128.reuse, R54, R48 ;  /* 0x000000368030723c */ /* 0x040fe80000041830 */
[----:B------:R-:W-:Y:S02]  /*12b30*/  FMUL.FTZ R53, R2, R81 ;  /* 0x0000005102357220 */ /* 0x000fe40000410000 */
[----:B------:R-:W-:Y:S01]  /*12b40*/  MUFU.EX2 R181, R181 ;  /* 0x000000b500b57308 */ /* 0x000fe20000000800 */
[C---:B------:R-:W-:Y:S02]  /*12b50*/  FMUL.FTZ R54, R0.reuse, R82 ;  /* 0x0000005200367220 */ /* 0x040fe40000410000 */
[----:B------:R-:W-:Y:S02]  /*12b60*/  FMUL.FTZ R55, R0, R83 ;  /* 0x0000005300377220 */ /* 0x000fe40000410000 */
[----:B------:R-:W-:Y:S01]  /*12b70*/  LDSM.16.MT88.4 R80, [R213+0xc800] ;  /* 0x00c80000d550783b */ /* 0x000fe20000004200 */
        /* <DEDUP_REMOVED lines=8> */
[----:B------:R-:W5:Y:S01]  /*12c00*/  MUFU.EX2 R182, R182 ;  /* 0x000000b600b67308 */ /* 0x000f620000000800 */
[----:B------:R-:W-:Y:S02]  /*12c10*/  FMUL.FTZ R61, R2, R73 ;  /* 0x00000049023d7220 */ /* 0x000fe40000410000 */
[--C-:B------:R-:W-:Y:S02]  /*12c20*/  FFMA.FTZ R161, R161, c[0x0][0x23c], -R147.reuse ;  /* 0x00008f00a1a17a23 */ /* 0x100fe40000010893 */
[C---:B------:R-:W-:Y:S04]  /*12c30*/  FMUL.FTZ R62, R0.reuse, R74 ;  /* 0x0000004a003e7220 */ /* 0x040fe80000410000 */
[----:B------:R-:W-:Y:S01]  /*12c40*/  FMUL.FTZ R63, R0, R75 ;  /* 0x0000004b003f7220 */ /* 0x000fe20000410000 */
[----:B------:R-:W3:Y:S01]  /*12c50*/  MUFU.EX2 R183, R183 ;  /* 0x000000b700b77308 */ /* 0x000ee20000000800 */
[----:B------:R-:W3:Y:S01]  /*12c60*/  LDSM.16.MT88.4 R72, [R214+0xc800] ;  /* 0x00c80000d648783b */ /* 0x000ee20000004200 */
[--C-:B------:R-:W-:Y:S02]  /*12c70*/  FFMA.FTZ R163, R163, c[0x0][0x23c], -R147.reuse ;  /* 0x00008f00a3a37a23 */ /* 0x100fe40000010893 */
[--C-:B------:R-:W-:Y:S02]  /*12c80*/  FFMA.FTZ R160, R160, c[0x0][0x23c], -R146.reuse ;  /* 0x00008f00a0a07a23 */ /* 0x100fe40000010892 */
[C---:B--2---:R-:W-:Y:S03]  /*12c90*/  HMMA.16816.F32.BF16 R60, R128.reuse, R84, R60 ;  /* 0x00000054803c723c */ /* 0x044fe6000004183c */
[--C-:B------:R-:W-:Y:S01]  /*12ca0*/  FFMA.FTZ R159, R159, c[0x0][0x23c], -R146.reuse ;  /* 0x00008f009f9f7a23 */ /* 0x100fe20000010892 */
[----:B------:R-:W-:Y:S01]  /*12cb0*/  MUFU.EX2 R184, R184 ;  /* 0x000000b800b87308 */ /* 0x000fe20000000800 */
[--C-:B------:R-:W-:Y:S02]  /*12cc0*/  FFMA.FTZ R158, R158, c[0x0][0x23c], -R147.reuse ;  /* 0x00008f009e9e7a23 */ /* 0x100fe40000010893 */
[--C-:B------:R-:W-:Y:S01]  /*12cd0*/  FFMA.FTZ R156, R156, c[0x0][0x23c], -R147.reuse ;  /* 0x00008f009c9c7a23 */ /* 0x100fe20000010893 */
[----:B------:R-:W-:Y:S01]  /*12ce0*/  HMMA.16816.F32.BF16 R64, R128, R86, R64 ;  /* 0x000000568040723c */ /* 0x000fe20000041840 */
[----:B------:R-:W2:Y:S03]  /*12cf0*/  LDSM.16.MT88.4 R84, [R212+0xc800] ;  /* 0x00c80000d454783b */ /* 0x000ea60000004200 */
[--C-:B------:R-:W-:Y:S02]  /*12d00*/  FFMA.FTZ R155, R155, c[0x0][0x23c], -R146.reuse ;  /* 0x00008f009b9b7a23 */ /* 0x100fe40000010892 */
[----:B------:R-:W2:Y:S01]  /*12d10*/  MUFU.EX2 R185, R185 ;  /* 0x000000b900b97308 */ /* 0x000ea20000000800 */
[--C-:B------:R-:W-:Y:S01]  /*12d20*/  FFMA.FTZ R153, R153, c[0x0][0x23c], -R146.reuse ;  /* 0x00008f0099997a23 */ /* 0x100fe20000010892 */
[C---:B-1----:R-:W-:Y:S05]  /*12d30*/  HMMA.16816.F32.BF16 R4, R68.reuse, R76, R4 ;  /* 0x0000004c4404723c */ /* 0x042fea0000041804 */
[--C-:B------:R-:W-:Y:S02]  /*12d40*/  FFMA.FTZ R151, R151, c[0x0][0x23c], -R147.reuse ;  /* 0x00008f0097977a23 */ /* 0x100fe40000010893 */
[--C-:B------:R-:W-:Y:S01]  /*12d50*/  FFMA.FTZ R152, R152, c[0x0][0x23c], -R147.reuse ;  /* 0x00008f0098987a23 */ /* 0x100fe20000010893 */
[C---:B------:R-:W-:Y:S01]  /*12d60*/  HMMA.16816.F32.BF16 R8, R68.reuse, R78, R8 ;  /* 0x0000004e4408723c */ /* 0x040fe20000041808 */
[----:B------:R-:W1:Y:S01]  /*12d70*/  LDSM.16.MT88.4 R76, [R216+0x10800] ;  /* 0x01080000d84c783b */ /* 0x000e620000004200 */
[----:B------:R-:W-:Y:S02]  /*12d80*/  MUFU.EX2 R186, R186 ;  /* 0x000000ba00ba7308 */ /* 0x000fe40000000800 */
[--C-:B------:R-:W-:Y:S02]  /*12d90*/  FFMA.FTZ R150, R150, c[0x0][0x23c], -R146.reuse ;  /* 0x00008f0096967a23 */ /* 0x100fe40000010892 */
[--C-:B------:R-:W-:Y:S02]  /*12da0*/  FFMA.FTZ R149, R149, c[0x0][0x23c], -R146.reuse ;  /* 0x00008f0095957a23 */ /* 0x100fe40000010892 */
[--C-:B------:R-:W-:Y:S01]  /*12db0*/  FFMA.FTZ R148, R148, c[0x0][0x23c], -R147.reuse ;  /* 0x00008f0094947a23 */ /* 0x100fe20000010893 */
[C---:B---3--:R-:W-:Y:S03]  /*12dc0*/  HMMA.16816.F32.BF16 R12, R68.reuse, R72, R12 ;  /* 0x00000048440c723c */ /* 0x048fe6000004180c */
[----:B------:R-:W3:Y:S01]  /*12dd0*/  MUFU.EX2 R187, R187 ;  /* 0x000000bb00bb7308 */ /* 0x000ee20000000800 */
[----:B------:R-:W-:Y:S02]  /*12de0*/  FFMA.FTZ R147, R145, c[0x0][0x23c], -R147 ;  /* 0x00008f0091937a23 */ /* 0x000fe40000010893 */
[--C-:B------:R-:W-:Y:S02]  /*12df0*/  FFMA.FTZ R134, R134, c[0x0][0x23c], -R146.reuse ;  /* 0x00008f0086867a23 */ /* 0x100fe40000010892 */
[----:B------:R-:W-:Y:S01]  /*12e00*/  FFMA.FTZ R146, R133, c[0x0][0x23c], -R146 ;  /* 0x00008f0085927a23 */ /* 0x000fe20000010892 */
[C---:B------:R-:W-:Y:S01]  /*12e10*/  HMMA.16816.F32.BF16 R16, R68.reuse, R74, R16 ;  /* 0x0000004a4410723c */ /* 0x040fe20000041810 */
[----:B------:R-:W3:Y:S03]  /*12e20*/  LDSM.16.MT88.4 R72, [R214+0x10800] ;  /* 0x01080000d648783b */ /* 0x000ee60000004200 */
[----:B------:R-:W-:Y:S01]  /*12e30*/  MUFU.EX2 R189, R189 ;  /* 0x000000bd00bd7308 */ /* 0x000fe20000000800 */
[----:B------:R-:W-:Y:S01]  /*12e40*/  FFMA.FTZ R144, R2, R240, R144 ;  /* 0x000000f002907223 */ /* 0x000fe20000010090 */
[----:B------:R-:W-:Y:S01]  /*12e50*/  MOV R2, R132 ;  /* 0x0000008400027202 */ /* 0x000fe20000000f00 */
[----:B------:R-:W-:Y:S01]  /*12e60*/  FFMA.FTZ R140, R0, R239, R140 ;  /* 0x000000ef008c7223 */ /* 0x000fe2000001008c */
[C---:B------:R-:W-:Y:S04]  /*12e70*/  HMMA.16816.F32.BF16 R20, R68.reuse, R80, R20 ;  /* 0x000000504414723c */ /* 0x040fe80000041814 */
[----:B------:R-:W-:Y:S02]  /*12e80*/  FADD.FTZ R144, R143, R144 ;  /* 0x000000908f907221 */ /* 0x000fe40000010000 */
[----:B------:R-:W-:Y:S01]  /*12e90*/  MUFU.EX2 R188, R188 ;  /* 0x000000bc00bc7308 */ /* 0x000fe20000000800 */
[----:B------:R-:W-:Y:S01]  /*12ea0*/  FADD.FTZ R140, R139, R140 ;  /* 0x0000008c8b8c7221 */ /* 0x000fe20000010000 */
[C---:B------:R-:W-:Y:S01]  /*12eb0*/  HMMA.16816.F32.BF16 R24, R68.reuse, R82, R24 ;  /* 0x000000524418723c */ /* 0x040fe20000041818 */
[----:B------:R-:W4:Y:S03]  /*12ec0*/  LDSM.16.MT88.4 R80, [R213+0x10800] ;  /* 0x01080000d550783b */ /* 0x000f260000004200 */
[----:B------:R-:W-:Y:S02]  /*12ed0*/  FADD.FTZ R142, R142, R144 ;  /* 0x000000908e8e7221 */ /* 0x000fe40000010000 */
[----:B------:R-:W-:Y:S02]  /*12ee0*/  FADD.FTZ R140, R138, R140 ;  /* 0x0000008c8a8c7221 */ /* 0x000fe40000010000 */
[----:B------:R-:W3:Y:S01]  /*12ef0*/  MUFU.EX2 R190, R190 ;  /* 0x000000be00be7308 */ /* 0x000ee20000000800 */
[C---:B--2---:R-:W-:Y:S03]  /*12f00*/  HMMA.16816.F32.BF16 R28, R68.reuse, R84, R28 ;  /* 0x00000054441c723c */ /* 0x044fe6000004181c */
[----:B------:R-:W-:Y:S02]  /*12f10*/  FADD.FTZ R142, R141, R142 ;  /* 0x0000008e8d8e7221 */ /* 0x000fe40000010000 */
[----:B------:R-:W-:Y:S03]  /*12f20*/  FADD.FTZ R137, R137, R140 ;  /* 0x0000008c89897221 */ /* 0x000fe60000010000 */
[C---:B------:R-:W-:Y:S01]  /*12f30*/  HMMA.16816.F32.BF16 R32, R68.reuse, R86, R32 ;  /* 0x000000564420723c */ /* 0x040fe20000041820 */
[----:B------:R-:W2:Y:S01]  /*12f40*/  LDSM.16.MT88.4 R84, [R216+0xd000] ;  /* 0x00d00000d854783b */ /* 0x000ea20000004200 */
[----:B------:R-:W2:Y:S02]  /*12f50*/  MUFU.EX2 R191, R191 ;  /* 0x000000bf00bf7308 */ /* 0x000ea40000000800 */
[----:B------:R-:W-:Y:S02]  /*12f60*/  FADD.FTZ R104, R104, R142 ;  /* 0x0000008e68687221 */ /* 0x000fe40000010000 */
[----:B------:R-:W-:Y:S02]  /*12f70*/  FADD.FTZ R137, R106, R137 ;  /* 0x000000896a897221 */ /* 0x000fe40000010000 */
[C---:B-1----:R-:W-:Y:S04]  /*12f80*/  HMMA.16816.F32.BF16 R36, R68.reuse, R76, R36 ;  /* 0x0000004c4424723c */ /* 0x042fe80000041824 */
[----:B------:R-:W-:Y:S01]  /*12f90*/  MUFU.EX2 R195, R195 ;  /* 0x000000c300c37308 */ /* 0x000fe20000000800 */
[----:B------:R-:W-:Y:S02]  /*12fa0*/  FADD.FTZ R0, R105, R104 ;  /* 0x0000006869007221 */ /* 0x000fe40000010000 */
[----:B------:R-:W-:Y:S01]  /*12fb0*/  FADD.FTZ R107, R107, R137 ;  /* 0x000000896b6b7221 */ /* 0x000fe20000010000 */
[C---:B------:R-:W-:Y:S01]  /*12fc0*/  HMMA.16816.F32.BF16 R40, R68.reuse, R78, R40 ;  /* 0x0000004e4428723c */ /* 0x040fe20000041828 */
[----:B------:R-:W1:Y:S03]  /*12fd0*/  LDSM.16.MT88.4 R76, [R214+0xd000] ;  /* 0x00d00000d64c783b */ /* 0x000e660000004200 */
[----:B------:R-:W-:Y:S02]  /*12fe0*/  FADD.FTZ R0, R112, R0 ;  /* 0x0000000070007221 */ /* 0x000fe40000010000 */
[----:B------:R-:W1:Y:S01]  /*12ff0*/  MUFU.EX2 R194, R194 ;  /* 0x000000c200c27308 */ /* 0x000e620000000800 */
[----:B------:R-:W-:Y:S01]  /*13000*/  FADD.FTZ R107, R157, R107 ;  /* 0x0000006b9d6b7221 */ /* 0x000fe20000010000 */
[C---:B---3--:R-:W-:Y:S04]  /*13010*/  HMMA.16816.F32.BF16 R44, R68.reuse, R72, R44 ;  /* 0x00000048442c723c */ /* 0x048fe8000004182c */
[----:B------:R-:W-:Y:S02]  /*13020*/  FADD.FTZ R0, R154, R0 ;  /* 0x000000009a007221 */ /* 0x000fe40000010000 */
[----:B------:R-:W-:Y:S02]  /*13030*/  FADD.FTZ R162, R162, R107 ;  /* 0x0000006ba2a27221 */ /* 0x000fe40000010000 */
[C---:B------:R-:W-:Y:S01]  /*13040*/  HMMA.16816.F32.BF16 R48, R68.reuse, R74, R48 ;  /* 0x0000004a4430723c */ /* 0x040fe20000041830 */
[----:B------:R-:W3:Y:S01]  /*13050*/  LDSM.16.MT88.4 R72, [R213+0xd000] ;  /* 0x00d00000d548783b */ /* 0x000ee20000004200 */
[----:B------:R-:W-:Y:S02]  /*13060*/  MUFU.EX2 R193, R193 ;  /* 0x000000c100c17308 */ /* 0x000fe40000000800 */
[----:B------:R-:W-:Y:S04]  /*13070*/  FADD.FTZ R162, R166, R162 ;  /* 0x000000a2a6a27221 */ /* 0x000fe80000010000 */
[C---:B----4-:R-:W-:Y:S04]  /*13080*/  HMMA.16816.F32.BF16 R52, R68.reuse, R80, R52 ;  /* 0x000000504434723c */ /* 0x050fe80000041834 */
[----:B------:R-:W4:Y:S04]  /*13090*/  MUFU.EX2 R192, R192 ;  /* 0x000000c000c07308 */ /* 0x000f280000000800 */
[C---:B------:R-:W-:Y:S01]  /*130a0*/  HMMA.16816.F32.BF16 R56, R68.reuse, R82, R56 ;  /* 0x000000524438723c */ /* 0x040fe20000041838 */
[----:B------:R-:W1:Y:S05]  /*130b0*/  LDSM.16.MT88.4 R80, [R212+0xd000] ;  /* 0x00d00000d450783b */ /* 0x000e6a0000004200 */
[----:B------:R-:W-:Y:S02]  /*130c0*/  MUFU.EX2 R180, R180 ;  /* 0x000000b400b47308 */ /* 0x000fe40000000800 */
[C---:B------:R-:W-:Y:S08]  /*130d0*/  HMMA.16816.F32.BF16 R60, R68.reuse, R88, R60 ;  /* 0x00000058443c723c */ /* 0x040ff0000004183c */
[----:B------:R-:W-:Y:S01]  /*130e0*/  HMMA.16816.F32.BF16 R64, R68, R90, R64 ;  /* 0x0000005a4440723c */ /* 0x000fe20000041840 */
[----:B------:R-:W-:Y:S01]  /*130f0*/  LDSM.16.MT88.4 R88, [R213+0x11000] ;  /* 0x01100000d558783b */ /* 0x000fe20000004200 */
[----:B------:R-:W-:Y:S05]  /*13100*/  MUFU.EX2 R178, R178 ;  /* 0x000000b200b27308 */ /* 0x000fea0000000800 */
[----:B------:R-:W-:Y:S01]  /*13110*/  F2FP.BF16.PACK_AB R68, R165, R164 ;  /* 0x000000a4a544723e */ /* 0x000fe200000010ff */
[----:B------:R-:W-:Y:S01]  /*13120*/  FADD.FTZ R164, R164, R0 ;  /* 0x00000000a4a47221 */ /* 0x000fe20000010000 */
[----:B------:R-:W-:Y:S03]  /*13130*/  F2FP.BF16.PACK_AB R69, R167, R166 ;  /* 0x000000a6a745723e */ /* 0x000fe600000010ff */
[----:B------:R-:W-:Y:S01]  /*13140*/  F2FP.BF16.PACK_AB R70, R169, R168 ;  /* 0x000000a8a946723e */ /* 0x000fe200000010ff */
[----:B------:R-:W1:Y:S01]  /*13150*/  MUFU.EX2 R177, R177 ;  /* 0x000000b100b17308 */ /* 0x000e620000000800 */
[----:B------:R-:W-:Y:S01]  /*13160*/  F2FP.BF16.PACK_AB R71, R171, R170 ;  /* 0x000000aaab47723e */ /* 0x000fe200000010ff */
[----:B------:R-:W-:Y:S01]  /*13170*/  FADD.FTZ R164, R165, R164 ;  /* 0x000000a4a5a47221 */ /* 0x000fe20000010000 */
[----:B------:R-:W-:Y:S01]  /*13180*/  MOV R0, R3 ;  /* 0x0000000300007202 */ /* 0x000fe20000000f00 */
[----:B------:R-:W-:Y:S02]  /*13190*/  FADD.FTZ R167, R167, R162 ;  /* 0x000000a2a7a77221 */ /* 0x000fe40000010000 */
[----:B------:R-:W-:Y:S02]  /*131a0*/  FADD.FTZ R168, R168, R164 ;  /* 0x000000a4a8a87221 */ /* 0x000fe40000010000 */
[C---:B--2---:R-:W-:Y:S02]  /*131b0*/  HMMA.16816.F32.BF16 R4, R68.reuse, R84, R4 ;  /* 0x000000544404723c */ /* 0x044fe40000041804 */
[----:B------:R-:W2:Y:S01]  /*131c0*/  MUFU.EX2 R176, R176 ;  /* 0x000000b000b07308 */ /* 0x000ea20000000800 */
[----:B------:R-:W-:Y:S02]  /*131d0*/  FADD.FTZ R167, R170, R167 ;  /* 0x000000a7aaa77221 */ /* 0x000fe40000010000 */
[----:B------:R-:W-:Y:S02]  /*131e0*/  FADD.FTZ R168, R169, R168 ;  /* 0x000000a8a9a87221 */ /* 0x000fe40000010000 */
[----:B------:R-:W-:Y:S01]  /*131f0*/  FADD.FTZ R171, R171, R167 ;  /* 0x000000a7abab7221 */ /* 0x000fe20000010000 */
[C---:B------:R-:W-:Y:S01]  /*13200*/  HMMA.16816.F32.BF16 R8, R68.reuse, R86, R8 ;  /* 0x000000564408723c */ /* 0x040fe20000041808 */
[----:B------:R-:W2:Y:S03]  /*13210*/  LDSM.16.MT88.4 R84, [R216+0x11000] ;  /* 0x01100000d854783b */ /* 0x000ea60000004200 */
[----:B------:R-:W-:Y:S01]  /*13220*/  MUFU.EX2 R175, R175 ;  /* 0x000000af00af7308 */ /* 0x000fe20000000800 */
[----:B-----5:R-:W-:Y:S03]  /*13230*/  FADD.FTZ R171, R182, R171 ;  /* 0x000000abb6ab7221 */ /* 0x020fe60000010000 */
[C---:B-1----:R-:W-:Y:S06]  /*13240*/  HMMA.16816.F32.BF16 R12, R68.reuse, R76, R12 ;  /* 0x0000004c440c723c */ /* 0x042fec000004180c */
[----:B------:R-:W1:Y:S02]  /*13250*/  MUFU.EX2 R174, R174 ;  /* 0x000000ae00ae7308 */ /* 0x000e640000000800 */
[C---:B------:R-:W-:Y:S01]  /*13260*/  HMMA.16816.F32.BF16 R16, R68.reuse, R78, R16 ;  /* 0x0000004e4410723c */ /* 0x040fe20000041810 */
[----:B------:R-:W5:Y:S07]  /*13270*/  LDSM.16.MT88.4 R76, [R214+0x11000] ;  /* 0x01100000d64c783b */ /* 0x000f6e0000004200 */
[C---:B---3--:R-:W-:Y:S01]  /*13280*/  HMMA.16816.F32.BF16 R20, R68.reuse, R72, R20 ;  /* 0x000000484414723c */ /* 0x048fe20000041814 */
[----:B------:R-:W-:Y:S07]  /*13290*/  MUFU.EX2 R173, R173 ;  /* 0x000000ad00ad7308 */ /* 0x000fee0000000800 */
[C---:B------:R-:W-:Y:S01]  /*132a0*/  HMMA.16816.F32.BF16 R24, R68.reuse, R74, R24 ;  /* 0x0000004a4418723c */ /* 0x040fe20000041818 */
[----:B------:R-:W3:Y:S02]  /*132b0*/  LDSM.16.MT88.4 R72, [R216+0xd800] ;  /* 0x00d80000d848783b */ /* 0x000ee40000004200 */
[----:B------:R-:W1:Y:S05]  /*132c0*/  MUFU.EX2 R172, R172 ;  /* 0x000000ac00ac7308 */ /* 0x000e6a0000000800 */
[C---:B------:R-:W-:Y:S05]  /*132d0*/  HMMA.16816.F32.BF16 R28, R68.reuse, R80, R28 ;  /* 0x00000050441c723c */ /* 0x040fea000004181c */
[----:B------:R-:W-:Y:S03]  /*132e0*/  MUFU.EX2 R161, R161 ;  /* 0x000000a100a17308 */ /* 0x000fe60000000800 */
[C---:B------:R-:W-:Y:S01]  /*132f0*/  HMMA.16816.F32.BF16 R32, R68.reuse, R82, R32 ;  /* 0x000000524420723c */ /* 0x040fe20000041820 */
[----:B------:R-:W1:Y:S06]  /*13300*/  LDSM.16.MT88.4 R80, [R214+0xd800] ;  /* 0x00d80000d650783b */ /* 0x000e6c0000004200 */
[----:B------:R-:W-:Y:S01]  /*13310*/  MUFU.EX2 R163, R163 ;  /* 0x000000a300a37308 */ /* 0x000fe20000000800 */
[C---:B--2---:R-:W-:Y:S08]  /*13320*/  HMMA.16816.F32.BF16 R36, R68.reuse, R84, R36 ;  /* 0x000000544424723c */ /* 0x044ff00000041824 */
[C---:B------:R-:W-:Y:S01]  /*13330*/  HMMA.16816.F32.BF16 R40, R68.reuse, R86, R40 ;  /* 0x000000564428723c */ /* 0x040fe20000041828 */
[----:B------:R-:W-:Y:S01]  /*13340*/  LDSM.16.MT88.4 R84, [R212+0xd800] ;  /* 0x00d80000d454783b */ /* 0x000fe20000004200 */
[----:B------:R-:W2:Y:S06]  /*13350*/  MUFU.EX2 R160, R160 ;  /* 0x000000a000a07308 */ /* 0x000eac0000000800 */
[C---:B-----5:R-:W-:Y:S04]  /*13360*/  HMMA.16816.F32.BF16 R44, R68.reuse, R76, R44 ;  /* 0x0000004c442c723c */ /* 0x060fe8000004182c */
[----:B------:R-:W5:Y:S04]  /*13370*/  MUFU.EX2 R159, R159 ;  /* 0x0000009f009f7308 */ /* 0x000f680000000800 */
[C---:B------:R-:W-:Y:S01]  /*13380*/  HMMA.16816.F32.BF16 R48, R68.reuse, R78, R48 ;  /* 0x0000004e4430723c */ /* 0x040fe20000041830 */
[----:B------:R-:W1:Y:S05]  /*13390*/  LDSM.16.MT88.4 R76, [R213+0xd800] ;  /* 0x00d80000d54c783b */ /* 0x000e6a0000004200 */
[----:B------:R-:W-:Y:S02]  /*133a0*/  MUFU.EX2 R158, R158 ;  /* 0x0000009e009e7308 */ /* 0x000fe40000000800 */
[C---:B------:R-:W-:Y:S08]  /*133b0*/  HMMA.16816.F32.BF16 R52, R68.reuse, R88, R52 ;  /* 0x000000584434723c */ /* 0x040ff00000041834 */
[C---:B------:R-:W-:Y:S01]  /*133c0*/  HMMA.16816.F32.BF16 R56, R68.reuse, R90, R56 ;  /* 0x0000005a4438723c */ /* 0x040fe20000041838 */
[----:B------:R-:W-:Y:S01]  /*133d0*/  LDSM.16.MT88.4 R88, [R213+0x11800] ;  /* 0x01180000d558783b */ /* 0x000fe20000004200 */
[----:B------:R-:W1:Y:S06]  /*133e0*/  MUFU.EX2 R156, R156 ;  /* 0x0000009c009c7308 */ /* 0x000e6c0000000800 */
[C---:B------:R-:W-:Y:S04]  /*133f0*/  HMMA.16816.F32.BF16 R60, R68.reuse, R92, R60 ;  /* 0x0000005c443c723c */ /* 0x040fe8000004183c */
[----:B------:R-:W-:Y:S04]  /*13400*/  MUFU.EX2 R155, R155 ;  /* 0x0000009b009b7308 */ /* 0x000fe80000000800 */
[----:B------:R-:W-:Y:S01]  /*13410*/  HMMA.16816.F32.BF16 R64, R68, R94, R64 ;  /* 0x0000005e4440723c */ /* 0x000fe20000041840 */
[----:B------:R-:W-:Y:S05]  /*13420*/  LDSM.16.MT88.4 R92, [R212+0x12000] ;  /* 0x01200000d45c783b */ /* 0x000fea0000004200 */
[----:B------:R-:W1:Y:S01]  /*13430*/  MUFU.EX2 R153, R153 ;  /* 0x0000009900997308 */ /* 0x000e620000000800 */
[----:B------:R-:W-:Y:S01]  /*13440*/  F2FP.BF16.PACK_AB R68, R179, R181 ;  /* 0x000000b5b344723e */ /* 0x000fe200000010ff */
[----:B------:R-:W-:Y:S01]  /*13450*/  FADD.FTZ R181, R181, R168 ;  /* 0x000000a8b5b57221 */ /* 0x000fe20000010000 */
[----:B------:R-:W-:Y:S03]  /*13460*/  F2FP.BF16.PACK_AB R69, R183, R182 ;  /* 0x000000b6b745723e */ /* 0x000fe600000010ff */
[----:B------:R-:W-:Y:S01]  /*13470*/  F2FP.BF16.PACK_AB R70, R185, R184 ;  /* 0x000000b8b946723e */ /* 0x000fe200000010ff */
[----:B------:R-:W-:Y:S01]  /*13480*/  FADD.FTZ R181, R179, R181 ;  /* 0x000000b5b3b57221 */ /* 0x000fe20000010000 */
[----:B------:R-:W-:Y:S01]  /*13490*/  F2FP.BF16.PACK_AB R71, R187, R186 ;  /* 0x000000babb47723e */ /* 0x000fe200000010ff */
[----:B------:R-:W-:Y:S01]  /*134a0*/  FADD.FTZ R183, R183, R171 ;  /* 0x000000abb7b77221 */ /* 0x000fe20000010000 */
[----:B------:R-:W-:Y:S01]  /*134b0*/  MUFU.EX2 R151, R151 ;  /* 0x0000009700977308 */ /* 0x000fe20000000800 */
[----:B------:R-:W-:Y:S02]  /*134c0*/  FADD.FTZ R184, R184, R181 ;  /* 0x000000b5b8b87221 */ /* 0x000fe40000010000 */
[----:B------:R-:W-:Y:S02]  /*134d0*/  FADD.FTZ R183, R186, R183 ;  /* 0x000000b7bab77221 */ /* 0x000fe40000010000 */
[C---:B---3--:R-:W-:Y:S03]  /*134e0*/  HMMA.16816.F32.BF16 R4, R68.reuse, R72, R4 ;  /* 0x000000484404723c */ /* 0x048fe60000041804 */
[----:B------:R-:W-:Y:S02]  /*134f0*/  FADD.FTZ R184, R185, R184 ;  /* 0x000000b8b9b87221 */ /* 0x000fe40000010000 */
[----:B------:R-:W-:Y:S01]  /*13500*/  MUFU.EX2 R152, R152 ;  /* 0x0000009800987308 */ /* 0x000fe20000000800 */
[----:B------:R-:W-:Y:S02]  /*13510*/  FADD.FTZ R187, R187, R183 ;  /* 0x000000b7bbbb7221 */ /* 0x000fe40000010000 */
[C---:B------:R-:W-:Y:S01]  /*13520*/  HMMA.16816.F32.BF16 R8, R68.reuse, R74, R8 ;  /* 0x0000004a4408723c */ /* 0x040fe20000041808 */
[----:B------:R-:W3:Y:S03]  /*13530*/  LDSM.16.MT88.4 R72, [R216+0x11800] ;  /* 0x01180000d848783b */ /* 0x000ee60000004200 */
[----:B------:R-:W-:Y:S03]  /*13540*/  FADD.FTZ R187, R190, R187 ;  /* 0x000000bbbebb7221 */ /* 0x000fe60000010000 */
[----:B------:R-:W2:Y:S01]  /*13550*/  MUFU.EX2 R150, R150 ;  /* 0x0000009600967308 */ /* 0x000ea20000000800 */
[C---:B-1----:R-:W-:Y:S08]  /*13560*/  HMMA.16816.F32.BF16 R12, R68.reuse, R80, R12 ;  /* 0x00000050440c723c */ /* 0x042ff0000004180c */
[C---:B------:R-:W-:Y:S01]  /*13570*/  HMMA.16816.F32.BF16 R16, R68.reuse, R82, R16 ;  /* 0x000000524410723c */ /* 0x040fe20000041810 */
[----:B------:R-:W1:Y:S01]  /*13580*/  LDSM.16.MT88.4 R80, [R214+0x11800] ;  /* 0x01180000d650783b */ /* 0x000e620000004200 */
[----:B------:R-:W1:Y:S06]  /*13590*/  MUFU.EX2 R149, R149 ;  /* 0x0000009500957308 */ /* 0x000e6c0000000800 */
[C---:B------:R-:W-:Y:S04]  /*135a0*/  HMMA.16816.F32.BF16 R20, R68.reuse, R76, R20 ;  /* 0x0000004c4414723c */ /* 0x040fe80000041814 */
[----:B------:R-:W-:Y:S04]  /*135b0*/  MUFU.EX2 R148, R148 ;  /* 0x0000009400947308 */ /* 0x000fe80000000800 */
[C---:B------:R-:W-:Y:S01]  /*135c0*/  HMMA.16816.F32.BF16 R24, R68.reuse, R78, R24 ;  /* 0x0000004e4418723c */ /* 0x040fe20000041818 */
[----:B------:R-:W2:Y:S05]  /*135d0*/  LDSM.16.MT88.4 R76, [R212+0x11800] ;  /* 0x01180000d44c783b */ /* 0x000eaa0000004200 */
[----:B------:R-:W-:Y:S02]  /*135e0*/  MUFU.EX2 R147, R147 ;  /* 0x0000009300937308 */ /* 0x000fe40000000800 */
[C---:B------:R-:W-:Y:S08]  /*135f0*/  HMMA.16816.F32.BF16 R28, R68.reuse, R84, R28 ;  /* 0x00000054441c723c */ /* 0x040ff0000004181c */
[C---:B------:R-:W-:Y:S01]  /*13600*/  HMMA.16816.F32.BF16 R32, R68.reuse, R86, R32 ;  /* 0x000000564420723c */ /* 0x040fe20000041820 */
[----:B------:R-:W2:Y:S01]  /*13610*/  LDSM.16.MT88.4 R84, [R216+0xe000] ;  /* 0x00e00000d854783b */ /* 0x000ea20000004200 */
[----:B------:R-:W2:Y:S06]  /*13620*/  MUFU.EX2 R134, R134 ;  /* 0x0000008600867308 */ /* 0x000eac0000000800 */
[C---:B---3--:R-:W-:Y:S04]  /*13630*/  HMMA.16816.F32.BF16 R36, R68.reuse, R72, R36 ;  /* 0x000000484424723c */ /* 0x048fe80000041824 */
[----:B------:R-:W3:Y:S04]  /*13640*/  MUFU.EX2 R146, R146 ;  /* 0x0000009200927308 */ /* 0x000ee80000000800 */
[C---:B------:R-:W-:Y:S01]  /*13650*/  HMMA.16816.F32.BF16 R40, R68.reuse, R74, R40 ;  /* 0x0000004a4428723c */ /* 0x040fe20000041828 */
[----:B------:R-:W3:Y:S07]  /*13660*/  LDSM.16.MT88.4 R72, [R214+0xe000] ;  /* 0x00e00000d648783b */ /* 0x000eee0000004200 */
[C---:B-1----:R-:W-:Y:S08]  /*13670*/  HMMA.16816.F32.BF16 R44, R68.reuse, R80, R44 ;  /* 0x00000050442c723c */ /* 0x042ff0000004182c */
[C---:B------:R-:W-:Y:S01]  /*13680*/  HMMA.16816.F32.BF16 R48, R68.reuse, R82, R48 ;  /* 0x000000524430723c */ /* 0x040fe20000041830 */
[----:B------:R-:W-:Y:S07]  /*13690*/  LDSM.16.MT88.4 R80, [R212+0xe000] ;  /* 0x00e00000d450783b */ /* 0x000fee0000004200 */
[C---:B------:R-:W-:Y:S08]  /*136a0*/  HMMA.16816.F32.BF16 R52, R68.reuse, R88, R52 ;  /* 0x000000584434723c */ /* 0x040ff00000041834 */
[C---:B------:R-:W-:Y:S01]  /*136b0*/  HMMA.16816.F32.BF16 R56, R68.reuse, R90, R56 ;  /* 0x0000005a4438723c */ /* 0x040fe20000041838 */
[----:B------:R-:W-:Y:S07]  /*136c0*/  LDSM.16.MT88.4 R88, [R213+0x12000] ;  /* 0x01200000d558783b */ /* 0x000fee0000004200 */
[C---:B--2---:R-:W-:Y:S08]  /*136d0*/  HMMA.16816.F32.BF16 R60, R68.reuse, R76, R60 ;  /* 0x0000004c443c723c */ /* 0x044ff0000004183c */
[----:B------:R-:W-:Y:S01]  /*136e0*/  HMMA.16816.F32.BF16 R64, R68, R78, R64 ;  /* 0x0000004e4440723c */ /* 0x000fe20000041840 */
[----:B------:R-:W1:Y:S06]  /*136f0*/  LDSM.16.MT88.4 R76, [R213+0xe000] ;  /* 0x00e00000d54c783b */ /* 0x000e6c0000004200 */
[----:B------:R-:W-:Y:S01]  /*13700*/  F2FP.BF16.PACK_AB R68, R188, R189 ;  /* 0x000000bdbc44723e */ /* 0x000fe200000010ff */
[----:B------:R-:W-:Y:S01]  /*13710*/  FADD.FTZ R189, R189, R184 ;  /* 0x000000b8bdbd7221 */ /* 0x000fe20000010000 */
[C---:B------:R-:W-:Y:S03]  /*13720*/  F2FP.BF16.PACK_AB R69, R191.reuse, R190 ;  /* 0x000000bebf45723e */ /* 0x040fe600000010ff */
[----:B------:R-:W-:Y:S01]  /*13730*/  F2FP.BF16.PACK_AB R70, R194, R195 ;  /* 0x000000c3c246723e */ /* 0x000fe200000010ff */
[----:B------:R-:W-:Y:S01]  /*13740*/  FADD.FTZ R189, R188, R189 ;  /* 0x000000bdbcbd7221 */ /* 0x000fe20000010000 */
[----:B----4-:R-:W-:Y:S01]  /*13750*/  F2FP.BF16.PACK_AB R71, R192, R193 ;  /* 0x000000c1c047723e */ /* 0x010fe200000010ff */
[----:B------:R-:W-:Y:S02]  /*13760*/  FADD.FTZ R191, R191, R187 ;  /* 0x000000bbbfbf7221 */ /* 0x000fe40000010000 */
[----:B------:R-:W-:Y:S02]  /*13770*/  FADD.FTZ R195, R195, R189 ;  /* 0x000000bdc3c37221 */ /* 0x000fe40000010000 */
[----:B------:R-:W-:Y:S02]  /*13780*/  FADD.FTZ R191, R193, R191 ;  /* 0x000000bfc1bf7221 */ /* 0x000fe40000010000 */
[C---:B------:R-:W-:Y:S03]  /*13790*/  HMMA.16816.F32.BF16 R4, R68.reuse, R84, R4 ;  /* 0x000000544404723c */ /* 0x040fe60000041804 */
[----:B------:R-:W-:Y:S02]  /*137a0*/  FADD.FTZ R195, R194, R195 ;  /* 0x000000c3c2c37221 */ /* 0x000fe40000010000 */
[----:B------:R-:W-:Y:S03]  /*137b0*/  FADD.FTZ R192, R192, R191 ;  /* 0x000000bfc0c07221 */ /* 0x000fe60000010000 */
[C---:B------:R-:W-:Y:S01]  /*137c0*/  HMMA.16816.F32.BF16 R8, R68.reuse, R86, R8 ;  /* 0x000000564408723c */ /* 0x040fe20000041808 */
[----:B------:R-:W2:Y:S03]  /*137d0*/  LDSM.16.MT88.4 R84, [R216+0x12000] ;  /* 0x01200000d854783b */ /* 0x000ea60000004200 */
[----:B------:R-:W-:Y:S04]  /*137e0*/  FADD.FTZ R192, R177, R192 ;  /* 0x000000c0b1c07221 */ /* 0x000fe80000010000 */
        /* <DEDUP_REMOVED lines=17> */
[----:B------:R-:W2:Y:S07]  /*13900*/  LDSM.16.MT88.4 R88, [R216+0x12800] ;  /* 0x01280000d858783b */ /* 0x000eae0000004200 */
        /* <DEDUP_REMOVED lines=14> */
[----:B------:R-:W-:Y:S03]  /*139f0*/  FADD.FTZ R172, R172, R176 ;  /* 0x000000b0acac7221 */ /* 0x000fe60000010000 */
[C---:B------:R-:W-:Y:S01]  /*13a00*/  HMMA.16816.F32.BF16 R8, R68.reuse, R78, R8 ;  /* 0x0000004e4408723c */ /* 0x040fe20000041808 */
[----:B------:R-:W1:Y:S03]  /*13a10*/  LDSM.16.MT88.4 R76, [R214+0x12800] ;  /* 0x01280000d64c783b */ /* 0x000e660000004200 */
[----:B------:R-:W-:Y:S04]  /*13a20*/  FADD.FTZ R172, R160, R172 ;  /* 0x000000aca0ac7221 */ /* 0x000fe80000010000 */
[C---:B----4-:R-:W-:Y:S08]  /*13a30*/  HMMA.16816.F32.BF16 R12, R68.reuse, R80, R12 ;  /* 0x00000050440c723c */ /* 0x050ff0000004180c */
        /* <DEDUP_REMOVED lines=8> */
[C---:B------:R-:W-:Y:S08]  /*13ac0*/  HMMA.16816.F32.BF16 R36, R68.reuse, R88, R36 ;  /* 0x000000584424723c */ /* 0x040ff00000041824 */
        /* <DEDUP_REMOVED lines=9> */
[----:B------:R-:W-:Y:S01]  /*13b60*/  HMMA.16816.F32.BF16 R64, R68, R74, R64 ;  /* 0x0000004a4440723c */ /* 0x000fe20000041840 */
[----:B------:R-:W2:Y:S06]  /*13b70*/  LDSM.16.MT88.4 R72, [R213+0xf000] ;  /* 0x00f00000d548783b */ /* 0x000eac0000004200 */
[----:B------:R-:W-:Y:S01]  /*13b80*/  F2FP.BF16.PACK_AB R68, R163, R161 ;  /* 0x000000a1a344723e */ /* 0x000fe200000010ff */
[----:B------:R-:W-:Y:S01]  /*13b90*/  FADD.FTZ R161, R161, R175 ;  /* 0x000000afa1a17221 */ /* 0x000fe20000010000 */
[----:B-----5:R-:W-:Y:S03]  /*13ba0*/  F2FP.BF16.PACK_AB R69, R159, R160 ;  /* 0x000000a09f45723e */ /* 0x020fe600000010ff */
        /* <DEDUP_REMOVED lines=12> */
[C---:B---3--:R-:W-:Y:S04]  /*13c70*/  HMMA.16816.F32.BF16 R12, R68.reuse, R80, R12 ;  /* 0x00000050440c723c */ /* 0x048fe8000004180c */
[----:B------:R-:W-:Y:S04]  /*13c80*/  FADD.FTZ R153, R149, R153 ;  /* 0x0000009995997221 */ /* 0x000fe80000010000 */
[C---:B------:R-:W-:Y:S04]  /*13c90*/  HMMA.16816.F32.BF16 R16, R68.reuse, R82, R16 ;  /* 0x000000524410723c */ /* 0x040fe80000041810 */
[----:B------:R-:W-:Y:S04]  /*13ca0*/  FADD.FTZ R153, R134, R153 ;  /* 0x0000009986997221 */ /* 0x000fe80000010000 */
[C---:B--2---:R-:W-:Y:S04]  /*13cb0*/  HMMA.16816.F32.BF16 R20, R68.reuse, R72, R20 ;  /* 0x000000484414723c */ /* 0x044fe80000041814 */
[----:B------:R-:W-:Y:S04]  /*13cc0*/  FADD.FTZ R239, R146, R153 ;  /* 0x0000009992ef7221 */ /* 0x000fe80000010000 */
[C---:B------:R-:W-:Y:S08]  /*13cd0*/  HMMA.16816.F32.BF16 R24, R68.reuse, R74, R24 ;  /* 0x0000004a4418723c */ /* 0x040ff00000041818 */
[C---:B------:R-:W-:Y:S08]  /*13ce0*/  HMMA.16816.F32.BF16 R28, R68.reuse, R84, R28 ;  /* 0x00000054441c723c */ /* 0x040ff0000004181c */
[C---:B------:R-:W-:Y:S01]  /*13cf0*/  HMMA.16816.F32.BF16 R32, R68.reuse, R86, R32 ;  /* 0x000000564420723c */ /* 0x040fe20000041820 */
[----:B------:R-:W-:Y:S07]  /*13d00*/  LDSM.16.MT88.4 R84, [R214+0x13800] ;  /* 0x01380000d654783b */ /* 0x000fee0000004200 */
[C---:B-1----:R-:W-:Y:S08]  /*13d10*/  HMMA.16816.F32.BF16 R36, R68.reuse, R76, R36 ;  /* 0x0000004c4424723c */ /* 0x042ff00000041824 */
        /* <DEDUP_REMOVED lines=9> */
[C---:B------:R-:W-:Y:S01]  /*13db0*/  F2FP.BF16.PACK_AB R68, R152.reuse, R151 ;  /* 0x000000979844723e */ /* 0x040fe200000010ff */
[----:B------:R-:W-:Y:S01]  /*13dc0*/  FADD.FTZ R151, R151, R158 ;  /* 0x0000009e97977221 */ /* 0x000fe20000010000 */
[----:B------:R-:W-:Y:S03]  /*13dd0*/  F2FP.BF16.PACK_AB R69, R149, R150 ;  /* 0x000000969545723e */ /* 0x000fe600000010ff */
[C---:B------:R-:W-:Y:S01]  /*13de0*/  F2FP.BF16.PACK_AB R70, R147.reuse, R148 ;  /* 0x000000949346723e */ /* 0x040fe200000010ff */
[----:B------:R-:W-:Y:S01]  /*13df0*/  FADD.FTZ R151, R152, R151 ;  /* 0x0000009798977221 */ /* 0x000fe20000010000 */
[----:B------:R-:W-:Y:S03]  /*13e00*/  F2FP.BF16.PACK_AB R71, R146, R134 ;  /* 0x000000869247723e */ /* 0x000fe600000010ff */
[----:B------:R-:W-:Y:S04]  /*13e10*/  FADD.FTZ R151, R148, R151 ;  /* 0x0000009794977221 */ /* 0x000fe80000010000 */
[C---:B------:R-:W-:Y:S01]  /*13e20*/  HMMA.16816.F32.BF16 R128, R68.reuse, R124, R4 ;  /* 0x0000007c4480723c */ /* 0x040fe20000041804 */
[----:B------:R-:W2:Y:S02]  /*13e30*/  LDSM.16.MT88.4 R4, [R212+0x13800] ;  /* 0x01380000d404783b */ /* 0x000ea40000004200 */
[----:B------:R-:W-:Y:S05]  /*13e40*/  FADD.FTZ R240, R147, R151 ;  /* 0x0000009793f07221 */ /* 0x000fea0000010000 */
        /* <DEDUP_REMOVED lines=16> */
.L_x_1612:
        /* <DEDUP_REMOVED lines=12> */
[-C--:B------:R-:W-:Y:S01]  /*14010*/  LEA.HI R12, R10, R2.reuse, RZ, 0x2 ;  /* 0x000000020a0c7211 */ /* 0x080fe200078f10ff */
[----:B--2---:R-:W-:Y:S01]  /*14020*/  FADD.FTZ R5, R240, R5 ;  /* 0x00000005f0057221 */ /* 0x004fe20000010000 */
[----:B------:R-:W-:Y:S02]  /*14030*/  LEA.HI R0, R10, R2, RZ, 0x5 ;  /* 0x000000020a007211 */ /* 0x000fe400078f28ff */
[----:B------:R-:W-:Y:S01]  /*14040*/  SHF.R.S32.HI R11, RZ, 0x2, R12 ;  /* 0x00000002ff0b7819 */ /* 0x000fe2000001140c */
[----:B---3--:R-:W-:Y:S01]  /*14050*/  FADD.FTZ R4, R239, R4 ;  /* 0x00000004ef047221 */ /* 0x008fe20000010000 */
[----:B------:R-:W-:Y:S02]  /*14060*/  SHF.R.S32.HI R6, RZ, 0x1f, R12 ;  /* 0x0000001fff067819 */ /* 0x000fe4000001140c */
[----:B------:R-:W-:Y:S02]  /*14070*/  LOP3.LUT R12, R12, 0x1ffffffc, RZ, 0xc0, !PT ;  /* 0x1ffffffc0c0c7812 */ /* 0x000fe400078ec0ff */
[----:B------:R-:W-:-:S02]  /*14080*/  LEA.HI R6, R6, R11, RZ, 0x3 ;  /* 0x0000000b06067211 */ /* 0x000fc400078f18ff */
[----:B------:R-:W-:Y:S02]  /*14090*/  SHF.R.S32.HI R9, RZ, 0x5, R0 ;  /* 0x00000005ff097819 */ /* 0x000fe40000011400 */
[----:B------:R-:W-:Y:S02]  /*140a0*/  LOP3.LUT R6, R6, 0xfffffff8, RZ, 0xc0, !PT ;  /* 0xfffffff806067812 */ /* 0x000fe400078ec0ff */
[----:B------:R-:W-:Y:S02]  /*140b0*/  IADD3 R12, -R12, R2, RZ ;  /* 0x000000020c0c7210 */ /* 0x000fe40007ffe1ff */
[----:B------:R-:W-:Y:S02]  /*140c0*/  IADD3 R6, R11, -R6, RZ ;  /* 0x800000060b067210 */ /* 0x000fe40007ffe0ff */
[----:B------:R-:W1:Y:S01]  /*140d0*/  S2R R11, SR_TID.X ;  /* 0x00000000000b7919 */ /* 0x000e620000002100 */
[----:B------:R-:W-:Y:S02]  /*140e0*/  FSETP.NE.FTZ.AND P4, PT, R5, RZ, PT ;  /* 0x000000ff0500720b */ /* 0x000fe40003f95000 */
[----:B------:R-:W-:-:S02]  /*140f0*/  FSETP.NE.FTZ.AND P3, PT, R4, RZ, PT ;  /* 0x000000ff0400720b */ /* 0x000fc40003f75000 */
[----:B------:R-:W-:Y:S02]  /*14100*/  LEA R9, R9, R12, 0x9 ;  /* 0x0000000c09097211 */ /* 0x000fe400078e48ff */
[-C--:B------:R-:W-:Y:S02]  /*14110*/  LEA.HI R13, R10, R2.reuse, RZ, 0x4 ;  /* 0x000000020a0d7211 */ /* 0x080fe400078f20ff */
[C---:B------:R-:W-:Y:S02]  /*14120*/  LOP3.LUT R15, R6.reuse, 0x1, RZ, 0xc0, !PT ;  /* 0x00000001060f7812 */ /* 0x040fe400078ec0ff */
[----:B------:R-:W-:Y:S02]  /*14130*/  LOP3.LUT R13, R13, 0xfffffff0, RZ, 0xc0, !PT ;  /* 0xfffffff00d0d7812 */ /* 0x000fe400078ec0ff */
[----:B------:R-:W-:Y:S01]  /*14140*/  SHF.L.U32 R17, R6, 0x6, RZ ;  /* 0x0000000606117819 */ /* 0x000fe200000006ff */
[----:B------:R-:W2:Y:S01]  /*14150*/  @P4 MUFU.RCP R8, R5 ;  /* 0x0000000500084308 */ /* 0x000ea20000001000 */
[----:B------:R-:W-:-:S02]  /*14160*/  IADD3 R13, -R13, R2, RZ ;  /* 0x000000020d0d7210 */ /* 0x000fc40007ffe1ff */
[----:B------:R-:W-:Y:S02]  /*14170*/  ISETP.NE.U32.AND P0, PT, R15, 0x1, PT ;  /* 0x000000010f00780c */ /* 0x000fe40003f05070 */
[----:B------:R-:W-:Y:S02]  /*14180*/  LEA.HI R16, R13, R13, RZ, 0x1 ;  /* 0x0000000d0d107211 */ /* 0x000fe400078f08ff */
[----:B------:R-:W-:Y:S01]  /*14190*/  LOP3.LUT R17, R17, 0x1c0, RZ, 0xc0, !PT ;  /* 0x000001c011117812 */ /* 0x000fe200078ec0ff */
[----:B------:R-:W3:Y:S01]  /*141a0*/  @P3 MUFU.RCP R7, R4 ;  /* 0x0000000400073308 */ /* 0x000ee20000001000 */
[----:B------:R-:W-:Y:S02]  /*141b0*/  SHF.L.U32 R15, R16, 0x2, RZ ;  /* 0x00000002100f7819 */ /* 0x000fe400000006ff */
[----:B-1----:R-:W-:Y:S02]  /*141c0*/  SHF.R.S32.HI R12, RZ, 0x1f, R11 ;  /* 0x0000001fff0c7819 */ /* 0x002fe4000001140b */
[----:B------:R-:W-:-:S02]  /*141d0*/  LEA.HI R17, R17, R17, RZ, 0x1d ;  /* 0x0000001111117211 */ /* 0x000fc400078fe8ff */
[----:B------:R-:W-:Y:S01]  /*141e0*/  LEA.HI R10, R12, R11, RZ, 0x4 ;  /* 0x0000000b0c0a7211 */ /* 0x000fe200078f20ff */
[----:B--2---:R-:W-:Y:S01]  /*141f0*/  FMUL.FTZ R128, R8, R128 ;  /* 0x0000008008807220 */ /* 0x004fe20000410000 */
[----:B------:R-:W-:Y:S01]  /*14200*/  LOP3.LUT R16, R16, 0xffffffe, RZ, 0xc0, !PT ;  /* 0x0ffffffe10107812 */ /* 0x000fe200078ec0ff */
[C---:B------:R-:W-:Y:S01]  /*14210*/  FMUL.FTZ R129, R8.reuse, R129 ;  /* 0x0000008108817220 */ /* 0x040fe20000410000 */
[----:B------:R-:W-:Y:S01]  /*14220*/  SHF.R.S32.HI R10, RZ, 0x4, R10 ;  /* 0x00000004ff0a7819 */ /* 0x000fe2000001140a */
[C---:B------:R-:W-:Y:S01]  /*14230*/  FMUL.FTZ R124, R8.reuse, R124 ;  /* 0x0000007c087c7220 */ /* 0x040fe20000410000 */
[----:B------:R-:W-:Y:S01]  /*14240*/  LEA R9, R9, R17, 0x1 ;  /* 0x0000001109097211 */ /* 0x000fe200078e08ff */
[----:B------:R-:W-:Y:S01]  /*14250*/  FMUL.FTZ R125, R8, R125 ;  /* 0x0000007d087d7220 */ /* 0x000fe20000410000 */
[----:B------:R-:W-:Y:S01]  /*14260*/  SHF.L.U32 R14, R10, 0x6, RZ ;  /* 0x000000060a0e7819 */ /* 0x000fe200000006ff */
[----:B---3--:R-:W-:Y:S01]  /*14270*/  FMUL.FTZ R131, R7, R131 ;  /* 0x0000008307837220 */ /* 0x008fe20000410000 */
[----:B------:R-:W-:Y:S01]  /*14280*/  IADD3 R16, R13, -R16, RZ ;  /* 0x800000100d107210 */ /* 0x000fe20007ffe0ff */
[C---:B------:R-:W-:Y:S01]  /*14290*/  FMUL.FTZ R130, R7.reuse, R130 ;  /* 0x0000008207827220 */ /* 0x040fe20000410000 */
[----:B------:R-:W-:Y:S01]  /*142a0*/  LOP3.LUT R14, R14, 0x1c0, RZ, 0xc0, !PT ;  /* 0x000001c00e0e7812 */ /* 0x000fe200078ec0ff */
[C---:B------:R-:W-:Y:S01]  /*142b0*/  FMUL.FTZ R127, R7.reuse, R127 ;  /* 0x0000007f077f7220 */ /* 0x040fe20000410000 */
[----:B------:R-:W-:Y:S01]  /*142c0*/  R2P PR, R6, 0x6 ;  /* 0x0000000606007804 */ /* 0x000fe20000000000 */
[C---:B------:R-:W-:Y:S01]  /*142d0*/  FMUL.FTZ R126, R7.reuse, R126 ;  /* 0x0000007e077e7220 */ /* 0x040fe20000410000 */
[----:B------:R-:W-:Y:S01]  /*142e0*/  LOP3.LUT R15, R14, 0x38, R15, 0xf8, !PT ;  /* 0x000000380e0f7812 */ /* 0x000fe200078ef80f */
[C---:B------:R-:W-:Y:S01]  /*142f0*/  FMUL.FTZ R120, R8.reuse, R120 ;  /* 0x0000007808787220 */ /* 0x040fe20000410000 */
[----:B------:R-:W-:Y:S01]  /*14300*/  SHF.R.U32.HI R14, RZ, 0x3, R14 ;  /* 0x00000003ff0e7819 */ /* 0x000fe2000001160e */
[C---:B------:R-:W-:Y:S01]  /*14310*/  FMUL.FTZ R121, R8.reuse, R121 ;  /* 0x0000007908797220 */ /* 0x040fe20000410000 */
[----:B------:R-:W-:Y:S01]  /*14320*/  STS.64 [R9.X4], R128 ;  /* 0x0000008009007388 */ /* 0x000fe20000004a00 */
[----:B------:R-:W-:Y:S01]  /*14330*/  FMUL.FTZ R123, R7, R123 ;  /* 0x0000007b077b7220 */ /* 0x000fe20000410000 */
[----:B------:R-:W-:Y:S01]  /*14340*/  LOP3.LUT R14, R15, R14, RZ, 0x3c, !PT ;  /* 0x0000000e0f0e7212 */ /* 0x000fe200078e3cff */
[C---:B------:R-:W-:Y:S01]  /*14350*/  FMUL.FTZ R122, R7.reuse, R122 ;  /* 0x0000007a077a7220 */ /* 0x040fe20000410000 */
[----:B------:R-:W-:Y:S01]  /*14360*/  STS.64 [R9.X4+0x800], R130 ;  /* 0x0008008209007388 */ /* 0x000fe20000004a00 */
[----:B------:R-:W-:Y:S01]  /*14370*/  FMUL.FTZ R116, R8, R116 ;  /* 0x0000007408747220 */ /* 0x000fe20000410000 */
[----:B------:R-:W-:Y:S01]  /*14380*/  LEA R6, R16, R14, 0x2 ;  /* 0x0000000e10067211 */ /* 0x000fe200078e10ff */
[----:B------:R-:W-:Y:S01]  /*14390*/  FMUL.FTZ R117, R8, R117 ;  /* 0x0000007508757220 */ /* 0x000fe20000410000 */
[----:B------:R-:W-:Y:S01]  /*143a0*/  MOV R14, 0x80 ;  /* 0x00000080000e7802 */ /* 0x000fe20000000f00 */
[C---:B------:R-:W-:Y:S01]  /*143b0*/  FMUL.FTZ R119, R7.reuse, R119 ;  /* 0x0000007707777220 */ /* 0x040fe20000410000 */
[----:B------:R-:W-:Y:S01]  /*143c0*/  LEA.HI R12, R12, R11, RZ, 0x5 ;  /* 0x0000000b0c0c7211 */ /* 0x000fe200078f28ff */
[C---:B------:R-:W-:Y:S01]  /*143d0*/  FMUL.FTZ R118, R7.reuse, R118 ;  /* 0x0000007607767220 */ /* 0x040fe20000410000 */
[----:B------:R-:W-:Y:S01]  /*143e0*/  SEL R14, R14, 0xffffff80, !P2 ;  /* 0xffffff800e0e7807 */ /* 0x000fe20005000000 */
[----:B------:R-:W-:Y:S01]  /*143f0*/  FMUL.FTZ R112, R8, R112 ;  /* 0x0000007008707220 */ /* 0x000fe20000410000 */
[----:B------:R-:W-:Y:S01]  /*14400*/  LOP3.LUT R0, R0, 0xffffffe0, RZ, 0xc0, !PT ;  /* 0xffffffe000007812 */ /* 0x000fe200078ec0ff */
[----:B------:R-:W-:Y:S01]  /*14410*/  FMUL.FTZ R113, R8, R113 ;  /* 0x0000007108717220 */ /* 0x000fe20000410000 */
[----:B------:R-:W1:Y:S01]  /*14420*/  @P3 MUFU.LG2 R4, R4 ;  /* 0x0000000400043308 */ /* 0x000e620000000c00 */
[C---:B------:R-:W-:Y:S01]  /*14430*/  FMUL.FTZ R115, R7.reuse, R115 ;  /* 0x0000007307737220 */ /* 0x040fe20000410000 */
[----:B------:R-:W-:Y:S01]  /*14440*/  IADD3 R2, -R0, R2, RZ ;  /* 0x0000000200027210 */ /* 0x000fe20007ffe1ff */
[----:B------:R-:W-:-:S02]  /*14450*/  FMUL.FTZ R114, R7, R114 ;  /* 0x0000007207727220 */ /* 0x000fc40000410000 */
[C---:B------:R-:W-:Y:S02]  /*14460*/  FMUL.FTZ R108, R8.reuse, R108 ;  /* 0x0000006c086c7220 */ /* 0x040fe40000410000 */
[C---:B------:R-:W-:Y:S02]  /*14470*/  FMUL.FTZ R109, R8.reuse, R109 ;  /* 0x0000006d086d7220 */ /* 0x040fe40000410000 */
[C---:B------:R-:W-:Y:S02]  /*14480*/  FMUL.FTZ R111, R7.reuse, R111 ;  /* 0x0000006f076f7220 */ /* 0x040fe40000410000 */
[----:B------:R-:W-:Y:S02]  /*14490*/  FMUL.FTZ R110, R7, R110 ;  /* 0x0000006e076e7220 */ /* 0x000fe40000410000 */
[C---:B------:R-:W-:Y:S02]  /*144a0*/  FMUL.FTZ R104, R8.reuse, R104 ;  /* 0x0000006808687220 */ /* 0x040fe40000410000 */
        /* <DEDUP_REMOVED lines=34> */
[C---:B------:R-:W-:Y:S02]  /*146d0*/  FMUL.FTZ R74, R7.reuse, R74 ;  /* 0x0000004a074a7220 */ /* 0x040fe40000410000 */
[C---:B------:R-:W-:Y:S02]  /*146e0*/  FMUL.FTZ R68, R8.reuse, R68 ;  /* 0x0000004408447220 */ /* 0x040fe40000410000 */
[----:B------:R-:W-:Y:S01]  /*146f0*/  FMUL.FTZ R69, R8, R69 ;  /* 0x0000004508457220 */ /* 0x000fe20000410000 */
[----:B------:R-:W-:Y:S01]  /*14700*/  MOV R8, 0x40 ;  /* 0x0000004000087802 */ /* 0x000fe20000000f00 */
[----:B------:R-:W-:-:S02]  /*14710*/  FMUL.FTZ R71, R7, R71 ;  /* 0x0000004707477220 */ /* 0x000fc40000410000 */
[----:B------:R-:W-:Y:S01]  /*14720*/  FMUL.FTZ R70, R7, R70 ;  /* 0x0000004607467220 */ /* 0x000fe20000410000 */
[----:B------:R-:W-:Y:S01]  /*14730*/  SHF.L.U32 R7, R9, 0x2, RZ ;  /* 0x0000000209077819 */ /* 0x000fe200000006ff */
[----:B-1----:R-:W-:Y:S01]  /*14740*/  @P3 FMUL.FTZ R4, R4, 0.69314718246459960938 ;  /* 0x3f31721804043820 */ /* 0x002fe20000410000 */
[----:B------:R-:W-:Y:S02]  /*14750*/  SEL R8, R8, 0xffffffc0, !P1 ;  /* 0xffffffc008087807 */ /* 0x000fe40004800000 */
[C---:B------:R-:W-:Y:S02]  /*14760*/  IADD3 R15, R7.reuse, -0x20, RZ ;  /* 0xffffffe0070f7810 */ /* 0x040fe40007ffe0ff */
[C---:B------:R-:W-:Y:S02]  /*14770*/  @P0 IADD3 R15, R7.reuse, 0x20, RZ ;  /* 0x00000020070f0810 */ /* 0x040fe40007ffe0ff */
[C---:B------:R-:W-:Y:S02]  /*14780*/  IADD3 R16, R7.reuse, R8, RZ ;  /* 0x0000000807107210 */ /* 0x040fe40007ffe0ff */
[----:B------:R-:W-:Y:S01]  /*14790*/  IADD3 R8, R8, R15, RZ ;  /* 0x0000000f08087210 */ /* 0x000fe20007ffe0ff */
[----:B------:R-:W-:Y:S01]  /*147a0*/  STS.64 [R15], R124 ;  /* 0x0000007c0f007388 */ /* 0x000fe20000000a00 */
[----:B------:R-:W-:-:S02]  /*147b0*/  IADD3 R7, R7, R14, RZ ;  /* 0x0000000e07077210 */ /* 0x000fc40007ffe0ff */
[----:B------:R-:W-:Y:S01]  /*147c0*/  IADD3 R17, R14, R15, RZ ;  /* 0x0000000f0e117210 */ /* 0x000fe20007ffe0ff */
[----:B------:R-:W-:Y:S01]  /*147d0*/  STS.64 [R15+0x800], R126 ;  /* 0x0008007e0f007388 */ /* 0x000fe20000000a00 */
[-C--:B------:R-:W-:Y:S02]  /*147e0*/  IADD3 R18, R16, R14.reuse, RZ ;  /* 0x0000000e10127210 */ /* 0x080fe40007ffe0ff */
[----:B------:R-:W-:Y:S01]  /*147f0*/  IADD3 R14, R8, R14, RZ ;  /* 0x0000000e080e7210 */ /* 0x000fe20007ffe0ff */
[----:B------:R-:W-:Y:S01]  /*14800*/  STS.64 [R16], R120 ;  /* 0x0000007810007388 */ /* 0x000fe20000000a00 */
[----:B------:R-:W-:Y:S02]  /*14810*/  LOP3.LUT P0, RZ, R2, 0x3, RZ, 0xc0, !PT ;  /* 0x0000000302ff7812 */ /* 0x000fe4000780c0ff */
[----:B------:R-:W-:Y:S01]  /*14820*/  MOV R2, 0xff800000 ;  /* 0xff80000000027802 */ /* 0x000fe20000000f00 */
        /* <DEDUP_REMOVED lines=16> */
[----:B------:R-:W-:Y:S04]  /*14930*/  STS.64 [R16+0x4800], R90 ;  /* 0x0048005a10007388 */ /* 0x000fe80000000a00 */
[----:B------:R-:W-:Y:S04]  /*14940*/  STS.64 [R8+0x4000], R84 ;  /* 0x0040005408007388 */ /* 0x000fe80000000a00 */
[----:B------:R-:W-:Y:S04]  /*14950*/  STS.64 [R8+0x4800], R86 ;  /* 0x0048005608007388 */ /* 0x000fe80000000a00 */
[----:B------:R-:W-:Y:S04]  /*14960*/  STS.64 [R7+0x4000], R80 ;  /* 0x0040005007007388 */ /* 0x000fe80000000a00 */
[----:B------:R2:W-:Y:S04]  /*14970*/  STS.64 [R7+0x4800], R82 ;  /* 0x0048005207007388 */ /* 0x0005e80000000a00 */
[----:B------:R-:W-:Y:S04]  /*14980*/  STS.64 [R17+0x4000], R76 ;  /* 0x0040004c11007388 */ /* 0x000fe80000000a00 */
[----:B------:R-:W-:Y:S04]  /*14990*/  STS.64 [R17+0x4800], R78 ;  /* 0x0048004e11007388 */ /* 0x000fe80000000a00 */
[----:B------:R-:W-:Y:S04]  /*149a0*/  STS.64 [R18+0x4000], R72 ;  /* 0x0040004812007388 */ /* 0x000fe80000000a00 */
[----:B------:R-:W-:Y:S04]  /*149b0*/  STS.64 [R18+0x4800], R74 ;  /* 0x0048004a12007388 */ /* 0x000fe80000000a00 */
[----:B------:R-:W-:Y:S04]  /*149c0*/  STS.64 [R14+0x4000], R68 ;  /* 0x004000440e007388 */ /* 0x000fe80000000a00 */
[----:B------:R3:W-:Y:S04]  /*149d0*/  STS.64 [R14+0x4800], R70 ;  /* 0x004800460e007388 */ /* 0x0007e80000000a00 */
[----:B------:R-:W-:Y:S06]  /*149e0*/  BAR.SYNC.DEFER_BLOCKING 0x0 ;  /* 0x0000000000007b1d */ /* 0x000fec0000010000 */
[----:B-1----:R-:W1:Y:S04]  /*149f0*/  S2R R9, SR_CTAID.Z ;  /* 0x0000000000097919 */ /* 0x002e680000002700 */
[----:B--2---:R-:W2:Y:S04]  /*14a00*/  S2R R7, SR_CTAID.Y ;  /* 0x0000000000077919 */ /* 0x004ea80000002600 */
[----:B------:R-:W4:Y:S01]  /*14a10*/  S2R R8, SR_CTAID.X ;  /* 0x0000000000087919 */ /* 0x000f220000002500 */
[----:B---3--:R-:W3:Y:S03]  /*14a20*/  @P4 MUFU.LG2 R14, R5 ;  /* 0x00000005000e4308 */ /* 0x008ee60000000c00 */
[----:B------:R-:W1:Y:S04]  /*14a30*/  LDS.128 R72, [R6.X4] ;  /* 0x0000000006487984 */ /* 0x000e680000004c00 */
[----:B------:R-:W1:Y:S04]  /*14a40*/  LDS.128 R68, [R6.X4+0x800] ;  /* 0x0008000006447984 */ /* 0x000e680000004c00 */
[----:B------:R-:W1:Y:S01]  /*14a50*/  LDS.128 R64, [R6.X4+0x1000] ;  /* 0x0010000006407984 */ /* 0x000e620000004c00 */
[----:B--2---:R-:W-:-:S03]  /*14a60*/  IMAD R7, R7, c[0x0][0x210], R232 ;  /* 0x0000840007077a24 */ /* 0x004fc600078e02e8 */
[----:B------:R-:W2:Y:S01]  /*14a70*/  LDS.128 R60, [R6.X4+0x1800] ;  /* 0x00180000063c7984 */ /* 0x000ea20000004c00 */
[----:B----4-:R-:W-:Y:S01]  /*14a80*/  SHF.L.U32 R8, R8, 0x6, RZ ;  /* 0x0000000608087819 */ /* 0x010fe200000006ff */
[----:B---3--:R-:W-:Y:S01]  /*14a90*/  @P4 FMUL.FTZ R14, R14, 0.69314718246459960938 ;  /* 0x3f3172180e0e4820 */ /* 0x008fe20000410000 */
[----:B------:R-:W-:Y:S01]  /*14aa0*/  LOP3.LUT R5, R12, 0xffffffe0, RZ, 0xc0, !PT ;  /* 0xffffffe00c057812 */ /* 0x000fe200078ec0ff */
[----:B------:R-:W3:Y:S01]  /*14ab0*/  LDS.128 R56, [R6.X4+0x2000] ;  /* 0x0020000006387984 */ /* 0x000ee20000004c00 */
[----:B------:R-:W-:Y:S01]  /*14ac0*/  SHF.R.S32.HI R12, RZ, 0x5, R12 ;  /* 0x00000005ff0c7819 */ /* 0x000fe2000001140c */
[----:B------:R-:W-:Y:S01]  /*14ad0*/  @P4 FFMA.FTZ R2, R132, c[0x0][0x238], R14 ;  /* 0x00008e0084024a23 */ /* 0x000fe2000001000e */
[----:B------:R-:W-:Y:S01]  /*14ae0*/  IADD3 R11, -R5, R11, RZ ;  /* 0x0000000b050b7210 */ /* 0x000fe20007ffe1ff */
[----:B------:R-:W4:Y:S01]  /*14af0*/  LDS.128 R52, [R6.X4+0x2800] ;  /* 0x0028000006347984 */ /* 0x000f220000004c00 */
[----:B------:R-:W-:Y:S02]  /*14b00*/  SHF.R.S32.HI R5, RZ, 0x1f, R12 ;  /* 0x0000001fff057819 */ /* 0x000fe4000001140c */
[----:B------:R-:W-:Y:S01]  /*14b10*/  SHF.R.S32.HI R0, RZ, 0x1f, R11 ;  /* 0x0000001fff007819 */ /* 0x000fe2000001140b */
[----:B------:R-:W1:Y:S01]  /*14b20*/  LDS.128 R48, [R6.X4+0x3000] ;  /* 0x0030000006307984 */ /* 0x000e620000004c00 */
[----:B------:R-:W-:-:S02]  /*14b30*/  LEA.HI R5, R5, R12, RZ, 0x2 ;  /* 0x0000000c05057211 */ /* 0x000fc400078f10ff */
[----:B------:R-:W-:Y:S01]  /*14b40*/  LEA.HI R0, R0, R11, RZ, 0x2 ;  /* 0x0000000b00007211 */ /* 0x000fe200078f10ff */
[----:B------:R-:W1:Y:S01]  /*14b50*/  LDS.128 R44, [R6.X4+0x3800] ;  /* 0x00380000062c7984 */ /* 0x000e620000004c00 */
[----:B------:R-:W-:Y:S02]  /*14b60*/  LOP3.LUT R5, R5, 0xfffffffc, RZ, 0xc0, !PT ;  /* 0xfffffffc05057812 */ /* 0x000fe400078ec0ff */
[----:B------:R-:W-:Y:S01]  /*14b70*/  SHF.R.S32.HI R0, RZ, 0x2, R0 ;  /* 0x00000002ff007819 */ /* 0x000fe20000011400 */
[----:B------:R-:W1:Y:S01]  /*14b80*/  LDS.128 R40, [R6.X4+0x4000] ;  /* 0x0040000006287984 */ /* 0x000e620000004c00 */
[----:B------:R-:W-:-:S03]  /*14b90*/  IADD3 R5, R12, -R5, RZ ;  /* 0x800000050c057210 */ /* 0x000fc60007ffe0ff */
[----:B------:R-:W1:Y:S01]  /*14ba0*/  LDS.128 R36, [R6.X4+0x4800] ;  /* 0x0048000006247984 */ /* 0x000e620000004c00 */
[----:B------:R-:W-:-:S03]  /*14bb0*/  LEA R5, R5, R0, 0x4 ;  /* 0x0000000005057211 */ /* 0x000fc600078e20ff */
[----:B------:R-:W1:Y:S04]  /*14bc0*/  LDS.128 R32, [R6.X4+0x5000] ;  /* 0x0050000006207984 */ /* 0x000e680000004c00 */
[----:B------:R-:W1:Y:S04]  /*14bd0*/  LDS.128 R28, [R6.X4+0x5800] ;  /* 0x00580000061c7984 */ /* 0x000e680000004c00 */
[----:B------:R-:W1:Y:S04]  /*14be0*/  LDS.128 R24, [R6.X4+0x6000] ;  /* 0x0060000006187984 */ /* 0x000e680000004c00 */
[----:B------:R-:W2:Y:S04]  /*14bf0*/  LDS.128 R20, [R6.X4+0x6800] ;  /* 0x0068000006147984 */ /* 0x000ea80000004c00 */
[----:B------:R-:W2:Y:S04]  /*14c00*/  LDS.128 R16, [R6.X4+0x7000] ;  /* 0x0070000006107984 */ /* 0x000ea80000004c00 */
[----:B------:R5:W2:Y:S02]  /*14c10*/  LDS.128 R76, [R6.X4+0x7800] ;  /* 0x00780000064c7984 */ /* 0x000aa40000004c00 */
[----:B-----5:R-:W-:-:S05]  /*14c20*/  IADD3 R6, -R232, RZ, RZ ;  /* 0x000000ffe8067210 */ /* 0x020fca0007ffe1ff */
[----:B-1----:R-:W-:-:S04]  /*14c30*/  IMAD R6, R6, c[0x0][0x1c0], R9 ;  /* 0x0000700006067a24 */ /* 0x002fc800078e0209 */
[----:B------:R-:W-:Y:S01]  /*14c40*/  IMAD R6, R7, c[0x0][0x1c0], R6 ;  /* 0x0000700007067a24 */ /* 0x000fe200078e0206 */
[----:B------:R-:W-:Y:S01]  /*14c50*/  MOV R7, 0xff800000 ;  /* 0xff80000000077802 */ /* 0x000fe20000000f00 */
[----:B------:R-:W-:Y:S02]  /*14c60*/  @P3 FFMA.FTZ R7, R3, c[0x0][0x238], R4 ;  /* 0x00008e0003073a23 */ /* 0x000fe40000010004 */
[----:B------:R-:W-:Y:S01]  /*14c70*/  IMAD R6, R6, c[0x0][0x214], R8 ;  /* 0x0000850006067a24 */ /* 0x000fe200078e0208 */
[----:B------:R-:W-:-:S04]  /*14c80*/  SHF.L.U32 R8, R13, 0x2, RZ ;  /* 0x000000020d087819 */ /* 0x000fc800000006ff */
[----:B------:R-:W-:Y:S01]  /*14c90*/  SHF.R.S32.HI R9, RZ, 0x1f, R8 ;  /* 0x0000001fff097819 */ /* 0x000fe20000011408 */
[----:B------:R-:W-:Y:S05]  /*14ca0*/  @P0 BRA `(.L_x_1618) ;  /* 0x000000a000000947 */ /* 0x000fea0003800000 */
[C---:B--234-:R-:W-:Y:S02]  /*14cb0*/  IADD3 R4, R5.reuse, 0x8, RZ ;  /* 0x0000000805047810 */ /* 0x05cfe40007ffe0ff */
[----:B------:R-:W-:Y:S02]  /*14cc0*/  SHF.R.S32.HI R3, RZ, 0x1f, R5 ;  /* 0x0000001fff037819 */ /* 0x000fe40000011405 */
[----:B------:R-:W-:Y:S02]  /*14cd0*/  IADD3 R0, P0, R6, R5, RZ ;  /* 0x0000000506007210 */ /* 0x000fe40007f1e0ff */
[-C--:B------:R-:W-:Y:S02]  /*14ce0*/  ISETP.GE.AND P2, PT, R5, R223.reuse, PT ;  /* 0x000000df0500720c */ /* 0x080fe40003f46270 */
[----:B------:R-:W-:Y:S02]  /*14cf0*/  ISETP.GE.AND P1, PT, R4, R223, PT ;  /* 0x000000df0400720c */ /* 0x000fe40003f26270 */
[----:B------:R-:W-:-:S02]  /*14d00*/  LEA.HI.X.SX32 R3, R6, R3, 0x1, P0 ;  /* 0x0000000306037211 */ /* 0x000fc400000f0eff */
[----:B------:R-:W-:-:S04]  /*14d10*/  LEA R4, P0, R0, c[0x0][0x208], 0x2 ;  /* 0x0000820000047a11 */ /* 0x000fc800078010ff */
[----:B------:R-:W-:-:S05]  /*14d20*/  LEA.HI.X R5, R0, c[0x0][0x20c], R3, 0x2, P0 ;  /* 0x0000830000057a11 */ /* 0x000fca00000f1403 */
[----:B------:R1:W-:Y:S04]  /*14d30*/  @!P2 STG.E [R4.64], R2 ;  /* 0x000000020400a986 */ /* 0x0003e8000c10190e */
[----:B------:R1:W-:Y:S02]  /*14d40*/  @!P1 STG.E [R4.64+0x20], R7 ;  /* 0x0000200704009986 */ /* 0x0003e4000c10190e */
.L_x_1618:
[----:B--234-:R-:W-:Y:S05]  /*14d50*/  BSYNC B0 ;  /* 0x0000000000007941 */ /* 0x01cfea0003800000 */
.L_x_1617:
[C---:B-1----:R-:W-:Y:S01]  /*14d60*/  IMAD.WIDE R2, R10.reuse, 0x80, R8 ;  /* 0x000000800a027825 */ /* 0x042fe200078e0208 */
        /* <DEDUP_REMOVED lines=11> */
[----:B------:R1:W-:Y:S04]  /*14e20*/  @!P0 STG.E.128 [R4.64+0x100], R40 ;  /* 0x0001002804008986 */ /* 0x0003e8000c101d0e */
[----:B------:R1:W-:Y:S04]  /*14e30*/  @!P1 STG.E.64 [R4.64], R72 ;  /* 0x0000004804009986 */ /* 0x0003e8000c101b0e */
[----:B------:R1:W-:Y:S02]  /*14e40*/  @!P1 STG.E.64 [R4.64+0x8], R74 ;  /* 0x0000084a04009986 */ /* 0x0003e4000c101b0e */
.L_x_1620:
[----:B------:R-:W-:Y:S05]  /*14e50*/  BSYNC B0 ;  /* 0x0000000000007941 */ /* 0x000fea0003800000 */
.L_x_1619:
[----:B------:R-:W-:Y:S01]  /*14e60*/  IADD3 R2, R10, 0x8, RZ ;  /* 0x000000080a027810 */ /* 0x000fe20007ffe0ff */
[----:B------:R-:W-:Y:S03]  /*14e70*/  BSSY B0, `(.L_x_1621) ;  /* 0x0000007000007945 */ /* 0x000fe60003800000 */
[----:B------:R-:W-:-:S13]  /*14e80*/  ISETP.GE.AND P0, PT, R2, R223, PT ;  /* 0x000000df0200720c */ /* 0x000fda0003f06270 */
[----:B------:R-:W-:Y:S05]  /*14e90*/  @P0 BRA `(.L_x_1622) ;  /* 0x0000004000000947 */ /* 0x000fea0003800000 */
[----:B------:R-:W-:Y:S02]  /*14ea0*/  ISETP.GE.AND P1, PT, R8, c[0x0][0x220], PT ;  /* 0x0000880008007a0c */ /* 0x000fe40003f26270 */
[----:B------:R-:W-:-:S11]  /*14eb0*/  ISETP.GE.AND P0, PT, R0, c[0x0][0x220], PT ;  /* 0x0000880000007a0c */ /* 0x000fd60003f06270 */
[----:B------:R2:W-:Y:S04]  /*14ec0*/  @!P1 STG.E.128 [R4.64+0x1000], R68 ;  /* 0x0010004404009986 */ /* 0x0005e8000c101d0e */
[----:B------:R2:W-:Y:S02]  /*14ed0*/  @!P0 STG.E.128 [R4.64+0x1100], R36 ;  /* 0x0011002404008986 */ /* 0x0005e4000c101d0e */
.L_x_1622:
[----:B------:R-:W-:Y:S05]  /*14ee0*/  BSYNC B0 ;  /* 0x0000000000007941 */ /* 0x000fea0003800000 */
.L_x_1621:
        /* <DEDUP_REMOVED lines=8> */
.L_x_1624:
[----:B------:R-:W-:Y:S05]  /*14f70*/  BSYNC B0 ;  /* 0x0000000000007941 */ /* 0x000fea0003800000 */
.L_x_1623:
        /* <DEDUP_REMOVED lines=8> */
.L_x_1626:
[----:B------:R-:W-:Y:S05]  /*15000*/  BSYNC B0 ;  /* 0x0000000000007941 */ /* 0x000fea0003800000 */
.L_x_1625:
        /* <DEDUP_REMOVED lines=8> */
.L_x_1628:
[----:B------:R-:W-:Y:S05]  /*15090*/  BSYNC B0 ;  /* 0x0000000000007941 */ /* 0x000fea0003800000 */
.L_x_1627:
        /* <DEDUP_REMOVED lines=8> */
.L_x_1630:
[----:B------:R-:W-:Y:S05]  /*15120*/  BSYNC B0 ;  /* 0x0000000000007941 */ /* 0x000fea0003800000 */
.L_x_1629:
        /* <DEDUP_REMOVED lines=8> */
.L_x_1632:
[----:B------:R-:W-:Y:S05]  /*151b0*/  BSYNC B0 ;  /* 0x0000000000007941 */ /* 0x000fea0003800000 */
.L_x_1631:
[----:B------:R-:W-:-:S04]  /*151c0*/  IADD3 R10, R10, 0x38, RZ ;  /* 0x000000380a0a7810 */ /* 0x000fc80007ffe0ff */
[----:B------:R-:W-:-:S13]  /*151d0*/  ISETP.GE.AND P0, PT, R10, R223, PT ;  /* 0x000000df0a00720c */ /* 0x000fda0003f06270 */
[----:B------:R-:W-:Y:S05]  /*151e0*/  @P0 EXIT ;  /* 0x000000000000094d */ /* 0x000fea0003800000 */
[----:B------:R-:W-:-:S13]  /*151f0*/  ISETP.GE.AND P0, PT, R8, c[0x0][0x220], PT ;  /* 0x0000880008007a0c */ /* 0x000fda0003f06270 */
[----:B------:R1:W-:Y:S01]  /*15200*/  @!P0 STG.E.128 [R4.64+0x7000], R44 ;  /* 0x0070002c04008986 */ /* 0x0003e2000c101d0e */
[----:B------:R-:W-:-:S13]  /*15210*/  ISETP.GE.AND P0, PT, R0, c[0x0][0x220], PT ;  /* 0x0000880000007a0c */ /* 0x000fda0003f06270 */
[----:B------:R-:W-:Y:S05]  /*15220*/  @P0 EXIT ;  /* 0x000000000000094d */ /* 0x000fea0003800000 */
[----:B------:R-:W-:Y:S01]  /*15230*/  STG.E.128 [R4.64+0x7100], R76 ;  /* 0x0071004c04007986 */ /* 0x000fe2000c101d0e */
[----:B------:R-:W-:Y:S05]  /*15240*/  EXIT ;  /* 0x000000000000794d */ /* 0x000fea0003800000 */
.L_x_1633:
        /* <DEDUP_REMOVED lines=11> */
.L_x_8333:


//--------------------- .text._ZN5flash24flash_fwd_splitkv_kernelI23Flash_fwd_kernel_traitsILi128ELi64ELi128ELi4ELb0ELb0EN7cutlass10bfloat16_tE19Flash_kernel_traitsILi128ELi64ELi128ELi4ES3_EELb1ELb0ELb0ELb0ELb0ELb0ELb1ELb1EEEvNS_16Flash_fwd_paramsE --------------------------
	.section	.text._ZN5flash24flash_fwd_splitkv_kernelI23Flash_fwd_kernel_traitsILi128ELi64ELi128ELi4ELb0ELb0EN7cutlass10bfloat16_tE19Flash_kernel_traitsILi128ELi64ELi128ELi4ES3_EELb1ELb0ELb0ELb0ELb0ELb0ELb1ELb1EEEvNS_16Flash_fwd_paramsE,"ax",@progbits
	.sectioninfo	@"SHI_REGISTERS=254"
	.align	128
        .global         _ZN5flash24flash_fwd_splitkv_kernelI23Flash_fwd_kernel_traitsILi128ELi64ELi128ELi4ELb0ELb0EN7cutlass10bfloat16_tE19Flash_kernel_traitsILi128ELi64ELi128ELi4ES3_EELb1ELb0ELb0ELb0ELb0ELb0ELb1ELb1EEEvNS_16Flash_fwd_paramsE
        .type           _ZN5flash24flash_fwd_splitkv_kernelI23Flash_fwd_kernel_traitsILi128ELi64ELi128ELi4ELb0ELb0EN7cutlass10bfloat16_tE19Flash_kernel_traitsILi128ELi64ELi128ELi4ES3_EELb1ELb0ELb0ELb0ELb0ELb0ELb1ELb1EEEvNS_16Flash_fwd_paramsE,@function
        .size           _ZN5flash24flash_fwd_splitkv_kernelI23Flash_fwd_kernel_traitsILi128ELi64ELi128ELi4ELb0ELb0EN7cutlass10bfloat16_tE19Flash_kernel_traitsILi128ELi64ELi128ELi4ES3_EELb1ELb0ELb0ELb0ELb0ELb0ELb1ELb1EEEvNS_16Flash_fwd_paramsE,(.L_x_8281 - _ZN5flash24flash_fwd_splitkv_kernelI23Flash_fwd_kernel_traitsILi128ELi64ELi128ELi4ELb0ELb0EN7cutlass10bfloat16_tE19Flash_kernel_traitsILi128ELi64ELi128ELi4ES3_EELb1ELb0ELb0ELb0ELb0ELb0ELb1ELb1EEEvNS_16Flash_fwd_paramsE)
        .other          _ZN5flash24flash_fwd_splitkv_kernelI23Flash_fwd_kernel_traitsILi128ELi64ELi128ELi4ELb0ELb0EN7cutlass10bfloat16_tE19Flash_kernel_traitsILi128ELi64ELi128ELi4ES3_EELb1ELb0ELb0ELb0ELb0ELb0ELb1ELb1EEEvNS_16Flash_fwd_paramsE,@"STO_CUDA_ENTRY STV_DEFAULT"
_ZN5flash24flash_fwd_splitkv_kernelI23Flash_fwd_kernel_traitsILi128ELi64ELi128ELi4ELb0ELb0EN7cutlass10bfloat16_tE19Flash_kernel_traitsILi128ELi64ELi128ELi4ES3_EELb1ELb0ELb0ELb0ELb0ELb0ELb1ELb1EEEvNS_16Flash_fwd_paramsE:
.text._ZN5flash24flash_fwd_splitkv_kernelI23Flash_fwd_kernel_traitsILi128ELi64ELi128ELi4ELb0ELb0EN7cutlass10bfloat16_tE19Flash_kernel_traitsILi128ELi64ELi128ELi4ES3_EELb1ELb0ELb0ELb0ELb0ELb0ELb1ELb1EEEvNS_16Flash_fwd_paramsE:
[----:B------:R-:W-:Y:S02]  /*0000*/  MOV R1, c[0x0][0x28] ;  /* 0x00000a0000017a02 */ /* 0x000fe40000000f00 */
[----:B------:R-:W1:Y:S01]  /*0010*/  I2F.U32.RP R4, c[0x0][0x1c0] ;  /* 0x0000700000047b06 */ /* 0x000e620000209000 */
[----:B------:R-:W2:Y:S01]  /*0020*/  S2R R233, SR_CTAID.Z ;  /* 0x0000000000e97919 */ /* 0x000ea20000002700 */
[----:B------:R-:W-:Y:S01]  /*0030*/  IMAD.MOV.U32 R2, RZ, RZ, RZ ;  /* 0x000000ffff027224 */ /* 0x000fe200078e00ff */
[----:B------:R-:W-:Y:S01]  /*0040*/  ISETP.NE.U32.AND P0, PT, RZ, c[0x0][0x1c0], PT ;  /* 0x00007000ff007a0c */ /* 0x000fe20003f05070 */
[----:B------:R-:W3:Y:S01]  /*0050*/  S2UR UR8, SR_CTAID.Y ;  /* 0x00000000000879c3 */ /* 0x000ee20000002600 */
[----:B------:R-:W4:Y:S01]  /*0060*/  S2R R231, SR_CTAID.X ;  /* 0x0000000000e77919 */ /* 0x000f220000002500 */
[----:B------:R-:W-:Y:S01]  /*0070*/  ULDC.64 UR4, c[0x0][0x40] ;  /* 0x0000100000047ab9 */ /* 0x000fe20000000a00 */
[----:B------:R-:W-:Y:S01]  /*0080*/  BSSY B4, `(.L_x_1634) ;  /* 0x0000016000047945 */ /* 0x000fe20003800000 */
[----:B------:R-:W-:Y:S01]  /*0090*/  UIADD3 UR4, UP0, UR4, 0x160, URZ ;  /* 0x0000016004047890 */ /* 0x000fe2000ff1e03f */
[----:B------:R-:W-:-:S03]  /*00a0*/  MOV R230, 0x1e0 ;  /* 0x000001e000e67802 */ /* 0x000fc60000000f00 */
[----:B------:R-:W-:Y:S01]  /*00b0*/  UIADD3.X UR5, URZ, UR5, URZ, UP0, !UPT ;  /* 0x000000053f057290 */ /* 0x000fe200087fe43f */
[----:B-1----:R-:W1:Y:S02]  /*00c0*/  MUFU.RCP R3, R4 ;  /* 0x0000000400037308 */ /* 0x002e640000001000 */
[----:B-1----:R-:W-:-:S06]  /*00d0*/  IADD3 R3, R3, 0xffffffe, RZ ;  /* 0x0ffffffe03037810 */ /* 0x002fcc0007ffe0ff */
[----:B------:R-:W1:Y:S02]  /*00e0*/  F2I.FTZ.U32.TRUNC.NTZ R3, R3 ;  /* 0x0000000300037305 */ /* 0x000e64000021f000 */
[----:B-1----:R-:W-:-:S04]  /*00f0*/  IMAD.MOV R0, RZ, RZ, -R3 ;  /* 0x000000ffff007224 */ /* 0x002fc800078e0a03 */
[----:B------:R-:W-:-:S04]  /*0100*/  IMAD R5, R0, c[0x0][0x1c0], RZ ;  /* 0x0000700000057a24 */ /* 0x000fc800078e02ff */
[----:B------:R-:W-:-:S06]  /*0110*/  IMAD.HI.U32 R2, R3, R5, R2 ;  /* 0x0000000503027227 */ /* 0x000fcc00078e0002 */
[----:B--2---:R-:W-:-:S04]  /*0120*/  IMAD.HI.U32 R235, R2, R233, RZ ;  /* 0x000000e902eb7227 */ /* 0x004fc800078e00ff */
[----:B------:R-:W-:-:S04]  /*0130*/  IMAD.MOV R0, RZ, RZ, -R235 ;  /* 0x000000ffff007224 */ /* 0x000fc800078e0aeb */
[----:B------:R-:W-:-:S05]  /*0140*/  IMAD R0, R0, c[0x0][0x1c0], R233 ;  /* 0x0000700000007a24 */ /* 0x000fca00078e02e9 */
[----:B------:R-:W-:-:S13]  /*0150*/  ISETP.GE.U32.AND P2, PT, R0, c[0x0][0x1c0], PT ;  /* 0x0000700000007a0c */ /* 0x000fda0003f46070 */
[----:B------:R-:W-:Y:S02]  /*0160*/  @P2 IADD3 R0, R0, -c[0x0][0x1c0], RZ ;  /* 0x8000700000002a10 */ /* 0x000fe40007ffe0ff */
[----:B------:R-:W-:Y:S02]  /*0170*/  @P2 IADD3 R235, R235, 0x1, RZ ;  /* 0x00000001ebeb2810 */ /* 0x000fe40007ffe0ff */
[----:B------:R-:W-:-:S13]  /*0180*/  ISETP.GE.U32.AND P1, PT, R0, c[0x0][0x1c0], PT ;  /* 0x0000700000007a0c */ /* 0x000fda0003f26070 */
[----:B------:R-:W-:Y:S02]  /*0190*/  @P1 IADD3 R235, R235, 0x1, RZ ;  /* 0x00000001ebeb1810 */ /* 0x000fe40007ffe0ff */
[----:B------:R-:W-:-:S05]  /*01a0*/  @!P0 LOP3.LUT R235, RZ, c[0x0][0x1c0], RZ, 0x33, !PT ;  /* 0x00007000ffeb8a12 */ /* 0x000fca00078e33ff */
[----:B------:R-:W-:-:S04]  /*01b0*/  IMAD.MOV R0, RZ, RZ, -R235 ;  /* 0x000000ffff007224 */ /* 0x000fc800078e0aeb */
[----:B------:R-:W-:Y:S02]  /*01c0*/  IMAD R233, R0, c[0x0][0x1c0], R233 ;  /* 0x0000700000e97a24 */ /* 0x000fe400078e02e9 */
[----:B---34-:R-:W-:Y:S05]  /*01d0*/  CALL.REL.NOINC `($_ZN5flash24flash_fwd_splitkv_kernelI23Flash_fwd_kernel_traitsILi128ELi64ELi128ELi4ELb0ELb0EN7cutlass10bfloat16_tE19Flash_kernel_traitsILi128ELi64ELi128ELi4ES3_EELb1ELb0ELb0ELb0ELb0ELb0ELb1ELb1EEEvNS_16Flash_fwd_paramsE$_ZN5flash30compute_attn_1rowblock_splitkvI23Flash_fwd_kernel_traitsILi128ELi64ELi128ELi4ELb0ELb0EN7cutlass10bfloat16_tE19Flash_kernel_traitsILi128ELi64ELi128ELi4ES3_EELb1ELb0ELb0ELb0ELb0ELb0ELb1ELb1ENS_16Flash_fwd_paramsEEEvRKT8_iiiii) ;  /* 0x0000002000007944 */ /* 0x018fea0003c00000 */
[----:B------:R-:W-:Y:S05]  /*01e0*/  BSYNC B4 ;  /* 0x0000000000047941 */ /* 0x000fea0003800000 */
.L_x_1634:
[----:B------:R-:W-:Y:S05]  /*01f0*/  EXIT ;  /* 0x000000000000794d */ /* 0x000fea0003800000 */
        .type           $_ZN5flash24flash_fwd_splitkv_kernelI23Flash_fwd_kernel_traitsILi128ELi64ELi128ELi4ELb0ELb0EN7cutlass10bfloat16_tE19Flash_kernel_traitsILi128ELi64ELi128ELi4ES3_EELb1ELb0ELb0ELb0ELb0ELb0ELb1ELb1EEEvNS_16Flash_fwd_paramsE$_ZN5flash30compute_attn_1rowblock_splitkvI23Flash_fwd_kernel_traitsILi128ELi64ELi128ELi4ELb0ELb0EN7cutlass10bfloat16_tE19Flash_kernel_traitsILi128ELi64ELi128ELi4ES3_EELb1ELb0ELb0ELb0ELb0ELb0ELb1ELb1ENS_16Flash_fwd_paramsEEEvRKT8_iiiii,@function
        .size           $_ZN5flash24flash_fwd_splitkv_kernelI23Flash_fwd_kernel_traitsILi128ELi64ELi128ELi4ELb0ELb0EN7cutlass10bfloat16_tE19Flash_kernel_traitsILi128ELi64ELi128ELi4ES3_EELb1ELb0ELb0ELb0ELb0ELb0ELb1ELb1EEEvNS_16Flash_fwd_paramsE$_ZN5flash30compute_attn_1rowblock_splitkvI23Flash_fwd_kernel_traitsILi128ELi64ELi128ELi4ELb0ELb0EN7cutlass10bfloat16_tE19Flash_kernel_traitsILi128ELi64ELi128ELi4ES3_EELb1ELb0ELb0ELb0ELb0ELb0ELb1ELb1ENS_16Flash_fwd_paramsEEEvRKT8_iiiii,($__internal_16_$__cuda_sm70_shflsync_bfly_p - $_ZN5flash24flash_fwd_splitkv_kernelI23Flash_fwd_kernel_traitsILi128ELi64ELi128ELi4ELb0ELb0EN7cutlass10bfloat16_tE19Flash_kernel_traitsILi128ELi64ELi128ELi4ES3_EELb1ELb0ELb0ELb0ELb0ELb0ELb1ELb1EEEvNS_16Flash_fwd_paramsE$_ZN5flash30compute_attn_1rowblock_splitkvI23Flash_fwd_kernel_traitsILi128ELi64ELi128ELi4ELb0ELb0EN7cutlass10bfloat16_tE19Flash_kernel_traitsILi128ELi64ELi128ELi4ES3_EELb1ELb0ELb0ELb0ELb0ELb0ELb1ELb1ENS_16Flash_fwd_paramsEEEvRKT8_iiiii)
$_ZN5flash24flash_fwd_splitkv_kernelI23Flash_fwd_kernel_traitsILi128ELi64ELi128ELi4ELb0ELb0EN7cutlass10bfloat16_tE19Flash_kernel_traitsILi128ELi64ELi128ELi4ES3_EELb1ELb0ELb0ELb0ELb0ELb0ELb1ELb1EEEvNS_16Flash_fwd_paramsE$_ZN5flash30compute_attn_1rowblock_splitkvI23Flash_fwd_kernel_traitsILi128ELi64ELi128ELi4ELb0ELb0EN7cutlass10bfloat16_tE19Flash_kernel_traitsILi128ELi64ELi128ELi4ES3_EELb1ELb0ELb0ELb0ELb0ELb0ELb1ELb1ENS_16Flash_fwd_paramsEEEvRKT8_iiiii:
        /* <DEDUP_REMOVED lines=20> */
.L_x_1636:
[----:B------:R-:W-:Y:S05]  /*0340*/  BSYNC B0 ;  /* 0x0000000000007941 */ /* 0x000fea0003800000 */
.L_x_1635:
[----:B------:R-:W3:Y:S04]  /*0350*/  LD.E.64 R24, [R10.64+0xf0] ;  /* 0x0000f0060a187980 */ /* 0x000ee8000c101b00 */
[----:B------:R-:W4:Y:S01]  /*0360*/  @P1 LD.E R232, [R2.64+0x4] ;  /* 0x0000040602e81980 */ /* 0x000f22000c101900 */
[----:B------:R-:W-:Y:S01]  /*0370*/  IMAD.MOV.U32 R14, RZ, RZ, RZ ;  /* 0x000000ffff0e7224 */ /* 0x000fe200078e00ff */
[----:B---3--:R-:W-:-:S04]  /*0380*/  ISETP.NE.U32.AND P4, PT, R24, RZ, PT ;  /* 0x000000ff1800720c */ /* 0x008fc80003f85070 */
[----:B------:R-:W-:Y:S01]  /*0390*/  ISETP.NE.AND.EX P4, PT, R25, RZ, PT, P4 ;  /* 0x000000ff1900720c */ /* 0x000fe20003f85340 */
[----:B------:R-:W-:Y:S01]  /*03a0*/  IMAD.WIDE R24, R235, 0x4, R24 ;  /* 0x00000004eb187825 */ /* 0x000fe200078e0218 */
[----:B----45:R-:W-:-:S06]  /*03b0*/  @P1 IADD3 R232, R232, -R17, RZ ;  /* 0x80000011e8e81210 */ /* 0x030fcc0007ffe0ff */
[----:B------:R3:W5:Y:S05]  /*03c0*/  @!P1 LD.E R232, [R10.64+0xb4] ;  /* 0x0000b4060ae89980 */ /* 0x00076a000c101900 */
[----:B------:R3:W5:Y:S01]  /*03d0*/  @P4 LD.E R14, [R24.64] ;  /* 0x00000006180e4980 */ /* 0x000762000c101900 */
[----:B------:R-:W-:Y:S01]  /*03e0*/  BSSY B0, `(.L_x_1637) ;  /* 0x0000009000007945 */ /* 0x000fe20003800000 */
[----:B------:R-:W-:Y:S05]  /*03f0*/  @!P0 BRA `(.L_x_1638) ;  /* 0x0000006000008947 */ /* 0x000fea0003800000 */
[----:B------:R-:W4:Y:S02]  /*0400*/  LD.E.U8 R0, [R10.64+0x1b2] ;  /* 0x0001b2060a007980 */ /* 0x000f24000c101100 */
[----:B----4-:R-:W-:-:S13]  /*0410*/  ISETP.NE.AND P0, PT, R0, RZ, PT ;  /* 0x000000ff0000720c */ /* 0x010fda0003f05270 */
[----:B------:R-:W4:Y:S02]  /*0420*/  @P0 LD.E R0, [R4.64+0x4] ;  /* 0x0000040604000980 */ /* 0x000f24000c101900 */
[----:B-1--4-:R-:W-:-:S06]  /*0430*/  @P0 IADD3 R3, R0, -R15, RZ ;  /* 0x8000000f00030210 */ /* 0x012fcc0007ffe0ff */
[----:B------:R1:W5:Y:S01]  /*0440*/  @!P0 LD.E R3, [R4.64] ;  /* 0x0000000604038980 */ /* 0x000362000c101900 */
[----:B------:R-:W-:Y:S05]  /*0450*/  BRA `(.L_x_1639) ;  /* 0x0000001000007947 */ /* 0x000fea0003800000 */
.L_x_1638:
[----:B-1----:R1:W5:Y:S02]  /*0460*/  LD.E R3, [R10.64+0xb8] ;  /* 0x0000b8060a037980 */ /* 0x002364000c101900 */
.L_x_1639:
[----:B------:R-:W-:Y:S05]  /*0470*/  BSYNC B0 ;  /* 0x0000000000007941 */ /* 0x000fea0003800000 */
.L_x_1637:
[----:B-12---:R-:W2:Y:S01]  /*0480*/  LD.E.64 R4, [R10.64+0xf8] ;  /* 0x0000f8060a047980 */ /* 0x006ea2000c101b00 */
        /* <DEDUP_REMOVED lines=9> */
.L_x_1641:
[----:B------:R-:W2:Y:S01]  /*0520*/  LD.E.64 R2, [R10.64+0x108] ;  /* 0x000108060a027980 */ /* 0x000ea2000c101b00 */
[----:B------:R-:W-:Y:S01]  /*0530*/  BSSY B0, `(.L_x_1643) ;  /* 0x0000006000007945 */ /* 0x000fe20003800000 */
[----:B--2---:R-:W-:-:S04]  /*0540*/  ISETP.NE.U32.AND P0, PT, R2, RZ, PT ;  /* 0x000000ff0200720c */ /* 0x004fc80003f05070 */
[----:B------:R-:W-:Y:S01]  /*0550*/  ISETP.NE.AND.EX P0, PT, R3, RZ, PT, P0 ;  /* 0x000000ff0300720c */ /* 0x000fe20003f05300 */
[----:B------:R-:W-:-:S12]  /*0560*/  IMAD.MOV.U32 R3, RZ, RZ, RZ ;  /* 0x000000ffff037224 */ /* 0x000fd800078e00ff */
[----:B------:R-:W-:Y:S05]  /*0570*/  @!P0 BRA `(.L_x_1644) ;  /* 0x0000001000008947 */ /* 0x000fea0003800000 */
[----:B------:R1:W5:Y:S02]  /*0580*/  LD.E R3, [R10.64+0xbc] ;  /* 0x0000bc060a037980 */ /* 0x000364000c101900 */
.L_x_1644:
[----:B------:R-:W-:Y:S05]  /*0590*/  BSYNC B0 ;  /* 0x0000000000007941 */ /* 0x000fea0003800000 */
.L_x_1643:
[----:B-----5:R-:W-:Y:S02]  /*05a0*/  IADD3 R70, R80, R3, RZ ;  /* 0x0000000350467210 */ /* 0x020fe40007ffe0ff */
.L_x_1642:
[----:B------:R-:W-:Y:S05]  /*05b0*/  BSYNC B1 ;  /* 0x0000000000017941 */ /* 0x000fea0003800000 */
.L_x_1640:
[----:B------:R-:W-:Y:S01]  /*05c0*/  IMAD.SHL.U32 R69, R231, 0x40, RZ ;  /* 0x00000040e7457824 */ /* 0x000fe200078e00ff */
[----:B------:R-:W-:Y:S01]  /*05d0*/  MOV R2, R230 ;  /* 0x000000e600027202 */ /* 0x000fe20000000f00 */
[----:B------:R-:W-:-:S03]  /*05e0*/  IMAD.MOV.U32 R3, RZ, RZ, 0x0 ;  /* 0x00000000ff037424 */ /* 0x000fc600078e00ff */
[----:B------:R-:W-:-:S13]  /*05f0*/  ISETP.GT.AND P0, PT, R232, R69, PT ;  /* 0x00000045e800720c */ /* 0x000fda0003f04270 */
[----:B------:R-:W-:Y:S05]  /*0600*/  @!P0 RET.REL.NODEC R2 `(_ZN5flash24flash_fwd_splitkv_kernelI23Flash_fwd_kernel_traitsILi128ELi64ELi128ELi4ELb0ELb0EN7cutlass10bfloat16_tE19Flash_kernel_traitsILi128ELi64ELi128ELi4ES3_EELb1ELb0ELb0ELb0ELb0ELb0ELb1ELb1EEEvNS_16Flash_fwd_paramsE) ;  /* 0xfffff9f002008950 */ /* 0x000fea0003c3ffff */
[----:B------:R-:W2:Y:S04]  /*0610*/  LD.E R7, [R10.64+0xb8] ;  /* 0x0000b8060a077980 */ /* 0x000ea8000c101900 */
[----:B------:R-:W4:Y:S01]  /*0620*/  LD.E R5, [R10.64+0x188] ;  /* 0x000188060a057980 */ /* 0x000f22000c101900 */
[----:B------:R-:W-:-:S03]  /*0630*/  IABS R3, c[0x0][0x10] ;  /* 0x0000040000037a13 */ /* 0x000fc60000000000 */
[----:B------:R-:W1:Y:S01]  /*0640*/  S2R R73, SR_TID.X ;  /* 0x0000000000497919 */ /* 0x000e620000002100 */
[----:B------:R-:W5:Y:S08]  /*0650*/  I2F.RP R0, R3 ;  /* 0x0000000300007306 */ /* 0x000f700000209400 */
[----:B-----5:R-:W5:Y:S02]  /*0660*/  MUFU.RCP R8, R0 ;  /* 0x0000000000087308 */ /* 0x020f640000001000 */
[----:B-----5:R-:W-:-:S02]  /*0670*/  IADD3 R8, R8, 0xffffffe, RZ ;  /* 0x0ffffffe08087810 */ /* 0x020fc40007ffe0ff */
[----:B------:R-:W-:-:S04]  /*0680*/  IABS R0, c[0x0][0x10] ;  /* 0x0000040000007a13 */ /* 0x000fc80000000000 */
[----:B------:R-:W5:Y:S01]  /*0690*/  F2I.FTZ.U32.TRUNC.NTZ R9, R8 ;  /* 0x0000000800097305 */ /* 0x000f62000021f000 */
[----:B------:R-:W-:Y:S02]  /*06a0*/  IMAD.MOV R0, RZ, RZ, -R0 ;  /* 0x000000ffff007224 */ /* 0x000fe400078e0a00 */
[----:B-----5:R-:W-:Y:S02]  /*06b0*/  IMAD.MOV R4, RZ, RZ, -R9 ;  /* 0x000000ffff047224 */ /* 0x020fe400078e0a09 */
[----:B------:R-:W-:Y:S02]  /*06c0*/  IMAD.MOV.U32 R8, RZ, RZ, RZ ;  /* 0x000000ffff087224 */ /* 0x000fe400078e00ff */
[----:B------:R-:W-:-:S04]  /*06d0*/  IMAD R4, R4, R3, RZ ;  /* 0x0000000304047224 */ /* 0x000fc800078e02ff */
[----:B------:R-:W-:Y:S01]  /*06e0*/  IMAD.HI.U32 R4, R9, R4, R8 ;  /* 0x0000000409047227 */ /* 0x000fe200078e0008 */
[----:B--2---:R-:W-:-:S04]  /*06f0*/  IADD3 R7, R7, 0x7f, RZ ;  /* 0x0000007f07077810 */ /* 0x004fc80007ffe0ff */
[----:B------:R-:W-:-:S04]  /*0700*/  SHF.R.S32.HI R6, RZ, 0x1f, R7 ;  /* 0x0000001fff067819 */ /* 0x000fc80000011407 */
[----:B------:R-:W-:-:S04]  /*0710*/  LEA.HI R6, R6, R7, RZ, 0x7 ;  /* 0x0000000706067211 */ /* 0x000fc800078f38ff */
[----:B------:R-:W-:-:S04]  /*0720*/  LEA.HI.SX32 R6, R6, c[0x0][0x10], 0x19 ;  /* 0x0000040006067a11 */ /* 0x000fc800078fcaff */
[----:B------:R-:W-:-:S04]  /*0730*/  IADD3 R6, R6, -0x1, RZ ;  /* 0xffffffff06067810 */ /* 0x000fc80007ffe0ff */
[----:B------:R-:W-:Y:S02]  /*0740*/  IABS R2, R6 ;  /* 0x0000000600027213 */ /* 0x000fe40000000000 */
[----:B------:R-:W-:-:S03]  /*0750*/  LOP3.LUT R6, R6, c[0x0][0x10], RZ, 0x3c, !PT ;  /* 0x0000040006067a12 */ /* 0x000fc600078e3cff */
[----:B------:R-:W-:Y:S01]  /*0760*/  IMAD.HI.U32 R7, R4, R2, RZ ;  /* 0x0000000204077227 */ /* 0x000fe200078e00ff */
[----:B------:R-:W-:-:S03]  /*0770*/  ISETP.GE.AND P0, PT, R6, RZ, PT ;  /* 0x000000ff0600720c */ /* 0x000fc60003f06270 */
[----:B------:R-:W-:-:S05]  /*0780*/  IMAD R0, R7, R0, R2 ;  /* 0x0000000007007224 */ /* 0x000fca00078e0202 */
[----:B------:R-:W-:-:S13]  /*0790*/  ISETP.GT.U32.AND P1, PT, R3, R0, PT ;  /* 0x000000000300720c */ /* 0x000fda0003f24070 */
[----:B------:R-:W-:Y:S01]  /*07a0*/  @!P1 IMAD.IADD R0, R0, 0x1, -R3 ;  /* 0x0000000100009824 */ /* 0x000fe200078e0a03 */
[----:B------:R-:W-:Y:S02]  /*07b0*/  @!P1 IADD3 R7, R7, 0x1, RZ ;  /* 0x0000000107079810 */ /* 0x000fe40007ffe0ff */
[----:B------:R-:W-:Y:S02]  /*07c0*/  ISETP.NE.AND P1, PT, RZ, c[0x0][0x10], PT ;  /* 0x00000400ff007a0c */ /* 0x000fe40003f25270 */
[----:B------:R-:W-:Y:S02]  /*07d0*/  ISETP.GE.U32.AND P2, PT, R0, R3, PT ;  /* 0x000000030000720c */ /* 0x000fe40003f46070 */
[----:B------:R-:W-:Y:S02]  /*07e0*/  IADD3 R0, -R232, 0xbf, R69 ;  /* 0x000000bfe8007810 */ /* 0x000fe40007ffe145 */
[----:B------:R-:W-:Y:S02]  /*07f0*/  IADD3 R3, R70, 0x7f, RZ ;  /* 0x0000007f46037810 */ /* 0x000fe40007ffe0ff */
[----:B----4-:R-:W-:-:S02]  /*0800*/  IADD3 R5, R5, R0, R70 ;  /* 0x0000000005057210 */ /* 0x010fc40007ffe046 */
[----:B------:R-:W-:Y:S02]  /*0810*/  SHF.R.S32.HI R0, RZ, 0x1f, R3 ;  /* 0x0000001fff007819 */ /* 0x000fe40000011403 */
[----:B------:R-:W-:Y:S02]  /*0820*/  SHF.R.S32.HI R54, RZ, 0x1f, R5 ;  /* 0x0000001fff367819 */ /* 0x000fe40000011405 */
[----:B------:R-:W-:Y:S02]  /*0830*/  LEA.HI R3, R0, R3, RZ, 0x7 ;  /* 0x0000000300037211 */ /* 0x000fe400078f38ff */
[----:B------:R-:W-:Y:S02]  /*0840*/  @P2 IADD3 R7, R7, 0x1, RZ ;  /* 0x0000000107072810 */ /* 0x000fe40007ffe0ff */
[----:B------:R-:W-:Y:S02]  /*0850*/  LEA.HI R54, R54, R5, RZ, 0x7 ;  /* 0x0000000536367211 */ /* 0x000fe400078f38ff */
[----:B------:R-:W-:Y:S01]  /*0860*/  SHF.R.S32.HI R3, RZ, 0x7, R3 ;  /* 0x00000007ff037819 */ /* 0x000fe20000011403 */
[----:B------:R-:W-:Y:S01]  /*0870*/  @!P0 IMAD.MOV R7, RZ, RZ, -R7 ;  /* 0x000000ffff078224 */ /* 0x000fe200078e0a07 */
[----:B------:R-:W-:-:S02]  /*0880*/  @!P1 LOP3.LUT R7, RZ, c[0x0][0x10], RZ, 0x33, !PT ;  /* 0x00000400ff079a12 */ /* 0x000fc400078e33ff */
[----:B------:R-:W-:-:S03]  /*0890*/  SHF.R.S32.HI R54, RZ, 0x7, R54 ;  /* 0x00000007ff367819 */ /* 0x000fc60000011436 */
[----:B------:R-:W-:-:S04]  /*08a0*/  IMAD R227, R7, UR8, RZ ;  /* 0x0000000807e37c24 */ /* 0x000fc8000f8e02ff */
[----:B------:R-:W-:-:S05]  /*08b0*/  IMAD.IADD R0, R7, 0x1, R227 ;  /* 0x0000000107007824 */ /* 0x000fca00078e02e3 */
[----:B------:R-:W-:-:S04]  /*08c0*/  IMNMX R3, R3, R0, PT ;  /* 0x0000000003037217 */ /* 0x000fc80003800200 */
[----:B------:R-:W-:-:S04]  /*08d0*/  IMNMX R54, R3, R54, PT ;  /* 0x0000003603367217 */ /* 0x000fc80003800200 */
[----:B------:R-:W-:-:S13]  /*08e0*/  ISETP.GE.AND P0, PT, R227, R54, PT ;  /* 0x00000036e300720c */ /* 0x000fda0003f06270 */
[----:B------:R-:W-:Y:S05]  /*08f0*/  @!P0 BRA `(.L_x_1645) ;  /* 0x0000081000008947 */ /* 0x000fea0003800000 */
[----:B-1----:R-:W2:Y:S04]  /*0900*/  LD.E.64 R2, [R10.64+0xb0] ;  /* 0x0000b0060a027980 */ /* 0x002ea8000c101b00 */
[----:B------:R-:W4:Y:S04]  /*0910*/  LD.E R6, [R10.64+0x60] ;  /* 0x000060060a067980 */ /* 0x000f28000c101900 */
[----:B---3--:R-:W3:Y:S04]  /*0920*/  LD.E R0, [R10.64+0xcc] ;  /* 0x0000cc060a007980 */ /* 0x008ee8000c101900 */
[----:B------:R1:W3:Y:S01]  /*0930*/  LD.E.64 R8, [R10.64+0x78] ;  /* 0x000078060a087980 */ /* 0x0002e2000c101b00 */
[----:B------:R-:W-:-:S03]  /*0940*/  SHF.R.S32.HI R14, RZ, 0x1f, R73 ;  /* 0x0000001fff0e7819 */ /* 0x000fc60000011449 */
[----:B------:R1:W5:Y:S01]  /*0950*/  LD.E R4, [R10.64+0xc0] ;  /* 0x0000c0060a047980 */ /* 0x000362000c101900 */
[----:B------:R-:W-:-:S03]  /*0960*/  LEA.HI R5, R14, R73, RZ, 0x4 ;  /* 0x000000490e057211 */ /* 0x000fc600078f20ff */
[----:B------:R1:W5:Y:S01]  /*0970*/  LD.E.64 R12, [R10.64+0xa8] ;  /* 0x0000a8060a0c7980 */ /* 0x000362000c101b00 */
[----:B------:R-:W-:Y:S01]  /*0980*/  LOP3.LUT R14, R5, 0xfffffff0, RZ, 0xc0, !PT ;  /* 0xfffffff0050e7812 */ /* 0x000fe200078ec0ff */
[----:B------:R-:W-:Y:S04]  /*0990*/  BSSY B0, `(.L_x_1646) ;  /* 0x0000016000007945 */ /* 0x000fe80003800000 */
[----:B------:R-:W-:Y:S02]  /*09a0*/  IMAD.IADD R73, R73, 0x1, -R14 ;  /* 0x0000000149497824 */ /* 0x000fe400078e0a0e */
[----:B--2---:R-:W-:-:S04]  /*09b0*/  IMAD R2, R2, UR8, R235 ;  /* 0x0000000802027c24 */ /* 0x004fc8000f8e02eb */
[----:B----4-:R-:W-:Y:S02]  /*09c0*/  IMAD R2, R2, R6, R233 ;  /* 0x0000000602027224 */ /* 0x010fe400078e02e9 */
[----:B------:R-:W-:Y:S02]  /*09d0*/  IMAD.SHL.U32 R6, R73, 0x4, RZ ;  /* 0x0000000449067824 */ /* 0x000fe400078e00ff */
[----:B------:R-:W-:Y:S01]  /*09e0*/  IMAD R3, R3, R2, R69 ;  /* 0x0000000203037224 */ /* 0x000fe200078e0245 */
[----:B------:R-:W-:Y:S01]  /*09f0*/  SHF.R.S32.HI R2, RZ, 0x4, R5 ;  /* 0x00000004ff027819 */ /* 0x000fe20000011405 */
[----:B------:R-:W-:Y:S01]  /*0a00*/  IMAD.IADD R69, R232, 0x1, -R69 ;  /* 0x00000001e8457824 */ /* 0x000fe200078e0a45 */
[----:B------:R-:W-:Y:S01]  /*0a10*/  SHF.R.S32.HI R7, RZ, 0x1f, R6 ;  /* 0x0000001fff077819 */ /* 0x000fe20000011406 */
[----:B---3--:R-:W-:-:S03]  /*0a20*/  IMAD R0, R3, R0, RZ ;  /* 0x0000000003007224 */ /* 0x008fc600078e02ff */
[C---:B------:R-:W-:Y:S01]  /*0a30*/  ISETP.GE.AND P1, PT, R2.reuse, R69, PT ;  /* 0x000000450200720c */ /* 0x040fe20003f26270 */
[----:B-1----:R-:W-:-:S05]  /*0a40*/  IMAD.WIDE R10, R2, 0x80, R6 ;  /* 0x00000080020a7825 */ /* 0x002fca00078e0206 */
[----:B------:R-:W-:-:S04]  /*0a50*/  IADD3 R5, P0, R0, R10, RZ ;  /* 0x0000000a00057210 */ /* 0x000fc80007f1e0ff */
[----:B------:R-:W-:Y:S02]  /*0a60*/  LEA.HI.X.SX32 R0, R0, R11, 0x1, P0 ;  /* 0x0000000b00007211 */ /* 0x000fe400000f0eff */
[----:B------:R-:W-:-:S04]  /*0a70*/  LEA R22, P0, R5, R8, 0x2 ;  /* 0x0000000805167211 */ /* 0x000fc800078010ff */
[----:B------:R-:W-:Y:S02]  /*0a80*/  LEA.HI.X R23, R5, R9, R0, 0x2, P0 ;  /* 0x0000000905177211 */ /* 0x000fe400000f1400 */
[----:B------:R-:W-:Y:S01]  /*0a90*/  IADD3 R5, R6, 0x40, RZ ;  /* 0x0000004006057810 */ /* 0x000fe20007ffe0ff */
[----:B------:R-:W-:Y:S05]  /*0aa0*/  @P1 BRA `(.L_x_1647) ;  /* 0x0000004000001947 */ /* 0x000fea0003800000 */
[-C--:B-----5:R-:W-:Y:S02]  /*0ab0*/  ISETP.GE.AND P1, PT, R6, R4.reuse, PT ;  /* 0x000000040600720c */ /* 0x0a0fe40003f26270 */
[----:B------:R-:W-:-:S11]  /*0ac0*/  ISETP.GE.AND P0, PT, R5, R4, PT ;  /* 0x000000040500720c */ /* 0x000fd60003f06270 */
[----:B------:R1:W-:Y:S04]  /*0ad0*/  @!P1 ST.E.128 [R22.64], RZ ;  /* 0x000000ff16009985 */ /* 0x0003e8000c101d06 */
[----:B------:R1:W-:Y:S02]  /*0ae0*/  @!P0 ST.E.128 [R22.64+0x100], RZ ;  /* 0x000100ff16008985 */ /* 0x0003e4000c101d06 */
.L_x_1647:
[----:B------:R-:W-:Y:S05]  /*0af0*/  BSYNC B0 ;  /* 0x0000000000007941 */ /* 0x000fea0003800000 */
.L_x_1646:
[----:B------:R-:W-:Y:S01]  /*0b00*/  IADD3 R20, R2, 0x8, RZ ;  /* 0x0000000802147810 */ /* 0x000fe20007ffe0ff */
[----:B------:R-:W-:Y:S03]  /*0b10*/  BSSY B0, `(.L_x_1648) ;  /* 0x0000007000007945 */ /* 0x000fe60003800000 */
[----:B------:R-:W-:-:S13]  /*0b20*/  ISETP.GE.AND P0, PT, R20, R69, PT ;  /* 0x000000451400720c */ /* 0x000fda0003f06270 */
[----:B------:R-:W-:Y:S05]  /*0b30*/  @P0 BRA `(.L_x_1649) ;  /* 0x0000004000000947 */ /* 0x000fea0003800000 */
[-C--:B-----5:R-:W-:Y:S02]  /*0b40*/  ISETP.GE.AND P1, PT, R6, R4.reuse, PT ;  /* 0x000000040600720c */ /* 0x0a0fe40003f26270 */
[----:B------:R-:W-:-:S11]  /*0b50*/  ISETP.GE.AND P0, PT, R5, R4, PT ;  /* 0x000000040500720c */ /* 0x000fd60003f06270 */
[----:B------:R2:W-:Y:S04]  /*0b60*/  @!P1 ST.E.128 [R22.64+0x1000], RZ ;  /* 0x001000ff16009985 */ /* 0x0005e8000c101d06 */
[----:B------:R2:W-:Y:S02]  /*0b70*/  @!P0 ST.E.128 [R22.64+0x1100], RZ ;  /* 0x001100ff16008985 */ /* 0x0005e4000c101d06 */
.L_x_1649:
[----:B------:R-:W-:Y:S05]  /*0b80*/  BSYNC B0 ;  /* 0x0000000000007941 */ /* 0x000fea0003800000 */
.L_x_1648:
        /* <DEDUP_REMOVED lines=8> */
.L_x_1651:
[----:B------:R-:W-:Y:S05]  /*0c10*/  BSYNC B0 ;  /* 0x0000000000007941 */ /* 0x000fea0003800000 */
.L_x_1650:
        /* <DEDUP_REMOVED lines=8> */
.L_x_1653:
[----:B------:R-:W-:Y:S05]  /*0ca0*/  BSYNC B0 ;  /* 0x0000000000007941 */ /* 0x000fea0003800000 */
.L_x_1652:
        /* <DEDUP_REMOVED lines=8> */
.L_x_1655:
[----:B------:R-:W-:Y:S05]  /*0d30*/  BSYNC B0 ;  /* 0x0000000000007941 */ /* 0x000fea0003800000 */
.L_x_1654:
        /* <DEDUP_REMOVED lines=8> */
.L_x_1657:
[----:B------:R-:W-:Y:S05]  /*0dc0*/  BSYNC B0 ;  /* 0x0000000000007941 */ /* 0x000fea0003800000 */
.L_x_1656:
        /* <DEDUP_REMOVED lines=8> */
.L_x_1659:
[----:B------:R-:W-:Y:S05]  /*0e50*/  BSYNC B0 ;  /* 0x0000000000007941 */ /* 0x000fea0003800000 */
.L_x_1658:
        /* <DEDUP_REMOVED lines=8> */
.L_x_1661:
[----:B------:R-:W-:Y:S05]  /*0ee0*/  BSYNC B0 ;  /* 0x0000000000007941 */ /* 0x000fea0003800000 */
.L_x_1660:
[----:B------:R-:W-:Y:S01]  /*0ef0*/  ISETP.NE.AND P6, PT, R73, RZ, PT ;  /* 0x000000ff4900720c */ /* 0x000fe20003fc5270 */
[----:B------:R-:W-:Y:S01]  /*0f00*/  IMAD.MOV.U32 R231, RZ, RZ, 0x0 ;  /* 0x00000000ffe77424 */ /* 0x000fe200078e00ff */
[----:B------:R-:W-:Y:S02]  /*0f10*/  SHF.R.S32.HI R5, RZ, 0x1f, R3 ;  /* 0x0000001fff057819 */ /* 0x000fe40000011403 */
[----:B------:R-:W-:Y:S02]  /*0f20*/  ISETP.GE.OR P0, PT, R2, R69, P6 ;  /* 0x000000450200720c */ /* 0x000fe40003706670 */
[----:B------:R-:W-:-:S02]  /*0f30*/  IADD3 R3, P1, R3, R2, RZ ;  /* 0x0000000203037210 */ /* 0x000fc40007f3e0ff */
[----:B------:R-:W-:Y:S02]  /*0f40*/  ISETP.GE.OR P5, PT, R20, R69, P6 ;  /* 0x000000451400720c */ /* 0x000fe400037a6670 */
[----:B------:R-:W-:Y:S02]  /*0f50*/  LEA.HI.X.SX32 R5, R2, R5, 0x1, P1 ;  /* 0x0000000502057211 */ /* 0x000fe400008f0eff */
[C---:B-----5:R-:W-:Y:S02]  /*0f60*/  LEA R2, P1, R3.reuse, R12, 0x2 ;  /* 0x0000000c03027211 */ /* 0x060fe400078210ff */
[----:B------:R-:W-:Y:S02]  /*0f70*/  ISETP.GE.OR P4, PT, R18, R69, P6 ;  /* 0x000000451200720c */ /* 0x000fe40003786670 */
[----:B------:R-:W-:Y:S01]  /*0f80*/  LEA.HI.X R3, R3, R13, R5, 0x2, P1 ;  /* 0x0000000d03037211 */ /* 0x000fe200008f1405 */
[----:B------:R-:W-:Y:S01]  /*0f90*/  @!P0 IMAD.MOV.U32 R15, RZ, RZ, -0x800000 ;  /* 0xff800000ff0f8424 */ /* 0x000fe200078e00ff */
[----:B------:R-:W-:-:S02]  /*0fa0*/  ISETP.GE.OR P3, PT, R16, R69, P6 ;  /* 0x000000451000720c */ /* 0x000fc40003766670 */
[-C--:B------:R-:W-:Y:S01]  /*0fb0*/  ISETP.GE.OR P2, PT, R14, R69.reuse, P6 ;  /* 0x000000450e00720c */ /* 0x080fe20003746670 */
[----:B------:R-:W-:Y:S01]  /*0fc0*/  @!P5 IMAD.MOV.U32 R17, RZ, RZ, -0x800000 ;  /* 0xff800000ff11d424 */ /* 0x000fe200078e00ff */
[----:B------:R1:W-:Y:S01]  /*0fd0*/  @!P0 ST.E [R2.64], R15 ;  /* 0x0000000f02008985 */ /* 0x0003e2000c101906 */
[-C--:B------:R-:W-:Y:S02]  /*0fe0*/  ISETP.GE.OR P1, PT, R10, R69.reuse, P6 ;  /* 0x000000450a00720c */ /* 0x080fe40003726670 */
[-C--:B------:R-:W-:Y:S01]  /*0ff0*/  ISETP.GE.OR P0, PT, R8, R69.reuse, P6 ;  /* 0x000000450800720c */ /* 0x080fe20003706670 */
[----:B------:R1:W-:Y:S01]  /*1000*/  @!P5 ST.E [R2.64+0x20], R17 ;  /* 0x000020110200d985 */ /* 0x0003e2000c101906 */
[----:B------:R-:W-:Y:S01]  /*1010*/  ISETP.GE.OR P6, PT, R0, R69, P6 ;  /* 0x000000450000720c */ /* 0x000fe200037c6670 */
[----:B------:R-:W-:-:S03]  /*1020*/  @!P4 IMAD.MOV.U32 R13, RZ, RZ, -0x800000 ;  /* 0xff800000ff0dc424 */ /* 0x000fc600078e00ff */
[----:B------:R-:W-:Y:S02]  /*1030*/  @!P3 IMAD.MOV.U32 R11, RZ, RZ, -0x800000 ;  /* 0xff800000ff0bb424 */ /* 0x000fe400078e00ff */
[----:B------:R-:W-:Y:S01]  /*1040*/  @!P2 IMAD.MOV.U32 R9, RZ, RZ, -0x800000 ;  /* 0xff800000ff09a424 */ /* 0x000fe200078e00ff */
[----:B------:R1:W-:Y:S02]  /*1050*/  @!P4 ST.E [R2.64+0x40], R13 ;  /* 0x0000400d0200c985 */ /* 0x0003e4000c101906 */
[----:B------:R-:W-:Y:S02]  /*1060*/  @!P1 IMAD.MOV.U32 R7, RZ, RZ, -0x800000 ;  /* 0xff800000ff079424 */ /* 0x000fe400078e00ff */
[----:B------:R-:W-:Y:S01]  /*1070*/  @!P0 IMAD.MOV.U32 R5, RZ, RZ, -0x800000 ;  /* 0xff800000ff058424 */ /* 0x000fe200078e00ff */
[----:B------:R1:W-:Y:S04]  /*1080*/  @!P3 ST.E [R2.64+0x60], R11 ;  /* 0x0000600b0200b985 */ /* 0x0003e8000c101906 */
[----:B------:R1:W-:Y:S04]  /*1090*/  @!P2 ST.E [R2.64+0x80], R9 ;  /* 0x000080090200a985 */ /* 0x0003e8000c101906 */
[----:B------:R1:W-:Y:S04]  /*10a0*/  @!P1 ST.E [R2.64+0xa0], R7 ;  /* 0x0000a00702009985 */ /* 0x0003e8000c101906 */
[----:B------:R1:W-:Y:S01]  /*10b0*/  @!P0 ST.E [R2.64+0xc0], R5 ;  /* 0x0000c00502008985 */ /* 0x0003e2000c101906 */
[----:B------:R-:W-:Y:S05]  /*10c0*/  @P6 RET.REL.NODEC R230 `(_ZN5flash24flash_fwd_splitkv_kernelI23Flash_fwd_kernel_traitsILi128ELi64ELi128ELi4ELb0ELb0EN7cutlass10bfloat16_tE19Flash_kernel_traitsILi128ELi64ELi128ELi4ES3_EELb1ELb0ELb0ELb0ELb0ELb0ELb1ELb1EEEvNS_16Flash_fwd_paramsE) ;  /* 0xffffef30e6006950 */ /* 0x000fea0003c3ffff */
[----:B-1----:R-:W-:Y:S02]  /*10d0*/  MOV R5, 0xff800000 ;  /* 0xff80000000057802 */ /* 0x002fe40000000f00 */
[----:B------:R-:W-:-:S03]  /*10e0*/  MOV R231, 0x0 ;  /* 0x0000000000e77802 */ /* 0x000fc60000000f00 */
[----:B------:R1:W-:Y:S01]  /*10f0*/  ST.E [R2.64+0xe0], R5 ;  /* 0x0000e00502007985 */ /* 0x0003e2000c101906 */
[----:B------:R-:W-:Y:S05]  /*1100*/  RET.REL.NODEC R230 `(_ZN5flash24flash_fwd_splitkv_kernelI23Flash_fwd_kernel_traitsILi128ELi64ELi128ELi4ELb0ELb0EN7cutlass10bfloat16_tE19Flash_kernel_traitsILi128ELi64ELi128ELi4ES3_EELb1ELb0ELb0ELb0ELb0ELb0ELb1ELb1EEEvNS_16Flash_fwd_paramsE) ;  /* 0xffffeef0e6007950 */ /* 0x000fea0003c3ffff */
.L_x_1645:
[----:B-1----:R-:W2:Y:S04]  /*1110*/  LD.E.64 R6, [R10.64+0x160] ;  /* 0x000160060a067980 */ /* 0x002ea8000c101b00 */
[----:B------:R-:W4:Y:S01]  /*1120*/  LD.E.64 R18, [R10.64+0x158] ;  /* 0x000158060a127980 */ /* 0x000f22000c101b00 */
[----:B--2---:R-:W-:-:S04]  /*1130*/  ISETP.NE.U32.AND P1, PT, R6, RZ, PT ;  /* 0x000000ff0600720c */ /* 0x004fc80003f25070 */
[----:B------:R-:W-:-:S13]  /*1140*/  ISETP.NE.AND.EX P1, PT, R7, RZ, PT, P1 ;  /* 0x000000ff0700720c */ /* 0x000fda0003f25310 */
[----:B------:R-:W2:Y:S01]  /*1150*/  @P1 LD.E.64 R12, [R10.64+0x168] ;  /* 0x000168060a0c1980 */ /* 0x000ea2000c101b00 */
[----:B----4-:R-:W-:Y:S01]  /*1160*/  ISETP.NE.U32.AND P0, PT, R18, RZ, PT ;  /* 0x000000ff1200720c */ /* 0x010fe20003f05070 */
[----:B------:R-:W-:-:S03]  /*1170*/  IMAD.MOV.U32 R8, RZ, RZ, R235 ;  /* 0x000000ffff087224 */ /* 0x000fc600078e00eb */
[----:B------:R-:W-:Y:S02]  /*1180*/  ISETP.NE.AND.EX P0, PT, R19, RZ, PT, P0 ;  /* 0x000000ff1300720c */ /* 0x000fe40003f05300 */
[----:B------:R-:W-:Y:S01]  /*1190*/  @P1 SHF.R.S32.HI R5, RZ, 0x1f, R235 ;  /* 0x0000001fff051819 */ /* 0x000fe200000114eb */
[----:B------:R-:W-:-:S10]  /*11a0*/  CS2R R236, SRZ ;  /* 0x0000000000ec7805 */ /* 0x000fd4000001ff00 */
[----:B------:R-:W-:-:S05]  /*11b0*/  @P0 IMAD.WIDE R18, R235, 0x4, R18 ;  /* 0x00000004eb120825 */ /* 0x000fca00078e0212 */
[----:B------:R1:W5:Y:S01]  /*11c0*/  @P0 LD.E R8, [R18.64] ;  /* 0x0000000612080980 */ /* 0x000362000c101900 */
[----:B------:R-:W-:Y:S01]  /*11d0*/  BSSY B0, `(.L_x_1662) ;  /* 0x00000ac000007945 */ /* 0x000fe20003800000 */
[-C--:B--2---:R-:W-:Y:S02]  /*11e0*/  @P1 IMAD R0, R13, R235.reuse, RZ ;  /* 0x000000eb0d001224 */ /* 0x084fe400078e02ff */
        /* <DEDUP_REMOVED lines=11> */
[----:B---3--:R-:W3:Y:S01]  /*12a0*/  LD.E.64 R20, [R10.64+0x20] ;  /* 0x000020060a147980 */ /* 0x008ee2000c101b00 */
[----:B------:R-:W-:-:S03]  /*12b0*/  IABS R3, R9 ;  /* 0x0000000900037213 */ /* 0x000fc60000000000 */
        /* <DEDUP_REMOVED lines=14> */
[----:B------:R-:W-:Y:S01]  /*13a0*/  IADD3 R2, RZ, -R2, RZ ;  /* 0x80000002ff027210 */ /* 0x000fe20007ffe0ff */
[----:B------:R-:W2:Y:S04]  /*13b0*/  LD.E.64 R12, [R10.64+0x28] ;  /* 0x000028060a0c7980 */ /* 0x000ea8000c101b00 */
        /* <DEDUP_REMOVED lines=9> */
[----:B------:R-:W-:-:S06]  /*1450*/  @P2 IADD3 R7, R7, 0x1, RZ ;  /* 0x0000000107072810 */ /* 0x000fcc0007ffe0ff */
[----:B------:R-:W-:Y:S02]  /*1460*/  @!P0 IMAD.MOV R7, RZ, RZ, -R7 ;  /* 0x000000ffff078224 */ /* 0x000fe400078e0a07 */
[----:B------:R-:W-:-:S05]  /*1470*/  @!P1 LOP3.LUT R7, RZ, R0, RZ, 0x33, !PT ;  /* 0x00000000ff079212 */ /* 0x000fca00078e33ff */
[----:B------:R-:W-:-:S06]  /*1480*/  IMAD.WIDE R2, R7, 0x4, R236 ;  /* 0x0000000407027825 */ /* 0x000fcc00078e02ec */
[----:B------:R1:W2:Y:S01]  /*1490*/  LD.E R3, [R2.64] ;  /* 0x0000000602037980 */ /* 0x0002a2000c101900 */
[----:B----4-:R-:W-:-:S04]  /*14a0*/  IABS R6, R4 ;  /* 0x0000000400067213 */ /* 0x010fc80000000000 */
[----:B------:R-:W4:Y:S08]  /*14b0*/  I2F.RP R16, R6 ;  /* 0x0000000600107306 */ /* 0x000f300000209400 */
[----:B----45:R-:W4:Y:S02]  /*14c0*/  MUFU.RCP R8, R16 ;  /* 0x0000001000087308 */ /* 0x030f240000001000 */
[----:B----4-:R-:W-:-:S06]  /*14d0*/  IADD3 R8, R8, 0xffffffe, RZ ;  /* 0x0ffffffe08087810 */ /* 0x010fcc0007ffe0ff */
[----:B------:R-:W1:Y:S01]  /*14e0*/  F2I.FTZ.U32.TRUNC.NTZ R23, R8 ;  /* 0x0000000800177305 */ /* 0x000e62000021f000 */
        /* <DEDUP_REMOVED lines=15> */
[----:B------:R-:W-:Y:S02]  /*15e0*/  ISETP.GE.AND P0, PT, R6, RZ, PT ;  /* 0x000000ff0600720c */ /* 0x000fe40003f06270 */
[----:B------:R-:W-:Y:S01]  /*15f0*/  ISETP.NE.AND P1, PT, R4, RZ, PT ;  /* 0x000000ff0400720c */ /* 0x000fe20003f25270 */
[----:B------:R-:W-:-:S04]  /*1600*/  IMAD R0, R0, R7, R9 ;  /* 0x0000000700007224 */ /* 0x000fc800078e0209 */
[----:B------:R-:W-:Y:S01]  /*1610*/  @P2 IADD3 R8, R8, 0x1, RZ ;  /* 0x0000000108082810 */ /* 0x000fe20007ffe0ff */
[----:B---3--:R-:W-:-:S05]  /*1620*/  IMAD R6, R65, R0, RZ ;  /* 0x0000000041067224 */ /* 0x008fca00078e02ff */
[----:B------:R-:W-:Y:S02]  /*1630*/  @!P0 IMAD.MOV R8, RZ, RZ, -R8 ;  /* 0x000000ffff088224 */ /* 0x000fe400078e0a08 */
[----:B------:R-:W-:-:S05]  /*1640*/  @!P1 LOP3.LUT R8, RZ, R4, RZ, 0x33, !PT ;  /* 0x00000004ff089212 */ /* 0x000fca00078e33ff */
[----:B------:R-:W-:Y:S01]  /*1650*/  IMAD R4, R15, R8, RZ ;  /* 0x000000080f047224 */ /* 0x000fe200078e02ff */
[----:B--2---:R-:W-:Y:S01]  /*1660*/  SHF.R.S32.HI R2, RZ, 0x1f, R3 ;  /* 0x0000001fff027819 */ /* 0x004fe20000011403 */
[-C--:B------:R-:W-:Y:S02]  /*1670*/  IMAD R5, R21, R3.reuse, RZ ;  /* 0x0000000315057224 */ /* 0x080fe400078e02ff */
[----:B------:R-:W-:-:S04]  /*1680*/  IMAD.WIDE.U32 R18, R20, R3, RZ ;  /* 0x0000000314127225 */ /* 0x000fc800078e00ff */
[----:B------:R-:W-:-:S05]  /*1690*/  IMAD R5, R20, R2, R5 ;  /* 0x0000000214057224 */ /* 0x000fca00078e0205 */
[----:B------:R-:W-:Y:S02]  /*16a0*/  IADD3 R19, R19, R5, RZ ;  /* 0x0000000513137210 */ /* 0x000fe40007ffe0ff */
[----:B------:R-:W-:-:S03]  /*16b0*/  SHF.R.S32.HI R5, RZ, 0x1f, R0 ;  /* 0x0000001fff057819 */ /* 0x000fc60000011400 */
[----:B------:R-:W-:-:S04]  /*16c0*/  IMAD.WIDE.U32 R18, R0, R64, R18 ;  /* 0x0000004000127225 */ /* 0x000fc800078e0012 */
[----:B------:R-:W-:Y:S02]  /*16d0*/  IMAD R6, R64, R5, R6 ;  /* 0x0000000540067224 */ /* 0x000fe400078e0206 */
[-C--:B------:R-:W-:Y:S01]  /*16e0*/  IMAD R7, R13, R3.reuse, RZ ;  /* 0x000000030d077224 */ /* 0x080fe200078e02ff */
[----:B------:R-:W-:Y:S02]  /*16f0*/  SHF.R.S32.HI R13, RZ, 0x1f, R8 ;  /* 0x0000001fff0d7819 */ /* 0x000fe40000011408 */
[----:B------:R-:W-:Y:S01]  /*1700*/  IADD3 R19, R19, R6, RZ ;  /* 0x0000000613137210 */ /* 0x000fe20007ffe0ff */
[----:B------:R-:W-:-:S04]  /*1710*/  IMAD.WIDE.U32 R20, R12, R3, RZ ;  /* 0x000000030c147225 */ /* 0x000fc800078e00ff */
[----:B------:R-:W-:Y:S02]  /*1720*/  IMAD R3, R14, R13, R4 ;  /* 0x0000000d0e037224 */ /* 0x000fe400078e0204 */
[----:B------:R-:W-:Y:S02]  /*1730*/  IMAD R7, R12, R2, R7 ;  /* 0x000000020c077224 */ /* 0x000fe400078e0207 */
[----:B------:R-:W-:-:S03]  /*1740*/  IMAD.WIDE.U32 R14, R8, R14, R18 ;  /* 0x0000000e080e7225 */ /* 0x000fc600078e0012 */
[----:B------:R-:W-:Y:S01]  /*1750*/  IADD3 R7, R21, R7, RZ ;  /* 0x0000000715077210 */ /* 0x000fe20007ffe0ff */
[----:B------:R-:W-:Y:S01]  /*1760*/  IMAD.MOV.U32 R4, RZ, RZ, R20 ;  /* 0x000000ffff047224 */ /* 0x000fe200078e0014 */
[----:B------:R-:W-:Y:S01]  /*1770*/  MOV R2, R14 ;  /* 0x0000000e00027202 */ /* 0x000fe20000000f00 */
[----:B------:R-:W-:Y:S01]  /*1780*/  IMAD.IADD R3, R15, 0x1, R3 ;  /* 0x000000010f037824 */ /* 0x000fe200078e0203 */
[----:B------:R-:W-:Y:S05]  /*1790*/  BRA `(.L_x_1664) ;  /* 0x000004f000007947 */ /* 0x000fea0003800000 */
.L_x_1663:
        /* <DEDUP_REMOVED lines=9> */
[----:B------:R-:W-:-:S02]  /*1830*/  LEA R9, R54, 0xffffff80, 0x7 ;  /* 0xffffff8036097811 */ /* 0x000fc400078e38ff */
        /* <DEDUP_REMOVED lines=24> */
[----:B------:R-:W-:Y:S01]  /*19c0*/  @P3 IMAD.WIDE.U32 R30, R64, R7, RZ ;  /* 0x00000007401e3225 */ /* 0x000fe200078e00ff */
[----:B------:R-:W-:-:S03]  /*19d0*/  LOP3.LUT R0, R233, R4, RZ, 0x3c, !PT ;  /* 0x00000004e9007212 */ /* 0x000fc600078e3cff */
[C---:B------:R-:W-:Y:S02]  /*19e0*/  @!P3 IMAD R5, R22.reuse, R6, R5 ;  /* 0x000000061605b224 */ /* 0x040fe400078e0205 */
[----:B------:R-:W-:Y:S01]  /*19f0*/  @!P3 IMAD.WIDE.U32 R22, R22, R8, R28 ;  /* 0x000000081616b225 */ /* 0x000fe200078e001c */
[----:B------:R-:W-:-:S03]  /*1a00*/  @P3 MOV R12, R30 ;  /* 0x0000001e000c3202 */ /* 0x000fc60000000f00 */
[----:B------:R-:W-:Y:S01]  /*1a10*/  @P3 IMAD R13, R65, R7, RZ ;  /* 0x00000007410d3224 */ /* 0x000fe200078e02ff */
[----:B------:R-:W-:Y:S02]  /*1a20*/  @!P3 MOV R12, R22 ;  /* 0x00000016000cb202 */ /* 0x000fe40000000f00 */
[----:B------:R-:W-:Y:S01]  /*1a30*/  ISETP.GE.AND P1, PT, R0, RZ, PT ;  /* 0x000000ff0000720c */ /* 0x000fe20003f26270 */
[----:B------:R-:W-:Y:S01]  /*1a40*/  @P3 IMAD.IADD R13, R31, 0x1, R13 ;  /* 0x000000011f0d3824 */ /* 0x000fe200078e020d */
[----:B------:R-:W-:Y:S01]  /*1a50*/  @!P0 IADD3 R2, R2, 0x1, RZ ;  /* 0x0000000102028810 */ /* 0x000fe20007ffe0ff */
[----:B------:R-:W-:Y:S01]  /*1a60*/  @!P3 IMAD.IADD R13, R23, 0x1, R5 ;  /* 0x00000001170db824 */ /* 0x000fe200078e0205 */
[----:B------:R-:W-:Y:S01]  /*1a70*/  @!P3 SHF.R.S32.HI R3, RZ, 0x1f, R14 ;  /* 0x0000001fff03b819 */ /* 0x000fe2000001140e */
[----:B------:R-:W-:Y:S01]  /*1a80*/  @!P3 IMAD R6, R67, R14, RZ ;  /* 0x0000000e4306b224 */ /* 0x000fe200078e02ff */
[----:B------:R-:W-:Y:S01]  /*1a90*/  ISETP.NE.AND P0, PT, R4, RZ, PT ;  /* 0x000000ff0400720c */ /* 0x000fe20003f05270 */
[----:B------:R-:W-:Y:S01]  /*1aa0*/  IMAD.WIDE.U32 R22, R64, R9, R12 ;  /* 0x0000000940167225 */ /* 0x000fe200078e000c */
[----:B------:R-:W-:-:S02]  /*1ab0*/  @P2 IADD3 R2, R2, 0x1, RZ ;  /* 0x0000000102022810 */ /* 0x000fc40007ffe0ff */
[----:B------:R-:W-:Y:S01]  /*1ac0*/  SHF.R.S32.HI R5, RZ, 0x1f, R9 ;  /* 0x0000001fff057819 */ /* 0x000fe20000011409 */
[----:B------:R-:W-:Y:S02]  /*1ad0*/  @!P3 IMAD R3, R3, R66, R6 ;  /* 0x000000420303b224 */ /* 0x000fe400078e0206 */
[----:B------:R-:W-:Y:S01]  /*1ae0*/  @!P3 IMAD.WIDE.U32 R12, R66, R14, RZ ;  /* 0x0000000e420cb225 */ /* 0x000fe200078e00ff */
[----:B------:R-:W-:-:S03]  /*1af0*/  MOV R6, R2 ;  /* 0x0000000200067202 */ /* 0x000fc60000000f00 */
[----:B------:R-:W-:Y:S02]  /*1b00*/  IMAD R7, R65, R9, RZ ;  /* 0x0000000941077224 */ /* 0x000fe400078e02ff */
[----:B------:R-:W-:Y:S01]  /*1b10*/  @!P3 IMAD.IADD R13, R13, 0x1, R3 ;  /* 0x000000010d0db824 */ /* 0x000fe200078e0203 */
[----:B------:R-:W-:Y:S01]  /*1b20*/  @!P3 SHF.R.S32.HI R3, RZ, 0x1f, R8 ;  /* 0x0000001fff03b819 */ /* 0x000fe20000011408 */
[----:B------:R-:W-:Y:S02]  /*1b30*/  IMAD R7, R5, R64, R7 ;  /* 0x0000004005077224 */ /* 0x000fe400078e0207 */
[----:B------:R-:W-:Y:S01]  /*1b40*/  @!P3 IMAD R0, R21, R8, RZ ;  /* 0x000000081500b224 */ /* 0x000fe200078e02ff */
[----:B------:R-:W-:Y:S01]  /*1b50*/  @P3 IADD3 R14, R14, R15, RZ ;  /* 0x0000000f0e0e3210 */ /* 0x000fe20007ffe0ff */
[----:B------:R-:W-:Y:S01]  /*1b60*/  @!P1 IMAD.MOV R6, RZ, RZ, -R6 ;  /* 0x000000ffff069224 */ /* 0x000fe200078e0a06 */
[----:B------:R-:W-:Y:S01]  /*1b70*/  @!P0 LOP3.LUT R6, RZ, R4, RZ, 0x33, !PT ;  /* 0x00000004ff068212 */ /* 0x000fe200078e33ff */
[C---:B------:R-:W-:Y:S01]  /*1b80*/  @!P3 IMAD R0, R20.reuse, R3, R0 ;  /* 0x000000031400b224 */ /* 0x040fe200078e0200 */
[----:B------:R-:W-:Y:S01]  /*1b90*/  IADD3 R23, R23, R7, RZ ;  /* 0x0000000717177210 */ /* 0x000fe20007ffe0ff */
[----:B------:R-:W-:Y:S01]  /*1ba0*/  @!P3 IMAD.WIDE.U32 R20, R20, R8, R12 ;  /* 0x000000081414b225 */ /* 0x000fe200078e000c */
[----:B------:R-:W-:-:S03]  /*1bb0*/  SHF.R.S32.HI R13, RZ, 0x1f, R6 ;  /* 0x0000001fff0d7819 */ /* 0x000fc60000011406 */
[----:B------:R-:W-:Y:S02]  /*1bc0*/  @P3 IMAD R7, R67, R14, RZ ;  /* 0x0000000e43073224 */ /* 0x000fe400078e02ff */
[----:B------:R-:W-:Y:S02]  /*1bd0*/  IMAD R2, R19, R6, RZ ;  /* 0x0000000613027224 */ /* 0x000fe400078e02ff */
        /* <DEDUP_REMOVED lines=11> */
.L_x_1664:
[----:B-1----:R-:W-:Y:S05]  /*1c90*/  BSYNC B0 ;  /* 0x0000000000007941 */ /* 0x002fea0003800000 */
.L_x_1662:
        /* <DEDUP_REMOVED lines=12> */
[----:B------:R-:W-:Y:S01]  /*1d60*/  IMAD.IADD R71, R73, 0x1, -R6 ;  /* 0x0000000149477824 */ /* 0x000fe200078e0a06 */
[----:B------:R-:W-:-:S03]  /*1d70*/  SHF.R.S32.HI R188, RZ, 0x3, R188 ;  /* 0x00000003ffbc7819 */ /* 0x000fc600000114bc */
[----:B------:R-:W-:-:S05]  /*1d80*/  IMAD.SHL.U32 R18, R71, 0x8, RZ ;  /* 0x0000000847127824 */ /* 0x000fca00078e00ff */
[----:B------:R-:W-:Y:S02]  /*1d90*/  IADD3 R6, P0, R18, R4, RZ ;  /* 0x0000000412067210 */ /* 0x000fe40007f1e0ff */
[----:B------:R-:W-:Y:S01]  /*1da0*/  SHF.R.S32.HI R19, RZ, 0x1f, R18 ;  /* 0x0000001fff137819 */ /* 0x000fe20000011412 */
[----:B------:R-:W-:Y:S02]  /*1db0*/  IMAD.SHL.U32 R4, R188, 0x40, RZ ;  /* 0x00000040bc047824 */ /* 0x000fe400078e00ff */
[-C--:B------:R-:W-:Y:S02]  /*1dc0*/  IMAD R5, R5, R66.reuse, RZ ;  /* 0x0000004205057224 */ /* 0x080fe400078e02ff */
[----:B------:R-:W-:Y:S01]  /*1dd0*/  IMAD.X R7, R19, 0x1, R7, P0 ;  /* 0x0000000113077824 */ /* 0x000fe200000e0607 */
[----:B-1----:R-:W-:Y:S01]  /*1de0*/  LOP3.LUT R25, R4, 0x1c0, RZ, 0xc0, !PT ;  /* 0x000001c004197812 */ /* 0x002fe200078ec0ff */
[C---:B------:R-:W-:Y:S02]  /*1df0*/  IMAD R5, R0.reuse, R67, R5 ;  /* 0x0000004300057224 */ /* 0x040fe400078e0205 */
[----:B------:R-:W-:Y:S01]  /*1e00*/  IMAD.WIDE.U32 R28, R0, R66, R6 ;  /* 0x00000042001c7225 */ /* 0x000fe200078e0006 */
[----:B------:R-:W-:-:S02]  /*1e10*/  LOP3.LUT R7, R25, 0x38, R18, 0xf8, !PT ;  /* 0x0000003819077812 */ /* 0x000fc400078ef812 */
[----:B------:R-:W-:Y:S01]  /*1e20*/  SHF.R.U32.HI R180, RZ, 0x3, R25 ;  /* 0x00000003ffb47819 */ /* 0x000fe20000011619 */
[----:B------:R-:W-:Y:S01]  /*1e30*/  IMAD.IADD R25, R29, 0x1, R5 ;  /* 0x000000011d197824 */ /* 0x000fe200078e0205 */
[----:B------:R-:W-:Y:S01]  /*1e40*/  SHF.R.S32.HI R78, RZ, 0x1f, R235 ;  /* 0x0000001fff4e7819 */ /* 0x000fe200000114eb */
[----:B------:R-:W-:Y:S02]  /*1e50*/  IMAD R4, R27, R8, RZ ;  /* 0x000000081b047224 */ /* 0x000fe400078e02ff */
[----:B------:R-:W-:Y:S02]  /*1e60*/  IMAD.MOV.U32 R24, RZ, RZ, R28 ;  /* 0x000000ffff187224 */ /* 0x000fe400078e001c */
[-C--:B------:R-:W-:Y:S02]  /*1e70*/  IMAD R4, R13, R26.reuse, R4 ;  /* 0x0000001a0d047224 */ /* 0x080fe400078e0204 */
[----:B------:R-:W-:Y:S01]  /*1e80*/  IMAD.WIDE.U32 R24, R8, R26, R24 ;  /* 0x0000001a08187225 */ /* 0x000fe200078e0018 */
[----:B------:R-:W-:-:S02]  /*1e90*/  LOP3.LUT R180, R7, R180, RZ, 0x3c, !PT ;  /* 0x000000b407b47212 */ /* 0x000fc400078e3cff */
[CC--:B------:R-:W-:Y:S01]  /*1ea0*/  LEA.HI R7, R68.reuse, R73.reuse, RZ, 0x6 ;  /* 0x0000004944077211 */ /* 0x0c0fe200078f30ff */
[----:B------:R-:W-:Y:S01]  /*1eb0*/  IMAD.IADD R25, R25, 0x1, R4 ;  /* 0x0000000119197824 */ /* 0x000fe200078e0204 */
[----:B------:R-:W-:Y:S02]  /*1ec0*/  LEA.HI R72, R68, R73, RZ, 0x4 ;  /* 0x0000004944487211 */ /* 0x000fe400078f20ff */
[----:B------:R-:W-:Y:S02]  /*1ed0*/  SHF.L.U32 R7, R7, 0x3, RZ ;  /* 0x0000000307077819 */ /* 0x000fe400000006ff */
[----:B------:R-:W-:Y:S02]  /*1ee0*/  LOP3.LUT R74, R72, 0xfffffff0, RZ, 0xc0, !PT ;  /* 0xfffffff0484a7812 */ /* 0x000fe400078ec0ff */
[----:B------:R-:W-:Y:S02]  /*1ef0*/  LOP3.LUT R180, R180, 0xfffffe00, R7, 0xf8, !PT ;  /* 0xfffffe00b4b47812 */ /* 0x000fe400078ef807 */
[----:B------:R-:W-:-:S02]  /*1f00*/  SHF.R.S32.HI R7, RZ, 0x1f, R233 ;  /* 0x0000001fff077819 */ /* 0x000fc400000114e9 */
[----:B------:R-:W-:Y:S01]  /*1f10*/  SHF.R.S32.HI R189, RZ, 0x1f, R188 ;  /* 0x0000001fffbd7819 */ /* 0x000fe200000114bc */
[----:B------:R-:W-:Y:S02]  /*1f20*/  IMAD.IADD R74, R73, 0x1, -R74 ;  /* 0x00000001494a7824 */ /* 0x000fe400078e0a4a */
[----:B------:R-:W-:-:S03]  /*1f30*/  IMAD R149, R67, R188, RZ ;  /* 0x000000bc43957224 */ /* 0x000fc600078e02ff */
[----:B------:R-:W-:Y:S01]  /*1f40*/  SHF.R.S32.HI R75, RZ, 0x1f, R74 ;  /* 0x0000001fff4b7819 */ /* 0x000fe2000001144a */
[-C--:B------:R-:W-:Y:S02]  /*1f50*/  IMAD R149, R189, R66.reuse, R149 ;  /* 0x00000042bd957224 */ /* 0x080fe400078e0295 */
[----:B------:R-:W-:Y:S01]  /*1f60*/  IMAD.WIDE.U32 R24, R188, R66, R24 ;  /* 0x00000042bc187225 */ /* 0x000fe200078e0018 */
[----:B------:R-:W-:-:S03]  /*1f70*/  LEA.HI R75, R75, R74, RZ, 0x3 ;  /* 0x0000004a4b4b7211 */ /* 0x000fc600078f18ff */
[----:B------:R-:W-:Y:S02]  /*1f80*/  IMAD.IADD R149, R25, 0x1, R149 ;  /* 0x0000000119957824 */ /* 0x000fe400078e0295 */
[----:B------:R-:W-:Y:S01]  /*1f90*/  IMAD R187, R65, R188, RZ ;  /* 0x000000bc41bb7224 */ /* 0x000fe200078e02ff */
[----:B------:R-:W-:-:S03]  /*1fa0*/  LEA.HI R68, R68, R73, RZ, 0x5 ;  /* 0x0000004944447211 */ /* 0x000fc600078f28ff */
[----:B------:R-:W-:Y:S01]  /*1fb0*/  IMAD R187, R189, R64, R187 ;  /* 0x00000040bdbb7224 */ /* 0x000fe200078e02bb */
[----:B------:R-:W-:Y:S01]  /*1fc0*/  MOV R53, 0x20 ;  /* 0x0000002000357802 */ /* 0x000fe20000000f00 */
[----:B------:R-:W-:Y:S01]  /*1fd0*/  IMAD.MOV.U32 R55, RZ, RZ, 0x10 ;  /* 0x00000010ff377424 */ /* 0x000fe200078e00ff */
[----:B------:R-:W-:Y:S01]  /*1fe0*/  LOP3.LUT R76, R68, 0xffffffe0, RZ, 0xc0, !PT ;  /* 0xffffffe0444c7812 */ /* 0x000fe200078ec0ff */
[C---:B------:R-:W-:Y:S01]  /*1ff0*/  IMAD.SHL.U32 R225, R64.reuse, 0x10, RZ ;  /* 0x0000001040e17824 */ /* 0x040fe200078e00ff */
[----:B------:R-:W-:Y:S01]  /*2000*/  SHF.L.U64.HI R226, R64, 0x4, R65 ;  /* 0x0000000440e27819 */ /* 0x000fe20000010241 */
[C---:B------:R-:W-:Y:S01]  /*2010*/  IMAD.SHL.U32 R223, R66.reuse, 0x10, RZ ;  /* 0x0000001042df7824 */ /* 0x040fe200078e00ff */
[----:B------:R-:W-:Y:S01]  /*2020*/  SHF.L.U64.HI R224, R66, 0x4, R67 ;  /* 0x0000000442e07819 */ /* 0x000fe20000010243 */
[----:B------:R-:W-:Y:S01]  /*2030*/  IMAD.SHL.U32 R79, R71, 0x4, RZ ;  /* 0x00000004474f7824 */ /* 0x000fe200078e00ff */
[----:B------:R-:W-:Y:S02]  /*2040*/  SHF.R.S32.HI R72, RZ, 0x4, R72 ;  /* 0x00000004ff487819 */ /* 0x000fe40000011448 */
[----:B------:R-:W-:-:S02]  /*2050*/  SHF.R.S32.HI R68, RZ, 0x5, R68 ;  /* 0x00000005ff447819 */ /* 0x000fc40000011444 */
[----:B------:R-:W-:Y:S01]  /*2060*/  IADD3 R76, -R76, R73, RZ ;  /* 0x000000494c4c7210 */ /* 0x000fe20007ffe1ff */
[----:B--2---:R-:W-:-:S04]  /*2070*/  @P1 IMAD.WIDE.U32 R26, R196, R17, RZ ;  /* 0x00000011c41a1225 */ /* 0x004fc800078e00ff */
[----:B------:R-:W-:Y:S02]  /*2080*/  @P1 IMAD.MOV.U32 R0, RZ, RZ, R26 ;  /* 0x000000ffff001224 */ /* 0x000fe400078e001a */
[----:B---3--:R-:W-:-:S04]  /*2090*/  @!P1 IMAD R15, R15, R235, RZ ;  /* 0x000000eb0f0f9224 */ /* 0x008fc800078e02ff */
[C---:B------:R-:W-:Y:S02]  /*20a0*/  @!P1 IMAD R6, R14.reuse, R78, R15 ;  /* 0x0000004e0e069224 */ /* 0x040fe400078e020f */
[----:B------:R-:W-:-:S04]  /*20b0*/  @!P1 IMAD.WIDE.U32 R14, R14, R235, RZ ;  /* 0x000000eb0e0e9225 */ /* 0x000fc800078e00ff */
[----:B------:R-:W-:Y:S02]  /*20c0*/  @!P1 IMAD.MOV.U32 R0, RZ, RZ, R14 ;  /* 0x000000ffff009224 */ /* 0x000fe400078e000e */
[----:B------:R-:W-:Y:S01]  /*20d0*/  @P1 IMAD R5, R197, R17, RZ ;  /* 0x00000011c5051224 */ /* 0x000fe200078e02ff */
[C---:B------:R-:W-:Y:S02]  /*20e0*/  IADD3 R14, R18.reuse, 0x40, RZ ;  /* 0x00000040120e7810 */ /* 0x040fe40007ffe0ff */
[----:B------:R-:W-:Y:S01]  /*20f0*/  IADD3 R4, P0, R18, R0, RZ ;  /* 0x0000000012047210 */ /* 0x000fe20007f1e0ff */
[----:B------:R-:W-:Y:S02]  /*2100*/  @P1 IMAD.IADD R5, R27, 0x1, R5 ;  /* 0x000000011b051824 */ /* 0x000fe400078e0205 */
[----:B------:R-:W-:Y:S02]  /*2110*/  @!P1 IMAD.IADD R5, R15, 0x1, R6 ;  /* 0x000000010f059824 */ /* 0x000fe400078e0206 */
[----:B----4-:R-:W-:-:S02]  /*2120*/  IMAD R0, R23, R233, RZ ;  /* 0x000000e917007224 */ /* 0x010fc400078e02ff */
[----:B------:R-:W-:Y:S01]  /*2130*/  IMAD.X R5, R19, 0x1, R5, P0 ;  /* 0x0000000113057824 */ /* 0x000fe200000e0605 */
[----:B------:R-:W-:Y:S01]  /*2140*/  ISETP.GE.AND P0, PT, R14, R81, PT ;  /* 0x000000510e00720c */ /* 0x000fe20003f06270 */
[----:B------:R-:W-:Y:S01]  /*2150*/  IMAD R0, R22, R7, R0 ;  /* 0x0000000716007224 */ /* 0x000fe200078e0200 */
[----:B------:R-:W-:Y:S01]  /*2160*/  ISETP.GE.AND P1, PT, R18, R81, PT ;  /* 0x000000511200720c */ /* 0x000fe20003f26270 */
[----:B------:R-:W-:Y:S01]  /*2170*/  IMAD.WIDE.U32 R192, R233, R22, R4 ;  /* 0x00000016e9c07225 */ /* 0x000fe200078e0004 */
[----:B------:R-:W-:-:S03]  /*2180*/  SEL R77, RZ, 0xffffffff, P0 ;  /* 0xffffffffff4d7807 */ /* 0x000fc60000000000 */
[----:B------:R-:W-:-:S04]  /*2190*/  IMAD.WIDE R4, R231, 0x40, R188 ;  /* 0x00000040e7047825 */ /* 0x000fc800078e02bc */
[----:B------:R-:W-:Y:S01]  /*21a0*/  IMAD.IADD R193, R193, 0x1, R0 ;  /* 0x00000001c1c17824 */ /* 0x000fe200078e0200 */
[----:B------:R-:W-:Y:S01]  /*21b0*/  SEL R0, RZ, 0x1, P1 ;  /* 0x00000001ff007807 */ /* 0x000fe20000800000 */
[----:B------:R-:W-:Y:S02]  /*21c0*/  IMAD.SHL.U32 R77, R77, 0x2, RZ ;  /* 0x000000024d4d7824 */ /* 0x000fe400078e00ff */
[----:B------:R-:W-:Y:S01]  /*21d0*/  IMAD R195, R5, R196, RZ ;  /* 0x000000c405c37224 */ /* 0x000fe200078e02ff */
[----:B------:R-:W-:Y:S02]  /*21e0*/  SHF.R.S32.HI R5, RZ, 0x1f, R80 ;  /* 0x0000001fff057819 */ /* 0x000fe40000011450 */
[----:B------:R-:W-:Y:S02]  /*21f0*/  LOP3.LUT R77, R77, 0x2, R0, 0xe2, !PT ;  /* 0x000000024d4d7812 */ /* 0x000fe400078ee200 */
[----:B------:R-:W-:Y:S02]  /*2200*/  LEA.HI R0, R5, R80, RZ, 0x7 ;  /* 0x0000005005007211 */ /* 0x000fe400078f38ff */
[----:B------:R-:W-:-:S02]  /*2210*/  LEA R148, P0, R24, R20, 0x1 ;  /* 0x0000001418947211 */ /* 0x000fc400078008ff */
[----:B------:R-:W-:Y:S02]  /*2220*/  LOP3.LUT R15, R75, 0xfffffff8, RZ, 0xc0, !PT ;  /* 0xfffffff84b0f7812 */ /* 0x000fe400078ec0ff */
[----:B------:R-:W-:Y:S02]  /*2230*/  SHF.R.S32.HI R0, RZ, 0x7, R0 ;  /* 0x00000007ff007819 */ /* 0x000fe40000011400 */
[----:B------:R-:W-:Y:S02]  /*2240*/  LEA.HI.X R149, R24, R21, R149, 0x1, P0 ;  /* 0x0000001518957211 */ /* 0x000fe400000f0c95 */
[----:B------:R-:W-:Y:S02]  /*2250*/  IADD3 R74, R74, -R15, RZ ;  /* 0x8000000f4a4a7210 */ /* 0x000fe40007ffe0ff */
[----:B------:R-:W-:Y:S02]  /*2260*/  IADD3 R184, P0, R18, R2, RZ ;  /* 0x0000000212b87210 */ /* 0x000fe40007f1e0ff */
[----:B------:R-:W-:-:S02]  /*2270*/  IMNMX R99, R227, R0, !PT ;  /* 0x00000000e3637217 */ /* 0x000fc40007800200 */
[----:B------:R-:W-:Y:S02]  /*2280*/  R2P PR, R74, 0x6 ;  /* 0x000000064a007804 */ /* 0x000fe40000000000 */
[----:B------:R-:W-:Y:S01]  /*2290*/  ISETP.GT.AND P3, PT, R54, R99, PT ;  /* 0x000000633600720c */ /* 0x000fe20003f64270 */
[----:B------:R-:W-:-:S04]  /*22a0*/  IMAD.X R185, R19, 0x1, R3, P0 ;  /* 0x0000000113b97824 */ /* 0x000fc800000e0603 */
[----:B------:R-:W-:-:S04]  /*22b0*/  IMAD.WIDE.U32 R184, R188, R64, R184 ;  /* 0x00000040bcb87225 */ /* 0x000fc800078e00b8 */
[----:B------:R-:W-:Y:S01]  /*22c0*/  IMAD.IADD R187, R185, 0x1, R187 ;  /* 0x00000001b9bb7824 */ /* 0x000fe200078e02bb */
[----:B------:R-:W-:Y:S01]  /*22d0*/  LEA R228, P0, R184, R190, 0x1 ;  /* 0x000000beb8e47211 */ /* 0x000fe200078008ff */
        /* <DEDUP_REMOVED lines=11> */
[----:B------:R-:W4:Y:S04]  /*2390*/  LD.E.64 R244, [R10.64+0x128] ;  /* 0x000128060af47980 */ /* 0x000f28000c101b00 */
[----:B------:R-:W4:Y:S04]  /*23a0*/  LD.E.64 R26, [R10.64+0x140] ;  /* 0x000140060a1a7980 */ /* 0x000f28000c101b00 */
[----:B------:R-:W4:Y:S04]  /*23b0*/  LD.E.64 R24, [R10.64+0x138] ;  /* 0x000138060a187980 */ /* 0x000f28000c101b00 */
[----:B------:R-:W4:Y:S04]  /*23c0*/  LD.E R12, [R10.64+0xd0] ;  /* 0x0000d0060a0c7980 */ /* 0x000f28000c101900 */
[----:B------:R-:W4:Y:S04]  /*23d0*/  LD.E.64 R20, [R10.64+0x108] ;  /* 0x000108060a147980 */ /* 0x000f28000c101b00 */
[----:B------:R-:W4:Y:S04]  /*23e0*/  LD.E.64 R22, [R10.64+0x110] ;  /* 0x000110060a167980 */ /* 0x000f28000c101b00 */
[----:B------:R-:W4:Y:S04]  /*23f0*/  LD.E.64 R6, [R10.64+0x150] ;  /* 0x000150060a067980 */ /* 0x000f28000c101b00 */
[----:B------:R-:W4:Y:S01]  /*2400*/  LD.E.64 R4, [R10.64+0x148] ;  /* 0x000148060a047980 */ /* 0x000f22000c101b00 */
[----:B------:R-:W-:Y:S01]  /*2410*/  SHF.R.S32.HI R15, RZ, 0x1f, R80 ;  /* 0x0000001fff0f7819 */ /* 0x000fe20000011450 */
[----:B-----5:R-:W-:-:S02]  /*2420*/  IMAD.IADD R16, R16, 0x1, R9 ;  /* 0x0000000110107824 */ /* 0x020fc400078e0209 */
[C---:B------:R-:W-:Y:S01]  /*2430*/  IMAD.SHL.U32 R93, R64.reuse, 0x40, RZ ;  /* 0x00000040405d7824 */ /* 0x040fe200078e00ff */
[----:B------:R-:W-:Y:S01]  /*2440*/  SHF.L.U64.HI R94, R64, 0x6, R65 ;  /* 0x00000006405e7819 */ /* 0x000fe20000010241 */
[----:B------:R-:W-:-:S04]  /*2450*/  IMAD.WIDE.U32 R200, R66, 0xe0, RZ ;  /* 0x000000e042c87825 */ /* 0x000fc800078e00ff */
[C---:B------:R-:W-:Y:S01]  /*2460*/  IMAD.WIDE.U32 R204, R66.reuse, 0xa0, RZ ;  /* 0x000000a042cc7825 */ /* 0x040fe200078e00ff */
[----:B------:R-:W-:Y:S02]  /*2470*/  LOP3.LUT R177, R77, 0xffff, RZ, 0xc0, !PT ;  /* 0x0000ffff4db17812 */ /* 0x000fe400078ec0ff */
[C-C-:B------:R-:W-:Y:S01]  /*2480*/  SHF.L.U64.HI R89, R66.reuse, 0x5, R67.reuse ;  /* 0x0000000542597819 */ /* 0x140fe20000010243 */
[----:B------:R-:W-:Y:S01]  /*2490*/  IMAD R91, R65, 0x30, RZ ;  /* 0x00000030415b7824 */ /* 0x000fe200078e02ff */
[C---:B------:R-:W-:Y:S01]  /*24a0*/  SHF.L.U64.HI R86, R66.reuse, 0x6, R67 ;  /* 0x0000000642567819 */ /* 0x040fe20000010243 */
[C---:B------:R-:W-:Y:S01]  /*24b0*/  IMAD.SHL.U32 R88, R66.reuse, 0x20, RZ ;  /* 0x0000002042587824 */ /* 0x040fe200078e00ff */
[C---:B------:R-:W-:Y:S01]  /*24c0*/  SHF.L.U32 R85, R66.reuse, 0x6, RZ ;  /* 0x0000000642557819 */ /* 0x040fe200000006ff */
[----:B------:R-:W-:Y:S02]  /*24d0*/  IMAD R87, R67, 0x60, RZ ;  /* 0x0000006043577824 */ /* 0x000fe400078e02ff */
[----:B------:R-:W-:Y:S01]  /*24e0*/  IMAD.WIDE.U32 R206, R66, 0x60, RZ ;  /* 0x0000006042ce7825 */ /* 0x000fe200078e00ff */
[----:B------:R-:W-:-:S03]  /*24f0*/  LOP3.LUT R179, R177, 0x1, RZ, 0xc0, !PT ;  /* 0x00000001b1b37812 */ /* 0x000fc600078ec0ff */
[----:B------:R-:W-:Y:S02]  /*2500*/  IMAD R83, R67, 0xc0, RZ ;  /* 0x000000c043537824 */ /* 0x000fe400078e02ff */
[----:B------:R-:W-:Y:S01]  /*2510*/  IMAD.WIDE.U32 R202, R66, 0xc0, RZ ;  /* 0x000000c042ca7825 */ /* 0x000fe200078e00ff */
[----:B------:R-:W-:Y:S02]  /*2520*/  SHF.L.U64.HI R89, R88, 0x1, R89 ;  /* 0x0000000158597819 */ /* 0x000fe40000010259 */
[C---:B------:R-:W-:Y:S01]  /*2530*/  SHF.L.U64.HI R86, R85.reuse, 0x1, R86 ;  /* 0x0000000155567819 */ /* 0x040fe20000010256 */
[----:B------:R-:W-:Y:S01]  /*2540*/  IMAD.SHL.U32 R97, R64, 0x20, RZ ;  /* 0x0000002040617824 */ /* 0x000fe200078e00ff */
[C---:B------:R-:W-:Y:S01]  /*2550*/  IADD3 R178, R188.reuse, 0x10, RZ ;  /* 0x00000010bcb27810 */ /* 0x040fe20007ffe0ff */
[----:B------:R-:W-:Y:S01]  /*2560*/  IMAD.MOV.U32 R139, RZ, RZ, R229 ;  /* 0x000000ffff8b7224 */ /* 0x000fe200078e00e5 */
[C---:B------:R-:W-:Y:S01]  /*2570*/  IADD3 R176, R188.reuse, 0x20, RZ ;  /* 0x00000020bcb07810 */ /* 0x040fe20007ffe0ff */
[----:B------:R-:W-:Y:S01]  /*2580*/  IMAD.MOV.U32 R140, RZ, RZ, R148 ;  /* 0x000000ffff8c7224 */ /* 0x000fe200078e0094 */
[----:B------:R-:W-:Y:S01]  /*2590*/  IADD3 R175, R188, 0x30, RZ ;  /* 0x00000030bcaf7810 */ /* 0x000fe20007ffe0ff */
[----:B------:R-:W-:Y:S01]  /*25a0*/  IMAD.SHL.U32 R88, R88, 0x2, RZ ;  /* 0x0000000258587824 */ /* 0x000fe200078e00ff */
[C---:B------:R-:W-:Y:S01]  /*25b0*/  IADD3 R174, R188.reuse, 0x40, RZ ;  /* 0x00000040bcae7810 */ /* 0x040fe20007ffe0ff */
[----:B------:R-:W-:Y:S01]  /*25c0*/  IMAD.SHL.U32 R85, R85, 0x2, RZ ;  /* 0x0000000255557824 */ /* 0x000fe200078e00ff */
[C---:B------:R-:W-:Y:S01]  /*25d0*/  IADD3 R173, R188.reuse, 0x50, RZ ;  /* 0x00000050bcad7810 */ /* 0x040fe20007ffe0ff */
[----:B------:R-:W-:Y:S01]  /*25e0*/  IMAD.IADD R83, R203, 0x1, R83 ;  /* 0x00000001cb537824 */ /* 0x000fe200078e0253 */
[----:B------:R-:W-:-:S02]  /*25f0*/  IADD3 R172, R188, 0x60, RZ ;  /* 0x00000060bcac7810 */ /* 0x000fc40007ffe0ff */
[----:B------:R-:W-:Y:S02]  /*2600*/  IADD3 R170, R188, 0x70, RZ ;  /* 0x00000070bcaa7810 */ /* 0x000fe40007ffe0ff */
[----:B------:R-:W-:Y:S02]  /*2610*/  SHF.L.U64.HI R98, R64, 0x5, R65 ;  /* 0x0000000540627819 */ /* 0x000fe40000010241 */
[----:B------:R-:W-:Y:S02]  /*2620*/  MOV R138, R228 ;  /* 0x000000e4008a7202 */ /* 0x000fe40000000f00 */
[----:B------:R-:W-:Y:S02]  /*2630*/  MOV R141, R149 ;  /* 0x00000095008d7202 */ /* 0x000fe40000000f00 */
[----:B------:R-:W-:Y:S02]  /*2640*/  LOP3.LUT R177, R177, 0x2, RZ, 0xc0, !PT ;  /* 0x00000002b1b17812 */ /* 0x000fe400078ec0ff */
[----:B------:R-:W-:Y:S01]  /*2650*/  IADD3 R87, R207, R87, RZ ;  /* 0x00000057cf577210 */ /* 0x000fe20007ffe0ff */
[----:B--2---:R-:W-:-:S04]  /*2660*/  IMAD R3, R31, R235, RZ ;  /* 0x000000eb1f037224 */ /* 0x004fc800078e02ff */
[----:B------:R-:W-:Y:S02]  /*2670*/  IMAD R0, R30, R78, R3 ;  /* 0x0000004e1e007224 */ /* 0x000fe400078e0203 */
[----:B------:R-:W-:-:S04]  /*2680*/  IMAD.WIDE.U32 R30, R235, R30, R18 ;  /* 0x0000001eeb1e7225 */ /* 0x000fc800078e0012 */
[----:B---3--:R-:W-:Y:S02]  /*2690*/  IMAD R3, R33, R235, RZ ;  /* 0x000000eb21037224 */ /* 0x008fe400078e02ff */
[----:B------:R-:W-:Y:S02]  /*26a0*/  IMAD.IADD R31, R31, 0x1, R0 ;  /* 0x000000011f1f7824 */ /* 0x000fe400078e0200 */
[----:B------:R-:W-:-:S04]  /*26b0*/  IMAD.WIDE.U32 R28, R235, R32, R18 ;  /* 0x00000020eb1c7225 */ /* 0x000fc800078e0012 */
[----:B------:R-:W-:Y:S01]  /*26c0*/  IMAD R0, R32, R78, R3 ;  /* 0x0000004e20007224 */ /* 0x000fe200078e0203 */
[----:B------:R-:W-:Y:S01]  /*26d0*/  SHF.R.S32.HI R3, RZ, 0x1f, R9 ;  /* 0x0000001fff037819 */ /* 0x000fe20000011409 */
[-C--:B----4-:R-:W-:Y:S02]  /*26e0*/  IMAD R2, R215, R9.reuse, RZ ;  /* 0x00000009d7027224 */ /* 0x090fe400078e02ff */
[----:B------:R-:W-:Y:S02]  /*26f0*/  IMAD.IADD R29, R29, 0x1, R0 ;  /* 0x000000011d1d7824 */ /* 0x000fe400078e0200 */
[----:B------:R-:W-:Y:S02]  /*2700*/  IMAD R0, R245, R9, RZ ;  /* 0x00000009f5007224 */ /* 0x000fe400078e02ff */
[C---:B------:R-:W-:Y:S02]  /*2710*/  IMAD R2, R214.reuse, R3, R2 ;  /* 0x00000003d6027224 */ /* 0x040fe400078e0202 */
[----:B------:R-:W-:-:S04]  /*2720*/  IMAD.WIDE.U32 R30, R214, R9, R30 ;  /* 0x00000009d61e7225 */ /* 0x000fc800078e001e */
[C---:B------:R-:W-:Y:S02]  /*2730*/  IMAD R0, R244.reuse, R3, R0 ;  /* 0x00000003f4007224 */ /* 0x040fe400078e0200 */
[----:B------:R-:W-:Y:S01]  /*2740*/  IMAD.WIDE.U32 R28, R244, R9, R28 ;  /* 0x00000009f41c7225 */ /* 0x000fe200078e001c */
[----:B------:R-:W-:-:S03]  /*2750*/  IADD3 R31, R31, R2, RZ ;  /* 0x000000021f1f7210 */ /* 0x000fc60007ffe0ff */
[----:B------:R-:W-:Y:S02]  /*2760*/  IMAD.IADD R29, R29, 0x1, R0 ;  /* 0x000000011d1d7824 */ /* 0x000fe400078e0200 */
[-C--:B------:R-:W-:Y:S02]  /*2770*/  IMAD R2, R27, R8.reuse, RZ ;  /* 0x000000081b027224 */ /* 0x080fe400078e02ff */
[----:B------:R-:W-:Y:S01]  /*2780*/  IMAD R0, R25, R8, RZ ;  /* 0x0000000819007224 */ /* 0x000fe200078e02ff */
[----:B------:R-:W-:Y:S01]  /*2790*/  IADD3 R3, P0, -R80, R188, RZ ;  /* 0x000000bc50037210 */ /* 0x000fe20007f1e1ff */
[-C--:B------:R-:W-:Y:S02]  /*27a0*/  IMAD R2, R26, R13.reuse, R2 ;  /* 0x0000000d1a027224 */ /* 0x080fe400078e0202 */
[----:B------:R-:W-:Y:S01]  /*27b0*/  IMAD R0, R24, R13, R0 ;  /* 0x0000000d18007224 */ /* 0x000fe200078e0200 */
[----:B------:R-:W-:Y:S01]  /*27c0*/  LEA.HI R161, R12, R12, RZ, 0x1 ;  /* 0x0000000c0ca17211 */ /* 0x000fe200078f08ff */
[----:B------:R-:W-:-:S04]  /*27d0*/  IMAD.WIDE.U32 R26, R26, R8, R30 ;  /* 0x000000081a1a7225 */ /* 0x000fc800078e001e */
[----:B------:R-:W-:Y:S01]  /*27e0*/  IMAD.WIDE.U32 R24, R24, R8, R28 ;  /* 0x0000000818187225 */ /* 0x000fe200078e001c */
[----:B------:R-:W-:-:S03]  /*27f0*/  IADD3 R27, R27, R2, RZ ;  /* 0x000000021b1b7210 */ /* 0x000fc60007ffe0ff */
[----:B------:R-:W-:Y:S01]  /*2800*/  IMAD.X R15, R189, 0x1, ~R15, P0 ;  /* 0x00000001bd0f7824 */ /* 0x000fe200000e0e0f */
[----:B------:R-:W-:Y:S01]  /*2810*/  SHF.R.S32.HI R161, RZ, 0x1, R161 ;  /* 0x00000001ffa17819 */ /* 0x000fe200000114a1 */
[----:B------:R-:W-:Y:S01]  /*2820*/  IMAD.IADD R13, R25, 0x1, R0 ;  /* 0x00000001190d7824 */ /* 0x000fe200078e0200 */
[----:B------:R-:W-:Y:S01]  /*2830*/  MOV R12, R24 ;  /* 0x00000018000c7202 */ /* 0x000fe20000000f00 */
[C---:B------:R-:W-:Y:S02]  /*2840*/  IMAD R131, R15.reuse, R214, RZ ;  /* 0x000000d60f837224 */ /* 0x040fe400078e02ff */
[----:B------:R-:W-:Y:S02]  /*2850*/  IMAD R133, R15, R244, RZ ;  /* 0x000000f40f857224 */ /* 0x000fe400078e02ff */
[----:B------:R-:W-:Y:S02]  /*2860*/  IMAD R131, R215, R3, R131 ;  /* 0x00000003d7837224 */ /* 0x000fe400078e0283 */
[----:B------:R-:W-:-:S02]  /*2870*/  IMAD R137, R161, R16, RZ ;  /* 0x00000010a1897224 */ /* 0x000fc400078e02ff */
[----:B------:R-:W-:Y:S02]  /*2880*/  IMAD R2, R188, R161, R79 ;  /* 0x000000a1bc027224 */ /* 0x000fe400078e024f */
[----:B------:R-:W-:-:S04]  /*2890*/  IMAD.WIDE.U32 R8, R214, R3, R26 ;  /* 0x00000003d6087225 */ /* 0x000fc800078e001a */
[-C--:B------:R-:W-:Y:S02]  /*28a0*/  IMAD R133, R245, R3.reuse, R133 ;  /* 0x00000003f5857224 */ /* 0x080fe400078e0285 */
[----:B------:R-:W-:-:S04]  /*28b0*/  IMAD.WIDE.U32 R12, R244, R3, R12 ;  /* 0x00000003f40c7225 */ /* 0x000fc800078e000c */
[----:B------:R-:W-:Y:S01]  /*28c0*/  IMAD.IADD R131, R9, 0x1, R131 ;  /* 0x0000000109837824 */ /* 0x000fe200078e0283 */
[----:B------:R-:W-:Y:S02]  /*28d0*/  IADD3 R133, R13, R133, RZ ;  /* 0x000000850d857210 */ /* 0x000fe40007ffe0ff */
[C---:B------:R-:W-:Y:S02]  /*28e0*/  LEA R132, P0, R12.reuse, R20, 0x1 ;  /* 0x000000140c847211 */ /* 0x040fe400078008ff */
[----:B------:R-:W-:Y:S02]  /*28f0*/  IADD3 R9, P3, R137, R2, RZ ;  /* 0x0000000289097210 */ /* 0x000fe40007f7e0ff */
[----:B------:R-:W-:Y:S02]  /*2900*/  SHF.R.S32.HI R0, RZ, 0x1f, R137 ;  /* 0x0000001fff007819 */ /* 0x000fe40000011489 */
[----:B------:R-:W-:Y:S01]  /*2910*/  LEA.HI.X R133, R12, R21, R133, 0x1, P0 ;  /* 0x000000150c857211 */ /* 0x000fe200000f0c85 */
[----:B------:R-:W-:Y:S01]  /*2920*/  IMAD.SHL.U32 R12, R9, 0x2, RZ ;  /* 0x00000002090c7824 */ /* 0x000fe200078e00ff */
[----:B------:R-:W-:Y:S01]  /*2930*/  LEA R130, P1, R8, R22, 0x1 ;  /* 0x0000001608827211 */ /* 0x000fe200078208ff */
[----:B------:R-:W-:Y:S01]  /*2940*/  IMAD.IADD R3, R79, 0x1, R2 ;  /* 0x000000014f037824 */ /* 0x000fe200078e0202 */
[----:B------:R-:W-:-:S02]  /*2950*/  LEA.HI.X.SX32 R2, R2, R0, 0x1, P3 ;  /* 0x0000000002027211 */ /* 0x000fc400018f0eff */
[----:B------:R-:W-:Y:S02]  /*2960*/  LEA.HI.X R131, R8, R23, R131, 0x1, P1 ;  /* 0x0000001708837211 */ /* 0x000fe400008f0c83 */
[-C--:B------:R-:W-:Y:S02]  /*2970*/  IADD3 R56, P1, R6, R12.reuse, RZ ;  /* 0x0000000c06387210 */ /* 0x080fe40007f3e0ff */
[----:B------:R-:W-:Y:S02]  /*2980*/  SHF.L.U64.HI R9, R9, 0x1, R2 ;  /* 0x0000000109097819 */ /* 0x000fe40000010202 */
[----:B------:R-:W-:Y:S01]  /*2990*/  IADD3 R12, P0, R4, R12, RZ ;  /* 0x0000000c040c7210 */ /* 0x000fe20007f1e0ff */
[----:B------:R-:W-:Y:S01]  /*29a0*/  IMAD.SHL.U32 R181, R161, 0x10, RZ ;  /* 0x00000010a1b57824 */ /* 0x000fe200078e00ff */
[----:B------:R-:W-:-:S03]  /*29b0*/  IADD3.X R57, R7, R9, RZ, P1, !PT ;  /* 0x0000000907397210 */ /* 0x000fc60000ffe4ff */
[----:B------:R-:W-:Y:S01]  /*29c0*/  IMAD.X R9, R5, 0x1, R9, P0 ;  /* 0x0000000105097824 */ /* 0x000fe200000e0609 */
[----:B------:R-:W-:Y:S02]  /*29d0*/  IADD3 R96, P0, R225, 0x40, RZ ;  /* 0x00000040e1607810 */ /* 0x000fe40007f1e0ff */
[----:B------:R-:W-:Y:S02]  /*29e0*/  IADD3 R168, R181, 0x40, RZ ;  /* 0x00000040b5a87810 */ /* 0x000fe40007ffe0ff */
[----:B------:R-:W-:Y:S01]  /*29f0*/  IADD3 R242, P1, R96, R225, RZ ;  /* 0x000000e160f27210 */ /* 0x000fe20007f3e0ff */
[--C-:B------:R-:W-:Y:S01]  /*2a00*/  IMAD.X R95, RZ, RZ, R226.reuse, P0 ;  /* 0x000000ffff5f7224 */ /* 0x100fe200000e06e2 */
[----:B------:R-:W-:Y:S01]  /*2a10*/  IADD3 R137, P2, R137, R3, RZ ;  /* 0x0000000389897210 */ /* 0x000fe20007f5e0ff */
[----:B------:R-:W-:Y:S01]  /*2a20*/  IMAD.SHL.U32 R101, R244, 0x10, RZ ;  /* 0x00000010f4657824 */ /* 0x000fe200078e00ff */
[----:B------:R-:W-:Y:S02]  /*2a30*/  IADD3 R238, P0, R93, 0x40, RZ ;  /* 0x000000405dee7810 */ /* 0x000fe40007f1e0ff */
[----:B------:R-:W-:Y:S01]  /*2a40*/  IADD3 R166, R181, R168, RZ ;  /* 0x000000a8b5a67210 */ /* 0x000fe20007ffe0ff */
[----:B------:R-:W-:Y:S01]  /*2a50*/  IMAD.X R243, R95, 0x1, R226, P1 ;  /* 0x000000015ff37824 */ /* 0x000fe200008e06e2 */
[----:B------:R-:W-:Y:S01]  /*2a60*/  IADD3 R240, P1, R242, R225, RZ ;  /* 0x000000e1f2f07210 */ /* 0x000fe20007f3e0ff */
[----:B------:R-:W-:Y:S01]  /*2a70*/  IMAD.SHL.U32 R136, R137, 0x2, RZ ;  /* 0x0000000289887824 */ /* 0x000fe200078e00ff */
[----:B------:R-:W-:Y:S01]  /*2a80*/  IADD3.X R239, RZ, R94, RZ, P0, !PT ;  /* 0x0000005effef7210 */ /* 0x000fe200007fe4ff */
[----:B------:R-:W-:Y:S01]  /*2a90*/  IMAD.IADD R164, R181, 0x1, R166 ;  /* 0x00000001b5a47824 */ /* 0x000fe200078e02a6 */
[----:B------:R-:W-:-:S02]  /*2aa0*/  LEA.HI.X.SX32 R0, R3, R0, 0x1, P2 ;  /* 0x0000000003007211 */ /* 0x000fc400010f0eff */
[C---:B------:R-:W-:Y:S02]  /*2ab0*/  SHF.L.U64.HI R100, R244.reuse, 0x4, R245 ;  /* 0x00000004f4647819 */ /* 0x040fe400000102f5 */
[----:B------:R-:W-:Y:S02]  /*2ac0*/  IADD3 R102, P0, R101, 0x40, RZ ;  /* 0x0000004065667810 */ /* 0x000fe40007f1e0ff */
[----:B------:R-:W-:Y:S01]  /*2ad0*/  SHF.L.U32 R109, R244, 0x5, RZ ;  /* 0x00000005f46d7819 */ /* 0x000fe200000006ff */
[----:B------:R-:W-:Y:S01]  /*2ae0*/  IMAD.X R241, R243, 0x1, R226, P1 ;  /* 0x00000001f3f17824 */ /* 0x000fe200008e06e2 */
[----:B------:R-:W-:Y:S01]  /*2af0*/  SHF.L.U64.HI R137, R137, 0x1, R0 ;  /* 0x0000000189897819 */ /* 0x000fe20000010200 */
[----:B------:R-:W-:Y:S01]  /*2b00*/  IMAD.IADD R162, R181, 0x1, R164 ;  /* 0x00000001b5a27824 */ /* 0x000fe200078e02a4 */
[----:B------:R-:W-:Y:S02]  /*2b10*/  IADD3 R134, P3, R6, R136, RZ ;  /* 0x0000008806867210 */ /* 0x000fe40007f7e0ff */
[----:B------:R-:W-:-:S02]  /*2b20*/  IADD3.X R103, RZ, R100, RZ, P0, !PT ;  /* 0x00000064ff677210 */ /* 0x000fc400007fe4ff */
[----:B------:R-:W-:Y:S02]  /*2b30*/  SHF.L.U64.HI R108, R244, 0x5, R245 ;  /* 0x00000005f46c7819 */ /* 0x000fe400000102f5 */
[----:B------:R-:W-:Y:S02]  /*2b40*/  IADD3 R105, P1, R102, R101, RZ ;  /* 0x0000006566697210 */ /* 0x000fe40007f3e0ff */
[----:B------:R-:W-:Y:S02]  /*2b50*/  IADD3 R110, P0, R109, R102, RZ ;  /* 0x000000666d6e7210 */ /* 0x000fe40007f1e0ff */
[----:B------:R-:W-:Y:S01]  /*2b60*/  IADD3 R136, P2, R4, R136, RZ ;  /* 0x0000008804887210 */ /* 0x000fe20007f5e0ff */
[----:B------:R-:W-:Y:S02]  /*2b70*/  IMAD.IADD R160, R181, 0x1, R162 ;  /* 0x00000001b5a07824 */ /* 0x000fe400078e02a2 */
[----:B------:R-:W-:Y:S01]  /*2b80*/  IMAD.X R135, R7, 0x1, R137, P3 ;  /* 0x0000000107877824 */ /* 0x000fe200018e0689 */
[----:B------:R-:W-:Y:S01]  /*2b90*/  IADD3.X R137, R5, R137, RZ, P2, !PT ;  /* 0x0000008905897210 */ /* 0x000fe200017fe4ff */
[----:B------:R-:W-:-:S02]  /*2ba0*/  IMAD R3, R67, 0xe0, RZ ;  /* 0x000000e043037824 */ /* 0x000fc400078e02ff */
[----:B------:R-:W-:Y:S01]  /*2bb0*/  IMAD.X R104, R103, 0x1, R100, P1 ;  /* 0x0000000167687824 */ /* 0x000fe200008e0664 */
[----:B------:R-:W-:Y:S01]  /*2bc0*/  IADD3 R112, P1, R109, R105, RZ ;  /* 0x000000696d707210 */ /* 0x000fe20007f3e0ff */
[----:B------:R-:W-:Y:S01]  /*2bd0*/  IMAD.X R111, R108, 0x1, R103, P0 ;  /* 0x000000016c6f7824 */ /* 0x000fe200000e0667 */
[----:B------:R-:W-:Y:S01]  /*2be0*/  IADD3 R114, P0, R110, R109, RZ ;  /* 0x0000006d6e727210 */ /* 0x000fe20007f1e0ff */
[----:B------:R-:W-:Y:S01]  /*2bf0*/  IMAD R5, R67, 0xa0, RZ ;  /* 0x000000a043057824 */ /* 0x000fe200078e02ff */
[----:B------:R-:W-:Y:S01]  /*2c00*/  IADD3 R159, R181, R160, RZ ;  /* 0x000000a0b59f7210 */ /* 0x000fe20007ffe0ff */
[C---:B------:R-:W-:Y:S01]  /*2c10*/  IMAD.SHL.U32 R121, R214.reuse, 0x10, RZ ;  /* 0x00000010d6797824 */ /* 0x040fe200078e00ff */
[----:B------:R-:W-:Y:S01]  /*2c20*/  IADD3 R82, R201, R3, RZ ;  /* 0x00000003c9527210 */ /* 0x000fe20007ffe0ff */
[----:B------:R-:W-:Y:S01]  /*2c30*/  IMAD.IADD R84, R205, 0x1, R5 ;  /* 0x00000001cd547824 */ /* 0x000fe200078e0205 */
[C---:B------:R-:W-:Y:S01]  /*2c40*/  SHF.L.U32 R167, R161.reuse, 0x6, RZ ;  /* 0x00000006a1a77819 */ /* 0x040fe200000006ff */
[----:B------:R-:W-:Y:S01]  /*2c50*/  IMAD.SHL.U32 R126, R214, 0x40, RZ ;  /* 0x00000040d67e7824 */ /* 0x000fe200078e00ff */
[----:B------:R-:W-:Y:S01]  /*2c60*/  IADD3.X R113, R108, R104, RZ, P1, !PT ;  /* 0x000000686c717210 */ /* 0x000fe20000ffe4ff */
[----:B------:R-:W-:Y:S01]  /*2c70*/  IMAD.SHL.U32 R171, R161, 0x20, RZ ;  /* 0x00000020a1ab7824 */ /* 0x000fe200078e00ff */
[----:B------:R-:W-:Y:S01]  /*2c80*/  IADD3.X R115, R111, R108, RZ, P0, !PT ;  /* 0x0000006c6f737210 */ /* 0x000fe200007fe4ff */
[C---:B------:R-:W-:Y:S01]  /*2c90*/  IMAD R169, R161.reuse, 0x30, RZ ;  /* 0x00000030a1a97824 */ /* 0x040fe200078e02ff */
[C-C-:B------:R-:W-:Y:S01]  /*2ca0*/  SHF.L.U64.HI R120, R214.reuse, 0x4, R215.reuse ;  /* 0x00000004d6787819 */ /* 0x140fe200000102d7 */
[C---:B------:R-:W-:Y:S01]  /*2cb0*/  IMAD R165, R161.reuse, 0x50, RZ ;  /* 0x00000050a1a57824 */ /* 0x040fe200078e02ff */
[C---:B------:R-:W-:Y:S01]  /*2cc0*/  SHF.L.U64.HI R122, R214.reuse, 0x5, R215 ;  /* 0x00000005d67a7819 */ /* 0x040fe200000102d7 */
[----:B------:R-:W-:Y:S01]  /*2cd0*/  IMAD R163, R161, 0x60, RZ ;  /* 0x00000060a1a37824 */ /* 0x000fe200078e02ff */
[----:B------:R-:W-:Y:S01]  /*2ce0*/  SHF.L.U32 R123, R214, 0x5, RZ ;  /* 0x00000005d67b7819 */ /* 0x000fe200000006ff */
[----:B------:R-:W-:Y:S01]  /*2cf0*/  IMAD.WIDE.U32 R212, R64, 0x30, R242 ;  /* 0x0000003040d47825 */ /* 0x000fe200078e00f2 */
[----:B------:R-:W-:-:S02]  /*2d00*/  SHF.L.U64.HI R125, R214, 0x6, R215 ;  /* 0x00000006d67d7819 */ /* 0x000fc400000102d7 */
[-C--:B------:R-:W-:Y:S01]  /*2d10*/  IADD3 R117, P1, R112, R109.reuse, RZ ;  /* 0x0000006d70757210 */ /* 0x080fe20007f3e0ff */
[C---:B------:R-:W-:Y:S01]  /*2d20*/  IMAD R5, R215.reuse, 0x60, RZ ;  /* 0x00000060d7057824 */ /* 0x040fe200078e02ff */
[----:B------:R-:W-:Y:S01]  /*2d30*/  IADD3 R119, P0, R114, R109, RZ ;  /* 0x0000006d72777210 */ /* 0x000fe20007f1e0ff */
[----:B------:R-:W-:Y:S01]  /*2d40*/  IMAD R127, R215, 0xa0, RZ ;  /* 0x000000a0d77f7824 */ /* 0x000fe200078e02ff */
[----:B------:R-:W-:Y:S01]  /*2d50*/  IADD3 R158, R181, R159, RZ ;  /* 0x0000009fb59e7210 */ /* 0x000fe20007ffe0ff */
[C---:B------:R-:W-:Y:S02]  /*2d60*/  IMAD R3, R215.reuse, 0xc0, RZ ;  /* 0x000000c0d7037824 */ /* 0x040fe400078e02ff */
[----:B------:R-:W-:Y:S02]  /*2d70*/  IMAD R129, R215, 0xe0, RZ ;  /* 0x000000e0d7817824 */ /* 0x000fe400078e02ff */
[----:B------:R-:W-:-:S04]  /*2d80*/  IMAD.WIDE.U32 R220, R214, 0x60, RZ ;  /* 0x00000060d6dc7825 */ /* 0x000fc800078e00ff */
[----:B------:R-:W-:-:S04]  /*2d90*/  IMAD.WIDE.U32 R218, R214, 0xa0, RZ ;  /* 0x000000a0d6da7825 */ /* 0x000fc800078e00ff */
[----:B------:R-:W-:-:S04]  /*2da0*/  IMAD.WIDE.U32 R216, R214, 0xc0, RZ ;  /* 0x000000c0d6d87825 */ /* 0x000fc800078e00ff */
[----:B------:R-:W-:Y:S02]  /*2db0*/  IMAD R161, R161, 0x70, RZ ;  /* 0x00000070a1a17824 */ /* 0x000fe400078e02ff */
[----:B------:R-:W-:-:S04]  /*2dc0*/  IMAD.WIDE.U32 R208, R64, 0x30, R238 ;  /* 0x0000003040d07825 */ /* 0x000fc800078e00ee */
[----:B------:R-:W-:Y:S01]  /*2dd0*/  IMAD.WIDE.U32 R210, R64, 0x30, R240 ;  /* 0x0000003040d27825 */ /* 0x000fe200078e00f0 */
[----:B------:R-:W-:-:S03]  /*2de0*/  SHF.L.U64.HI R120, R121, 0x1, R120 ;  /* 0x0000000179787819 */ /* 0x000fc60000010278 */
[----:B------:R-:W-:Y:S01]  /*2df0*/  IMAD.WIDE.U32 R214, R214, 0xe0, RZ ;  /* 0x000000e0d6d67825 */ /* 0x000fe200078e00ff */
[----:B------:R-:W-:Y:S02]  /*2e00*/  SHF.L.U64.HI R122, R123, 0x1, R122 ;  /* 0x000000017b7a7819 */ /* 0x000fe4000001027a */
[----:B------:R-:W-:Y:S01]  /*2e10*/  SHF.L.U64.HI R125, R126, 0x1, R125 ;  /* 0x000000017e7d7819 */ /* 0x000fe2000001027d */
[----:B------:R-:W-:Y:S01]  /*2e20*/  IMAD.IADD R90, R91, 0x1, R209 ;  /* 0x000000015b5a7824 */ /* 0x000fe200078e02d1 */
[----:B------:R-:W-:Y:S01]  /*2e30*/  IADD3 R92, R213, R91, RZ ;  /* 0x0000005bd55c7210 */ /* 0x000fe20007ffe0ff */
[----:B------:R-:W-:Y:S01]  /*2e40*/  IMAD.MOV.U32 R13, RZ, RZ, R54 ;  /* 0x000000ffff0d7224 */ /* 0x000fe200078e0036 */
[C---:B------:R-:W-:Y:S01]  /*2e50*/  SHF.L.U64.HI R106, R244.reuse, 0x6, R245 ;  /* 0x00000006f46a7819 */ /* 0x040fe200000102f5 */
[----:B------:R-:W-:Y:S01]  /*2e60*/  IMAD.SHL.U32 R107, R244, 0x40, RZ ;  /* 0x00000040f46b7824 */ /* 0x000fe200078e00ff */
[----:B------:R-:W-:Y:S01]  /*2e70*/  SHF.L.U32 R126, R126, 0x1, RZ ;  /* 0x000000017e7e7819 */ /* 0x000fe200000006ff */
[----:B------:R-:W-:Y:S01]  /*2e80*/  IMAD.SHL.U32 R121, R121, 0x2, RZ ;  /* 0x0000000279797824 */ /* 0x000fe200078e00ff */
[----:B------:R-:W-:Y:S01]  /*2e90*/  IADD3 R128, R217, R3, RZ ;  /* 0x00000003d9807210 */ /* 0x000fe20007ffe0ff */
[----:B------:R-:W-:Y:S01]  /*2ea0*/  IMAD.SHL.U32 R123, R123, 0x2, RZ ;  /* 0x000000027b7b7824 */ /* 0x000fe200078e00ff */
[----:B------:R-:W-:Y:S01]  /*2eb0*/  SHF.R.S32.HI R157, RZ, 0x1f, R181 ;  /* 0x0000001fff9d7819 */ /* 0x000fe200000114b5 */
[----:B------:R-:W-:Y:S01]  /*2ec0*/  IMAD.IADD R124, R221, 0x1, R5 ;  /* 0x00000001dd7c7824 */ /* 0x000fe200078e0205 */
[----:B------:R-:W-:Y:S01]  /*2ed0*/  SHF.R.S32.HI R156, RZ, 0x1f, R171 ;  /* 0x0000001fff9c7819 */ /* 0x000fe200000114ab */
[----:B------:R-:W-:Y:S01]  /*2ee0*/  IMAD.IADD R127, R219, 0x1, R127 ;  /* 0x00000001db7f7824 */ /* 0x000fe200078e027f */
[----:B------:R-:W-:Y:S01]  /*2ef0*/  SHF.R.S32.HI R154, RZ, 0x1f, R169 ;  /* 0x0000001fff9a7819 */ /* 0x000fe200000114a9 */
[----:B------:R-:W-:Y:S01]  /*2f00*/  IMAD.IADD R129, R215, 0x1, R129 ;  /* 0x00000001d7817824 */ /* 0x000fe200078e0281 */
[----:B------:R-:W-:Y:S01]  /*2f10*/  SHF.R.S32.HI R152, RZ, 0x1f, R167 ;  /* 0x0000001fff987819 */ /* 0x000fe200000114a7 */
[--C-:B------:R-:W-:Y:S01]  /*2f20*/  IMAD.X R116, R113, 0x1, R108.reuse, P1 ;  /* 0x0000000171747824 */ /* 0x100fe200008e066c */
[----:B------:R-:W-:Y:S01]  /*2f30*/  SHF.R.S32.HI R150, RZ, 0x1f, R165 ;  /* 0x0000001fff967819 */ /* 0x000fe200000114a5 */
[----:B------:R-:W-:Y:S01]  /*2f40*/  IMAD.X R118, R115, 0x1, R108, P0 ;  /* 0x0000000173767824 */ /* 0x000fe200000e066c */
[----:B------:R-:W-:-:S02]  /*2f50*/  SHF.R.S32.HI R146, RZ, 0x1f, R163 ;  /* 0x0000001fff927819 */ /* 0x000fc400000114a3 */
[----:B------:R-:W-:Y:S02]  /*2f60*/  SHF.R.S32.HI R144, RZ, 0x1f, R161 ;  /* 0x0000001fff907819 */ /* 0x000fe400000114a1 */
[----:B------:R-:W-:Y:S02]  /*2f70*/  SHF.R.S32.HI R155, RZ, 0x1f, R168 ;  /* 0x0000001fff9b7819 */ /* 0x000fe400000114a8 */
[----:B------:R-:W-:Y:S02]  /*2f80*/  IADD3 R91, R91, R211, RZ ;  /* 0x000000d35b5b7210 */ /* 0x000fe40007ffe0ff */
[----:B------:R-:W-:Y:S02]  /*2f90*/  SHF.R.S32.HI R153, RZ, 0x1f, R166 ;  /* 0x0000001fff997819 */ /* 0x000fe400000114a6 */
[----:B------:R-:W-:Y:S02]  /*2fa0*/  SHF.R.S32.HI R151, RZ, 0x1f, R164 ;  /* 0x0000001fff977819 */ /* 0x000fe400000114a4 */
[----:B------:R-:W-:-:S02]  /*2fb0*/  SHF.R.S32.HI R147, RZ, 0x1f, R162 ;  /* 0x0000001fff937819 */ /* 0x000fc400000114a2 */
[----:B------:R-:W-:Y:S02]  /*2fc0*/  SHF.R.S32.HI R145, RZ, 0x1f, R160 ;  /* 0x0000001fff917819 */ /* 0x000fe400000114a0 */
[----:B------:R-:W-:Y:S02]  /*2fd0*/  SHF.R.S32.HI R143, RZ, 0x1f, R159 ;  /* 0x0000001fff8f7819 */ /* 0x000fe4000001149f */
[----:B------:R-:W-:Y:S02]  /*2fe0*/  SHF.R.S32.HI R142, RZ, 0x1f, R158 ;  /* 0x0000001fff8e7819 */ /* 0x000fe4000001149e */
.L_x_1799:
        /* <DEDUP_REMOVED lines=11> */
[----:B------:R-:W2:Y:S04]  /*30a0*/  @P1 LD.E.128 R20, [R130.64] ;  /* 0x0000000682141980 */ /* 0x000ea8000c101d00 */
[----:B--2---:R1:W-:Y:S04]  /*30b0*/  @P1 ST.E.128 [R140.64], R20 ;  /* 0x000000148c001985 */ /* 0x0043e8000c101d06 */
[----:B------:R-:W2:Y:S04]  /*30c0*/  @P0 LD.E.128 R4, [R130.64+0x80] ;  /* 0x0000800682040980 */ /* 0x000ea8000c101d00 */
[----:B--2---:R1:W-:Y:S02]  /*30d0*/  @P0 ST.E.128 [R140.64+0x80], R4 ;  /* 0x000080048c000985 */ /* 0x0043e4000c101d06 */
.L_x_1667:
[----:B------:R-:W-:Y:S05]  /*30e0*/  BSYNC B0 ;  /* 0x0000000000007941 */ /* 0x000fea0003800000 */
.L_x_1666:
        /* <DEDUP_REMOVED lines=15> */
.L_x_1669:
[----:B------:R-:W-:Y:S05]  /*31e0*/  BSYNC B0 ;  /* 0x0000000000007941 */ /* 0x000fea0003800000 */
.L_x_1668:
        /* <DEDUP_REMOVED lines=15> */
.L_x_1671:
[----:B------:R-:W-:Y:S05]  /*32e0*/  BSYNC B0 ;  /* 0x0000000000007941 */ /* 0x000fea0003800000 */
.L_x_1670:
        /* <DEDUP_REMOVED lines=15> */
.L_x_1673:
[----:B------:R-:W-:Y:S05]  /*33e0*/  BSYNC B0 ;  /* 0x0000000000007941 */ /* 0x000fea0003800000 */
.L_x_1672:
        /* <DEDUP_REMOVED lines=15> */
.L_x_1675:
[----:B------:R-:W-:Y:S05]  /*34e0*/  BSYNC B0 ;  /* 0x0000000000007941 */ /* 0x000fea0003800000 */
.L_x_1674:
        /* <DEDUP_REMOVED lines=15> */
.L_x_1677:
[----:B------:R-:W-:Y:S05]  /*35e0*/  BSYNC B0 ;  /* 0x0000000000007941 */ /* 0x000fea0003800000 */
.L_x_1676:
        /* <DEDUP_REMOVED lines=15> */
.L_x_1679:
[----:B------:R-:W-:Y:S05]  /*36e0*/  BSYNC B0 ;  /* 0x0000000000007941 */ /* 0x000fea0003800000 */
.L_x_1678:
        /* <DEDUP_REMOVED lines=15> */
.L_x_1681:
[----:B------:R-:W-:Y:S05]  /*37e0*/  BSYNC B0 ;  /* 0x0000000000007941 */ /* 0x000fea0003800000 */
.L_x_1680:
[----:B------:R-:W2:Y:S01]  /*37f0*/  LD.E R17, [R10.64+0xd0] ;  /* 0x0000d0060a117980 */ /* 0x000ea2000c101900 */
[----:B------:R-:W-:Y:S03]  /*3800*/  BSSY B3, `(.L_x_1682) ;  /* 0x0000a81000037945 */ /* 0x000fe60003800000 */
        /* <DEDUP_REMOVED lines=20> */
[----:B------:R-:W-:Y:S01]  /*3950*/  @!P0 MOV R8, R12 ;  /* 0x0000000c00088202 */ /* 0x000fe20000000f00 */
[----:B------:R-:W3:Y:S06]  /*3960*/  @!P0 LD.E.64 R30, [R56.64] ;  /* 0x00000006381e8980 */ /* 0x000eec000c101b00 */
[----:B------:R-:W4:Y:S01]  /*3970*/  @!P0 LD.E.64 R6, [R8.64] ;  /* 0x0000000608068980 */ /* 0x000f22000c101b00 */
[----:B---3--:R-:W-:Y:S01]  /*3980*/  @!P0 IMAD.U32 R26, R30, 0x10000, RZ ;  /* 0x000100001e1a8824 */ /* 0x008fe200078e00ff */
[C---:B--2---:R-:W-:Y:S02]  /*3990*/  @!P0 LOP3.LUT R25, R20.reuse, 0xffff0000, RZ, 0xc0, !PT ;  /* 0xffff000014198812 */ /* 0x044fe400078ec0ff */
[----:B------:R-:W-:Y:S02]  /*39a0*/  @!P0 SHF.L.U32 R29, R20, 0x10, RZ ;  /* 0x00000010141d8819 */ /* 0x000fe400000006ff */
[----:B------:R-:W-:Y:S01]  /*39b0*/  @!P0 LOP3.LUT R27, R21, 0xffff0000, RZ, 0xc0, !PT ;  /* 0xffff0000151b8812 */ /* 0x000fe200078ec0ff */
[C---:B----4-:R-:W-:Y:S01]  /*39c0*/  @!P0 IMAD.U32 R24, R6.reuse, 0x10000, RZ ;  /* 0x0001000006188824 */ /* 0x050fe200078e00ff */
[----:B------:R-:W-:Y:S01]  /*39d0*/  @!P0 LOP3.LUT R8, R23, 0xffff0000, RZ, 0xc0, !PT ;  /* 0xffff000017088812 */ /* 0x000fe200078ec0ff */
[----:B------:R-:W-:Y:S01]  /*39e0*/  @!P0 FMUL.FTZ R33, R25, R26 ;  /* 0x0000001a19218220 */ /* 0x000fe20000410000 */
[----:B------:R-:W-:Y:S01]  /*39f0*/  @!P0 SHF.L.U32 R32, R23, 0x10, RZ ;  /* 0x0000001017208819 */ /* 0x000fe200000006ff */
        /* <DEDUP_REMOVED lines=8> */
[----:B------:R-:W-:Y:S01]  /*3a80*/  @!P0 IMAD.U32 R30, R31, 0x10000, RZ ;  /* 0x000100001f1e8824 */ /* 0x000fe200078e00ff */
[----:B------:R-:W-:Y:S01]  /*3a90*/  @!P0 SHF.L.U32 R29, R21, 0x10, RZ ;  /* 0x00000010151d8819 */ /* 0x000fe200000006ff */
[----:B------:R-:W-:Y:S01]  /*3aa0*/  @!P0 IMAD.U32 R26, R22, 0x10000, RZ ;  /* 0x00010000161a8824 */ /* 0x000fe200078e00ff */
[----:B------:R-:W-:Y:S01]  /*3ab0*/  @!P0 LOP3.LUT R7, R7, 0xffff0000, RZ, 0xc0, !PT ;  /* 0xffff000007078812 */ /* 0x000fe200078ec0ff */
[----:B------:R-:W-:Y:S01]  /*3ac0*/  @!P0 FMUL.FTZ R3, R24, R5 ;  /* 0x0000000518038220 */ /* 0x000fe20000410000 */
[----:B------:R-:W-:Y:S01]  /*3ad0*/  @!P0 LOP3.LUT R31, R31, 0xffff0000, RZ, 0xc0, !PT ;  /* 0xffff00001f1f8812 */ /* 0x000fe200078ec0ff */
[----:B------:R-:W-:Y:S01]  /*3ae0*/  @!P0 FMUL.FTZ R35, R27, R28 ;  /* 0x0000001c1b238220 */ /* 0x000fe20000410000 */
[----:B------:R-:W-:Y:S01]  /*3af0*/  @!P0 F2FP.BF16.PACK_AB R33, R0, R33 ;  /* 0x000000210021823e */ /* 0x000fe200000010ff */
[----:B------:R-:W-:Y:S02]  /*3b00*/  @!P0 FMUL.FTZ R34, R24, R30 ;  /* 0x0000001e18228220 */ /* 0x000fe40000410000 */
[C---:B------:R-:W-:Y:S01]  /*3b10*/  @!P0 FMUL.FTZ R36, R8.reuse, R31 ;  /* 0x0000001f08248220 */ /* 0x040fe20000410000 */
[----:B------:R-:W-:Y:S01]  /*3b20*/  @!P0 MOV R20, R33 ;  /* 0x0000002100148202 */ /* 0x000fe20000000f00 */
        /* <DEDUP_REMOVED lines=14> */
.L_x_1688:
[----:B------:R-:W-:Y:S05]  /*3c10*/  BSYNC B0 ;  /* 0x0000000000007941 */ /* 0x000fea0003800000 */
.L_x_1687:
[----:B------:R-:W-:Y:S11]  /*3c20*/  ISETP.GE.AND P0, PT, R14, R183, PT ;  /* 0x000000b70e00720c */ /* 0x000ff60003f06270 */
[----:B------:R-:W-:Y:S02]  /*3c30*/  @!UPT UIADD3 URZ, URZ, URZ, URZ ;  /* 0x0000003f3f3ff290 */ /* 0x000fe4000fffe03f */
[----:B------:R-:W-:-:S05]  /*3c40*/  @P0 BRA `(.L_x_1686) ;  /* 0x000002f000000947 */ /* 0x000fca0003800000 */
[----:B------:R-:W-:Y:S01]  /*3c50*/  ISETP.GE.AND P0, PT, R14, R17, PT ;  /* 0x000000110e00720c */ /* 0x000fe20003f06270 */
[----:B-1----:R-:W2:Y:S11]  /*3c60*/  LD.E.128 R20, [R132.64+0x80] ;  /* 0x0000800684147980 */ /* 0x002eb6000c101d00 */
[----:B------:R-:W-:Y:S01]  /*3c70*/  @!UPT UIADD3 URZ, URZ, URZ, URZ ;  /* 0x0000003f3f3ff290 */ /* 0x000fe2000fffe03f */
[----:B------:R-:W-:Y:S01]  /*3c80*/  @!P0 MOV R8, R12 ;  /* 0x0000000c00088202 */ /* 0x000fe20000000f00 */
[----:B------:R-:W3:Y:S06]  /*3c90*/  @!P0 LD.E.64 R30, [R56.64+0x40] ;  /* 0x00004006381e8980 */ /* 0x000eec000c101b00 */
[----:B------:R-:W4:Y:S01]  /*3ca0*/  @!P0 LD.E.64 R6, [R8.64+0x40] ;  /* 0x0000400608068980 */ /* 0x000f22000c101b00 */
        /* <DEDUP_REMOVED lines=41> */
.L_x_1686:
[----:B------:R-:W-:Y:S05]  /*3f40*/  BSYNC B1 ;  /* 0x0000000000017941 */ /* 0x000fea0003800000 */
.L_x_1685:
        /* <DEDUP_REMOVED lines=63> */
.L_x_1692:
[----:B------:R-:W-:Y:S05]  /*4340*/  BSYNC B0 ;  /* 0x0000000000007941 */ /* 0x000fea0003800000 */
.L_x_1691:
        /* <DEDUP_REMOVED lines=52> */
.L_x_1690:
[----:B------:R-:W-:Y:S05]  /*4690*/  BSYNC B1 ;  /* 0x0000000000017941 */ /* 0x000fea0003800000 */
.L_x_1689:
        /* <DEDUP_REMOVED lines=63> */
.L_x_1696:
[----:B------:R-:W-:Y:S05]  /*4a90*/  BSYNC B0 ;  /* 0x0000000000007941 */ /* 0x000fea0003800000 */
.L_x_1695:
        /* <DEDUP_REMOVED lines=52> */
.L_x_1694:
[----:B------:R-:W-:Y:S05]  /*4de0*/  BSYNC B1 ;  /* 0x0000000000017941 */ /* 0x000fea0003800000 */
.L_x_1693:
        /* <DEDUP_REMOVED lines=65> */
.L_x_1700:
[----:B------:R-:W-:Y:S05]  /*5200*/  BSYNC B0 ;  /* 0x0000000000007941 */ /* 0x000fea0003800000 */
.L_x_1699:
        /* <DEDUP_REMOVED lines=52> */
.L_x_1698:
[----:B------:R-:W-:Y:S05]  /*5550*/  BSYNC B1 ;  /* 0x0000000000017941 */ /* 0x000fea0003800000 */
.L_x_1697:
        /* <DEDUP_REMOVED lines=63> */
.L_x_1704:
[----:B------:R-:W-:Y:S05]  /*5950*/  BSYNC B0 ;  /* 0x0000000000007941 */ /* 0x000fea0003800000 */
.L_x_1703:
        /* <DEDUP_REMOVED lines=52> */
.L_x_1702:
[----:B------:R-:W-:Y:S05]  /*5ca0*/  BSYNC B1 ;  /* 0x0000000000017941 */ /* 0x000fea0003800000 */
.L_x_1701:
        /* <DEDUP_REMOVED lines=65> */
.L_x_1708:
[----:B------:R-:W-:Y:S05]  /*60c0*/  BSYNC B0 ;  /* 0x0000000000007941 */ /* 0x000fea0003800000 */
.L_x_1707:
        /* <DEDUP_REMOVED lines=52> */
.L_x_1706:
[----:B------:R-:W-:Y:S05]  /*6410*/  BSYNC B1 ;  /* 0x0000000000017941 */ /* 0x000fea0003800000 */
.L_x_1705:
        /* <DEDUP_REMOVED lines=65> */
.L_x_1712:
[----:B------:R-:W-:Y:S05]  /*6830*/  BSYNC B0 ;  /* 0x0000000000007941 */ /* 0x000fea0003800000 */
.L_x_1711:
        /* <DEDUP_REMOVED lines=52> */
.L_x_1710:
[----:B------:R-:W-:Y:S05]  /*6b80*/  BSYNC B1 ;  /* 0x0000000000017941 */ /* 0x000fea0003800000 */
.L_x_1709:
        /* <DEDUP_REMOVED lines=65> */
.L_x_1716:
[----:B------:R-:W-:Y:S05]  /*6fa0*/  BSYNC B0 ;  /* 0x0000000000007941 */ /* 0x000fea0003800000 */
.L_x_1715:
        /* <DEDUP_REMOVED lines=52> */
.L_x_1714:
[----:B------:R-:W-:Y:S05]  /*72f0*/  BSYNC B1 ;  /* 0x0000000000017941 */ /* 0x000fea0003800000 */
.L_x_1713:
[----:B------:R-:W2:Y:S01]  /*7300*/  LD.E R3, [R10.64+0xd0] ;  /* 0x0000d0060a037980 */ /* 0x000ea2000c101900 */
[----:B------:R-:W-:Y:S02]  /*7310*/  IMAD.MOV.U32 R8, RZ, RZ, R12 ;  /* 0x000000ffff087224 */ /* 0x000fe400078e000c */
[----:B--2---:R-:W-:Y:S05]  /*7320*/  IMAD.U32 R3, R3, -0x40, RZ ;  /* 0xffffffc003037824 */ /* 0x004fea00078e00ff */
[C---:B------:R-:W-:Y:S02]  /*7330*/  LEA R12, P1, R3.reuse, R8, 0x1 ;  /* 0x00000008030c7211 */ /* 0x040fe400078208ff */
[C---:B------:R-:W-:Y:S02]  /*7340*/  LEA R56, P0, R3.reuse, R56, 0x1 ;  /* 0x0000003803387211 */ /* 0x040fe400078008ff */
[C---:B------:R-:W-:Y:S02]  /*7350*/  LEA.HI.X.SX32 R9, R3.reuse, R9, 0x1, P1 ;  /* 0x0000000903097211 */ /* 0x040fe400008f0eff */
[----:B------:R-:W-:Y:S01]  /*7360*/  LEA.HI.X.SX32 R57, R3, R57, 0x1, P0 ;  /* 0x0000003903397211 */ /* 0x000fe200000f0eff */
[----:B------:R-:W-:-:S05]  /*7370*/  BRA `(.L_x_1717) ;  /* 0x00006c9000007947 */ /* 0x000fca0003800000 */
.L_x_1684:
        /* <DEDUP_REMOVED lines=28> */
[C---:B------:R-:W-:Y:S03]  /*7540*/  LEA R20, P0, R59.reuse, R132, 0x1 ;  /* 0x000000843b147211 */ /* 0x040fe600078008ff */
[----:B------:R-:W2:Y:S01]  /*7550*/  LD.E.128 R4, [R32.64] ;  /* 0x0000000620047980 */ /* 0x000ea2000c101d00 */
[----:B------:R-:W-:Y:S01]  /*7560*/  LEA.HI.X.SX32 R21, R59, R133, 0x1, P0 ;  /* 0x000000853b157211 */ /* 0x000fe200000f0eff */
[----:B------:R-:W-:Y:S01]  /*7570*/  IMAD.MOV.U32 R59, RZ, RZ, RZ ;  /* 0x000000ffff3b7224 */ /* 0x000fe200078e00ff */
[----:B------:R-:W-:Y:S04]  /*7580*/  @P1 IADD3 R59, -R251, RZ, RZ ;  /* 0x000000fffb3b1210 */ /* 0x000fe80007ffe1ff */
[C---:B------:R-:W-:Y:S01]  /*7590*/  LEA R40, P0, R59.reuse, R136, 0x1 ;  /* 0x000000883b287211 */ /* 0x040fe200078008ff */
[----:B------:R-:W3:Y:S03]  /*75a0*/  LD.E.128 R20, [R20.64] ;  /* 0x0000000614147980 */ /* 0x000ee6000c101d00 */
[----:B------:R-:W-:Y:S05]  /*75b0*/  LEA.HI.X.SX32 R41, R59, R137, 0x1, P0 ;  /* 0x000000893b297211 */ /* 0x000fea00000f0eff */
        /* <DEDUP_REMOVED lines=53> */
.L_x_1723:
[----:B------:R-:W-:Y:S05]  /*7910*/  BSYNC B0 ;  /* 0x0000000000007941 */ /* 0x000fea0003800000 */
.L_x_1722:
[----:B-----5:R2:W-:Y:S02]  /*7920*/  ST.E.128 [R138.64], R48 ;  /* 0x000000308a007985 */ /* 0x0205e4000c101d06 */
.L_x_1721:
[----:B------:R-:W-:Y:S05]  /*7930*/  BSYNC B1 ;  /* 0x0000000000017941 */ /* 0x000fea0003800000 */
.L_x_1720:
        /* <DEDUP_REMOVED lines=26> */
[----:B------:R-:W3:Y:S01]  /*7ae0*/  LD.E.128 R4, [R32.64+0x80] ;  /* 0x0000800620047980 */ /* 0x000ee2000c101d00 */
[----:B------:R-:W-:Y:S01]  /*7af0*/  LEA.HI.X.SX32 R21, R251, R133, 0x1, P0 ;  /* 0x00000085fb157211 */ /* 0x000fe200000f0eff */
[----:B------:R-:W-:Y:S01]  /*7b00*/  IMAD.MOV.U32 R251, RZ, RZ, RZ ;  /* 0x000000fffffb7224 */ /* 0x000fe200078e00ff */
[----:B------:R-:W-:Y:S04]  /*7b10*/  @P1 IADD3 R251, -R59, RZ, RZ ;  /* 0x000000ff3bfb1210 */ /* 0x000fe80007ffe1ff */
[C---:B------:R-:W-:Y:S01]  /*7b20*/  LEA R40, P0, R251.reuse, R136, 0x1 ;  /* 0x00000088fb287211 */ /* 0x040fe200078008ff */
[----:B------:R-:W4:Y:S03]  /*7b30*/  LD.E.128 R20, [R20.64+0x80] ;  /* 0x0000800614147980 */ /* 0x000f26000c101d00 */
[----:B------:R-:W-:Y:S05]  /*7b40*/  LEA.HI.X.SX32 R41, R251, R137, 0x1, P0 ;  /* 0x00000089fb297211 */ /* 0x000fea00000f0eff */
        /* <DEDUP_REMOVED lines=53> */
.L_x_1725:
[----:B------:R-:W-:Y:S05]  /*7ea0*/  BSYNC B0 ;  /* 0x0000000000007941 */ /* 0x000fea0003800000 */
.L_x_1724:
[----:B-----5:R3:W-:Y:S02]  /*7eb0*/  ST.E.128 [R138.64+0x80], R48 ;  /* 0x000080308a007985 */ /* 0x0207e4000c101d06 */
.L_x_1719:
[----:B------:R-:W-:Y:S05]  /*7ec0*/  BSYNC B2 ;  /* 0x0000000000027941 */ /* 0x000fea0003800000 */
.L_x_1718:
        /* <DEDUP_REMOVED lines=34> */
[----:B------:R-:W-:Y:S02]  /*80f0*/  LEA.HI.X.SX32 R52, R52, R157, 0x1, P2 ;  /* 0x0000009d34347211 */ /* 0x000fe400010f0eff */
[----:B------:R-:W3:Y:S02]  /*8100*/  LD.E.128 R20, [R20.64] ;  /* 0x0000000614147980 */ /* 0x000ee4000c101d00 */
[----:B------:R-:W-:Y:S01]  /*8110*/  LEA.HI.X R25, R182, R135, R52, 0x1, P0 ;  /* 0x00000087b6197211 */ /* 0x000fe200000f0c34 */
[----:B------:R-:W-:Y:S01]  /*8120*/  IMAD.MOV.U32 R52, RZ, RZ, RZ ;  /* 0x000000ffff347224 */ /* 0x000fe200078e00ff */
[----:B------:R-:W-:Y:S04]  /*8130*/  @P1 IADD3 R52, -R251, RZ, RZ ;  /* 0x000000fffb341210 */ /* 0x000fe80007ffe1ff */
[----:B------:R-:W-:Y:S01]  /*8140*/  IADD3 R251, P0, R181, R52, RZ ;  /* 0x00000034b5fb7210 */ /* 0x000fe20007f1e0ff */
[----:B--2---:R4:W2:Y:S03]  /*8150*/  LD.E.128 R4, [R24.64] ;  /* 0x0000000618047980 */ /* 0x0048a6000c101d00 */
[----:B------:R-:W-:Y:S02]  /*8160*/  LEA.HI.X.SX32 R52, R52, R157, 0x1, P0 ;  /* 0x0000009d34347211 */ /* 0x000fe400000f0eff */
[C---:B------:R-:W-:Y:S04]  /*8170*/  LEA R58, P0, R251.reuse, R136, 0x1 ;  /* 0x00000088fb3a7211 */ /* 0x040fe800078008ff */
[----:B------:R-:W-:Y:S05]  /*8180*/  LEA.HI.X R59, R251, R137, R52, 0x1, P0 ;  /* 0x00000089fb3b7211 */ /* 0x000fea00000f0c34 */
[----:B------:R-:W2:Y:S01]  /*8190*/  LD.E.128 R60, [R58.64] ;  /* 0x000000063a3c7980 */ /* 0x000ea2000c101d00 */
[C---:B---3--:R-:W-:Y:S01]  /*81a0*/  IMAD.U32 R31, R20.reuse, 0x10000, RZ ;  /* 0x00010000141f7824 */ /* 0x048fe200078e00ff */
[----:B------:R-:W-:Y:S01]  /*81b0*/  LOP3.LUT R29, R20, 0xffff0000, RZ, 0xc0, !PT ;  /* 0xffff0000141d7812 */ /* 0x000fe200078ec0ff */
[C---:B----4-:R-:W-:Y:S01]  /*81c0*/  IMAD.U32 R25, R22.reuse, 0x10000, RZ ;  /* 0x0001000016197824 */ /* 0x050fe200078e00ff */
[----:B------:R-:W-:Y:S01]  /*81d0*/  SHF.L.U32 R26, R21, 0x10, RZ ;  /* 0x00000010151a7819 */ /* 0x000fe200000006ff */
[----:B------:R-:W-:Y:S01]  /*81e0*/  IMAD.U32 R20, R23, 0x10000, RZ ;  /* 0x0001000017147824 */ /* 0x000fe200078e00ff */
[----:B------:R-:W-:Y:S02]  /*81f0*/  LOP3.LUT R28, R21, 0xffff0000, RZ, 0xc0, !PT ;  /* 0xffff0000151c7812 */ /* 0x000fe400078ec0ff */
[----:B------:R-:W-:Y:S01]  /*8200*/  LOP3.LUT R24, R22, 0xffff0000, RZ, 0xc0, !PT ;  /* 0xffff000016187812 */ /* 0x000fe200078ec0ff */
[----:B--2---:R-:W-:Y:S01]  /*8210*/  IMAD.U32 R35, R5, 0x10000, RZ ;  /* 0x0001000005237824 */ /* 0x004fe200078e00ff */
        /* <DEDUP_REMOVED lines=13> */
[C---:B------:R-:W-:Y:S01]  /*82f0*/  IMAD.U32 R36, R60.reuse, 0x10000, RZ ;  /* 0x000100003c247824 */ /* 0x040fe200078e00ff */
        /* <DEDUP_REMOVED lines=30> */
.L_x_1731:
[----:B------:R-:W-:Y:S05]  /*84e0*/  BSYNC B0 ;  /* 0x0000000000007941 */ /* 0x000fea0003800000 */
.L_x_1730:
[C---:B------:R-:W-:Y:S04]  /*84f0*/  LEA R2, P0, R225.reuse, R138, 0x1 ;  /* 0x0000008ae1027211 */ /* 0x040fe800078008ff */
[----:B------:R-:W-:Y:S05]  /*8500*/  LEA.HI.X R3, R225, R139, R226, 0x1, P0 ;  /* 0x0000008be1037211 */ /* 0x000fea00000f0ce2 */
[----:B-----5:R3:W-:Y:S04]  /*8510*/  ST.E.128 [R2.64], R48 ;  /* 0x0000003002007985 */ /* 0x0207e8000c101d06 */
.L_x_1729:
[----:B------:R-:W-:Y:S05]  /*8520*/  BSYNC B1 ;  /* 0x0000000000017941 */ /* 0x000fea0003800000 */
.L_x_1728:
        /* <DEDUP_REMOVED lines=22> */
[C---:B------:R-:W-:Y:S01]  /*8690*/  @P1 IADD3 R222, -R251.reuse, RZ, RZ ;  /* 0x000000fffbde1210 */ /* 0x040fe20007ffe1ff */
[----:B------:R-:W-:Y:S03]  /*86a0*/  @P1 IMAD.MOV R52, RZ, RZ, -R251 ;  /* 0x000000ffff341224 */ /* 0x000fe600078e0afb */
[----:B------:R-:W-:Y:S02]  /*86b0*/  LEA R20, P0, R222, R58, 0x1 ;  /* 0x0000003ade147211 */ /* 0x000fe400078008ff */
        /* <DEDUP_REMOVED lines=66> */
.L_x_1733:
[----:B------:R-:W-:Y:S05]  /*8ae0*/  BSYNC B0 ;  /* 0x0000000000007941 */ /* 0x000fea0003800000 */
.L_x_1732:
[C---:B------:R-:W-:Y:S04]  /*8af0*/  LEA R2, P0, R96.reuse, R138, 0x1 ;  /* 0x0000008a60027211 */ /* 0x040fe800078008ff */
[----:B------:R-:W-:Y:S05]  /*8b00*/  LEA.HI.X R3, R96, R139, R95, 0x1, P0 ;  /* 0x0000008b60037211 */ /* 0x000fea00000f0c5f */
[----:B-----5:R3:W-:Y:S04]  /*8b10*/  ST.E.128 [R2.64], R48 ;  /* 0x0000003002007985 */ /* 0x0207e8000c101d06 */
.L_x_1727:
[----:B------:R-:W-:Y:S05]  /*8b20*/  BSYNC B2 ;  /* 0x0000000000027941 */ /* 0x000fea0003800000 */
.L_x_1726:
        /* <DEDUP_REMOVED lines=97> */
.L_x_1739:
[----:B------:R-:W-:Y:S05]  /*9140*/  BSYNC B0 ;  /* 0x0000000000007941 */ /* 0x000fea0003800000 */
.L_x_1738:
[C---:B------:R-:W-:Y:S04]  /*9150*/  LEA R2, P0, R97.reuse, R138, 0x1 ;  /* 0x0000008a61027211 */ /* 0x040fe800078008ff */
[----:B------:R-:W-:Y:S05]  /*9160*/  LEA.HI.X R3, R97, R139, R98, 0x1, P0 ;  /* 0x0000008b61037211 */ /* 0x000fea00000f0c62 */
[----:B-----5:R3:W-:Y:S04]  /*9170*/  ST.E.128 [R2.64], R48 ;  /* 0x0000003002007985 */ /* 0x0207e8000c101d06 */
.L_x_1737:
[----:B------:R-:W-:Y:S05]  /*9180*/  BSYNC B1 ;  /* 0x0000000000017941 */ /* 0x000fea0003800000 */
.L_x_1736:
        /* <DEDUP_REMOVED lines=91> */
.L_x_1741:
[----:B------:R-:W-:Y:S05]  /*9740*/  BSYNC B0 ;  /* 0x0000000000007941 */ /* 0x000fea0003800000 */
.L_x_1740:
[C---:B------:R-:W-:Y:S04]  /*9750*/  LEA R2, P0, R242.reuse, R138, 0x1 ;  /* 0x0000008af2027211 */ /* 0x040fe800078008ff */
[----:B------:R-:W-:Y:S05]  /*9760*/  LEA.HI.X R3, R242, R139, R243, 0x1, P0 ;  /* 0x0000008bf2037211 */ /* 0x000fea00000f0cf3 */
[----:B-----5:R3:W-:Y:S04]  /*9770*/  ST.E.128 [R2.64], R48 ;  /* 0x0000003002007985 */ /* 0x0207e8000c101d06 */
.L_x_1735:
[----:B------:R-:W-:Y:S05]  /*9780*/  BSYNC B2 ;  /* 0x0000000000027941 */ /* 0x000fea0003800000 */
.L_x_1734:
        /* <DEDUP_REMOVED lines=98> */
.L_x_1747:
[----:B------:R-:W-:Y:S05]  /*9db0*/  BSYNC B0 ;  /* 0x0000000000007941 */ /* 0x000fea0003800000 */
.L_x_1746:
[----:B------:R-:W-:Y:S02]  /*9dc0*/  IMAD R0, R65, 0x60, RZ ;  /* 0x0000006041007824 */ /* 0x000fe400078e02ff */
[----:B------:R-:W-:Y:S05]  /*9dd0*/  IMAD.WIDE.U32 R2, R64, 0x60, R138 ;  /* 0x0000006040027825 */ /* 0x000fea00078e008a */
[----:B------:R-:W-:Y:S05]  /*9de0*/  IADD3 R3, R3, R0, RZ ;  /* 0x0000000003037210 */ /* 0x000fea0007ffe0ff */
[----:B-----5:R3:W-:Y:S02]  /*9df0*/  ST.E.128 [R2.64], R48 ;  /* 0x0000003002007985 */ /* 0x0207e4000c101d06 */
.L_x_1745:
[----:B------:R-:W-:Y:S05]  /*9e00*/  BSYNC B1 ;  /* 0x0000000000017941 */ /* 0x000fea0003800000 */
.L_x_1744:
        /* <DEDUP_REMOVED lines=91> */
.L_x_1749:
[----:B------:R-:W-:Y:S05]  /*a3c0*/  BSYNC B0 ;  /* 0x0000000000007941 */ /* 0x000fea0003800000 */
.L_x_1748:
[C---:B------:R-:W-:Y:S04]  /*a3d0*/  LEA R2, P0, R240.reuse, R138, 0x1 ;  /* 0x0000008af0027211 */ /* 0x040fe800078008ff */
[----:B------:R-:W-:Y:S05]  /*a3e0*/  LEA.HI.X R3, R240, R139, R241, 0x1, P0 ;  /* 0x0000008bf0037211 */ /* 0x000fea00000f0cf1 */
[----:B-----5:R3:W-:Y:S04]  /*a3f0*/  ST.E.128 [R2.64], R48 ;  /* 0x0000003002007985 */ /* 0x0207e8000c101d06 */
.L_x_1743:
[----:B------:R-:W-:Y:S05]  /*a400*/  BSYNC B2 ;  /* 0x0000000000027941 */ /* 0x000fea0003800000 */
.L_x_1742:
        /* <DEDUP_REMOVED lines=97> */
.L_x_1755:
[----:B------:R-:W-:Y:S05]  /*aa20*/  BSYNC B0 ;  /* 0x0000000000007941 */ /* 0x000fea0003800000 */
.L_x_1754:
[C---:B------:R-:W-:Y:S04]  /*aa30*/  LEA R2, P0, R93.reuse, R138, 0x1 ;  /* 0x0000008a5d027211 */ /* 0x040fe800078008ff */
[----:B------:R-:W-:Y:S05]  /*aa40*/  LEA.HI.X R3, R93, R139, R94, 0x1, P0 ;  /* 0x0000008b5d037211 */ /* 0x000fea00000f0c5e */
[----:B-----5:R3:W-:Y:S04]  /*aa50*/  ST.E.128 [R2.64], R48 ;  /* 0x0000003002007985 */ /* 0x0207e8000c101d06 */
.L_x_1753:
[----:B------:R-:W-:Y:S05]  /*aa60*/  BSYNC B1 ;  /* 0x0000000000017941 */ /* 0x000fea0003800000 */
.L_x_1752:
        /* <DEDUP_REMOVED lines=91> */
.L_x_1757:
[----:B------:R-:W-:Y:S05]  /*b020*/  BSYNC B0 ;  /* 0x0000000000007941 */ /* 0x000fea0003800000 */
.L_x_1756:
[C---:B------:R-:W-:Y:S04]  /*b030*/  LEA R2, P0, R238.reuse, R138, 0x1 ;  /* 0x0000008aee027211 */ /* 0x040fe800078008ff */
[----:B------:R-:W-:Y:S05]  /*b040*/  LEA.HI.X R3, R238, R139, R239, 0x1, P0 ;  /* 0x0000008bee037211 */ /* 0x000fea00000f0cef */
[----:B-----5:R3:W-:Y:S04]  /*b050*/  ST.E.128 [R2.64], R48 ;  /* 0x0000003002007985 */ /* 0x0207e8000c101d06 */
.L_x_1751:
[----:B------:R-:W-:Y:S05]  /*b060*/  BSYNC B2 ;  /* 0x0000000000027941 */ /* 0x000fea0003800000 */
.L_x_1750:
        /* <DEDUP_REMOVED lines=98> */
.L_x_1763:
[----:B------:R-:W-:Y:S05]  /*b690*/  BSYNC B0 ;  /* 0x0000000000007941 */ /* 0x000fea0003800000 */
.L_x_1762:
[----:B------:R-:W-:Y:S02]  /*b6a0*/  IMAD R0, R65, 0xa0, RZ ;  /* 0x000000a041007824 */ /* 0x000fe400078e02ff */
[----:B------:R-:W-:Y:S05]  /*b6b0*/  IMAD.WIDE.U32 R2, R64, 0xa0, R138 ;  /* 0x000000a040027825 */ /* 0x000fea00078e008a */
[----:B------:R-:W-:Y:S05]  /*b6c0*/  IADD3 R3, R3, R0, RZ ;  /* 0x0000000003037210 */ /* 0x000fea0007ffe0ff */
[----:B-----5:R3:W-:Y:S02]  /*b6d0*/  ST.E.128 [R2.64], R48 ;  /* 0x0000003002007985 */ /* 0x0207e4000c101d06 */
.L_x_1761:
[----:B------:R-:W-:Y:S05]  /*b6e0*/  BSYNC B1 ;  /* 0x0000000000017941 */ /* 0x000fea0003800000 */
.L_x_1760:
        /* <DEDUP_REMOVED lines=91> */
.L_x_1765:
[----:B------:R-:W-:Y:S05]  /*bca0*/  BSYNC B0 ;  /* 0x0000000000007941 */ /* 0x000fea0003800000 */
.L_x_1764:
[C---:B------:R-:W-:Y:S04]  /*bcb0*/  LEA R2, P0, R212.reuse, R138, 0x1 ;  /* 0x0000008ad4027211 */ /* 0x040fe800078008ff */
[----:B------:R-:W-:Y:S05]  /*bcc0*/  LEA.HI.X R3, R212, R139, R92, 0x1, P0 ;  /* 0x0000008bd4037211 */ /* 0x000fea00000f0c5c */
[----:B-----5:R3:W-:Y:S04]  /*bcd0*/  ST.E.128 [R2.64], R48 ;  /* 0x0000003002007985 */ /* 0x0207e8000c101d06 */
.L_x_1759:
[----:B------:R-:W-:Y:S05]  /*bce0*/  BSYNC B2 ;  /* 0x0000000000027941 */ /* 0x000fea0003800000 */
.L_x_1758:
        /* <DEDUP_REMOVED lines=98> */
.L_x_1771:
[----:B------:R-:W-:Y:S05]  /*c310*/  BSYNC B0 ;  /* 0x0000000000007941 */ /* 0x000fea0003800000 */
.L_x_1770:
[----:B------:R-:W-:Y:S02]  /*c320*/  IMAD R0, R65, 0xc0, RZ ;  /* 0x000000c041007824 */ /* 0x000fe400078e02ff */
[----:B------:R-:W-:Y:S05]  /*c330*/  IMAD.WIDE.U32 R2, R64, 0xc0, R138 ;  /* 0x000000c040027825 */ /* 0x000fea00078e008a */
[----:B------:R-:W-:Y:S05]  /*c340*/  IADD3 R3, R3, R0, RZ ;  /* 0x0000000003037210 */ /* 0x000fea0007ffe0ff */
[----:B-----5:R3:W-:Y:S02]  /*c350*/  ST.E.128 [R2.64], R48 ;  /* 0x0000003002007985 */ /* 0x0207e4000c101d06 */
.L_x_1769:
[----:B------:R-:W-:Y:S05]  /*c360*/  BSYNC B1 ;  /* 0x0000000000017941 */ /* 0x000fea0003800000 */
.L_x_1768:
        /* <DEDUP_REMOVED lines=91> */
.L_x_1773:
[----:B------:R-:W-:Y:S05]  /*c920*/  BSYNC B0 ;  /* 0x0000000000007941 */ /* 0x000fea0003800000 */
.L_x_1772:
[C---:B------:R-:W-:Y:S04]  /*c930*/  LEA R2, P0, R210.reuse, R138, 0x1 ;  /* 0x0000008ad2027211 */ /* 0x040fe800078008ff */
[----:B------:R-:W-:Y:S05]  /*c940*/  LEA.HI.X R3, R210, R139, R91, 0x1, P0 ;  /* 0x0000008bd2037211 */ /* 0x000fea00000f0c5b */
[----:B-----5:R3:W-:Y:S04]  /*c950*/  ST.E.128 [R2.64], R48 ;  /* 0x0000003002007985 */ /* 0x0207e8000c101d06 */
.L_x_1767:
[----:B------:R-:W-:Y:S05]  /*c960*/  BSYNC B2 ;  /* 0x0000000000027941 */ /* 0x000fea0003800000 */
.L_x_1766:
        /* <DEDUP_REMOVED lines=98> */
.L_x_1779:
[----:B------:R-:W-:Y:S05]  /*cf90*/  BSYNC B0 ;  /* 0x0000000000007941 */ /* 0x000fea0003800000 */
.L_x_1778:
[----:B------:R-:W-:Y:S02]  /*cfa0*/  IMAD R0, R65, 0xe0, RZ ;  /* 0x000000e041007824 */ /* 0x000fe400078e02ff */
[----:B---3--:R-:W-:Y:S05]  /*cfb0*/  IMAD.WIDE.U32 R2, R64, 0xe0, R138 ;  /* 0x000000e040027825 */ /* 0x008fea00078e008a */
[----:B------:R-:W-:Y:S05]  /*cfc0*/  IADD3 R3, R3, R0, RZ ;  /* 0x0000000003037210 */ /* 0x000fea0007ffe0ff */
[----:B-----5:R3:W-:Y:S02]  /*cfd0*/  ST.E.128 [R2.64], R36 ;  /* 0x0000002402007985 */ /* 0x0207e4000c101d06 */
.L_x_1777:
[----:B------:R-:W-:Y:S05]  /*cfe0*/  BSYNC B1 ;  /* 0x0000000000017941 */ /* 0x000fea0003800000 */
.L_x_1776:
        /* <DEDUP_REMOVED lines=91> */
.L_x_1781:
[----:B------:R-:W-:Y:S05]  /*d5a0*/  BSYNC B0 ;  /* 0x0000000000007941 */ /* 0x000fea0003800000 */
.L_x_1780:
[C---:B---3--:R-:W-:Y:S04]  /*d5b0*/  LEA R2, P0, R208.reuse, R138, 0x1 ;  /* 0x0000008ad0027211 */ /* 0x048fe800078008ff */
[----:B------:R-:W-:Y:S05]  /*d5c0*/  LEA.HI.X R3, R208, R139, R90, 0x1, P0 ;  /* 0x0000008bd0037211 */ /* 0x000fea00000f0c5a */
[----:B-----5:R3:W-:Y:S04]  /*d5d0*/  ST.E.128 [R2.64], R20 ;  /* 0x0000001402007985 */ /* 0x0207e8000c101d06 */
.L_x_1775:
[----:B------:R-:W-:Y:S05]  /*d5e0*/  BSYNC B2 ;  /* 0x0000000000027941 */ /* 0x000fea0003800000 */
.L_x_1774:
[----:B---3--:R-:W3:Y:S02]  /*d5f0*/  LD.E R3, [R10.64+0xd0] ;  /* 0x0000d0060a037980 */ /* 0x008ee4000c101900 */
[----:B---3--:R-:W-:Y:S05]  /*d600*/  IMAD.U32 R3, R3, -0x40, RZ ;  /* 0xffffffc003037824 */ /* 0x008fea00078e00ff */
[C---:B------:R-:W-:Y:S02]  /*d610*/  LEA R136, P1, R3.reuse, R136, 0x1 ;  /* 0x0000008803887211 */ /* 0x040fe400078208ff */
[C---:B------:R-:W-:Y:S02]  /*d620*/  LEA R134, P0, R3.reuse, R134, 0x1 ;  /* 0x0000008603867211 */ /* 0x040fe400078008ff */
[C---:B------:R-:W-:Y:S02]  /*d630*/  LEA.HI.X.SX32 R137, R3.reuse, R137, 0x1, P1 ;  /* 0x0000008903897211 */ /* 0x040fe400008f0eff */
[----:B------:R-:W-:Y:S01]  /*d640*/  LEA.HI.X.SX32 R135, R3, R135, 0x1, P0 ;  /* 0x0000008703877211 */ /* 0x000fe200000f0eff */
[----:B------:R-:W-:-:S05]  /*d650*/  BRA `(.L_x_1717) ;  /* 0x000009b000007947 */ /* 0x000fca0003800000 */
.L_x_1683:
        /* <DEDUP_REMOVED lines=8> */
.L_x_1783:
[----:B------:R-:W-:Y:S05]  /*d6e0*/  BSYNC B0 ;  /* 0x0000000000007941 */ /* 0x000fea0003800000 */
.L_x_1782:
        /* <DEDUP_REMOVED lines=19> */
.L_x_1785:
[----:B------:R-:W-:Y:S05]  /*d820*/  BSYNC B0 ;  /* 0x0000000000007941 */ /* 0x000fea0003800000 */
.L_x_1784:
        /* <DEDUP_REMOVED lines=19> */
.L_x_1787:
[----:B------:R-:W-:Y:S05]  /*d960*/  BSYNC B0 ;  /* 0x0000000000007941 */ /* 0x000fea0003800000 */
.L_x_1786:
        /* <DEDUP_REMOVED lines=21> */
.L_x_1789:
[----:B------:R-:W-:Y:S05]  /*dac0*/  BSYNC B0 ;  /* 0x0000000000007941 */ /* 0x000fea0003800000 */
.L_x_1788:
        /* <DEDUP_REMOVED lines=19> */
.L_x_1791:
[----:B------:R-:W-:Y:S05]  /*dc00*/  BSYNC B0 ;  /* 0x0000000000007941 */ /* 0x000fea0003800000 */
.L_x_1790:
        /* <DEDUP_REMOVED lines=21> */
.L_x_1793:
[----:B------:R-:W-:Y:S05]  /*dd60*/  BSYNC B0 ;  /* 0x0000000000007941 */ /* 0x000fea0003800000 */
.L_x_1792:
        /* <DEDUP_REMOVED lines=21> */
.L_x_1795:
[----:B------:R-:W-:Y:S05]  /*dec0*/  BSYNC B0 ;  /* 0x0000000000007941 */ /* 0x000fea0003800000 */
.L_x_1794:
        /* <DEDUP_REMOVED lines=20> */
.L_x_1717:
[----:B------:R-:W-:Y:S05]  /*e010*/  BSYNC B3 ;  /* 0x0000000000037941 */ /* 0x000fea0003800000 */
.L_x_1682:
        /* <DEDUP_REMOVED lines=89> */
.L_x_1797:
        /* <DEDUP_REMOVED lines=8> */
.L_x_1798:
[----:B------:R-:W-:Y:S05]  /*e630*/  BSYNC B0 ;  /* 0x0000000000007941 */ /* 0x000fea0003800000 */
.L_x_1796:
[----:B------:R-:W-:Y:S04]  /*e640*/  IADD3 R13, R13, -0x1, RZ ;  /* 0xffffffff0d0d7810 */ /* 0x000fe80007ffe0ff */
[----:B------:R-:W-:Y:S11]  /*e650*/  ISETP.GT.AND P0, PT, R13, R99, PT ;  /* 0x000000630d00720c */ /* 0x000ff60003f04270 */
[----:B------:R-:W-:Y:S02]  /*e660*/  @!UPT UIADD3 URZ, URZ, URZ, URZ ;  /* 0x0000003f3f3ff290 */ /* 0x000fe4000fffe03f */
[----:B------:R-:W-:-:S05]  /*e670*/  @P0 BRA `(.L_x_1799) ;  /* 0xffff497000000947 */ /* 0x000fca000383ffff */
.L_x_1665:
        /* <DEDUP_REMOVED lines=19> */
[----:B------:R2:W4:Y:S01]  /*e7b0*/  @P1 LD.E R2, [R16.64] ;  /* 0x0000000610021980 */ /* 0x000522000c101900 */
[----:B------:R-:W-:Y:S02]  /*e7c0*/  IADD3 R3, P1, R3, R192, RZ ;  /* 0x000000c003037210 */ /* 0x000fe40007f3e0ff */
[----:B------:R-:W-:-:S03]  /*e7d0*/  LEA.HI R15, R9, R9, RZ, 0x1 ;  /* 0x00000009090f7211 */ /* 0x000fc600078f08ff */
[----:B------:R-:W-:Y:S01]  /*e7e0*/  IMAD.X R6, R7, 0x1, R195, P1 ;  /* 0x0000000107067824 */ /* 0x000fe200008e06c3 */
[CC--:B------:R-:W-:Y:S02]  /*e7f0*/  LEA R40, P1, R3.reuse, R198.reuse, 0x1 ;  /* 0x000000c603287211 */ /* 0x0c0fe400078208ff */
[----:B------:R-:W-:Y:S01]  /*e800*/  SHF.R.S32.HI R15, RZ, 0x1, R15 ;  /* 0x00000001ff0f7819 */ /* 0x000fe2000001140f */
[----:B------:R-:W-:Y:S01]  /*e810*/  IMAD.MOV.U32 R194, RZ, RZ, R192 ;  /* 0x000000ffffc27224 */ /* 0x000fe200078e00c0 */
[----:B------:R-:W-:Y:S02]  /*e820*/  LEA R46, P2, R192, R198, 0x1 ;  /* 0x000000c6c02e7211 */ /* 0x000fe400078408ff */
[----:B------:R-:W-:Y:S02]  /*e830*/  LEA R5, P0, R196, R192, 0x5 ;  /* 0x000000c0c4057211 */ /* 0x000fe400078028ff */
[----:B---3--:R-:W-:Y:S02]  /*e840*/  ISETP.NE.AND P4, PT, R0, RZ, PT ;  /* 0x000000ff0000720c */ /* 0x008fe40003f85270 */
[----:B------:R-:W-:Y:S01]  /*e850*/  LEA.HI.X R41, R3, R199, R6, 0x1, P1 ;  /* 0x000000c703297211 */ /* 0x000fe200008f0c06 */
[----:B------:R-:W-:Y:S01]  /*e860*/  IMAD R6, R188, R15, R79 ;  /* 0x0000000fbc067224 */ /* 0x000fe200078e024f */
[----:B------:R-:W-:Y:S01]  /*e870*/  LEA.HI.X R47, R192, R199, R195, 0x1, P2 ;  /* 0x000000c7c02f7211 */ /* 0x000fe200010f0cc3 */
[----:B------:R-:W-:Y:S01]  /*e880*/  IMAD R4, R197, 0x30, RZ ;  /* 0x00000030c5047824 */ /* 0x000fe200078e02ff */
[C---:B------:R-:W-:Y:S01]  /*e890*/  LEA.HI.X R7, R196.reuse, R195, R197, 0x5, P0 ;  /* 0x000000c3c4077211 */ /* 0x040fe200000f2cc5 */
[----:B------:R-:W-:Y:S01]  /*e8a0*/  IMAD.WIDE.U32 R194, R196, 0x30, R194 ;  /* 0x00000030c4c27825 */ /* 0x000fe200078e00c2 */
[----:B------:R-:W-:-:S03]  /*e8b0*/  LEA R38, P0, R5, R198, 0x1 ;  /* 0x000000c605267211 */ /* 0x000fc600078008ff */
[----:B--2---:R-:W-:Y:S02]  /*e8c0*/  IMAD.IADD R17, R232, 0x1, -R69 ;  /* 0x00000001e8117824 */ /* 0x004fe400078e0a45 */
        /* <DEDUP_REMOVED lines=8> */
[----:B----4-:R-:W-:-:S05]  /*e950*/  IADD3 R2, R2, R80, R69 ;  /* 0x0000005002027210 */ /* 0x010fca0007ffe045 */
        /* <DEDUP_REMOVED lines=28> */
[C---:B------:R-:W-:Y:S02]  /*eb20*/  LOP3.LUT R0, R21.reuse, 0xffff0000, RZ, 0xc0, !PT ;  /* 0xffff000015007812 */ /* 0x040fe400078ec0ff */
[----:B------:R-:W-:-:S02]  /*eb30*/  SHF.L.U32 R12, R21, 0x10, RZ ;  /* 0x00000010150c7819 */ /* 0x000fc400000006ff */
[C---:B------:R-:W-:Y:S02]  /*eb40*/  SHF.L.U32 R16, R20.reuse, 0x10, RZ ;  /* 0x0000001014107819 */ /* 0x040fe400000006ff */
[----:B------:R-:W-:Y:S02]  /*eb50*/  LOP3.LUT R28, R20, 0xffff0000, RZ, 0xc0, !PT ;  /* 0xffff0000141c7812 */ /* 0x000fe400078ec0ff */
[----:B------:R-:W-:Y:S02]  /*eb60*/  LOP3.LUT R30, R22, 0xffff0000, RZ, 0xc0, !PT ;  /* 0xffff0000161e7812 */ /* 0x000fe400078ec0ff */
[----:B---3--:R-:W-:Y:S02]  /*eb70*/  LOP3.LUT R23, R2, 0xffff0000, RZ, 0xc0, !PT ;  /* 0xffff000002177812 */ /* 0x008fe400078ec0ff */
[C---:B------:R-:W-:Y:S01]  /*eb80*/  LOP3.LUT R20, R3.reuse, 0xffff0000, RZ, 0xc0, !PT ;  /* 0xffff000003147812 */ /* 0x040fe200078ec0ff */
[----:B------:R-:W-:Y:S01]  /*eb90*/  IMAD.U32 R3, R3, 0x10000, RZ ;  /* 0x0001000003037824 */ /* 0x000fe200078e00ff */
[----:B----4-:R-:W-:Y:S01]  /*eba0*/  LOP3.LUT R25, R4, 0xffff0000, RZ, 0xc0, !PT ;  /* 0xffff000004197812 */ /* 0x010fe200078ec0ff */
[C---:B------:R-:W-:Y:S01]  /*ebb0*/  FMUL.FTZ R21, R0.reuse, R23 ;  /* 0x0000001700157220 */ /* 0x040fe20000410000 */
[----:B------:R-:W-:Y:S01]  /*ebc0*/  LOP3.LUT R24, R5, 0xffff0000, RZ, 0xc0, !PT ;  /* 0xffff000005187812 */ /* 0x000fe200078ec0ff */
[----:B------:R-:W-:Y:S01]  /*ebd0*/  FMUL.FTZ R22, R27, R20 ;  /* 0x000000141b167220 */ /* 0x000fe20000410000 */
[----:B------:R-:W-:Y:S01]  /*ebe0*/  SHF.L.U32 R5, R5, 0x10, RZ ;  /* 0x0000001005057819 */ /* 0x000fe200000006ff */
[----:B------:R-:W-:-:S02]  /*ebf0*/  FMUL.FTZ R0, R0, R25 ;  /* 0x0000001900007220 */ /* 0x000fc40000410000 */
[----:B------:R-:W-:Y:S01]  /*ec00*/  FFMA.FTZ R21, R12, R25, -R21 ;  /* 0x000000190c157223 */ /* 0x000fe20000010815 */
[----:B------:R-:W-:Y:S01]  /*ec10*/  SHF.L.U32 R25, R4, 0x10, RZ ;  /* 0x0000001004197819 */ /* 0x000fe200000006ff */
[----:B------:R-:W-:Y:S01]  /*ec20*/  FFMA.FTZ R0, R12, R23, R0 ;  /* 0x000000170c007223 */ /* 0x000fe20000010000 */
[----:B------:R-:W-:Y:S01]  /*ec30*/  SHF.L.U32 R23, R2, 0x10, RZ ;  /* 0x0000001002177819 */ /* 0x000fe200000006ff */
[----:B------:R-:W-:Y:S02]  /*ec40*/  FMUL.FTZ R27, R27, R24 ;  /* 0x000000181b1b7220 */ /* 0x000fe40000410000 */
[----:B------:R-:W-:Y:S01]  /*ec50*/  FMUL.FTZ R4, R30, R3 ;  /* 0x000000031e047220 */ /* 0x000fe20000410000 */
[----:B------:R-:W-:Y:S01]  /*ec60*/  F2FP.BF16.PACK_AB R21, R0, R21 ;  /* 0x000000150015723e */ /* 0x000fe200000010ff */
[C---:B------:R-:W-:Y:S02]  /*ec70*/  FMUL.FTZ R2, R28.reuse, R23 ;  /* 0x000000171c027220 */ /* 0x040fe40000410000 */
[----:B------:R-:W-:-:S02]  /*ec80*/  FMUL.FTZ R28, R28, R25 ;  /* 0x000000191c1c7220 */ /* 0x000fc40000410000 */
[C---:B------:R-:W-:Y:S02]  /*ec90*/  FFMA.FTZ R22, R29.reuse, R24, -R22 ;  /* 0x000000181d167223 */ /* 0x040fe40000010816 */
[----:B------:R-:W-:Y:S02]  /*eca0*/  FFMA.FTZ R27, R29, R20, R27 ;  /* 0x000000141d1b7223 */ /* 0x000fe4000001001b */
[----:B------:R-:W-:Y:S02]  /*ecb0*/  FMUL.FTZ R30, R30, R5 ;  /* 0x000000051e1e7220 */ /* 0x000fe40000410000 */
[C---:B------:R-:W-:Y:S01]  /*ecc0*/  FFMA.FTZ R2, R16.reuse, R25, -R2 ;  /* 0x0000001910027223 */ /* 0x040fe20000010802 */
[----:B------:R-:W-:Y:S01]  /*ecd0*/  F2FP.BF16.PACK_AB R27, R27, R22 ;  /* 0x000000161b1b723e */ /* 0x000fe200000010ff */
[----:B------:R-:W-:Y:S02]  /*ece0*/  FFMA.FTZ R23, R16, R23, R28 ;  /* 0x0000001710177223 */ /* 0x000fe4000001001c */
[----:B------:R-:W-:-:S02]  /*ecf0*/  FFMA.FTZ R4, R26, R5, -R4 ;  /* 0x000000051a047223 */ /* 0x000fc40000010804 */
[----:B------:R-:W-:Y:S01]  /*ed00*/  FFMA.FTZ R3, R26, R3, R30 ;  /* 0x000000031a037223 */ /* 0x000fe2000001001e */
[----:B------:R-:W-:Y:S02]  /*ed10*/  F2FP.BF16.PACK_AB R20, R23, R2 ;  /* 0x000000021714723e */ /* 0x000fe400000010ff */
[----:B------:R-:W-:Y:S02]  /*ed20*/  MOV R23, R27 ;  /* 0x0000001b00177202 */ /* 0x000fe40000000f00 */
[----:B------:R-:W-:Y:S02]  /*ed30*/  F2FP.BF16.PACK_AB R22, R3, R4 ;  /* 0x000000040316723e */ /* 0x000fe400000010ff */
.L_x_1808:
[----:B------:R-:W-:Y:S05]  /*ed40*/  BSYNC B0 ;  /* 0x0000000000007941 */ /* 0x000fea0003800000 */
.L_x_1807:
[----:B-----5:R3:W-:Y:S02]  /*ed50*/  STS.128 [R234], R20 ;  /* 0x00000014ea007388 */ /* 0x0207e40000000c00 */
.L_x_1806:
[----:B------:R-:W-:Y:S05]  /*ed60*/  BSYNC B1 ;  /* 0x0000000000017941 */ /* 0x000fea0003800000 */
.L_x_1805:
        /* <DEDUP_REMOVED lines=17> */
[----:B--2---:R-:W-:Y:S02]  /*ee80*/  LOP3.LUT R23, R2, 0xffff0000, RZ, 0xc0, !PT ;  /* 0xffff000002177812 */ /* 0x004fe400078ec0ff */
[C---:B------:R-:W-:Y:S01]  /*ee90*/  LOP3.LUT R20, R3.reuse, 0xffff0000, RZ, 0xc0, !PT ;  /* 0xffff000003147812 */ /* 0x040fe200078ec0ff */
[----:B------:R-:W-:Y:S01]  /*eea0*/  IMAD.U32 R3, R3, 0x10000, RZ ;  /* 0x0001000003037824 */ /* 0x000fe200078e00ff */
[----:B---3--:R-:W-:Y:S01]  /*eeb0*/  LOP3.LUT R25, R4, 0xffff0000, RZ, 0xc0, !PT ;  /* 0xffff000004197812 */ /* 0x008fe200078ec0ff */
        /* <DEDUP_REMOVED lines=25> */
.L_x_1810:
[----:B------:R-:W-:Y:S05]  /*f050*/  BSYNC B0 ;  /* 0x0000000000007941 */ /* 0x000fea0003800000 */
.L_x_1809:
[----:B-----5:R1:W-:Y:S02]  /*f060*/  STS.128 [R234+0x2000], R20 ;  /* 0x00200014ea007388 */ /* 0x0203e40000000c00 */
.L_x_1804:
[----:B------:R-:W-:Y:S05]  /*f070*/  BSYNC B2 ;  /* 0x0000000000027941 */ /* 0x000fea0003800000 */
.L_x_1803:
        /* <DEDUP_REMOVED lines=34> */
[----:B--2---:R-:W-:Y:S01]  /*f2a0*/  LOP3.LUT R25, R4, 0xffff0000, RZ, 0xc0, !PT ;  /* 0xffff000004197812 */ /* 0x004fe200078ec0ff */
        /* <DEDUP_REMOVED lines=25> */
.L_x_1816:
[----:B------:R-:W-:Y:S05]  /*f440*/  BSYNC B0 ;  /* 0x0000000000007941 */ /* 0x000fea0003800000 */
.L_x_1815:
[----:B-----5:R3:W-:Y:S02]  /*f450*/  STS.128 [R234+0x800], R20 ;  /* 0x00080014ea007388 */ /* 0x0207e40000000c00 */
.L_x_1814:
[----:B------:R-:W-:Y:S05]  /*f460*/  BSYNC B1 ;  /* 0x0000000000017941 */ /* 0x000fea0003800000 */
.L_x_1813:
        /* <DEDUP_REMOVED lines=46> */
.L_x_1818:
[----:B------:R-:W-:Y:S05]  /*f750*/  BSYNC B0 ;  /* 0x0000000000007941 */ /* 0x000fea0003800000 */
.L_x_1817:
[----:B-----5:R3:W-:Y:S02]  /*f760*/  STS.128 [R234+0x2800], R20 ;  /* 0x00280014ea007388 */ /* 0x0207e40000000c00 */
.L_x_1812:
[----:B------:R-:W-:Y:S05]  /*f770*/  BSYNC B2 ;  /* 0x0000000000027941 */ /* 0x000fea0003800000 */
.L_x_1811:
        /* <DEDUP_REMOVED lines=24> */
[----:B-----5:R-:W-:Y:S01]  /*f900*/  LOP3.LUT R12, R21, 0xffff0000, RZ, 0xc0, !PT ;  /* 0xffff0000150c7812 */ /* 0x020fe200078ec0ff */
[----:B------:R-:W-:Y:S01]  /*f910*/  IMAD.U32 R31, R23, 0x10000, RZ ;  /* 0x00010000171f7824 */ /* 0x000fe200078e00ff */
[----:B------:R-:W-:Y:S02]  /*f920*/  SHF.L.U32 R16, R21, 0x10, RZ ;  /* 0x0000001015107819 */ /* 0x000fe400000006ff */
[C---:B------:R-:W-:Y:S02]  /*f930*/  SHF.L.U32 R21, R20.reuse, 0x10, RZ ;  /* 0x0000001014157819 */ /* 0x040fe400000006ff */
[----:B------:R-:W-:-:S02]  /*f940*/  LOP3.LUT R28, R20, 0xffff0000, RZ, 0xc0, !PT ;  /* 0xffff0000141c7812 */ /* 0x000fc400078ec0ff */
[----:B------:R-:W-:Y:S02]  /*f950*/  LOP3.LUT R29, R23, 0xffff0000, RZ, 0xc0, !PT ;  /* 0xffff0000171d7812 */ /* 0x000fe400078ec0ff */
[C---:B------:R-:W-:Y:S02]  /*f960*/  SHF.L.U32 R26, R22.reuse, 0x10, RZ ;  /* 0x00000010161a7819 */ /* 0x040fe400000006ff */
[----:B------:R-:W-:Y:S02]  /*f970*/  LOP3.LUT R30, R22, 0xffff0000, RZ, 0xc0, !PT ;  /* 0xffff0000161e7812 */ /* 0x000fe400078ec0ff */
[C---:B---3--:R-:W-:Y:S01]  /*f980*/  LOP3.LUT R25, R2.reuse, 0xffff0000, RZ, 0xc0, !PT ;  /* 0xffff000002197812 */ /* 0x048fe200078ec0ff */
[----:B------:R-:W-:Y:S01]  /*f990*/  IMAD.U32 R2, R2, 0x10000, RZ ;  /* 0x0001000002027824 */ /* 0x000fe200078e00ff */
        /* <DEDUP_REMOVED lines=8> */
[----:B------:R-:W-:-:S02]  /*fa20*/  FMUL.FTZ R29, R29, R24 ;  /* 0x000000181d1d7220 */ /* 0x000fc40000410000 */
[C---:B------:R-:W-:Y:S02]  /*fa30*/  FFMA.FTZ R23, R16.reuse, R27, -R23 ;  /* 0x0000001b10177223 */ /* 0x040fe40000010817 */
[----:B------:R-:W-:Y:S02]  /*fa40*/  FFMA.FTZ R12, R16, R25, R12 ;  /* 0x00000019100c7223 */ /* 0x000fe4000001000c */
[----:B------:R-:W-:Y:S02]  /*fa50*/  IMAD.U32 R5, R5, 0x10000, RZ ;  /* 0x0001000005057824 */ /* 0x000fe400078e00ff */
[----:B------:R-:W-:Y:S01]  /*fa60*/  FMUL.FTZ R16, R28, R2 ;  /* 0x000000021c107220 */ /* 0x000fe20000410000 */
[----:B------:R-:W-:Y:S01]  /*fa70*/  F2FP.BF16.PACK_AB R12, R12, R23 ;  /* 0x000000170c0c723e */ /* 0x000fe200000010ff */
[----:B------:R-:W-:Y:S02]  /*fa80*/  FMUL.FTZ R28, R28, R4 ;  /* 0x000000041c1c7220 */ /* 0x000fe40000410000 */
[----:B------:R-:W-:-:S02]  /*fa90*/  FFMA.FTZ R29, R31, R20, R29 ;  /* 0x000000141f1d7223 */ /* 0x000fc4000001001d */
[C---:B------:R-:W-:Y:S02]  /*faa0*/  FMUL.FTZ R20, R30.reuse, R3 ;  /* 0x000000031e147220 */ /* 0x040fe40000410000 */
[-C--:B------:R-:W-:Y:S02]  /*fab0*/  FMUL.FTZ R30, R30, R5.reuse ;  /* 0x000000051e1e7220 */ /* 0x080fe40000410000 */
[C---:B------:R-:W-:Y:S02]  /*fac0*/  FFMA.FTZ R16, R21.reuse, R4, -R16 ;  /* 0x0000000415107223 */ /* 0x040fe40000010810 */
[----:B------:R-:W-:Y:S02]  /*fad0*/  FFMA.FTZ R21, R21, R2, R28 ;  /* 0x0000000215157223 */ /* 0x000fe4000001001c */
[----:B------:R-:W-:Y:S02]  /*fae0*/  FFMA.FTZ R22, R31, R24, -R22 ;  /* 0x000000181f167223 */ /* 0x000fe40000010816 */
[C---:B------:R-:W-:Y:S01]  /*faf0*/  FFMA.FTZ R20, R26.reuse, R5, -R20 ;  /* 0x000000051a147223 */ /* 0x040fe20000010814 */
[----:B------:R-:W-:Y:S01]  /*fb00*/  F2FP.BF16.PACK_AB R5, R21, R16 ;  /* 0x000000101505723e */ /* 0x000fe200000010ff */
[----:B------:R-:W-:Y:S01]  /*fb10*/  FFMA.FTZ R3, R26, R3, R30 ;  /* 0x000000031a037223 */ /* 0x000fe2000001001e */
[----:B------:R-:W-:-:S02]  /*fb20*/  F2FP.BF16.PACK_AB R23, R29, R22 ;  /* 0x000000161d17723e */ /* 0x000fc400000010ff */
[----:B------:R-:W-:Y:S02]  /*fb30*/  MOV R21, R12 ;  /* 0x0000000c00157202 */ /* 0x000fe40000000f00 */
[----:B------:R-:W-:Y:S02]  /*fb40*/  F2FP.BF16.PACK_AB R22, R3, R20 ;  /* 0x000000140316723e */ /* 0x000fe400000010ff */
[----:B------:R-:W-:Y:S02]  /*fb50*/  MOV R20, R5 ;  /* 0x0000000500147202 */ /* 0x000fe40000000f00 */
.L_x_1824:
[----:B------:R-:W-:Y:S05]  /*fb60*/  BSYNC B0 ;  /* 0x0000000000007941 */ /* 0x000fea0003800000 */
.L_x_1823:
[----:B-----5:R3:W-:Y:S02]  /*fb70*/  STS.128 [R234+0x1000], R20 ;  /* 0x00100014ea007388 */ /* 0x0207e40000000c00 */
.L_x_1822:
[----:B------:R-:W-:Y:S05]  /*fb80*/  BSYNC B1 ;  /* 0x0000000000017941 */ /* 0x000fea0003800000 */
.L_x_1821:
        /* <DEDUP_REMOVED lines=47> */
.L_x_1826:
[----:B------:R-:W-:Y:S05]  /*fe80*/  BSYNC B0 ;  /* 0x0000000000007941 */ /* 0x000fea0003800000 */
.L_x_1825:
[----:B-----5:R1:W-:Y:S02]  /*fe90*/  STS.128 [R234+0x3000], R20 ;  /* 0x00300014ea007388 */ /* 0x0203e40000000c00 */
.L_x_1820:
[----:B------:R-:W-:Y:S05]  /*fea0*/  BSYNC B2 ;  /* 0x0000000000027941 */ /* 0x000fea0003800000 */
.L_x_1819:
        /* <DEDUP_REMOVED lines=23> */
[C---:B-----5:R-:W-:Y:S02]  /*10020*/  SHF.L.U32 R7, R21.reuse, 0x10, RZ ;  /* 0x0000001015077819 */ /* 0x060fe400000006ff */
[----:B------:R-:W-:Y:S02]  /*10030*/  LOP3.LUT R6, R21, 0xffff0000, RZ, 0xc0, !PT ;  /* 0xffff000015067812 */ /* 0x000fe400078ec0ff */
[C---:B------:R-:W-:Y:S02]  /*10040*/  SHF.L.U32 R15, R20.reuse, 0x10, RZ ;  /* 0x00000010140f7819 */ /* 0x040fe400000006ff */
[----:B------:R-:W-:-:S02]  /*10050*/  LOP3.LUT R25, R20, 0xffff0000, RZ, 0xc0, !PT ;  /* 0xffff000014197812 */ /* 0x000fc400078ec0ff */
[C---:B------:R-:W-:Y:S02]  /*10060*/  LOP3.LUT R20, R23.reuse, 0xffff0000, RZ, 0xc0, !PT ;  /* 0xffff000017147812 */ /* 0x040fe400078ec0ff */
[C---:B------:R-:W-:Y:S02]  /*10070*/  LOP3.LUT R28, R22.reuse, 0xffff0000, RZ, 0xc0, !PT ;  /* 0xffff0000161c7812 */ /* 0x040fe400078ec0ff */
[----:B------:R-:W-:Y:S01]  /*10080*/  SHF.L.U32 R24, R23, 0x10, RZ ;  /* 0x0000001017187819 */ /* 0x000fe200000006ff */
[----:B------:R-:W-:Y:S01]  /*10090*/  IMAD.U32 R23, R22, 0x10000, RZ ;  /* 0x0001000016177824 */ /* 0x000fe200078e00ff */
[----:B---3--:R-:W-:Y:S02]  /*100a0*/  LOP3.LUT R18, R2, 0xffff0000, RZ, 0xc0, !PT ;  /* 0xffff000002127812 */ /* 0x008fe400078ec0ff */
[----:B------:R-:W-:Y:S02]  /*100b0*/  LOP3.LUT R17, R3, 0xffff0000, RZ, 0xc0, !PT ;  /* 0xffff000003117812 */ /* 0x000fe400078ec0ff */
[----:B--2---:R-:W-:Y:S01]  /*100c0*/  LOP3.LUT R21, R4, 0xffff0000, RZ, 0xc0, !PT ;  /* 0xffff000004157812 */ /* 0x004fe200078ec0ff */
[----:B------:R-:W-:Y:S01]  /*100d0*/  FMUL.FTZ R16, R6, R18 ;  /* 0x0000001206107220 */ /* 0x000fe20000410000 */
[----:B------:R-:W-:Y:S01]  /*100e0*/  LOP3.LUT R19, R5, 0xffff0000, RZ, 0xc0, !PT ;  /* 0xffff000005137812 */ /* 0x000fe200078ec0ff */
[----:B------:R-:W-:Y:S01]  /*100f0*/  IMAD.U32 R4, R4, 0x10000, RZ ;  /* 0x0001000004047824 */ /* 0x000fe200078e00ff */
[----:B------:R-:W-:Y:S01]  /*10100*/  SHF.L.U32 R2, R2, 0x10, RZ ;  /* 0x0000001002027819 */ /* 0x000fe200000006ff */
[-C--:B------:R-:W-:Y:S01]  /*10110*/  FMUL.FTZ R6, R6, R21.reuse ;  /* 0x0000001506067220 */ /* 0x080fe20000410000 */
[----:B------:R-:W-:Y:S01]  /*10120*/  SHF.L.U32 R3, R3, 0x10, RZ ;  /* 0x0000001003037819 */ /* 0x000fe200000006ff */
[----:B------:R-:W-:Y:S01]  /*10130*/  FFMA.FTZ R16, R7, R21, -R16 ;  /* 0x0000001507107223 */ /* 0x000fe20000010810 */
[----:B------:R-:W-:Y:S01]  /*10140*/  SHF.L.U32 R5, R5, 0x10, RZ ;  /* 0x0000001005057819 */ /* 0x000fe200000006ff */
[----:B------:R-:W-:-:S02]  /*10150*/  FMUL.FTZ R22, R20, R17 ;  /* 0x0000001114167220 */ /* 0x000fc40000410000 */
[----:B------:R-:W-:Y:S02]  /*10160*/  FFMA.FTZ R7, R7, R18, R6 ;  /* 0x0000001207077223 */ /* 0x000fe40000010006 */
[----:B------:R-:W-:Y:S02]  /*10170*/  FMUL.FTZ R20, R20, R19 ;  /* 0x0000001314147220 */ /* 0x000fe40000410000 */
[----:B------:R-:W-:Y:S01]  /*10180*/  FMUL.FTZ R6, R25, R2 ;  /* 0x0000000219067220 */ /* 0x000fe20000410000 */
[----:B------:R-:W-:Y:S01]  /*10190*/  F2FP.BF16.PACK_AB R21, R7, R16 ;  /* 0x000000100715723e */ /* 0x000fe200000010ff */
[C---:B------:R-:W-:Y:S02]  /*101a0*/  FMUL.FTZ R18, R28.reuse, R3 ;  /* 0x000000031c127220 */ /* 0x040fe40000410000 */
[----:B------:R-:W-:Y:S02]  /*101b0*/  FMUL.FTZ R25, R25, R4 ;  /* 0x0000000419197220 */ /* 0x000fe40000410000 */
[----:B------:R-:W-:-:S02]  /*101c0*/  FMUL.FTZ R28, R28, R5 ;  /* 0x000000051c1c7220 */ /* 0x000fc40000410000 */
[C---:B------:R-:W-:Y:S02]  /*101d0*/  FFMA.FTZ R22, R24.reuse, R19, -R22 ;  /* 0x0000001318167223 */ /* 0x040fe40000010816 */
[----:B------:R-:W-:Y:S02]  /*101e0*/  FFMA.FTZ R17, R24, R17, R20 ;  /* 0x0000001118117223 */ /* 0x000fe40000010014 */
[C---:B------:R-:W-:Y:S02]  /*101f0*/  FFMA.FTZ R6, R15.reuse, R4, -R6 ;  /* 0x000000040f067223 */ /* 0x040fe40000010806 */
[----:B------:R-:W-:Y:S02]  /*10200*/  FFMA.FTZ R25, R15, R2, R25 ;  /* 0x000000020f197223 */ /* 0x000fe40000010019 */
[C---:B------:R-:W-:Y:S02]  /*10210*/  FFMA.FTZ R18, R23.reuse, R5, -R18 ;  /* 0x0000000517127223 */ /* 0x040fe40000010812 */
[----:B------:R-:W-:Y:S01]  /*10220*/  FFMA.FTZ R3, R23, R3, R28 ;  /* 0x0000000317037223 */ /* 0x000fe2000001001c */
[----:B------:R-:W-:-:S02]  /*10230*/  F2FP.BF16.PACK_AB R23, R17, R22 ;  /* 0x000000161117723e */ /* 0x000fc400000010ff */
[----:B------:R-:W-:Y:S02]  /*10240*/  F2FP.BF16.PACK_AB R20, R25, R6 ;  /* 0x000000061914723e */ /* 0x000fe400000010ff */
[----:B------:R-:W-:Y:S02]  /*10250*/  F2FP.BF16.PACK_AB R22, R3, R18 ;  /* 0x000000120316723e */ /* 0x000fe400000010ff */
.L_x_1831:
[----:B------:R-:W-:Y:S05]  /*10260*/  BSYNC B0 ;  /* 0x0000000000007941 */ /* 0x000fea0003800000 */
.L_x_1830:
[----:B-----5:R3:W-:Y:S02]  /*10270*/  STS.128 [R234+0x1800], R20 ;  /* 0x00180014ea007388 */ /* 0x0207e40000000c00 */
.L_x_1829:
[----:B------:R-:W-:Y:S05]  /*10280*/  BSYNC B1 ;  /* 0x0000000000017941 */ /* 0x000fea0003800000 */
.L_x_1828:
        /* <DEDUP_REMOVED lines=9> */
[----:B-----5:R-:W-:Y:S01]  /*10320*/  LOP3.LUT R6, R37, 0xffff0000, RZ, 0xc0, !PT ;  /* 0xffff000025067812 */ /* 0x020fe200078ec0ff */
[----:B------:R-:W-:Y:S01]  /*10330*/  IMAD.U32 R20, R38, 0x10000, RZ ;  /* 0x0001000026147824 */ /* 0x000fe200078e00ff */
[----:B------:R-:W-:Y:S02]  /*10340*/  LOP3.LUT R18, R39, 0xffff0000, RZ, 0xc0, !PT ;  /* 0xffff000027127812 */ /* 0x000fe400078ec0ff */
[----:B------:R-:W-:Y:S02]  /*10350*/  SHF.L.U32 R7, R37, 0x10, RZ ;  /* 0x0000001025077819 */ /* 0x000fe400000006ff */
[----:B------:R-:W-:-:S02]  /*10360*/  SHF.L.U32 R9, R36, 0x10, RZ ;  /* 0x0000001024097819 */ /* 0x000fc400000006ff */
[----:B------:R-:W-:Y:S02]  /*10370*/  SHF.L.U32 R19, R39, 0x10, RZ ;  /* 0x0000001027137819 */ /* 0x000fe400000006ff */
[----:B------:R-:W-:Y:S02]  /*10380*/  LOP3.LUT R36, R36, 0xffff0000, RZ, 0xc0, !PT ;  /* 0xffff000024247812 */ /* 0x000fe400078ec0ff */
        /* <DEDUP_REMOVED lines=20> */
[-C--:B------:R-:W-:Y:S02]  /*104d0*/  FMUL.FTZ R38, R38, R5.reuse ;  /* 0x0000000526267220 */ /* 0x080fe40000410000 */
[----:B------:R-:W-:Y:S02]  /*104e0*/  FFMA.FTZ R6, R9, R4, -R6 ;  /* 0x0000000409067223 */ /* 0x000fe40000010806 */
[----:B------:R-:W-:Y:S02]  /*104f0*/  FFMA.FTZ R21, R19, R16, -R21 ;  /* 0x0000001013157223 */ /* 0x000fe40000010815 */
[----:B------:R-:W-:Y:S02]  /*10500*/  FFMA.FTZ R9, R9, R2, R36 ;  /* 0x0000000209097223 */ /* 0x000fe40000010024 */
[----:B------:R-:W-:Y:S01]  /*10510*/  FFMA.FTZ R13, R20, R5, -R13 ;  /* 0x00000005140d7223 */ /* 0x000fe2000001080d */
[----:B------:R-:W-:Y:S01]  /*10520*/  F2FP.BF16.PACK_AB R39, R18, R21 ;  /* 0x000000151227723e */ /* 0x000fe200000010ff */
[----:B------:R-:W-:Y:S01]  /*10530*/  FFMA.FTZ R38, R20, R3, R38 ;  /* 0x0000000314267223 */ /* 0x000fe20000010026 */
[----:B------:R-:W-:-:S04]  /*10540*/  F2FP.BF16.PACK_AB R36, R9, R6 ;  /* 0x000000060924723e */ /* 0x000fc800000010ff */
[----:B------:R-:W-:Y:S02]  /*10550*/  F2FP.BF16.PACK_AB R38, R38, R13 ;  /* 0x0000000d2626723e */ /* 0x000fe400000010ff */
.L_x_1833:
[----:B------:R-:W-:Y:S05]  /*10560*/  BSYNC B0 ;  /* 0x0000000000007941 */ /* 0x000fea0003800000 */
.L_x_1832:
[----:B-----5:R1:W-:Y:S01]  /*10570*/  STS.128 [R234+0x3800], R36 ;  /* 0x00380024ea007388 */ /* 0x0203e20000000c00 */
[----:B------:R-:W-:Y:S05]  /*10580*/  BRA `(.L_x_1827) ;  /* 0x000034d000007947 */ /* 0x000fea0003800000 */
.L_x_1802:
        /* <DEDUP_REMOVED lines=29> */
[C---:B-----5:R-:W-:Y:S01]  /*10760*/  IMAD.U32 R16, R28.reuse, 0x10000, RZ ;  /* 0x000100001c107824 */ /* 0x060fe200078e00ff */
[----:B------:R-:W-:Y:S01]  /*10770*/  LOP3.LUT R12, R28, 0xffff0000, RZ, 0xc0, !PT ;  /* 0xffff00001c0c7812 */ /* 0x000fe200078ec0ff */
[C---:B------:R-:W-:Y:S01]  /*10780*/  IMAD.U32 R42, R30.reuse, 0x10000, RZ ;  /* 0x000100001e2a7824 */ /* 0x040fe200078e00ff */
[C---:B------:R-:W-:Y:S02]  /*10790*/  LOP3.LUT R0, R29.reuse, 0xffff0000, RZ, 0xc0, !PT ;  /* 0xffff00001d007812 */ /* 0x040fe400078ec0ff */
[----:B------:R-:W-:Y:S02]  /*107a0*/  SHF.L.U32 R43, R29, 0x10, RZ ;  /* 0x000000101d2b7819 */ /* 0x000fe400000006ff */
[----:B------:R-:W-:Y:S02]  /*107b0*/  LOP3.LUT R29, R30, 0xffff0000, RZ, 0xc0, !PT ;  /* 0xffff00001e1d7812 */ /* 0x000fe400078ec0ff */
[----:B------:R-:W-:-:S02]  /*107c0*/  LOP3.LUT R28, R31, 0xffff0000, RZ, 0xc0, !PT ;  /* 0xffff00001f1c7812 */ /* 0x000fc400078ec0ff */
[----:B------:R-:W-:Y:S01]  /*107d0*/  SHF.L.U32 R44, R31, 0x10, RZ ;  /* 0x000000101f2c7819 */ /* 0x000fe200000006ff */
[C---:B---3--:R-:W-:Y:S01]  /*107e0*/  IMAD.U32 R31, R4.reuse, 0x10000, RZ ;  /* 0x00010000041f7824 */ /* 0x048fe200078e00ff */
[----:B------:R-:W-:Y:S01]  /*107f0*/  LOP3.LUT R30, R4, 0xffff0000, RZ, 0xc0, !PT ;  /* 0xffff0000041e7812 */ /* 0x000fe200078ec0ff */
[----:B------:R-:W-:Y:S01]  /*10800*/  IMAD.U32 R45, R6, 0x10000, RZ ;  /* 0x00010000062d7824 */ /* 0x000fe200078e00ff */
[C---:B------:R-:W-:Y:S02]  /*10810*/  SHF.L.U32 R4, R5.reuse, 0x10, RZ ;  /* 0x0000001005047819 */ /* 0x040fe400000006ff */
[----:B------:R-:W-:Y:S02]  /*10820*/  LOP3.LUT R48, R5, 0xffff0000, RZ, 0xc0, !PT ;  /* 0xffff000005307812 */ /* 0x000fe400078ec0ff */
[C---:B------:R-:W-:Y:S02]  /*10830*/  SHF.L.U32 R5, R7.reuse, 0x10, RZ ;  /* 0x0000001007057819 */ /* 0x040fe400000006ff */
[----:B------:R-:W-:Y:S01]  /*10840*/  LOP3.LUT R51, R7, 0xffff0000, RZ, 0xc0, !PT ;  /* 0xffff000007337812 */ /* 0x000fe200078ec0ff */
[C---:B----4-:R-:W-:Y:S01]  /*10850*/  IMAD.U32 R50, R20.reuse, 0x10000, RZ ;  /* 0x0001000014327824 */ /* 0x050fe200078e00ff */
        /* <DEDUP_REMOVED lines=15> */
[----:B------:R-:W-:-:S02]  /*10950*/  @!P1 FADD.FTZ R22, -R22, -RZ ;  /* 0x800000ff16169221 */ /* 0x000fc40000010100 */
[----:B------:R-:W-:Y:S02]  /*10960*/  @!P1 FADD.FTZ R52, -R52, -RZ ;  /* 0x800000ff34349221 */ /* 0x000fe40000010100 */
[----:B------:R-:W-:Y:S02]  /*10970*/  FMUL.FTZ R6, R6, R21 ;  /* 0x0000001506067220 */ /* 0x000fe40000410000 */
        /* <DEDUP_REMOVED lines=17> */
[----:B------:R-:W-:Y:S02]  /*10a90*/  FFMA.FTZ R25, R0, R25, R57 ;  /* 0x0000001900197223 */ /* 0x000fe40000010039 */
[----:B------:R-:W-:Y:S02]  /*10aa0*/  FFMA.FTZ R24, R42, R24, R45 ;  /* 0x000000182a187223 */ /* 0x000fe4000001002d */
[----:B------:R-:W-:Y:S02]  /*10ab0*/  FFMA.FTZ R5, R44, R22, R5 ;  /* 0x000000162c057223 */ /* 0x000fe40000010005 */
[----:B------:R-:W-:Y:S01]  /*10ac0*/  FFMA.FTZ R26, R28, R26, R51 ;  /* 0x0000001a1c1a7223 */ /* 0x000fe20000010033 */
[----:B------:R-:W-:Y:S01]  /*10ad0*/  F2FP.BF16.PACK_AB R28, R49, R16 ;  /* 0x00000010311c723e */ /* 0x000fe200000010ff */
[----:B------:R-:W-:Y:S01]  /*10ae0*/  FFMA.FTZ R23, R29, R23, R6 ;  /* 0x000000171d177223 */ /* 0x000fe20000010006 */
[----:B------:R-:W-:Y:S02]  /*10af0*/  F2FP.BF16.PACK_AB R29, R25, R4 ;  /* 0x00000004191d723e */ /* 0x000fe400000010ff */
[----:B------:R-:W-:-:S02]  /*10b00*/  F2FP.BF16.PACK_AB R31, R26, R5 ;  /* 0x000000051a1f723e */ /* 0x000fc400000010ff */
[----:B------:R-:W-:Y:S02]  /*10b10*/  F2FP.BF16.PACK_AB R30, R23, R24 ;  /* 0x00000018171e723e */ /* 0x000fe400000010ff */
.L_x_1839:
[----:B------:R-:W-:Y:S05]  /*10b20*/  BSYNC B0 ;  /* 0x0000000000007941 */ /* 0x000fea0003800000 */
.L_x_1838:
[----:B-----5:R3:W-:Y:S02]  /*10b30*/  STS.128 [R234], R28 ;  /* 0x0000001cea007388 */ /* 0x0207e40000000c00 */
.L_x_1837:
[----:B------:R-:W-:Y:S05]  /*10b40*/  BSYNC B1 ;  /* 0x0000000000017941 */ /* 0x000fea0003800000 */
.L_x_1836:
        /* <DEDUP_REMOVED lines=34> */
[C---:B--2---:R-:W-:Y:S01]  /*10d70*/  IMAD.U32 R31, R4.reuse, 0x10000, RZ ;  /* 0x00010000041f7824 */ /* 0x044fe200078e00ff */
[----:B------:R-:W-:Y:S01]  /*10d80*/  LOP3.LUT R30, R4, 0xffff0000, RZ, 0xc0, !PT ;  /* 0xffff0000041e7812 */ /* 0x000fe200078ec0ff */
[----:B------:R-:W-:Y:S01]  /*10d90*/  IMAD.U32 R45, R6, 0x10000, RZ ;  /* 0x00010000062d7824 */ /* 0x000fe200078e00ff */
[C---:B------:R-:W-:Y:S02]  /*10da0*/  SHF.L.U32 R4, R5.reuse, 0x10, RZ ;  /* 0x0000001005047819 */ /* 0x040fe400000006ff */
[----:B------:R-:W-:Y:S02]  /*10db0*/  LOP3.LUT R46, R5, 0xffff0000, RZ, 0xc0, !PT ;  /* 0xffff0000052e7812 */ /* 0x000fe400078ec0ff */
[C---:B------:R-:W-:Y:S02]  /*10dc0*/  SHF.L.U32 R5, R7.reuse, 0x10, RZ ;  /* 0x0000001007057819 */ /* 0x040fe400000006ff */
[----:B------:R-:W-:Y:S01]  /*10dd0*/  LOP3.LUT R49, R7, 0xffff0000, RZ, 0xc0, !PT ;  /* 0xffff000007317812 */ /* 0x000fe200078ec0ff */
[C---:B---3--:R-:W-:Y:S01]  /*10de0*/  IMAD.U32 R48, R20.reuse, 0x10000, RZ ;  /* 0x0001000014307824 */ /* 0x048fe200078e00ff */
        /* <DEDUP_REMOVED lines=44> */
.L_x_1841:
[----:B------:R-:W-:Y:S05]  /*110b0*/  BSYNC B0 ;  /* 0x0000000000007941 */ /* 0x000fea0003800000 */
.L_x_1840:
[----:B-----5:R1:W-:Y:S02]  /*110c0*/  STS.128 [R234+0x2000], R28 ;  /* 0x0020001cea007388 */ /* 0x0203e40000000c00 */
.L_x_1835:
[----:B------:R-:W-:Y:S05]  /*110d0*/  BSYNC B2 ;  /* 0x0000000000027941 */ /* 0x000fea0003800000 */
.L_x_1834:
        /* <DEDUP_REMOVED lines=39> */
[C---:B------:R-:W-:Y:S02]  /*11350*/  SHF.L.U32 R43, R30.reuse, 0x10, RZ ;  /* 0x000000101e2b7819 */ /* 0x040fe400000006ff */
        /* <DEDUP_REMOVED lines=21> */
[----:B------:R-:W-:Y:S01]  /*114b0*/  LOP3.LUT R51, R4, 0xffff0000, RZ, 0xc0, !PT ;  /* 0xffff000004337812 */ /* 0x000fe200078ec0ff */
[----:B------:R-:W-:Y:S01]  /*114c0*/  @!P0 FADD.FTZ R47, -R47, -RZ ;  /* 0x800000ff2f2f8221 */ /* 0x000fe20000010100 */
[C---:B------:R-:W-:Y:S01]  /*114d0*/  LOP3.LUT R6, R7.reuse, 0xffff0000, RZ, 0xc0, !PT ;  /* 0xffff000007067812 */ /* 0x040fe200078ec0ff */
[----:B------:R-:W-:Y:S01]  /*114e0*/  @!P0 FADD.FTZ R46, -R46, -RZ ;  /* 0x800000ff2e2e8221 */ /* 0x000fe20000010100 */
[----:B------:R-:W-:Y:S01]  /*114f0*/  SHF.L.U32 R4, R7, 0x10, RZ ;  /* 0x0000001007047819 */ /* 0x000fe200000006ff */
[----:B------:R-:W-:Y:S01]  /*11500*/  FMUL.FTZ R22, R5, R22 ;  /* 0x0000001605167220 */ /* 0x000fe20000410000 */
[C---:B----4-:R-:W-:Y:S01]  /*11510*/  SHF.L.U32 R5, R25.reuse, 0x10, RZ ;  /* 0x0000001019057819 */ /* 0x050fe200000006ff */
[----:B------:R-:W-:Y:S01]  /*11520*/  FMUL.FTZ R23, R6, R23 ;  /* 0x0000001706177220 */ /* 0x000fe20000410000 */
[----:B------:R-:W-:Y:S01]  /*11530*/  LOP3.LUT R6, R24, 0xffff0000, RZ, 0xc0, !PT ;  /* 0xffff000018067812 */ /* 0x000fe200078ec0ff */
        /* <DEDUP_REMOVED lines=17> */
[----:B------:R-:W-:Y:S01]  /*11650*/  FFMA.FTZ R21, R29, R21, R22 ;  /* 0x000000151d157223 */ /* 0x000fe20000010016 */
[----:B------:R-:W-:Y:S01]  /*11660*/  F2FP.BF16.PACK_AB R29, R12, R5 ;  /* 0x000000050c1d723e */ /* 0x000fe200000010ff */
[----:B------:R-:W-:Y:S02]  /*11670*/  FFMA.FTZ R4, R45, R20, R4 ;  /* 0x000000142d047223 */ /* 0x000fe40000010004 */
[----:B------:R-:W-:Y:S01]  /*11680*/  FFMA.FTZ R23, R28, R26, R23 ;  /* 0x0000001a1c177223 */ /* 0x000fe20000010017 */
[----:B------:R-:W-:Y:S02]  /*11690*/  F2FP.BF16.PACK_AB R28, R6, R7 ;  /* 0x00000007061c723e */ /* 0x000fe400000010ff */
[----:B------:R-:W-:-:S02]  /*116a0*/  F2FP.BF16.PACK_AB R30, R21, R24 ;  /* 0x00000018151e723e */ /* 0x000fc400000010ff */
[----:B------:R-:W-:Y:S02]  /*116b0*/  F2FP.BF16.PACK_AB R31, R23, R4 ;  /* 0x00000004171f723e */ /* 0x000fe400000010ff */
.L_x_1847:
[----:B------:R-:W-:Y:S05]  /*116c0*/  BSYNC B0 ;  /* 0x0000000000007941 */ /* 0x000fea0003800000 */
.L_x_1846:
[----:B-----5:R3:W-:Y:S02]  /*116d0*/  STS.128 [R234+0x800], R28 ;  /* 0x0008001cea007388 */ /* 0x0207e40000000c00 */
.L_x_1845:
[----:B------:R-:W-:Y:S05]  /*116e0*/  BSYNC B1 ;  /* 0x0000000000017941 */ /* 0x000fea0003800000 */
.L_x_1844:
        /* <DEDUP_REMOVED lines=59> */
[----:B------:R-:W-:Y:S01]  /*11aa0*/  FMUL.FTZ R47, R47, R30 ;  /* 0x0000001e2f2f7220 */ /* 0x000fe20000410000 */
[----:B------:R-:W-:Y:S01]  /*11ab0*/  LOP3.LUT R6, R7, 0xffff0000, RZ, 0xc0, !PT ;  /* 0xffff000007067812 */ /* 0x000fe200078ec0ff */
[----:B------:R-:W-:Y:S01]  /*11ac0*/  @!P0 FADD.FTZ R43, -R43, -RZ ;  /* 0x800000ff2b2b8221 */ /* 0x000fe20000010100 */
[----:B----4-:R-:W-:Y:S01]  /*11ad0*/  LOP3.LUT R30, R25, 0xffff0000, RZ, 0xc0, !PT ;  /* 0xffff0000191e7812 */ /* 0x010fe200078ec0ff */
[----:B------:R-:W-:Y:S01]  /*11ae0*/  FMUL.FTZ R22, R5, R22 ;  /* 0x0000001605167220 */ /* 0x000fe20000410000 */
[----:B------:R-:W-:Y:S01]  /*11af0*/  LOP3.LUT R5, R24, 0xffff0000, RZ, 0xc0, !PT ;  /* 0xffff000018057812 */ /* 0x000fe200078ec0ff */
[----:B------:R-:W-:Y:S01]  /*11b00*/  FMUL.FTZ R21, R4, R21 ;  /* 0x0000001504157220 */ /* 0x000fe20000410000 */
[----:B------:R-:W-:Y:S01]  /*11b10*/  SHF.L.U32 R4, R25, 0x10, RZ ;  /* 0x0000001019047819 */ /* 0x000fe200000006ff */
[----:B------:R-:W-:Y:S01]  /*11b20*/  FMUL.FTZ R23, R6, R23 ;  /* 0x0000001706177220 */ /* 0x000fe20000410000 */
[C---:B------:R-:W-:Y:S01]  /*11b30*/  SHF.L.U32 R7, R27.reuse, 0x10, RZ ;  /* 0x000000101b077819 */ /* 0x040fe200000006ff */
[----:B------:R-:W-:Y:S01]  /*11b40*/  IMAD.U32 R6, R24, 0x10000, RZ ;  /* 0x0001000018067824 */ /* 0x000fe200078e00ff */
[C---:B------:R-:W-:Y:S01]  /*11b50*/  LOP3.LUT R24, R26.reuse, 0xffff0000, RZ, 0xc0, !PT ;  /* 0xffff00001a187812 */ /* 0x040fe200078ec0ff */
        /* <DEDUP_REMOVED lines=18> */
.L_x_1849:
[----:B------:R-:W-:Y:S05]  /*11c80*/  BSYNC B0 ;  /* 0x0000000000007941 */ /* 0x000fea0003800000 */
.L_x_1848:
[----:B-----5:R3:W-:Y:S02]  /*11c90*/  STS.128 [R234+0x2800], R28 ;  /* 0x0028001cea007388 */ /* 0x0207e40000000c00 */
.L_x_1843:
[----:B------:R-:W-:Y:S05]  /*11ca0*/  BSYNC B2 ;  /* 0x0000000000027941 */ /* 0x000fea0003800000 */
.L_x_1842:
        /* <DEDUP_REMOVED lines=21> */
[----:B------:R-:W-:-:S04]  /*11e00*/  IADD3 R21, P1, R7, R16, RZ ;  /* 0x0000001007157210 */ /* 0x000fc80007f3e0ff */
[----:B------:R-:W-:Y:S02]  /*11e10*/  LEA.HI.X.SX32 R7, R7, R12, 0x1, P1 ;  /* 0x0000000c07077211 */ /* 0x000fe400008f0eff */
[C---:B------:R-:W-:Y:S02]  /*11e20*/  LEA R20, P1, R21.reuse, R32, 0x1 ;  /* 0x0000002015147211 */ /* 0x040fe400078208ff */
[----:B------:R-:W-:Y:S01]  /*11e30*/  MOV R25, RZ ;  /* 0x000000ff00197202 */ /* 0x000fe20000000f00 */
[----:B------:R-:W-:Y:S01]  /*11e40*/  @P0 IMAD.MOV R25, RZ, RZ, -R15 ;  /* 0x000000ffff190224 */ /* 0x000fe200078e0a0f */
[----:B------:R-:W-:Y:S01]  /*11e50*/  LEA.HI.X R21, R21, R33, R7, 0x1, P1 ;  /* 0x0000002115157211 */ /* 0x000fe200008f0c07 */
[----:B------:R-:W-:-:S03]  /*11e60*/  IMAD.WIDE R4, R5, 0x2, R38 ;  /* 0x0000000205047825 */ /* 0x000fc600078e0226 */
[C---:B------:R-:W-:Y:S02]  /*11e70*/  IADD3 R27, P1, R25.reuse, R16, RZ ;  /* 0x00000010191b7210 */ /* 0x040fe40007f3e0ff */
[----:B------:R-:W3:Y:S02]  /*11e80*/  LD.E.128 R20, [R20.64] ;  /* 0x0000000614147980 */ /* 0x000ee4000c101d00 */
        /* <DEDUP_REMOVED lines=16> */
[----:B------:R-:W-:Y:S01]  /*11f90*/  SHF.L.U32 R20, R21, 0x10, RZ ;  /* 0x0000001015147819 */ /* 0x000fe200000006ff */
[----:B------:R-:W-:Y:S01]  /*11fa0*/  @!P0 FADD.FTZ R31, -R31, -RZ ;  /* 0x800000ff1f1f8221 */ /* 0x000fe20000010100 */
[----:B------:R-:W-:Y:S01]  /*11fb0*/  LOP3.LUT R45, R21, 0xffff0000, RZ, 0xc0, !PT ;  /* 0xffff0000152d7812 */ /* 0x000fe200078ec0ff */
[----:B--2---:R-:W-:Y:S01]  /*11fc0*/  IMAD.U32 R51, R6, 0x10000, RZ ;  /* 0x0001000006337824 */ /* 0x004fe200078e00ff */
[C---:B------:R-:W-:Y:S01]  /*11fd0*/  SHF.L.U32 R21, R23.reuse, 0x10, RZ ;  /* 0x0000001017157819 */ /* 0x040fe200000006ff */
[----:B------:R-:W-:Y:S01]  /*11fe0*/  IMAD.U32 R46, R4, 0x10000, RZ ;  /* 0x00010000042e7824 */ /* 0x000fe200078e00ff */
        /* <DEDUP_REMOVED lines=43> */
.L_x_1855:
[----:B------:R-:W-:Y:S05]  /*122a0*/  BSYNC B0 ;  /* 0x0000000000007941 */ /* 0x000fea0003800000 */
.L_x_1854:
[----:B-----5:R3:W-:Y:S02]  /*122b0*/  STS.128 [R234+0x1000], R28 ;  /* 0x0010001cea007388 */ /* 0x0207e40000000c00 */
.L_x_1853:
[----:B------:R-:W-:Y:S05]  /*122c0*/  BSYNC B1 ;  /* 0x0000000000017941 */ /* 0x000fea0003800000 */
.L_x_1852:
        /* <DEDUP_REMOVED lines=29> */
[C---:B-1---5:R-:W-:Y:S01]  /*124a0*/  IMAD.U32 R38, R28.reuse, 0x10000, RZ ;  /* 0x000100001c267824 */ /* 0x062fe200078e00ff */
        /* <DEDUP_REMOVED lines=59> */
.L_x_1857:
[----:B------:R-:W-:Y:S05]  /*12860*/  BSYNC B0 ;  /* 0x0000000000007941 */ /* 0x000fea0003800000 */
.L_x_1856:
[----:B-----5:R3:W-:Y:S02]  /*12870*/  STS.128 [R234+0x3000], R28 ;  /* 0x0030001cea007388 */ /* 0x0207e40000000c00 */
.L_x_1851:
[----:B------:R-:W-:Y:S05]  /*12880*/  BSYNC B2 ;  /* 0x0000000000027941 */ /* 0x000fea0003800000 */
.L_x_1850:
        /* <DEDUP_REMOVED lines=28> */
[----:B--2---:R-:W2:Y:S01]  /*12a50*/  LD.E.128 R20, [R20.64] ;  /* 0x0000000614147980 */ /* 0x004ea2000c101d00 */
[----:B------:R-:W-:Y:S02]  /*12a60*/  LEA.HI.X.SX32 R24, R26, R24, 0x1, P1 ;  /* 0x000000181a187211 */ /* 0x000fe400008f0eff */
[C---:B------:R-:W-:Y:S01]  /*12a70*/  LEA R26, P1, R25.reuse, R34, 0x1 ;  /* 0x00000022191a7211 */ /* 0x040fe200078208ff */
[----:B---3--:R-:W3:Y:S03]  /*12a80*/  LD.E.128 R16, [R16.64] ;  /* 0x0000000610107980 */ /* 0x008ee6000c101d00 */
[----:B------:R-:W-:-:S06]  /*12a90*/  LEA.HI.X R27, R25, R35, R24, 0x1, P1 ;  /* 0x00000023191b7211 */ /* 0x000fcc00008f0c18 */
[----:B----4-:R-:W4:Y:S01]  /*12aa0*/  LD.E.128 R24, [R26.64] ;  /* 0x000000061a187980 */ /* 0x010f22000c101d00 */
[C---:B-1---5:R-:W-:Y:S01]  /*12ab0*/  IMAD.U32 R29, R4.reuse, 0x10000, RZ ;  /* 0x00010000041d7824 */ /* 0x062fe200078e00ff */
[----:B------:R-:W-:Y:S01]  /*12ac0*/  LOP3.LUT R28, R4, 0xffff0000, RZ, 0xc0, !PT ;  /* 0xffff0000041c7812 */ /* 0x000fe200078ec0ff */
[----:B------:R-:W-:Y:S01]  /*12ad0*/  IMAD.U32 R30, R6, 0x10000, RZ ;  /* 0x00010000061e7824 */ /* 0x000fe200078e00ff */
[C---:B------:R-:W-:Y:S02]  /*12ae0*/  LOP3.LUT R4, R5.reuse, 0xffff0000, RZ, 0xc0, !PT ;  /* 0xffff000005047812 */ /* 0x040fe400078ec0ff */
[----:B------:R-:W-:Y:S02]  /*12af0*/  SHF.L.U32 R31, R5, 0x10, RZ ;  /* 0x00000010051f7819 */ /* 0x000fe400000006ff */
[C---:B------:R-:W-:Y:S02]  /*12b00*/  LOP3.LUT R5, R7.reuse, 0xffff0000, RZ, 0xc0, !PT ;  /* 0xffff000007057812 */ /* 0x040fe400078ec0ff */
[----:B------:R-:W-:-:S02]  /*12b10*/  SHF.L.U32 R39, R7, 0x10, RZ ;  /* 0x0000001007277819 */ /* 0x000fc400000006ff */
[----:B------:R-:W-:Y:S01]  /*12b20*/  LOP3.LUT R6, R6, 0xffff0000, RZ, 0xc0, !PT ;  /* 0xffff000006067812 */ /* 0x000fe200078ec0ff */
[C---:B--2---:R-:W-:Y:S01]  /*12b30*/  IMAD.U32 R38, R20.reuse, 0x10000, RZ ;  /* 0x0001000014267824 */ /* 0x044fe200078e00ff */
[----:B------:R-:W-:Y:S01]  /*12b40*/  LOP3.LUT R20, R20, 0xffff0000, RZ, 0xc0, !PT ;  /* 0xffff000014147812 */ /* 0x000fe200078ec0ff */
[----:B------:R-:W-:Y:S01]  /*12b50*/  IMAD.U32 R40, R22, 0x10000, RZ ;  /* 0x0001000016287824 */ /* 0x000fe200078e00ff */
[C---:B------:R-:W-:Y:S01]  /*12b60*/  SHF.L.U32 R7, R21.reuse, 0x10, RZ ;  /* 0x0000001015077819 */ /* 0x040fe200000006ff */
[----:B---3--:R-:W-:Y:S01]  /*12b70*/  IMAD.U32 R45, R16, 0x10000, RZ ;  /* 0x00010000102d7824 */ /* 0x008fe200078e00ff */
        /* <DEDUP_REMOVED lines=49> */
.L_x_1861:
[----:B------:R-:W-:Y:S05]  /*12e90*/  BSYNC B0 ;  /* 0x0000000000007941 */ /* 0x000fea0003800000 */
.L_x_1860:
[----:B-----5:R1:W-:Y:S02]  /*12ea0*/  STS.128 [R234+0x1800], R4 ;  /* 0x00180004ea007388 */ /* 0x0203e40000000c00 */
.L_x_1859:
[----:B------:R-:W-:Y:S05]  /*12eb0*/  BSYNC B1 ;  /* 0x0000000000017941 */ /* 0x000fea0003800000 */
.L_x_1858:
        /* <DEDUP_REMOVED lines=10> */
[----:B------:R-:W-:Y:S02]  /*12f60*/  IMAD.MOV.U32 R14, RZ, RZ, 0x30 ;  /* 0x00000030ff0e7424 */ /* 0x000fe400078e00ff */
[----:B------:R-:W-:Y:S02]  /*12f70*/  IMAD.MOV.U32 R9, RZ, RZ, RZ ;  /* 0x000000ffff097224 */ /* 0x000fe400078e00ff */
[----:B------:R-:W-:Y:S01]  /*12f80*/  IMAD R13, R15, R14, 0x40 ;  /* 0x000000400f0d7424 */ /* 0x000fe200078e020e */
[----:B------:R-:W-:-:S04]  /*12f90*/  MOV R14, R15 ;  /* 0x0000000f000e7202 */ /* 0x000fc80000000f00 */
        /* <DEDUP_REMOVED lines=33> */
[C---:B---3--:R-:W-:Y:S01]  /*131b0*/  IMAD.U32 R32, R20.reuse, 0x10000, RZ ;  /* 0x0001000014207824 */ /* 0x048fe200078e00ff */
[----:B------:R-:W-:Y:S01]  /*131c0*/  LOP3.LUT R18, R20, 0xffff0000, RZ, 0xc0, !PT ;  /* 0xffff000014127812 */ /* 0x000fe200078ec0ff */
[----:B------:R-:W-:Y:S01]  /*131d0*/  IMAD.U32 R34, R22, 0x10000, RZ ;  /* 0x0001000016227824 */ /* 0x000fe200078e00ff */
        /* <DEDUP_REMOVED lines=8> */
[----:B------:R-:W-:Y:S01]  /*13260*/  LOP3.LUT R22, R23, 0xffff0000, RZ, 0xc0, !PT ;  /* 0xffff000017167812 */ /* 0x000fe200078ec0ff */
[----:B------:R-:W-:Y:S01]  /*13270*/  @!P0 FADD.FTZ R19, -R19, -RZ ;  /* 0x800000ff13138221 */ /* 0x000fe20000010100 */
[----:B------:R-:W-:Y:S01]  /*13280*/  SHF.L.U32 R21, R23, 0x10, RZ ;  /* 0x0000001017157819 */ /* 0x000fe200000006ff */
[----:B------:R-:W-:-:S02]  /*13290*/  @!P0 FADD.FTZ R33, -R33, -RZ ;  /* 0x800000ff21218221 */ /* 0x000fc40000010100 */
[----:B------:R-:W-:Y:S02]  /*132a0*/  @!P0 FADD.FTZ R22, -R22, -RZ ;  /* 0x800000ff16168221 */ /* 0x000fe40000010100 */
[----:B------:R-:W-:Y:S02]  /*132b0*/  @!P0 FADD.FTZ R21, -R21, -RZ ;  /* 0x800000ff15158221 */ /* 0x000fe40000010100 */
[----:B------:R-:W-:Y:S01]  /*132c0*/  FMUL.FTZ R18, R7, R18 ;  /* 0x0000001207127220 */ /* 0x000fe20000410000 */
[----:B----4-:R-:W-:Y:S01]  /*132d0*/  LOP3.LUT R7, R24, 0xffff0000, RZ, 0xc0, !PT ;  /* 0xffff000018077812 */ /* 0x010fe200078ec0ff */
[----:B------:R-:W-:Y:S02]  /*132e0*/  @!P0 FADD.FTZ R34, -R34, -RZ ;  /* 0x800000ff22228221 */ /* 0x000fe40000010100 */
[----:B------:R-:W-:Y:S01]  /*132f0*/  FMUL.FTZ R19, R6, R19 ;  /* 0x0000001306137220 */ /* 0x000fe20000410000 */
[----:B------:R-:W-:Y:S01]  /*13300*/  SHF.L.U32 R6, R25, 0x10, RZ ;  /* 0x0000001019067819 */ /* 0x000fe200000006ff */
[----:B------:R-:W-:Y:S01]  /*13310*/  FMUL.FTZ R20, R17, R20 ;  /* 0x0000001411147220 */ /* 0x000fe20000410000 */
[----:B------:R-:W-:Y:S01]  /*13320*/  LOP3.LUT R17, R26, 0xffff0000, RZ, 0xc0, !PT ;  /* 0xffff00001a117812 */ /* 0x000fe200078ec0ff */
[----:B------:R-:W-:-:S02]  /*13330*/  FMUL.FTZ R31, R31, R22 ;  /* 0x000000161f1f7220 */ /* 0x000fc40000410000 */
[----:B------:R-:W-:Y:S01]  /*13340*/  IMAD.U32 R15, R24, 0x10000, RZ ;  /* 0x00010000180f7824 */ /* 0x000fe200078e00ff */
[----:B------:R-:W-:Y:S01]  /*13350*/  LOP3.LUT R24, R25, 0xffff0000, RZ, 0xc0, !PT ;  /* 0xffff000019187812 */ /* 0x000fe200078ec0ff */
[----:B------:R-:W-:Y:S01]  /*13360*/  FMUL.FTZ R21, R16, R21 ;  /* 0x0000001510157220 */ /* 0x000fe20000410000 */
[C---:B------:R-:W-:Y:S01]  /*13370*/  SHF.L.U32 R16, R27.reuse, 0x10, RZ ;  /* 0x000000101b107819 */ /* 0x040fe200000006ff */
[----:B------:R-:W-:Y:S01]  /*13380*/  IMAD.U32 R22, R26, 0x10000, RZ ;  /* 0x000100001a167824 */ /* 0x000fe200078e00ff */
[----:B------:R-:W-:Y:S01]  /*13390*/  LOP3.LUT R26, R27, 0xffff0000, RZ, 0xc0, !PT ;  /* 0xffff00001b1a7812 */ /* 0x000fe200078ec0ff */
[----:B------:R-:W-:Y:S02]  /*133a0*/  FMUL.FTZ R33, R30, R33 ;  /* 0x000000211e217220 */ /* 0x000fe40000410000 */
[----:B------:R-:W-:Y:S02]  /*133b0*/  FMUL.FTZ R34, R29, R34 ;  /* 0x000000221d227220 */ /* 0x000fe40000410000 */
[----:B------:R-:W-:-:S02]  /*133c0*/  FFMA.FTZ R6, R14, R6, R19 ;  /* 0x000000060e067223 */ /* 0x000fc40000010013 */
[----:B------:R-:W-:Y:S02]  /*133d0*/  FFMA.FTZ R33, R2, R24, R33 ;  /* 0x0000001802217223 */ /* 0x000fe40000010021 */
[----:B------:R-:W-:Y:S02]  /*133e0*/  FFMA.FTZ R9, R9, R15, R32 ;  /* 0x0000000f09097223 */ /* 0x000fe40000010020 */
[----:B------:R-:W-:Y:S02]  /*133f0*/  FFMA.FTZ R18, R3, R7, R18 ;  /* 0x0000000703127223 */ /* 0x000fe40000010012 */
[----:B------:R-:W-:Y:S02]  /*13400*/  FFMA.FTZ R13, R13, R22, R34 ;  /* 0x000000160d0d7223 */ /* 0x000fe40000010022 */
[----:B------:R-:W-:Y:S02]  /*13410*/  FFMA.FTZ R16, R28, R16, R21 ;  /* 0x000000101c107223 */ /* 0x000fe40000010015 */
[----:B------:R-:W-:Y:S01]  /*13420*/  FFMA.FTZ R31, R4, R26, R31 ;  /* 0x0000001a041f7223 */ /* 0x000fe2000001001f */
[----:B------:R-:W-:Y:S01]  /*13430*/  F2FP.BF16.PACK_AB R4, R18, R9 ;  /* 0x000000091204723e */ /* 0x000fe200000010ff */
[----:B------:R-:W-:Y:S01]  /*13440*/  FFMA.FTZ R20, R5, R17, R20 ;  /* 0x0000001105147223 */ /* 0x000fe20000010014 */
[----:B------:R-:W-:-:S02]  /*13450*/  F2FP.BF16.PACK_AB R5, R33, R6 ;  /* 0x000000062105723e */ /* 0x000fc400000010ff */
[----:B------:R-:W-:Y:S02]  /*13460*/  F2FP.BF16.PACK_AB R7, R31, R16 ;  /* 0x000000101f07723e */ /* 0x000fe400000010ff */
[----:B------:R-:W-:Y:S02]  /*13470*/  F2FP.BF16.PACK_AB R6, R20, R13 ;  /* 0x0000000d1406723e */ /* 0x000fe400000010ff */
.L_x_1863:
[----:B------:R-:W-:Y:S05]  /*13480*/  BSYNC B0 ;  /* 0x0000000000007941 */ /* 0x000fea0003800000 */
.L_x_1862:
[----:B-----5:R1:W-:Y:S01]  /*13490*/  STS.128 [R234+0x3800], R4 ;  /* 0x00380004ea007388 */ /* 0x0203e20000000c00 */
[----:B------:R-:W-:Y:S05]  /*134a0*/  BRA `(.L_x_1827) ;  /* 0x000005b000007947 */ /* 0x000fea0003800000 */
.L_x_1801:
        /* <DEDUP_REMOVED lines=21> */
.L_x_1865:
[----:B------:R-:W-:Y:S05]  /*13600*/  BSYNC B0 ;  /* 0x0000000000007941 */ /* 0x000fea0003800000 */
.L_x_1864:
        /* <DEDUP_REMOVED lines=22> */
.L_x_1867:
[----:B------:R-:W-:Y:S05]  /*13770*/  BSYNC B0 ;  /* 0x0000000000007941 */ /* 0x000fea0003800000 */
.L_x_1866:
[----:B-1----:R-:W-:Y:S01]  /*13780*/  IADD3 R8, R188, 0x20, RZ ;  /* 0x00000020bc087810 */ /* 0x002fe20007ffe0ff */
[----:B------:R-:W-:Y:S03]  /*13790*/  BSSY B0, `(.L_x_1868) ;  /* 0x0000015000007945 */ /* 0x000fe60003800000 */
[----:B------:R-:W-:-:S13]  /*137a0*/  ISETP.GE.AND P1, PT, R8, R5, PT ;  /* 0x000000050800720c */ /* 0x000fda0003f26270 */
[----:B------:R-:W-:Y:S05]  /*137b0*/  @P1 BRA `(.L_x_1869) ;  /* 0x0000012000001947 */ /* 0x000fea0003800000 */
[----:B------:R-:W-:Y:S02]  /*137c0*/  ISETP.GE.AND P2, PT, R18, R81, PT ;  /* 0x000000511200720c */ /* 0x000fe40003f46270 */
[----:B------:R-:W-:-:S04]  /*137d0*/  LEA R7, P1, R196, R192, 0x5 ;  /* 0x000000c0c4077211 */ /* 0x000fc800078228ff */
[----:B--2---:R-:W-:-:S07]  /*137e0*/  LEA.HI.X R3, R196, R195, R197, 0x5, P1 ;  /* 0x000000c3c4037211 */ /* 0x004fce00008f2cc5 */
        /* <DEDUP_REMOVED lines=15> */
.L_x_1869:
[----:B------:R-:W-:Y:S05]  /*138e0*/  BSYNC B0 ;  /* 0x0000000000007941 */ /* 0x000fea0003800000 */
.L_x_1868:
[----:B-1----:R-:W-:-:S04]  /*138f0*/  IADD3 R12, R188, 0x30, RZ ;  /* 0x00000030bc0c7810 */ /* 0x002fc80007ffe0ff */
        /* <DEDUP_REMOVED lines=22> */
.L_x_1827:
[----:B------:R-:W-:Y:S05]  /*13a60*/  BSYNC B3 ;  /* 0x0000000000037941 */ /* 0x000fea0003800000 */
.L_x_1800:
[----:B------:R-:W-:Y:S01]  /*13a70*/  IADD3 R238, R54, -0x1, RZ ;  /* 0xffffffff36ee7810 */ /* 0x000fe20007ffe0ff */
[----:B------:R-:W-:Y:S01]  /*13a80*/  BSSY B0, `(.L_x_1870) ;  /* 0x0000015000007945 */ /* 0x000fe20003800000 */
[----:B------:R-:W-:-:S03]  /*13a90*/  LOP3.LUT R239, R77, 0xff, RZ, 0xc0, !PT ;  /* 0x000000ff4def7812 */ /* 0x000fc600078ec0ff */
[----:B--2---:R-:W-:-:S04]  /*13aa0*/  IMAD.SHL.U32 R3, R238, 0x80, RZ ;  /* 0x00000080ee037824 */ /* 0x004fc800078e00ff */
[----:B-1----:R-:W-:-:S05]  /*13ab0*/  IMAD.IADD R5, R70, 0x1, -R3 ;  /* 0x0000000146057824 */ /* 0x002fca00078e0a03 */
[----:B------:R-:W-:-:S13]  /*13ac0*/  ISETP.GE.AND P0, PT, R188, R5, PT ;  /* 0x00000005bc00720c */ /* 0x000fda0003f06270 */
[----:B------:R-:W-:Y:S05]  /*13ad0*/  @P0 BRA `(.L_x_1871) ;  /* 0x000000f000000947 */ /* 0x000fea0003800000 */
[C---:B------:R-:W-:Y:S02]  /*13ae0*/  LOP3.LUT R2, R239.reuse, 0x1, RZ, 0xc0, !PT ;  /* 0x00000001ef027812 */ /* 0x040fe400078ec0ff */
[----:B------:R-:W-:Y:S02]  /*13af0*/  LOP3.LUT P0, RZ, R239, 0x2, RZ, 0xc0, !PT ;  /* 0x00000002efff7812 */ /* 0x000fe4000780c0ff */
        /* <DEDUP_REMOVED lines=13> */
.L_x_1871:
[----:B------:R-:W-:Y:S05]  /*13bd0*/  BSYNC B0 ;  /* 0x0000000000007941 */ /* 0x000fea0003800000 */
.L_x_1870:
[----:B------:R-:W-:Y:S01]  /*13be0*/  ISETP.GE.AND P0, PT, R0, R5, PT ;  /* 0x000000050000720c */ /* 0x000fe20003f06270 */
[----:B------:R-:W-:-:S12]  /*13bf0*/  BSSY B0, `(.L_x_1872) ;  /* 0x0000015000007945 */ /* 0x000fd80003800000 */
[----:B------:R-:W-:Y:S05]  /*13c00*/  @P0 BRA `(.L_x_1873) ;  /* 0x0000013000000947 */ /* 0x000fea0003800000 */
[C---:B------:R-:W-:Y:S02]  /*13c10*/  LOP3.LUT R2, R239.reuse, 0x1, RZ, 0xc0, !PT ;  /* 0x00000001ef027812 */ /* 0x040fe400078ec0ff */
[----:B------:R-:W-:Y:S02]  /*13c20*/  LOP3.LUT P0, RZ, R239, 0x2, RZ, 0xc0, !PT ;  /* 0x00000002efff7812 */ /* 0x000fe4000780c0ff */
[----:B------:R-:W-:-:S11]  /*13c30*/  ISETP.NE.U32.AND P1, PT, R2, 0x1, PT ;  /* 0x000000010200780c */ /* 0x000fd60003f25070 */
[C---:B------:R-:W-:Y:S02]  /*13c40*/  @P0 IADD3 R9, P2, R225.reuse, R184, RZ ;  /* 0x000000b8e1090210 */ /* 0x040fe40007f5e0ff */
[----:B------:R-:W-:-:S03]  /*13c50*/  @!P1 LEA R14, P3, R225, R228, 0x1 ;  /* 0x000000e4e10e9211 */ /* 0x000fc600078608ff */
[--C-:B-1----:R-:W-:Y:S01]  /*13c60*/  @P0 IMAD.X R7, R187, 0x1, R226.reuse, P2 ;  /* 0x00000001bb070824 */ /* 0x102fe200010e06e2 */
        /* <DEDUP_REMOVED lines=13> */
.L_x_1873:
[----:B------:R-:W-:Y:S05]  /*13d40*/  BSYNC B0 ;  /* 0x0000000000007941 */ /* 0x000fea0003800000 */
.L_x_1872:
        /* <DEDUP_REMOVED lines=24> */
.L_x_1875:
[----:B------:R-:W-:Y:S05]  /*13ed0*/  BSYNC B0 ;  /* 0x0000000000007941 */ /* 0x000fea0003800000 */
.L_x_1874:
[----:B------:R-:W-:Y:S01]  /*13ee0*/  ISETP.GE.AND P0, PT, R12, R5, PT ;  /* 0x000000050c00720c */ /* 0x000fe20003f06270 */
[----:B------:R-:W-:-:S12]  /*13ef0*/  BSSY B0, `(.L_x_1876) ;  /* 0x0000018000007945 */ /* 0x000fd80003800000 */
[----:B------:R-:W-:Y:S05]  /*13f00*/  @P0 BRA `(.L_x_1877) ;  /* 0x0000016000000947 */ /* 0x000fea0003800000 */
[C---:B------:R-:W-:Y:S02]  /*13f10*/  LOP3.LUT P0, RZ, R239.reuse, 0x2, RZ, 0xc0, !PT ;  /* 0x00000002efff7812 */ /* 0x040fe4000780c0ff */
[----:B------:R-:W-:-:S04]  /*13f20*/  LOP3.LUT R2, R239, 0x1, RZ, 0xc0, !PT ;  /* 0x00000001ef027812 */ /* 0x000fc800078ec0ff */
[----:B------:R-:W-:-:S07]  /*13f30*/  ISETP.NE.U32.AND P1, PT, R2, 0x1, PT ;  /* 0x000000010200780c */ /* 0x000fce0003f25070 */
[----:B------:R-:W-:Y:S02]  /*13f40*/  @P0 IMAD.MOV.U32 R186, RZ, RZ, R184 ;  /* 0x000000ffffba0224 */ /* 0x000fe400078e00b8 */
[----:B------:R-:W-:Y:S02]  /*13f50*/  @P0 IMAD R2, R65, 0x30, RZ ;  /* 0x0000003041020824 */ /* 0x000fe400078e02ff */
[----:B-1----:R-:W-:-:S04]  /*13f60*/  @P0 IMAD.WIDE.U32 R6, R64, 0x30, R186 ;  /* 0x0000003040060825 */ /* 0x002fc800078e00ba */
        /* <DEDUP_REMOVED lines=16> */
.L_x_1877:
[----:B------:R-:W-:Y:S05]  /*14070*/  BSYNC B0 ;  /* 0x0000000000007941 */ /* 0x000fea0003800000 */
.L_x_1876:
        /* <DEDUP_REMOVED lines=25> */
.L_x_1879:
[----:B------:R-:W-:Y:S05]  /*14210*/  BSYNC B0 ;  /* 0x0000000000007941 */ /* 0x000fea0003800000 */
.L_x_1878:
[----:B-1----:R-:W-:Y:S01]  /*14220*/  IADD3 R14, R188, 0x50, RZ ;  /* 0x00000050bc0e7810 */ /* 0x002fe20007ffe0ff */
[----:B------:R-:W-:Y:S03]  /*14230*/  BSSY B0, `(.L_x_1880) ;  /* 0x000001a000007945 */ /* 0x000fe60003800000 */
[----:B------:R-:W-:-:S13]  /*14240*/  ISETP.GE.AND P0, PT, R14, R5, PT ;  /* 0x000000050e00720c */ /* 0x000fda0003f06270 */
[----:B------:R-:W-:Y:S05]  /*14250*/  @P0 BRA `(.L_x_1881) ;  /* 0x0000017000000947 */ /* 0x000fea0003800000 */
[C---:B------:R-:W-:Y:S02]  /*14260*/  LOP3.LUT P0, RZ, R239.reuse, 0x2, RZ, 0xc0, !PT ;  /* 0x00000002efff7812 */ /* 0x040fe4000780c0ff */
[----:B------:R-:W-:-:S04]  /*14270*/  LOP3.LUT R2, R239, 0x1, RZ, 0xc0, !PT ;  /* 0x00000001ef027812 */ /* 0x000fc800078ec0ff */
[----:B------:R-:W-:-:S07]  /*14280*/  ISETP.NE.U32.AND P1, PT, R2, 0x1, PT ;  /* 0x000000010200780c */ /* 0x000fce0003f25070 */
[----:B------:R-:W-:Y:S02]  /*14290*/  @P0 IMAD.MOV.U32 R6, RZ, RZ, R184 ;  /* 0x000000ffff060224 */ /* 0x000fe400078e00b8 */
[----:B------:R-:W-:Y:S02]  /*142a0*/  @P0 IMAD.MOV.U32 R7, RZ, RZ, R187 ;  /* 0x000000ffff070224 */ /* 0x000fe400078e00bb */
[----:B------:R-:W-:Y:S02]  /*142b0*/  @P0 IMAD R4, R65, 0x50, RZ ;  /* 0x0000005041040824 */ /* 0x000fe400078e02ff */
[----:B------:R-:W-:-:S04]  /*142c0*/  @P0 IMAD.WIDE.U32 R6, R64, 0x50, R6 ;  /* 0x0000005040060825 */ /* 0x000fc800078e0006 */
[----:B------:R-:W-:Y:S01]  /*142d0*/  @!P1 IMAD R2, R65, 0xa0, RZ ;  /* 0x000000a041029824 */ /* 0x000fe200078e02ff */
[----:B------:R-:W-:Y:S01]  /*142e0*/  @P0 IADD3 R7, R7, R4, RZ ;  /* 0x0000000407070210 */ /* 0x000fe20007ffe0ff */
[----:B------:R-:W-:Y:S01]  /*142f0*/  @!P1 IMAD.WIDE.U32 R18, R64, 0xa0, R228 ;  /* 0x000000a040129825 */ /* 0x000fe200078e00e4 */
[----:B---3--:R-:W-:-:S04]  /*14300*/  @P0 LEA R20, P2, R6, R190, 0x1 ;  /* 0x000000be06140211 */ /* 0x008fc800078408ff */
        /* <DEDUP_REMOVED lines=12> */
.L_x_1881:
[----:B------:R-:W-:Y:S05]  /*143d0*/  BSYNC B0 ;  /* 0x0000000000007941 */ /* 0x000fea0003800000 */
.L_x_1880:
[----:B------:R-:W-:Y:S01]  /*143e0*/  IADD3 R6, R188, 0x60, RZ ;  /* 0x00000060bc067810 */ /* 0x000fe20007ffe0ff */
[----:B------:R-:W-:Y:S03]  /*143f0*/  BSSY B0, `(.L_x_1882) ;  /* 0x000001a000007945 */ /* 0x000fe60003800000 */
[----:B------:R-:W-:-:S13]  /*14400*/  ISETP.GE.AND P0, PT, R6, R5, PT ;  /* 0x000000050600720c */ /* 0x000fda0003f06270 */
[----:B------:R-:W-:Y:S05]  /*14410*/  @P0 BRA `(.L_x_1883) ;  /* 0x0000017000000947 */ /* 0x000fea0003800000 */
[C---:B------:R-:W-:Y:S02]  /*14420*/  LOP3.LUT P0, RZ, R239.reuse, 0x2, RZ, 0xc0, !PT ;  /* 0x00000002efff7812 */ /* 0x040fe4000780c0ff */
[----:B------:R-:W-:-:S04]  /*14430*/  LOP3.LUT R2, R239, 0x1, RZ, 0xc0, !PT ;  /* 0x00000001ef027812 */ /* 0x000fc800078ec0ff */
[----:B------:R-:W-:-:S07]  /*14440*/  ISETP.NE.U32.AND P1, PT, R2, 0x1, PT ;  /* 0x000000010200780c */ /* 0x000fce0003f25070 */
[----:B-1----:R-:W-:Y:S02]  /*14450*/  @P0 IMAD.MOV.U32 R18, RZ, RZ, R184 ;  /* 0x000000ffff120224 */ /* 0x002fe400078e00b8 */
[----:B------:R-:W-:Y:S02]  /*14460*/  @P0 IMAD.MOV.U32 R19, RZ, RZ, R187 ;  /* 0x000000ffff130224 */ /* 0x000fe400078e00bb */
[----:B------:R-:W-:Y:S02]  /*14470*/  @P0 IMAD R2, R65, 0x60, RZ ;  /* 0x0000006041020824 */ /* 0x000fe400078e02ff */
[----:B------:R-:W-:-:S04]  /*14480*/  @P0 IMAD.WIDE.U32 R18, R64, 0x60, R18 ;  /* 0x0000006040120825 */ /* 0x000fc800078e0012 */
[----:B------:R-:W-:Y:S01]  /*14490*/  @!P1 IMAD R4, R65, 0xc0, RZ ;  /* 0x000000c041049824 */ /* 0x000fe200078e02ff */
[----:B------:R-:W-:Y:S01]  /*144a0*/  @P0 IADD3 R7, R2, R19, RZ ;  /* 0x0000001302070210 */ /* 0x000fe20007ffe0ff */
[----:B---3--:R-:W-:Y:S01]  /*144b0*/  @!P1 IMAD.WIDE.U32 R20, R64, 0xc0, R228 ;  /* 0x000000c040149825 */ /* 0x008fe200078e00e4 */
        /* <DEDUP_REMOVED lines=13> */
.L_x_1883:
[----:B------:R-:W-:Y:S05]  /*14590*/  BSYNC B0 ;  /* 0x0000000000007941 */ /* 0x000fea0003800000 */
.L_x_1882:
[----:B------:R-:W-:Y:S01]  /*145a0*/  IADD3 R4, R188, 0x70, RZ ;  /* 0x00000070bc047810 */ /* 0x000fe20007ffe0ff */
[----:B------:R-:W-:Y:S03]  /*145b0*/  BSSY B0, `(.L_x_1884) ;  /* 0x000001a000007945 */ /* 0x000fe60003800000 */
[----:B------:R-:W-:-:S13]  /*145c0*/  ISETP.GE.AND P0, PT, R4, R5, PT ;  /* 0x000000050400720c */ /* 0x000fda0003f06270 */
[----:B------:R-:W-:Y:S05]  /*145d0*/  @P0 BRA `(.L_x_1885) ;  /* 0x0000017000000947 */ /* 0x000fea0003800000 */
[C---:B------:R-:W-:Y:S01]  /*145e0*/  LOP3.LUT R2, R239.reuse, 0x1, RZ, 0xc0, !PT ;  /* 0x00000001ef027812 */ /* 0x040fe200078ec0ff */
[----:B-1----:R-:W-:Y:S01]  /*145f0*/  IMAD.MOV.U32 R18, RZ, RZ, R184 ;  /* 0x000000ffff127224 */ /* 0x002fe200078e00b8 */
[----:B------:R-:W-:Y:S01]  /*14600*/  LOP3.LUT P0, RZ, R239, 0x2, RZ, 0xc0, !PT ;  /* 0x00000002efff7812 */ /* 0x000fe2000780c0ff */
[----:B------:R-:W-:Y:S01]  /*14610*/  IMAD.MOV.U32 R19, RZ, RZ, R187 ;  /* 0x000000ffff137224 */ /* 0x000fe200078e00bb */
[----:B------:R-:W-:Y:S01]  /*14620*/  ISETP.NE.U32.AND P1, PT, R2, 0x1, PT ;  /* 0x000000010200780c */ /* 0x000fe20003f25070 */
[----:B------:R-:W-:Y:S02]  /*14630*/  IMAD R2, R65, 0x70, RZ ;  /* 0x0000007041027824 */ /* 0x000fe400078e02ff */
[----:B------:R-:W-:-:S05]  /*14640*/  IMAD.WIDE.U32 R18, R64, 0x70, R18 ;  /* 0x0000007040127825 */ /* 0x000fca00078e0012 */
[----:B------:R-:W-:-:S03]  /*14650*/  IADD3 R7, R19, R2, RZ ;  /* 0x0000000213077210 */ /* 0x000fc60007ffe0ff */
[----:B---3--:R-:W-:Y:S02]  /*14660*/  @P0 LEA R22, P2, R18, R190, 0x1 ;  /* 0x000000be12160211 */ /* 0x008fe400078408ff */
[----:B------:R-:W-:Y:S02]  /*14670*/  @!P1 IMAD.WIDE.U32 R20, R64, 0xe0, R228 ;  /* 0x000000e040149825 */ /* 0x000fe400078e00e4 */
[----:B------:R-:W-:Y:S02]  /*14680*/  @P0 LEA.HI.X R23, R18, R191, R7, 0x1, P2 ;  /* 0x000000bf12170211 */ /* 0x000fe400010f0c07 */
[----:B------:R-:W-:-:S05]  /*14690*/  @!P1 IMAD R65, R65, 0xe0, RZ ;  /* 0x000000e041419824 */ /* 0x000fca00078e02ff */
        /* <DEDUP_REMOVED lines=11> */
.L_x_1885:
[----:B------:R-:W-:Y:S05]  /*14750*/  BSYNC B0 ;  /* 0x0000000000007941 */ /* 0x000fea0003800000 */
.L_x_1884:
        /* <DEDUP_REMOVED lines=17> */
[----:B-1----:R-:W-:Y:S02]  /*14870*/  @!P1 IMAD.MOV.U32 R18, RZ, RZ, R148 ;  /* 0x000000ffff129224 */ /* 0x002fe400078e0094 */
        /* <DEDUP_REMOVED lines=11> */
.L_x_1887:
[----:B------:R-:W-:Y:S05]  /*14930*/  BSYNC B0 ;  /* 0x0000000000007941 */ /* 0x000fea0003800000 */
.L_x_1886:
        /* <DEDUP_REMOVED lines=8> */
[CC--:B-1----:R-:W-:Y:S02]  /*149c0*/  @P1 LEA R18, P0, R223.reuse, R148.reuse, 0x1 ;  /* 0x00000094df121211 */ /* 0x0c2fe400078008ff */
[C---:B---3--:R-:W-:Y:S02]  /*149d0*/  @!P2 LEA R20, P3, R223.reuse, R148, 0x1 ;  /* 0x00000094df14a211 */ /* 0x048fe400078608ff */
        /* <DEDUP_REMOVED lines=12> */
.L_x_1889:
[----:B------:R-:W-:Y:S05]  /*14aa0*/  BSYNC B0 ;  /* 0x0000000000007941 */ /* 0x000fea0003800000 */
.L_x_1888:
        /* <DEDUP_REMOVED lines=24> */
.L_x_1891:
[----:B------:R-:W-:Y:S05]  /*14c30*/  BSYNC B0 ;  /* 0x0000000000007941 */ /* 0x000fea0003800000 */
.L_x_1890:
        /* <DEDUP_REMOVED lines=10> */
[----:B------:R-:W-:-:S04]  /*14ce0*/  @!P1 IMAD.WIDE.U32 R12, R66, 0x60, R148 ;  /* 0x00000060420c9825 */ /* 0x000fc800078e0094 */
[----:B-1----:R-:W-:Y:S01]  /*14cf0*/  @P0 IMAD.WIDE.U32 R8, R66, 0x60, R148 ;  /* 0x0000006042080825 */ /* 0x002fe200078e0094 */
        /* <DEDUP_REMOVED lines=12> */
.L_x_1893:
[----:B------:R-:W-:Y:S05]  /*14dc0*/  BSYNC B0 ;  /* 0x0000000000007941 */ /* 0x000fea0003800000 */
.L_x_1892:
        /* <DEDUP_REMOVED lines=10> */
[CC--:B-1----:R-:W-:Y:S02]  /*14e70*/  @P1 LEA R8, P0, R0.reuse, R148.reuse, 0x1 ;  /* 0x0000009400081211 */ /* 0x0c2fe400078008ff */
        /* <DEDUP_REMOVED lines=13> */
.L_x_1895:
[----:B------:R-:W-:Y:S05]  /*14f50*/  BSYNC B0 ;  /* 0x0000000000007941 */ /* 0x000fea0003800000 */
.L_x_1894:
        /* <DEDUP_REMOVED lines=24> */
.L_x_1897:
[----:B------:R-:W-:Y:S05]  /*150e0*/  BSYNC B0 ;  /* 0x0000000000007941 */ /* 0x000fea0003800000 */
.L_x_1896:
        /* <DEDUP_REMOVED lines=24> */
.L_x_1899:
[----:B------:R-:W-:Y:S05]  /*15270*/  BSYNC B0 ;  /* 0x0000000000007941 */ /* 0x000fea0003800000 */
.L_x_1898:
        /* <DEDUP_REMOVED lines=24> */
.L_x_1901:
[----:B------:R-:W-:Y:S05]  /*15400*/  BSYNC B0 ;  /* 0x0000000000007941 */ /* 0x000fea0003800000 */
.L_x_1900:
[----:B-1----:R-:W-:Y:S01]  /*15410*/  LEA.HI R5, R72, R72, RZ, 0x1 ;  /* 0x0000004848057211 */ /* 0x002fe200078f08ff */
[C---:B------:R-:W-:Y:S01]  /*15420*/  IMAD.SHL.U32 R0, R71.reuse, 0x40, RZ ;  /* 0x0000004047007824 */ /* 0x040fe200078e00ff */
[----:B------:R-:W-:Y:S01]  /*15430*/  R2P PR, R71, 0x6 ;  /* 0x0000000647007804 */ /* 0x000fe20000000000 */
[----:B------:R-:W-:Y:S01]  /*15440*/  IMAD.SHL.U32 R74, R74, 0x40, RZ ;  /* 0x000000404a4a7824 */ /* 0x000fe200078e00ff */
[----:B------:R-:W-:Y:S01]  /*15450*/  LOP3.LUT R5, R5, 0xfffffffe, RZ, 0xc0, !PT ;  /* 0xfffffffe05057812 */ /* 0x000fe200078ec0ff */
[----:B------:R-:W-:Y:S01]  /*15460*/  IMAD.SHL.U32 R188, R188, 0x8, RZ ;  /* 0x00000008bcbc7824 */ /* 0x000fe200078e00ff */
[----:B------:R-:W0:Y:S01]  /*15470*/  LDGDEPBAR ;  /* 0x00000000000079af */ /* 0x000e220000000000 */
[----:B------:R-:W-:Y:S01]  /*15480*/  IMAD.SHL.U32 R9, R75, 0x40, RZ ;  /* 0x000000404b097824 */ /* 0x000fe200078e00ff */
[----:B------:R-:W-:Y:S01]  /*15490*/  LOP3.LUT R7, R74, 0x1c0, RZ, 0xc0, !PT ;  /* 0x000001c04a077812 */ /* 0x000fe200078ec0ff */
[----:B------:R-:W-:Y:S01]  /*154a0*/  IMAD.IADD R72, R72, 0x1, -R5 ;  /* 0x0000000148487824 */ /* 0x000fe200078e0a05 */
[----:B------:R-:W-:Y:S01]  /*154b0*/  LOP3.LUT R5, R0, 0x1c0, RZ, 0xc0, !PT ;  /* 0x000001c000057812 */ /* 0x000fe200078ec0ff */
[----:B------:R-:W-:Y:S01]  /*154c0*/  BSSY B1, `(.L_x_1902) ;  /* 0x0000260000017945 */ /* 0x000fe20003800000 */
[----:B------:R-:W-:Y:S01]  /*154d0*/  LOP3.LUT R9, R9, 0xfffffe00, RZ, 0xc0, !PT ;  /* 0xfffffe0009097812 */ /* 0x000fe200078ec0ff */
[----:B------:R-:W-:Y:S01]  /*154e0*/  IMAD.SHL.U32 R0, R72, 0x8, RZ ;  /* 0x0000000848007824 */ /* 0x000fe200078e00ff */
[----:B------:R-:W-:-:S02]  /*154f0*/  LOP3.LUT R188, R5, 0x8, R188, 0xf8, !PT ;  /* 0x0000000805bc7812 */ /* 0x000fc400078ef8bc */
[----:B------:R-:W-:Y:S02]  /*15500*/  SHF.R.U32.HI R5, RZ, 0x3, R5 ;  /* 0x00000003ff057819 */ /* 0x000fe40000011605 */
[----:B------:R-:W-:Y:S02]  /*15510*/  LOP3.LUT R0, R7, 0x8, R0, 0xf8, !PT ;  /* 0x0000000807007812 */ /* 0x000fe400078ef800 */
[----:B------:R-:W-:Y:S02]  /*15520*/  SHF.R.U32.HI R7, RZ, 0x3, R7 ;  /* 0x00000003ff077819 */ /* 0x000fe40000011607 */
[----:B------:R-:W-:Y:S01]  /*15530*/  LOP3.LUT R221, R188, R5, RZ, 0x3c, !PT ;  /* 0x00000005bcdd7212 */ /* 0x000fe200078e3cff */
[----:B------:R-:W-:Y:S01]  /*15540*/  IMAD R5, R68, 0x400, R9 ;  /* 0x0000040044057824 */ /* 0x000fe200078e0209 */
[----:B------:R-:W-:Y:S01]  /*15550*/  LOP3.LUT R8, R0, R7, RZ, 0x3c, !PT ;  /* 0x0000000700087212 */ /* 0x000fe200078e3cff */
[----:B------:R-:W-:Y:S02]  /*15560*/  IMAD R68, R68, 0x10, R133 ;  /* 0x0000001044447824 */ /* 0x000fe400078e0285 */
[----:B------:R-:W-:-:S02]  /*15570*/  IMAD R221, R72, 0x200, R221 ;  /* 0x0000020048dd7824 */ /* 0x000fc400078e02dd */
[----:B------:R-:W-:Y:S01]  /*15580*/  IMAD.IADD R222, R8, 0x1, R5 ;  /* 0x0000000108de7824 */ /* 0x000fe200078e0205 */
[----:B------:R-:W-:Y:S01]  /*15590*/  IADD3 R69, R68, 0x1, R69 ;  /* 0x0000000144457810 */ /* 0x000fe20007ffe045 */
[----:B------:R-:W-:Y:S02]  /*155a0*/  IMAD.SHL.U32 R221, R221, 0x2, RZ ;  /* 0x00000002dddd7824 */ /* 0x000fe400078e00ff */
[----:B------:R-:W-:-:S03]  /*155b0*/  IMAD.SHL.U32 R222, R222, 0x2, RZ ;  /* 0x00000002dede7824 */ /* 0x000fc600078e00ff */
[----:B------:R-:W-:Y:S01]  /*155c0*/  LDSM.16.M88.4 R80, [R221+0x4000] ;  /* 0x00400000dd50783b */ /* 0x000fe20000000200 */
[----:B------:R-:W-:Y:S01]  /*155d0*/  IADD3 R0, R221, 0x4000, RZ ;  /* 0x00004000dd007810 */ /* 0x000fe20007ffe0ff */
[--C-:B------:R-:W-:Y:S01]  /*155e0*/  IMAD R220, R55, 0x2, R222.reuse ;  /* 0x0000000237dc7824 */ /* 0x100fe200078e02de */
[----:B------:R-:W-:Y:S01]  /*155f0*/  IADD3 R219, R221, 0x4020, RZ ;  /* 0x00004020dddb7810 */ /* 0x000fe20007ffe0ff */
[----:B------:R-:W1:Y:S01]  /*15600*/  LDSM.16.M88.4 R116, [R222] ;  /* 0x00000000de74783b */ /* 0x000e620000000200 */
[----:B------:R-:W-:Y:S01]  /*15610*/  @P1 IADD3 R219, R0, -0x20, RZ ;  /* 0xffffffe000db1810 */ /* 0x000fe20007ffe0ff */
[----:B------:R-:W-:Y:S02]  /*15620*/  IMAD.MOV.U32 R0, RZ, RZ, 0x40 ;  /* 0x00000040ff007424 */ /* 0x000fe400078e00ff */
[----:B------:R-:W2:Y:S01]  /*15630*/  LDSM.16.M88.4 R72, [R221+0x4800] ;  /* 0x00480000dd48783b */ /* 0x000ea20000000200 */
[----:B------:R-:W-:Y:S01]  /*15640*/  IMAD R218, R53, 0x2, R222 ;  /* 0x0000000235da7824 */ /* 0x000fe200078e02de */
[----:B------:R-:W-:Y:S01]  /*15650*/  IADD3 R211, R219, 0x800, RZ ;  /* 0x00000800dbd37810 */ /* 0x000fe20007ffe0ff */
[----:B------:R-:W-:Y:S01]  /*15660*/  IMAD R217, R53, 0x2, R220 ;  /* 0x0000000235d97824 */ /* 0x000fe200078e02dc */
[----:B------:R-:W3:Y:S01]  /*15670*/  LDSM.16.M88.4 R60, [R221+0x5000] ;  /* 0x00500000dd3c783b */ /* 0x000ee20000000200 */
[----:B------:R-:W-:-:S02]  /*15680*/  SEL R0, R0, 0xffffffc0, !P2 ;  /* 0xffffffc000007807 */ /* 0x000fc40005000000 */
[C---:B------:R-:W-:Y:S01]  /*15690*/  IADD3 R210, R219.reuse, 0x1000, RZ ;  /* 0x00001000dbd27810 */ /* 0x040fe20007ffe0ff */
[----:B------:R-:W4:Y:S01]  /*156a0*/  LDSM.16.M88.4 R48, [R221+0x5800] ;  /* 0x00580000dd30783b */ /* 0x000f220000000200 */
[----:B------:R-:W-:Y:S01]  /*156b0*/  IADD3 R209, R219, 0x1800, RZ ;  /* 0x00001800dbd17810 */ /* 0x000fe20007ffe0ff */
[----:B------:R-:W-:Y:S01]  /*156c0*/  IMAD.IADD R215, R221, 0x1, R0 ;  /* 0x00000001ddd77824 */ /* 0x000fe200078e0200 */
[C---:B------:R-:W-:Y:S01]  /*156d0*/  IADD3 R208, R219.reuse, 0x2000, RZ ;  /* 0x00002000dbd07810 */ /* 0x040fe20007ffe0ff */
[----:B------:R-:W2:Y:S01]  /*156e0*/  LDSM.16.M88.4 R40, [R221+0x6000] ;  /* 0x00600000dd28783b */ /* 0x000ea20000000200 */
[----:B------:R-:W-:Y:S01]  /*156f0*/  IMAD.IADD R204, R0, 0x1, R219 ;  /* 0x0000000100cc7824 */ /* 0x000fe200078e02db */
[----:B------:R-:W-:Y:S01]  /*15700*/  IADD3 R207, R219, 0x2800, RZ ;  /* 0x00002800dbcf7810 */ /* 0x000fe20007ffe0ff */
[----:B------:R-:W-:Y:S01]  /*15710*/  IMAD.IADD R0, R3, 0x1, R52 ;  /* 0x0000000103007824 */ /* 0x000fe200078e0234 */
[----:B------:R-:W3:Y:S01]  /*15720*/  LDSM.16.M88.4 R32, [R221+0x6800] ;  /* 0x00680000dd20783b */ /* 0x000ee20000000200 */
[----:B------:R-:W-:-:S02]  /*15730*/  IADD3 R206, R219, 0x3000, RZ ;  /* 0x00003000dbce7810 */ /* 0x000fc40007ffe0ff */
[C---:B------:R-:W-:Y:S01]  /*15740*/  IADD3 R205, R219.reuse, 0x3800, RZ ;  /* 0x00003800dbcd7810 */ /* 0x040fe20007ffe0ff */
[----:B------:R-:W3:Y:S01]  /*15750*/  LDSM.16.M88.4 R24, [R221+0x7000] ;  /* 0x00700000dd18783b */ /* 0x000ee20000000200 */
[C---:B------:R-:W-:Y:S02]  /*15760*/  IADD3 R203, R219.reuse, 0x4000, RZ ;  /* 0x00004000dbcb7810 */ /* 0x040fe40007ffe0ff */
[C---:B------:R-:W-:Y:S01]  /*15770*/  IADD3 R202, R219.reuse, 0x4800, RZ ;  /* 0x00004800dbca7810 */ /* 0x040fe20007ffe0ff */
[----:B------:R-:W4:Y:S01]  /*15780*/  LDSM.16.M88.4 R16, [R221+0x7800] ;  /* 0x00780000dd10783b */ /* 0x000f220000000200 */
[C---:B------:R-:W-:Y:S02]  /*15790*/  IADD3 R201, R219.reuse, 0x5000, RZ ;  /* 0x00005000dbc97810 */ /* 0x040fe40007ffe0ff */
[C---:B------:R-:W-:Y:S01]  /*157a0*/  IADD3 R200, R219.reuse, 0x5800, RZ ;  /* 0x00005800dbc87810 */ /* 0x040fe20007ffe0ff */
[----:B------:R-:W-:Y:S01]  /*157b0*/  LDSM.16.M88.4 R12, [R219] ;  /* 0x00000000db0c783b */ /* 0x000fe20000000200 */
[----:B------:R-:W-:-:S02]  /*157c0*/  IADD3 R199, R219, 0x6000, RZ ;  /* 0x00006000dbc77810 */ /* 0x000fc40007ffe0ff */
[C---:B------:R-:W-:Y:S01]  /*157d0*/  IADD3 R198, R219.reuse, 0x6800, RZ ;  /* 0x00006800dbc67810 */ /* 0x040fe20007ffe0ff */
[----:B---3--:R-:W3:Y:S01]  /*157e0*/  LDSM.16.M88.4 R20, [R220] ;  /* 0x00000000dc14783b */ /* 0x008ee20000000200 */
[C---:B------:R-:W-:Y:S02]  /*157f0*/  IADD3 R197, R219.reuse, 0x7000, RZ ;  /* 0x00007000dbc57810 */ /* 0x040fe40007ffe0ff */
[----:B------:R-:W-:Y:S01]  /*15800*/  IADD3 R196, R219, 0x7800, RZ ;  /* 0x00007800dbc47810 */ /* 0x000fe20007ffe0ff */
[C---:B-1----:R-:W-:Y:S01]  /*15810*/  HMMA.16816.F32.BF16 R84, R116.reuse, R80, RZ ;  /* 0x000000507454723c */ /* 0x042fe200000418ff */
[----:B------:R-:W1:Y:S04]  /*15820*/  LDSM.16.M88.4 R88, [R219+0x800] ;  /* 0x00080000db58783b */ /* 0x000e680000000200 */
[----:B------:R-:W1:Y:S03]  /*15830*/  LDSM.16.M88.4 R4, [R219+0x1000] ;  /* 0x00100000db04783b */ /* 0x000e660000000200 */
[C---:B------:R-:W-:Y:S01]  /*15840*/  HMMA.16816.F32.BF16 R80, R116.reuse, R82, RZ ;  /* 0x000000527450723c */ /* 0x040fe200000418ff */
[----:B------:R-:W1:Y:S04]  /*15850*/  LDSM.16.M88.4 R112, [R219+0x1800] ;  /* 0x00180000db70783b */ /* 0x000e680000000200 */
[----:B------:R-:W-:Y:S03]  /*15860*/  LDSM.16.M88.4 R108, [R219+0x2000] ;  /* 0x00200000db6c783b */ /* 0x000fe60000000200 */
[C---:B--2---:R-:W-:Y:S01]  /*15870*/  HMMA.16816.F32.BF16 R76, R116.reuse, R72, RZ ;  /* 0x00000048744c723c */ /* 0x044fe200000418ff */
[----:B------:R-:W-:Y:S04]  /*15880*/  LDSM.16.M88.4 R104, [R219+0x2800] ;  /* 0x00280000db68783b */ /* 0x000fe80000000200 */
[----:B------:R-:W-:Y:S03]  /*15890*/  LDSM.16.M88.4 R100, [R219+0x3000] ;  /* 0x00300000db64783b */ /* 0x000fe60000000200 */
[C---:B------:R-:W-:Y:S01]  /*158a0*/  HMMA.16816.F32.BF16 R64, R116.reuse, R60, RZ ;  /* 0x0000003c7440723c */ /* 0x040fe200000418ff */
[----:B------:R-:W-:Y:S04]  /*158b0*/  LDSM.16.M88.4 R96, [R219+0x3800] ;  /* 0x00380000db60783b */ /* 0x000fe80000000200 */
[----:B------:R-:W-:Y:S03]  /*158c0*/  LDSM.16.M88.4 R92, [R215+0x4800] ;  /* 0x00480000d75c783b */ /* 0x000fe60000000200 */
[C---:B----4-:R-:W-:Y:S01]  /*158d0*/  HMMA.16816.F32.BF16 R56, R116.reuse, R48, RZ ;  /* 0x000000307438723c */ /* 0x050fe200000418ff */
[----:B------:R-:W-:Y:S04]  /*158e0*/  LDSM.16.M88.4 R128, [R220+0x2000] ;  /* 0x00200000dc80783b */ /* 0x000fe80000000200 */
[----:B------:R-:W-:Y:S03]  /*158f0*/  LDSM.16.M88.4 R124, [R219+0x7800] ;  /* 0x00780000db7c783b */ /* 0x000fe60000000200 */
        /* <DEDUP_REMOVED lines=15> */
[C---:B-1----:R-:W-:Y:S08]  /*159f0*/  HMMA.16816.F32.BF16 R76, R20.reuse, R88, R76 ;  /* 0x00000058144c723c */ /* 0x042ff0000004184c */
[C---:B------:R-:W-:Y:S01]  /*15a00*/  HMMA.16816.F32.BF16 R72, R20.reuse, R90, R72 ;  /* 0x0000005a1448723c */ /* 0x040fe20000041848 */
[----:B------:R-:W1:Y:S07]  /*15a10*/  LDSM.16.M88.4 R88, [R215+0x5000] ;  /* 0x00500000d758783b */ /* 0x000e6e0000000200 */
[C---:B------:R-:W-:Y:S08]  /*15a20*/  HMMA.16816.F32.BF16 R64, R20.reuse, R4, R64 ;  /* 0x000000041440723c */ /* 0x040ff00000041840 */
[C---:B------:R-:W-:Y:S01]  /*15a30*/  HMMA.16816.F32.BF16 R60, R20.reuse, R6, R60 ;  /* 0x00000006143c723c */ /* 0x040fe2000004183c */
[----:B------:R-:W3:Y:S07]  /*15a40*/  LDSM.16.M88.4 R4, [R215+0x5800] ;  /* 0x00580000d704783b */ /* 0x000eee0000000200 */
        /* <DEDUP_REMOVED lines=22> */
[C---:B-1----:R-:W-:Y:S08]  /*15bb0*/  HMMA.16816.F32.BF16 R64, R16.reuse, R88, R64 ;  /* 0x000000581040723c */ /* 0x042ff00000041840 */
[C---:B------:R-:W-:Y:S01]  /*15bc0*/  HMMA.16816.F32.BF16 R60, R16.reuse, R90, R60 ;  /* 0x0000005a103c723c */ /* 0x040fe2000004183c */
[----:B------:R-:W-:Y:S07]  /*15bd0*/  LDSM.16.M88.4 R88, [R217] ;  /* 0x00000000d958783b */ /* 0x000fee0000000200 */
[C---:B---3--:R-:W-:Y:S08]  /*15be0*/  HMMA.16816.F32.BF16 R56, R16.reuse, R4, R56 ;  /* 0x000000041038723c */ /* 0x048ff00000041838 */
        /* <DEDUP_REMOVED lines=65> */
[----:B------:R-:W-:Y:S01]  /*16000*/  HMMA.16816.F32.BF16 R40, R100, R110, R40 ;  /* 0x0000006e6428723c */ /* 0x000fe20000041828 */
[----:B------:R-:W4:Y:S07]  /*16010*/  LDSM.16.M88.4 R108, [R215+0x8800] ;  /* 0x00880000d76c783b */ /* 0x000f2e0000000200 */
[C---:B---3--:R-:W-:Y:S08]  /*16020*/  HMMA.16816.F32.BF16 R36, R128.reuse, R16, R36 ;  /* 0x000000108024723c */ /* 0x048ff00000041824 */
[----:B------:R-:W-:Y:S01]  /*16030*/  HMMA.16816.F32.BF16 R32, R128, R18, R32 ;  /* 0x000000128020723c */ /* 0x000fe20000041820 */
[----:B------:R-:W3:Y:S07]  /*16040*/  LDSM.16.M88.4 R16, [R215+0xb800] ;  /* 0x00b80000d710783b */ /* 0x000eee0000000200 */
[----:B------:R-:W-:Y:S08]  /*16050*/  HMMA.16816.F32.BF16 R120, R100, R104, R120 ;  /* 0x000000686478723c */ /* 0x000ff00000041878 */
        /* <DEDUP_REMOVED lines=15> */
[C---:B--2---:R-:W-:Y:S08]  /*16150*/  HMMA.16816.F32.BF16 R36, R12.reuse, R92, R36 ;  /* 0x0000005c0c24723c */ /* 0x044ff00000041824 */
[----:B------:R-:W-:Y:S01]  /*16160*/  HMMA.16816.F32.BF16 R32, R12, R94, R32 ;  /* 0x0000005e0c20723c */ /* 0x000fe20000041820 */
[----:B------:R-:W2:Y:S07]  /*16170*/  LDSM.16.M88.4 R92, [R204+0x4800] ;  /* 0x00480000cc5c783b */ /* 0x000eae0000000200 */
[----:B------:R-:W-:Y:S08]  /*16180*/  HMMA.16816.F32.BF16 R120, R128, R124, R120 ;  /* 0x0000007c8078723c */ /* 0x000ff00000041878 */
[C---:B------:R-:W-:Y:S08]  /*16190*/  HMMA.16816.F32.BF16 R84, R12.reuse, R112, R84 ;  /* 0x000000700c54723c */ /* 0x040ff00000041854 */
[----:B------:R-:W-:Y:S08]  /*161a0*/  HMMA.16816.F32.BF16 R80, R12, R114, R80 ;  /* 0x000000720c50723c */ /* 0x000ff00000041850 */
[----:B------:R-:W-:Y:S08]  /*161b0*/  HMMA.16816.F32.BF16 R116, R128, R126, R116 ;  /* 0x0000007e8074723c */ /* 0x000ff00000041874 */
[C---:B----4-:R-:W-:Y:S08]  /*161c0*/  HMMA.16816.F32.BF16 R76, R12.reuse, R108, R76 ;  /* 0x0000006c0c4c723c */ /* 0x050ff0000004184c */
[----:B---3--:R-:W-:Y:S07]  /*161d0*/  HMMA.16816.F32.BF16 R120, R12, R16, R120 ;  /* 0x000000100c78723c */ /* 0x008fee0000041878 */
[----:B------:R-:W-:Y:S01]  /*161e0*/  IADD3 R17, R70, R69, -R232 ;  /* 0x0000004546117210 */ /* 0x000fe20007ffe8e8 */
[----:B-1----:R-:W-:Y:S01]  /*161f0*/  HMMA.16816.F32.BF16 R84, R4, R20, R84 ;  /* 0x000000140454723c */ /* 0x002fe20000041854 */
[----:B------:R-:W-:-:S03]  /*16200*/  IADD3 R16, R0, 0x1, RZ ;  /* 0x0000000100107810 */ /* 0x000fc60007ffe0ff */
[----:B-----5:R-:W-:-:S03]  /*16210*/  IMAD.IADD R17, R2, 0x1, R17 ;  /* 0x0000000102117824 */ /* 0x020fc600078e0211 */
[----:B------:R-:W-:Y:S01]  /*16220*/  IADD3 R20, R0, 0x20, RZ ;  /* 0x0000002000147810 */ /* 0x000fe20007ffe0ff */
[----:B------:R-:W-:Y:S01]  /*16230*/  HMMA.16816.F32.BF16 R80, R4, R22, R80 ;  /* 0x000000160450723c */ /* 0x000fe20000041850 */
[C---:B------:R-:W-:Y:S02]  /*16240*/  IADD3 R133, R17.reuse, 0x8, RZ ;  /* 0x0000000811857810 */ /* 0x040fe40007ffe0ff */
[-C--:B------:R-:W-:Y:S02]  /*16250*/  IMNMX R2, R17, R70.reuse, PT ;  /* 0x0000004611027217 */ /* 0x080fe40003800200 */
[----:B------:R-:W-:Y:S02]  /*16260*/  IMNMX R133, R133, R70, PT ;  /* 0x0000004685857217 */ /* 0x000fe40003800200 */
[C---:B------:R-:W-:Y:S01]  /*16270*/  ISETP.GE.AND P6, PT, R16.reuse, R2, PT ;  /* 0x000000021000720c */ /* 0x040fe20003fc6270 */
[----:B------:R-:W-:Y:S01]  /*16280*/  HMMA.16816.F32.BF16 R28, R12, R88, R28 ;  /* 0x000000580c1c723c */ /* 0x000fe2000004181c */
[----:B------:R-:W-:-:S02]  /*16290*/  ISETP.GE.AND P2, PT, R16, R133, PT ;  /* 0x000000851000720c */ /* 0x000fc40003f46270 */
[C---:B------:R-:W-:Y:S02]  /*162a0*/  IADD3 R16, R0.reuse, 0x9, RZ ;  /* 0x0000000900107810 */ /* 0x040fe40007ffe0ff */
[----:B------:R-:W-:Y:S02]  /*162b0*/  IADD3 R17, R0, 0x10, RZ ;  /* 0x0000001000117810 */ /* 0x000fe40007ffe0ff */
[C---:B------:R-:W-:Y:S01]  /*162c0*/  ISETP.GE.AND P0, PT, R16.reuse, R2, PT ;  /* 0x000000021000720c */ /* 0x040fe20003f06270 */
[----:B------:R-:W-:Y:S01]  /*162d0*/  HMMA.16816.F32.BF16 R24, R12, R90, R24 ;  /* 0x0000005a0c18723c */ /* 0x000fe20000041818 */
[----:B------:R-:W1:Y:S01]  /*162e0*/  LDSM.16.M88.4 R88, [R204+0x5000] ;  /* 0x00500000cc58783b */ /* 0x000e620000000200 */
[----:B------:R-:W-:Y:S02]  /*162f0*/  ISETP.GE.AND P3, PT, R16, R133, PT ;  /* 0x000000851000720c */ /* 0x000fe40003f66270 */
[----:B------:R-:W-:Y:S02]  /*16300*/  IADD3 R16, R0, 0x11, RZ ;  /* 0x0000001100107810 */ /* 0x000fe40007ffe0ff */
[----:B------:R-:W-:-:S02]  /*16310*/  FSEL R52, R85, -INF , !P6 ;  /* 0xff80000055347808 */ /* 0x000fc40007000000 */
[C---:B------:R-:W-:Y:S01]  /*16320*/  HMMA.16816.F32.BF16 R72, R12.reuse, R110, R72 ;  /* 0x0000006e0c48723c */ /* 0x040fe20000041848 */
[----:B------:R-:W-:Y:S02]  /*16330*/  FSEL R68, R87, -INF , !P2 ;  /* 0xff80000057447808 */ /* 0x000fe40005000000 */
[CC--:B------:R-:W-:Y:S02]  /*16340*/  ISETP.GE.AND P4, PT, R17.reuse, R2.reuse, PT ;  /* 0x000000021100720c */ /* 0x0c0fe40003f86270 */
[----:B------:R-:W-:Y:S02]  /*16350*/  ISETP.GE.AND P6, PT, R17, R133, PT ;  /* 0x000000851100720c */ /* 0x000fe40003fc6270 */
[----:B------:R-:W-:Y:S01]  /*16360*/  ISETP.GE.AND P2, PT, R16, R2, PT ;  /* 0x000000021000720c */ /* 0x000fe20003f46270 */
[----:B------:R-:W-:Y:S01]  /*16370*/  HMMA.16816.F32.BF16 R64, R12, R104, R64 ;  /* 0x000000680c40723c */ /* 0x000fe20000041840 */
[----:B------:R-:W-:Y:S02]  /*16380*/  IADD3 R17, R0, 0x18, RZ ;  /* 0x0000001800117810 */ /* 0x000fe40007ffe0ff */
[----:B------:R-:W-:-:S02]  /*16390*/  FSEL R81, R81, -INF , !P0 ;  /* 0xff80000051517808 */ /* 0x000fc40004000000 */
[----:B------:R-:W-:Y:S02]  /*163a0*/  FSEL R83, R83, -INF , !P3 ;  /* 0xff80000053537808 */ /* 0x000fe40005800000 */
[----:B------:R-:W-:Y:S01]  /*163b0*/  ISETP.GE.AND P0, PT, R17, R133, PT ;  /* 0x000000851100720c */ /* 0x000fe20003f06270 */
[----:B------:R-:W-:Y:S01]  /*163c0*/  HMMA.16816.F32.BF16 R60, R12, R106, R60 ;  /* 0x0000006a0c3c723c */ /* 0x000fe2000004183c */
[----:B------:R-:W-:-:S07]  /*163d0*/  IADD3 R21, R0, 0x28, RZ ;  /* 0x0000002800157810 */ /* 0x000fce0007ffe0ff */
[C---:B------:R-:W-:Y:S08]  /*163e0*/  HMMA.16816.F32.BF16 R56, R12.reuse, R100, R56 ;  /* 0x000000640c38723c */ /* 0x040ff00000041838 */
[C---:B------:R-:W-:Y:S08]  /*163f0*/  HMMA.16816.F32.BF16 R48, R12.reuse, R102, R48 ;  /* 0x000000660c30723c */ /* 0x040ff00000041830 */
[C---:B------:R-:W-:Y:S08]  /*16400*/  HMMA.16816.F32.BF16 R44, R12.reuse, R96, R44 ;  /* 0x000000600c2c723c */ /* 0x040ff0000004182c */
[C---:B------:R-:W-:Y:S08]  /*16410*/  HMMA.16816.F32.BF16 R40, R12.reuse, R98, R40 ;  /* 0x000000620c28723c */ /* 0x040ff00000041828 */
[----:B------:R-:W-:Y:S07]  /*16420*/  HMMA.16816.F32.BF16 R116, R12, R18, R116 ;  /* 0x000000120c74723c */ /* 0x000fee0000041874 */
[----:B------:R-:W-:Y:S01]  /*16430*/  IADD3 R12, R0, 0x8, RZ ;  /* 0x00000008000c7810 */ /* 0x000fe20007ffe0ff */
[----:B--2---:R-:W-:Y:S03]  /*16440*/  HMMA.16816.F32.BF16 R76, R4, R92, R76 ;  /* 0x0000005c044c723c */ /* 0x004fe6000004184c */
[----:B------:R-:W-:-:S02]  /*16450*/  ISETP.GE.AND P5, PT, R12, R2, PT ;  /* 0x000000020c00720c */ /* 0x000fc40003fa6270 */
[-C--:B------:R-:W-:Y:S02]  /*16460*/  ISETP.GE.AND P1, PT, R12, R133.reuse, PT ;  /* 0x000000850c00720c */ /* 0x080fe40003f26270 */
[----:B------:R-:W2:Y:S01]  /*16470*/  LDSM.16.M88.4 R12, [R204+0x5800] ;  /* 0x00580000cc0c783b */ /* 0x000ea20000000200 */
[----:B------:R-:W-:Y:S01]  /*16480*/  FSEL R80, R80, -INF , !P5 ;  /* 0xff80000050507808 */ /* 0x000fe20006800000 */
[C---:B------:R-:W-:Y:S01]  /*16490*/  HMMA.16816.F32.BF16 R72, R4.reuse, R94, R72 ;  /* 0x0000005e0448723c */ /* 0x040fe20000041848 */
[----:B------:R-:W-:Y:S02]  /*164a0*/  ISETP.GE.AND P5, PT, R16, R133, PT ;  /* 0x000000851000720c */ /* 0x000fe40003fa6270 */
[----:B------:R-:W-:Y:S02]  /*164b0*/  IADD3 R16, R0, 0x19, RZ ;  /* 0x0000001900107810 */ /* 0x000fe40007ffe0ff */
[----:B------:R-:W-:Y:S02]  /*164c0*/  FSEL R82, R82, -INF , !P1 ;  /* 0xff80000052527808 */ /* 0x000fe40004800000 */
[-C--:B------:R-:W-:Y:S01]  /*164d0*/  ISETP.GE.AND P1, PT, R17, R2.reuse, PT ;  /* 0x000000021100720c */ /* 0x080fe20003f26270 */
[----:B-1----:R-:W-:Y:S01]  /*164e0*/  HMMA.16816.F32.BF16 R64, R4, R88, R64 ;  /* 0x000000580440723c */ /* 0x002fe20000041840 */
[----:B------:R-:W-:-:S06]  /*164f0*/  ISETP.GE.AND P3, PT, R16, R2, PT ;  /* 0x000000021000720c */ /* 0x000fcc0003f66270 */
[----:B------:R-:W-:Y:S01]  /*16500*/  FSEL R85, R76, -INF , !P4 ;  /* 0xff8000004c557808 */ /* 0x000fe20006000000 */
[----:B------:R-:W-:Y:S01]  /*16510*/  HMMA.16816.F32.BF16 R60, R4, R90, R60 ;  /* 0x0000005a043c723c */ /* 0x000fe2000004183c */
[-C--:B------:R-:W-:Y:S02]  /*16520*/  ISETP.GE.AND P4, PT, R16, R133.reuse, PT ;  /* 0x000000851000720c */ /* 0x080fe40003f86270 */
[----:B------:R-:W1:Y:S01]  /*16530*/  LDSM.16.M88.4 R16, [R204+0x6000] ;  /* 0x00600000cc10783b */ /* 0x000e620000000200 */
[----:B------:R-:W-:Y:S02]  /*16540*/  FSEL R78, R78, -INF , !P6 ;  /* 0xff8000004e4e7808 */ /* 0x000fe40007000000 */
[----:B------:R-:W-:Y:S02]  /*16550*/  FSEL R92, R77, -INF , !P2 ;  /* 0xff8000004d5c7808 */ /* 0x000fe40005000000 */
[C---:B------:R-:W-:Y:S02]  /*16560*/  ISETP.GE.AND P6, PT, R20.reuse, R2, PT ;  /* 0x000000021400720c */ /* 0x040fe40003fc6270 */
[----:B------:R-:W-:-:S02]  /*16570*/  ISETP.GE.AND P2, PT, R20, R133, PT ;  /* 0x000000851400720c */ /* 0x000fc40003f46270 */
[----:B------:R-:W-:Y:S02]  /*16580*/  IADD3 R20, R0, 0x21, RZ ;  /* 0x0000002100147810 */ /* 0x000fe40007ffe0ff */
[----:B------:R-:W-:Y:S02]  /*16590*/  FSEL R87, R79, -INF , !P5 ;  /* 0xff8000004f577808 */ /* 0x000fe40006800000 */
[----:B------:R-:W-:Y:S02]  /*165a0*/  ISETP.GE.AND P5, PT, R20, R2, PT ;  /* 0x000000021400720c */ /* 0x000fe40003fa6270 */
[----:B------:R-:W-:Y:S02]  /*165b0*/  FSEL R93, R72, -INF , !P1 ;  /* 0xff800000485d7808 */ /* 0x000fe40004800000 */
[----:B------:R-:W-:Y:S01]  /*165c0*/  FSEL R94, R74, -INF , !P0 ;  /* 0xff8000004a5e7808 */ /* 0x000fe20004000000 */
[----:B--2---:R-:W-:Y:S01]  /*165d0*/  HMMA.16816.F32.BF16 R56, R4, R12, R56 ;  /* 0x0000000c0438723c */ /* 0x004fe20000041838 */
[----:B------:R-:W-:-:S02]  /*165e0*/  FSEL R178, R66, -INF , !P2 ;  /* 0xff80000042b27808 */ /* 0x000fc40005000000 */
[----:B------:R-:W-:Y:S02]  /*165f0*/  FSEL R175, R65, -INF , !P5 ;  /* 0xff80000041af7808 */ /* 0x000fe40006800000 */
[-C--:B------:R-:W-:Y:S02]  /*16600*/  ISETP.GE.AND P1, PT, R20, R133.reuse, PT ;  /* 0x000000851400720c */ /* 0x080fe40003f26270 */
[----:B------:R-:W-:Y:S01]  /*16610*/  IADD3 R12, R0, 0x30, RZ ;  /* 0x00000030000c7810 */ /* 0x000fe20007ffe0ff */
[----:B------:R-:W-:Y:S01]  /*16620*/  HMMA.16816.F32.BF16 R48, R4, R14, R48 ;  /* 0x0000000e0430723c */ /* 0x000fe20000041830 */
        /* <DEDUP_REMOVED lines=9> */
[----:B------:R-:W-:-:S02]  /*166c0*/  FSEL R100, R75, -INF , !P4 ;  /* 0xff8000004b647808 */ /* 0x000fc40006000000 */
[----:B------:R-:W-:Y:S02]  /*166d0*/  FSEL R176, R64, -INF , !P6 ;  /* 0xff80000040b07808 */ /* 0x000fe40007000000 */
[CC--:B------:R-:W-:Y:S01]  /*166e0*/  ISETP.GE.AND P1, PT, R12.reuse, R2.reuse, PT ;  /* 0x000000020c00720c */ /* 0x0c0fe20003f26270 */
[----:B------:R-:W-:Y:S01]  /*166f0*/  HMMA.16816.F32.BF16 R40, R4, R18, R40 ;  /* 0x000000120428723c */ /* 0x000fe20000041828 */
[-C--:B------:R-:W-:Y:S02]  /*16700*/  ISETP.GE.AND P0, PT, R12, R133.reuse, PT ;  /* 0x000000850c00720c */ /* 0x080fe40003f06270 */
[-C--:B------:R-:W-:Y:S02]  /*16710*/  ISETP.GE.AND P3, PT, R21, R133.reuse, PT ;  /* 0x000000851500720c */ /* 0x080fe40003f66270 */
[C---:B------:R-:W-:Y:S02]  /*16720*/  ISETP.GE.AND P4, PT, R20.reuse, R2, PT ;  /* 0x000000021400720c */ /* 0x040fe40003f86270 */
[----:B------:R-:W-:-:S02]  /*16730*/  ISETP.GE.AND P6, PT, R20, R133, PT ;  /* 0x000000851400720c */ /* 0x000fc40003fc6270 */
[C---:B------:R-:W-:Y:S01]  /*16740*/  IADD3 R13, R0.reuse, 0x38, RZ ;  /* 0x00000038000d7810 */ /* 0x040fe20007ffe0ff */
[----:B------:R-:W1:Y:S01]  /*16750*/  LDSM.16.M88.4 R20, [R204+0x6800] ;  /* 0x00680000cc14783b */ /* 0x000e620000000200 */
[C---:B------:R-:W-:Y:S02]  /*16760*/  IADD3 R12, R0.reuse, 0x39, RZ ;  /* 0x00000039000c7810 */ /* 0x040fe40007ffe0ff */
[----:B------:R-:W-:Y:S02]  /*16770*/  IADD3 R16, R0, 0x40, RZ ;  /* 0x0000004000107810 */ /* 0x000fe40007ffe0ff */
[----:B------:R-:W-:Y:S02]  /*16780*/  FSEL R134, R58, -INF , !P5 ;  /* 0xff8000003a867808 */ /* 0x000fe40006800000 */
[----:B------:R-:W-:Y:S02]  /*16790*/  FSEL R143, R57, -INF , !P1 ;  /* 0xff800000398f7808 */ /* 0x000fe40004800000 */
[----:B------:R-:W-:-:S02]  /*167a0*/  FSEL R180, R62, -INF , !P3 ;  /* 0xff8000003eb47808 */ /* 0x000fc40005800000 */
[----:B------:R-:W-:Y:S02]  /*167b0*/  FSEL R174, R61, -INF , !P4 ;  /* 0xff8000003dae7808 */ /* 0x000fe40006000000 */
[----:B------:R-:W-:Y:S02]  /*167c0*/  FSEL R173, R63, -INF , !P6 ;  /* 0xff8000003fad7808 */ /* 0x000fe40007000000 */
[----:B------:R-:W-:Y:S02]  /*167d0*/  FSEL R142, R56, -INF , !P2 ;  /* 0xff800000388e7808 */ /* 0x000fe40005000000 */
[CC--:B------:R-:W-:Y:S02]  /*167e0*/  ISETP.GE.AND P5, PT, R16.reuse, R2.reuse, PT ;  /* 0x000000021000720c */ /* 0x0c0fe40003fa6270 */
[----:B------:R-:W-:Y:S02]  /*167f0*/  ISETP.GE.AND P1, PT, R16, R133, PT ;  /* 0x000000851000720c */ /* 0x000fe40003f26270 */
[----:B------:R-:W-:-:S02]  /*16800*/  ISETP.GE.AND P3, PT, R13, R2, PT ;  /* 0x000000020d00720c */ /* 0x000fc40003f66270 */
[-C--:B------:R-:W-:Y:S02]  /*16810*/  ISETP.GE.AND P4, PT, R13, R133.reuse, PT ;  /* 0x000000850d00720c */ /* 0x080fe40003f86270 */
[C---:B------:R-:W-:Y:S02]  /*16820*/  ISETP.GE.AND P6, PT, R12.reuse, R2, PT ;  /* 0x000000020c00720c */ /* 0x040fe40003fc6270 */
[----:B------:R-:W-:Y:S02]  /*16830*/  ISETP.GE.AND P2, PT, R12, R133, PT ;  /* 0x000000850c00720c */ /* 0x000fe40003f46270 */
[C---:B------:R-:W-:Y:S01]  /*16840*/  IADD3 R16, R0.reuse, 0x41, RZ ;  /* 0x0000004100107810 */ /* 0x040fe20007ffe0ff */
[----:B------:R-:W2:Y:S01]  /*16850*/  LDSM.16.M88.4 R12, [R204+0x7000] ;  /* 0x00700000cc0c783b */ /* 0x000ea20000000200 */
[----:B------:R-:W-:Y:S02]  /*16860*/  IADD3 R17, R0, 0x48, RZ ;  /* 0x0000004800117810 */ /* 0x000fe40007ffe0ff */
[----:B------:R-:W-:-:S02]  /*16870*/  FSEL R141, R59, -INF , !P0 ;  /* 0xff8000003b8d7808 */ /* 0x000fc40004000000 */
[----:B------:R-:W-:Y:S02]  /*16880*/  FSEL R144, R48, -INF , !P3 ;  /* 0xff80000030907808 */ /* 0x000fe40005800000 */
[----:B------:R-:W-:Y:S02]  /*16890*/  FSEL R140, R50, -INF , !P4 ;  /* 0xff800000328c7808 */ /* 0x000fe40006000000 */
[----:B------:R-:W-:Y:S01]  /*168a0*/  FSEL R147, R49, -INF , !P6 ;  /* 0xff80000031937808 */ /* 0x000fe20007000000 */
[----:B-1----:R-:W-:Y:S01]  /*168b0*/  HMMA.16816.F32.BF16 R36, R4, R20, R36 ;  /* 0x000000140424723c */ /* 0x002fe20000041824 */
[CC--:B------:R-:W-:Y:S02]  /*168c0*/  ISETP.GE.AND P0, PT, R16.reuse, R2.reuse, PT ;  /* 0x000000021000720c */ /* 0x0c0fe40003f06270 */
[----:B------:R-:W-:Y:S02]  /*168d0*/  ISETP.GE.AND P3, PT, R16, R133, PT ;  /* 0x000000851000720c */ /* 0x000fe40003f66270 */
[----:B------:R-:W-:-:S02]  /*168e0*/  ISETP.GE.AND P4, PT, R17, R2, PT ;  /* 0x000000021100720c */ /* 0x000fc40003f86270 */
        /* <DEDUP_REMOVED lines=16> */
[CC--:B------:R-:W-:Y:S02]  /*169f0*/  ISETP.GE.AND P2, PT, R48.reuse, R2.reuse, PT ;  /* 0x000000023000720c */ /* 0x0c0fe40003f46270 */
        /* <DEDUP_REMOVED lines=19> */
[-C--:B------:R-:W-:Y:S02]  /*16b30*/  ISETP.GE.AND P3, PT, R12, R133.reuse, PT ;  /* 0x000000850c00720c */ /* 0x080fe40003f66270 */
[CC--:B------:R-:W-:Y:S02]  /*16b40*/  ISETP.GE.AND P2, PT, R13.reuse, R2.reuse, PT ;  /* 0x000000020d00720c */ /* 0x0c0fe40003f46270 */
        /* <DEDUP_REMOVED lines=9> */
[-C--:B------:R-:W-:Y:S02]  /*16be0*/  ISETP.GE.AND P3, PT, R13, R2.reuse, PT ;  /* 0x000000020d00720c */ /* 0x080fe40003f66270 */
[-C--:B------:R-:W-:Y:S02]  /*16bf0*/  ISETP.GE.AND P1, PT, R20, R133.reuse, PT ;  /* 0x000000851400720c */ /* 0x080fe40003f26270 */
[C---:B------:R-:W-:Y:S02]  /*16c00*/  ISETP.GE.AND P4, PT, R12.reuse, R2, PT ;  /* 0x000000020c00720c */ /* 0x040fe40003f86270 */
        /* <DEDUP_REMOVED lines=10> */
[----:B------:R-:W-:Y:S02]  /*16cb0*/  FSEL R154, R26, -INF , !P5 ;  /* 0xff8000001a9a7808 */ /* 0x000fe40006800000 */
[----:B------:R-:W-:Y:S02]  /*16cc0*/  FSEL R146, R25, -INF , !P1 ;  /* 0xff80000019927808 */ /* 0x000fe40004800000 */
[----:B------:R-:W-:Y:S02]  /*16cd0*/  FSEL R145, R27, -INF , !P0 ;  /* 0xff8000001b917808 */ /* 0x000fe40004000000 */
[----:B------:R-:W-:Y:S01]  /*16ce0*/  ISETP.GT.AND P3, PT, R238, R227, PT ;  /* 0x000000e3ee00720c */ /* 0x000fe20003f64270 */
[----:B------:R-:W-:Y:S01]  /*16cf0*/  BAR.SYNC.DEFER_BLOCKING 0x0 ;  /* 0x0000000000007b1d */ /* 0x000fe20000010000 */
[----:B------:R-:W-:-:S02]  /*16d00*/  ISETP.GE.AND P5, PT, R4, R2, PT ;  /* 0x000000020400720c */ /* 0x000fc40003fa6270 */
[-C--:B------:R-:W-:Y:S02]  /*16d10*/  ISETP.GE.AND P1, PT, R4, R133.reuse, PT ;  /* 0x000000850400720c */ /* 0x080fe40003f26270 */
        /* <DEDUP_REMOVED lines=11> */
[CC--:B------:R-:W-:Y:S02]  /*16dd0*/  ISETP.GE.AND P6, PT, R12.reuse, R2.reuse, PT ;  /* 0x000000020c00720c */ /* 0x0c0fe40003fc6270 */
[----:B------:R-:W-:Y:S02]  /*16de0*/  ISETP.GE.AND P2, PT, R12, R133, PT ;  /* 0x000000850c00720c */ /* 0x000fe40003f46270 */
[----:B------:R-:W-:Y:S02]  /*16df0*/  ISETP.GE.AND P4, PT, R4, R2, PT ;  /* 0x000000020400720c */ /* 0x000fe40003f86270 */
[----:B------:R-:W-:Y:S02]  /*16e00*/  ISETP.NE.U32.AND P0, PT, R236, RZ, PT ;  /* 0x000000ffec00720c */ /* 0x000fe40003f05070 */
[----:B------:R-:W-:Y:S02]  /*16e10*/  LOP3.LUT R0, R8, R9, RZ, 0xfc, !PT ;  /* 0x0000000908007212 */ /* 0x000fe400078efcff */
[----:B------:R-:W-:-:S02]  /*16e20*/  FSEL R66, R121, -INF , !P6 ;  /* 0xff80000079427808 */ /* 0x000fc40007000000 */
[----:B------:R-:W-:Y:S02]  /*16e30*/  FSEL R138, R123, -INF , !P2 ;  /* 0xff8000007b8a7808 */ /* 0x000fe40005000000 */
        /* <DEDUP_REMOVED lines=39> */
[----:B------:R-:W-:-:S05]  /*170b0*/  ISETP.NE.AND P2, PT, R16, RZ, PT ;  /* 0x000000ff1000720c */ /* 0x000fca0003f45270 */
[----:B------:R-:W-:Y:S02]  /*170c0*/  @P6 IADD3 R14, R14, 0x1, RZ ;  /* 0x000000010e0e6810 */ /* 0x000fe40007ffe0ff */
[----:B------:R-:W-:-:S03]  /*170d0*/  @P5 IADD3 R12, R12, 0x1, RZ ;  /* 0x000000010c0c5810 */ /* 0x000fc60007ffe0ff */
[----:B------:R-:W-:Y:S02]  /*170e0*/  @!P4 IMAD.MOV R14, RZ, RZ, -R14 ;  /* 0x000000ffff0ec224 */ /* 0x000fe400078e0a0e */
[----:B------:R-:W-:-:S03]  /*170f0*/  @!P1 IMAD.MOV R12, RZ, RZ, -R12 ;  /* 0x000000ffff0c9224 */ /* 0x000fc600078e0a0c */
        /* <DEDUP_REMOVED lines=8> */
[----:B------:R-:W-:-:S05]  /*17180*/  IADD3 R9, R9, -R6, RZ ;  /* 0x8000000609097210 */ /* 0x000fca0007ffe0ff */
[----:B------:R-:W-:-:S05]  /*17190*/  IMAD R16, R16, R9, -0x80 ;  /* 0xffffff8010107424 */ /* 0x000fca00078e0209 */
[----:B------:R-:W-:Y:S01]  /*171a0*/  SHF.R.S32.HI R9, RZ, 0x1f, R16 ;  /* 0x0000001fff097819 */ /* 0x000fe20000011410 */
[-C--:B---3--:R-:W-:Y:S02]  /*171b0*/  IMAD R6, R13, R16.reuse, RZ ;  /* 0x000000100d067224 */ /* 0x088fe400078e02ff */
[----:B------:R-:W-:-:S04]  /*171c0*/  IMAD.WIDE.U32 R16, R12, R16, RZ ;  /* 0x000000100c107225 */ /* 0x000fc800078e00ff */
[----:B----4-:R-:W-:Y:S02]  /*171d0*/  IMAD.IADD R3, R3, 0x1, -R4 ;  /* 0x0000000103037824 */ /* 0x010fe400078e0a04 */
[----:B------:R-:W-:Y:S02]  /*171e0*/  IMAD R6, R12, R9, R6 ;  /* 0x000000090c067224 */ /* 0x000fe400078e0206 */
[----:B--2---:R-:W-:Y:S01]  /*171f0*/  IMAD R9, R15, R3, RZ ;  /* 0x000000030f097224 */ /* 0x004fe200078e02ff */
[----:B------:R-:W-:Y:S01]  /*17200*/  SHF.R.S32.HI R4, RZ, 0x1f, R3 ;  /* 0x0000001fff047819 */ /* 0x000fe20000011403 */
[----:B------:R-:W-:-:S04]  /*17210*/  IMAD.IADD R17, R17, 0x1, R6 ;  /* 0x0000000111117824 */ /* 0x000fc800078e0206 */
[----:B------:R-:W-:Y:S02]  /*17220*/  IMAD R4, R14, R4, R9 ;  /* 0x000000040e047224 */ /* 0x000fe400078e0209 */
[----:B------:R-:W-:-:S04]  /*17230*/  IMAD.WIDE.U32 R14, R3, R14, R16 ;  /* 0x0000000e030e7225 */ /* 0x000fc800078e0010 */
[----:B------:R-:W-:Y:S01]  /*17240*/  IMAD.MOV.U32 R6, RZ, RZ, R14 ;  /* 0x000000ffff067224 */ /* 0x000fe200078e000e */
[----:B------:R-:W-:Y:S01]  /*17250*/  IADD3 R4, R15, R4, RZ ;  /* 0x000000040f047210 */ /* 0x000fe20007ffe0ff */
[----:B------:R-:W-:Y:S05]  /*17260*/  BRA `(.L_x_1906) ;  /* 0x0000003000007947 */ /* 0x000fea0003800000 */
.L_x_1905:
[----:B------:R-:W2:Y:S02]  /*17270*/  LD.E R6, [R10.64+0x38] ;  /* 0x000038060a067980 */ /* 0x000ea4000c101900 */
[----:B--2---:R-:W-:-:S04]  /*17280*/  LEA R6, -R6, RZ, 0x7 ;  /* 0x000000ff06067211 */ /* 0x004fc800078e39ff */
[----:B------:R-:W-:Y:S02]  /*17290*/  SHF.R.S32.HI R4, RZ, 0x1f, R6 ;  /* 0x0000001fff047819 */ /* 0x000fe40000011406 */
.L_x_1906:
[----:B------:R-:W-:Y:S05]  /*172a0*/  BSYNC B0 ;  /* 0x0000000000007941 */ /* 0x000fea0003800000 */
.L_x_1904:
        /* <DEDUP_REMOVED lines=129> */
.L_x_1903:
[----:B------:R-:W-:Y:S05]  /*17ac0*/  BSYNC B1 ;  /* 0x0000000000017941 */ /* 0x000fea0003800000 */
.L_x_1902:
[----:B------:R-:W2:Y:S01]  /*17ad0*/  LD.E R64, [R10.64+0xdc] ;  /* 0x0000dc060a407980 */ /* 0x000ea2000c101900 */
[----:B------:R-:W-:-:S02]  /*17ae0*/  FMNMX.FTZ R3, R7, R68, !PT ;  /* 0x0000004407037209 */ /* 0x000fc40007810000 */
[----:B-1----:R-:W-:Y:S02]  /*17af0*/  FMNMX.FTZ R9, R5, R52, !PT ;  /* 0x0000003405097209 */ /* 0x002fe40007810000 */
[----:B------:R-:W-:Y:S02]  /*17b00*/  FMNMX.FTZ R4, R82, R3, !PT ;  /* 0x0000000352047209 */ /* 0x000fe40007810000 */
[----:B------:R-:W-:Y:S02]  /*17b10*/  SHF.L.U32 R216, R0, 0x1, RZ ;  /* 0x0000000100d87819 */ /* 0x000fe400000006ff */
[----:B------:R-:W-:Y:S02]  /*17b20*/  FMNMX.FTZ R3, R83, R4, !PT ;  /* 0x0000000453037209 */ /* 0x000fe40007810000 */
[----:B------:R-:W-:Y:S01]  /*17b30*/  LEA R214, R55, R216, 0x1 ;  /* 0x000000d837d67211 */ /* 0x000fe200078e08ff */
[----:B------:R-:W-:Y:S01]  /*17b40*/  LDSM.16.MT88.4 R96, [R216+0x10000] ;  /* 0x01000000d860783b */ /* 0x000fe20000004200 */
[----:B------:R-:W-:-:S02]  /*17b50*/  FMNMX.FTZ R4, R78, R3, !PT ;  /* 0x000000034e047209 */ /* 0x000fc40007810000 */
[----:B------:R-:W-:Y:S01]  /*17b60*/  LEA R212, R53, R214, 0x1 ;  /* 0x000000d635d47211 */ /* 0x000fe200078e08ff */
        /* <DEDUP_REMOVED lines=71> */
[----:B-1----:R-:W-:-:S03]  /*17fe0*/  FMNMX.FTZ R4, R13, R4, !PT ;  /* 0x000000040d047209 */ /* 0x002fc60007810000 */
[----:B------:R-:W-:Y:S04]  /*17ff0*/  LDSM.16.MT88.4 R12, [R216+0x10800] ;  /* 0x01080000d80c783b */ /* 0x000fe80000004200 */
[----:B------:R-:W1:Y:S01]  /*18000*/  SHFL.BFLY PT, R3, R4, 0x1, 0x1f ;  /* 0x0c201f0004037f89 */ /* 0x000e6200000e0000 */
[----:B---3--:R-:W-:-:S05]  /*18010*/  FMNMX.FTZ R9, R6, R9, !PT ;  /* 0x0000000906097209 */ /* 0x008fca0007810000 */
[----:B------:R-:W3:Y:S01]  /*18020*/  SHFL.BFLY PT, R132, R9, 0x1, 0x1f ;  /* 0x0c201f0009847f89 */ /* 0x000ee200000e0000 */
[----:B-1----:R-:W-:-:S04]  /*18030*/  FMNMX.FTZ R3, R4, R3, !PT ;  /* 0x0000000304037209 */ /* 0x002fc80007810000 */
[----:B------:R-:W-:Y:S02]  /*18040*/  FSETP.NEU.FTZ.AND P1, PT, R3, -INF , PT ;  /* 0xff8000000300780b */ /* 0x000fe40003f3d000 */
[----:B---3--:R-:W-:Y:S01]  /*18050*/  FMNMX.FTZ R132, R9, R132, !PT ;  /* 0x0000008409847209 */ /* 0x008fe20007810000 */
[----:B--2---:R-:W-:-:S04]  /*18060*/  FMUL.FTZ R63, R64, R3 ;  /* 0x00000003403f7220 */ /* 0x004fc80000410000 */
[----:B------:R-:W-:Y:S01]  /*18070*/  FMUL.FTZ R135, R64, R132 ;  /* 0x0000008440877220 */ /* 0x000fe20000410000 */
[----:B------:R-:W-:Y:S02]  /*18080*/  FSEL R63, R63, RZ, P1 ;  /* 0x000000ff3f3f7208 */ /* 0x000fe40000800000 */
[----:B------:R-:W-:-:S03]  /*18090*/  FSETP.NEU.FTZ.AND P1, PT, R132, -INF , PT ;  /* 0xff8000008400780b */ /* 0x000fc60003f3d000 */
[-CC-:B------:R-:W-:Y:S01]  /*180a0*/  FFMA.FTZ R58, R7, R64.reuse, -R63.reuse ;  /* 0x00000040073a7223 */ /* 0x180fe2000001083f */
[----:B------:R-:W-:Y:S01]  /*180b0*/  FSEL R135, R135, RZ, P1 ;  /* 0x000000ff87877208 */ /* 0x000fe20000800000 */
[-CC-:B------:R-:W-:Y:S02]  /*180c0*/  FFMA.FTZ R57, R68, R64.reuse, -R63.reuse ;  /* 0x0000004044397223 */ /* 0x180fe4000001083f */
[-C--:B------:R-:W-:Y:S02]  /*180d0*/  FFMA.FTZ R56, R82, R64.reuse, -R63 ;  /* 0x0000004052387223 */ /* 0x080fe4000001083f */
[-C--:B------:R-:W-:Y:S01]  /*180e0*/  FFMA.FTZ R60, R52, R64.reuse, -R135 ;  /* 0x00000040343c7223 */ /* 0x080fe20000010887 */
[----:B------:R-:W-:Y:S01]  /*180f0*/  MUFU.EX2 R58, R58 ;  /* 0x0000003a003a7308 */ /* 0x000fe20000000800 */
[-C--:B------:R-:W-:Y:S02]  /*18100*/  FFMA.FTZ R51, R83, R64.reuse, -R63 ;  /* 0x0000004053337223 */ /* 0x080fe4000001083f */
[----:B------:R-:W-:-:S02]  /*18110*/  FFMA.FTZ R61, R5, R64, -R135 ;  /* 0x00000040053d7223 */ /* 0x000fc40000010887 */
[-CC-:B------:R-:W-:Y:S01]  /*18120*/  FFMA.FTZ R59, R80, R64.reuse, -R135.reuse ;  /* 0x00000040503b7223 */ /* 0x180fe20000010887 */
[----:B------:R-:W-:Y:S01]  /*18130*/  LDSM.16.MT88.4 R4, [R212+0x10000] ;  /* 0x01000000d404783b */ /* 0x000fe20000004200 */
[-C--:B------:R-:W-:Y:S01]  /*18140*/  FFMA.FTZ R52, R81, R64.reuse, -R135 ;  /* 0x0000004051347223 */ /* 0x080fe20000010887 */
[----:B------:R-:W1:Y:S01]  /*18150*/  MUFU.EX2 R57, R57 ;  /* 0x0000003900397308 */ /* 0x000e620000000800 */
[-CC-:B------:R-:W-:Y:S01]  /*18160*/  FFMA.FTZ R53, R78, R64.reuse, -R63.reuse ;  /* 0x000000404e357223 */ /* 0x180fe2000001083f */
[----:B------:R-:W2:Y:S01]  /*18170*/  LDSM.16.MT88.4 R80, [R213+0xc000] ;  /* 0x00c00000d550783b */ /* 0x000ea20000004200 */
[-CC-:B------:R-:W-:Y:S02]  /*18180*/  FFMA.FTZ R48, R87, R64.reuse, -R63.reuse ;  /* 0x0000004057307223 */ /* 0x180fe4000001083f */
[-C--:B------:R-:W-:Y:S02]  /*18190*/  FFMA.FTZ R47, R94, R64.reuse, -R63 ;  /* 0x000000405e2f7223 */ /* 0x080fe4000001083f */
[-CC-:B------:R-:W-:Y:S01]  /*181a0*/  FFMA.FTZ R55, R85, R64.reuse, -R135.reuse ;  /* 0x0000004055377223 */ /* 0x180fe20000010887 */
[----:B------:R-:W-:Y:S01]  /*181b0*/  MUFU.EX2 R56, R56 ;  /* 0x0000003800387308 */ /* 0x000fe20000000800 */
[----:B------:R-:W-:-:S02]  /*181c0*/  FFMA.FTZ R50, R92, R64, -R135 ;  /* 0x000000405c327223 */ /* 0x000fc40000010887 */
[-CC-:B------:R-:W-:Y:S02]  /*181d0*/  FFMA.FTZ R49, R93, R64.reuse, -R135.reuse ;  /* 0x000000405d317223 */ /* 0x180fe40000010887 */
[-C--:B------:R-:W-:Y:S02]  /*181e0*/  FFMA.FTZ R46, R101, R64.reuse, -R135 ;  /* 0x00000040652e7223 */ /* 0x080fe40000010887 */
[--C-:B------:R-:W-:Y:S01]  /*181f0*/  FFMA.FTZ R44, R100, R64, -R63.reuse ;  /* 0x00000040642c7223 */ /* 0x100fe2000001083f */
[----:B------:R-:W3:Y:S01]  /*18200*/  MUFU.EX2 R51, R51 ;  /* 0x0000003300337308 */ /* 0x000ee20000000800 */
[----:B-1----:R-:W-:Y:S01]  /*18210*/  F2FP.BF16.PACK_AB R113, R57, R58 ;  /* 0x0000003a3971723e */ /* 0x002fe200000010ff */
[-CC-:B------:R-:W-:Y:S02]  /*18220*/  FFMA.FTZ R43, R178, R64.reuse, -R63.reuse ;  /* 0x00000040b22b7223 */ /* 0x180fe4000001083f */
[-CC-:B------:R-:W-:Y:S02]  /*18230*/  FFMA.FTZ R40, R179, R64.reuse, -R63.reuse ;  /* 0x00000040b3287223 */ /* 0x180fe4000001083f */
[----:B------:R-:W-:-:S02]  /*18240*/  FFMA.FTZ R9, R180, R64, -R63 ;  /* 0x00000040b4097223 */ /* 0x000fc4000001083f */
[----:B------:R-:W-:Y:S01]  /*18250*/  MUFU.EX2 R61, R61 ;  /* 0x0000003d003d7308 */ /* 0x000fe20000000800 */
[-CC-:B------:R-:W-:Y:S02]  /*18260*/  FFMA.FTZ R45, R176, R64.reuse, -R135.reuse ;  /* 0x00000040b02d7223 */ /* 0x180fe40000010887 */
[-CC-:B------:R-:W-:Y:S02]  /*18270*/  FFMA.FTZ R42, R175, R64.reuse, -R135.reuse ;  /* 0x00000040af2a7223 */ /* 0x180fe40000010887 */
[-CC-:B------:R-:W-:Y:S02]  /*18280*/  FFMA.FTZ R41, R177, R64.reuse, -R135.reuse ;  /* 0x00000040b1297223 */ /* 0x180fe40000010887 */
[----:B------:R-:W-:Y:S01]  /*18290*/  FFMA.FTZ R8, R174, R64, -R135 ;  /* 0x00000040ae087223 */ /* 0x000fe20000010887 */
[----:B------:R-:W1:Y:S01]  /*182a0*/  MUFU.EX2 R60, R60 ;  /* 0x0000003c003c7308 */ /* 0x000e620000000800 */
        /* <DEDUP_REMOVED lines=10> */
[----:B-1----:R-:W-:Y:S01]  /*18350*/  F2FP.BF16.PACK_AB R112, R60, R61 ;  /* 0x0000003d3c70723e */ /* 0x002fe200000010ff */
        /* <DEDUP_REMOVED lines=13> */
[C---:B------:R-:W-:Y:S01]  /*18430*/  HMMA.16816.F32.BF16 R84, R112.reuse, R88, RZ ;  /* 0x000000587054723c */ /* 0x040fe200000418ff */
        /* <DEDUP_REMOVED lines=25> */
[----:B------:R-:W3:Y:S01]  /*185d0*/  MUFU.EX2 R46, R46 ;  /* 0x0000002e002e7308 */ /* 0x000ee20000000800 */
[----:B------:R-:W-:Y:S02]  /*185e0*/  FADD.FTZ R60, R61, R60 ;  /* 0x0000003c3d3c7221 */ /* 0x000fe40000010000 */
[----:B------:R-:W-:Y:S02]  /*185f0*/  FADD.FTZ R56, R56, R57 ;  /* 0x0000003938387221 */ /* 0x000fe40000010000 */
[----:B------:R-:W-:Y:S01]  /*18600*/  FADD.FTZ R59, R59, R60 ;  /* 0x0000003c3b3b7221 */ /* 0x000fe20000010000 */
[----:B------:R-:W-:Y:S01]  /*18610*/  HMMA.16816.F32.BF16 R68, R112, R72, RZ ;  /* 0x000000487044723c */ /* 0x000fe200000418ff */
[----:B------:R-:W-:Y:S01]  /*18620*/  FFMA.FTZ R241, R62, R64, -R63 ;  /* 0x000000403ef17223 */ /* 0x000fe2000001083f */
[----:B------:R-:W4:Y:S01]  /*18630*/  MUFU.EX2 R44, R44 ;  /* 0x0000002c002c7308 */ /* 0x000f220000000800 */
[----:B------:R-:W-:-:S02]  /*18640*/  FADD.FTZ R56, R51, R56 ;  /* 0x0000003833387221 */ /* 0x000fc40000010000 */
[----:B------:R-:W-:-:S03]  /*18650*/  FADD.FTZ R52, R52, R59 ;  /* 0x0000003b34347221 */ /* 0x000fc60000010000 */
[C---:B--2---:R-:W-:Y:S02]  /*18660*/  HMMA.16816.F32.BF16 R76, R112.reuse, R80, RZ ;  /* 0x00000050704c723c */ /* 0x044fe400000418ff */
        /* <DEDUP_REMOVED lines=8> */
[----:B------:R-:W2:Y:S06]  /*186f0*/  MUFU.EX2 R42, R42 ;  /* 0x0000002a002a7308 */ /* 0x000eac0000000800 */
        /* <DEDUP_REMOVED lines=14> */
[----:B---3--:R-:W-:Y:S01]  /*187e0*/  F2FP.BF16.PACK_AB R6, R46, R49 ;  /* 0x000000312e06723e */ /* 0x008fe200000010ff */
[----:B------:R-:W-:Y:S01]  /*187f0*/  FADD.FTZ R48, R48, R53 ;  /* 0x0000003530307221 */ /* 0x000fe20000010000 */
[----:B----4-:R-:W-:Y:S01]  /*18800*/  F2FP.BF16.PACK_AB R7, R44, R47 ;  /* 0x0000002f2c07723e */ /* 0x010fe200000010ff */
        /* <DEDUP_REMOVED lines=10> */
[----:B------:R-:W3:Y:S06]  /*188b0*/  MUFU.EX2 R143, R143 ;  /* 0x0000008f008f7308 */ /* 0x000eec0000000800 */
[C---:B------:R-:W-:Y:S02]  /*188c0*/  HMMA.16816.F32.BF16 R92, R4.reuse, R12, R92 ;  /* 0x0000000c045c723c */ /* 0x040fe4000004185c */
[----:B------:R-:W-:Y:S06]  /*188d0*/  MUFU.EX2 R144, R144 ;  /* 0x0000009000907308 */ /* 0x000fec0000000800 */
[C---:B------:R-:W-:Y:S01]  /*188e0*/  HMMA.16816.F32.BF16 R96, R4.reuse, R14, R96 ;  /* 0x0000000e0460723c */ /* 0x040fe20000041860 */
[----:B------:R-:W4:Y:S01]  /*188f0*/  LDSM.16.MT88.4 R12, [R212+0xd000] ;  /* 0x00d00000d40c783b */ /* 0x000f220000004200 */
        /* <DEDUP_REMOVED lines=31> */
[----:B--2---:R-:W-:Y:S01]  /*18af0*/  F2FP.BF16.PACK_AB R4, R42, R45 ;  /* 0x0000002d2a04723e */ /* 0x004fe200000010ff */
        /* <DEDUP_REMOVED lines=8> */
[----:B------:R-:W2:Y:S01]  /*18b80*/  MUFU.EX2 R168, R168 ;  /* 0x000000a800a87308 */ /* 0x000ea20000000800 */
        /* <DEDUP_REMOVED lines=8> */
[----:B------:R-:W5:Y:S02]  /*18c10*/  MUFU.EX2 R164, R164 ;  /* 0x000000a400a47308 */ /* 0x000f640000000800 */
[C---:B------:R-:W-:Y:S06]  /*18c20*/  HMMA.16816.F32.BF16 R76, R4.reuse, R20, R76 ;  /* 0x00000014044c723c */ /* 0x040fec000004184c */
        /* <DEDUP_REMOVED lines=46> */
[----:B------:R-:W3:Y:S07]  /*18f10*/  LDSM.16.MT88.4 R20, [R212+0x11800] ;  /* 0x01180000d414783b */ /* 0x000eee0000004200 */
        /* <DEDUP_REMOVED lines=15> */
[C---:B---3--:R-:W-:Y:S08]  /*19010*/  HMMA.16816.F32.BF16 R116, R4.reuse, R20, R116 ;  /* 0x000000140474723c */ /* 0x048ff00000041874 */
        /* <DEDUP_REMOVED lines=26> */
[C---:B--2---:R-:W-:Y:S08]  /*191c0*/  HMMA.16816.F32.BF16 R104, R4.reuse, R12, R104 ;  /* 0x0000000c0468723c */ /* 0x044ff00000041868 */
[C---:B------:R-:W-:Y:S01]  /*191d0*/  HMMA.16816.F32.BF16 R108, R4.reuse, R14, R108 ;  /* 0x0000000e046c723c */ /* 0x040fe2000004186c */
[----:B------:R-:W2:Y:S07]  /*191e0*/  LDSM.16.MT88.4 R12, [R212+0xe800] ;  /* 0x00e80000d40c783b */ /* 0x000eae0000004200 */
        /* <DEDUP_REMOVED lines=24> */
[C---:B--2---:R-:W-:Y:S08]  /*19370*/  HMMA.16816.F32.BF16 R84, R4.reuse, R12, R84 ;  /* 0x0000000c0454723c */ /* 0x044ff00000041854 */
[C---:B------:R-:W-:Y:S01]  /*19380*/  HMMA.16816.F32.BF16 R88, R4.reuse, R14, R88 ;  /* 0x0000000e0458723c */ /* 0x040fe20000041858 */
[----:B------:R-:W2:Y:S07]  /*19390*/  LDSM.16.MT88.4 R12, [R212+0x12800] ;  /* 0x01280000d40c783b */ /* 0x000eae0000004200 */
[C---:B----4-:R-:W-:Y:S08]  /*193a0*/  HMMA.16816.F32.BF16 R76, R4.reuse, R24, R76 ;  /* 0x00000018044c723c */ /* 0x050ff0000004184c */
[C---:B------:R-:W-:Y:S01]  /*193b0*/  HMMA.16816.F32.BF16 R80, R4.reuse, R26, R80 ;  /* 0x0000001a0450723c */ /* 0x040fe20000041850 */
[----:B------:R-:W-:Y:S07]  /*193c0*/  LDSM.16.MT88.4 R24, [R212+0xf000] ;  /* 0x00f00000d418783b */ /* 0x000fee0000004200 */
        /* <DEDUP_REMOVED lines=163> */
.L_x_1909:
[----:B------:R-:W2:Y:S02]  /*19e00*/  LD.E R4, [R10.64+0x40] ;  /* 0x000040060a047980 */ /* 0x000ea4000c101900 */
[----:B--2---:R-:W-:-:S04]  /*19e10*/  LEA R4, -R4, RZ, 0x7 ;  /* 0x000000ff04047211 */ /* 0x004fc800078e39ff */
[----:B------:R-:W-:Y:S02]  /*19e20*/  SHF.R.S32.HI R0, RZ, 0x1f, R4 ;  /* 0x0000001fff007819 */ /* 0x000fe40000011404 */
.L_x_1910:
[----:B------:R-:W-:Y:S05]  /*19e30*/  BSYNC B0 ;  /* 0x0000000000007941 */ /* 0x000fea0003800000 */
.L_x_1908:
        /* <DEDUP_REMOVED lines=133> */
[----:B------:R-:W1:Y:S04]  /*1a690*/  LDSM.16.M88.4 R52, [R221+0x4000] ;  /* 0x00400000dd34783b */ /* 0x000e680000000200 */
[----:B------:R-:W5:Y:S04]  /*1a6a0*/  LDSM.16.M88.4 R44, [R221+0x4800] ;  /* 0x00480000dd2c783b */ /* 0x000f680000000200 */
[----:B------:R-:W5:Y:S04]  /*1a6b0*/  LDSM.16.M88.4 R36, [R221+0x5000] ;  /* 0x00500000dd24783b */ /* 0x000f680000000200 */
[----:B--2---:R-:W2:Y:S04]  /*1a6c0*/  LDSM.16.M88.4 R28, [R221+0x5800] ;  /* 0x00580000dd1c783b */ /* 0x004ea80000000200 */
[----:B---3--:R-:W3:Y:S04]  /*1a6d0*/  LDSM.16.M88.4 R20, [R221+0x6000] ;  /* 0x00600000dd14783b */ /* 0x008ee80000000200 */
[----:B----4-:R-:W4:Y:S04]  /*1a6e0*/  LDSM.16.M88.4 R12, [R221+0x6800] ;  /* 0x00680000dd0c783b */ /* 0x010f280000000200 */
[----:B------:R-:W2:Y:S04]  /*1a6f0*/  LDSM.16.M88.4 R172, [R221+0x7000] ;  /* 0x00700000ddac783b */ /* 0x000ea80000000200 */
[----:B------:R-:W2:Y:S04]  /*1a700*/  LDSM.16.M88.4 R60, [R221+0x7800] ;  /* 0x00780000dd3c783b */ /* 0x000ea80000000200 */
[----:B------:R-:W-:Y:S04]  /*1a710*/  LDSM.16.M88.4 R64, [R220] ;  /* 0x00000000dc40783b */ /* 0x000fe80000000200 */
[----:B------:R-:W2:Y:S04]  /*1a720*/  LDSM.16.M88.4 R136, [R219] ;  /* 0x00000000db88783b */ /* 0x000ea80000000200 */
[----:B-1----:R-:W1:Y:S01]  /*1a730*/  LDSM.16.M88.4 R8, [R211] ;  /* 0x00000000d308783b */ /* 0x002e620000000200 */
[C---:B------:R-:W-:Y:S03]  /*1a740*/  HMMA.16816.F32.BF16 R56, R164.reuse, R52, RZ ;  /* 0x00000034a438723c */ /* 0x040fe600000418ff */
[----:B------:R-:W1:Y:S04]  /*1a750*/  LDSM.16.M88.4 R4, [R210] ;  /* 0x00000000d204783b */ /* 0x000e680000000200 */
[----:B------:R-:W-:Y:S01]  /*1a760*/  LDSM.16.M88.4 R144, [R206] ;  /* 0x00000000ce90783b */ /* 0x000fe20000000200 */
[C---:B-----5:R-:W-:Y:S03]  /*1a770*/  HMMA.16816.F32.BF16 R48, R164.reuse, R44, RZ ;  /* 0x0000002ca430723c */ /* 0x060fe600000418ff */
[----:B------:R-:W-:Y:S04]  /*1a780*/  LDSM.16.M88.4 R152, [R208] ;  /* 0x00000000d098783b */ /* 0x000fe80000000200 */
[----:B------:R-:W-:Y:S01]  /*1a790*/  LDSM.16.M88.4 R148, [R207] ;  /* 0x00000000cf94783b */ /* 0x000fe20000000200 */
[C---:B------:R-:W-:Y:S03]  /*1a7a0*/  HMMA.16816.F32.BF16 R40, R164.reuse, R36, RZ ;  /* 0x00000024a428723c */ /* 0x040fe600000418ff */
[----:B------:R-:W-:Y:S04]  /*1a7b0*/  LDSM.16.M88.4 R140, [R205] ;  /* 0x00000000cd8c783b */ /* 0x000fe80000000200 */
[----:B------:R-:W-:Y:S01]  /*1a7c0*/  LDSM.16.M88.4 R184, [R221+0x8000] ;  /* 0x00800000ddb8783b */ /* 0x000fe20000000200 */
[C---:B------:R-:W-:Y:S03]  /*1a7d0*/  HMMA.16816.F32.BF16 R52, R164.reuse, R54, RZ ;  /* 0x00000036a434723c */ /* 0x040fe600000418ff */
[----:B------:R-:W-:Y:S04]  /*1a7e0*/  LDSM.16.M88.4 R160, [R221+0xa000] ;  /* 0x00a00000dda0783b */ /* 0x000fe80000000200 */
[----:B------:R-:W-:Y:S01]  /*1a7f0*/  LDSM.16.M88.4 R156, [R221+0xa800] ;  /* 0x00a80000dd9c783b */ /* 0x000fe20000000200 */
[C---:B------:R-:W-:Y:S03]  /*1a800*/  HMMA.16816.F32.BF16 R44, R164.reuse, R46, RZ ;  /* 0x0000002ea42c723c */ /* 0x040fe600000418ff */
[----:B------:R-:W-:Y:S04]  /*1a810*/  LDSM.16.M88.4 R188, [R220+0x2000] ;  /* 0x00200000dcbc783b */ /* 0x000fe80000000200 */
[----:B------:R-:W-:Y:S01]  /*1a820*/  LDSM.16.M88.4 R180, [R221+0x9800] ;  /* 0x00980000ddb4783b */ /* 0x000fe20000000200 */
[C---:B------:R-:W-:Y:S03]  /*1a830*/  HMMA.16816.F32.BF16 R36, R164.reuse, R38, RZ ;  /* 0x00000026a424723c */ /* 0x040fe600000418ff */
[----:B------:R-:W5:Y:S04]  /*1a840*/  S2R R0, SR_TID.X ;  /* 0x0000000000007919 */ /* 0x000f680000002100 */
[----:B------:R-:W0:Y:S01]  /*1a850*/  LDGDEPBAR ;  /* 0x00000000000079af */ /* 0x000e220000000000 */
[C---:B--2---:R-:W-:Y:S08]  /*1a860*/  HMMA.16816.F32.BF16 R32, R164.reuse, R28, RZ ;  /* 0x0000001ca420723c */ /* 0x044ff000000418ff */
[C---:B---3--:R-:W-:Y:S08]  /*1a870*/  HMMA.16816.F32.BF16 R24, R164.reuse, R20, RZ ;  /* 0x00000014a418723c */ /* 0x048ff000000418ff */
[----:B----4-:R-:W-:Y:S01]  /*1a880*/  HMMA.16816.F32.BF16 R16, R164, R12, RZ ;  /* 0x0000000ca410723c */ /* 0x010fe200000418ff */
[----:B-----5:R-:W-:-:S07]  /*1a890*/  IMAD.SHL.U32 R0, R0, 0x2, RZ ;  /* 0x0000000200007824 */ /* 0x020fce00078e00ff */
[C---:B------:R-:W-:Y:S08]  /*1a8a0*/  HMMA.16816.F32.BF16 R176, R164.reuse, R172, RZ ;  /* 0x000000aca4b0723c */ /* 0x040ff000000418ff */
[C---:B------:R-:W-:Y:S08]  /*1a8b0*/  HMMA.16816.F32.BF16 R28, R164.reuse, R30, RZ ;  /* 0x0000001ea41c723c */ /* 0x040ff000000418ff */
[C---:B------:R-:W-:Y:S08]  /*1a8c0*/  HMMA.16816.F32.BF16 R20, R164.reuse, R22, RZ ;  /* 0x00000016a414723c */ /* 0x040ff000000418ff */
[C---:B------:R-:W-:Y:S08]  /*1a8d0*/  HMMA.16816.F32.BF16 R12, R164.reuse, R14, RZ ;  /* 0x0000000ea40c723c */ /* 0x040ff000000418ff */
[C---:B------:R-:W-:Y:S08]  /*1a8e0*/  HMMA.16816.F32.BF16 R172, R164.reuse, R174, RZ ;  /* 0x000000aea4ac723c */ /* 0x040ff000000418ff */
[C---:B------:R-:W-:Y:S08]  /*1a8f0*/  HMMA.16816.F32.BF16 R168, R164.reuse, R60, RZ ;  /* 0x0000003ca4a8723c */ /* 0x040ff000000418ff */
[----:B------:R-:W-:Y:S01]  /*1a900*/  HMMA.16816.F32.BF16 R164, R164, R62, RZ ;  /* 0x0000003ea4a4723c */ /* 0x000fe200000418ff */
[----:B------:R-:W2:Y:S07]  /*1a910*/  LDSM.16.M88.4 R60, [R209] ;  /* 0x00000000d13c783b */ /* 0x000eae0000000200 */
[C---:B------:R-:W-:Y:S08]  /*1a920*/  HMMA.16816.F32.BF16 R56, R64.reuse, R136, R56 ;  /* 0x000000884038723c */ /* 0x040ff00000041838 */
[C---:B------:R-:W-:Y:S01]  /*1a930*/  HMMA.16816.F32.BF16 R52, R64.reuse, R138, R52 ;  /* 0x0000008a4034723c */ /* 0x040fe20000041834 */
[----:B------:R-:W-:Y:S07]  /*1a940*/  LDSM.16.M88.4 R136, [R218] ;  /* 0x00000000da88783b */ /* 0x000fee0000000200 */
[C---:B-1----:R-:W-:Y:S08]  /*1a950*/  HMMA.16816.F32.BF16 R48, R64.reuse, R8, R48 ;  /* 0x000000084030723c */ /* 0x042ff00000041830 */
[C---:B------:R-:W-:Y:S01]  /*1a960*/  HMMA.16816.F32.BF16 R44, R64.reuse, R10, R44 ;  /* 0x0000000a402c723c */ /* 0x040fe2000004182c */
[----:B------:R-:W1:Y:S07]  /*1a970*/  LDSM.16.M88.4 R8, [R215+0x4000] ;  /* 0x00400000d708783b */ /* 0x000e6e0000000200 */
        /* <DEDUP_REMOVED lines=10> */
[C---:B------:R-:W-:Y:S01]  /*1aa20*/  HMMA.16816.F32.BF16 R52, R136.reuse, R10, R52 ;  /* 0x0000000a8834723c */ /* 0x040fe20000041834 */
[----:B------:R-:W1:Y:S07]  /*1aa30*/  LDSM.16.M88.4 R8, [R215+0x6000] ;  /* 0x00600000d708783b */ /* 0x000e6e0000000200 */
[C---:B---3--:R-:W-:Y:S08]  /*1aa40*/  HMMA.16816.F32.BF16 R48, R136.reuse, R4, R48 ;  /* 0x000000048830723c */ /* 0x048ff00000041830 */
[----:B------:R-:W-:Y:S01]  /*1aa50*/  HMMA.16816.F32.BF16 R44, R136, R6, R44 ;  /* 0x00000006882c723c */ /* 0x000fe2000004182c */
[----:B------:R-:W3:Y:S07]  /*1aa60*/  LDSM.16.M88.4 R4, [R215+0x7000] ;  /* 0x00700000d704783b */ /* 0x000eee0000000200 */
        /* <DEDUP_REMOVED lines=10> */
[C---:B--2---:R-:W-:Y:S08]  /*1ab10*/  HMMA.16816.F32.BF16 R40, R136.reuse, R60, R40 ;  /* 0x0000003c8828723c */ /* 0x044ff00000041828 */
[C---:B------:R-:W-:Y:S01]  /*1ab20*/  HMMA.16816.F32.BF16 R36, R136.reuse, R62, R36 ;  /* 0x0000003e8824723c */ /* 0x040fe20000041824 */
[----:B------:R-:W2:Y:S07]  /*1ab30*/  LDSM.16.M88.4 R60, [R217] ;  /* 0x00000000d93c783b */ /* 0x000eae0000000200 */
[C---:B----4-:R-:W-:Y:S08]  /*1ab40*/  HMMA.16816.F32.BF16 R32, R136.reuse, R144, R32 ;  /* 0x000000908820723c */ /* 0x050ff00000041820 */
[C---:B------:R-:W-:Y:S01]  /*1ab50*/  HMMA.16816.F32.BF16 R28, R136.reuse, R146, R28 ;  /* 0x00000092881c723c */ /* 0x040fe2000004181c */
[----:B------:R-:W4:Y:S07]  /*1ab60*/  LDSM.16.M88.4 R144, [R204+0x1000] ;  /* 0x00100000cc90783b */ /* 0x000f2e0000000200 */
[C---:B-1----:R-:W-:Y:S08]  /*1ab70*/  HMMA.16816.F32.BF16 R24, R136.reuse, R8, R24 ;  /* 0x000000088818723c */ /* 0x042ff00000041818 */
[C---:B------:R-:W-:Y:S01]  /*1ab80*/  HMMA.16816.F32.BF16 R20, R136.reuse, R10, R20 ;  /* 0x0000000a8814723c */ /* 0x040fe20000041814 */
[----:B------:R-:W1:Y:S07]  /*1ab90*/  LDSM.16.M88.4 R8, [R204+0x1800] ;  /* 0x00180000cc08783b */ /* 0x000e6e0000000200 */
[C---:B---3--:R-:W-:Y:S08]  /*1aba0*/  HMMA.16816.F32.BF16 R176, R136.reuse, R4, R176 ;  /* 0x0000000488b0723c */ /* 0x048ff000000418b0 */
[----:B------:R-:W-:Y:S01]  /*1abb0*/  HMMA.16816.F32.BF16 R172, R136, R6, R172 ;  /* 0x0000000688ac723c */ /* 0x000fe200000418ac */
[----:B------:R-:W3:Y:S07]  /*1abc0*/  LDSM.16.M88.4 R4, [R204+0x2000] ;  /* 0x00200000cc04783b */ /* 0x000eee0000000200 */
        /* <DEDUP_REMOVED lines=8> */
[----:B------:R-:W2:Y:S04]  /*1ac50*/  LDSM.16.M88.4 R136, [R204+0x3000] ;  /* 0x00300000cc88783b */ /* 0x000ea80000000200 */
[----:B------:R-:W-:Y:S03]  /*1ac60*/  LDSM.16.M88.4 R152, [R221+0xb000] ;  /* 0x00b00000dd98783b */ /* 0x000fe60000000200 */
[C---:B----4-:R-:W-:Y:S08]  /*1ac70*/  HMMA.16816.F32.BF16 R40, R60.reuse, R144, R40 ;  /* 0x000000903c28723c */ /* 0x050ff00000041828 */
[C---:B------:R-:W-:Y:S01]  /*1ac80*/  HMMA.16816.F32.BF16 R36, R60.reuse, R146, R36 ;  /* 0x000000923c24723c */ /* 0x040fe20000041824 */
[----:B------:R-:W-:Y:S07]  /*1ac90*/  LDSM.16.M88.4 R144, [R222+0x2000] ;  /* 0x00200000de90783b */ /* 0x000fee0000000200 */
[C---:B-1----:R-:W-:Y:S08]  /*1aca0*/  HMMA.16816.F32.BF16 R32, R60.reuse, R8, R32 ;  /* 0x000000083c20723c */ /* 0x042ff00000041820 */
[C---:B------:R-:W-:Y:S01]  /*1acb0*/  HMMA.16816.F32.BF16 R28, R60.reuse, R10, R28 ;  /* 0x0000000a3c1c723c */ /* 0x040fe2000004181c */
[----:B------:R-:W1:Y:S07]  /*1acc0*/  LDSM.16.M88.4 R8, [R221+0x8800] ;  /* 0x00880000dd08783b */ /* 0x000e6e0000000200 */
[C---:B---3--:R-:W-:Y:S08]  /*1acd0*/  HMMA.16816.F32.BF16 R24, R60.reuse, R4, R24 ;  /* 0x000000043c18723c */ /* 0x048ff00000041818 */
[C---:B------:R-:W-:Y:S01]  /*1ace0*/  HMMA.16816.F32.BF16 R20, R60.reuse, R6, R20 ;  /* 0x000000063c14723c */ /* 0x040fe20000041814 */
[----:B------:R-:W3:Y:S07]  /*1acf0*/  LDSM.16.M88.4 R4, [R221+0x9000] ;  /* 0x00900000dd04783b */ /* 0x000eee0000000200 */
[C---:B------:R-:W-:Y:S08]  /*1ad00*/  HMMA.16816.F32.BF16 R48, R60.reuse, R148, R48 ;  /* 0x000000943c30723c */ /* 0x040ff00000041830 */
[C---:B------:R-:W-:Y:S01]  /*1ad10*/  HMMA.16816.F32.BF16 R44, R60.reuse, R150, R44 ;  /* 0x000000963c2c723c */ /* 0x040fe2000004182c */
[----:B------:R-:W-:Y:S07]  /*1ad20*/  LDSM.16.M88.4 R148, [R221+0xb800] ;  /* 0x00b80000dd94783b */ /* 0x000fee0000000200 */
[C---:B--2---:R-:W-:Y:S08]  /*1ad30*/  HMMA.16816.F32.BF16 R168, R60.reuse, R64, R168 ;  /* 0x000000403ca8723c */ /* 0x044ff000000418a8 */
[C---:B------:R-:W-:Y:S01]  /*1ad40*/  HMMA.16816.F32.BF16 R164, R60.reuse, R66, R164 ;  /* 0x000000423ca4723c */ /* 0x040fe200000418a4 */
[----:B------:R-:W2:Y:S07]  /*1ad50*/  LDSM.16.M88.4 R64, [R201] ;  /* 0x00000000c940783b */ /* 0x000eae0000000200 */
[C---:B-----5:R-:W-:Y:S08]  /*1ad60*/  HMMA.16816.F32.BF16 R16, R60.reuse, R140, R16 ;  /* 0x0000008c3c10723c */ /* 0x060ff00000041810 */
[C---:B------:R-:W-:Y:S01]  /*1ad70*/  HMMA.16816.F32.BF16 R12, R60.reuse, R142, R12 ;  /* 0x0000008e3c0c723c */ /* 0x040fe2000004180c */
[----:B------:R-:W4:Y:S07]  /*1ad80*/  LDSM.16.M88.4 R140, [R203] ;  /* 0x00000000cb8c783b */ /* 0x000f2e0000000200 */
[C---:B------:R-:W-:Y:S08]  /*1ad90*/  HMMA.16816.F32.BF16 R176, R60.reuse, R136, R176 ;  /* 0x000000883cb0723c */ /* 0x040ff000000418b0 */
[----:B------:R-:W-:Y:S01]  /*1ada0*/  HMMA.16816.F32.BF16 R172, R60, R138, R172 ;  /* 0x0000008a3cac723c */ /* 0x000fe200000418ac */
[----:B------:R-:W5:Y:S04]  /*1adb0*/  LDSM.16.M88.4 R136, [R202] ;  /* 0x00000000ca88783b */ /* 0x000f680000000200 */
[----:B------:R-:W-:Y:S03]  /*1adc0*/  LDSM.16.M88.4 R60, [R200] ;  /* 0x00000000c83c783b */ /* 0x000fe60000000200 */
[C---:B-1----:R-:W-:Y:S08]  /*1add0*/  HMMA.16816.F32.BF16 R48, R144.reuse, R8, R48 ;  /* 0x000000089030723c */ /* 0x042ff00000041830 */
[C---:B------:R-:W-:Y:S01]  /*1ade0*/  HMMA.16816.F32.BF16 R44, R144.reuse, R10, R44 ;  /* 0x0000000a902c723c */ /* 0x040fe2000004182c */
[----:B------:R-:W1:Y:S07]  /*1adf0*/  LDSM.16.M88.4 R8, [R199] ;  /* 0x00000000c708783b */ /* 0x000e6e0000000200 */
[C---:B---3--:R-:W-:Y:S08]  /*1ae00*/  HMMA.16816.F32.BF16 R40, R144.reuse, R4, R40 ;  /* 0x000000049028723c */ /* 0x048ff00000041828 */
[C---:B------:R-:W-:Y:S01]  /*1ae10*/  HMMA.16816.F32.BF16 R36, R144.reuse, R6, R36 ;  /* 0x000000069024723c */ /* 0x040fe20000041824 */
[----:B------:R-:W3:Y:S07]  /*1ae20*/  LDSM.16.M88.4 R4, [R198] ;  /* 0x00000000c604783b */ /* 0x000eee0000000200 */
        /* <DEDUP_REMOVED lines=8> */
[----:B------:R-:W1:Y:S07]  /*1aeb0*/  LDSM.16.M88.4 R156, [R215+0x8000] ;  /* 0x00800000d79c783b */ /* 0x000e6e0000000200 */
[C---:B------:R-:W-:Y:S08]  /*1aec0*/  HMMA.16816.F32.BF16 R176, R144.reuse, R152, R176 ;  /* 0x0000009890b0723c */ /* 0x040ff000000418b0 */
[----:B------:R-:W-:Y:S01]  /*1aed0*/  HMMA.16816.F32.BF16 R172, R144, R154, R172 ;  /* 0x0000009a90ac723c */ /* 0x000fe200000418ac */
[----:B------:R-:W1:Y:S07]  /*1aee0*/  LDSM.16.M88.4 R152, [R215+0x8800] ;  /* 0x00880000d798783b */ /* 0x000e6e0000000200 */
[C---:B--2---:R-:W-:Y:S08]  /*1aef0*/  HMMA.16816.F32.BF16 R40, R188.reuse, R64, R40 ;  /* 0x00000040bc28723c */ /* 0x044ff00000041828 */
[C---:B------:R-:W-:Y:S01]  /*1af00*/  HMMA.16816.F32.BF16 R36, R188.reuse, R66, R36 ;  /* 0x00000042bc24723c */ /* 0x040fe20000041824 */
[----:B------:R-:W2:Y:S07]  /*1af10*/  LDSM.16.M88.4 R64, [R215+0xb000] ;  /* 0x00b00000d740783b */ /* 0x000eae0000000200 */
[C---:B----4-:R-:W-:Y:S08]  /*1af20*/  HMMA.16816.F32.BF16 R56, R188.reuse, R140, R56 ;  /* 0x0000008cbc38723c */ /* 0x050ff00000041838 */
[C---:B-----5:R-:W-:Y:S08]  /*1af30*/  HMMA.16816.F32.BF16 R48, R188.reuse, R136, R48 ;  /* 0x00000088bc30723c */ /* 0x060ff00000041830 */
[C---:B------:R-:W-:Y:S01]  /*1af40*/  HMMA.16816.F32.BF16 R44, R188.reuse, R138, R44 ;  /* 0x0000008abc2c723c */ /* 0x040fe2000004182c */
[----:B------:R-:W-:Y:S07]  /*1af50*/  LDSM.16.M88.4 R136, [R215+0xa800] ;  /* 0x00a80000d788783b */ /* 0x000fee0000000200 */
[C---:B-1----:R-:W-:Y:S08]  /*1af60*/  HMMA.16816.F32.BF16 R24, R188.reuse, R8, R24 ;  /* 0x00000008bc18723c */ /* 0x042ff00000041818 */
[C---:B------:R-:W-:Y:S01]  /*1af70*/  HMMA.16816.F32.BF16 R20, R188.reuse, R10, R20 ;  /* 0x0000000abc14723c */ /* 0x040fe20000041814 */
[----:B------:R-:W-:Y:S07]  /*1af80*/  LDSM.16.M88.4 R8, [R217+0x2000] ;  /* 0x00200000d908783b */ /* 0x000fee0000000200 */
[C---:B---3--:R-:W-:Y:S08]  /*1af90*/  HMMA.16816.F32.BF16 R16, R188.reuse, R4, R16 ;  /* 0x00000004bc10723c */ /* 0x048ff00000041810 */
[----:B------:R-:W-:Y:S01]  /*1afa0*/  HMMA.16816.F32.BF16 R12, R188, R6, R12 ;  /* 0x00000006bc0c723c */ /* 0x000fe2000004180c */
[----:B------:R-:W1:Y:S07]  /*1afb0*/  LDSM.16.M88.4 R4, [R204+0x4000] ;  /* 0x00400000cc04783b */ /* 0x000e6e0000000200 */
[C---:B------:R-:W-:Y:S08]  /*1afc0*/  HMMA.16816.F32.BF16 R168, R144.reuse, R148, R168 ;  /* 0x0000009490a8723c */ /* 0x040ff000000418a8 */
[----:B------:R-:W-:Y:S01]  /*1afd0*/  HMMA.16816.F32.BF16 R164, R144, R150, R164 ;  /* 0x0000009690a4723c */ /* 0x000fe200000418a4 */
[----:B------:R-:W3:Y:S07]  /*1afe0*/  LDSM.16.M88.4 R148, [R215+0x9000] ;  /* 0x00900000d794783b */ /* 0x000eee0000000200 */
[C---:B------:R-:W-:Y:S08]  /*1aff0*/  HMMA.16816.F32.BF16 R176, R188.reuse, R184, R176 ;  /* 0x000000b8bcb0723c */ /* 0x040ff000000418b0 */
[----:B------:R-:W-:Y:S08]  /*1b000*/  HMMA.16816.F32.BF16 R172, R188, R186, R172 ;  /* 0x000000babcac723c */ /* 0x000ff000000418ac */
[C---:B------:R-:W-:Y:S08]  /*1b010*/  HMMA.16816.F32.BF16 R32, R144.reuse, R180, R32 ;  /* 0x000000b49020723c */ /* 0x040ff00000041820 */
[----:B------:R-:W-:Y:S01]  /*1b020*/  HMMA.16816.F32.BF16 R28, R144, R182, R28 ;  /* 0x000000b6901c723c */ /* 0x000fe2000004181c */
[----:B------:R-:W4:Y:S04]  /*1b030*/  LDSM.16.M88.4 R180, [R196] ;  /* 0x00000000c4b4783b */ /* 0x000f280000000200 */
[----:B------:R-:W-:Y:S03]  /*1b040*/  LDSM.16.M88.4 R144, [R215+0x9800] ;  /* 0x00980000d790783b */ /* 0x000fe60000000200 */
[----:B------:R-:W-:Y:S01]  /*1b050*/  HMMA.16816.F32.BF16 R52, R188, R142, R52 ;  /* 0x0000008ebc34723c */ /* 0x000fe20000041834 */
[----:B------:R-:W-:Y:S07]  /*1b060*/  LDSM.16.M88.4 R140, [R215+0xa000] ;  /* 0x00a00000d78c783b */ /* 0x000fee0000000200 */
[C---:B------:R-:W-:Y:S08]  /*1b070*/  HMMA.16816.F32.BF16 R56, R160.reuse, R156, R56 ;  /* 0x0000009ca038723c */ /* 0x040ff00000041838 */
[C---:B------:R-:W-:Y:S08]  /*1b080*/  HMMA.16816.F32.BF16 R48, R160.reuse, R152, R48 ;  /* 0x00000098a030723c */ /* 0x040ff00000041830 */
[C---:B------:R-:W-:Y:S01]  /*1b090*/  HMMA.16816.F32.BF16 R44, R160.reuse, R154, R44 ;  /* 0x0000009aa02c723c */ /* 0x040fe2000004182c */
[----:B------:R-:W5:Y:S07]  /*1b0a0*/  LDSM.16.M88.4 R152, [R204+0x4800] ;  /* 0x00480000cc98783b */ /* 0x000f6e0000000200 */
[C---:B--2---:R-:W-:Y:S08]  /*1b0b0*/  HMMA.16816.F32.BF16 R176, R160.reuse, R64, R176 ;  /* 0x00000040a0b0723c */ /* 0x044ff000000418b0 */
[----:B------:R-:W-:Y:S01]  /*1b0c0*/  HMMA.16816.F32.BF16 R172, R160, R66, R172 ;  /* 0x00000042a0ac723c */ /* 0x000fe200000418ac */
[----:B------:R-:W2:Y:S07]  /*1b0d0*/  LDSM.16.M88.4 R64, [R204+0x5000] ;  /* 0x00500000cc40783b */ /* 0x000eae0000000200 */
[C---:B------:R-:W-:Y:S08]  /*1b0e0*/  HMMA.16816.F32.BF16 R32, R188.reuse, R60, R32 ;  /* 0x0000003cbc20723c */ /* 0x040ff00000041820 */
[----:B------:R-:W-:Y:S01]  /*1b0f0*/  HMMA.16816.F32.BF16 R28, R188, R62, R28 ;  /* 0x0000003ebc1c723c */ /* 0x000fe2000004181c */
[----:B------:R-:W2:Y:S07]  /*1b100*/  LDSM.16.M88.4 R60, [R215+0xb800] ;  /* 0x00b80000d73c783b */ /* 0x000eae0000000200 */
[----:B------:R-:W-:Y:S08]  /*1b110*/  HMMA.16816.F32.BF16 R52, R160, R158, R52 ;  /* 0x0000009ea034723c */ /* 0x000ff00000041834 */
[----:B-1----:R-:W-:Y:S07]  /*1b120*/  HMMA.16816.F32.BF16 R56, R8, R4, R56 ;  /* 0x000000040838723c */ /* 0x002fee0000041838 */
[----:B------:R-:W-:Y:S01]  /*1b130*/  LOP3.LUT R5, R0, 0x6, RZ, 0xc0, !PT ;  /* 0x0000000600057812 */ /* 0x000fe200078ec0ff */
[----:B---3--:R-:W-:Y:S04]  /*1b140*/  HMMA.16816.F32.BF16 R40, R160, R148, R40 ;  /* 0x00000094a028723c */ /* 0x008fe80000041828 */
[----:B------:R-:W-:-:S03]  /*1b150*/  IMAD R0, R238, 0x80, R5 ;  /* 0x00000080ee007824 */ /* 0x000fc600078e0205 */
[----:B------:R-:W-:Y:S01]  /*1b160*/  IMAD.MOV.U32 R148, RZ, RZ, R134 ;  /* 0x000000ffff947224 */ /* 0x000fe200078e0086 */
[----:B----4-:R-:W-:Y:S01]  /*1b170*/  HMMA.16816.F32.BF16 R168, R188, R180, R168 ;  /* 0x000000b4bca8723c */ /* 0x010fe200000418a8 */
[----:B------:R-:W-:Y:S01]  /*1b180*/  IADD3 R4, R0, 0x1, RZ ;  /* 0x0000000100047810 */ /* 0x000fe20007ffe0ff */
[----:B------:R-:W-:-:S03]  /*1b190*/  IMAD.MOV.U32 R149, RZ, RZ, R135 ;  /* 0x000000ffff957224 */ /* 0x000fc600078e0087 */
[C---:B------:R-:W-:Y:S02]  /*1b1a0*/  ISETP.GE.AND P6, PT, R4.reuse, R2, PT ;  /* 0x000000020400720c */ /* 0x040fe40003fc6270 */
[----:B------:R-:W-:Y:S01]  /*1b1b0*/  ISETP.GE.AND P4, PT, R4, R133, PT ;  /* 0x000000850400720c */ /* 0x000fe20003f86270 */
[----:B------:R-:W-:Y:S01]  /*1b1c0*/  HMMA.16816.F32.BF16 R52, R8, R6, R52 ;  /* 0x000000060834723c */ /* 0x000fe20000041834 */
[----:B------:R-:W1:Y:S02]  /*1b1d0*/  LDSM.16.M88.4 R4, [R204+0x5800] ;  /* 0x00580000cc04783b */ /* 0x000e640000000200 */
[----:B------:R-:W-:-:S05]  /*1b1e0*/  FSEL R194, R59, -INF , !P4 ;  /* 0xff8000003bc27808 */ /* 0x000fca0006000000 */
[----:B------:R-:W-:Y:S07]  /*1b1f0*/  HMMA.16816.F32.BF16 R164, R188, R182, R164 ;  /* 0x000000b6bca4723c */ /* 0x000fee00000418a4 */
[----:B------:R-:W-:Y:S01]  /*1b200*/  FSEL R191, R57, -INF , !P6 ;  /* 0xff80000039bf7808 */ /* 0x000fe20007000000 */
[----:B-----5:R-:W-:Y:S01]  /*1b210*/  HMMA.16816.F32.BF16 R48, R8, R152, R48 ;  /* 0x000000980830723c */ /* 0x020fe20000041830 */
[----:B------:R-:W-:-:S04]  /*1b220*/  IADD3 R57, R0, 0x10, RZ ;  /* 0x0000001000397810 */ /* 0x000fc80007ffe0ff */
[----:B------:R-:W-:-:S03]  /*1b230*/  ISETP.GE.AND P4, PT, R57, R2, PT ;  /* 0x000000023900720c */ /* 0x000fc60003f86270 */
[----:B------:R-:W-:Y:S08]  /*1b240*/  HMMA.16816.F32.BF16 R36, R160, R150, R36 ;  /* 0x00000096a024723c */ /* 0x000ff00000041824 */
[C---:B------:R-:W-:Y:S08]  /*1b250*/  HMMA.16816.F32.BF16 R44, R8.reuse, R154, R44 ;  /* 0x0000009a082c723c */ /* 0x040ff0000004182c */
[----:B--2---:R-:W-:Y:S08]  /*1b260*/  HMMA.16816.F32.BF16 R40, R8, R64, R40 ;  /* 0x000000400828723c */ /* 0x004ff00000041828 */
[C---:B------:R-:W-:Y:S07]  /*1b270*/  HMMA.16816.F32.BF16 R168, R160.reuse, R60, R168 ;  /* 0x0000003ca0a8723c */ /* 0x040fee00000418a8 */
[C---:B------:R-:W-:Y:S01]  /*1b280*/  IADD3 R60, R0.reuse, 0x8, RZ ;  /* 0x00000008003c7810 */ /* 0x040fe20007ffe0ff */
[----:B------:R-:W-:Y:S01]  /*1b290*/  HMMA.16816.F32.BF16 R32, R160, R144, R32 ;  /* 0x00000090a020723c */ /* 0x000fe20000041820 */
[----:B------:R-:W-:-:S02]  /*1b2a0*/  IADD3 R61, R0, 0x9, RZ ;  /* 0x00000009003d7810 */ /* 0x000fc40007ffe0ff */
[CC--:B------:R-:W-:Y:S02]  /*1b2b0*/  ISETP.GE.AND P5, PT, R60.reuse, R2.reuse, PT ;  /* 0x000000023c00720c */ /* 0x0c0fe40003fa6270 */
[-C--:B------:R-:W-:Y:S02]  /*1b2c0*/  ISETP.GE.AND P1, PT, R60, R133.reuse, PT ;  /* 0x000000853c00720c */ /* 0x080fe40003f26270 */
[C---:B------:R-:W-:Y:S01]  /*1b2d0*/  ISETP.GE.AND P3, PT, R61.reuse, R2, PT ;  /* 0x000000023d00720c */ /* 0x040fe20003f66270 */
[----:B------:R-:W-:Y:S01]  /*1b2e0*/  HMMA.16816.F32.BF16 R164, R160, R62, R164 ;  /* 0x0000003ea0a4723c */ /* 0x000fe200000418a4 */
[----:B------:R-:W-:Y:S02]  /*1b2f0*/  ISETP.GE.AND P6, PT, R61, R133, PT ;  /* 0x000000853d00720c */ /* 0x000fe40003fc6270 */
[----:B------:R-:W-:Y:S02]  /*1b300*/  FSEL R193, R52, -INF , !P5 ;  /* 0xff80000034c17808 */ /* 0x000fe40006800000 */
[----:B------:R-:W-:-:S02]  /*1b310*/  IADD3 R60, R0, 0x11, RZ ;  /* 0x00000011003c7810 */ /* 0x000fc40007ffe0ff */
[----:B------:R-:W-:Y:S01]  /*1b320*/  IADD3 R52, R0, 0x18, RZ ;  /* 0x0000001800347810 */ /* 0x000fe20007ffe0ff */
[C---:B------:R-:W-:Y:S01]  /*1b330*/  HMMA.16816.F32.BF16 R28, R160.reuse, R146, R28 ;  /* 0x00000092a01c723c */ /* 0x040fe2000004181c */
[----:B------:R-:W-:Y:S02]  /*1b340*/  FSEL R195, R54, -INF , !P1 ;  /* 0xff80000036c37808 */ /* 0x000fe40004800000 */
[----:B------:R-:W-:Y:S02]  /*1b350*/  FSEL R192, R53, -INF , !P3 ;  /* 0xff80000035c07808 */ /* 0x000fe40005800000 */
[----:B------:R-:W-:Y:S02]  /*1b360*/  FSEL R240, R55, -INF , !P6 ;  /* 0xff80000037f07808 */ /* 0x000fe40007000000 */
[----:B------:R-:W-:Y:S01]  /*1b370*/  ISETP.GE.AND P5, PT, R57, R133, PT ;  /* 0x000000853900720c */ /* 0x000fe20003fa6270 */
[----:B------:R-:W-:Y:S01]  /*1b380*/  HMMA.16816.F32.BF16 R24, R160, R140, R24 ;  /* 0x0000008ca018723c */ /* 0x000fe20000041818 */
[----:B------:R-:W-:-:S02]  /*1b390*/  ISETP.GE.AND P1, PT, R60, R2, PT ;  /* 0x000000023c00720c */ /* 0x000fc40003f26270 */
[----:B------:R-:W-:Y:S02]  /*1b3a0*/  ISETP.GE.AND P3, PT, R60, R133, PT ;  /* 0x000000853c00720c */ /* 0x000fe40003f66270 */
[----:B------:R-:W-:Y:S02]  /*1b3b0*/  ISETP.GE.AND P6, PT, R52, R2, PT ;  /* 0x000000023400720c */ /* 0x000fe40003fc6270 */
[----:B------:R-:W-:Y:S01]  /*1b3c0*/  FSEL R63, R48, -INF , !P4 ;  /* 0xff800000303f7808 */ /* 0x000fe20006000000 */
[----:B------:R-:W-:Y:S01]  /*1b3d0*/  HMMA.16816.F32.BF16 R20, R160, R142, R20 ;  /* 0x0000008ea014723c */ /* 0x000fe20000041814 */
[C---:B------:R-:W-:Y:S02]  /*1b3e0*/  IADD3 R57, R0.reuse, 0x19, RZ ;  /* 0x0000001900397810 */ /* 0x040fe40007ffe0ff */
[----:B------:R-:W-:Y:S02]  /*1b3f0*/  IADD3 R48, R0, 0x20, RZ ;  /* 0x0000002000307810 */ /* 0x000fe40007ffe0ff */
[----:B------:R-:W-:-:S02]  /*1b400*/  FSEL R65, R49, -INF , !P1 ;  /* 0xff80000031417808 */ /* 0x000fc40004800000 */
[----:B------:R-:W-:Y:S01]  /*1b410*/  FSEL R190, R50, -INF , !P5 ;  /* 0xff80000032be7808 */ /* 0x000fe20006800000 */
[C---:B------:R-:W-:Y:S01]  /*1b420*/  HMMA.16816.F32.BF16 R16, R160.reuse, R136, R16 ;  /* 0x00000088a010723c */ /* 0x040fe20000041810 */
[CC--:B------:R-:W-:Y:S02]  /*1b430*/  ISETP.GE.AND P1, PT, R57.reuse, R133.reuse, PT ;  /* 0x000000853900720c */ /* 0x0c0fe40003f26270 */
[----:B------:R-:W-:Y:S02]  /*1b440*/  ISETP.GE.AND P4, PT, R52, R133, PT ;  /* 0x000000853400720c */ /* 0x000fe40003f86270 */
[----:B------:R-:W-:Y:S01]  /*1b450*/  ISETP.GE.AND P5, PT, R57, R2, PT ;  /* 0x000000023900720c */ /* 0x000fe20003fa6270 */
[----:B------:R-:W2:Y:S01]  /*1b460*/  LDSM.16.M88.4 R52, [R204+0x6000] ;  /* 0x00600000cc34783b */ /* 0x000ea20000000200 */
[----:B------:R-:W-:Y:S01]  /*1b470*/  FSEL R156, R47, -INF , !P1 ;  /* 0xff8000002f9c7808 */ /* 0x000fe20004800000 */
[----:B------:R-:W-:Y:S01]  /*1b480*/  HMMA.16816.F32.BF16 R12, R160, R138, R12 ;  /* 0x0000008aa00c723c */ /* 0x000fe2000004180c */
[----:B------:R-:W-:-:S02]  /*1b490*/  FSEL R57, R46, -INF , !P4 ;  /* 0xff8000002e397808 */ /* 0x000fc40006000000 */
[----:B------:R-:W-:Y:S02]  /*1b4a0*/  FSEL R64, R45, -INF , !P5 ;  /* 0xff8000002d407808 */ /* 0x000fe40006800000 */
[----:B------:R-:W-:Y:S02]  /*1b4b0*/  IADD3 R49, R0, 0x21, RZ ;  /* 0x0000002100317810 */ /* 0x000fe40007ffe0ff */
[----:B------:R-:W-:Y:S01]  /*1b4c0*/  FSEL R163, R44, -INF , !P6 ;  /* 0xff8000002ca37808 */ /* 0x000fe20007000000 */
[----:B------:R-:W-:Y:S01]  /*1b4d0*/  HMMA.16816.F32.BF16 R36, R8, R66, R36 ;  /* 0x000000420824723c */ /* 0x000fe20000041824 */
[----:B------:R-:W-:Y:S02]  /*1b4e0*/  IADD3 R44, R0, 0x28, RZ ;  /* 0x00000028002c7810 */ /* 0x000fe40007ffe0ff */
[----:B------:R-:W-:Y:S02]  /*1b4f0*/  ISETP.GE.AND P6, PT, R48, R133, PT ;  /* 0x000000853000720c */ /* 0x000fe40003fc6270 */
[----:B------:R-:W-:-:S02]  /*1b500*/  ISETP.GE.AND P1, PT, R44, R2, PT ;  /* 0x000000022c00720c */ /* 0x000fc40003f26270 */
[----:B------:R-:W-:Y:S01]  /*1b510*/  FSEL R66, R51, -INF , !P3 ;  /* 0xff80000033427808 */ /* 0x000fe20005800000 */
[C---:B-1----:R-:W-:Y:S01]  /*1b520*/  HMMA.16816.F32.BF16 R32, R8.reuse, R4, R32 ;  /* 0x000000040820723c */ /* 0x042fe20000041820 */
[-C--:B------:R-:W-:Y:S02]  /*1b530*/  ISETP.GE.AND P3, PT, R48, R2.reuse, PT ;  /* 0x000000023000720c */ /* 0x080fe40003f66270 */
[----:B------:R-:W-:Y:S02]  /*1b540*/  ISETP.GE.AND P4, PT, R49, R2, PT ;  /* 0x000000023100720c */ /* 0x000fe40003f86270 */
[----:B------:R-:W-:Y:S02]  /*1b550*/  FSEL R138, R40, -INF , !P3 ;  /* 0xff800000288a7808 */ /* 0x000fe40005800000 */
[----:B------:R-:W-:Y:S01]  /*1b560*/  ISETP.GE.AND P3, PT, R44, R133, PT ;  /* 0x000000852c00720c */ /* 0x000fe20003f66270 */
[----:B------:R-:W-:Y:S01]  /*1b570*/  HMMA.16816.F32.BF16 R28, R8, R6, R28 ;  /* 0x00000006081c723c */ /* 0x000fe2000004181c */
[----:B------:R-:W1:Y:S01]  /*1b580*/  LDSM.16.M88.4 R44, [R204+0x6800] ;  /* 0x00680000cc2c783b */ /* 0x000e620000000200 */
[----:B------:R-:W-:-:S02]  /*1b590*/  IADD3 R4, R0, 0x29, RZ ;  /* 0x0000002900047810 */ /* 0x000fc40007ffe0ff */
[----:B------:R-:W-:Y:S02]  /*1b5a0*/  FSEL R67, R42, -INF , !P6 ;  /* 0xff8000002a437808 */ /* 0x000fe40007000000 */
[----:B------:R-:W-:Y:S02]  /*1b5b0*/  FSEL R136, R41, -INF , !P4 ;  /* 0xff80000029887808 */ /* 0x000fe40006000000 */
[-C--:B------:R-:W-:Y:S02]  /*1b5c0*/  ISETP.GE.AND P5, PT, R49, R133.reuse, PT ;  /* 0x000000853100720c */ /* 0x080fe40003fa6270 */
[C---:B------:R-:W-:Y:S02]  /*1b5d0*/  ISETP.GE.AND P6, PT, R4.reuse, R2, PT ;  /* 0x000000020400720c */ /* 0x040fe40003fc6270 */
[----:B------:R-:W-:Y:S02]  /*1b5e0*/  ISETP.GE.AND P4, PT, R4, R133, PT ;  /* 0x000000850400720c */ /* 0x000fe40003f86270 */
[----:B------:R-:W-:Y:S01]  /*1b5f0*/  IADD3 R4, R0, 0x30, RZ ;  /* 0x0000003000047810 */ /* 0x000fe20007ffe0ff */
[----:B--2---:R-:W-:Y:S01]  /*1b600*/  HMMA.16816.F32.BF16 R24, R8, R52, R24 ;  /* 0x000000340818723c */ /* 0x004fe20000041818 */
[----:B------:R-:W-:-:S02]  /*1b610*/  FSEL R152, R43, -INF , !P5 ;  /* 0xff8000002b987808 */ /* 0x000fc40006800000 */
[----:B------:R-:W-:Y:S02]  /*1b620*/  FSEL R142, R36, -INF , !P1 ;  /* 0xff800000248e7808 */ /* 0x000fe40004800000 */
[C---:B------:R-:W-:Y:S02]  /*1b630*/  ISETP.GE.AND P5, PT, R4.reuse, R2, PT ;  /* 0x000000020400720c */ /* 0x040fe40003fa6270 */
[----:B------:R-:W-:Y:S01]  /*1b640*/  ISETP.GE.AND P1, PT, R4, R133, PT ;  /* 0x000000850400720c */ /* 0x000fe20003f26270 */
[----:B------:R-:W-:Y:S01]  /*1b650*/  HMMA.16816.F32.BF16 R20, R8, R54, R20 ;  /* 0x000000360814723c */ /* 0x000fe20000041814 */
[C---:B------:R-:W-:Y:S02]  /*1b660*/  IADD3 R5, R0.reuse, 0x31, RZ ;  /* 0x0000003100057810 */ /* 0x040fe40007ffe0ff */
[----:B------:R-:W-:Y:S02]  /*1b670*/  IADD3 R4, R0, 0x38, RZ ;  /* 0x0000003800047810 */ /* 0x000fe40007ffe0ff */
[----:B------:R-:W-:-:S02]  /*1b680*/  FSEL R155, R38, -INF , !P3 ;  /* 0xff800000269b7808 */ /* 0x000fc40005800000 */
[----:B------:R-:W-:Y:S02]  /*1b690*/  FSEL R139, R37, -INF , !P6 ;  /* 0xff800000258b7808 */ /* 0x000fe40007000000 */
[----:B------:R-:W-:Y:S02]  /*1b6a0*/  FSEL R51, R39, -INF , !P4 ;  /* 0xff80000027337808 */ /* 0x000fe40006000000 */
[----:B------:R-:W-:Y:S02]  /*1b6b0*/  FSEL R158, R32, -INF , !P5 ;  /* 0xff800000209e7808 */ /* 0x000fe40006800000 */
[CC--:B------:R-:W-:Y:S02]  /*1b6c0*/  ISETP.GE.AND P3, PT, R5.reuse, R2.reuse, PT ;  /* 0x000000020500720c */ /* 0x0c0fe40003f66270 */
[----:B------:R-:W-:Y:S02]  /*1b6d0*/  ISETP.GE.AND P6, PT, R5, R133, PT ;  /* 0x000000850500720c */ /* 0x000fe40003fc6270 */
[----:B------:R-:W-:Y:S01]  /*1b6e0*/  IADD3 R36, R0, 0x39, RZ ;  /* 0x0000003900247810 */ /* 0x000fe20007ffe0ff */
[----:B-1----:R-:W-:Y:S01]  /*1b6f0*/  HMMA.16816.F32.BF16 R12, R8, R46, R12 ;  /* 0x0000002e080c723c */ /* 0x002fe2000004180c */
[----:B------:R-:W-:-:S02]  /*1b700*/  ISETP.GE.AND P4, PT, R4, R2, PT ;  /* 0x000000020400720c */ /* 0x000fc40003f86270 */
[----:B------:R-:W-:Y:S02]  /*1b710*/  ISETP.GE.AND P5, PT, R4, R133, PT ;  /* 0x000000850400720c */ /* 0x000fe40003fa6270 */
[----:B------:R-:W1:Y:S01]  /*1b720*/  LDSM.16.M88.4 R4, [R204+0x7000] ;  /* 0x00700000cc04783b */ /* 0x000e620000000200 */
[----:B------:R-:W-:Y:S02]  /*1b730*/  FSEL R50, R34, -INF , !P1 ;  /* 0xff80000022327808 */ /* 0x000fe40004800000 */
[----:B------:R-:W-:Y:S02]  /*1b740*/  ISETP.GE.AND P1, PT, R36, R2, PT ;  /* 0x000000022400720c */ /* 0x000fe40003f26270 */
[----:B------:R-:W-:Y:S02]  /*1b750*/  FSEL R162, R33, -INF , !P3 ;  /* 0xff80000021a27808 */ /* 0x000fe40005800000 */
[C---:B------:R-:W-:Y:S02]  /*1b760*/  IADD3 R32, R0.reuse, 0x40, RZ ;  /* 0x0000004000207810 */ /* 0x040fe40007ffe0ff */
[----:B------:R-:W-:-:S02]  /*1b770*/  IADD3 R33, R0, 0x41, RZ ;  /* 0x0000004100217810 */ /* 0x000fc40007ffe0ff */
[----:B------:R-:W-:Y:S02]  /*1b780*/  FSEL R48, R35, -INF , !P6 ;  /* 0xff80000023307808 */ /* 0x000fe40007000000 */
[----:B------:R-:W-:Y:S02]  /*1b790*/  FSEL R189, R28, -INF , !P4 ;  /* 0xff8000001cbd7808 */ /* 0x000fe40006000000 */
[----:B------:R-:W-:Y:S02]  /*1b7a0*/  FSEL R49, R30, -INF , !P5 ;  /* 0xff8000001e317808 */ /* 0x000fe40006800000 */
[----:B------:R-:W-:Y:S02]  /*1b7b0*/  FSEL R188, R29, -INF , !P1 ;  /* 0xff8000001dbc7808 */ /* 0x000fe40004800000 */
[C---:B------:R-:W-:Y:S02]  /*1b7c0*/  ISETP.GE.AND P6, PT, R32.reuse, R2, PT ;  /* 0x000000022000720c */ /* 0x040fe40003fc6270 */
[----:B------:R-:W-:-:S02]  /*1b7d0*/  ISETP.GE.AND P4, PT, R32, R133, PT ;  /* 0x000000852000720c */ /* 0x000fc40003f86270 */
[C---:B------:R-:W-:Y:S02]  /*1b7e0*/  ISETP.GE.AND P5, PT, R33.reuse, R2, PT ;  /* 0x000000022100720c */ /* 0x040fe40003fa6270 */
[-C--:B------:R-:W-:Y:S02]  /*1b7f0*/  ISETP.GE.AND P1, PT, R33, R133.reuse, PT ;  /* 0x000000852100720c */ /* 0x080fe40003f26270 */
[----:B------:R-:W-:Y:S01]  /*1b800*/  HMMA.16816.F32.BF16 R32, R8, R44, R16 ;  /* 0x0000002c0820723c */ /* 0x000fe20000041810 */
[----:B------:R-:W2:Y:S01]  /*1b810*/  LDSM.16.M88.4 R16, [R204+0x7800] ;  /* 0x00780000cc10783b */ /* 0x000ea20000000200 */
[----:B------:R-:W-:Y:S01]  /*1b820*/  ISETP.GE.AND P3, PT, R36, R133, PT ;  /* 0x000000852400720c */ /* 0x000fe20003f66270 */
[----:B------:R-:W-:-:S04]  /*1b830*/  DEPBAR.LE SB0, 0x0 ;  /* 0x000080000000791a */ /* 0x000fc80000000000 */
[C---:B------:R-:W-:Y:S02]  /*1b840*/  IADD3 R28, R0.reuse, 0x48, RZ ;  /* 0x00000048001c7810 */ /* 0x040fe40007ffe0ff */
[----:B------:R-:W-:Y:S02]  /*1b850*/  IADD3 R29, R0, 0x49, RZ ;  /* 0x00000049001d7810 */ /* 0x000fe40007ffe0ff */
[----:B------:R-:W-:Y:S02]  /*1b860*/  FSEL R187, R31, -INF , !P3 ;  /* 0xff8000001fbb7808 */ /* 0x000fe40005800000 */
[----:B------:R-:W-:Y:S01]  /*1b870*/  FSEL R183, R24, -INF , !P6 ;  /* 0xff80000018b77808 */ /* 0x000fe20007000000 */
[----:B-1----:R-:W-:Y:S01]  /*1b880*/  HMMA.16816.F32.BF16 R172, R8, R6, R172 ;  /* 0x0000000608ac723c */ /* 0x002fe200000418ac */
[----:B------:R-:W-:Y:S02]  /*1b890*/  FSEL R184, R26, -INF , !P4 ;  /* 0xff8000001ab87808 */ /* 0x000fe40006000000 */
[----:B------:R-:W-:-:S02]  /*1b8a0*/  ISETP.GE.AND P3, PT, R28, R2, PT ;  /* 0x000000021c00720c */ /* 0x000fc40003f66270 */
[----:B------:R-:W-:Y:S02]  /*1b8b0*/  ISETP.GE.AND P6, PT, R28, R133, PT ;  /* 0x000000851c00720c */ /* 0x000fe40003fc6270 */
[----:B------:R-:W-:Y:S01]  /*1b8c0*/  ISETP.GE.AND P4, PT, R29, R2, PT ;  /* 0x000000021d00720c */ /* 0x000fe20003f86270 */
[----:B------:R-:W-:Y:S01]  /*1b8d0*/  IMAD.U32 R6, RZ, RZ, UR4 ;  /* 0x00000004ff067e24 */ /* 0x000fe2000f8e00ff */
[----:B------:R-:W-:Y:S01]  /*1b8e0*/  FSEL R182, R25, -INF , !P5 ;  /* 0xff80000019b67808 */ /* 0x000fe20006800000 */
[----:B------:R-:W-:Y:S01]  /*1b8f0*/  IMAD.U32 R7, RZ, RZ, UR5 ;  /* 0x00000005ff077e24 */ /* 0x000fe2000f8e00ff */
[C---:B------:R-:W-:Y:S01]  /*1b900*/  IADD3 R24, R0.reuse, 0x50, RZ ;  /* 0x0000005000187810 */ /* 0x040fe20007ffe0ff */
[----:B------:R-:W-:Y:S01]  /*1b910*/  ULDC.64 UR4, c[0x0][0x118] ;  /* 0x0000460000047ab9 */ /* 0x000fe20000000a00 */
[----:B------:R-:W-:Y:S02]  /*1b920*/  IADD3 R25, R0, 0x51, RZ ;  /* 0x0000005100197810 */ /* 0x000fe40007ffe0ff */
[----:B------:R-:W-:-:S02]  /*1b930*/  FSEL R185, R27, -INF , !P1 ;  /* 0xff8000001bb97808 */ /* 0x000fc40004800000 */
[----:B------:R-:W-:Y:S02]  /*1b940*/  FSEL R181, R20, -INF , !P3 ;  /* 0xff80000014b57808 */ /* 0x000fe40005800000 */
[----:B------:R-:W-:Y:S02]  /*1b950*/  FSEL R186, R22, -INF , !P6 ;  /* 0xff80000016ba7808 */ /* 0x000fe40007000000 */
[----:B------:R-:W-:Y:S02]  /*1b960*/  FSEL R180, R21, -INF , !P4 ;  /* 0xff80000015b47808 */ /* 0x000fe40006000000 */
[CC--:B------:R-:W-:Y:S02]  /*1b970*/  ISETP.GE.AND P1, PT, R24.reuse, R2.reuse, PT ;  /* 0x000000021800720c */ /* 0x0c0fe40003f26270 */
[-C--:B------:R-:W-:Y:S02]  /*1b980*/  ISETP.GE.AND P3, PT, R24, R133.reuse, PT ;  /* 0x000000851800720c */ /* 0x080fe40003f66270 */
[C---:B------:R-:W-:Y:S01]  /*1b990*/  ISETP.GE.AND P6, PT, R25.reuse, R2, PT ;  /* 0x000000021900720c */ /* 0x040fe20003fc6270 */
[----:B--2---:R-:W-:Y:S01]  /*1b9a0*/  HMMA.16816.F32.BF16 R168, R8, R16, R168 ;  /* 0x0000001008a8723c */ /* 0x004fe200000418a8 */
[----:B------:R-:W-:Y:S01]  /*1b9b0*/  BAR.SYNC.DEFER_BLOCKING 0x0 ;  /* 0x0000000000007b1d */ /* 0x000fe20000010000 */
[----:B------:R-:W-:-:S02]  /*1b9c0*/  ISETP.GE.AND P4, PT, R25, R133, PT ;  /* 0x000000851900720c */ /* 0x000fc40003f86270 */
[----:B------:R-:W-:Y:S02]  /*1b9d0*/  ISETP.GE.AND P5, PT, R29, R133, PT ;  /* 0x000000851d00720c */ /* 0x000fe40003fa6270 */
[----:B------:R-:W-:Y:S02]  /*1b9e0*/  IADD3 R20, R0, 0x58, RZ ;  /* 0x0000005800147810 */ /* 0x000fe40007ffe0ff */
[C---:B------:R-:W-:Y:S01]  /*1b9f0*/  HMMA.16816.F32.BF16 R24, R8.reuse, R4, R176 ;  /* 0x000000040818723c */ /* 0x040fe200000418b0 */
[----:B------:R-:W-:Y:S02]  /*1ba00*/  FSEL R157, R32, -INF , !P1 ;  /* 0xff800000209d7808 */ /* 0x000fe40004800000 */
[----:B------:R-:W-:Y:S02]  /*1ba10*/  FSEL R161, R34, -INF , !P3 ;  /* 0xff80000022a17808 */ /* 0x000fe40005800000 */
[----:B------:R-:W-:Y:S02]  /*1ba20*/  FSEL R154, R33, -INF , !P6 ;  /* 0xff800000219a7808 */ /* 0x000fe40007000000 */
[----:B------:R-:W-:Y:S01]  /*1ba30*/  IADD3 R4, R0, 0x59, RZ ;  /* 0x0000005900047810 */ /* 0x000fe20007ffe0ff */
[----:B------:R-:W-:Y:S01]  /*1ba40*/  HMMA.16816.F32.BF16 R164, R8, R18, R164 ;  /* 0x0000001208a4723c */ /* 0x000fe200000418a4 */
[----:B------:R-:W-:-:S02]  /*1ba50*/  FSEL R176, R23, -INF , !P5 ;  /* 0xff80000017b07808 */ /* 0x000fc40006800000 */
[CC--:B------:R-:W-:Y:S02]  /*1ba60*/  ISETP.GE.AND P5, PT, R20.reuse, R2.reuse, PT ;  /* 0x000000021400720c */ /* 0x0c0fe40003fa6270 */
        /* <DEDUP_REMOVED lines=18> */
[-C--:B------:R-:W-:Y:S02]  /*1bb90*/  ISETP.GE.AND P3, PT, R5, R2.reuse, PT ;  /* 0x000000020500720c */ /* 0x080fe40003f66270 */
[----:B------:R-:W-:Y:S02]  /*1bba0*/  FSEL R160, R35, -INF , !P4 ;  /* 0xff80000023a07808 */ /* 0x000fe40006000000 */
[----:B------:R-:W-:Y:S02]  /*1bbb0*/  FSEL R53, R168, -INF , !P3 ;  /* 0xff800000a8357808 */ /* 0x000fe40005800000 */
[----:B------:R-:W-:Y:S02]  /*1bbc0*/  ISETP.GE.AND P4, PT, R4, R2, PT ;  /* 0x000000020400720c */ /* 0x000fe40003f86270 */
[----:B------:R-:W-:-:S02]  /*1bbd0*/  ISETP.GE.AND P3, PT, R0, R133, PT ;  /* 0x000000850000720c */ /* 0x000fc40003f66270 */
[----:B------:R-:W-:Y:S02]  /*1bbe0*/  IADD3 R4, R0, 0x68, RZ ;  /* 0x0000006800047810 */ /* 0x000fe40007ffe0ff */
[----:B------:R-:W-:Y:S02]  /*1bbf0*/  FSEL R150, R15, -INF , !P6 ;  /* 0xff8000000f967808 */ /* 0x000fe40007000000 */
[----:B------:R-:W-:Y:S02]  /*1bc00*/  FSEL R144, R24, -INF , !P4 ;  /* 0xff80000018907808 */ /* 0x000fe40006000000 */
[----:B------:R-:W-:Y:S02]  /*1bc10*/  FSEL R58, R58, -INF , !P3 ;  /* 0xff8000003a3a7808 */ /* 0x000fe40005800000 */
[C---:B------:R-:W-:Y:S02]  /*1bc20*/  ISETP.GE.AND P6, PT, R4.reuse, R2, PT ;  /* 0x000000020400720c */ /* 0x040fe40003fc6270 */
[----:B------:R-:W-:-:S02]  /*1bc30*/  ISETP.GE.AND P4, PT, R4, R133, PT ;  /* 0x000000850400720c */ /* 0x000fc40003f86270 */
[----:B------:R-:W-:Y:S02]  /*1bc40*/  ISETP.GT.AND P3, PT, R238, R227, PT ;  /* 0x000000e3ee00720c */ /* 0x000fe40003f64270 */
[----:B------:R-:W-:Y:S02]  /*1bc50*/  IADD3 R4, R0, 0x71, RZ ;  /* 0x0000007100047810 */ /* 0x000fe40007ffe0ff */
[----:B------:R-:W-:Y:S02]  /*1bc60*/  FSEL R145, R174, -INF , !P4 ;  /* 0xff800000ae917808 */ /* 0x000fe40006000000 */
[----:B------:R-:W-:Y:S02]  /*1bc70*/  FSEL R137, R173, -INF , !P5 ;  /* 0xff800000ad897808 */ /* 0x000fe40006800000 */
[----:B------:R-:W-:Y:S02]  /*1bc80*/  FSEL R141, R172, -INF , !P6 ;  /* 0xff800000ac8d7808 */ /* 0x000fe40007000000 */
[----:B------:R-:W-:-:S02]  /*1bc90*/  ISETP.GE.AND P4, PT, R4, R2, PT ;  /* 0x000000020400720c */ /* 0x000fc40003f86270 */
[-C--:B------:R-:W-:Y:S02]  /*1bca0*/  ISETP.GE.AND P5, PT, R4, R133.reuse, PT ;  /* 0x000000850400720c */ /* 0x080fe40003fa6270 */
[----:B------:R-:W-:Y:S02]  /*1bcb0*/  FSEL R140, R175, -INF , !P1 ;  /* 0xff800000af8c7808 */ /* 0x000fe40004800000 */
[----:B------:R-:W-:Y:S02]  /*1bcc0*/  ISETP.GE.AND P6, PT, R5, R133, PT ;  /* 0x000000850500720c */ /* 0x000fe40003fc6270 */
[C---:B------:R-:W-:Y:S02]  /*1bcd0*/  ISETP.GE.AND P1, PT, R0.reuse, R2, PT ;  /* 0x000000020000720c */ /* 0x040fe40003f26270 */
        /* <DEDUP_REMOVED lines=10> */
[----:B------:R-:W-:Y:S02]  /*1bd80*/  FSEL R54, R164, -INF , !P6 ;  /* 0xff800000a4367808 */ /* 0x000fe40007000000 */
[----:B------:R-:W-:Y:S02]  /*1bd90*/  FSEL R59, R166, -INF , !P4 ;  /* 0xff800000a63b7808 */ /* 0x000fe40006000000 */
[----:B------:R-:W-:Y:S02]  /*1bda0*/  FSEL R52, R165, -INF , !P5 ;  /* 0xff800000a5347808 */ /* 0x000fe40006800000 */
        /* <DEDUP_REMOVED lines=13> */
[----:B------:R-:W-:Y:S01]  /*1be80*/  IMAD.MOV R9, RZ, RZ, -R9 ;  /* 0x000000ffff097224 */ /* 0x000fe200078e0a09 */
[----:B------:R-:W-:Y:S02]  /*1be90*/  LOP3.LUT R11, R11, R13, RZ, 0x3c, !PT ;  /* 0x0000000d0b0b7212 */ /* 0x000fe400078e3cff */
[----:B------:R-:W-:Y:S02]  /*1bea0*/  ISETP.GE.AND P4, PT, R0, RZ, PT ;  /* 0x000000ff0000720c */ /* 0x000fe40003f86270 */
[----:B-1----:R-:W1:Y:S02]  /*1beb0*/  MUFU.RCP R16, R10 ;  /* 0x0000000a00107308 */ /* 0x002e640000001000 */
[----:B-1----:R-:W-:-:S06]  /*1bec0*/  IADD3 R16, R16, 0xffffffe, RZ ;  /* 0x0ffffffe10107810 */ /* 0x002fcc0007ffe0ff */
[----:B------:R-:W1:Y:S02]  /*1bed0*/  F2I.FTZ.U32.TRUNC.NTZ R17, R16 ;  /* 0x0000001000117305 */ /* 0x000e64000021f000 */
[----:B-1----:R-:W-:Y:S02]  /*1bee0*/  IMAD.MOV R15, RZ, RZ, -R17 ;  /* 0x000000ffff0f7224 */ /* 0x002fe400078e0a11 */
[----:B------:R-:W-:Y:S02]  /*1bef0*/  IMAD.MOV.U32 R16, RZ, RZ, RZ ;  /* 0x000000ffff107224 */ /* 0x000fe400078e00ff */
[----:B------:R-:W-:-:S04]  /*1bf00*/  IMAD R15, R15, R8, RZ ;  /* 0x000000080f0f7224 */ /* 0x000fc800078e02ff */
[----:B------:R-:W-:Y:S02]  /*1bf10*/  IMAD.HI.U32 R15, R17, R15, R16 ;  /* 0x0000000f110f7227 */ /* 0x000fe400078e0010 */
[----:B------:R-:W2:Y:S04]  /*1bf20*/  LD.E.64 R16, [R6.64+0x20] ;  /* 0x0000200406107980 */ /* 0x000ea8000c101b00 */
[----:B------:R-:W-:-:S04]  /*1bf30*/  IMAD.HI.U32 R12, R15, R4, RZ ;  /* 0x000000040f0c7227 */ /* 0x000fc800078e00ff */
[----:B------:R-:W-:-:S04]  /*1bf40*/  IMAD.HI.U32 R10, R15, R2, RZ ;  /* 0x000000020f0a7227 */ /* 0x000fc800078e00ff */
[-C--:B------:R-:W-:Y:S02]  /*1bf50*/  IMAD R15, R12, R9.reuse, R4 ;  /* 0x000000090c0f7224 */ /* 0x080fe400078e0204 */
[----:B------:R-:W-:-:S03]  /*1bf60*/  IMAD R9, R10, R9, R2 ;  /* 0x000000090a097224 */ /* 0x000fc600078e0202 */
[C---:B------:R-:W-:Y:S02]  /*1bf70*/  ISETP.GT.U32.AND P0, PT, R8.reuse, R15, PT ;  /* 0x0000000f0800720c */ /* 0x040fe40003f04070 */
[----:B------:R-:W-:-:S11]  /*1bf80*/  ISETP.GT.U32.AND P1, PT, R8, R9, PT ;  /* 0x000000090800720c */ /* 0x000fd60003f24070 */
[-C--:B------:R-:W-:Y:S02]  /*1bf90*/  @!P0 IADD3 R15, R15, -R8.reuse, RZ ;  /* 0x800000080f0f8210 */ /* 0x080fe40007ffe0ff */
[----:B------:R-:W-:Y:S01]  /*1bfa0*/  @!P1 IMAD.IADD R9, R9, 0x1, -R8 ;  /* 0x0000000109099824 */ /* 0x000fe200078e0a08 */
[----:B------:R-:W-:Y:S02]  /*1bfb0*/  @!P0 IADD3 R12, R12, 0x1, RZ ;  /* 0x000000010c0c8810 */ /* 0x000fe40007ffe0ff */
[-C--:B------:R-:W-:Y:S02]  /*1bfc0*/  ISETP.GE.U32.AND P6, PT, R15, R8.reuse, PT ;  /* 0x000000080f00720c */ /* 0x080fe40003fc6070 */
[----:B------:R-:W-:Y:S01]  /*1bfd0*/  ISETP.GE.U32.AND P5, PT, R9, R8, PT ;  /* 0x000000080900720c */ /* 0x000fe20003fa6070 */
[----:B------:R-:W3:Y:S01]  /*1bfe0*/  LD.E.64 R14, [R6.64+0x38] ;  /* 0x00003804060e7980 */ /* 0x000ee2000c101b00 */
[----:B------:R-:W-:Y:S02]  /*1bff0*/  ISETP.GE.AND P0, PT, R11, RZ, PT ;  /* 0x000000ff0b00720c */ /* 0x000fe40003f06270 */
[----:B------:R-:W-:-:S02]  /*1c000*/  @!P1 IADD3 R10, R10, 0x1, RZ ;  /* 0x000000010a0a9810 */ /* 0x000fc40007ffe0ff */
[----:B------:R-:W-:Y:S02]  /*1c010*/  ISETP.NE.AND P1, PT, R13, RZ, PT ;  /* 0x000000ff0d00720c */ /* 0x000fe40003f25270 */
[----:B------:R-:W-:-:S03]  /*1c020*/  LOP3.LUT R9, RZ, R13, RZ, 0x33, !PT ;  /* 0x0000000dff097212 */ /* 0x000fc600078e33ff */
        /* <DEDUP_REMOVED lines=8> */
[----:B------:R-:W4:Y:S04]  /*1c0b0*/  LD.E R9, [R20.64] ;  /* 0x0000000414097980 */ /* 0x000f28000c101900 */
[----:B------:R-:W4:Y:S01]  /*1c0c0*/  LD.E R0, [R18.64] ;  /* 0x0000000412007980 */ /* 0x000f22000c101900 */
[----:B------:R-:W-:-:S05]  /*1c0d0*/  IADD3 R2, R11, -R2, RZ ;  /* 0x800000020b027210 */ /* 0x000fca0007ffe0ff */
[----:B------:R-:W-:-:S05]  /*1c0e0*/  IMAD R13, R13, R2, -0x80 ;  /* 0xffffff800d0d7424 */ /* 0x000fca00078e0202 */
[----:B------:R-:W-:Y:S01]  /*1c0f0*/  SHF.R.S32.HI R11, RZ, 0x1f, R13 ;  /* 0x0000001fff0b7819 */ /* 0x000fe2000001140d */
[-C--:B---3--:R-:W-:Y:S02]  /*1c100*/  IMAD R2, R15, R13.reuse, RZ ;  /* 0x0000000d0f027224 */ /* 0x088fe400078e02ff */
[----:B------:R-:W-:-:S04]  /*1c110*/  IMAD.WIDE.U32 R12, R14, R13, RZ ;  /* 0x0000000d0e0c7225 */ /* 0x000fc800078e00ff */
[----:B------:R-:W-:-:S04]  /*1c120*/  IMAD R2, R14, R11, R2 ;  /* 0x0000000b0e027224 */ /* 0x000fc800078e0202 */
[----:B------:R-:W-:Y:S02]  /*1c130*/  IMAD.IADD R13, R13, 0x1, R2 ;  /* 0x000000010d0d7824 */ /* 0x000fe400078e0202 */
[----:B----4-:R-:W-:-:S04]  /*1c140*/  IMAD.IADD R9, R0, 0x1, -R9 ;  /* 0x0000000100097824 */ /* 0x010fc800078e0a09 */
[----:B--2---:R-:W-:Y:S01]  /*1c150*/  IMAD R11, R17, R9, RZ ;  /* 0x00000009110b7224 */ /* 0x004fe200078e02ff */
[----:B------:R-:W-:Y:S01]  /*1c160*/  SHF.R.S32.HI R0, RZ, 0x1f, R9 ;  /* 0x0000001fff007819 */ /* 0x000fe20000011409 */
[----:B------:R-:W-:-:S04]  /*1c170*/  IMAD.WIDE.U32 R12, R9, R16, R12 ;  /* 0x00000010090c7225 */ /* 0x000fc800078e000c */
[----:B------:R-:W-:Y:S02]  /*1c180*/  IMAD R0, R16, R0, R11 ;  /* 0x0000000010007224 */ /* 0x000fe400078e020b */
[----:B------:R-:W-:-:S03]  /*1c190*/  IMAD.MOV.U32 R2, RZ, RZ, R12 ;  /* 0x000000ffff027224 */ /* 0x000fc600078e000c */
[----:B------:R-:W-:Y:S01]  /*1c1a0*/  IADD3 R13, R13, R0, RZ ;  /* 0x000000000d0d7210 */ /* 0x000fe20007ffe0ff */
[----:B------:R-:W-:Y:S05]  /*1c1b0*/  BRA `(.L_x_1915) ;  /* 0x0000003000007947 */ /* 0x000fea0003800000 */
.L_x_1914:
[----:B------:R-:W2:Y:S02]  /*1c1c0*/  LD.E R2, [R6.64+0x38] ;  /* 0x0000380406027980 */ /* 0x000ea4000c101900 */
[----:B--2---:R-:W-:-:S04]  /*1c1d0*/  LEA R2, -R2, RZ, 0x7 ;  /* 0x000000ff02027211 */ /* 0x004fc800078e39ff */
[----:B------:R-:W-:Y:S02]  /*1c1e0*/  SHF.R.S32.HI R13, RZ, 0x1f, R2 ;  /* 0x0000001fff0d7819 */ /* 0x000fe40000011402 */
.L_x_1915:
[----:B------:R-:W-:Y:S05]  /*1c1f0*/  BSYNC B0 ;  /* 0x0000000000007941 */ /* 0x000fea0003800000 */
.L_x_1913:
[----:B------:R-:W-:Y:S02]  /*1c200*/  LOP3.LUT R0, R239, 0x1, RZ, 0xc0, !PT ;  /* 0x00000001ef007812 */ /* 0x000fe400078ec0ff */
[----:B------:R-:W-:Y:S02]  /*1c210*/  @P2 IADD3 R11, P0, R2, R225, RZ ;  /* 0x000000e1020b2210 */ /* 0x000fe40007f1e0ff */
[----:B------:R-:W-:Y:S02]  /*1c220*/  ISETP.NE.U32.AND P1, PT, R0, 0x1, PT ;  /* 0x000000010000780c */ /* 0x000fe40003f25070 */
[CC--:B------:R-:W-:Y:S01]  /*1c230*/  LEA R24, P6, R2.reuse, R228.reuse, 0x1 ;  /* 0x000000e402187211 */ /* 0x0c0fe200078c08ff */
[----:B------:R-:W-:Y:S01]  /*1c240*/  @P2 IMAD.X R0, R13, 0x1, R226, P0 ;  /* 0x000000010d002824 */ /* 0x000fe200000e06e2 */
[----:B------:R-:W-:Y:S02]  /*1c250*/  @P2 LEA R16, P0, R11, R228, 0x1 ;  /* 0x000000e40b102211 */ /* 0x000fe400078008ff */
[----:B------:R-:W-:-:S02]  /*1c260*/  LEA.HI.X R25, R2, R229, R13, 0x1, P6 ;  /* 0x000000e502197211 */ /* 0x000fc400030f0c0d */
[----:B------:R-:W-:-:S05]  /*1c270*/  @P2 LEA.HI.X R17, R11, R229, R0, 0x1, P0 ;  /* 0x000000e50b112211 */ /* 0x000fca00000f0c00 */
[----:B------:R-:W-:Y:S01]  /*1c280*/  @!P1 IADD3 R9, P4, R2, R225, RZ ;  /* 0x000000e102099210 */ /* 0x000fe20007f9e0ff */
[----:B------:R-:W-:Y:S01]  /*1c290*/  @!PT LDS RZ, [RZ] ;  /* 0x00000000fffff984 */ /* 0x000fe20000000800 */
[----:B------:R-:W-:Y:S01]  /*1c2a0*/  @!PT LDS RZ, [RZ] ;  /* 0x00000000fffff984 */ /* 0x000fe20000000800 */
[----:B------:R-:W-:Y:S01]  /*1c2b0*/  @!PT LDS RZ, [RZ] ;  /* 0x00000000fffff984 */ /* 0x000fe20000000800 */
[----:B------:R1:W-:Y:S04]  /*1c2c0*/  @!P1 LDGSTS.E.BYPASS.LTC128B.128 [R234+0x4000], [R24.64] ;  /* 0x0400000018ea9fae */ /* 0x0003e8000b901d44 */
[----:B------:R-:W-:Y:S01]  /*1c2d0*/  @!P1 IMAD.X R4, R13, 0x1, R226, P4 ;  /* 0x000000010d049824 */ /* 0x000fe200020e06e2 */
[C---:B------:R-:W-:Y:S01]  /*1c2e0*/  @!P1 LEA R22, P4, R9.reuse, R228, 0x1 ;  /* 0x000000e409169211 */ /* 0x040fe200078808ff */
[----:B------:R1:W-:Y:S03]  /*1c2f0*/  @P1 STS.128 [R234+0x4000], RZ ;  /* 0x004000ffea001388 */ /* 0x0003e60000000c00 */
[----:B------:R-:W-:Y:S01]  /*1c300*/  @!P1 LEA.HI.X R23, R9, R229, R4, 0x1, P4 ;  /* 0x000000e509179211 */ /* 0x000fe200020f0c04 */
[----:B------:R-:W-:Y:S01]  /*1c310*/  @!PT LDS RZ, [RZ] ;  /* 0x00000000fffff984 */ /* 0x000fe20000000800 */
[----:B------:R-:W-:Y:S01]  /*1c320*/  @!PT LDS RZ, [RZ] ;  /* 0x00000000fffff984 */ /* 0x000fe20000000800 */
[----:B------:R-:W-:Y:S01]  /*1c330*/  @!PT LDS RZ, [RZ] ;  /* 0x00000000fffff984 */ /* 0x000fe20000000800 */
[----:B------:R1:W-:Y:S01]  /*1c340*/  @P2 LDGSTS.E.BYPASS.LTC128B.128 [R234+0x8000], [R24.64+0x80] ;  /* 0x0800008018ea2fae */ /* 0x0003e2000b901d44 */
[----:B------:R-:W-:-:S03]  /*1c350*/  IADD3 R9, P5, P4, R225, R225, R2 ;  /* 0x000000e1e1097210 */ /* 0x000fc60007cbe002 */
[----:B------:R1:W-:Y:S01]  /*1c360*/  @!P2 STS.128 [R234+0x8000], RZ ;  /* 0x008000ffea00a388 */ /* 0x0003e20000000c00 */
[----:B------:R-:W-:Y:S02]  /*1c370*/  IADD3.X R2, R226, R226, R13, P5, P4 ;  /* 0x000000e2e2027210 */ /* 0x000fe40002fe840d */
[CC--:B------:R-:W-:Y:S01]  /*1c380*/  @P2 LEA R14, P0, R9.reuse, R228.reuse, 0x1 ;  /* 0x000000e4090e2211 */ /* 0x0c0fe200078008ff */
[----:B------:R-:W-:Y:S01]  /*1c390*/  @!PT LDS RZ, [RZ] ;  /* 0x00000000fffff984 */ /* 0x000fe20000000800 */
[----:B------:R-:W-:Y:S01]  /*1c3a0*/  @!PT LDS RZ, [RZ] ;  /* 0x00000000fffff984 */ /* 0x000fe20000000800 */
[----:B------:R-:W-:Y:S01]  /*1c3b0*/  @!PT LDS RZ, [RZ] ;  /* 0x00000000fffff984 */ /* 0x000fe20000000800 */
[----:B------:R1:W-:Y:S01]  /*1c3c0*/  @!P1 LDGSTS.E.BYPASS.LTC128B.128 [R234+0x4800], [R22.64] ;  /* 0x0480000016ea9fae */ /* 0x0003e2000b901d44 */
[C---:B------:R-:W-:Y:S02]  /*1c3d0*/  IADD3 R11, P4, R9.reuse, R225, RZ ;  /* 0x000000e1090b7210 */ /* 0x040fe40007f9e0ff */
[CC--:B------:R-:W-:Y:S01]  /*1c3e0*/  @!P1 LEA R20, P5, R9.reuse, R228.reuse, 0x1 ;  /* 0x000000e409149211 */ /* 0x0c0fe200078a08ff */
[----:B------:R1:W-:Y:S01]  /*1c3f0*/  @P1 STS.128 [R234+0x4800], RZ ;  /* 0x004800ffea001388 */ /* 0x0003e20000000c00 */
[CCC-:B------:R-:W-:Y:S02]  /*1c400*/  @P2 LEA.HI.X R15, R9.reuse, R229.reuse, R2.reuse, 0x1, P0 ;  /* 0x000000e5090f2211 */ /* 0x1c0fe400000f0c02 */
[----:B------:R-:W-:Y:S01]  /*1c410*/  @!P1 LEA.HI.X R21, R9, R229, R2, 0x1, P5 ;  /* 0x000000e509159211 */ /* 0x000fe200028f0c02 */
        /* <DEDUP_REMOVED lines=22> */
[----:B------:R-:W-:Y:S01]  /*1c580*/  IMAD.X R2, R2, 0x1, R226, P4 ;  /* 0x0000000102027824 */ /* 0x000fe200020e06e2 */
[CC--:B------:R-:W-:Y:S01]  /*1c590*/  @!P1 LEA R30, P5, R11.reuse, R228.reuse, 0x1 ;  /* 0x000000e40b1e9211 */ /* 0x0c0fe200078a08ff */
[----:B------:R-:W-:Y:S01]  /*1c5a0*/  @!PT LDS RZ, [RZ] ;  /* 0x00000000fffff984 */ /* 0x000fe20000000800 */
[----:B------:R-:W-:Y:S01]  /*1c5b0*/  @!PT LDS RZ, [RZ] ;  /* 0x00000000fffff984 */ /* 0x000fe20000000800 */
[----:B------:R-:W-:Y:S01]  /*1c5c0*/  @!PT LDS RZ, [RZ] ;  /* 0x00000000fffff984 */ /* 0x000fe20000000800 */
[----:B------:R1:W-:Y:S01]  /*1c5d0*/  @P2 LDGSTS.E.BYPASS.LTC128B.128 [R234+0x9000], [R14.64+0x80] ;  /* 0x090000800eea2fae */ /* 0x0003e2000b901d44 */
[CC--:B------:R-:W-:Y:S02]  /*1c5e0*/  @P2 LEA R10, P0, R11.reuse, R228.reuse, 0x1 ;  /* 0x000000e40b0a2211 */ /* 0x0c0fe400078008ff */
        /* <DEDUP_REMOVED lines=14> */
[-C--:B------:R-:W-:Y:S01]  /*1c6d0*/  @P2 LEA.HI.X R9, R9, R229.reuse, R2, 0x1, P0 ;  /* 0x000000e509092211 */ /* 0x080fe200000f0c02 */
[----:B------:R-:W-:Y:S01]  /*1c6e0*/  @!PT LDS RZ, [RZ] ;  /* 0x00000000fffff984 */ /* 0x000fe20000000800 */
[----:B------:R-:W-:Y:S01]  /*1c6f0*/  @!PT LDS RZ, [RZ] ;  /* 0x00000000fffff984 */ /* 0x000fe20000000800 */
[----:B------:R-:W-:Y:S01]  /*1c700*/  @!PT LDS RZ, [RZ] ;  /* 0x00000000fffff984 */ /* 0x000fe20000000800 */
[----:B------:R1:W-:Y:S01]  /*1c710*/  @P2 LDGSTS.E.BYPASS.LTC128B.128 [R234+0x9800], [R12.64+0x80] ;  /* 0x098000800cea2fae */ /* 0x0003e2000b901d44 */
[----:B------:R-:W-:Y:S01]  /*1c720*/  IMAD.X R2, R2, 0x1, R226, P4 ;  /* 0x0000000102027824 */ /* 0x000fe200020e06e2 */
[CC--:B------:R-:W-:Y:S02]  /*1c730*/  @!P1 LEA R34, P4, R0.reuse, R228.reuse, 0x1 ;  /* 0x000000e400229211 */ /* 0x0c0fe400078808ff */
[----:B------:R1:W-:Y:S01]  /*1c740*/  @!P2 STS.128 [R234+0x9800], RZ ;  /* 0x009800ffea00a388 */ /* 0x0003e20000000c00 */
[C---:B------:R-:W-:Y:S01]  /*1c750*/  @P2 LEA R36, P0, R0.reuse, R228, 0x1 ;  /* 0x000000e400242211 */ /* 0x040fe200078008ff */
[----:B------:R-:W-:Y:S01]  /*1c760*/  IMAD.MOV.U32 R228, RZ, RZ, R24 ;  /* 0x000000ffffe47224 */ /* 0x000fe200078e0018 */
[CCC-:B------:R-:W-:Y:S01]  /*1c770*/  @!P1 LEA.HI.X R35, R0.reuse, R229.reuse, R2.reuse, 0x1, P4 ;  /* 0x000000e500239211 */ /* 0x1c0fe200020f0c02 */
[----:B------:R-:W-:Y:S01]  /*1c780*/  @!PT LDS RZ, [RZ] ;  /* 0x00000000fffff984 */ /* 0x000fe20000000800 */
[----:B------:R-:W-:Y:S01]  /*1c790*/  @!PT LDS RZ, [RZ] ;  /* 0x00000000fffff984 */ /* 0x000fe20000000800 */
[----:B------:R-:W-:Y:S01]  /*1c7a0*/  @!PT LDS RZ, [RZ] ;  /* 0x00000000fffff984 */ /* 0x000fe20000000800 */
[----:B------:R1:W-:Y:S01]  /*1c7b0*/  @!P1 LDGSTS.E.BYPASS.LTC128B.128 [R234+0x6000], [R28.64] ;  /* 0x060000001cea9fae */ /* 0x0003e2000b901d44 */
[----:B------:R-:W-:Y:S01]  /*1c7c0*/  @P2 LEA.HI.X R37, R0, R229, R2, 0x1, P0 ;  /* 0x000000e500252211 */ /* 0x000fe200000f0c02 */
[----:B------:R-:W-:-:S02]  /*1c7d0*/  IMAD.MOV.U32 R229, RZ, RZ, R25 ;  /* 0x000000ffffe57224 */ /* 0x000fc400078e0019 */
        /* <DEDUP_REMOVED lines=37> */
.L_x_1912:
[----:B------:R-:W-:Y:S05]  /*1ca30*/  BSYNC B1 ;  /* 0x0000000000017941 */ /* 0x000fea0003800000 */
.L_x_1911:
[----:B------:R2:W3:Y:S01]  /*1ca40*/  LD.E R47, [R6.64+0xdc] ;  /* 0x0000dc04062f7980 */ /* 0x0004e2000c101900 */
[----:B-1----:R-:W-:-:S03]  /*1ca50*/  FMNMX.FTZ R9, R3, R58, !PT ;  /* 0x0000003a03097209 */ /* 0x002fc60007810000 */
        /* <DEDUP_REMOVED lines=9> */
[----:B------:R-:W-:-:S03]  /*1caf0*/  FMNMX.FTZ R9, R190, R9, !PT ;  /* 0x00000009be097209 */ /* 0x000fc60007810000 */
[----:B------:R-:W-:Y:S01]  /*1cb00*/  LDSM.16.MT88.4 R28, [R213+0x10800] ;  /* 0x01080000d51c783b */ /* 0x000fe20000004200 */
[----:B------:R-:W-:Y:S02]  /*1cb10*/  FMNMX.FTZ R2, R66, R9, !PT ;  /* 0x0000000942027209 */ /* 0x000fe40007810000 */
[----:B------:R-:W-:Y:S01]  /*1cb20*/  FMNMX.FTZ R9, R193, R0, !PT ;  /* 0x00000000c1097209 */ /* 0x000fe20007810000 */
[----:B------:R-:W-:Y:S01]  /*1cb30*/  LDSM.16.MT88.4 R24, [R216+0xc800] ;  /* 0x00c80000d818783b */ /* 0x000fe20000004200 */
[----:B------:R-:W-:Y:S02]  /*1cb40*/  FMNMX.FTZ R11, R57, R2, !PT ;  /* 0x00000002390b7209 */ /* 0x000fe40007810000 */
[----:B------:R-:W-:Y:S02]  /*1cb50*/  FMNMX.FTZ R2, R192, R9, !PT ;  /* 0x00000009c0027209 */ /* 0x000fe40007810000 */
[----:B------:R-:W-:Y:S02]  /*1cb60*/  FMNMX.FTZ R0, R156, R11, !PT ;  /* 0x0000000b9c007209 */ /* 0x000fe40007810000 */
[----:B------:R-:W-:-:S02]  /*1cb70*/  FMNMX.FTZ R2, R63, R2, !PT ;  /* 0x000000023f027209 */ /* 0x000fc40007810000 */
[----:B--2---:R-:W-:Y:S02]  /*1cb80*/  FMNMX.FTZ R7, R67, R0, !PT ;  /* 0x0000000043077209 */ /* 0x004fe40007810000 */
        /* <DEDUP_REMOVED lines=74> */
[-CC-:B------:R-:W-:Y:S02]  /*1d030*/  FFMA.FTZ R33, R195, R47.reuse, -R46.reuse ;  /* 0x0000002fc3217223 */ /* 0x180fe4000001082e */
[-C--:B------:R-:W-:Y:S01]  /*1d040*/  FFMA.FTZ R0, R240, R47.reuse, -R46 ;  /* 0x0000002ff0007223 */ /* 0x080fe2000001082e */
[----:B------:R-:W-:Y:S01]  /*1d050*/  MUFU.EX2 R32, R32 ;  /* 0x0000002000207308 */ /* 0x000fe20000000800 */
[----:B------:R-:W-:-:S02]  /*1d060*/  FFMA.FTZ R35, R191, R47, -R56 ;  /* 0x0000002fbf237223 */ /* 0x000fc40000010838 */
[-CC-:B------:R-:W-:Y:S02]  /*1d070*/  FFMA.FTZ R34, R193, R47.reuse, -R56.reuse ;  /* 0x0000002fc1227223 */ /* 0x180fe40000010838 */
[----:B------:R-:W-:Y:S02]  /*1d080*/  FFMA.FTZ R3, R192, R47, -R56 ;  /* 0x0000002fc0037223 */ /* 0x000fe40000010838 */
[----:B------:R-:W-:Y:S01]  /*1d090*/  FMUL.FTZ R44, R47, R4 ;  /* 0x000000042f2c7220 */ /* 0x000fe20000410000 */
[----:B------:R-:W2:Y:S01]  /*1d0a0*/  MUFU.EX2 R2, R2 ;  /* 0x0000000200027308 */ /* 0x000ea20000000800 */
[-C--:B-1----:R-:W-:Y:S02]  /*1d0b0*/  FMUL.FTZ R130, R130, R43.reuse ;  /* 0x0000002b82827220 */ /* 0x082fe40000410000 */
        /* <DEDUP_REMOVED lines=13> */
[----:B------:R-:W-:Y:S01]  /*1d190*/  MUFU.EX2 R40, R40 ;  /* 0x0000002800287308 */ /* 0x000fe20000000800 */
[-C--:B------:R-:W-:Y:S02]  /*1d1a0*/  FMUL.FTZ R83, R83, R43.reuse ;  /* 0x0000002b53537220 */ /* 0x080fe40000410000 */
[-C--:B------:R-:W-:Y:S02]  /*1d1b0*/  FMUL.FTZ R86, R86, R43.reuse ;  /* 0x0000002b56567220 */ /* 0x080fe40000410000 */
[-C--:B------:R-:W-:Y:S02]  /*1d1c0*/  FMUL.FTZ R87, R87, R43.reuse ;  /* 0x0000002b57577220 */ /* 0x080fe40000410000 */
[----:B------:R-:W-:Y:S01]  /*1d1d0*/  FMUL.FTZ R90, R90, R43 ;  /* 0x0000002b5a5a7220 */ /* 0x000fe20000410000 */
        /* <DEDUP_REMOVED lines=15> */
[----:B------:R-:W2:Y:S01]  /*1d2d0*/  MUFU.EX2 R44, R44 ;  /* 0x0000002c002c7308 */ /* 0x000ea20000000800 */
[-C--:B------:R-:W-:Y:S02]  /*1d2e0*/  FMUL.FTZ R107, R107, R43.reuse ;  /* 0x0000002b6b6b7220 */ /* 0x080fe40000410000 */
[-C--:B------:R-:W-:Y:S02]  /*1d2f0*/  FMUL.FTZ R110, R110, R43.reuse ;  /* 0x0000002b6e6e7220 */ /* 0x080fe40000410000 */
[-C--:B------:R-:W-:Y:S02]  /*1d300*/  FMUL.FTZ R111, R111, R43.reuse ;  /* 0x0000002b6f6f7220 */ /* 0x080fe40000410000 */
[-C--:B------:R-:W-:Y:S01]  /*1d310*/  FMUL.FTZ R118, R118, R43.reuse ;  /* 0x0000002b76767220 */ /* 0x080fe20000410000 */
[----:B-1----:R-:W-:Y:S01]  /*1d320*/  F2FP.BF16.PACK_AB R6, R3, R34 ;  /* 0x000000220306723e */ /* 0x002fe200000010ff */
[----:B------:R-:W-:-:S02]  /*1d330*/  FMUL.FTZ R119, R119, R43 ;  /* 0x0000002b77777220 */ /* 0x000fc40000410000 */
[-C--:B------:R-:W-:Y:S02]  /*1d340*/  FMUL.FTZ R114, R114, R43.reuse ;  /* 0x0000002b72727220 */ /* 0x080fe40000410000 */
[----:B------:R-:W-:Y:S02]  /*1d350*/  FMUL.FTZ R115, R115, R43 ;  /* 0x0000002b73737220 */ /* 0x000fe40000410000 */
[----:B------:R-:W-:Y:S02]  /*1d360*/  FFMA.FTZ R58, R66, R47, -R46 ;  /* 0x0000002f423a7223 */ /* 0x000fe4000001082e */
[-C--:B--2---:R-:W-:Y:S02]  /*1d370*/  FMUL.FTZ R128, R128, R44.reuse ;  /* 0x0000002c80807220 */ /* 0x084fe40000410000 */
[-C--:B------:R-:W-:Y:S02]  /*1d380*/  FMUL.FTZ R129, R129, R44.reuse ;  /* 0x0000002c81817220 */ /* 0x080fe40000410000 */
[-C--:B------:R-:W-:Y:S01]  /*1d390*/  FMUL.FTZ R124, R124, R44.reuse ;  /* 0x0000002c7c7c7220 */ /* 0x080fe20000410000 */
[----:B------:R-:W-:Y:S01]  /*1d3a0*/  MUFU.EX2 R58, R58 ;  /* 0x0000003a003a7308 */ /* 0x000fe20000000800 */
[----:B------:R-:W-:-:S02]  /*1d3b0*/  FMUL.FTZ R125, R125, R44 ;  /* 0x0000002c7d7d7220 */ /* 0x000fc40000410000 */
        /* <DEDUP_REMOVED lines=40> */
[-C--:B------:R-:W-:Y:S02]  /*1d640*/  FFMA.FTZ R66, R65, R47.reuse, -R56 ;  /* 0x0000002f41427223 */ /* 0x080fe40000010838 */
[-CC-:B------:R-:W-:Y:S02]  /*1d650*/  FFMA.FTZ R55, R190, R47.reuse, -R46.reuse ;  /* 0x0000002fbe377223 */ /* 0x180fe4000001082e */
[----:B--2---:R-:W-:Y:S01]  /*1d660*/  HMMA.16816.F32.BF16 R92, R4, R8, R92 ;  /* 0x00000008045c723c */ /* 0x004fe2000004185c */
[-C--:B------:R-:W-:Y:S01]  /*1d670*/  FFMA.FTZ R57, R57, R47.reuse, -R46 ;  /* 0x0000002f39397223 */ /* 0x080fe2000001082e */
        /* <DEDUP_REMOVED lines=9> */
[-CC-:B------:R-:W-:Y:S02]  /*1d710*/  FFMA.FTZ R134, R152, R47.reuse, -R46.reuse ;  /* 0x0000002f98867223 */ /* 0x180fe4000001082e */
[----:B---3--:R-:W-:Y:S01]  /*1d720*/  HMMA.16816.F32.BF16 R100, R4, R16, R100 ;  /* 0x000000100464723c */ /* 0x008fe20000041864 */
[----:B------:R-:W-:-:S02]  /*1d730*/  FFMA.FTZ R133, R155, R47, -R46 ;  /* 0x0000002f9b857223 */ /* 0x000fc4000001082e */
[----:B------:R-:W-:Y:S01]  /*1d740*/  MUFU.EX2 R57, R57 ;  /* 0x0000003900397308 */ /* 0x000fe20000000800 */
[-C--:B------:R-:W-:Y:S02]  /*1d750*/  FFMA.FTZ R138, R142, R47.reuse, -R56 ;  /* 0x0000002f8e8a7223 */ /* 0x080fe40000010838 */
[-CC-:B------:R-:W-:Y:S02]  /*1d760*/  FFMA.FTZ R142, R51, R47.reuse, -R46.reuse ;  /* 0x0000002f338e7223 */ /* 0x180fe4000001082e */
[----:B------:R-:W-:Y:S01]  /*1d770*/  HMMA.16816.F32.BF16 R120, R4, R18, R120 ;  /* 0x000000120478723c */ /* 0x000fe20000041878 */
[----:B------:R-:W3:Y:S01]  /*1d780*/  LDSM.16.MT88.4 R16, [R213+0xc800] ;  /* 0x00c80000d510783b */ /* 0x000ee20000004200 */
[-CC-:B------:R-:W-:Y:S01]  /*1d790*/  FFMA.FTZ R152, R50, R47.reuse, -R46.reuse ;  /* 0x0000002f32987223 */ /* 0x180fe2000001082e */
[----:B------:R-:W4:Y:S01]  /*1d7a0*/  MUFU.EX2 R63, R63 ;  /* 0x0000003f003f7308 */ /* 0x000f220000000800 */
[-CC-:B------:R-:W-:Y:S02]  /*1d7b0*/  FFMA.FTZ R155, R48, R47.reuse, -R46.reuse ;  /* 0x0000002f309b7223 */ /* 0x180fe4000001082e */
[----:B------:R-:W-:-:S02]  /*1d7c0*/  FFMA.FTZ R156, R49, R47, -R46 ;  /* 0x0000002f319c7223 */ /* 0x000fc4000001082e */
[-C--:B------:R-:W-:Y:S01]  /*1d7d0*/  FFMA.FTZ R67, R67, R47.reuse, -R46 ;  /* 0x0000002f43437223 */ /* 0x080fe2000001082e */
[C---:B-1----:R-:W-:Y:S01]  /*1d7e0*/  HMMA.16816.F32.BF16 R104, R4.reuse, R12, R104 ;  /* 0x0000000c0468723c */ /* 0x042fe20000041868 */
[-CC-:B------:R-:W-:Y:S01]  /*1d7f0*/  FFMA.FTZ R136, R136, R47.reuse, -R56.reuse ;  /* 0x0000002f88887223 */ /* 0x180fe20000010838 */
[----:B------:R-:W-:Y:S01]  /*1d800*/  MUFU.EX2 R65, R65 ;  /* 0x0000004100417308 */ /* 0x000fe20000000800 */
[-CC-:B------:R-:W-:Y:S01]  /*1d810*/  FFMA.FTZ R139, R139, R47.reuse, -R56.reuse ;  /* 0x0000002f8b8b7223 */ /* 0x180fe20000010838 */
[----:B------:R-:W-:Y:S01]  /*1d820*/  LDSM.16.MT88.4 R48, [R213+0x11000] ;  /* 0x01100000d530783b */ /* 0x000fe20000004200 */
        /* <DEDUP_REMOVED lines=18> */
[----:B------:R-:W-:Y:S02]  /*1d950*/  FFMA.FTZ R170, R181, R47, -R56 ;  /* 0x0000002fb5aa7223 */ /* 0x000fe40000010838 */
[----:B----4-:R-:W-:Y:S01]  /*1d960*/  F2FP.BF16.PACK_AB R4, R66, R63 ;  /* 0x0000003f4204723e */ /* 0x010fe200000010ff */
[----:B------:R-:W-:Y:S01]  /*1d970*/  FFMA.FTZ R176, R176, R47, -R46 ;  /* 0x0000002fb0b07223 */ /* 0x000fe2000001082e */
[----:B------:R-:W-:Y:S01]  /*1d980*/  F2FP.BF16.PACK_AB R5, R58, R55 ;  /* 0x000000373a05723e */ /* 0x000fe200000010ff */
[----:B------:R-:W-:Y:S01]  /*1d990*/  MUFU.EX2 R134, R134 ;  /* 0x0000008600867308 */ /* 0x000fe20000000800 */
[----:B-----5:R-:W-:Y:S01]  /*1d9a0*/  F2FP.BF16.PACK_AB R6, R64, R65 ;  /* 0x000000414006723e */ /* 0x020fe200000010ff */
[--C-:B------:R-:W-:Y:S01]  /*1d9b0*/  FFMA.FTZ R157, R157, R47, -R56.reuse ;  /* 0x0000002f9d9d7223 */ /* 0x100fe20000010838 */
[----:B--2---:R-:W-:Y:S01]  /*1d9c0*/  F2FP.BF16.PACK_AB R7, R132, R57 ;  /* 0x000000398407723e */ /* 0x004fe200000010ff */
[-CC-:B------:R-:W-:Y:S02]  /*1d9d0*/  FFMA.FTZ R154, R154, R47.reuse, -R56.reuse ;  /* 0x0000002f9a9a7223 */ /* 0x180fe40000010838 */
[----:B------:R-:W-:-:S02]  /*1d9e0*/  FFMA.FTZ R153, R153, R47, -R56 ;  /* 0x0000002f99997223 */ /* 0x000fc40000010838 */
[----:B------:R-:W-:Y:S01]  /*1d9f0*/  MUFU.EX2 R133, R133 ;  /* 0x0000008500857308 */ /* 0x000fe20000000800 */
[-CC-:B------:R-:W-:Y:S01]  /*1da00*/  FFMA.FTZ R147, R147, R47.reuse, -R46.reuse ;  /* 0x0000002f93937223 */ /* 0x180fe2000001082e */
[C---:B------:R-:W-:Y:S01]  /*1da10*/  HMMA.16816.F32.BF16 R68, R4.reuse, R20, R68 ;  /* 0x000000140444723c */ /* 0x040fe20000041844 */
[-CC-:B------:R-:W-:Y:S02]  /*1da20*/  FFMA.FTZ R146, R146, R47.reuse, -R46.reuse ;  /* 0x0000002f92927223 */ /* 0x180fe4000001082e */
[-C--:B------:R-:W-:Y:S02]  /*1da30*/  FFMA.FTZ R145, R145, R47.reuse, -R46 ;  /* 0x0000002f91917223 */ /* 0x080fe4000001082e */
[-CC-:B------:R-:W-:Y:S01]  /*1da40*/  FFMA.FTZ R144, R144, R47.reuse, -R56.reuse ;  /* 0x0000002f90907223 */ /* 0x180fe20000010838 */
[----:B------:R-:W2:Y:S01]  /*1da50*/  MUFU.EX2 R135, R135 ;  /* 0x0000008700877308 */ /* 0x000ea20000000800 */
[-CC-:B------:R-:W-:Y:S01]  /*1da60*/  FFMA.FTZ R143, R143, R47.reuse, -R56.reuse ;  /* 0x0000002f8f8f7223 */ /* 0x180fe20000010838 */
[----:B------:R-:W-:Y:S01]  /*1da70*/  HMMA.16816.F32.BF16 R72, R4, R22, R72 ;  /* 0x000000160448723c */ /* 0x000fe20000041848 */
[----:B------:R-:W4:Y:S01]  /*1da80*/  LDSM.16.MT88.4 R20, [R212+0x10800] ;  /* 0x01080000d414783b */ /* 0x000f220000004200 */
[----:B------:R-:W-:-:S02]  /*1da90*/  FFMA.FTZ R141, R141, R47, -R56 ;  /* 0x0000002f8d8d7223 */ /* 0x000fc40000010838 */
[----:B------:R-:W-:Y:S02]  /*1daa0*/  FFMA.FTZ R140, R140, R47, -R46 ;  /* 0x0000002f8c8c7223 */ /* 0x000fe4000001082e */
[----:B------:R-:W5:Y:S01]  /*1dab0*/  MUFU.EX2 R136, R136 ;  /* 0x0000008800887308 */ /* 0x000f620000000800 */
[----:B------:R-:W-:Y:S01]  /*1dac0*/  FFMA.FTZ R43, R241, R43, R32 ;  /* 0x0000002bf12b7223 */ /* 0x000fe20000010020 */
[C---:B---3--:R-:W-:Y:S01]  /*1dad0*/  HMMA.16816.F32.BF16 R76, R4.reuse, R16, R76 ;  /* 0x00000010044c723c */ /* 0x048fe2000004184c */
[----:B------:R-:W-:Y:S02]  /*1dae0*/  FFMA.FTZ R40, R243, R44, R40 ;  /* 0x0000002cf3287223 */ /* 0x000fe40000010028 */
[----:B------:R-:W-:Y:S02]  /*1daf0*/  FADD.FTZ R2, R2, R43 ;  /* 0x0000002b02027221 */ /* 0x000fe40000010000 */
[----:B------:R-:W-:Y:S01]  /*1db00*/  FADD.FTZ R35, R35, R40 ;  /* 0x0000002823237221 */ /* 0x000fe20000010000 */
[----:B------:R-:W-:Y:S01]  /*1db10*/  MUFU.EX2 R138, R138 ;  /* 0x0000008a008a7308 */ /* 0x000fe20000000800 */
[----:B------:R-:W-:Y:S01]  /*1db20*/  FADD.FTZ R33, R33, R2 ;  /* 0x0000000221217221 */ /* 0x000fe20000010000 */
[----:B------:R-:W-:Y:S01]  /*1db30*/  HMMA.16816.F32.BF16 R80, R4, R18, R80 ;  /* 0x000000120450723c */ /* 0x000fe20000041850 */
[----:B------:R-:W3:Y:S01]  /*1db40*/  LDSM.16.MT88.4 R16, [R214+0xd000] ;  /* 0x00d00000d610783b */ /* 0x000ee20000004200 */
[----:B------:R-:W-:-:S02]  /*1db50*/  FADD.FTZ R2, R34, R35 ;  /* 0x0000002322027221 */ /* 0x000fc40000010000 */
[----:B------:R-:W-:Y:S02]  /*1db60*/  FADD.FTZ R0, R0, R33 ;  /* 0x0000002100007221 */ /* 0x000fe40000010000 */
[----:B------:R-:W2:Y:S01]  /*1db70*/  MUFU.EX2 R139, R139 ;  /* 0x0000008b008b7308 */ /* 0x000ea20000000800 */
        /* <DEDUP_REMOVED lines=14> */
[----:B------:R-:W-:-:S04]  /*1dc60*/  FADD.FTZ R64, R64, R65 ;  /* 0x0000004140407221 */ /* 0x000fc80000010000 */
[----:B--2---:R-:W-:Y:S01]  /*1dc70*/  FADD.FTZ R3, R135, R64 ;  /* 0x0000004087037221 */ /* 0x004fe20000010000 */
[----:B------:R-:W-:Y:S02]  /*1dc80*/  MUFU.EX2 R155, R155 ;  /* 0x0000009b009b7308 */ /* 0x000fe40000000800 */
[----:B------:R-:W-:Y:S01]  /*1dc90*/  HMMA.16816.F32.BF16 R96, R4, R10, R96 ;  /* 0x0000000a0460723c */ /* 0x000fe20000041860 */
[----:B------:R-:W2:Y:S01]  /*1dca0*/  LDSM.16.MT88.4 R8, [R212+0xd000] ;  /* 0x00d00000d408783b */ /* 0x000ea20000004200 */
[----:B-----5:R-:W-:-:S04]  /*1dcb0*/  FADD.FTZ R3, R136, R3 ;  /* 0x0000000388037221 */ /* 0x020fc80000010000 */
[----:B------:R-:W-:Y:S02]  /*1dcc0*/  MUFU.EX2 R156, R156 ;  /* 0x0000009c009c7308 */ /* 0x000fe40000000800 */
[C---:B------:R-:W-:Y:S06]  /*1dcd0*/  HMMA.16816.F32.BF16 R100, R4.reuse, R36, R100 ;  /* 0x000000240464723c */ /* 0x040fec0000041864 */
[----:B------:R-:W-:Y:S02]  /*1dce0*/  MUFU.EX2 R158, R158 ;  /* 0x0000009e009e7308 */ /* 0x000fe40000000800 */
[C---:B------:R-:W-:Y:S01]  /*1dcf0*/  HMMA.16816.F32.BF16 R120, R4.reuse, R38, R120 ;  /* 0x000000260478723c */ /* 0x040fe20000041878 */
[----:B------:R-:W5:Y:S05]  /*1dd00*/  LDSM.16.MT88.4 R36, [R214+0x11000] ;  /* 0x01100000d624783b */ /* 0x000f6a0000004200 */
        /* <DEDUP_REMOVED lines=9> */
[----:B------:R-:W2:Y:S05]  /*1dda0*/  LDSM.16.MT88.4 R24, [R216+0xd000] ;  /* 0x00d00000d818783b */ /* 0x000eaa0000004200 */
[----:B------:R-:W-:Y:S02]  /*1ddb0*/  MUFU.EX2 R164, R164 ;  /* 0x000000a400a47308 */ /* 0x000fe40000000800 */
[C---:B----4-:R-:W-:Y:S06]  /*1ddc0*/  HMMA.16816.F32.BF16 R116, R4.reuse, R20, R116 ;  /* 0x000000140474723c */ /* 0x050fec0000041874 */
[----:B------:R-:W-:Y:S02]  /*1ddd0*/  MUFU.EX2 R169, R169 ;  /* 0x000000a900a97308 */ /* 0x000fe40000000800 */
[----:B------:R-:W-:Y:S01]  /*1dde0*/  HMMA.16816.F32.BF16 R112, R4, R22, R112 ;  /* 0x000000160470723c */ /* 0x000fe20000041870 */
[----:B------:R-:W4:Y:S05]  /*1ddf0*/  LDSM.16.MT88.4 R20, [R216+0x11000] ;  /* 0x01100000d814783b */ /* 0x000f2a0000004200 */
[----:B------:R-:W-:Y:S01]  /*1de00*/  MUFU.EX2 R166, R166 ;  /* 0x000000a600a67308 */ /* 0x000fe20000000800 */
[----:B------:R-:W-:-:S02]  /*1de10*/  F2FP.BF16.PACK_AB R4, R136, R135 ;  /* 0x000000878804723e */ /* 0x000fc400000010ff */
[----:B------:R-:W-:Y:S01]  /*1de20*/  F2FP.BF16.PACK_AB R5, R134, R67 ;  /* 0x000000438605723e */ /* 0x000fe200000010ff */
[----:B------:R-:W-:Y:S01]  /*1de30*/  FADD.FTZ R67, R67, R132 ;  /* 0x0000008443437221 */ /* 0x000fe20000010000 */
[C---:B------:R-:W-:Y:S01]  /*1de40*/  F2FP.BF16.PACK_AB R6, R139.reuse, R138 ;  /* 0x0000008a8b06723e */ /* 0x040fe200000010ff */
[----:B------:R-:W-:Y:S01]  /*1de50*/  FADD.FTZ R138, R138, R3 ;  /* 0x000000038a8a7221 */ /* 0x000fe20000010000 */
[----:B-1----:R-:W-:Y:S01]  /*1de60*/  F2FP.BF16.PACK_AB R7, R142, R133 ;  /* 0x000000858e07723e */ /* 0x002fe200000010ff */
[----:B------:R-:W-:Y:S01]  /*1de70*/  MUFU.EX2 R168, R168 ;  /* 0x000000a800a87308 */ /* 0x000fe20000000800 */
[----:B------:R-:W-:Y:S01]  /*1de80*/  FADD.FTZ R134, R134, R67 ;  /* 0x0000004386867221 */ /* 0x000fe20000010000 */
[----:B------:R-:W-:Y:S01]  /*1de90*/  MOV R132, R42 ;  /* 0x0000002a00847202 */ /* 0x000fe20000000f00 */
[----:B------:R-:W-:Y:S02]  /*1dea0*/  FADD.FTZ R139, R139, R138 ;  /* 0x0000008a8b8b7221 */ /* 0x000fe40000010000 */
[----:B------:R-:W-:Y:S01]  /*1deb0*/  FADD.FTZ R133, R133, R134 ;  /* 0x0000008685857221 */ /* 0x000fe20000010000 */
[----:B---3--:R-:W-:Y:S02]  /*1dec0*/  HMMA.16816.F32.BF16 R68, R4, R16, R68 ;  /* 0x000000100444723c */ /* 0x008fe40000041844 */
        /* <DEDUP_REMOVED lines=13> */
[----:B------:R-:W2:Y:S01]  /*1dfa0*/  LDSM.16.MT88.4 R8, [R212+0xd800] ;  /* 0x00d80000d408783b */ /* 0x000ea20000004200 */
[----:B------:R-:W-:Y:S06]  /*1dfb0*/  MUFU.EX2 R147, R147 ;  /* 0x0000009300937308 */ /* 0x000fec0000000800 */
[C---:B------:R-:W-:Y:S02]  /*1dfc0*/  HMMA.16816.F32.BF16 R104, R4.reuse, R48, R104 ;  /* 0x000000300468723c */ /* 0x040fe40000041868 */
[----:B------:R-:W-:Y:S06]  /*1dfd0*/  MUFU.EX2 R146, R146 ;  /* 0x0000009200927308 */ /* 0x000fec0000000800 */
[C---:B------:R-:W-:Y:S01]  /*1dfe0*/  HMMA.16816.F32.BF16 R108, R4.reuse, R50, R108 ;  /* 0x00000032046c723c */ /* 0x040fe2000004186c */
[----:B------:R-:W1:Y:S01]  /*1dff0*/  LDSM.16.MT88.4 R48, [R214+0x11800] ;  /* 0x01180000d630783b */ /* 0x000e620000004200 */
[----:B------:R-:W-:Y:S06]  /*1e000*/  MUFU.EX2 R145, R145 ;  /* 0x0000009100917308 */ /* 0x000fec0000000800 */
[C---:B-----5:R-:W-:Y:S02]  /*1e010*/  HMMA.16816.F32.BF16 R100, R4.reuse, R36, R100 ;  /* 0x000000240464723c */ /* 0x060fe40000041864 */
[----:B------:R-:W-:Y:S06]  /*1e020*/  MUFU.EX2 R144, R144 ;  /* 0x0000009000907308 */ /* 0x000fec0000000800 */
[C---:B------:R-:W-:Y:S02]  /*1e030*/  HMMA.16816.F32.BF16 R128, R4.reuse, R24, R128 ;  /* 0x000000180480723c */ /* 0x040fe40000041880 */
[----:B------:R-:W-:Y:S06]  /*1e040*/  MUFU.EX2 R143, R143 ;  /* 0x0000008f008f7308 */ /* 0x000fec0000000800 */
[C---:B------:R-:W-:Y:S01]  /*1e050*/  HMMA.16816.F32.BF16 R124, R4.reuse, R26, R124 ;  /* 0x0000001a047c723c */ /* 0x040fe2000004187c */
[----:B------:R-:W5:Y:S01]  /*1e060*/  LDSM.16.MT88.4 R24, [R216+0xd800] ;  /* 0x00d80000d818783b */ /* 0x000f620000004200 */
[----:B------:R-:W-:Y:S06]  /*1e070*/  MUFU.EX2 R141, R141 ;  /* 0x0000008d008d7308 */ /* 0x000fec0000000800 */
[C---:B----4-:R-:W-:Y:S08]  /*1e080*/  HMMA.16816.F32.BF16 R92, R4.reuse, R20, R92 ;  /* 0x00000014045c723c */ /* 0x050ff0000004185c */
[C---:B------:R-:W-:Y:S01]  /*1e090*/  HMMA.16816.F32.BF16 R96, R4.reuse, R22, R96 ;  /* 0x000000160460723c */ /* 0x040fe20000041860 */
[----:B------:R-:W4:Y:S07]  /*1e0a0*/  LDSM.16.MT88.4 R20, [R216+0x11800] ;  /* 0x01180000d814783b */ /* 0x000f2e0000004200 */
[C---:B------:R-:W-:Y:S01]  /*1e0b0*/  HMMA.16816.F32.BF16 R120, R4.reuse, R38, R120 ;  /* 0x000000260478723c */ /* 0x040fe20000041878 */
[----:B------:R-:W1:Y:S07]  /*1e0c0*/  LDSM.16.MT88.4 R36, [R213+0x11800] ;  /* 0x01180000d524783b */ /* 0x000e6e0000004200 */
[C---:B------:R-:W-:Y:S08]  /*1e0d0*/  HMMA.16816.F32.BF16 R116, R4.reuse, R28, R116 ;  /* 0x0000001c0474723c */ /* 0x040ff00000041874 */
        /* <DEDUP_REMOVED lines=23> */
[C---:B------:R-:W-:Y:S07]  /*1e250*/  HMMA.16816.F32.BF16 R100, R4.reuse, R48, R100 ;  /* 0x000000300464723c */ /* 0x040fee0000041864 */
[-C--:B------:R-:W-:Y:S01]  /*1e260*/  FFMA.FTZ R49, R180, R47.reuse, -R56 ;  /* 0x0000002fb4317223 */ /* 0x080fe20000010838 */
[----:B------:R-:W-:Y:S01]  /*1e270*/  HMMA.16816.F32.BF16 R120, R4, R50, R120 ;  /* 0x000000320478723c */ /* 0x000fe20000041878 */
[----:B------:R-:W-:Y:S01]  /*1e280*/  MUFU.EX2 R51, R176 ;  /* 0x000000b000337308 */ /* 0x000fe20000000800 */
[----:B------:R-:W-:-:S02]  /*1e290*/  FFMA.FTZ R48, R161, R47, -R46 ;  /* 0x0000002fa1307223 */ /* 0x000fc4000001082e */
[-C--:B------:R-:W-:Y:S02]  /*1e2a0*/  FFMA.FTZ R161, R160, R47.reuse, -R46 ;  /* 0x0000002fa0a17223 */ /* 0x080fe4000001082e */
[-C--:B------:R-:W-:Y:S02]  /*1e2b0*/  FFMA.FTZ R160, R151, R47.reuse, -R56 ;  /* 0x0000002f97a07223 */ /* 0x080fe40000010838 */
[----:B-----5:R-:W-:Y:S01]  /*1e2c0*/  HMMA.16816.F32.BF16 R128, R4, R24, R128 ;  /* 0x000000180480723c */ /* 0x020fe20000041880 */
[----:B------:R-:W5:Y:S01]  /*1e2d0*/  MUFU.EX2 R49, R49 ;  /* 0x0000003100317308 */ /* 0x000f620000000800 */
[-CC-:B------:R-:W-:Y:S02]  /*1e2e0*/  FFMA.FTZ R50, R159, R47.reuse, -R46.reuse ;  /* 0x0000002f9f327223 */ /* 0x180fe4000001082e */
[-C--:B------:R-:W-:Y:S02]  /*1e2f0*/  FFMA.FTZ R151, R150, R47.reuse, -R46 ;  /* 0x0000002f96977223 */ /* 0x080fe4000001082e */
[----:B------:R-:W-:-:S02]  /*1e300*/  FFMA.FTZ R150, R137, R47, -R56 ;  /* 0x0000002f89967223 */ /* 0x000fc40000010838 */
[C---:B------:R-:W-:Y:S01]  /*1e310*/  HMMA.16816.F32.BF16 R124, R4.reuse, R26, R124 ;  /* 0x0000001a047c723c */ /* 0x040fe2000004187c */
[----:B------:R-:W1:Y:S01]  /*1e320*/  LDSM.16.MT88.4 R24, [R216+0xe000] ;  /* 0x00e00000d818783b */ /* 0x000e620000004200 */
[----:B------:R-:W-:Y:S06]  /*1e330*/  MUFU.EX2 R48, R48 ;  /* 0x0000003000307308 */ /* 0x000fec0000000800 */
[C---:B----4-:R-:W-:Y:S02]  /*1e340*/  HMMA.16816.F32.BF16 R92, R4.reuse, R20, R92 ;  /* 0x00000014045c723c */ /* 0x050fe4000004185c */
[----:B------:R-:W4:Y:S06]  /*1e350*/  MUFU.EX2 R161, R161 ;  /* 0x000000a100a17308 */ /* 0x000f2c0000000800 */
[C---:B------:R-:W-:Y:S01]  /*1e360*/  HMMA.16816.F32.BF16 R96, R4.reuse, R22, R96 ;  /* 0x000000160460723c */ /* 0x040fe20000041860 */
[----:B------:R-:W1:Y:S01]  /*1e370*/  LDSM.16.MT88.4 R20, [R216+0x12000] ;  /* 0x01200000d814783b */ /* 0x000e620000004200 */
        /* <DEDUP_REMOVED lines=8> */
[----:B------:R-:W-:Y:S01]  /*1e400*/  HMMA.16816.F32.BF16 R112, R4, R30, R112 ;  /* 0x0000001e0470723c */ /* 0x000fe20000041870 */
[----:B------:R-:W2:Y:S06]  /*1e410*/  LDSM.16.MT88.4 R28, [R214+0x12000] ;  /* 0x01200000d61c783b */ /* 0x000eac0000004200 */
        /* <DEDUP_REMOVED lines=54> */
[C---:B------:R-:W-:Y:S08]  /*1e780*/  HMMA.16816.F32.BF16 R76, R4.reuse, R20, R76 ;  /* 0x00000014044c723c */ /* 0x040ff0000004184c */
[C---:B------:R-:W-:Y:S01]  /*1e790*/  HMMA.16816.F32.BF16 R80, R4.reuse, R22, R80 ;  /* 0x000000160450723c */ /* 0x040fe20000041850 */
[----:B------:R-:W4:Y:S07]  /*1e7a0*/  LDSM.16.MT88.4 R20, [R213+0xf000] ;  /* 0x00f00000d514783b */ /* 0x000f2e0000004200 */
[C---:B-1----:R-:W-:Y:S08]  /*1e7b0*/  HMMA.16816.F32.BF16 R92, R4.reuse, R12, R92 ;  /* 0x0000000c045c723c */ /* 0x042ff0000004185c */
[C---:B--2---:R-:W-:Y:S08]  /*1e7c0*/  HMMA.16816.F32.BF16 R100, R4.reuse, R8, R100 ;  /* 0x000000080464723c */ /* 0x044ff00000041864 */
[C---:B------:R-:W-:Y:S01]  /*1e7d0*/  HMMA.16816.F32.BF16 R120, R4.reuse, R10, R120 ;  /* 0x0000000a0478723c */ /* 0x040fe20000041878 */
[----:B------:R-:W1:Y:S07]  /*1e7e0*/  LDSM.16.MT88.4 R8, [R216+0x13000] ;  /* 0x01300000d808783b */ /* 0x000e6e0000004200 */
[C---:B------:R-:W-:Y:S01]  /*1e7f0*/  HMMA.16816.F32.BF16 R96, R4.reuse, R14, R96 ;  /* 0x0000000e0460723c */ /* 0x040fe20000041860 */
[----:B------:R-:W2:Y:S07]  /*1e800*/  LDSM.16.MT88.4 R12, [R212+0xf000] ;  /* 0x00f00000d40c783b */ /* 0x000eae0000004200 */
[C---:B------:R-:W-:Y:S01]  /*1e810*/  HMMA.16816.F32.BF16 R104, R4.reuse, R36, R104 ;  /* 0x000000240468723c */ /* 0x040fe20000041868 */
[----:B------:R-:W5:Y:S07]  /*1e820*/  MUFU.EX2 R36, R140 ;  /* 0x0000008c00247308 */ /* 0x000f6e0000000800 */
[C---:B------:R-:W-:Y:S08]  /*1e830*/  HMMA.16816.F32.BF16 R128, R4.reuse, R24, R128 ;  /* 0x000000180480723c */ /* 0x040ff00000041880 */
[C---:B------:R-:W-:Y:S01]  /*1e840*/  HMMA.16816.F32.BF16 R124, R4.reuse, R26, R124 ;  /* 0x0000001a047c723c */ /* 0x040fe2000004187c */
[----:B------:R-:W1:Y:S07]  /*1e850*/  LDSM.16.MT88.4 R24, [R214+0xf000] ;  /* 0x00f00000d618783b */ /* 0x000e6e0000004200 */
[C---:B------:R-:W-:Y:S08]  /*1e860*/  HMMA.16816.F32.BF16 R108, R4.reuse, R38, R108 ;  /* 0x00000026046c723c */ /* 0x040ff0000004186c */
[C---:B---3--:R-:W-:Y:S08]  /*1e870*/  HMMA.16816.F32.BF16 R116, R4.reuse, R16, R116 ;  /* 0x000000100474723c */ /* 0x048ff00000041874 */
[----:B------:R-:W-:Y:S01]  /*1e880*/  HMMA.16816.F32.BF16 R112, R4, R18, R112 ;  /* 0x000000120470723c */ /* 0x000fe20000041870 */
[----:B------:R-:W3:Y:S06]  /*1e890*/  LDSM.16.MT88.4 R16, [R214+0x13000] ;  /* 0x01300000d610783b */ /* 0x000eec0000004200 */
[----:B------:R-:W-:-:S02]  /*1e8a0*/  F2FP.BF16.PACK_AB R4, R143, R144 ;  /* 0x000000908f04723e */ /* 0x000fc400000010ff */
[----:B------:R-:W-:Y:S01]  /*1e8b0*/  F2FP.BF16.PACK_AB R5, R146, R147 ;  /* 0x000000939205723e */ /* 0x000fe200000010ff */
[----:B------:R-:W-:Y:S01]  /*1e8c0*/  FADD.FTZ R147, R147, R0 ;  /* 0x0000000093937221 */ /* 0x000fe20000010000 */
[----:B------:R-:W-:Y:S01]  /*1e8d0*/  F2FP.BF16.PACK_AB R6, R150, R141 ;  /* 0x0000008d9606723e */ /* 0x000fe200000010ff */
[----:B------:R-:W-:Y:S01]  /*1e8e0*/  FADD.FTZ R0, R144, R3 ;  /* 0x0000000390007221 */ /* 0x000fe20000010000 */
[----:B-----5:R-:W-:Y:S01]  /*1e8f0*/  F2FP.BF16.PACK_AB R7, R36, R145 ;  /* 0x000000912407723e */ /* 0x020fe200000010ff */
[----:B------:R-:W-:Y:S02]  /*1e900*/  FADD.FTZ R146, R146, R147 ;  /* 0x0000009392927221 */ /* 0x000fe40000010000 */
[----:B------:R-:W-:Y:S02]  /*1e910*/  FADD.FTZ R0, R143, R0 ;  /* 0x000000008f007221 */ /* 0x000fe40000010000 */
[----:B------:R-:W-:Y:S02]  /*1e920*/  FADD.FTZ R3, R145, R146 ;  /* 0x0000009291037221 */ /* 0x000fe40000010000 */
[----:B----4-:R-:W-:Y:S01]  /*1e930*/  HMMA.16816.F32.BF16 R76, R4, R20, R76 ;  /* 0x00000014044c723c */ /* 0x010fe2000004184c */
[----:B------:R-:W-:-:S02]  /*1e940*/  FADD.FTZ R141, R141, R0 ;  /* 0x000000008d8d7221 */ /* 0x000fc40000010000 */
[----:B------:R-:W-:Y:S02]  /*1e950*/  FADD.FTZ R3, R36, R3 ;  /* 0x0000000324037221 */ /* 0x000fe40000010000 */
[----:B------:R-:W-:-:S03]  /*1e960*/  FADD.FTZ R150, R150, R141 ;  /* 0x0000008d96967221 */ /* 0x000fc60000010000 */
        /* <DEDUP_REMOVED lines=22> */
[----:B---3--:R-:W-:Y:S01]  /*1ead0*/  HMMA.16816.F32.BF16 R100, R4, R16, R100 ;  /* 0x000000100464723c */ /* 0x008fe20000041864 */
[----:B------:R-:W-:-:S04]  /*1eae0*/  FFMA.FTZ R27, R53, R47, -R56 ;  /* 0x0000002f351b7223 */ /* 0x000fc80000010838 */
[----:B------:R-:W-:Y:S03]  /*1eaf0*/  MUFU.EX2 R25, R25 ;  /* 0x0000001900197308 */ /* 0x000fe60000000800 */
[C---:B------:R-:W-:Y:S01]  /*1eb00*/  HMMA.16816.F32.BF16 R120, R4.reuse, R18, R120 ;  /* 0x000000120478723c */ /* 0x040fe20000041878 */
[----:B------:R-:W3:Y:S04]  /*1eb10*/  LDSM.16.MT88.4 R16, [R214+0xf800] ;  /* 0x00f80000d610783b */ /* 0x000ee80000004200 */
[----:B------:R-:W-:Y:S03]  /*1eb20*/  MUFU.EX2 R26, R26 ;  /* 0x0000001a001a7308 */ /* 0x000fe60000000800 */
[C---:B----4-:R-:W-:Y:S05]  /*1eb30*/  HMMA.16816.F32.BF16 R104, R4.reuse, R20, R104 ;  /* 0x000000140468723c */ /* 0x050fea0000041868 */
[----:B------:R-:W4:Y:S03]  /*1eb40*/  MUFU.EX2 R27, R27 ;  /* 0x0000001b001b7308 */ /* 0x000f260000000800 */
[C---:B------:R-:W-:Y:S01]  /*1eb50*/  HMMA.16816.F32.BF16 R108, R4.reuse, R22, R108 ;  /* 0x00000016046c723c */ /* 0x040fe2000004186c */
[----:B------:R-:W-:Y:S04]  /*1eb60*/  LDSM.16.MT88.4 R20, [R213+0xf800] ;  /* 0x00f80000d514783b */ /* 0x000fe80000004200 */
[----:B------:R-:W5:Y:S03]  /*1eb70*/  MUFU.EX2 R30, R30 ;  /* 0x0000001e001e7308 */ /* 0x000f660000000800 */
[C---:B-1----:R-:W-:Y:S05]  /*1eb80*/  HMMA.16816.F32.BF16 R116, R4.reuse, R8, R116 ;  /* 0x000000080474723c */ /* 0x042fea0000041874 */
[----:B------:R-:W1:Y:S03]  /*1eb90*/  MUFU.EX2 R31, R31 ;  /* 0x0000001f001f7308 */ /* 0x000e660000000800 */
[----:B------:R-:W-:Y:S01]  /*1eba0*/  HMMA.16816.F32.BF16 R112, R4, R10, R112 ;  /* 0x0000000a0470723c */ /* 0x000fe20000041870 */
[----:B------:R-:W3:Y:S06]  /*1ebb0*/  LDSM.16.MT88.4 R8, [R212+0xf800] ;  /* 0x00f80000d408783b */ /* 0x000eec0000004200 */
[----:B----4-:R-:W-:Y:S01]  /*1ebc0*/  F2FP.BF16.PACK_AB R4, R28, R27 ;  /* 0x0000001b1c04723e */ /* 0x010fe200000010ff */
[----:B------:R-:W-:Y:S01]  /*1ebd0*/  FADD.FTZ R27, R27, R150 ;  /* 0x000000961b1b7221 */ /* 0x000fe20000010000 */
[----:B------:R-:W-:Y:S01]  /*1ebe0*/  F2FP.BF16.PACK_AB R5, R25, R24 ;  /* 0x000000181905723e */ /* 0x000fe200000010ff */
[----:B------:R-:W-:Y:S01]  /*1ebf0*/  FADD.FTZ R24, R24, R3 ;  /* 0x0000000318187221 */ /* 0x000fe20000010000 */
[----:B-----5:R-:W-:Y:S01]  /*1ec00*/  F2FP.BF16.PACK_AB R6, R30, R29 ;  /* 0x0000001d1e06723e */ /* 0x020fe200000010ff */
[----:B------:R-:W-:Y:S01]  /*1ec10*/  FADD.FTZ R28, R28, R27 ;  /* 0x0000001b1c1c7221 */ /* 0x000fe20000010000 */
[----:B-1----:R-:W-:Y:S01]  /*1ec20*/  F2FP.BF16.PACK_AB R7, R31, R26 ;  /* 0x0000001a1f07723e */ /* 0x002fe200000010ff */
[----:B------:R-:W-:Y:S01]  /*1ec30*/  FADD.FTZ R25, R25, R24 ;  /* 0x0000001819197221 */ /* 0x000fe20000010000 */
[----:B------:R-:W-:Y:S01]  /*1ec40*/  MOV R3, R41 ;  /* 0x0000002900037202 */ /* 0x000fe20000000f00 */
[----:B------:R-:W-:-:S02]  /*1ec50*/  FADD.FTZ R29, R29, R28 ;  /* 0x0000001c1d1d7221 */ /* 0x000fc40000010000 */
[----:B------:R-:W-:Y:S02]  /*1ec60*/  FADD.FTZ R26, R26, R25 ;  /* 0x000000191a1a7221 */ /* 0x000fe40000010000 */
[----:B--2---:R-:W-:Y:S01]  /*1ec70*/  HMMA.16816.F32.BF16 R128, R4, R12, R128 ;  /* 0x0000000c0480723c */ /* 0x004fe20000041880 */
[----:B------:R-:W-:Y:S02]  /*1ec80*/  FADD.FTZ R243, R30, R29 ;  /* 0x0000001d1ef37221 */ /* 0x000fe40000010000 */
[----:B------:R-:W-:-:S05]  /*1ec90*/  FADD.FTZ R241, R31, R26 ;  /* 0x0000001a1ff17221 */ /* 0x000fca0000010000 */
[C---:B------:R-:W-:Y:S01]  /*1eca0*/  HMMA.16816.F32.BF16 R124, R4.reuse, R14, R124 ;  /* 0x0000000e047c723c */ /* 0x040fe2000004187c */
[----:B------:R-:W1:Y:S07]  /*1ecb0*/  LDSM.16.MT88.4 R12, [R216+0x13800] ;  /* 0x01380000d80c783b */ /* 0x000e6e0000004200 */
[C---:B---3--:R-:W-:Y:S08]  /*1ecc0*/  HMMA.16816.F32.BF16 R68, R4.reuse, R16, R68 ;  /* 0x000000100444723c */ /* 0x048ff00000041844 */
        /* <DEDUP_REMOVED lines=17> */
.L_x_1907:
[----:B------:R-:W-:Y:S05]  /*1ede0*/  @!P3 BRA `(.L_x_1916) ;  /* 0x00004a700000b947 */ /* 0x000fea0003800000 */
[----:B------:R-:W-:Y:S02]  /*1edf0*/  MOV R0, R3 ;  /* 0x0000000300007202 */ /* 0x000fe40000000f00 */
[----:B------:R-:W-:-:S02]  /*1ee00*/  MOV R135, R132 ;  /* 0x0000008400877202 */ /* 0x000fc40000000f00 */
.L_x_1925:
[----:B------:R-:W-:Y:S01]  /*1ee10*/  ISETP.NE.U32.AND P1, PT, R236, RZ, PT ;  /* 0x000000ffec00720c */ /* 0x000fe20003f25070 */
[----:B------:R-:W-:Y:S04]  /*1ee20*/  DEPBAR.LE SB0, 0x0 ;  /* 0x000080000000791a */ /* 0x000fe80000000000 */
[----:B------:R-:W-:Y:S01]  /*1ee30*/  WARPSYNC 0xffffffff ;  /* 0xffffffff00007948 */ /* 0x000fe20003800000 */
[----:B------:R-:W-:Y:S01]  /*1ee40*/  BAR.SYNC.DEFER_BLOCKING 0x0 ;  /* 0x0000000000007b1d */ /* 0x000fe20000010000 */
[----:B------:R-:W-:Y:S01]  /*1ee50*/  ISETP.NE.AND.EX P1, PT, R237, RZ, PT, P1 ;  /* 0x000000ffed00720c */ /* 0x000fe20003f25310 */
[----:B------:R-:W-:Y:S01]  /*1ee60*/  IMAD.MOV.U32 R2, RZ, RZ, c[0x0][0x40] ;  /* 0x00001000ff027624 */ /* 0x000fe200078e00ff */
[----:B------:R-:W-:Y:S04]  /*1ee70*/  IADD3 R238, R238, -0x1, RZ ;  /* 0xffffffffeeee7810 */ /* 0x000fe80007ffe0ff */
[----:B------:R-:W-:Y:S05]  /*1ee80*/  IADD3 R2, P0, R2, 0x160, RZ ;  /* 0x0000016002027810 */ /* 0x000fea0007f1e0ff */
[----:B------:R-:W-:Y:S01]  /*1ee90*/  IMAD.X R3, RZ, RZ, c[0x0][0x44], P0 ;  /* 0x00001100ff037624 */ /* 0x000fe200000e06ff */
[----:B------:R-:W-:Y:S01]  /*1eea0*/  BSSY B0, `(.L_x_1917) ;  /* 0x0000045000007945 */ /* 0x000fe20003800000 */
[----:B------:R-:W-:-:S05]  /*1eeb0*/  @!P1 BRA `(.L_x_1918) ;  /* 0x000003f000009947 */ /* 0x000fca0003800000 */
[----:B------:R-:W-:Y:S02]  /*1eec0*/  ULDC.64 UR4, c[0x0][0x118] ;  /* 0x0000460000047ab9 */ /* 0x000fe40000000a00 */
[----:B------:R-:W2:Y:S02]  /*1eed0*/  LD.E R11, [R2.64+0x170] ;  /* 0x00017004020b7980 */ /* 0x000ea4000c101900 */
[-C--:B--2---:R-:W-:Y:S02]  /*1eee0*/  IABS R8, R11.reuse ;  /* 0x0000000b00087213 */ /* 0x084fe40000000000 */
[-C--:B------:R-:W-:Y:S02]  /*1eef0*/  IABS R6, R11.reuse ;  /* 0x0000000b00067213 */ /* 0x080fe40000000000 */
[----:B------:R-:W1:Y:S03]  /*1ef00*/  I2F.RP R9, R8 ;  /* 0x0000000800097306 */ /* 0x000e660000209400 */
[----:B------:R-:W-:Y:S07]  /*1ef10*/  IMAD.MOV R6, RZ, RZ, -R6 ;  /* 0x000000ffff067224 */ /* 0x000fee00078e0a06 */
[----:B-1----:R-:W1:Y:S02]  /*1ef20*/  MUFU.RCP R4, R9 ;  /* 0x0000000900047308 */ /* 0x002e640000001000 */
[----:B-1----:R-:W-:Y:S01]  /*1ef30*/  IADD3 R14, R4, 0xffffffe, RZ ;  /* 0x0ffffffe040e7810 */ /* 0x002fe20007ffe0ff */
[----:B------:R-:W-:Y:S07]  /*1ef40*/  IMAD.SHL.U32 R4, R238, 0x80, RZ ;  /* 0x00000080ee047824 */ /* 0x000fee00078e00ff */
[----:B------:R-:W1:Y:S01]  /*1ef50*/  F2I.FTZ.U32.TRUNC.NTZ R15, R14 ;  /* 0x0000000e000f7305 */ /* 0x000e62000021f000 */
[C---:B------:R-:W-:Y:S02]  /*1ef60*/  IADD3 R12, R4.reuse, 0x80, RZ ;  /* 0x00000080040c7810 */ /* 0x040fe40007ffe0ff */
[----:B------:R-:W-:Y:S02]  /*1ef70*/  IABS R5, R4 ;  /* 0x0000000400057213 */ /* 0x000fe40000000000 */
        /* <DEDUP_REMOVED lines=51> */
.L_x_1918:
[----:B------:R-:W-:Y:S02]  /*1f2b0*/  ULDC.64 UR4, c[0x0][0x118] ;  /* 0x0000460000047ab9 */ /* 0x000fe40000000a00 */
[----:B------:R-:W2:Y:S02]  /*1f2c0*/  LD.E R10, [R2.64+0x40] ;  /* 0x00004004020a7980 */ /* 0x000ea4000c101900 */
[----:B--2---:R-:W-:Y:S04]  /*1f2d0*/  LEA R10, -R10, RZ, 0x7 ;  /* 0x000000ff0a0a7211 */ /* 0x004fe800078e39ff */
[----:B------:R-:W-:Y:S02]  /*1f2e0*/  SHF.R.S32.HI R7, RZ, 0x1f, R10 ;  /* 0x0000001fff077819 */ /* 0x000fe4000001140a */
.L_x_1919:
[----:B------:R-:W-:Y:S05]  /*1f2f0*/  BSYNC B0 ;  /* 0x0000000000007941 */ /* 0x000fea0003800000 */
.L_x_1917:
[C---:B------:R-:W-:Y:S01]  /*1f300*/  LOP3.LUT P4, RZ, R239.reuse, 0x1, RZ, 0xc0, !PT ;  /* 0x00000001efff7812 */ /* 0x040fe2000788c0ff */
[----:B------:R-:W-:Y:S01]  /*1f310*/  ULDC.64 UR4, c[0x0][0x118] ;  /* 0x0000460000047ab9 */ /* 0x000fe20000000a00 */
[CC--:B------:R-:W-:Y:S01]  /*1f320*/  LEA R132, P2, R10.reuse, R148.reuse, 0x1 ;  /* 0x000000940a847211 */ /* 0x0c0fe200078408ff */
[----:B------:R-:W-:Y:S01]  /*1f330*/  BSSY B1, `(.L_x_1920) ;  /* 0x0000218000017945 */ /* 0x000fe20003800000 */
[----:B------:R-:W-:Y:S02]  /*1f340*/  LOP3.LUT P3, RZ, R239, 0x2, RZ, 0xc0, !PT ;  /* 0x00000002efff7812 */ /* 0x000fe4000786c0ff */
[C---:B------:R-:W-:Y:S02]  /*1f350*/  LEA.HI.X R133, R10.reuse, R149, R7, 0x1, P2 ;  /* 0x000000950a857211 */ /* 0x040fe400010f0c07 */
[-C--:B------:R-:W-:Y:S04]  /*1f360*/  IADD3 R3, P1, R10, R223.reuse, RZ ;  /* 0x000000df0a037210 */ /* 0x080fe80007f3e0ff */
[----:B------:R-:W-:Y:S01]  /*1f370*/  IADD3 R5, P2, R3, R223, RZ ;  /* 0x000000df03057210 */ /* 0x000fe20007f5e0ff */
        /* <DEDUP_REMOVED lines=51> */
[----:B------:R4:W-:Y:S01]  /*1f6b0*/  @P3 LDGSTS.E.BYPASS.LTC128B.128 [R234+0x11000], [R10.64+0x80] ;  /* 0x110000800aea3fae */ /* 0x0009e2000b901d44 */
        /* <DEDUP_REMOVED lines=21> */
[-C--:B------:R-:W-:Y:S01]  /*1f810*/  @P3 LEA.HI.X R29, R5, R149.reuse, R6, 0x1, P2 ;  /* 0x00000095051d3211 */ /* 0x080fe200010f0c06 */
[----:B------:R-:W-:Y:S01]  /*1f820*/  @!P3 STS.128 [R234+0x11800], RZ ;  /* 0x011800ffea00b388 */ /* 0x000fe20000000c00 */
[CC--:B------:R-:W-:Y:S01]  /*1f830*/  @P4 LEA R30, P5, R3.reuse, R148.reuse, 0x1 ;  /* 0x00000094031e4211 */ /* 0x0c0fe200078a08ff */
[----:B------:R-:W-:Y:S01]  /*1f840*/  IMAD.X R4, R6, 0x1, R224, P1 ;  /* 0x0000000106047824 */ /* 0x000fe200008e06e0 */
[C---:B------:R-:W-:Y:S01]  /*1f850*/  @P3 LEA R36, P1, R3.reuse, R148, 0x1 ;  /* 0x0000009403243211 */ /* 0x040fe200078208ff */
[----:B------:R-:W-:Y:S01]  /*1f860*/  @!PT LDS RZ, [RZ] ;  /* 0x00000000fffff984 */ /* 0x000fe20000000800 */
[----:B------:R-:W-:Y:S01]  /*1f870*/  @!PT LDS RZ, [RZ] ;  /* 0x00000000fffff984 */ /* 0x000fe20000000800 */
[----:B------:R-:W-:Y:S01]  /*1f880*/  @!PT LDS RZ, [RZ] ;  /* 0x00000000fffff984 */ /* 0x000fe20000000800 */
[----:B------:R5:W-:Y:S03]  /*1f890*/  @P4 LDGSTS.E.BYPASS.LTC128B.128 [R234+0xe000], [R22.64] ;  /* 0x0e00000016ea4fae */ /* 0x000be6000b901d44 */
[CCC-:B------:R-:W-:Y:S01]  /*1f8a0*/  @P4 LEA.HI.X R31, R3.reuse, R149.reuse, R4.reuse, 0x1, P5 ;  /* 0x00000095031f4211 */ /* 0x1c0fe200028f0c04 */
[----:B------:R-:W-:Y:S01]  /*1f8b0*/  @!P4 STS.128 [R234+0xe000], RZ ;  /* 0x00e000ffea00c388 */ /* 0x000fe20000000c00 */
[----:B------:R-:W-:Y:S01]  /*1f8c0*/  @P3 LEA.HI.X R37, R3, R149, R4, 0x1, P1 ;  /* 0x0000009503253211 */ /* 0x000fe200008f0c04 */
[----:B------:R-:W-:Y:S01]  /*1f8d0*/  IMAD.X R3, RZ, RZ, c[0x0][0x44], P0 ;  /* 0x00001100ff037624 */ /* 0x000fe200000e06ff */
[----:B------:R-:W-:Y:S01]  /*1f8e0*/  ISETP.GT.AND P1, PT, R238, R227, PT ;  /* 0x000000e3ee00720c */ /* 0x000fe20003f24270 */
        /* <DEDUP_REMOVED lines=246> */
[----:B------:R-:W-:Y:S02]  /*20850*/  ULDC.64 UR4, c[0x0][0x118] ;  /* 0x0000460000047ab9 */ /* 0x000fe40000000a00 */
[----:B------:R-:W2:Y:S04]  /*20860*/  LD.E R141, [R2.64+0x170] ;  /* 0x00017004028d7980 */ /* 0x000ea8000c101900 */
[----:B------:R-:W3:Y:S01]  /*20870*/  LD.E.64 R144, [R2.64+0x20] ;  /* 0x0000200402907980 */ /* 0x000ee2000c101b00 */
        /* <DEDUP_REMOVED lines=8> */
[C---:B------:R-:W-:Y:S02]  /*20900*/  IADD3 R139, R132.reuse, -0x80, RZ ;  /* 0xffffff80848b7810 */ /* 0x040fe40007ffe0ff */
[----:B------:R-:W-:Y:S02]  /*20910*/  IABS R137, R132 ;  /* 0x0000008400897213 */ /* 0x000fe40000000000 */
[----:B------:R-:W-:Y:S04]  /*20920*/  LOP3.LUT R132, R132, R141, RZ, 0x3c, !PT ;  /* 0x0000008d84847212 */ /* 0x000fe800078e3cff */
[----:B------:R-:W-:Y:S01]  /*20930*/  ISETP.GE.AND P2, PT, R132, RZ, PT ;  /* 0x000000ff8400720c */ /* 0x000fe20003f46270 */
[--C-:B-1----:R-:W-:Y:S02]  /*20940*/  IMAD.MOV R133, RZ, RZ, -R143.reuse ;  /* 0x000000ffff857224 */ /* 0x102fe400078e0a8f */
[----:B------:R-:W-:Y:S02]  /*20950*/  IMAD.MOV.U32 R142, RZ, RZ, RZ ;  /* 0x000000ffff8e7224 */ /* 0x000fe400078e00ff */
[----:B------:R-:W-:Y:S01]  /*20960*/  IMAD R140, R133, R136, RZ ;  /* 0x00000088858c7224 */ /* 0x000fe200078e02ff */
[----:B------:R-:W-:Y:S02]  /*20970*/  IABS R133, R139 ;  /* 0x0000008b00857213 */ /* 0x000fe40000000000 */
[----:B------:R-:W-:Y:S01]  /*20980*/  LOP3.LUT R139, R139, R141, RZ, 0x3c, !PT ;  /* 0x0000008d8b8b7212 */ /* 0x000fe200078e3cff */
[----:B------:R-:W-:Y:S03]  /*20990*/  IMAD.HI.U32 R140, R143, R140, R142 ;  /* 0x0000008c8f8c7227 */ /* 0x000fe600078e008e */
        /* <DEDUP_REMOVED lines=21> */
[----:B------:R-:W2:Y:S01]  /*20af0*/  LD.E.64 R138, [R2.64+0x38] ;  /* 0x00003804028a7980 */ /* 0x000ea2000c101b00 */
        /* <DEDUP_REMOVED lines=20> */
.L_x_1923:
[----:B------:R-:W-:Y:S02]  /*20c40*/  ULDC.64 UR4, c[0x0][0x118] ;  /* 0x0000460000047ab9 */ /* 0x000fe40000000a00 */
[----:B------:R-:W2:Y:S02]  /*20c50*/  LD.E R140, [R2.64+0x38] ;  /* 0x00003804028c7980 */ /* 0x000ea4000c101900 */
[----:B--2---:R-:W-:Y:S04]  /*20c60*/  LEA R140, -R140, RZ, 0x7 ;  /* 0x000000ff8c8c7211 */ /* 0x004fe800078e39ff */
[----:B------:R-:W-:Y:S02]  /*20c70*/  SHF.R.S32.HI R137, RZ, 0x1f, R140 ;  /* 0x0000001fff897819 */ /* 0x000fe4000001148c */
.L_x_1924:
[----:B------:R-:W-:Y:S05]  /*20c80*/  BSYNC B0 ;  /* 0x0000000000007941 */ /* 0x000fea0003800000 */
.L_x_1922:
        /* <DEDUP_REMOVED lines=130> */
.L_x_1921:
[----:B------:R-:W-:Y:S05]  /*214b0*/  BSYNC B1 ;  /* 0x0000000000017941 */ /* 0x000fea0003800000 */
.L_x_1920:
        /* <DEDUP_REMOVED lines=91> */
[----:B------:R-:W-:Y:S01]  /*21a70*/  FFMA.FTZ R135, R4, R133, -R158 ;  /* 0x0000008504877223 */ /* 0x000fe2000001089e */
[----:B------:R-:W-:Y:S01]  /*21a80*/  ISETP.GT.AND P0, PT, R238, R227, PT ;  /* 0x000000e3ee00720c */ /* 0x000fe20003f04270 */
        /* <DEDUP_REMOVED lines=50> */
[-C--:B------:R-:W-:Y:S01]  /*21db0*/  FFMA.FTZ R168, R33, R133.reuse, -R158 ;  /* 0x0000008521a87223 */ /* 0x080fe2000001089e */
        /* <DEDUP_REMOVED lines=13> */
[-CC-:B------:R-:W-:Y:S01]  /*21e90*/  FFMA.FTZ R175, R42, R133.reuse, -R156.reuse ;  /* 0x000000852aaf7223 */ /* 0x180fe2000001089c */
        /* <DEDUP_REMOVED lines=110> */
[----:B------:R-:W-:Y:S02]  /*22580*/  FFMA.FTZ R63, R63, R133, -R156 ;  /* 0x000000853f3f7223 */ /* 0x000fe4000001089c */
[----:B------:R-:W-:Y:S01]  /*22590*/  FFMA.FTZ R151, R0, R241, R151 ;  /* 0x000000f100977223 */ /* 0x000fe20000010097 */
[----:B------:R-:W-:Y:S01]  /*225a0*/  MUFU.EX2 R173, R173 ;  /* 0x000000ad00ad7308 */ /* 0x000fe20000000800 */
[C---:B------:R-:W-:Y:S05]  /*225b0*/  HMMA.16816.F32.BF16 R4, R116.reuse, R136, R4 ;  /* 0x000000887404723c */ /* 0x040fea0000041804 */
[----:B------:R-:W-:Y:S02]  /*225c0*/  FFMA.FTZ R135, R2, R243, R135 ;  /* 0x000000f302877223 */ /* 0x000fe40000010087 */
[----:B------:R-:W-:Y:S01]  /*225d0*/  FADD.FTZ R151, R134, R151 ;  /* 0x0000009786977221 */ /* 0x000fe20000010000 */
[C---:B------:R-:W-:Y:S01]  /*225e0*/  HMMA.16816.F32.BF16 R8, R116.reuse, R138, R8 ;  /* 0x0000008a7408723c */ /* 0x040fe20000041808 */
[----:B------:R-:W-:Y:S01]  /*225f0*/  LDSM.16.MT88.4 R136, [R212+0x10800] ;  /* 0x01080000d488783b */ /* 0x000fe20000004200 */
[----:B------:R-:W-:Y:S02]  /*22600*/  MUFU.EX2 R176, R176 ;  /* 0x000000b000b07308 */ /* 0x000fe40000000800 */
[----:B------:R-:W-:Y:S02]  /*22610*/  FADD.FTZ R135, R150, R135 ;  /* 0x0000008796877221 */ /* 0x000fe40000010000 */
        /* <DEDUP_REMOVED lines=9> */
[----:B------:R-:W-:Y:S01]  /*226b0*/  MUFU.EX2 R178, R178 ;  /* 0x000000b200b27308 */ /* 0x000fe20000000800 */
[----:B------:R-:W-:Y:S01]  /*226c0*/  FADD.FTZ R0, R146, R155 ;  /* 0x0000009b92007221 */ /* 0x000fe20000010000 */
[C---:B------:R-:W-:Y:S04]  /*226d0*/  HMMA.16816.F32.BF16 R76, R116.reuse, R140, R76 ;  /* 0x0000008c744c723c */ /* 0x040fe8000004184c */
[----:B------:R-:W-:Y:S02]  /*226e0*/  FADD.FTZ R2, R144, R153 ;  /* 0x0000009990027221 */ /* 0x000fe40000010000 */
[----:B------:R-:W-:Y:S02]  /*226f0*/  FADD.FTZ R0, R147, R0 ;  /* 0x0000000093007221 */ /* 0x000fe40000010000 */
[C---:B------:R-:W-:Y:S01]  /*22700*/  HMMA.16816.F32.BF16 R80, R116.reuse, R142, R80 ;  /* 0x0000008e7450723c */ /* 0x040fe20000041850 */
[----:B------:R-:W-:Y:S03]  /*22710*/  MUFU.EX2 R177, R177 ;  /* 0x000000b100b17308 */ /* 0x000fe60000000800 */
[-CC-:B------:R-:W-:Y:S02]  /*22720*/  FFMA.FTZ R140, R24, R133.reuse, -R158.reuse ;  /* 0x00000085188c7223 */ /* 0x180fe4000001089e */
[-C--:B------:R-:W-:Y:S02]  /*22730*/  FFMA.FTZ R141, R25, R133.reuse, -R158 ;  /* 0x00000085198d7223 */ /* 0x080fe4000001089e */
[C---:B--2---:R-:W-:Y:S03]  /*22740*/  HMMA.16816.F32.BF16 R84, R116.reuse, R120, R84 ;  /* 0x000000787454723c */ /* 0x044fe60000041854 */
[----:B------:R-:W-:Y:S01]  /*22750*/  MUFU.EX2 R140, R140 ;  /* 0x0000008c008c7308 */ /* 0x000fe20000000800 */
[-CC-:B------:R-:W-:Y:S02]  /*22760*/  FFMA.FTZ R142, R26, R133.reuse, -R156.reuse ;  /* 0x000000851a8e7223 */ /* 0x180fe4000001089c */
[----:B------:R-:W-:Y:S02]  /*22770*/  FFMA.FTZ R143, R27, R133, -R156 ;  /* 0x000000851b8f7223 */ /* 0x000fe4000001089c */
[C---:B------:R-:W-:Y:S01]  /*22780*/  HMMA.16816.F32.BF16 R88, R116.reuse, R122, R88 ;  /* 0x0000007a7458723c */ /* 0x040fe20000041858 */
[----:B------:R-:W2:Y:S03]  /*22790*/  LDSM.16.MT88.4 R120, [R216+0xd000] ;  /* 0x00d00000d878783b */ /* 0x000ea60000004200 */
[----:B------:R-:W-:Y:S01]  /*227a0*/  FADD.FTZ R2, R145, R2 ;  /* 0x0000000291027221 */ /* 0x000fe20000010000 */
[----:B------:R-:W4:Y:S01]  /*227b0*/  MUFU.EX2 R141, R141 ;  /* 0x0000008d008d7308 */ /* 0x000f220000000800 */
[----:B------:R-:W-:Y:S02]  /*227c0*/  FADD.FTZ R159, R159, R0 ;  /* 0x000000009f9f7221 */ /* 0x000fe40000010000 */
[C---:B---3--:R-:W-:Y:S01]  /*227d0*/  HMMA.16816.F32.BF16 R92, R116.reuse, R128, R92 ;  /* 0x00000080745c723c */ /* 0x048fe2000004185c */
[----:B------:R-:W3:Y:S03]  /*227e0*/  LDSM.16.MT88.4 R24, [R214+0xd000] ;  /* 0x00d00000d618783b */ /* 0x000ee60000004200 */
[----:B------:R-:W-:Y:S02]  /*227f0*/  FADD.FTZ R157, R157, R2 ;  /* 0x000000029d9d7221 */ /* 0x000fe40000010000 */
[----:B------:R-:W-:Y:S01]  /*22800*/  FADD.FTZ R162, R162, R159 ;  /* 0x0000009fa2a27221 */ /* 0x000fe20000010000 */
[----:B------:R-:W-:Y:S01]  /*22810*/  MUFU.EX2 R142, R142 ;  /* 0x0000008e008e7308 */ /* 0x000fe20000000800 */
[C---:B------:R-:W-:Y:S04]  /*22820*/  HMMA.16816.F32.BF16 R96, R116.reuse, R130, R96 ;  /* 0x000000827460723c */ /* 0x040fe80000041860 */
[----:B------:R-:W-:Y:S04]  /*22830*/  FADD.FTZ R160, R160, R157 ;  /* 0x0000009da0a07221 */ /* 0x000fe80000010000 */
[C---:B------:R-:W-:Y:S01]  /*22840*/  HMMA.16816.F32.BF16 R100, R116.reuse, R20, R100 ;  /* 0x000000147464723c */ /* 0x040fe20000041864 */
[----:B------:R-:W5:Y:S06]  /*22850*/  MUFU.EX2 R143, R143 ;  /* 0x0000008f008f7308 */ /* 0x000f6c0000000800 */
[----:B------:R-:W-:Y:S01]  /*22860*/  F2FP.BF16.PACK_AB R20, R164, R161 ;  /* 0x000000a1a414723e */ /* 0x000fe200000010ff */
[C---:B------:R-:W-:Y:S03]  /*22870*/  HMMA.16816.F32.BF16 R12, R116.reuse, R22, R12 ;  /* 0x00000016740c723c */ /* 0x040fe6000004180c */
[----:B------:R-:W-:Y:S01]  /*22880*/  MUFU.EX2 R180, R180 ;  /* 0x000000b400b47308 */ /* 0x000fe20000000800 */
[----:B------:R-:W-:Y:S03]  /*22890*/  F2FP.BF16.PACK_AB R21, R166, R163 ;  /* 0x000000a3a615723e */ /* 0x000fe600000010ff */
[----:B----4-:R-:W-:Y:S01]  /*228a0*/  F2FP.BF16.PACK_AB R22, R141, R140 ;  /* 0x0000008c8d16723e */ /* 0x010fe200000010ff */
[C---:B-1----:R-:W-:Y:S05]  /*228b0*/  HMMA.16816.F32.BF16 R104, R116.reuse, R124, R104 ;  /* 0x0000007c7468723c */ /* 0x042fea0000041868 */
[----:B------:R-:W-:Y:S03]  /*228c0*/  MUFU.EX2 R179, R179 ;  /* 0x000000b300b37308 */ /* 0x000fe60000000800 */
[C---:B------:R-:W-:Y:S01]  /*228d0*/  HMMA.16816.F32.BF16 R108, R116.reuse, R126, R108 ;  /* 0x0000007e746c723c */ /* 0x040fe2000004186c */
[----:B------:R-:W1:Y:S03]  /*228e0*/  LDSM.16.MT88.4 R124, [R213+0xd000] ;  /* 0x00d00000d57c783b */ /* 0x000e660000004200 */
[----:B-----5:R-:W-:Y:S03]  /*228f0*/  F2FP.BF16.PACK_AB R23, R143, R142 ;  /* 0x0000008e8f17723e */ /* 0x020fe600000010ff */
[----:B------:R-:W-:Y:S01]  /*22900*/  MUFU.EX2 R182, R182 ;  /* 0x000000b600b67308 */ /* 0x000fe20000000800 */
[C---:B------:R-:W-:Y:S07]  /*22910*/  HMMA.16816.F32.BF16 R16, R116.reuse, R136, R16 ;  /* 0x000000887410723c */ /* 0x040fee0000041810 */
[-CC-:B------:R-:W-:Y:S01]  /*22920*/  FFMA.FTZ R136, R28, R133.reuse, -R158.reuse ;  /* 0x000000851c887223 */ /* 0x180fe2000001089e */
[----:B------:R-:W-:Y:S01]  /*22930*/  HMMA.16816.F32.BF16 R112, R116, R138, R112 ;  /* 0x0000008a7470723c */ /* 0x000fe20000041870 */
[----:B------:R-:W4:Y:S01]  /*22940*/  LDSM.16.MT88.4 R116, [R212+0xd000] ;  /* 0x00d00000d474783b */ /* 0x000f220000004200 */
        /* <DEDUP_REMOVED lines=9> */
[----:B------:R-:W5:Y:S01]  /*229e0*/  LDSM.16.MT88.4 R120, [R216+0x11000] ;  /* 0x01100000d878783b */ /* 0x000f620000004200 */
        /* <DEDUP_REMOVED lines=12> */
[----:B------:R-:W-:Y:S06]  /*22ab0*/  MUFU.EX2 R54, R54 ;  /* 0x0000003600367308 */ /* 0x000fec0000000800 */
[C---:B-----5:R-:W-:Y:S04]  /*22ac0*/  HMMA.16816.F32.BF16 R92, R20.reuse, R120, R92 ;  /* 0x00000078145c723c */ /* 0x060fe8000004185c */
[----:B------:R-:W-:Y:S04]  /*22ad0*/  MUFU.EX2 R55, R55 ;  /* 0x0000003700377308 */ /* 0x000fe80000000800 */
[C---:B------:R-:W-:Y:S01]  /*22ae0*/  HMMA.16816.F32.BF16 R96, R20.reuse, R122, R96 ;  /* 0x0000007a1460723c */ /* 0x040fe20000041860 */
[----:B------:R-:W-:Y:S05]  /*22af0*/  LDSM.16.MT88.4 R120, [R214+0x13800] ;  /* 0x01380000d678783b */ /* 0x000fea0000004200 */
[----:B------:R-:W-:Y:S02]  /*22b00*/  MUFU.EX2 R56, R56 ;  /* 0x0000003800387308 */ /* 0x000fe40000000800 */
[C---:B---3--:R-:W-:Y:S08]  /*22b10*/  HMMA.16816.F32.BF16 R100, R20.reuse, R24, R100 ;  /* 0x000000181464723c */ /* 0x048ff00000041864 */
[C---:B------:R-:W-:Y:S01]  /*22b20*/  HMMA.16816.F32.BF16 R12, R20.reuse, R26, R12 ;  /* 0x0000001a140c723c */ /* 0x040fe2000004180c */
[----:B------:R-:W3:Y:S01]  /*22b30*/  LDSM.16.MT88.4 R24, [R213+0xd800] ;  /* 0x00d80000d518783b */ /* 0x000ee20000004200 */
[----:B------:R-:W-:Y:S06]  /*22b40*/  MUFU.EX2 R57, R57 ;  /* 0x0000003900397308 */ /* 0x000fec0000000800 */
[C---:B------:R-:W-:Y:S04]  /*22b50*/  HMMA.16816.F32.BF16 R104, R20.reuse, R28, R104 ;  /* 0x0000001c1468723c */ /* 0x040fe80000041868 */
[----:B------:R-:W-:Y:S04]  /*22b60*/  MUFU.EX2 R58, R58 ;  /* 0x0000003a003a7308 */ /* 0x000fe80000000800 */
[C---:B------:R-:W-:Y:S01]  /*22b70*/  HMMA.16816.F32.BF16 R108, R20.reuse, R30, R108 ;  /* 0x0000001e146c723c */ /* 0x040fe2000004186c */
[----:B------:R-:W5:Y:S05]  /*22b80*/  LDSM.16.MT88.4 R28, [R212+0xd800] ;  /* 0x00d80000d41c783b */ /* 0x000f6a0000004200 */
[----:B------:R-:W-:Y:S02]  /*22b90*/  MUFU.EX2 R59, R59 ;  /* 0x0000003b003b7308 */ /* 0x000fe40000000800 */
[C---:B-1----:R-:W-:Y:S08]  /*22ba0*/  HMMA.16816.F32.BF16 R16, R20.reuse, R124, R16 ;  /* 0x0000007c1410723c */ /* 0x042ff00000041810 */
[----:B------:R-:W-:Y:S01]  /*22bb0*/  HMMA.16816.F32.BF16 R112, R20, R126, R112 ;  /* 0x0000007e1470723c */ /* 0x000fe20000041870 */
[----:B------:R-:W-:Y:S01]  /*22bc0*/  LDSM.16.MT88.4 R124, [R216+0xf800] ;  /* 0x00f80000d87c783b */ /* 0x000fe20000004200 */
[----:B------:R-:W-:Y:S05]  /*22bd0*/  MUFU.EX2 R60, R60 ;  /* 0x0000003c003c7308 */ /* 0x000fea0000000800 */
[----:B--2---:R-:W-:Y:S02]  /*22be0*/  F2FP.BF16.PACK_AB R20, R137, R136 ;  /* 0x000000888914723e */ /* 0x004fe400000010ff */
[----:B------:R-:W-:Y:S03]  /*22bf0*/  F2FP.BF16.PACK_AB R21, R139, R138 ;  /* 0x0000008a8b15723e */ /* 0x000fe600000010ff */
[----:B------:R-:W-:Y:S01]  /*22c00*/  F2FP.BF16.PACK_AB R22, R168, R165 ;  /* 0x000000a5a816723e */ /* 0x000fe200000010ff */
[----:B------:R-:W-:Y:S01]  /*22c10*/  MUFU.EX2 R61, R61 ;  /* 0x0000003d003d7308 */ /* 0x000fe20000000800 */
[----:B------:R-:W-:Y:S07]  /*22c20*/  F2FP.BF16.PACK_AB R23, R170, R167 ;  /* 0x000000a7aa17723e */ /* 0x000fee00000010ff */
[C---:B----4-:R-:W-:Y:S02]  /*22c30*/  HMMA.16816.F32.BF16 R4, R20.reuse, R116, R4 ;  /* 0x000000741404723c */ /* 0x050fe40000041804 */
[----:B------:R-:W-:Y:S06]  /*22c40*/  MUFU.EX2 R62, R62 ;  /* 0x0000003e003e7308 */ /* 0x000fec0000000800 */
[C---:B------:R-:W-:Y:S01]  /*22c50*/  HMMA.16816.F32.BF16 R8, R20.reuse, R118, R8 ;  /* 0x000000761408723c */ /* 0x040fe20000041808 */
[----:B------:R-:W1:Y:S03]  /*22c60*/  LDSM.16.MT88.4 R116, [R216+0x11800] ;  /* 0x01180000d874783b */ /* 0x000e660000004200 */
[----:B------:R-:W-:Y:S04]  /*22c70*/  MUFU.EX2 R63, R63 ;  /* 0x0000003f003f7308 */ /* 0x000fe80000000800 */
        /* <DEDUP_REMOVED lines=18> */
[C---:B----4-:R-:W-:Y:S08]  /*22da0*/  HMMA.16816.F32.BF16 R16, R20.reuse, R28, R16 ;  /* 0x0000001c1410723c */ /* 0x050ff00000041810 */
[----:B------:R-:W-:Y:S01]  /*22db0*/  HMMA.16816.F32.BF16 R112, R20, R30, R112 ;  /* 0x0000001e1470723c */ /* 0x000fe20000041870 */
[----:B------:R-:W4:Y:S06]  /*22dc0*/  LDSM.16.MT88.4 R28, [R216+0x12000] ;  /* 0x01200000d81c783b */ /* 0x000f2c0000004200 */
[----:B------:R-:W-:Y:S02]  /*22dd0*/  F2FP.BF16.PACK_AB R20, R172, R169 ;  /* 0x000000a9ac14723e */ /* 0x000fe400000010ff */
[----:B------:R-:W-:Y:S03]  /*22de0*/  F2FP.BF16.PACK_AB R21, R174, R171 ;  /* 0x000000abae15723e */ /* 0x000fe600000010ff */
[----:B------:R-:W-:Y:S02]  /*22df0*/  F2FP.BF16.PACK_AB R22, R176, R173 ;  /* 0x000000adb016723e */ /* 0x000fe400000010ff */
[----:B------:R-:W-:Y:S07]  /*22e00*/  F2FP.BF16.PACK_AB R23, R178, R175 ;  /* 0x000000afb217723e */ /* 0x000fee00000010ff */
[C---:B------:R-:W-:Y:S08]  /*22e10*/  HMMA.16816.F32.BF16 R4, R20.reuse, R36, R4 ;  /* 0x000000241404723c */ /* 0x040ff00000041804 */
[C---:B------:R-:W-:Y:S01]  /*22e20*/  HMMA.16816.F32.BF16 R8, R20.reuse, R38, R8 ;  /* 0x000000261408723c */ /* 0x040fe20000041808 */
[----:B------:R-:W5:Y:S07]  /*22e30*/  LDSM.16.MT88.4 R36, [R214+0x12000] ;  /* 0x01200000d624783b */ /* 0x000f6e0000004200 */
[C---:B-1----:R-:W-:Y:S07]  /*22e40*/  HMMA.16816.F32.BF16 R68, R20.reuse, R116, R68 ;  /* 0x000000741444723c */ /* 0x042fee0000041844 */
[-CC-:B------:R-:W-:Y:S01]  /*22e50*/  FFMA.FTZ R116, R44, R133.reuse, -R158.reuse ;  /* 0x000000852c747223 */ /* 0x180fe2000001089e */
[C---:B------:R-:W-:Y:S04]  /*22e60*/  HMMA.16816.F32.BF16 R72, R20.reuse, R118, R72 ;  /* 0x000000761448723c */ /* 0x040fe80000041848 */
[-C--:B------:R-:W-:Y:S01]  /*22e70*/  FFMA.FTZ R117, R45, R133.reuse, -R158 ;  /* 0x000000852d757223 */ /* 0x080fe2000001089e */
[----:B------:R-:W-:Y:S02]  /*22e80*/  MUFU.EX2 R116, R116 ;  /* 0x0000007400747308 */ /* 0x000fe40000000800 */
[-CC-:B------:R-:W-:Y:S01]  /*22e90*/  FFMA.FTZ R118, R46, R133.reuse, -R156.reuse ;  /* 0x000000852e767223 */ /* 0x180fe2000001089c */
[C---:B--2---:R-:W-:Y:S04]  /*22ea0*/  HMMA.16816.F32.BF16 R76, R20.reuse, R32, R76 ;  /* 0x00000020144c723c */ /* 0x044fe8000004184c */
[----:B------:R-:W-:Y:S02]  /*22eb0*/  FFMA.FTZ R119, R47, R133, -R156 ;  /* 0x000000852f777223 */ /* 0x000fe4000001089c */
[----:B------:R-:W-:Y:S01]  /*22ec0*/  LDSM.16.MT88.4 R44, [R213+0x13000] ;  /* 0x01300000d52c783b */ /* 0x000fe20000004200 */
[----:B------:R-:W1:Y:S01]  /*22ed0*/  MUFU.EX2 R117, R117 ;  /* 0x0000007500757308 */ /* 0x000e620000000800 */
[C---:B------:R-:W-:Y:S06]  /*22ee0*/  HMMA.16816.F32.BF16 R80, R20.reuse, R34, R80 ;  /* 0x000000221450723c */ /* 0x040fec0000041850 */
[----:B------:R-:W2:Y:S02]  /*22ef0*/  LDSM.16.MT88.4 R32, [R213+0x12000] ;  /* 0x01200000d520783b */ /* 0x000ea40000004200 */
[C---:B---3--:R-:W-:Y:S01]  /*22f00*/  HMMA.16816.F32.BF16 R84, R20.reuse, R24, R84 ;  /* 0x000000181454723c */ /* 0x048fe20000041854 */
[----:B------:R-:W-:Y:S07]  /*22f10*/  MUFU.EX2 R118, R118 ;  /* 0x0000007600767308 */ /* 0x000fee0000000800 */
[C---:B------:R-:W-:Y:S01]  /*22f20*/  HMMA.16816.F32.BF16 R88, R20.reuse, R26, R88 ;  /* 0x0000001a1458723c */ /* 0x040fe20000041858 */
[----:B------:R-:W3:Y:S02]  /*22f30*/  LDSM.16.MT88.4 R24, [R212+0x12000] ;  /* 0x01200000d418783b */ /* 0x000ee40000004200 */
[----:B------:R-:W1:Y:S05]  /*22f40*/  MUFU.EX2 R119, R119 ;  /* 0x0000007700777308 */ /* 0x000e6a0000000800 */
[C---:B----4-:R-:W-:Y:S08]  /*22f50*/  HMMA.16816.F32.BF16 R92, R20.reuse, R28, R92 ;  /* 0x0000001c145c723c */ /* 0x050ff0000004185c */
[C---:B------:R-:W-:Y:S01]  /*22f60*/  HMMA.16816.F32.BF16 R96, R20.reuse, R30, R96 ;  /* 0x0000001e1460723c */ /* 0x040fe20000041860 */
[----:B------:R-:W4:Y:S07]  /*22f70*/  LDSM.16.MT88.4 R28, [R216+0xe800] ;  /* 0x00e80000d81c783b */ /* 0x000f2e0000004200 */
[C---:B-----5:R-:W-:Y:S08]  /*22f80*/  HMMA.16816.F32.BF16 R100, R20.reuse, R36, R100 ;  /* 0x000000241464723c */ /* 0x060ff00000041864 */
[C---:B------:R-:W-:Y:S01]  /*22f90*/  HMMA.16816.F32.BF16 R12, R20.reuse, R38, R12 ;  /* 0x00000026140c723c */ /* 0x040fe2000004180c */
[----:B------:R-:W5:Y:S07]  /*22fa0*/  LDSM.16.MT88.4 R36, [R214+0xe800] ;  /* 0x00e80000d624783b */ /* 0x000f6e0000004200 */
[C---:B--2---:R-:W-:Y:S08]  /*22fb0*/  HMMA.16816.F32.BF16 R104, R20.reuse, R32, R104 ;  /* 0x000000201468723c */ /* 0x044ff00000041868 */
[C---:B------:R-:W-:Y:S01]  /*22fc0*/  HMMA.16816.F32.BF16 R108, R20.reuse, R34, R108 ;  /* 0x00000022146c723c */ /* 0x040fe2000004186c */
[----:B------:R-:W2:Y:S07]  /*22fd0*/  LDSM.16.MT88.4 R32, [R213+0xe800] ;  /* 0x00e80000d520783b */ /* 0x000eae0000004200 */
[C---:B---3--:R-:W-:Y:S08]  /*22fe0*/  HMMA.16816.F32.BF16 R16, R20.reuse, R24, R16 ;  /* 0x000000181410723c */ /* 0x048ff00000041810 */
[----:B------:R-:W-:Y:S01]  /*22ff0*/  HMMA.16816.F32.BF16 R112, R20, R26, R112 ;  /* 0x0000001a1470723c */ /* 0x000fe20000041870 */
[----:B------:R-:W3:Y:S06]  /*23000*/  LDSM.16.MT88.4 R24, [R212+0xe800] ;  /* 0x00e80000d418783b */ /* 0x000eec0000004200 */
[----:B-1----:R-:W-:Y:S02]  /*23010*/  F2FP.BF16.PACK_AB R20, R117, R116 ;  /* 0x000000747514723e */ /* 0x002fe400000010ff */
[----:B------:R-:W-:Y:S03]  /*23020*/  F2FP.BF16.PACK_AB R21, R119, R118 ;  /* 0x000000767715723e */ /* 0x000fe600000010ff */
[----:B------:R-:W-:Y:S02]  /*23030*/  F2FP.BF16.PACK_AB R22, R180, R177 ;  /* 0x000000b1b416723e */ /* 0x000fe400000010ff */
[----:B------:R-:W-:Y:S07]  /*23040*/  F2FP.BF16.PACK_AB R23, R182, R179 ;  /* 0x000000b3b617723e */ /* 0x000fee00000010ff */
[C---:B----4-:R-:W-:Y:S08]  /*23050*/  HMMA.16816.F32.BF16 R4, R20.reuse, R28, R4 ;  /* 0x0000001c1404723c */ /* 0x050ff00000041804 */
[C---:B------:R-:W-:Y:S01]  /*23060*/  HMMA.16816.F32.BF16 R8, R20.reuse, R30, R8 ;  /* 0x0000001e1408723c */ /* 0x040fe20000041808 */
[----:B------:R-:W1:Y:S07]  /*23070*/  LDSM.16.MT88.4 R28, [R216+0x12800] ;  /* 0x01280000d81c783b */ /* 0x000e6e0000004200 */
[C---:B-----5:R-:W-:Y:S08]  /*23080*/  HMMA.16816.F32.BF16 R68, R20.reuse, R36, R68 ;  /* 0x000000241444723c */ /* 0x060ff00000041844 */
        /* <DEDUP_REMOVED lines=20> */
[----:B------:R-:W-:Y:S02]  /*231d0*/  F2FP.BF16.PACK_AB R20, R53, R52 ;  /* 0x000000343514723e */ /* 0x000fe400000010ff */
[----:B------:R-:W-:Y:S03]  /*231e0*/  F2FP.BF16.PACK_AB R21, R55, R54 ;  /* 0x000000363715723e */ /* 0x000fe600000010ff */
[----:B------:R-:W-:Y:S02]  /*231f0*/  F2FP.BF16.PACK_AB R22, R57, R56 ;  /* 0x000000383916723e */ /* 0x000fe400000010ff */
[----:B------:R-:W-:Y:S07]  /*23200*/  F2FP.BF16.PACK_AB R23, R59, R58 ;  /* 0x0000003a3b17723e */ /* 0x000fee00000010ff */
[C---:B-1----:R-:W-:Y:S08]  /*23210*/  HMMA.16816.F32.BF16 R4, R20.reuse, R28, R4 ;  /* 0x0000001c1404723c */ /* 0x042ff00000041804 */
[C---:B------:R-:W-:Y:S01]  /*23220*/  HMMA.16816.F32.BF16 R8, R20.reuse, R30, R8 ;  /* 0x0000001e1408723c */ /* 0x040fe20000041808 */
[----:B------:R-:W1:Y:S07]  /*23230*/  LDSM.16.MT88.4 R28, [R216+0x13000] ;  /* 0x01300000d81c783b */ /* 0x000e6e0000004200 */
[C---:B------:R-:W-:Y:S07]  /*23240*/  HMMA.16816.F32.BF16 R68, R20.reuse, R32, R68 ;  /* 0x000000201444723c */ /* 0x040fee0000041844 */
[-CC-:B------:R-:W-:Y:S01]  /*23250*/  FFMA.FTZ R32, R64, R133.reuse, -R158.reuse ;  /* 0x0000008540207223 */ /* 0x180fe2000001089e */
[C---:B------:R-:W-:Y:S04]  /*23260*/  HMMA.16816.F32.BF16 R72, R20.reuse, R34, R72 ;  /* 0x000000221448723c */ /* 0x040fe80000041848 */
[-C--:B------:R-:W-:Y:S01]  /*23270*/  FFMA.FTZ R158, R65, R133.reuse, -R158 ;  /* 0x00000085419e7223 */ /* 0x080fe2000001089e */
[----:B------:R-:W-:Y:S02]  /*23280*/  MUFU.EX2 R32, R32 ;  /* 0x0000002000207308 */ /* 0x000fe40000000800 */
[-CC-:B------:R-:W-:Y:S01]  /*23290*/  FFMA.FTZ R34, R66, R133.reuse, -R156.reuse ;  /* 0x0000008542227223 */ /* 0x180fe2000001089c */
[C---:B--2---:R-:W-:Y:S04]  /*232a0*/  HMMA.16816.F32.BF16 R76, R20.reuse, R24, R76 ;  /* 0x00000018144c723c */ /* 0x044fe8000004184c */
[----:B------:R-:W-:Y:S03]  /*232b0*/  FFMA.FTZ R156, R67, R133, -R156 ;  /* 0x00000085439c7223 */ /* 0x000fe6000001089c */
[----:B------:R-:W2:Y:S01]  /*232c0*/  MUFU.EX2 R33, R158 ;  /* 0x0000009e00217308 */ /* 0x000ea20000000800 */
[C---:B------:R-:W-:Y:S01]  /*232d0*/  HMMA.16816.F32.BF16 R80, R20.reuse, R26, R80 ;  /* 0x0000001a1450723c */ /* 0x040fe20000041850 */
[----:B------:R-:W3:Y:S07]  /*232e0*/  LDSM.16.MT88.4 R24, [R214+0xf800] ;  /* 0x00f80000d618783b */ /* 0x000eee0000004200 */
[C---:B------:R-:W-:Y:S01]  /*232f0*/  HMMA.16816.F32.BF16 R84, R20.reuse, R36, R84 ;  /* 0x000000241454723c */ /* 0x040fe20000041854 */
[----:B------:R-:W-:Y:S07]  /*23300*/  MUFU.EX2 R34, R34 ;  /* 0x0000002200227308 */ /* 0x000fee0000000800 */
[C---:B------:R-:W-:Y:S03]  /*23310*/  HMMA.16816.F32.BF16 R88, R20.reuse, R38, R88 ;  /* 0x000000261458723c */ /* 0x040fe60000041858 */
[----:B------:R-:W4:Y:S05]  /*23320*/  MUFU.EX2 R35, R156 ;  /* 0x0000009c00237308 */ /* 0x000f2a0000000800 */
        /* <DEDUP_REMOVED lines=11> */
[----:B--2---:R-:W-:Y:S02]  /*233e0*/  F2FP.BF16.PACK_AB R22, R33, R32 ;  /* 0x000000202116723e */ /* 0x004fe400000010ff */
[----:B----4-:R-:W-:Y:S07]  /*233f0*/  F2FP.BF16.PACK_AB R23, R35, R34 ;  /* 0x000000222317723e */ /* 0x010fee00000010ff */
[C---:B------:R-:W-:Y:S01]  /*23400*/  HMMA.16816.F32.BF16 R128, R20.reuse, R124, R4 ;  /* 0x0000007c1480723c */ /* 0x040fe20000041804 */
[----:B------:R-:W2:Y:S07]  /*23410*/  LDSM.16.MT88.4 R4, [R212+0xf800] ;  /* 0x00f80000d404783b */ /* 0x000eae0000004200 */
[C---:B------:R-:W-:Y:S01]  /*23420*/  HMMA.16816.F32.BF16 R124, R20.reuse, R126, R8 ;  /* 0x0000007e147c723c */ /* 0x040fe20000041808 */
[----:B------:R-:W4:Y:S07]  /*23430*/  LDSM.16.MT88.4 R8, [R216+0x13800] ;  /* 0x01380000d808783b */ /* 0x000f2e0000004200 */
[C---:B---3--:R-:W-:Y:S07]  /*23440*/  HMMA.16816.F32.BF16 R68, R20.reuse, R24, R68 ;  /* 0x000000181444723c */ /* 0x048fee0000041844 */
[----:B------:R-:W-:Y:S01]  /*23450*/  FADD.FTZ R25, R163, R162 ;  /* 0x000000a2a3197221 */ /* 0x000fe20000010000 */
[C---:B------:R-:W-:Y:S04]  /*23460*/  HMMA.16816.F32.BF16 R72, R20.reuse, R26, R72 ;  /* 0x0000001a1448723c */ /* 0x040fe80000041848 */
[----:B------:R-:W-:Y:S03]  /*23470*/  FADD.FTZ R25, R166, R25 ;  /* 0x00000019a6197221 */ /* 0x000fe60000010000 */
[----:B------:R-:W-:Y:S01]  /*23480*/  FADD.FTZ R27, R161, R160 ;  /* 0x000000a0a11b7221 */ /* 0x000fe20000010000 */
[C---:B-1----:R-:W-:Y:S04]  /*23490*/  HMMA.16816.F32.BF16 R76, R20.reuse, R28, R76 ;  /* 0x0000001c144c723c */ /* 0x042fe8000004184c */
[----:B------:R-:W-:Y:S02]  /*234a0*/  FADD.FTZ R27, R164, R27 ;  /* 0x0000001ba41b7221 */ /* 0x000fe40000010000 */
[----:B------:R-:W-:Y:S02]  /*234b0*/  FADD.FTZ R142, R142, R25 ;  /* 0x000000198e8e7221 */ /* 0x000fe40000010000 */
[C---:B------:R-:W-:Y:S04]  /*234c0*/  HMMA.16816.F32.BF16 R80, R20.reuse, R30, R80 ;  /* 0x0000001e1450723c */ /* 0x040fe80000041850 */
[----:B------:R-:W-:Y:S02]  /*234d0*/  FADD.FTZ R140, R140, R27 ;  /* 0x0000001b8c8c7221 */ /* 0x000fe40000010000 */
[----:B------:R-:W-:Y:S02]  /*234e0*/  FADD.FTZ R143, R143, R142 ;  /* 0x0000008e8f8f7221 */ /* 0x000fe40000010000 */
[----:B------:R-:W-:Y:S01]  /*234f0*/  FADD.FTZ R141, R141, R140 ;  /* 0x0000008c8d8d7221 */ /* 0x000fe20000010000 */
[C---:B--2---:R-:W-:Y:S03]  /*23500*/  HMMA.16816.F32.BF16 R84, R20.reuse, R4, R84 ;  /* 0x000000041454723c */ /* 0x044fe60000041854 */
[----:B------:R-:W-:Y:S02]  /*23510*/  FADD.FTZ R0, R138, R143 ;  /* 0x0000008f8a007221 */ /* 0x000fe40000010000 */
[----:B------:R-:W-:Y:S02]  /*23520*/  FADD.FTZ R2, R136, R141 ;  /* 0x0000008d88027221 */ /* 0x000fe40000010000 */
[----:B------:R-:W-:Y:S01]  /*23530*/  FADD.FTZ R0, R139, R0 ;  /* 0x000000008b007221 */ /* 0x000fe20000010000 */
[C---:B------:R-:W-:Y:S01]  /*23540*/  HMMA.16816.F32.BF16 R88, R20.reuse, R6, R88 ;  /* 0x000000061458723c */ /* 0x040fe20000041858 */
[----:B------:R-:W1:Y:S03]  /*23550*/  LDSM.16.MT88.4 R4, [R213+0x13800] ;  /* 0x01380000d504783b */ /* 0x000e660000004200 */
[----:B------:R-:W-:Y:S02]  /*23560*/  FADD.FTZ R2, R137, R2 ;  /* 0x0000000289027221 */ /* 0x000fe40000010000 */
[----:B------:R-:W-:Y:S02]  /*23570*/  FADD.FTZ R167, R167, R0 ;  /* 0x00000000a7a77221 */ /* 0x000fe40000010000 */
[----:B------:R-:W-:Y:S01]  /*23580*/  FADD.FTZ R165, R165, R2 ;  /* 0x00000002a5a57221 */ /* 0x000fe20000010000 */
[C---:B----4-:R-:W-:Y:S03]  /*23590*/  HMMA.16816.F32.BF16 R92, R20.reuse, R8, R92 ;  /* 0x00000008145c723c */ /* 0x050fe6000004185c */
[----:B------:R-:W-:Y:S02]  /*235a0*/  FADD.FTZ R170, R170, R167 ;  /* 0x000000a7aaaa7221 */ /* 0x000fe40000010000 */
[----:B------:R-:W-:Y:S02]  /*235b0*/  FADD.FTZ R168, R168, R165 ;  /* 0x000000a5a8a87221 */ /* 0x000fe40000010000 */
[----:B------:R-:W-:Y:S01]  /*235c0*/  FADD.FTZ R171, R171, R170 ;  /* 0x000000aaabab7221 */ /* 0x000fe20000010000 */
[C---:B------:R-:W-:Y:S01]  /*235d0*/  HMMA.16816.F32.BF16 R96, R20.reuse, R10, R96 ;  /* 0x0000000a1460723c */ /* 0x040fe20000041860 */
[----:B------:R-:W2:Y:S03]  /*235e0*/  LDSM.16.MT88.4 R8, [R212+0x13800] ;  /* 0x01380000d408783b */ /* 0x000ea60000004200 */
[----:B------:R-:W-:Y:S02]  /*235f0*/  FADD.FTZ R169, R169, R168 ;  /* 0x000000a8a9a97221 */ /* 0x000fe40000010000 */
[----:B------:R-:W-:Y:S02]  /*23600*/  FADD.FTZ R174, R174, R171 ;  /* 0x000000abaeae7221 */ /* 0x000fe40000010000 */
[----:B------:R-:W-:Y:S01]  /*23610*/  FADD.FTZ R172, R172, R169 ;  /* 0x000000a9acac7221 */ /* 0x000fe20000010000 */
[C---:B------:R-:W-:Y:S03]  /*23620*/  HMMA.16816.F32.BF16 R100, R20.reuse, R120, R100 ;  /* 0x000000781464723c */ /* 0x040fe60000041864 */
[----:B------:R-:W-:Y:S02]  /*23630*/  FADD.FTZ R25, R175, R174 ;  /* 0x000000aeaf197221 */ /* 0x000fe40000010000 */
[----:B------:R-:W-:Y:S02]  /*23640*/  FADD.FTZ R27, R173, R172 ;  /* 0x000000acad1b7221 */ /* 0x000fe40000010000 */
[----:B------:R-:W-:Y:S01]  /*23650*/  FADD.FTZ R25, R178, R25 ;  /* 0x00000019b2197221 */ /* 0x000fe20000010000 */
[C---:B------:R-:W-:Y:S04]  /*23660*/  HMMA.16816.F32.BF16 R120, R20.reuse, R122, R12 ;  /* 0x0000007a1478723c */ /* 0x040fe8000004180c */
[----:B------:R-:W-:Y:S02]  /*23670*/  FADD.FTZ R27, R176, R27 ;  /* 0x0000001bb01b7221 */ /* 0x000fe40000010000 */
[----:B------:R-:W-:Y:S02]  /*23680*/  FADD.FTZ R0, R118, R25 ;  /* 0x0000001976007221 */ /* 0x000fe40000010000 */
[----:B------:R-:W-:Y:S01]  /*23690*/  FADD.FTZ R2, R116, R27 ;  /* 0x0000001b74027221 */ /* 0x000fe20000010000 */
[C---:B-1----:R-:W-:Y:S03]  /*236a0*/  HMMA.16816.F32.BF16 R104, R20.reuse, R4, R104 ;  /* 0x000000041468723c */ /* 0x042fe60000041868 */
[----:B------:R-:W-:Y:S02]  /*236b0*/  FADD.FTZ R0, R119, R0 ;  /* 0x0000000077007221 */ /* 0x000fe40000010000 */
[----:B------:R-:W-:Y:S02]  /*236c0*/  FADD.FTZ R2, R117, R2 ;  /* 0x0000000275027221 */ /* 0x000fe40000010000 */
[----:B------:R-:W-:Y:S01]  /*236d0*/  FADD.FTZ R5, R179, R0 ;  /* 0x00000000b3057221 */ /* 0x000fe20000010000 */
[----:B------:R-:W-:Y:S01]  /*236e0*/  MOV R0, R3 ;  /* 0x0000000300007202 */ /* 0x000fe20000000f00 */
[----:B------:R-:W-:Y:S01]  /*236f0*/  FADD.FTZ R13, R177, R2 ;  /* 0x00000002b10d7221 */ /* 0x000fe20000010000 */
[C---:B------:R-:W-:Y:S03]  /*23700*/  HMMA.16816.F32.BF16 R108, R20.reuse, R6, R108 ;  /* 0x00000006146c723c */ /* 0x040fe6000004186c */
[----:B------:R-:W-:Y:S02]  /*23710*/  FADD.FTZ R5, R182, R5 ;  /* 0x00000005b6057221 */ /* 0x000fe40000010000 */
[----:B------:R-:W-:Y:S02]  /*23720*/  FADD.FTZ R13, R180, R13 ;  /* 0x0000000db40d7221 */ /* 0x000fe40000010000 */
[----:B------:R-:W-:Y:S01]  /*23730*/  FADD.FTZ R54, R54, R5 ;  /* 0x0000000536367221 */ /* 0x000fe20000010000 */
[C---:B--2---:R-:W-:Y:S04]  /*23740*/  HMMA.16816.F32.BF16 R116, R20.reuse, R8, R16 ;  /* 0x000000081474723c */ /* 0x044fe80000041810 */
[----:B------:R-:W-:Y:S02]  /*23750*/  FADD.FTZ R52, R52, R13 ;  /* 0x0000000d34347221 */ /* 0x000fe40000010000 */
[----:B------:R-:W-:Y:S02]  /*23760*/  FADD.FTZ R55, R55, R54 ;  /* 0x0000003637377221 */ /* 0x000fe40000010000 */
[----:B------:R-:W-:Y:S01]  /*23770*/  FADD.FTZ R53, R53, R52 ;  /* 0x0000003435357221 */ /* 0x000fe20000010000 */
[----:B------:R-:W-:Y:S03]  /*23780*/  HMMA.16816.F32.BF16 R112, R20, R10, R112 ;  /* 0x0000000a1470723c */ /* 0x000fe60000041870 */
[----:B------:R-:W-:Y:S02]  /*23790*/  FADD.FTZ R58, R58, R55 ;  /* 0x000000373a3a7221 */ /* 0x000fe40000010000 */
[----:B------:R-:W-:Y:S02]  /*237a0*/  FADD.FTZ R56, R56, R53 ;  /* 0x0000003538387221 */ /* 0x000fe40000010000 */
[----:B------:R-:W-:Y:S02]  /*237b0*/  FADD.FTZ R59, R59, R58 ;  /* 0x0000003a3b3b7221 */ /* 0x000fe40000010000 */
[----:B------:R-:W-:Y:S03]  /*237c0*/  FADD.FTZ R57, R57, R56 ;  /* 0x0000003839397221 */ /* 0x000fe60000010000 */
[----:B------:R-:W-:Y:S02]  /*237d0*/  FADD.FTZ R62, R62, R59 ;  /* 0x0000003b3e3e7221 */ /* 0x000fe40000010000 */
[----:B------:R-:W-:Y:S02]  /*237e0*/  FADD.FTZ R60, R60, R57 ;  /* 0x000000393c3c7221 */ /* 0x000fe40000010000 */
[----:B------:R-:W-:Y:S02]  /*237f0*/  FADD.FTZ R63, R63, R62 ;  /* 0x0000003e3f3f7221 */ /* 0x000fe40000010000 */
[----:B------:R-:W-:Y:S02]  /*23800*/  FADD.FTZ R61, R61, R60 ;  /* 0x0000003c3d3d7221 */ /* 0x000fe40000010000 */
[----:B------:R-:W-:Y:S02]  /*23810*/  FADD.FTZ R34, R34, R63 ;  /* 0x0000003f22227221 */ /* 0x000fe40000010000 */
[----:B------:R-:W-:Y:S02]  /*23820*/  FADD.FTZ R32, R32, R61 ;  /* 0x0000003d20207221 */ /* 0x000fe40000010000 */
[----:B------:R-:W-:Y:S02]  /*23830*/  FADD.FTZ R241, R35, R34 ;  /* 0x0000002223f17221 */ /* 0x000fe40000010000 */
[----:B------:R-:W-:Y:S01]  /*23840*/  FADD.FTZ R243, R33, R32 ;  /* 0x0000002021f37221 */ /* 0x000fe20000010000 */
[----:B------:R-:W-:-:S05]  /*23850*/  @P0 BRA `(.L_x_1925) ;  /* 0xffffb5b000000947 */ /* 0x000fca000383ffff */
.L_x_1916:
        /* <DEDUP_REMOVED lines=11> */
.L_x_1944:
[----:B--23--:R-:W-:Y:S01]  /*23910*/  FADD.FTZ R243, R10, R243 ;  /* 0x000000f30af37221 */ /* 0x00cfe20000010000 */
[----:B------:R-:W-:Y:S05]  /*23920*/  BRA.DIV ~URZ, `(.L_x_1927) ;  /* 0x000014327f007947 */ /* 0x000fea000b800000 */
[----:B------:R-:W2:Y:S04]  /*23930*/  SHFL.BFLY PT, R6, R241, 0x2, 0x1f ;  /* 0x0c401f00f1067f89 */ /* 0x000ea800000e0000 */
[----:B------:R-:W3:Y:S01]  /*23940*/  SHFL.BFLY PT, R2, R243, 0x1, 0x1f ;  /* 0x0c201f00f3027f89 */ /* 0x000ee200000e0000 */
[----:B--2---:R-:W-:Y:S02]  /*23950*/  FADD.FTZ R11, R6, R241 ;  /* 0x000000f1060b7221 */ /* 0x004fe40000010000 */
[----:B---3--:R-:W-:-:S03]  /*23960*/  FADD.FTZ R2, R243, R2 ;  /* 0x00000002f3027221 */ /* 0x008fc60000010000 */
[----:B------:R2:W3:Y:S04]  /*23970*/  SHFL.BFLY PT, R10, R11, 0x1, 0x1f ;  /* 0x0c201f000b0a7f89 */ /* 0x0004e800000e0000 */
.L_x_1945:
[----:B------:R-:W4:Y:S01]  /*23980*/  S2R R9, SR_TID.X ;  /* 0x0000000000097919 */ /* 0x000f220000002100 */
[----:B---3--:R-:W-:-:S03]  /*23990*/  FADD.FTZ R6, R10, R11 ;  /* 0x0000000b0a067221 */ /* 0x008fc60000010000 */
[----:B------:R-:W-:Y:S01]  /*239a0*/  BAR.SYNC.DEFER_BLOCKING 0x0 ;  /* 0x0000000000007b1d */ /* 0x000fe20000010000 */
[----:B------:R-:W-:Y:S02]  /*239b0*/  FSETP.NE.FTZ.AND P4, PT, R2, RZ, PT ;  /* 0x000000ff0200720b */ /* 0x000fe40003f95000 */
[----:B------:R-:W-:Y:S02]  /*239c0*/  FSETP.NE.FTZ.AND P3, PT, R6, RZ, PT ;  /* 0x000000ff0600720b */ /* 0x000fe40003f75000 */
[----:B------:R-:W-:Y:S01]  /*239d0*/  MOV R8, 0x3f800000 ;  /* 0x3f80000000087802 */ /* 0x000fe20000000f00 */
[----:B------:R-:W-:Y:S01]  /*239e0*/  ULDC.64 UR4, c[0x0][0x118] ;  /* 0x0000460000047ab9 */ /* 0x000fe20000000a00 */
[----:B------:R-:W-:-:S07]  /*239f0*/  MOV R7, 0x3f800000 ;  /* 0x3f80000000077802 */ /* 0x000fce0000000f00 */
[----:B------:R-:W3:Y:S01]  /*23a00*/  @P4 MUFU.RCP R8, R2 ;  /* 0x0000000200084308 */ /* 0x000ee20000001000 */
[----:B----4-:R-:W-:-:S07]  /*23a10*/  SHF.R.S32.HI R10, RZ, 0x1f, R9 ;  /* 0x0000001fff0a7819 */ /* 0x010fce0000011409 */
[----:B------:R-:W4:Y:S01]  /*23a20*/  @P3 MUFU.RCP R7, R6 ;  /* 0x0000000600073308 */ /* 0x000f220000001000 */
[----:B--2---:R-:W-:-:S04]  /*23a30*/  LEA.HI R11, R10, R9, RZ, 0x2 ;  /* 0x000000090a0b7211 */ /* 0x004fc800078f10ff */
[--C-:B------:R-:W-:Y:S02]  /*23a40*/  SHF.R.S32.HI R13, RZ, 0x2, R11.reuse ;  /* 0x00000002ff0d7819 */ /* 0x100fe4000001140b */
[----:B------:R-:W-:Y:S01]  /*23a50*/  SHF.R.S32.HI R12, RZ, 0x1f, R11 ;  /* 0x0000001fff0c7819 */ /* 0x000fe2000001140b */
[C---:B---3--:R-:W-:Y:S01]  /*23a60*/  FMUL.FTZ R128, R8.reuse, R128 ;  /* 0x0000008008807220 */ /* 0x048fe20000410000 */
[----:B------:R-:W-:Y:S01]  /*23a70*/  LOP3.LUT R14, R11, 0x1ffffffc, RZ, 0xc0, !PT ;  /* 0x1ffffffc0b0e7812 */ /* 0x000fe200078ec0ff */
[----:B------:R-:W-:Y:S01]  /*23a80*/  FMUL.FTZ R129, R8, R129 ;  /* 0x0000008108817220 */ /* 0x000fe20000410000 */
[----:B------:R-:W-:Y:S01]  /*23a90*/  LEA.HI R12, R12, R13, RZ, 0x3 ;  /* 0x0000000d0c0c7211 */ /* 0x000fe200078f18ff */
[----:B------:R-:W-:Y:S01]  /*23aa0*/  FMUL.FTZ R124, R8, R124 ;  /* 0x0000007c087c7220 */ /* 0x000fe20000410000 */
[----:B------:R-:W-:Y:S01]  /*23ab0*/  IADD3 R14, -R14, R9, RZ ;  /* 0x000000090e0e7210 */ /* 0x000fe20007ffe1ff */
[----:B------:R-:W-:Y:S01]  /*23ac0*/  FMUL.FTZ R125, R8, R125 ;  /* 0x0000007d087d7220 */ /* 0x000fe20000410000 */
[----:B------:R-:W-:Y:S01]  /*23ad0*/  LOP3.LUT R12, R12, 0xfffffff8, RZ, 0xc0, !PT ;  /* 0xfffffff80c0c7812 */ /* 0x000fe200078ec0ff */
[----:B------:R-:W-:-:S02]  /*23ae0*/  FMUL.FTZ R68, R8, R68 ;  /* 0x0000004408447220 */ /* 0x000fc40000410000 */
[C---:B------:R-:W-:Y:S01]  /*23af0*/  FMUL.FTZ R69, R8.reuse, R69 ;  /* 0x0000004508457220 */ /* 0x040fe20000410000 */
[----:B------:R-:W-:Y:S01]  /*23b00*/  IADD3 R13, R13, -R12, RZ ;  /* 0x8000000c0d0d7210 */ /* 0x000fe20007ffe0ff */
[----:B------:R-:W-:Y:S01]  /*23b10*/  FMUL.FTZ R72, R8, R72 ;  /* 0x0000004808487220 */ /* 0x000fe20000410000 */
[----:B------:R-:W-:Y:S01]  /*23b20*/  LEA.HI R12, R10, R9, RZ, 0x5 ;  /* 0x000000090a0c7211 */ /* 0x000fe200078f28ff */
[C---:B------:R-:W-:Y:S01]  /*23b30*/  FMUL.FTZ R73, R8.reuse, R73 ;  /* 0x0000004908497220 */ /* 0x040fe20000410000 */
[----:B------:R-:W-:Y:S01]  /*23b40*/  SHF.L.U32 R15, R13, 0x6, RZ ;  /* 0x000000060d0f7819 */ /* 0x000fe200000006ff */
[C---:B------:R-:W-:Y:S01]  /*23b50*/  FMUL.FTZ R76, R8.reuse, R76 ;  /* 0x0000004c084c7220 */ /* 0x040fe20000410000 */
[----:B------:R-:W-:Y:S01]  /*23b60*/  SHF.R.S32.HI R11, RZ, 0x5, R12 ;  /* 0x00000005ff0b7819 */ /* 0x000fe2000001140c */
[C---:B------:R-:W-:Y:S01]  /*23b70*/  FMUL.FTZ R77, R8.reuse, R77 ;  /* 0x0000004d084d7220 */ /* 0x040fe20000410000 */
[----:B------:R-:W-:Y:S01]  /*23b80*/  LOP3.LUT R15, R15, 0x1c0, RZ, 0xc0, !PT ;  /* 0x000001c00f0f7812 */ /* 0x000fe200078ec0ff */
[C---:B------:R-:W-:Y:S01]  /*23b90*/  FMUL.FTZ R80, R8.reuse, R80 ;  /* 0x0000005008507220 */ /* 0x040fe20000410000 */
[----:B------:R-:W-:Y:S01]  /*23ba0*/  LOP3.LUT R16, R13, 0x1, RZ, 0xc0, !PT ;  /* 0x000000010d107812 */ /* 0x000fe200078ec0ff */
[C---:B------:R-:W-:Y:S01]  /*23bb0*/  FMUL.FTZ R81, R8.reuse, R81 ;  /* 0x0000005108517220 */ /* 0x040fe20000410000 */
[----:B------:R-:W-:Y:S01]  /*23bc0*/  LEA R14, R11, R14, 0x9 ;  /* 0x0000000e0b0e7211 */ /* 0x000fe200078e48ff */
[C---:B------:R-:W-:Y:S01]  /*23bd0*/  FMUL.FTZ R84, R8.reuse, R84 ;  /* 0x0000005408547220 */ /* 0x040fe20000410000 */
[----:B------:R-:W-:Y:S01]  /*23be0*/  LEA.HI R15, R15, R15, RZ, 0x1d ;  /* 0x0000000f0f0f7211 */ /* 0x000fe200078fe8ff */
[----:B------:R-:W-:Y:S01]  /*23bf0*/  FMUL.FTZ R85, R8, R85 ;  /* 0x0000005508557220 */ /* 0x000fe20000410000 */
[----:B------:R-:W-:Y:S01]  /*23c00*/  ISETP.NE.U32.AND P0, PT, R16, 0x1, PT ;  /* 0x000000011000780c */ /* 0x000fe20003f05070 */
[----:B------:R-:W-:Y:S01]  /*23c10*/  FMUL.FTZ R88, R8, R88 ;  /* 0x0000005808587220 */ /* 0x000fe20000410000 */
[----:B------:R-:W-:Y:S01]  /*23c20*/  LEA R14, R14, R15, 0x1 ;  /* 0x0000000f0e0e7211 */ /* 0x000fe200078e08ff */
[C---:B------:R-:W-:Y:S01]  /*23c30*/  FMUL.FTZ R89, R8.reuse, R89 ;  /* 0x0000005908597220 */ /* 0x040fe20000410000 */
[----:B------:R-:W-:Y:S01]  /*23c40*/  R2P PR, R13, 0x6 ;  /* 0x000000060d007804 */ /* 0x000fe20000000000 */
[----:B------:R-:W-:Y:S01]  /*23c50*/  FMUL.FTZ R92, R8, R92 ;  /* 0x0000005c085c7220 */ /* 0x000fe20000410000 */
[----:B------:R-:W-:Y:S01]  /*23c60*/  SHF.L.U32 R13, R14, 0x2, RZ ;  /* 0x000000020e0d7819 */ /* 0x000fe200000006ff */
[C---:B------:R-:W-:Y:S01]  /*23c70*/  FMUL.FTZ R93, R8.reuse, R93 ;  /* 0x0000005d085d7220 */ /* 0x040fe20000410000 */
[----:B------:R-:W-:Y:S01]  /*23c80*/  STS.64 [R14.X4], R128 ;  /* 0x000000800e007388 */ /* 0x000fe20000004a00 */
[C---:B------:R-:W-:Y:S01]  /*23c90*/  FMUL.FTZ R96, R8.reuse, R96 ;  /* 0x0000006008607220 */ /* 0x040fe20000410000 */
[----:B------:R-:W-:Y:S01]  /*23ca0*/  IADD3 R15, R13, -0x20, RZ ;  /* 0xffffffe00d0f7810 */ /* 0x000fe20007ffe0ff */
[----:B------:R-:W-:-:S02]  /*23cb0*/  FMUL.FTZ R97, R8, R97 ;  /* 0x0000006108617220 */ /* 0x000fc40000410000 */
[C---:B------:R-:W-:Y:S01]  /*23cc0*/  FMUL.FTZ R100, R8.reuse, R100 ;  /* 0x0000006408647220 */ /* 0x040fe20000410000 */
[----:B------:R-:W-:Y:S01]  /*23cd0*/  @P0 IADD3 R15, R13, 0x20, RZ ;  /* 0x000000200d0f0810 */ /* 0x000fe20007ffe0ff */
        /* <DEDUP_REMOVED lines=12> */
[----:B----4-:R-:W-:-:S02]  /*23da0*/  FMUL.FTZ R131, R7, R131 ;  /* 0x0000008307837220 */ /* 0x010fc40000410000 */
[C---:B------:R-:W-:Y:S01]  /*23db0*/  FMUL.FTZ R130, R7.reuse, R130 ;  /* 0x0000008207827220 */ /* 0x040fe20000410000 */
[----:B------:R-:W-:Y:S01]  /*23dc0*/  SEL R8, R8, 0xffffffc0, !P1 ;  /* 0xffffffc008087807 */ /* 0x000fe20004800000 */
[C---:B------:R-:W-:Y:S02]  /*23dd0*/  FMUL.FTZ R127, R7.reuse, R127 ;  /* 0x0000007f077f7220 */ /* 0x040fe40000410000 */
[----:B------:R-:W-:Y:S01]  /*23de0*/  FMUL.FTZ R126, R7, R126 ;  /* 0x0000007e077e7220 */ /* 0x000fe20000410000 */
[----:B------:R-:W-:Y:S01]  /*23df0*/  IADD3 R16, R13, R8, RZ ;  /* 0x000000080d107210 */ /* 0x000fe20007ffe0ff */
[C---:B------:R-:W-:Y:S01]  /*23e00*/  FMUL.FTZ R71, R7.reuse, R71 ;  /* 0x0000004707477220 */ /* 0x040fe20000410000 */
[----:B------:R-:W-:Y:S01]  /*23e10*/  STS.64 [R14.X4+0x800], R130 ;  /* 0x000800820e007388 */ /* 0x000fe20000004a00 */
[C---:B------:R-:W-:Y:S02]  /*23e20*/  FMUL.FTZ R70, R7.reuse, R70 ;  /* 0x0000004607467220 */ /* 0x040fe40000410000 */
[C---:B------:R-:W-:Y:S01]  /*23e30*/  FMUL.FTZ R75, R7.reuse, R75 ;  /* 0x0000004b074b7220 */ /* 0x040fe20000410000 */
[----:B------:R-:W-:Y:S01]  /*23e40*/  STS.64 [R15], R124 ;  /* 0x0000007c0f007388 */ /* 0x000fe20000000a00 */
[----:B------:R-:W-:-:S02]  /*23e50*/  FMUL.FTZ R74, R7, R74 ;  /* 0x0000004a074a7220 */ /* 0x000fc40000410000 */
[C---:B------:R-:W-:Y:S01]  /*23e60*/  FMUL.FTZ R79, R7.reuse, R79 ;  /* 0x0000004f074f7220 */ /* 0x040fe20000410000 */
[----:B------:R-:W-:Y:S01]  /*23e70*/  STS.64 [R15+0x800], R126 ;  /* 0x0008007e0f007388 */ /* 0x000fe20000000a00 */
[C---:B------:R-:W-:Y:S02]  /*23e80*/  FMUL.FTZ R78, R7.reuse, R78 ;  /* 0x0000004e074e7220 */ /* 0x040fe40000410000 */
[C---:B------:R-:W-:Y:S01]  /*23e90*/  FMUL.FTZ R83, R7.reuse, R83 ;  /* 0x0000005307537220 */ /* 0x040fe20000410000 */
[----:B------:R-:W-:Y:S01]  /*23ea0*/  STS.64 [R16], R68 ;  /* 0x0000004410007388 */ /* 0x000fe20000000a00 */
[C---:B------:R-:W-:Y:S02]  /*23eb0*/  FMUL.FTZ R82, R7.reuse, R82 ;  /* 0x0000005207527220 */ /* 0x040fe40000410000 */
[C---:B------:R-:W-:Y:S01]  /*23ec0*/  FMUL.FTZ R87, R7.reuse, R87 ;  /* 0x0000005707577220 */ /* 0x040fe20000410000 */
[----:B------:R-:W-:Y:S01]  /*23ed0*/  STS.64 [R16+0x800], R70 ;  /* 0x0008004610007388 */ /* 0x000fe20000000a00 */
        /* <DEDUP_REMOVED lines=19> */
[----:B------:R-:W-:-:S04]  /*24010*/  MOV R7, 0x80 ;  /* 0x0000008000077802 */ /* 0x000fc80000000f00 */
[----:B------:R-:W-:Y:S02]  /*24020*/  SEL R18, R7, 0xffffff80, !P2 ;  /* 0xffffff8007127807 */ /* 0x000fe40005000000 */
[-C--:B------:R-:W-:Y:S02]  /*24030*/  IADD3 R7, R8, R15.reuse, RZ ;  /* 0x0000000f08077210 */ /* 0x080fe40007ffe0ff */
[-C--:B------:R-:W-:Y:S02]  /*24040*/  IADD3 R13, R13, R18.reuse, RZ ;  /* 0x000000120d0d7210 */ /* 0x080fe40007ffe0ff */
[----:B------:R-:W-:Y:S01]  /*24050*/  IADD3 R17, R18, R15, RZ ;  /* 0x0000000f12117210 */ /* 0x000fe20007ffe0ff */
[----:B------:R-:W-:Y:S01]  /*24060*/  STS.64 [R7], R72 ;  /* 0x0000004807007388 */ /* 0x000fe20000000a00 */
        /* <DEDUP_REMOVED lines=12> */
[----:B------:R-:W-:Y:S04]  /*24130*/  STS.64 [R14.X4+0x4800], R94 ;  /* 0x0048005e0e007388 */ /* 0x000fe80000004a00 */
[----:B------:R-:W-:Y:S04]  /*24140*/  STS.64 [R15+0x4000], R96 ;  /* 0x004000600f007388 */ /* 0x000fe80000000a00 */
[----:B------:R2:W-:Y:S04]  /*24150*/  STS.64 [R15+0x4800], R98 ;  /* 0x004800620f007388 */ /* 0x0005e80000000a00 */
        /* <DEDUP_REMOVED lines=12> */
[----:B--2---:R-:W2:Y:S04]  /*24220*/  LD.E.64 R14, [R4.64+0xb0] ;  /* 0x0000b004040e7980 */ /* 0x004ea8000c101b00 */
[----:B------:R-:W2:Y:S04]  /*24230*/  LD.E R80, [R4.64+0x60] ;  /* 0x0000600404507980 */ /* 0x000ea8000c101900 */
[----:B---3--:R-:W3:Y:S01]  /*24240*/  S2R R7, SR_TID.X ;  /* 0x0000000000077919 */ /* 0x008ee20000002100 */
[----:B------:R-:W-:-:S03]  /*24250*/  LEA.HI R20, R10, R9, RZ, 0x4 ;  /* 0x000000090a147211 */ /* 0x000fc600078f20ff */
[----:B------:R1:W5:Y:S01]  /*24260*/  LD.E R8, [R4.64+0xcc] ;  /* 0x0000cc0404087980 */ /* 0x000362000c101900 */
[----:B------:R-:W-:-:S03]  /*24270*/  LOP3.LUT R20, R20, 0xfffffff0, RZ, 0xc0, !PT ;  /* 0xfffffff014147812 */ /* 0x000fc600078ec0ff */
[----:B------:R1:W5:Y:S01]  /*24280*/  LD.E.64 R88, [R4.64+0x78] ;  /* 0x0000780404587980 */ /* 0x000362000c101b00 */
[----:B------:R-:W-:-:S03]  /*24290*/  IADD3 R81, -R20, R9, RZ ;  /* 0x0000000914517210 */ /* 0x000fc60007ffe1ff */
[----:B------:R1:W5:Y:S01]  /*242a0*/  LD.E.64 R86, [R4.64+0xa8] ;  /* 0x0000a80404567980 */ /* 0x000362000c101b00 */
[----:B------:R-:W-:Y:S01]  /*242b0*/  LOP3.LUT R12, R12, 0xffffffe0, RZ, 0xc0, !PT ;  /* 0xffffffe00c0c7812 */ /* 0x000fe200078ec0ff */
[----:B------:R-:W-:Y:S01]  /*242c0*/  @P4 MUFU.LG2 R2, R2 ;  /* 0x0000000200024308 */ /* 0x000fe20000000c00 */
[----:B----4-:R-:W-:Y:S01]  /*242d0*/  LEA.HI R18, R81, R81, RZ, 0x1 ;  /* 0x0000005151127211 */ /* 0x010fe200078f08ff */
[----:B------:R-:W-:Y:S01]  /*242e0*/  BSSY B0, `(.L_x_1928) ;  /* 0x0000045000007945 */ /* 0x000fe20003800000 */
[----:B------:R-:W-:Y:S02]  /*242f0*/  IADD3 R12, -R12, R9, RZ ;  /* 0x000000090c0c7210 */ /* 0x000fe40007ffe1ff */
[C---:B------:R-:W-:Y:S02]  /*24300*/  SHF.L.U32 R20, R18.reuse, 0x2, RZ ;  /* 0x0000000212147819 */ /* 0x040fe400000006ff */
[----:B------:R-:W-:Y:S01]  /*24310*/  LOP3.LUT R18, R18, 0xffffffe, RZ, 0xc0, !PT ;  /* 0x0ffffffe12127812 */ /* 0x000fe200078ec0ff */
[----:B------:R-:W4:Y:S01]  /*24320*/  @P3 MUFU.LG2 R6, R6 ;  /* 0x0000000600063308 */ /* 0x000f220000000c00 */
[----:B------:R-:W-:-:S02]  /*24330*/  SHF.R.S32.HI R84, RZ, 0x1f, R11 ;  /* 0x0000001fff547819 */ /* 0x000fc4000001140b */
[----:B---3--:R-:W-:Y:S02]  /*24340*/  SHF.R.S32.HI R16, RZ, 0x1f, R7 ;  /* 0x0000001fff107819 */ /* 0x008fe40000011407 */
[----:B------:R-:W-:Y:S02]  /*24350*/  IADD3 R18, R81, -R18, RZ ;  /* 0x8000001251127210 */ /* 0x000fe40007ffe0ff */
[----:B------:R-:W-:Y:S01]  /*24360*/  LEA.HI R10, R16, R7, RZ, 0x4 ;  /* 0x00000007100a7211 */ /* 0x000fe200078f20ff */
[----:B------:R-:W-:Y:S01]  /*24370*/  BAR.SYNC.DEFER_BLOCKING 0x0 ;  /* 0x0000000000007b1d */ /* 0x000fe20000010000 */
[----:B------:R-:W-:Y:S02]  /*24380*/  LOP3.LUT P0, RZ, R12, 0x3, RZ, 0xc0, !PT ;  /* 0x000000030cff7812 */ /* 0x000fe4000780c0ff */
[----:B------:R-:W-:Y:S02]  /*24390*/  SHF.R.S32.HI R10, RZ, 0x4, R10 ;  /* 0x00000004ff0a7819 */ /* 0x000fe4000001140a */
[----:B------:R-:W-:-:S02]  /*243a0*/  LEA.HI R84, R84, R11, RZ, 0x2 ;  /* 0x0000000b54547211 */ /* 0x000fc400078f10ff */
[----:B------:R-:W-:Y:S01]  /*243b0*/  SHF.L.U32 R13, R10, 0x6, RZ ;  /* 0x000000060a0d7819 */ /* 0x000fe200000006ff */
[----:B----4-:R-:W-:Y:S01]  /*243c0*/  @P3 FMUL.FTZ R6, R6, 0.69314718246459960938 ;  /* 0x3f31721806063820 */ /* 0x010fe20000410000 */
[----:B------:R-:W-:Y:S02]  /*243d0*/  LOP3.LUT R84, R84, 0xffffffc, RZ, 0xc0, !PT ;  /* 0x0ffffffc54547812 */ /* 0x000fe400078ec0ff */
[----:B------:R-:W-:Y:S02]  /*243e0*/  LOP3.LUT R13, R13, 0x1c0, RZ, 0xc0, !PT ;  /* 0x000001c00d0d7812 */ /* 0x000fe400078ec0ff */
[----:B------:R-:W-:Y:S02]  /*243f0*/  SHF.L.U32 R9, R231, 0x6, RZ ;  /* 0x00000006e7097819 */ /* 0x000fe400000006ff */
[----:B------:R-:W-:Y:S02]  /*24400*/  LOP3.LUT R20, R13, 0x38, R20, 0xf8, !PT ;  /* 0x000000380d147812 */ /* 0x000fe400078ef814 */
[----:B------:R-:W-:-:S02]  /*24410*/  SHF.R.U32.HI R13, RZ, 0x3, R13 ;  /* 0x00000003ff0d7819 */ /* 0x000fc4000001160d */
[----:B------:R-:W-:Y:S02]  /*24420*/  IADD3 R84, R11, -R84, RZ ;  /* 0x800000540b547210 */ /* 0x000fe40007ffe0ff */
[----:B------:R-:W-:Y:S02]  /*24430*/  LOP3.LUT R13, R20, R13, RZ, 0x3c, !PT ;  /* 0x0000000d140d7212 */ /* 0x000fe400078e3cff */
[----:B------:R-:W-:Y:S02]  /*24440*/  MOV R11, 0xff800000 ;  /* 0xff800000000b7802 */ /* 0x000fe40000000f00 */
[----:B------:R-:W-:Y:S02]  /*24450*/  LEA R83, R18, R13, 0x2 ;  /* 0x0000000d12537211 */ /* 0x000fe400078e10ff */
[----:B------:R-:W-:Y:S02]  /*24460*/  LEA.HI R13, R16, R7, RZ, 0x5 ;  /* 0x00000007100d7211 */ /* 0x000fe400078f28ff */
[----:B------:R-:W-:Y:S01]  /*24470*/  MOV R12, 0xff800000 ;  /* 0xff800000000c7802 */ /* 0x000fe20000000f00 */
[----:B------:R1:W3:Y:S01]  /*24480*/  LDS.128 R76, [R83.X4] ;  /* 0x00000000534c7984 */ /* 0x0002e20000004c00 */
[----:B------:R-:W-:Y:S01]  /*24490*/  LOP3.LUT R82, R13, 0xffffffe0, RZ, 0xc0, !PT ;  /* 0xffffffe00d527812 */ /* 0x000fe200078ec0ff */
[----:B------:R-:W-:-:S02]  /*244a0*/  @P4 FMUL.FTZ R13, R2, 0.69314718246459960938 ;  /* 0x3f317218020d4820 */ /* 0x000fc40000410000 */
[----:B------:R1:W4:Y:S01]  /*244b0*/  LDS.128 R72, [R83.X4+0x800] ;  /* 0x0008000053487984 */ /* 0x0003220000004c00 */
[----:B------:R-:W-:Y:S01]  /*244c0*/  IADD3 R82, -R82, R7, RZ ;  /* 0x0000000752527210 */ /* 0x000fe20007ffe1ff */
[-C--:B-----5:R-:W-:Y:S02]  /*244d0*/  @P4 FFMA.FTZ R11, R132, R0.reuse, R13 ;  /* 0x00000000840b4223 */ /* 0x0a0fe4000001000d */
[----:B------:R1:W1:Y:S01]  /*244e0*/  LDS.128 R68, [R83.X4+0x1000] ;  /* 0x0010000053447984 */ /* 0x0002620000004c00 */
[----:B------:R-:W-:Y:S01]  /*244f0*/  SHF.R.S32.HI R7, RZ, 0x1f, R82 ;  /* 0x0000001fff077819 */ /* 0x000fe20000011452 */
[----:B------:R-:W-:Y:S02]  /*24500*/  @P3 FFMA.FTZ R12, R3, R0, R6 ;  /* 0x00000000030c3223 */ /* 0x000fe40000010006 */
[----:B------:R1:W1:Y:S01]  /*24510*/  LDS.128 R64, [R83.X4+0x1800] ;  /* 0x0018000053407984 */ /* 0x0002620000004c00 */
[----:B------:R-:W-:-:S03]  /*24520*/  LEA.HI R7, R7, R82, RZ, 0x2 ;  /* 0x0000005207077211 */ /* 0x000fc600078f10ff */
[----:B------:R1:W1:Y:S01]  /*24530*/  LDS.128 R60, [R83.X4+0x2000] ;  /* 0x00200000533c7984 */ /* 0x0002620000004c00 */
[----:B------:R-:W-:-:S03]  /*24540*/  SHF.R.S32.HI R7, RZ, 0x2, R7 ;  /* 0x00000002ff077819 */ /* 0x000fc60000011407 */
[----:B------:R1:W1:Y:S01]  /*24550*/  LDS.128 R56, [R83.X4+0x2800] ;  /* 0x0028000053387984 */ /* 0x0002620000004c00 */
[----:B------:R-:W-:-:S03]  /*24560*/  LEA R7, R84, R7, 0x4 ;  /* 0x0000000754077211 */ /* 0x000fc600078e20ff */
[----:B------:R1:W1:Y:S04]  /*24570*/  LDS.128 R52, [R83.X4+0x3000] ;  /* 0x0030000053347984 */ /* 0x0002680000004c00 */
        /* <DEDUP_REMOVED lines=8> */
[----:B------:R1:W1:Y:S01]  /*24600*/  LDS.128 R16, [R83.X4+0x7800] ;  /* 0x0078000053107984 */ /* 0x0002620000004c00 */
[----:B--2---:R-:W-:-:S04]  /*24610*/  IMAD R14, R14, UR8, R235 ;  /* 0x000000080e0e7c24 */ /* 0x004fc8000f8e02eb */
[----:B------:R-:W-:Y:S01]  /*24620*/  IMAD R14, R14, R80, R233 ;  /* 0x000000500e0e7224 */ /* 0x000fe200078e02e9 */
[----:B------:R-:W-:-:S03]  /*24630*/  SHF.L.U32 R80, R81, 0x2, RZ ;  /* 0x0000000251507819 */ /* 0x000fc600000006ff */
[----:B------:R-:W-:Y:S01]  /*24640*/  IMAD R14, R15, R14, R9 ;  /* 0x0000000e0f0e7224 */ /* 0x000fe200078e0209 */
[----:B------:R-:W-:Y:S01]  /*24650*/  SHF.R.S32.HI R81, RZ, 0x1f, R80 ;  /* 0x0000001fff517819 */ /* 0x000fe20000011450 */
[----:B------:R-:W-:Y:S05]  /*24660*/  @P0 BRA `(.L_x_1929) ;  /* 0x000000c000000947 */ /* 0x000fea0003800000 */
[----:B-1-34-:R-:W-:Y:S01]  /*24670*/  IMAD R0, R231, -0x40, R232 ;  /* 0xffffffc0e7007824 */ /* 0x01afe200078e02e8 */
[C---:B------:R-:W-:Y:S01]  /*24680*/  IADD3 R9, R7.reuse, 0x8, RZ ;  /* 0x0000000807097810 */ /* 0x040fe20007ffe0ff */
[----:B------:R-:W-:Y:S01]  /*24690*/  ULDC.64 UR4, c[0x0][0x118] ;  /* 0x0000460000047ab9 */ /* 0x000fe20000000a00 */
[----:B------:R-:W-:Y:S02]  /*246a0*/  SHF.R.S32.HI R2, RZ, 0x1f, R14 ;  /* 0x0000001fff027819 */ /* 0x000fe4000001140e */
[----:B------:R-:W-:Y:S02]  /*246b0*/  IADD3 R3, P0, R14, R7, RZ ;  /* 0x000000070e037210 */ /* 0x000fe40007f1e0ff */
[-C--:B------:R-:W-:Y:S02]  /*246c0*/  ISETP.GE.AND P2, PT, R7, R0.reuse, PT ;  /* 0x000000000700720c */ /* 0x080fe40003f46270 */
[----:B------:R-:W-:-:S02]  /*246d0*/  ISETP.GE.AND P1, PT, R9, R0, PT ;  /* 0x000000000900720c */ /* 0x000fc40003f26270 */
[----:B------:R-:W-:Y:S02]  /*246e0*/  LEA.HI.X.SX32 R2, R7, R2, 0x1, P0 ;  /* 0x0000000207027211 */ /* 0x000fe400000f0eff */
[----:B------:R-:W-:-:S04]  /*246f0*/  LEA R6, P0, R3, R86, 0x2 ;  /* 0x0000005603067211 */ /* 0x000fc800078010ff */
[----:B------:R-:W-:-:S05]  /*24700*/  LEA.HI.X R7, R3, R87, R2, 0x2, P0 ;  /* 0x0000005703077211 */ /* 0x000fca00000f1402 */
[----:B------:R1:W-:Y:S04]  /*24710*/  @!P2 ST.E [R6.64], R11 ;  /* 0x0000000b0600a985 */ /* 0x0003e8000c101904 */
[----:B------:R1:W-:Y:S02]  /*24720*/  @!P1 ST.E [R6.64+0x20], R12 ;  /* 0x0000200c06009985 */ /* 0x0003e4000c101904 */
.L_x_1929:
[----:B-1-34-:R-:W-:Y:S05]  /*24730*/  BSYNC B0 ;  /* 0x0000000000007941 */ /* 0x01afea0003800000 */
.L_x_1928:
[----:B------:R-:W-:Y:S01]  /*24740*/  IMAD R231, R231, -0x40, R232 ;  /* 0xffffffc0e7e77824 */ /* 0x000fe200078e02e8 */
[----:B------:R-:W-:Y:S01]  /*24750*/  ULDC.64 UR4, c[0x0][0x118] ;  /* 0x0000460000047ab9 */ /* 0x000fe20000000a00 */
[----:B------:R-:W-:Y:S01]  /*24760*/  IMAD R8, R14, R8, RZ ;  /* 0x000000080e087224 */ /* 0x000fe200078e02ff */
[----:B------:R1:W5:Y:S01]  /*24770*/  LD.E R4, [R4.64+0xc0] ;  /* 0x0000c00404047980 */ /* 0x000362000c101900 */
[C---:B------:R-:W-:Y:S01]  /*24780*/  IMAD.WIDE R6, R10.reuse, 0x80, R80 ;  /* 0x000000800a067825 */ /* 0x040fe200078e0250 */
[----:B------:R-:W-:Y:S01]  /*24790*/  ISETP.GE.AND P1, PT, R10, R231, PT ;  /* 0x000000e70a00720c */ /* 0x000fe20003f26270 */
[----:B------:R-:W-:Y:S03]  /*247a0*/  BSSY B0, `(.L_x_1930) ;  /* 0x000000d000007945 */ /* 0x000fe60003800000 */
[----:B------:R-:W-:-:S04]  /*247b0*/  IADD3 R3, P0, R6, R8, RZ ;  /* 0x0000000806037210 */ /* 0x000fc80007f1e0ff */
[----:B------:R-:W-:Y:S02]  /*247c0*/  LEA.HI.X.SX32 R8, R8, R7, 0x1, P0 ;  /* 0x0000000708087211 */ /* 0x000fe400000f0eff */
[----:B------:R-:W-:-:S04]  /*247d0*/  LEA R6, P0, R3, R88, 0x2 ;  /* 0x0000005803067211 */ /* 0x000fc800078010ff */
[----:B------:R-:W-:Y:S02]  /*247e0*/  LEA.HI.X R7, R3, R89, R8, 0x2, P0 ;  /* 0x0000005903077211 */ /* 0x000fe400000f1408 */
[----:B------:R-:W-:Y:S01]  /*247f0*/  IADD3 R3, R80, 0x40, RZ ;  /* 0x0000004050037810 */ /* 0x000fe20007ffe0ff */
[----:B------:R-:W-:Y:S05]  /*24800*/  @P1 BRA `(.L_x_1931) ;  /* 0x0000006000001947 */ /* 0x000fea0003800000 */
[-C--:B-----5:R-:W-:Y:S01]  /*24810*/  ISETP.GE.AND P0, PT, R3, R4.reuse, PT ;  /* 0x000000040300720c */ /* 0x0a0fe20003f06270 */
[----:B------:R-:W-:Y:S01]  /*24820*/  ULDC.64 UR4, c[0x0][0x118] ;  /* 0x0000460000047ab9 */ /* 0x000fe20000000a00 */
[----:B------:R-:W-:-:S11]  /*24830*/  ISETP.GE.AND P1, PT, R80, R4, PT ;  /* 0x000000045000720c */ /* 0x000fd60003f26270 */
[----:B------:R2:W-:Y:S04]  /*24840*/  @!P0 ST.E.128 [R6.64+0x100], R44 ;  /* 0x0001002c06008985 */ /* 0x0005e8000c101d04 */
[----:B------:R2:W-:Y:S04]  /*24850*/  @!P1 ST.E.64 [R6.64], R76 ;  /* 0x0000004c06009985 */ /* 0x0005e8000c101b04 */
[----:B------:R2:W-:Y:S02]  /*24860*/  @!P1 ST.E.64 [R6.64+0x8], R78 ;  /* 0x0000084e06009985 */ /* 0x0005e4000c101b04 */
.L_x_1931:
[----:B------:R-:W-:Y:S05]  /*24870*/  BSYNC B0 ;  /* 0x0000000000007941 */ /* 0x000fea0003800000 */
.L_x_1930:
[----:B------:R-:W-:Y:S01]  /*24880*/  IADD3 R0, R10, 0x8, RZ ;  /* 0x000000080a007810 */ /* 0x000fe20007ffe0ff */
[----:B------:R-:W-:Y:S03]  /*24890*/  BSSY B0, `(.L_x_1932) ;  /* 0x0000008000007945 */ /* 0x000fe60003800000 */
[----:B------:R-:W-:-:S13]  /*248a0*/  ISETP.GE.AND P0, PT, R0, R231, PT ;  /* 0x000000e70000720c */ /* 0x000fda0003f06270 */
[----:B------:R-:W-:Y:S05]  /*248b0*/  @P0 BRA `(.L_x_1933) ;  /* 0x0000005000000947 */ /* 0x000fea0003800000 */
[-C--:B-----5:R-:W-:Y:S01]  /*248c0*/  ISETP.GE.AND P1, PT, R80, R4.reuse, PT ;  /* 0x000000045000720c */ /* 0x0a0fe20003f26270 */
[----:B------:R-:W-:Y:S01]  /*248d0*/  ULDC.64 UR4, c[0x0][0x118] ;  /* 0x0000460000047ab9 */ /* 0x000fe20000000a00 */
[----:B------:R-:W-:-:S11]  /*248e0*/  ISETP.GE.AND P0, PT, R3, R4, PT ;  /* 0x000000040300720c */ /* 0x000fd60003f06270 */
[----:B------:R3:W-:Y:S04]  /*248f0*/  @!P1 ST.E.128 [R6.64+0x1000], R72 ;  /* 0x0010004806009985 */ /* 0x0007e8000c101d04 */
[----:B------:R3:W-:Y:S02]  /*24900*/  @!P0 ST.E.128 [R6.64+0x1100], R40 ;  /* 0x0011002806008985 */ /* 0x0007e4000c101d04 */
.L_x_1933:
[----:B------:R-:W-:Y:S05]  /*24910*/  BSYNC B0 ;  /* 0x0000000000007941 */ /* 0x000fea0003800000 */
.L_x_1932:
        /* <DEDUP_REMOVED lines=9> */
.L_x_1935:
[----:B------:R-:W-:Y:S05]  /*249b0*/  BSYNC B0 ;  /* 0x0000000000007941 */ /* 0x000fea0003800000 */
.L_x_1934:
        /* <DEDUP_REMOVED lines=9> */
.L_x_1937:
[----:B------:R-:W-:Y:S05]  /*24a50*/  BSYNC B0 ;  /* 0x0000000000007941 */ /* 0x000fea0003800000 */
.L_x_1936:
        /* <DEDUP_REMOVED lines=9> */
.L_x_1939:
[----:B------:R-:W-:Y:S05]  /*24af0*/  BSYNC B0 ;  /* 0x0000000000007941 */ /* 0x000fea0003800000 */
.L_x_1938:
        /* <DEDUP_REMOVED lines=9> */
.L_x_1941:
[----:B------:R-:W-:Y:S05]  /*24b90*/  BSYNC B0 ;  /* 0x0000000000007941 */ /* 0x000fea0003800000 */
.L_x_1940:
        /* <DEDUP_REMOVED lines=9> */
.L_x_1943:
[----:B------:R-:W-:Y:S05]  /*24c30*/  BSYNC B0 ;  /* 0x0000000000007941 */ /* 0x000fea0003800000 */
.L_x_1942:
[----:B------:R-:W-:-:S04]  /*24c40*/  IADD3 R10, R10, 0x38, RZ ;  /* 0x000000380a0a7810 */ /* 0x000fc80007ffe0ff */
[----:B------:R-:W-:Y:S01]  /*24c50*/  ISETP.GE.AND P0, PT, R10, R231, PT ;  /* 0x000000e70a00720c */ /* 0x000fe20003f06270 */
[----:B------:R-:W-:-:S12]  /*24c60*/  IMAD.MOV.U32 R231, RZ, RZ, 0x0 ;  /* 0x00000000ffe77424 */ /* 0x000fd800078e00ff */
[----:B------:R-:W-:Y:S05]  /*24c70*/  @P0 RET.REL.NODEC R230 `(_ZN5flash24flash_fwd_splitkv_kernelI23Flash_fwd_kernel_traitsILi128ELi64ELi128ELi4ELb0ELb0EN7cutlass10bfloat16_tE19Flash_kernel_traitsILi128ELi64ELi128ELi4ES3_EELb1ELb0ELb0ELb0ELb0ELb0ELb1ELb1EEEvNS_16Flash_fwd_paramsE) ;  /* 0xfffdb380e6000950 */ /* 0x000fea0003c3ffff */
[----:B-----5:R-:W-:Y:S01]  /*24c80*/  ISETP.GE.AND P0, PT, R80, R4, PT ;  /* 0x000000045000720c */ /* 0x020fe20003f06270 */
[----:B------:R-:W-:Y:S01]  /*24c90*/  ULDC.64 UR4, c[0x0][0x118] ;  /* 0x0000460000047ab9 */ /* 0x000fe20000000a00 */
[----:B------:R-:W-:-:S11]  /*24ca0*/  IMAD.MOV.U32 R231, RZ, RZ, 0x0 ;  /* 0x00000000ffe77424 */ /* 0x000fd600078e00ff */
[----:B------:R1:W-:Y:S01]  /*24cb0*/  @!P0 ST.E.128 [R6.64+0x7000], R48 ;  /* 0x0070003006008985 */ /* 0x0003e2000c101d04 */
[----:B------:R-:W-:-:S13]  /*24cc0*/  ISETP.GE.AND P0, PT, R3, R4, PT ;  /* 0x000000040300720c */ /* 0x000fda0003f06270 */
[----:B------:R-:W-:Y:S05]  /*24cd0*/  @P0 RET.REL.NODEC R230 `(_ZN5flash24flash_fwd_splitkv_kernelI23Flash_fwd_kernel_traitsILi128ELi64ELi128ELi4ELb0ELb0EN7cutlass10bfloat16_tE19Flash_kernel_traitsILi128ELi64ELi128ELi4ES3_EELb1ELb0ELb0ELb0ELb0ELb0ELb1ELb1EEEvNS_16Flash_fwd_paramsE) ;  /* 0xfffdb320e6000950 */ /* 0x000fea0003c3ffff */
[----:B------:R-:W-:Y:S01]  /*24ce0*/  MOV R231, 0x0 ;  /* 0x0000000000e77802 */ /* 0x000fe20000000f00 */
[----:B------:R-:W-:Y:S02]  /*24cf0*/  ULDC.64 UR4, c[0x0][0x118] ;  /* 0x0000460000047ab9 */ /* 0x000fe40000000a00 */
[----:B------:R1:W-:Y:S01]  /*24d00*/  ST.E.128 [R6.64+0x7100], R16 ;  /* 0x0071001006007985 */ /* 0x0003e2000c101d04 */
[----:B------:R-:W-:Y:S05]  /*24d10*/  RET.REL.NODEC R230 `(_ZN5flash24flash_fwd_splitkv_kernelI23Flash_fwd_kernel_traitsILi128ELi64ELi128ELi4ELb0ELb0EN7cutlass10bfloat16_tE19Flash_kernel_traitsILi128ELi64ELi128ELi4ES3_EELb1ELb0ELb0ELb0ELb0ELb0ELb1ELb1EEEvNS_16Flash_fwd_paramsE) ;  /* 0xfffdb2e0e6007950 */ /* 0x000fea0003c3ffff */
.L_x_1926:
[----:B------:R-:W-:Y:S02]  /*24d20*/  MOV R9, 0x2 ;  /* 0x0000000200097802 */ /* 0x000fe40000000f00 */
[----:B------:R-:W-:Y:S02]  /*24d30*/  MOV R8, 0x24d50 ;  /* 0x00024d5000087802 */ /* 0x000fe40000000f00 */
[----:B-1---5:R-:W-:Y:S05]  /*24d40*/  CALL.REL.NOINC `($__internal_16_$__cuda_sm70_shflsync_bfly_p) ;  /* 0x000000f000007944 */ /* 0x022fea0003c00000 */
[----:B-12---:R-:W-:Y:S05]  /*24d50*/  BRA `(.L_x_1944) ;  /* 0xffffebb000007947 */ /* 0x006fea000383ffff */
.L_x_1927:
[----:B------:R-:W-:Y:S02]  /*24d60*/  MOV R9, 0x1 ;  /* 0x0000000100097802 */ /* 0x000fe40000000f00 */
[----:B------:R-:W-:Y:S02]  /*24d70*/  MOV R8, 0x24d90 ;  /* 0x00024d9000087802 */ /* 0x000fe40000000f00 */
[----:B-1---5:R-:W-:Y:S05]  /*24d80*/  CALL.REL.NOINC `($__internal_16_$__cuda_sm70_shflsync_bfly_p) ;  /* 0x000000b000007944 */ /* 0x022fea0003c00000 */
[----:B--2---:R-:W-:Y:S01]  /*24d90*/  FADD.FTZ R2, R243, R10 ;  /* 0x0000000af3027221 */ /* 0x004fe20000010000 */
[----:B-1----:R-:W-:Y:S02]  /*24da0*/  MOV R243, R241 ;  /* 0x000000f100f37202 */ /* 0x002fe40000000f00 */
[----:B------:R-:W-:-:S02]  /*24db0*/  MOV R9, 0x2 ;  /* 0x0000000200097802 */ /* 0x000fc40000000f00 */
[----:B------:R-:W-:Y:S02]  /*24dc0*/  MOV R8, 0x24de0 ;  /* 0x00024de000087802 */ /* 0x000fe40000000f00 */
[----:B------:R-:W-:Y:S05]  /*24dd0*/  CALL.REL.NOINC `($__internal_16_$__cuda_sm70_shflsync_bfly_p) ;  /* 0x0000006000007944 */ /* 0x000fea0003c00000 */
[----:B--2---:R-:W-:Y:S01]  /*24de0*/  FADD.FTZ R11, R241, R10 ;  /* 0x0000000af10b7221 */ /* 0x004fe20000010000 */
[----:B-1----:R-:W-:Y:S02]  /*24df0*/  MOV R9, 0x1 ;  /* 0x0000000100097802 */ /* 0x002fe40000000f00 */
[----:B------:R-:W-:Y:S02]  /*24e00*/  MOV R8, 0x24e30 ;  /* 0x00024e3000087802 */ /* 0x000fe40000000f00 */
[----:B------:R-:W-:Y:S02]  /*24e10*/  MOV R243, R11 ;  /* 0x0000000b00f37202 */ /* 0x000fe40000000f00 */
[----:B------:R-:W-:Y:S05]  /*24e20*/  CALL.REL.NOINC `($__internal_16_$__cuda_sm70_shflsync_bfly_p) ;  /* 0x0000001000007944 */ /* 0x000fea0003c00000 */
[----:B-12---:R-:W-:Y:S05]  /*24e30*/  BRA `(.L_x_1945) ;  /* 0xffffeb4000007947 */ /* 0x006fea000383ffff */
        .weak           $__internal_16_$__cuda_sm70_shflsync_bfly_p
        .type           $__internal_16_$__cuda_sm70_shflsync_bfly_p,@function
        .size           $__internal_16_$__cuda_sm70_shflsync_bfly_p,(.L_x_8281 - $__internal_16_$__cuda_sm70_shflsync_bfly_p)
$__internal_16_$__cuda_sm70_shflsync_bfly_p:
[----:B------:R-:W-:Y:S01]  /*24e40*/  MOV R12, R8 ;  /* 0x00000008000c7202 */ /* 0x000fe20000000f00 */
[----:B------:R-:W-:Y:S04]  /*24e50*/  WARPSYNC R6 ;  /* 0x0000000600007348 */ /* 0x000fe80003800000 */
[----:B------:R-:W-:Y:S01]  /*24e60*/  MOV R13, 0x0 ;  /* 0x00000000000d7802 */ /* 0x000fe20000000f00 */
[----:B------:R1:W2:Y:S03]  /*24e70*/  SHFL.BFLY PT, R10, R243, R9, R7 ;  /* 0x0c000009f30a7389 */ /* 0x0002a600000e0007 */
[----:B------:R-:W-:Y:S05]  /*24e80*/  RET.REL.NODEC R12 `(_ZN5flash24flash_fwd_splitkv_kernelI23Flash_fwd_kernel_traitsILi128ELi64ELi128ELi4ELb0ELb0EN7cutlass10bfloat16_tE19Flash_kernel_traitsILi128ELi64ELi128ELi4ES3_EELb1ELb0ELb0ELb0ELb0ELb0ELb1ELb1EEEvNS_16Flash_fwd_paramsE) ;  /* 0xfffdb1700c007950 */ /* 0x000fea0003c3ffff */
.L_x_1946:
        /* <DEDUP_REMOVED lines=15> */
.L_x_8281:


//--------------------- .text._ZN5flash24flash_fwd_splitkv_kernelI23Flash_fwd_kernel_traitsILi128ELi64ELi128ELi4ELb0ELb0EN7cutlass10bfloat16_tE19Flash_kernel_traitsILi128ELi64ELi128ELi4ES3_EELb1ELb0ELb0ELb0ELb0ELb1ELb1ELb1EEEvNS_16Flash_fwd_paramsE --------------------------
	.section	.text._ZN5flash24flash_fwd_splitkv_kernelI23Flash_fwd_kernel_traitsILi128ELi64ELi128ELi4ELb0ELb0EN7cutlass10bfloat16_tE19Flash_kernel_traitsILi128ELi64ELi128ELi4ES3_EELb1ELb0ELb0ELb0ELb0ELb1ELb1ELb1EEEvNS_16Flash_fwd_paramsE,"ax",@progbits
	.sectioninfo	@"SHI_REGISTERS=255"
	.align	128
        .global         _ZN5flash24flash_fwd_splitkv_kernelI23Flash_fwd_kernel_traitsILi128ELi64ELi128ELi4ELb0ELb0EN7cutlass10bfloat16_tE19Flash_kernel_traitsILi128ELi64ELi128ELi4ES3_EELb1ELb0ELb0ELb0ELb0ELb1ELb1ELb1EEEvNS_16Flash_fwd_paramsE
        .type           _ZN5flash24flash_fwd_splitkv_kernelI23Flash_fwd_kernel_traitsILi128ELi64ELi128ELi4ELb0ELb0EN7cutlass10bfloat16_tE19Flash_kernel_traitsILi128ELi64ELi128ELi4ES3_EELb1ELb0ELb0ELb0ELb0ELb1ELb1ELb1EEEvNS_16Flash_fwd_paramsE,@function
        .size           _ZN5flash24flash_fwd_splitkv_kernelI23Flash_fwd_kernel_traitsILi128ELi64ELi128ELi4ELb0ELb0EN7cutlass10bfloat16_tE19Flash_kernel_traitsILi128ELi64ELi128ELi4ES3_EELb1ELb0ELb0ELb0ELb0ELb1ELb1ELb1EEEvNS_16Flash_fwd_paramsE,(.L_x_8283 - _ZN5flash24flash_fwd_splitkv_kernelI23Flash_fwd_kernel_traitsILi128ELi64ELi128ELi4ELb0ELb0EN7cutlass10bfloat16_tE19Flash_kernel_traitsILi128ELi64ELi128ELi4ES3_EELb1ELb0ELb0ELb0ELb0ELb1ELb1ELb1EEEvNS_16Flash_fwd_paramsE)
        .other          _ZN5flash24flash_fwd_splitkv_kernelI23Flash_fwd_kernel_traitsILi128ELi64ELi128ELi4ELb0ELb0EN7cutlass10bfloat16_tE19Flash_kernel_traitsILi128ELi64ELi128ELi4ES3_EELb1ELb0ELb0ELb0ELb0ELb1ELb1ELb1EEEvNS_16Flash_fwd_paramsE,@"STO_CUDA_ENTRY STV_DEFAULT"
_ZN5flash24flash_fwd_splitkv_kernelI23Flash_fwd_kernel_traitsILi128ELi64ELi128ELi4ELb0ELb0EN7cutlass10bfloat16_tE19Flash_kernel_traitsILi128ELi64ELi128ELi4ES3_EELb1ELb0ELb0ELb0ELb0ELb1ELb1ELb1EEEvNS_16Flash_fwd_paramsE:
.text._ZN5flash24flash_fwd_splitkv_kernelI23Flash_fwd_kernel_traitsILi128ELi64ELi128ELi4ELb0ELb0EN7cutlass10bfloat16_tE19Flash_kernel_traitsILi128ELi64ELi128ELi4ES3_EELb1ELb0ELb0ELb0ELb0ELb1ELb1ELb1EEEvNS_16Flash_fwd_paramsE:
[----:B------:R-:W-:Y:S02]  /*0000*/  MOV R1, c[0x0][0x28] ;  /* 0x00000a0000017a02 */ /* 0x000fe40000000f00 */
[----:B------:R-:W1:Y:S01]  /*0010*/  I2F.U32.RP R2, c[0x0][0x1c0] ;  /* 0x0000700000027b06 */ /* 0x000e620000209000 */
[----:B------:R-:W2:Y:S01]  /*0020*/  S2R R235, SR_CTAID.Z ;  /* 0x0000000000eb7919 */ /* 0x000ea20000002700 */
[----:B------:R-:W-:Y:S01]  /*0030*/  ISETP.NE.U32.AND P0, PT, RZ, c[0x0][0x1c0], PT ;  /* 0x00007000ff007a0c */ /* 0x000fe20003f05070 */
[----:B------:R-:W3:Y:S01]  /*0040*/  S2UR UR8, SR_CTAID.Y ;  /* 0x00000000000879c3 */ /* 0x000ee20000002600 */
[----:B------:R-:W-:Y:S01]  /*0050*/  ULDC.64 UR4, c[0x0][0x40] ;  /* 0x0000100000047ab9 */ /* 0x000fe20000000a00 */
[----:B------:R-:W4:Y:S01]  /*0060*/  S2R R233, SR_CTAID.X ;  /* 0x0000000000e97919 */ /* 0x000f220000002500 */
[----:B------:R-:W-:Y:S01]  /*0070*/  BSSY B4, `(.L_x_1947) ;  /* 0x0000017000047945 */ /* 0x000fe20003800000 */
[----:B------:R-:W-:Y:S01]  /*0080*/  UIADD3 UR4, UP0, UR4, 0x160, URZ ;  /* 0x0000016004047890 */ /* 0x000fe2000ff1e03f */
[----:B------:R-:W-:-:S03]  /*0090*/  MOV R232, 0x1e0 ;  /* 0x000001e000e87802 */ /* 0x000fc60000000f00 */
[----:B------:R-:W-:Y:S01]  /*00a0*/  UIADD3.X UR5, URZ, UR5, URZ, UP0, !UPT ;  /* 0x000000053f057290 */ /* 0x000fe200087fe43f */
[----:B-1----:R-:W1:Y:S02]  /*00b0*/  MUFU.RCP R2, R2 ;  /* 0x0000000200027308 */ /* 0x002e640000001000 */
[----:B-1----:R-:W-:-:S06]  /*00c0*/  IADD3 R2, R2, 0xffffffe, RZ ;  /* 0x0ffffffe02027810 */ /* 0x002fcc0007ffe0ff */
[----:B------:R-:W1:Y:S02]  /*00d0*/  F2I.FTZ.U32.TRUNC.NTZ R3, R2 ;  /* 0x0000000200037305 */ /* 0x000e64000021f000 */
[----:B-1----:R-:W-:Y:S02]  /*00e0*/  IMAD.MOV R0, RZ, RZ, -R3 ;  /* 0x000000ffff007224 */ /* 0x002fe400078e0a03 */
[----:B------:R-:W-:Y:S02]  /*00f0*/  IMAD.MOV.U32 R2, RZ, RZ, RZ ;  /* 0x000000ffff027224 */ /* 0x000fe400078e00ff */
        /* <DEDUP_REMOVED lines=13> */
[----:B---34-:R-:W-:Y:S05]  /*01d0*/  CALL.REL.NOINC `($_ZN5flash24flash_fwd_splitkv_kernelI23Flash_fwd_kernel_traitsILi128ELi64ELi128ELi4ELb0ELb0EN7cutlass10bfloat16_tE19Flash_kernel_traitsILi128ELi64ELi128ELi4ES3_EELb1ELb0ELb0ELb0ELb0ELb1ELb1ELb1EEEvNS_16Flash_fwd_paramsE$_ZN5flash30compute_attn_1rowblock_splitkvI23Flash_fwd_kernel_traitsILi128ELi64ELi128ELi4ELb0ELb0EN7cutlass10bfloat16_tE19Flash_kernel_traitsILi128ELi64ELi128ELi4ES3_EELb1ELb0ELb0ELb0ELb0ELb1ELb1ELb1ENS_16Flash_fwd_paramsEEEvRKT8_iiiii) ;  /* 0x0000002000007944 */ /* 0x018fea0003c00000 */
[----:B------:R-:W-:Y:S05]  /*01e0*/  BSYNC B4 ;  /* 0x0000000000047941 */ /* 0x000fea0003800000 */
.L_x_1947:
[----:B------:R-:W-:Y:S05]  /*01f0*/  EXIT ;  /* 0x000000000000794d */ /* 0x000fea0003800000 */
        .type           $_ZN5flash24flash_fwd_splitkv_kernelI23Flash_fwd_kernel_traitsILi128ELi64ELi128ELi4ELb0ELb0EN7cutlass10bfloat16_tE19Flash_kernel_traitsILi128ELi64ELi128ELi4ES3_EELb1ELb0ELb0ELb0ELb0ELb1ELb1ELb1EEEvNS_16Flash_fwd_paramsE$_ZN5flash30compute_attn_1rowblock_splitkvI23Flash_fwd_kernel_traitsILi128ELi64ELi128ELi4ELb0ELb0EN7cutlass10bfloat16_tE19Flash_kernel_traitsILi128ELi64ELi128ELi4ES3_EELb1ELb0ELb0ELb0ELb0ELb1ELb1ELb1ENS_16Flash_fwd_paramsEEEvRKT8_iiiii,@function
        .size           $_ZN5flash24flash_fwd_splitkv_kernelI23Flash_fwd_kernel_traitsILi128ELi64ELi128ELi4ELb0ELb0EN7cutlass10bfloat16_tE19Flash_kernel_traitsILi128ELi64ELi128ELi4ES3_EELb1ELb0ELb0ELb0ELb0ELb1ELb1ELb1EEEvNS_16Flash_fwd_paramsE$_ZN5flash30compute_attn_1rowblock_splitkvI23Flash_fwd_kernel_traitsILi128ELi64ELi128ELi4ELb0ELb0EN7cutlass10bfloat16_tE19Flash_kernel_traitsILi128ELi64ELi128ELi4ES3_EELb1ELb0ELb0ELb0ELb0ELb1ELb1ELb1ENS_16Flash_fwd_paramsEEEvRKT8_iiiii,($__internal_17_$__cuda_sm70_shflsync_bfly_p - $_ZN5flash24flash_fwd_splitkv_kernelI23Flash_fwd_kernel_traitsILi128ELi64ELi128ELi4ELb0ELb0EN7cutlass10bfloat16_tE19Flash_kernel_traitsILi128ELi64ELi128ELi4ES3_EELb1ELb0ELb0ELb0ELb0ELb1ELb1ELb1EEEvNS_16Flash_fwd_paramsE$_ZN5flash30compute_attn_1rowblock_splitkvI23Flash_fwd_kernel_traitsILi128ELi64ELi128ELi4ELb0ELb0EN7cutlass10bfloat16_tE19Flash_kernel_traitsILi128ELi64ELi128ELi4ES3_EELb1ELb0ELb0ELb0ELb0ELb1ELb1ELb1ENS_16Flash_fwd_paramsEEEvRKT8_iiiii)
$_ZN5flash24flash_fwd_splitkv_kernelI23Flash_fwd_kernel_traitsILi128ELi64ELi128ELi4ELb0ELb0EN7cutlass10bfloat16_tE19Flash_kernel_traitsILi128ELi64ELi128ELi4ES3_EELb1ELb0ELb0ELb0ELb0ELb1ELb1ELb1EEEvNS_16Flash_fwd_paramsE$_ZN5flash30compute_attn_1rowblock_splitkvI23Flash_fwd_kernel_traitsILi128ELi64ELi128ELi4ELb0ELb0EN7cutlass10bfloat16_tE19Flash_kernel_traitsILi128ELi64ELi128ELi4ES3_EELb1ELb0ELb0ELb0ELb0ELb1ELb1ELb1ENS_16Flash_fwd_paramsEEEvRKT8_iiiii:
        /* <DEDUP_REMOVED lines=20> */
.L_x_1949:
[----:B------:R-:W-:Y:S05]  /*0340*/  BSYNC B0 ;  /* 0x0000000000007941 */ /* 0x000fea0003800000 */
.L_x_1948:
        /* <DEDUP_REMOVED lines=17> */
.L_x_1951:
[----:B------:R4:W5:Y:S02]  /*0460*/  LD.E R62, [R10.64+0xb8] ;  /* 0x0000b8060a3e7980 */ /* 0x000964000c101900 */
.L_x_1952:
[----:B------:R-:W-:Y:S05]  /*0470*/  BSYNC B0 ;  /* 0x0000000000007941 */ /* 0x000fea0003800000 */
.L_x_1950:
        /* <DEDUP_REMOVED lines=10> */
.L_x_1954:
[----:B------:R-:W2:Y:S01]  /*0520*/  LD.E.64 R2, [R10.64+0x108] ;  /* 0x000108060a027980 */ /* 0x000ea2000c101b00 */
[----:B------:R-:W-:Y:S01]  /*0530*/  BSSY B0, `(.L_x_1956) ;  /* 0x0000006000007945 */ /* 0x000fe20003800000 */
[----:B------:R-:W-:Y:S01]  /*0540*/  IMAD.MOV.U32 R53, RZ, RZ, RZ ;  /* 0x000000ffff357224 */ /* 0x000fe200078e00ff */
[----:B--2---:R-:W-:-:S04]  /*0550*/  ISETP.NE.U32.AND P0, PT, R2, RZ, PT ;  /* 0x000000ff0200720c */ /* 0x004fc80003f05070 */
[----:B------:R-:W-:-:S13]  /*0560*/  ISETP.NE.AND.EX P0, PT, R3, RZ, PT, P0 ;  /* 0x000000ff0300720c */ /* 0x000fda0003f05300 */
[----:B------:R-:W-:Y:S05]  /*0570*/  @!P0 BRA `(.L_x_1957) ;  /* 0x0000001000008947 */ /* 0x000fea0003800000 */
[----:B------:R2:W5:Y:S02]  /*0580*/  LD.E R53, [R10.64+0xbc] ;  /* 0x0000bc060a357980 */ /* 0x000564000c101900 */
.L_x_1957:
[----:B------:R-:W-:Y:S05]  /*0590*/  BSYNC B0 ;  /* 0x0000000000007941 */ /* 0x000fea0003800000 */
.L_x_1956:
[----:B-----5:R-:W-:Y:S02]  /*05a0*/  IADD3 R53, R62, R53, RZ ;  /* 0x000000353e357210 */ /* 0x020fe40007ffe0ff */
.L_x_1955:
[----:B------:R-:W-:Y:S05]  /*05b0*/  BSYNC B1 ;  /* 0x0000000000017941 */ /* 0x000fea0003800000 */
.L_x_1953:
[----:B------:R-:W-:Y:S01]  /*05c0*/  IMAD.SHL.U32 R52, R233, 0x40, RZ ;  /* 0x00000040e9347824 */ /* 0x000fe200078e00ff */
[----:B------:R-:W-:Y:S01]  /*05d0*/  MOV R2, R232 ;  /* 0x000000e800027202 */ /* 0x000fe20000000f00 */
[----:B------:R-:W-:-:S03]  /*05e0*/  IMAD.MOV.U32 R3, RZ, RZ, 0x0 ;  /* 0x00000000ff037424 */ /* 0x000fc600078e00ff */
[----:B------:R-:W-:-:S13]  /*05f0*/  ISETP.GT.AND P0, PT, R234, R52, PT ;  /* 0x00000034ea00720c */ /* 0x000fda0003f04270 */
[----:B------:R-:W-:Y:S05]  /*0600*/  @!P0 RET.REL.NODEC R2 `(_ZN5flash24flash_fwd_splitkv_kernelI23Flash_fwd_kernel_traitsILi128ELi64ELi128ELi4ELb0ELb0EN7cutlass10bfloat16_tE19Flash_kernel_traitsILi128ELi64ELi128ELi4ES3_EELb1ELb0ELb0ELb0ELb0ELb1ELb1ELb1EEEvNS_16Flash_fwd_paramsE) ;  /* 0xfffff9f002008950 */ /* 0x000fea0003c3ffff */
[----:B------:R-:W4:Y:S04]  /*0610*/  LD.E R0, [R10.64+0xb8] ;  /* 0x0000b8060a007980 */ /* 0x000f28000c101900 */
[----:B------:R-:W5:Y:S01]  /*0620*/  LD.E R5, [R10.64+0x188] ;  /* 0x000188060a057980 */ /* 0x000f62000c101900 */
[----:B------:R-:W-:-:S03]  /*0630*/  IABS R3, c[0x0][0x10] ;  /* 0x0000040000037a13 */ /* 0x000fc60000000000 */
[----:B------:R-:W1:Y:S01]  /*0640*/  S2R R56, SR_TID.X ;  /* 0x0000000000387919 */ /* 0x000e620000002100 */
[----:B------:R-:W2:Y:S08]  /*0650*/  I2F.RP R8, R3 ;  /* 0x0000000300087306 */ /* 0x000eb00000209400 */
[----:B--2---:R-:W2:Y:S02]  /*0660*/  MUFU.RCP R8, R8 ;  /* 0x0000000800087308 */ /* 0x004ea40000001000 */
[----:B--2---:R-:W-:-:S06]  /*0670*/  IADD3 R8, R8, 0xffffffe, RZ ;  /* 0x0ffffffe08087810 */ /* 0x004fcc0007ffe0ff */
[----:B------:R-:W2:Y:S02]  /*0680*/  F2I.FTZ.U32.TRUNC.NTZ R9, R8 ;  /* 0x0000000800097305 */ /* 0x000ea4000021f000 */
[----:B-12---:R-:W-:Y:S02]  /*0690*/  IMAD.MOV R6, RZ, RZ, -R9 ;  /* 0x000000ffff067224 */ /* 0x006fe400078e0a09 */
[----:B------:R-:W-:Y:S02]  /*06a0*/  IMAD.MOV.U32 R8, RZ, RZ, RZ ;  /* 0x000000ffff087224 */ /* 0x000fe400078e00ff */
[----:B------:R-:W-:-:S04]  /*06b0*/  IMAD R6, R6, R3, RZ ;  /* 0x0000000306067224 */ /* 0x000fc800078e02ff */
[----:B------:R-:W-:Y:S01]  /*06c0*/  IMAD.HI.U32 R6, R9, R6, R8 ;  /* 0x0000000609067227 */ /* 0x000fe200078e0008 */
[----:B----4-:R-:W-:-:S04]  /*06d0*/  IADD3 R0, R0, 0x7f, RZ ;  /* 0x0000007f00007810 */ /* 0x010fc80007ffe0ff */
[----:B------:R-:W-:-:S04]  /*06e0*/  SHF.R.S32.HI R7, RZ, 0x1f, R0 ;  /* 0x0000001fff077819 */ /* 0x000fc80000011400 */
[----:B------:R-:W-:Y:S02]  /*06f0*/  LEA.HI R7, R7, R0, RZ, 0x7 ;  /* 0x0000000007077211 */ /* 0x000fe400078f38ff */
[----:B------:R-:W-:Y:S02]  /*0700*/  IABS R0, c[0x0][0x10] ;  /* 0x0000040000007a13 */ /* 0x000fe40000000000 */
[----:B------:R-:W-:-:S03]  /*0710*/  LEA.HI.SX32 R7, R7, c[0x0][0x10], 0x19 ;  /* 0x0000040007077a11 */ /* 0x000fc600078fcaff */
[----:B------:R-:W-:Y:S01]  /*0720*/  IMAD.MOV R0, RZ, RZ, -R0 ;  /* 0x000000ffff007224 */ /* 0x000fe200078e0a00 */
[----:B------:R-:W-:-:S04]  /*0730*/  IADD3 R7, R7, -0x1, RZ ;  /* 0xffffffff07077810 */ /* 0x000fc80007ffe0ff */
[----:B------:R-:W-:Y:S02]  /*0740*/  IABS R2, R7 ;  /* 0x0000000700027213 */ /* 0x000fe40000000000 */
[----:B------:R-:W-:-:S03]  /*0750*/  LOP3.LUT R7, R7, c[0x0][0x10], RZ, 0x3c, !PT ;  /* 0x0000040007077a12 */ /* 0x000fc600078e3cff */
[----:B------:R-:W-:Y:S01]  /*0760*/  IMAD.HI.U32 R6, R6, R2, RZ ;  /* 0x0000000206067227 */ /* 0x000fe200078e00ff */
[----:B------:R-:W-:-:S03]  /*0770*/  ISETP.GE.AND P0, PT, R7, RZ, PT ;  /* 0x000000ff0700720c */ /* 0x000fc60003f06270 */
[----:B------:R-:W-:Y:S01]  /*0780*/  IMAD R0, R6, R0, R2 ;  /* 0x0000000006007224 */ /* 0x000fe200078e0202 */
[----:B------:R-:W-:-:S04]  /*0790*/  IADD3 R2, R53, 0x7f, RZ ;  /* 0x0000007f35027810 */ /* 0x000fc80007ffe0ff */
[----:B------:R-:W-:-:S13]  /*07a0*/  ISETP.GT.U32.AND P1, PT, R3, R0, PT ;  /* 0x000000000300720c */ /* 0x000fda0003f24070 */
[----:B------:R-:W-:Y:S01]  /*07b0*/  @!P1 IMAD.IADD R0, R0, 0x1, -R3 ;  /* 0x0000000100009824 */ /* 0x000fe200078e0a03 */
[----:B------:R-:W-:Y:S02]  /*07c0*/  @!P1 IADD3 R6, R6, 0x1, RZ ;  /* 0x0000000106069810 */ /* 0x000fe40007ffe0ff */
[----:B------:R-:W-:Y:S02]  /*07d0*/  ISETP.NE.AND P1, PT, RZ, c[0x0][0x10], PT ;  /* 0x00000400ff007a0c */ /* 0x000fe40003f25270 */
[----:B------:R-:W-:Y:S02]  /*07e0*/  ISETP.GE.U32.AND P2, PT, R0, R3, PT ;  /* 0x000000030000720c */ /* 0x000fe40003f46070 */
[----:B------:R-:W-:-:S04]  /*07f0*/  IADD3 R3, -R234, 0xbf, R52 ;  /* 0x000000bfea037810 */ /* 0x000fc80007ffe134 */
[----:B-----5:R-:W-:Y:S02]  /*0800*/  IADD3 R5, R5, R3, R53 ;  /* 0x0000000305057210 */ /* 0x020fe40007ffe035 */
[----:B------:R-:W-:Y:S02]  /*0810*/  SHF.R.S32.HI R3, RZ, 0x1f, R2 ;  /* 0x0000001fff037819 */ /* 0x000fe40000011402 */
[----:B------:R-:W-:Y:S02]  /*0820*/  SHF.R.S32.HI R50, RZ, 0x1f, R5 ;  /* 0x0000001fff327819 */ /* 0x000fe40000011405 */
[----:B------:R-:W-:Y:S02]  /*0830*/  LEA.HI R2, R3, R2, RZ, 0x7 ;  /* 0x0000000203027211 */ /* 0x000fe400078f38ff */
[----:B------:R-:W-:Y:S02]  /*0840*/  @P2 IADD3 R6, R6, 0x1, RZ ;  /* 0x0000000106062810 */ /* 0x000fe40007ffe0ff */
[----:B------:R-:W-:-:S02]  /*0850*/  LEA.HI R50, R50, R5, RZ, 0x7 ;  /* 0x0000000532327211 */ /* 0x000fc400078f38ff */
[----:B------:R-:W-:Y:S01]  /*0860*/  SHF.R.S32.HI R2, RZ, 0x7, R2 ;  /* 0x00000007ff027819 */ /* 0x000fe20000011402 */
[----:B------:R-:W-:Y:S01]  /*0870*/  IMAD.MOV.U32 R0, RZ, RZ, R6 ;  /* 0x000000ffff007224 */ /* 0x000fe200078e0006 */
[----:B------:R-:W-:-:S03]  /*0880*/  SHF.R.S32.HI R50, RZ, 0x7, R50 ;  /* 0x00000007ff327819 */ /* 0x000fc60000011432 */
[----:B------:R-:W-:Y:S01]  /*0890*/  @!P0 IMAD.MOV R0, RZ, RZ, -R0 ;  /* 0x000000ffff008224 */ /* 0x000fe200078e0a00 */
[----:B------:R-:W-:-:S05]  /*08a0*/  @!P1 LOP3.LUT R0, RZ, c[0x0][0x10], RZ, 0x33, !PT ;  /* 0x00000400ff009a12 */ /* 0x000fca00078e33ff */
[----:B------:R-:W-:-:S04]  /*08b0*/  IMAD R229, R0, UR8, RZ ;  /* 0x0000000800e57c24 */ /* 0x000fc8000f8e02ff */
[----:B------:R-:W-:-:S05]  /*08c0*/  IMAD.IADD R0, R0, 0x1, R229 ;  /* 0x0000000100007824 */ /* 0x000fca00078e02e5 */
[----:B------:R-:W-:-:S04]  /*08d0*/  IMNMX R0, R2, R0, PT ;  /* 0x0000000002007217 */ /* 0x000fc80003800200 */
[----:B------:R-:W-:-:S04]  /*08e0*/  IMNMX R50, R0, R50, PT ;  /* 0x0000003200327217 */ /* 0x000fc80003800200 */
[----:B------:R-:W-:-:S13]  /*08f0*/  ISETP.GE.AND P0, PT, R229, R50, PT ;  /* 0x00000032e500720c */ /* 0x000fda0003f06270 */
[----:B------:R-:W-:Y:S05]  /*0900*/  @!P0 BRA `(.L_x_1958) ;  /* 0x0000082000008947 */ /* 0x000fea0003800000 */
[----:B------:R1:W2:Y:S04]  /*0910*/  LD.E.64 R2, [R10.64+0xb0] ;  /* 0x0000b0060a027980 */ /* 0x0002a8000c101b00 */
[----:B------:R1:W4:Y:S04]  /*0920*/  LD.E R5, [R10.64+0x60] ;  /* 0x000060060a057980 */ /* 0x000328000c101900 */
[----:B---3--:R1:W3:Y:S04]  /*0930*/  LD.E R0, [R10.64+0xcc] ;  /* 0x0000cc060a007980 */ /* 0x0082e8000c101900 */
[----:B------:R1:W3:Y:S04]  /*0940*/  LD.E.64 R6, [R10.64+0x78] ;  /* 0x000078060a067980 */ /* 0x0002e8000c101b00 */
[----:B------:R1:W5:Y:S04]  /*0950*/  LD.E R4, [R10.64+0xc0] ;  /* 0x0000c0060a047980 */ /* 0x000368000c101900 */
[----:B-1----:R-:W5:Y:S01]  /*0960*/  LD.E.64 R10, [R10.64+0xa8] ;  /* 0x0000a8060a0a7980 */ /* 0x002f62000c101b00 */
[----:B------:R-:W-:Y:S01]  /*0970*/  SHF.R.S32.HI R8, RZ, 0x1f, R56 ;  /* 0x0000001fff087819 */ /* 0x000fe20000011438 */
[----:B------:R-:W-:Y:S03]  /*0980*/  BSSY B0, `(.L_x_1959) ;  /* 0x0000018000007945 */ /* 0x000fe60003800000 */
[----:B------:R-:W-:-:S04]  /*0990*/  LEA.HI R8, R8, R56, RZ, 0x4 ;  /* 0x0000003808087211 */ /* 0x000fc800078f20ff */
[----:B------:R-:W-:Y:S02]  /*09a0*/  LOP3.LUT R9, R8, 0xfffffff0, RZ, 0xc0, !PT ;  /* 0xfffffff008097812 */ /* 0x000fe400078ec0ff */
[----:B------:R-:W-:-:S03]  /*09b0*/  SHF.R.S32.HI R8, RZ, 0x4, R8 ;  /* 0x00000004ff087819 */ /* 0x000fc60000011408 */
[----:B------:R-:W-:-:S04]  /*09c0*/  IMAD.IADD R56, R56, 0x1, -R9 ;  /* 0x0000000138387824 */ /* 0x000fc800078e0a09 */
[----:B------:R-:W-:-:S05]  /*09d0*/  IMAD.SHL.U32 R12, R56, 0x4, RZ ;  /* 0x00000004380c7824 */ /* 0x000fca00078e00ff */
[----:B------:R-:W-:-:S05]  /*09e0*/  SHF.R.S32.HI R13, RZ, 0x1f, R12 ;  /* 0x0000001fff0d7819 */ /* 0x000fca000001140c */
[----:B------:R-:W-:-:S04]  /*09f0*/  IMAD.WIDE R14, R8, 0x80, R12 ;  /* 0x00000080080e7825 */ /* 0x000fc800078e020c */
[----:B--2---:R-:W-:-:S04]  /*0a00*/  IMAD R2, R2, UR8, R236 ;  /* 0x0000000802027c24 */ /* 0x004fc8000f8e02ec */
[----:B----4-:R-:W-:-:S04]  /*0a10*/  IMAD R2, R2, R5, R235 ;  /* 0x0000000502027224 */ /* 0x010fc800078e02eb */
[--C-:B------:R-:W-:Y:S02]  /*0a20*/  IMAD R3, R3, R2, R52.reuse ;  /* 0x0000000203037224 */ /* 0x100fe400078e0234 */
[----:B------:R-:W-:Y:S02]  /*0a30*/  IMAD.IADD R52, R234, 0x1, -R52 ;  /* 0x00000001ea347824 */ /* 0x000fe400078e0a34 */
[----:B---3--:R-:W-:-:S03]  /*0a40*/  IMAD R2, R3, R0, RZ ;  /* 0x0000000003027224 */ /* 0x008fc600078e02ff */
[----:B------:R-:W-:Y:S02]  /*0a50*/  ISETP.GE.AND P1, PT, R8, R52, PT ;  /* 0x000000340800720c */ /* 0x000fe40003f26270 */
[----:B------:R-:W-:-:S04]  /*0a60*/  IADD3 R0, P0, R2, R14, RZ ;  /* 0x0000000e02007210 */ /* 0x000fc80007f1e0ff */
[----:B------:R-:W-:Y:S02]  /*0a70*/  LEA.HI.X.SX32 R2, R2, R15, 0x1, P0 ;  /* 0x0000000f02027211 */ /* 0x000fe400000f0eff */
[----:B------:R-:W-:Y:S02]  /*0a80*/  LEA R16, P0, R0, R6, 0x2 ;  /* 0x0000000600107211 */ /* 0x000fe400078010ff */
[----:B------:R-:W-:Y:S02]  /*0a90*/  IADD3 R15, R12, 0x40, RZ ;  /* 0x000000400c0f7810 */ /* 0x000fe40007ffe0ff */
[----:B------:R-:W-:Y:S01]  /*0aa0*/  LEA.HI.X R17, R0, R7, R2, 0x2, P0 ;  /* 0x0000000700117211 */ /* 0x000fe200000f1402 */
[----:B------:R-:W-:Y:S05]  /*0ab0*/  @P1 BRA `(.L_x_1960) ;  /* 0x0000004000001947 */ /* 0x000fea0003800000 */
[-C--:B-----5:R-:W-:Y:S02]  /*0ac0*/  ISETP.GE.AND P1, PT, R12, R4.reuse, PT ;  /* 0x000000040c00720c */ /* 0x0a0fe40003f26270 */
[----:B------:R-:W-:-:S11]  /*0ad0*/  ISETP.GE.AND P0, PT, R15, R4, PT ;  /* 0x000000040f00720c */ /* 0x000fd60003f06270 */
[----:B------:R1:W-:Y:S04]  /*0ae0*/  @!P1 ST.E.128 [R16.64], RZ ;  /* 0x000000ff10009985 */ /* 0x0003e8000c101d06 */
[----:B------:R1:W-:Y:S02]  /*0af0*/  @!P0 ST.E.128 [R16.64+0x100], RZ ;  /* 0x000100ff10008985 */ /* 0x0003e4000c101d06 */
.L_x_1960:
[----:B------:R-:W-:Y:S05]  /*0b00*/  BSYNC B0 ;  /* 0x0000000000007941 */ /* 0x000fea0003800000 */
.L_x_1959:
        /* <DEDUP_REMOVED lines=8> */
.L_x_1962:
[----:B------:R-:W-:Y:S05]  /*0b90*/  BSYNC B0 ;  /* 0x0000000000007941 */ /* 0x000fea0003800000 */
.L_x_1961:
        /* <DEDUP_REMOVED lines=8> */
.L_x_1964:
[----:B------:R-:W-:Y:S05]  /*0c20*/  BSYNC B0 ;  /* 0x0000000000007941 */ /* 0x000fea0003800000 */
.L_x_1963:
        /* <DEDUP_REMOVED lines=8> */
.L_x_1966:
[----:B------:R-:W-:Y:S05]  /*0cb0*/  BSYNC B0 ;  /* 0x0000000000007941 */ /* 0x000fea0003800000 */
.L_x_1965:
        /* <DEDUP_REMOVED lines=8> */
.L_x_1968:
[----:B------:R-:W-:Y:S05]  /*0d40*/  BSYNC B0 ;  /* 0x0000000000007941 */ /* 0x000fea0003800000 */
.L_x_1967:
        /* <DEDUP_REMOVED lines=8> */
.L_x_1970:
[----:B------:R-:W-:Y:S05]  /*0dd0*/  BSYNC B0 ;  /* 0x0000000000007941 */ /* 0x000fea0003800000 */
.L_x_1969:
        /* <DEDUP_REMOVED lines=8> */
.L_x_1972:
[----:B------:R-:W-:Y:S05]  /*0e60*/  BSYNC B0 ;  /* 0x0000000000007941 */ /* 0x000fea0003800000 */
.L_x_1971:
        /* <DEDUP_REMOVED lines=8> */
.L_x_1974:
[----:B------:R-:W-:Y:S05]  /*0ef0*/  BSYNC B0 ;  /* 0x0000000000007941 */ /* 0x000fea0003800000 */
.L_x_1973:
[----:B------:R-:W-:Y:S02]  /*0f00*/  ISETP.NE.AND P6, PT, R56, RZ, PT ;  /* 0x000000ff3800720c */ /* 0x000fe40003fc5270 */
[----:B-----5:R-:W-:Y:S02]  /*0f10*/  SHF.R.S32.HI R4, RZ, 0x1f, R3 ;  /* 0x0000001fff047819 */ /* 0x020fe40000011403 */
[----:B------:R-:W-:Y:S02]  /*0f20*/  ISETP.GE.OR P0, PT, R8, R52, P6 ;  /* 0x000000340800720c */ /* 0x000fe40003706670 */
[----:B------:R-:W-:-:S02]  /*0f30*/  IADD3 R3, P1, R3, R8, RZ ;  /* 0x0000000803037210 */ /* 0x000fc40007f3e0ff */
[----:B------:R-:W-:Y:S02]  /*0f40*/  ISETP.GE.OR P4, PT, R9, R52, P6 ;  /* 0x000000340900720c */ /* 0x000fe40003786670 */
[----:B------:R-:W-:Y:S02]  /*0f50*/  LEA.HI.X.SX32 R4, R8, R4, 0x1, P1 ;  /* 0x0000000408047211 */ /* 0x000fe400008f0eff */
[C---:B------:R-:W-:Y:S02]  /*0f60*/  LEA R8, P1, R3.reuse, R10, 0x2 ;  /* 0x0000000a03087211 */ /* 0x040fe400078210ff */
[-C--:B------:R-:W-:Y:S02]  /*0f70*/  ISETP.GE.OR P5, PT, R14, R52.reuse, P6 ;  /* 0x000000340e00720c */ /* 0x080fe400037a6670 */
[----:B------:R-:W-:Y:S01]  /*0f80*/  LEA.HI.X R9, R3, R11, R4, 0x2, P1 ;  /* 0x0000000b03097211 */ /* 0x000fe200008f1404 */
[----:B------:R-:W-:Y:S01]  /*0f90*/  @!P0 IMAD.MOV.U32 R3, RZ, RZ, -0x800000 ;  /* 0xff800000ff038424 */ /* 0x000fe200078e00ff */
[----:B------:R-:W-:-:S02]  /*0fa0*/  ISETP.GE.OR P1, PT, R5, R52, P6 ;  /* 0x000000340500720c */ /* 0x000fc40003726670 */
[-C--:B------:R-:W-:Y:S02]  /*0fb0*/  ISETP.GE.OR P3, PT, R7, R52.reuse, P6 ;  /* 0x000000340700720c */ /* 0x080fe40003766670 */
[----:B------:R1:W-:Y:S01]  /*0fc0*/  @!P0 ST.E [R8.64], R3 ;  /* 0x0000000308008985 */ /* 0x0003e2000c101906 */
[-C--:B------:R-:W-:Y:S02]  /*0fd0*/  ISETP.GE.OR P0, PT, R2, R52.reuse, P6 ;  /* 0x000000340200720c */ /* 0x080fe40003706670 */
[-C--:B------:R-:W-:Y:S01]  /*0fe0*/  ISETP.GE.OR P2, PT, R6, R52.reuse, P6 ;  /* 0x000000340600720c */ /* 0x080fe20003746670 */
[----:B------:R-:W-:Y:S01]  /*0ff0*/  @!P4 IMAD.MOV.U32 R6, RZ, RZ, -0x800000 ;  /* 0xff800000ff06c424 */ /* 0x000fe200078e00ff */
[----:B------:R-:W-:Y:S01]  /*1000*/  ISETP.GE.OR P6, PT, R0, R52, P6 ;  /* 0x000000340000720c */ /* 0x000fe200037c6670 */
[----:B------:R-:W-:-:S03]  /*1010*/  @!P5 IMAD.MOV.U32 R2, RZ, RZ, -0x800000 ;  /* 0xff800000ff02d424 */ /* 0x000fc600078e00ff */
[----:B------:R-:W-:Y:S02]  /*1020*/  @!P4 ST.E [R8.64+0x40], R6 ;  /* 0x000040060800c985 */ /* 0x000fe4000c101906 */
[----:B------:R-:W-:Y:S02]  /*1030*/  @!P3 IMAD.MOV.U32 R5, RZ, RZ, -0x800000 ;  /* 0xff800000ff05b424 */ /* 0x000fe400078e00ff */
[----:B------:R2:W-:Y:S03]  /*1040*/  @!P5 ST.E [R8.64+0x20], R2 ;  /* 0x000020020800d985 */ /* 0x0005e6000c101906 */
[----:B------:R-:W-:Y:S01]  /*1050*/  @!P2 IMAD.MOV.U32 R4, RZ, RZ, -0x800000 ;  /* 0xff800000ff04a424 */ /* 0x000fe200078e00ff */
[----:B------:R-:W-:Y:S04]  /*1060*/  @!P3 ST.E [R8.64+0x60], R5 ;  /* 0x000060050800b985 */ /* 0x000fe8000c101906 */
[----:B------:R-:W-:Y:S01]  /*1070*/  @!P2 ST.E [R8.64+0x80], R4 ;  /* 0x000080040800a985 */ /* 0x000fe2000c101906 */
[----:B-1----:R-:W-:-:S05]  /*1080*/  @!P1 IMAD.MOV.U32 R3, RZ, RZ, -0x800000 ;  /* 0xff800000ff039424 */ /* 0x002fca00078e00ff */
[----:B------:R1:W-:Y:S01]  /*1090*/  @!P1 ST.E [R8.64+0xa0], R3 ;  /* 0x0000a00308009985 */ /* 0x0003e2000c101906 */
[----:B--2---:R-:W-:-:S05]  /*10a0*/  @!P0 IMAD.MOV.U32 R2, RZ, RZ, -0x800000 ;  /* 0xff800000ff028424 */ /* 0x004fca00078e00ff */
[----:B------:R2:W-:Y:S01]  /*10b0*/  @!P0 ST.E [R8.64+0xc0], R2 ;  /* 0x0000c00208008985 */ /* 0x0005e2000c101906 */
[----:B-1----:R-:W-:Y:S02]  /*10c0*/  IMAD.MOV.U32 R3, RZ, RZ, 0x0 ;  /* 0x00000000ff037424 */ /* 0x002fe400078e00ff */
[----:B--2---:R-:W-:-:S04]  /*10d0*/  IMAD.MOV.U32 R2, RZ, RZ, R232 ;  /* 0x000000ffff027224 */ /* 0x004fc800078e00e8 */
[----:B------:R-:W-:Y:S05]  /*10e0*/  @P6 RET.REL.NODEC R2 `(_ZN5flash24flash_fwd_splitkv_kernelI23Flash_fwd_kernel_traitsILi128ELi64ELi128ELi4ELb0ELb0EN7cutlass10bfloat16_tE19Flash_kernel_traitsILi128ELi64ELi128ELi4ES3_EELb1ELb0ELb0ELb0ELb0ELb1ELb1ELb1EEEvNS_16Flash_fwd_paramsE) ;  /* 0xffffef1002006950 */ /* 0x000fea0003c3ffff */
[----:B------:R-:W-:Y:S02]  /*10f0*/  MOV R0, 0xff800000 ;  /* 0xff80000000007802 */ /* 0x000fe40000000f00 */
[----:B------:R-:W-:-:S03]  /*1100*/  MOV R233, 0x0 ;  /* 0x0000000000e97802 */ /* 0x000fc60000000f00 */
[----:B------:R1:W-:Y:S01]  /*1110*/  ST.E [R8.64+0xe0], R0 ;  /* 0x0000e00008007985 */ /* 0x0003e2000c101906 */
[----:B------:R-:W-:Y:S05]  /*1120*/  RET.REL.NODEC R232 `(_ZN5flash24flash_fwd_splitkv_kernelI23Flash_fwd_kernel_traitsILi128ELi64ELi128ELi4ELb0ELb0EN7cutlass10bfloat16_tE19Flash_kernel_traitsILi128ELi64ELi128ELi4ES3_EELb1ELb0ELb0ELb0ELb0ELb1ELb1ELb1EEEvNS_16Flash_fwd_paramsE) ;  /* 0xffffeed0e8007950 */ /* 0x000fea0003c3ffff */
.L_x_1958:
[----:B------:R-:W2:Y:S04]  /*1130*/  LD.E.64 R6, [R10.64+0x160] ;  /* 0x000160060a067980 */ /* 0x000ea8000c101b00 */
        /* <DEDUP_REMOVED lines=30> */
[----:B-----5:R-:W2:Y:S04]  /*1320*/  LD.E.64 R14, [R10.64+0x28] ;  /* 0x000028060a0e7980 */ /* 0x020ea8000c101b00 */
        /* <DEDUP_REMOVED lines=28> */
[----:B------:R2:W3:Y:S01]  /*14f0*/  LD.E R3, [R12.64] ;  /* 0x000000060c037980 */ /* 0x0004e2000c101900 */
        /* <DEDUP_REMOVED lines=8> */
[----:B--2---:R-:W-:Y:S01]  /*1580*/  IMAD R12, R0, R8, RZ ;  /* 0x00000008000c7224 */ /* 0x004fe200078e02ff */
        /* <DEDUP_REMOVED lines=26> */
[----:B------:R-:W-:Y:S02]  /*1730*/  IMAD R8, R42, R5, R8 ;  /* 0x000000052a087224 */ /* 0x000fe400078e0208 */
[----:B------:R-:W-:-:S03]  /*1740*/  IMAD R7, R15, R3, RZ ;  /* 0x000000030f077224 */ /* 0x000fc600078e02ff */
[----:B------:R-:W-:Y:S01]  /*1750*/  IADD3 R21, R21, R8, RZ ;  /* 0x0000000815157210 */ /* 0x000fe20007ffe0ff */
[----:B------:R-:W-:Y:S02]  /*1760*/  IMAD R8, R19, R12, RZ ;  /* 0x0000000c13087224 */ /* 0x000fe400078e02ff */
[----:B------:R-:W-:Y:S02]  /*1770*/  IMAD R7, R14, R0, R7 ;  /* 0x000000000e077224 */ /* 0x000fe400078e0207 */
[----:B------:R-:W-:Y:S02]  /*1780*/  IMAD R0, R18, R9, R8 ;  /* 0x0000000912007224 */ /* 0x000fe400078e0208 */
[----:B------:R-:W-:-:S04]  /*1790*/  IMAD.WIDE.U32 R24, R14, R3, RZ ;  /* 0x000000030e187225 */ /* 0x000fc800078e00ff */
[----:B------:R-:W-:Y:S01]  /*17a0*/  IMAD.WIDE.U32 R18, R12, R18, R20 ;  /* 0x000000120c127225 */ /* 0x000fe200078e0014 */
[----:B------:R-:W-:-:S03]  /*17b0*/  IADD3 R7, R25, R7, RZ ;  /* 0x0000000719077210 */ /* 0x000fc60007ffe0ff */
[----:B------:R-:W-:Y:S01]  /*17c0*/  IMAD.MOV.U32 R8, RZ, RZ, R24 ;  /* 0x000000ffff087224 */ /* 0x000fe200078e0018 */
[----:B------:R-:W-:Y:S01]  /*17d0*/  MOV R3, R18 ;  /* 0x0000001200037202 */ /* 0x000fe20000000f00 */
[----:B------:R-:W-:Y:S01]  /*17e0*/  IMAD.IADD R0, R19, 0x1, R0 ;  /* 0x0000000113007824 */ /* 0x000fe200078e0200 */
[----:B------:R-:W-:Y:S05]  /*17f0*/  BRA `(.L_x_1977) ;  /* 0x0000054000007947 */ /* 0x000fea0003800000 */
.L_x_1976:
        /* <DEDUP_REMOVED lines=22> */
[----:B------:R-:W-:Y:S02]  /*1960*/  IMAD R0, R6, R0, R8 ;  /* 0x0000000006007224 */ /* 0x000fe400078e0208 */
[-C--:B----4-:R-:W-:Y:S02]  /*1970*/  @!P3 IMAD R2, R43, R15.reuse, RZ ;  /* 0x0000000f2b02b224 */ /* 0x090fe400078e02ff */
[----:B------:R-:W-:Y:S01]  /*1980*/  @!P3 IMAD.WIDE.U32 R30, R42, R15, RZ ;  /* 0x0000000f2a1eb225 */ /* 0x000fe200078e00ff */
[----:B------:R-:W-:-:S03]  /*1990*/  ISETP.GT.U32.AND P0, PT, R3, R0, PT ;  /* 0x000000000300720c */ /* 0x000fc60003f04070 */
[----:B------:R-:W-:Y:S02]  /*19a0*/  @!P3 IMAD R2, R5, R42, R2 ;  /* 0x0000002a0502b224 */ /* 0x000fe400078e0202 */
[----:B------:R-:W-:Y:S01]  /*19b0*/  @P3 IMAD.IADD R8, R15, 0x1, R18 ;  /* 0x000000010f083824 */ /* 0x000fe200078e0212 */
[----:B-----5:R-:W-:Y:S02]  /*19c0*/  @!P3 SHF.R.S32.HI R5, RZ, 0x1f, R14 ;  /* 0x0000001fff05b819 */ /* 0x020fe4000001140e */
[----:B------:R-:W-:Y:S01]  /*19d0*/  @!P3 IADD3 R9, R31, R2, RZ ;  /* 0x000000021f09b210 */ /* 0x000fe20007ffe0ff */
[-C--:B------:R-:W-:Y:S02]  /*19e0*/  @P3 IMAD R12, R43, R8.reuse, RZ ;  /* 0x000000082b0c3224 */ /* 0x080fe400078e02ff */
[----:B------:R-:W-:-:S04]  /*19f0*/  @P3 IMAD.WIDE.U32 R28, R42, R8, RZ ;  /* 0x000000082a1c3225 */ /* 0x000fc800078e00ff */
[-C--:B---3--:R-:W-:Y:S02]  /*1a00*/  @!P3 IMAD R2, R27, R14.reuse, RZ ;  /* 0x0000000e1b02b224 */ /* 0x088fe400078e02ff */
[----:B------:R-:W-:Y:S02]  /*1a10*/  @!P3 IMAD.MOV.U32 R8, RZ, RZ, R30 ;  /* 0x000000ffff08b224 */ /* 0x000fe400078e001e */
[C---:B------:R-:W-:Y:S02]  /*1a20*/  @!P3 IMAD R2, R26.reuse, R5, R2 ;  /* 0x000000051a02b224 */ /* 0x040fe400078e0202 */
[----:B------:R-:W-:Y:S01]  /*1a30*/  @!P3 IMAD.WIDE.U32 R8, R26, R14, R8 ;  /* 0x0000000e1a08b225 */ /* 0x000fe200078e0008 */
[----:B------:R-:W-:Y:S02]  /*1a40*/  @P3 IADD3 R12, R29, R12, RZ ;  /* 0x0000000c1d0c3210 */ /* 0x000fe40007ffe0ff */
[----:B------:R-:W-:Y:S01]  /*1a50*/  @!P0 IADD3 R0, R0, -R3, RZ ;  /* 0x8000000300008210 */ /* 0x000fe20007ffe0ff */
[----:B------:R-:W-:Y:S01]  /*1a60*/  @P3 IMAD.MOV.U32 R13, RZ, RZ, R28 ;  /* 0x000000ffff0d3224 */ /* 0x000fe200078e001c */
[----:B------:R-:W-:Y:S01]  /*1a70*/  @!P3 MOV R13, R8 ;  /* 0x00000008000db202 */ /* 0x000fe20000000f00 */
[----:B------:R-:W-:Y:S01]  /*1a80*/  @!P3 IMAD.IADD R12, R9, 0x1, R2 ;  /* 0x00000001090cb824 */ /* 0x000fe200078e0202 */
[----:B------:R-:W-:-:S04]  /*1a90*/  ISETP.GE.U32.AND P2, PT, R0, R3, PT ;  /* 0x000000030000720c */ /* 0x000fc80003f46070 */
[-C--:B------:R-:W-:Y:S02]  /*1aa0*/  LOP3.LUT R13, R13, R12.reuse, RZ, 0x3c, !PT ;  /* 0x0000000c0d0d7212 */ /* 0x080fe400078e3cff */
[----:B------:R-:W-:Y:S02]  /*1ab0*/  LEA R2, R50, 0xffffff80, 0x7 ;  /* 0xffffff8032027811 */ /* 0x000fe400078e38ff */
[----:B------:R-:W-:Y:S02]  /*1ac0*/  LOP3.LUT R3, R235, R7, RZ, 0x3c, !PT ;  /* 0x00000007eb037212 */ /* 0x000fe400078e3cff */
[----:B------:R-:W-:Y:S02]  /*1ad0*/  LOP3.LUT R12, R13, R12, RZ, 0x3c, !PT ;  /* 0x0000000c0d0c7212 */ /* 0x000fe400078e3cff */
[----:B------:R-:W-:Y:S01]  /*1ae0*/  @!P0 IADD3 R6, R6, 0x1, RZ ;  /* 0x0000000106068810 */ /* 0x000fe20007ffe0ff */
[----:B------:R-:W-:Y:S01]  /*1af0*/  @!P3 IMAD R8, R49, R15, RZ ;  /* 0x0000000f3108b224 */ /* 0x000fe200078e02ff */
[----:B------:R-:W-:Y:S01]  /*1b00*/  @!P3 SHF.R.S32.HI R0, RZ, 0x1f, R15 ;  /* 0x0000001fff00b819 */ /* 0x000fe2000001140f */
[----:B------:R-:W-:Y:S01]  /*1b10*/  IMAD R9, R43, R2, RZ ;  /* 0x000000022b097224 */ /* 0x000fe200078e02ff */
[----:B------:R-:W-:-:S02]  /*1b20*/  SHF.R.S32.HI R5, RZ, 0x1f, R2 ;  /* 0x0000001fff057819 */ /* 0x000fc40000011402 */
[----:B------:R-:W-:Y:S02]  /*1b30*/  ISETP.GE.AND P1, PT, R3, RZ, PT ;  /* 0x000000ff0300720c */ /* 0x000fe40003f26270 */
[----:B------:R-:W-:Y:S02]  /*1b40*/  LOP3.LUT R13, R13, R12, RZ, 0x3c, !PT ;  /* 0x0000000c0d0d7212 */ /* 0x000fe400078e3cff */
[----:B------:R-:W-:Y:S02]  /*1b50*/  ISETP.NE.AND P0, PT, R7, RZ, PT ;  /* 0x000000ff0700720c */ /* 0x000fe40003f05270 */
[----:B------:R-:W-:Y:S01]  /*1b60*/  @P2 IADD3 R6, R6, 0x1, RZ ;  /* 0x0000000106062810 */ /* 0x000fe20007ffe0ff */
[----:B------:R-:W-:Y:S02]  /*1b70*/  @!P3 IMAD R0, R0, R48, R8 ;  /* 0x000000300000b224 */ /* 0x000fe400078e0208 */
[----:B------:R-:W-:Y:S02]  /*1b80*/  IMAD R9, R5, R42, R9 ;  /* 0x0000002a05097224 */ /* 0x000fe400078e0209 */
[----:B------:R-:W-:-:S04]  /*1b90*/  IMAD.WIDE.U32 R28, R42, R2, R12 ;  /* 0x000000022a1c7225 */ /* 0x000fc800078e000c */
[----:B------:R-:W-:-:S04]  /*1ba0*/  @!P3 IMAD.WIDE.U32 R26, R48, R15, RZ ;  /* 0x0000000f301ab225 */ /* 0x000fc800078e00ff */
[----:B------:R-:W-:Y:S02]  /*1bb0*/  IMAD.MOV.U32 R12, RZ, RZ, R6 ;  /* 0x000000ffff0c7224 */ /* 0x000fe400078e0006 */
[----:B------:R-:W-:Y:S01]  /*1bc0*/  IMAD.IADD R19, R29, 0x1, R9 ;  /* 0x000000011d137824 */ /* 0x000fe200078e0209 */
[----:B------:R-:W-:Y:S01]  /*1bd0*/  @!P3 IADD3 R9, R27, R0, RZ ;  /* 0x000000001b09b210 */ /* 0x000fe20007ffe0ff */
[----:B------:R-:W-:Y:S01]  /*1be0*/  @!P3 IMAD R3, R25, R14, RZ ;  /* 0x0000000e1903b224 */ /* 0x000fe200078e02ff */
[----:B------:R-:W-:Y:S01]  /*1bf0*/  @!P3 SHF.R.S32.HI R0, RZ, 0x1f, R14 ;  /* 0x0000001fff00b819 */ /* 0x000fe2000001140e */
[----:B------:R-:W-:Y:S01]  /*1c00*/  @!P3 IMAD.MOV.U32 R8, RZ, RZ, R26 ;  /* 0x000000ffff08b224 */ /* 0x000fe200078e001a */
[----:B------:R-:W-:Y:S02]  /*1c10*/  @!P1 IADD3 R12, -R12, RZ, RZ ;  /* 0x000000ff0c0c9210 */ /* 0x000fe40007ffe1ff */
[----:B------:R-:W-:Y:S01]  /*1c20*/  @!P0 LOP3.LUT R12, RZ, R7, RZ, 0x33, !PT ;  /* 0x00000007ff0c8212 */ /* 0x000fe200078e33ff */
[C---:B------:R-:W-:Y:S01]  /*1c30*/  @!P3 IMAD R0, R24.reuse, R0, R3 ;  /* 0x000000001800b224 */ /* 0x040fe200078e0203 */
[----:B------:R-:W-:Y:S01]  /*1c40*/  @P3 IADD3 R15, R15, R18, RZ ;  /* 0x000000120f0f3210 */ /* 0x000fe20007ffe0ff */
[----:B------:R-:W-:Y:S01]  /*1c50*/  @!P3 IMAD.WIDE.U32 R24, R24, R14, R8 ;  /* 0x0000000e1818b225 */ /* 0x000fe200078e0008 */
[----:B------:R-:W-:-:S03]  /*1c60*/  SHF.R.S32.HI R9, RZ, 0x1f, R12 ;  /* 0x0000001fff097819 */ /* 0x000fc6000001140c */
[----:B------:R-:W-:Y:S02]  /*1c70*/  IMAD.MOV.U32 R18, RZ, RZ, R28 ;  /* 0x000000ffff127224 */ /* 0x000fe400078e001c */
[----:B------:R-:W-:Y:S02]  /*1c80*/  IMAD R3, R21, R12, RZ ;  /* 0x0000000c15037224 */ /* 0x000fe400078e02ff */
[-C--:B------:R-:W-:Y:S02]  /*1c90*/  @P3 IMAD R7, R49, R15.reuse, RZ ;  /* 0x0000000f31073224 */ /* 0x080fe400078e02ff */
[----:B------:R-:W-:-:S04]  /*1ca0*/  @P3 IMAD.WIDE.U32 R26, R48, R15, RZ ;  /* 0x0000000f301a3225 */ /* 0x000fc800078e00ff */
[----:B------:R-:W-:Y:S01]  /*1cb0*/  IMAD.WIDE.U32 R18, R20, R12, R18 ;  /* 0x0000000c14127225 */ /* 0x000fe200078e0012 */
[----:B------:R-:W-:-:S03]  /*1cc0*/  @P3 IADD3 R7, R27, R7, RZ ;  /* 0x000000071b073210 */ /* 0x000fc60007ffe0ff */
[----:B------:R-:W-:Y:S01]  /*1cd0*/  IMAD R20, R20, R9, R3 ;  /* 0x0000000914147224 */ /* 0x000fe200078e0203 */
[----:B------:R-:W-:Y:S01]  /*1ce0*/  @!P3 IADD3 R7, R25, R0, RZ ;  /* 0x000000001907b210 */ /* 0x000fe20007ffe0ff */
[----:B------:R-:W-:Y:S01]  /*1cf0*/  @P3 IMAD.MOV.U32 R8, RZ, RZ, R26 ;  /* 0x000000ffff083224 */ /* 0x000fe200078e001a */
[----:B------:R-:W-:Y:S01]  /*1d00*/  @!P3 MOV R8, R24 ;  /* 0x000000180008b202 */ /* 0x000fe20000000f00 */
[----:B------:R-:W-:Y:S01]  /*1d10*/  IMAD.MOV.U32 R3, RZ, RZ, R18 ;  /* 0x000000ffff037224 */ /* 0x000fe200078e0012 */
[----:B------:R-:W-:Y:S02]  /*1d20*/  IADD3 R0, R19, R20, RZ ;  /* 0x0000001413007210 */ /* 0x000fe40007ffe0ff */
[----:B------:R-:W-:Y:S02]  /*1d30*/  MOV R6, R2 ;  /* 0x0000000200067202 */ /* 0x000fe40000000f00 */
.L_x_1977:
[----:B-1----:R-:W-:Y:S05]  /*1d40*/  BSYNC B0 ;  /* 0x0000000000007941 */ /* 0x002fea0003800000 */
.L_x_1975:
        /* <DEDUP_REMOVED lines=15> */
[----:B------:R-:W-:Y:S01]  /*1e40*/  IADD3 R28, P0, R18, R8, RZ ;  /* 0x00000008121c7210 */ /* 0x000fe20007f1e0ff */
[----:B------:R-:W-:Y:S01]  /*1e50*/  IMAD.SHL.U32 R8, R170, 0x40, RZ ;  /* 0x00000040aa087824 */ /* 0x000fe200078e00ff */
[----:B------:R-:W-:Y:S01]  /*1e60*/  SHF.R.S32.HI R19, RZ, 0x1f, R18 ;  /* 0x0000001fff137819 */ /* 0x000fe20000011412 */
[----:B-----5:R-:W-:-:S03]  /*1e70*/  IMAD R5, R5, R48, RZ ;  /* 0x0000003005057224 */ /* 0x020fc600078e02ff */
[----:B------:R-:W-:Y:S01]  /*1e80*/  LOP3.LUT R8, R8, 0x1c0, RZ, 0xc0, !PT ;  /* 0x000001c008087812 */ /* 0x000fe200078ec0ff */
[----:B------:R-:W-:Y:S02]  /*1e90*/  IMAD.X R29, R19, 0x1, R7, P0 ;  /* 0x00000001131d7824 */ /* 0x000fe400000e0607 */
[----:B------:R-:W-:Y:S01]  /*1ea0*/  IMAD R5, R6, R49, R5 ;  /* 0x0000003106057224 */ /* 0x000fe200078e0205 */
[----:B------:R-:W-:Y:S01]  /*1eb0*/  LOP3.LUT R7, R8, 0x38, R18, 0xf8, !PT ;  /* 0x0000003808077812 */ /* 0x000fe200078ef812 */
[----:B------:R-:W-:Y:S01]  /*1ec0*/  IMAD.WIDE.U32 R28, R6, R48, R28 ;  /* 0x00000030061c7225 */ /* 0x000fe200078e001c */
[----:B------:R-:W-:Y:S02]  /*1ed0*/  SHF.R.U32.HI R165, RZ, 0x3, R8 ;  /* 0x00000003ffa57819 */ /* 0x000fe40000011608 */
[----:B------:R-:W-:Y:S01]  /*1ee0*/  SHF.R.S32.HI R61, RZ, 0x1f, R236 ;  /* 0x0000001fff3d7819 */ /* 0x000fe200000114ec */
[----:B------:R-:W-:Y:S01]  /*1ef0*/  IMAD R6, R23, R12, RZ ;  /* 0x0000000c17067224 */ /* 0x000fe200078e02ff */
[----:B------:R-:W-:Y:S01]  /*1f00*/  LOP3.LUT R165, R7, R165, RZ, 0x3c, !PT ;  /* 0x000000a507a57212 */ /* 0x000fe200078e3cff */
[----:B------:R-:W-:-:S02]  /*1f10*/  IMAD.IADD R29, R29, 0x1, R5 ;  /* 0x000000011d1d7824 */ /* 0x000fc400078e0205 */
[-C--:B------:R-:W-:Y:S02]  /*1f20*/  IMAD R6, R9, R22.reuse, R6 ;  /* 0x0000001609067224 */ /* 0x080fe400078e0206 */
[----:B------:R-:W-:Y:S01]  /*1f30*/  IMAD.WIDE.U32 R22, R12, R22, R28 ;  /* 0x000000160c167225 */ /* 0x000fe200078e001c */
[----:B------:R-:W-:-:S03]  /*1f40*/  LEA.HI R55, R51, R56, RZ, 0x4 ;  /* 0x0000003833377211 */ /* 0x000fc600078f20ff */
[----:B------:R-:W-:Y:S01]  /*1f50*/  IMAD.IADD R23, R23, 0x1, R6 ;  /* 0x0000000117177824 */ /* 0x000fe200078e0206 */
[----:B------:R-:W-:Y:S02]  /*1f60*/  LOP3.LUT R57, R55, 0xfffffff0, RZ, 0xc0, !PT ;  /* 0xfffffff037397812 */ /* 0x000fe400078ec0ff */
[----:B------:R-:W-:Y:S02]  /*1f70*/  SHF.R.S32.HI R6, RZ, 0x1f, R235 ;  /* 0x0000001fff067819 */ /* 0x000fe400000114eb */
[----:B------:R-:W-:Y:S01]  /*1f80*/  IADD3 R57, -R57, R56, RZ ;  /* 0x0000003839397210 */ /* 0x000fe20007ffe1ff */
[----:B------:R-:W-:Y:S01]  /*1f90*/  IMAD R140, R49, R170, RZ ;  /* 0x000000aa318c7224 */ /* 0x000fe200078e02ff */
[----:B------:R-:W-:Y:S02]  /*1fa0*/  SHF.R.S32.HI R171, RZ, 0x1f, R170 ;  /* 0x0000001fffab7819 */ /* 0x000fe400000114aa */
[----:B------:R-:W-:Y:S01]  /*1fb0*/  SHF.R.S32.HI R58, RZ, 0x1f, R57 ;  /* 0x0000001fff3a7819 */ /* 0x000fe20000011439 */
[----:B------:R-:W-:Y:S01]  /*1fc0*/  IMAD.WIDE.U32 R22, R170, R48, R22 ;  /* 0x00000030aa167225 */ /* 0x000fe200078e0016 */
[----:B------:R-:W-:-:S02]  /*1fd0*/  SHF.R.S32.HI R82, RZ, 0x1f, R62 ;  /* 0x0000001fff527819 */ /* 0x000fc4000001143e */
[----:B------:R-:W-:Y:S01]  /*1fe0*/  LEA.HI R58, R58, R57, RZ, 0x3 ;  /* 0x000000393a3a7211 */ /* 0x000fe200078f18ff */
[----:B------:R-:W-:Y:S01]  /*1ff0*/  IMAD R140, R171, R48, R140 ;  /* 0x00000030ab8c7224 */ /* 0x000fe200078e028c */
[----:B------:R-:W-:-:S04]  /*2000*/  LEA.HI R82, R82, R62, RZ, 0x7 ;  /* 0x0000003e52527211 */ /* 0x000fc800078f38ff */
[----:B------:R-:W-:Y:S02]  /*2010*/  IADD3 R140, R23, R140, RZ ;  /* 0x0000008c178c7210 */ /* 0x000fe40007ffe0ff */
[----:B------:R-:W-:-:S04]  /*2020*/  SHF.R.S32.HI R82, RZ, 0x7, R82 ;  /* 0x00000007ff527819 */ /* 0x000fc80000011452 */
[----:B------:R-:W-:Y:S01]  /*2030*/  IMNMX R82, R229, R82, !PT ;  /* 0x00000052e5527217 */ /* 0x000fe20007800200 */
[----:B------:R-:W-:Y:S01]  /*2040*/  IMAD R168, R43, R170, RZ ;  /* 0x000000aa2ba87224 */ /* 0x000fe200078e02ff */
[CC--:B------:R-:W-:Y:S02]  /*2050*/  LEA.HI R8, R51.reuse, R56.reuse, RZ, 0x6 ;  /* 0x0000003833087211 */ /* 0x0c0fe400078f30ff */
[----:B------:R-:W-:Y:S01]  /*2060*/  LEA.HI R51, R51, R56, RZ, 0x5 ;  /* 0x0000003833337211 */ /* 0x000fe200078f28ff */
[----:B------:R-:W-:Y:S02]  /*2070*/  IMAD R168, R171, R42, R168 ;  /* 0x0000002aaba87224 */ /* 0x000fe400078e02a8 */
[----:B------:R-:W-:Y:S01]  /*2080*/  IMAD.SHL.U32 R8, R8, 0x8, RZ ;  /* 0x0000000808087824 */ /* 0x000fe200078e00ff */
[----:B------:R-:W-:Y:S01]  /*2090*/  LOP3.LUT R59, R51, 0xffffffe0, RZ, 0xc0, !PT ;  /* 0xffffffe0333b7812 */ /* 0x000fe200078ec0ff */
[----:B------:R-:W-:Y:S02]  /*20a0*/  IMAD.MOV.U32 R38, RZ, RZ, 0x10 ;  /* 0x00000010ff267424 */ /* 0x000fe400078e00ff */
[----:B------:R-:W-:Y:S01]  /*20b0*/  IMAD.MOV.U32 R37, RZ, RZ, 0x20 ;  /* 0x00000020ff257424 */ /* 0x000fe200078e00ff */
[----:B------:R-:W-:Y:S01]  /*20c0*/  LOP3.LUT R165, R165, 0xfffffe00, R8, 0xf8, !PT ;  /* 0xfffffe00a5a57812 */ /* 0x000fe200078ef808 */
[C---:B------:R-:W-:Y:S01]  /*20d0*/  IMAD.SHL.U32 R227, R42.reuse, 0x10, RZ ;  /* 0x000000102ae37824 */ /* 0x040fe200078e00ff */
[----:B------:R-:W-:Y:S01]  /*20e0*/  SHF.L.U64.HI R228, R42, 0x4, R43 ;  /* 0x000000042ae47819 */ /* 0x000fe2000001022b */
[----:B------:R-:W-:Y:S01]  /*20f0*/  IMAD.IADD R59, R56, 0x1, -R59 ;  /* 0x00000001383b7824 */ /* 0x000fe200078e0a3b */
[----:B------:R-:W-:Y:S01]  /*2100*/  SHF.L.U64.HI R226, R48, 0x4, R49 ;  /* 0x0000000430e27819 */ /* 0x000fe20000010231 */
[----:B------:R-:W-:Y:S01]  /*2110*/  IMAD.SHL.U32 R63, R54, 0x4, RZ ;  /* 0x00000004363f7824 */ /* 0x000fe200078e00ff */
[----:B------:R-:W-:-:S02]  /*2120*/  SHF.L.U32 R225, R48, 0x4, RZ ;  /* 0x0000000430e17819 */ /* 0x000fc400000006ff */
[----:B------:R-:W-:Y:S02]  /*2130*/  SHF.R.S32.HI R55, RZ, 0x4, R55 ;  /* 0x00000004ff377819 */ /* 0x000fe40000011437 */
[----:B------:R-:W-:Y:S01]  /*2140*/  SHF.R.S32.HI R51, RZ, 0x5, R51 ;  /* 0x00000005ff337819 */ /* 0x000fe20000011433 */
[----:B--2---:R-:W-:-:S04]  /*2150*/  @P1 IMAD.WIDE.U32 R28, R24, R4, RZ ;  /* 0x00000004181c1225 */ /* 0x004fc800078e00ff */
[----:B------:R-:W-:Y:S02]  /*2160*/  @P1 IMAD R5, R25, R4, RZ ;  /* 0x0000000419051224 */ /* 0x000fe400078e02ff */
[----:B---3--:R-:W-:-:S04]  /*2170*/  @!P1 IMAD R7, R27, R236, RZ ;  /* 0x000000ec1b079224 */ /* 0x008fc800078e02ff */
[C---:B------:R-:W-:Y:S02]  /*2180*/  @!P1 IMAD R7, R26.reuse, R61, R7 ;  /* 0x0000003d1a079224 */ /* 0x040fe400078e0207 */
[----:B------:R-:W-:-:S04]  /*2190*/  @!P1 IMAD.WIDE.U32 R26, R26, R236, RZ ;  /* 0x000000ec1a1a9225 */ /* 0x000fc800078e00ff */
[----:B------:R-:W-:Y:S02]  /*21a0*/  @P1 IMAD.MOV.U32 R4, RZ, RZ, R28 ;  /* 0x000000ffff041224 */ /* 0x000fe400078e001c */
[----:B------:R-:W-:Y:S02]  /*21b0*/  @!P1 IMAD.MOV.U32 R4, RZ, RZ, R26 ;  /* 0x000000ffff049224 */ /* 0x000fe400078e001a */
[----:B------:R-:W-:Y:S01]  /*21c0*/  @P1 IMAD.IADD R5, R29, 0x1, R5 ;  /* 0x000000011d051824 */ /* 0x000fe200078e0205 */
[----:B------:R-:W-:Y:S02]  /*21d0*/  @!P1 IADD3 R5, R27, R7, RZ ;  /* 0x000000071b059210 */ /* 0x000fe40007ffe0ff */
[----:B------:R-:W-:Y:S01]  /*21e0*/  IADD3 R26, P0, R18, R4, RZ ;  /* 0x00000004121a7210 */ /* 0x000fe20007f1e0ff */
[----:B------:R-:W-:-:S04]  /*21f0*/  IMAD R4, R15, R235, RZ ;  /* 0x000000eb0f047224 */ /* 0x000fc800078e02ff */
[----:B------:R-:W-:Y:S02]  /*2200*/  IMAD.X R27, R19, 0x1, R5, P0 ;  /* 0x00000001131b7824 */ /* 0x000fe400000e0605 */
[----:B------:R-:W-:Y:S02]  /*2210*/  IMAD R4, R14, R6, R4 ;  /* 0x000000060e047224 */ /* 0x000fe400078e0204 */
[----:B------:R-:W-:Y:S01]  /*2220*/  IMAD.WIDE.U32 R26, R235, R14, R26 ;  /* 0x0000000eeb1a7225 */ /* 0x000fe200078e001a */
[----:B------:R-:W-:-:S04]  /*2230*/  IADD3 R14, R18, 0x40, RZ ;  /* 0x00000040120e7810 */ /* 0x000fc80007ffe0ff */
[----:B----4-:R-:W-:Y:S02]  /*2240*/  ISETP.GE.AND P0, PT, R14, R64, PT ;  /* 0x000000400e00720c */ /* 0x010fe40003f06270 */
[----:B------:R-:W-:Y:S02]  /*2250*/  LOP3.LUT R7, R58, 0xfffffff8, RZ, 0xc0, !PT ;  /* 0xfffffff83a077812 */ /* 0x000fe400078ec0ff */
[----:B------:R-:W-:Y:S02]  /*2260*/  SEL R60, RZ, 0xffffffff, P0 ;  /* 0xffffffffff3c7807 */ /* 0x000fe40000000000 */
[C---:B------:R-:W-:Y:S01]  /*2270*/  LEA R141, P0, R22.reuse, R20, 0x1 ;  /* 0x00000014168d7211 */ /* 0x040fe200078008ff */
[--C-:B------:R-:W-:Y:S01]  /*2280*/  @P1 IMAD.MOV.U32 R178, RZ, RZ, R24.reuse ;  /* 0x000000ffffb21224 */ /* 0x100fe200078e0018 */
[----:B------:R-:W-:Y:S01]  /*2290*/  @P1 MOV R179, R25 ;  /* 0x0000001900b31202 */ /* 0x000fe20000000f00 */
[----:B------:R-:W-:Y:S01]  /*22a0*/  @!P1 IMAD.MOV.U32 R178, RZ, RZ, R24 ;  /* 0x000000ffffb29224 */ /* 0x000fe200078e0018 */
[----:B------:R-:W-:Y:S01]  /*22b0*/  LEA.HI.X R140, R22, R21, R140, 0x1, P0 ;  /* 0x00000015168c7211 */ /* 0x000fe200000f0c8c */
[----:B------:R-:W-:Y:S01]  /*22c0*/  @!P1 IMAD.MOV.U32 R179, RZ, RZ, R25 ;  /* 0x000000ffffb39224 */ /* 0x000fe200078e0019 */
[C---:B------:R-:W-:Y:S01]  /*22d0*/  ISETP.GE.AND P1, PT, R18.reuse, R64, PT ;  /* 0x000000401200720c */ /* 0x040fe20003f26270 */
[----:B------:R-:W-:Y:S01]  /*22e0*/  IMAD.IADD R57, R57, 0x1, -R7 ;  /* 0x0000000139397824 */ /* 0x000fe200078e0a07 */
        /* <DEDUP_REMOVED lines=9> */
[----:B------:R-:W-:Y:S01]  /*2380*/  IMAD R176, R7, R178, RZ ;  /* 0x000000b207b07224 */ /* 0x000fe200078e02ff */
[----:B------:R-:W-:Y:S01]  /*2390*/  LEA R231, P0, R166, R172, 0x1 ;  /* 0x000000aca6e77211 */ /* 0x000fe200078008ff */
[----:B------:R-:W-:Y:S01]  /*23a0*/  IMAD.SHL.U32 R60, R60, 0x2, RZ ;  /* 0x000000023c3c7824 */ /* 0x000fe200078e00ff */
[----:B------:R-:W-:Y:S01]  /*23b0*/  IADD3 R169, R167, R168, RZ ;  /* 0x000000a8a7a97210 */ /* 0x000fe20007ffe0ff */
[C---:B------:R-:W-:Y:S02]  /*23c0*/  IMAD R176, R6.reuse, R179, R176 ;  /* 0x000000b306b07224 */ /* 0x040fe400078e02b0 */
[----:B------:R-:W-:Y:S01]  /*23d0*/  IMAD.WIDE.U32 R174, R6, R178, R174 ;  /* 0x000000b206ae7225 */ /* 0x000fe200078e00ae */
[----:B------:R-:W-:Y:S02]  /*23e0*/  LOP3.LUT R60, R60, 0x2, R4, 0xe2, !PT ;  /* 0x000000023c3c7812 */ /* 0x000fe400078ee204 */
[----:B------:R-:W-:Y:S01]  /*23f0*/  SEL R38, R38, 0xfffffff0, !P1 ;  /* 0xfffffff026267807 */ /* 0x000fe20004800000 */
[----:B------:R-:W-:Y:S01]  /*2400*/  @!P4 IMAD.MOV.U32 R16, RZ, RZ, RZ ;  /* 0x000000ffff10c224 */ /* 0x000fe200078e00ff */
[----:B------:R-:W-:Y:S01]  /*2410*/  SEL R37, R37, 0xffffffe0, !P2 ;  /* 0xffffffe025257807 */ /* 0x000fe20005000000 */
[----:B------:R-:W-:Y:S01]  /*2420*/  IMAD.IADD R177, R175, 0x1, R176 ;  /* 0x00000001afb17824 */ /* 0x000fe200078e02b0 */
[----:B------:R-:W-:Y:S01]  /*2430*/  LEA.HI.X R230, R166, R173, R169, 0x1, P0 ;  /* 0x000000ada6e67211 */ /* 0x000fe200000f0ca9 */
[----:B------:R-:W-:Y:S05]  /*2440*/  @!P3 BRA `(.L_x_1978) ;  /* 0x0000c9200000b947 */ /* 0x000fea0003800000 */
[----:B-1----:R-:W2:Y:S04]  /*2450*/  LD.E.64 R30, [R10.64+0x120] ;  /* 0x000120060a1e7980 */ /* 0x002ea8000c101b00 */
[----:B------:R-:W3:Y:S04]  /*2460*/  LD.E.64 R32, [R10.64+0x118] ;  /* 0x000118060a207980 */ /* 0x000ee8000c101b00 */
[----:B------:R-:W4:Y:S04]  /*2470*/  LD.E.64 R196, [R10.64+0x130] ;  /* 0x000130060ac47980 */ /* 0x000f28000c101b00 */
[----:B------:R-:W5:Y:S04]  /*2480*/  LD.E.64 R210, [R10.64+0x128] ;  /* 0x000128060ad27980 */ /* 0x000f68000c101b00 */
[----:B------:R-:W4:Y:S04]  /*2490*/  LD.E.64 R26, [R10.64+0x140] ;  /* 0x000140060a1a7980 */ /* 0x000f28000c101b00 */
[----:B------:R-:W4:Y:S04]  /*24a0*/  LD.E.64 R24, [R10.64+0x138] ;  /* 0x000138060a187980 */ /* 0x000f28000c101b00 */
[----:B------:R-:W5:Y:S04]  /*24b0*/  LD.E R15, [R10.64+0xd0] ;  /* 0x0000d0060a0f7980 */ /* 0x000f68000c101900 */
[----:B------:R-:W5:Y:S04]  /*24c0*/  LD.E.64 R20, [R10.64+0x108] ;  /* 0x000108060a147980 */ /* 0x000f68000c101b00 */
[----:B------:R-:W5:Y:S04]  /*24d0*/  LD.E.64 R22, [R10.64+0x110] ;  /* 0x000110060a167980 */ /* 0x000f68000c101b00 */
[----:B------:R-:W5:Y:S04]  /*24e0*/  LD.E.64 R6, [R10.64+0x150] ;  /* 0x000150060a067980 */ /* 0x000f68000c101b00 */
[----:B------:R-:W5:Y:S01]  /*24f0*/  LD.E.64 R4, [R10.64+0x148] ;  /* 0x000148060a047980 */ /* 0x000f62000c101b00 */
[----:B------:R-:W-:Y:S01]  /*2500*/  SHF.R.S32.HI R13, RZ, 0x1f, R62 ;  /* 0x0000001fff0d7819 */ /* 0x000fe2000001143e */
[----:B------:R-:W-:-:S02]  /*2510*/  IMAD.IADD R16, R16, 0x1, R2 ;  /* 0x0000000110107824 */ /* 0x000fc400078e0202 */
[C---:B------:R-:W-:Y:S01]  /*2520*/  IMAD.SHL.U32 R76, R42.reuse, 0x40, RZ ;  /* 0x000000402a4c7824 */ /* 0x040fe200078e00ff */
[----:B------:R-:W-:Y:S01]  /*2530*/  SHF.L.U64.HI R77, R42, 0x6, R43 ;  /* 0x000000062a4d7819 */ /* 0x000fe2000001022b */
[----:B------:R-:W-:Y:S01]  /*2540*/  IMAD R74, R43, 0x30, RZ ;  /* 0x000000302b4a7824 */ /* 0x000fe200078e02ff */
[----:B------:R-:W-:Y:S01]  /*2550*/  LOP3.LUT R161, R60, 0xffff, RZ, 0xc0, !PT ;  /* 0x0000ffff3ca17812 */ /* 0x000fe200078ec0ff */
[C---:B------:R-:W-:Y:S01]  /*2560*/  IMAD.SHL.U32 R71, R48.reuse, 0x20, RZ ;  /* 0x0000002030477824 */ /* 0x040fe200078e00ff */
[C-C-:B------:R-:W-:Y:S01]  /*2570*/  SHF.L.U64.HI R72, R48.reuse, 0x5, R49.reuse ;  /* 0x0000000530487819 */ /* 0x140fe20000010231 */
[C---:B------:R-:W-:Y:S01]  /*2580*/  IMAD R70, R49.reuse, 0x60, RZ ;  /* 0x0000006031467824 */ /* 0x040fe200078e02ff */
[C---:B------:R-:W-:Y:S01]  /*2590*/  SHF.L.U64.HI R69, R48.reuse, 0x6, R49 ;  /* 0x0000000630457819 */ /* 0x040fe20000010231 */
[----:B------:R-:W-:Y:S01]  /*25a0*/  IMAD R65, R49, 0xe0, RZ ;  /* 0x000000e031417824 */ /* 0x000fe200078e02ff */
[C---:B------:R-:W-:Y:S01]  /*25b0*/  SHF.L.U32 R68, R48.reuse, 0x6, RZ ;  /* 0x0000000630447819 */ /* 0x040fe200000006ff */
[----:B------:R-:W-:-:S04]  /*25c0*/  IMAD.WIDE.U32 R188, R48, 0x60, RZ ;  /* 0x0000006030bc7825 */ /* 0x000fc800078e00ff */
[----:B------:R-:W-:Y:S01]  /*25d0*/  IMAD.WIDE.U32 R182, R48, 0xe0, RZ ;  /* 0x000000e030b67825 */ /* 0x000fe200078e00ff */
[----:B------:R-:W-:-:S03]  /*25e0*/  LOP3.LUT R163, R161, 0x1, RZ, 0xc0, !PT ;  /* 0x00000001a1a37812 */ /* 0x000fc600078ec0ff */
[C---:B------:R-:W-:Y:S02]  /*25f0*/  IMAD R67, R49.reuse, 0xa0, RZ ;  /* 0x000000a031437824 */ /* 0x040fe400078e02ff */
[----:B------:R-:W-:Y:S02]  /*2600*/  IMAD R66, R49, 0xc0, RZ ;  /* 0x000000c031427824 */ /* 0x000fe400078e02ff */
[----:B------:R-:W-:Y:S01]  /*2610*/  IMAD.WIDE.U32 R186, R48, 0xa0, RZ ;  /* 0x000000a030ba7825 */ /* 0x000fe200078e00ff */
[----:B------:R-:W-:-:S03]  /*2620*/  SHF.L.U64.HI R72, R71, 0x1, R72 ;  /* 0x0000000147487819 */ /* 0x000fc60000010248 */
[----:B------:R-:W-:Y:S01]  /*2630*/  IMAD.WIDE.U32 R184, R48, 0xc0, RZ ;  /* 0x000000c030b87825 */ /* 0x000fe200078e00ff */
[----:B------:R-:W-:Y:S02]  /*2640*/  SHF.L.U64.HI R69, R68, 0x1, R69 ;  /* 0x0000000144457819 */ /* 0x000fe40000010245 */
[----:B------:R-:W-:Y:S01]  /*2650*/  IADD3 R162, R170, 0x10, RZ ;  /* 0x00000010aaa27810 */ /* 0x000fe20007ffe0ff */
[----:B------:R-:W-:Y:S01]  /*2660*/  IMAD.SHL.U32 R80, R42, 0x20, RZ ;  /* 0x000000202a507824 */ /* 0x000fe200078e00ff */
[C---:B------:R-:W-:Y:S01]  /*2670*/  IADD3 R160, R170.reuse, 0x20, RZ ;  /* 0x00000020aaa07810 */ /* 0x040fe20007ffe0ff */
[----:B------:R-:W-:Y:S01]  /*2680*/  IMAD.MOV.U32 R122, RZ, RZ, R230 ;  /* 0x000000ffff7a7224 */ /* 0x000fe200078e00e6 */
[C---:B------:R-:W-:Y:S01]  /*2690*/  IADD3 R159, R170.reuse, 0x30, RZ ;  /* 0x00000030aa9f7810 */ /* 0x040fe20007ffe0ff */
[----:B------:R-:W-:Y:S01]  /*26a0*/  IMAD.MOV.U32 R125, RZ, RZ, R141 ;  /* 0x000000ffff7d7224 */ /* 0x000fe200078e008d */
[C---:B------:R-:W-:Y:S01]  /*26b0*/  IADD3 R158, R170.reuse, 0x40, RZ ;  /* 0x00000040aa9e7810 */ /* 0x040fe20007ffe0ff */
[----:B------:R-:W-:Y:S01]  /*26c0*/  IMAD.SHL.U32 R71, R71, 0x2, RZ ;  /* 0x0000000247477824 */ /* 0x000fe200078e00ff */
[----:B------:R-:W-:Y:S01]  /*26d0*/  IADD3 R157, R170, 0x50, RZ ;  /* 0x00000050aa9d7810 */ /* 0x000fe20007ffe0ff */
[----:B------:R-:W-:Y:S01]  /*26e0*/  IMAD.SHL.U32 R68, R68, 0x2, RZ ;  /* 0x0000000244447824 */ /* 0x000fe200078e00ff */
[C---:B------:R-:W-:Y:S01]  /*26f0*/  IADD3 R156, R170.reuse, 0x60, RZ ;  /* 0x00000060aa9c7810 */ /* 0x040fe20007ffe0ff */
[----:B------:R-:W-:Y:S01]  /*2700*/  IMAD.IADD R67, R187, 0x1, R67 ;  /* 0x00000001bb437824 */ /* 0x000fe200078e0243 */
[----:B------:R-:W-:Y:S01]  /*2710*/  IADD3 R155, R170, 0x70, RZ ;  /* 0x00000070aa9b7810 */ /* 0x000fe20007ffe0ff */
[----:B------:R-:W-:Y:S01]  /*2720*/  IMAD.IADD R66, R185, 0x1, R66 ;  /* 0x00000001b9427824 */ /* 0x000fe200078e0242 */
[----:B------:R-:W-:-:S02]  /*2730*/  SHF.L.U64.HI R81, R42, 0x5, R43 ;  /* 0x000000052a517819 */ /* 0x000fc4000001022b */
[----:B------:R-:W-:Y:S02]  /*2740*/  MOV R123, R231 ;  /* 0x000000e7007b7202 */ /* 0x000fe40000000f00 */
[----:B------:R-:W-:Y:S02]  /*2750*/  MOV R124, R140 ;  /* 0x0000008c007c7202 */ /* 0x000fe40000000f00 */
[----:B------:R-:W-:Y:S02]  /*2760*/  LOP3.LUT R161, R161, 0x2, RZ, 0xc0, !PT ;  /* 0x00000002a1a17812 */ /* 0x000fe400078ec0ff */
[----:B------:R-:W-:Y:S02]  /*2770*/  IADD3 R70, R189, R70, RZ ;  /* 0x00000046bd467210 */ /* 0x000fe40007ffe0ff */
[----:B------:R-:W-:Y:S01]  /*2780*/  IADD3 R65, R183, R65, RZ ;  /* 0x00000041b7417210 */ /* 0x000fe20007ffe0ff */
[----:B--2---:R-:W-:-:S04]  /*2790*/  IMAD R0, R31, R236, RZ ;  /* 0x000000ec1f007224 */ /* 0x004fc800078e02ff */
[----:B------:R-:W-:Y:S02]  /*27a0*/  IMAD R0, R30, R61, R0 ;  /* 0x0000003d1e007224 */ /* 0x000fe400078e0200 */
[----:B------:R-:W-:-:S04]  /*27b0*/  IMAD.WIDE.U32 R30, R236, R30, R18 ;  /* 0x0000001eec1e7225 */ /* 0x000fc800078e0012 */
[----:B---3--:R-:W-:Y:S02]  /*27c0*/  IMAD R3, R33, R236, RZ ;  /* 0x000000ec21037224 */ /* 0x008fe400078e02ff */
[----:B------:R-:W-:Y:S01]  /*27d0*/  IMAD.IADD R31, R31, 0x1, R0 ;  /* 0x000000011f1f7824 */ /* 0x000fe200078e0200 */
[----:B------:R-:W-:Y:S01]  /*27e0*/  SHF.R.S32.HI R0, RZ, 0x1f, R2 ;  /* 0x0000001fff007819 */ /* 0x000fe20000011402 */
[----:B------:R-:W-:-:S04]  /*27f0*/  IMAD.WIDE.U32 R28, R236, R32, R18 ;  /* 0x00000020ec1c7225 */ /* 0x000fc800078e0012 */
[----:B------:R-:W-:Y:S02]  /*2800*/  IMAD R3, R32, R61, R3 ;  /* 0x0000003d20037224 */ /* 0x000fe400078e0203 */
[-C--:B----4-:R-:W-:Y:S02]  /*2810*/  IMAD R8, R197, R2.reuse, RZ ;  /* 0x00000002c5087224 */ /* 0x090fe400078e02ff */
[----:B------:R-:W-:Y:S02]  /*2820*/  IMAD.IADD R29, R29, 0x1, R3 ;  /* 0x000000011d1d7824 */ /* 0x000fe400078e0203 */
[----:B-----5:R-:W-:Y:S02]  /*2830*/  IMAD R3, R211, R2, RZ ;  /* 0x00000002d3037224 */ /* 0x020fe400078e02ff */
[C---:B------:R-:W-:Y:S02]  /*2840*/  IMAD R8, R196.reuse, R0, R8 ;  /* 0x00000000c4087224 */ /* 0x040fe400078e0208 */
[----:B------:R-:W-:-:S04]  /*2850*/  IMAD.WIDE.U32 R30, R196, R2, R30 ;  /* 0x00000002c41e7225 */ /* 0x000fc800078e001e */
[C---:B------:R-:W-:Y:S01]  /*2860*/  IMAD R3, R210.reuse, R0, R3 ;  /* 0x00000000d2037224 */ /* 0x040fe200078e0203 */
[----:B------:R-:W-:Y:S01]  /*2870*/  IADD3 R31, R31, R8, RZ ;  /* 0x000000081f1f7210 */ /* 0x000fe20007ffe0ff */
[----:B------:R-:W-:Y:S01]  /*2880*/  IMAD.WIDE.U32 R28, R210, R2, R28 ;  /* 0x00000002d21c7225 */ /* 0x000fe200078e001c */
[----:B------:R-:W-:-:S03]  /*2890*/  IADD3 R0, P0, -R62, R170, RZ ;  /* 0x000000aa3e007210 */ /* 0x000fc60007f1e1ff */
[-C--:B------:R-:W-:Y:S02]  /*28a0*/  IMAD R8, R27, R12.reuse, RZ ;  /* 0x0000000c1b087224 */ /* 0x080fe400078e02ff */
[----:B------:R-:W-:Y:S02]  /*28b0*/  IMAD.IADD R29, R29, 0x1, R3 ;  /* 0x000000011d1d7824 */ /* 0x000fe400078e0203 */
[-C--:B------:R-:W-:Y:S02]  /*28c0*/  IMAD R3, R25, R12.reuse, RZ ;  /* 0x0000000c19037224 */ /* 0x080fe400078e02ff */
[C---:B------:R-:W-:Y:S02]  /*28d0*/  IMAD R8, R26.reuse, R9, R8 ;  /* 0x000000091a087224 */ /* 0x040fe400078e0208 */
[----:B------:R-:W-:Y:S01]  /*28e0*/  IMAD.WIDE.U32 R26, R26, R12, R30 ;  /* 0x0000000c1a1a7225 */ /* 0x000fe200078e001e */
[----:B------:R-:W-:-:S03]  /*28f0*/  LEA.HI R144, R15, R15, RZ, 0x1 ;  /* 0x0000000f0f907211 */ /* 0x000fc600078f08ff */
[C---:B------:R-:W-:Y:S02]  /*2900*/  IMAD R3, R24.reuse, R9, R3 ;  /* 0x0000000918037224 */ /* 0x040fe400078e0203 */
        /* <DEDUP_REMOVED lines=16> */
[----:B------:R-:W-:Y:S02]  /*2a10*/  LEA R117, P0, R12, R20, 0x1 ;  /* 0x000000140c757211 */ /* 0x000fe400078008ff */
        /* <DEDUP_REMOVED lines=18> */
[----:B------:R-:W-:Y:S01]  /*2b40*/  IADD3 R204, P0, R76, 0x40, RZ ;  /* 0x000000404ccc7810 */ /* 0x000fe20007f1e0ff */
[----:B------:R-:W-:Y:S01]  /*2b50*/  IMAD.SHL.U32 R84, R210, 0x10, RZ ;  /* 0x00000010d2547824 */ /* 0x000fe200078e00ff */
[----:B------:R-:W-:Y:S01]  /*2b60*/  IADD3 R151, R164, R153, RZ ;  /* 0x00000099a4977210 */ /* 0x000fe20007ffe0ff */
[----:B------:R-:W-:Y:S01]  /*2b70*/  IMAD.X R209, R78, 0x1, R228, P1 ;  /* 0x000000014ed17824 */ /* 0x000fe200008e06e4 */
[----:B------:R-:W-:-:S02]  /*2b80*/  IADD3 R206, P1, R208, R227, RZ ;  /* 0x000000e3d0ce7210 */ /* 0x000fc40007f3e0ff */
[----:B------:R-:W-:Y:S01]  /*2b90*/  IADD3.X R205, RZ, R77, RZ, P0, !PT ;  /* 0x0000004dffcd7210 */ /* 0x000fe200007fe4ff */
[----:B------:R-:W-:Y:S01]  /*2ba0*/  IMAD.IADD R149, R164, 0x1, R151 ;  /* 0x00000001a4957824 */ /* 0x000fe200078e0297 */
[----:B------:R-:W-:Y:S02]  /*2bb0*/  SHF.L.U64.HI R83, R210, 0x4, R211 ;  /* 0x00000004d2537819 */ /* 0x000fe400000102d3 */
[----:B------:R-:W-:Y:S02]  /*2bc0*/  IADD3 R86, P0, R84, 0x40, RZ ;  /* 0x0000004054567810 */ /* 0x000fe40007f1e0ff */
[----:B------:R-:W-:Y:S01]  /*2bd0*/  SHF.L.U32 R92, R210, 0x5, RZ ;  /* 0x00000005d25c7819 */ /* 0x000fe200000006ff */
[----:B------:R-:W-:Y:S01]  /*2be0*/  IMAD.X R207, R209, 0x1, R228, P1 ;  /* 0x00000001d1cf7824 */ /* 0x000fe200008e06e4 */
[----:B------:R-:W-:Y:S01]  /*2bf0*/  IADD3.X R85, RZ, R83, RZ, P0, !PT ;  /* 0x00000053ff557210 */ /* 0x000fe200007fe4ff */
[----:B------:R-:W-:Y:S01]  /*2c00*/  IMAD.IADD R147, R164, 0x1, R149 ;  /* 0x00000001a4937824 */ /* 0x000fe200078e0295 */
[----:B------:R-:W-:-:S02]  /*2c10*/  IADD3 R120, P2, R120, R2, RZ ;  /* 0x0000000278787210 */ /* 0x000fc40007f5e0ff */
[----:B------:R-:W-:Y:S02]  /*2c20*/  SHF.L.U64.HI R91, R210, 0x5, R211 ;  /* 0x00000005d25b7819 */ /* 0x000fe400000102d3 */
[----:B------:R-:W-:Y:S02]  /*2c30*/  IADD3 R88, P1, R86, R84, RZ ;  /* 0x0000005456587210 */ /* 0x000fe40007f3e0ff */
[----:B------:R-:W-:Y:S01]  /*2c40*/  IADD3 R94, P0, R92, R86, RZ ;  /* 0x000000565c5e7210 */ /* 0x000fe20007f1e0ff */
[----:B------:R-:W-:Y:S01]  /*2c50*/  IMAD.IADD R145, R164, 0x1, R147 ;  /* 0x00000001a4917824 */ /* 0x000fe200078e0293 */
[----:B------:R-:W-:Y:S01]  /*2c60*/  LEA.HI.X.SX32 R0, R2, R0, 0x1, P2 ;  /* 0x0000000002007211 */ /* 0x000fe200010f0eff */
[----:B------:R-:W-:Y:S02]  /*2c70*/  IMAD.SHL.U32 R121, R120, 0x2, RZ ;  /* 0x0000000278797824 */ /* 0x000fe400078e00ff */
[----:B------:R-:W-:Y:S01]  /*2c80*/  IMAD.X R87, R85, 0x1, R83, P1 ;  /* 0x0000000155577824 */ /* 0x000fe200008e0653 */
[----:B------:R-:W-:Y:S01]  /*2c90*/  IADD3 R96, P1, R92, R88, RZ ;  /* 0x000000585c607210 */ /* 0x000fe20007f3e0ff */
[----:B------:R-:W-:Y:S01]  /*2ca0*/  IMAD.X R93, R91, 0x1, R85, P0 ;  /* 0x000000015b5d7824 */ /* 0x000fe200000e0655 */
[----:B------:R-:W-:-:S02]  /*2cb0*/  IADD3 R98, P0, R94, R92, RZ ;  /* 0x0000005c5e627210 */ /* 0x000fc40007f1e0ff */
[----:B------:R-:W-:Y:S01]  /*2cc0*/  IADD3 R143, R164, R145, RZ ;  /* 0x00000091a48f7210 */ /* 0x000fe20007ffe0ff */
[----:B------:R-:W-:Y:S01]  /*2cd0*/  IMAD.SHL.U32 R104, R196, 0x10, RZ ;  /* 0x00000010c4687824 */ /* 0x000fe200078e00ff */
[----:B------:R-:W-:Y:S01]  /*2ce0*/  SHF.L.U64.HI R120, R120, 0x1, R0 ;  /* 0x0000000178787819 */ /* 0x000fe20000010200 */
[----:B------:R-:W-:Y:S01]  /*2cf0*/  IMAD.SHL.U32 R109, R196, 0x40, RZ ;  /* 0x00000040c46d7824 */ /* 0x000fe200078e00ff */
[----:B------:R-:W-:Y:S01]  /*2d00*/  IADD3 R119, P3, R6, R121, RZ ;  /* 0x0000007906777210 */ /* 0x000fe20007f7e0ff */
[C---:B------:R-:W-:Y:S01]  /*2d10*/  IMAD.SHL.U32 R154, R144.reuse, 0x20, RZ ;  /* 0x00000020909a7824 */ /* 0x040fe200078e00ff */
[C---:B------:R-:W-:Y:S01]  /*2d20*/  SHF.L.U32 R150, R144.reuse, 0x6, RZ ;  /* 0x0000000690967819 */ /* 0x040fe200000006ff */
[C---:B------:R-:W-:Y:S01]  /*2d30*/  IMAD R152, R144.reuse, 0x30, RZ ;  /* 0x0000003090987824 */ /* 0x040fe200078e02ff */
[----:B------:R-:W-:Y:S01]  /*2d40*/  IADD3.X R95, R91, R87, RZ, P1, !PT ;  /* 0x000000575b5f7210 */ /* 0x000fe20000ffe4ff */
[C---:B------:R-:W-:Y:S01]  /*2d50*/  IMAD R148, R144.reuse, 0x50, RZ ;  /* 0x0000005090947824 */ /* 0x040fe200078e02ff */
[----:B------:R-:W-:Y:S01]  /*2d60*/  IADD3.X R97, R93, R91, RZ, P0, !PT ;  /* 0x0000005b5d617210 */ /* 0x000fe200007fe4ff */
[----:B------:R-:W-:Y:S01]  /*2d70*/  IMAD R146, R144, 0x60, RZ ;  /* 0x0000006090927824 */ /* 0x000fe200078e02ff */
[----:B------:R-:W-:Y:S01]  /*2d80*/  SHF.L.U64.HI R103, R196, 0x4, R197 ;  /* 0x00000004c4677819 */ /* 0x000fe200000102c5 */
[----:B------:R-:W-:Y:S01]  /*2d90*/  IMAD.WIDE.U32 R194, R42, 0x30, R208 ;  /* 0x000000302ac27825 */ /* 0x000fe200078e00d0 */
[----:B------:R-:W-:-:S02]  /*2da0*/  SHF.L.U64.HI R105, R196, 0x5, R197 ;  /* 0x00000005c4697819 */ /* 0x000fc400000102c5 */
[C---:B------:R-:W-:Y:S01]  /*2db0*/  SHF.L.U32 R106, R196.reuse, 0x5, RZ ;  /* 0x00000005c46a7819 */ /* 0x040fe200000006ff */
[C---:B------:R-:W-:Y:S01]  /*2dc0*/  IMAD R107, R197.reuse, 0x60, RZ ;  /* 0x00000060c56b7824 */ /* 0x040fe200078e02ff */
[----:B------:R-:W-:Y:S01]  /*2dd0*/  SHF.L.U64.HI R108, R196, 0x6, R197 ;  /* 0x00000006c46c7819 */ /* 0x000fe200000102c5 */
[C---:B------:R-:W-:Y:S01]  /*2de0*/  IMAD R110, R197.reuse, 0xa0, RZ ;  /* 0x000000a0c56e7824 */ /* 0x040fe200078e02ff */
[-C--:B------:R-:W-:Y:S01]  /*2df0*/  IADD3 R100, P1, R96, R92.reuse, RZ ;  /* 0x0000005c60647210 */ /* 0x080fe20007f3e0ff */
[C---:B------:R-:W-:Y:S01]  /*2e00*/  IMAD R111, R197.reuse, 0xc0, RZ ;  /* 0x000000c0c56f7824 */ /* 0x040fe200078e02ff */
[----:B------:R-:W-:Y:S01]  /*2e10*/  IADD3 R102, P0, R98, R92, RZ ;  /* 0x0000005c62667210 */ /* 0x000fe20007f1e0ff */
[----:B------:R-:W-:Y:S01]  /*2e20*/  IMAD R112, R197, 0xe0, RZ ;  /* 0x000000e0c5707824 */ /* 0x000fe200078e02ff */
[----:B------:R-:W-:Y:S01]  /*2e30*/  IADD3 R121, P2, R4, R121, RZ ;  /* 0x0000007904797210 */ /* 0x000fe20007f5e0ff */
[----:B------:R-:W-:Y:S01]  /*2e40*/  IMAD.WIDE.U32 R202, R196, 0x60, RZ ;  /* 0x00000060c4ca7825 */ /* 0x000fe200078e00ff */
[----:B------:R-:W-:-:S03]  /*2e50*/  IADD3 R142, R164, R143, RZ ;  /* 0x0000008fa48e7210 */ /* 0x000fc60007ffe0ff */
        /* <DEDUP_REMOVED lines=9> */
[----:B------:R-:W-:Y:S01]  /*2ef0*/  IMAD.X R118, R7, 0x1, R120, P3 ;  /* 0x0000000107767824 */ /* 0x000fe200018e0678 */
[----:B------:R-:W-:Y:S01]  /*2f00*/  IADD3 R75, R195, R74, RZ ;  /* 0x0000004ac34b7210 */ /* 0x000fe20007ffe0ff */
[----:B------:R-:W-:Y:S01]  /*2f10*/  IMAD.IADD R73, R74, 0x1, R191 ;  /* 0x000000014a497824 */ /* 0x000fe200078e02bf */
[----:B------:R-:W-:Y:S01]  /*2f20*/  IADD3.X R120, R5, R120, RZ, P2, !PT ;  /* 0x0000007805787210 */ /* 0x000fe200017fe4ff */
        /* <DEDUP_REMOVED lines=27> */
.L_x_2112:
        /* <DEDUP_REMOVED lines=13> */
[----:B------:R-:W-:Y:S03]  /*31b0*/  @P1 IMAD.MOV.U32 R2, RZ, RZ, R125 ;  /* 0x000000ffff021224 */ /* 0x000fe600078e007d */
[----:B------:R1:W2:Y:S02]  /*31c0*/  @P1 LD.E.128 R4, [R114.64] ;  /* 0x0000000672041980 */ /* 0x0002a4000c101d00 */
[----:B-1----:R-:W-:Y:S02]  /*31d0*/  @P0 IMAD.MOV.U32 R115, RZ, RZ, R113 ;  /* 0x000000ffff730224 */ /* 0x002fe400078e0071 */
[----:B--2---:R1:W-:Y:S04]  /*31e0*/  @P1 ST.E.128 [R2.64], R4 ;  /* 0x0000000402001985 */ /* 0x0043e8000c101d06 */
[----:B-1----:R-:W2:Y:S01]  /*31f0*/  @P0 LD.E.128 R4, [R114.64+0x80] ;  /* 0x0000800672040980 */ /* 0x002ea2000c101d00 */
[----:B------:R-:W-:Y:S01]  /*3200*/  @P0 MOV R2, R125 ;  /* 0x0000007d00020202 */ /* 0x000fe20000000f00 */
[----:B------:R-:W-:Y:S05]  /*3210*/  @P0 IMAD.MOV.U32 R3, RZ, RZ, R124 ;  /* 0x000000ffff030224 */ /* 0x000fea00078e007c */
[----:B--2---:R1:W-:Y:S02]  /*3220*/  @P0 ST.E.128 [R2.64+0x80], R4 ;  /* 0x0000800402000985 */ /* 0x0043e4000c101d06 */
.L_x_1980:
[----:B------:R-:W-:Y:S05]  /*3230*/  BSYNC B0 ;  /* 0x0000000000007941 */ /* 0x000fea0003800000 */
.L_x_1979:
        /* <DEDUP_REMOVED lines=15> */
.L_x_1982:
[----:B------:R-:W-:Y:S05]  /*3330*/  BSYNC B0 ;  /* 0x0000000000007941 */ /* 0x000fea0003800000 */
.L_x_1981:
        /* <DEDUP_REMOVED lines=15> */
.L_x_1984:
[----:B------:R-:W-:Y:S05]  /*3430*/  BSYNC B0 ;  /* 0x0000000000007941 */ /* 0x000fea0003800000 */
.L_x_1983:
        /* <DEDUP_REMOVED lines=15> */
.L_x_1986:
[----:B------:R-:W-:Y:S05]  /*3530*/  BSYNC B0 ;  /* 0x0000000000007941 */ /* 0x000fea0003800000 */
.L_x_1985:
        /* <DEDUP_REMOVED lines=15> */
.L_x_1988:
[----:B------:R-:W-:Y:S05]  /*3630*/  BSYNC B0 ;  /* 0x0000000000007941 */ /* 0x000fea0003800000 */
.L_x_1987:
        /* <DEDUP_REMOVED lines=15> */
.L_x_1990:
[----:B------:R-:W-:Y:S05]  /*3730*/  BSYNC B0 ;  /* 0x0000000000007941 */ /* 0x000fea0003800000 */
.L_x_1989:
        /* <DEDUP_REMOVED lines=15> */
.L_x_1992:
[----:B------:R-:W-:Y:S05]  /*3830*/  BSYNC B0 ;  /* 0x0000000000007941 */ /* 0x000fea0003800000 */
.L_x_1991:
        /* <DEDUP_REMOVED lines=15> */
.L_x_1994:
[----:B------:R-:W-:Y:S05]  /*3930*/  BSYNC B0 ;  /* 0x0000000000007941 */ /* 0x000fea0003800000 */
.L_x_1993:
[----:B------:R-:W2:Y:S01]  /*3940*/  LD.E R17, [R10.64+0xd0] ;  /* 0x0000d0060a117980 */ /* 0x000ea2000c101900 */
[----:B------:R-:W-:Y:S01]  /*3950*/  IMAD.MOV.U32 R115, RZ, RZ, R113 ;  /* 0x000000ffff737224 */ /* 0x000fe200078e0071 */
[----:B------:R-:W-:Y:S02]  /*3960*/  BSSY B3, `(.L_x_1995) ;  /* 0x0000ad4000037945 */ /* 0x000fe40003800000 */
        /* <DEDUP_REMOVED lines=11> */
[----:B---3--:R-:W-:Y:S01]  /*3a20*/  BSSY B1, `(.L_x_1998) ;  /* 0x0000070000017945 */ /* 0x008fe20003800000 */
[----:B------:R-:W-:-:S05]  /*3a30*/  @!P2 BRA `(.L_x_1999) ;  /* 0x000006e00000a947 */ /* 0x000fca0003800000 */
[----:B-----5:R-:W-:Y:S01]  /*3a40*/  ISETP.GE.AND P0, PT, R18, R115, PT ;  /* 0x000000731200720c */ /* 0x020fe20003f06270 */
[----:B------:R-:W-:Y:S01]  /*3a50*/  @!UPT UIADD3 URZ, URZ, URZ, URZ ;  /* 0x0000003f3f3ff290 */ /* 0x000fe2000fffe03f */
[----:B------:R-:W-:Y:S11]  /*3a60*/  BSSY B0, `(.L_x_2000) ;  /* 0x0000035000007945 */ /* 0x000ff60003800000 */
[----:B------:R-:W-:-:S05]  /*3a70*/  @P0 BRA `(.L_x_2001) ;  /* 0x0000033000000947 */ /* 0x000fca0003800000 */
[----:B-1----:R-:W-:Y:S01]  /*3a80*/  MOV R2, R117 ;  /* 0x0000007500027202 */ /* 0x002fe20000000f00 */
[----:B------:R-:W-:Y:S01]  /*3a90*/  IMAD.MOV.U32 R3, RZ, RZ, R116 ;  /* 0x000000ffff037224 */ /* 0x000fe200078e0074 */
[----:B------:R-:W-:Y:S04]  /*3aa0*/  ISETP.GE.AND P0, PT, R18, R17, PT ;  /* 0x000000111200720c */ /* 0x000fe80003f06270 */
[----:B------:R1:W2:Y:S09]  /*3ab0*/  LD.E.128 R20, [R2.64] ;  /* 0x0000000602147980 */ /* 0x0002b2000c101d00 */
[----:B------:R-:W-:Y:S01]  /*3ac0*/  @!P0 MOV R8, R12 ;  /* 0x0000000c00088202 */ /* 0x000fe20000000f00 */
[----:B------:R-:W-:Y:S05]  /*3ad0*/  @!P0 IMAD.MOV.U32 R41, RZ, RZ, R39 ;  /* 0x000000ffff298224 */ /* 0x000fea00078e0027 */
[----:B------:R-:W3:Y:S06]  /*3ae0*/  @!P0 LD.E.64 R26, [R40.64] ;  /* 0x00000006281a8980 */ /* 0x000eec000c101b00 */
[----:B-1----:R3:W4:Y:S01]  /*3af0*/  @!P0 LD.E.64 R2, [R8.64] ;  /* 0x0000000608028980 */ /* 0x002722000c101b00 */
[----:B--2---:R-:W-:Y:S02]  /*3b00*/  @!P0 LOP3.LUT R0, R20, 0xffff0000, RZ, 0xc0, !PT ;  /* 0xffff000014008812 */ /* 0x004fe400078ec0ff */
[C---:B---3--:R-:W-:Y:S02]  /*3b10*/  @!P0 SHF.L.U32 R8, R26.reuse, 0x10, RZ ;  /* 0x000000101a088819 */ /* 0x048fe400000006ff */
[----:B------:R-:W-:Y:S02]  /*3b20*/  @!P0 LOP3.LUT R24, R26, 0xffff0000, RZ, 0xc0, !PT ;  /* 0xffff00001a188812 */ /* 0x000fe400078ec0ff */
[C---:B------:R-:W-:Y:S01]  /*3b30*/  @!P0 SHF.L.U32 R25, R27.reuse, 0x10, RZ ;  /* 0x000000101b198819 */ /* 0x040fe200000006ff */
[----:B------:R-:W-:Y:S01]  /*3b40*/  @!P0 FMUL.FTZ R28, R0, R8 ;  /* 0x00000008001c8220 */ /* 0x000fe20000410000 */
[----:B------:R-:W-:Y:S02]  /*3b50*/  @!P0 LOP3.LUT R26, R27, 0xffff0000, RZ, 0xc0, !PT ;  /* 0xffff00001b1a8812 */ /* 0x000fe400078ec0ff */
[----:B------:R-:W-:Y:S01]  /*3b60*/  @!P0 SHF.L.U32 R27, R23, 0x10, RZ ;  /* 0x00000010171b8819 */ /* 0x000fe200000006ff */
[----:B----4-:R-:W-:Y:S01]  /*3b70*/  @!P0 IMAD.U32 R4, R3, 0x10000, RZ ;  /* 0x0001000003048824 */ /* 0x010fe200078e00ff */
[C---:B------:R-:W-:Y:S02]  /*3b80*/  @!P0 SHF.L.U32 R7, R2.reuse, 0x10, RZ ;  /* 0x0000001002078819 */ /* 0x040fe400000006ff */
[----:B------:R-:W-:Y:S02]  /*3b90*/  @!P0 LOP3.LUT R6, R2, 0xffff0000, RZ, 0xc0, !PT ;  /* 0xffff000002068812 */ /* 0x000fe400078ec0ff */
[----:B------:R-:W-:Y:S01]  /*3ba0*/  @!P0 LOP3.LUT R2, R21, 0xffff0000, RZ, 0xc0, !PT ;  /* 0xffff000015028812 */ /* 0x000fe200078ec0ff */
[-C--:B------:R-:W-:Y:S01]  /*3bb0*/  @!P0 FMUL.FTZ R0, R0, R7.reuse ;  /* 0x0000000700008220 */ /* 0x080fe20000410000 */
[----:B------:R-:W-:Y:S01]  /*3bc0*/  @!P0 LOP3.LUT R5, R3, 0xffff0000, RZ, 0xc0, !PT ;  /* 0xffff000003058812 */ /* 0x000fe200078ec0ff */
[----:B------:R-:W-:Y:S02]  /*3bd0*/  @!P0 IMAD.U32 R3, R20, 0x10000, RZ ;  /* 0x0001000014038824 */ /* 0x000fe400078e00ff */
[----:B------:R-:W-:Y:S02]  /*3be0*/  @!P0 FMUL.FTZ R29, R2, R24 ;  /* 0x00000018021d8220 */ /* 0x000fe40000410000 */
[----:B------:R-:W-:Y:S01]  /*3bf0*/  @!P0 FFMA.FTZ R28, R3, R7, -R28 ;  /* 0x00000007031c8223 */ /* 0x000fe2000001081c */
[----:B------:R-:W-:Y:S01]  /*3c00*/  @!P0 LOP3.LUT R7, R23, 0xffff0000, RZ, 0xc0, !PT ;  /* 0xffff000017078812 */ /* 0x000fe200078ec0ff */
[----:B------:R-:W-:Y:S01]  /*3c10*/  @!P0 FFMA.FTZ R0, R8, R3, R0 ;  /* 0x0000000308008223 */ /* 0x000fe20000010000 */
[----:B------:R-:W-:Y:S01]  /*3c20*/  @!P0 LOP3.LUT R3, R22, 0xffff0000, RZ, 0xc0, !PT ;  /* 0xffff000016038812 */ /* 0x000fe200078ec0ff */
[----:B------:R-:W-:Y:S02]  /*3c30*/  @!P0 IMAD.U32 R8, R21, 0x10000, RZ ;  /* 0x0001000015088824 */ /* 0x000fe400078e00ff */
        /* <DEDUP_REMOVED lines=23> */
.L_x_2001:
[----:B------:R-:W-:Y:S05]  /*3db0*/  BSYNC B0 ;  /* 0x0000000000007941 */ /* 0x000fea0003800000 */
.L_x_2000:
[----:B------:R-:W-:Y:S11]  /*3dc0*/  ISETP.GE.AND P0, PT, R14, R115, PT ;  /* 0x000000730e00720c */ /* 0x000ff60003f06270 */
[----:B------:R-:W-:Y:S02]  /*3dd0*/  @!UPT UIADD3 URZ, URZ, URZ, URZ ;  /* 0x0000003f3f3ff290 */ /* 0x000fe4000fffe03f */
[----:B------:R-:W-:-:S05]  /*3de0*/  @P0 BRA `(.L_x_1999) ;  /* 0x0000033000000947 */ /* 0x000fca0003800000 */
[----:B-1----:R-:W-:Y:S01]  /*3df0*/  MOV R2, R117 ;  /* 0x0000007500027202 */ /* 0x002fe20000000f00 */
[----:B------:R-:W-:Y:S01]  /*3e00*/  IMAD.MOV.U32 R3, RZ, RZ, R116 ;  /* 0x000000ffff037224 */ /* 0x000fe200078e0074 */
[----:B------:R-:W-:Y:S04]  /*3e10*/  ISETP.GE.AND P0, PT, R14, R17, PT ;  /* 0x000000110e00720c */ /* 0x000fe80003f06270 */
[----:B------:R1:W2:Y:S09]  /*3e20*/  LD.E.128 R20, [R2.64+0x80] ;  /* 0x0000800602147980 */ /* 0x0002b2000c101d00 */
[----:B------:R-:W-:Y:S01]  /*3e30*/  @!P0 MOV R8, R12 ;  /* 0x0000000c00088202 */ /* 0x000fe20000000f00 */
[----:B------:R-:W-:Y:S05]  /*3e40*/  @!P0 IMAD.MOV.U32 R41, RZ, RZ, R39 ;  /* 0x000000ffff298224 */ /* 0x000fea00078e0027 */
[----:B------:R-:W3:Y:S06]  /*3e50*/  @!P0 LD.E.64 R26, [R40.64+0x40] ;  /* 0x00004006281a8980 */ /* 0x000eec000c101b00 */
[----:B-1----:R3:W4:Y:S01]  /*3e60*/  @!P0 LD.E.64 R2, [R8.64+0x40] ;  /* 0x0000400608028980 */ /* 0x002722000c101b00 */
        /* <DEDUP_REMOVED lines=43> */
.L_x_1999:
[----:B------:R-:W-:Y:S05]  /*4120*/  BSYNC B1 ;  /* 0x0000000000017941 */ /* 0x000fea0003800000 */
.L_x_1998:
        /* <DEDUP_REMOVED lines=63> */
.L_x_2005:
[----:B------:R-:W-:Y:S05]  /*4520*/  BSYNC B0 ;  /* 0x0000000000007941 */ /* 0x000fea0003800000 */
.L_x_2004:
        /* <DEDUP_REMOVED lines=52> */
.L_x_2003:
[----:B------:R-:W-:Y:S05]  /*4870*/  BSYNC B1 ;  /* 0x0000000000017941 */ /* 0x000fea0003800000 */
.L_x_2002:
        /* <DEDUP_REMOVED lines=63> */
.L_x_2009:
[----:B------:R-:W-:Y:S05]  /*4c70*/  BSYNC B0 ;  /* 0x0000000000007941 */ /* 0x000fea0003800000 */
.L_x_2008:
        /* <DEDUP_REMOVED lines=52> */
.L_x_2007:
[----:B------:R-:W-:Y:S05]  /*4fc0*/  BSYNC B1 ;  /* 0x0000000000017941 */ /* 0x000fea0003800000 */
.L_x_2006:
        /* <DEDUP_REMOVED lines=15> */
[----:B-1----:R-:W-:Y:S01]  /*50c0*/  MOV R4, R117 ;  /* 0x0000007500047202 */ /* 0x002fe20000000f00 */
[----:B------:R-:W-:Y:S01]  /*50d0*/  IMAD.MOV.U32 R44, RZ, RZ, R123 ;  /* 0x000000ffff2c7224 */ /* 0x000fe200078e007b */
        /* <DEDUP_REMOVED lines=52> */
.L_x_2013:
[----:B------:R-:W-:Y:S05]  /*5420*/  BSYNC B0 ;  /* 0x0000000000007941 */ /* 0x000fea0003800000 */
.L_x_2012:
        /* <DEDUP_REMOVED lines=52> */
.L_x_2011:
[----:B------:R-:W-:Y:S05]  /*5770*/  BSYNC B1 ;  /* 0x0000000000017941 */ /* 0x000fea0003800000 */
.L_x_2010:
        /* <DEDUP_REMOVED lines=63> */
.L_x_2017:
[----:B------:R-:W-:Y:S05]  /*5b70*/  BSYNC B0 ;  /* 0x0000000000007941 */ /* 0x000fea0003800000 */
.L_x_2016:
        /* <DEDUP_REMOVED lines=52> */
.L_x_2015:
[----:B------:R-:W-:Y:S05]  /*5ec0*/  BSYNC B1 ;  /* 0x0000000000017941 */ /* 0x000fea0003800000 */
.L_x_2014:
        /* <DEDUP_REMOVED lines=69> */
.L_x_2021:
[----:B------:R-:W-:Y:S05]  /*6320*/  BSYNC B0 ;  /* 0x0000000000007941 */ /* 0x000fea0003800000 */
.L_x_2020:
        /* <DEDUP_REMOVED lines=52> */
.L_x_2019:
[----:B------:R-:W-:Y:S05]  /*6670*/  BSYNC B1 ;  /* 0x0000000000017941 */ /* 0x000fea0003800000 */
.L_x_2018:
        /* <DEDUP_REMOVED lines=69> */
.L_x_2025:
[----:B------:R-:W-:Y:S05]  /*6ad0*/  BSYNC B0 ;  /* 0x0000000000007941 */ /* 0x000fea0003800000 */
.L_x_2024:
        /* <DEDUP_REMOVED lines=52> */
.L_x_2023:
[----:B------:R-:W-:Y:S05]  /*6e20*/  BSYNC B1 ;  /* 0x0000000000017941 */ /* 0x000fea0003800000 */
.L_x_2022:
        /* <DEDUP_REMOVED lines=69> */
.L_x_2029:
[----:B------:R-:W-:Y:S05]  /*7280*/  BSYNC B0 ;  /* 0x0000000000007941 */ /* 0x000fea0003800000 */
.L_x_2028:
        /* <DEDUP_REMOVED lines=52> */
.L_x_2027:
[----:B------:R-:W-:Y:S05]  /*75d0*/  BSYNC B1 ;  /* 0x0000000000017941 */ /* 0x000fea0003800000 */
.L_x_2026:
[----:B------:R-:W2:Y:S01]  /*75e0*/  LD.E R0, [R10.64+0xd0] ;  /* 0x0000d0060a007980 */ /* 0x000ea2000c101900 */
        /* <DEDUP_REMOVED lines=8> */
.L_x_1997:
[----:B---3--:R-:W-:Y:S01]  /*7670*/  BSSY B2, `(.L_x_2031) ;  /* 0x00000c2000027945 */ /* 0x008fe20003800000 */
[----:B------:R-:W-:-:S05]  /*7680*/  @!P2 BRA `(.L_x_2032) ;  /* 0x00000c000000a947 */ /* 0x000fca0003800000 */
[----:B-----5:R-:W-:Y:S01]  /*7690*/  ISETP.GE.AND P0, PT, R18, R115, PT ;  /* 0x000000731200720c */ /* 0x020fe20003f06270 */
[----:B------:R-:W-:Y:S01]  /*76a0*/  @!UPT UIADD3 URZ, URZ, URZ, URZ ;  /* 0x0000003f3f3ff290 */ /* 0x000fe2000fffe03f */
[----:B------:R-:W-:Y:S11]  /*76b0*/  BSSY B1, `(.L_x_2033) ;  /* 0x000005e000017945 */ /* 0x000ff60003800000 */
[----:B------:R-:W-:-:S05]  /*76c0*/  @P0 BRA `(.L_x_2034) ;  /* 0x000005c000000947 */ /* 0x000fca0003800000 */
[----:B-1----:R-:W-:Y:S01]  /*76d0*/  IMAD.MOV.U32 R4, RZ, RZ, R117 ;  /* 0x000000ffff047224 */ /* 0x002fe200078e0075 */
        /* <DEDUP_REMOVED lines=87> */
.L_x_2036:
[----:B------:R-:W-:Y:S05]  /*7c50*/  BSYNC B0 ;  /* 0x0000000000007941 */ /* 0x000fea0003800000 */
.L_x_2035:
[----:B------:R-:W-:Y:S02]  /*7c60*/  MOV R2, R123 ;  /* 0x0000007b00027202 */ /* 0x000fe40000000f00 */
[----:B------:R-:W-:Y:S05]  /*7c70*/  MOV R3, R122 ;  /* 0x0000007a00037202 */ /* 0x000fea0000000f00 */
[----:B-----5:R2:W-:Y:S02]  /*7c80*/  ST.E.128 [R2.64], R20 ;  /* 0x0000001402007985 */ /* 0x0205e4000c101d06 */
.L_x_2034:
[----:B------:R-:W-:Y:S05]  /*7c90*/  BSYNC B1 ;  /* 0x0000000000017941 */ /* 0x000fea0003800000 */
.L_x_2033:
        /* <DEDUP_REMOVED lines=91> */
.L_x_2038:
[----:B------:R-:W-:Y:S05]  /*8250*/  BSYNC B0 ;  /* 0x0000000000007941 */ /* 0x000fea0003800000 */
.L_x_2037:
[----:B------:R-:W-:Y:S02]  /*8260*/  MOV R2, R123 ;  /* 0x0000007b00027202 */ /* 0x000fe40000000f00 */
[----:B------:R-:W-:Y:S05]  /*8270*/  MOV R3, R122 ;  /* 0x0000007a00037202 */ /* 0x000fea0000000f00 */
[----:B-----5:R2:W-:Y:S02]  /*8280*/  ST.E.128 [R2.64+0x80], R20 ;  /* 0x0000801402007985 */ /* 0x0205e4000c101d06 */
.L_x_2032:
[----:B------:R-:W-:Y:S05]  /*8290*/  BSYNC B2 ;  /* 0x0000000000027941 */ /* 0x000fea0003800000 */
.L_x_2031:
        /* <DEDUP_REMOVED lines=97> */
.L_x_2044:
[----:B------:R-:W-:Y:S05]  /*88b0*/  BSYNC B0 ;  /* 0x0000000000007941 */ /* 0x000fea0003800000 */
.L_x_2043:
[C---:B------:R-:W-:Y:S04]  /*88c0*/  LEA R2, P0, R227.reuse, R123, 0x1 ;  /* 0x0000007be3027211 */ /* 0x040fe800078008ff */
[----:B------:R-:W-:Y:S05]  /*88d0*/  LEA.HI.X R3, R227, R122, R228, 0x1, P0 ;  /* 0x0000007ae3037211 */ /* 0x000fea00000f0ce4 */
[----:B-----5:R2:W-:Y:S04]  /*88e0*/  ST.E.128 [R2.64], R20 ;  /* 0x0000001402007985 */ /* 0x0205e8000c101d06 */
.L_x_2042:
[----:B------:R-:W-:Y:S05]  /*88f0*/  BSYNC B1 ;  /* 0x0000000000017941 */ /* 0x000fea0003800000 */
.L_x_2041:
        /* <DEDUP_REMOVED lines=91> */
.L_x_2046:
[----:B------:R-:W-:Y:S05]  /*8eb0*/  BSYNC B0 ;  /* 0x0000000000007941 */ /* 0x000fea0003800000 */
.L_x_2045:
[C---:B------:R-:W-:Y:S04]  /*8ec0*/  LEA R2, P0, R79.reuse, R123, 0x1 ;  /* 0x0000007b4f027211 */ /* 0x040fe800078008ff */
[----:B------:R-:W-:Y:S05]  /*8ed0*/  LEA.HI.X R3, R79, R122, R78, 0x1, P0 ;  /* 0x0000007a4f037211 */ /* 0x000fea00000f0c4e */
[----:B-----5:R2:W-:Y:S04]  /*8ee0*/  ST.E.128 [R2.64], R20 ;  /* 0x0000001402007985 */ /* 0x0205e8000c101d06 */
.L_x_2040:
[----:B------:R-:W-:Y:S05]  /*8ef0*/  BSYNC B2 ;  /* 0x0000000000027941 */ /* 0x000fea0003800000 */
.L_x_2039:
        /* <DEDUP_REMOVED lines=97> */
.L_x_2052:
[----:B------:R-:W-:Y:S05]  /*9510*/  BSYNC B0 ;  /* 0x0000000000007941 */ /* 0x000fea0003800000 */
.L_x_2051:
[C---:B------:R-:W-:Y:S04]  /*9520*/  LEA R2, P0, R80.reuse, R123, 0x1 ;  /* 0x0000007b50027211 */ /* 0x040fe800078008ff */
[----:B------:R-:W-:Y:S05]  /*9530*/  LEA.HI.X R3, R80, R122, R81, 0x1, P0 ;  /* 0x0000007a50037211 */ /* 0x000fea00000f0c51 */
[----:B-----5:R2:W-:Y:S04]  /*9540*/  ST.E.128 [R2.64], R20 ;  /* 0x0000001402007985 */ /* 0x0205e8000c101d06 */
.L_x_2050:
[----:B------:R-:W-:Y:S05]  /*9550*/  BSYNC B1 ;  /* 0x0000000000017941 */ /* 0x000fea0003800000 */
.L_x_2049:
        /* <DEDUP_REMOVED lines=91> */
.L_x_2054:
[----:B------:R-:W-:Y:S05]  /*9b10*/  BSYNC B0 ;  /* 0x0000000000007941 */ /* 0x000fea0003800000 */
.L_x_2053:
[C---:B------:R-:W-:Y:S04]  /*9b20*/  LEA R2, P0, R208.reuse, R123, 0x1 ;  /* 0x0000007bd0027211 */ /* 0x040fe800078008ff */
[----:B------:R-:W-:Y:S05]  /*9b30*/  LEA.HI.X R3, R208, R122, R209, 0x1, P0 ;  /* 0x0000007ad0037211 */ /* 0x000fea00000f0cd1 */
[----:B-----5:R2:W-:Y:S04]  /*9b40*/  ST.E.128 [R2.64], R20 ;  /* 0x0000001402007985 */ /* 0x0205e8000c101d06 */
.L_x_2048:
[----:B------:R-:W-:Y:S05]  /*9b50*/  BSYNC B2 ;  /* 0x0000000000027941 */ /* 0x000fea0003800000 */
.L_x_2047:
        /* <DEDUP_REMOVED lines=100> */
.L_x_2060:
[----:B------:R-:W-:Y:S05]  /*a1a0*/  BSYNC B0 ;  /* 0x0000000000007941 */ /* 0x000fea0003800000 */
.L_x_2059:
[----:B------:R-:W-:Y:S01]  /*a1b0*/  MOV R2, R123 ;  /* 0x0000007b00027202 */ /* 0x000fe20000000f00 */
[----:B------:R-:W-:Y:S01]  /*a1c0*/  IMAD R0, R43, 0x60, RZ ;  /* 0x000000602b007824 */ /* 0x000fe200078e02ff */
[----:B------:R-:W-:Y:S05]  /*a1d0*/  MOV R3, R122 ;  /* 0x0000007a00037202 */ /* 0x000fea0000000f00 */
[----:B------:R-:W-:Y:S05]  /*a1e0*/  IMAD.WIDE.U32 R2, R42, 0x60, R2 ;  /* 0x000000602a027825 */ /* 0x000fea00078e0002 */
[----:B------:R-:W-:Y:S05]  /*a1f0*/  IADD3 R3, R3, R0, RZ ;  /* 0x0000000003037210 */ /* 0x000fea0007ffe0ff */
[----:B-----5:R2:W-:Y:S02]  /*a200*/  ST.E.128 [R2.64], R20 ;  /* 0x0000001402007985 */ /* 0x0205e4000c101d06 */
.L_x_2058:
[----:B------:R-:W-:Y:S05]  /*a210*/  BSYNC B1 ;  /* 0x0000000000017941 */ /* 0x000fea0003800000 */
.L_x_2057:
        /* <DEDUP_REMOVED lines=91> */
.L_x_2062:
[----:B------:R-:W-:Y:S05]  /*a7d0*/  BSYNC B0 ;  /* 0x0000000000007941 */ /* 0x000fea0003800000 */
.L_x_2061:
[C---:B------:R-:W-:Y:S04]  /*a7e0*/  LEA R2, P0, R206.reuse, R123, 0x1 ;  /* 0x0000007bce027211 */ /* 0x040fe800078008ff */
[----:B------:R-:W-:Y:S05]  /*a7f0*/  LEA.HI.X R3, R206, R122, R207, 0x1, P0 ;  /* 0x0000007ace037211 */ /* 0x000fea00000f0ccf */
[----:B-----5:R2:W-:Y:S04]  /*a800*/  ST.E.128 [R2.64], R20 ;  /* 0x0000001402007985 */ /* 0x0205e8000c101d06 */
.L_x_2056:
[----:B------:R-:W-:Y:S05]  /*a810*/  BSYNC B2 ;  /* 0x0000000000027941 */ /* 0x000fea0003800000 */
.L_x_2055:
        /* <DEDUP_REMOVED lines=97> */
.L_x_2068:
[----:B------:R-:W-:Y:S05]  /*ae30*/  BSYNC B0 ;  /* 0x0000000000007941 */ /* 0x000fea0003800000 */
.L_x_2067:
[C---:B------:R-:W-:Y:S04]  /*ae40*/  LEA R2, P0, R76.reuse, R123, 0x1 ;  /* 0x0000007b4c027211 */ /* 0x040fe800078008ff */
[----:B------:R-:W-:Y:S05]  /*ae50*/  LEA.HI.X R3, R76, R122, R77, 0x1, P0 ;  /* 0x0000007a4c037211 */ /* 0x000fea00000f0c4d */
[----:B-----5:R2:W-:Y:S04]  /*ae60*/  ST.E.128 [R2.64], R20 ;  /* 0x0000001402007985 */ /* 0x0205e8000c101d06 */
.L_x_2066:
[----:B------:R-:W-:Y:S05]  /*ae70*/  BSYNC B1 ;  /* 0x0000000000017941 */ /* 0x000fea0003800000 */
.L_x_2065:
        /* <DEDUP_REMOVED lines=91> */
.L_x_2070:
[----:B------:R-:W-:Y:S05]  /*b430*/  BSYNC B0 ;  /* 0x0000000000007941 */ /* 0x000fea0003800000 */
.L_x_2069:
[C---:B------:R-:W-:Y:S04]  /*b440*/  LEA R2, P0, R204.reuse, R123, 0x1 ;  /* 0x0000007bcc027211 */ /* 0x040fe800078008ff */
[----:B------:R-:W-:Y:S05]  /*b450*/  LEA.HI.X R3, R204, R122, R205, 0x1, P0 ;  /* 0x0000007acc037211 */ /* 0x000fea00000f0ccd */
[----:B-----5:R2:W-:Y:S04]  /*b460*/  ST.E.128 [R2.64], R20 ;  /* 0x0000001402007985 */ /* 0x0205e8000c101d06 */
.L_x_2064:
[----:B------:R-:W-:Y:S05]  /*b470*/  BSYNC B2 ;  /* 0x0000000000027941 */ /* 0x000fea0003800000 */
.L_x_2063:
        /* <DEDUP_REMOVED lines=100> */
.L_x_2076:
[----:B------:R-:W-:Y:S05]  /*bac0*/  BSYNC B0 ;  /* 0x0000000000007941 */ /* 0x000fea0003800000 */
.L_x_2075:
[----:B------:R-:W-:Y:S01]  /*bad0*/  MOV R2, R123 ;  /* 0x0000007b00027202 */ /* 0x000fe20000000f00 */
[----:B------:R-:W-:Y:S01]  /*bae0*/  IMAD R0, R43, 0xa0, RZ ;  /* 0x000000a02b007824 */ /* 0x000fe200078e02ff */
[----:B------:R-:W-:Y:S05]  /*baf0*/  MOV R3, R122 ;  /* 0x0000007a00037202 */ /* 0x000fea0000000f00 */
[----:B------:R-:W-:Y:S05]  /*bb00*/  IMAD.WIDE.U32 R2, R42, 0xa0, R2 ;  /* 0x000000a02a027825 */ /* 0x000fea00078e0002 */
[----:B------:R-:W-:Y:S05]  /*bb10*/  IADD3 R3, R3, R0, RZ ;  /* 0x0000000003037210 */ /* 0x000fea0007ffe0ff */
[----:B-----5:R2:W-:Y:S02]  /*bb20*/  ST.E.128 [R2.64], R20 ;  /* 0x0000001402007985 */ /* 0x0205e4000c101d06 */
.L_x_2074:
[----:B------:R-:W-:Y:S05]  /*bb30*/  BSYNC B1 ;  /* 0x0000000000017941 */ /* 0x000fea0003800000 */
.L_x_2073:
        /* <DEDUP_REMOVED lines=91> */
.L_x_2078:
[----:B------:R-:W-:Y:S05]  /*c0f0*/  BSYNC B0 ;  /* 0x0000000000007941 */ /* 0x000fea0003800000 */
.L_x_2077:
[C---:B------:R-:W-:Y:S04]  /*c100*/  LEA R2, P0, R194.reuse, R123, 0x1 ;  /* 0x0000007bc2027211 */ /* 0x040fe800078008ff */
[----:B------:R-:W-:Y:S05]  /*c110*/  LEA.HI.X R3, R194, R122, R75, 0x1, P0 ;  /* 0x0000007ac2037211 */ /* 0x000fea00000f0c4b */
[----:B-----5:R2:W-:Y:S04]  /*c120*/  ST.E.128 [R2.64], R20 ;  /* 0x0000001402007985 */ /* 0x0205e8000c101d06 */
.L_x_2072:
[----:B------:R-:W-:Y:S05]  /*c130*/  BSYNC B2 ;  /* 0x0000000000027941 */ /* 0x000fea0003800000 */
.L_x_2071:
        /* <DEDUP_REMOVED lines=100> */
.L_x_2084:
[----:B------:R-:W-:Y:S05]  /*c780*/  BSYNC B0 ;  /* 0x0000000000007941 */ /* 0x000fea0003800000 */
.L_x_2083:
[----:B------:R-:W-:Y:S01]  /*c790*/  MOV R2, R123 ;  /* 0x0000007b00027202 */ /* 0x000fe20000000f00 */
[----:B------:R-:W-:Y:S01]  /*c7a0*/  IMAD R0, R43, 0xc0, RZ ;  /* 0x000000c02b007824 */ /* 0x000fe200078e02ff */
[----:B------:R-:W-:Y:S05]  /*c7b0*/  MOV R3, R122 ;  /* 0x0000007a00037202 */ /* 0x000fea0000000f00 */
[----:B------:R-:W-:Y:S05]  /*c7c0*/  IMAD.WIDE.U32 R2, R42, 0xc0, R2 ;  /* 0x000000c02a027825 */ /* 0x000fea00078e0002 */
[----:B------:R-:W-:Y:S05]  /*c7d0*/  IADD3 R3, R3, R0, RZ ;  /* 0x0000000003037210 */ /* 0x000fea0007ffe0ff */
[----:B-----5:R2:W-:Y:S02]  /*c7e0*/  ST.E.128 [R2.64], R20 ;  /* 0x0000001402007985 */ /* 0x0205e4000c101d06 */
.L_x_2082:
[----:B------:R-:W-:Y:S05]  /*c7f0*/  BSYNC B1 ;  /* 0x0000000000017941 */ /* 0x000fea0003800000 */
.L_x_2081:
        /* <DEDUP_REMOVED lines=91> */
.L_x_2086:
[----:B------:R-:W-:Y:S05]  /*cdb0*/  BSYNC B0 ;  /* 0x0000000000007941 */ /* 0x000fea0003800000 */
.L_x_2085:
[C---:B------:R-:W-:Y:S04]  /*cdc0*/  LEA R2, P0, R192.reuse, R123, 0x1 ;  /* 0x0000007bc0027211 */ /* 0x040fe800078008ff */
[----:B------:R-:W-:Y:S05]  /*cdd0*/  LEA.HI.X R3, R192, R122, R74, 0x1, P0 ;  /* 0x0000007ac0037211 */ /* 0x000fea00000f0c4a */
[----:B-----5:R2:W-:Y:S04]  /*cde0*/  ST.E.128 [R2.64], R20 ;  /* 0x0000001402007985 */ /* 0x0205e8000c101d06 */
.L_x_2080:
[----:B------:R-:W-:Y:S05]  /*cdf0*/  BSYNC B2 ;  /* 0x0000000000027941 */ /* 0x000fea0003800000 */
.L_x_2079:
        /* <DEDUP_REMOVED lines=100> */
.L_x_2092:
[----:B------:R-:W-:Y:S05]  /*d440*/  BSYNC B0 ;  /* 0x0000000000007941 */ /* 0x000fea0003800000 */
.L_x_2091:
[----:B------:R-:W-:Y:S01]  /*d450*/  MOV R2, R123 ;  /* 0x0000007b00027202 */ /* 0x000fe20000000f00 */
[----:B------:R-:W-:Y:S01]  /*d460*/  IMAD R0, R43, 0xe0, RZ ;  /* 0x000000e02b007824 */ /* 0x000fe200078e02ff */
[----:B------:R-:W-:Y:S05]  /*d470*/  MOV R3, R122 ;  /* 0x0000007a00037202 */ /* 0x000fea0000000f00 */
[----:B------:R-:W-:Y:S05]  /*d480*/  IMAD.WIDE.U32 R2, R42, 0xe0, R2 ;  /* 0x000000e02a027825 */ /* 0x000fea00078e0002 */
[----:B------:R-:W-:Y:S05]  /*d490*/  IADD3 R3, R3, R0, RZ ;  /* 0x0000000003037210 */ /* 0x000fea0007ffe0ff */
[----:B-----5:R2:W-:Y:S02]  /*d4a0*/  ST.E.128 [R2.64], R20 ;  /* 0x0000001402007985 */ /* 0x0205e4000c101d06 */
.L_x_2090:
[----:B------:R-:W-:Y:S05]  /*d4b0*/  BSYNC B1 ;  /* 0x0000000000017941 */ /* 0x000fea0003800000 */
.L_x_2089:
        /* <DEDUP_REMOVED lines=91> */
.L_x_2094:
[----:B------:R-:W-:Y:S05]  /*da70*/  BSYNC B0 ;  /* 0x0000000000007941 */ /* 0x000fea0003800000 */
.L_x_2093:
[C---:B--2---:R-:W-:Y:S04]  /*da80*/  LEA R2, P0, R190.reuse, R123, 0x1 ;  /* 0x0000007bbe027211 */ /* 0x044fe800078008ff */
[----:B------:R-:W-:Y:S05]  /*da90*/  LEA.HI.X R3, R190, R122, R73, 0x1, P0 ;  /* 0x0000007abe037211 */ /* 0x000fea00000f0c49 */
[----:B-----5:R2:W-:Y:S04]  /*daa0*/  ST.E.128 [R2.64], R32 ;  /* 0x0000002002007985 */ /* 0x0205e8000c101d06 */
.L_x_2088:
[----:B------:R-:W-:Y:S05]  /*dab0*/  BSYNC B2 ;  /* 0x0000000000027941 */ /* 0x000fea0003800000 */
.L_x_2087:
        /* <DEDUP_REMOVED lines=11> */
.L_x_1996:
[----:B------:R-:W-:Y:S01]  /*db70*/  BSSY B0, `(.L_x_2095) ;  /* 0x0000010000007945 */ /* 0x000fe20003800000 */
[----:B------:R-:W-:-:S05]  /*db80*/  @!P2 BRA `(.L_x_2096) ;  /* 0x000000e00000a947 */ /* 0x000fca0003800000 */
[----:B------:R-:W-:Y:S02]  /*db90*/  ISETP.NE.AND P1, PT, R163, RZ, PT ;  /* 0x000000ffa300720c */ /* 0x000fe40003f25270 */
[----:B------:R-:W-:Y:S11]  /*dba0*/  ISETP.NE.AND P0, PT, R161, RZ, PT ;  /* 0x000000ffa100720c */ /* 0x000ff60003f05270 */
[----:B-1----:R-:W-:Y:S01]  /*dbb0*/  @P1 IMAD.MOV.U32 R2, RZ, RZ, R117 ;  /* 0x000000ffff021224 */ /* 0x002fe200078e0075 */
        /* <DEDUP_REMOVED lines=11> */
.L_x_2096:
[----:B------:R-:W-:Y:S05]  /*dc70*/  BSYNC B0 ;  /* 0x0000000000007941 */ /* 0x000fea0003800000 */
.L_x_2095:
[C---:B------:R-:W-:Y:S01]  /*dc80*/  ISETP.GE.AND P0, PT, R162.reuse, R213, PT ;  /* 0x000000d5a200720c */ /* 0x040fe20003f06270 */
[----:B------:R-:W-:Y:S03]  /*dc90*/  BSSY B0, `(.L_x_2097) ;  /* 0x0000012000007945 */ /* 0x000fe60003800000 */
[----:B------:R-:W-:Y:S11]  /*dca0*/  ISETP.GE.AND P0, PT, R162, R212, !P0 ;  /* 0x000000d4a200720c */ /* 0x000ff60004706270 */
[----:B------:R-:W-:Y:S02]  /*dcb0*/  @!UPT UIADD3 URZ, URZ, URZ, URZ ;  /* 0x0000003f3f3ff290 */ /* 0x000fe4000fffe03f */
[----:B------:R-:W-:-:S05]  /*dcc0*/  @!P0 BRA `(.L_x_2098) ;  /* 0x000000e000008947 */ /* 0x000fca0003800000 */
[----:B------:R-:W-:Y:S02]  /*dcd0*/  ISETP.NE.AND P3, PT, R163, RZ, PT ;  /* 0x000000ffa300720c */ /* 0x000fe40003f65270 */
[----:B------:R-:W-:Y:S11]  /*dce0*/  ISETP.NE.AND P1, PT, R161, RZ, PT ;  /* 0x000000ffa100720c */ /* 0x000ff60003f25270 */
[C---:B-1----:R-:W-:Y:S02]  /*dcf0*/  @P3 LEA R4, P0, R84.reuse, R117, 0x1 ;  /* 0x0000007554043211 */ /* 0x042fe400078008ff */
[C---:B------:R-:W-:Y:S02]  /*dd00*/  @P3 LEA R20, P2, R227.reuse, R123, 0x1 ;  /* 0x0000007be3143211 */ /* 0x040fe400078408ff */
[----:B------:R-:W-:Y:S02]  /*dd10*/  @P3 LEA.HI.X R5, R84, R116, R83, 0x1, P0 ;  /* 0x0000007454053211 */ /* 0x000fe400000f0c53 */
[C---:B------:R-:W-:Y:S02]  /*dd20*/  @P1 LEA R2, P0, R86.reuse, R117, 0x1 ;  /* 0x0000007556021211 */ /* 0x040fe400078008ff */
        /* <DEDUP_REMOVED lines=8> */
.L_x_2098:
[----:B------:R-:W-:Y:S05]  /*ddb0*/  BSYNC B0 ;  /* 0x0000000000007941 */ /* 0x000fea0003800000 */
.L_x_2097:
        /* <DEDUP_REMOVED lines=19> */
.L_x_2100:
[----:B------:R-:W-:Y:S05]  /*def0*/  BSYNC B0 ;  /* 0x0000000000007941 */ /* 0x000fea0003800000 */
.L_x_2099:
        /* <DEDUP_REMOVED lines=25> */
.L_x_2102:
[----:B------:R-:W-:Y:S05]  /*e090*/  BSYNC B0 ;  /* 0x0000000000007941 */ /* 0x000fea0003800000 */
.L_x_2101:
        /* <DEDUP_REMOVED lines=19> */
.L_x_2104:
[----:B------:R-:W-:Y:S05]  /*e1d0*/  BSYNC B0 ;  /* 0x0000000000007941 */ /* 0x000fea0003800000 */
.L_x_2103:
        /* <DEDUP_REMOVED lines=25> */
.L_x_2106:
[----:B------:R-:W-:Y:S05]  /*e370*/  BSYNC B0 ;  /* 0x0000000000007941 */ /* 0x000fea0003800000 */
.L_x_2105:
        /* <DEDUP_REMOVED lines=25> */
.L_x_2108:
[----:B------:R-:W-:Y:S05]  /*e510*/  BSYNC B0 ;  /* 0x0000000000007941 */ /* 0x000fea0003800000 */
.L_x_2107:
        /* <DEDUP_REMOVED lines=24> */
.L_x_2030:
[----:B------:R-:W-:Y:S05]  /*e6a0*/  BSYNC B3 ;  /* 0x0000000000037941 */ /* 0x000fea0003800000 */
.L_x_1995:
        /* <DEDUP_REMOVED lines=91> */
.L_x_2110:
        /* <DEDUP_REMOVED lines=12> */
.L_x_2111:
[----:B------:R-:W-:Y:S05]  /*ed20*/  BSYNC B0 ;  /* 0x0000000000007941 */ /* 0x000fea0003800000 */
.L_x_2109:
[----:B------:R-:W-:Y:S04]  /*ed30*/  IADD3 R13, R13, -0x1, RZ ;  /* 0xffffffff0d0d7810 */ /* 0x000fe80007ffe0ff */
[----:B------:R-:W-:Y:S11]  /*ed40*/  ISETP.GT.AND P0, PT, R13, R82, PT ;  /* 0x000000520d00720c */ /* 0x000ff60003f04270 */
[----:B------:R-:W-:Y:S02]  /*ed50*/  @!UPT UIADD3 URZ, URZ, URZ, URZ ;  /* 0x0000003f3f3ff290 */ /* 0x000fe4000fffe03f */
[----:B------:R-:W-:-:S05]  /*ed60*/  @P0 BRA `(.L_x_2112) ;  /* 0xffff437000000947 */ /* 0x000fca000383ffff */
.L_x_1978:
        /* <DEDUP_REMOVED lines=11> */
[----:B------:R1:W5:Y:S04]  /*ee20*/  LD.E R9, [R10.64+0xc0] ;  /* 0x0000c0060a097980 */ /* 0x000368000c101900 */
[----:B------:R1:W5:Y:S04]  /*ee30*/  LD.E.64 R32, [R10.64+0x148] ;  /* 0x000148060a207980 */ /* 0x000368000c101b00 */
[----:B------:R1:W5:Y:S01]  /*ee40*/  LD.E.64 R16, [R10.64+0x150] ;  /* 0x000150060a107980 */ /* 0x000362000c101b00 */
[----:B--2---:R-:W-:-:S04]  /*ee50*/  ISETP.NE.U32.AND P1, PT, R4, RZ, PT ;  /* 0x000000ff0400720c */ /* 0x004fc80003f25070 */
[----:B------:R-:W-:-:S13]  /*ee60*/  ISETP.NE.AND.EX P1, PT, R5, RZ, PT, P1 ;  /* 0x000000ff0500720c */ /* 0x000fda0003f25310 */
[----:B------:R-:W-:Y:S01]  /*ee70*/  @P1 LEA R12, P0, R236, R4, 0x2 ;  /* 0x00000004ec0c1211 */ /* 0x000fe200078010ff */
[----:B------:R-:W-:-:S03]  /*ee80*/  IMAD.MOV.U32 R4, RZ, RZ, RZ ;  /* 0x000000ffff047224 */ /* 0x000fc600078e00ff */
[----:B------:R-:W-:-:S05]  /*ee90*/  @P1 LEA.HI.X R13, R236, R5, R61, 0x2, P0 ;  /* 0x00000005ec0d1211 */ /* 0x000fca00000f143d */
[----:B------:R2:W4:Y:S01]  /*eea0*/  @P1 LD.E R4, [R12.64] ;  /* 0x000000060c041980 */ /* 0x000522000c101900 */
[-C--:B------:R-:W-:Y:S02]  /*eeb0*/  IADD3 R2, P1, R2, R174.reuse, RZ ;  /* 0x000000ae02027210 */ /* 0x080fe40007f3e0ff */
[----:B------:R-:W-:-:S03]  /*eec0*/  LEA R3, P0, R178, R174, 0x5 ;  /* 0x000000aeb2037211 */ /* 0x000fc600078028ff */
[----:B------:R-:W-:Y:S01]  /*eed0*/  IMAD.X R6, R6, 0x1, R177, P1 ;  /* 0x0000000106067824 */ /* 0x000fe200008e06b1 */
[-C--:B------:R-:W-:Y:S02]  /*eee0*/  LEA R44, P1, R2, R180.reuse, 0x1 ;  /* 0x000000b4022c7211 */ /* 0x080fe400078208ff */
[----:B------:R-:W-:Y:S02]  /*eef0*/  LEA.HI.X R7, R178, R177, R179, 0x5, P0 ;  /* 0x000000b1b2077211 */ /* 0x000fe400000f2cb3 */
[-C--:B------:R-:W-:Y:S02]  /*ef00*/  LEA R40, P0, R3, R180.reuse, 0x1 ;  /* 0x000000b403287211 */ /* 0x080fe400078008ff */
[----:B------:R-:W-:Y:S02]  /*ef10*/  LEA.HI.X R45, R2, R181, R6, 0x1, P1 ;  /* 0x000000b5022d7211 */ /* 0x000fe400008f0c06 */
[----:B---3--:R-:W-:Y:S01]  /*ef20*/  ISETP.NE.AND P4, PT, R0, RZ, PT ;  /* 0x000000ff0000720c */ /* 0x008fe20003f85270 */
[----:B------:R-:W-:Y:S01]  /*ef30*/  IMAD.MOV.U32 R176, RZ, RZ, R174 ;  /* 0x000000ffffb07224 */ /* 0x000fe200078e00ae */
[----:B------:R-:W-:-:S02]  /*ef40*/  LEA R64, P2, R174, R180, 0x1 ;  /* 0x000000b4ae407211 */ /* 0x000fc400078408ff */
[----:B--2---:R-:W-:-:S04]  /*ef50*/  LEA.HI R13, R8, R8, RZ, 0x1 ;  /* 0x00000008080d7211 */ /* 0x004fc800078f08ff */
[----:B------:R-:W-:Y:S02]  /*ef60*/  SHF.R.S32.HI R13, RZ, 0x1, R13 ;  /* 0x00000001ff0d7819 */ /* 0x000fe4000001140d */
[----:B------:R-:W-:-:S03]  /*ef70*/  LEA.HI.X R41, R3, R181, R7, 0x1, P0 ;  /* 0x000000b503297211 */ /* 0x000fc600000f0c07 */
[----:B------:R-:W-:Y:S01]  /*ef80*/  IMAD R7, R170, R13, R63 ;  /* 0x0000000daa077224 */ /* 0x000fe200078e023f */
[--C-:B------:R-:W-:Y:S01]  /*ef90*/  LEA.HI.X R65, R174, R181, R177.reuse, 0x1, P2 ;  /* 0x000000b5ae417211 */ /* 0x100fe200010f0cb1 */
[----:B------:R-:W-:Y:S02]  /*efa0*/  IMAD R5, R179, 0x30, RZ ;  /* 0x00000030b3057824 */ /* 0x000fe400078e02ff */
        /* <DEDUP_REMOVED lines=75> */
.L_x_2121:
[----:B------:R-:W-:Y:S05]  /*f460*/  BSYNC B0 ;  /* 0x0000000000007941 */ /* 0x000fea0003800000 */
.L_x_2120:
[----:B-----5:R3:W-:Y:S02]  /*f470*/  STS.128 [R237], R20 ;  /* 0x00000014ed007388 */ /* 0x0207e40000000c00 */
.L_x_2119:
[----:B------:R-:W-:Y:S05]  /*f480*/  BSYNC B1 ;  /* 0x0000000000017941 */ /* 0x000fea0003800000 */
.L_x_2118:
        /* <DEDUP_REMOVED lines=49> */
.L_x_2123:
[----:B------:R-:W-:Y:S05]  /*f7a0*/  BSYNC B0 ;  /* 0x0000000000007941 */ /* 0x000fea0003800000 */
.L_x_2122:
[----:B-----5:R1:W-:Y:S02]  /*f7b0*/  STS.128 [R237+0x2000], R20 ;  /* 0x00200014ed007388 */ /* 0x0203e40000000c00 */
.L_x_2117:
[----:B------:R-:W-:Y:S05]  /*f7c0*/  BSYNC B2 ;  /* 0x0000000000027941 */ /* 0x000fea0003800000 */
.L_x_2116:
        /* <DEDUP_REMOVED lines=35> */
[C---:B--2---:R-:W-:Y:S01]  /*fa00*/  LOP3.LUT R26, R5.reuse, 0xffff0000, RZ, 0xc0, !PT ;  /* 0xffff0000051a7812 */ /* 0x044fe200078ec0ff */
        /* <DEDUP_REMOVED lines=27> */
.L_x_2129:
[----:B------:R-:W-:Y:S05]  /*fbc0*/  BSYNC B0 ;  /* 0x0000000000007941 */ /* 0x000fea0003800000 */
.L_x_2128:
[----:B-----5:R3:W-:Y:S02]  /*fbd0*/  STS.128 [R237+0x800], R20 ;  /* 0x00080014ed007388 */ /* 0x0207e40000000c00 */
.L_x_2127:
[----:B------:R-:W-:Y:S05]  /*fbe0*/  BSYNC B1 ;  /* 0x0000000000017941 */ /* 0x000fea0003800000 */
.L_x_2126:
        /* <DEDUP_REMOVED lines=49> */
.L_x_2131:
[----:B------:R-:W-:Y:S05]  /*ff00*/  BSYNC B0 ;  /* 0x0000000000007941 */ /* 0x000fea0003800000 */
.L_x_2130:
[----:B-----5:R3:W-:Y:S02]  /*ff10*/  STS.128 [R237+0x2800], R20 ;  /* 0x00280014ed007388 */ /* 0x0207e40000000c00 */
.L_x_2125:
[----:B------:R-:W-:Y:S05]  /*ff20*/  BSYNC B2 ;  /* 0x0000000000027941 */ /* 0x000fea0003800000 */
.L_x_2124:
        /* <DEDUP_REMOVED lines=64> */
.L_x_2137:
[----:B------:R-:W-:Y:S05]  /*10330*/  BSYNC B0 ;  /* 0x0000000000007941 */ /* 0x000fea0003800000 */
.L_x_2136:
[----:B-----5:R3:W-:Y:S02]  /*10340*/  STS.128 [R237+0x1000], R20 ;  /* 0x00100014ed007388 */ /* 0x0207e40000000c00 */
.L_x_2135:
[----:B------:R-:W-:Y:S05]  /*10350*/  BSYNC B1 ;  /* 0x0000000000017941 */ /* 0x000fea0003800000 */
.L_x_2134:
        /* <DEDUP_REMOVED lines=49> */
.L_x_2139:
[----:B------:R-:W-:Y:S05]  /*10670*/  BSYNC B0 ;  /* 0x0000000000007941 */ /* 0x000fea0003800000 */
.L_x_2138:
[----:B-----5:R1:W-:Y:S02]  /*10680*/  STS.128 [R237+0x3000], R20 ;  /* 0x00300014ed007388 */ /* 0x0203e40000000c00 */
.L_x_2133:
[----:B------:R-:W-:Y:S05]  /*10690*/  BSYNC B2 ;  /* 0x0000000000027941 */ /* 0x000fea0003800000 */
.L_x_2132:
        /* <DEDUP_REMOVED lines=25> */
[----:B------:R-:W-:Y:S02]  /*10830*/  LOP3.LUT R6, R21, 0xffff0000, RZ, 0xc0, !PT ;  /* 0xffff000015067812 */ /* 0x000fe400078ec0ff */
[----:B------:R-:W-:-:S02]  /*10840*/  LOP3.LUT R20, R23, 0xffff0000, RZ, 0xc0, !PT ;  /* 0xffff000017147812 */ /* 0x000fc400078ec0ff */
[----:B------:R-:W-:Y:S01]  /*10850*/  SHF.L.U32 R7, R21, 0x10, RZ ;  /* 0x0000001015077819 */ /* 0x000fe200000006ff */
[----:B------:R-:W-:Y:S01]  /*10860*/  IMAD.U32 R21, R23, 0x10000, RZ ;  /* 0x0001000017157824 */ /* 0x000fe200078e00ff */
[C---:B------:R-:W-:Y:S02]  /*10870*/  SHF.L.U32 R23, R22.reuse, 0x10, RZ ;  /* 0x0000001016177819 */ /* 0x040fe400000006ff */
[----:B------:R-:W-:Y:S02]  /*10880*/  LOP3.LUT R25, R22, 0xffff0000, RZ, 0xc0, !PT ;  /* 0xffff000016197812 */ /* 0x000fe400078ec0ff */
        /* <DEDUP_REMOVED lines=21> */
[C---:B------:R-:W-:Y:S02]  /*109e0*/  FFMA.FTZ R7, R13.reuse, R4, -R7 ;  /* 0x000000040d077223 */ /* 0x040fe40000010807 */
[----:B------:R-:W-:Y:S01]  /*109f0*/  FFMA.FTZ R24, R13, R2, R24 ;  /* 0x000000020d187223 */ /* 0x000fe20000010018 */
[----:B------:R-:W-:Y:S01]  /*10a00*/  F2FP.BF16.PACK_AB R22, R20, R22 ;  /* 0x000000161416723e */ /* 0x000fe200000010ff */
[C---:B------:R-:W-:Y:S02]  /*10a10*/  FFMA.FTZ R16, R23.reuse, R5, -R16 ;  /* 0x0000000517107223 */ /* 0x040fe40000010810 */
[----:B------:R-:W-:Y:S01]  /*10a20*/  FFMA.FTZ R25, R23, R3, R25 ;  /* 0x0000000317197223 */ /* 0x000fe20000010019 */
[----:B------:R-:W-:Y:S01]  /*10a30*/  F2FP.BF16.PACK_AB R7, R24, R7 ;  /* 0x000000071807723e */ /* 0x000fe200000010ff */
[----:B------:R-:W-:Y:S01]  /*10a40*/  IMAD.MOV.U32 R21, RZ, RZ, R6 ;  /* 0x000000ffff157224 */ /* 0x000fe200078e0006 */
[----:B------:R-:W-:-:S02]  /*10a50*/  MOV R23, R22 ;  /* 0x0000001600177202 */ /* 0x000fc40000000f00 */
[----:B------:R-:W-:Y:S02]  /*10a60*/  F2FP.BF16.PACK_AB R16, R25, R16 ;  /* 0x000000101910723e */ /* 0x000fe400000010ff */
[----:B------:R-:W-:Y:S02]  /*10a70*/  MOV R20, R7 ;  /* 0x0000000700147202 */ /* 0x000fe40000000f00 */
[----:B------:R-:W-:Y:S02]  /*10a80*/  MOV R22, R16 ;  /* 0x0000001000167202 */ /* 0x000fe40000000f00 */
.L_x_2144:
[----:B------:R-:W-:Y:S05]  /*10a90*/  BSYNC B0 ;  /* 0x0000000000007941 */ /* 0x000fea0003800000 */
.L_x_2143:
[----:B-----5:R3:W-:Y:S02]  /*10aa0*/  STS.128 [R237+0x1800], R20 ;  /* 0x00180014ed007388 */ /* 0x0207e40000000c00 */
.L_x_2142:
[----:B------:R-:W-:Y:S05]  /*10ab0*/  BSYNC B1 ;  /* 0x0000000000017941 */ /* 0x000fea0003800000 */
.L_x_2141:
        /* <DEDUP_REMOVED lines=38> */
[----:B------:R-:W-:Y:S01]  /*10d20*/  FMUL.FTZ R34, R34, R5 ;  /* 0x0000000522227220 */ /* 0x000fe20000410000 */
        /* <DEDUP_REMOVED lines=8> */
.L_x_2146:
[----:B------:R-:W-:Y:S05]  /*10db0*/  BSYNC B0 ;  /* 0x0000000000007941 */ /* 0x000fea0003800000 */
.L_x_2145:
[----:B-----5:R1:W-:Y:S01]  /*10dc0*/  STS.128 [R237+0x3800], R32 ;  /* 0x00380020ed007388 */ /* 0x0203e20000000c00 */
[----:B------:R-:W-:Y:S05]  /*10dd0*/  BRA `(.L_x_2140) ;  /* 0x000036a000007947 */ /* 0x000fea0003800000 */
.L_x_2115:
        /* <DEDUP_REMOVED lines=93> */
.L_x_2152:
[----:B------:R-:W-:Y:S05]  /*113b0*/  BSYNC B0 ;  /* 0x0000000000007941 */ /* 0x000fea0003800000 */
.L_x_2151:
[----:B-----5:R3:W-:Y:S02]  /*113c0*/  STS.128 [R237], R28 ;  /* 0x0000001ced007388 */ /* 0x0207e40000000c00 */
.L_x_2150:
[----:B------:R-:W-:Y:S05]  /*113d0*/  BSYNC B1 ;  /* 0x0000000000017941 */ /* 0x000fea0003800000 */
.L_x_2149:
        /* <DEDUP_REMOVED lines=90> */
.L_x_2154:
[----:B------:R-:W-:Y:S05]  /*11980*/  BSYNC B0 ;  /* 0x0000000000007941 */ /* 0x000fea0003800000 */
.L_x_2153:
[----:B-----5:R1:W-:Y:S02]  /*11990*/  STS.128 [R237+0x2000], R28 ;  /* 0x0020001ced007388 */ /* 0x0203e40000000c00 */
.L_x_2148:
[----:B------:R-:W-:Y:S05]  /*119a0*/  BSYNC B2 ;  /* 0x0000000000027941 */ /* 0x000fea0003800000 */
.L_x_2147:
        /* <DEDUP_REMOVED lines=23> */
[C---:B------:R-:W-:Y:S02]  /*11b20*/  LEA R20, P1, R6.reuse, R16, 0x1 ;  /* 0x0000001006147211 */ /* 0x040fe400078208ff */
        /* <DEDUP_REMOVED lines=74> */
.L_x_2160:
[----:B------:R-:W-:Y:S05]  /*11fd0*/  BSYNC B0 ;  /* 0x0000000000007941 */ /* 0x000fea0003800000 */
.L_x_2159:
[----:B-----5:R3:W-:Y:S02]  /*11fe0*/  STS.128 [R237+0x800], R28 ;  /* 0x0008001ced007388 */ /* 0x0207e40000000c00 */
.L_x_2158:
[----:B------:R-:W-:Y:S05]  /*11ff0*/  BSYNC B1 ;  /* 0x0000000000017941 */ /* 0x000fea0003800000 */
.L_x_2157:
        /* <DEDUP_REMOVED lines=93> */
.L_x_2162:
[----:B------:R-:W-:Y:S05]  /*125d0*/  BSYNC B0 ;  /* 0x0000000000007941 */ /* 0x000fea0003800000 */
.L_x_2161:
[----:B-----5:R3:W-:Y:S02]  /*125e0*/  STS.128 [R237+0x2800], R28 ;  /* 0x0028001ced007388 */ /* 0x0207e40000000c00 */
.L_x_2156:
[----:B------:R-:W-:Y:S05]  /*125f0*/  BSYNC B2 ;  /* 0x0000000000027941 */ /* 0x000fea0003800000 */
.L_x_2155:
        /* <DEDUP_REMOVED lines=99> */
.L_x_2168:
[----:B------:R-:W-:Y:S05]  /*12c30*/  BSYNC B0 ;  /* 0x0000000000007941 */ /* 0x000fea0003800000 */
.L_x_2167:
[----:B-----5:R3:W-:Y:S02]  /*12c40*/  STS.128 [R237+0x1000], R28 ;  /* 0x0010001ced007388 */ /* 0x0207e40000000c00 */
.L_x_2166:
[----:B------:R-:W-:Y:S05]  /*12c50*/  BSYNC B1 ;  /* 0x0000000000017941 */ /* 0x000fea0003800000 */
.L_x_2165:
        /* <DEDUP_REMOVED lines=93> */
.L_x_2170:
[----:B------:R-:W-:Y:S05]  /*13230*/  BSYNC B0 ;  /* 0x0000000000007941 */ /* 0x000fea0003800000 */
.L_x_2169:
[----:B-----5:R3:W-:Y:S02]  /*13240*/  STS.128 [R237+0x3000], R28 ;  /* 0x0030001ced007388 */ /* 0x0207e40000000c00 */
.L_x_2164:
[----:B------:R-:W-:Y:S05]  /*13250*/  BSYNC B2 ;  /* 0x0000000000027941 */ /* 0x000fea0003800000 */
.L_x_2163:
        /* <DEDUP_REMOVED lines=19> */
[----:B------:R-:W-:-:S03]  /*13390*/  @P0 IMAD.MOV R19, RZ, RZ, -R13 ;  /* 0x000000ffff130224 */ /* 0x000fc600078e0a0d */
[----:B------:R-:W-:-:S04]  /*133a0*/  IADD3 R21, P1, R20, R18, RZ ;  /* 0x0000001214157210 */ /* 0x000fc80007f3e0ff */
[----:B------:R-:W-:Y:S02]  /*133b0*/  LEA.HI.X.SX32 R20, R20, R15, 0x1, P1 ;  /* 0x0000000f14147211 */ /* 0x000fe400008f0eff */
[----:B------:R-:W-:-:S04]  /*133c0*/  LEA R24, P1, R21, R16, 0x1 ;  /* 0x0000001015187211 */ /* 0x000fc800078208ff */
[----:B------:R-:W-:Y:S01]  /*133d0*/  LEA.HI.X R25, R21, R17, R20, 0x1, P1 ;  /* 0x0000001115197211 */ /* 0x000fe200008f0c14 */
[----:B------:R-:W-:-:S04]  /*133e0*/  IMAD.WIDE R20, R19, 0x2, R34 ;  /* 0x0000000213147825 */ /* 0x000fc800078e0222 */
[----:B------:R-:W-:Y:S01]  /*133f0*/  IMAD.MOV.U32 R19, RZ, RZ, RZ ;  /* 0x000000ffff137224 */ /* 0x000fe200078e00ff */
[----:B------:R-:W-:Y:S01]  /*13400*/  @P0 IADD3 R19, -R13, RZ, RZ ;  /* 0x000000ff0d130210 */ /* 0x000fe20007ffe1ff */
[----:B--2---:R-:W2:Y:S03]  /*13410*/  LD.E.128 R24, [R24.64] ;  /* 0x0000000618187980 */ /* 0x004ea6000c101d00 */
[C---:B------:R-:W-:Y:S01]  /*13420*/  IADD3 R18, P1, R19.reuse, R18, RZ ;  /* 0x0000001213127210 */ /* 0x040fe20007f3e0ff */
[----:B---3--:R-:W3:Y:S03]  /*13430*/  LD.E.128 R20, [R20.64] ;  /* 0x0000000614147980 */ /* 0x008ee6000c101d00 */
[----:B------:R-:W-:Y:S02]  /*13440*/  LEA.HI.X.SX32 R15, R19, R15, 0x1, P1 ;  /* 0x0000000f130f7211 */ /* 0x000fe400008f0eff */
[----:B-1----:R-:W-:-:S04]  /*13450*/  LEA R28, P1, R18, R32, 0x1 ;  /* 0x00000020121c7211 */ /* 0x002fc800078208ff */
        /* <DEDUP_REMOVED lines=10> */
[C---:B--2---:R-:W-:Y:S01]  /*13500*/  SHF.L.U32 R40, R24.reuse, 0x10, RZ ;  /* 0x0000001018287819 */ /* 0x044fe200000006ff */
        /* <DEDUP_REMOVED lines=9> */
[C---:B---3--:R-:W-:Y:S01]  /*135a0*/  SHF.L.U32 R47, R20.reuse, 0x10, RZ ;  /* 0x00000010142f7819 */ /* 0x048fe200000006ff */
        /* <DEDUP_REMOVED lines=44> */
.L_x_2174:
[----:B------:R-:W-:Y:S05]  /*13870*/  BSYNC B0 ;  /* 0x0000000000007941 */ /* 0x000fea0003800000 */
.L_x_2173:
[----:B-----5:R1:W-:Y:S02]  /*13880*/  STS.128 [R237+0x1800], R4 ;  /* 0x00180004ed007388 */ /* 0x0203e40000000c00 */
.L_x_2172:
[----:B------:R-:W-:Y:S05]  /*13890*/  BSYNC B1 ;  /* 0x0000000000017941 */ /* 0x000fea0003800000 */
.L_x_2171:
        /* <DEDUP_REMOVED lines=22> */
[----:B--2---:R1:W2:Y:S03]  /*13a00*/  LD.E.128 R20, [R18.64] ;  /* 0x0000000612147980 */ /* 0x0042a6000c101d00 */
[----:B------:R-:W-:Y:S02]  /*13a10*/  LEA.HI.X R17, R9, R17, R8, 0x1, P1 ;  /* 0x0000001109117211 */ /* 0x000fe400008f0c08 */
[----:B------:R-:W-:Y:S01]  /*13a20*/  MOV R8, RZ ;  /* 0x000000ff00087202 */ /* 0x000fe20000000f00 */
[----:B------:R-:W-:-:S05]  /*13a30*/  @P0 IMAD.MOV R8, RZ, RZ, -R13 ;  /* 0x000000ffff080224 */ /* 0x000fca00078e0a0d */
[----:B------:R-:W-:-:S04]  /*13a40*/  IADD3 R2, P1, R8, R2, RZ ;  /* 0x0000000208027210 */ /* 0x000fc80007f3e0ff */
[----:B------:R-:W-:Y:S02]  /*13a50*/  LEA.HI.X.SX32 R3, R8, R3, 0x1, P1 ;  /* 0x0000000308037211 */ /* 0x000fe400008f0eff */
[C---:B------:R-:W-:Y:S01]  /*13a60*/  LEA R24, P1, R2.reuse, R32, 0x1 ;  /* 0x0000002002187211 */ /* 0x040fe200078208ff */
[----:B-1-3--:R-:W3:Y:S03]  /*13a70*/  LD.E.128 R16, [R16.64] ;  /* 0x0000000610107980 */ /* 0x00aee6000c101d00 */
        /* <DEDUP_REMOVED lines=12> */
[C---:B------:R-:W-:Y:S01]  /*13b40*/  IMAD.U32 R28, R22.reuse, 0x10000, RZ ;  /* 0x00010000161c7824 */ /* 0x040fe200078e00ff */
[C---:B------:R-:W-:Y:S02]  /*13b50*/  SHF.L.U32 R6, R21.reuse, 0x10, RZ ;  /* 0x0000001015067819 */ /* 0x040fe400000006ff */
[----:B------:R-:W-:Y:S02]  /*13b60*/  LOP3.LUT R29, R21, 0xffff0000, RZ, 0xc0, !PT ;  /* 0xffff0000151d7812 */ /* 0x000fe400078ec0ff */
[----:B------:R-:W-:Y:S02]  /*13b70*/  LOP3.LUT R21, R22, 0xffff0000, RZ, 0xc0, !PT ;  /* 0xffff000016157812 */ /* 0x000fe400078ec0ff */
[----:B------:R-:W-:-:S02]  /*13b80*/  SHF.L.U32 R20, R23, 0x10, RZ ;  /* 0x0000001017147819 */ /* 0x000fc400000006ff */
[----:B------:R-:W-:Y:S01]  /*13b90*/  LOP3.LUT R30, R23, 0xffff0000, RZ, 0xc0, !PT ;  /* 0xffff0000171e7812 */ /* 0x000fe200078ec0ff */
[C---:B---3--:R-:W-:Y:S01]  /*13ba0*/  IMAD.U32 R23, R16.reuse, 0x10000, RZ ;  /* 0x0001000010177824 */ /* 0x048fe200078e00ff */
        /* <DEDUP_REMOVED lines=14> */
[----:B------:R-:W-:Y:S02]  /*13c90*/  @!P0 FADD.FTZ R32, -R32, -RZ ;  /* 0x800000ff20208221 */ /* 0x000fe40000010100 */
[----:B------:R-:W-:Y:S02]  /*13ca0*/  FMUL.FTZ R14, R14, R23 ;  /* 0x000000170e0e7220 */ /* 0x000fe40000410000 */
[----:B------:R-:W-:Y:S01]  /*13cb0*/  FMUL.FTZ R7, R7, R22 ;  /* 0x0000001607077220 */ /* 0x000fe20000410000 */
[----:B----4-:R-:W-:Y:S01]  /*13cc0*/  LOP3.LUT R22, R26, 0xffff0000, RZ, 0xc0, !PT ;  /* 0xffff00001a167812 */ /* 0x010fe200078ec0ff */
[----:B------:R-:W-:-:S02]  /*13cd0*/  FMUL.FTZ R21, R21, R18 ;  /* 0x0000001215157220 */ /* 0x000fc40000410000 */
        /* <DEDUP_REMOVED lines=28> */
.L_x_2176:
[----:B------:R-:W-:Y:S05]  /*13ea0*/  BSYNC B0 ;  /* 0x0000000000007941 */ /* 0x000fea0003800000 */
.L_x_2175:
[----:B-----5:R1:W-:Y:S01]  /*13eb0*/  STS.128 [R237+0x3800], R4 ;  /* 0x00380004ed007388 */ /* 0x0203e20000000c00 */
[----:B------:R-:W-:Y:S05]  /*13ec0*/  BRA `(.L_x_2140) ;  /* 0x000005b000007947 */ /* 0x000fea0003800000 */
.L_x_2114:
[----:B------:R-:W-:Y:S01]  /*13ed0*/  IMAD.IADD R3, R234, 0x1, -R52 ;  /* 0x00000001ea037824 */ /* 0x000fe200078e0a34 */
[----:B------:R-:W-:Y:S01]  /*13ee0*/  BSSY B0, `(.L_x_2177) ;  /* 0x0000014000007945 */ /* 0x000fe20003800000 */
[----:B------:R-:W-:-:S03]  /*13ef0*/  ISETP.GE.AND P0, PT, R14, R64, PT ;  /* 0x000000400e00720c */ /* 0x000fc60003f06270 */
[----:B------:R-:W-:-:S13]  /*13f00*/  ISETP.GE.AND P1, PT, R170, R3, PT ;  /* 0x00000003aa00720c */ /* 0x000fda0003f26270 */
[----:B------:R-:W-:Y:S05]  /*13f10*/  @P1 BRA `(.L_x_2178) ;  /* 0x0000010000001947 */ /* 0x000fea0003800000 */
[----:B------:R-:W-:-:S13]  /*13f20*/  ISETP.GE.AND P2, PT, R18, R64, PT ;  /* 0x000000401200720c */ /* 0x000fda0003f46270 */
[C---:B------:R-:W-:Y:S01]  /*13f30*/  @!P2 LEA R4, P1, R174.reuse, R180, 0x1 ;  /* 0x000000b4ae04a211 */ /* 0x040fe200078208ff */
        /* <DEDUP_REMOVED lines=14> */
.L_x_2178:
[----:B------:R-:W-:Y:S05]  /*14020*/  BSYNC B0 ;  /* 0x0000000000007941 */ /* 0x000fea0003800000 */
.L_x_2177:
[----:B------:R-:W-:Y:S01]  /*14030*/  IADD3 R0, R170, 0x10, RZ ;  /* 0x00000010aa007810 */ /* 0x000fe20007ffe0ff */
[----:B------:R-:W-:Y:S03]  /*14040*/  BSSY B0, `(.L_x_2179) ;  /* 0x0000015000007945 */ /* 0x000fe60003800000 */
[----:B------:R-:W-:-:S13]  /*14050*/  ISETP.GE.AND P1, PT, R0, R3, PT ;  /* 0x000000030000720c */ /* 0x000fda0003f26270 */
[----:B------:R-:W-:Y:S05]  /*14060*/  @P1 BRA `(.L_x_2180) ;  /* 0x0000012000001947 */ /* 0x000fea0003800000 */
[----:B------:R-:W-:Y:S02]  /*14070*/  ISETP.GE.AND P2, PT, R18, R64, PT ;  /* 0x000000401200720c */ /* 0x000fe40003f46270 */
[----:B------:R-:W-:-:S05]  /*14080*/  IADD3 R2, P1, R2, R174, RZ ;  /* 0x000000ae02027210 */ /* 0x000fca0007f3e0ff */
[----:B------:R-:W-:-:S06]  /*14090*/  IMAD.X R6, R6, 0x1, R177, P1 ;  /* 0x0000000106067824 */ /* 0x000fcc00008e06b1 */
        /* <DEDUP_REMOVED lines=15> */
.L_x_2180:
[----:B------:R-:W-:Y:S05]  /*14190*/  BSYNC B0 ;  /* 0x0000000000007941 */ /* 0x000fea0003800000 */
.L_x_2179:
[----:B------:R-:W-:Y:S01]  /*141a0*/  IADD3 R12, R170, 0x20, RZ ;  /* 0x00000020aa0c7810 */ /* 0x000fe20007ffe0ff */
[----:B------:R-:W-:Y:S03]  /*141b0*/  BSSY B0, `(.L_x_2181) ;  /* 0x0000015000007945 */ /* 0x000fe60003800000 */
[----:B------:R-:W-:-:S13]  /*141c0*/  ISETP.GE.AND P1, PT, R12, R3, PT ;  /* 0x000000030c00720c */ /* 0x000fda0003f26270 */
[----:B------:R-:W-:Y:S05]  /*141d0*/  @P1 BRA `(.L_x_2182) ;  /* 0x0000012000001947 */ /* 0x000fea0003800000 */
[----:B------:R-:W-:Y:S02]  /*141e0*/  ISETP.GE.AND P2, PT, R18, R64, PT ;  /* 0x000000401200720c */ /* 0x000fe40003f46270 */
[----:B-1----:R-:W-:-:S04]  /*141f0*/  LEA R4, P1, R178, R174, 0x5 ;  /* 0x000000aeb2047211 */ /* 0x002fc800078228ff */
[----:B------:R-:W-:-:S07]  /*14200*/  LEA.HI.X R2, R178, R177, R179, 0x5, P1 ;  /* 0x000000b1b2027211 */ /* 0x000fce00008f2cb3 */
        /* <DEDUP_REMOVED lines=15> */
.L_x_2182:
[----:B------:R-:W-:Y:S05]  /*14300*/  BSYNC B0 ;  /* 0x0000000000007941 */ /* 0x000fea0003800000 */
.L_x_2181:
        /* <DEDUP_REMOVED lines=23> */
.L_x_2140:
[----:B------:R-:W-:Y:S05]  /*14480*/  BSYNC B3 ;  /* 0x0000000000037941 */ /* 0x000fea0003800000 */
.L_x_2113:
        /* <DEDUP_REMOVED lines=12> */
[--C-:B-----5:R-:W-:Y:S02]  /*14550*/  @!P1 IMAD.MOV.U32 R9, RZ, RZ, R230.reuse ;  /* 0x000000ffff099224 */ /* 0x120fe400078e00e6 */
        /* <DEDUP_REMOVED lines=11> */
.L_x_2184:
[----:B------:R-:W-:Y:S05]  /*14610*/  BSYNC B0 ;  /* 0x0000000000007941 */ /* 0x000fea0003800000 */
.L_x_2183:
        /* <DEDUP_REMOVED lines=10> */
[----:B-----5:R-:W-:Y:S02]  /*146c0*/  @!P1 LEA.HI.X R9, R227, R230, R228, 0x1, P3 ;  /* 0x000000e6e3099211 */ /* 0x020fe400018f0ce4 */
        /* <DEDUP_REMOVED lines=11> */
.L_x_2186:
[----:B------:R-:W-:Y:S05]  /*14780*/  BSYNC B0 ;  /* 0x0000000000007941 */ /* 0x000fea0003800000 */
.L_x_2185:
        /* <DEDUP_REMOVED lines=9> */
[----:B------:R-:W-:-:S03]  /*14820*/  @!P1 LEA R14, P3, R2, R231, 0x1 ;  /* 0x000000e7020e9211 */ /* 0x000fc600078608ff */
[----:B------:R-:W-:Y:S01]  /*14830*/  @P0 IMAD.X R6, R5, 0x1, R169, P2 ;  /* 0x0000000105060824 */ /* 0x000fe200010e06a9 */
[C---:B------:R-:W-:Y:S02]  /*14840*/  @P0 LEA R8, P2, R7.reuse, R172, 0x1 ;  /* 0x000000ac07080211 */ /* 0x040fe400078408ff */
[----:B------:R-:W-:Y:S02]  /*14850*/  @!P1 LEA.HI.X R15, R2, R230, R5, 0x1, P3 ;  /* 0x000000e6020f9211 */ /* 0x000fe400018f0c05 */
[----:B-----5:R-:W-:-:S03]  /*14860*/  @P0 LEA.HI.X R9, R7, R173, R6, 0x1, P2 ;  /* 0x000000ad07090211 */ /* 0x020fc600010f0c06 */
        /* <DEDUP_REMOVED lines=10> */
.L_x_2188:
[----:B------:R-:W-:Y:S05]  /*14910*/  BSYNC B0 ;  /* 0x0000000000007941 */ /* 0x000fea0003800000 */
.L_x_2187:
        /* <DEDUP_REMOVED lines=8> */
[----:B-----5:R-:W-:Y:S02]  /*149a0*/  @!P1 IMAD.MOV.U32 R9, RZ, RZ, R230 ;  /* 0x000000ffff099224 */ /* 0x020fe400078e00e6 */
[----:B------:R-:W-:Y:S02]  /*149b0*/  @P0 IMAD R2, R43, 0x30, RZ ;  /* 0x000000302b020824 */ /* 0x000fe400078e02ff */
[----:B------:R-:W-:-:S04]  /*149c0*/  @P0 IMAD.WIDE.U32 R6, R42, 0x30, R168 ;  /* 0x000000302a060825 */ /* 0x000fc800078e00a8 */
[----:B------:R-:W-:Y:S01]  /*149d0*/  @!P1 IMAD R5, R43, 0x60, RZ ;  /* 0x000000602b059824 */ /* 0x000fe200078e02ff */
[----:B------:R-:W-:Y:S01]  /*149e0*/  @P0 IADD3 R2, R2, R7, RZ ;  /* 0x0000000702020210 */ /* 0x000fe20007ffe0ff */
[----:B------:R-:W-:Y:S01]  /*149f0*/  @!P1 IMAD.WIDE.U32 R8, R42, 0x60, R8 ;  /* 0x000000602a089825 */ /* 0x000fe200078e0008 */
[----:B------:R-:W-:-:S03]  /*14a00*/  @P0 LEA R14, P2, R6, R172, 0x1 ;  /* 0x000000ac060e0211 */ /* 0x000fc600078408ff */
        /* <DEDUP_REMOVED lines=12> */
.L_x_2190:
[----:B------:R-:W-:Y:S05]  /*14ad0*/  BSYNC B0 ;  /* 0x0000000000007941 */ /* 0x000fea0003800000 */
.L_x_2189:
        /* <DEDUP_REMOVED lines=10> */
[----:B-----5:R-:W-:-:S03]  /*14b80*/  @!P1 LEA R16, P3, R2, R231, 0x1 ;  /* 0x000000e702109211 */ /* 0x020fc600078608ff */
        /* <DEDUP_REMOVED lines=14> */
.L_x_2192:
[----:B------:R-:W-:Y:S05]  /*14c70*/  BSYNC B0 ;  /* 0x0000000000007941 */ /* 0x000fea0003800000 */
.L_x_2191:
        /* <DEDUP_REMOVED lines=9> */
[----:B-----5:R-:W-:Y:S01]  /*14d10*/  @!P1 MOV R16, R231 ;  /* 0x000000e700109202 */ /* 0x020fe20000000f00 */
        /* <DEDUP_REMOVED lines=19> */
.L_x_2194:
[----:B------:R-:W-:Y:S05]  /*14e50*/  BSYNC B0 ;  /* 0x0000000000007941 */ /* 0x000fea0003800000 */
.L_x_2193:
        /* <DEDUP_REMOVED lines=29> */
.L_x_2196:
[----:B------:R-:W-:Y:S05]  /*15030*/  BSYNC B0 ;  /* 0x0000000000007941 */ /* 0x000fea0003800000 */
.L_x_2195:
        /* <DEDUP_REMOVED lines=12> */
[C---:B------:R-:W-:Y:S02]  /*15100*/  @P0 LEA R18, P2, R14.reuse, R172, 0x1 ;  /* 0x000000ac0e120211 */ /* 0x040fe400078408ff */
[----:B-----5:R-:W-:Y:S01]  /*15110*/  @!P1 MOV R16, R231 ;  /* 0x000000e700109202 */ /* 0x020fe20000000f00 */
        /* <DEDUP_REMOVED lines=15> */
.L_x_2198:
[----:B------:R-:W-:Y:S05]  /*15210*/  BSYNC B0 ;  /* 0x0000000000007941 */ /* 0x000fea0003800000 */
.L_x_2197:
[----:B------:R-:W0:Y:S04]  /*15220*/  LDGDEPBAR ;  /* 0x00000000000079af */ /* 0x000e280000000000 */
[----:B------:R1:W5:Y:S01]  /*15230*/  LD.E R2, [R10.64+0x188] ;  /* 0x000188060a027980 */ /* 0x000362000c101900 */
[----:B------:R-:W-:Y:S01]  /*15240*/  ISETP.GE.AND P0, PT, R170, R4, PT ;  /* 0x00000004aa00720c */ /* 0x000fe20003f06270 */
[----:B------:R-:W-:Y:S01]  /*15250*/  IMAD.SHL.U32 R132, R56, 0x2, RZ ;  /* 0x0000000238847824 */ /* 0x000fe200078e00ff */
[----:B-----5:R-:W-:Y:S01]  /*15260*/  SHF.R.S32.HI R9, RZ, 0x1f, R59 ;  /* 0x0000001fff097819 */ /* 0x020fe2000001143b */
        /* <DEDUP_REMOVED lines=12> */
[----:B-1----:R-:W-:Y:S02]  /*15330*/  @P0 IMAD.MOV.U32 R14, RZ, RZ, R141 ;  /* 0x000000ffff0e0224 */ /* 0x002fe400078e008d */
        /* <DEDUP_REMOVED lines=13> */
.L_x_2200:
[----:B------:R-:W-:Y:S05]  /*15410*/  BSYNC B0 ;  /* 0x0000000000007941 */ /* 0x000fea0003800000 */
.L_x_2199:
        /* <DEDUP_REMOVED lines=22> */
.L_x_2202:
[----:B------:R-:W-:Y:S05]  /*15580*/  BSYNC B0 ;  /* 0x0000000000007941 */ /* 0x000fea0003800000 */
.L_x_2201:
        /* <DEDUP_REMOVED lines=24> */
.L_x_2204:
[----:B------:R-:W-:Y:S05]  /*15710*/  BSYNC B0 ;  /* 0x0000000000007941 */ /* 0x000fea0003800000 */
.L_x_2203:
        /* <DEDUP_REMOVED lines=8> */
[-C--:B-1----:R-:W-:Y:S01]  /*157a0*/  @P0 MOV R12, R141.reuse ;  /* 0x0000008d000c0202 */ /* 0x082fe20000000f00 */
        /* <DEDUP_REMOVED lines=19> */
.L_x_2206:
[----:B------:R-:W-:Y:S05]  /*158e0*/  BSYNC B0 ;  /* 0x0000000000007941 */ /* 0x000fea0003800000 */
.L_x_2205:
        /* <DEDUP_REMOVED lines=24> */
.L_x_2208:
[----:B------:R-:W-:Y:S05]  /*15a70*/  BSYNC B0 ;  /* 0x0000000000007941 */ /* 0x000fea0003800000 */
.L_x_2207:
        /* <DEDUP_REMOVED lines=28> */
.L_x_2210:
[----:B------:R-:W-:Y:S05]  /*15c40*/  BSYNC B0 ;  /* 0x0000000000007941 */ /* 0x000fea0003800000 */
.L_x_2209:
        /* <DEDUP_REMOVED lines=11> */
[----:B-1----:R-:W-:Y:S01]  /*15d00*/  @!P1 IMAD.MOV.U32 R12, RZ, RZ, R141 ;  /* 0x000000ffff0c9224 */ /* 0x002fe200078e008d */
        /* <DEDUP_REMOVED lines=17> */
.L_x_2212:
[----:B------:R-:W-:Y:S05]  /*15e20*/  BSYNC B0 ;  /* 0x0000000000007941 */ /* 0x000fea0003800000 */
.L_x_2211:
        /* <DEDUP_REMOVED lines=28> */
.L_x_2214:
[----:B------:R-:W-:Y:S05]  /*15ff0*/  BSYNC B0 ;  /* 0x0000000000007941 */ /* 0x000fea0003800000 */
.L_x_2213:
[----:B-1----:R-:W-:Y:S01]  /*16000*/  LEA.HI R4, R55, R55, RZ, 0x1 ;  /* 0x0000003737047211 */ /* 0x002fe200078f08ff */
[----:B------:R-:W5:Y:S01]  /*16010*/  LD.E R8, [R10.64+0x18c] ;  /* 0x00018c060a087980 */ /* 0x000f62000c101900 */
[----:B------:R-:W-:-:S02]  /*16020*/  IMAD.SHL.U32 R0, R54, 0x40, RZ ;  /* 0x0000004036007824 */ /* 0x000fc400078e00ff */
[----:B------:R-:W-:Y:S01]  /*16030*/  LOP3.LUT R4, R4, 0xfffffffe, RZ, 0xc0, !PT ;  /* 0xfffffffe04047812 */ /* 0x000fe200078ec0ff */
[----:B------:R-:W-:Y:S02]  /*16040*/  IMAD.SHL.U32 R57, R57, 0x40, RZ ;  /* 0x0000004039397824 */ /* 0x000fe400078e00ff */
[----:B------:R-:W-:Y:S01]  /*16050*/  IMAD.SHL.U32 R170, R170, 0x8, RZ ;  /* 0x00000008aaaa7824 */ /* 0x000fe200078e00ff */
[----:B------:R-:W-:Y:S01]  /*16060*/  LOP3.LUT R0, R0, 0x1c0, RZ, 0xc0, !PT ;  /* 0x000001c000007812 */ /* 0x000fe200078ec0ff */
[----:B------:R-:W-:Y:S01]  /*16070*/  IMAD.IADD R55, R55, 0x1, -R4 ;  /* 0x0000000137377824 */ /* 0x000fe200078e0a04 */
[----:B------:R-:W-:Y:S01]  /*16080*/  LOP3.LUT R57, R57, 0x1c0, RZ, 0xc0, !PT ;  /* 0x000001c039397812 */ /* 0x000fe200078ec0ff */
[----:B------:R-:W-:Y:S01]  /*16090*/  IMAD.SHL.U32 R36, R58, 0x40, RZ ;  /* 0x000000403a247824 */ /* 0x000fe200078e00ff */
[----:B------:R-:W-:Y:S01]  /*160a0*/  LOP3.LUT R170, R0, 0x8, R170, 0xf8, !PT ;  /* 0x0000000800aa7812 */ /* 0x000fe200078ef8aa */
[----:B------:R-:W-:Y:S01]  /*160b0*/  IMAD.SHL.U32 R4, R55, 0x8, RZ ;  /* 0x0000000837047824 */ /* 0x000fe200078e00ff */
[----:B------:R-:W-:-:S02]  /*160c0*/  SHF.R.U32.HI R0, RZ, 0x3, R0 ;  /* 0x00000003ff007819 */ /* 0x000fc40000011600 */
[----:B------:R-:W-:Y:S01]  /*160d0*/  R2P PR, R54, 0x6 ;  /* 0x0000000636007804 */ /* 0x000fe20000000000 */
[----:B------:R-:W-:Y:S01]  /*160e0*/  IMAD R39, R51, 0x10, R39 ;  /* 0x0000001033277824 */ /* 0x000fe200078e0227 */
[----:B------:R-:W-:Y:S01]  /*160f0*/  LOP3.LUT R36, R36, 0xfffffe00, RZ, 0xc0, !PT ;  /* 0xfffffe0024247812 */ /* 0x000fe200078ec0ff */
[----:B------:R-:W-:Y:S01]  /*16100*/  IMAD.IADD R132, R3, 0x1, R132 ;  /* 0x0000000103847824 */ /* 0x000fe200078e0284 */
[----:B------:R-:W-:Y:S01]  /*16110*/  LOP3.LUT R4, R57, 0x8, R4, 0xf8, !PT ;  /* 0x0000000839047812 */ /* 0x000fe200078ef804 */
[----:B------:R-:W0:Y:S01]  /*16120*/  LDGDEPBAR ;  /* 0x00000000000079af */ /* 0x000e220000000000 */
[----:B------:R-:W-:Y:S01]  /*16130*/  SHF.R.U32.HI R9, RZ, 0x3, R57 ;  /* 0x00000003ff097819 */ /* 0x000fe20000011639 */
[----:B------:R-:W-:Y:S01]  /*16140*/  IMAD R224, R51, 0x400, R36 ;  /* 0x0000040033e07824 */ /* 0x000fe200078e0224 */
[----:B------:R-:W-:Y:S02]  /*16150*/  LOP3.LUT R0, R170, R0, RZ, 0x3c, !PT ;  /* 0x00000000aa007212 */ /* 0x000fe400078e3cff */
[----:B------:R-:W-:-:S03]  /*16160*/  LOP3.LUT R9, R4, R9, RZ, 0x3c, !PT ;  /* 0x0000000904097212 */ /* 0x000fc600078e3cff */
[----:B------:R-:W-:Y:S02]  /*16170*/  IMAD R223, R55, 0x200, R0 ;  /* 0x0000020037df7824 */ /* 0x000fe400078e0200 */
[----:B------:R-:W-:Y:S02]  /*16180*/  IMAD.IADD R224, R9, 0x1, R224 ;  /* 0x0000000109e07824 */ /* 0x000fe400078e02e0 */
[----:B------:R-:W-:Y:S02]  /*16190*/  IMAD.SHL.U32 R223, R223, 0x2, RZ ;  /* 0x00000002dfdf7824 */ /* 0x000fe400078e00ff */
[----:B------:R-:W-:-:S03]  /*161a0*/  IMAD.SHL.U32 R224, R224, 0x2, RZ ;  /* 0x00000002e0e07824 */ /* 0x000fc600078e00ff */
[----:B---3--:R-:W-:Y:S04]  /*161b0*/  LDSM.16.M88.4 R20, [R223+0x4000] ;  /* 0x00400000df14783b */ /* 0x008fe80000000200 */
[----:B------:R-:W1:Y:S04]  /*161c0*/  LDSM.16.M88.4 R28, [R224] ;  /* 0x00000000e01c783b */ /* 0x000e680000000200 */
[----:B------:R-:W3:Y:S04]  /*161d0*/  LDSM.16.M88.4 R12, [R223+0x4800] ;  /* 0x00480000df0c783b */ /* 0x000ee80000000200 */
[----:B------:R-:W2:Y:S04]  /*161e0*/  LDSM.16.M88.4 R100, [R223+0x5000] ;  /* 0x00500000df64783b */ /* 0x000ea80000000200 */
[----:B------:R-:W4:Y:S04]  /*161f0*/  LDSM.16.M88.4 R72, [R223+0x5800] ;  /* 0x00580000df48783b */ /* 0x000f280000000200 */
[----:B--2---:R-:W2:Y:S04]  /*16200*/  LDSM.16.M88.4 R64, [R223+0x6000] ;  /* 0x00600000df40783b */ /* 0x004ea80000000200 */
[----:B------:R-:W2:Y:S04]  /*16210*/  LDSM.16.M88.4 R56, [R223+0x6800] ;  /* 0x00680000df38783b */ /* 0x000ea80000000200 */
[----:B------:R-:W2:Y:S04]  /*16220*/  LDSM.16.M88.4 R40, [R223+0x7000] ;  /* 0x00700000df28783b */ /* 0x000ea80000000200 */
[----:B------:R-:W2:Y:S01]  /*16230*/  LDSM.16.M88.4 R76, [R223+0x7800] ;  /* 0x00780000df4c783b */ /* 0x000ea20000000200 */
[C---:B------:R-:W-:Y:S01]  /*16240*/  IADD3 R0, R223.reuse, 0x4000, RZ ;  /* 0x00004000df007810 */ /* 0x040fe20007ffe0ff */
[----:B------:R-:W-:Y:S01]  /*16250*/  IMAD R222, R38, 0x2, R224 ;  /* 0x0000000226de7824 */ /* 0x000fe200078e02e0 */
[----:B------:R-:W-:-:S02]  /*16260*/  IADD3 R221, R223, 0x4020, RZ ;  /* 0x00004020dfdd7810 */ /* 0x000fc40007ffe0ff */
[----:B------:R-:W-:Y:S02]  /*16270*/  @P1 IADD3 R221, R0, -0x20, RZ ;  /* 0xffffffe000dd1810 */ /* 0x000fe40007ffe0ff */
[----:B------:R-:W-:Y:S04]  /*16280*/  LDSM.16.M88.4 R80, [R222] ;  /* 0x00000000de50783b */ /* 0x000fe80000000200 */
[----:B------:R-:W2:Y:S01]  /*16290*/  LDSM.16.M88.4 R124, [R221] ;  /* 0x00000000dd7c783b */ /* 0x000ea20000000200 */
        /* <DEDUP_REMOVED lines=13> */
[C---:B------:R-:W-:Y:S02]  /*16370*/  HMMA.16816.F32.BF16 R4, R28.reuse, R100, RZ ;  /* 0x000000641c04723c */ /* 0x040fe400000418ff */
[----:B------:R-:W1:Y:S04]  /*16380*/  LDSM.16.M88.4 R88, [R221+0x3000] ;  /* 0x00300000dd58783b */ /* 0x000e680000000200 */
[----:B------:R-:W-:Y:S02]  /*16390*/  LDSM.16.M88.4 R92, [R220] ;  /* 0x00000000dc5c783b */ /* 0x000fe40000000200 */
[C---:B----4-:R-:W-:Y:S02]  /*163a0*/  HMMA.16816.F32.BF16 R96, R28.reuse, R72, RZ ;  /* 0x000000481c60723c */ /* 0x050fe400000418ff */
[----:B------:R-:W-:Y:S06]  /*163b0*/  LDSM.16.M88.4 R128, [R217+0x5800] ;  /* 0x00580000d980783b */ /* 0x000fec0000000200 */
        /* <DEDUP_REMOVED lines=19> */
[----:B------:R-:W4:Y:S07]  /*164f0*/  LDSM.16.M88.4 R104, [R217+0x5000] ;  /* 0x00500000d968783b */ /* 0x000f2e0000000200 */
        /* <DEDUP_REMOVED lines=9> */
[C---:B------:R-:W-:Y:S08]  /*16590*/  HMMA.16816.F32.BF16 R44, R80.reuse, R88, R44 ;  /* 0x00000058502c723c */ /* 0x040ff0000004182c */
[----:B------:R-:W-:Y:S01]  /*165a0*/  HMMA.16816.F32.BF16 R40, R80, R90, R40 ;  /* 0x0000005a5028723c */ /* 0x000fe20000041828 */
[----:B------:R-:W3:Y:S04]  /*165b0*/  LDSM.16.M88.4 R88, [R217+0x6000] ;  /* 0x00600000d958783b */ /* 0x000ee80000000200 */
        /* <DEDUP_REMOVED lines=13> */
[C---:B----4-:R-:W-:Y:S08]  /*16690*/  HMMA.16816.F32.BF16 R4, R92.reuse, R104, R4 ;  /* 0x000000685c04723c */ /* 0x050ff00000041804 */
        /* <DEDUP_REMOVED lines=24> */
[C---:B----4-:R-:W-:Y:S08]  /*16820*/  HMMA.16816.F32.BF16 R68, R124.reuse, R104, R68 ;  /* 0x000000687c44723c */ /* 0x050ff00000041844 */
        /* <DEDUP_REMOVED lines=33> */
[C---:B------:R-:W-:Y:S01]  /*16a40*/  HMMA.16816.F32.BF16 R120, R64.reuse, R30, R120 ;  /* 0x0000001e4078723c */ /* 0x040fe20000041878 */
[----:B------:R-:W2:Y:S07]  /*16a50*/  LDSM.16.M88.4 R28, [R217+0x9000] ;  /* 0x00900000d91c783b */ /* 0x000eae0000000200 */
[----:B-1----:R-:W-:Y:S08]  /*16a60*/  HMMA.16816.F32.BF16 R4, R64, R84, R4 ;  /* 0x000000544004723c */ /* 0x002ff00000041804 */
[C---:B------:R-:W-:Y:S08]  /*16a70*/  HMMA.16816.F32.BF16 R24, R12.reuse, R108, R24 ;  /* 0x0000006c0c18723c */ /* 0x040ff00000041818 */
[----:B------:R-:W-:Y:S01]  /*16a80*/  HMMA.16816.F32.BF16 R20, R12, R110, R20 ;  /* 0x0000006e0c14723c */ /* 0x000fe20000041814 */
[----:B------:R-:W1:Y:S07]  /*16a90*/  LDSM.16.M88.4 R108, [R206+0x5000] ;  /* 0x00500000ce6c783b */ /* 0x000e6e0000000200 */
[C---:B------:R-:W-:Y:S08]  /*16aa0*/  HMMA.16816.F32.BF16 R16, R80.reuse, R104, R16 ;  /* 0x000000685010723c */ /* 0x040ff00000041810 */
[----:B------:R-:W-:Y:S01]  /*16ab0*/  HMMA.16816.F32.BF16 R120, R80, R106, R120 ;  /* 0x0000006a5078723c */ /* 0x000fe20000041878 */
[----:B------:R-:W3:Y:S07]  /*16ac0*/  LDSM.16.M88.4 R104, [R221+0x5800] ;  /* 0x00580000dd68783b */ /* 0x000eee0000000200 */
[C---:B------:R-:W-:Y:S08]  /*16ad0*/  HMMA.16816.F32.BF16 R96, R76.reuse, R116, R96 ;  /* 0x000000744c60723c */ /* 0x040ff00000041860 */
[----:B------:R-:W-:Y:S01]  /*16ae0*/  HMMA.16816.F32.BF16 R72, R76, R118, R72 ;  /* 0x000000764c48723c */ /* 0x000fe20000041848 */
[----:B------:R-:W4:Y:S07]  /*16af0*/  LDSM.16.M88.4 R116, [R223+0xa800] ;  /* 0x00a80000df74783b */ /* 0x000f2e0000000200 */
[----:B--2---:R-:W-:Y:S01]  /*16b00*/  HMMA.16816.F32.BF16 R4, R80, R28, R4 ;  /* 0x0000001c5004723c */ /* 0x004fe20000041804 */
[----:B-----5:R-:W-:-:S02]  /*16b10*/  FMUL.FTZ R20, R20, R8 ;  /* 0x0000000814147220 */ /* 0x020fc40000410000 */
[-C--:B------:R-:W-:Y:S02]  /*16b20*/  FMUL.FTZ R21, R21, R8.reuse ;  /* 0x0000000815157220 */ /* 0x080fe40000410000 */
[-C--:B------:R-:W-:Y:S02]  /*16b30*/  FMUL.FTZ R22, R22, R8.reuse ;  /* 0x0000000816167220 */ /* 0x080fe40000410000 */
[-C--:B------:R-:W-:Y:S01]  /*16b40*/  FMUL.FTZ R23, R23, R8.reuse ;  /* 0x0000000817177220 */ /* 0x080fe20000410000 */
[----:B------:R-:W-:Y:S01]  /*16b50*/  HMMA.16816.F32.BF16 R16, R12, R88, R16 ;  /* 0x000000580c10723c */ /* 0x000fe20000041810 */
[----:B------:R-:W-:Y:S07]  /*16b60*/  MUFU.TANH R49, R20 ;  /* 0x0000001400317308 */ /* 0x000fee0000002400 */
[----:B------:R-:W-:Y:S01]  /*16b70*/  HMMA.16816.F32.BF16 R100, R64, R86, R100 ;  /* 0x000000564064723c */ /* 0x000fe20000041864 */
[----:B------:R-:W-:Y:S01]  /*16b80*/  MUFU.TANH R48, R21 ;  /* 0x0000001500307308 */ /* 0x000fe20000002400 */
[----:B------:R-:W-:Y:S07]  /*16b90*/  LDSM.16.M88.4 R84, [R223+0xb000] ;  /* 0x00b00000df54783b */ /* 0x000fee0000000200 */
[----:B------:R-:W-:Y:S08]  /*16ba0*/  MUFU.TANH R54, R22 ;  /* 0x0000001600367308 */ /* 0x000ff00000002400 */
[----:B------:R2:W-:Y:S01]  /*16bb0*/  MUFU.TANH R55, R23 ;  /* 0x0000001700377308 */ /* 0x0005e20000002400 */
[----:B-1----:R-:W-:Y:S01]  /*16bc0*/  HMMA.16816.F32.BF16 R4, R12, R108, R4 ;  /* 0x0000006c0c04723c */ /* 0x002fe20000041804 */
[----:B--2---:R-:W1:Y:S07]  /*16bd0*/  LDSM.16.M88.4 R20, [R217+0x9800] ;  /* 0x00980000d914783b */ /* 0x004e6e0000000200 */
[----:B---3--:R-:W-:Y:S01]  /*16be0*/  HMMA.16816.F32.BF16 R96, R64, R104, R96 ;  /* 0x000000684060723c */ /* 0x008fe20000041860 */
[----:B------:R-:W-:-:S02]  /*16bf0*/  FMUL.FTZ R16, R16, R8 ;  /* 0x0000000810107220 */ /* 0x000fc40000410000 */
[----:B------:R-:W-:-:S05]  /*16c00*/  FMUL.FTZ R17, R17, R8 ;  /* 0x0000000811117220 */ /* 0x000fca0000410000 */
[----:B------:R-:W-:Y:S01]  /*16c10*/  HMMA.16816.F32.BF16 R72, R64, R106, R72 ;  /* 0x0000006a4048723c */ /* 0x000fe20000041848 */
[-C--:B------:R-:W-:Y:S01]  /*16c20*/  FMUL.FTZ R18, R18, R8.reuse ;  /* 0x0000000812127220 */ /* 0x080fe20000410000 */
[----:B------:R-:W-:Y:S06]  /*16c30*/  LDSM.16.M88.4 R104, [R217+0xa000] ;  /* 0x00a00000d968783b */ /* 0x000fec0000000200 */
[----:B------:R-:W-:Y:S01]  /*16c40*/  HMMA.16816.F32.BF16 R100, R80, R30, R100 ;  /* 0x0000001e5064723c */ /* 0x000fe20000041864 */
[----:B------:R-:W2:Y:S07]  /*16c50*/  LDSM.16.M88.4 R28, [R206+0x5800] ;  /* 0x00580000ce1c783b */ /* 0x000eae0000000200 */
[C---:B----4-:R-:W-:Y:S01]  /*16c60*/  HMMA.16816.F32.BF16 R60, R76.reuse, R116, R60 ;  /* 0x000000744c3c723c */ /* 0x050fe2000004183c */
[----:B------:R-:W-:Y:S07]  /*16c70*/  MUFU.TANH R116, R16 ;  /* 0x0000001000747308 */ /* 0x000fee0000002400 */
[----:B------:R-:W-:Y:S01]  /*16c80*/  HMMA.16816.F32.BF16 R56, R76, R118, R56 ;  /* 0x000000764c38723c */ /* 0x000fe20000041838 */
[----:B------:R-:W-:Y:S06]  /*16c90*/  MUFU.TANH R117, R17 ;  /* 0x0000001100757308 */ /* 0x000fec0000002400 */
[----:B------:R-:W-:-:S02]  /*16ca0*/  FMUL.FTZ R119, R19, R8 ;  /* 0x0000000813777220 */ /* 0x000fc40000410000 */
[----:B------:R3:W-:Y:S01]  /*16cb0*/  MUFU.TANH R118, R18 ;  /* 0x0000001200767308 */ /* 0x0007e20000002400 */
[-C--:B------:R-:W-:Y:S02]  /*16cc0*/  FMUL.FTZ R4, R4, R8.reuse ;  /* 0x0000000804047220 */ /* 0x080fe40000410000 */
        /* <DEDUP_REMOVED lines=9> */
[----:B------:R1:W-:Y:S01]  /*16d60*/  MUFU.TANH R181, R6 ;  /* 0x0000000600b57308 */ /* 0x0003e20000002400 */
[C---:B------:R-:W-:Y:S01]  /*16d70*/  HMMA.16816.F32.BF16 R68, R76.reuse, R124, R68 ;  /* 0x0000007c4c44723c */ /* 0x040fe20000041844 */
[----:B-1----:R-:W1:Y:S07]  /*16d80*/  LDSM.16.M88.4 R4, [R221+0x6800] ;  /* 0x00680000dd04783b */ /* 0x002e6e0000000200 */
        /* <DEDUP_REMOVED lines=26> */
[----:B------:R-:W5:Y:S01]  /*16f30*/  MUFU.TANH R25, R25 ;  /* 0x0000001900197308 */ /* 0x000f620000002400 */
        /* <DEDUP_REMOVED lines=36> */
[----:B-----5:R-:W-:Y:S01]  /*17180*/  FSEL R51, R25, -INF , !P2 ;  /* 0xff80000019337808 */ /* 0x020fe20005000000 */
        /* <DEDUP_REMOVED lines=34> */
[----:B-----5:R-:W-:-:S03]  /*173b0*/  FSEL R72, R84, -INF , !P4 ;  /* 0xff80000054487808 */ /* 0x020fc60006000000 */
[----:B------:R-:W4:Y:S01]  /*173c0*/  MUFU.TANH R178, R100 ;  /* 0x0000006400b27308 */ /* 0x000f220000002400 */
[----:B------:R-:W-:Y:S02]  /*173d0*/  ISETP.GE.AND P4, PT, R5, R2, PT ;  /* 0x000000020500720c */ /* 0x000fe40003f86270 */
[----:B------:R-:W5:Y:S01]  /*173e0*/  LDSM.16.M88.4 R4, [R217+0xb800] ;  /* 0x00b80000d904783b */ /* 0x000f620000000200 */
[-C--:B------:R-:W-:Y:S02]  /*173f0*/  FMUL.FTZ R102, R102, R8.reuse ;  /* 0x0000000866667220 */ /* 0x080fe40000410000 */
[-C--:B------:R-:W-:Y:S02]  /*17400*/  FMUL.FTZ R103, R103, R8.reuse ;  /* 0x0000000867677220 */ /* 0x080fe40000410000 */
[----:B------:R-:W-:Y:S01]  /*17410*/  FMUL.FTZ R96, R96, R8 ;  /* 0x0000000860607220 */ /* 0x000fe20000410000 */
[----:B------:R-:W-:Y:S01]  /*17420*/  MUFU.TANH R176, R101 ;  /* 0x0000006500b07308 */ /* 0x000fe20000002400 */
[----:B------:R-:W-:Y:S01]  /*17430*/  HMMA.16816.F32.BF16 R112, R12, R22, R112 ;  /* 0x000000160c70723c */ /* 0x000fe20000041870 */
[----:B------:R-:W5:Y:S06]  /*17440*/  LDSM.16.M88.4 R20, [R206+0x7000] ;  /* 0x00700000ce14783b */ /* 0x000f6c0000000200 */
[----:B------:R-:W1:Y:S01]  /*17450*/  MUFU.TANH R182, R102 ;  /* 0x0000006600b67308 */ /* 0x000e620000002400 */
[----:B---3--:R-:W-:Y:S07]  /*17460*/  HMMA.16816.F32.BF16 R44, R80, R16, R44 ;  /* 0x00000010502c723c */ /* 0x008fee000004182c */
[----:B------:R-:W3:Y:S01]  /*17470*/  MUFU.TANH R175, R103 ;  /* 0x0000006700af7308 */ /* 0x000ee20000002400 */
[----:B------:R-:W-:-:S07]  /*17480*/  IADD3 R17, R132, 0x30, RZ ;  /* 0x0000003084117810 */ /* 0x000fce0007ffe0ff */
[----:B------:R-:W3:Y:S01]  /*17490*/  MUFU.TANH R146, R96 ;  /* 0x0000006000927308 */ /* 0x000ee20000002400 */
[----:B------:R-:W-:Y:S01]  /*174a0*/  IADD3 R16, R132, 0x31, RZ ;  /* 0x0000003184107810 */ /* 0x000fe20007ffe0ff */
[----:B-1----:R-:W-:Y:S01]  /*174b0*/  HMMA.16816.F32.BF16 R92, R64, R78, R92 ;  /* 0x0000004e405c723c */ /* 0x002fe2000004185c */
[----:B------:R-:W-:Y:S02]  /*174c0*/  FSEL R181, R181, -INF , !P0 ;  /* 0xff800000b5b57808 */ /* 0x000fe40004000000 */
[----:B------:R-:W-:Y:S02]  /*174d0*/  FSEL R179, R179, -INF , !P1 ;  /* 0xff800000b3b37808 */ /* 0x000fe40004800000 */
[----:B--2---:R-:W-:Y:S02]  /*174e0*/  FSEL R180, R180, -INF , !P3 ;  /* 0xff800000b4b47808 */ /* 0x004fe40005800000 */
[----:B----4-:R-:W-:Y:S02]  /*174f0*/  FSEL R178, R178, -INF , !P6 ;  /* 0xff800000b2b27808 */ /* 0x010fe40007000000 */
        /* <DEDUP_REMOVED lines=17> */
[----:B-----5:R-:W-:Y:S01]  /*17610*/  HMMA.16816.F32.BF16 R92, R80, R6, R92 ;  /* 0x00000006505c723c */ /* 0x020fe2000004185c */
        /* <DEDUP_REMOVED lines=27> */
[----:B------:R-:W5:Y:S08]  /*177d0*/  MUFU.TANH R145, R74 ;  /* 0x0000004a00917308 */ /* 0x000f700000002400 */
        /* <DEDUP_REMOVED lines=22> */
[----:B-----5:R-:W-:Y:S02]  /*17940*/  FSEL R145, R145, -INF , !P5 ;  /* 0xff80000091917808 */ /* 0x020fe40006800000 */
[----:B------:R-:W-:Y:S02]  /*17950*/  FSEL R151, R151, -INF , !P2 ;  /* 0xff80000097977808 */ /* 0x000fe40005000000 */
[----:B------:R-:W-:Y:S02]  /*17960*/  FSEL R152, R152, -INF , !P0 ;  /* 0xff80000098987808 */ /* 0x000fe40004000000 */
[----:B------:R-:W5:Y:S01]  /*17970*/  MUFU.TANH R166, R113 ;  /* 0x0000007100a67308 */ /* 0x000f620000002400 */
        /* <DEDUP_REMOVED lines=41> */
[----:B-----5:R-:W-:Y:S01]  /*17c10*/  FSEL R166, R166, -INF , !P0 ;  /* 0xff800000a6a67808 */ /* 0x020fe20004000000 */
[----:B------:R-:W-:Y:S01]  /*17c20*/  FMUL.FTZ R67, R92, R8 ;  /* 0x000000085c437220 */ /* 0x000fe20000410000 */
[----:B------:R-:W-:Y:S02]  /*17c30*/  FSEL R173, R173, -INF , !P5 ;  /* 0xff800000adad7808 */ /* 0x000fe40006800000 */
[----:B------:R-:W-:-:S03]  /*17c40*/  FSEL R169, R169, -INF , !P2 ;  /* 0xff800000a9a97808 */ /* 0x000fc60005000000 */
[----:B------:R-:W-:Y:S01]  /*17c50*/  MUFU.TANH R150, R41 ;  /* 0x0000002900967308 */ /* 0x000fe20000002400 */
[----:B------:R-:W-:Y:S02]  /*17c60*/  ISETP.GE.AND P0, PT, R5, R2, PT ;  /* 0x000000020500720c */ /* 0x000fe40003f06270 */
[C---:B------:R-:W-:Y:S02]  /*17c70*/  ISETP.GE.AND P5, PT, R4.reuse, R0, PT ;  /* 0x000000000400720c */ /* 0x040fe40003fa6270 */
[----:B------:R-:W-:-:S03]  /*17c80*/  ISETP.GE.AND P2, PT, R4, R2, PT ;  /* 0x000000020400720c */ /* 0x000fc60003f46270 */
[----:B------:R-:W5:Y:S01]  /*17c90*/  MUFU.TANH R156, R42 ;  /* 0x0000002a009c7308 */ /* 0x000f620000002400 */
        /* <DEDUP_REMOVED lines=28> */
[----:B-----5:R-:W-:Y:S01]  /*17e60*/  FSEL R156, R156, -INF , !P1 ;  /* 0xff8000009c9c7808 */ /* 0x020fe20004800000 */
        /* <DEDUP_REMOVED lines=8> */
[----:B------:R-:W5:Y:S01]  /*17ef0*/  MUFU.TANH R149, R43 ;  /* 0x0000002b00957308 */ /* 0x000f620000002400 */
        /* <DEDUP_REMOVED lines=8> */
[----:B------:R-:W-:-:S07]  /*17f80*/  ISETP.GT.AND P1, PT, R240, R229, PT ;  /* 0x000000e5f000720c */ /* 0x000fce0003f24270 */
        /* <DEDUP_REMOVED lines=8> */
[----:B-----5:R-:W-:-:S07]  /*18010*/  FSEL R149, R149, -INF , !P6 ;  /* 0xff80000095957808 */ /* 0x020fce0007000000 */
        /* <DEDUP_REMOVED lines=102> */
.L_x_2218:
[----:B------:R-:W2:Y:S02]  /*18680*/  LD.E R6, [R10.64+0x38] ;  /* 0x000038060a067980 */ /* 0x000ea4000c101900 */
[----:B--2---:R-:W-:-:S04]  /*18690*/  LEA R6, -R6, RZ, 0x7 ;  /* 0x000000ff06067211 */ /* 0x004fc800078e39ff */
[----:B------:R-:W-:Y:S02]  /*186a0*/  SHF.R.S32.HI R5, RZ, 0x1f, R6 ;  /* 0x0000001fff057819 */ /* 0x000fe40000011406 */
.L_x_2219:
[----:B------:R-:W-:Y:S05]  /*186b0*/  BSYNC B0 ;  /* 0x0000000000007941 */ /* 0x000fea0003800000 */
.L_x_2217:
[C---:B------:R-:W-:Y:S02]  /*186c0*/  LOP3.LUT P6, RZ, R241.reuse, 0x1, RZ, 0xc0, !PT ;  /* 0x00000001f1ff7812 */ /* 0x040fe400078cc0ff */
[----:B------:R-:W-:Y:S02]  /*186d0*/  LOP3.LUT P3, RZ, R241, 0x2, RZ, 0xc0, !PT ;  /* 0x00000002f1ff7812 */ /* 0x000fe4000786c0ff */
[C---:B------:R-:W-:Y:S02]  /*186e0*/  LEA R22, P4, R6.reuse, R231, 0x1 ;  /* 0x000000e706167211 */ /* 0x040fe400078808ff */
[CC--:B------:R-:W-:Y:S02]  /*186f0*/  IADD3 R3, P2, R6.reuse, R227.reuse, RZ ;  /* 0x000000e306037210 */ /* 0x0c0fe40007f5e0ff */
        /* <DEDUP_REMOVED lines=33> */
[-C--:B------:R-:W-:Y:S01]  /*18910*/  @P3 LEA.HI.X R9, R3, R230.reuse, R5, 0x1, P2 ;  /* 0x000000e603093211 */ /* 0x080fe200010f0c05 */
[--C-:B------:R-:W-:Y:S01]  /*18920*/  IMAD.X R5, R5, 0x1, R228.reuse, P4 ;  /* 0x0000000105057824 */ /* 0x100fe200020e06e4 */
[CC--:B------:R-:W-:Y:S01]  /*18930*/  @P6 LEA R34, P5, R6.reuse, R231.reuse, 0x1 ;  /* 0x000000e706226211 */ /* 0x0c0fe200078a08ff */
[----:B------:R-:W-:Y:S01]  /*18940*/  @!PT LDS RZ, [RZ] ;  /* 0x00000000fffff984 */ /* 0x000fe20000000800 */
[----:B------:R-:W-:Y:S01]  /*18950*/  @!PT LDS RZ, [RZ] ;  /* 0x00000000fffff984 */ /* 0x000fe20000000800 */
[----:B------:R-:W-:Y:S01]  /*18960*/  @!PT LDS RZ, [RZ] ;  /* 0x00000000fffff984 */ /* 0x000fe20000000800 */
[----:B------:R1:W-:Y:S01]  /*18970*/  @P3 LDGSTS.E.BYPASS.LTC128B.128 [R237+0x8800], [R14.64+0x80] ;  /* 0x088000800eed3fae */ /* 0x0003e2000b901d46 */
[C---:B------:R-:W-:Y:S02]  /*18980*/  @P3 LEA R32, P2, R6.reuse, R231, 0x1 ;  /* 0x000000e706203211 */ /* 0x040fe400078408ff */
        /* <DEDUP_REMOVED lines=84> */
.L_x_2216:
[----:B------:R-:W-:Y:S05]  /*18ed0*/  BSYNC B1 ;  /* 0x0000000000017941 */ /* 0x000fea0003800000 */
.L_x_2215:
        /* <DEDUP_REMOVED lines=78> */
[----:B------:R-:W4:Y:S04]  /*193c0*/  LDSM.16.MT88.4 R84, [R216+0x10000] ;  /* 0x01000000d854783b */ /* 0x000f280000004200 */
[----:B------:R-:W5:Y:S04]  /*193d0*/  LDSM.16.MT88.4 R76, [R215+0x10000] ;  /* 0x01000000d74c783b */ /* 0x000f680000004200 */
[----:B------:R-:W-:Y:S04]  /*193e0*/  LDSM.16.MT88.4 R16, [R214+0xc800] ;  /* 0x00c80000d610783b */ /* 0x000fe80000004200 */
[----:B------:R-:W-:Y:S01]  /*193f0*/  LDSM.16.MT88.4 R12, [R218+0x10800] ;  /* 0x01080000da0c783b */ /* 0x000fe20000004200 */
[----:B-1----:R-:W-:-:S03]  /*19400*/  FMNMX.FTZ R3, R6, R3, !PT ;  /* 0x0000000306037209 */ /* 0x002fc60007810000 */
[----:B------:R-:W-:Y:S01]  /*19410*/  LDSM.16.MT88.4 R20, [R215+0xc800] ;  /* 0x00c80000d714783b */ /* 0x000fe20000004200 */
[----:B---3--:R-:W-:-:S03]  /*19420*/  FMNMX.FTZ R132, R5, R132, !PT ;  /* 0x0000008405847209 */ /* 0x008fc60007810000 */
[----:B------:R-:W-:Y:S01]  /*19430*/  LDSM.16.MT88.4 R32, [R215+0x10800] ;  /* 0x01080000d720783b */ /* 0x000fe20000004200 */
        /* <DEDUP_REMOVED lines=9> */
[----:B------:R-:W1:Y:S01]  /*194d0*/  LDSM.16.MT88.4 R4, [R214+0x10000] ;  /* 0x01000000d604783b */ /* 0x000e620000004200 */
[-C--:B------:R-:W-:Y:S01]  /*194e0*/  FFMA.FTZ R53, R55, R65.reuse, -R64 ;  /* 0x0000004137357223 */ /* 0x080fe20000010840 */
[----:B------:R-:W-:Y:S01]  /*194f0*/  MUFU.EX2 R57, R57 ;  /* 0x0000003900397308 */ /* 0x000fe20000000800 */
[-CC-:B------:R-:W-:Y:S02]  /*19500*/  FFMA.FTZ R62, R24, R65.reuse, -R133.reuse ;  /* 0x00000041183e7223 */ /* 0x180fe40000010885 */
        /* <DEDUP_REMOVED lines=14> */
[----:B------:R-:W1:Y:S01]  /*195f0*/  MUFU.EX2 R53, R53 ;  /* 0x0000003500357308 */ /* 0x000e620000000800 */
[----:B------:R-:W3:Y:S01]  /*19600*/  LDSM.16.MT88.4 R24, [R216+0xc800] ;  /* 0x00c80000d818783b */ /* 0x000ee20000004200 */
[-CC-:B------:R-:W-:Y:S02]  /*19610*/  FFMA.FTZ R44, R181, R65.reuse, -R64.reuse ;  /* 0x00000041b52c7223 */ /* 0x180fe40000010840 */
[-CC-:B------:R-:W-:Y:S01]  /*19620*/  FFMA.FTZ R41, R180, R65.reuse, -R64.reuse ;  /* 0x00000041b4297223 */ /* 0x180fe20000010840 */
[----:B------:R-:W3:Y:S01]  /*19630*/  LDSM.16.MT88.4 R36, [R216+0x10800] ;  /* 0x01080000d824783b */ /* 0x000ee20000004200 */
[----:B------:R-:W-:-:S02]  /*19640*/  FFMA.FTZ R40, R182, R65, -R64 ;  /* 0x00000041b6287223 */ /* 0x000fc40000010840 */
[----:B------:R-:W-:Y:S01]  /*19650*/  MUFU.EX2 R62, R62 ;  /* 0x0000003e003e7308 */ /* 0x000fe20000000800 */
[----:B--2---:R-:W-:Y:S01]  /*19660*/  F2FP.BF16.PACK_AB R69, R58, R59 ;  /* 0x0000003b3a45723e */ /* 0x004fe200000010ff */
[-CC-:B------:R-:W-:Y:S02]  /*19670*/  FFMA.FTZ R46, R177, R65.reuse, -R133.reuse ;  /* 0x00000041b12e7223 */ /* 0x180fe40000010885 */
[-CC-:B------:R-:W-:Y:S02]  /*19680*/  FFMA.FTZ R43, R179, R65.reuse, -R133.reuse ;  /* 0x00000041b32b7223 */ /* 0x180fe40000010885 */
[--C-:B------:R-:W-:Y:S02]  /*19690*/  FFMA.FTZ R42, R178, R65, -R133.reuse ;  /* 0x00000041b22a7223 */ /* 0x100fe40000010885 */
[----:B------:R-:W2:Y:S01]  /*196a0*/  MUFU.EX2 R61, R61 ;  /* 0x0000003d003d7308 */ /* 0x000ea20000000800 */
        /* <DEDUP_REMOVED lines=9> */
[----:B------:R-:W1:Y:S01]  /*19740*/  MUFU.EX2 R54, R54 ;  /* 0x0000003600367308 */ /* 0x000e620000000800 */
        /* <DEDUP_REMOVED lines=9> */
[----:B-1----:R-:W-:Y:S01]  /*197e0*/  F2FP.BF16.PACK_AB R70, R54, R60 ;  /* 0x0000003c3646723e */ /* 0x002fe200000010ff */
        /* <DEDUP_REMOVED lines=18> */
[----:B------:R-:W1:Y:S01]  /*19910*/  MUFU.EX2 R52, R52 ;  /* 0x0000003400347308 */ /* 0x000e620000000800 */
        /* <DEDUP_REMOVED lines=11> */
[----:B------:R-:W2:Y:S01]  /*199d0*/  MUFU.EX2 R47, R47 ;  /* 0x0000002f002f7308 */ /* 0x000ea20000000800 */
[----:B------:R-:W-:Y:S02]  /*199e0*/  FADD.FTZ R58, R59, R58 ;  /* 0x0000003a3b3a7221 */ /* 0x000fe40000010000 */
[----:B------:R-:W-:Y:S02]  /*199f0*/  FADD.FTZ R61, R62, R61 ;  /* 0x0000003d3e3d7221 */ /* 0x000fe40000010000 */
[----:B------:R-:W-:Y:S01]  /*19a00*/  FADD.FTZ R57, R57, R58 ;  /* 0x0000003a39397221 */ /* 0x000fe20000010000 */
[----:B------:R-:W-:Y:S01]  /*19a10*/  HMMA.16816.F32.BF16 R120, R68, R116, RZ ;  /* 0x000000744478723c */ /* 0x000fe200000418ff */
        /* <DEDUP_REMOVED lines=8> */
[C---:B----4-:R-:W-:Y:S02]  /*19aa0*/  HMMA.16816.F32.BF16 R88, R68.reuse, R84, RZ ;  /* 0x000000544458723c */ /* 0x050fe400000418ff */
[----:B------:R-:W-:Y:S06]  /*19ab0*/  MUFU.EX2 R41, R41 ;  /* 0x0000002900297308 */ /* 0x000fec0000000800 */
[C---:B-----5:R-:W-:Y:S02]  /*19ac0*/  HMMA.16816.F32.BF16 R80, R68.reuse, R76, RZ ;  /* 0x0000004c4450723c */ /* 0x060fe400000418ff */
        /* <DEDUP_REMOVED lines=36> */
[----:B------:R-:W1:Y:S01]  /*19d10*/  LDSM.16.MT88.4 R12, [R214+0xd000] ;  /* 0x00d00000d60c783b */ /* 0x000e620000004200 */
[----:B------:R-:W1:Y:S06]  /*19d20*/  MUFU.EX2 R151, R151 ;  /* 0x0000009700977308 */ /* 0x000e6c0000000800 */
[C---:B---3--:R-:W-:Y:S02]  /*19d30*/  HMMA.16816.F32.BF16 R128, R4.reuse, R28, R128 ;  /* 0x0000001c0480723c */ /* 0x048fe40000041880 */
[----:B------:R-:W3:Y:S06]  /*19d40*/  MUFU.EX2 R152, R152 ;  /* 0x0000009800987308 */ /* 0x000eec0000000800 */
        /* <DEDUP_REMOVED lines=39> */
[C---:B------:R-:W-:Y:S01]  /*19fc0*/  HMMA.16816.F32.BF16 R104, R4.reuse, R12, R104 ;  /* 0x0000000c0468723c */ /* 0x040fe20000041868 */
[----:B------:R-:W-:Y:S02]  /*19fd0*/  FADD.FTZ R40, R40, R44 ;  /* 0x0000002c28287221 */ /* 0x000fe40000010000 */
[----:B------:R-:W-:Y:S02]  /*19fe0*/  FADD.FTZ R42, R9, R42 ;  /* 0x0000002a092a7221 */ /* 0x000fe40000010000 */
[----:B------:R-:W-:Y:S01]  /*19ff0*/  FADD.FTZ R40, R8, R40 ;  /* 0x0000002808287221 */ /* 0x000fe20000010000 */
[----:B------:R-:W-:Y:S02]  /*1a000*/  MUFU.EX2 R169, R169 ;  /* 0x000000a900a97308 */ /* 0x000fe40000000800 */
[C---:B------:R-:W-:Y:S01]  /*1a010*/  HMMA.16816.F32.BF16 R100, R4.reuse, R14, R100 ;  /* 0x0000000e0464723c */ /* 0x040fe20000041864 */
[----:B------:R-:W5:Y:S05]  /*1a020*/  LDSM.16.MT88.4 R12, [R214+0x11000] ;  /* 0x01100000d60c783b */ /* 0x000f6a0000004200 */
[----:B------:R-:W1:Y:S02]  /*1a030*/  MUFU.EX2 R167, R167 ;  /* 0x000000a700a77308 */ /* 0x000e640000000800 */
        /* <DEDUP_REMOVED lines=12> */
[C---:B-----5:R-:W-:Y:S06]  /*1a100*/  HMMA.16816.F32.BF16 R72, R4.reuse, R12, R72 ;  /* 0x0000000c0448723c */ /* 0x060fec0000041848 */
[----:B------:R-:W5:Y:S02]  /*1a110*/  MUFU.EX2 R154, R154 ;  /* 0x0000009a009a7308 */ /* 0x000f640000000800 */
        /* <DEDUP_REMOVED lines=123> */
[----:B------:R-:W2:Y:S07]  /*1a8d0*/  LDSM.16.MT88.4 R28, [R216+0xf000] ;  /* 0x00f00000d81c783b */ /* 0x000eae0000004200 */
[----:B------:R-:W-:Y:S07]  /*1a8e0*/  HMMA.16816.F32.BF16 R76, R4, R38, R76 ;  /* 0x00000026044c723c */ /* 0x000fee000004184c */
[----:B-----5:R-:W-:Y:S01]  /*1a8f0*/  F2FP.BF16.PACK_AB R4, R154, R155 ;  /* 0x0000009b9a04723e */ /* 0x020fe200000010ff */
        /* <DEDUP_REMOVED lines=147> */
.L_x_2222:
[----:B------:R-:W2:Y:S02]  /*1b230*/  LD.E R5, [R10.64+0x40] ;  /* 0x000040060a057980 */ /* 0x000ea4000c101900 */
[----:B--2---:R-:W-:-:S04]  /*1b240*/  LEA R5, -R5, RZ, 0x7 ;  /* 0x000000ff05057211 */ /* 0x004fc800078e39ff */
[----:B------:R-:W-:Y:S02]  /*1b250*/  SHF.R.S32.HI R6, RZ, 0x1f, R5 ;  /* 0x0000001fff067819 */ /* 0x000fe40000011405 */
.L_x_2223:
[----:B------:R-:W-:Y:S05]  /*1b260*/  BSYNC B0 ;  /* 0x0000000000007941 */ /* 0x000fea0003800000 */
.L_x_2221:
        /* <DEDUP_REMOVED lines=134> */
[----:B------:R-:W3:Y:S04]  /*1bad0*/  LD.E R133, [R134.64+0x18c] ;  /* 0x00018c0486857980 */ /* 0x000ee8000c101900 */
[----:B------:R-:W-:Y:S04]  /*1bae0*/  LDSM.16.M88.4 R172, [R224] ;  /* 0x00000000e0ac783b */ /* 0x000fe80000000200 */
[----:B------:R-:W5:Y:S04]  /*1baf0*/  LDSM.16.M88.4 R4, [R223+0x4000] ;  /* 0x00400000df04783b */ /* 0x000f680000000200 */
[----:B------:R-:W-:Y:S04]  /*1bb00*/  LDSM.16.M88.4 R160, [R222] ;  /* 0x00000000dea0783b */ /* 0x000fe80000000200 */
[----:B-1----:R-:W-:Y:S04]  /*1bb10*/  LDSM.16.M88.4 R28, [R221] ;  /* 0x00000000dd1c783b */ /* 0x002fe80000000200 */
[----:B--2---:R-:W1:Y:S04]  /*1bb20*/  LDSM.16.M88.4 R32, [R223+0x4800] ;  /* 0x00480000df20783b */ /* 0x004e680000000200 */
[----:B------:R-:W2:Y:S04]  /*1bb30*/  LDSM.16.M88.4 R16, [R213] ;  /* 0x00000000d510783b */ /* 0x000ea80000000200 */
[----:B------:R-:W2:Y:S04]  /*1bb40*/  LDSM.16.M88.4 R144, [R223+0x5800] ;  /* 0x00580000df90783b */ /* 0x000ea80000000200 */
[----:B------:R-:W2:Y:S04]  /*1bb50*/  LDSM.16.M88.4 R152, [R223+0x5000] ;  /* 0x00500000df98783b */ /* 0x000ea80000000200 */
[----:B------:R-:W2:Y:S04]  /*1bb60*/  LDSM.16.M88.4 R64, [R223+0x6000] ;  /* 0x00600000df40783b */ /* 0x000ea80000000200 */
[----:B------:R-:W2:Y:S04]  /*1bb70*/  LDSM.16.M88.4 R56, [R223+0x6800] ;  /* 0x00680000df38783b */ /* 0x000ea80000000200 */
[----:B------:R-:W2:Y:S01]  /*1bb80*/  LDSM.16.M88.4 R48, [R223+0x7000] ;  /* 0x00700000df30783b */ /* 0x000ea20000000200 */
[C---:B-----5:R-:W-:Y:S03]  /*1bb90*/  HMMA.16816.F32.BF16 R8, R172.reuse, R4, RZ ;  /* 0x00000004ac08723c */ /* 0x060fe600000418ff */
[----:B------:R-:W5:Y:S04]  /*1bba0*/  LDSM.16.M88.4 R36, [R223+0x7800] ;  /* 0x00780000df24783b */ /* 0x000f680000000200 */
[----:B----4-:R-:W4:Y:S01]  /*1bbb0*/  LDSM.16.M88.4 R12, [R211] ;  /* 0x00000000d30c783b */ /* 0x010f220000000200 */
[C---:B------:R-:W-:Y:S03]  /*1bbc0*/  HMMA.16816.F32.BF16 R4, R172.reuse, R6, RZ ;  /* 0x00000006ac04723c */ /* 0x040fe600000418ff */
[----:B------:R-:W4:Y:S04]  /*1bbd0*/  LDSM.16.M88.4 R24, [R212] ;  /* 0x00000000d418783b */ /* 0x000f280000000200 */
[----:B------:R-:W4:Y:S01]  /*1bbe0*/  LDSM.16.M88.4 R168, [R208] ;  /* 0x00000000d0a8783b */ /* 0x000f220000000200 */
[C---:B-1----:R-:W-:Y:S03]  /*1bbf0*/  HMMA.16816.F32.BF16 R20, R172.reuse, R32, RZ ;  /* 0x00000020ac14723c */ /* 0x042fe600000418ff */
[----:B------:R-:W1:Y:S04]  /*1bc00*/  LDSM.16.M88.4 R164, [R207] ;  /* 0x00000000cfa4783b */ /* 0x000e680000000200 */
[----:B------:R-:W-:Y:S01]  /*1bc10*/  LDSM.16.M88.4 R180, [R210] ;  /* 0x00000000d2b4783b */ /* 0x000fe20000000200 */
[----:B------:R-:W-:Y:S03]  /*1bc20*/  HMMA.16816.F32.BF16 R32, R172, R34, RZ ;  /* 0x00000022ac20723c */ /* 0x000fe600000418ff */
[----:B------:R-:W-:Y:S04]  /*1bc30*/  LDSM.16.M88.4 R176, [R209] ;  /* 0x00000000d1b0783b */ /* 0x000fe80000000200 */
[----:B------:R-:W-:Y:S01]  /*1bc40*/  LDSM.16.M88.4 R40, [R217+0x4800] ;  /* 0x00480000d928783b */ /* 0x000fe20000000200 */
[C---:B------:R-:W-:Y:S03]  /*1bc50*/  HMMA.16816.F32.BF16 R8, R160.reuse, R28, R8 ;  /* 0x0000001ca008723c */ /* 0x040fe60000041808 */
[----:B------:R-:W-:Y:S04]  /*1bc60*/  LDSM.16.M88.4 R184, [R206+0x3800] ;  /* 0x00380000ceb8783b */ /* 0x000fe80000000200 */
[----:B------:R-:W0:Y:S01]  /*1bc70*/  LDGDEPBAR ;  /* 0x00000000000079af */ /* 0x000e220000000000 */
[C---:B------:R-:W-:Y:S03]  /*1bc80*/  HMMA.16816.F32.BF16 R4, R160.reuse, R30, R4 ;  /* 0x0000001ea004723c */ /* 0x040fe60000041804 */
[----:B------:R-:W-:Y:S05]  /*1bc90*/  LDSM.16.M88.4 R28, [R217+0x4000] ;  /* 0x00400000d91c783b */ /* 0x000fea0000000200 */
[C---:B--2---:R-:W-:Y:S08]  /*1bca0*/  HMMA.16816.F32.BF16 R20, R160.reuse, R16, R20 ;  /* 0x00000010a014723c */ /* 0x044ff00000041814 */
[----:B------:R-:W-:Y:S01]  /*1bcb0*/  HMMA.16816.F32.BF16 R32, R160, R18, R32 ;  /* 0x00000012a020723c */ /* 0x000fe20000041820 */
[----:B------:R-:W2:Y:S07]  /*1bcc0*/  LDSM.16.M88.4 R16, [R220] ;  /* 0x00000000dc10783b */ /* 0x000eae0000000200 */
        /* <DEDUP_REMOVED lines=10> */
[C---:B-----5:R-:W-:Y:S08]  /*1bd70*/  HMMA.16816.F32.BF16 R44, R172.reuse, R36, RZ ;  /* 0x00000024ac2c723c */ /* 0x060ff000000418ff */
[----:B------:R-:W-:Y:S01]  /*1bd80*/  HMMA.16816.F32.BF16 R172, R172, R38, RZ ;  /* 0x00000026acac723c */ /* 0x000fe200000418ff */
[----:B------:R-:W-:Y:S07]  /*1bd90*/  LDSM.16.M88.4 R36, [R217+0x5000] ;  /* 0x00500000d924783b */ /* 0x000fee0000000200 */
[C---:B----4-:R-:W-:Y:S08]  /*1bda0*/  HMMA.16816.F32.BF16 R148, R160.reuse, R12, R148 ;  /* 0x0000000ca094723c */ /* 0x050ff00000041894 */
[C---:B------:R-:W-:Y:S01]  /*1bdb0*/  HMMA.16816.F32.BF16 R144, R160.reuse, R14, R144 ;  /* 0x0000000ea090723c */ /* 0x040fe20000041890 */
[----:B------:R-:W4:Y:S07]  /*1bdc0*/  LDSM.16.M88.4 R12, [R217+0x5800] ;  /* 0x00580000d90c783b */ /* 0x000f2e0000000200 */
[C---:B------:R-:W-:Y:S08]  /*1bdd0*/  HMMA.16816.F32.BF16 R156, R160.reuse, R24, R156 ;  /* 0x00000018a09c723c */ /* 0x040ff0000004189c */
[C---:B------:R-:W-:Y:S01]  /*1bde0*/  HMMA.16816.F32.BF16 R152, R160.reuse, R26, R152 ;  /* 0x0000001aa098723c */ /* 0x040fe20000041898 */
[----:B------:R-:W5:Y:S07]  /*1bdf0*/  LDSM.16.M88.4 R24, [R217+0x6000] ;  /* 0x00600000d918783b */ /* 0x000f6e0000000200 */
[C---:B------:R-:W-:Y:S08]  /*1be00*/  HMMA.16816.F32.BF16 R52, R160.reuse, R168, R52 ;  /* 0x000000a8a034723c */ /* 0x040ff00000041834 */
[C---:B------:R-:W-:Y:S01]  /*1be10*/  HMMA.16816.F32.BF16 R48, R160.reuse, R170, R48 ;  /* 0x000000aaa030723c */ /* 0x040fe20000041830 */
[----:B------:R-:W3:Y:S07]  /*1be20*/  LDSM.16.M88.4 R168, [R217+0x6800] ;  /* 0x00680000d9a8783b */ /* 0x000eee0000000200 */
[C---:B-1----:R-:W-:Y:S08]  /*1be30*/  HMMA.16816.F32.BF16 R44, R160.reuse, R164, R44 ;  /* 0x000000a4a02c723c */ /* 0x042ff0000004182c */
[----:B------:R-:W-:Y:S01]  /*1be40*/  HMMA.16816.F32.BF16 R172, R160, R166, R172 ;  /* 0x000000a6a0ac723c */ /* 0x000fe200000418ac */
[----:B------:R-:W-:Y:S07]  /*1be50*/  LDSM.16.M88.4 R164, [R217+0x7800] ;  /* 0x00780000d9a4783b */ /* 0x000fee0000000200 */
[C---:B--2---:R-:W-:Y:S08]  /*1be60*/  HMMA.16816.F32.BF16 R8, R16.reuse, R28, R8 ;  /* 0x0000001c1008723c */ /* 0x044ff00000041808 */
[----:B------:R-:W-:Y:S01]  /*1be70*/  HMMA.16816.F32.BF16 R4, R16, R30, R4 ;  /* 0x0000001e1004723c */ /* 0x000fe20000041804 */
[----:B------:R-:W1:Y:S07]  /*1be80*/  LDSM.16.M88.4 R28, [R217+0x7000] ;  /* 0x00700000d91c783b */ /* 0x000e6e0000000200 */
[C---:B------:R-:W-:Y:S08]  /*1be90*/  HMMA.16816.F32.BF16 R140, R160.reuse, R180, R140 ;  /* 0x000000b4a08c723c */ /* 0x040ff0000004188c */
[C---:B------:R-:W-:Y:S01]  /*1bea0*/  HMMA.16816.F32.BF16 R64, R160.reuse, R182, R64 ;  /* 0x000000b6a040723c */ /* 0x040fe20000041840 */
[----:B------:R-:W-:Y:S07]  /*1beb0*/  LDSM.16.M88.4 R180, [R204] ;  /* 0x00000000ccb4783b */ /* 0x000fee0000000200 */
[C---:B------:R-:W-:Y:S08]  /*1bec0*/  HMMA.16816.F32.BF16 R60, R160.reuse, R176, R60 ;  /* 0x000000b0a03c723c */ /* 0x040ff0000004183c */
[----:B------:R-:W-:Y:S01]  /*1bed0*/  HMMA.16816.F32.BF16 R56, R160, R178, R56 ;  /* 0x000000b2a038723c */ /* 0x000fe20000041838 */
[----:B------:R-:W-:Y:S04]  /*1bee0*/  LDSM.16.M88.4 R176, [R219] ;  /* 0x00000000dbb0783b */ /* 0x000fe80000000200 */
[----:B------:R-:W2:Y:S03]  /*1bef0*/  LDSM.16.M88.4 R160, [R206] ;  /* 0x00000000cea0783b */ /* 0x000ea60000000200 */
[C---:B------:R-:W-:Y:S08]  /*1bf00*/  HMMA.16816.F32.BF16 R20, R16.reuse, R40, R20 ;  /* 0x000000281014723c */ /* 0x040ff00000041814 */
        /* <DEDUP_REMOVED lines=13> */
[----:B------:R-:W-:Y:S07]  /*1bfe0*/  LDSM.16.M88.4 R168, [R224+0x2000] ;  /* 0x00200000e0a8783b */ /* 0x000fee0000000200 */
[C---:B-1----:R-:W-:Y:S08]  /*1bff0*/  HMMA.16816.F32.BF16 R52, R16.reuse, R28, R52 ;  /* 0x0000001c1034723c */ /* 0x042ff00000041834 */
        /* <DEDUP_REMOVED lines=8> */
[----:B------:R-:W-:Y:S07]  /*1c080*/  LDSM.16.M88.4 R160, [R205] ;  /* 0x00000000cda0783b */ /* 0x000fee0000000200 */
[C---:B------:R-:W-:Y:S08]  /*1c090*/  HMMA.16816.F32.BF16 R20, R176.reuse, R40, R20 ;  /* 0x00000028b014723c */ /* 0x040ff00000041814 */
[C---:B------:R-:W-:Y:S01]  /*1c0a0*/  HMMA.16816.F32.BF16 R32, R176.reuse, R42, R32 ;  /* 0x0000002ab020723c */ /* 0x040fe20000041820 */
[----:B------:R-:W2:Y:S07]  /*1c0b0*/  LDSM.16.M88.4 R40, [R222+0x2000] ;  /* 0x00200000de28783b */ /* 0x000eae0000000200 */
[C---:B----4-:R-:W-:Y:S08]  /*1c0c0*/  HMMA.16816.F32.BF16 R148, R176.reuse, R12, R148 ;  /* 0x0000000cb094723c */ /* 0x050ff00000041894 */
[----:B------:R-:W-:Y:S01]  /*1c0d0*/  HMMA.16816.F32.BF16 R144, R176, R14, R144 ;  /* 0x0000000eb090723c */ /* 0x000fe20000041890 */
[----:B------:R-:W3:Y:S07]  /*1c0e0*/  LDSM.16.M88.4 R12, [R206+0x3000] ;  /* 0x00300000ce0c783b */ /* 0x000eee0000000200 */
[C---:B-1----:R-:W-:Y:S08]  /*1c0f0*/  HMMA.16816.F32.BF16 R8, R168.reuse, R16, R8 ;  /* 0x00000010a808723c */ /* 0x042ff00000041808 */
[----:B------:R-:W-:Y:S01]  /*1c100*/  HMMA.16816.F32.BF16 R4, R168, R18, R4 ;  /* 0x00000012a804723c */ /* 0x000fe20000041804 */
[----:B------:R-:W-:Y:S07]  /*1c110*/  LDSM.16.M88.4 R16, [R219+0x2000] ;  /* 0x00200000db10783b */ /* 0x000fee0000000200 */
        /* <DEDUP_REMOVED lines=8> */
[----:B------:R-:W4:Y:S07]  /*1c1a0*/  LDSM.16.M88.4 R28, [R220+0x2000] ;  /* 0x00200000dc1c783b */ /* 0x000f2e0000000200 */
[C---:B--2---:R-:W-:Y:S08]  /*1c1b0*/  HMMA.16816.F32.BF16 R8, R40.reuse, R160, R8 ;  /* 0x000000a02808723c */ /* 0x044ff00000041808 */
[----:B------:R-:W-:Y:S01]  /*1c1c0*/  HMMA.16816.F32.BF16 R4, R40, R162, R4 ;  /* 0x000000a22804723c */ /* 0x000fe20000041804 */
[----:B------:R-:W-:Y:S07]  /*1c1d0*/  LDSM.16.M88.4 R160, [R223+0x9800] ;  /* 0x00980000dfa0783b */ /* 0x000fee0000000200 */
[C---:B---3--:R-:W-:Y:S08]  /*1c1e0*/  HMMA.16816.F32.BF16 R52, R176.reuse, R12, R52 ;  /* 0x0000000cb034723c */ /* 0x048ff00000041834 */
[----:B------:R-:W-:Y:S01]  /*1c1f0*/  HMMA.16816.F32.BF16 R48, R176, R14, R48 ;  /* 0x0000000eb030723c */ /* 0x000fe20000041830 */
[----:B------:R-:W2:Y:S07]  /*1c200*/  LDSM.16.M88.4 R12, [R206+0x4000] ;  /* 0x00400000ce0c783b */ /* 0x000eae0000000200 */
[----:B-1----:R-:W-:Y:S08]  /*1c210*/  HMMA.16816.F32.BF16 R20, R168, R24, R20 ;  /* 0x00000018a814723c */ /* 0x002ff00000041814 */
[C---:B----4-:R-:W-:Y:S08]  /*1c220*/  HMMA.16816.F32.BF16 R8, R28.reuse, R36, R8 ;  /* 0x000000241c08723c */ /* 0x050ff00000041808 */
[----:B------:R-:W-:Y:S01]  /*1c230*/  HMMA.16816.F32.BF16 R4, R28, R38, R4 ;  /* 0x000000261c04723c */ /* 0x000fe20000041804 */
[----:B------:R-:W1:Y:S07]  /*1c240*/  LDSM.16.M88.4 R36, [R203] ;  /* 0x00000000cb24783b */ /* 0x000e6e0000000200 */
[C---:B------:R-:W-:Y:S01]  /*1c250*/  HMMA.16816.F32.BF16 R32, R168.reuse, R26, R32 ;  /* 0x0000001aa820723c */ /* 0x040fe20000041820 */
[----:B------:R-:W3:Y:S07]  /*1c260*/  LDSM.16.M88.4 R24, [R217+0x8800] ;  /* 0x00880000d918783b */ /* 0x000eee0000000200 */
[C---:B------:R-:W-:Y:S08]  /*1c270*/  HMMA.16816.F32.BF16 R156, R168.reuse, R164, R156 ;  /* 0x000000a4a89c723c */ /* 0x040ff0000004189c */
[----:B------:R-:W-:Y:S01]  /*1c280*/  HMMA.16816.F32.BF16 R152, R168, R166, R152 ;  /* 0x000000a6a898723c */ /* 0x000fe20000041898 */
[----:B------:R-:W-:Y:S07]  /*1c290*/  LDSM.16.M88.4 R164, [R223+0xa000] ;  /* 0x00a00000dfa4783b */ /* 0x000fee0000000200 */
[----:B------:R-:W-:Y:S08]  /*1c2a0*/  HMMA.16816.F32.BF16 R20, R40, R180, R20 ;  /* 0x000000b42814723c */ /* 0x000ff00000041814 */
[C---:B--2---:R-:W-:Y:S08]  /*1c2b0*/  HMMA.16816.F32.BF16 R8, R16.reuse, R12, R8 ;  /* 0x0000000c1008723c */ /* 0x044ff00000041808 */
[----:B------:R-:W-:Y:S01]  /*1c2c0*/  HMMA.16816.F32.BF16 R4, R16, R14, R4 ;  /* 0x0000000e1004723c */ /* 0x000fe20000041804 */
[----:B------:R-:W2:Y:S07]  /*1c2d0*/  LDSM.16.M88.4 R12, [R217+0x9000] ;  /* 0x00900000d90c783b */ /* 0x000eae0000000200 */
[C---:B------:R-:W-:Y:S08]  /*1c2e0*/  HMMA.16816.F32.BF16 R44, R176.reuse, R184, R44 ;  /* 0x000000b8b02c723c */ /* 0x040ff0000004182c */
[----:B------:R-:W-:Y:S01]  /*1c2f0*/  HMMA.16816.F32.BF16 R176, R176, R186, R172 ;  /* 0x000000bab0b0723c */ /* 0x000fe200000418ac */
[----:B------:R-:W4:Y:S07]  /*1c300*/  LDSM.16.M88.4 R172, [R206+0x4800] ;  /* 0x00480000ceac783b */ /* 0x000f2e0000000200 */
[----:B-1----:R-:W-:Y:S01]  /*1c310*/  HMMA.16816.F32.BF16 R156, R40, R36, R156 ;  /* 0x00000024289c723c */ /* 0x002fe2000004189c */
[----:B------:R-:W-:-:S07]  /*1c320*/  FMUL.FTZ R8, R8, R133 ;  /* 0x0000008508087220 */ /* 0x000fce0000410000 */
[----:B------:R-:W-:Y:S01]  /*1c330*/  HMMA.16816.F32.BF16 R152, R40, R38, R152 ;  /* 0x000000262898723c */ /* 0x000fe20000041898 */
[-C--:B------:R-:W-:Y:S02]  /*1c340*/  FMUL.FTZ R9, R9, R133.reuse ;  /* 0x0000008509097220 */ /* 0x080fe40000410000 */
[----:B------:R-:W-:-:S05]  /*1c350*/  FMUL.FTZ R10, R10, R133 ;  /* 0x000000850a0a7220 */ /* 0x000fca0000410000 */
[----:B---3--:R-:W-:Y:S01]  /*1c360*/  HMMA.16816.F32.BF16 R20, R28, R24, R20 ;  /* 0x000000181c14723c */ /* 0x008fe20000041814 */
[----:B------:R-:W-:Y:S07]  /*1c370*/  MUFU.TANH R180, R8 ;  /* 0x0000000800b47308 */ /* 0x000fee0000002400 */
[----:B------:R-:W-:Y:S01]  /*1c380*/  HMMA.16816.F32.BF16 R32, R40, R182, R32 ;  /* 0x000000b62820723c */ /* 0x000fe20000041820 */
[----:B------:R-:W-:Y:S07]  /*1c390*/  MUFU.TANH R181, R10 ;  /* 0x0000000a00b57308 */ /* 0x000fee0000002400 */
[----:B------:R-:W-:Y:S01]  /*1c3a0*/  HMMA.16816.F32.BF16 R148, R168, R160, R148 ;  /* 0x000000a0a894723c */ /* 0x000fe20000041894 */
[----:B------:R1:W3:Y:S01]  /*1c3b0*/  MUFU.TANH R160, R9 ;  /* 0x0000000900a07308 */ /* 0x0002e20000002400 */
[-C--:B------:R-:W-:Y:S01]  /*1c3c0*/  FMUL.FTZ R4, R4, R133.reuse ;  /* 0x0000008504047220 */ /* 0x080fe20000410000 */
[----:B------:R-:W-:Y:S04]  /*1c3d0*/  LDSM.16.M88.4 R36, [R223+0xa800] ;  /* 0x00a80000df24783b */ /* 0x000fe80000000200 */
[----:B------:R-:W-:-:S02]  /*1c3e0*/  FMUL.FTZ R161, R11, R133 ;  /* 0x000000850ba17220 */ /* 0x000fc40000410000 */
[----:B-1----:R-:W1:Y:S01]  /*1c3f0*/  LDSM.16.M88.4 R8, [R202] ;  /* 0x00000000ca08783b */ /* 0x002e620000000200 */
[----:B--2---:R-:W-:Y:S01]  /*1c400*/  HMMA.16816.F32.BF16 R156, R28, R12, R156 ;  /* 0x0000000c1c9c723c */ /* 0x004fe2000004189c */
[----:B------:R-:W-:-:S07]  /*1c410*/  FMUL.FTZ R5, R5, R133 ;  /* 0x0000008505057220 */ /* 0x000fce0000410000 */
[----:B------:R-:W-:Y:S01]  /*1c420*/  HMMA.16816.F32.BF16 R152, R28, R14, R152 ;  /* 0x0000000e1c98723c */ /* 0x000fe20000041898 */
[----:B------:R-:W2:Y:S01]  /*1c430*/  LDSM.16.M88.4 R12, [R201] ;  /* 0x00000000c90c783b */ /* 0x000ea20000000200 */
[-C--:B------:R-:W-:Y:S02]  /*1c440*/  FMUL.FTZ R6, R6, R133.reuse ;  /* 0x0000008506067220 */ /* 0x080fe40000410000 */
[----:B------:R-:W-:-:S04]  /*1c450*/  FMUL.FTZ R7, R7, R133 ;  /* 0x0000008507077220 */ /* 0x000fc80000410000 */
[----:B------:R-:W-:Y:S01]  /*1c460*/  HMMA.16816.F32.BF16 R144, R168, R162, R144 ;  /* 0x000000a2a890723c */ /* 0x000fe20000041890 */
[----:B------:R-:W-:Y:S07]  /*1c470*/  MUFU.TANH R162, R5 ;  /* 0x0000000500a27308 */ /* 0x000fee0000002400 */
[----:B----4-:R-:W-:Y:S01]  /*1c480*/  HMMA.16816.F32.BF16 R20, R16, R172, R20 ;  /* 0x000000ac1014723c */ /* 0x010fe20000041814 */
[----:B------:R-:W-:Y:S07]  /*1c490*/  MUFU.TANH R172, R4 ;  /* 0x0000000400ac7308 */ /* 0x000fee0000002400 */
[----:B------:R-:W-:Y:S01]  /*1c4a0*/  HMMA.16816.F32.BF16 R32, R28, R26, R32 ;  /* 0x0000001a1c20723c */ /* 0x000fe20000041820 */
[----:B------:R-:W4:Y:S01]  /*1c4b0*/  LDSM.16.M88.4 R24, [R206+0x5000] ;  /* 0x00500000ce18783b */ /* 0x000f220000000200 */
[----:B------:R-:W-:Y:S08]  /*1c4c0*/  MUFU.TANH R163, R6 ;  /* 0x0000000600a37308 */ /* 0x000ff00000002400 */
[----:B------:R5:W-:Y:S01]  /*1c4d0*/  MUFU.TANH R173, R7 ;  /* 0x0000000700ad7308 */ /* 0x000be20000002400 */
[C---:B------:R-:W-:Y:S08]  /*1c4e0*/  HMMA.16816.F32.BF16 R140, R168.reuse, R164, R140 ;  /* 0x000000a4a88c723c */ /* 0x040ff0000004188c */
[----:B------:R-:W-:Y:S01]  /*1c4f0*/  HMMA.16816.F32.BF16 R64, R168, R166, R64 ;  /* 0x000000a6a840723c */ /* 0x000fe20000041840 */
[----:B-----5:R-:W5:Y:S07]  /*1c500*/  LDSM.16.M88.4 R4, [R217+0x9800] ;  /* 0x00980000d904783b */ /* 0x020f6e0000000200 */
[----:B-1----:R-:W-:Y:S01]  /*1c510*/  HMMA.16816.F32.BF16 R148, R40, R8, R148 ;  /* 0x000000082894723c */ /* 0x002fe20000041894 */
[----:B------:R-:W-:-:S02]  /*1c520*/  FMUL.FTZ R20, R20, R133 ;  /* 0x0000008514147220 */ /* 0x000fc40000410000 */
[-C--:B------:R-:W-:Y:S02]  /*1c530*/  FMUL.FTZ R21, R21, R133.reuse ;  /* 0x0000008515157220 */ /* 0x080fe40000410000 */
[----:B------:R-:W-:-:S03]  /*1c540*/  FMUL.FTZ R22, R22, R133 ;  /* 0x0000008516167220 */ /* 0x000fc60000410000 */
[----:B------:R-:W-:Y:S01]  /*1c550*/  HMMA.16816.F32.BF16 R144, R40, R10, R144 ;  /* 0x0000000a2890723c */ /* 0x000fe20000041890 */
[-C--:B------:R-:W-:Y:S01]  /*1c560*/  FMUL.FTZ R23, R23, R133.reuse ;  /* 0x0000008517177220 */ /* 0x080fe20000410000 */
[----:B------:R-:W1:Y:S01]  /*1c570*/  LDSM.16.M88.4 R8, [R217+0xa000] ;  /* 0x00a00000d908783b */ /* 0x000e620000000200 */
[----:B------:R-:W-:Y:S05]  /*1c580*/  MUFU.TANH R164, R21 ;  /* 0x0000001500a47308 */ /* 0x000fea0000002400 */
[----:B------:R-:W-:Y:S03]  /*1c590*/  HMMA.16816.F32.BF16 R32, R16, R174, R32 ;  /* 0x000000ae1020723c */ /* 0x000fe60000041820 */
[----:B------:R-:W-:Y:S08]  /*1c5a0*/  MUFU.TANH R174, R20 ;  /* 0x0000001400ae7308 */ /* 0x000ff00000002400 */
[----:B------:R-:W-:Y:S01]  /*1c5b0*/  MUFU.TANH R175, R22 ;  /* 0x0000001600af7308 */ /* 0x000fe20000002400 */
[C---:B--2---:R-:W-:Y:S07]  /*1c5c0*/  HMMA.16816.F32.BF16 R140, R40.reuse, R12, R140 ;  /* 0x0000000c288c723c */ /* 0x044fee000004188c */
[----:B------:R2:W-:Y:S01]  /*1c5d0*/  MUFU.TANH R165, R23 ;  /* 0x0000001700a57308 */ /* 0x0005e20000002400 */
[----:B------:R-:W-:Y:S01]  /*1c5e0*/  HMMA.16816.F32.BF16 R64, R40, R14, R64 ;  /* 0x0000000e2840723c */ /* 0x000fe20000041840 */
[----:B------:R-:W-:Y:S04]  /*1c5f0*/  LDSM.16.M88.4 R12, [R200] ;  /* 0x00000000c80c783b */ /* 0x000fe80000000200 */
[----:B--2---:R-:W2:Y:S03]  /*1c600*/  LDSM.16.M88.4 R20, [R206+0x5800] ;  /* 0x00580000ce14783b */ /* 0x004ea60000000200 */
[C---:B----4-:R-:W-:Y:S08]  /*1c610*/  HMMA.16816.F32.BF16 R156, R16.reuse, R24, R156 ;  /* 0x00000018109c723c */ /* 0x050ff0000004189c */
[----:B------:R-:W-:Y:S01]  /*1c620*/  HMMA.16816.F32.BF16 R152, R16, R26, R152 ;  /* 0x0000001a1098723c */ /* 0x000fe20000041898 */
[----:B------:R-:W4:Y:S07]  /*1c630*/  LDSM.16.M88.4 R24, [R223+0xb000] ;  /* 0x00b00000df18783b */ /* 0x000f2e0000000200 */
[C---:B-----5:R-:W-:Y:S08]  /*1c640*/  HMMA.16816.F32.BF16 R148, R28.reuse, R4, R148 ;  /* 0x000000041c94723c */ /* 0x060ff00000041894 */
[----:B------:R-:W-:Y:S01]  /*1c650*/  HMMA.16816.F32.BF16 R144, R28, R6, R144 ;  /* 0x000000061c90723c */ /* 0x000fe20000041890 */
[----:B------:R-:W5:Y:S07]  /*1c660*/  LDSM.16.M88.4 R4, [R206+0x6000] ;  /* 0x00600000ce04783b */ /* 0x000f6e0000000200 */
[----:B------:R-:W-:Y:S01]  /*1c670*/  HMMA.16816.F32.BF16 R60, R168, R36, R60 ;  /* 0x00000024a83c723c */ /* 0x000fe2000004183c */
[----:B------:R-:W-:-:S02]  /*1c680*/  FMUL.FTZ R32, R32, R133 ;  /* 0x0000008520207220 */ /* 0x000fc40000410000 */
[-C--:B------:R-:W-:Y:S02]  /*1c690*/  FMUL.FTZ R33, R33, R133.reuse ;  /* 0x0000008521217220 */ /* 0x080fe40000410000 */
[-C--:B------:R-:W-:Y:S02]  /*1c6a0*/  FMUL.FTZ R34, R34, R133.reuse ;  /* 0x0000008522227220 */ /* 0x080fe40000410000 */
[----:B------:R-:W-:Y:S01]  /*1c6b0*/  FMUL.FTZ R35, R35, R133 ;  /* 0x0000008523237220 */ /* 0x000fe20000410000 */
[----:B------:R-:W-:Y:S01]  /*1c6c0*/  HMMA.16816.F32.BF16 R56, R168, R38, R56 ;  /* 0x00000026a838723c */ /* 0x000fe20000041838 */
[----:B------:R-:W-:Y:S07]  /*1c6d0*/  MUFU.TANH R182, R32 ;  /* 0x0000002000b67308 */ /* 0x000fee0000002400 */
[C---:B-1----:R-:W-:Y:S01]  /*1c6e0*/  HMMA.16816.F32.BF16 R140, R28.reuse, R8, R140 ;  /* 0x000000081c8c723c */ /* 0x042fe2000004188c */
[----:B------:R-:W-:Y:S07]  /*1c6f0*/  MUFU.TANH R166, R33 ;  /* 0x0000002100a67308 */ /* 0x000fee0000002400 */
[----:B------:R-:W-:Y:S01]  /*1c700*/  HMMA.16816.F32.BF16 R64, R28, R10, R64 ;  /* 0x0000000a1c40723c */ /* 0x000fe20000041840 */
[----:B------:R-:W-:Y:S01]  /*1c710*/  MUFU.TANH R167, R34 ;  /* 0x0000002200a77308 */ /* 0x000fe20000002400 */
[----:B------:R-:W1:Y:S07]  /*1c720*/  LDSM.16.M88.4 R8, [R139] ;  /* 0x000000008b08783b */ /* 0x000e6e0000000200 */
[----:B------:R3:W-:Y:S01]  /*1c730*/  MUFU.TANH R183, R35 ;  /* 0x0000002300b77308 */ /* 0x0007e20000002400 */
[C---:B--2---:R-:W-:Y:S08]  /*1c740*/  HMMA.16816.F32.BF16 R148, R16.reuse, R20, R148 ;  /* 0x000000141094723c */ /* 0x044ff00000041894 */
[----:B------:R-:W-:Y:S01]  /*1c750*/  HMMA.16816.F32.BF16 R144, R16, R22, R144 ;  /* 0x000000161090723c */ /* 0x000fe20000041890 */
[----:B------:R-:W-:Y:S04]  /*1c760*/  LDSM.16.M88.4 R20, [R217+0xa800] ;  /* 0x00a80000d914783b */ /* 0x000fe80000000200 */
[----:B---3--:R-:W2:Y:S03]  /*1c770*/  LDSM.16.M88.4 R32, [R223+0xb800] ;  /* 0x00b80000df20783b */ /* 0x008ea60000000200 */
[----:B------:R-:W-:Y:S01]  /*1c780*/  HMMA.16816.F32.BF16 R60, R40, R12, R60 ;  /* 0x0000000c283c723c */ /* 0x000fe2000004183c */
[----:B------:R-:W3:Y:S07]  /*1c790*/  S2R R12, SR_TID.X ;  /* 0x00000000000c7919 */ /* 0x000eee0000002100 */
[----:B----4-:R-:W-:Y:S08]  /*1c7a0*/  HMMA.16816.F32.BF16 R52, R168, R24, R52 ;  /* 0x00000018a834723c */ /* 0x010ff00000041834 */
[----:B------:R-:W-:Y:S08]  /*1c7b0*/  HMMA.16816.F32.BF16 R56, R40, R14, R56 ;  /* 0x0000000e2838723c */ /* 0x000ff00000041838 */
[C---:B-----5:R-:W-:Y:S08]  /*1c7c0*/  HMMA.16816.F32.BF16 R140, R16.reuse, R4, R140 ;  /* 0x00000004108c723c */ /* 0x060ff0000004188c */
[----:B------:R-:W-:Y:S01]  /*1c7d0*/  HMMA.16816.F32.BF16 R64, R16, R6, R64 ;  /* 0x000000061040723c */ /* 0x000fe20000041840 */
[----:B------:R-:W4:Y:S01]  /*1c7e0*/  LDSM.16.M88.4 R4, [R217+0xb000] ;  /* 0x00b00000d904783b */ /* 0x000f220000000200 */
[----:B---3--:R-:W-:-:S06]  /*1c7f0*/  IMAD.SHL.U32 R12, R12, 0x2, RZ ;  /* 0x000000020c0c7824 */ /* 0x008fcc00078e00ff */
[----:B------:R-:W-:Y:S01]  /*1c800*/  HMMA.16816.F32.BF16 R48, R168, R26, R48 ;  /* 0x0000001aa830723c */ /* 0x000fe20000041830 */
[----:B------:R-:W3:Y:S01]  /*1c810*/  LDSM.16.M88.4 R24, [R206+0x6800] ;  /* 0x00680000ce18783b */ /* 0x000ee20000000200 */
[----:B------:R-:W-:-:S06]  /*1c820*/  LOP3.LUT R12, R12, 0x6, RZ, 0xc0, !PT ;  /* 0x000000060c0c7812 */ /* 0x000fcc00078ec0ff */
[----:B-1----:R-:W-:Y:S01]  /*1c830*/  HMMA.16816.F32.BF16 R52, R40, R8, R52 ;  /* 0x000000082834723c */ /* 0x002fe20000041834 */
[----:B------:R-:W1:Y:S07]  /*1c840*/  MUFU.TANH R161, R161 ;  /* 0x000000a100a17308 */ /* 0x000e6e0000002400 */
[----:B--2---:R-:W-:Y:S07]  /*1c850*/  HMMA.16816.F32.BF16 R44, R168, R32, R44 ;  /* 0x00000020a82c723c */ /* 0x004fee000004182c */
[----:B------:R-:W-:Y:S01]  /*1c860*/  IMAD R32, R240, 0x80, R12 ;  /* 0x00000080f0207824 */ /* 0x000fe200078e020c */
[----:B------:R-:W-:Y:S01]  /*1c870*/  HMMA.16816.F32.BF16 R56, R28, R22, R56 ;  /* 0x000000161c38723c */ /* 0x000fe20000041838 */
[----:B------:R-:W2:Y:S03]  /*1c880*/  LDSM.16.M88.4 R12, [R138] ;  /* 0x000000008a0c783b */ /* 0x000ea60000000200 */
[----:B------:R-:W-:-:S04]  /*1c890*/  IADD3 R8, R32, 0x1, RZ ;  /* 0x0000000120087810 */ /* 0x000fc80007ffe0ff */
[----:B------:R-:W-:Y:S01]  /*1c8a0*/  HMMA.16816.F32.BF16 R60, R28, R20, R60 ;  /* 0x000000141c3c723c */ /* 0x000fe2000004183c */
[----:B------:R-:W-:Y:S01]  /*1c8b0*/  ISETP.GE.AND P3, PT, R8, R0, PT ;  /* 0x000000000800720c */ /* 0x000fe20003f66270 */
[-C--:B------:R-:W-:Y:S01]  /*1c8c0*/  FMUL.FTZ R154, R154, R133.reuse ;  /* 0x000000859a9a7220 */ /* 0x080fe20000410000 */
[----:B------:R-:W-:Y:S01]  /*1c8d0*/  ISETP.GE.AND P1, PT, R8, R2, PT ;  /* 0x000000020800720c */ /* 0x000fe20003f26270 */
[-C--:B------:R-:W-:Y:S01]  /*1c8e0*/  FMUL.FTZ R151, R151, R133.reuse ;  /* 0x0000008597977220 */ /* 0x080fe20000410000 */
[C---:B------:R-:W-:Y:S02]  /*1c8f0*/  IADD3 R8, R32.reuse, 0x9, RZ ;  /* 0x0000000920087810 */ /* 0x040fe40007ffe0ff */
[----:B------:R-:W-:Y:S01]  /*1c900*/  IADD3 R9, R32, 0x8, RZ ;  /* 0x0000000820097810 */ /* 0x000fe20007ffe0ff */
[----:B------:R-:W-:Y:S01]  /*1c910*/  HMMA.16816.F32.BF16 R176, R168, R34, R176 ;  /* 0x00000022a8b0723c */ /* 0x000fe200000418b0 */
[-C--:B------:R-:W-:Y:S01]  /*1c920*/  ISETP.GE.AND P4, PT, R8, R0.reuse, PT ;  /* 0x000000000800720c */ /* 0x080fe20003f86270 */
[-C--:B------:R-:W-:Y:S01]  /*1c930*/  FMUL.FTZ R152, R152, R133.reuse ;  /* 0x0000008598987220 */ /* 0x080fe20000410000 */
[----:B------:R-:W-:Y:S01]  /*1c940*/  ISETP.GE.AND P5, PT, R9, R0, PT ;  /* 0x000000000900720c */ /* 0x000fe20003fa6270 */
[----:B------:R-:W-:Y:S01]  /*1c950*/  FMUL.FTZ R64, R64, R133 ;  /* 0x0000008540407220 */ /* 0x000fe20000410000 */
[----:B------:R-:W-:Y:S02]  /*1c960*/  LDSM.16.M88.4 R20, [R206+0x7000] ;  /* 0x00700000ce14783b */ /* 0x000fe40000000200 */
[----:B------:R-:W-:-:S02]  /*1c970*/  FSEL R34, R160, -INF , !P3 ;  /* 0xff800000a0227808 */ /* 0x000fc40005800000 */
[-C--:B------:R-:W-:Y:S01]  /*1c980*/  ISETP.GE.AND P3, PT, R8, R2.reuse, PT ;  /* 0x000000020800720c */ /* 0x080fe20003f66270 */
[-C--:B------:R-:W-:Y:S01]  /*1c990*/  FMUL.FTZ R157, R157, R133.reuse ;  /* 0x000000859d9d7220 */ /* 0x080fe20000410000 */
[----:B------:R-:W-:Y:S01]  /*1c9a0*/  IADD3 R8, R32, 0x10, RZ ;  /* 0x0000001020087810 */ /* 0x000fe20007ffe0ff */
[----:B------:R-:W-:Y:S01]  /*1c9b0*/  MUFU.TANH R187, R154 ;  /* 0x0000009a00bb7308 */ /* 0x000fe20000002400 */
[-C--:B------:R-:W-:Y:S01]  /*1c9c0*/  FMUL.FTZ R158, R158, R133.reuse ;  /* 0x000000859e9e7220 */ /* 0x080fe20000410000 */
[----:B-1----:R-:W-:Y:S01]  /*1c9d0*/  FSEL R35, R161, -INF , !P1 ;  /* 0xff800000a1237808 */ /* 0x002fe20004800000 */
[-C--:B------:R-:W-:Y:S01]  /*1c9e0*/  FMUL.FTZ R66, R66, R133.reuse ;  /* 0x0000008542427220 */ /* 0x080fe20000410000 */
[----:B------:R-:W-:Y:S01]  /*1c9f0*/  ISETP.GE.AND P6, PT, R9, R2, PT ;  /* 0x000000020900720c */ /* 0x000fe20003fc6270 */
[-C--:B------:R-:W-:Y:S01]  /*1ca00*/  FMUL.FTZ R67, R67, R133.reuse ;  /* 0x0000008543437220 */ /* 0x080fe20000410000 */
[----:B----4-:R-:W-:Y:S01]  /*1ca10*/  HMMA.16816.F32.BF16 R52, R28, R4, R52 ;  /* 0x000000041c34723c */ /* 0x010fe20000041834 */
[----:B------:R-:W-:Y:S01]  /*1ca20*/  ISETP.GE.AND P1, PT, R8, R0, PT ;  /* 0x000000000800720c */ /* 0x000fe20003f26270 */
[----:B------:R-:W-:Y:S01]  /*1ca30*/  MUFU.TANH R154, R151 ;  /* 0x00000097009a7308 */ /* 0x000fe20000002400 */
[----:B------:R-:W-:-:S04]  /*1ca40*/  FMUL.FTZ R156, R156, R133 ;  /* 0x000000859c9c7220 */ /* 0x000fc80000410000 */
[C---:B------:R-:W-:Y:S01]  /*1ca50*/  IADD3 R5, R32.reuse, 0x11, RZ ;  /* 0x0000001120057810 */ /* 0x040fe20007ffe0ff */
[----:B------:R-:W-:Y:S01]  /*1ca60*/  HMMA.16816.F32.BF16 R48, R40, R10, R48 ;  /* 0x0000000a2830723c */ /* 0x000fe20000041830 */
[----:B------:R-:W-:Y:S01]  /*1ca70*/  IADD3 R4, R32, 0x18, RZ ;  /* 0x0000001820047810 */ /* 0x000fe20007ffe0ff */
[----:B------:R1:W-:Y:S01]  /*1ca80*/  MUFU.TANH R184, R152 ;  /* 0x0000009800b87308 */ /* 0x0003e20000002400 */
[-C--:B------:R-:W-:Y:S02]  /*1ca90*/  FMUL.FTZ R65, R65, R133.reuse ;  /* 0x0000008541417220 */ /* 0x080fe40000410000 */
[----:B------:R-:W-:-:S05]  /*1caa0*/  FMUL.FTZ R159, R159, R133 ;  /* 0x000000859f9f7220 */ /* 0x000fca0000410000 */
[----:B------:R4:W-:Y:S01]  /*1cab0*/  MUFU.TANH R151, R64 ;  /* 0x0000004000977308 */ /* 0x0009e20000002400 */
[----:B---3--:R-:W-:Y:S01]  /*1cac0*/  HMMA.16816.F32.BF16 R56, R16, R26, R56 ;  /* 0x0000001a1038723c */ /* 0x008fe20000041838 */
[----:B-1----:R-:W-:-:S06]  /*1cad0*/  FMUL.FTZ R152, R153, R133 ;  /* 0x0000008599987220 */ /* 0x002fcc0000410000 */
[----:B------:R-:W-:Y:S01]  /*1cae0*/  MUFU.TANH R157, R157 ;  /* 0x0000009d009d7308 */ /* 0x000fe20000002400 */
[----:B------:R-:W-:Y:S01]  /*1caf0*/  FMUL.FTZ R153, R155, R133 ;  /* 0x000000859b997220 */ /* 0x000fe20000410000 */
[----:B------:R-:W-:Y:S02]  /*1cb00*/  FSEL R26, R174, -INF , !P1 ;  /* 0xff800000ae1a7808 */ /* 0x000fe40004800000 */
[----:B----4-:R-:W-:-:S04]  /*1cb10*/  FSEL R64, R172, -INF , !P5 ;  /* 0xff800000ac407808 */ /* 0x010fc80006800000 */
[----:B------:R-:W1:Y:S01]  /*1cb20*/  MUFU.TANH R185, R158 ;  /* 0x0000009e00b97308 */ /* 0x000e620000002400 */
[-C--:B------:R-:W-:Y:S02]  /*1cb30*/  ISETP.GE.AND P5, PT, R8, R2.reuse, PT ;  /* 0x000000020800720c */ /* 0x080fe40003fa6270 */
[----:B------:R-:W3:Y:S01]  /*1cb40*/  LDSM.16.M88.4 R8, [R217+0xb800] ;  /* 0x00b80000d908783b */ /* 0x000ee20000000200 */
[----:B------:R-:W-:-:S04]  /*1cb50*/  ISETP.GE.AND P1, PT, R4, R2, PT ;  /* 0x000000020400720c */ /* 0x000fc80003f26270 */
[----:B------:R4:W-:Y:S01]  /*1cb60*/  MUFU.TANH R155, R66 ;  /* 0x00000042009b7308 */ /* 0x0009e20000002400 */
[----:B------:R-:W-:Y:S01]  /*1cb70*/  HMMA.16816.F32.BF16 R60, R16, R24, R60 ;  /* 0x00000018103c723c */ /* 0x000fe2000004183c */
[----:B------:R-:W-:-:S06]  /*1cb80*/  FSEL R39, R175, -INF , !P5 ;  /* 0xff800000af277808 */ /* 0x000fcc0006800000 */
[----:B------:R5:W-:Y:S01]  /*1cb90*/  MUFU.TANH R168, R67 ;  /* 0x0000004300a87308 */ /* 0x000be20000002400 */
[----:B----4-:R-:W-:Y:S02]  /*1cba0*/  FSEL R66, R163, -INF , !P6 ;  /* 0xff800000a3427808 */ /* 0x010fe40007000000 */
[----:B------:R-:W-:-:S05]  /*1cbb0*/  ISETP.GE.AND P6, PT, R5, R0, PT ;  /* 0x000000000500720c */ /* 0x000fca0003fc6270 */
[----:B------:R4:W-:Y:S01]  /*1cbc0*/  MUFU.TANH R169, R65 ;  /* 0x0000004100a97308 */ /* 0x0009e20000002400 */
[----:B-----5:R-:W-:Y:S02]  /*1cbd0*/  FSEL R67, R173, -INF , !P3 ;  /* 0xff800000ad437808 */ /* 0x020fe40005800000 */
[----:B------:R-:W-:Y:S02]  /*1cbe0*/  ISETP.GE.AND P3, PT, R4, R0, PT ;  /* 0x000000000400720c */ /* 0x000fe40003f66270 */
[----:B------:R-:W-:-:S03]  /*1cbf0*/  IADD3 R4, R32, 0x19, RZ ;  /* 0x0000001920047810 */ /* 0x000fc60007ffe0ff */
[----:B------:R-:W5:Y:S01]  /*1cc00*/  MUFU.TANH R156, R156 ;  /* 0x0000009c009c7308 */ /* 0x000f620000002400 */
[----:B------:R-:W-:Y:S02]  /*1cc10*/  FSEL R24, R164, -INF , !P6 ;  /* 0xff800000a4187808 */ /* 0x000fe40007000000 */
[C---:B------:R-:W-:Y:S02]  /*1cc20*/  ISETP.GE.AND P5, PT, R4.reuse, R0, PT ;  /* 0x000000000400720c */ /* 0x040fe40003fa6270 */
[-C--:B------:R-:W-:Y:S02]  /*1cc30*/  ISETP.GE.AND P6, PT, R4, R2.reuse, PT ;  /* 0x000000020400720c */ /* 0x080fe40003fc6270 */
[----:B----4-:R-:W-:Y:S01]  /*1cc40*/  FSEL R65, R162, -INF , !P4 ;  /* 0xff800000a2417808 */ /* 0x010fe20006000000 */
[----:B------:R-:W4:Y:S01]  /*1cc50*/  MUFU.TANH R186, R159 ;  /* 0x0000009f00ba7308 */ /* 0x000f220000002400 */
[----:B------:R-:W-:Y:S02]  /*1cc60*/  ISETP.GE.AND P4, PT, R5, R2, PT ;  /* 0x000000020500720c */ /* 0x000fe40003f86270 */
[----:B------:R-:W-:-:S02]  /*1cc70*/  IADD3 R5, R32, 0x20, RZ ;  /* 0x0000002020057810 */ /* 0x000fc40007ffe0ff */
[----:B------:R-:W-:Y:S02]  /*1cc80*/  IADD3 R4, R32, 0x21, RZ ;  /* 0x0000002120047810 */ /* 0x000fe40007ffe0ff */
[----:B------:R-:W-:Y:S02]  /*1cc90*/  FSEL R25, R182, -INF , !P3 ;  /* 0xff800000b6197808 */ /* 0x000fe40005800000 */
[----:B------:R-:W-:Y:S02]  /*1cca0*/  FSEL R27, R167, -INF , !P1 ;  /* 0xff800000a71b7808 */ /* 0x000fe40004800000 */
[----:B------:R-:W-:Y:S02]  /*1ccb0*/  FSEL R37, R166, -INF , !P5 ;  /* 0xff800000a6257808 */ /* 0x000fe40006800000 */
[----:B------:R-:W-:Y:S02]  /*1ccc0*/  FSEL R38, R165, -INF , !P4 ;  /* 0xff800000a5267808 */ /* 0x000fe40006000000 */
[----:B------:R-:W-:-:S02]  /*1ccd0*/  ISETP.GE.AND P3, PT, R5, R2, PT ;  /* 0x000000020500720c */ /* 0x000fc40003f66270 */
[C---:B------:R-:W-:Y:S02]  /*1cce0*/  ISETP.GE.AND P1, PT, R4.reuse, R0, PT ;  /* 0x000000000400720c */ /* 0x040fe40003f26270 */
[----:B------:R-:W-:Y:S02]  /*1ccf0*/  ISETP.GE.AND P5, PT, R4, R2, PT ;  /* 0x000000020400720c */ /* 0x000fe40003fa6270 */
[----:B------:R-:W-:Y:S02]  /*1cd00*/  ISETP.GE.AND P4, PT, R5, R0, PT ;  /* 0x000000000500720c */ /* 0x000fe40003f86270 */
[C---:B------:R-:W-:Y:S02]  /*1cd10*/  IADD3 R4, R32.reuse, 0x29, RZ ;  /* 0x0000002920047810 */ /* 0x040fe40007ffe0ff */
[----:B------:R-:W-:Y:S01]  /*1cd20*/  IADD3 R5, R32, 0x28, RZ ;  /* 0x0000002820057810 */ /* 0x000fe20007ffe0ff */
[----:B--2---:R-:W-:Y:S01]  /*1cd30*/  HMMA.16816.F32.BF16 R44, R40, R12, R44 ;  /* 0x0000000c282c723c */ /* 0x004fe2000004182c */
[----:B-1----:R-:W-:-:S02]  /*1cd40*/  FSEL R185, R185, -INF , !P3 ;  /* 0xff800000b9b97808 */ /* 0x002fc40005800000 */
[----:B------:R-:W-:Y:S02]  /*1cd50*/  FSEL R182, R157, -INF , !P1 ;  /* 0xff8000009db67808 */ /* 0x000fe40004800000 */
[----:B------:R-:W-:Y:S02]  /*1cd60*/  FSEL R36, R183, -INF , !P6 ;  /* 0xff800000b7247808 */ /* 0x000fe40007000000 */
[C---:B------:R-:W-:Y:S02]  /*1cd70*/  ISETP.GE.AND P3, PT, R4.reuse, R0, PT ;  /* 0x000000000400720c */ /* 0x040fe40003f66270 */
[----:B------:R-:W-:Y:S02]  /*1cd80*/  ISETP.GE.AND P1, PT, R4, R2, PT ;  /* 0x000000020400720c */ /* 0x000fe40003f26270 */
[----:B------:R-:W-:Y:S02]  /*1cd90*/  ISETP.GE.AND P6, PT, R5, R0, PT ;  /* 0x000000000500720c */ /* 0x000fe40003fc6270 */
[----:B------:R-:W-:Y:S01]  /*1cda0*/  IADD3 R4, R32, 0x30, RZ ;  /* 0x0000003020047810 */ /* 0x000fe20007ffe0ff */
[----:B------:R-:W-:Y:S01]  /*1cdb0*/  HMMA.16816.F32.BF16 R48, R28, R6, R48 ;  /* 0x000000061c30723c */ /* 0x000fe20000041830 */
[----:B-----5:R-:W-:-:S02]  /*1cdc0*/  FSEL R183, R156, -INF , !P4 ;  /* 0xff8000009cb77808 */ /* 0x020fc40006000000 */
[----:B----4-:R-:W-:Y:S02]  /*1cdd0*/  FSEL R186, R186, -INF , !P5 ;  /* 0xff800000baba7808 */ /* 0x010fe40006800000 */
[----:B------:R-:W-:Y:S02]  /*1cde0*/  FSEL R184, R184, -INF , !P6 ;  /* 0xff800000b8b87808 */ /* 0x000fe40007000000 */
        /* <DEDUP_REMOVED lines=8> */
[----:B------:R-:W-:-:S02]  /*1ce70*/  FMUL.FTZ R33, R146, R133 ;  /* 0x0000008592217220 */ /* 0x000fc40000410000 */
[----:B------:R-:W-:-:S05]  /*1ce80*/  FMUL.FTZ R148, R148, R133 ;  /* 0x0000008594947220 */ /* 0x000fca0000410000 */
[----:B------:R-:W2:Y:S01]  /*1ce90*/  MUFU.TANH R153, R153 ;  /* 0x0000009900997308 */ /* 0x000ea20000002400 */
[----:B---3--:R-:W-:Y:S01]  /*1cea0*/  HMMA.16816.F32.BF16 R44, R28, R8, R44 ;  /* 0x000000081c2c723c */ /* 0x008fe2000004182c */
[-C--:B------:R-:W-:Y:S02]  /*1ceb0*/  FMUL.FTZ R146, R147, R133.reuse ;  /* 0x0000008593927220 */ /* 0x080fe40000410000 */
[-C--:B------:R-:W-:Y:S02]  /*1cec0*/  FMUL.FTZ R140, R140, R133.reuse ;  /* 0x000000858c8c7220 */ /* 0x080fe40000410000 */
[-C--:B------:R-:W-:Y:S02]  /*1ced0*/  FMUL.FTZ R145, R145, R133.reuse ;  /* 0x0000008591917220 */ /* 0x080fe40000410000 */
[-C--:B------:R-:W-:Y:S01]  /*1cee0*/  FMUL.FTZ R143, R143, R133.reuse ;  /* 0x000000858f8f7220 */ /* 0x080fe20000410000 */
[----:B------:R3:W4:Y:S01]  /*1cef0*/  MUFU.TANH R159, R149 ;  /* 0x00000095009f7308 */ /* 0x0007220000002400 */
[-C--:B------:R-:W-:Y:S01]  /*1cf00*/  FMUL.FTZ R142, R142, R133.reuse ;  /* 0x000000858e8e7220 */ /* 0x080fe20000410000 */
[----:B------:R-:W-:Y:S01]  /*1cf10*/  IADD3 R13, R32, 0x38, RZ ;  /* 0x00000038200d7810 */ /* 0x000fe20007ffe0ff */
[----:B------:R-:W-:-:S02]  /*1cf20*/  FMUL.FTZ R141, R141, R133 ;  /* 0x000000858d8d7220 */ /* 0x000fc40000410000 */
[-C--:B------:R-:W-:Y:S01]  /*1cf30*/  FMUL.FTZ R61, R61, R133.reuse ;  /* 0x000000853d3d7220 */ /* 0x080fe20000410000 */
[----:B------:R-:W-:Y:S01]  /*1cf40*/  FSEL R187, R187, -INF , !P4 ;  /* 0xff800000bbbb7808 */ /* 0x000fe20006000000 */
[----:B------:R-:W-:Y:S01]  /*1cf50*/  HMMA.16816.F32.BF16 R52, R16, R20, R52 ;  /* 0x000000141034723c */ /* 0x000fe20000041834 */
[----:B------:R-:W5:Y:S01]  /*1cf60*/  MUFU.TANH R144, R144 ;  /* 0x0000009000907308 */ /* 0x000f620000002400 */
[----:B------:R-:W-:Y:S01]  /*1cf70*/  FMUL.FTZ R60, R60, R133 ;  /* 0x000000853c3c7220 */ /* 0x000fe20000410000 */
[----:B------:R-:W-:-:S04]  /*1cf80*/  DEPBAR.LE SB0, 0x0 ;  /* 0x000080000000791a */ /* 0x000fc80000000000 */
[----:B---3--:R-:W-:Y:S02]  /*1cf90*/  FMUL.FTZ R149, R150, R133 ;  /* 0x0000008596957220 */ /* 0x008fe40000410000 */
[----:B------:R-:W-:Y:S08]  /*1cfa0*/  MUFU.TANH R148, R148 ;  /* 0x0000009400947308 */ /* 0x000ff00000002400 */
[----:B------:R-:W3:Y:S01]  /*1cfb0*/  MUFU.TANH R149, R149 ;  /* 0x0000009500957308 */ /* 0x000ee20000002400 */
[----:B------:R-:W-:-:S07]  /*1cfc0*/  IADD3 R9, R32, 0x31, RZ ;  /* 0x0000003120097810 */ /* 0x000fce0007ffe0ff */
[----:B------:R2:W1:Y:S01]  /*1cfd0*/  MUFU.TANH R150, R145 ;  /* 0x0000009100967308 */ /* 0x0004620000002400 */
[----:B------:R-:W-:-:S07]  /*1cfe0*/  ISETP.GE.AND P4, PT, R9, R0, PT ;  /* 0x000000000900720c */ /* 0x000fce0003f86270 */
[----:B------:R-:W1:Y:S08]  /*1cff0*/  MUFU.TANH R146, R146 ;  /* 0x0000009200927308 */ /* 0x000e700000002400 */
[----:B------:R-:W1:Y:S01]  /*1d000*/  MUFU.TANH R140, R140 ;  /* 0x0000008c008c7308 */ /* 0x000e620000002400 */
[----:B--2---:R-:W-:Y:S02]  /*1d010*/  FSEL R145, R153, -INF , !P1 ;  /* 0xff80000099917808 */ /* 0x004fe40004800000 */
[----:B------:R-:W-:Y:S01]  /*1d020*/  ISETP.GE.AND P1, PT, R13, R0, PT ;  /* 0x000000000d00720c */ /* 0x000fe20003f26270 */
[----:B------:R-:W-:Y:S01]  /*1d030*/  HMMA.16816.F32.BF16 R176, R28, R10, R176 ;  /* 0x0000000a1cb0723c */ /* 0x000fe200000418b0 */
[----:B------:R-:W-:-:S03]  /*1d040*/  IADD3 R20, R32, 0x39, RZ ;  /* 0x0000003920147810 */ /* 0x000fc60007ffe0ff */
[----:B------:R-:W2:Y:S01]  /*1d050*/  MUFU.TANH R33, R33 ;  /* 0x0000002100217308 */ /* 0x000ea20000002400 */
[----:B------:R-:W-:-:S07]  /*1d060*/  IADD3 R21, R32, 0x40, RZ ;  /* 0x0000004020157810 */ /* 0x000fce0007ffe0ff */
[----:B------:R1:W1:Y:S01]  /*1d070*/  MUFU.TANH R147, R142 ;  /* 0x0000008e00937308 */ /* 0x0002620000002400 */
[----:B----4-:R-:W-:-:S07]  /*1d080*/  FSEL R159, R159, -INF , !P4 ;  /* 0xff8000009f9f7808 */ /* 0x010fce0006000000 */
[----:B------:R-:W4:Y:S01]  /*1d090*/  MUFU.TANH R143, R143 ;  /* 0x0000008f008f7308 */ /* 0x000f220000002400 */
[----:B-----5:R-:W-:Y:S02]  /*1d0a0*/  FSEL R160, R144, -INF , !P1 ;  /* 0xff80000090a07808 */ /* 0x020fe40004800000 */
[----:B-1----:R-:W-:-:S05]  /*1d0b0*/  FSEL R142, R152, -INF , !P3 ;  /* 0xff800000988e7808 */ /* 0x002fca0005800000 */
[----:B------:R1:W-:Y:S01]  /*1d0c0*/  MUFU.TANH R161, R61 ;  /* 0x0000003d00a17308 */ /* 0x0003e20000002400 */
[----:B------:R-:W-:Y:S02]  /*1d0d0*/  ISETP.GE.AND P3, PT, R9, R2, PT ;  /* 0x000000020900720c */ /* 0x000fe40003f66270 */
[----:B---3--:R-:W-:Y:S02]  /*1d0e0*/  FSEL R152, R149, -INF , !P6 ;  /* 0xff80000095987808 */ /* 0x008fe40007000000 */
[----:B------:R-:W-:-:S03]  /*1d0f0*/  FSEL R154, R154, -INF , !P3 ;  /* 0xff8000009a9a7808 */ /* 0x000fc60005800000 */
[----:B------:R-:W3:Y:S01]  /*1d100*/  MUFU.TANH R141, R141 ;  /* 0x0000008d008d7308 */ /* 0x000ee20000002400 */
[C---:B------:R-:W-:Y:S02]  /*1d110*/  ISETP.GE.AND P6, PT, R20.reuse, R0, PT ;  /* 0x000000001400720c */ /* 0x040fe40003fc6270 */
[----:B------:R-:W-:Y:S02]  /*1d120*/  ISETP.GE.AND P4, PT, R20, R2, PT ;  /* 0x000000021400720c */ /* 0x000fe40003f86270 */
[C---:B------:R-:W-:Y:S01]  /*1d130*/  ISETP.GE.AND P3, PT, R21.reuse, R0, PT ;  /* 0x000000001500720c */ /* 0x040fe20003f66270 */
[----:B-1----:R-:W-:Y:S01]  /*1d140*/  FMUL.FTZ R61, R62, R133 ;  /* 0x000000853e3d7220 */ /* 0x002fe20000410000 */
[----:B------:R-:W-:Y:S02]  /*1d150*/  ISETP.GE.AND P1, PT, R21, R2, PT ;  /* 0x000000021500720c */ /* 0x000fe40003f26270 */
[C---:B------:R-:W-:Y:S02]  /*1d160*/  IADD3 R21, R32.reuse, 0x41, RZ ;  /* 0x0000004120157810 */ /* 0x040fe40007ffe0ff */
[----:B------:R-:W-:Y:S01]  /*1d170*/  IADD3 R15, R32, 0x48, RZ ;  /* 0x00000048200f7810 */ /* 0x000fe20007ffe0ff */
[----:B------:R-:W1:Y:S01]  /*1d180*/  MUFU.TANH R60, R60 ;  /* 0x0000003c003c7308 */ /* 0x000e620000002400 */
[----:B------:R-:W-:Y:S01]  /*1d190*/  FSEL R157, R148, -INF , !P5 ;  /* 0xff800000949d7808 */ /* 0x000fe20006800000 */
[----:B------:R-:W-:Y:S01]  /*1d1a0*/  HMMA.16816.F32.BF16 R44, R16, R4, R44 ;  /* 0x00000004102c723c */ /* 0x000fe2000004182c */
[----:B------:R-:W-:-:S02]  /*1d1b0*/  FSEL R163, R150, -INF , !P6 ;  /* 0xff80000096a37808 */ /* 0x000fc40007000000 */
[----:B------:R-:W-:Y:S02]  /*1d1c0*/  FSEL R167, R146, -INF , !P4 ;  /* 0xff80000092a77808 */ /* 0x000fe40006000000 */
[----:B------:R-:W-:Y:S01]  /*1d1d0*/  FSEL R172, R140, -INF , !P3 ;  /* 0xff8000008cac7808 */ /* 0x000fe20005800000 */
[----:B------:R-:W5:Y:S01]  /*1d1e0*/  MUFU.TANH R61, R61 ;  /* 0x0000003d003d7308 */ /* 0x000f620000002400 */
[-C--:B------:R-:W-:Y:S02]  /*1d1f0*/  ISETP.GE.AND P5, PT, R13, R2.reuse, PT ;  /* 0x000000020d00720c */ /* 0x080fe40003fa6270 */
[----:B------:R-:W-:Y:S02]  /*1d200*/  ISETP.GE.AND P6, PT, R21, R2, PT ;  /* 0x000000021500720c */ /* 0x000fe40003fc6270 */
[C---:B------:R-:W-:Y:S02]  /*1d210*/  ISETP.GE.AND P4, PT, R15.reuse, R0, PT ;  /* 0x000000000f00720c */ /* 0x040fe40003f86270 */
[----:B------:R-:W-:-:S02]  /*1d220*/  ISETP.GE.AND P3, PT, R15, R2, PT ;  /* 0x000000020f00720c */ /* 0x000fc40003f66270 */
[C---:B------:R-:W-:Y:S02]  /*1d230*/  IADD3 R15, R32.reuse, 0x49, RZ ;  /* 0x00000049200f7810 */ /* 0x040fe40007ffe0ff */
[----:B------:R-:W-:Y:S02]  /*1d240*/  IADD3 R4, R32, 0x50, RZ ;  /* 0x0000005020047810 */ /* 0x000fe40007ffe0ff */
[----:B--2---:R-:W-:Y:S02]  /*1d250*/  FSEL R156, R33, -INF , !P5 ;  /* 0xff800000219c7808 */ /* 0x004fe40006800000 */
[----:B------:R-:W-:Y:S02]  /*1d260*/  FSEL R173, R147, -INF , !P1 ;  /* 0xff80000093ad7808 */ /* 0x000fe40004800000 */
[----:B----4-:R-:W-:Y:S02]  /*1d270*/  FSEL R174, R143, -INF , !P6 ;  /* 0xff8000008fae7808 */ /* 0x010fe40007000000 */
[----:B------:R-:W-:Y:S01]  /*1d280*/  FSEL R170, R151, -INF , !P4 ;  /* 0xff80000097aa7808 */ /* 0x000fe20006000000 */
[----:B------:R-:W-:Y:S01]  /*1d290*/  HMMA.16816.F32.BF16 R48, R16, R22, R48 ;  /* 0x000000161030723c */ /* 0x000fe20000041830 */
[----:B------:R-:W-:-:S02]  /*1d2a0*/  ISETP.GE.AND P5, PT, R21, R0, PT ;  /* 0x000000001500720c */ /* 0x000fc40003fa6270 */
[-C--:B------:R-:W-:Y:S02]  /*1d2b0*/  ISETP.GE.AND P1, PT, R15, R0.reuse, PT ;  /* 0x000000000f00720c */ /* 0x080fe40003f26270 */
[C---:B------:R-:W-:Y:S02]  /*1d2c0*/  ISETP.GE.AND P6, PT, R4.reuse, R0, PT ;  /* 0x000000000400720c */ /* 0x040fe40003fc6270 */
[----:B------:R-:W-:Y:S02]  /*1d2d0*/  ISETP.GE.AND P4, PT, R4, R2, PT ;  /* 0x000000020400720c */ /* 0x000fe40003f86270 */
[----:B------:R-:W-:Y:S02]  /*1d2e0*/  IADD3 R4, R32, 0x51, RZ ;  /* 0x0000005120047810 */ /* 0x000fe40007ffe0ff */
[----:B---3--:R-:W-:Y:S02]  /*1d2f0*/  FSEL R171, R141, -INF , !P5 ;  /* 0xff8000008dab7808 */ /* 0x008fe40006800000 */
[----:B------:R-:W-:-:S02]  /*1d300*/  FSEL R175, R155, -INF , !P3 ;  /* 0xff8000009baf7808 */ /* 0x000fc40005800000 */
[----:B------:R-:W-:Y:S02]  /*1d310*/  FSEL R169, R169, -INF , !P1 ;  /* 0xff800000a9a97808 */ /* 0x000fe40004800000 */
[----:B------:R-:W-:Y:S02]  /*1d320*/  ISETP.GE.AND P5, PT, R15, R2, PT ;  /* 0x000000020f00720c */ /* 0x000fe40003fa6270 */
[C---:B------:R-:W-:Y:S02]  /*1d330*/  ISETP.GE.AND P3, PT, R4.reuse, R0, PT ;  /* 0x000000000400720c */ /* 0x040fe40003f66270 */
[----:B------:R-:W-:Y:S02]  /*1d340*/  ISETP.GE.AND P1, PT, R4, R2, PT ;  /* 0x000000020400720c */ /* 0x000fe40003f26270 */
[C---:B------:R-:W-:Y:S02]  /*1d350*/  IADD3 R5, R32.reuse, 0x58, RZ ;  /* 0x0000005820057810 */ /* 0x040fe40007ffe0ff */
[----:B------:R-:W-:-:S02]  /*1d360*/  IADD3 R4, R32, 0x59, RZ ;  /* 0x0000005920047810 */ /* 0x000fc40007ffe0ff */
[----:B------:R-:W-:Y:S02]  /*1d370*/  FSEL R168, R168, -INF , !P5 ;  /* 0xff800000a8a87808 */ /* 0x000fe40006800000 */
[----:B-1----:R-:W-:Y:S02]  /*1d380*/  FSEL R162, R60, -INF , !P6 ;  /* 0xff8000003ca27808 */ /* 0x002fe40007000000 */
[----:B-----5:R-:W-:Y:S02]  /*1d390*/  FSEL R166, R61, -INF , !P4 ;  /* 0xff8000003da67808 */ /* 0x020fe40006000000 */
[----:B------:R-:W-:Y:S02]  /*1d3a0*/  FSEL R161, R161, -INF , !P3 ;  /* 0xff800000a1a17808 */ /* 0x000fe40005800000 */
[C---:B------:R-:W-:Y:S02]  /*1d3b0*/  ISETP.GE.AND P5, PT, R5.reuse, R0, PT ;  /* 0x000000000500720c */ /* 0x040fe40003fa6270 */
[----:B------:R-:W-:-:S02]  /*1d3c0*/  ISETP.GE.AND P6, PT, R5, R2, PT ;  /* 0x000000020500720c */ /* 0x000fc40003fc6270 */
[C---:B------:R-:W-:Y:S02]  /*1d3d0*/  ISETP.GE.AND P4, PT, R4.reuse, R0, PT ;  /* 0x000000000400720c */ /* 0x040fe40003f86270 */
[----:B------:R-:W-:Y:S02]  /*1d3e0*/  ISETP.GE.AND P3, PT, R4, R2, PT ;  /* 0x000000020400720c */ /* 0x000fe40003f66270 */
[----:B------:R-:W-:Y:S01]  /*1d3f0*/  HMMA.16816.F32.BF16 R4, R16, R6, R176 ;  /* 0x000000061004723c */ /* 0x000fe200000418b0 */
[-C--:B------:R-:W-:Y:S02]  /*1d400*/  FMUL.FTZ R12, R57, R133.reuse ;  /* 0x00000085390c7220 */ /* 0x080fe40000410000 */
[-C--:B------:R-:W-:Y:S02]  /*1d410*/  FMUL.FTZ R63, R63, R133.reuse ;  /* 0x000000853f3f7220 */ /* 0x080fe40000410000 */
[-C--:B------:R-:W-:Y:S02]  /*1d420*/  FMUL.FTZ R56, R56, R133.reuse ;  /* 0x0000008538387220 */ /* 0x080fe40000410000 */
[-C--:B------:R-:W-:Y:S01]  /*1d430*/  FMUL.FTZ R58, R58, R133.reuse ;  /* 0x000000853a3a7220 */ /* 0x080fe20000410000 */
[----:B------:R-:W1:Y:S01]  /*1d440*/  MUFU.TANH R165, R63 ;  /* 0x0000003f00a57308 */ /* 0x000e620000002400 */
[----:B------:R-:W-:-:S02]  /*1d450*/  FMUL.FTZ R52, R52, R133 ;  /* 0x0000008534347220 */ /* 0x000fc40000410000 */
[----:B------:R-:W-:-:S05]  /*1d460*/  FMUL.FTZ R54, R54, R133 ;  /* 0x0000008536367220 */ /* 0x000fca0000410000 */
[----:B------:R-:W2:Y:S01]  /*1d470*/  MUFU.TANH R158, R56 ;  /* 0x00000038009e7308 */ /* 0x000ea20000002400 */
[----:B------:R-:W-:-:S07]  /*1d480*/  FMUL.FTZ R49, R49, R133 ;  /* 0x0000008531317220 */ /* 0x000fce0000410000 */
[----:B------:R-:W-:Y:S01]  /*1d490*/  MUFU.TANH R12, R12 ;  /* 0x0000000c000c7308 */ /* 0x000fe20000002400 */
[----:B------:R-:W-:-:S07]  /*1d4a0*/  FMUL.FTZ R50, R50, R133 ;  /* 0x0000008532327220 */ /* 0x000fce0000410000 */
[----:B------:R-:W3:Y:S01]  /*1d4b0*/  MUFU.TANH R164, R58 ;  /* 0x0000003a00a47308 */ /* 0x000ee20000002400 */
[----:B------:R-:W-:-:S07]  /*1d4c0*/  FMUL.FTZ R45, R45, R133 ;  /* 0x000000852d2d7220 */ /* 0x000fce0000410000 */
[----:B------:R-:W4:Y:S01]  /*1d4d0*/  MUFU.TANH R9, R52 ;  /* 0x0000003400097308 */ /* 0x000f220000002400 */
[----:B------:R-:W-:-:S07]  /*1d4e0*/  FMUL.FTZ R59, R59, R133 ;  /* 0x000000853b3b7220 */ /* 0x000fce0000410000 */
[----:B------:R-:W5:Y:S01]  /*1d4f0*/  MUFU.TANH R20, R54 ;  /* 0x0000003600147308 */ /* 0x000f620000002400 */
[C---:B------:R-:W-:Y:S02]  /*1d500*/  IADD3 R11, R32.reuse, 0x60, RZ ;  /* 0x00000060200b7810 */ /* 0x040fe40007ffe0ff */
[----:B------:R-:W-:-:S05]  /*1d510*/  IADD3 R10, R32, 0x61, RZ ;  /* 0x00000061200a7810 */ /* 0x000fca0007ffe0ff */
[----:B------:R-:W-:Y:S01]  /*1d520*/  MUFU.TANH R15, R49 ;  /* 0x00000031000f7308 */ /* 0x000fe20000002400 */
[-C--:B------:R-:W-:Y:S01]  /*1d530*/  FMUL.FTZ R13, R53, R133.reuse ;  /* 0x00000085350d7220 */ /* 0x080fe20000410000 */
[----:B-1----:R-:W-:Y:S01]  /*1d540*/  FSEL R165, R165, -INF , !P1 ;  /* 0xff800000a5a57808 */ /* 0x002fe20004800000 */
[----:B------:R-:W-:-:S05]  /*1d550*/  FMUL.FTZ R14, R55, R133 ;  /* 0x00000085370e7220 */ /* 0x000fca0000410000 */
[----:B------:R-:W1:Y:S01]  /*1d560*/  MUFU.TANH R149, R50 ;  /* 0x0000003200957308 */ /* 0x000e620000002400 */
[----:B--2---:R-:W-:Y:S01]  /*1d570*/  FSEL R158, R158, -INF , !P5 ;  /* 0xff8000009e9e7808 */ /* 0x004fe20006800000 */
[-C--:B------:R-:W-:Y:S01]  /*1d580*/  FMUL.FTZ R6, R6, R133.reuse ;  /* 0x0000008506067220 */ /* 0x080fe20000410000 */
[----:B---3--:R-:W-:Y:S01]  /*1d590*/  FSEL R164, R164, -INF , !P6 ;  /* 0xff800000a4a47808 */ /* 0x008fe20007000000 */
[-C--:B------:R-:W-:Y:S01]  /*1d5a0*/  FMUL.FTZ R48, R48, R133.reuse ;  /* 0x0000008530307220 */ /* 0x080fe20000410000 */
[----:B------:R-:W-:Y:S01]  /*1d5b0*/  FSEL R155, R12, -INF , !P4 ;  /* 0xff8000000c9b7808 */ /* 0x000fe20006000000 */
[----:B------:R-:W-:Y:S02]  /*1d5c0*/  FMUL.FTZ R46, R46, R133 ;  /* 0x000000852e2e7220 */ /* 0x000fe40000410000 */
[----:B------:R-:W-:Y:S01]  /*1d5d0*/  MUFU.TANH R54, R45 ;  /* 0x0000002d00367308 */ /* 0x000fe20000002400 */
[C---:B------:R-:W-:Y:S02]  /*1d5e0*/  ISETP.GE.AND P1, PT, R11.reuse, R0, PT ;  /* 0x000000000b00720c */ /* 0x040fe40003f26270 */
[----:B------:R-:W-:-:S02]  /*1d5f0*/  ISETP.GE.AND P5, PT, R11, R2, PT ;  /* 0x000000020b00720c */ /* 0x000fc40003fa6270 */
[C---:B------:R-:W-:Y:S02]  /*1d600*/  ISETP.GE.AND P6, PT, R10.reuse, R0, PT ;  /* 0x000000000a00720c */ /* 0x040fe40003fc6270 */
[-C--:B------:R-:W-:Y:S01]  /*1d610*/  ISETP.GE.AND P4, PT, R10, R2.reuse, PT ;  /* 0x000000020a00720c */ /* 0x080fe20003f86270 */
[----:B------:R-:W2:Y:S01]  /*1d620*/  MUFU.TANH R8, R59 ;  /* 0x0000003b00087308 */ /* 0x000ea20000002400 */
[C---:B------:R-:W-:Y:S02]  /*1d630*/  IADD3 R11, R32.reuse, 0x68, RZ ;  /* 0x00000068200b7810 */ /* 0x040fe40007ffe0ff */
[----:B------:R-:W-:Y:S01]  /*1d640*/  IADD3 R10, R32, 0x69, RZ ;  /* 0x00000069200a7810 */ /* 0x000fe20007ffe0ff */
[-C--:B------:R-:W-:Y:S01]  /*1d650*/  FMUL.FTZ R51, R51, R133.reuse ;  /* 0x0000008533337220 */ /* 0x080fe20000410000 */
[----:B----4-:R-:W-:Y:S01]  /*1d660*/  FSEL R148, R9, -INF , !P1 ;  /* 0xff80000009947808 */ /* 0x010fe20004800000 */
[----:B------:R-:W-:Y:S01]  /*1d670*/  FMUL.FTZ R44, R44, R133 ;  /* 0x000000852c2c7220 */ /* 0x000fe20000410000 */
[----:B-----5:R-:W-:Y:S01]  /*1d680*/  FSEL R151, R20, -INF , !P5 ;  /* 0xff80000014977808 */ /* 0x020fe20006800000 */
[----:B------:R-:W3:Y:S01]  /*1d690*/  MUFU.TANH R60, R6 ;  /* 0x00000006003c7308 */ /* 0x000ee20000002400 */
[----:B------:R-:W-:-:S02]  /*1d6a0*/  ISETP.GE.AND P1, PT, R11, R2, PT ;  /* 0x000000020b00720c */ /* 0x000fc40003f26270 */
[----:B------:R-:W-:-:S05]  /*1d6b0*/  ISETP.GE.AND P5, PT, R10, R0, PT ;  /* 0x000000000a00720c */ /* 0x000fca0003fa6270 */
[----:B------:R-:W4:Y:S01]  /*1d6c0*/  MUFU.TANH R13, R13 ;  /* 0x0000000d000d7308 */ /* 0x000f220000002400 */
[----:B-1----:R-:W-:Y:S01]  /*1d6d0*/  FSEL R149, R149, -INF , !P1 ;  /* 0xff80000095957808 */ /* 0x002fe20004800000 */
[----:B------:R-:W-:Y:S01]  /*1d6e0*/  FMUL.FTZ R47, R47, R133 ;  /* 0x000000852f2f7220 */ /* 0x000fe20000410000 */
[----:B------:R-:W-:-:S05]  /*1d6f0*/  FSEL R143, R15, -INF , !P5 ;  /* 0xff8000000f8f7808 */ /* 0x000fca0006800000 */
[----:B------:R-:W1:Y:S08]  /*1d700*/  MUFU.TANH R14, R14 ;  /* 0x0000000e000e7308 */ /* 0x000e700000002400 */
[----:B------:R-:W5:Y:S08]  /*1d710*/  MUFU.TANH R146, R48 ;  /* 0x0000003000927308 */ /* 0x000f700000002400 */
[----:B------:R1:W-:Y:S01]  /*1d720*/  MUFU.TANH R62, R46 ;  /* 0x0000002e003e7308 */ /* 0x0003e20000002400 */
[----:B--2---:R-:W-:Y:S01]  /*1d730*/  FSEL R153, R8, -INF , !P3 ;  /* 0xff80000008997808 */ /* 0x004fe20005800000 */
[----:B------:R-:W-:-:S06]  /*1d740*/  FMUL.FTZ R5, R5, R133 ;  /* 0x0000008505057220 */ /* 0x000fcc0000410000 */
[----:B------:R-:W2:Y:S01]  /*1d750*/  MUFU.TANH R144, R51 ;  /* 0x0000003300907308 */ /* 0x000ea20000002400 */
[----:B-1----:R-:W-:Y:S01]  /*1d760*/  FMUL.FTZ R46, R4, R133 ;  /* 0x00000085042e7220 */ /* 0x002fe20000410000 */
[----:B------:R-:W-:-:S06]  /*1d770*/  IADD3 R4, R32, 0x71, RZ ;  /* 0x0000007120047810 */ /* 0x000fcc0007ffe0ff */
[----:B------:R-:W1:Y:S01]  /*1d780*/  MUFU.TANH R56, R44 ;  /* 0x0000002c00387308 */ /* 0x000e620000002400 */
[C---:B------:R-:W-:Y:S02]  /*1d790*/  ISETP.GE.AND P1, PT, R4.reuse, R0, PT ;  /* 0x000000000400720c */ /* 0x040fe40003f26270 */
[----:B------:R-:W-:Y:S02]  /*1d7a0*/  ISETP.GE.AND P5, PT, R4, R2, PT ;  /* 0x000000020400720c */ /* 0x000fe40003fa6270 */
[----:B------:R-:W-:-:S03]  /*1d7b0*/  IADD3 R4, R32, 0x78, RZ ;  /* 0x0000007820047810 */ /* 0x000fc60007ffe0ff */
[----:B------:R-:W1:Y:S01]  /*1d7c0*/  MUFU.TANH R61, R47 ;  /* 0x0000002f003d7308 */ /* 0x000e620000002400 */
[----:B------:R-:W-:Y:S01]  /*1d7d0*/  FSEL R54, R54, -INF , !P1 ;  /* 0xff80000036367808 */ /* 0x000fe20004800000 */
[----:B------:R-:W-:Y:S01]  /*1d7e0*/  FMUL.FTZ R7, R7, R133 ;  /* 0x0000008507077220 */ /* 0x000fe20000410000 */
[----:B------:R-:W-:Y:S02]  /*1d7f0*/  ISETP.GE.AND P1, PT, R4, R2, PT ;  /* 0x000000020400720c */ /* 0x000fe40003f26270 */
[----:B------:R-:W-:-:S03]  /*1d800*/  ISETP.GE.AND P3, PT, R11, R0, PT ;  /* 0x000000000b00720c */ /* 0x000fc60003f66270 */
[----:B------:R-:W1:Y:S01]  /*1d810*/  MUFU.TANH R46, R46 ;  /* 0x0000002e002e7308 */ /* 0x000e620000002400 */
[----:B------:R-:W-:Y:S02]  /*1d820*/  IADD3 R8, R32, 0x70, RZ ;  /* 0x0000007020087810 */ /* 0x000fe40007ffe0ff */
[----:B---3--:R-:W-:Y:S02]  /*1d830*/  FSEL R60, R60, -INF , !P1 ;  /* 0xff8000003c3c7808 */ /* 0x008fe40004800000 */
[----:B----4-:R-:W-:Y:S02]  /*1d840*/  FSEL R147, R13, -INF , !P6 ;  /* 0xff8000000d937808 */ /* 0x010fe40007000000 */
[----:B------:R-:W-:Y:S01]  /*1d850*/  FSEL R150, R14, -INF , !P4 ;  /* 0xff8000000e967808 */ /* 0x000fe20006000000 */
[----:B------:R-:W3:Y:S01]  /*1d860*/  MUFU.TANH R53, R5 ;  /* 0x0000000500357308 */ /* 0x000ee20000002400 */
[----:B-----5:R-:W-:Y:S02]  /*1d870*/  FSEL R146, R146, -INF , !P3 ;  /* 0xff80000092927808 */ /* 0x020fe40005800000 */
[----:B------:R-:W-:-:S02]  /*1d880*/  ISETP.GT.AND P1, PT, R240, R229, PT ;  /* 0x000000e5f000720c */ /* 0x000fc40003f24270 */
[----:B------:R-:W-:-:S03]  /*1d890*/  ISETP.GE.AND P6, PT, R10, R2, PT ;  /* 0x000000020a00720c */ /* 0x000fc60003fc6270 */
[----:B------:R-:W4:Y:S01]  /*1d8a0*/  MUFU.TANH R45, R7 ;  /* 0x00000007002d7308 */ /* 0x000f220000002400 */
[----:B------:R-:W-:Y:S01]  /*1d8b0*/  BAR.SYNC.DEFER_BLOCKING 0x0 ;  /* 0x0000000000007b1d */ /* 0x000fe20000010000 */
[C---:B------:R-:W-:Y:S02]  /*1d8c0*/  ISETP.GE.AND P4, PT, R8.reuse, R0, PT ;  /* 0x000000000800720c */ /* 0x040fe40003f86270 */
[----:B------:R-:W-:Y:S02]  /*1d8d0*/  ISETP.GE.AND P3, PT, R8, R2, PT ;  /* 0x000000020800720c */ /* 0x000fe40003f66270 */
[----:B--2---:R-:W-:Y:S02]  /*1d8e0*/  FSEL R144, R144, -INF , !P6 ;  /* 0xff80000090907808 */ /* 0x004fe40007000000 */
[----:B-1----:R-:W-:Y:S02]  /*1d8f0*/  FSEL R56, R56, -INF , !P4 ;  /* 0xff80000038387808 */ /* 0x002fe40006000000 */
[----:B------:R-:W-:-:S02]  /*1d900*/  FSEL R62, R62, -INF , !P3 ;  /* 0xff8000003e3e7808 */ /* 0x000fc40005800000 */
[C---:B------:R-:W-:Y:S02]  /*1d910*/  ISETP.GE.AND P6, PT, R32.reuse, R0, PT ;  /* 0x000000002000720c */ /* 0x040fe40003fc6270 */
[----:B------:R-:W-:Y:S02]  /*1d920*/  ISETP.GE.AND P4, PT, R32, R2, PT ;  /* 0x000000022000720c */ /* 0x000fe40003f86270 */
[-C--:B------:R-:W-:Y:S02]  /*1d930*/  ISETP.GE.AND P3, PT, R4, R0.reuse, PT ;  /* 0x000000000400720c */ /* 0x080fe40003f66270 */
[----:B------:R-:W-:Y:S02]  /*1d940*/  IADD3 R32, R32, 0x79, RZ ;  /* 0x0000007920207810 */ /* 0x000fe40007ffe0ff */
[----:B------:R-:W-:Y:S02]  /*1d950*/  FSEL R61, R61, -INF , !P5 ;  /* 0xff8000003d3d7808 */ /* 0x000fe40006800000 */
[----:B------:R-:W-:Y:S01]  /*1d960*/  FSEL R46, R46, -INF , !P3 ;  /* 0xff8000002e2e7808 */ /* 0x000fe20005800000 */
[----:B------:R-:W-:Y:S01]  /*1d970*/  BSSY B1, `(.L_x_2224) ;  /* 0x00000d1000017945 */ /* 0x000fe20003800000 */
[----:B------:R-:W-:-:S02]  /*1d980*/  ISETP.GE.AND P5, PT, R32, R0, PT ;  /* 0x000000002000720c */ /* 0x000fc40003fa6270 */
[----:B------:R-:W-:Y:S01]  /*1d990*/  ISETP.GE.AND P3, PT, R32, R2, PT ;  /* 0x000000022000720c */ /* 0x000fe20003f66270 */
[----:B------:R-:W-:Y:S01]  /*1d9a0*/  IMAD.MOV.U32 R141, RZ, RZ, R136 ;  /* 0x000000ffff8d7224 */ /* 0x000fe200078e0088 */
[----:B------:R-:W-:Y:S01]  /*1d9b0*/  FSEL R180, R180, -INF , !P6 ;  /* 0xff800000b4b47808 */ /* 0x000fe20007000000 */
[----:B------:R-:W-:Y:S01]  /*1d9c0*/  IMAD.MOV.U32 R140, RZ, RZ, R137 ;  /* 0x000000ffff8c7224 */ /* 0x000fe200078e0089 */
[----:B---3--:R-:W-:Y:S02]  /*1d9d0*/  FSEL R53, R53, -INF , !P5 ;  /* 0xff80000035357808 */ /* 0x008fe40006800000 */
[----:B------:R-:W-:Y:S02]  /*1d9e0*/  FSEL R181, R181, -INF , !P4 ;  /* 0xff800000b5b57808 */ /* 0x000fe40006000000 */
[----:B----4-:R-:W-:Y:S01]  /*1d9f0*/  FSEL R45, R45, -INF , !P3 ;  /* 0xff8000002d2d7808 */ /* 0x010fe20005800000 */
        /* <DEDUP_REMOVED lines=65> */
.L_x_2227:
[----:B------:R-:W2:Y:S02]  /*1de10*/  LD.E R6, [R134.64+0x38] ;  /* 0x0000380486067980 */ /* 0x000ea4000c101900 */
[----:B--2---:R-:W-:-:S04]  /*1de20*/  LEA R6, -R6, RZ, 0x7 ;  /* 0x000000ff06067211 */ /* 0x004fc800078e39ff */
[----:B------:R-:W-:Y:S02]  /*1de30*/  SHF.R.S32.HI R5, RZ, 0x1f, R6 ;  /* 0x0000001fff057819 */ /* 0x000fe40000011406 */
.L_x_2228:
[----:B------:R-:W-:Y:S05]  /*1de40*/  BSYNC B0 ;  /* 0x0000000000007941 */ /* 0x000fea0003800000 */
.L_x_2226:
[----:B------:R-:W-:Y:S02]  /*1de50*/  LOP3.LUT R0, R241, 0x1, RZ, 0xc0, !PT ;  /* 0x00000001f1007812 */ /* 0x000fe400078ec0ff */
[----:B------:R-:W-:Y:S02]  /*1de60*/  @P2 IADD3 R2, P0, R6, R227, RZ ;  /* 0x000000e306022210 */ /* 0x000fe40007f1e0ff */
[----:B------:R-:W-:Y:S02]  /*1de70*/  ISETP.NE.U32.AND P3, PT, R0, 0x1, PT ;  /* 0x000000010000780c */ /* 0x000fe40003f65070 */
[-C--:B------:R-:W-:Y:S01]  /*1de80*/  LEA R18, P6, R6, R231.reuse, 0x1 ;  /* 0x000000e706127211 */ /* 0x080fe200078c08ff */
        /* <DEDUP_REMOVED lines=20> */
[C---:B------:R-:W-:Y:S01]  /*1dfd0*/  @P2 LEA R8, P0, R4.reuse, R231, 0x1 ;  /* 0x000000e704082211 */ /* 0x040fe200078008ff */
        /* <DEDUP_REMOVED lines=19> */
[-C--:B------:R-:W-:Y:S01]  /*1e110*/  @P2 LEA.HI.X R7, R0, R230.reuse, R2, 0x1, P0 ;  /* 0x000000e600072211 */ /* 0x080fe200000f0c02 */
        /* <DEDUP_REMOVED lines=10> */
[-C--:B------:R-:W-:Y:S01]  /*1e1c0*/  @P2 LEA.HI.X R21, R4, R230.reuse, R2, 0x1, P0 ;  /* 0x000000e604152211 */ /* 0x080fe200000f0c02 */
        /* <DEDUP_REMOVED lines=9> */
[CCC-:B------:R-:W-:Y:S02]  /*1e260*/  @!P3 LEA.HI.X R31, R0.reuse, R230.reuse, R2.reuse, 0x1, P5 ;  /* 0x000000e6001fb211 */ /* 0x1c0fe400028f0c02 */
[----:B------:R-:W-:Y:S01]  /*1e270*/  @P2 LEA.HI.X R29, R0, R230, R2, 0x1, P0 ;  /* 0x000000e6001d2211 */ /* 0x000fe200000f0c02 */
[----:B------:R-:W-:Y:S01]  /*1e280*/  IMAD.X R2, R2, 0x1, R228, P4 ;  /* 0x0000000102027824 */ /* 0x000fe200020e06e4 */
[----:B------:R-:W-:Y:S01]  /*1e290*/  @!PT LDS RZ, [RZ] ;  /* 0x00000000fffff984 */ /* 0x000fe20000000800 */
[----:B------:R-:W-:Y:S01]  /*1e2a0*/  @!PT LDS RZ, [RZ] ;  /* 0x00000000fffff984 */ /* 0x000fe20000000800 */
[----:B------:R-:W-:Y:S01]  /*1e2b0*/  @!PT LDS RZ, [RZ] ;  /* 0x00000000fffff984 */ /* 0x000fe20000000800 */
[----:B------:R1:W-:Y:S01]  /*1e2c0*/  @!P3 LDGSTS.E.BYPASS.LTC128B.128 [R237+0x5800], [R12.64] ;  /* 0x058000000cedbfae */ /* 0x0003e2000b901d44 */
[----:B------:R-:W-:-:S02]  /*1e2d0*/  @!P3 LEA R40, P5, R4, R231, 0x1 ;  /* 0x000000e70428b211 */ /* 0x000fc400078a08ff */
[C---:B------:R-:W-:Y:S01]  /*1e2e0*/  @P2 LEA R32, P0, R4.reuse, R231, 0x1 ;  /* 0x000000e704202211 */ /* 0x040fe200078008ff */
[----:B------:R1:W-:Y:S01]  /*1e2f0*/  @P3 STS.128 [R237+0x5800], RZ ;  /* 0x005800ffed003388 */ /* 0x0003e20000000c00 */
[C---:B------:R-:W-:Y:S02]  /*1e300*/  IADD3 R0, P4, R4.reuse, R227, RZ ;  /* 0x000000e304007210 */ /* 0x040fe40007f9e0ff */
[CCC-:B------:R-:W-:Y:S01]  /*1e310*/  @!P3 LEA.HI.X R41, R4.reuse, R230.reuse, R2.reuse, 0x1, P5 ;  /* 0x000000e60429b211 */ /* 0x1c0fe200028f0c02 */
[----:B------:R-:W-:Y:S01]  /*1e320*/  @!PT LDS RZ, [RZ] ;  /* 0x00000000fffff984 */ /* 0x000fe20000000800 */
[----:B------:R-:W-:Y:S01]  /*1e330*/  @!PT LDS RZ, [RZ] ;  /* 0x00000000fffff984 */ /* 0x000fe20000000800 */
[----:B------:R-:W-:Y:S01]  /*1e340*/  @!PT LDS RZ, [RZ] ;  /* 0x00000000fffff984 */ /* 0x000fe20000000800 */
[----:B------:R1:W-:Y:S01]  /*1e350*/  @P2 LDGSTS.E.BYPASS.LTC128B.128 [R237+0x9800], [R6.64+0x80] ;  /* 0x0980008006ed2fae */ /* 0x0003e2000b901d44 */
[-C--:B------:R-:W-:Y:S01]  /*1e360*/  @P2 LEA.HI.X R33, R4, R230.reuse, R2, 0x1, P0 ;  /* 0x000000e604212211 */ /* 0x080fe200000f0c02 */
[----:B------:R-:W-:Y:S01]  /*1e370*/  IMAD.X R2, R2, 0x1, R228, P4 ;  /* 0x0000000102027824 */ /* 0x000fe200020e06e4 */
[CC--:B------:R-:W-:Y:S01]  /*1e380*/  @!P3 LEA R4, P4, R0.reuse, R231.reuse, 0x1 ;  /* 0x000000e70004b211 */ /* 0x0c0fe200078808ff */
        /* <DEDUP_REMOVED lines=47> */
.L_x_2225:
[----:B------:R-:W-:Y:S05]  /*1e680*/  BSYNC B1 ;  /* 0x0000000000017941 */ /* 0x000fea0003800000 */
.L_x_2224:
        /* <DEDUP_REMOVED lines=93> */
[-C--:B------:R-:W-:Y:S02]  /*1ec60*/  FFMA.FTZ R35, R34, R52.reuse, -R55 ;  /* 0x0000003422237223 */ /* 0x080fe40000010837 */
[-CC-:B------:R-:W-:Y:S02]  /*1ec70*/  FFMA.FTZ R33, R181, R52.reuse, -R47.reuse ;  /* 0x00000034b5217223 */ /* 0x180fe4000001082f */
[-CC-:B------:R-:W-:Y:S01]  /*1ec80*/  FFMA.FTZ R2, R66, R52.reuse, -R47.reuse ;  /* 0x0000003442027223 */ /* 0x180fe2000001082f */
[----:B------:R-:W-:Y:S01]  /*1ec90*/  MUFU.EX2 R32, R32 ;  /* 0x0000002000207308 */ /* 0x000fe20000000800 */
[-C--:B------:R-:W-:Y:S02]  /*1eca0*/  FFMA.FTZ R0, R67, R52.reuse, -R47 ;  /* 0x0000003443007223 */ /* 0x080fe4000001082f */
        /* <DEDUP_REMOVED lines=41> */
[-C--:B------:R-:W-:Y:S02]  /*1ef40*/  FMUL.FTZ R74, R74, R43.reuse ;  /* 0x0000002b4a4a7220 */ /* 0x080fe40000410000 */
[-C--:B------:R-:W-:Y:S01]  /*1ef50*/  FMUL.FTZ R75, R75, R43.reuse ;  /* 0x0000002b4b4b7220 */ /* 0x080fe20000410000 */
[----:B-1----:R-:W-:Y:S01]  /*1ef60*/  F2FP.BF16.PACK_AB R6, R3, R34 ;  /* 0x000000220306723e */ /* 0x002fe200000010ff */
[----:B------:R-:W-:-:S02]  /*1ef70*/  FMUL.FTZ R70, R70, R43 ;  /* 0x0000002b46467220 */ /* 0x000fc40000410000 */
[----:B------:R-:W-:Y:S02]  /*1ef80*/  FMUL.FTZ R71, R71, R43 ;  /* 0x0000002b47477220 */ /* 0x000fe40000410000 */
[-CC-:B------:R-:W-:Y:S02]  /*1ef90*/  FFMA.FTZ R57, R39, R52.reuse, -R47.reuse ;  /* 0x0000003427397223 */ /* 0x180fe4000001082f */
[----:B------:R-:W-:Y:S01]  /*1efa0*/  FFMA.FTZ R59, R38, R52, -R47 ;  /* 0x00000034263b7223 */ /* 0x000fe2000001082f */
        /* <DEDUP_REMOVED lines=8> */
[-C--:B------:R-:W-:Y:S01]  /*1f030*/  FMUL.FTZ R121, R121, R44.reuse ;  /* 0x0000002c79797220 */ /* 0x080fe20000410000 */
[----:B------:R-:W-:Y:S01]  /*1f040*/  MUFU.EX2 R59, R59 ;  /* 0x0000003b003b7308 */ /* 0x000fe20000000800 */
        /* <DEDUP_REMOVED lines=40> */
[-CC-:B------:R-:W-:Y:S01]  /*1f2d0*/  FFMA.FTZ R66, R24, R52.reuse, -R55.reuse ;  /* 0x0000003418427223 */ /* 0x180fe20000010837 */
[----:B------:R-:W-:Y:S01]  /*1f2e0*/  MUFU.EX2 R58, R58 ;  /* 0x0000003a003a7308 */ /* 0x000fe20000000800 */
[----:B------:R-:W-:-:S02]  /*1f2f0*/  FFMA.FTZ R65, R25, R52, -R55 ;  /* 0x0000003419417223 */ /* 0x000fc40000010837 */
[-C--:B------:R-:W-:Y:S01]  /*1f300*/  FFMA.FTZ R64, R37, R52.reuse, -R55 ;  /* 0x0000003425407223 */ /* 0x080fe20000010837 */
[----:B------:R-:W-:Y:S01]  /*1f310*/  LDSM.16.MT88.4 R24, [R218+0xc800] ;  /* 0x00c80000da18783b */ /* 0x000fe20000004200 */
[-CC-:B------:R-:W-:Y:S01]  /*1f320*/  FFMA.FTZ R67, R36, R52.reuse, -R47.reuse ;  /* 0x0000003424437223 */ /* 0x180fe2000001082f */
[C---:B------:R-:W-:Y:S01]  /*1f330*/  HMMA.16816.F32.BF16 R92, R4.reuse, R10, R92 ;  /* 0x0000000a045c723c */ /* 0x040fe2000004185c */
[-CC-:B------:R-:W-:Y:S01]  /*1f340*/  FFMA.FTZ R132, R185, R52.reuse, -R47.reuse ;  /* 0x00000034b9847223 */ /* 0x180fe2000001082f */
[----:B------:R-:W2:Y:S01]  /*1f350*/  LDSM.16.MT88.4 R8, [R214+0x10000] ;  /* 0x01000000d608783b */ /* 0x000ea20000004200 */
[----:B------:R-:W-:Y:S01]  /*1f360*/  MUFU.EX2 R63, R63 ;  /* 0x0000003f003f7308 */ /* 0x000fe20000000800 */
[-CC-:B------:R-:W-:Y:S02]  /*1f370*/  FFMA.FTZ R133, R186, R52.reuse, -R47.reuse ;  /* 0x00000034ba857223 */ /* 0x180fe4000001082f */
[----:B------:R-:W-:Y:S01]  /*1f380*/  LDSM.16.MT88.4 R36, [R216+0x10800] ;  /* 0x01080000d824783b */ /* 0x000fe20000004200 */
[-C--:B------:R-:W-:Y:S01]  /*1f390*/  FFMA.FTZ R134, R187, R52.reuse, -R47 ;  /* 0x00000034bb867223 */ /* 0x080fe2000001082f */
[----:B---3--:R-:W-:Y:S01]  /*1f3a0*/  HMMA.16816.F32.BF16 R88, R4, R16, R88 ;  /* 0x000000100458723c */ /* 0x008fe20000041858 */
[----:B------:R-:W-:-:S02]  /*1f3b0*/  FFMA.FTZ R135, R183, R52, -R55 ;  /* 0x00000034b7877223 */ /* 0x000fc40000010837 */
[----:B------:R-:W3:Y:S01]  /*1f3c0*/  MUFU.EX2 R66, R66 ;  /* 0x0000004200427308 */ /* 0x000ee20000000800 */
[-CC-:B------:R-:W-:Y:S02]  /*1f3d0*/  FFMA.FTZ R136, R182, R52.reuse, -R55.reuse ;  /* 0x00000034b6887223 */ /* 0x180fe40000010837 */
[-CC-:B------:R-:W-:Y:S02]  /*1f3e0*/  FFMA.FTZ R137, R184, R52.reuse, -R55.reuse ;  /* 0x00000034b8897223 */ /* 0x180fe40000010837 */
[----:B------:R-:W-:Y:S01]  /*1f3f0*/  HMMA.16816.F32.BF16 R84, R4, R18, R84 ;  /* 0x000000120454723c */ /* 0x000fe20000041854 */
[----:B------:R-:W4:Y:S01]  /*1f400*/  LDSM.16.MT88.4 R16, [R215+0xc800] ;  /* 0x00c80000d710783b */ /* 0x000f220000004200 */
[-C--:B------:R-:W-:Y:S01]  /*1f410*/  FFMA.FTZ R142, R142, R52.reuse, -R55 ;  /* 0x000000348e8e7223 */ /* 0x080fe20000010837 */
[----:B------:R-:W-:Y:S01]  /*1f420*/  MUFU.EX2 R65, R65 ;  /* 0x0000004100417308 */ /* 0x000fe20000000800 */
[-CC-:B------:R-:W-:Y:S02]  /*1f430*/  FFMA.FTZ R145, R145, R52.reuse, -R47.reuse ;  /* 0x0000003491917223 */ /* 0x180fe4000001082f */
[----:B------:R-:W-:-:S02]  /*1f440*/  FFMA.FTZ R152, R152, R52, -R47 ;  /* 0x0000003498987223 */ /* 0x000fc4000001082f */
[-CC-:B------:R-:W-:Y:S01]  /*1f450*/  FFMA.FTZ R154, R154, R52.reuse, -R47.reuse ;  /* 0x000000349a9a7223 */ /* 0x180fe2000001082f */
[C---:B-1----:R-:W-:Y:S01]  /*1f460*/  HMMA.16816.F32.BF16 R80, R4.reuse, R12, R80 ;  /* 0x0000000c0450723c */ /* 0x042fe20000041850 */
[-C--:B------:R-:W-:Y:S01]  /*1f470*/  FFMA.FTZ R156, R156, R52.reuse, -R47 ;  /* 0x000000349c9c7223 */ /* 0x080fe2000001082f */
[----:B------:R-:W1:Y:S01]  /*1f480*/  MUFU.EX2 R64, R64 ;  /* 0x0000004000407308 */ /* 0x000e620000000800 */
[-CC-:B------:R-:W-:Y:S02]  /*1f490*/  FFMA.FTZ R157, R157, R52.reuse, -R55.reuse ;  /* 0x000000349d9d7223 */ /* 0x180fe40000010837 */
[-CC-:B------:R-:W-:Y:S02]  /*1f4a0*/  FFMA.FTZ R159, R159, R52.reuse, -R55.reuse ;  /* 0x000000349f9f7223 */ /* 0x180fe40000010837 */
[-CC-:B------:R-:W-:Y:S01]  /*1f4b0*/  FFMA.FTZ R160, R160, R52.reuse, -R55.reuse ;  /* 0x00000034a0a07223 */ /* 0x180fe20000010837 */
[----:B------:R-:W-:Y:S01]  /*1f4c0*/  HMMA.16816.F32.BF16 R76, R4, R14, R76 ;  /* 0x0000000e044c723c */ /* 0x000fe2000004184c */
[----:B------:R-:W5:Y:S01]  /*1f4d0*/  LDSM.16.MT88.4 R12, [R214+0xc800] ;  /* 0x00c80000d60c783b */ /* 0x000f620000004200 */
[----:B------:R-:W1:Y:S01]  /*1f4e0*/  MUFU.EX2 R67, R67 ;  /* 0x0000004300437308 */ /* 0x000e620000000800 */
[----:B------:R-:W-:-:S02]  /*1f4f0*/  FFMA.FTZ R163, R163, R52, -R55 ;  /* 0x00000034a3a37223 */ /* 0x000fc40000010837 */
[-CC-:B------:R-:W-:Y:S02]  /*1f500*/  FFMA.FTZ R167, R167, R52.reuse, -R47.reuse ;  /* 0x00000034a7a77223 */ /* 0x180fe4000001082f */
[-CC-:B------:R-:W-:Y:S01]  /*1f510*/  FFMA.FTZ R173, R173, R52.reuse, -R47.reuse ;  /* 0x00000034adad7223 */ /* 0x180fe2000001082f */
[C---:B--2---:R-:W-:Y:S02]  /*1f520*/  HMMA.16816.F32.BF16 R72, R4.reuse, R8, R72 ;  /* 0x000000080448723c */ /* 0x044fe40000041848 */
[----:B------:R-:W2:Y:S01]  /*1f530*/  MUFU.EX2 R132, R132 ;  /* 0x0000008400847308 */ /* 0x000ea20000000800 */
[-CC-:B------:R-:W-:Y:S02]  /*1f540*/  FFMA.FTZ R174, R174, R52.reuse, -R47.reuse ;  /* 0x00000034aeae7223 */ /* 0x180fe4000001082f */
[-C--:B------:R-:W-:Y:S02]  /*1f550*/  FFMA.FTZ R175, R175, R52.reuse, -R47 ;  /* 0x00000034afaf7223 */ /* 0x080fe4000001082f */
[-CC-:B------:R-:W-:Y:S01]  /*1f560*/  FFMA.FTZ R172, R172, R52.reuse, -R55.reuse ;  /* 0x00000034acac7223 */ /* 0x180fe20000010837 */
[----:B------:R-:W-:Y:S01]  /*1f570*/  HMMA.16816.F32.BF16 R68, R4, R10, R68 ;  /* 0x0000000a0444723c */ /* 0x000fe20000041844 */
[----:B------:R-:W2:Y:S01]  /*1f580*/  LDSM.16.MT88.4 R8, [R218+0x10800] ;  /* 0x01080000da08783b */ /* 0x000ea20000004200 */
[----:B------:R-:W-:Y:S01]  /*1f590*/  MUFU.EX2 R133, R133 ;  /* 0x0000008500857308 */ /* 0x000fe20000000800 */
[----:B------:R-:W-:-:S02]  /*1f5a0*/  FFMA.FTZ R171, R171, R52, -R55 ;  /* 0x00000034abab7223 */ /* 0x000fc40000010837 */
[-C--:B------:R-:W-:Y:S02]  /*1f5b0*/  FFMA.FTZ R170, R170, R52.reuse, -R55 ;  /* 0x00000034aaaa7223 */ /* 0x080fe40000010837 */
[----:B---3--:R-:W-:Y:S01]  /*1f5c0*/  F2FP.BF16.PACK_AB R4, R66, R63 ;  /* 0x0000003f4204723e */ /* 0x008fe200000010ff */
[-C--:B------:R-:W-:Y:S01]  /*1f5d0*/  FFMA.FTZ R164, R164, R52.reuse, -R47 ;  /* 0x00000034a4a47223 */ /* 0x080fe2000001082f */
[----:B------:R-:W-:Y:S01]  /*1f5e0*/  F2FP.BF16.PACK_AB R5, R59, R57 ;  /* 0x000000393b05723e */ /* 0x000fe200000010ff */
[----:B------:R-:W-:Y:S01]  /*1f5f0*/  MUFU.EX2 R134, R134 ;  /* 0x0000008600867308 */ /* 0x000fe20000000800 */
[----:B-1----:R-:W-:Y:S01]  /*1f600*/  F2FP.BF16.PACK_AB R6, R64, R65 ;  /* 0x000000414006723e */ /* 0x002fe200000010ff */
[--C-:B------:R-:W-:Y:S01]  /*1f610*/  FFMA.FTZ R162, R162, R52, -R55.reuse ;  /* 0x00000034a2a27223 */ /* 0x100fe20000010837 */
[----:B------:R-:W-:Y:S01]  /*1f620*/  F2FP.BF16.PACK_AB R7, R67, R58 ;  /* 0x0000003a4307723e */ /* 0x000fe200000010ff */
[-CC-:B------:R-:W-:Y:S02]  /*1f630*/  FFMA.FTZ R161, R161, R52.reuse, -R55.reuse ;  /* 0x00000034a1a17223 */ /* 0x180fe40000010837 */
[----:B------:R-:W-:-:S02]  /*1f640*/  FFMA.FTZ R158, R158, R52, -R55 ;  /* 0x000000349e9e7223 */ /* 0x000fc40000010837 */
[----:B------:R-:W1:Y:S01]  /*1f650*/  MUFU.EX2 R135, R135 ;  /* 0x0000008700877308 */ /* 0x000e620000000800 */
[-C--:B------:R-:W-:Y:S01]  /*1f660*/  FFMA.FTZ R155, R155, R52.reuse, -R55 ;  /* 0x000000349b9b7223 */ /* 0x080fe20000010837 */
[C---:B------:R-:W-:Y:S01]  /*1f670*/  HMMA.16816.F32.BF16 R120, R4.reuse, R20, R120 ;  /* 0x000000140478723c */ /* 0x040fe20000041878 */
[-CC-:B------:R-:W-:Y:S02]  /*1f680*/  FFMA.FTZ R153, R153, R52.reuse, -R47.reuse ;  /* 0x0000003499997223 */ /* 0x180fe4000001082f */
[-CC-:B------:R-:W-:Y:S02]  /*1f690*/  FFMA.FTZ R151, R151, R52.reuse, -R47.reuse ;  /* 0x0000003497977223 */ /* 0x180fe4000001082f */
[-CC-:B------:R-:W-:Y:S01]  /*1f6a0*/  FFMA.FTZ R150, R150, R52.reuse, -R47.reuse ;  /* 0x0000003496967223 */ /* 0x180fe2000001082f */
[----:B------:R-:W3:Y:S01]  /*1f6b0*/  MUFU.EX2 R136, R136 ;  /* 0x0000008800887308 */ /* 0x000ee20000000800 */
[-C--:B------:R-:W-:Y:S01]  /*1f6c0*/  FFMA.FTZ R149, R149, R52.reuse, -R47 ;  /* 0x0000003495957223 */ /* 0x080fe2000001082f */
[----:B------:R-:W-:Y:S01]  /*1f6d0*/  HMMA.16816.F32.BF16 R116, R4, R22, R116 ;  /* 0x000000160474723c */ /* 0x000fe20000041874 */
[----:B------:R-:W1:Y:S01]  /*1f6e0*/  LDSM.16.MT88.4 R20, [R214+0x10800] ;  /* 0x01080000d614783b */ /* 0x000e620000004200 */
[----:B------:R-:W-:-:S02]  /*1f6f0*/  FFMA.FTZ R148, R148, R52, -R55 ;  /* 0x0000003494947223 */ /* 0x000fc40000010837 */
[-CC-:B------:R-:W-:Y:S02]  /*1f700*/  FFMA.FTZ R147, R147, R52.reuse, -R55.reuse ;  /* 0x0000003493937223 */ /* 0x180fe40000010837 */
[----:B------:R-:W-:Y:S01]  /*1f710*/  MUFU.EX2 R137, R137 ;  /* 0x0000008900897308 */ /* 0x000fe20000000800 */
[-CC-:B------:R-:W-:Y:S01]  /*1f720*/  FFMA.FTZ R146, R146, R52.reuse, -R55.reuse ;  /* 0x0000003492927223 */ /* 0x180fe20000010837 */
[C---:B----4-:R-:W-:Y:S01]  /*1f730*/  HMMA.16816.F32.BF16 R112, R4.reuse, R16, R112 ;  /* 0x000000100470723c */ /* 0x050fe20000041870 */
[-C--:B------:R-:W-:Y:S02]  /*1f740*/  FFMA.FTZ R143, R143, R52.reuse, -R55 ;  /* 0x000000348f8f7223 */ /* 0x080fe40000010837 */
[----:B------:R-:W-:Y:S02]  /*1f750*/  FFMA.FTZ R144, R144, R52, -R47 ;  /* 0x0000003490907223 */ /* 0x000fe4000001082f */
[----:B------:R-:W-:Y:S01]  /*1f760*/  FFMA.FTZ R33, R242, R43, R33 ;  /* 0x0000002bf2217223 */ /* 0x000fe20000010021 */
[----:B------:R-:W4:Y:S01]  /*1f770*/  MUFU.EX2 R142, R142 ;  /* 0x0000008e008e7308 */ /* 0x000f220000000800 */
[----:B------:R-:W-:Y:S01]  /*1f780*/  FFMA.FTZ R40, R243, R44, R40 ;  /* 0x0000002cf3287223 */ /* 0x000fe20000010028 */
[----:B------:R-:W-:Y:S01]  /*1f790*/  HMMA.16816.F32.BF16 R108, R4, R18, R108 ;  /* 0x00000012046c723c */ /* 0x000fe2000004186c */
[----:B------:R-:W3:Y:S01]  /*1f7a0*/  LDSM.16.MT88.4 R16, [R216+0xd000] ;  /* 0x00d00000d810783b */ /* 0x000ee20000004200 */
[----:B------:R-:W-:-:S02]  /*1f7b0*/  FADD.FTZ R32, R32, R33 ;  /* 0x0000002120207221 */ /* 0x000fc40000010000 */
[----:B------:R-:W-:Y:S02]  /*1f7c0*/  FADD.FTZ R35, R35, R40 ;  /* 0x0000002823237221 */ /* 0x000fe40000010000 */
[----:B------:R-:W1:Y:S01]  /*1f7d0*/  MUFU.EX2 R145, R145 ;  /* 0x0000009100917308 */ /* 0x000e620000000800 */
[----:B------:R-:W-:Y:S01]  /*1f7e0*/  FADD.FTZ R32, R2, R32 ;  /* 0x0000002002207221 */ /* 0x000fe20000010000 */
[C---:B-----5:R-:W-:Y:S01]  /*1f7f0*/  HMMA.16816.F32.BF16 R104, R4.reuse, R12, R104 ;  /* 0x0000000c0468723c */ /* 0x060fe20000041868 */
[----:B------:R-:W-:Y:S02]  /*1f800*/  FADD.FTZ R35, R34, R35 ;  /* 0x0000002322237221 */ /* 0x000fe40000010000 */
[----:B------:R-:W-:Y:S02]  /*1f810*/  FADD.FTZ R0, R0, R32 ;  /* 0x0000002000007221 */ /* 0x000fe40000010000 */
[----:B------:R-:W-:Y:S01]  /*1f820*/  FADD.FTZ R3, R3, R35 ;  /* 0x0000002303037221 */ /* 0x000fe20000010000 */
[----:B------:R-:W-:Y:S01]  /*1f830*/  MUFU.EX2 R152, R152 ;  /* 0x0000009800987308 */ /* 0x000fe20000000800 */
[----:B------:R-:W-:Y:S01]  /*1f840*/  FADD.FTZ R0, R57, R0 ;  /* 0x0000000039007221 */ /* 0x000fe20000010000 */
[----:B------:R-:W-:Y:S01]  /*1f850*/  HMMA.16816.F32.BF16 R100, R4, R14, R100 ;  /* 0x0000000e0464723c */ /* 0x000fe20000041864 */
[----:B------:R-:W5:Y:S01]  /*1f860*/  LDSM.16.MT88.4 R12, [R215+0xd000] ;  /* 0x00d00000d70c783b */ /* 0x000f620000004200 */
[----:B------:R-:W-:-:S02]  /*1f870*/  FADD.FTZ R3, R63, R3 ;  /* 0x000000033f037221 */ /* 0x000fc40000010000 */
[----:B------:R-:W-:Y:S02]  /*1f880*/  FADD.FTZ R59, R59, R0 ;  /* 0x000000003b3b7221 */ /* 0x000fe40000010000 */
[----:B------:R-:W-:Y:S01]  /*1f890*/  MUFU.EX2 R154, R154 ;  /* 0x0000009a009a7308 */ /* 0x000fe20000000800 */
[----:B------:R-:W-:Y:S01]  /*1f8a0*/  FADD.FTZ R66, R66, R3 ;  /* 0x0000000342427221 */ /* 0x000fe20000010000 */
[C---:B--2---:R-:W-:Y:S01]  /*1f8b0*/  HMMA.16816.F32.BF16 R96, R4.reuse, R8, R96 ;  /* 0x000000080460723c */ /* 0x044fe20000041860 */
[----:B------:R-:W-:Y:S01]  /*1f8c0*/  FADD.FTZ R59, R58, R59 ;  /* 0x0000003b3a3b7221 */ /* 0x000fe20000010000 */
[----:B------:R-:W-:Y:S01]  /*1f8d0*/  MOV R3, R41 ;  /* 0x0000002900037202 */ /* 0x000fe20000000f00 */
[----:B------:R-:W-:Y:S02]  /*1f8e0*/  FADD.FTZ R66, R65, R66 ;  /* 0x0000004241427221 */ /* 0x000fe40000010000 */
[----:B------:R-:W-:Y:S01]  /*1f8f0*/  FADD.FTZ R67, R67, R59 ;  /* 0x0000003b43437221 */ /* 0x000fe20000010000 */
[----:B------:R-:W-:Y:S01]  /*1f900*/  MUFU.EX2 R156, R156 ;  /* 0x0000009c009c7308 */ /* 0x000fe20000000800 */
[----:B------:R-:W-:Y:S01]  /*1f910*/  FADD.FTZ R64, R64, R66 ;  /* 0x0000004240407221 */ /* 0x000fe20000010000 */
[----:B------:R-:W-:Y:S01]  /*1f920*/  HMMA.16816.F32.BF16 R92, R4, R10, R92 ;  /* 0x0000000a045c723c */ /* 0x000fe2000004185c */
[----:B------:R-:W2:Y:S01]  /*1f930*/  LDSM.16.MT88.4 R8, [R214+0xd000] ;  /* 0x00d00000d608783b */ /* 0x000ea20000004200 */
[----:B------:R-:W-:-:S02]  /*1f940*/  FADD.FTZ R67, R132, R67 ;  /* 0x0000004384437221 */ /* 0x000fc40000010000 */
[----:B-1----:R-:W-:Y:S02]  /*1f950*/  FADD.FTZ R64, R135, R64 ;  /* 0x0000004087407221 */ /* 0x002fe40000010000 */
[----:B------:R-:W1:Y:S02]  /*1f960*/  MUFU.EX2 R157, R157 ;  /* 0x0000009d009d7308 */ /* 0x000e640000000800 */
        /* <DEDUP_REMOVED lines=13> */
[----:B------:R-:W2:Y:S05]  /*1fa40*/  LDSM.16.MT88.4 R24, [R218+0xd000] ;  /* 0x00d00000da18783b */ /* 0x000eaa0000004200 */
[----:B------:R-:W-:Y:S02]  /*1fa50*/  MUFU.EX2 R174, R174 ;  /* 0x000000ae00ae7308 */ /* 0x000fe40000000800 */
[C---:B------:R-:W-:Y:S06]  /*1fa60*/  HMMA.16816.F32.BF16 R72, R4.reuse, R20, R72 ;  /* 0x000000140448723c */ /* 0x040fec0000041848 */
[----:B------:R-:W-:Y:S02]  /*1fa70*/  MUFU.EX2 R175, R175 ;  /* 0x000000af00af7308 */ /* 0x000fe40000000800 */
[----:B------:R-:W-:Y:S01]  /*1fa80*/  HMMA.16816.F32.BF16 R68, R4, R22, R68 ;  /* 0x000000160444723c */ /* 0x000fe20000041844 */
[----:B------:R-:W2:Y:S05]  /*1fa90*/  LDSM.16.MT88.4 R20, [R218+0x11000] ;  /* 0x01100000da14783b */ /* 0x000eaa0000004200 */
[----:B------:R-:W2:Y:S01]  /*1faa0*/  MUFU.EX2 R172, R172 ;  /* 0x000000ac00ac7308 */ /* 0x000ea20000000800 */
[C---:B---3--:R-:W-:Y:S01]  /*1fab0*/  F2FP.BF16.PACK_AB R4, R136.reuse, R135 ;  /* 0x000000878804723e */ /* 0x048fe200000010ff */
[----:B------:R-:W-:Y:S01]  /*1fac0*/  FADD.FTZ R136, R136, R64 ;  /* 0x0000004088887221 */ /* 0x000fe20000010000 */
[C---:B------:R-:W-:Y:S01]  /*1fad0*/  F2FP.BF16.PACK_AB R5, R133.reuse, R132 ;  /* 0x000000848505723e */ /* 0x040fe200000010ff */
[----:B------:R-:W-:Y:S01]  /*1fae0*/  FADD.FTZ R133, R133, R67 ;  /* 0x0000004385857221 */ /* 0x000fe20000010000 */
[----:B----4-:R-:W-:Y:S01]  /*1faf0*/  F2FP.BF16.PACK_AB R6, R142, R137 ;  /* 0x000000898e06723e */ /* 0x010fe200000010ff */
[----:B------:R-:W-:Y:S01]  /*1fb00*/  FADD.FTZ R136, R137, R136 ;  /* 0x0000008889887221 */ /* 0x000fe20000010000 */
[----:B------:R-:W-:Y:S01]  /*1fb10*/  F2FP.BF16.PACK_AB R7, R145, R134 ;  /* 0x000000869107723e */ /* 0x000fe200000010ff */
[----:B------:R-:W3:Y:S01]  /*1fb20*/  MUFU.EX2 R171, R171 ;  /* 0x000000ab00ab7308 */ /* 0x000ee20000000800 */
[----:B------:R-:W-:Y:S01]  /*1fb30*/  FADD.FTZ R133, R134, R133 ;  /* 0x0000008586857221 */ /* 0x000fe20000010000 */
[----:B------:R-:W-:Y:S01]  /*1fb40*/  MOV R132, R42 ;  /* 0x0000002a00847202 */ /* 0x000fe20000000f00 */
[----:B------:R-:W-:-:S02]  /*1fb50*/  FADD.FTZ R142, R142, R136 ;  /* 0x000000888e8e7221 */ /* 0x000fc40000010000 */
[----:B------:R-:W-:Y:S01]  /*1fb60*/  FADD.FTZ R145, R145, R133 ;  /* 0x0000008591917221 */ /* 0x000fe20000010000 */
[----:B------:R-:W-:Y:S01]  /*1fb70*/  HMMA.16816.F32.BF16 R120, R4, R16, R120 ;  /* 0x000000100478723c */ /* 0x000fe20000041878 */
[----:B-1----:R-:W-:Y:S01]  /*1fb80*/  FADD.FTZ R142, R157, R142 ;  /* 0x0000008e9d8e7221 */ /* 0x002fe20000010000 */
[----:B------:R-:W-:Y:S01]  /*1fb90*/  MUFU.EX2 R170, R170 ;  /* 0x000000aa00aa7308 */ /* 0x000fe20000000800 */
[----:B------:R-:W-:-:S05]  /*1fba0*/  FADD.FTZ R145, R152, R145 ;  /* 0x0000009198917221 */ /* 0x000fca0000010000 */
[C---:B------:R-:W-:Y:S01]  /*1fbb0*/  HMMA.16816.F32.BF16 R116, R4.reuse, R18, R116 ;  /* 0x000000120474723c */ /* 0x040fe20000041874 */
[----:B------:R-:W1:Y:S01]  /*1fbc0*/  LDSM.16.MT88.4 R16, [R216+0xd800] ;  /* 0x00d80000d810783b */ /* 0x000e620000004200 */
[----:B------:R-:W-:Y:S06]  /*1fbd0*/  MUFU.EX2 R164, R164 ;  /* 0x000000a400a47308 */ /* 0x000fec0000000800 */
[C---:B-----5:R-:W-:Y:S02]  /*1fbe0*/  HMMA.16816.F32.BF16 R112, R4.reuse, R12, R112 ;  /* 0x0000000c0470723c */ /* 0x060fe40000041870 */
[----:B------:R-:W-:Y:S06]  /*1fbf0*/  MUFU.EX2 R162, R162 ;  /* 0x000000a200a27308 */ /* 0x000fec0000000800 */
[C---:B------:R-:W-:Y:S01]  /*1fc00*/  HMMA.16816.F32.BF16 R108, R4.reuse, R14, R108 ;  /* 0x0000000e046c723c */ /* 0x040fe2000004186c */
[----:B------:R-:W4:Y:S01]  /*1fc10*/  LDSM.16.MT88.4 R12, [R215+0xd800] ;  /* 0x00d80000d70c783b */ /* 0x000f220000004200 */
        /* <DEDUP_REMOVED lines=23> */
[C---:B------:R-:W-:Y:S01]  /*1fd90*/  HMMA.16816.F32.BF16 R84, R4.reuse, R38, R84 ;  /* 0x000000260454723c */ /* 0x040fe20000041854 */
[----:B------:R-:W2:Y:S01]  /*1fda0*/  LDSM.16.MT88.4 R36, [R215+0x11800] ;  /* 0x01180000d724783b */ /* 0x000ea20000004200 */
[----:B------:R-:W-:Y:S06]  /*1fdb0*/  MUFU.EX2 R143, R143 ;  /* 0x0000008f008f7308 */ /* 0x000fec0000000800 */
[C---:B------:R-:W-:Y:S08]  /*1fdc0*/  HMMA.16816.F32.BF16 R72, R4.reuse, R28, R72 ;  /* 0x0000001c0448723c */ /* 0x040ff00000041848 */
        /* <DEDUP_REMOVED lines=23> */
[C---:B-----5:R-:W-:Y:S07]  /*1ff40*/  HMMA.16816.F32.BF16 R88, R4.reuse, R48, R88 ;  /* 0x000000300458723c */ /* 0x060fee0000041858 */
[-C--:B------:R-:W-:Y:S01]  /*1ff50*/  FFMA.FTZ R48, R169, R52.reuse, -R55 ;  /* 0x00000034a9307223 */ /* 0x080fe20000010837 */
[----:B------:R-:W-:Y:S01]  /*1ff60*/  HMMA.16816.F32.BF16 R128, R4, R24, R128 ;  /* 0x000000180480723c */ /* 0x000fe20000041880 */
[----:B------:R-:W-:-:S04]  /*1ff70*/  FFMA.FTZ R49, R168, R52, -R47 ;  /* 0x00000034a8317223 */ /* 0x000fc8000001082f */
[----:B------:R-:W5:Y:S03]  /*1ff80*/  MUFU.EX2 R48, R48 ;  /* 0x0000003000307308 */ /* 0x000f660000000800 */
[C---:B------:R-:W-:Y:S01]  /*1ff90*/  HMMA.16816.F32.BF16 R124, R4.reuse, R26, R124 ;  /* 0x0000001a047c723c */ /* 0x040fe2000004187c */
[----:B------:R-:W1:Y:S04]  /*1ffa0*/  LDSM.16.MT88.4 R24, [R218+0xe000] ;  /* 0x00e00000da18783b */ /* 0x000e680000004200 */
[----:B------:R-:W1:Y:S03]  /*1ffb0*/  MUFU.EX2 R49, R49 ;  /* 0x0000003100317308 */ /* 0x000e660000000800 */
[C---:B------:R-:W-:Y:S08]  /*1ffc0*/  HMMA.16816.F32.BF16 R96, R4.reuse, R20, R96 ;  /* 0x000000140460723c */ /* 0x040ff00000041860 */
[C---:B------:R-:W-:Y:S01]  /*1ffd0*/  HMMA.16816.F32.BF16 R92, R4.reuse, R22, R92 ;  /* 0x00000016045c723c */ /* 0x040fe2000004185c */
[----:B------:R-:W1:Y:S07]  /*1ffe0*/  LDSM.16.MT88.4 R20, [R218+0x12000] ;  /* 0x01200000da14783b */ /* 0x000e6e0000004200 */
        /* <DEDUP_REMOVED lines=10> */
[----:B------:R-:W2:Y:S06]  /*20090*/  LDSM.16.MT88.4 R28, [R216+0x12000] ;  /* 0x01200000d81c783b */ /* 0x000eac0000004200 */
[C---:B---3--:R-:W-:Y:S01]  /*200a0*/  F2FP.BF16.PACK_AB R4, R171.reuse, R172 ;  /* 0x000000acab04723e */ /* 0x048fe200000010ff */
[----:B------:R-:W-:Y:S01]  /*200b0*/  FADD.FTZ R171, R171, R163 ;  /* 0x000000a3abab7221 */ /* 0x000fe20000010000 */
[C---:B------:R-:W-:Y:S01]  /*200c0*/  F2FP.BF16.PACK_AB R5, R174.reuse, R173 ;  /* 0x000000adae05723e */ /* 0x040fe200000010ff */
[----:B------:R-:W-:Y:S01]  /*200d0*/  FADD.FTZ R174, R174, R167 ;  /* 0x000000a7aeae7221 */ /* 0x000fe20000010000 */
[----:B-----5:R-:W-:Y:S01]  /*200e0*/  F2FP.BF16.PACK_AB R6, R48, R170 ;  /* 0x000000aa3006723e */ /* 0x020fe200000010ff */
[----:B------:R-:W-:Y:S01]  /*200f0*/  FADD.FTZ R171, R170, R171 ;  /* 0x000000abaaab7221 */ /* 0x000fe20000010000 */
[----:B-1----:R-:W-:Y:S01]  /*20100*/  F2FP.BF16.PACK_AB R7, R49, R175 ;  /* 0x000000af3107723e */ /* 0x002fe200000010ff */
[----:B------:R-:W-:-:S02]  /*20110*/  FADD.FTZ R174, R175, R174 ;  /* 0x000000aeafae7221 */ /* 0x000fc40000010000 */
[----:B------:R-:W-:Y:S02]  /*20120*/  FADD.FTZ R48, R48, R171 ;  /* 0x000000ab30307221 */ /* 0x000fe40000010000 */
[----:B------:R-:W-:Y:S02]  /*20130*/  FADD.FTZ R49, R49, R174 ;  /* 0x000000ae31317221 */ /* 0x000fe40000010000 */
[----:B------:R-:W-:Y:S01]  /*20140*/  HMMA.16816.F32.BF16 R120, R4, R16, R120 ;  /* 0x000000100478723c */ /* 0x000fe20000041878 */
[----:B------:R-:W-:Y:S02]  /*20150*/  FADD.FTZ R48, R162, R48 ;  /* 0x00000030a2307221 */ /* 0x000fe40000010000 */
[----:B------:R-:W-:-:S05]  /*20160*/  FADD.FTZ R49, R50, R49 ;  /* 0x0000003132317221 */ /* 0x000fca0000010000 */
        /* <DEDUP_REMOVED lines=43> */
[----:B------:R-:W4:Y:S07]  /*20420*/  LDSM.16.MT88.4 R20, [R215+0xf000] ;  /* 0x00f00000d714783b */ /* 0x000f2e0000004200 */
[C---:B---3--:R-:W-:Y:S08]  /*20430*/  HMMA.16816.F32.BF16 R96, R4.reuse, R12, R96 ;  /* 0x0000000c0460723c */ /* 0x048ff00000041860 */
[C---:B--2---:R-:W-:Y:S08]  /*20440*/  HMMA.16816.F32.BF16 R88, R4.reuse, R8, R88 ;  /* 0x000000080458723c */ /* 0x044ff00000041858 */
        /* <DEDUP_REMOVED lines=94> */
.L_x_2220:
[----:B------:R-:W-:Y:S05]  /*20a30*/  @!P1 BRA `(.L_x_2229) ;  /* 0x000052c000009947 */ /* 0x000fea0003800000 */
[----:B------:R-:W-:Y:S02]  /*20a40*/  MOV R0, R3 ;  /* 0x0000000300007202 */ /* 0x000fe40000000f00 */
[----:B------:R-:W-:-:S02]  /*20a50*/  MOV R2, R132 ;  /* 0x0000008400027202 */ /* 0x000fc40000000f00 */
.L_x_2238:
        /* <DEDUP_REMOVED lines=11> */
[----:B------:R-:W-:Y:S01]  /*20b10*/  IMAD.SHL.U32 R3, R240, 0x80, RZ ;  /* 0x00000080f0037824 */ /* 0x000fe200078e00ff */
[----:B------:R-:W-:Y:S02]  /*20b20*/  ULDC.64 UR4, c[0x0][0x118] ;  /* 0x0000460000047ab9 */ /* 0x000fe40000000a00 */
[----:B------:R-:W2:Y:S02]  /*20b30*/  LD.E R10, [R136.64+0x170] ;  /* 0x00017004880a7980 */ /* 0x000ea4000c101900 */
[C---:B------:R-:W-:Y:S02]  /*20b40*/  IADD3 R11, R3.reuse, 0x80, RZ ;  /* 0x00000080030b7810 */ /* 0x040fe40007ffe0ff */
        /* <DEDUP_REMOVED lines=59> */
.L_x_2231:
[----:B------:R-:W-:Y:S02]  /*20f00*/  ULDC.64 UR4, c[0x0][0x118] ;  /* 0x0000460000047ab9 */ /* 0x000fe40000000a00 */
[----:B------:R-:W2:Y:S02]  /*20f10*/  LD.E R10, [R136.64+0x40] ;  /* 0x00004004880a7980 */ /* 0x000ea4000c101900 */
[----:B--2---:R-:W-:Y:S04]  /*20f20*/  LEA R10, -R10, RZ, 0x7 ;  /* 0x000000ff0a0a7211 */ /* 0x004fe800078e39ff */
[----:B------:R-:W-:Y:S02]  /*20f30*/  SHF.R.S32.HI R4, RZ, 0x1f, R10 ;  /* 0x0000001fff047819 */ /* 0x000fe4000001140a */
.L_x_2232:
[----:B------:R-:W-:Y:S05]  /*20f40*/  BSYNC B0 ;  /* 0x0000000000007941 */ /* 0x000fea0003800000 */
.L_x_2230:
[C---:B------:R-:W-:Y:S01]  /*20f50*/  LOP3.LUT P4, RZ, R241.reuse, 0x1, RZ, 0xc0, !PT ;  /* 0x00000001f1ff7812 */ /* 0x040fe2000788c0ff */
[----:B------:R-:W-:Y:S01]  /*20f60*/  ULDC.64 UR4, c[0x0][0x118] ;  /* 0x0000460000047ab9 */ /* 0x000fe20000000a00 */
[C---:B------:R-:W-:Y:S01]  /*20f70*/  LEA R244, P2, R10.reuse, R141, 0x1 ;  /* 0x0000008d0af47211 */ /* 0x040fe200078408ff */
[----:B------:R-:W-:Y:S01]  /*20f80*/  BSSY B1, `(.L_x_2233) ;  /* 0x0000299000017945 */ /* 0x000fe20003800000 */
[----:B------:R-:W-:Y:S02]  /*20f90*/  LOP3.LUT P3, RZ, R241, 0x2, RZ, 0xc0, !PT ;  /* 0x00000002f1ff7812 */ /* 0x000fe4000786c0ff */
[C---:B------:R-:W-:Y:S02]  /*20fa0*/  LEA.HI.X R245, R10.reuse, R140, R4, 0x1, P2 ;  /* 0x0000008c0af57211 */ /* 0x040fe400010f0c04 */
[----:B------:R-:W-:Y:S02]  /*20fb0*/  IADD3 R3, P1, R10, R225, RZ ;  /* 0x000000e10a037210 */ /* 0x000fe40007f3e0ff */
[----:B------:R-:W-:Y:S02]  /*20fc0*/  IADD3.X R137, RZ, c[0x0][0x44], RZ, P0, !PT ;  /* 0x00001100ff897a10 */ /* 0x000fe400007fe4ff */
        /* <DEDUP_REMOVED lines=21> */
[----:B------:R-:W-:Y:S02]  /*21120*/  IADD3 R3, P2, R4, R225, RZ ;  /* 0x000000e104037210 */ /* 0x000fe40007f5e0ff */
[----:B------:R-:W-:Y:S01]  /*21130*/  ISETP.GT.AND P0, PT, R240, R229, PT ;  /* 0x000000e5f000720c */ /* 0x000fe20003f04270 */
        /* <DEDUP_REMOVED lines=450> */
[-C--:B------:R-:W-:Y:S02]  /*22d60*/  LOP3.LUT R3, R3, R11.reuse, RZ, 0x3c, !PT ;  /* 0x0000000b03037212 */ /* 0x080fe400078e3cff */
[----:B------:R-:W-:Y:S02]  /*22d70*/  ISETP.GE.AND P0, PT, R9, RZ, PT ;  /* 0x000000ff0900720c */ /* 0x000fe40003f06270 */
[----:B------:R-:W-:Y:S02]  /*22d80*/  ISETP.GE.AND P2, PT, R3, RZ, PT ;  /* 0x000000ff0300720c */ /* 0x000fe40003f46270 */
[----:B------:R-:W-:Y:S01]  /*22d90*/  LOP3.LUT R3, RZ, R11, RZ, 0x33, !PT ;  /* 0x0000000bff037212 */ /* 0x000fe200078e33ff */
        /* <DEDUP_REMOVED lines=25> */
[----:B------:R-:W-:Y:S01]  /*22f30*/  SEL R10, R3, R10, !P1 ;  /* 0x0000000a030a7207 */ /* 0x000fe20004800000 */
[----:B------:R-:W2:Y:S01]  /*22f40*/  LD.E.64 R8, [R136.64+0x38] ;  /* 0x0000380488087980 */ /* 0x000ea2000c101b00 */
[CC--:B------:R-:W-:Y:S02]  /*22f50*/  LEA R12, P1, R5.reuse, R238.reuse, 0x2 ;  /* 0x000000ee050c7211 */ /* 0x0c0fe400078210ff */
[C---:B------:R-:W-:Y:S02]  /*22f60*/  LEA R6, P0, R10.reuse, R238, 0x2 ;  /* 0x000000ee0a067211 */ /* 0x040fe400078010ff */
[-C--:B------:R-:W-:Y:S01]  /*22f70*/  LEA.HI.X.SX32 R13, R5, R239.reuse, 0x2, P1 ;  /* 0x000000ef050d7211 */ /* 0x080fe200008f16ff */
[C---:B------:R-:W-:Y:S01]  /*22f80*/  IMAD.IADD R5, R10.reuse, 0x1, -R5 ;  /* 0x000000010a057824 */ /* 0x040fe200078e0a05 */
[----:B------:R-:W-:Y:S03]  /*22f90*/  LEA.HI.X.SX32 R7, R10, R239, 0x2, P0 ;  /* 0x000000ef0a077211 */ /* 0x000fe600000f16ff */
[----:B------:R-:W-:Y:S01]  /*22fa0*/  IMAD R11, R11, R5, -0x80 ;  /* 0xffffff800b0b7424 */ /* 0x000fe200078e0205 */
[----:B------:R3:W5:Y:S04]  /*22fb0*/  LD.E R3, [R12.64] ;  /* 0x000000040c037980 */ /* 0x000768000c101900 */
[----:B------:R4:W5:Y:S04]  /*22fc0*/  LD.E R4, [R6.64] ;  /* 0x0000000406047980 */ /* 0x000968000c101900 */
[----:B---3--:R-:W3:Y:S01]  /*22fd0*/  LD.E.64 R12, [R136.64+0x20] ;  /* 0x00002004880c7980 */ /* 0x008ee2000c101b00 */
[----:B----4-:R-:W-:Y:S01]  /*22fe0*/  SHF.R.S32.HI R6, RZ, 0x1f, R11 ;  /* 0x0000001fff067819 */ /* 0x010fe2000001140b */
[-C--:B--2---:R-:W-:Y:S02]  /*22ff0*/  IMAD R5, R9, R11.reuse, RZ ;  /* 0x0000000b09057224 */ /* 0x084fe400078e02ff */
[C---:B------:R-:W-:Y:S04]  /*23000*/  IMAD.WIDE.U32 R10, R8.reuse, R11, RZ ;  /* 0x0000000b080a7225 */ /* 0x040fe800078e00ff */
[----:B------:R-:W-:Y:S04]  /*23010*/  IMAD R5, R8, R6, R5 ;  /* 0x0000000608057224 */ /* 0x000fe800078e0205 */
[----:B------:R-:W-:Y:S02]  /*23020*/  IMAD.IADD R11, R11, 0x1, R5 ;  /* 0x000000010b0b7824 */ /* 0x000fe400078e0205 */
[----:B-----5:R-:W-:Y:S05]  /*23030*/  IMAD.IADD R3, R3, 0x1, -R4 ;  /* 0x0000000103037824 */ /* 0x020fea00078e0a04 */
[----:B------:R-:W-:Y:S01]  /*23040*/  SHF.R.S32.HI R5, RZ, 0x1f, R3 ;  /* 0x0000001fff057819 */ /* 0x000fe20000011403 */
[----:B---3--:R-:W-:Y:S02]  /*23050*/  IMAD R4, R13, R3, RZ ;  /* 0x000000030d047224 */ /* 0x008fe400078e02ff */
[----:B------:R-:W-:Y:S04]  /*23060*/  IMAD.WIDE.U32 R10, R3, R12, R10 ;  /* 0x0000000c030a7225 */ /* 0x000fe800078e000a */
[----:B------:R-:W-:Y:S04]  /*23070*/  IMAD R4, R12, R5, R4 ;  /* 0x000000050c047224 */ /* 0x000fe800078e0204 */
[----:B------:R-:W-:Y:S01]  /*23080*/  IMAD.IADD R4, R11, 0x1, R4 ;  /* 0x000000010b047824 */ /* 0x000fe200078e0204 */
[----:B------:R-:W-:-:S05]  /*23090*/  BRA `(.L_x_2237) ;  /* 0x0000004000007947 */ /* 0x000fca0003800000 */
.L_x_2236:
[----:B------:R-:W-:Y:S02]  /*230a0*/  ULDC.64 UR4, c[0x0][0x118] ;  /* 0x0000460000047ab9 */ /* 0x000fe40000000a00 */
[----:B------:R-:W2:Y:S02]  /*230b0*/  LD.E R10, [R136.64+0x38] ;  /* 0x00003804880a7980 */ /* 0x000ea4000c101900 */
[----:B--2---:R-:W-:Y:S04]  /*230c0*/  LEA R10, -R10, RZ, 0x7 ;  /* 0x000000ff0a0a7211 */ /* 0x004fe800078e39ff */
[----:B------:R-:W-:Y:S02]  /*230d0*/  SHF.R.S32.HI R4, RZ, 0x1f, R10 ;  /* 0x0000001fff047819 */ /* 0x000fe4000001140a */
.L_x_2237:
[----:B------:R-:W-:Y:S05]  /*230e0*/  BSYNC B0 ;  /* 0x0000000000007941 */ /* 0x000fea0003800000 */
.L_x_2235:
[C---:B------:R-:W-:Y:S01]  /*230f0*/  LOP3.LUT P0, RZ, R241.reuse, 0x1, RZ, 0xc0, !PT ;  /* 0x00000001f1ff7812 */ /* 0x040fe2000780c0ff */
[----:B------:R-:W-:Y:S01]  /*23100*/  ULDC.64 UR4, c[0x0][0x118] ;  /* 0x0000460000047ab9 */ /* 0x000fe20000000a00 */
[C---:B----4-:R-:W-:Y:S02]  /*23110*/  LEA R18, P3, R10.reuse, R231, 0x1 ;  /* 0x000000e70a127211 */ /* 0x050fe400078608ff */
[----:B------:R-:W-:Y:S02]  /*23120*/  LOP3.LUT P1, RZ, R241, 0x2, RZ, 0xc0, !PT ;  /* 0x00000002f1ff7812 */ /* 0x000fe4000782c0ff */
[CC--:B------:R-:W-:Y:S02]  /*23130*/  LEA.HI.X R19, R10.reuse, R230.reuse, R4, 0x1, P3 ;  /* 0x000000e60a137211 */ /* 0x0c0fe400018f0c04 */
[----:B------:R-:W-:Y:S05]  /*23140*/  IADD3 R3, P2, R10, R227, RZ ;  /* 0x000000e30a037210 */ /* 0x000fea0007f5e0ff */
[----:B------:R-:W-:Y:S01]  /*23150*/  @!PT LDS RZ, [RZ] ;  /* 0x00000000fffff984 */ /* 0x000fe20000000800 */
[----:B------:R-:W-:Y:S01]  /*23160*/  @!PT LDS RZ, [RZ] ;  /* 0x00000000fffff984 */ /* 0x000fe20000000800 */
[----:B------:R-:W-:Y:S01]  /*23170*/  @!PT LDS RZ, [RZ] ;  /* 0x00000000fffff984 */ /* 0x000fe20000000800 */
[----:B------:R2:W-:Y:S01]  /*23180*/  @P0 LDGSTS.E.BYPASS.LTC128B.128 [R237+0x4000], [R18.64] ;  /* 0x0400000012ed0fae */ /* 0x0005e2000b901d44 */
[C---:B------:R-:W-:Y:S01]  /*23190*/  @P0 LEA R20, P4, R3.reuse, R231, 0x1 ;  /* 0x000000e703140211 */ /* 0x040fe200078808ff */
        /* <DEDUP_REMOVED lines=13> */
[C---:B------:R-:W-:Y:S02]  /*23270*/  @P1 LEA R10, P2, R4.reuse, R231, 0x1 ;  /* 0x000000e7040a1211 */ /* 0x040fe400078408ff */
[CCC-:B------:R-:W-:Y:S01]  /*23280*/  @P0 LEA.HI.X R17, R4.reuse, R230.reuse, R5.reuse, 0x1, P4 ;  /* 0x000000e604110211 */ /* 0x1c0fe200020f0c05 */
[----:B------:R-:W-:Y:S01]  /*23290*/  @!PT LDS RZ, [RZ] ;  /* 0x00000000fffff984 */ /* 0x000fe20000000800 */
[----:B------:R-:W-:Y:S01]  /*232a0*/  @!PT LDS RZ, [RZ] ;  /* 0x00000000fffff984 */ /* 0x000fe20000000800 */
[----:B------:R-:W-:Y:S01]  /*232b0*/  @!PT LDS RZ, [RZ] ;  /* 0x00000000fffff984 */ /* 0x000fe20000000800 */
[----:B------:R3:W-:Y:S01]  /*232c0*/  @P0 LDGSTS.E.BYPASS.LTC128B.128 [R237+0x4800], [R20.64] ;  /* 0x0480000014ed0fae */ /* 0x0007e2000b901d44 */
[CC--:B------:R-:W-:Y:S02]  /*232d0*/  @P1 LEA.HI.X R11, R4.reuse, R230.reuse, R5, 0x1, P2 ;  /* 0x000000e6040b1211 */ /* 0x0c0fe400010f0c05 */
[----:B------:R-:W-:Y:S01]  /*232e0*/  IADD3 R3, P3, R4, R227, RZ ;  /* 0x000000e304037210 */ /* 0x000fe20007f7e0ff */
[----:B------:R2:W-:Y:S03]  /*232f0*/  @!P0 STS.128 [R237+0x4800], RZ ;  /* 0x004800ffed008388 */ /* 0x0005e60000000c00 */
[CC--:B------:R-:W-:Y:S01]  /*23300*/  @P0 LEA R14, P4, R3.reuse, R231.reuse, 0x1 ;  /* 0x000000e7030e0211 */ /* 0x0c0fe200078808ff */
[----:B------:R-:W-:Y:S01]  /*23310*/  @!PT LDS RZ, [RZ] ;  /* 0x00000000fffff984 */ /* 0x000fe20000000800 */
[----:B------:R-:W-:Y:S01]  /*23320*/  @!PT LDS RZ, [RZ] ;  /* 0x00000000fffff984 */ /* 0x000fe20000000800 */
[----:B------:R-:W-:Y:S01]  /*23330*/  @!PT LDS RZ, [RZ] ;  /* 0x00000000fffff984 */ /* 0x000fe20000000800 */
[----:B------:R2:W-:Y:S01]  /*23340*/  @P1 LDGSTS.E.BYPASS.LTC128B.128 [R237+0x8800], [R12.64+0x80] ;  /* 0x088000800ced1fae */ /* 0x0005e2000b901d44 */
[----:B------:R-:W-:Y:S01]  /*23350*/  @P1 LEA R8, P2, R3, R231, 0x1 ;  /* 0x000000e703081211 */ /* 0x000fe200078408ff */
        /* <DEDUP_REMOVED lines=17> */
[----:B------:R2:W-:Y:S01]  /*23470*/  @P1 LDGSTS.E.BYPASS.LTC128B.128 [R237+0x9000], [R10.64+0x80] ;  /* 0x090000800aed1fae */ /* 0x0005e2000b901d44 */
[CC--:B------:R-:W-:Y:S02]  /*23480*/  @P1 LEA.HI.X R23, R4.reuse, R230.reuse, R5, 0x1, P2 ;  /* 0x000000e604171211 */ /* 0x0c0fe400010f0c05 */
[----:B------:R-:W-:Y:S01]  /*23490*/  IADD3 R3, P3, R4, R227, RZ ;  /* 0x000000e304037210 */ /* 0x000fe20007f7e0ff */
[----:B------:R2:W-:Y:S03]  /*234a0*/  @!P1 STS.128 [R237+0x9000], RZ ;  /* 0x009000ffed009388 */ /* 0x0005e60000000c00 */
[CC--:B------:R-:W-:Y:S01]  /*234b0*/  @P0 LEA R28, P4, R3.reuse, R231.reuse, 0x1 ;  /* 0x000000e7031c0211 */ /* 0x0c0fe200078808ff */
[----:B------:R-:W-:Y:S01]  /*234c0*/  @!PT LDS RZ, [RZ] ;  /* 0x00000000fffff984 */ /* 0x000fe20000000800 */
[----:B------:R-:W-:Y:S01]  /*234d0*/  @!PT LDS RZ, [RZ] ;  /* 0x00000000fffff984 */ /* 0x000fe20000000800 */
[----:B------:R-:W-:Y:S01]  /*234e0*/  @!PT LDS RZ, [RZ] ;  /* 0x00000000fffff984 */ /* 0x000fe20000000800 */
[----:B------:R2:W-:Y:S01]  /*234f0*/  @P0 LDGSTS.E.BYPASS.LTC128B.128 [R237+0x5800], [R14.64] ;  /* 0x058000000eed0fae */ /* 0x0005e2000b901d44 */
        /* <DEDUP_REMOVED lines=13> */
[C---:B---3--:R-:W-:Y:S02]  /*235d0*/  @P1 LEA R20, P3, R6.reuse, R231, 0x1 ;  /* 0x000000e706141211 */ /* 0x048fe400078608ff */
        /* <DEDUP_REMOVED lines=51> */
.L_x_2234:
[----:B--23--:R-:W-:Y:S05]  /*23910*/  BSYNC B1 ;  /* 0x0000000000017941 */ /* 0x00cfea0003800000 */
.L_x_2233:
        /* <DEDUP_REMOVED lines=98> */
[-CC-:B------:R-:W-:Y:S01]  /*23f40*/  FFMA.FTZ R145, R144, R134.reuse, -R151.reuse ;  /* 0x0000008690917223 */ /* 0x180fe20000010897 */
[----:B------:R-:W-:Y:S01]  /*23f50*/  ISETP.GT.AND P0, PT, R240, R229, PT ;  /* 0x000000e5f000720c */ /* 0x000fe20003f04270 */
[-C--:B------:R-:W-:Y:S02]  /*23f60*/  FFMA.FTZ R144, R9, R134.reuse, -R151 ;  /* 0x0000008609907223 */ /* 0x080fe40000010897 */
[-CC-:B------:R-:W-:Y:S02]  /*23f70*/  FFMA.FTZ R137, R8, R134.reuse, -R149.reuse ;  /* 0x0000008608897223 */ /* 0x180fe40000010895 */
[-CC-:B------:R-:W-:Y:S02]  /*23f80*/  FFMA.FTZ R143, R143, R134.reuse, -R149.reuse ;  /* 0x000000868f8f7223 */ /* 0x180fe40000010895 */
[-CC-:B------:R-:W-:Y:S01]  /*23f90*/  FFMA.FTZ R142, R142, R134.reuse, -R149.reuse ;  /* 0x000000868e8e7223 */ /* 0x180fe20000010895 */
[----:B------:R-:W2:Y:S01]  /*23fa0*/  MUFU.EX2 R2, R2 ;  /* 0x0000000200027308 */ /* 0x000ea20000000800 */
[-C--:B------:R-:W-:Y:S02]  /*23fb0*/  FFMA.FTZ R136, R7, R134.reuse, -R149 ;  /* 0x0000008607887223 */ /* 0x080fe40000010895 */
[-CC-:B------:R-:W-:Y:S02]  /*23fc0*/  FFMA.FTZ R157, R157, R134.reuse, -R151.reuse ;  /* 0x000000869d9d7223 */ /* 0x180fe40000010897 */
[-C--:B------:R-:W-:Y:S02]  /*23fd0*/  FFMA.FTZ R158, R158, R134.reuse, -R151 ;  /* 0x000000869e9e7223 */ /* 0x080fe40000010897 */
[-CC-:B------:R-:W-:Y:S02]  /*23fe0*/  FFMA.FTZ R163, R163, R134.reuse, -R149.reuse ;  /* 0x00000086a3a37223 */ /* 0x180fe40000010895 */
[-C--:B------:R-:W-:Y:S01]  /*23ff0*/  FFMA.FTZ R165, R165, R134.reuse, -R149 ;  /* 0x00000086a5a57223 */ /* 0x080fe20000010895 */
[----:B------:R-:W-:Y:S01]  /*24000*/  MUFU.EX2 R147, R147 ;  /* 0x0000009300937308 */ /* 0x000fe20000000800 */
[-CC-:B------:R-:W-:Y:S02]  /*24010*/  FFMA.FTZ R168, R168, R134.reuse, -R151.reuse ;  /* 0x00000086a8a87223 */ /* 0x180fe40000010897 */
[----:B------:R-:W-:Y:S02]  /*24020*/  FFMA.FTZ R169, R169, R134, -R151 ;  /* 0x00000086a9a97223 */ /* 0x000fe40000010897 */
        /* <DEDUP_REMOVED lines=19> */
[----:B------:R-:W-:Y:S01]  /*24160*/  FMUL.FTZ R24, R2, R108 ;  /* 0x0000006c02187220 */ /* 0x000fe20000410000 */
        /* <DEDUP_REMOVED lines=26> */
[----:B------:R-:W-:Y:S01]  /*24310*/  FMUL.FTZ R66, R0, R70 ;  /* 0x0000004600427220 */ /* 0x000fe20000410000 */
[----:B-1----:R-:W-:Y:S01]  /*24320*/  F2FP.BF16.PACK_AB R130, R144, R145 ;  /* 0x000000919082723e */ /* 0x002fe200000010ff */
[----:B------:R-:W-:Y:S02]  /*24330*/  FMUL.FTZ R67, R0, R71 ;  /* 0x0000004700437220 */ /* 0x000fe40000410000 */
[C---:B------:R-:W-:Y:S02]  /*24340*/  FMUL.FTZ R64, R2.reuse, R68 ;  /* 0x0000004402407220 */ /* 0x040fe40000410000 */
[----:B------:R-:W-:Y:S02]  /*24350*/  FMUL.FTZ R65, R2, R69 ;  /* 0x0000004502417220 */ /* 0x000fe40000410000 */
[----:B------:R-:W-:Y:S01]  /*24360*/  MUFU.EX2 R157, R157 ;  /* 0x0000009d009d7308 */ /* 0x000fe20000000800 */
[-CC-:B------:R-:W-:Y:S02]  /*24370*/  FFMA.FTZ R170, R170, R134.reuse, -R149.reuse ;  /* 0x00000086aaaa7223 */ /* 0x180fe40000010895 */
[-C--:B------:R-:W-:Y:S02]  /*24380*/  FFMA.FTZ R171, R171, R134.reuse, -R149 ;  /* 0x00000086abab7223 */ /* 0x080fe40000010895 */
[-CC-:B------:R-:W-:Y:S02]  /*24390*/  FFMA.FTZ R172, R172, R134.reuse, -R151.reuse ;  /* 0x00000086acac7223 */ /* 0x180fe40000010897 */
[-C--:B------:R-:W-:Y:S02]  /*243a0*/  FFMA.FTZ R173, R173, R134.reuse, -R151 ;  /* 0x00000086adad7223 */ /* 0x080fe40000010897 */
[-CC-:B------:R-:W-:Y:S01]  /*243b0*/  FFMA.FTZ R175, R175, R134.reuse, -R149.reuse ;  /* 0x00000086afaf7223 */ /* 0x180fe20000010895 */
[----:B------:R-:W1:Y:S01]  /*243c0*/  MUFU.EX2 R158, R158 ;  /* 0x0000009e009e7308 */ /* 0x000e620000000800 */
[-C--:B------:R-:W-:Y:S02]  /*243d0*/  FFMA.FTZ R176, R176, R134.reuse, -R149 ;  /* 0x00000086b0b07223 */ /* 0x080fe40000010895 */
[-CC-:B------:R-:W-:Y:S01]  /*243e0*/  FFMA.FTZ R179, R179, R134.reuse, -R151.reuse ;  /* 0x00000086b3b37223 */ /* 0x180fe20000010897 */
[----:B---3--:R-:W-:Y:S01]  /*243f0*/  F2FP.BF16.PACK_AB R131, R136, R137 ;  /* 0x000000898883723e */ /* 0x008fe200000010ff */
[-C--:B------:R-:W-:Y:S02]  /*24400*/  FFMA.FTZ R181, R181, R134.reuse, -R151 ;  /* 0x00000086b5b57223 */ /* 0x080fe40000010897 */
[-CC-:B------:R-:W-:Y:S02]  /*24410*/  FFMA.FTZ R180, R180, R134.reuse, -R149.reuse ;  /* 0x00000086b4b47223 */ /* 0x180fe40000010895 */
[-C--:B------:R-:W-:Y:S01]  /*24420*/  FFMA.FTZ R184, R184, R134.reuse, -R149 ;  /* 0x00000086b8b87223 */ /* 0x080fe20000010895 */
[----:B------:R-:W-:Y:S01]  /*24430*/  MUFU.EX2 R163, R163 ;  /* 0x000000a300a37308 */ /* 0x000fe20000000800 */
[C---:B------:R-:W-:Y:S05]  /*24440*/  HMMA.16816.F32.BF16 R4, R128.reuse, R12, R4 ;  /* 0x0000000c8004723c */ /* 0x040fea0000041804 */
[--C-:B------:R-:W-:Y:S02]  /*24450*/  FFMA.FTZ R185, R185, R134, -R151.reuse ;  /* 0x00000086b9b97223 */ /* 0x100fe40000010897 */
[C---:B------:R-:W-:Y:S01]  /*24460*/  FMUL.FTZ R12, R2.reuse, R120 ;  /* 0x00000078020c7220 */ /* 0x040fe20000410000 */
[C---:B------:R-:W-:Y:S01]  /*24470*/  HMMA.16816.F32.BF16 R8, R128.reuse, R14, R8 ;  /* 0x0000000e8008723c */ /* 0x040fe20000041808 */
[----:B------:R-:W3:Y:S03]  /*24480*/  MUFU.EX2 R165, R165 ;  /* 0x000000a500a57308 */ /* 0x000ee60000000800 */
[----:B------:R-:W-:Y:S01]  /*24490*/  FMUL.FTZ R13, R2, R121 ;  /* 0x00000079020d7220 */ /* 0x000fe20000410000 */
[----:B-1----:R-:W-:Y:S01]  /*244a0*/  F2FP.BF16.PACK_AB R70, R158, R157 ;  /* 0x0000009d9e46723e */ /* 0x002fe200000010ff */
[----:B------:R-:W-:Y:S02]  /*244b0*/  FFMA.FTZ R187, R187, R134, -R151 ;  /* 0x00000086bbbb7223 */ /* 0x000fe40000010897 */
[C---:B------:R-:W-:Y:S03]  /*244c0*/  FMUL.FTZ R14, R0.reuse, R122 ;  /* 0x0000007a000e7220 */ /* 0x040fe60000410000 */
[----:B------:R-:W-:Y:S01]  /*244d0*/  MUFU.EX2 R168, R168 ;  /* 0x000000a800a87308 */ /* 0x000fe20000000800 */
[----:B------:R-:W-:Y:S02]  /*244e0*/  FMUL.FTZ R15, R0, R123 ;  /* 0x0000007b000f7220 */ /* 0x000fe40000410000 */
[-CC-:B------:R-:W-:Y:S02]  /*244f0*/  FFMA.FTZ R189, R189, R134.reuse, -R149.reuse ;  /* 0x00000086bdbd7223 */ /* 0x180fe40000010895 */
[-C--:B------:R-:W-:Y:S02]  /*24500*/  FFMA.FTZ R191, R191, R134.reuse, -R149 ;  /* 0x00000086bfbf7223 */ /* 0x080fe40000010895 */
[-CC-:B------:R-:W-:Y:S01]  /*24510*/  FFMA.FTZ R192, R249, R134.reuse, -R151.reuse ;  /* 0x00000086f9c07223 */ /* 0x180fe20000010897 */
[C---:B------:R-:W-:Y:S02]  /*24520*/  HMMA.16816.F32.BF16 R12, R128.reuse, R20, R12 ;  /* 0x00000014800c723c */ /* 0x040fe4000004180c */
[----:B------:R-:W-:Y:S01]  /*24530*/  MUFU.EX2 R169, R169 ;  /* 0x000000a900a97308 */ /* 0x000fe20000000800 */
[-C--:B------:R-:W-:Y:S02]  /*24540*/  FFMA.FTZ R193, R248, R134.reuse, -R151 ;  /* 0x00000086f8c17223 */ /* 0x080fe40000010897 */
[--C-:B------:R-:W-:Y:S01]  /*24550*/  FFMA.FTZ R194, R247, R134, -R149.reuse ;  /* 0x00000086f7c27223 */ /* 0x100fe20000010895 */
[----:B---3--:R-:W-:Y:S01]  /*24560*/  F2FP.BF16.PACK_AB R71, R165, R163 ;  /* 0x000000a3a547723e */ /* 0x008fe200000010ff */
        /* <DEDUP_REMOVED lines=8> */
[----:B------:R-:W-:Y:S01]  /*245f0*/  MUFU.EX2 R171, R171 ;  /* 0x000000ab00ab7308 */ /* 0x000fe20000000800 */
        /* <DEDUP_REMOVED lines=12> */
[----:B------:R-:W-:Y:S02]  /*246c0*/  FMUL.FTZ R31, R0, R107 ;  /* 0x0000006b001f7220 */ /* 0x000fe40000410000 */
        /* <DEDUP_REMOVED lines=34> */
[--C-:B------:R-:W-:Y:S01]  /*248f0*/  FFMA.FTZ R167, R167, R134, -R151.reuse ;  /* 0x00000086a7a77223 */ /* 0x100fe20000010897 */
[----:B---3--:R-:W-:Y:S01]  /*24900*/  F2FP.BF16.PACK_AB R69, R107, R106 ;  /* 0x0000006a6b45723e */ /* 0x008fe200000010ff */
[----:B------:R-:W-:Y:S02]  /*24910*/  FFMA.FTZ R166, R166, R134, -R151 ;  /* 0x00000086a6a67223 */ /* 0x000fe40000010897 */
[C---:B------:R-:W-:Y:S01]  /*24920*/  FMUL.FTZ R52, R2.reuse, R80 ;  /* 0x0000005002347220 */ /* 0x040fe20000410000 */
[C---:B------:R-:W-:Y:S03]  /*24930*/  HMMA.16816.F32.BF16 R48, R128.reuse, R54, R48 ;  /* 0x000000368030723c */ /* 0x040fe60000041830 */
[----:B------:R-:W-:Y:S01]  /*24940*/  MUFU.EX2 R179, R179 ;  /* 0x000000b300b37308 */ /* 0x000fe20000000800 */
[----:B------:R-:W-:Y:S02]  /*24950*/  FMUL.FTZ R53, R2, R81 ;  /* 0x0000005102357220 */ /* 0x000fe40000410000 */
[--C-:B------:R-:W-:Y:S02]  /*24960*/  FFMA.FTZ R164, R164, R134, -R149.reuse ;  /* 0x00000086a4a47223 */ /* 0x100fe40000010895 */
[C---:B------:R-:W-:Y:S04]  /*24970*/  FMUL.FTZ R54, R0.reuse, R82 ;  /* 0x0000005200367220 */ /* 0x040fe80000410000 */
[----:B------:R-:W-:Y:S01]  /*24980*/  FMUL.FTZ R55, R0, R83 ;  /* 0x0000005300377220 */ /* 0x000fe20000410000 */
[----:B------:R-:W-:Y:S01]  /*24990*/  MUFU.EX2 R181, R181 ;  /* 0x000000b500b57308 */ /* 0x000fe20000000800 */
[----:B------:R-:W3:Y:S01]  /*249a0*/  LDSM.16.MT88.4 R80, [R216+0xc800] ;  /* 0x00c80000d850783b */ /* 0x000ee20000004200 */
[-C--:B------:R-:W-:Y:S02]  /*249b0*/  FFMA.FTZ R162, R162, R134.reuse, -R149 ;  /* 0x00000086a2a27223 */ /* 0x080fe40000010895 */
[-CC-:B------:R-:W-:Y:S02]  /*249c0*/  FFMA.FTZ R161, R161, R134.reuse, -R151.reuse ;  /* 0x00000086a1a17223 */ /* 0x180fe40000010897 */
[C---:B------:R-:W-:Y:S03]  /*249d0*/  HMMA.16816.F32.BF16 R52, R128.reuse, R60, R52 ;  /* 0x0000003c8034723c */ /* 0x040fe60000041834 */
[-C--:B------:R-:W-:Y:S01]  /*249e0*/  FFMA.FTZ R160, R160, R134.reuse, -R151 ;  /* 0x00000086a0a07223 */ /* 0x080fe20000010897 */
[----:B------:R-:W5:Y:S01]  /*249f0*/  MUFU.EX2 R180, R180 ;  /* 0x000000b400b47308 */ /* 0x000f620000000800 */
        /* <DEDUP_REMOVED lines=28> */
[C---:B---3--:R-:W-:Y:S04]  /*24bc0*/  HMMA.16816.F32.BF16 R12, R68.reuse, R80, R12 ;  /* 0x00000050440c723c */ /* 0x048fe8000004180c */
[----:B------:R-:W-:Y:S01]  /*24bd0*/  MOV R0, R3 ;  /* 0x0000000300007202 */ /* 0x000fe20000000f00 */
[----:B------:R-:W-:Y:S01]  /*24be0*/  FFMA.FTZ R147, R2, R243, R147 ;  /* 0x000000f302937223 */ /* 0x000fe20000010093 */
[----:B------:R-:W-:Y:S01]  /*24bf0*/  MOV R2, R132 ;  /* 0x0000008400027202 */ /* 0x000fe20000000f00 */
[----:B------:R-:W-:Y:S01]  /*24c00*/  FADD.FTZ R143, R142, R143 ;  /* 0x0000008f8e8f7221 */ /* 0x000fe20000010000 */
[C---:B------:R-:W-:Y:S01]  /*24c10*/  HMMA.16816.F32.BF16 R16, R68.reuse, R82, R16 ;  /* 0x000000524410723c */ /* 0x040fe20000041810 */
[----:B------:R-:W-:Y:S01]  /*24c20*/  LDSM.16.MT88.4 R80, [R214+0x10800] ;  /* 0x01080000d650783b */ /* 0x000fe20000004200 */
[----:B------:R-:W3:Y:S02]  /*24c30*/  MUFU.EX2 R192, R192 ;  /* 0x000000c000c07308 */ /* 0x000ee40000000800 */
        /* <DEDUP_REMOVED lines=11> */
[C---:B------:R-:W-:Y:S04]  /*24cf0*/  HMMA.16816.F32.BF16 R28, R68.reuse, R88, R28 ;  /* 0x00000058441c723c */ /* 0x040fe8000004181c */
[----:B------:R-:W-:Y:S02]  /*24d00*/  FADD.FTZ R144, R104, R144 ;  /* 0x0000009068907221 */ /* 0x000fe40000010000 */
[----:B------:R-:W-:Y:S02]  /*24d10*/  FADD.FTZ R107, R107, R136 ;  /* 0x000000886b6b7221 */ /* 0x000fe40000010000 */
[C---:B------:R-:W-:Y:S01]  /*24d20*/  HMMA.16816.F32.BF16 R32, R68.reuse, R90, R32 ;  /* 0x0000005a4420723c */ /* 0x040fe20000041820 */
[----:B------:R-:W-:Y:S01]  /*24d30*/  LDSM.16.MT88.4 R88, [R216+0x11000] ;  /* 0x01100000d858783b */ /* 0x000fe20000004200 */
[----:B------:R-:W1:Y:S02]  /*24d40*/  MUFU.EX2 R195, R195 ;  /* 0x000000c300c37308 */ /* 0x000e640000000800 */
[----:B------:R-:W-:Y:S02]  /*24d50*/  FADD.FTZ R105, R105, R144 ;  /* 0x0000009069697221 */ /* 0x000fe40000010000 */
[----:B------:R-:W-:Y:S02]  /*24d60*/  FADD.FTZ R107, R163, R107 ;  /* 0x0000006ba36b7221 */ /* 0x000fe40000010000 */
[C---:B--2---:R-:W-:Y:S04]  /*24d70*/  HMMA.16816.F32.BF16 R36, R68.reuse, R84, R36 ;  /* 0x000000544424723c */ /* 0x044fe80000041824 */
[----:B------:R-:W-:Y:S01]  /*24d80*/  MUFU.EX2 R198, R198 ;  /* 0x000000c600c67308 */ /* 0x000fe20000000800 */
[----:B------:R-:W-:Y:S02]  /*24d90*/  FADD.FTZ R105, R157, R105 ;  /* 0x000000699d697221 */ /* 0x000fe40000010000 */
[----:B------:R-:W-:Y:S01]  /*24da0*/  FADD.FTZ R165, R165, R107 ;  /* 0x0000006ba5a57221 */ /* 0x000fe20000010000 */
[C---:B------:R-:W-:Y:S01]  /*24db0*/  HMMA.16816.F32.BF16 R40, R68.reuse, R86, R40 ;  /* 0x000000564428723c */ /* 0x040fe20000041828 */
[----:B------:R-:W-:Y:S03]  /*24dc0*/  LDSM.16.MT88.4 R84, [R214+0xd000] ;  /* 0x00d00000d654783b */ /* 0x000fe60000004200 */
[----:B------:R-:W-:Y:S02]  /*24dd0*/  FADD.FTZ R158, R158, R105 ;  /* 0x000000699e9e7221 */ /* 0x000fe40000010000 */
[----:B------:R-:W2:Y:S01]  /*24de0*/  MUFU.EX2 R199, R199 ;  /* 0x000000c700c77308 */ /* 0x000ea20000000800 */
[----:B------:R-:W-:Y:S01]  /*24df0*/  FADD.FTZ R165, R170, R165 ;  /* 0x000000a5aaa57221 */ /* 0x000fe20000010000 */
[C---:B----4-:R-:W-:Y:S04]  /*24e00*/  HMMA.16816.F32.BF16 R44, R68.reuse, R76, R44 ;  /* 0x0000004c442c723c */ /* 0x050fe8000004182c */
[----:B------:R-:W-:Y:S04]  /*24e10*/  FADD.FTZ R158, R168, R158 ;  /* 0x0000009ea89e7221 */ /* 0x000fe80000010000 */
        /* <DEDUP_REMOVED lines=8> */
[C---:B------:R-:W-:Y:S08]  /*24ea0*/  HMMA.16816.F32.BF16 R60, R68.reuse, R80, R60 ;  /* 0x00000050443c723c */ /* 0x040ff0000004183c */
[----:B------:R-:W-:Y:S01]  /*24eb0*/  HMMA.16816.F32.BF16 R64, R68, R82, R64 ;  /* 0x000000524440723c */ /* 0x000fe20000041840 */
[----:B------:R-:W2:Y:S01]  /*24ec0*/  LDSM.16.MT88.4 R80, [R215+0xd000] ;  /* 0x00d00000d750783b */ /* 0x000ea20000004200 */
[----:B------:R-:W-:Y:S05]  /*24ed0*/  MUFU.EX2 R188, R188 ;  /* 0x000000bc00bc7308 */ /* 0x000fea0000000800 */
[C---:B------:R-:W-:Y:S01]  /*24ee0*/  F2FP.BF16.PACK_AB R68, R169.reuse, R168 ;  /* 0x000000a8a944723e */ /* 0x040fe200000010ff */
[----:B------:R-:W-:Y:S01]  /*24ef0*/  FADD.FTZ R169, R169, R158 ;  /* 0x0000009ea9a97221 */ /* 0x000fe20000010000 */
[----:B------:R-:W-:Y:S03]  /*24f00*/  F2FP.BF16.PACK_AB R69, R171, R170 ;  /* 0x000000aaab45723e */ /* 0x000fe600000010ff */
[----:B------:R-:W-:Y:S01]  /*24f10*/  F2FP.BF16.PACK_AB R70, R173, R172 ;  /* 0x000000acad46723e */ /* 0x000fe200000010ff */
[----:B------:R-:W1:Y:S01]  /*24f20*/  MUFU.EX2 R186, R186 ;  /* 0x000000ba00ba7308 */ /* 0x000e620000000800 */
[----:B------:R-:W-:Y:S01]  /*24f30*/  F2FP.BF16.PACK_AB R71, R176, R175 ;  /* 0x000000afb047723e */ /* 0x000fe200000010ff */
[----:B------:R-:W-:Y:S02]  /*24f40*/  FADD.FTZ R171, R171, R165 ;  /* 0x000000a5abab7221 */ /* 0x000fe40000010000 */
[----:B------:R-:W-:Y:S02]  /*24f50*/  FADD.FTZ R169, R172, R169 ;  /* 0x000000a9aca97221 */ /* 0x000fe40000010000 */
[----:B------:R-:W-:Y:S02]  /*24f60*/  FADD.FTZ R171, R175, R171 ;  /* 0x000000abafab7221 */ /* 0x000fe40000010000 */
[C---:B----4-:R-:W-:Y:S02]  /*24f70*/  HMMA.16816.F32.BF16 R4, R68.reuse, R76, R4 ;  /* 0x0000004c4404723c */ /* 0x050fe40000041804 */
[----:B------:R-:W4:Y:S01]  /*24f80*/  MUFU.EX2 R183, R183 ;  /* 0x000000b700b77308 */ /* 0x000f220000000800 */
[----:B------:R-:W-:Y:S02]  /*24f90*/  FADD.FTZ R176, R176, R171 ;  /* 0x000000abb0b07221 */ /* 0x000fe40000010000 */
[----:B------:R-:W-:Y:S02]  /*24fa0*/  FADD.FTZ R173, R173, R169 ;  /* 0x000000a9adad7221 */ /* 0x000fe40000010000 */
[----:B-----5:R-:W-:Y:S01]  /*24fb0*/  FADD.FTZ R176, R180, R176 ;  /* 0x000000b0b4b07221 */ /* 0x020fe20000010000 */
[C---:B------:R-:W-:Y:S01]  /*24fc0*/  HMMA.16816.F32.BF16 R8, R68.reuse, R78, R8 ;  /* 0x0000004e4408723c */ /* 0x040fe20000041808 */
[----:B------:R-:W5:Y:S03]  /*24fd0*/  LDSM.16.MT88.4 R76, [R218+0x11000] ;  /* 0x01100000da4c783b */ /* 0x000f660000004200 */
[----:B------:R-:W-:Y:S01]  /*24fe0*/  MUFU.EX2 R182, R182 ;  /* 0x000000b600b67308 */ /* 0x000fe20000000800 */
[----:B------:R-:W-:Y:S03]  /*24ff0*/  FADD.FTZ R173, R179, R173 ;  /* 0x000000adb3ad7221 */ /* 0x000fe60000010000 */
[C---:B-1----:R-:W-:Y:S06]  /*25000*/  HMMA.16816.F32.BF16 R12, R68.reuse, R72, R12 ;  /* 0x00000048440c723c */ /* 0x042fec000004180c */
[----:B------:R-:W1:Y:S02]  /*25010*/  MUFU.EX2 R178, R178 ;  /* 0x000000b200b27308 */ /* 0x000e640000000800 */
[C---:B------:R-:W-:Y:S01]  /*25020*/  HMMA.16816.F32.BF16 R16, R68.reuse, R74, R16 ;  /* 0x0000004a4410723c */ /* 0x040fe20000041810 */
[----:B------:R-:W1:Y:S07]  /*25030*/  LDSM.16.MT88.4 R72, [R218+0xd800] ;  /* 0x00d80000da48783b */ /* 0x000e6e0000004200 */
[C---:B--2---:R-:W-:Y:S01]  /*25040*/  HMMA.16816.F32.BF16 R20, R68.reuse, R80, R20 ;  /* 0x000000504414723c */ /* 0x044fe20000041814 */
[----:B------:R-:W-:Y:S07]  /*25050*/  MUFU.EX2 R177, R177 ;  /* 0x000000b100b17308 */ /* 0x000fee0000000800 */
[C---:B------:R-:W-:Y:S01]  /*25060*/  HMMA.16816.F32.BF16 R24, R68.reuse, R82, R24 ;  /* 0x000000524418723c */ /* 0x040fe20000041818 */
[----:B------:R-:W2:Y:S02]  /*25070*/  LDSM.16.MT88.4 R80, [R215+0xd800] ;  /* 0x00d80000d750783b */ /* 0x000ea40000004200 */
[----:B------:R-:W1:Y:S05]  /*25080*/  MUFU.EX2 R174, R174 ;  /* 0x000000ae00ae7308 */ /* 0x000e6a0000000800 */
[C---:B------:R-:W-:Y:S05]  /*25090*/  HMMA.16816.F32.BF16 R28, R68.reuse, R84, R28 ;  /* 0x00000054441c723c */ /* 0x040fea000004181c */
[----:B------:R-:W1:Y:S03]  /*250a0*/  MUFU.EX2 R167, R167 ;  /* 0x000000a700a77308 */ /* 0x000e660000000800 */
[C---:B------:R-:W-:Y:S01]  /*250b0*/  HMMA.16816.F32.BF16 R32, R68.reuse, R86, R32 ;  /* 0x000000564420723c */ /* 0x040fe20000041820 */
[----:B------:R-:W-:Y:S06]  /*250c0*/  LDSM.16.MT88.4 R84, [R216+0x11800] ;  /* 0x01180000d854783b */ /* 0x000fec0000004200 */
[----:B------:R-:W-:Y:S01]  /*250d0*/  MUFU.EX2 R166, R166 ;  /* 0x000000a600a67308 */ /* 0x000fe20000000800 */
[C---:B-----5:R-:W-:Y:S08]  /*250e0*/  HMMA.16816.F32.BF16 R36, R68.reuse, R76, R36 ;  /* 0x0000004c4424723c */ /* 0x060ff00000041824 */
[C---:B------:R-:W-:Y:S01]  /*250f0*/  HMMA.16816.F32.BF16 R40, R68.reuse, R78, R40 ;  /* 0x0000004e4428723c */ /* 0x040fe20000041828 */
[----:B------:R-:W5:Y:S01]  /*25100*/  LDSM.16.MT88.4 R76, [R214+0xd800] ;  /* 0x00d80000d64c783b */ /* 0x000f620000004200 */
[----:B------:R-:W1:Y:S06]  /*25110*/  MUFU.EX2 R164, R164 ;  /* 0x000000a400a47308 */ /* 0x000e6c0000000800 */
[C---:B------:R-:W-:Y:S04]  /*25120*/  HMMA.16816.F32.BF16 R44, R68.reuse, R88, R44 ;  /* 0x00000058442c723c */ /* 0x040fe8000004182c */
[----:B------:R-:W1:Y:S04]  /*25130*/  MUFU.EX2 R162, R162 ;  /* 0x000000a200a27308 */ /* 0x000e680000000800 */
[C---:B------:R-:W-:Y:S01]  /*25140*/  HMMA.16816.F32.BF16 R48, R68.reuse, R90, R48 ;  /* 0x0000005a4430723c */ /* 0x040fe20000041830 */
[----:B------:R-:W-:Y:S05]  /*25150*/  LDSM.16.MT88.4 R88, [R216+0x12000] ;  /* 0x01200000d858783b */ /* 0x000fea0000004200 */
        /* <DEDUP_REMOVED lines=9> */
[----:B------:R-:W2:Y:S01]  /*251f0*/  MUFU.EX2 R156, R156 ;  /* 0x0000009c009c7308 */ /* 0x000ea20000000800 */
[C---:B------:R-:W-:Y:S01]  /*25200*/  F2FP.BF16.PACK_AB R68, R181.reuse, R179 ;  /* 0x000000b3b544723e */ /* 0x040fe200000010ff */
[----:B------:R-:W-:Y:S01]  /*25210*/  FADD.FTZ R181, R181, R173 ;  /* 0x000000adb5b57221 */ /* 0x000fe20000010000 */
[C---:B------:R-:W-:Y:S03]  /*25220*/  F2FP.BF16.PACK_AB R69, R184.reuse, R180 ;  /* 0x000000b4b845723e */ /* 0x040fe600000010ff */
[----:B------:R-:W-:Y:S01]  /*25230*/  F2FP.BF16.PACK_AB R70, R187, R185 ;  /* 0x000000b9bb46723e */ /* 0x000fe200000010ff */
[----:B------:R-:W-:Y:S01]  /*25240*/  FADD.FTZ R184, R184, R176 ;  /* 0x000000b0b8b87221 */ /* 0x000fe20000010000 */
[----:B------:R-:W-:Y:S01]  /*25250*/  F2FP.BF16.PACK_AB R71, R191, R189 ;  /* 0x000000bdbf47723e */ /* 0x000fe200000010ff */
[----:B------:R-:W-:Y:S01]  /*25260*/  FADD.FTZ R181, R185, R181 ;  /* 0x000000b5b9b57221 */ /* 0x000fe20000010000 */
[----:B------:R-:W2:Y:S01]  /*25270*/  MUFU.EX2 R154, R154 ;  /* 0x0000009a009a7308 */ /* 0x000ea20000000800 */
[----:B------:R-:W-:Y:S02]  /*25280*/  FADD.FTZ R184, R189, R184 ;  /* 0x000000b8bdb87221 */ /* 0x000fe40000010000 */
[----:B------:R-:W-:Y:S02]  /*25290*/  FADD.FTZ R187, R187, R181 ;  /* 0x000000b5bbbb7221 */ /* 0x000fe40000010000 */
[C---:B-1----:R-:W-:Y:S03]  /*252a0*/  HMMA.16816.F32.BF16 R4, R68.reuse, R72, R4 ;  /* 0x000000484404723c */ /* 0x042fe60000041804 */
[----:B------:R-:W-:Y:S02]  /*252b0*/  FADD.FTZ R191, R191, R184 ;  /* 0x000000b8bfbf7221 */ /* 0x000fe40000010000 */
[----:B------:R-:W-:Y:S01]  /*252c0*/  MUFU.EX2 R155, R155 ;  /* 0x0000009b009b7308 */ /* 0x000fe20000000800 */
[----:B---3--:R-:W-:Y:S02]  /*252d0*/  FADD.FTZ R187, R192, R187 ;  /* 0x000000bbc0bb7221 */ /* 0x008fe40000010000 */
[C---:B------:R-:W-:Y:S01]  /*252e0*/  HMMA.16816.F32.BF16 R8, R68.reuse, R74, R8 ;  /* 0x0000004a4408723c */ /* 0x040fe20000041808 */
[----:B------:R-:W1:Y:S03]  /*252f0*/  LDSM.16.MT88.4 R72, [R218+0x11800] ;  /* 0x01180000da48783b */ /* 0x000e660000004200 */
[----:B------:R-:W-:Y:S03]  /*25300*/  FADD.FTZ R191, R194, R191 ;  /* 0x000000bfc2bf7221 */ /* 0x000fe60000010000 */
[----:B------:R-:W3:Y:S01]  /*25310*/  MUFU.EX2 R153, R153 ;  /* 0x0000009900997308 */ /* 0x000ee20000000800 */
[C---:B------:R-:W-:Y:S08]  /*25320*/  HMMA.16816.F32.BF16 R12, R68.reuse, R100, R12 ;  /* 0x00000064440c723c */ /* 0x040ff0000004180c */
[C---:B------:R-:W-:Y:S01]  /*25330*/  HMMA.16816.F32.BF16 R16, R68.reuse, R102, R16 ;  /* 0x000000664410723c */ /* 0x040fe20000041810 */
[----:B------:R-:W-:Y:S01]  /*25340*/  LDSM.16.MT88.4 R100, [R214+0xf800] ;  /* 0x00f80000d664783b */ /* 0x000fe20000004200 */
[----:B------:R-:W1:Y:S06]  /*25350*/  MUFU.EX2 R152, R152 ;  /* 0x0000009800987308 */ /* 0x000e6c0000000800 */
[C---:B--2---:R-:W-:Y:S04]  /*25360*/  HMMA.16816.F32.BF16 R20, R68.reuse, R80, R20 ;  /* 0x000000504414723c */ /* 0x044fe80000041814 */
[----:B------:R-:W-:Y:S04]  /*25370*/  MUFU.EX2 R150, R150 ;  /* 0x0000009600967308 */ /* 0x000fe80000000800 */
[C---:B------:R-:W-:Y:S01]  /*25380*/  HMMA.16816.F32.BF16 R24, R68.reuse, R82, R24 ;  /* 0x000000524418723c */ /* 0x040fe20000041818 */
[----:B------:R-:W2:Y:S05]  /*25390*/  LDSM.16.MT88.4 R80, [R215+0x11800] ;  /* 0x01180000d750783b */ /* 0x000eaa0000004200 */
[----:B------:R-:W-:Y:S02]  /*253a0*/  MUFU.EX2 R151, R151 ;  /* 0x0000009700977308 */ /* 0x000fe40000000800 */
[C---:B-----5:R-:W-:Y:S08]  /*253b0*/  HMMA.16816.F32.BF16 R28, R68.reuse, R76, R28 ;  /* 0x0000004c441c723c */ /* 0x060ff0000004181c */
[C---:B------:R-:W-:Y:S01]  /*253c0*/  HMMA.16816.F32.BF16 R32, R68.reuse, R78, R32 ;  /* 0x0000004e4420723c */ /* 0x040fe20000041820 */
[----:B------:R-:W5:Y:S01]  /*253d0*/  LDSM.16.MT88.4 R76, [R214+0x11800] ;  /* 0x01180000d64c783b */ /* 0x000f620000004200 */
[----:B------:R-:W2:Y:S06]  /*253e0*/  MUFU.EX2 R135, R135 ;  /* 0x0000008700877308 */ /* 0x000eac0000000800 */
[C---:B-1----:R-:W-:Y:S04]  /*253f0*/  HMMA.16816.F32.BF16 R36, R68.reuse, R72, R36 ;  /* 0x000000484424723c */ /* 0x042fe80000041824 */
[----:B------:R-:W1:Y:S04]  /*25400*/  MUFU.EX2 R149, R149 ;  /* 0x0000009500957308 */ /* 0x000e680000000800 */
        /* <DEDUP_REMOVED lines=8> */
[C---:B-----5:R-:W-:Y:S08]  /*25490*/  HMMA.16816.F32.BF16 R60, R68.reuse, R76, R60 ;  /* 0x0000004c443c723c */ /* 0x060ff0000004183c */
[----:B------:R-:W-:Y:S01]  /*254a0*/  HMMA.16816.F32.BF16 R64, R68, R78, R64 ;  /* 0x0000004e4440723c */ /* 0x000fe20000041840 */
[----:B------:R-:W5:Y:S06]  /*254b0*/  LDSM.16.MT88.4 R76, [R214+0xe000] ;  /* 0x00e00000d64c783b */ /* 0x000f6c0000004200 */
        /* <DEDUP_REMOVED lines=15> */
[C---:B------:R-:W-:Y:S08]  /*255b0*/  HMMA.16816.F32.BF16 R12, R68.reuse, R84, R12 ;  /* 0x00000054440c723c */ /* 0x040ff0000004180c */
[C---:B------:R-:W-:Y:S01]  /*255c0*/  HMMA.16816.F32.BF16 R16, R68.reuse, R86, R16 ;  /* 0x000000564410723c */ /* 0x040fe20000041810 */
[----:B------:R-:W3:Y:S07]  /*255d0*/  LDSM.16.MT88.4 R84, [R214+0x12000] ;  /* 0x01200000d654783b */ /* 0x000eee0000004200 */
[C---:B--2---:R-:W-:Y:S08]  /*255e0*/  HMMA.16816.F32.BF16 R20, R68.reuse, R80, R20 ;  /* 0x000000504414723c */ /* 0x044ff00000041814 */
[C---:B------:R-:W-:Y:S01]  /*255f0*/  HMMA.16816.F32.BF16 R24, R68.reuse, R82, R24 ;  /* 0x000000524418723c */ /* 0x040fe20000041818 */
[----:B------:R-:W2:Y:S07]  /*25600*/  LDSM.16.MT88.4 R80, [R218+0xe800] ;  /* 0x00e80000da50783b */ /* 0x000eae0000004200 */
[C---:B-----5:R-:W-:Y:S08]  /*25610*/  HMMA.16816.F32.BF16 R28, R68.reuse, R76, R28 ;  /* 0x0000004c441c723c */ /* 0x060ff0000004181c */
[C---:B------:R-:W-:Y:S01]  /*25620*/  HMMA.16816.F32.BF16 R32, R68.reuse, R78, R32 ;  /* 0x0000004e4420723c */ /* 0x040fe20000041820 */
[----:B------:R-:W5:Y:S07]  /*25630*/  LDSM.16.MT88.4 R76, [R215+0xe800] ;  /* 0x00e80000d74c783b */ /* 0x000f6e0000004200 */
        /* <DEDUP_REMOVED lines=11> */
[----:B------:R-:W-:Y:S06]  /*256f0*/  LDSM.16.MT88.4 R84, [R216+0x12800] ;  /* 0x01280000d854783b */ /* 0x000fec0000004200 */
[C---:B------:R-:W-:Y:S01]  /*25700*/  F2FP.BF16.PACK_AB R68, R188.reuse, R190 ;  /* 0x000000bebc44723e */ /* 0x040fe200000010ff */
[----:B------:R-:W-:Y:S01]  /*25710*/  FADD.FTZ R188, R188, R199 ;  /* 0x000000c7bcbc7221 */ /* 0x000fe20000010000 */
[C---:B----4-:R-:W-:Y:S03]  /*25720*/  F2FP.BF16.PACK_AB R69, R183.reuse, R186 ;  /* 0x000000bab745723e */ /* 0x050fe600000010ff */
        /* <DEDUP_REMOVED lines=14> */
[----:B------:R-:W-:Y:S07]  /*25810*/  LDSM.16.MT88.4 R96, [R214+0x13000] ;  /* 0x01300000d660783b */ /* 0x000fee0000004200 */
        /* <DEDUP_REMOVED lines=32> */
[----:B------:R-:W2:Y:S03]  /*25a20*/  LDSM.16.MT88.4 R80, [R218+0x13000] ;  /* 0x01300000da50783b */ /* 0x000ea60000004200 */
[----:B------:R-:W-:Y:S02]  /*25a30*/  FADD.FTZ R156, R152, R156 ;  /* 0x0000009c989c7221 */ /* 0x000fe40000010000 */
[----:B------:R-:W-:Y:S02]  /*25a40*/  FADD.FTZ R160, R155, R160 ;  /* 0x000000a09ba07221 */ /* 0x000fe40000010000 */
[C---:B---3--:R-:W-:Y:S04]  /*25a50*/  HMMA.16816.F32.BF16 R12, R68.reuse, R76, R12 ;  /* 0x0000004c440c723c */ /* 0x048fe8000004180c */
[----:B------:R-:W-:Y:S02]  /*25a60*/  FADD.FTZ R156, R135, R156 ;  /* 0x0000009c879c7221 */ /* 0x000fe40000010000 */
[----:B------:R-:W-:Y:S02]  /*25a70*/  FADD.FTZ R160, R150, R160 ;  /* 0x000000a096a07221 */ /* 0x000fe40000010000 */
[C---:B------:R-:W-:Y:S01]  /*25a80*/  HMMA.16816.F32.BF16 R16, R68.reuse, R78, R16 ;  /* 0x0000004e4410723c */ /* 0x040fe20000041810 */
[----:B------:R-:W-:Y:S03]  /*25a90*/  LDSM.16.MT88.4 R76, [R215+0x13800] ;  /* 0x01380000d74c783b */ /* 0x000fe60000004200 */
[----:B------:R-:W-:Y:S02]  /*25aa0*/  FADD.FTZ R242, R149, R156 ;  /* 0x0000009c95f27221 */ /* 0x000fe40000010000 */
[----:B------:R-:W-:Y:S02]  /*25ab0*/  FADD.FTZ R243, R151, R160 ;  /* 0x000000a097f37221 */ /* 0x000fe40000010000 */
[C---:B-1----:R-:W-:Y:S08]  /*25ac0*/  HMMA.16816.F32.BF16 R20, R68.reuse, R72, R20 ;  /* 0x000000484414723c */ /* 0x042ff00000041814 */
[C---:B------:R-:W-:Y:S08]  /*25ad0*/  HMMA.16816.F32.BF16 R24, R68.reuse, R74, R24 ;  /* 0x0000004a4418723c */ /* 0x040ff00000041818 */
[C---:B------:R-:W-:Y:S08]  /*25ae0*/  HMMA.16816.F32.BF16 R28, R68.reuse, R84, R28 ;  /* 0x00000054441c723c */ /* 0x040ff0000004181c */
[C---:B------:R-:W-:Y:S01]  /*25af0*/  HMMA.16816.F32.BF16 R32, R68.reuse, R86, R32 ;  /* 0x000000564420723c */ /* 0x040fe20000041820 */
[----:B------:R-:W-:Y:S07]  /*25b00*/  LDSM.16.MT88.4 R84, [R216+0x13800] ;  /* 0x01380000d854783b */ /* 0x000fee0000004200 */
[C---:B--2---:R-:W-:Y:S08]  /*25b10*/  HMMA.16816.F32.BF16 R36, R68.reuse, R80, R36 ;  /* 0x000000504424723c */ /* 0x044ff00000041824 */
[C---:B------:R-:W-:Y:S08]  /*25b20*/  HMMA.16816.F32.BF16 R40, R68.reuse, R82, R40 ;  /* 0x000000524428723c */ /* 0x040ff00000041828 */
        /* <DEDUP_REMOVED lines=8> */
[----:B------:R-:W-:Y:S03]  /*25bb0*/  F2FP.BF16.PACK_AB R69, R152, R153 ;  /* 0x000000999845723e */ /* 0x000fe600000010ff */
[----:B------:R-:W-:Y:S02]  /*25bc0*/  F2FP.BF16.PACK_AB R70, R151, R150 ;  /* 0x000000969746723e */ /* 0x000fe400000010ff */
[----:B------:R-:W-:Y:S07]  /*25bd0*/  F2FP.BF16.PACK_AB R71, R149, R135 ;  /* 0x000000879547723e */ /* 0x000fee00000010ff */
[C---:B------:R-:W-:Y:S01]  /*25be0*/  HMMA.16816.F32.BF16 R128, R68.reuse, R124, R4 ;  /* 0x0000007c4480723c */ /* 0x040fe20000041804 */
[----:B------:R-:W2:Y:S07]  /*25bf0*/  LDSM.16.MT88.4 R4, [R214+0x13800] ;  /* 0x01380000d604783b */ /* 0x000eae0000004200 */
        /* <DEDUP_REMOVED lines=16> */
.L_x_2229:
        /* <DEDUP_REMOVED lines=11> */
.L_x_2257:
[----:B---3--:R-:W-:Y:S01]  /*25db0*/  FADD.FTZ R2, R2, R243 ;  /* 0x000000f302027221 */ /* 0x008fe20000010000 */
[----:B------:R-:W-:Y:S05]  /*25dc0*/  BRA.DIV ~URZ, `(.L_x_2240) ;  /* 0x000014727f007947 */ /* 0x000fea000b800000 */
[----:B------:R-:W3:Y:S04]  /*25dd0*/  SHFL.BFLY PT, R6, R242, 0x2, 0x1f ;  /* 0x0c401f00f2067f89 */ /* 0x000ee800000e0000 */
[----:B------:R-:W4:Y:S01]  /*25de0*/  SHFL.BFLY PT, R7, R2, 0x1, 0x1f ;  /* 0x0c201f0002077f89 */ /* 0x000f2200000e0000 */
[----:B---3--:R-:W-:Y:S02]  /*25df0*/  FADD.FTZ R242, R6, R242 ;  /* 0x000000f206f27221 */ /* 0x008fe40000010000 */
[----:B----4-:R-:W-:-:S03]  /*25e00*/  FADD.FTZ R2, R2, R7 ;  /* 0x0000000702027221 */ /* 0x010fc60000010000 */
[----:B------:R3:W4:Y:S04]  /*25e10*/  SHFL.BFLY PT, R6, R242, 0x1, 0x1f ;  /* 0x0c201f00f2067f89 */ /* 0x00072800000e0000 */
.L_x_2258:
[----:B------:R-:W1:Y:S01]  /*25e20*/  S2R R9, SR_TID.X ;  /* 0x0000000000097919 */ /* 0x000e620000002100 */
[----:B----4-:R-:W-:-:S03]  /*25e30*/  FADD.FTZ R6, R6, R242 ;  /* 0x000000f206067221 */ /* 0x010fc60000010000 */
[----:B------:R-:W-:Y:S01]  /*25e40*/  BAR.SYNC.DEFER_BLOCKING 0x0 ;  /* 0x0000000000007b1d */ /* 0x000fe20000010000 */
[----:B------:R-:W-:Y:S02]  /*25e50*/  FSETP.NE.FTZ.AND P4, PT, R2, RZ, PT ;  /* 0x000000ff0200720b */ /* 0x000fe40003f95000 */
[----:B------:R-:W-:Y:S02]  /*25e60*/  FSETP.NE.FTZ.AND P3, PT, R6, RZ, PT ;  /* 0x000000ff0600720b */ /* 0x000fe40003f75000 */
[----:B------:R-:W-:Y:S01]  /*25e70*/  MOV R8, 0x3f800000 ;  /* 0x3f80000000087802 */ /* 0x000fe20000000f00 */
[----:B------:R-:W-:Y:S01]  /*25e80*/  ULDC.64 UR4, c[0x0][0x118] ;  /* 0x0000460000047ab9 */ /* 0x000fe20000000a00 */
[----:B------:R-:W-:-:S07]  /*25e90*/  MOV R7, 0x3f800000 ;  /* 0x3f80000000077802 */ /* 0x000fce0000000f00 */
[----:B------:R-:W4:Y:S01]  /*25ea0*/  @P4 MUFU.RCP R8, R2 ;  /* 0x0000000200084308 */ /* 0x000f220000001000 */
[----:B-1----:R-:W-:-:S07]  /*25eb0*/  SHF.R.S32.HI R10, RZ, 0x1f, R9 ;  /* 0x0000001fff0a7819 */ /* 0x002fce0000011409 */
[----:B------:R-:W1:Y:S01]  /*25ec0*/  @P3 MUFU.RCP R7, R6 ;  /* 0x0000000600073308 */ /* 0x000e620000001000 */
[----:B------:R-:W-:-:S04]  /*25ed0*/  LEA.HI R11, R10, R9, RZ, 0x2 ;  /* 0x000000090a0b7211 */ /* 0x000fc800078f10ff */
[--C-:B------:R-:W-:Y:S02]  /*25ee0*/  SHF.R.S32.HI R13, RZ, 0x2, R11.reuse ;  /* 0x00000002ff0d7819 */ /* 0x100fe4000001140b */
[----:B------:R-:W-:Y:S01]  /*25ef0*/  SHF.R.S32.HI R12, RZ, 0x1f, R11 ;  /* 0x0000001fff0c7819 */ /* 0x000fe2000001140b */
[C---:B----4-:R-:W-:Y:S01]  /*25f00*/  FMUL.FTZ R128, R8.reuse, R128 ;  /* 0x0000008008807220 */ /* 0x050fe20000410000 */
        /* <DEDUP_REMOVED lines=55> */
[----:B------:R-:W-:Y:S01]  /*26280*/  FMUL.FTZ R126, R7, R126 ;  /* 0x0000007e077e7220 */ /* 0x000fe20000410000 */
[----:B------:R-:W-:Y:S01]  /*26290*/  IADD3 R16, R13, R8, RZ ;  /* 0x000000080d107210 */ /* 0x000fe20007ffe0ff */
[C---:B------:R-:W-:Y:S01]  /*262a0*/  FMUL.FTZ R123, R7.reuse, R123 ;  /* 0x0000007b077b7220 */ /* 0x040fe20000410000 */
[----:B------:R-:W-:Y:S01]  /*262b0*/  IADD3 R8, R8, R15, RZ ;  /* 0x0000000f08087210 */ /* 0x000fe20007ffe0ff */
[C---:B------:R-:W-:Y:S01]  /*262c0*/  FMUL.FTZ R122, R7.reuse, R122 ;  /* 0x0000007a077a7220 */ /* 0x040fe20000410000 */
[----:B------:R-:W-:Y:S01]  /*262d0*/  STS.64 [R14.X4+0x800], R130 ;  /* 0x000800820e007388 */ /* 0x000fe20000004a00 */
[----:B------:R-:W-:-:S02]  /*262e0*/  FMUL.FTZ R119, R7, R119 ;  /* 0x0000007707777220 */ /* 0x000fc40000410000 */
[C---:B------:R-:W-:Y:S01]  /*262f0*/  FMUL.FTZ R118, R7.reuse, R118 ;  /* 0x0000007607767220 */ /* 0x040fe20000410000 */
[----:B------:R-:W-:Y:S01]  /*26300*/  STS.64 [R15], R124 ;  /* 0x0000007c0f007388 */ /* 0x000fe20000000a00 */
[C---:B------:R-:W-:Y:S02]  /*26310*/  FMUL.FTZ R115, R7.reuse, R115 ;  /* 0x0000007307737220 */ /* 0x040fe40000410000 */
[C---:B------:R-:W-:Y:S01]  /*26320*/  FMUL.FTZ R114, R7.reuse, R114 ;  /* 0x0000007207727220 */ /* 0x040fe20000410000 */
[----:B------:R-:W-:Y:S01]  /*26330*/  STS.64 [R15+0x800], R126 ;  /* 0x0008007e0f007388 */ /* 0x000fe20000000a00 */
        /* <DEDUP_REMOVED lines=26> */
[----:B------:R-:W-:-:S04]  /*264e0*/  MOV R7, 0x80 ;  /* 0x0000008000077802 */ /* 0x000fc80000000f00 */
[----:B------:R-:W-:-:S04]  /*264f0*/  SEL R7, R7, 0xffffff80, !P2 ;  /* 0xffffff8007077807 */ /* 0x000fc80005000000 */
[----:B------:R-:W-:Y:S02]  /*26500*/  IADD3 R13, R13, R7, RZ ;  /* 0x000000070d0d7210 */ /* 0x000fe40007ffe0ff */
[----:B------:R-:W-:Y:S02]  /*26510*/  IADD3 R17, R7, R15, RZ ;  /* 0x0000000f07117210 */ /* 0x000fe40007ffe0ff */
[-C--:B------:R-:W-:Y:S01]  /*26520*/  IADD3 R18, R16, R7.reuse, RZ ;  /* 0x0000000710127210 */ /* 0x080fe20007ffe0ff */
[----:B------:R-:W-:Y:S01]  /*26530*/  STS.64 [R13], R112 ;  /* 0x000000700d007388 */ /* 0x000fe20000000a00 */
[----:B------:R-:W-:-:S03]  /*26540*/  IADD3 R7, R8, R7, RZ ;  /* 0x0000000708077210 */ /* 0x000fc60007ffe0ff */
        /* <DEDUP_REMOVED lines=23> */
[----:B-1-3--:R-:W3:Y:S04]  /*266c0*/  LD.E.64 R14, [R4.64+0xb0] ;  /* 0x0000b004040e7980 */ /* 0x00aee8000c101b00 */
[----:B----4-:R-:W4:Y:S01]  /*266d0*/  LD.E R13, [R4.64+0x60] ;  /* 0x00006004040d7980 */ /* 0x010f22000c101900 */
[----:B------:R-:W-:-:S03]  /*266e0*/  LEA.HI R81, R10, R9, RZ, 0x4 ;  /* 0x000000090a517211 */ /* 0x000fc600078f20ff */
[----:B------:R1:W5:Y:S04]  /*266f0*/  LD.E R8, [R4.64+0xcc] ;  /* 0x0000cc0404087980 */ /* 0x000368000c101900 */
[----:B--2---:R-:W2:Y:S01]  /*26700*/  S2R R7, SR_TID.X ;  /* 0x0000000000077919 */ /* 0x004ea20000002100 */
[----:B------:R-:W-:-:S03]  /*26710*/  LOP3.LUT R81, R81, 0xfffffff0, RZ, 0xc0, !PT ;  /* 0xfffffff051517812 */ /* 0x000fc600078ec0ff */
[----:B------:R1:W5:Y:S01]  /*26720*/  LD.E.64 R86, [R4.64+0x78] ;  /* 0x0000780404567980 */ /* 0x000362000c101b00 */
[----:B------:R-:W-:-:S03]  /*26730*/  IADD3 R81, -R81, R9, RZ ;  /* 0x0000000951517210 */ /* 0x000fc60007ffe1ff */
[----:B------:R1:W5:Y:S01]  /*26740*/  LD.E.64 R84, [R4.64+0xa8] ;  /* 0x0000a80404547980 */ /* 0x000362000c101b00 */
[----:B------:R-:W-:Y:S01]  /*26750*/  LEA.HI R17, R81, R81, RZ, 0x1 ;  /* 0x0000005151117211 */ /* 0x000fe200078f08ff */
[----:B------:R-:W2:Y:S01]  /*26760*/  @P4 MUFU.LG2 R2, R2 ;  /* 0x0000000200024308 */ /* 0x000ea20000000c00 */
[----:B------:R-:W-:Y:S01]  /*26770*/  LOP3.LUT R12, R12, 0xffffffe0, RZ, 0xc0, !PT ;  /* 0xffffffe00c0c7812 */ /* 0x000fe200078ec0ff */
[----:B------:R-:W-:Y:S01]  /*26780*/  BSSY B0, `(.L_x_2241) ;  /* 0x0000045000007945 */ /* 0x000fe20003800000 */
[C---:B------:R-:W-:Y:S02]  /*26790*/  SHF.L.U32 R18, R17.reuse, 0x2, RZ ;  /* 0x0000000211127819 */ /* 0x040fe400000006ff */
[----:B------:R-:W-:Y:S02]  /*267a0*/  LOP3.LUT R17, R17, 0xffffffe, RZ, 0xc0, !PT ;  /* 0x0ffffffe11117812 */ /* 0x000fe400078ec0ff */
[----:B------:R-:W-:Y:S01]  /*267b0*/  IADD3 R12, -R12, R9, RZ ;  /* 0x000000090c0c7210 */ /* 0x000fe20007ffe1ff */
[----:B------:R-:W1:Y:S01]  /*267c0*/  @P3 MUFU.LG2 R6, R6 ;  /* 0x0000000600063308 */ /* 0x000e620000000c00 */
[----:B------:R-:W-:-:S02]  /*267d0*/  IADD3 R17, R81, -R17, RZ ;  /* 0x8000001151117210 */ /* 0x000fc40007ffe0ff */
[----:B------:R-:W-:Y:S02]  /*267e0*/  SHF.R.S32.HI R82, RZ, 0x1f, R11 ;  /* 0x0000001fff527819 */ /* 0x000fe4000001140b */
[----:B------:R-:W-:Y:S02]  /*267f0*/  LOP3.LUT P0, RZ, R12, 0x3, RZ, 0xc0, !PT ;  /* 0x000000030cff7812 */ /* 0x000fe4000780c0ff */
[----:B--2---:R-:W-:Y:S01]  /*26800*/  SHF.R.S32.HI R16, RZ, 0x1f, R7 ;  /* 0x0000001fff107819 */ /* 0x004fe20000011407 */
[----:B------:R-:W-:Y:S01]  /*26810*/  @P4 FMUL.FTZ R2, R2, 0.69314718246459960938 ;  /* 0x3f31721802024820 */ /* 0x000fe20000410000 */
[----:B------:R-:W-:Y:S02]  /*26820*/  LEA.HI R82, R82, R11, RZ, 0x2 ;  /* 0x0000000b52527211 */ /* 0x000fe400078f10ff */
[----:B------:R-:W-:Y:S02]  /*26830*/  LEA.HI R80, R16, R7, RZ, 0x4 ;  /* 0x0000000710507211 */ /* 0x000fe400078f20ff */
[----:B------:R-:W-:-:S02]  /*26840*/  LOP3.LUT R82, R82, 0xffffffc, RZ, 0xc0, !PT ;  /* 0x0ffffffc52527812 */ /* 0x000fc400078ec0ff */
[----:B------:R-:W-:Y:S01]  /*26850*/  SHF.R.S32.HI R80, RZ, 0x4, R80 ;  /* 0x00000004ff507819 */ /* 0x000fe20000011450 */
[----:B-1----:R-:W-:Y:S01]  /*26860*/  @P3 FMUL.FTZ R6, R6, 0.69314718246459960938 ;  /* 0x3f31721806063820 */ /* 0x002fe20000410000 */
[----:B------:R-:W-:Y:S02]  /*26870*/  SHF.L.U32 R9, R233, 0x6, RZ ;  /* 0x00000006e9097819 */ /* 0x000fe400000006ff */
[----:B------:R-:W-:Y:S02]  /*26880*/  SHF.L.U32 R10, R80, 0x6, RZ ;  /* 0x00000006500a7819 */ /* 0x000fe400000006ff */
[----:B------:R-:W-:Y:S02]  /*26890*/  IADD3 R82, R11, -R82, RZ ;  /* 0x800000520b527210 */ /* 0x000fe40007ffe0ff */
[----:B------:R-:W-:Y:S02]  /*268a0*/  LOP3.LUT R10, R10, 0x1c0, RZ, 0xc0, !PT ;  /* 0x000001c00a0a7812 */ /* 0x000fe400078ec0ff */
[----:B------:R-:W-:-:S02]  /*268b0*/  SHF.L.U32 R88, R81, 0x2, RZ ;  /* 0x0000000251587819 */ /* 0x000fc400000006ff */
[----:B------:R-:W-:Y:S02]  /*268c0*/  LOP3.LUT R18, R10, 0x38, R18, 0xf8, !PT ;  /* 0x000000380a127812 */ /* 0x000fe400078ef812 */
[----:B------:R-:W-:Y:S02]  /*268d0*/  SHF.R.U32.HI R10, RZ, 0x3, R10 ;  /* 0x00000003ff0a7819 */ /* 0x000fe4000001160a */
[----:B------:R-:W-:Y:S01]  /*268e0*/  MOV R11, 0xff800000 ;  /* 0xff800000000b7802 */ /* 0x000fe20000000f00 */
[----:B-----5:R-:W-:Y:S01]  /*268f0*/  @P3 FFMA.FTZ R11, R3, R0, R6 ;  /* 0x00000000030b3223 */ /* 0x020fe20000010006 */
[----:B------:R-:W-:Y:S02]  /*26900*/  LOP3.LUT R10, R18, R10, RZ, 0x3c, !PT ;  /* 0x0000000a120a7212 */ /* 0x000fe400078e3cff */
[----:B------:R-:W-:Y:S02]  /*26910*/  SHF.R.S32.HI R89, RZ, 0x1f, R88 ;  /* 0x0000001fff597819 */ /* 0x000fe40000011458 */
[----:B------:R-:W-:Y:S01]  /*26920*/  LEA R83, R17, R10, 0x2 ;  /* 0x0000000a11537211 */ /* 0x000fe200078e10ff */
[----:B------:R-:W-:Y:S01]  /*26930*/  BAR.SYNC.DEFER_BLOCKING 0x0 ;  /* 0x0000000000007b1d */ /* 0x000fe20000010000 */
[----:B------:R-:W-:-:S04]  /*26940*/  LEA.HI R10, R16, R7, RZ, 0x5 ;  /* 0x00000007100a7211 */ /* 0x000fc800078f28ff */
[----:B------:R-:W-:-:S04]  /*26950*/  LOP3.LUT R10, R10, 0xffffffe0, RZ, 0xc0, !PT ;  /* 0xffffffe00a0a7812 */ /* 0x000fc800078ec0ff */
[----:B------:R-:W-:-:S04]  /*26960*/  IADD3 R10, -R10, R7, RZ ;  /* 0x000000070a0a7210 */ /* 0x000fc80007ffe1ff */
[----:B------:R-:W-:-:S04]  /*26970*/  SHF.R.S32.HI R7, RZ, 0x1f, R10 ;  /* 0x0000001fff077819 */ /* 0x000fc8000001140a */
[----:B------:R-:W-:Y:S02]  /*26980*/  LEA.HI R7, R7, R10, RZ, 0x2 ;  /* 0x0000000a07077211 */ /* 0x000fe400078f10ff */
[----:B------:R-:W-:Y:S01]  /*26990*/  MOV R10, 0xff800000 ;  /* 0xff800000000a7802 */ /* 0x000fe20000000f00 */
[----:B------:R-:W-:Y:S01]  /*269a0*/  @P4 FFMA.FTZ R10, R132, R0, R2 ;  /* 0x00000000840a4223 */ /* 0x000fe20000010002 */
[----:B------:R-:W-:Y:S01]  /*269b0*/  SHF.R.S32.HI R7, RZ, 0x2, R7 ;  /* 0x00000002ff077819 */ /* 0x000fe20000011407 */
[----:B------:R1:W2:Y:S03]  /*269c0*/  LDS.128 R76, [R83.X4] ;  /* 0x00000000534c7984 */ /* 0x0002a60000004c00 */
[----:B------:R-:W-:Y:S01]  /*269d0*/  LEA R7, R82, R7, 0x4 ;  /* 0x0000000752077211 */ /* 0x000fe200078e20ff */
        /* <DEDUP_REMOVED lines=15> */
[----:B---3--:R-:W-:-:S04]  /*26ad0*/  IMAD R14, R14, UR8, R236 ;  /* 0x000000080e0e7c24 */ /* 0x008fc8000f8e02ec */
[----:B----4-:R-:W-:-:S04]  /*26ae0*/  IMAD R13, R14, R13, R235 ;  /* 0x0000000d0e0d7224 */ /* 0x010fc800078e02eb */
[----:B------:R-:W-:Y:S01]  /*26af0*/  IMAD R9, R15, R13, R9 ;  /* 0x0000000d0f097224 */ /* 0x000fe200078e0209 */
[----:B------:R-:W-:Y:S05]  /*26b00*/  @P0 BRA `(.L_x_2242) ;  /* 0x000000c000000947 */ /* 0x000fea0003800000 */
[----:B-12---:R-:W-:Y:S01]  /*26b10*/  IMAD R0, R233, -0x40, R234 ;  /* 0xffffffc0e9007824 */ /* 0x006fe200078e02ea */
[----:B------:R-:W-:Y:S01]  /*26b20*/  IADD3 R6, R7, 0x8, RZ ;  /* 0x0000000807067810 */ /* 0x000fe20007ffe0ff */
        /* <DEDUP_REMOVED lines=10> */
.L_x_2242:
[----:B-12---:R-:W-:Y:S05]  /*26bd0*/  BSYNC B0 ;  /* 0x0000000000007941 */ /* 0x006fea0003800000 */
.L_x_2241:
        /* <DEDUP_REMOVED lines=19> */
.L_x_2244:
[----:B------:R-:W-:Y:S05]  /*26d10*/  BSYNC B0 ;  /* 0x0000000000007941 */ /* 0x000fea0003800000 */
.L_x_2243:
        /* <DEDUP_REMOVED lines=9> */
.L_x_2246:
[----:B------:R-:W-:Y:S05]  /*26db0*/  BSYNC B0 ;  /* 0x0000000000007941 */ /* 0x000fea0003800000 */
.L_x_2245:
        /* <DEDUP_REMOVED lines=9> */
.L_x_2248:
[----:B------:R-:W-:Y:S05]  /*26e50*/  BSYNC B0 ;  /* 0x0000000000007941 */ /* 0x000fea0003800000 */
.L_x_2247:
        /* <DEDUP_REMOVED lines=9> */
.L_x_2250:
[----:B------:R-:W-:Y:S05]  /*26ef0*/  BSYNC B0 ;  /* 0x0000000000007941 */ /* 0x000fea0003800000 */
.L_x_2249:
        /* <DEDUP_REMOVED lines=9> */
.L_x_2252:
[----:B------:R-:W-:Y:S05]  /*26f90*/  BSYNC B0 ;  /* 0x0000000000007941 */ /* 0x000fea0003800000 */
.L_x_2251:
        /* <DEDUP_REMOVED lines=9> */
.L_x_2254:
[----:B------:R-:W-:Y:S05]  /*27030*/  BSYNC B0 ;  /* 0x0000000000007941 */ /* 0x000fea0003800000 */
.L_x_2253:
        /* <DEDUP_REMOVED lines=9> */
.L_x_2256:
[----:B------:R-:W-:Y:S05]  /*270d0*/  BSYNC B0 ;  /* 0x0000000000007941 */ /* 0x000fea0003800000 */
.L_x_2255:
[----:B------:R-:W-:Y:S01]  /*270e0*/  IADD3 R80, R80, 0x38, RZ ;  /* 0x0000003850507810 */ /* 0x000fe20007ffe0ff */
[----:B------:R-:W-:Y:S02]  /*270f0*/  IMAD.MOV.U32 R2, RZ, RZ, R232 ;  /* 0x000000ffff027224 */ /* 0x000fe400078e00e8 */
[----:B------:R-:W-:Y:S01]  /*27100*/  IMAD.MOV.U32 R3, RZ, RZ, 0x0 ;  /* 0x00000000ff037424 */ /* 0x000fe200078e00ff */
[----:B------:R-:W-:-:S13]  /*27110*/  ISETP.GE.AND P0, PT, R80, R233, PT ;  /* 0x000000e95000720c */ /* 0x000fda0003f06270 */
[----:B------:R-:W-:Y:S05]  /*27120*/  @P0 RET.REL.NODEC R2 `(_ZN5flash24flash_fwd_splitkv_kernelI23Flash_fwd_kernel_traitsILi128ELi64ELi128ELi4ELb0ELb0EN7cutlass10bfloat16_tE19Flash_kernel_traitsILi128ELi64ELi128ELi4ES3_EELb1ELb0ELb0ELb0ELb0ELb1ELb1ELb1EEEvNS_16Flash_fwd_paramsE) ;  /* 0xfffd8ed002000950 */ /* 0x000fea0003c3ffff */
[----:B-----5:R-:W-:Y:S01]  /*27130*/  ISETP.GE.AND P0, PT, R88, R4, PT ;  /* 0x000000045800720c */ /* 0x020fe20003f06270 */
[----:B------:R-:W-:Y:S01]  /*27140*/  ULDC.64 UR4, c[0x0][0x118] ;  /* 0x0000460000047ab9 */ /* 0x000fe20000000a00 */
[----:B------:R-:W-:Y:S02]  /*27150*/  IMAD.MOV.U32 R2, RZ, RZ, R232 ;  /* 0x000000ffff027224 */ /* 0x000fe400078e00e8 */
[----:B------:R-:W-:-:S09]  /*27160*/  IMAD.MOV.U32 R3, RZ, RZ, 0x0 ;  /* 0x00000000ff037424 */ /* 0x000fd200078e00ff */
[----:B------:R1:W-:Y:S01]  /*27170*/  @!P0 ST.E.128 [R6.64+0x7000], R48 ;  /* 0x0070003006008985 */ /* 0x0003e2000c101d04 */
[----:B------:R-:W-:-:S13]  /*27180*/  ISETP.GE.AND P0, PT, R0, R4, PT ;  /* 0x000000040000720c */ /* 0x000fda0003f06270 */
[----:B------:R-:W-:Y:S05]  /*27190*/  @P0 RET.REL.NODEC R2 `(_ZN5flash24flash_fwd_splitkv_kernelI23Flash_fwd_kernel_traitsILi128ELi64ELi128ELi4ELb0ELb0EN7cutlass10bfloat16_tE19Flash_kernel_traitsILi128ELi64ELi128ELi4ES3_EELb1ELb0ELb0ELb0ELb0ELb1ELb1ELb1EEEvNS_16Flash_fwd_paramsE) ;  /* 0xfffd8e6002000950 */ /* 0x000fea0003c3ffff */
[----:B------:R-:W-:Y:S01]  /*271a0*/  MOV R233, 0x0 ;  /* 0x0000000000e97802 */ /* 0x000fe20000000f00 */
[----:B------:R-:W-:Y:S02]  /*271b0*/  ULDC.64 UR4, c[0x0][0x118] ;  /* 0x0000460000047ab9 */ /* 0x000fe40000000a00 */
[----:B------:R1:W-:Y:S01]  /*271c0*/  ST.E.128 [R6.64+0x7100], R16 ;  /* 0x0071001006007985 */ /* 0x0003e2000c101d04 */
[----:B------:R-:W-:Y:S05]  /*271d0*/  RET.REL.NODEC R232 `(_ZN5flash24flash_fwd_splitkv_kernelI23Flash_fwd_kernel_traitsILi128ELi64ELi128ELi4ELb0ELb0EN7cutlass10bfloat16_tE19Flash_kernel_traitsILi128ELi64ELi128ELi4ES3_EELb1ELb0ELb0ELb0ELb0ELb1ELb1ELb1EEEvNS_16Flash_fwd_paramsE) ;  /* 0xfffd8e20e8007950 */ /* 0x000fea0003c3ffff */
.L_x_2239:
[----:B------:R-:W-:Y:S01]  /*271e0*/  IMAD.MOV.U32 R10, RZ, RZ, R243 ;  /* 0x000000ffff0a7224 */ /* 0x000fe200078e00f3 */
[----:B------:R-:W-:Y:S02]  /*271f0*/  MOV R9, 0x2 ;  /* 0x0000000200097802 */ /* 0x000fe40000000f00 */
[----:B------:R-:W-:Y:S02]  /*27200*/  MOV R7, 0x27220 ;  /* 0x0002722000077802 */ /* 0x000fe40000000f00 */
[----:B-1---5:R-:W-:Y:S05]  /*27210*/  CALL.REL.NOINC `($__internal_17_$__cuda_sm70_shflsync_bfly_p) ;  /* 0x0000012000007944 */ /* 0x022fea0003c00000 */
[----:B------:R-:W-:Y:S01]  /*27220*/  MOV R2, R9 ;  /* 0x0000000900027202 */ /* 0x000fe20000000f00 */
[----:B------:R-:W-:Y:S05]  /*27230*/  BRA `(.L_x_2257) ;  /* 0xffffeb7000007947 */ /* 0x000fea000383ffff */
.L_x_2240:
[----:B------:R-:W-:Y:S01]  /*27240*/  IMAD.MOV.U32 R10, RZ, RZ, R2 ;  /* 0x000000ffff0a7224 */ /* 0x000fe200078e0002 */
[----:B------:R-:W-:Y:S02]  /*27250*/  MOV R9, 0x1 ;  /* 0x0000000100097802 */ /* 0x000fe40000000f00 */
[----:B------:R-:W-:-:S02]  /*27260*/  MOV R7, 0x27280 ;  /* 0x0002728000077802 */ /* 0x000fc40000000f00 */
[----:B-12--5:R-:W-:Y:S05]  /*27270*/  CALL.REL.NOINC `($__internal_17_$__cuda_sm70_shflsync_bfly_p) ;  /* 0x000000c000007944 */ /* 0x026fea0003c00000 */
[----:B------:R-:W-:Y:S01]  /*27280*/  FADD.FTZ R2, R2, R9 ;  /* 0x0000000902027221 */ /* 0x000fe20000010000 */
[----:B------:R-:W-:-:S02]  /*27290*/  MOV R10, R242 ;  /* 0x000000f2000a7202 */ /* 0x000fc40000000f00 */
[----:B------:R-:W-:Y:S02]  /*272a0*/  MOV R9, 0x2 ;  /* 0x0000000200097802 */ /* 0x000fe40000000f00 */
[----:B------:R-:W-:Y:S02]  /*272b0*/  MOV R7, 0x272d0 ;  /* 0x000272d000077802 */ /* 0x000fe40000000f00 */
[----:B------:R-:W-:Y:S05]  /*272c0*/  CALL.REL.NOINC `($__internal_17_$__cuda_sm70_shflsync_bfly_p) ;  /* 0x0000007000007944 */ /* 0x000fea0003c00000 */
[----:B------:R-:W-:Y:S01]  /*272d0*/  FADD.FTZ R242, R242, R9 ;  /* 0x00000009f2f27221 */ /* 0x000fe20000010000 */
[----:B------:R-:W-:Y:S02]  /*272e0*/  MOV R9, 0x1 ;  /* 0x0000000100097802 */ /* 0x000fe40000000f00 */
[----:B------:R-:W-:Y:S02]  /*272f0*/  MOV R7, 0x27320 ;  /* 0x0002732000077802 */ /* 0x000fe40000000f00 */
[----:B------:R-:W-:Y:S02]  /*27300*/  MOV R10, R242 ;  /* 0x000000f2000a7202 */ /* 0x000fe40000000f00 */
[----:B------:R-:W-:Y:S05]  /*27310*/  CALL.REL.NOINC `($__internal_17_$__cuda_sm70_shflsync_bfly_p) ;  /* 0x0000002000007944 */ /* 0x000fea0003c00000 */
[----:B------:R-:W-:Y:S01]  /*27320*/  MOV R6, R9 ;  /* 0x0000000900067202 */ /* 0x000fe20000000f00 */
[----:B------:R-:W-:Y:S05]  /*27330*/  BRA `(.L_x_2258) ;  /* 0xffffeae000007947 */ /* 0x000fea000383ffff */
        .weak           $__internal_17_$__cuda_sm70_shflsync_bfly_p
        .type           $__internal_17_$__cuda_sm70_shflsync_bfly_p,@function
        .size           $__internal_17_$__cuda_sm70_shflsync_bfly_p,(.L_x_8283 - $__internal_17_$__cuda_sm70_shflsync_bfly_p)
$__internal_17_$__cuda_sm70_shflsync_bfly_p:
[----:B------:R-:W-:Y:S04]  /*27340*/  WARPSYNC R6 ;  /* 0x0000000600007348 */ /* 0x000fe80003800000 */
[----:B------:R1:W2:Y:S01]  /*27350*/  SHFL.BFLY PT, R9, R10, R9, R8 ;  /* 0x0c0000090a097389 */ /* 0x0002a200000e0008 */
[----:B------:R-:W-:-:S02]  /*27360*/  MOV R11, 0x0 ;  /* 0x00000000000b7802 */ /* 0x000fc40000000f00 */
[----:B-1----:R-:W-:-:S04]  /*27370*/  MOV R10, R7 ;  /* 0x00000007000a7202 */ /* 0x002fc80000000f00 */
[----:B--2---:R-:W-:Y:S05]  /*27380*/  RET.REL.NODEC R10 `(_ZN5flash24flash_fwd_splitkv_kernelI23Flash_fwd_kernel_traitsILi128ELi64ELi128ELi4ELb0ELb0EN7cutlass10bfloat16_tE19Flash_kernel_traitsILi128ELi64ELi128ELi4ES3_EELb1ELb0ELb0ELb0ELb0ELb1ELb1ELb1EEEvNS_16Flash_fwd_paramsE) ;  /* 0xfffd8c700a007950 */ /* 0x004fea0003c3ffff */
.L_x_2259:
        /* <DEDUP_REMOVED lines=15> */
.L_x_8283:


//--------------------- .text._ZN5flash24flash_fwd_splitkv_kernelI23Flash_fwd_kernel_traitsILi128ELi64ELi128ELi4ELb0ELb0EN7cutlass10bfloat16_tE19Flash_kernel_traitsILi128ELi64ELi128ELi4ES3_EELb1ELb0ELb0ELb1ELb1ELb0ELb0ELb0EEEvNS_16Flash_fwd_paramsE --------------------------
	.section	.text._ZN5flash24flash_fwd_splitkv_kernelI23Flash_fwd_kernel_traitsILi128ELi64ELi128ELi4ELb0ELb0EN7cutlass10bfloat16_tE19Flash_kernel_traitsILi128ELi64ELi128ELi4ES3_EELb1ELb0ELb0ELb1ELb1ELb0ELb0ELb0EEEvNS_16Flash_fwd_paramsE,"ax",@progbits
	.sectioninfo	@"SHI_REGISTERS=244"
	.align	128
        .global         _ZN5flash24flash_fwd_splitkv_kernelI23Flash_fwd_kernel_traitsILi128ELi64ELi128ELi4ELb0ELb0EN7cutlass10bfloat16_tE19Flash_kernel_traitsILi128ELi64ELi128ELi4ES3_EELb1ELb0ELb0ELb1ELb1ELb0ELb0ELb0EEEvNS_16Flash_fwd_paramsE
        .type           _ZN5flash24flash_fwd_splitkv_kernelI23Flash_fwd_kernel_traitsILi128ELi64ELi128ELi4ELb0ELb0EN7cutlass10bfloat16_tE19Flash_kernel_traitsILi128ELi64ELi128ELi4ES3_EELb1ELb0ELb0ELb1ELb1ELb0ELb0ELb0EEEvNS_16Flash_fwd_paramsE,@function
        .size           _ZN5flash24flash_fwd_splitkv_kernelI23Flash_fwd_kernel_traitsILi128ELi64ELi128ELi4ELb0ELb0EN7cutlass10bfloat16_tE19Flash_kernel_traitsILi128ELi64ELi128ELi4ES3_EELb1ELb0ELb0ELb1ELb1ELb0ELb0ELb0EEEvNS_16Flash_fwd_paramsE,(.L_x_8336 - _ZN5flash24flash_fwd_splitkv_kernelI23Flash_fwd_kernel_traitsILi128ELi64ELi128ELi4ELb0ELb0EN7cutlass10bfloat16_tE19Flash_kernel_traitsILi128ELi64ELi128ELi4ES3_EELb1ELb0ELb0ELb1ELb1ELb0ELb0ELb0EEEvNS_16Flash_fwd_paramsE)
        .other          _ZN5flash24flash_fwd_splitkv_kernelI23Flash_fwd_kernel_traitsILi128ELi64ELi128ELi4ELb0ELb0EN7cutlass10bfloat16_tE19Flash_kernel_traitsILi128ELi64ELi128ELi4ES3_EELb1ELb0ELb0ELb1ELb1ELb0ELb0ELb0EEEvNS_16Flash_fwd_paramsE,@"STO_CUDA_ENTRY STV_DEFAULT"
_ZN5flash24flash_fwd_splitkv_kernelI23Flash_fwd_kernel_traitsILi128ELi64ELi128ELi4ELb0ELb0EN7cutlass10bfloat16_tE19Flash_kernel_traitsILi128ELi64ELi128ELi4ES3_EELb1ELb0ELb0ELb1ELb1ELb0ELb0ELb0EEEvNS_16Flash_fwd_paramsE:
.text._ZN5flash24flash_fwd_splitkv_kernelI23Flash_fwd_kernel_traitsILi128ELi64ELi128ELi4ELb0ELb0EN7cutlass10bfloat16_tE19Flash_kernel_traitsILi128ELi64ELi128ELi4ES3_EELb1ELb0ELb0ELb1ELb1ELb0ELb0ELb0EEEvNS_16Flash_fwd_paramsE:
[----:B------:R-:W-:Y:S02]  /*0000*/  MOV R1, c[0x0][0x28] ;  /* 0x00000a0000017a02 */ /* 0x000fe40000000f00 */
[----:B------:R-:W1:Y:S01]  /*0010*/  S2R R24, SR_CTAID.Y ;  /* 0x0000000000187919 */ /* 0x000e620000002600 */
[----:B------:R-:W-:Y:S01]  /*0020*/  ISETP.NE.U32.AND P2, PT, RZ, c[0x0][0x258], PT ;  /* 0x00009600ff007a0c */ /* 0x000fe20003f45070 */
[----:B------:R-:W-:Y:S01]  /*0030*/  IMAD.MOV.U32 R19, RZ, RZ, RZ ;  /* 0x000000ffff137224 */ /* 0x000fe200078e00ff */
[----:B------:R-:W-:Y:S01]  /*0040*/  ISETP.NE.U32.AND P0, PT, RZ, c[0x0][0x250], PT ;  /* 0x00009400ff007a0c */ /* 0x000fe20003f05070 */
[----:B------:R-:W-:Y:S01]  /*0050*/  ULDC.64 UR10, c[0x0][0x118] ;  /* 0x00004600000a7ab9 */ /* 0x000fe20000000a00 */
[----:B------:R-:W-:Y:S02]  /*0060*/  ISETP.NE.AND.EX P2, PT, RZ, c[0x0][0x25c], PT, P2 ;  /* 0x00009700ff007a0c */ /* 0x000fe40003f45320 */
[----:B------:R-:W-:-:S11]  /*0070*/  ISETP.NE.AND.EX P0, PT, RZ, c[0x0][0x254], PT, P0 ;  /* 0x00009500ff007a0c */ /* 0x000fd60003f05300 */
[----:B------:R-:W-:Y:S02]  /*0080*/  @P2 IMAD.MOV.U32 R3, RZ, RZ, 0x4 ;  /* 0x00000004ff032424 */ /* 0x000fe400078e00ff */
[----:B------:R-:W-:Y:S02]  /*0090*/  @P0 IMAD.MOV.U32 R5, RZ, RZ, 0x4 ;  /* 0x00000004ff050424 */ /* 0x000fe400078e00ff */
[----:B-1----:R-:W-:-:S04]  /*00a0*/  @P2 IMAD.WIDE R2, R24, R3, c[0x0][0x258] ;  /* 0x0000960018022625 */ /* 0x002fc800078e0203 */
[----:B------:R-:W-:Y:S02]  /*00b0*/  @P0 IMAD.WIDE R4, R24, R5, c[0x0][0x250] ;  /* 0x0000940018040625 */ /* 0x000fe400078e0205 */
[----:B------:R-:W2:Y:S04]  /*00c0*/  @P2 LDG.E R2, [R2.64] ;  /* 0x0000000a02022981 */ /* 0x000ea8000c1e1900 */
[----:B------:R-:W2:Y:S04]  /*00d0*/  @P0 LDG.E R19, [R4.64] ;  /* 0x0000000a04130981 */ /* 0x000ea8000c1e1900 */
[----:B------:R-:W1:Y:S01]  /*00e0*/  S2R R20, SR_CTAID.X ;  /* 0x0000000000147919 */ /* 0x000e620000002500 */
[----:B------:R-:W-:-:S04]  /*00f0*/  @!P2 ISETP.NE.U32.AND P1, PT, RZ, c[0x0][0x268], PT ;  /* 0x00009a00ff00aa0c */ /* 0x000fc80003f25070 */
[----:B------:R-:W-:Y:S01]  /*0100*/  @!P2 ISETP.NE.AND.EX P1, PT, RZ, c[0x0][0x26c], PT, P1 ;  /* 0x00009b00ff00aa0c */ /* 0x000fe20003f25310 */
[----:B-1----:R-:W-:-:S05]  /*0110*/  IMAD.SHL.U32 R125, R20, 0x40, RZ ;  /* 0x00000040147d7824 */ /* 0x002fca00078e00ff */
[----:B------:R-:W-:Y:S02]  /*0120*/  ISETP.GE.AND P0, PT, R125, c[0x0][0x214], PT ;  /* 0x000085007d007a0c */ /* 0x000fe40003f06270 */
[----:B------:R-:W-:Y:S01]  /*0130*/  @!P2 SEL R0, RZ, c[0x0][0x21c], !P1 ;  /* 0x00008700ff00aa07 */ /* 0x000fe20004800000 */
[----:B--2---:R-:W-:-:S03]  /*0140*/  @P2 IMAD.IADD R39, R2, 0x1, -R19 ;  /* 0x0000000102272824 */ /* 0x004fc600078e0a13 */
[----:B------:R-:W-:-:S07]  /*0150*/  @!P2 IADD3 R39, R0, c[0x0][0x218], -R19 ;  /* 0x000086000027aa10 */ /* 0x000fce0007ffe813 */
[----:B------:R-:W-:Y:S05]  /*0160*/  @P0 EXIT ;  /* 0x000000000000094d */ /* 0x000fea0003800000 */
[----:B------:R-:W-:Y:S01]  /*0170*/  UMOV UR5, 0x7f ;  /* 0x0000007f00057882 */ /* 0x000fe20000000000 */
[----:B------:R-:W-:Y:S01]  /*0180*/  IADD3 R0, R125, 0xbf, RZ ;  /* 0x000000bf7d007810 */ /* 0x000fe20007ffe0ff */
[----:B------:R-:W-:Y:S01]  /*0190*/  ULDC UR4, c[0x0][0x218] ;  /* 0x0000860000047ab9 */ /* 0x000fe20000000800 */
[C---:B------:R-:W-:Y:S01]  /*01a0*/  IADD3 R3, R39.reuse, 0x7f, RZ ;  /* 0x0000007f27037810 */ /* 0x040fe20007ffe0ff */
[----:B------:R-:W-:Y:S01]  /*01b0*/  UIADD3 UR5, UR5, UR4, URZ ;  /* 0x0000000405057290 */ /* 0x000fe2000fffe03f */
[----:B------:R-:W-:Y:S01]  /*01c0*/  IADD3 R5, R39, -c[0x0][0x214], R0 ;  /* 0x8000850027057a10 */ /* 0x000fe20007ffe000 */
[----:B------:R-:W1:Y:S01]  /*01d0*/  S2R R15, SR_CTAID.Z ;  /* 0x00000000000f7919 */ /* 0x000e620000002700 */
[----:B------:R-:W-:Y:S01]  /*01e0*/  SHF.R.S32.HI R0, RZ, 0x1f, R3 ;  /* 0x0000001fff007819 */ /* 0x000fe20000011403 */
[----:B------:R-:W-:Y:S01]  /*01f0*/  USHF.R.S32.HI UR4, URZ, 0x1f, UR5 ;  /* 0x0000001f3f047899 */ /* 0x000fe20008011405 */
[----:B------:R-:W-:Y:S01]  /*0200*/  IADD3 R5, R5, c[0x0][0x2e8], RZ ;  /* 0x0000ba0005057a10 */ /* 0x000fe20007ffe0ff */
[----:B------:R-:W2:Y:S01]  /*0210*/  S2R R6, SR_TID.X ;  /* 0x0000000000067919 */ /* 0x000ea20000002100 */
[----:B------:R-:W-:Y:S01]  /*0220*/  LEA.HI R3, R0, R3, RZ, 0x7 ;  /* 0x0000000300037211 */ /* 0x000fe200078f38ff */
[----:B------:R-:W-:Y:S01]  /*0230*/  ULEA.HI UR4, UR4, UR5, URZ, 0x7 ;  /* 0x0000000504047291 */ /* 0x000fe2000f8f383f */
[----:B------:R-:W-:Y:S01]  /*0240*/  SHF.R.S32.HI R36, RZ, 0x1f, R5 ;  /* 0x0000001fff247819 */ /* 0x000fe20000011405 */
[----:B------:R-:W-:Y:S01]  /*0250*/  IMAD.MOV.U32 R12, RZ, RZ, 0x20 ;  /* 0x00000020ff0c7424 */ /* 0x000fe200078e00ff */
[----:B------:R-:W-:Y:S01]  /*0260*/  SHF.R.S32.HI R3, RZ, 0x7, R3 ;  /* 0x00000007ff037819 */ /* 0x000fe20000011403 */
[----:B------:R-:W-:Y:S01]  /*0270*/  USHF.R.S32.HI UR4, URZ, 0x7, UR4 ;  /* 0x000000073f047899 */ /* 0x000fe20008011404 */
[----:B------:R-:W-:-:S04]  /*0280*/  LEA.HI R36, R36, R5, RZ, 0x7 ;  /* 0x0000000524247211 */ /* 0x000fc800078f38ff */
[----:B------:R-:W-:Y:S02]  /*0290*/  SHF.R.S32.HI R36, RZ, 0x7, R36 ;  /* 0x00000007ff247819 */ /* 0x000fe40000011424 */
[----:B------:R-:W-:-:S04]  /*02a0*/  IMNMX R3, R3, UR4, PT ;  /* 0x0000000403037c17 */ /* 0x000fc8000b800200 */
[----:B------:R-:W-:-:S04]  /*02b0*/  IMNMX R36, R3, R36, PT ;  /* 0x0000002403247217 */ /* 0x000fc80003800200 */
[----:B------:R-:W-:-:S13]  /*02c0*/  ISETP.GT.AND P0, PT, R36, RZ, PT ;  /* 0x000000ff2400720c */ /* 0x000fda0003f04270 */
[----:B------:R-:W-:Y:S05]  /*02d0*/  @P0 BRA `(.L_x_2260) ;  /* 0x0000047000000947 */ /* 0x000fea0003800000 */
[----:B-12---:R-:W-:Y:S01]  /*02e0*/  SHF.R.S32.HI R3, RZ, 0x1f, R6 ;  /* 0x0000001fff037819 */ /* 0x006fe20000011406 */
[C---:B------:R-:W-:Y:S01]  /*02f0*/  IMAD.WIDE.U32 R10, R12.reuse, c[0x0][0x1e8], RZ ;  /* 0x00007a000c0a7a25 */ /* 0x040fe200078e00ff */
[----:B------:R-:W-:Y:S02]  /*0300*/  SHF.R.S32.HI R2, RZ, 0x1f, R125 ;  /* 0x0000001fff027819 */ /* 0x000fe4000001147d */
[----:B------:R-:W-:Y:S01]  /*0310*/  LEA.HI R0, R3, R6, RZ, 0x3 ;  /* 0x0000000603007211 */ /* 0x000fe200078f18ff */
[----:B------:R-:W-:Y:S01]  /*0320*/  IMAD R12, R12, c[0x0][0x1ec], RZ ;  /* 0x00007b000c0c7a24 */ /* 0x000fe200078e02ff */
[----:B------:R-:W-:Y:S01]  /*0330*/  LOP3.LUT P5, RZ, R6, 0x7, RZ, 0xc0, !PT ;  /* 0x0000000706ff7812 */ /* 0x000fe200078ac0ff */
[----:B------:R-:W-:Y:S01]  /*0340*/  IMAD R2, R2, c[0x0][0x1e8], RZ ;  /* 0x00007a0002027a24 */ /* 0x000fe200078e02ff */
[----:B------:R-:W-:Y:S02]  /*0350*/  LOP3.LUT R3, R0, 0x1ffffff8, RZ, 0xc0, !PT ;  /* 0x1ffffff800037812 */ /* 0x000fe400078ec0ff */
[----:B------:R-:W-:Y:S01]  /*0360*/  SHF.R.S32.HI R0, RZ, 0x3, R0 ;  /* 0x00000003ff007819 */ /* 0x000fe20000011400 */
[----:B------:R-:W-:Y:S01]  /*0370*/  IMAD R7, R125, c[0x0][0x1ec], R2 ;  /* 0x00007b007d077a24 */ /* 0x000fe200078e0202 */
[----:B------:R-:W-:Y:S01]  /*0380*/  SHF.R.S32.HI R2, RZ, 0x1f, R15 ;  /* 0x0000001fff027819 */ /* 0x000fe2000001140f */
[----:B------:R-:W-:Y:S01]  /*0390*/  IMAD.IADD R4, R6, 0x1, -R3 ;  /* 0x0000000106047824 */ /* 0x000fe200078e0a03 */
[----:B------:R-:W-:-:S02]  /*03a0*/  SHF.R.S32.HI R3, RZ, 0x1f, R24 ;  /* 0x0000001fff037819 */ /* 0x000fc40000011418 */
[----:B------:R-:W-:Y:S01]  /*03b0*/  IADD3 R6, R0, 0x10, RZ ;  /* 0x0000001000067810 */ /* 0x000fe20007ffe0ff */
[----:B------:R-:W-:Y:S02]  /*03c0*/  IMAD.SHL.U32 R4, R4, 0x8, RZ ;  /* 0x0000000804047824 */ /* 0x000fe400078e00ff */
[----:B------:R-:W-:Y:S02]  /*03d0*/  IMAD R3, R3, c[0x0][0x1e0], RZ ;  /* 0x0000780003037a24 */ /* 0x000fe400078e02ff */
[----:B------:R-:W-:Y:S01]  /*03e0*/  IMAD R2, R2, c[0x0][0x1f0], RZ ;  /* 0x00007c0002027a24 */ /* 0x000fe200078e02ff */
[----:B------:R-:W-:Y:S01]  /*03f0*/  SHF.R.S32.HI R5, RZ, 0x1f, R4 ;  /* 0x0000001fff057819 */ /* 0x000fe20000011404 */
[----:B------:R-:W-:-:S04]  /*0400*/  IMAD R3, R24, c[0x0][0x1e4], R3 ;  /* 0x0000790018037a24 */ /* 0x000fc800078e0203 */
[----:B------:R-:W-:-:S04]  /*0410*/  IMAD.WIDE.U32 R4, R125, c[0x0][0x1e8], R4 ;  /* 0x00007a007d047a25 */ /* 0x000fc800078e0004 */
[----:B------:R-:W-:-:S04]  /*0420*/  IMAD.IADD R5, R5, 0x1, R7 ;  /* 0x0000000105057824 */ /* 0x000fc800078e0207 */
[----:B------:R-:W-:-:S04]  /*0430*/  IMAD.WIDE.U32 R4, R24, c[0x0][0x1e0], R4 ;  /* 0x0000780018047a25 */ /* 0x000fc800078e0004 */
[----:B------:R-:W-:Y:S02]  /*0440*/  IMAD.IADD R5, R5, 0x1, R3 ;  /* 0x0000000105057824 */ /* 0x000fe400078e0203 */
[C---:B------:R-:W-:Y:S02]  /*0450*/  IMAD R3, R15.reuse, c[0x0][0x1f4], R2 ;  /* 0x00007d000f037a24 */ /* 0x040fe400078e0202 */
[----:B------:R-:W-:Y:S01]  /*0460*/  IMAD.WIDE.U32 R8, R15, c[0x0][0x1f0], R4 ;  /* 0x00007c000f087a25 */ /* 0x000fe200078e0004 */
[----:B------:R-:W-:-:S03]  /*0470*/  IADD3 R5, R0, 0x20, RZ ;  /* 0x0000002000057810 */ /* 0x000fc60007ffe0ff */
[----:B------:R-:W-:Y:S02]  /*0480*/  IMAD R2, R24, c[0x0][0x1c0], R15 ;  /* 0x0000700018027a24 */ /* 0x000fe400078e020f */
[----:B------:R-:W-:Y:S01]  /*0490*/  IMAD.IADD R9, R9, 0x1, R3 ;  /* 0x0000000109097824 */ /* 0x000fe200078e0203 */
[----:B------:R-:W-:Y:S01]  /*04a0*/  SHF.R.S32.HI R3, RZ, 0x1f, R0 ;  /* 0x0000001fff037819 */ /* 0x000fe20000011400 */
[----:B------:R-:W-:Y:S01]  /*04b0*/  IMAD R2, R2, c[0x0][0x214], R125 ;  /* 0x0000850002027a24 */ /* 0x000fe200078e027d */
[----:B------:R-:W-:Y:S01]  /*04c0*/  IADD3 R125, -R125, c[0x0][0x214], RZ ;  /* 0x000085007d7d7a10 */ /* 0x000fe20007ffe1ff */
[----:B------:R-:W-:-:S03]  /*04d0*/  IMAD.WIDE.U32 R8, R0, c[0x0][0x1e8], R8 ;  /* 0x00007a0000087a25 */ /* 0x000fc600078e0008 */
[----:B------:R-:W-:Y:S01]  /*04e0*/  IADD3 R4, P0, R2, R0, RZ ;  /* 0x0000000002047210 */ /* 0x000fe20007f1e0ff */
[----:B------:R-:W-:Y:S01]  /*04f0*/  IMAD R7, R3, c[0x0][0x1e8], RZ ;  /* 0x00007a0003077a24 */ /* 0x000fe200078e02ff */
[----:B------:R-:W-:Y:S02]  /*0500*/  ISETP.GE.OR P3, PT, R6, R125, P5 ;  /* 0x0000007d0600720c */ /* 0x000fe40002f66670 */
[----:B------:R-:W-:Y:S01]  /*0510*/  LEA.HI.X.SX32 R3, R2, R3, 0x1, P0 ;  /* 0x0000000302037211 */ /* 0x000fe200000f0eff */
[----:B------:R-:W-:Y:S01]  /*0520*/  IMAD R7, R0, c[0x0][0x1ec], R7 ;  /* 0x00007b0000077a24 */ /* 0x000fe200078e0207 */
[----:B------:R-:W-:Y:S02]  /*0530*/  LEA R14, P0, R4, c[0x0][0x200], 0x2 ;  /* 0x00008000040e7a11 */ /* 0x000fe400078010ff */
[----:B------:R-:W-:Y:S01]  /*0540*/  LEA R6, P1, R8, c[0x0][0x1d0], 0x1 ;  /* 0x0000740008067a11 */ /* 0x000fe200078208ff */
[----:B------:R-:W-:Y:S01]  /*0550*/  IMAD.IADD R2, R9, 0x1, R7 ;  /* 0x0000000109027824 */ /* 0x000fe200078e0207 */
[----:B------:R-:W-:-:S02]  /*0560*/  LEA.HI.X R15, R4, c[0x0][0x204], R3, 0x2, P0 ;  /* 0x00008100040f7a11 */ /* 0x000fc400000f1403 */
[----:B------:R-:W-:Y:S02]  /*0570*/  IADD3 R4, P0, R6, R10, RZ ;  /* 0x0000000a06047210 */ /* 0x000fe40007f1e0ff */
[----:B------:R-:W-:Y:S01]  /*0580*/  LEA.HI.X R7, R8, c[0x0][0x1d4], R2, 0x1, P1 ;  /* 0x0000750008077a11 */ /* 0x000fe200008f0c02 */
[----:B------:R-:W-:Y:S01]  /*0590*/  @!P3 IMAD.MOV.U32 R9, RZ, RZ, 0x7f800000 ;  /* 0x7f800000ff09b424 */ /* 0x000fe200078e00ff */
[----:B------:R-:W-:Y:S02]  /*05a0*/  IADD3 R3, R11, R12, RZ ;  /* 0x0000000c0b037210 */ /* 0x000fe40007ffe0ff */
[-C--:B------:R-:W-:Y:S01]  /*05b0*/  ISETP.GE.OR P2, PT, R5, R125.reuse, P5 ;  /* 0x0000007d0500720c */ /* 0x080fe20002f46670 */
[----:B------:R1:W-:Y:S01]  /*05c0*/  STG.E.128 [R6.64], RZ ;  /* 0x000000ff06007986 */ /* 0x0003e2000c101d0a */
[C---:B------:R-:W-:Y:S01]  /*05d0*/  ISETP.GE.OR P4, PT, R0.reuse, R125, P5 ;  /* 0x0000007d0000720c */ /* 0x040fe20002f86670 */
[----:B------:R-:W-:Y:S01]  /*05e0*/  IMAD.X R5, R3, 0x1, R7, P0 ;  /* 0x0000000103057824 */ /* 0x000fe200000e0607 */
[----:B------:R-:W-:Y:S01]  /*05f0*/  IADD3 R0, R0, 0x30, RZ ;  /* 0x0000003000007810 */ /* 0x000fe20007ffe0ff */
[----:B------:R1:W-:Y:S01]  /*0600*/  STG.E.128 [R6.64+0x80], RZ ;  /* 0x000080ff06007986 */ /* 0x0003e2000c101d0a */
[----:B------:R-:W-:-:S02]  /*0610*/  IADD3 R16, P1, R4, R10, RZ ;  /* 0x0000000a04107210 */ /* 0x000fc40007f3e0ff */
[----:B------:R-:W-:Y:S01]  /*0620*/  ISETP.GE.OR P5, PT, R0, R125, P5 ;  /* 0x0000007d0000720c */ /* 0x000fe20002fa6670 */
[----:B------:R1:W-:Y:S01]  /*0630*/  STG.E.128 [R4.64], RZ ;  /* 0x000000ff04007986 */ /* 0x0003e2000c101d0a */
[----:B------:R-:W-:Y:S01]  /*0640*/  IADD3 R12, P0, R16, R10, RZ ;  /* 0x0000000a100c7210 */ /* 0x000fe20007f1e0ff */
[--C-:B------:R-:W-:Y:S02]  /*0650*/  IMAD.X R17, R5, 0x1, R3.reuse, P1 ;  /* 0x0000000105117824 */ /* 0x100fe400008e0603 */
[----:B------:R1:W-:Y:S02]  /*0660*/  STG.E.128 [R4.64+0x80], RZ ;  /* 0x000080ff04007986 */ /* 0x0003e4000c101d0a */
[----:B------:R-:W-:Y:S01]  /*0670*/  IMAD.X R13, R17, 0x1, R3, P0 ;  /* 0x00000001110d7824 */ /* 0x000fe200000e0603 */
[----:B------:R-:W-:Y:S01]  /*0680*/  @!P4 MOV R11, 0x7f800000 ;  /* 0x7f800000000bc802 */ /* 0x000fe20000000f00 */
[----:B------:R-:W-:Y:S01]  /*0690*/  @!P2 IMAD.MOV.U32 R3, RZ, RZ, 0x7f800000 ;  /* 0x7f800000ff03a424 */ /* 0x000fe200078e00ff */
[----:B------:R1:W-:Y:S04]  /*06a0*/  STG.E.128 [R16.64], RZ ;  /* 0x000000ff10007986 */ /* 0x0003e8000c101d0a */
[----:B------:R1:W-:Y:S04]  /*06b0*/  STG.E.128 [R16.64+0x80], RZ ;  /* 0x000080ff10007986 */ /* 0x0003e8000c101d0a */
[----:B------:R1:W-:Y:S04]  /*06c0*/  STG.E.128 [R12.64], RZ ;  /* 0x000000ff0c007986 */ /* 0x0003e8000c101d0a */
[----:B------:R1:W-:Y:S04]  /*06d0*/  STG.E.128 [R12.64+0x80], RZ ;  /* 0x000080ff0c007986 */ /* 0x0003e8000c101d0a */
[----:B------:R1:W-:Y:S04]  /*06e0*/  @!P4 STG.E [R14.64], R11 ;  /* 0x0000000b0e00c986 */ /* 0x0003e8000c10190a */
[----:B------:R1:W-:Y:S04]  /*06f0*/  @!P3 STG.E [R14.64+0x40], R9 ;  /* 0x000040090e00b986 */ /* 0x0003e8000c10190a */
[----:B------:R1:W-:Y:S01]  /*0700*/  @!P2 STG.E [R14.64+0x80], R3 ;  /* 0x000080030e00a986 */ /* 0x0003e2000c10190a */
[----:B------:R-:W-:Y:S05]  /*0710*/  @P5 EXIT ;  /* 0x000000000000594d */ /* 0x000fea0003800000 */
[----:B-1----:R-:W-:-:S05]  /*0720*/  MOV R3, 0x7f800000 ;  /* 0x7f80000000037802 */ /* 0x002fca0000000f00 */
[----:B------:R-:W-:Y:S01]  /*0730*/  STG.E [R14.64+0xc0], R3 ;  /* 0x0000c0030e007986 */ /* 0x000fe2000c10190a */
[----:B------:R-:W-:Y:S05]  /*0740*/  EXIT ;  /* 0x000000000000794d */ /* 0x000fea0003800000 */
.L_x_2260:
[----:B-12---:R-:W-:Y:S01]  /*0750*/  ISETP.NE.U32.AND P0, PT, RZ, c[0x0][0x2b8], PT ;  /* 0x0000ae00ff007a0c */ /* 0x006fe20003f05070 */
[----:B------:R-:W-:-:S03]  /*0760*/  IMAD.MOV.U32 R0, RZ, RZ, R24 ;  /* 0x000000ffff007224 */ /* 0x000fc600078e0018 */
[----:B------:R-:W-:-:S13]  /*0770*/  ISETP.NE.AND.EX P0, PT, RZ, c[0x0][0x2bc], PT, P0 ;  /* 0x0000af00ff007a0c */ /* 0x000fda0003f05300 */
[----:B------:R-:W-:-:S04]  /*0780*/  @P0 IMAD.MOV.U32 R3, RZ, RZ, 0x4 ;  /* 0x00000004ff030424 */ /* 0x000fc800078e00ff */
[----:B------:R-:W-:-:S05]  /*0790*/  @P0 IMAD.WIDE R2, R24, R3, c[0x0][0x2b8] ;  /* 0x0000ae0018020625 */ /* 0x000fca00078e0203 */
[----:B------:R1:W5:Y:S01]  /*07a0*/  @P0 LDG.E R0, [R2.64] ;  /* 0x0000000a02000981 */ /* 0x000362000c1e1900 */
[----:B------:R-:W-:Y:S01]  /*07b0*/  ISETP.NE.U32.AND P0, PT, RZ, c[0x0][0x2c0], PT ;  /* 0x0000b000ff007a0c */ /* 0x000fe20003f05070 */
[----:B------:R-:W-:Y:S01]  /*07c0*/  CS2R R232, SRZ ;  /* 0x0000000000e87805 */ /* 0x000fe2000001ff00 */
[----:B------:R-:W-:Y:S02]  /*07d0*/  PLOP3.LUT P6, PT, PT, PT, PT, 0x80, 0x0 ;  /* 0x000000000000781c */ /* 0x000fe40003fcf070 */
[----:B------:R-:W-:-:S13]  /*07e0*/  ISETP.NE.AND.EX P0, PT, RZ, c[0x0][0x2c4], PT, P0 ;  /* 0x0000b100ff007a0c */ /* 0x000fda0003f05300 */
[----:B------:R-:W-:Y:S05]  /*07f0*/  @!P0 BRA `(.L_x_2261) ;  /* 0x0000008000008947 */ /* 0x000fea0003800000 */
[----:B-1----:R-:W-:Y:S01]  /*0800*/  SHF.R.S32.HI R3, RZ, 0x1f, R24 ;  /* 0x0000001fff037819 */ /* 0x002fe20000011418 */
[----:B------:R-:W-:Y:S01]  /*0810*/  IMAD.WIDE.U32 R4, R24, c[0x0][0x2c8], RZ ;  /* 0x0000b20018047a25 */ /* 0x000fe200078e00ff */
[----:B------:R-:W-:-:S03]  /*0820*/  PLOP3.LUT P6, PT, PT, PT, PT, 0x8, 0x0 ;  /* 0x000000000000781c */ /* 0x000fc60003fce170 */
[----:B------:R-:W-:Y:S01]  /*0830*/  IMAD R3, R3, c[0x0][0x2c8], RZ ;  /* 0x0000b20003037a24 */ /* 0x000fe200078e02ff */
[----:B------:R-:W-:-:S03]  /*0840*/  LEA R232, P0, R4, c[0x0][0x2c0], 0x2 ;  /* 0x0000b00004e87a11 */ /* 0x000fc600078010ff */
[----:B------:R-:W-:-:S05]  /*0850*/  IMAD R2, R24, c[0x0][0x2cc], R3 ;  /* 0x0000b30018027a24 */ /* 0x000fca00078e0203 */
[----:B------:R-:W-:-:S04]  /*0860*/  IADD3 R3, R5, R2, RZ ;  /* 0x0000000205037210 */ /* 0x000fc80007ffe0ff */
[----:B------:R-:W-:Y:S02]  /*0870*/  LEA.HI.X R233, R4, c[0x0][0x2c4], R3, 0x2, P0 ;  /* 0x0000b10004e97a11 */ /* 0x000fe400000f1403 */
.L_x_2261:
[----:B-1----:R-:W-:Y:S01]  /*0880*/  IABS R3, c[0x0][0x2d0] ;  /* 0x0000b40000037a13 */ /* 0x002fe20000000000 */
[----:B------:R-:W-:Y:S05]  /*0890*/  @P6 BRA `(.L_x_2262) ;  /* 0x0000048000006947 */ /* 0x000fea0003800000 */
        /* <DEDUP_REMOVED lines=26> */
[----:B------:R-:W-:Y:S01]  /*0a40*/  IABS R0, c[0x0][0x1c8] ;  /* 0x0000720000007a13 */ /* 0x000fe20000000000 */
[----:B------:R-:W-:Y:S01]  /*0a50*/  IMAD.MOV.U32 R10, RZ, RZ, RZ ;  /* 0x000000ffff0a7224 */ /* 0x000fe200078e00ff */
[----:B------:R-:W-:Y:S02]  /*0a60*/  IADD3 R5, -R5, RZ, RZ ;  /* 0x000000ff05057210 */ /* 0x000fe40007ffe1ff */
[----:B------:R-:W1:Y:S03]  /*0a70*/  I2F.RP R7, R0 ;  /* 0x0000000000077306 */ /* 0x000e660000209400 */
[----:B------:R-:W-:-:S05]  /*0a80*/  IMAD R8, R5, c[0x0][0x2d0], R8 ;  /* 0x0000b40005087a24 */ /* 0x000fca00078e0208 */
[----:B-1----:R-:W1:Y:S02]  /*0a90*/  MUFU.RCP R9, R7 ;  /* 0x0000000700097308 */ /* 0x002e640000001000 */
[----:B-1----:R-:W-:-:S06]  /*0aa0*/  IADD3 R9, R9, 0xffffffe, RZ ;  /* 0x0ffffffe09097810 */ /* 0x002fcc0007ffe0ff */
[----:B------:R-:W1:Y:S02]  /*0ab0*/  F2I.FTZ.U32.TRUNC.NTZ R11, R9 ;  /* 0x00000009000b7305 */ /* 0x000e64000021f000 */
[----:B-1----:R-:W-:-:S05]  /*0ac0*/  IADD3 R2, RZ, -R11, RZ ;  /* 0x8000000bff027210 */ /* 0x002fca0007ffe0ff */
[----:B------:R-:W-:Y:S01]  /*0ad0*/  IMAD R4, R2, R0, RZ ;  /* 0x0000000002047224 */ /* 0x000fe200078e02ff */
[----:B------:R-:W-:-:S03]  /*0ae0*/  IABS R2, R15 ;  /* 0x0000000f00027213 */ /* 0x000fc60000000000 */
[----:B------:R-:W-:-:S06]  /*0af0*/  IMAD.HI.U32 R11, R11, R4, R10 ;  /* 0x000000040b0b7227 */ /* 0x000fcc00078e000a */
[----:B------:R-:W-:-:S05]  /*0b00*/  IMAD.HI.U32 R10, R11, R2, RZ ;  /* 0x000000020b0a7227 */ /* 0x000fca00078e00ff */
[----:B------:R-:W-:-:S05]  /*0b10*/  IADD3 R7, -R10, RZ, RZ ;  /* 0x000000ff0a077210 */ /* 0x000fca0007ffe1ff */
[----:B------:R-:W-:-:S05]  /*0b20*/  IMAD R7, R0, R7, R2 ;  /* 0x0000000700077224 */ /* 0x000fca00078e0202 */
[----:B------:R-:W-:-:S13]  /*0b30*/  ISETP.GT.U32.AND P0, PT, R0, R7, PT ;  /* 0x000000070000720c */ /* 0x000fda0003f04070 */
[----:B------:R-:W-:Y:S01]  /*0b40*/  @!P0 IMAD.IADD R7, R7, 0x1, -R0 ;  /* 0x0000000107078824 */ /* 0x000fe200078e0a00 */
[----:B------:R-:W-:-:S04]  /*0b50*/  @!P0 IADD3 R10, R10, 0x1, RZ ;  /* 0x000000010a0a8810 */ /* 0x000fc80007ffe0ff */
[----:B------:R-:W-:Y:S02]  /*0b60*/  ISETP.GE.U32.AND P1, PT, R7, R0, PT ;  /* 0x000000000700720c */ /* 0x000fe40003f26070 */
[----:B------:R-:W-:Y:S02]  /*0b70*/  LOP3.LUT R0, R15, c[0x0][0x1c8], RZ, 0x3c, !PT ;  /* 0x000072000f007a12 */ /* 0x000fe400078e3cff */
[----:B------:R-:W-:Y:S02]  /*0b80*/  SHF.R.S32.HI R7, RZ, 0x1f, R8 ;  /* 0x0000001fff077819 */ /* 0x000fe40000011408 */
[----:B------:R-:W-:-:S03]  /*0b90*/  ISETP.GE.AND P0, PT, R0, RZ, PT ;  /* 0x000000ff0000720c */ /* 0x000fc60003f06270 */
[----:B------:R-:W-:-:S04]  /*0ba0*/  IMAD R11, R7, c[0x0][0x198], RZ ;  /* 0x00006600070b7a24 */ /* 0x000fc800078e02ff */
[----:B------:R-:W-:Y:S01]  /*0bb0*/  @P1 IADD3 R10, R10, 0x1, RZ ;  /* 0x000000010a0a1810 */ /* 0x000fe20007ffe0ff */
[----:B------:R-:W-:Y:S01]  /*0bc0*/  IMAD R11, R8, c[0x0][0x19c], R11 ;  /* 0x00006700080b7a24 */ /* 0x000fe200078e020b */
[----:B------:R-:W-:-:S04]  /*0bd0*/  ISETP.NE.AND P1, PT, RZ, c[0x0][0x1c8], PT ;  /* 0x00007200ff007a0c */ /* 0x000fc80003f25270 */
[----:B------:R-:W-:-:S09]  /*0be0*/  @!P0 IMAD.MOV R10, RZ, RZ, -R10 ;  /* 0x000000ffff0a8224 */ /* 0x000fd200078e0a0a */
[----:B------:R-:W-:Y:S02]  /*0bf0*/  @!P1 LOP3.LUT R10, RZ, c[0x0][0x1c8], RZ, 0x33, !PT ;  /* 0x00007200ff0a9a12 */ /* 0x000fe400078e33ff */
[----:B--2---:R-:W-:Y:S01]  /*0c00*/  SHF.R.S32.HI R13, RZ, 0x1f, R16 ;  /* 0x0000001fff0d7819 */ /* 0x004fe20000011410 */
[----:B------:R-:W-:-:S04]  /*0c10*/  IMAD.WIDE.U32 R4, R16, c[0x0][0x180], RZ ;  /* 0x0000600010047a25 */ /* 0x000fc800078e00ff */
[C---:B------:R-:W-:Y:S02]  /*0c20*/  IMAD R9, R13.reuse, c[0x0][0x180], RZ ;  /* 0x000060000d097a24 */ /* 0x040fe400078e02ff */
[----:B------:R-:W-:Y:S02]  /*0c30*/  IMAD R13, R13, c[0x0][0x188], RZ ;  /* 0x000062000d0d7a24 */ /* 0x000fe400078e02ff */
[C---:B------:R-:W-:Y:S01]  /*0c40*/  IMAD R0, R16.reuse, c[0x0][0x184], R9 ;  /* 0x0000610010007a24 */ /* 0x040fe200078e0209 */
[----:B------:R-:W-:Y:S01]  /*0c50*/  SHF.R.S32.HI R9, RZ, 0x1f, R10 ;  /* 0x0000001fff097819 */ /* 0x000fe2000001140a */
[C---:B------:R-:W-:Y:S02]  /*0c60*/  IMAD R13, R16.reuse, c[0x0][0x18c], R13 ;  /* 0x00006300100d7a24 */ /* 0x040fe400078e020d */
[----:B------:R-:W-:Y:S01]  /*0c70*/  IMAD.WIDE.U32 R16, R16, c[0x0][0x188], RZ ;  /* 0x0000620010107a25 */ /* 0x000fe200078e00ff */
[----:B------:R-:W-:-:S04]  /*0c80*/  IADD3 R5, R5, R0, RZ ;  /* 0x0000000005057210 */ /* 0x000fc80007ffe0ff */
[----:B------:R-:W-:Y:S01]  /*0c90*/  IADD3 R13, R17, R13, RZ ;  /* 0x0000000d110d7210 */ /* 0x000fe20007ffe0ff */
[----:B------:R-:W-:-:S04]  /*0ca0*/  IMAD.WIDE.U32 R4, R8, c[0x0][0x198], R4 ;  /* 0x0000660008047a25 */ /* 0x000fc800078e0004 */
[----:B------:R-:W-:Y:S02]  /*0cb0*/  IMAD.IADD R5, R5, 0x1, R11 ;  /* 0x0000000105057824 */ /* 0x000fe400078e020b */
[----:B------:R-:W-:Y:S02]  /*0cc0*/  IMAD R11, R9, c[0x0][0x1b0], RZ ;  /* 0x00006c00090b7a24 */ /* 0x000fe400078e02ff */
[----:B------:R-:W-:-:S04]  /*0cd0*/  IMAD.WIDE.U32 R4, R10, c[0x0][0x1b0], R4 ;  /* 0x00006c000a047a25 */ /* 0x000fc800078e0004 */
[----:B------:R-:W-:Y:S01]  /*0ce0*/  IMAD R11, R10, c[0x0][0x1b4], R11 ;  /* 0x00006d000a0b7a24 */ /* 0x000fe200078e020b */
[----:B------:R-:W-:-:S03]  /*0cf0*/  MOV R14, R4 ;  /* 0x00000004000e7202 */ /* 0x000fc60000000f00 */
[----:B------:R-:W-:Y:S01]  /*0d00*/  IMAD.IADD R11, R5, 0x1, R11 ;  /* 0x00000001050b7824 */ /* 0x000fe200078e020b */
[----:B------:R-:W-:Y:S05]  /*0d10*/  BRA `(.L_x_2263) ;  /* 0x0000036000007947 */ /* 0x000fea0003800000 */
.L_x_2262:
[----:B------:R-:W-:Y:S02]  /*0d20*/  IABS R5, c[0x0][0x1c8] ;  /* 0x0000720000057a13 */ /* 0x000fe40000000000 */
[----:B------:R-:W-:Y:S02]  /*0d30*/  SHF.R.S32.HI R16, RZ, 0x1f, R19 ;  /* 0x0000001fff107819 */ /* 0x000fe40000011413 */
[----:B------:R-:W1:Y:S01]  /*0d40*/  I2F.RP R7, R5 ;  /* 0x0000000500077306 */ /* 0x000e620000209400 */
[----:B-----5:R-:W-:-:S07]  /*0d50*/  SHF.R.S32.HI R13, RZ, 0x1f, R0 ;  /* 0x0000001fff0d7819 */ /* 0x020fce0000011400 */
        /* <DEDUP_REMOVED lines=8> */
[----:B------:R-:W-:Y:S02]  /*0de0*/  MOV R4, R2 ;  /* 0x0000000200047202 */ /* 0x000fe40000000f00 */
[----:B------:R-:W-:-:S03]  /*0df0*/  LEA R8, R36, 0xffffff80, 0x7 ;  /* 0xffffff8024087811 */ /* 0x000fc600078e38ff */
[----:B------:R-:W-:Y:S01]  /*0e00*/  IMAD.HI.U32 R10, R9, R4, RZ ;  /* 0x00000004090a7227 */ /* 0x000fe200078e00ff */
[----:B------:R-:W-:Y:S02]  /*0e10*/  SHF.R.S32.HI R7, RZ, 0x1f, R8 ;  /* 0x0000001fff077819 */ /* 0x000fe40000011408 */
[----:B------:R-:W-:Y:S01]  /*0e20*/  IADD3 R22, P1, R19, R8, RZ ;  /* 0x0000000813167210 */ /* 0x000fe20007f3e0ff */
[----:B------:R-:W-:-:S04]  /*0e30*/  IMAD.MOV R2, RZ, RZ, -R10 ;  /* 0x000000ffff027224 */ /* 0x000fc800078e0a0a */
[----:B------:R-:W-:-:S05]  /*0e40*/  IMAD R2, R5, R2, R4 ;  /* 0x0000000205027224 */ /* 0x000fca00078e0204 */
[----:B------:R-:W-:-:S13]  /*0e50*/  ISETP.GT.U32.AND P0, PT, R5, R2, PT ;  /* 0x000000020500720c */ /* 0x000fda0003f04070 */
[-C--:B------:R-:W-:Y:S02]  /*0e60*/  @!P0 IADD3 R2, R2, -R5.reuse, RZ ;  /* 0x8000000502028210 */ /* 0x080fe40007ffe0ff */
[----:B------:R-:W-:Y:S02]  /*0e70*/  @!P0 IADD3 R10, R10, 0x1, RZ ;  /* 0x000000010a0a8810 */ /* 0x000fe40007ffe0ff */
[----:B------:R-:W-:Y:S01]  /*0e80*/  ISETP.GE.U32.AND P2, PT, R2, R5, PT ;  /* 0x000000050200720c */ /* 0x000fe20003f46070 */
[C---:B------:R-:W-:Y:S01]  /*0e90*/  IMAD.X R5, R16.reuse, 0x1, R7, P1 ;  /* 0x0000000110057824 */ /* 0x040fe200008e0607 */
[----:B------:R-:W-:Y:S01]  /*0ea0*/  LOP3.LUT R2, R15, c[0x0][0x1c8], RZ, 0x3c, !PT ;  /* 0x000072000f027a12 */ /* 0x000fe200078e3cff */
[----:B------:R-:W-:Y:S01]  /*0eb0*/  IMAD R16, R16, c[0x0][0x1a0], RZ ;  /* 0x0000680010107a24 */ /* 0x000fe200078e02ff */
[----:B------:R-:W-:Y:S01]  /*0ec0*/  ISETP.NE.AND P0, PT, RZ, c[0x0][0x1c8], PT ;  /* 0x00007200ff007a0c */ /* 0x000fe20003f05270 */
[----:B------:R-:W-:Y:S01]  /*0ed0*/  IMAD R5, R5, c[0x0][0x198], RZ ;  /* 0x0000660005057a24 */ /* 0x000fe200078e02ff */
[----:B------:R-:W-:Y:S01]  /*0ee0*/  ISETP.GE.AND P1, PT, R2, RZ, PT ;  /* 0x000000ff0200720c */ /* 0x000fe20003f26270 */
[----:B------:R-:W-:-:S02]  /*0ef0*/  IMAD R16, R19, c[0x0][0x1a4], R16 ;  /* 0x0000690013107a24 */ /* 0x000fc400078e0210 */
[C---:B------:R-:W-:Y:S02]  /*0f00*/  IMAD R5, R22.reuse, c[0x0][0x19c], R5 ;  /* 0x0000670016057a24 */ /* 0x040fe400078e0205 */
[----:B------:R-:W-:Y:S02]  /*0f10*/  IMAD.WIDE.U32 R22, R22, c[0x0][0x198], RZ ;  /* 0x0000660016167a25 */ /* 0x000fe400078e00ff */
[----:B------:R-:W-:Y:S02]  /*0f20*/  @P2 IADD3 R10, R10, 0x1, RZ ;  /* 0x000000010a0a2810 */ /* 0x000fe40007ffe0ff */
[----:B------:R-:W-:Y:S01]  /*0f30*/  IMAD.WIDE.U32 R18, R19, c[0x0][0x1a0], RZ ;  /* 0x0000680013127a25 */ /* 0x000fe200078e00ff */
[----:B------:R-:W-:-:S03]  /*0f40*/  IADD3 R23, R23, R5, RZ ;  /* 0x0000000517177210 */ /* 0x000fc60007ffe0ff */
[----:B------:R-:W-:Y:S01]  /*0f50*/  IMAD R5, R13, c[0x0][0x180], RZ ;  /* 0x000060000d057a24 */ /* 0x000fe200078e02ff */
[----:B------:R-:W-:Y:S01]  /*0f60*/  IADD3 R17, R19, R16, RZ ;  /* 0x0000001013117210 */ /* 0x000fe20007ffe0ff */
[----:B------:R-:W-:Y:S01]  /*0f70*/  @!P1 IMAD.MOV R10, RZ, RZ, -R10 ;  /* 0x000000ffff0a9224 */ /* 0x000fe200078e0a0a */
[----:B------:R-:W-:Y:S01]  /*0f80*/  @!P0 LOP3.LUT R10, RZ, c[0x0][0x1c8], RZ, 0x33, !PT ;  /* 0x00007200ff0a8a12 */ /* 0x000fe200078e33ff */
[C---:B------:R-:W-:Y:S01]  /*0f90*/  IMAD R2, R0.reuse, c[0x0][0x184], R5 ;  /* 0x0000610000027a24 */ /* 0x040fe200078e0205 */
[----:B------:R-:W-:Y:S01]  /*0fa0*/  MOV R16, R18 ;  /* 0x0000001200107202 */ /* 0x000fe20000000f00 */
[----:B------:R-:W-:Y:S01]  /*0fb0*/  IMAD.WIDE.U32 R4, R0, c[0x0][0x180], R22 ;  /* 0x0000600000047a25 */ /* 0x000fe200078e0016 */
[----:B------:R-:W-:-:S03]  /*0fc0*/  SHF.R.S32.HI R9, RZ, 0x1f, R10 ;  /* 0x0000001fff097819 */ /* 0x000fc6000001140a */
[----:B------:R-:W-:Y:S01]  /*0fd0*/  IMAD.IADD R19, R5, 0x1, R2 ;  /* 0x0000000105137824 */ /* 0x000fe200078e0202 */
[----:B------:R-:W-:Y:S01]  /*0fe0*/  MOV R18, R4 ;  /* 0x0000000400127202 */ /* 0x000fe20000000f00 */
[----:B------:R-:W-:Y:S02]  /*0ff0*/  IMAD R5, R9, c[0x0][0x1b0], RZ ;  /* 0x00006c0009057a24 */ /* 0x000fe400078e02ff */
[----:B------:R-:W-:Y:S02]  /*1000*/  IMAD R13, R13, c[0x0][0x188], RZ ;  /* 0x000062000d0d7a24 */ /* 0x000fe400078e02ff */
[----:B------:R-:W-:-:S04]  /*1010*/  IMAD.WIDE.U32 R18, R10, c[0x0][0x1b0], R18 ;  /* 0x00006c000a127a25 */ /* 0x000fc800078e0012 */
[----:B------:R-:W-:Y:S01]  /*1020*/  IMAD R5, R10, c[0x0][0x1b4], R5 ;  /* 0x00006d000a057a24 */ /* 0x000fe200078e0205 */
[----:B------:R-:W-:Y:S01]  /*1030*/  MOV R14, R18 ;  /* 0x00000012000e7202 */ /* 0x000fe20000000f00 */
[C---:B------:R-:W-:Y:S02]  /*1040*/  IMAD R13, R0.reuse, c[0x0][0x18c], R13 ;  /* 0x00006300000d7a24 */ /* 0x040fe400078e020d */
[----:B------:R-:W-:Y:S01]  /*1050*/  IMAD.WIDE.U32 R16, R0, c[0x0][0x188], R16 ;  /* 0x0000620000107a25 */ /* 0x000fe200078e0010 */
[----:B------:R-:W-:-:S03]  /*1060*/  IADD3 R11, R19, R5, RZ ;  /* 0x00000005130b7210 */ /* 0x000fc60007ffe0ff */
[----:B------:R-:W-:Y:S02]  /*1070*/  IMAD.IADD R13, R17, 0x1, R13 ;  /* 0x00000001110d7824 */ /* 0x000fe400078e020d */
.L_x_2263:
[----:B------:R-:W-:Y:S01]  /*1080*/  SHF.R.S32.HI R37, RZ, 0x1f, R6 ;  /* 0x0000001fff257819 */ /* 0x000fe20000011406 */
[----:B------:R-:W-:Y:S01]  /*1090*/  IMAD R9, R9, c[0x0][0x1b8], RZ ;  /* 0x00006e0009097a24 */ /* 0x000fe200078e02ff */
[----:B------:R-:W-:Y:S02]  /*10a0*/  ULDC.64 UR4, c[0x0][0x190] ;  /* 0x0000640000047ab9 */ /* 0x000fe40000000a00 */
[CC--:B------:R-:W-:Y:S01]  /*10b0*/  LEA.HI R4, R37.reuse, R6.reuse, RZ, 0x3 ;  /* 0x0000000625047211 */ /* 0x0c0fe200078f18ff */
[----:B------:R-:W-:Y:S01]  /*10c0*/  IMAD R9, R10, c[0x0][0x1bc], R9 ;  /* 0x00006f000a097a24 */ /* 0x000fe200078e0209 */
[----:B------:R-:W-:Y:S01]  /*10d0*/  LEA.HI R17, R37, R6, RZ, 0x4 ;  /* 0x0000000625117211 */ /* 0x000fe200078f20ff */
[----:B------:R-:W-:Y:S01]  /*10e0*/  USHF.L.U32 UR9, UR4, 0x5, URZ ;  /* 0x0000000504097899 */ /* 0x000fe2000800063f */
[----:B------:R-:W-:Y:S01]  /*10f0*/  SHF.R.S32.HI R26, RZ, 0x3, R4 ;  /* 0x00000003ff1a7819 */ /* 0x000fe20000011404 */
[----:B------:R-:W-:Y:S01]  /*1100*/  UMOV UR8, 0x5 ;  /* 0x0000000500087882 */ /* 0x000fe20000000000 */
[----:B------:R-:W-:Y:S01]  /*1110*/  LOP3.LUT R5, R4, 0xfffffff8, RZ, 0xc0, !PT ;  /* 0xfffffff804057812 */ /* 0x000fe200078ec0ff */
[----:B------:R-:W-:Y:S01]  /*1120*/  USHF.L.U64.HI UR5, UR4, UR8, UR5 ;  /* 0x0000000804057299 */ /* 0x000fe20008010205 */
[----:B------:R-:W-:Y:S01]  /*1130*/  SHF.R.S32.HI R22, RZ, 0x4, R17 ;  /* 0x00000004ff167819 */ /* 0x000fe20000011411 */
[----:B------:R-:W-:Y:S01]  /*1140*/  IMAD.SHL.U32 R21, R26, 0x40, RZ ;  /* 0x000000401a157824 */ /* 0x000fe200078e00ff */
[----:B------:R-:W-:Y:S01]  /*1150*/  SHF.R.S32.HI R27, RZ, 0x1f, R26 ;  /* 0x0000001fff1b7819 */ /* 0x000fe2000001141a */
[----:B------:R-:W-:Y:S01]  /*1160*/  IMAD.IADD R2, R6, 0x1, -R5 ;  /* 0x0000000106027824 */ /* 0x000fe200078e0a05 */
[----:B------:R-:W-:Y:S01]  /*1170*/  SHF.R.S32.HI R5, RZ, 0x1f, R24 ;  /* 0x0000001fff057819 */ /* 0x000fe20000011418 */
[----:B------:R-:W-:Y:S01]  /*1180*/  ULDC.64 UR6, c[0x0][0x198] ;  /* 0x0000660000067ab9 */ /* 0x000fe20000000a00 */
[----:B------:R-:W-:Y:S01]  /*1190*/  LOP3.LUT R21, R21, 0x1c0, RZ, 0xc0, !PT ;  /* 0x000001c015157812 */ /* 0x000fe200078ec0ff */
[----:B------:R-:W-:Y:S01]  /*11a0*/  IMAD.SHL.U32 R230, R2, 0x8, RZ ;  /* 0x0000000802e67824 */ /* 0x000fe200078e00ff */
[----:B------:R-:W-:Y:S01]  /*11b0*/  IADD3 R8, P1, R26, R8, RZ ;  /* 0x000000081a087210 */ /* 0x000fe20007f3e0ff */
[----:B------:R-:W-:Y:S01]  /*11c0*/  IMAD R5, R5, c[0x0][0x178], RZ ;  /* 0x00005e0005057a24 */ /* 0x000fe200078e02ff */
[----:B------:R-:W-:Y:S01]  /*11d0*/  SHF.R.U32.HI R18, RZ, 0x3, R21 ;  /* 0x00000003ff127819 */ /* 0x000fe20000011615 */
[----:B------:R-:W-:Y:S01]  /*11e0*/  IMAD.WIDE R28, R20, 0x40, R26 ;  /* 0x00000040141c7825 */ /* 0x000fe200078e021a */
[--C-:B------:R-:W-:Y:S01]  /*11f0*/  LOP3.LUT R19, R21, 0x38, R230.reuse, 0xf8, !PT ;  /* 0x0000003815137812 */ /* 0x100fe200078ef8e6 */
[----:B------:R-:W-:Y:S01]  /*1200*/  USHF.L.U32 UR12, UR6, 0x5, URZ ;  /* 0x00000005060c7899 */ /* 0x000fe2000800063f */
[--C-:B------:R-:W-:Y:S01]  /*1210*/  SHF.R.S32.HI R231, RZ, 0x1f, R230.reuse ;  /* 0x0000001fffe77819 */ /* 0x100fe200000114e6 */
[C---:B------:R-:W-:Y:S01]  /*1220*/  IMAD R0, R24.reuse, c[0x0][0x17c], R5 ;  /* 0x00005f0018007a24 */ /* 0x040fe200078e0205 */
[C---:B------:R-:W-:Y:S01]  /*1230*/  LEA.HI R21, R17.reuse, R22, RZ, 0x1 ;  /* 0x0000001611157211 */ /* 0x040fe200078f08ff */
[----:B------:R-:W-:Y:S01]  /*1240*/  USHF.L.U64.HI UR7, UR6, UR8, UR7 ;  /* 0x0000000806077299 */ /* 0x000fe20008010207 */
[----:B------:R-:W-:Y:S01]  /*1250*/  LOP3.LUT R17, R17, 0xfffffff0, RZ, 0xc0, !PT ;  /* 0xfffffff011117812 */ /* 0x000fe200078ec0ff */
[----:B------:R-:W-:Y:S01]  /*1260*/  IMAD.WIDE.U32 R24, R24, c[0x0][0x178], R230 ;  /* 0x00005e0018187a25 */ /* 0x000fe200078e00e6 */
[----:B------:R-:W-:-:S02]  /*1270*/  LOP3.LUT R21, R21, 0xfffffffe, RZ, 0xc0, !PT ;  /* 0xfffffffe15157812 */ /* 0x000fc400078ec0ff */
[----:B------:R-:W-:Y:S01]  /*1280*/  SHF.R.S32.HI R5, RZ, 0x1f, R15 ;  /* 0x0000001fff057819 */ /* 0x000fe2000001140f */
[----:B------:R-:W-:Y:S01]  /*1290*/  IMAD.IADD R25, R25, 0x1, R0 ;  /* 0x0000000119197824 */ /* 0x000fe200078e0200 */
[----:B------:R-:W-:Y:S01]  /*12a0*/  IADD3 R30, P2, R230, R14, RZ ;  /* 0x0000000ee61e7210 */ /* 0x000fe20007f5e0ff */
[----:B------:R-:W-:Y:S01]  /*12b0*/  IMAD.IADD R0, R22, 0x1, -R21 ;  /* 0x0000000116007824 */ /* 0x000fe200078e0a15 */
[----:B------:R-:W-:Y:S01]  /*12c0*/  IADD3 R22, P0, R230, R16, RZ ;  /* 0x00000010e6167210 */ /* 0x000fe20007f1e0ff */
[----:B------:R-:W-:Y:S01]  /*12d0*/  IMAD.IADD R17, R6, 0x1, -R17 ;  /* 0x0000000106117824 */ /* 0x000fe200078e0a11 */
[----:B------:R-:W-:Y:S01]  /*12e0*/  LOP3.LUT R18, R19, R18, RZ, 0x3c, !PT ;  /* 0x0000001213127212 */ /* 0x000fe200078e3cff */
[----:B------:R-:W-:Y:S01]  /*12f0*/  IMAD R20, R5, c[0x0][0x1a8], RZ ;  /* 0x00006a0005147a24 */ /* 0x000fe200078e02ff */
[-C--:B------:R-:W-:Y:S01]  /*1300*/  LEA.HI R19, R37, R6.reuse, RZ, 0x6 ;  /* 0x0000000625137211 */ /* 0x080fe200078f30ff */
[----:B------:R-:W-:Y:S01]  /*1310*/  IMAD.X R23, R231, 0x1, R13, P0 ;  /* 0x00000001e7177824 */ /* 0x000fe200000e060d */
[----:B------:R-:W-:Y:S01]  /*1320*/  SHF.R.S32.HI R14, RZ, 0x1f, R17 ;  /* 0x0000001fff0e7819 */ /* 0x000fe20000011411 */
[----:B------:R-:W-:Y:S01]  /*1330*/  IMAD R5, R27, c[0x0][0x198], RZ ;  /* 0x000066001b057a24 */ /* 0x000fe200078e02ff */
[----:B------:R-:W-:Y:S01]  /*1340*/  LEA.HI R37, R37, R6, RZ, 0x5 ;  /* 0x0000000625257211 */ /* 0x000fe200078f28ff */
[----:B------:R-:W-:-:S02]  /*1350*/  IMAD.X R31, R231, 0x1, R11, P2 ;  /* 0x00000001e71f7824 */ /* 0x000fc400010e060b */
[C---:B------:R-:W-:Y:S01]  /*1360*/  IMAD R20, R15.reuse, c[0x0][0x1ac], R20 ;  /* 0x00006b000f147a24 */ /* 0x040fe200078e0214 */
[----:B------:R-:W-:Y:S01]  /*1370*/  SHF.R.S32.HI R38, RZ, 0x5, R37 ;  /* 0x00000005ff267819 */ /* 0x000fe20000011425 */
[----:B------:R-:W-:Y:S01]  /*1380*/  IMAD.WIDE.U32 R24, R15, c[0x0][0x1a8], R24 ;  /* 0x00006a000f187a25 */ /* 0x000fe200078e0018 */
[----:B------:R-:W-:-:S03]  /*1390*/  SHF.R.S32.HI R235, RZ, 0x1f, R37 ;  /* 0x0000001fffeb7819 */ /* 0x000fc60000011425 */
[----:B------:R-:W-:Y:S01]  /*13a0*/  IMAD.X R13, R27, 0x1, R7, P1 ;  /* 0x000000011b0d7824 */ /* 0x000fe200008e0607 */
[----:B------:R-:W-:Y:S01]  /*13b0*/  LEA.HI R7, R14, R17, RZ, 0x3 ;  /* 0x000000110e077211 */ /* 0x000fe200078f18ff */
[----:B------:R-:W-:Y:S01]  /*13c0*/  IMAD.WIDE.U32 R22, R10, c[0x0][0x1b8], R22 ;  /* 0x00006e000a167a25 */ /* 0x000fe200078e0016 */
[----:B------:R-:W-:Y:S02]  /*13d0*/  LEA.HI R235, R235, R38, RZ, 0x2 ;  /* 0x00000026ebeb7211 */ /* 0x000fe400078f10ff */
[----:B------:R-:W-:Y:S01]  /*13e0*/  LOP3.LUT R10, R7, 0xfffffff8, RZ, 0xc0, !PT ;  /* 0xfffffff8070a7812 */ /* 0x000fe200078ec0ff */
[C---:B------:R-:W-:Y:S01]  /*13f0*/  IMAD R5, R26.reuse, c[0x0][0x19c], R5 ;  /* 0x000067001a057a24 */ /* 0x040fe200078e0205 */
[----:B------:R-:W-:Y:S01]  /*1400*/  LOP3.LUT R235, R235, 0xfffffffc, RZ, 0xc0, !PT ;  /* 0xfffffffcebeb7812 */ /* 0x000fe200078ec0ff */
[----:B------:R-:W-:-:S04]  /*1410*/  IMAD.WIDE.U32 R30, R26, c[0x0][0x198], R30 ;  /* 0x000066001a1e7a25 */ /* 0x000fc800078e001e */
[----:B------:R-:W-:Y:S01]  /*1420*/  IMAD.IADD R25, R25, 0x1, R20 ;  /* 0x0000000119197824 */ /* 0x000fe200078e0214 */
[----:B------:R-:W-:Y:S01]  /*1430*/  LEA R226, P0, R30, c[0x0][0x168], 0x1 ;  /* 0x00005a001ee27a11 */ /* 0x000fe200078008ff */
[----:B------:R-:W-:Y:S02]  /*1440*/  IMAD R11, R29, c[0x0][0x190], RZ ;  /* 0x000064001d0b7a24 */ /* 0x000fe400078e02ff */
[----:B------:R-:W-:Y:S02]  /*1450*/  IMAD.IADD R23, R23, 0x1, R9 ;  /* 0x0000000117177824 */ /* 0x000fe400078e0209 */
[----:B------:R-:W-:Y:S02]  /*1460*/  IMAD.IADD R227, R31, 0x1, R5 ;  /* 0x000000011fe37824 */ /* 0x000fe400078e0205 */
[C---:B------:R-:W-:Y:S02]  /*1470*/  IMAD R9, R28.reuse, c[0x0][0x194], R11 ;  /* 0x000065001c097a24 */ /* 0x040fe400078e020b */
[----:B------:R-:W-:Y:S01]  /*1480*/  IMAD.WIDE.U32 R24, R28, c[0x0][0x190], R24 ;  /* 0x000064001c187a25 */ /* 0x000fe200078e0018 */
[----:B------:R-:W-:-:S03]  /*1490*/  LEA.HI.X R227, R30, c[0x0][0x16c], R227, 0x1, P0 ;  /* 0x00005b001ee37a11 */ /* 0x000fc600000f0ce3 */
[----:B------:R-:W-:Y:S02]  /*14a0*/  IMAD.SHL.U32 R19, R19, 0x8, RZ ;  /* 0x0000000813137824 */ /* 0x000fe400078e00ff */
[----:B------:R-:W-:Y:S01]  /*14b0*/  IMAD.IADD R5, R17, 0x1, -R10 ;  /* 0x0000000111057824 */ /* 0x000fe200078e0a0a */
[----:B------:R-:W-:Y:S01]  /*14c0*/  LEA R10, P0, R24, c[0x0][0x160], 0x1 ;  /* 0x00005800180a7a11 */ /* 0x000fe200078008ff */
[----:B------:R-:W-:Y:S01]  /*14d0*/  IMAD.IADD R9, R25, 0x1, R9 ;  /* 0x0000000119097824 */ /* 0x000fe200078e0209 */
[----:B------:R-:W-:Y:S01]  /*14e0*/  LOP3.LUT R18, R18, 0x7ffffe00, R19, 0xf8, !PT ;  /* 0x7ffffe0012127812 */ /* 0x000fe200078ef813 */
[----:B------:R-:W-:Y:S01]  /*14f0*/  IMAD R13, R13, c[0x0][0x1a0], RZ ;  /* 0x000068000d0d7a24 */ /* 0x000fe200078e02ff */
[----:B------:R-:W-:Y:S01]  /*1500*/  LOP3.LUT P1, RZ, R5, 0x2, RZ, 0xc0, !PT ;  /* 0x0000000205ff7812 */ /* 0x000fe2000782c0ff */
[----:B------:R-:W-:Y:S01]  /*1510*/  IMAD.SHL.U32 R7, R7, 0x40, RZ ;  /* 0x0000004007077824 */ /* 0x000fe200078e00ff */
[----:B------:R-:W-:Y:S01]  /*1520*/  LEA.HI.X R11, R24, c[0x0][0x164], R9, 0x1, P0 ;  /* 0x00005900180b7a11 */ /* 0x000fe200000f0c09 */
[----:B------:R-:W-:Y:S01]  /*1530*/  IMAD.SHL.U32 R229, R18, 0x2, RZ ;  /* 0x0000000212e57824 */ /* 0x000fe200078e00ff */
[----:B------:R-:W-:Y:S01]  /*1540*/  IADD3 R14, P0, R10, UR9, RZ ;  /* 0x000000090a0e7c10 */ /* 0x000fe2000ff1e0ff */
[C---:B------:R-:W-:Y:S01]  /*1550*/  IMAD R13, R8.reuse, c[0x0][0x1a4], R13 ;  /* 0x00006900080d7a24 */ /* 0x040fe200078e020d */
[----:B------:R-:W-:Y:S01]  /*1560*/  LOP3.LUT R7, R7, 0xfffffe00, RZ, 0xc0, !PT ;  /* 0xfffffe0007077812 */ /* 0x000fe200078ec0ff */
[----:B------:R-:W-:Y:S01]  /*1570*/  IMAD.WIDE.U32 R8, R8, c[0x0][0x1a0], R22 ;  /* 0x0000680008087a25 */ /* 0x000fe200078e0016 */
[----:B------:R-:W-:Y:S01]  /*1580*/  IADD3.X R15, R11, UR5, RZ, P0, !PT ;  /* 0x000000050b0f7c10 */ /* 0x000fe200087fe4ff */
[----:B------:R-:W-:Y:S01]  /*1590*/  @!PT LDS RZ, [RZ] ;  /* 0x00000000fffff984 */ /* 0x000fe20000000800 */
[----:B------:R-:W-:Y:S01]  /*15a0*/  @!PT LDS RZ, [RZ] ;  /* 0x00000000fffff984 */ /* 0x000fe20000000800 */
[----:B------:R-:W-:Y:S01]  /*15b0*/  @!PT LDS RZ, [RZ] ;  /* 0x00000000fffff984 */ /* 0x000fe20000000800 */
[----:B------:R1:W-:Y:S01]  /*15c0*/  LDGSTS.E.BYPASS.LTC128B.128 [R229], [R10.64] ;  /* 0x000000000ae57fae */ /* 0x0003e2000b901d4a */
[----:B------:R-:W-:Y:S01]  /*15d0*/  IADD3 R18, P0, R14, UR9, RZ ;  /* 0x000000090e127c10 */ /* 0x000fe2000ff1e0ff */
[----:B------:R-:W-:-:S02]  /*15e0*/  IMAD.IADD R13, R9, 0x1, R13 ;  /* 0x00000001090d7824 */ /* 0x000fc400078e020d */
[----:B------:R1:W-:Y:S01]  /*15f0*/  LDGSTS.E.BYPASS.LTC128B.128 [R229+0x2000], [R10.64+0x80] ;  /* 0x020000800ae57fae */ /* 0x0003e2000b901d4a */
[----:B------:R-:W-:Y:S01]  /*1600*/  IADD3.X R19, R15, UR5, RZ, P0, !PT ;  /* 0x000000050f137c10 */ /* 0x000fe200087fe4ff */
[----:B------:R-:W-:Y:S01]  /*1610*/  IMAD.SHL.U32 R9, R0, 0x8, RZ ;  /* 0x0000000800097824 */ /* 0x000fe200078e00ff */
[----:B------:R-:W-:Y:S01]  /*1620*/  IADD3 R20, P0, R18, UR9, RZ ;  /* 0x0000000912147c10 */ /* 0x000fe2000ff1e0ff */
[----:B------:R2:W-:Y:S01]  /*1630*/  LDGSTS.E.BYPASS.LTC128B.128 [R229+0x800], [R14.64] ;  /* 0x008000000ee57fae */ /* 0x0005e2000b901d4a */
[----:B------:R-:W-:Y:S02]  /*1640*/  IMAD R125, R38, 0x10, R125 ;  /* 0x00000010267d7824 */ /* 0x000fe400078e027d */
[----:B------:R-:W-:Y:S01]  /*1650*/  IADD3.X R21, R19, UR5, RZ, P0, !PT ;  /* 0x0000000513157c10 */ /* 0x000fe200087fe4ff */
[----:B------:R2:W-:Y:S01]  /*1660*/  LDGSTS.E.BYPASS.LTC128B.128 [R229+0x2800], [R14.64+0x80] ;  /* 0x028000800ee57fae */ /* 0x0005e2000b901d4a */
[----:B------:R-:W-:Y:S01]  /*1670*/  IADD3 R16, P0, R226, UR12, RZ ;  /* 0x0000000ce2107c10 */ /* 0x000fe2000ff1e0ff */
[----:B------:R-:W-:Y:S01]  /*1680*/  ULDC.64 UR4, c[0x0][0x1a0] ;  /* 0x0000680000047ab9 */ /* 0x000fe20000000a00 */
[----:B------:R-:W-:Y:S01]  /*1690*/  IMAD.IADD R235, R38, 0x1, -R235 ;  /* 0x0000000126eb7824 */ /* 0x000fe200078e0aeb */
[----:B------:R3:W-:Y:S01]  /*16a0*/  LDGSTS.E.BYPASS.LTC128B.128 [R229+0x1000], [R18.64] ;  /* 0x0100000012e57fae */ /* 0x0007e2000b901d4a */
[----:B------:R-:W-:Y:S01]  /*16b0*/  IADD3.X R17, R227, UR7, RZ, P0, !PT ;  /* 0x00000007e3117c10 */ /* 0x000fe200087fe4ff */
[----:B------:R-:W-:Y:S01]  /*16c0*/  USHF.L.U32 UR9, UR4, 0x5, URZ ;  /* 0x0000000504097899 */ /* 0x000fe2000800063f */
[----:B------:R-:W-:Y:S01]  /*16d0*/  IADD3 R22, P0, R16, UR12, RZ ;  /* 0x0000000c10167c10 */ /* 0x000fe2000ff1e0ff */
[----:B------:R3:W-:Y:S01]  /*16e0*/  LDGSTS.E.BYPASS.LTC128B.128 [R229+0x3000], [R18.64+0x80] ;  /* 0x0300008012e57fae */ /* 0x0007e2000b901d4a */
[----:B------:R-:W-:-:S02]  /*16f0*/  USHF.L.U64.HI UR5, UR4, UR8, UR5 ;  /* 0x0000000804057299 */ /* 0x000fc40008010205 */
[----:B------:R-:W-:Y:S01]  /*1700*/  IADD3.X R23, R17, UR7, RZ, P0, !PT ;  /* 0x0000000711177c10 */ /* 0x000fe200087fe4ff */
[----:B------:R4:W-:Y:S04]  /*1710*/  LDGSTS.E.BYPASS.LTC128B.128 [R229+0x1800], [R20.64] ;  /* 0x0180000014e57fae */ /* 0x0009e8000b901d4a */
[----:B------:R4:W-:Y:S04]  /*1720*/  LDGSTS.E.BYPASS.LTC128B.128 [R229+0x3800], [R20.64+0x80] ;  /* 0x0380008014e57fae */ /* 0x0009e8000b901d4a */
[----:B------:R1:W-:Y:S04]  /*1730*/  LDGSTS.E.BYPASS.LTC128B.128 [R229+0x4000], [R226.64] ;  /* 0x04000000e2e57fae */ /* 0x0003e8000b901d4a */
[----:B------:R3:W-:Y:S01]  /*1740*/  LDGSTS.E.BYPASS.LTC128B.128 [R229+0x8000], [R226.64+0x80] ;  /* 0x08000080e2e57fae */ /* 0x0007e2000b901d4a */
[----:B--2---:R-:W-:-:S03]  /*1750*/  IADD3 R14, P0, R22, UR12, RZ ;  /* 0x0000000c160e7c10 */ /* 0x004fc6000ff1e0ff */
[----:B------:R2:W-:Y:S01]  /*1760*/  LDGSTS.E.BYPASS.LTC128B.128 [R229+0x4800], [R16.64] ;  /* 0x0480000010e57fae */ /* 0x0005e2000b901d4a */
[----:B------:R-:W-:-:S03]  /*1770*/  IADD3.X R15, R23, UR7, RZ, P0, !PT ;  /* 0x00000007170f7c10 */ /* 0x000fc600087fe4ff */
[----:B------:R2:W-:Y:S04]  /*1780*/  LDGSTS.E.BYPASS.LTC128B.128 [R229+0x8800], [R16.64+0x80] ;  /* 0x0880008010e57fae */ /* 0x0005e8000b901d4a */
[----:B------:R5:W-:Y:S04]  /*1790*/  LDGSTS.E.BYPASS.LTC128B.128 [R229+0x5000], [R22.64] ;  /* 0x0500000016e57fae */ /* 0x000be8000b901d4a */
[----:B------:R5:W-:Y:S01]  /*17a0*/  LDGSTS.E.BYPASS.LTC128B.128 [R229+0x9000], [R22.64+0x80] ;  /* 0x0900008016e57fae */ /* 0x000be2000b901d4a */
[----:B----4-:R-:W-:-:S03]  /*17b0*/  IADD3 R20, P0, R14, UR12, RZ ;  /* 0x0000000c0e147c10 */ /* 0x010fc6000ff1e0ff */
[----:B------:R4:W-:Y:S01]  /*17c0*/  LDGSTS.E.BYPASS.LTC128B.128 [R229+0x5800], [R14.64] ;  /* 0x058000000ee57fae */ /* 0x0009e2000b901d4a */
[----:B------:R-:W-:-:S03]  /*17d0*/  IADD3.X R21, R15, UR7, RZ, P0, !PT ;  /* 0x000000070f157c10 */ /* 0x000fc600087fe4ff */
[----:B------:R4:W-:Y:S01]  /*17e0*/  LDGSTS.E.BYPASS.LTC128B.128 [R229+0x9800], [R14.64+0x80] ;  /* 0x098000800ee57fae */ /* 0x0009e2000b901d4a */
[----:B-1----:R-:W-:-:S03]  /*17f0*/  IADD3 R10, P0, R20, UR12, RZ ;  /* 0x0000000c140a7c10 */ /* 0x002fc6000ff1e0ff */
[----:B------:R5:W-:Y:S01]  /*1800*/  LDGSTS.E.BYPASS.LTC128B.128 [R229+0x6000], [R20.64] ;  /* 0x0600000014e57fae */ /* 0x000be2000b901d4a */
[----:B------:R-:W-:Y:S02]  /*1810*/  IADD3.X R11, R21, UR7, RZ, P0, !PT ;  /* 0x00000007150b7c10 */ /* 0x000fe400087fe4ff */
[----:B---3--:R-:W-:Y:S01]  /*1820*/  IADD3 R18, P0, R10, UR12, RZ ;  /* 0x0000000c0a127c10 */ /* 0x008fe2000ff1e0ff */
[----:B------:R5:W-:Y:S03]  /*1830*/  LDGSTS.E.BYPASS.LTC128B.128 [R229+0xa000], [R20.64+0x80] ;  /* 0x0a00008014e57fae */ /* 0x000be6000b901d4a */
[----:B------:R-:W-:Y:S01]  /*1840*/  IADD3.X R19, R11, UR7, RZ, P0, !PT ;  /* 0x000000070b137c10 */ /* 0x000fe200087fe4ff */
[----:B------:R1:W-:Y:S01]  /*1850*/  LDGSTS.E.BYPASS.LTC128B.128 [R229+0x6800], [R10.64] ;  /* 0x068000000ae57fae */ /* 0x0003e2000b901d4a */
[----:B--2---:R-:W-:-:S03]  /*1860*/  IADD3 R16, P0, R18, UR12, RZ ;  /* 0x0000000c12107c10 */ /* 0x004fc6000ff1e0ff */
[----:B------:R1:W-:Y:S01]  /*1870*/  LDGSTS.E.BYPASS.LTC128B.128 [R229+0xa800], [R10.64+0x80] ;  /* 0x0a8000800ae57fae */ /* 0x0003e2000b901d4a */
[----:B------:R-:W-:Y:S02]  /*1880*/  IADD3.X R17, R19, UR7, RZ, P0, !PT ;  /* 0x0000000713117c10 */ /* 0x000fe400087fe4ff */
[C---:B------:R-:W-:Y:S01]  /*1890*/  LEA R224, P0, R8.reuse, c[0x0][0x170], 0x1 ;  /* 0x00005c0008e07a11 */ /* 0x040fe200078008ff */
[----:B------:R2:W-:Y:S03]  /*18a0*/  LDGSTS.E.BYPASS.LTC128B.128 [R229+0x7000], [R18.64] ;  /* 0x0700000012e57fae */ /* 0x0005e6000b901d4a */
[----:B------:R-:W-:Y:S01]  /*18b0*/  LEA.HI.X R223, R8, c[0x0][0x174], R13, 0x1, P0 ;  /* 0x00005d0008df7a11 */ /* 0x000fe200000f0c0d */
[----:B------:R2:W-:Y:S01]  /*18c0*/  LDGSTS.E.BYPASS.LTC128B.128 [R229+0xb000], [R18.64+0x80] ;  /* 0x0b00008012e57fae */ /* 0x0005e2000b901d4a */
[----:B------:R-:W-:Y:S01]  /*18d0*/  IADD3 R8, P0, R224, UR9, RZ ;  /* 0x00000009e0087c10 */ /* 0x000fe2000ff1e0ff */
[----:B------:R-:W-:-:S02]  /*18e0*/  IMAD.MOV.U32 R222, RZ, RZ, R224 ;  /* 0x000000ffffde7224 */ /* 0x000fc400078e00e0 */
[----:B------:R3:W-:Y:S01]  /*18f0*/  LDGSTS.E.BYPASS.LTC128B.128 [R229+0x7800], [R16.64] ;  /* 0x0780000010e57fae */ /* 0x0007e2000b901d4a */
[----:B----4-:R-:W-:-:S03]  /*1900*/  IMAD.SHL.U32 R15, R2, 0x40, RZ ;  /* 0x00000040020f7824 */ /* 0x010fc600078e00ff */
[----:B------:R3:W-:Y:S02]  /*1910*/  LDGSTS.E.BYPASS.LTC128B.128 [R229+0xb800], [R16.64+0x80] ;  /* 0x0b80008010e57fae */ /* 0x0007e4000b901d4a */
[----:B------:R-:W-:Y:S02]  /*1920*/  LOP3.LUT R15, R15, 0x1c0, RZ, 0xc0, !PT ;  /* 0x000001c00f0f7812 */ /* 0x000fe400078ec0ff */
[----:B------:R-:W0:Y:S01]  /*1930*/  LDGDEPBAR ;  /* 0x00000000000079af */ /* 0x000e220000000000 */
[----:B-1----:R-:W-:Y:S01]  /*1940*/  IMAD.SHL.U32 R10, R5, 0x40, RZ ;  /* 0x00000040050a7824 */ /* 0x002fe200078e00ff */
[----:B------:R-:W-:Y:S02]  /*1950*/  LOP3.LUT R11, R15, 0x8, R4, 0xf8, !PT ;  /* 0x000000080f0b7812 */ /* 0x000fe400078ef804 */
[----:B------:R-:W-:Y:S02]  /*1960*/  SHF.R.U32.HI R4, RZ, 0x3, R15 ;  /* 0x00000003ff047819 */ /* 0x000fe4000001160f */
[----:B------:R-:W-:-:S02]  /*1970*/  LOP3.LUT R10, R10, 0x1c0, RZ, 0xc0, !PT ;  /* 0x000001c00a0a7812 */ /* 0x000fc400078ec0ff */
[----:B------:R-:W-:Y:S02]  /*1980*/  LOP3.LUT R11, R11, R4, RZ, 0x3c, !PT ;  /* 0x000000040b0b7212 */ /* 0x000fe400078e3cff */
[----:B------:R-:W-:Y:S02]  /*1990*/  LOP3.LUT R4, R10, 0x8, R9, 0xf8, !PT ;  /* 0x000000080a047812 */ /* 0x000fe400078ef809 */
[----:B------:R-:W-:Y:S01]  /*19a0*/  SHF.R.U32.HI R9, RZ, 0x3, R10 ;  /* 0x00000003ff097819 */ /* 0x000fe2000001160a */
[----:B------:R-:W-:-:S03]  /*19b0*/  IMAD R0, R0, 0x200, R11 ;  /* 0x0000020000007824 */ /* 0x000fc600078e020b */
[----:B------:R-:W-:Y:S01]  /*19c0*/  LOP3.LUT R4, R4, R9, RZ, 0x3c, !PT ;  /* 0x0000000904047212 */ /* 0x000fe200078e3cff */
[----:B------:R-:W-:Y:S01]  /*19d0*/  IMAD.SHL.U32 R124, R0, 0x2, RZ ;  /* 0x00000002007c7824 */ /* 0x000fe200078e00ff */
[----:B------:R-:W-:-:S04]  /*19e0*/  DEPBAR.LE SB0, 0x0 ;  /* 0x000080000000791a */ /* 0x000fc80000000000 */
[----:B------:R-:W-:Y:S01]  /*19f0*/  BAR.SYNC.DEFER_BLOCKING 0x0 ;  /* 0x0000000000007b1d */ /* 0x000fe20000010000 */
[----:B------:R-:W-:Y:S02]  /*1a00*/  IADD3.X R9, R223, UR5, RZ, P0, !PT ;  /* 0x00000005df097c10 */ /* 0x000fe400087fe4ff */
[----:B------:R-:W-:Y:S02]  /*1a10*/  IADD3 R10, P0, R8, UR9, RZ ;  /* 0x00000009080a7c10 */ /* 0x000fe4000ff1e0ff */
[----:B------:R-:W-:Y:S02]  /*1a20*/  LEA R221, R0, 0x4000, 0x1 ;  /* 0x0000400000dd7811 */ /* 0x000fe400078e08ff */
[----:B------:R-:W-:Y:S02]  /*1a30*/  IADD3.X R11, R9, UR5, RZ, P0, !PT ;  /* 0x00000005090b7c10 */ /* 0x000fe400087fe4ff */
[----:B--2---:R-:W-:Y:S02]  /*1a40*/  IADD3 R18, P0, R10, UR9, RZ ;  /* 0x000000090a127c10 */ /* 0x004fe4000ff1e0ff */
[----:B------:R-:W-:-:S02]  /*1a50*/  SEL R0, R12, 0xffffffe0, !P1 ;  /* 0xffffffe00c007807 */ /* 0x000fc40004800000 */
[----:B------:R-:W-:Y:S02]  /*1a60*/  IADD3.X R19, R11, UR5, RZ, P0, !PT ;  /* 0x000000050b137c10 */ /* 0x000fe400087fe4ff */
[----:B---3--:R-:W-:Y:S02]  /*1a70*/  IADD3 R16, P0, R18, UR9, RZ ;  /* 0x0000000912107c10 */ /* 0x008fe4000ff1e0ff */
[----:B------:R-:W-:Y:S02]  /*1a80*/  IADD3 R219, R221, 0x20, RZ ;  /* 0x00000020dddb7810 */ /* 0x000fe40007ffe0ff */
[----:B------:R-:W-:Y:S02]  /*1a90*/  IADD3.X R17, R19, UR5, RZ, P0, !PT ;  /* 0x0000000513117c10 */ /* 0x000fe400087fe4ff */
[----:B------:R-:W-:Y:S02]  /*1aa0*/  IADD3 R14, P0, R16, UR9, RZ ;  /* 0x00000009100e7c10 */ /* 0x000fe4000ff1e0ff */
[----:B------:R-:W-:Y:S01]  /*1ab0*/  LOP3.LUT P1, RZ, R5, 0x4, RZ, 0xc0, !PT ;  /* 0x0000000405ff7812 */ /* 0x000fe2000782c0ff */
[----:B------:R-:W-:Y:S01]  /*1ac0*/  @!PT LDS RZ, [RZ] ;  /* 0x00000000fffff984 */ /* 0x000fe20000000800 */
[----:B------:R-:W-:Y:S01]  /*1ad0*/  @!PT LDS RZ, [RZ] ;  /* 0x00000000fffff984 */ /* 0x000fe20000000800 */
[----:B------:R-:W-:Y:S01]  /*1ae0*/  @!PT LDS RZ, [RZ] ;  /* 0x00000000fffff984 */ /* 0x000fe20000000800 */
[----:B------:R1:W-:Y:S01]  /*1af0*/  LDGSTS.E.BYPASS.LTC128B.128 [R229+0xc000], [R222.64] ;  /* 0x0c000000dee57fae */ /* 0x0003e2000b901d4a */
[----:B------:R-:W-:-:S03]  /*1b00*/  IADD3.X R15, R17, UR5, RZ, P0, !PT ;  /* 0x00000005110f7c10 */ /* 0x000fc600087fe4ff */
[----:B------:R1:W-:Y:S04]  /*1b10*/  LDGSTS.E.BYPASS.LTC128B.128 [R229+0x10000], [R222.64+0x80] ;  /* 0x10000080dee57fae */ /* 0x0003e8000b901d4a */
[----:B------:R2:W-:Y:S04]  /*1b20*/  LDGSTS.E.BYPASS.LTC128B.128 [R229+0xc800], [R8.64] ;  /* 0x0c80000008e57fae */ /* 0x0005e8000b901d4a */
[----:B------:R2:W-:Y:S04]  /*1b30*/  LDGSTS.E.BYPASS.LTC128B.128 [R229+0x10800], [R8.64+0x80] ;  /* 0x1080008008e57fae */ /* 0x0005e8000b901d4a */
[----:B------:R3:W-:Y:S04]  /*1b40*/  LDGSTS.E.BYPASS.LTC128B.128 [R229+0xd000], [R10.64] ;  /* 0x0d0000000ae57fae */ /* 0x0007e8000b901d4a */
[----:B------:R3:W-:Y:S04]  /*1b50*/  LDGSTS.E.BYPASS.LTC128B.128 [R229+0x11000], [R10.64+0x80] ;  /* 0x110000800ae57fae */ /* 0x0007e8000b901d4a */
[----:B------:R4:W-:Y:S04]  /*1b60*/  LDGSTS.E.BYPASS.LTC128B.128 [R229+0xd800], [R18.64] ;  /* 0x0d80000012e57fae */ /* 0x0009e8000b901d4a */
[----:B------:R4:W-:Y:S04]  /*1b70*/  LDGSTS.E.BYPASS.LTC128B.128 [R229+0x11800], [R18.64+0x80] ;  /* 0x1180008012e57fae */ /* 0x0009e8000b901d4a */
[----:B------:R4:W-:Y:S04]  /*1b80*/  LDGSTS.E.BYPASS.LTC128B.128 [R229+0xe000], [R16.64] ;  /* 0x0e00000010e57fae */ /* 0x0009e8000b901d4a */
[----:B------:R4:W-:Y:S01]  /*1b90*/  LDGSTS.E.BYPASS.LTC128B.128 [R229+0x12000], [R16.64+0x80] ;  /* 0x1200008010e57fae */ /* 0x0009e2000b901d4a */
[----:B--2---:R-:W-:-:S03]  /*1ba0*/  IMAD R9, R38, 0x400, R7 ;  /* 0x0000040026097824 */ /* 0x004fc600078e0207 */
[----:B------:R2:W-:Y:S01]  /*1bb0*/  LDGSTS.E.BYPASS.LTC128B.128 [R229+0xe800], [R14.64] ;  /* 0x0e8000000ee57fae */ /* 0x0005e2000b901d4a */
[----:B-1----:R-:W-:-:S03]  /*1bc0*/  IMAD.IADD R222, R9, 0x1, R4 ;  /* 0x0000000109de7824 */ /* 0x002fc600078e0204 */
[----:B------:R2:W-:Y:S01]  /*1bd0*/  LDGSTS.E.BYPASS.LTC128B.128 [R229+0x12800], [R14.64+0x80] ;  /* 0x128000800ee57fae */ /* 0x0005e2000b901d4a */
[----:B---3--:R-:W-:Y:S01]  /*1be0*/  IADD3 R10, P0, R14, UR9, RZ ;  /* 0x000000090e0a7c10 */ /* 0x008fe2000ff1e0ff */
[----:B------:R-:W-:-:S03]  /*1bf0*/  IMAD.SHL.U32 R222, R222, 0x2, RZ ;  /* 0x00000002dede7824 */ /* 0x000fc600078e00ff */
[----:B------:R-:W-:Y:S01]  /*1c00*/  IADD3.X R11, R15, UR5, RZ, P0, !PT ;  /* 0x000000050f0b7c10 */ /* 0x000fe200087fe4ff */
[----:B------:R-:W-:Y:S01]  /*1c10*/  IMAD.IADD R220, R222, 0x1, R0 ;  /* 0x00000001dedc7824 */ /* 0x000fe200078e0200 */
[----:B------:R-:W-:-:S03]  /*1c20*/  IADD3 R8, P0, R10, UR9, RZ ;  /* 0x000000090a087c10 */ /* 0x000fc6000ff1e0ff */
[----:B------:R1:W-:Y:S01]  /*1c30*/  LDGSTS.E.BYPASS.LTC128B.128 [R229+0xf000], [R10.64] ;  /* 0x0f0000000ae57fae */ /* 0x0003e2000b901d4a */
[----:B------:R-:W-:Y:S02]  /*1c40*/  IADD3.X R9, R11, UR5, RZ, P0, !PT ;  /* 0x000000050b097c10 */ /* 0x000fe400087fe4ff */
[----:B------:R-:W-:Y:S01]  /*1c50*/  LOP3.LUT P0, RZ, R2, 0x2, RZ, 0xc0, !PT ;  /* 0x0000000202ff7812 */ /* 0x000fe2000780c0ff */
[----:B------:R1:W-:Y:S04]  /*1c60*/  LDGSTS.E.BYPASS.LTC128B.128 [R229+0x13000], [R10.64+0x80] ;  /* 0x130000800ae57fae */ /* 0x0003e8000b901d4a */
[----:B------:R1:W-:Y:S04]  /*1c70*/  LDGSTS.E.BYPASS.LTC128B.128 [R229+0xf800], [R8.64] ;  /* 0x0f80000008e57fae */ /* 0x0003e8000b901d4a */
[----:B------:R1:W-:Y:S04]  /*1c80*/  LDGSTS.E.BYPASS.LTC128B.128 [R229+0x13800], [R8.64+0x80] ;  /* 0x1380008008e57fae */ /* 0x0003e8000b901d4a */
[----:B------:R-:W-:Y:S01]  /*1c90*/  LDSM.16.M88.4 R64, [R222] ;  /* 0x00000000de40783b */ /* 0x000fe20000000200 */
[----:B------:R-:W-:-:S02]  /*1ca0*/  @P0 IADD3 R219, R221, -0x20, RZ ;  /* 0xffffffe0dddb0810 */ /* 0x000fc40007ffe0ff */
[----:B------:R-:W-:Y:S01]  /*1cb0*/  LOP3.LUT P0, RZ, R2, 0x4, RZ, 0xc0, !PT ;  /* 0x0000000402ff7812 */ /* 0x000fe2000780c0ff */
[----:B------:R-:W3:Y:S01]  /*1cc0*/  LDSM.16.M88.4 R24, [R124+0x5800] ;  /* 0x005800007c18783b */ /* 0x000ee20000000200 */
        /* <DEDUP_REMOVED lines=8> */
[----:B------:R-:W2:Y:S01]  /*1d50*/  LDSM.16.M88.4 R68, [R219+0x1800] ;  /* 0x00180000db44783b */ /* 0x000ea20000000200 */
[C---:B------:R-:W-:Y:S02]  /*1d60*/  IADD3 R205, R219.reuse, 0x3800, RZ ;  /* 0x00003800dbcd7810 */ /* 0x040fe40007ffe0ff */
[C---:B------:R-:W-:Y:S01]  /*1d70*/  IADD3 R203, R219.reuse, 0x4000, RZ ;  /* 0x00004000dbcb7810 */ /* 0x040fe20007ffe0ff */
[----:B----4-:R-:W5:Y:S01]  /*1d80*/  LDSM.16.M88.4 R16, [R124+0x6000] ;  /* 0x006000007c10783b */ /* 0x010f620000000200 */
[C---:B------:R-:W-:Y:S02]  /*1d90*/  IADD3 R202, R219.reuse, 0x4800, RZ ;  /* 0x00004800dbca7810 */ /* 0x040fe40007ffe0ff */
[C---:B------:R-:W-:Y:S01]  /*1da0*/  IADD3 R201, R219.reuse, 0x5000, RZ ;  /* 0x00005000dbc97810 */ /* 0x040fe20007ffe0ff */
[----:B------:R-:W4:Y:S01]  /*1db0*/  LDSM.16.M88.4 R52, [R124+0x4000] ;  /* 0x004000007c34783b */ /* 0x000f220000000200 */
[----:B------:R-:W-:-:S02]  /*1dc0*/  IADD3 R200, R219, 0x5800, RZ ;  /* 0x00005800dbc87810 */ /* 0x000fc40007ffe0ff */
[C---:B------:R-:W-:Y:S01]  /*1dd0*/  IADD3 R199, R219.reuse, 0x6000, RZ ;  /* 0x00006000dbc77810 */ /* 0x040fe20007ffe0ff */
[----:B------:R-:W4:Y:S01]  /*1de0*/  LDSM.16.M88.4 R44, [R124+0x4800] ;  /* 0x004800007c2c783b */ /* 0x000f220000000200 */
[C---:B------:R-:W-:Y:S02]  /*1df0*/  IADD3 R198, R219.reuse, 0x6800, RZ ;  /* 0x00006800dbc67810 */ /* 0x040fe40007ffe0ff */
[C---:B------:R-:W-:Y:S01]  /*1e00*/  IADD3 R197, R219.reuse, 0x7000, RZ ;  /* 0x00007000dbc57810 */ /* 0x040fe20007ffe0ff */
[----:B-1----:R-:W1:Y:S01]  /*1e10*/  LDSM.16.M88.4 R8, [R124+0x6800] ;  /* 0x006800007c08783b */ /* 0x002e620000000200 */
[----:B------:R-:W-:-:S03]  /*1e20*/  IADD3 R196, R219, 0x7800, RZ ;  /* 0x00007800dbc47810 */ /* 0x000fc60007ffe0ff */
[----:B------:R-:W1:Y:S04]  /*1e30*/  LDSM.16.M88.4 R104, [R124+0x7000] ;  /* 0x007000007c68783b */ /* 0x000e680000000200 */
[----:B------:R-:W1:Y:S01]  /*1e40*/  LDSM.16.M88.4 R76, [R219+0x1000] ;  /* 0x00100000db4c783b */ /* 0x000e620000000200 */
[C---:B---3--:R-:W-:Y:S03]  /*1e50*/  HMMA.16816.F32.BF16 R28, R64.reuse, R24, RZ ;  /* 0x00000018401c723c */ /* 0x048fe600000418ff */
[----:B------:R-:W3:Y:S04]  /*1e60*/  LDSM.16.M88.4 R72, [R219+0x2000] ;  /* 0x00200000db48783b */ /* 0x000ee80000000200 */
[----:B------:R-:W1:Y:S01]  /*1e70*/  LDSM.16.M88.4 R92, [R124+0x7800] ;  /* 0x007800007c5c783b */ /* 0x000e620000000200 */
[C---:B------:R-:W-:Y:S03]  /*1e80*/  HMMA.16816.F32.BF16 R24, R64.reuse, R26, RZ ;  /* 0x0000001a4018723c */ /* 0x040fe600000418ff */
[----:B------:R-:W1:Y:S04]  /*1e90*/  LDSM.16.M88.4 R88, [R219] ;  /* 0x00000000db58783b */ /* 0x000e680000000200 */
[----:B------:R-:W1:Y:S01]  /*1ea0*/  LDSM.16.M88.4 R84, [R219+0x800] ;  /* 0x00080000db54783b */ /* 0x000e620000000200 */
[C---:B--2---:R-:W-:Y:S03]  /*1eb0*/  HMMA.16816.F32.BF16 R40, R64.reuse, R32, RZ ;  /* 0x000000204028723c */ /* 0x044fe600000418ff */
[----:B------:R-:W2:Y:S04]  /*1ec0*/  LDSM.16.M88.4 R80, [R219+0x2800] ;  /* 0x00280000db50783b */ /* 0x000ea80000000200 */
[----:B------:R-:W-:Y:S01]  /*1ed0*/  LDSM.16.M88.4 R120, [R220+0x2000] ;  /* 0x00200000dc78783b */ /* 0x000fe20000000200 */
[----:B------:R-:W-:Y:S03]  /*1ee0*/  HMMA.16816.F32.BF16 R32, R64, R34, RZ ;  /* 0x000000224020723c */ /* 0x000fe600000418ff */
[----:B------:R-:W0:Y:S05]  /*1ef0*/  LDGDEPBAR ;  /* 0x00000000000079af */ /* 0x000e2a0000000000 */
[C---:B------:R-:W-:Y:S08]  /*1f00*/  HMMA.16816.F32.BF16 R28, R60.reuse, R68, R28 ;  /* 0x000000443c1c723c */ /* 0x040ff0000004181c */
[----:B------:R-:W-:Y:S01]  /*1f10*/  HMMA.16816.F32.BF16 R24, R60, R70, R24 ;  /* 0x000000463c18723c */ /* 0x000fe20000041818 */
[----:B------:R-:W2:Y:S07]  /*1f20*/  LDSM.16.M88.4 R68, [R219+0x3000] ;  /* 0x00300000db44783b */ /* 0x000eae0000000200 */
[C---:B-----5:R-:W-:Y:S08]  /*1f30*/  HMMA.16816.F32.BF16 R20, R64.reuse, R16, RZ ;  /* 0x000000104014723c */ /* 0x060ff000000418ff */
[C---:B----4-:R-:W-:Y:S08]  /*1f40*/  HMMA.16816.F32.BF16 R56, R64.reuse, R52, RZ ;  /* 0x000000344038723c */ /* 0x050ff000000418ff */
[C---:B------:R-:W-:Y:S08]  /*1f50*/  HMMA.16816.F32.BF16 R48, R64.reuse, R44, RZ ;  /* 0x0000002c4030723c */ /* 0x040ff000000418ff */
[C---:B-1----:R-:W-:Y:S08]  /*1f60*/  HMMA.16816.F32.BF16 R12, R64.reuse, R8, RZ ;  /* 0x00000008400c723c */ /* 0x042ff000000418ff */
        /* <DEDUP_REMOVED lines=8> */
[----:B------:R-:W1:Y:S07]  /*1ff0*/  LDSM.16.M88.4 R76, [R219+0x3800] ;  /* 0x00380000db4c783b */ /* 0x000e6e0000000200 */
[----:B---3--:R-:W-:Y:S07]  /*2000*/  HMMA.16816.F32.BF16 R20, R60, R72, R20 ;  /* 0x000000483c14723c */ /* 0x008fee0000041814 */
[----:B------:R-:W-:Y:S01]  /*2010*/  IMAD.MOV.U32 R72, RZ, RZ, 0x40 ;  /* 0x00000040ff487424 */ /* 0x000fe200078e00ff */
[----:B------:R-:W-:Y:S04]  /*2020*/  HMMA.16816.F32.BF16 R100, R64, R92, RZ ;  /* 0x0000005c4064723c */ /* 0x000fe800000418ff */
[----:B------:R-:W-:-:S02]  /*2030*/  SEL R5, R72, 0xffffffc0, !P1 ;  /* 0xffffffc048057807 */ /* 0x000fc40004800000 */
[----:B------:R-:W-:Y:S02]  /*2040*/  SEL R2, R72, 0xffffffc0, !P0 ;  /* 0xffffffc048027807 */ /* 0x000fe40004000000 */
[----:B------:R-:W-:Y:S01]  /*2050*/  HMMA.16816.F32.BF16 R64, R64, R94, RZ ;  /* 0x0000005e4040723c */ /* 0x000fe200000418ff */
[--C-:B------:R-:W-:Y:S02]  /*2060*/  IMAD.IADD R218, R222, 0x1, R5.reuse ;  /* 0x00000001deda7824 */ /* 0x100fe400078e0205 */
[----:B------:R-:W-:Y:S02]  /*2070*/  IMAD.IADD R217, R221, 0x1, R2 ;  /* 0x00000001ddd97824 */ /* 0x000fe400078e0202 */
[----:B------:R-:W-:Y:S01]  /*2080*/  IMAD.IADD R216, R220, 0x1, R5 ;  /* 0x00000001dcd87824 */ /* 0x000fe200078e0205 */
[----:B------:R-:W-:Y:S01]  /*2090*/  LDSM.16.M88.4 R96, [R218] ;  /* 0x00000000da60783b */ /* 0x000fe20000000200 */
[----:B------:R-:W-:Y:S01]  /*20a0*/  IMAD.IADD R204, R2, 0x1, R219 ;  /* 0x0000000102cc7824 */ /* 0x000fe200078e02db */
[C---:B------:R-:W-:Y:S02]  /*20b0*/  HMMA.16816.F32.BF16 R56, R60.reuse, R88, R56 ;  /* 0x000000583c38723c */ /* 0x040fe40000041838 */
[----:B------:R-:W3:Y:S04]  /*20c0*/  LDSM.16.M88.4 R116, [R217] ;  /* 0x00000000d974783b */ /* 0x000ee80000000200 */
[----:B------:R-:W4:Y:S02]  /*20d0*/  LDSM.16.M88.4 R112, [R217+0x800] ;  /* 0x00080000d970783b */ /* 0x000f240000000200 */
[C---:B------:R-:W-:Y:S02]  /*20e0*/  HMMA.16816.F32.BF16 R52, R60.reuse, R90, R52 ;  /* 0x0000005a3c34723c */ /* 0x040fe40000041834 */
[----:B------:R-:W5:Y:S04]  /*20f0*/  LDSM.16.M88.4 R92, [R217+0x1000] ;  /* 0x00100000d95c783b */ /* 0x000f680000000200 */
[----:B------:R-:W-:Y:S02]  /*2100*/  LDSM.16.M88.4 R88, [R217+0x2000] ;  /* 0x00200000d958783b */ /* 0x000fe40000000200 */
[C---:B------:R-:W-:Y:S08]  /*2110*/  HMMA.16816.F32.BF16 R48, R60.reuse, R84, R48 ;  /* 0x000000543c30723c */ /* 0x040ff00000041830 */
[C---:B------:R-:W-:Y:S01]  /*2120*/  HMMA.16816.F32.BF16 R44, R60.reuse, R86, R44 ;  /* 0x000000563c2c723c */ /* 0x040fe2000004182c */
[----:B------:R-:W-:Y:S07]  /*2130*/  LDSM.16.M88.4 R84, [R217+0x3000] ;  /* 0x00300000d954783b */ /* 0x000fee0000000200 */
[C---:B------:R-:W-:Y:S01]  /*2140*/  HMMA.16816.F32.BF16 R16, R60.reuse, R74, R16 ;  /* 0x0000004a3c10723c */ /* 0x040fe20000041810 */
[----:B------:R-:W3:Y:S07]  /*2150*/  LDSM.16.M88.4 R72, [R217+0x1800] ;  /* 0x00180000d948783b */ /* 0x000eee0000000200 */
[C---:B--2---:R-:W-:Y:S08]  /*2160*/  HMMA.16816.F32.BF16 R12, R60.reuse, R80, R12 ;  /* 0x000000503c0c723c */ /* 0x044ff0000004180c */
[C---:B------:R-:W-:Y:S01]  /*2170*/  HMMA.16816.F32.BF16 R8, R60.reuse, R82, R8 ;  /* 0x000000523c08723c */ /* 0x040fe20000041808 */
[----:B------:R-:W-:Y:S07]  /*2180*/  LDSM.16.M88.4 R80, [R217+0x3800] ;  /* 0x00380000d950783b */ /* 0x000fee0000000200 */
[C---:B------:R-:W-:Y:S08]  /*2190*/  HMMA.16816.F32.BF16 R108, R60.reuse, R68, R108 ;  /* 0x000000443c6c723c */ /* 0x040ff0000004186c */
[C---:B------:R-:W-:Y:S01]  /*21a0*/  HMMA.16816.F32.BF16 R104, R60.reuse, R70, R104 ;  /* 0x000000463c68723c */ /* 0x040fe20000041868 */
[----:B------:R-:W2:Y:S07]  /*21b0*/  LDSM.16.M88.4 R68, [R217+0x2800] ;  /* 0x00280000d944783b */ /* 0x000eae0000000200 */
[C---:B-1----:R-:W-:Y:S08]  /*21c0*/  HMMA.16816.F32.BF16 R100, R60.reuse, R76, R100 ;  /* 0x0000004c3c64723c */ /* 0x042ff00000041864 */
[----:B------:R-:W-:Y:S01]  /*21d0*/  HMMA.16816.F32.BF16 R64, R60, R78, R64 ;  /* 0x0000004e3c40723c */ /* 0x000fe20000041840 */
[----:B------:R-:W-:Y:S04]  /*21e0*/  LDSM.16.M88.4 R60, [R216] ;  /* 0x00000000d83c783b */ /* 0x000fe80000000200 */
[----:B------:R-:W1:Y:S03]  /*21f0*/  LDSM.16.M88.4 R76, [R204] ;  /* 0x00000000cc4c783b */ /* 0x000e660000000200 */
[C---:B---3--:R-:W-:Y:S08]  /*2200*/  HMMA.16816.F32.BF16 R56, R96.reuse, R116, R56 ;  /* 0x000000746038723c */ /* 0x048ff00000041838 */
[C---:B------:R-:W-:Y:S01]  /*2210*/  HMMA.16816.F32.BF16 R52, R96.reuse, R118, R52 ;  /* 0x000000766034723c */ /* 0x040fe20000041834 */
[----:B------:R-:W-:Y:S07]  /*2220*/  LDSM.16.M88.4 R116, [R204+0x1800] ;  /* 0x00180000cc74783b */ /* 0x000fee0000000200 */
[C---:B----4-:R-:W-:Y:S08]  /*2230*/  HMMA.16816.F32.BF16 R48, R96.reuse, R112, R48 ;  /* 0x000000706030723c */ /* 0x050ff00000041830 */
[C---:B------:R-:W-:Y:S01]  /*2240*/  HMMA.16816.F32.BF16 R44, R96.reuse, R114, R44 ;  /* 0x00000072602c723c */ /* 0x040fe2000004182c */
[----:B------:R-:W-:Y:S07]  /*2250*/  LDSM.16.M88.4 R112, [R204+0x2000] ;  /* 0x00200000cc70783b */ /* 0x000fee0000000200 */
[C---:B-----5:R-:W-:Y:S08]  /*2260*/  HMMA.16816.F32.BF16 R40, R96.reuse, R92, R40 ;  /* 0x0000005c6028723c */ /* 0x060ff00000041828 */
        /* <DEDUP_REMOVED lines=8> */
[C---:B--2---:R-:W-:Y:S08]  /*22f0*/  HMMA.16816.F32.BF16 R12, R96.reuse, R68, R12 ;  /* 0x00000044600c723c */ /* 0x044ff0000004180c */
[C---:B------:R-:W-:Y:S01]  /*2300*/  HMMA.16816.F32.BF16 R8, R96.reuse, R70, R8 ;  /* 0x000000466008723c */ /* 0x040fe20000041808 */
[----:B------:R-:W2:Y:S07]  /*2310*/  LDSM.16.M88.4 R68, [R204+0x1000] ;  /* 0x00100000cc44783b */ /* 0x000eae0000000200 */
[C---:B------:R-:W-:Y:S08]  /*2320*/  HMMA.16816.F32.BF16 R108, R96.reuse, R84, R108 ;  /* 0x00000054606c723c */ /* 0x040ff0000004186c */
[C---:B------:R-:W-:Y:S01]  /*2330*/  HMMA.16816.F32.BF16 R104, R96.reuse, R86, R104 ;  /* 0x000000566068723c */ /* 0x040fe20000041868 */
[----:B------:R-:W-:Y:S07]  /*2340*/  LDSM.16.M88.4 R84, [R222+0x2000] ;  /* 0x00200000de54783b */ /* 0x000fee0000000200 */
[C---:B------:R-:W-:Y:S08]  /*2350*/  HMMA.16816.F32.BF16 R100, R96.reuse, R80, R100 ;  /* 0x000000506064723c */ /* 0x040ff00000041864 */
[----:B------:R-:W-:Y:S01]  /*2360*/  HMMA.16816.F32.BF16 R96, R96, R82, R64 ;  /* 0x000000526060723c */ /* 0x000fe20000041840 */
[----:B------:R-:W4:Y:S04]  /*2370*/  LDSM.16.M88.4 R64, [R204+0x3000] ;  /* 0x00300000cc40783b */ /* 0x000f280000000200 */
[----:B------:R-:W5:Y:S03]  /*2380*/  LDSM.16.M88.4 R80, [R124+0x8000] ;  /* 0x008000007c50783b */ /* 0x000f660000000200 */
[C---:B-1----:R-:W-:Y:S08]  /*2390*/  HMMA.16816.F32.BF16 R56, R60.reuse, R76, R56 ;  /* 0x0000004c3c38723c */ /* 0x042ff00000041838 */
[C---:B------:R-:W-:Y:S01]  /*23a0*/  HMMA.16816.F32.BF16 R52, R60.reuse, R78, R52 ;  /* 0x0000004e3c34723c */ /* 0x040fe20000041834 */
[----:B------:R-:W-:Y:S07]  /*23b0*/  LDSM.16.M88.4 R76, [R124+0x8800] ;  /* 0x008800007c4c783b */ /* 0x000fee0000000200 */
[C---:B---3--:R-:W-:Y:S08]  /*23c0*/  HMMA.16816.F32.BF16 R48, R60.reuse, R72, R48 ;  /* 0x000000483c30723c */ /* 0x048ff00000041830 */
[C---:B------:R-:W-:Y:S01]  /*23d0*/  HMMA.16816.F32.BF16 R44, R60.reuse, R74, R44 ;  /* 0x0000004a3c2c723c */ /* 0x040fe2000004182c */
[----:B------:R-:W-:Y:S07]  /*23e0*/  LDSM.16.M88.4 R72, [R124+0x9000] ;  /* 0x009000007c48783b */ /* 0x000fee0000000200 */
[C---:B--2---:R-:W-:Y:S08]  /*23f0*/  HMMA.16816.F32.BF16 R40, R60.reuse, R68, R40 ;  /* 0x000000443c28723c */ /* 0x044ff00000041828 */
[C---:B----4-:R-:W-:Y:S08]  /*2400*/  HMMA.16816.F32.BF16 R108, R60.reuse, R64, R108 ;  /* 0x000000403c6c723c */ /* 0x050ff0000004186c */
[C---:B------:R-:W-:Y:S01]  /*2410*/  HMMA.16816.F32.BF16 R104, R60.reuse, R66, R104 ;  /* 0x000000423c68723c */ /* 0x040fe20000041868 */
[----:B------:R-:W1:Y:S07]  /*2420*/  LDSM.16.M88.4 R64, [R124+0xa000] ;  /* 0x00a000007c40783b */ /* 0x000e6e0000000200 */
        /* <DEDUP_REMOVED lines=17> */
[----:B------:R-:W4:Y:S07]  /*2540*/  LDSM.16.M88.4 R80, [R219+0x4000] ;  /* 0x00400000db50783b */ /* 0x000f2e0000000200 */
[C---:B-1----:R-:W-:Y:S08]  /*2550*/  HMMA.16816.F32.BF16 R20, R84.reuse, R64, R20 ;  /* 0x000000405414723c */ /* 0x042ff00000041814 */
[C---:B------:R-:W-:Y:S01]  /*2560*/  HMMA.16816.F32.BF16 R16, R84.reuse, R66, R16 ;  /* 0x000000425410723c */ /* 0x040fe20000041810 */
[----:B------:R-:W1:Y:S07]  /*2570*/  LDSM.16.M88.4 R64, [R219+0x6000] ;  /* 0x00600000db40783b */ /* 0x000e6e0000000200 */
[C---:B------:R-:W-:Y:S08]  /*2580*/  HMMA.16816.F32.BF16 R48, R84.reuse, R76, R48 ;  /* 0x0000004c5430723c */ /* 0x040ff00000041830 */
[C---:B------:R-:W-:Y:S01]  /*2590*/  HMMA.16816.F32.BF16 R44, R84.reuse, R78, R44 ;  /* 0x0000004e542c723c */ /* 0x040fe2000004182c */
[----:B------:R-:W5:Y:S07]  /*25a0*/  LDSM.16.M88.4 R76, [R219+0x4800] ;  /* 0x00480000db4c783b */ /* 0x000f6e0000000200 */
        /* <DEDUP_REMOVED lines=8> */
[----:B------:R-:W1:Y:S07]  /*2630*/  LDSM.16.M88.4 R68, [R219+0x5800] ;  /* 0x00580000db44783b */ /* 0x000e6e0000000200 */
[C---:B------:R-:W-:Y:S08]  /*2640*/  HMMA.16816.F32.BF16 R108, R84.reuse, R92, R108 ;  /* 0x0000005c546c723c */ /* 0x040ff0000004186c */
[C---:B------:R-:W-:Y:S01]  /*2650*/  HMMA.16816.F32.BF16 R104, R84.reuse, R94, R104 ;  /* 0x0000005e5468723c */ /* 0x040fe20000041868 */
[----:B------:R-:W-:Y:S07]  /*2660*/  LDSM.16.M88.4 R92, [R218+0x2000] ;  /* 0x00200000da5c783b */ /* 0x000fee0000000200 */
[C---:B---3--:R-:W-:Y:S08]  /*2670*/  HMMA.16816.F32.BF16 R100, R84.reuse, R88, R100 ;  /* 0x000000585464723c */ /* 0x048ff00000041864 */
[----:B------:R-:W-:Y:S01]  /*2680*/  HMMA.16816.F32.BF16 R96, R84, R90, R96 ;  /* 0x0000005a5460723c */ /* 0x000fe20000041860 */
[----:B------:R-:W3:Y:S04]  /*2690*/  LDSM.16.M88.4 R84, [R217+0x4800] ;  /* 0x00480000d954783b */ /* 0x000ee80000000200 */
[----:B------:R-:W2:Y:S03]  /*26a0*/  LDSM.16.M88.4 R88, [R217+0x4000] ;  /* 0x00400000d958783b */ /* 0x000ea60000000200 */
[C---:B----4-:R-:W-:Y:S08]  /*26b0*/  HMMA.16816.F32.BF16 R56, R120.reuse, R80, R56 ;  /* 0x000000507838723c */ /* 0x050ff00000041838 */
[C---:B------:R-:W-:Y:S01]  /*26c0*/  HMMA.16816.F32.BF16 R52, R120.reuse, R82, R52 ;  /* 0x000000527834723c */ /* 0x040fe20000041834 */
[----:B------:R-:W4:Y:S07]  /*26d0*/  LDSM.16.M88.4 R80, [R217+0x5000] ;  /* 0x00500000d950783b */ /* 0x000f2e0000000200 */
[C---:B-1----:R-:W-:Y:S08]  /*26e0*/  HMMA.16816.F32.BF16 R20, R120.reuse, R64, R20 ;  /* 0x000000407814723c */ /* 0x042ff00000041814 */
[C---:B------:R-:W-:Y:S01]  /*26f0*/  HMMA.16816.F32.BF16 R16, R120.reuse, R66, R16 ;  /* 0x000000427810723c */ /* 0x040fe20000041810 */
[----:B------:R-:W1:Y:S07]  /*2700*/  LDSM.16.M88.4 R64, [R217+0x7000] ;  /* 0x00700000d940783b */ /* 0x000e6e0000000200 */
[C---:B-----5:R-:W-:Y:S08]  /*2710*/  HMMA.16816.F32.BF16 R48, R120.reuse, R76, R48 ;  /* 0x0000004c7830723c */ /* 0x060ff00000041830 */
[C---:B------:R-:W-:Y:S01]  /*2720*/  HMMA.16816.F32.BF16 R44, R120.reuse, R78, R44 ;  /* 0x0000004e782c723c */ /* 0x040fe2000004182c */
[----:B------:R-:W-:Y:S07]  /*2730*/  LDSM.16.M88.4 R76, [R217+0x5800] ;  /* 0x00580000d94c783b */ /* 0x000fee0000000200 */
[C---:B------:R-:W-:Y:S08]  /*2740*/  HMMA.16816.F32.BF16 R40, R120.reuse, R72, R40 ;  /* 0x000000487828723c */ /* 0x040ff00000041828 */
[C---:B--2---:R-:W-:Y:S08]  /*2750*/  HMMA.16816.F32.BF16 R12, R120.reuse, R60, R12 ;  /* 0x0000003c780c723c */ /* 0x044ff0000004180c */
[C---:B------:R-:W-:Y:S01]  /*2760*/  HMMA.16816.F32.BF16 R8, R120.reuse, R62, R8 ;  /* 0x0000003e7808723c */ /* 0x040fe20000041808 */
[----:B------:R-:W2:Y:S07]  /*2770*/  LDSM.16.M88.4 R60, [R217+0x7800] ;  /* 0x00780000d93c783b */ /* 0x000eae0000000200 */
[C---:B------:R-:W-:Y:S08]  /*2780*/  HMMA.16816.F32.BF16 R108, R120.reuse, R116, R108 ;  /* 0x00000074786c723c */ /* 0x040ff0000004186c */
[C---:B------:R-:W-:Y:S08]  /*2790*/  HMMA.16816.F32.BF16 R28, R120.reuse, R68, R28 ;  /* 0x00000044781c723c */ /* 0x040ff0000004181c */
[C---:B------:R-:W-:Y:S01]  /*27a0*/  HMMA.16816.F32.BF16 R24, R120.reuse, R70, R24 ;  /* 0x000000467818723c */ /* 0x040fe20000041818 */
[----:B------:R-:W5:Y:S07]  /*27b0*/  LDSM.16.M88.4 R68, [R217+0x6800] ;  /* 0x00680000d944783b */ /* 0x000f6e0000000200 */
[----:B------:R-:W-:Y:S08]  /*27c0*/  HMMA.16816.F32.BF16 R100, R120, R112, R100 ;  /* 0x000000707864723c */ /* 0x000ff00000041864 */
[C---:B---3--:R-:W-:Y:S08]  /*27d0*/  HMMA.16816.F32.BF16 R48, R92.reuse, R84, R48 ;  /* 0x000000545c30723c */ /* 0x048ff00000041830 */
[C---:B------:R-:W-:Y:S08]  /*27e0*/  HMMA.16816.F32.BF16 R44, R92.reuse, R86, R44 ;  /* 0x000000565c2c723c */ /* 0x040ff0000004182c */
[C---:B------:R-:W-:Y:S08]  /*27f0*/  HMMA.16816.F32.BF16 R56, R92.reuse, R88, R56 ;  /* 0x000000585c38723c */ /* 0x040ff00000041838 */
[C---:B------:R-:W-:Y:S01]  /*2800*/  HMMA.16816.F32.BF16 R52, R92.reuse, R90, R52 ;  /* 0x0000005a5c34723c */ /* 0x040fe20000041834 */
[----:B------:R-:W-:Y:S07]  /*2810*/  LDSM.16.M88.4 R88, [R204+0x4000] ;  /* 0x00400000cc58783b */ /* 0x000fee0000000200 */
[----:B----4-:R-:W-:Y:S01]  /*2820*/  HMMA.16816.F32.BF16 R84, R92, R80, R40 ;  /* 0x000000505c54723c */ /* 0x010fe20000041828 */
[----:B------:R-:W3:Y:S07]  /*2830*/  LDSM.16.M88.4 R40, [R216+0x2000] ;  /* 0x00200000d828783b */ /* 0x000eee0000000200 */
[C---:B------:R-:W-:Y:S08]  /*2840*/  HMMA.16816.F32.BF16 R104, R120.reuse, R118, R104 ;  /* 0x000000767868723c */ /* 0x040ff00000041868 */
[----:B------:R-:W-:Y:S08]  /*2850*/  HMMA.16816.F32.BF16 R96, R120, R114, R96 ;  /* 0x000000727860723c */ /* 0x000ff00000041860 */
[C---:B-1----:R-:W-:Y:S07]  /*2860*/  HMMA.16816.F32.BF16 R108, R92.reuse, R64, R108 ;  /* 0x000000405c6c723c */ /* 0x042fee000004186c */
[----:B------:R-:W-:Y:S01]  /*2870*/  LOP3.LUT R65, R37, 0xffffffe0, RZ, 0xc0, !PT ;  /* 0xffffffe025417812 */ /* 0x000fe200078ec0ff */
[----:B--2---:R-:W-:Y:S04]  /*2880*/  HMMA.16816.F32.BF16 R100, R92, R60, R100 ;  /* 0x0000003c5c64723c */ /* 0x004fe80000041864 */
[----:B------:R-:W-:-:S04]  /*2890*/  IMAD.IADD R2, R6, 0x1, -R65 ;  /* 0x0000000106027824 */ /* 0x000fc800078e0a41 */
[----:B------:R-:W-:Y:S01]  /*28a0*/  HMMA.16816.F32.BF16 R32, R120, R74, R32 ;  /* 0x0000004a7820723c */ /* 0x000fe20000041820 */
[----:B------:R-:W-:Y:S01]  /*28b0*/  SHF.R.S32.HI R61, RZ, 0x1f, R2 ;  /* 0x0000001fff3d7819 */ /* 0x000fe20000011402 */
[----:B------:R-:W1:Y:S03]  /*28c0*/  LDSM.16.M88.4 R72, [R217+0x6000] ;  /* 0x00600000d948783b */ /* 0x000e660000000200 */
[----:B------:R-:W-:-:S03]  /*28d0*/  LEA.HI R228, R61, R2, RZ, 0x2 ;  /* 0x000000023de47211 */ /* 0x000fc600078f10ff */
[----:B------:R-:W-:Y:S01]  /*28e0*/  HMMA.16816.F32.BF16 R104, R92, R66, R104 ;  /* 0x000000425c68723c */ /* 0x000fe20000041868 */
[----:B------:R-:W2:Y:S01]  /*28f0*/  LDSM.16.M88.4 R64, [R204+0x4800] ;  /* 0x00480000cc40783b */ /* 0x000ea20000000200 */
[----:B------:R-:W-:-:S06]  /*2900*/  SHF.R.S32.HI R228, RZ, 0x2, R228 ;  /* 0x00000002ffe47819 */ /* 0x000fcc00000114e4 */
[C---:B------:R-:W-:Y:S01]  /*2910*/  HMMA.16816.F32.BF16 R96, R92.reuse, R62, R96 ;  /* 0x0000003e5c60723c */ /* 0x040fe20000041860 */
[----:B------:R-:W4:Y:S07]  /*2920*/  LDSM.16.M88.4 R60, [R204+0x5000] ;  /* 0x00500000cc3c783b */ /* 0x000f2e0000000200 */
[C---:B------:R-:W-:Y:S07]  /*2930*/  HMMA.16816.F32.BF16 R28, R92.reuse, R76, R28 ;  /* 0x0000004c5c1c723c */ /* 0x040fee000004181c */
[----:B------:R-:W-:Y:S01]  /*2940*/  IADD3 R76, R125, 0x1, R228 ;  /* 0x000000017d4c7810 */ /* 0x000fe20007ffe0e4 */
[----:B-----5:R-:W-:Y:S01]  /*2950*/  HMMA.16816.F32.BF16 R12, R92, R68, R12 ;  /* 0x000000445c0c723c */ /* 0x020fe2000004180c */
[----:B------:R-:W-:-:S02]  /*2960*/  IMAD.SHL.U32 R77, R6, 0x2, RZ ;  /* 0x00000002064d7824 */ /* 0x000fc400078e00ff */
[----:B------:R-:W-:Y:S01]  /*2970*/  IADD3 R76, R39, -c[0x0][0x214], R76 ;  /* 0x80008500274c7a10 */ /* 0x000fe20007ffe04c */
[----:B------:R-:W-:-:S03]  /*2980*/  IMAD.SHL.U32 R6, R36, 0x80, RZ ;  /* 0x0000008024067824 */ /* 0x000fc600078e00ff */
[----:B------:R-:W-:Y:S01]  /*2990*/  IADD3 R76, R76, c[0x0][0x2e8], RZ ;  /* 0x0000ba004c4c7a10 */ /* 0x000fe20007ffe0ff */
[----:B------:R-:W-:Y:S01]  /*29a0*/  HMMA.16816.F32.BF16 R8, R92, R70, R8 ;  /* 0x000000465c08723c */ /* 0x000fe20000041808 */
[----:B------:R-:W5:Y:S01]  /*29b0*/  LDSM.16.M88.4 R68, [R204+0x5800] ;  /* 0x00580000cc44783b */ /* 0x000f620000000200 */
[----:B------:R-:W-:Y:S02]  /*29c0*/  LOP3.LUT R77, R6, 0x6, R77, 0xf8, !PT ;  /* 0x00000006064d7812 */ /* 0x000fe400078ef84d */
[C---:B------:R-:W-:Y:S02]  /*29d0*/  IADD3 R2, R76.reuse, 0x8, RZ ;  /* 0x000000084c027810 */ /* 0x040fe40007ffe0ff */
[-C--:B------:R-:W-:Y:S02]  /*29e0*/  IMNMX R76, R76, R39.reuse, PT ;  /* 0x000000274c4c7217 */ /* 0x080fe40003800200 */
[----:B---3--:R-:W-:Y:S01]  /*29f0*/  HMMA.16816.F32.BF16 R56, R40, R88, R56 ;  /* 0x000000582838723c */ /* 0x008fe20000041838 */
[----:B------:R-:W-:-:S02]  /*2a00*/  IMNMX R2, R2, R39, PT ;  /* 0x0000002702027217 */ /* 0x000fc40003800200 */
[C---:B------:R-:W-:Y:S02]  /*2a10*/  IADD3 R37, R77.reuse, -0x80, RZ ;  /* 0xffffff804d257810 */ /* 0x040fe40007ffe0ff */
[----:B------:R-:W-:Y:S02]  /*2a20*/  IADD3 R39, R77, -0x7f, RZ ;  /* 0xffffff814d277810 */ /* 0x000fe40007ffe0ff */
[C---:B------:R-:W-:Y:S01]  /*2a30*/  ISETP.GE.AND P2, PT, R37.reuse, R76, PT ;  /* 0x0000004c2500720c */ /* 0x040fe20003f46270 */
[----:B------:R-:W-:Y:S01]  /*2a40*/  HMMA.16816.F32.BF16 R52, R40, R90, R52 ;  /* 0x0000005a2834723c */ /* 0x000fe20000041834 */
[----:B------:R-:W-:Y:S02]  /*2a50*/  ISETP.GE.AND P0, PT, R37, R2, PT ;  /* 0x000000022500720c */ /* 0x000fe40003f06270 */
[C---:B------:R-:W-:Y:S02]  /*2a60*/  ISETP.GE.AND P5, PT, R39.reuse, R76, PT ;  /* 0x0000004c2700720c */ /* 0x040fe40003fa6270 */
[----:B------:R-:W-:-:S02]  /*2a70*/  ISETP.GE.AND P1, PT, R39, R2, PT ;  /* 0x000000022700720c */ /* 0x000fc40003f26270 */
[C---:B------:R-:W-:Y:S01]  /*2a80*/  IADD3 R37, R77.reuse, -0x78, RZ ;  /* 0xffffff884d257810 */ /* 0x040fe20007ffe0ff */
[C---:B------:R-:W-:Y:S01]  /*2a90*/  HMMA.16816.F32.BF16 R32, R92.reuse, R82, R32 ;  /* 0x000000525c20723c */ /* 0x040fe20000041820 */
[----:B------:R-:W-:Y:S02]  /*2aa0*/  IADD3 R39, R77, -0x77, RZ ;  /* 0xffffff894d277810 */ /* 0x000fe40007ffe0ff */
[C---:B------:R-:W-:Y:S02]  /*2ab0*/  ISETP.GE.AND P4, PT, R37.reuse, R76, PT ;  /* 0x0000004c2500720c */ /* 0x040fe40003f86270 */
[-C--:B------:R-:W-:Y:S02]  /*2ac0*/  ISETP.GE.AND P3, PT, R37, R2.reuse, PT ;  /* 0x000000022500720c */ /* 0x080fe40003f66270 */
[----:B------:R-:W-:Y:S01]  /*2ad0*/  IADD3 R37, R77, -0x6f, RZ ;  /* 0xffffff914d257810 */ /* 0x000fe20007ffe0ff */
[C---:B-1----:R-:W-:Y:S07]  /*2ae0*/  HMMA.16816.F32.BF16 R20, R92.reuse, R72, R20 ;  /* 0x000000485c14723c */ /* 0x042fee0000041814 */
[----:B------:R-:W-:Y:S01]  /*2af0*/  FSEL R72, R58, -INF , !P0 ;  /* 0xff8000003a487808 */ /* 0x000fe20004000000 */
[----:B------:R-:W-:Y:S01]  /*2b00*/  HMMA.16816.F32.BF16 R16, R92, R74, R16 ;  /* 0x0000004a5c10723c */ /* 0x000fe20000041810 */
[----:B------:R-:W-:-:S02]  /*2b10*/  ISETP.GE.AND P0, PT, R39, R2, PT ;  /* 0x000000022700720c */ /* 0x000fc40003f06270 */
[----:B------:R-:W-:Y:S02]  /*2b20*/  FSEL R58, R54, -INF , !P3 ;  /* 0xff800000363a7808 */ /* 0x000fe40005800000 */
[----:B------:R-:W-:Y:S02]  /*2b30*/  FSEL R73, R59, -INF , !P1 ;  /* 0xff8000003b497808 */ /* 0x000fe40004800000 */
[----:B------:R-:W-:Y:S01]  /*2b40*/  FSEL R75, R56, -INF , !P2 ;  /* 0xff800000384b7808 */ /* 0x000fe20005000000 */
[----:B--2---:R-:W-:Y:S01]  /*2b50*/  HMMA.16816.F32.BF16 R48, R40, R64, R48 ;  /* 0x000000402830723c */ /* 0x004fe20000041830 */
[----:B------:R-:W-:Y:S02]  /*2b60*/  ISETP.GE.AND P2, PT, R39, R76, PT ;  /* 0x0000004c2700720c */ /* 0x000fe40003f46270 */
[----:B------:R-:W-:Y:S02]  /*2b70*/  FSEL R56, R57, -INF , !P5 ;  /* 0xff80000039387808 */ /* 0x000fe40006800000 */
[----:B------:R-:W-:-:S02]  /*2b80*/  FSEL R57, R52, -INF , !P4 ;  /* 0xff80000034397808 */ /* 0x000fc40006000000 */
[----:B------:R-:W-:Y:S01]  /*2b90*/  FSEL R74, R55, -INF , !P0 ;  /* 0xff800000374a7808 */ /* 0x000fe20004000000 */
[----:B----4-:R-:W-:Y:S01]  /*2ba0*/  HMMA.16816.F32.BF16 R84, R40, R60, R84 ;  /* 0x0000003c2854723c */ /* 0x010fe20000041854 */
[----:B------:R-:W-:Y:S02]  /*2bb0*/  IADD3 R39, R77, -0x70, RZ ;  /* 0xffffff904d277810 */ /* 0x000fe40007ffe0ff */
[-C--:B------:R-:W-:Y:S02]  /*2bc0*/  ISETP.GE.AND P4, PT, R37, R76.reuse, PT ;  /* 0x0000004c2500720c */ /* 0x080fe40003f86270 */
[----:B------:R-:W-:Y:S02]  /*2bd0*/  ISETP.GE.AND P5, PT, R39, R76, PT ;  /* 0x0000004c2700720c */ /* 0x000fe40003fa6270 */
[----:B------:R-:W-:Y:S01]  /*2be0*/  FSEL R61, R53, -INF , !P2 ;  /* 0xff800000353d7808 */ /* 0x000fe20005000000 */
[----:B------:R-:W-:Y:S01]  /*2bf0*/  HMMA.16816.F32.BF16 R24, R92, R78, R24 ;  /* 0x0000004e5c18723c */ /* 0x000fe20000041818 */
[----:B------:R-:W1:Y:S01]  /*2c00*/  LDSM.16.M88.4 R52, [R204+0x6000] ;  /* 0x00600000cc34783b */ /* 0x000e620000000200 */
[----:B------:R-:W-:-:S02]  /*2c10*/  ISETP.GE.AND P1, PT, R39, R2, PT ;  /* 0x000000022700720c */ /* 0x000fc40003f26270 */
[----:B------:R-:W-:Y:S02]  /*2c20*/  ISETP.GE.AND P3, PT, R37, R2, PT ;  /* 0x000000022500720c */ /* 0x000fe40003f66270 */
[C---:B------:R-:W-:Y:S02]  /*2c30*/  IADD3 R39, R77.reuse, -0x68, RZ ;  /* 0xffffff984d277810 */ /* 0x040fe40007ffe0ff */
[C---:B------:R-:W-:Y:S01]  /*2c40*/  HMMA.16816.F32.BF16 R44, R40.reuse, R66, R44 ;  /* 0x00000042282c723c */ /* 0x040fe2000004182c */
[----:B------:R-:W-:Y:S02]  /*2c50*/  IADD3 R37, R77, -0x67, RZ ;  /* 0xffffff994d257810 */ /* 0x000fe40007ffe0ff */
[C---:B------:R-:W-:Y:S02]  /*2c60*/  ISETP.GE.AND P2, PT, R39.reuse, R76, PT ;  /* 0x0000004c2700720c */ /* 0x040fe40003f46270 */
[----:B------:R-:W-:Y:S02]  /*2c70*/  ISETP.GE.AND P0, PT, R39, R2, PT ;  /* 0x000000022700720c */ /* 0x000fe40003f06270 */
[----:B------:R-:W-:Y:S01]  /*2c80*/  FSEL R81, R48, -INF , !P5 ;  /* 0xff80000030517808 */ /* 0x000fe20006800000 */
[----:B-----5:R-:W-:Y:S01]  /*2c90*/  HMMA.16816.F32.BF16 R136, R40, R68, R28 ;  /* 0x000000442888723c */ /* 0x020fe2000004181c */
[----:B------:R-:W2:Y:S01]  /*2ca0*/  LDSM.16.M88.4 R28, [R204+0x6800] ;  /* 0x00680000cc1c783b */ /* 0x000ea20000000200 */
[----:B------:R-:W-:-:S02]  /*2cb0*/  FSEL R120, R50, -INF , !P1 ;  /* 0xff80000032787808 */ /* 0x000fc40004800000 */
[C---:B------:R-:W-:Y:S02]  /*2cc0*/  ISETP.GE.AND P5, PT, R37.reuse, R76, PT ;  /* 0x0000004c2500720c */ /* 0x040fe40003fa6270 */
[----:B------:R-:W-:Y:S02]  /*2cd0*/  ISETP.GE.AND P1, PT, R37, R2, PT ;  /* 0x000000022500720c */ /* 0x000fe40003f26270 */
[C---:B------:R-:W-:Y:S01]  /*2ce0*/  HMMA.16816.F32.BF16 R32, R40.reuse, R62, R32 ;  /* 0x0000003e2820723c */ /* 0x040fe20000041820 */
[C---:B------:R-:W-:Y:S02]  /*2cf0*/  IADD3 R39, R77.reuse, -0x60, RZ ;  /* 0xffffffa04d277810 */ /* 0x040fe40007ffe0ff */
[----:B------:R-:W-:Y:S02]  /*2d00*/  IADD3 R37, R77, -0x5f, RZ ;  /* 0xffffffa14d257810 */ /* 0x000fe40007ffe0ff */
[----:B------:R-:W-:Y:S02]  /*2d10*/  FSEL R89, R49, -INF , !P4 ;  /* 0xff80000031597808 */ /* 0x000fe40006000000 */
[----:B------:R-:W-:Y:S01]  /*2d20*/  FSEL R122, R51, -INF , !P3 ;  /* 0xff800000337a7808 */ /* 0x000fe20005800000 */
[----:B------:R-:W-:Y:S01]  /*2d30*/  HMMA.16816.F32.BF16 R24, R40, R70, R24 ;  /* 0x000000462818723c */ /* 0x000fe20000041818 */
[----:B------:R-:W-:-:S02]  /*2d40*/  ISETP.GE.AND P4, PT, R39, R76, PT ;  /* 0x0000004c2700720c */ /* 0x000fc40003f86270 */
[----:B------:R-:W-:Y:S02]  /*2d50*/  ISETP.GE.AND P3, PT, R39, R2, PT ;  /* 0x000000022700720c */ /* 0x000fe40003f66270 */
[----:B------:R-:W-:Y:S02]  /*2d60*/  FSEL R51, R44, -INF , !P2 ;  /* 0xff8000002c337808 */ /* 0x000fe40005000000 */
[----:B------:R-:W-:Y:S02]  /*2d70*/  FSEL R48, R46, -INF , !P0 ;  /* 0xff8000002e307808 */ /* 0x000fe40004000000 */
[C---:B------:R-:W-:Y:S01]  /*2d80*/  ISETP.GE.AND P2, PT, R37.reuse, R76, PT ;  /* 0x0000004c2500720c */ /* 0x040fe20003f46270 */
[----:B-1----:R-:W-:Y:S01]  /*2d90*/  HMMA.16816.F32.BF16 R16, R40, R54, R16 ;  /* 0x000000362810723c */ /* 0x002fe20000041810 */
[----:B------:R-:W-:Y:S02]  /*2da0*/  ISETP.GE.AND P0, PT, R37, R2, PT ;  /* 0x000000022500720c */ /* 0x000fe40003f06270 */
[----:B------:R-:W-:-:S02]  /*2db0*/  IADD3 R39, R77, -0x58, RZ ;  /* 0xffffffa84d277810 */ /* 0x000fc40007ffe0ff */
[----:B------:R-:W-:Y:S02]  /*2dc0*/  IADD3 R37, R77, -0x57, RZ ;  /* 0xffffffa94d257810 */ /* 0x000fe40007ffe0ff */
[----:B------:R-:W-:Y:S02]  /*2dd0*/  FSEL R49, R45, -INF , !P5 ;  /* 0xff8000002d317808 */ /* 0x000fe40006800000 */
[----:B------:R-:W-:Y:S02]  /*2de0*/  FSEL R38, R47, -INF , !P1 ;  /* 0xff8000002f267808 */ /* 0x000fe40004800000 */
[C---:B------:R-:W-:Y:S01]  /*2df0*/  ISETP.GE.AND P5, PT, R39.reuse, R76, PT ;  /* 0x0000004c2700720c */ /* 0x040fe20003fa6270 */
[----:B------:R-:W-:Y:S01]  /*2e00*/  HMMA.16816.F32.BF16 R44, R40, R52, R20 ;  /* 0x00000034282c723c */ /* 0x000fe20000041814 */
[----:B------:R-:W-:Y:S01]  /*2e10*/  ISETP.GE.AND P1, PT, R39, R2, PT ;  /* 0x000000022700720c */ /* 0x000fe20003f26270 */
[----:B------:R-:W1:Y:S01]  /*2e20*/  LDSM.16.M88.4 R20, [R204+0x7000] ;  /* 0x00700000cc14783b */ /* 0x000e620000000200 */
[----:B------:R-:W-:-:S02]  /*2e30*/  FSEL R167, R84, -INF , !P4 ;  /* 0xff80000054a77808 */ /* 0x000fc40006000000 */
[----:B------:R-:W-:Y:S02]  /*2e40*/  FSEL R174, R86, -INF , !P3 ;  /* 0xff80000056ae7808 */ /* 0x000fe40005800000 */
[C---:B------:R-:W-:Y:S01]  /*2e50*/  ISETP.GE.AND P4, PT, R37.reuse, R76, PT ;  /* 0x0000004c2500720c */ /* 0x040fe20003f86270 */
[----:B--2---:R-:W-:Y:S01]  /*2e60*/  HMMA.16816.F32.BF16 R8, R40, R30, R8 ;  /* 0x0000001e2808723c */ /* 0x004fe20000041808 */
[----:B------:R-:W-:Y:S02]  /*2e70*/  ISETP.GE.AND P3, PT, R37, R2, PT ;  /* 0x000000022500720c */ /* 0x000fe40003f66270 */
[C---:B------:R-:W-:Y:S02]  /*2e80*/  IADD3 R39, R77.reuse, -0x50, RZ ;  /* 0xffffffb04d277810 */ /* 0x040fe40007ffe0ff */
[----:B------:R-:W-:Y:S02]  /*2e90*/  IADD3 R37, R77, -0x4f, RZ ;  /* 0xffffffb14d257810 */ /* 0x000fe40007ffe0ff */
[----:B------:R-:W-:-:S02]  /*2ea0*/  FSEL R169, R85, -INF , !P2 ;  /* 0xff80000055a97808 */ /* 0x000fc40005000000 */
[----:B------:R-:W-:Y:S02]  /*2eb0*/  FSEL R176, R87, -INF , !P0 ;  /* 0xff80000057b07808 */ /* 0x000fe40004000000 */
[C---:B------:R-:W-:Y:S02]  /*2ec0*/  ISETP.GE.AND P2, PT, R39.reuse, R76, PT ;  /* 0x0000004c2700720c */ /* 0x040fe40003f46270 */
[----:B------:R-:W-:Y:S02]  /*2ed0*/  ISETP.GE.AND P0, PT, R39, R2, PT ;  /* 0x000000022700720c */ /* 0x000fe40003f06270 */
[----:B------:R-:W-:Y:S02]  /*2ee0*/  FSEL R171, R32, -INF , !P5 ;  /* 0xff80000020ab7808 */ /* 0x000fe40006800000 */
[----:B------:R-:W-:Y:S02]  /*2ef0*/  FSEL R172, R34, -INF , !P1 ;  /* 0xff80000022ac7808 */ /* 0x000fe40004800000 */
[----:B------:R-:W-:-:S02]  /*2f00*/  ISETP.GE.AND P5, PT, R37, R76, PT ;  /* 0x0000004c2500720c */ /* 0x000fc40003fa6270 */
[----:B------:R-:W-:Y:S02]  /*2f10*/  ISETP.GE.AND P1, PT, R37, R2, PT ;  /* 0x000000022500720c */ /* 0x000fe40003f26270 */
[----:B------:R-:W-:Y:S02]  /*2f20*/  IADD3 R39, R77, -0x48, RZ ;  /* 0xffffffb84d277810 */ /* 0x000fe40007ffe0ff */
[----:B------:R-:W-:Y:S02]  /*2f30*/  FSEL R37, R33, -INF , !P4 ;  /* 0xff80000021257808 */ /* 0x000fe40006000000 */
[----:B------:R-:W-:Y:S02]  /*2f40*/  IADD3 R33, R77, -0x47, RZ ;  /* 0xffffffb94d217810 */ /* 0x000fe40007ffe0ff */
[----:B------:R-:W-:Y:S02]  /*2f50*/  FSEL R170, R35, -INF , !P3 ;  /* 0xff80000023aa7808 */ /* 0x000fe40005800000 */
[----:B------:R-:W-:-:S02]  /*2f60*/  ISETP.GE.AND P4, PT, R39, R76, PT ;  /* 0x0000004c2700720c */ /* 0x000fc40003f86270 */
[----:B------:R-:W-:Y:S01]  /*2f70*/  ISETP.GE.AND P3, PT, R39, R2, PT ;  /* 0x000000022700720c */ /* 0x000fe20003f66270 */
[C---:B-1----:R-:W-:Y:S01]  /*2f80*/  HMMA.16816.F32.BF16 R108, R40.reuse, R20, R108 ;  /* 0x00000014286c723c */ /* 0x042fe2000004186c */
[----:B------:R-:W-:Y:S02]  /*2f90*/  FSEL R39, R136, -INF , !P2 ;  /* 0xff80000088277808 */ /* 0x000fe40005000000 */
[----:B------:R-:W-:Y:S02]  /*2fa0*/  FSEL R138, R138, -INF , !P0 ;  /* 0xff8000008a8a7808 */ /* 0x000fe40004000000 */
[C---:B------:R-:W-:Y:S02]  /*2fb0*/  ISETP.GE.AND P2, PT, R33.reuse, R76, PT ;  /* 0x0000004c2100720c */ /* 0x040fe40003f46270 */
[----:B------:R-:W-:Y:S01]  /*2fc0*/  ISETP.GE.AND P0, PT, R33, R2, PT ;  /* 0x000000022100720c */ /* 0x000fe20003f06270 */
[----:B------:R-:W-:Y:S01]  /*2fd0*/  HMMA.16816.F32.BF16 R104, R40, R22, R104 ;  /* 0x000000162868723c */ /* 0x000fe20000041868 */
[----:B------:R-:W-:-:S02]  /*2fe0*/  IADD3 R35, R77, -0x40, RZ ;  /* 0xffffffc04d237810 */ /* 0x000fc40007ffe0ff */
[----:B------:R-:W-:Y:S02]  /*2ff0*/  IADD3 R33, R77, -0x3f, RZ ;  /* 0xffffffc14d217810 */ /* 0x000fe40007ffe0ff */
        /* <DEDUP_REMOVED lines=8> */
[----:B------:R-:W-:Y:S01]  /*3080*/  HMMA.16816.F32.BF16 R32, R40, R28, R12 ;  /* 0x0000001c2820723c */ /* 0x000fe2000004180c */
[----:B------:R-:W1:Y:S01]  /*3090*/  LDSM.16.M88.4 R12, [R204+0x7800] ;  /* 0x00780000cc0c783b */ /* 0x000e620000000200 */
[----:B------:R-:W-:Y:S01]  /*30a0*/  FSEL R137, R25, -INF , !P2 ;  /* 0xff80000019897808 */ /* 0x000fe20005000000 */
[----:B------:R-:W-:-:S04]  /*30b0*/  DEPBAR.LE SB0, 0x0 ;  /* 0x000080000000791a */ /* 0x000fc80000000000 */
[C---:B------:R-:W-:Y:S02]  /*30c0*/  IADD3 R25, R77.reuse, -0x37, RZ ;  /* 0xffffffc94d197810 */ /* 0x040fe40007ffe0ff */
[----:B------:R-:W-:Y:S02]  /*30d0*/  IADD3 R29, R77, -0x38, RZ ;  /* 0xffffffc84d1d7810 */ /* 0x000fe40007ffe0ff */
[----:B------:R-:W-:Y:S02]  /*30e0*/  FSEL R150, R27, -INF , !P0 ;  /* 0xff8000001b967808 */ /* 0x000fe40004000000 */
[----:B------:R-:W-:Y:S02]  /*30f0*/  FSEL R157, R44, -INF , !P5 ;  /* 0xff8000002c9d7808 */ /* 0x000fe40006800000 */
[----:B------:R-:W-:Y:S02]  /*3100*/  ISETP.GE.AND P5, PT, R25, R76, PT ;  /* 0x0000004c1900720c */ /* 0x000fe40003fa6270 */
[----:B------:R-:W-:-:S02]  /*3110*/  IADD3 R27, R77, -0x30, RZ ;  /* 0xffffffd04d1b7810 */ /* 0x000fc40007ffe0ff */
[----:B------:R-:W-:Y:S02]  /*3120*/  FSEL R154, R46, -INF , !P1 ;  /* 0xff8000002e9a7808 */ /* 0x000fe40004800000 */
[-C--:B------:R-:W-:Y:S02]  /*3130*/  ISETP.GE.AND P0, PT, R29, R2.reuse, PT ;  /* 0x000000021d00720c */ /* 0x080fe40003f06270 */
[----:B------:R-:W-:Y:S02]  /*3140*/  ISETP.GE.AND P1, PT, R25, R2, PT ;  /* 0x000000021900720c */ /* 0x000fe40003f26270 */
[----:B------:R-:W-:Y:S02]  /*3150*/  FSEL R151, R45, -INF , !P4 ;  /* 0xff8000002d977808 */ /* 0x000fe40006000000 */
[----:B------:R-:W-:Y:S02]  /*3160*/  IADD3 R25, R77, -0x2f, RZ ;  /* 0xffffffd14d197810 */ /* 0x000fe40007ffe0ff */
[----:B------:R-:W-:-:S02]  /*3170*/  ISETP.GE.AND P4, PT, R27, R76, PT ;  /* 0x0000004c1b00720c */ /* 0x000fc40003f86270 */
[----:B------:R-:W-:Y:S02]  /*3180*/  FSEL R155, R17, -INF , !P5 ;  /* 0xff800000119b7808 */ /* 0x000fe40006800000 */
[----:B------:R-:W-:Y:S02]  /*3190*/  IADD3 R17, R77, -0x27, RZ ;  /* 0xffffffd94d117810 */ /* 0x000fe40007ffe0ff */
[----:B------:R-:W-:Y:S02]  /*31a0*/  ISETP.GE.AND P2, PT, R29, R76, PT ;  /* 0x0000004c1d00720c */ /* 0x000fe40003f46270 */
[----:B------:R-:W-:Y:S02]  /*31b0*/  FSEL R168, R47, -INF , !P3 ;  /* 0xff8000002fa87808 */ /* 0x000fe40005800000 */
[----:B------:R-:W-:Y:S01]  /*31c0*/  FSEL R166, R18, -INF , !P0 ;  /* 0xff80000012a67808 */ /* 0x000fe20004000000 */
[----:B-1----:R-:W-:Y:S01]  /*31d0*/  HMMA.16816.F32.BF16 R100, R40, R12, R100 ;  /* 0x0000000c2864723c */ /* 0x002fe20000041864 */
[----:B------:R-:W-:-:S02]  /*31e0*/  ISETP.GE.AND P3, PT, R27, R2, PT ;  /* 0x000000021b00720c */ /* 0x000fc40003f66270 */
[----:B------:R-:W-:Y:S02]  /*31f0*/  ISETP.GE.AND P0, PT, R25, R2, PT ;  /* 0x000000021900720c */ /* 0x000fe40003f06270 */
[----:B------:R-:W-:Y:S02]  /*3200*/  FSEL R158, R19, -INF , !P1 ;  /* 0xff800000139e7808 */ /* 0x000fe40004800000 */
[----:B------:R-:W-:Y:S01]  /*3210*/  FSEL R165, R32, -INF , !P4 ;  /* 0xff80000020a57808 */ /* 0x000fe20006000000 */
[----:B------:R-:W-:Y:S01]  /*3220*/  HMMA.16816.F32.BF16 R96, R40, R14, R96 ;  /* 0x0000000e2860723c */ /* 0x000fe20000041860 */
[----:B------:R-:W-:Y:S01]  /*3230*/  BAR.SYNC.DEFER_BLOCKING 0x0 ;  /* 0x0000000000007b1d */ /* 0x000fe20000010000 */
[----:B------:R-:W-:Y:S02]  /*3240*/  ISETP.GE.AND P4, PT, R17, R76, PT ;  /* 0x0000004c1100720c */ /* 0x000fe40003f86270 */
[----:B------:R-:W-:Y:S02]  /*3250*/  IADD3 R19, R77, -0x20, RZ ;  /* 0xffffffe04d137810 */ /* 0x000fe40007ffe0ff */
[----:B------:R-:W-:-:S02]  /*3260*/  FSEL R153, R16, -INF , !P2 ;  /* 0xff80000010997808 */ /* 0x000fc40005000000 */
[----:B------:R-:W-:Y:S02]  /*3270*/  ISETP.GE.AND P2, PT, R25, R76, PT ;  /* 0x0000004c1900720c */ /* 0x000fe40003f46270 */
[----:B------:R-:W-:Y:S02]  /*3280*/  FSEL R164, R34, -INF , !P3 ;  /* 0xff80000022a47808 */ /* 0x000fe40005800000 */
[----:B------:R-:W-:Y:S02]  /*3290*/  FSEL R162, R35, -INF , !P0 ;  /* 0xff80000023a27808 */ /* 0x000fe40004000000 */
[----:B------:R-:W-:Y:S02]  /*32a0*/  ISETP.GE.AND P3, PT, R17, R2, PT ;  /* 0x000000021100720c */ /* 0x000fe40003f66270 */
[----:B------:R-:W-:Y:S02]  /*32b0*/  ISETP.GE.AND P0, PT, R19, R76, PT ;  /* 0x0000004c1300720c */ /* 0x000fe40003f06270 */
[----:B------:R-:W-:-:S02]  /*32c0*/  FSEL R159, R9, -INF , !P4 ;  /* 0xff800000099f7808 */ /* 0x000fc40006000000 */
[C---:B------:R-:W-:Y:S02]  /*32d0*/  IADD3 R13, R77.reuse, -0x18, RZ ;  /* 0xffffffe84d0d7810 */ /* 0x040fe40007ffe0ff */
[----:B------:R-:W-:Y:S02]  /*32e0*/  IADD3 R9, R77, -0x17, RZ ;  /* 0xffffffe94d097810 */ /* 0x000fe40007ffe0ff */
[----:B------:R-:W-:Y:S02]  /*32f0*/  FSEL R163, R33, -INF , !P2 ;  /* 0xff80000021a37808 */ /* 0x000fe40005000000 */
[----:B------:R-:W-:Y:S02]  /*3300*/  ISETP.GE.AND P2, PT, R19, R2, PT ;  /* 0x000000021300720c */ /* 0x000fe40003f46270 */
[----:B------:R-:W-:Y:S02]  /*3310*/  FSEL R156, R11, -INF , !P3 ;  /* 0xff8000000b9c7808 */ /* 0x000fe40005800000 */
[----:B------:R-:W-:-:S02]  /*3320*/  FSEL R149, R108, -INF , !P0 ;  /* 0xff8000006c957808 */ /* 0x000fc40004000000 */
[C---:B------:R-:W-:Y:S02]  /*3330*/  ISETP.GE.AND P4, PT, R13.reuse, R76, PT ;  /* 0x0000004c0d00720c */ /* 0x040fe40003f86270 */
[----:B------:R-:W-:Y:S02]  /*3340*/  ISETP.GE.AND P3, PT, R13, R2, PT ;  /* 0x000000020d00720c */ /* 0x000fe40003f66270 */
[----:B------:R-:W-:Y:S02]  /*3350*/  ISETP.GE.AND P0, PT, R9, R76, PT ;  /* 0x0000004c0900720c */ /* 0x000fe40003f06270 */
[----:B------:R-:W-:Y:S02]  /*3360*/  IADD3 R13, R77, -0x10, RZ ;  /* 0xfffffff04d0d7810 */ /* 0x000fe40007ffe0ff */
[----:B------:R-:W-:Y:S02]  /*3370*/  FSEL R148, R110, -INF , !P2 ;  /* 0xff8000006e947808 */ /* 0x000fe40005000000 */
[----:B------:R-:W-:-:S02]  /*3380*/  ISETP.GE.AND P2, PT, R9, R2, PT ;  /* 0x000000020900720c */ /* 0x000fc40003f46270 */
[----:B------:R-:W-:Y:S02]  /*3390*/  FSEL R143, R105, -INF , !P0 ;  /* 0xff800000698f7808 */ /* 0x000fe40004000000 */
[C---:B------:R-:W-:Y:S02]  /*33a0*/  IADD3 R21, R77.reuse, -0x28, RZ ;  /* 0xffffffd84d157810 */ /* 0x040fe40007ffe0ff */
[C---:B------:R-:W-:Y:S02]  /*33b0*/  IADD3 R17, R77.reuse, -0x1f, RZ ;  /* 0xffffffe14d117810 */ /* 0x040fe40007ffe0ff */
[C---:B------:R-:W-:Y:S02]  /*33c0*/  IADD3 R11, R77.reuse, -0xf, RZ ;  /* 0xfffffff14d0b7810 */ /* 0x040fe40007ffe0ff */
[----:B------:R-:W-:Y:S02]  /*33d0*/  IADD3 R9, R77, -0x8, RZ ;  /* 0xfffffff84d097810 */ /* 0x000fe40007ffe0ff */
[----:B------:R-:W-:-:S02]  /*33e0*/  ISETP.GE.AND P0, PT, R13, R2, PT ;  /* 0x000000020d00720c */ /* 0x000fc40003f06270 */
[----:B------:R-:W-:Y:S02]  /*33f0*/  IADD3 R77, R77, -0x7, RZ ;  /* 0xfffffff94d4d7810 */ /* 0x000fe40007ffe0ff */
[----:B------:R-:W-:Y:S02]  /*3400*/  FSEL R134, R102, -INF , !P0 ;  /* 0xff80000066867808 */ /* 0x000fe40004000000 */
[-C--:B------:R-:W-:Y:S02]  /*3410*/  ISETP.GE.AND P0, PT, R77, R2.reuse, PT ;  /* 0x000000024d00720c */ /* 0x080fe40003f06270 */
[----:B------:R-:W-:Y:S02]  /*3420*/  ISETP.GE.AND P1, PT, R21, R2, PT ;  /* 0x000000021500720c */ /* 0x000fe40003f26270 */
[----:B------:R-:W-:Y:S02]  /*3430*/  FSEL R62, R99, -INF , !P0 ;  /* 0xff800000633e7808 */ /* 0x000fe40004000000 */
[----:B------:R-:W-:-:S02]  /*3440*/  FSEL R160, R10, -INF , !P1 ;  /* 0xff8000000aa07808 */ /* 0x000fc40004800000 */
[----:B------:R-:W-:Y:S02]  /*3450*/  ISETP.GE.AND P0, PT, R36, 0x2, PT ;  /* 0x000000022400780c */ /* 0x000fe40003f06270 */
[----:B------:R-:W-:Y:S02]  /*3460*/  ISETP.GE.AND P5, PT, R21, R76, PT ;  /* 0x0000004c1500720c */ /* 0x000fe40003fa6270 */
[----:B------:R-:W-:Y:S02]  /*3470*/  ISETP.GE.AND P1, PT, R17, R2, PT ;  /* 0x000000021100720c */ /* 0x000fe40003f26270 */
[----:B------:R-:W-:Y:S02]  /*3480*/  FSEL R161, R8, -INF , !P5 ;  /* 0xff80000008a17808 */ /* 0x000fe40006800000 */
[----:B------:R-:W-:Y:S02]  /*3490*/  FSEL R146, R111, -INF , !P1 ;  /* 0xff8000006f927808 */ /* 0x000fe40004800000 */
[----:B------:R-:W-:-:S02]  /*34a0*/  ISETP.GE.AND P5, PT, R17, R76, PT ;  /* 0x0000004c1100720c */ /* 0x000fc40003fa6270 */
[----:B------:R-:W-:Y:S02]  /*34b0*/  ISETP.GE.AND P1, PT, R13, R76, PT ;  /* 0x0000004c0d00720c */ /* 0x000fe40003f26270 */
[----:B------:R-:W-:Y:S02]  /*34c0*/  FSEL R147, R109, -INF , !P5 ;  /* 0xff8000006d937808 */ /* 0x000fe40006800000 */
[----:B------:R-:W-:Y:S02]  /*34d0*/  FSEL R145, R104, -INF , !P4 ;  /* 0xff80000068917808 */ /* 0x000fe40006000000 */
[----:B------:R-:W-:Y:S02]  /*34e0*/  FSEL R144, R106, -INF , !P3 ;  /* 0xff8000006a907808 */ /* 0x000fe40005800000 */
[----:B------:R-:W-:Y:S02]  /*34f0*/  FSEL R142, R107, -INF , !P2 ;  /* 0xff8000006b8e7808 */ /* 0x000fe40005000000 */
[----:B------:R-:W-:-:S02]  /*3500*/  FSEL R139, R100, -INF , !P1 ;  /* 0xff800000648b7808 */ /* 0x000fc40004800000 */
[-C--:B------:R-:W-:Y:S02]  /*3510*/  ISETP.GE.AND P5, PT, R11, R76.reuse, PT ;  /* 0x0000004c0b00720c */ /* 0x080fe40003fa6270 */
[-C--:B------:R-:W-:Y:S02]  /*3520*/  ISETP.GE.AND P4, PT, R9, R76.reuse, PT ;  /* 0x0000004c0900720c */ /* 0x080fe40003f86270 */
[----:B------:R-:W-:Y:S02]  /*3530*/  ISETP.GE.AND P3, PT, R77, R76, PT ;  /* 0x0000004c4d00720c */ /* 0x000fe40003f66270 */
[-C--:B------:R-:W-:Y:S02]  /*3540*/  ISETP.GE.AND P2, PT, R11, R2.reuse, PT ;  /* 0x000000020b00720c */ /* 0x080fe40003f46270 */
[----:B------:R-:W-:Y:S02]  /*3550*/  ISETP.GE.AND P1, PT, R9, R2, PT ;  /* 0x000000020900720c */ /* 0x000fe40003f26270 */
[----:B------:R-:W-:-:S02]  /*3560*/  LOP3.LUT R2, R4, R7, RZ, 0xfc, !PT ;  /* 0x0000000704027212 */ /* 0x000fc400078efcff */
[----:B------:R-:W-:Y:S02]  /*3570*/  FSEL R135, R101, -INF , !P5 ;  /* 0xff80000065877808 */ /* 0x000fe40006800000 */
[----:B------:R-:W-:Y:S02]  /*3580*/  FSEL R66, R103, -INF , !P2 ;  /* 0xff80000067427808 */ /* 0x000fe40005000000 */
[----:B------:R-:W-:Y:S02]  /*3590*/  FSEL R67, R96, -INF , !P4 ;  /* 0xff80000060437808 */ /* 0x000fe40006000000 */
[----:B------:R-:W-:Y:S02]  /*35a0*/  FSEL R65, R97, -INF , !P3 ;  /* 0xff80000061417808 */ /* 0x000fe40005800000 */
[----:B------:R-:W-:Y:S01]  /*35b0*/  FSEL R64, R98, -INF , !P1 ;  /* 0xff80000062407808 */ /* 0x000fe20004800000 */
[----:B------:R-:W-:Y:S05]  /*35c0*/  @!P0 BRA `(.L_x_2264) ;  /* 0x0000063000008947 */ /* 0x000fea0003800000 */
[----:B------:R-:W-:Y:S05]  /*35d0*/  @P6 BRA `(.L_x_2265) ;  /* 0x000003a000006947 */ /* 0x000fea0003800000 */
[----:B------:R-:W1:Y:S01]  /*35e0*/  I2F.RP R8, R3 ;  /* 0x0000000300087306 */ /* 0x000e620000209400 */
[----:B------:R-:W-:-:S02]  /*35f0*/  IADD3 R4, R6, -0x80, RZ ;  /* 0xffffff8006047810 */ /* 0x000fc40007ffe0ff */
[----:B------:R-:W-:Y:S02]  /*3600*/  IADD3 R11, R6, -0x100, RZ ;  /* 0xffffff00060b7810 */ /* 0x000fe40007ffe0ff */
        /* <DEDUP_REMOVED lines=31> */
[----:B------:R-:W-:-:S03]  /*3800*/  @!P3 IADD3 R12, -R12, RZ, RZ ;  /* 0x000000ff0c0cb210 */ /* 0x000fc60007ffe1ff */
        /* <DEDUP_REMOVED lines=13> */
[----:B------:R-:W-:-:S04]  /*38e0*/  IMAD R3, R6, c[0x0][0x19c], R3 ;  /* 0x0000670006037a24 */ /* 0x000fc800078e0203 */
[----:B------:R-:W-:Y:S02]  /*38f0*/  IMAD.IADD R9, R9, 0x1, R3 ;  /* 0x0000000109097824 */ /* 0x000fe400078e0203 */
[----:B--2---:R-:W-:-:S04]  /*3900*/  IMAD.IADD R7, R7, 0x1, -R4 ;  /* 0x0000000107077824 */ /* 0x004fc800078e0a04 */
[----:B------:R-:W-:Y:S01]  /*3910*/  IMAD.WIDE.U32 R8, R7, c[0x0][0x180], R8 ;  /* 0x0000600007087a25 */ /* 0x000fe200078e0008 */
[----:B------:R-:W-:-:S03]  /*3920*/  SHF.R.S32.HI R4, RZ, 0x1f, R7 ;  /* 0x0000001fff047819 */ /* 0x000fc60000011407 */
[----:B------:R-:W-:Y:S02]  /*3930*/  IMAD.MOV.U32 R3, RZ, RZ, R8 ;  /* 0x000000ffff037224 */ /* 0x000fe400078e0008 */
[----:B------:R-:W-:-:S04]  /*3940*/  IMAD R4, R4, c[0x0][0x180], RZ ;  /* 0x0000600004047a24 */ /* 0x000fc800078e02ff */
[----:B------:R-:W-:-:S05]  /*3950*/  IMAD R4, R7, c[0x0][0x184], R4 ;  /* 0x0000610007047a24 */ /* 0x000fca00078e0204 */
[----:B------:R-:W-:Y:S01]  /*3960*/  IADD3 R4, R9, R4, RZ ;  /* 0x0000000409047210 */ /* 0x000fe20007ffe0ff */
[----:B------:R-:W-:Y:S05]  /*3970*/  BRA `(.L_x_2266) ;  /* 0x0000004000007947 */ /* 0x000fea0003800000 */
.L_x_2265:
[----:B------:R-:W-:-:S04]  /*3980*/  ULEA UR6, -UR6, URZ, 0x7 ;  /* 0x0000003f06067291 */ /* 0x000fc8000f8e393f */
[----:B------:R-:W-:Y:S02]  /*3990*/  USHF.R.S32.HI UR4, URZ, 0x1f, UR6 ;  /* 0x0000001f3f047899 */ /* 0x000fe40008011406 */
[----:B------:R-:W-:-:S04]  /*39a0*/  MOV R3, UR6 ;  /* 0x0000000600037c02 */ /* 0x000fc80008000f00 */
[----:B------:R-:W-:Y:S02]  /*39b0*/  MOV R4, UR4 ;  /* 0x0000000400047c02 */ /* 0x000fe40008000f00 */
.L_x_2266:
[----:B------:R-:W-:-:S04]  /*39c0*/  LEA R226, P1, R3, R226, 0x1 ;  /* 0x000000e203e27211 */ /* 0x000fc800078208ff */
[----:B------:R-:W-:Y:S02]  /*39d0*/  LEA.HI.X R227, R3, R227, R4, 0x1, P1 ;  /* 0x000000e303e37211 */ /* 0x000fe400008f0c04 */
[----:B------:R-:W-:-:S03]  /*39e0*/  IADD3 R16, P1, R226, UR12, RZ ;  /* 0x0000000ce2107c10 */ /* 0x000fc6000ff3e0ff */
[----:B------:R-:W-:Y:S01]  /*39f0*/  @!PT LDS RZ, [RZ] ;  /* 0x00000000fffff984 */ /* 0x000fe20000000800 */
[----:B------:R-:W-:Y:S01]  /*3a00*/  @!PT LDS RZ, [RZ] ;  /* 0x00000000fffff984 */ /* 0x000fe20000000800 */
[----:B------:R-:W-:Y:S01]  /*3a10*/  @!PT LDS RZ, [RZ] ;  /* 0x00000000fffff984 */ /* 0x000fe20000000800 */
[----:B------:R1:W-:Y:S01]  /*3a20*/  LDGSTS.E.BYPASS.LTC128B.128 [R229+0x4000], [R226.64] ;  /* 0x04000000e2e57fae */ /* 0x0003e2000b901d4a */
[----:B------:R-:W-:Y:S02]  /*3a30*/  IADD3.X R17, R227, UR7, RZ, P1, !PT ;  /* 0x00000007e3117c10 */ /* 0x000fe40008ffe4ff */
[----:B------:R-:W-:Y:S01]  /*3a40*/  IADD3 R14, P1, R16, UR12, RZ ;  /* 0x0000000c100e7c10 */ /* 0x000fe2000ff3e0ff */
[----:B------:R1:W-:Y:S03]  /*3a50*/  LDGSTS.E.BYPASS.LTC128B.128 [R229+0x8000], [R226.64+0x80] ;  /* 0x08000080e2e57fae */ /* 0x0003e6000b901d4a */
[----:B------:R-:W-:Y:S01]  /*3a60*/  IADD3.X R15, R17, UR7, RZ, P1, !PT ;  /* 0x00000007110f7c10 */ /* 0x000fe20008ffe4ff */
[----:B------:R1:W-:Y:S01]  /*3a70*/  LDGSTS.E.BYPASS.LTC128B.128 [R229+0x4800], [R16.64] ;  /* 0x0480000010e57fae */ /* 0x0003e2000b901d4a */
[----:B------:R-:W-:-:S03]  /*3a80*/  IADD3 R12, P1, R14, UR12, RZ ;  /* 0x0000000c0e0c7c10 */ /* 0x000fc6000ff3e0ff */
[----:B------:R1:W-:Y:S01]  /*3a90*/  LDGSTS.E.BYPASS.LTC128B.128 [R229+0x8800], [R16.64+0x80] ;  /* 0x0880008010e57fae */ /* 0x0003e2000b901d4a */
[----:B------:R-:W-:Y:S02]  /*3aa0*/  IADD3.X R13, R15, UR7, RZ, P1, !PT ;  /* 0x000000070f0d7c10 */ /* 0x000fe40008ffe4ff */
[----:B------:R-:W-:Y:S01]  /*3ab0*/  IADD3 R10, P1, R12, UR12, RZ ;  /* 0x0000000c0c0a7c10 */ /* 0x000fe2000ff3e0ff */
[----:B------:R1:W-:Y:S03]  /*3ac0*/  LDGSTS.E.BYPASS.LTC128B.128 [R229+0x5000], [R14.64] ;  /* 0x050000000ee57fae */ /* 0x0003e6000b901d4a */
[----:B------:R-:W-:Y:S01]  /*3ad0*/  IADD3.X R11, R13, UR7, RZ, P1, !PT ;  /* 0x000000070d0b7c10 */ /* 0x000fe20008ffe4ff */
[----:B------:R1:W-:Y:S01]  /*3ae0*/  LDGSTS.E.BYPASS.LTC128B.128 [R229+0x9000], [R14.64+0x80] ;  /* 0x090000800ee57fae */ /* 0x0003e2000b901d4a */
[----:B------:R-:W-:-:S03]  /*3af0*/  IADD3 R8, P1, R10, UR12, RZ ;  /* 0x0000000c0a087c10 */ /* 0x000fc6000ff3e0ff */
        /* <DEDUP_REMOVED lines=8> */
[----:B------:R-:W-:-:S03]  /*3b80*/  IADD3.X R19, R7, UR7, RZ, P1, !PT ;  /* 0x0000000707137c10 */ /* 0x000fc60008ffe4ff */
[----:B------:R1:W-:Y:S04]  /*3b90*/  LDGSTS.E.BYPASS.LTC128B.128 [R229+0x6800], [R8.64] ;  /* 0x0680000008e57fae */ /* 0x0003e8000b901d4a */
[----:B------:R1:W-:Y:S04]  /*3ba0*/  LDGSTS.E.BYPASS.LTC128B.128 [R229+0xa800], [R8.64+0x80] ;  /* 0x0a80008008e57fae */ /* 0x0003e8000b901d4a */
[----:B------:R1:W-:Y:S04]  /*3bb0*/  LDGSTS.E.BYPASS.LTC128B.128 [R229+0x7000], [R6.64] ;  /* 0x0700000006e57fae */ /* 0x0003e8000b901d4a */
[----:B------:R1:W-:Y:S04]  /*3bc0*/  LDGSTS.E.BYPASS.LTC128B.128 [R229+0xb000], [R6.64+0x80] ;  /* 0x0b00008006e57fae */ /* 0x0003e8000b901d4a */
[----:B------:R1:W-:Y:S04]  /*3bd0*/  LDGSTS.E.BYPASS.LTC128B.128 [R229+0x7800], [R18.64] ;  /* 0x0780000012e57fae */ /* 0x0003e8000b901d4a */
[----:B------:R1:W-:Y:S04]  /*3be0*/  LDGSTS.E.BYPASS.LTC128B.128 [R229+0xb800], [R18.64+0x80] ;  /* 0x0b80008012e57fae */ /* 0x0003e8000b901d4a */
[----:B------:R-:W0:Y:S02]  /*3bf0*/  LDGDEPBAR ;  /* 0x00000000000079af */ /* 0x000e240000000000 */
.L_x_2264:
[----:B-1----:R-:W-:Y:S02]  /*3c00*/  FMNMX.FTZ R6, R75, R56, !PT ;  /* 0x000000384b067209 */ /* 0x002fe40007810000 */
        /* <DEDUP_REMOVED lines=61> */
[----:B------:R-:W-:Y:S01]  /*3fe0*/  SHF.L.U32 R215, R2, 0x1, RZ ;  /* 0x0000000102d77819 */ /* 0x000fe200000006ff */
[----:B------:R-:W1:Y:S03]  /*3ff0*/  SHFL.BFLY PT, R7, R6, 0x2, 0x1f ;  /* 0x0c401f0006077f89 */ /* 0x000e6600000e0000 */
[-C--:B------:R-:W-:Y:S01]  /*4000*/  IADD3 R214, R0, R215.reuse, RZ ;  /* 0x000000d700d67210 */ /* 0x080fe20007ffe0ff */
[----:B------:R-:W2:Y:S01]  /*4010*/  SHFL.BFLY PT, R4, R9, 0x2, 0x1f ;  /* 0x0c401f0009047f89 */ /* 0x000ea200000e0000 */
[C---:B------:R-:W-:Y:S02]  /*4020*/  IADD3 R213, R5.reuse, R215, RZ ;  /* 0x000000d705d57210 */ /* 0x040fe40007ffe0ff */
[----:B------:R-:W-:Y:S01]  /*4030*/  IADD3 R212, R5, R214, RZ ;  /* 0x000000d605d47210 */ /* 0x000fe20007ffe0ff */
[----:B------:R-:W-:Y:S04]  /*4040*/  LDSM.16.MT88.4 R100, [R215+0x10000] ;  /* 0x01000000d764783b */ /* 0x000fe80000004200 */
[----:B------:R-:W-:Y:S04]  /*4050*/  LDSM.16.MT88.4 R92, [R212+0xc000] ;  /* 0x00c00000d45c783b */ /* 0x000fe80000004200 */
[----:B------:R-:W-:Y:S04]  /*4060*/  LDSM.16.MT88.4 R68, [R215+0xc000] ;  /* 0x00c00000d744783b */ /* 0x000fe80000004200 */
[----:B------:R-:W-:Y:S01]  /*4070*/  LDSM.16.MT88.4 R76, [R214+0xc000] ;  /* 0x00c00000d64c783b */ /* 0x000fe20000004200 */
[----:B-1----:R-:W-:-:S03]  /*4080*/  FMNMX.FTZ R7, R6, R7, !PT ;  /* 0x0000000706077209 */ /* 0x002fc60007810000 */
[----:B------:R-:W-:Y:S01]  /*4090*/  LDSM.16.MT88.4 R84, [R213+0xc000] ;  /* 0x00c00000d554783b */ /* 0x000fe20000004200 */
[----:B--2---:R-:W-:-:S03]  /*40a0*/  FMNMX.FTZ R4, R9, R4, !PT ;  /* 0x0000000409047209 */ /* 0x004fc60007810000 */
[----:B------:R-:W1:Y:S04]  /*40b0*/  SHFL.BFLY PT, R132, R7, 0x1, 0x1f ;  /* 0x0c201f0007847f89 */ /* 0x000e6800000e0000 */
[----:B------:R-:W2:Y:S04]  /*40c0*/  SHFL.BFLY PT, R3, R4, 0x1, 0x1f ;  /* 0x0c201f0004037f89 */ /* 0x000ea800000e0000 */
[----:B------:R-:W3:Y:S04]  /*40d0*/  LDSM.16.MT88.4 R124, [R214+0x10000] ;  /* 0x01000000d67c783b */ /* 0x000ee80000004200 */
[----:B------:R-:W4:Y:S04]  /*40e0*/  LDSM.16.MT88.4 R112, [R213+0x10000] ;  /* 0x01000000d570783b */ /* 0x000f280000004200 */
[----:B------:R-:W-:Y:S04]  /*40f0*/  LDSM.16.MT88.4 R12, [R212+0xc800] ;  /* 0x00c80000d40c783b */ /* 0x000fe80000004200 */
[----:B------:R-:W-:Y:S01]  /*4100*/  LDSM.16.MT88.4 R8, [R215+0x10800] ;  /* 0x01080000d708783b */ /* 0x000fe20000004200 */
[----:B-1----:R-:W-:-:S03]  /*4110*/  FMNMX.FTZ R132, R7, R132, !PT ;  /* 0x0000008407847209 */ /* 0x002fc60007810000 */
[----:B------:R-:W-:Y:S01]  /*4120*/  LDSM.16.MT88.4 R24, [R215+0xc800] ;  /* 0x00c80000d718783b */ /* 0x000fe20000004200 */
[----:B--2---:R-:W-:Y:S01]  /*4130*/  FMNMX.FTZ R3, R4, R3, !PT ;  /* 0x0000000304037209 */ /* 0x004fe20007810000 */
[C---:B------:R-:W-:Y:S01]  /*4140*/  FMUL.FTZ R136, R132.reuse, c[0x0][0x23c] ;  /* 0x00008f0084887a20 */ /* 0x040fe20000410000 */
[----:B------:R-:W-:Y:S01]  /*4150*/  FSETP.NEU.FTZ.AND P1, PT, R132, -INF , PT ;  /* 0xff8000008400780b */ /* 0x000fe20003f3d000 */
[----:B------:R-:W1:Y:S02]  /*4160*/  LDSM.16.MT88.4 R4, [R212+0x10000] ;  /* 0x01000000d404783b */ /* 0x000e640000004200 */
[C---:B------:R-:W-:Y:S01]  /*4170*/  FMUL.FTZ R63, R3.reuse, c[0x0][0x23c] ;  /* 0x00008f00033f7a20 */ /* 0x040fe20000410000 */
[----:B------:R-:W-:Y:S01]  /*4180*/  FSEL R136, R136, RZ, P1 ;  /* 0x000000ff88887208 */ /* 0x000fe20000800000 */
[----:B------:R-:W2:Y:S01]  /*4190*/  LDSM.16.MT88.4 R20, [R214+0xc800] ;  /* 0x00c80000d614783b */ /* 0x000ea20000004200 */
[----:B------:R-:W-:-:S03]  /*41a0*/  FSETP.NEU.FTZ.AND P1, PT, R3, -INF , PT ;  /* 0xff8000000300780b */ /* 0x000fc60003f3d000 */
[--C-:B------:R-:W-:Y:S01]  /*41b0*/  FFMA.FTZ R52, R61, c[0x0][0x23c], -R136.reuse ;  /* 0x00008f003d347a23 */ /* 0x100fe20000010888 */
[----:B------:R-:W-:Y:S01]  /*41c0*/  FSEL R63, R63, RZ, P1 ;  /* 0x000000ff3f3f7208 */ /* 0x000fe20000800000 */
[--C-:B------:R-:W-:Y:S01]  /*41d0*/  FFMA.FTZ R59, R75, c[0x0][0x23c], -R136.reuse ;  /* 0x00008f004b3b7a23 */ /* 0x100fe20000010888 */
[----:B------:R-:W5:Y:S01]  /*41e0*/  LDSM.16.MT88.4 R16, [R213+0xc800] ;  /* 0x00c80000d510783b */ /* 0x000f620000004200 */
[--C-:B------:R-:W-:Y:S02]  /*41f0*/  FFMA.FTZ R56, R56, c[0x0][0x23c], -R136.reuse ;  /* 0x00008f0038387a23 */ /* 0x100fe40000010888 */
[----:B------:R-:W-:Y:S01]  /*4200*/  FFMA.FTZ R57, R57, c[0x0][0x23c], -R136 ;  /* 0x00008f0039397a23 */ /* 0x000fe20000010888 */
[----:B------:R-:W-:Y:S01]  /*4210*/  MUFU.EX2 R52, R52 ;  /* 0x0000003400347308 */ /* 0x000fe20000000800 */
[--C-:B------:R-:W-:Y:S01]  /*4220*/  FFMA.FTZ R61, R72, c[0x0][0x23c], -R63.reuse ;  /* 0x00008f00483d7a23 */ /* 0x100fe2000001083f */
[----:B------:R-:W1:Y:S01]  /*4230*/  LDSM.16.MT88.4 R32, [R214+0x10800] ;  /* 0x01080000d620783b */ /* 0x000e620000004200 */
[----:B------:R-:W-:-:S02]  /*4240*/  FFMA.FTZ R60, R73, c[0x0][0x23c], -R63 ;  /* 0x00008f00493c7a23 */ /* 0x000fc4000001083f */
[--C-:B------:R-:W-:Y:S01]  /*4250*/  FFMA.FTZ R58, R58, c[0x0][0x23c], -R63.reuse ;  /* 0x00008f003a3a7a23 */ /* 0x100fe2000001083f */
[----:B------:R-:W1:Y:S01]  /*4260*/  LDSM.16.MT88.4 R28, [R213+0x10800] ;  /* 0x01080000d51c783b */ /* 0x000e620000004200 */
[--C-:B------:R-:W-:Y:S01]  /*4270*/  FFMA.FTZ R53, R74, c[0x0][0x23c], -R63.reuse ;  /* 0x00008f004a357a23 */ /* 0x100fe2000001083f */
[----:B------:R-:W-:Y:S01]  /*4280*/  MUFU.EX2 R59, R59 ;  /* 0x0000003b003b7308 */ /* 0x000fe20000000800 */
[--C-:B------:R-:W-:Y:S02]  /*4290*/  FFMA.FTZ R46, R49, c[0x0][0x23c], -R136.reuse ;  /* 0x00008f00312e7a23 */ /* 0x100fe40000010888 */
[--C-:B------:R-:W-:Y:S02]  /*42a0*/  FFMA.FTZ R55, R81, c[0x0][0x23c], -R136.reuse ;  /* 0x00008f0051377a23 */ /* 0x100fe40000010888 */
[--C-:B------:R-:W-:Y:S02]  /*42b0*/  FFMA.FTZ R50, R89, c[0x0][0x23c], -R136.reuse ;  /* 0x00008f0059327a23 */ /* 0x100fe40000010888 */
[----:B------:R-:W-:Y:S01]  /*42c0*/  FFMA.FTZ R51, R51, c[0x0][0x23c], -R136 ;  /* 0x00008f0033337a23 */ /* 0x000fe20000010888 */
[----:B------:R-:W2:Y:S01]  /*42d0*/  MUFU.EX2 R56, R56 ;  /* 0x0000003800387308 */ /* 0x000ea20000000800 */
[----:B------:R-:W-:-:S02]  /*42e0*/  FFMA.FTZ R54, R120, c[0x0][0x23c], -R63 ;  /* 0x00008f0078367a23 */ /* 0x000fc4000001083f */
[--C-:B------:R-:W-:Y:S02]  /*42f0*/  FFMA.FTZ R49, R122, c[0x0][0x23c], -R63.reuse ;  /* 0x00008f007a317a23 */ /* 0x100fe4000001083f */
[--C-:B------:R-:W-:Y:S02]  /*4300*/  FFMA.FTZ R48, R48, c[0x0][0x23c], -R63.reuse ;  /* 0x00008f0030307a23 */ /* 0x100fe4000001083f */
[----:B------:R-:W-:Y:S01]  /*4310*/  FFMA.FTZ R45, R38, c[0x0][0x23c], -R63 ;  /* 0x00008f00262d7a23 */ /* 0x000fe2000001083f */
[----:B------:R-:W3:Y:S01]  /*4320*/  MUFU.EX2 R57, R57 ;  /* 0x0000003900397308 */ /* 0x000ee20000000800 */
[--C-:B------:R-:W-:Y:S02]  /*4330*/  FFMA.FTZ R38, R37, c[0x0][0x23c], -R136.reuse ;  /* 0x00008f0025267a23 */ /* 0x100fe40000010888 */
[--C-:B------:R-:W-:Y:S02]  /*4340*/  FFMA.FTZ R47, R167, c[0x0][0x23c], -R136.reuse ;  /* 0x00008f00a72f7a23 */ /* 0x100fe40000010888 */
[----:B------:R-:W-:-:S02]  /*4350*/  FFMA.FTZ R42, R169, c[0x0][0x23c], -R136 ;  /* 0x00008f00a92a7a23 */ /* 0x000fc40000010888 */
[----:B------:R-:W-:Y:S01]  /*4360*/  FFMA.FTZ R43, R171, c[0x0][0x23c], -R136 ;  /* 0x00008f00ab2b7a23 */ /* 0x000fe20000010888 */
[----:B------:R-:W-:Y:S01]  /*4370*/  MUFU.EX2 R61, R61 ;  /* 0x0000003d003d7308 */ /* 0x000fe20000000800 */
[----:B--2---:R-:W-:Y:S01]  /*4380*/  F2FP.BF16.PACK_AB R116, R56, R59 ;  /* 0x0000003b3874723e */ /* 0x004fe200000010ff */
[--C-:B------:R-:W-:Y:S02]  /*4390*/  FFMA.FTZ R44, R174, c[0x0][0x23c], -R63.reuse ;  /* 0x00008f00ae2c7a23 */ /* 0x100fe4000001083f */
[--C-:B------:R-:W-:Y:S02]  /*43a0*/  FFMA.FTZ R41, R176, c[0x0][0x23c], -R63.reuse ;  /* 0x00008f00b0297a23 */ /* 0x100fe4000001083f */
[--C-:B------:R-:W-:Y:S02]  /*43b0*/  FFMA.FTZ R40, R172, c[0x0][0x23c], -R63.reuse ;  /* 0x00008f00ac287a23 */ /* 0x100fe4000001083f */
[----:B------:R-:W2:Y:S01]  /*43c0*/  MUFU.EX2 R60, R60 ;  /* 0x0000003c003c7308 */ /* 0x000ea20000000800 */
        /* <DEDUP_REMOVED lines=9> */
[----:B------:R-:W3:Y:S01]  /*4460*/  MUFU.EX2 R53, R53 ;  /* 0x0000003500357308 */ /* 0x000ee20000000800 */
[----:B--2---:R-:W-:Y:S01]  /*4470*/  F2FP.BF16.PACK_AB R117, R60, R61 ;  /* 0x0000003d3c75723e */ /* 0x004fe200000010ff */
        /* <DEDUP_REMOVED lines=16> */
[--C-:B------:R-:W-:Y:S02]  /*4580*/  FFMA.FTZ R168, R159, c[0x0][0x23c], -R136.reuse ;  /* 0x00008f009fa87a23 */ /* 0x100fe40000010888 */
[--C-:B------:R-:W-:Y:S02]  /*4590*/  FFMA.FTZ R163, R163, c[0x0][0x23c], -R136.reuse ;  /* 0x00008f00a3a37a23 */ /* 0x100fe40000010888 */
[----:B------:R-:W-:Y:S01]  /*45a0*/  FFMA.FTZ R161, R161, c[0x0][0x23c], -R136 ;  /* 0x00008f00a1a17a23 */ /* 0x000fe20000010888 */
        /* <DEDUP_REMOVED lines=14> */
[----:B------:R-:W3:Y:S01]  /*4690*/  MUFU.EX2 R49, R49 ;  /* 0x0000003100317308 */ /* 0x000ee20000000800 */
[----:B------:R-:W-:-:S02]  /*46a0*/  FFMA.FTZ R146, R146, c[0x0][0x23c], -R63 ;  /* 0x00008f0092927a23 */ /* 0x000fc4000001083f */
[--C-:B------:R-:W-:Y:S02]  /*46b0*/  FFMA.FTZ R144, R144, c[0x0][0x23c], -R63.reuse ;  /* 0x00008f0090907a23 */ /* 0x100fe4000001083f */
[----:B------:R-:W-:Y:S01]  /*46c0*/  FFMA.FTZ R142, R142, c[0x0][0x23c], -R63 ;  /* 0x00008f008e8e7a23 */ /* 0x000fe2000001083f */
[C---:B------:R-:W-:Y:S01]  /*46d0*/  HMMA.16816.F32.BF16 R128, R116.reuse, R68, RZ ;  /* 0x000000447480723c */ /* 0x040fe200000418ff */
[----:B------:R-:W-:Y:S01]  /*46e0*/  FADD.FTZ R56, R59, R56 ;  /* 0x000000383b387221 */ /* 0x000fe20000010000 */
[----:B------:R-:W-:Y:S01]  /*46f0*/  MUFU.EX2 R48, R48 ;  /* 0x0000003000307308 */ /* 0x000fe20000000800 */
[----:B------:R-:W-:Y:S02]  /*4700*/  FADD.FTZ R61, R61, R60 ;  /* 0x0000003c3d3d7221 */ /* 0x000fe40000010000 */
[----:B------:R-:W-:Y:S02]  /*4710*/  FADD.FTZ R57, R57, R56 ;  /* 0x0000003839397221 */ /* 0x000fe40000010000 */
[----:B------:R-:W-:Y:S01]  /*4720*/  FADD.FTZ R58, R58, R61 ;  /* 0x0000003d3a3a7221 */ /* 0x000fe20000010000 */
[----:B------:R-:W-:Y:S01]  /*4730*/  HMMA.16816.F32.BF16 R72, R116, R76, RZ ;  /* 0x0000004c7448723c */ /* 0x000fe200000418ff */
[----:B------:R-:W-:Y:S01]  /*4740*/  FFMA.FTZ R241, R65, c[0x0][0x23c], -R136 ;  /* 0x00008f0041f17a23 */ /* 0x000fe20000010888 */
[----:B------:R-:W1:Y:S01]  /*4750*/  MUFU.EX2 R45, R45 ;  /* 0x0000002d002d7308 */ /* 0x000e620000000800 */
[----:B------:R-:W-:-:S02]  /*4760*/  FADD.FTZ R52, R52, R57 ;  /* 0x0000003934347221 */ /* 0x000fc40000010000 */
[----:B------:R-:W-:-:S03]  /*4770*/  FADD.FTZ R53, R53, R58 ;  /* 0x0000003a35357221 */ /* 0x000fc60000010000 */
[C---:B------:R-:W-:Y:S02]  /*4780*/  HMMA.16816.F32.BF16 R80, R116.reuse, R84, RZ ;  /* 0x000000547450723c */ /* 0x040fe400000418ff */
[----:B------:R-:W-:Y:S06]  /*4790*/  MUFU.EX2 R47, R47 ;  /* 0x0000002f002f7308 */ /* 0x000fec0000000800 */
[C---:B------:R-:W-:Y:S02]  /*47a0*/  HMMA.16816.F32.BF16 R104, R116.reuse, R124, RZ ;  /* 0x0000007c7468723c */ /* 0x040fe400000418ff */
[----:B------:R-:W1:Y:S06]  /*47b0*/  MUFU.EX2 R42, R42 ;  /* 0x0000002a002a7308 */ /* 0x000e6c0000000800 */
[C---:B----4-:R-:W-:Y:S02]  /*47c0*/  HMMA.16816.F32.BF16 R108, R116.reuse, R112, RZ ;  /* 0x00000070746c723c */ /* 0x050fe400000418ff */
        /* <DEDUP_REMOVED lines=10> */
[----:B------:R-:W4:Y:S06]  /*4870*/  MUFU.EX2 R37, R37 ;  /* 0x0000002500257308 */ /* 0x000f2c0000000800 */
[C---:B-1----:R-:W-:Y:S02]  /*4880*/  HMMA.16816.F32.BF16 R120, R116.reuse, R4, RZ ;  /* 0x000000047478723c */ /* 0x042fe400000418ff */
[----:B------:R-:W-:Y:S05]  /*4890*/  MUFU.EX2 R39, R39 ;  /* 0x0000002700277308 */ /* 0x000fea0000000800 */
[----:B--2---:R-:W-:Y:S01]  /*48a0*/  F2FP.BF16.PACK_AB R4, R50, R55 ;  /* 0x000000373204723e */ /* 0x004fe200000010ff */
[----:B------:R-:W-:Y:S01]  /*48b0*/  HMMA.16816.F32.BF16 R116, R116, R6, RZ ;  /* 0x000000067474723c */ /* 0x000fe200000418ff */
[----:B---3--:R-:W-:Y:S01]  /*48c0*/  F2FP.BF16.PACK_AB R5, R49, R54 ;  /* 0x000000363105723e */ /* 0x008fe200000010ff */
[----:B------:R-:W1:Y:S01]  /*48d0*/  MUFU.EX2 R2, R2 ;  /* 0x0000000200027308 */ /* 0x000e620000000800 */
        /* <DEDUP_REMOVED lines=14> */
[----:B------:R-:W2:Y:S01]  /*49c0*/  LDSM.16.MT88.4 R12, [R212+0x10800] ;  /* 0x01080000d40c783b */ /* 0x000ea20000004200 */
[----:B------:R-:W-:Y:S06]  /*49d0*/  MUFU.EX2 R137, R137 ;  /* 0x0000008900897308 */ /* 0x000fec0000000800 */
[C---:B------:R-:W-:Y:S02]  /*49e0*/  HMMA.16816.F32.BF16 R96, R4.reuse, R8, R96 ;  /* 0x000000080460723c */ /* 0x040fe40000041860 */
[----:B------:R-:W3:Y:S06]  /*49f0*/  MUFU.EX2 R138, R138 ;  /* 0x0000008a008a7308 */ /* 0x000eec0000000800 */
        /* <DEDUP_REMOVED lines=9> */
[----:B------:R-:W1:Y:S06]  /*4a90*/  MUFU.EX2 R151, R151 ;  /* 0x0000009700977308 */ /* 0x000e6c0000000800 */
[C---:B------:R-:W-:Y:S01]  /*4aa0*/  HMMA.16816.F32.BF16 R76, R4.reuse, R22, R76 ;  /* 0x00000016044c723c */ /* 0x040fe2000004184c */
[----:B------:R-:W-:Y:S01]  /*4ab0*/  LDSM.16.MT88.4 R20, [R214+0xd000] ;  /* 0x00d00000d614783b */ /* 0x000fe20000004200 */
[----:B------:R-:W-:Y:S06]  /*4ac0*/  MUFU.EX2 R153, R153 ;  /* 0x0000009900997308 */ /* 0x000fec0000000800 */
[C---:B-----5:R-:W-:Y:S02]  /*4ad0*/  HMMA.16816.F32.BF16 R80, R4.reuse, R16, R80 ;  /* 0x000000100450723c */ /* 0x060fe40000041850 */
[----:B------:R-:W-:Y:S06]  /*4ae0*/  MUFU.EX2 R152, R152 ;  /* 0x0000009800987308 */ /* 0x000fec0000000800 */
[C---:B------:R-:W-:Y:S01]  /*4af0*/  HMMA.16816.F32.BF16 R84, R4.reuse, R18, R84 ;  /* 0x000000120454723c */ /* 0x040fe20000041854 */
[----:B------:R-:W5:Y:S01]  /*4b00*/  LDSM.16.MT88.4 R16, [R213+0xd000] ;  /* 0x00d00000d510783b */ /* 0x000f620000004200 */
        /* <DEDUP_REMOVED lines=11> */
[C---:B--2---:R-:W-:Y:S02]  /*4bc0*/  HMMA.16816.F32.BF16 R120, R4.reuse, R12, R120 ;  /* 0x0000000c0478723c */ /* 0x044fe40000041878 */
[----:B------:R-:W2:Y:S06]  /*4bd0*/  MUFU.EX2 R163, R163 ;  /* 0x000000a300a37308 */ /* 0x000eac0000000800 */
[----:B------:R-:W-:Y:S01]  /*4be0*/  HMMA.16816.F32.BF16 R116, R4, R14, R116 ;  /* 0x0000000e0474723c */ /* 0x000fe20000041874 */
[----:B------:R-:W2:Y:S01]  /*4bf0*/  LDSM.16.MT88.4 R12, [R215+0x11000] ;  /* 0x01100000d70c783b */ /* 0x000ea20000004200 */
[----:B------:R-:W-:Y:S05]  /*4c00*/  MUFU.EX2 R161, R161 ;  /* 0x000000a100a17308 */ /* 0x000fea0000000800 */
[----:B------:R-:W-:Y:S01]  /*4c10*/  F2FP.BF16.PACK_AB R4, R42, R47 ;  /* 0x0000002f2a04723e */ /* 0x000fe200000010ff */
[----:B------:R-:W-:Y:S01]  /*4c20*/  FADD.FTZ R47, R47, R46 ;  /* 0x0000002e2f2f7221 */ /* 0x000fe20000010000 */
[----:B----4-:R-:W-:Y:S01]  /*4c30*/  F2FP.BF16.PACK_AB R5, R41, R44 ;  /* 0x0000002c2905723e */ /* 0x010fe200000010ff */
        /* <DEDUP_REMOVED lines=14> */
[----:B------:R-:W4:Y:S05]  /*4d20*/  LDSM.16.MT88.4 R8, [R212+0x11000] ;  /* 0x01100000d408783b */ /* 0x000f2a0000004200 */
[----:B------:R-:W-:Y:S02]  /*4d30*/  MUFU.EX2 R160, R160 ;  /* 0x000000a000a07308 */ /* 0x000fe40000000800 */
[C---:B-----5:R-:W-:Y:S06]  /*4d40*/  HMMA.16816.F32.BF16 R80, R4.reuse, R16, R80 ;  /* 0x000000100450723c */ /* 0x060fec0000041850 */
[----:B------:R-:W5:Y:S02]  /*4d50*/  MUFU.EX2 R165, R165 ;  /* 0x000000a500a57308 */ /* 0x000f640000000800 */
[C---:B------:R-:W-:Y:S01]  /*4d60*/  HMMA.16816.F32.BF16 R84, R4.reuse, R18, R84 ;  /* 0x000000120454723c */ /* 0x040fe20000041854 */
[----:B------:R-:W-:Y:S05]  /*4d70*/  LDSM.16.MT88.4 R16, [R212+0xd800] ;  /* 0x00d80000d410783b */ /* 0x000fea0000004200 */
[----:B------:R-:W-:Y:S02]  /*4d80*/  MUFU.EX2 R149, R149 ;  /* 0x0000009500957308 */ /* 0x000fe40000000800 */
[C---:B--2---:R-:W-:Y:S06]  /*4d90*/  HMMA.16816.F32.BF16 R96, R4.reuse, R12, R96 ;  /* 0x0000000c0460723c */ /* 0x044fec0000041860 */
[----:B------:R-:W2:Y:S02]  /*4da0*/  MUFU.EX2 R156, R156 ;  /* 0x0000009c009c7308 */ /* 0x000ea40000000800 */
[C---:B------:R-:W-:Y:S01]  /*4db0*/  HMMA.16816.F32.BF16 R100, R4.reuse, R14, R100 ;  /* 0x0000000e0464723c */ /* 0x040fe20000041864 */
[----:B------:R-:W1:Y:S05]  /*4dc0*/  LDSM.16.MT88.4 R12, [R213+0xd800] ;  /* 0x00d80000d50c783b */ /* 0x000e6a0000004200 */
[----:B------:R-:W-:Y:S02]  /*4dd0*/  MUFU.EX2 R145, R145 ;  /* 0x0000009100917308 */ /* 0x000fe40000000800 */
[C---:B------:R-:W-:Y:S06]  /*4de0*/  HMMA.16816.F32.BF16 R128, R4.reuse, R24, R128 ;  /* 0x000000180480723c */ /* 0x040fec0000041880 */
[----:B------:R-:W-:Y:S02]  /*4df0*/  MUFU.EX2 R164, R164 ;  /* 0x000000a400a47308 */ /* 0x000fe40000000800 */
[C---:B----4-:R-:W-:Y:S06]  /*4e00*/  HMMA.16816.F32.BF16 R120, R4.reuse, R8, R120 ;  /* 0x000000080478723c */ /* 0x050fec0000041878 */
[----:B------:R-:W-:Y:S02]  /*4e10*/  MUFU.EX2 R143, R143 ;  /* 0x0000008f008f7308 */ /* 0x000fe40000000800 */
[C---:B------:R-:W-:Y:S01]  /*4e20*/  HMMA.16816.F32.BF16 R116, R4.reuse, R10, R116 ;  /* 0x0000000a0474723c */ /* 0x040fe20000041874 */
[----:B------:R-:W4:Y:S05]  /*4e30*/  LDSM.16.MT88.4 R8, [R215+0x11800] ;  /* 0x01180000d708783b */ /* 0x000f2a0000004200 */
        /* <DEDUP_REMOVED lines=16> */
[----:B---3--:R-:W-:Y:S01]  /*4f40*/  F2FP.BF16.PACK_AB R5, R138, R137 ;  /* 0x000000898a05723e */ /* 0x008fe200000010ff */
        /* <DEDUP_REMOVED lines=15> */
[C---:B----4-:R-:W-:Y:S08]  /*5040*/  HMMA.16816.F32.BF16 R96, R4.reuse, R8, R96 ;  /* 0x000000080460723c */ /* 0x050ff00000041860 */
[C---:B------:R-:W-:Y:S01]  /*5050*/  HMMA.16816.F32.BF16 R100, R4.reuse, R10, R100 ;  /* 0x0000000a0464723c */ /* 0x040fe20000041864 */
[----:B------:R-:W4:Y:S07]  /*5060*/  LDSM.16.MT88.4 R8, [R213+0xe000] ;  /* 0x00e00000d508783b */ /* 0x000f2e0000004200 */
        /* <DEDUP_REMOVED lines=69> */
[C---:B--2---:R-:W-:Y:S08]  /*54c0*/  HMMA.16816.F32.BF16 R80, R4.reuse, R20, R80 ;  /* 0x000000140450723c */ /* 0x044ff00000041850 */
[C---:B------:R-:W-:Y:S01]  /*54d0*/  HMMA.16816.F32.BF16 R84, R4.reuse, R22, R84 ;  /* 0x000000160454723c */ /* 0x040fe20000041854 */
[----:B------:R-:W-:Y:S07]  /*54e0*/  LDSM.16.MT88.4 R20, [R212+0xf000] ;  /* 0x00f00000d414783b */ /* 0x000fee0000004200 */
[C---:B-1----:R-:W-:Y:S08]  /*54f0*/  HMMA.16816.F32.BF16 R96, R4.reuse, R12, R96 ;  /* 0x0000000c0460723c */ /* 0x042ff00000041860 */
[C---:B------:R-:W-:Y:S01]  /*5500*/  HMMA.16816.F32.BF16 R100, R4.reuse, R14, R100 ;  /* 0x0000000e0464723c */ /* 0x040fe20000041864 */
[----:B------:R-:W1:Y:S07]  /*5510*/  LDSM.16.MT88.4 R12, [R213+0xf000] ;  /* 0x00f00000d50c783b */ /* 0x000e6e0000004200 */
[C---:B---3--:R-:W-:Y:S08]  /*5520*/  HMMA.16816.F32.BF16 R104, R4.reuse, R16, R104 ;  /* 0x000000100468723c */ /* 0x048ff00000041868 */
[C---:B------:R-:W-:Y:S01]  /*5530*/  HMMA.16816.F32.BF16 R124, R4.reuse, R18, R124 ;  /* 0x00000012047c723c */ /* 0x040fe2000004187c */
[----:B------:R-:W2:Y:S07]  /*5540*/  LDSM.16.MT88.4 R16, [R215+0x13000] ;  /* 0x01300000d710783b */ /* 0x000eae0000004200 */
[C---:B----4-:R-:W-:Y:S08]  /*5550*/  HMMA.16816.F32.BF16 R120, R4.reuse, R8, R120 ;  /* 0x000000080478723c */ /* 0x050ff00000041878 */
        /* <DEDUP_REMOVED lines=45> */
[----:B-1----:R-:W-:Y:S01]  /*5830*/  HMMA.16816.F32.BF16 R108, R4, R12, R108 ;  /* 0x0000000c046c723c */ /* 0x002fe2000004186c */
[----:B------:R-:W-:-:S04]  /*5840*/  FFMA.FTZ R27, R134, c[0x0][0x23c], -R63 ;  /* 0x00008f00861b7a23 */ /* 0x000fc8000001083f */
        /* <DEDUP_REMOVED lines=42> */
[----:B------:R-:W-:Y:S01]  /*5af0*/  ULDC UR4, c[0x0][0x1a0] ;  /* 0x0000680000047ab9 */ /* 0x000fe20000000800 */
[----:B------:R-:W-:Y:S01]  /*5b00*/  IADD3 R237, R36, -0x2, RZ ;  /* 0xfffffffe24ed7810 */ /* 0x000fe20007ffe0ff */
[----:B------:R-:W-:Y:S01]  /*5b10*/  ULEA UR4, -UR4, URZ, 0x7 ;  /* 0x0000003f04047291 */ /* 0x000fe2000f8e393f */
[----:B------:R-:W-:-:S02]  /*5b20*/  IMAD.MOV.U32 R0, RZ, RZ, R3 ;  /* 0x000000ffff007224 */ /* 0x000fc400078e0003 */
[----:B------:R-:W-:Y:S01]  /*5b30*/  IMAD.MOV.U32 R133, RZ, RZ, R132 ;  /* 0x000000ffff857224 */ /* 0x000fe200078e0084 */
[----:B------:R-:W-:Y:S02]  /*5b40*/  USHF.R.S32.HI UR6, URZ, 0x1f, UR4 ;  /* 0x0000001f3f067899 */ /* 0x000fe40008011404 */
[----:B------:R-:W-:-:S04]  /*5b50*/  MOV R236, UR4 ;  /* 0x0000000400ec7c02 */ /* 0x000fc80008000f00 */
[----:B------:R-:W-:-:S04]  /*5b60*/  MOV R234, UR6 ;  /* 0x0000000600ea7c02 */ /* 0x000fc80008000f00 */
.L_x_2271:
[----:B------:R-:W-:Y:S01]  /*5b70*/  MOV R6, R236 ;  /* 0x000000ec00067202 */ /* 0x000fe20000000f00 */
[----:B------:R-:W-:Y:S04]  /*5b80*/  DEPBAR.LE SB0, 0x0 ;  /* 0x000080000000791a */ /* 0x000fe80000000000 */
[----:B------:R-:W-:Y:S01]  /*5b90*/  BAR.SYNC.DEFER_BLOCKING 0x0 ;  /* 0x0000000000007b1d */ /* 0x000fe20000010000 */
[----:B------:R-:W-:Y:S05]  /*5ba0*/  MOV R3, R234 ;  /* 0x000000ea00037202 */ /* 0x000fea0000000f00 */
[----:B------:R-:W-:-:S05]  /*5bb0*/  @P6 BRA `(.L_x_2268) ;  /* 0x000003b000006947 */ /* 0x000fca0003800000 */
[----:B------:R-:W-:Y:S04]  /*5bc0*/  IABS R2, c[0x0][0x2d0] ;  /* 0x0000b40000027a13 */ /* 0x000fe80000000000 */
        /* <DEDUP_REMOVED lines=11> */
[----:B------:R-:W-:Y:S01]  /*5c80*/  ISETP.GE.AND P2, PT, R10, RZ, PT ;  /* 0x000000ff0a00720c */ /* 0x000fe20003f46270 */
        /* <DEDUP_REMOVED lines=29> */
[-C--:B------:R-:W-:Y:S01]  /*5e60*/  LEA.HI.X.SX32 R13, R3, R233.reuse, 0x2, P1 ;  /* 0x000000e9030d7211 */ /* 0x080fe200008f16ff */
[----:B------:R-:W-:Y:S01]  /*5e70*/  IMAD.MOV.U32 R3, RZ, RZ, c[0x0][0x2d0] ;  /* 0x0000b400ff037624 */ /* 0x000fe200078e00ff */
[----:B------:R-:W-:Y:S03]  /*5e80*/  LEA.HI.X.SX32 R11, R9, R233, 0x2, P0 ;  /* 0x000000e9090b7211 */ /* 0x000fe600000f16ff */
[----:B------:R-:W-:Y:S01]  /*5e90*/  IMAD R3, R2, R3, -0x80 ;  /* 0xffffff8002037424 */ /* 0x000fe200078e0203 */
[----:B------:R-:W2:Y:S03]  /*5ea0*/  LDG.E R4, [R12.64] ;  /* 0x0000000a0c047981 */ /* 0x000ea6000c1e1900 */
[C---:B------:R-:W-:Y:S01]  /*5eb0*/  IMAD.WIDE.U32 R6, R3.reuse, c[0x0][0x1a0], RZ ;  /* 0x0000680003067a25 */ /* 0x040fe200078e00ff */
[----:B------:R-:W2:Y:S01]  /*5ec0*/  LDG.E R5, [R10.64] ;  /* 0x0000000a0a057981 */ /* 0x000ea2000c1e1900 */
[----:B------:R-:W-:Y:S05]  /*5ed0*/  SHF.R.S32.HI R2, RZ, 0x1f, R3 ;  /* 0x0000001fff027819 */ /* 0x000fea0000011403 */
[----:B------:R-:W-:Y:S04]  /*5ee0*/  IMAD R2, R2, c[0x0][0x1a0], RZ ;  /* 0x0000680002027a24 */ /* 0x000fe800078e02ff */
[----:B------:R-:W-:Y:S04]  /*5ef0*/  IMAD R2, R3, c[0x0][0x1a4], R2 ;  /* 0x0000690003027a24 */ /* 0x000fe800078e0202 */
[----:B------:R-:W-:Y:S02]  /*5f00*/  IMAD.IADD R7, R7, 0x1, R2 ;  /* 0x0000000107077824 */ /* 0x000fe400078e0202 */
[----:B--2---:R-:W-:Y:S04]  /*5f10*/  IMAD.IADD R4, R4, 0x1, -R5 ;  /* 0x0000000104047824 */ /* 0x004fe800078e0a05 */
[C---:B------:R-:W-:Y:S01]  /*5f20*/  IMAD.WIDE.U32 R6, R4.reuse, c[0x0][0x188], R6 ;  /* 0x0000620004067a25 */ /* 0x040fe200078e0006 */
[----:B------:R-:W-:Y:S05]  /*5f30*/  SHF.R.S32.HI R3, RZ, 0x1f, R4 ;  /* 0x0000001fff037819 */ /* 0x000fea0000011404 */
[----:B------:R-:W-:Y:S04]  /*5f40*/  IMAD R3, R3, c[0x0][0x188], RZ ;  /* 0x0000620003037a24 */ /* 0x000fe800078e02ff */
[----:B------:R-:W-:Y:S04]  /*5f50*/  IMAD R3, R4, c[0x0][0x18c], R3 ;  /* 0x0000630004037a24 */ /* 0x000fe800078e0203 */
[----:B------:R-:W-:Y:S02]  /*5f60*/  IMAD.IADD R3, R7, 0x1, R3 ;  /* 0x0000000107037824 */ /* 0x000fe400078e0203 */
.L_x_2268:
[C---:B------:R-:W-:Y:S04]  /*5f70*/  LEA R224, P0, R6.reuse, R224, 0x1 ;  /* 0x000000e006e07211 */ /* 0x040fe800078008ff */
[----:B------:R-:W-:Y:S02]  /*5f80*/  LEA.HI.X R223, R6, R223, R3, 0x1, P0 ;  /* 0x000000df06df7211 */ /* 0x000fe400000f0c03 */
[----:B------:R-:W-:Y:S03]  /*5f90*/  IADD3 R134, P0, R224, UR9, RZ ;  /* 0x00000009e0867c10 */ /* 0x000fe6000ff1e0ff */
[----:B------:R-:W-:Y:S01]  /*5fa0*/  IMAD.MOV.U32 R225, RZ, RZ, R223 ;  /* 0x000000ffffe17224 */ /* 0x000fe200078e00df */
[----:B------:R-:W-:Y:S02]  /*5fb0*/  IADD3.X R135, R223, UR5, RZ, P0, !PT ;  /* 0x00000005df877c10 */ /* 0x000fe400087fe4ff */
[----:B------:R-:W-:Y:S02]  /*5fc0*/  IADD3 R66, P0, R134, UR9, RZ ;  /* 0x0000000986427c10 */ /* 0x000fe4000ff1e0ff */
[----:B------:R-:W-:Y:S01]  /*5fd0*/  @!PT LDS RZ, [RZ] ;  /* 0x00000000fffff984 */ /* 0x000fe20000000800 */
[----:B------:R-:W-:Y:S01]  /*5fe0*/  @!PT LDS RZ, [RZ] ;  /* 0x00000000fffff984 */ /* 0x000fe20000000800 */
[----:B------:R-:W-:Y:S01]  /*5ff0*/  @!PT LDS RZ, [RZ] ;  /* 0x00000000fffff984 */ /* 0x000fe20000000800 */
[----:B------:R1:W-:Y:S02]  /*6000*/  LDGSTS.E.BYPASS.LTC128B.128 [R229+0xc000], [R224.64] ;  /* 0x0c000000e0e57fae */ /* 0x0003e4000b901d4a */
[----:B------:R-:W-:Y:S02]  /*6010*/  IADD3.X R67, R135, UR5, RZ, P0, !PT ;  /* 0x0000000587437c10 */ /* 0x000fe400087fe4ff */
[----:B------:R-:W-:Y:S01]  /*6020*/  IADD3 R64, P0, R66, UR9, RZ ;  /* 0x0000000942407c10 */ /* 0x000fe2000ff1e0ff */
[----:B------:R1:W-:Y:S03]  /*6030*/  LDGSTS.E.BYPASS.LTC128B.128 [R229+0x10000], [R224.64+0x80] ;  /* 0x10000080e0e57fae */ /* 0x0003e6000b901d4a */
[----:B------:R-:W-:Y:S02]  /*6040*/  IADD3.X R65, R67, UR5, RZ, P0, !PT ;  /* 0x0000000543417c10 */ /* 0x000fe400087fe4ff */
[----:B------:R1:W-:Y:S01]  /*6050*/  LDGSTS.E.BYPASS.LTC128B.128 [R229+0xc800], [R134.64] ;  /* 0x0c80000086e57fae */ /* 0x0003e2000b901d4a */
[----:B------:R-:W-:Y:S04]  /*6060*/  IADD3 R62, P0, R64, UR9, RZ ;  /* 0x00000009403e7c10 */ /* 0x000fe8000ff1e0ff */
[----:B------:R1:W-:Y:S01]  /*6070*/  LDGSTS.E.BYPASS.LTC128B.128 [R229+0x10800], [R134.64+0x80] ;  /* 0x1080008086e57fae */ /* 0x0003e2000b901d4a */
[----:B------:R-:W-:Y:S02]  /*6080*/  IADD3.X R63, R65, UR5, RZ, P0, !PT ;  /* 0x00000005413f7c10 */ /* 0x000fe400087fe4ff */
[----:B------:R-:W-:Y:S02]  /*6090*/  IADD3 R60, P0, R62, UR9, RZ ;  /* 0x000000093e3c7c10 */ /* 0x000fe4000ff1e0ff */
        /* <DEDUP_REMOVED lines=9> */
[----:B------:R-:W-:Y:S02]  /*6130*/  ISETP.GE.AND P0, PT, R237, 0x1, PT ;  /* 0x00000001ed00780c */ /* 0x000fe40003f06270 */
[----:B------:R3:W-:Y:S05]  /*6140*/  LDGSTS.E.BYPASS.LTC128B.128 [R229+0xe000], [R62.64] ;  /* 0x0e0000003ee57fae */ /* 0x0007ea000b901d4a */
[----:B------:R3:W-:Y:S05]  /*6150*/  LDGSTS.E.BYPASS.LTC128B.128 [R229+0x12000], [R62.64+0x80] ;  /* 0x120000803ee57fae */ /* 0x0007ea000b901d4a */
[----:B------:R3:W-:Y:S05]  /*6160*/  LDGSTS.E.BYPASS.LTC128B.128 [R229+0xe800], [R60.64] ;  /* 0x0e8000003ce57fae */ /* 0x0007ea000b901d4a */
[----:B------:R3:W-:Y:S05]  /*6170*/  LDGSTS.E.BYPASS.LTC128B.128 [R229+0x12800], [R60.64+0x80] ;  /* 0x128000803ce57fae */ /* 0x0007ea000b901d4a */
[----:B------:R1:W-:Y:S05]  /*6180*/  LDGSTS.E.BYPASS.LTC128B.128 [R229+0xf000], [R2.64] ;  /* 0x0f00000002e57fae */ /* 0x0003ea000b901d4a */
[----:B------:R1:W-:Y:S05]  /*6190*/  LDGSTS.E.BYPASS.LTC128B.128 [R229+0x13000], [R2.64+0x80] ;  /* 0x1300008002e57fae */ /* 0x0003ea000b901d4a */
[----:B------:R4:W-:Y:S05]  /*61a0*/  LDGSTS.E.BYPASS.LTC128B.128 [R229+0xf800], [R172.64] ;  /* 0x0f800000ace57fae */ /* 0x0009ea000b901d4a */
[----:B------:R4:W-:Y:S05]  /*61b0*/  LDGSTS.E.BYPASS.LTC128B.128 [R229+0x13800], [R172.64+0x80] ;  /* 0x13800080ace57fae */ /* 0x0009ea000b901d4a */
[----:B------:R-:W-:Y:S05]  /*61c0*/  LDSM.16.M88.4 R136, [R222] ;  /* 0x00000000de88783b */ /* 0x000fea0000000200 */
[----:B------:R-:W5:Y:S05]  /*61d0*/  LDSM.16.M88.4 R140, [R221] ;  /* 0x00000000dd8c783b */ /* 0x000f6a0000000200 */
[----:B------:R-:W1:Y:S05]  /*61e0*/  LDSM.16.M88.4 R144, [R221+0x800] ;  /* 0x00080000dd90783b */ /* 0x000e6a0000000200 */
[----:B------:R-:W1:Y:S05]  /*61f0*/  LDSM.16.M88.4 R148, [R221+0x1000] ;  /* 0x00100000dd94783b */ /* 0x000e6a0000000200 */
[----:B------:R-:W0:Y:S05]  /*6200*/  LDGDEPBAR ;  /* 0x00000000000079af */ /* 0x000e2a0000000000 */
[----:B------:R-:W2:Y:S05]  /*6210*/  LDSM.16.M88.4 R152, [R221+0x1800] ;  /* 0x00180000dd98783b */ /* 0x000eaa0000000200 */
[----:B------:R-:W2:Y:S05]  /*6220*/  LDSM.16.M88.4 R156, [R221+0x2000] ;  /* 0x00200000dd9c783b */ /* 0x000eaa0000000200 */
[----:B------:R-:W2:Y:S05]  /*6230*/  LDSM.16.M88.4 R160, [R221+0x2800] ;  /* 0x00280000dda0783b */ /* 0x000eaa0000000200 */
[----:B------:R-:W-:Y:S01]  /*6240*/  LDSM.16.M88.4 R164, [R219] ;  /* 0x00000000dba4783b */ /* 0x000fe20000000200 */
[C---:B-----5:R-:W-:Y:S04]  /*6250*/  HMMA.16816.F32.BF16 R4, R136.reuse, R140, RZ ;  /* 0x0000008c8804723c */ /* 0x060fe800000418ff */
[----:B------:R-:W-:Y:S05]  /*6260*/  LDSM.16.M88.4 R168, [R211] ;  /* 0x00000000d3a8783b */ /* 0x000fea0000000200 */
[----:B----4-:R-:W-:Y:S01]  /*6270*/  LDSM.16.M88.4 R172, [R221+0x4800] ;  /* 0x00480000ddac783b */ /* 0x010fe20000000200 */
[C---:B------:R-:W-:Y:S04]  /*6280*/  HMMA.16816.F32.BF16 R8, R136.reuse, R142, RZ ;  /* 0x0000008e8808723c */ /* 0x040fe800000418ff */
[----:B------:R-:W4:Y:S04]  /*6290*/  LDSM.16.M88.4 R140, [R221+0x3000] ;  /* 0x00300000dd8c783b */ /* 0x000f280000000200 */
[C---:B-1----:R-:W-:Y:S01]  /*62a0*/  HMMA.16816.F32.BF16 R12, R136.reuse, R144, RZ ;  /* 0x00000090880c723c */ /* 0x042fe200000418ff */
[----:B------:R-:W-:Y:S05]  /*62b0*/  LDSM.16.M88.4 R176, [R221+0x6000] ;  /* 0x00600000ddb0783b */ /* 0x000fea0000000200 */
[----:B------:R-:W-:Y:S02]  /*62c0*/  LDSM.16.M88.4 R180, [R200] ;  /* 0x00000000c8b4783b */ /* 0x000fe40000000200 */
[C---:B------:R-:W-:Y:S03]  /*62d0*/  HMMA.16816.F32.BF16 R16, R136.reuse, R146, RZ ;  /* 0x000000928810723c */ /* 0x040fe600000418ff */
[----:B------:R-:W3:Y:S05]  /*62e0*/  LDSM.16.M88.4 R144, [R221+0x3800] ;  /* 0x00380000dd90783b */ /* 0x000eea0000000200 */
[C---:B------:R-:W-:Y:S01]  /*62f0*/  HMMA.16816.F32.BF16 R20, R136.reuse, R148, RZ ;  /* 0x000000948814723c */ /* 0x040fe200000418ff */
[----:B------:R-:W-:Y:S05]  /*6300*/  LDSM.16.M88.4 R184, [R218+0x2000] ;  /* 0x00200000dab8783b */ /* 0x000fea0000000200 */
[----:B------:R-:W-:Y:S02]  /*6310*/  LDSM.16.M88.4 R188, [R217+0x4000] ;  /* 0x00400000d9bc783b */ /* 0x000fe40000000200 */
[C---:B------:R-:W-:Y:S03]  /*6320*/  HMMA.16816.F32.BF16 R24, R136.reuse, R150, RZ ;  /* 0x000000968818723c */ /* 0x040fe600000418ff */
[----:B------:R-:W1:Y:S05]  /*6330*/  LDSM.16.M88.4 R148, [R220] ;  /* 0x00000000dc94783b */ /* 0x000e6a0000000200 */
[C---:B--2---:R-:W-:Y:S01]  /*6340*/  HMMA.16816.F32.BF16 R28, R136.reuse, R152, RZ ;  /* 0x00000098881c723c */ /* 0x044fe200000418ff */
[----:B------:R-:W-:Y:S07]  /*6350*/  LDSM.16.M88.4 R192, [R204+0x7000] ;  /* 0x00700000ccc0783b */ /* 0x000fee0000000200 */
[C---:B------:R-:W-:Y:S01]  /*6360*/  HMMA.16816.F32.BF16 R32, R136.reuse, R154, RZ ;  /* 0x0000009a8820723c */ /* 0x040fe200000418ff */
[----:B------:R-:W2:Y:S07]  /*6370*/  LDSM.16.M88.4 R152, [R210] ;  /* 0x00000000d298783b */ /* 0x000eae0000000200 */
[C---:B------:R-:W-:Y:S08]  /*6380*/  HMMA.16816.F32.BF16 R36, R136.reuse, R156, RZ ;  /* 0x0000009c8824723c */ /* 0x040ff000000418ff */
[C---:B------:R-:W-:Y:S01]  /*6390*/  HMMA.16816.F32.BF16 R40, R136.reuse, R158, RZ ;  /* 0x0000009e8828723c */ /* 0x040fe200000418ff */
[----:B------:R-:W5:Y:S07]  /*63a0*/  LDSM.16.M88.4 R156, [R209] ;  /* 0x00000000d19c783b */ /* 0x000f6e0000000200 */
[C---:B------:R-:W-:Y:S08]  /*63b0*/  HMMA.16816.F32.BF16 R44, R136.reuse, R160, RZ ;  /* 0x000000a0882c723c */ /* 0x040ff000000418ff */
[C---:B------:R-:W-:Y:S01]  /*63c0*/  HMMA.16816.F32.BF16 R48, R136.reuse, R162, RZ ;  /* 0x000000a28830723c */ /* 0x040fe200000418ff */
[----:B------:R-:W-:Y:S07]  /*63d0*/  LDSM.16.M88.4 R160, [R217] ;  /* 0x00000000d9a0783b */ /* 0x000fee0000000200 */
[C---:B----4-:R-:W-:Y:S08]  /*63e0*/  HMMA.16816.F32.BF16 R52, R136.reuse, R140, RZ ;  /* 0x0000008c8834723c */ /* 0x050ff000000418ff */
[C---:B------:R-:W-:Y:S01]  /*63f0*/  HMMA.16816.F32.BF16 R56, R136.reuse, R142, RZ ;  /* 0x0000008e8838723c */ /* 0x040fe200000418ff */
[----:B------:R-:W-:Y:S07]  /*6400*/  LDSM.16.M88.4 R140, [R207] ;  /* 0x00000000cf8c783b */ /* 0x000fee0000000200 */
[C---:B---3--:R-:W-:Y:S08]  /*6410*/  HMMA.16816.F32.BF16 R60, R136.reuse, R144, RZ ;  /* 0x00000090883c723c */ /* 0x048ff000000418ff */
[----:B------:R-:W-:Y:S01]  /*6420*/  HMMA.16816.F32.BF16 R64, R136, R146, RZ ;  /* 0x000000928840723c */ /* 0x000fe200000418ff */
[----:B------:R-:W3:Y:S05]  /*6430*/  LDSM.16.M88.4 R136, [R208] ;  /* 0x00000000d088783b */ /* 0x000eea0000000200 */
[----:B------:R-:W4:Y:S02]  /*6440*/  LDSM.16.M88.4 R144, [R206] ;  /* 0x00000000ce90783b */ /* 0x000f240000000200 */
[C---:B-1----:R-:W-:Y:S08]  /*6450*/  HMMA.16816.F32.BF16 R4, R148.reuse, R164, R4 ;  /* 0x000000a49404723c */ /* 0x042ff00000041804 */
[C---:B------:R-:W-:Y:S01]  /*6460*/  HMMA.16816.F32.BF16 R8, R148.reuse, R166, R8 ;  /* 0x000000a69408723c */ /* 0x040fe20000041808 */
[----:B------:R-:W-:Y:S07]  /*6470*/  LDSM.16.M88.4 R164, [R204+0x1000] ;  /* 0x00100000cca4783b */ /* 0x000fee0000000200 */
[C---:B------:R-:W-:Y:S08]  /*6480*/  HMMA.16816.F32.BF16 R12, R148.reuse, R168, R12 ;  /* 0x000000a8940c723c */ /* 0x040ff0000004180c */
[C---:B------:R-:W-:Y:S01]  /*6490*/  HMMA.16816.F32.BF16 R16, R148.reuse, R170, R16 ;  /* 0x000000aa9410723c */ /* 0x040fe20000041810 */
[----:B------:R-:W-:Y:S07]  /*64a0*/  LDSM.16.M88.4 R168, [R221+0x4000] ;  /* 0x00400000dda8783b */ /* 0x000fee0000000200 */
[C---:B--2---:R-:W-:Y:S08]  /*64b0*/  HMMA.16816.F32.BF16 R20, R148.reuse, R152, R20 ;  /* 0x000000989414723c */ /* 0x044ff00000041814 */
[C---:B------:R-:W-:Y:S01]  /*64c0*/  HMMA.16816.F32.BF16 R24, R148.reuse, R154, R24 ;  /* 0x0000009a9418723c */ /* 0x040fe20000041818 */
[----:B------:R-:W1:Y:S07]  /*64d0*/  LDSM.16.M88.4 R152, [R205] ;  /* 0x00000000cd98783b */ /* 0x000e6e0000000200 */
[C---:B-----5:R-:W-:Y:S08]  /*64e0*/  HMMA.16816.F32.BF16 R28, R148.reuse, R156, R28 ;  /* 0x0000009c941c723c */ /* 0x060ff0000004181c */
[C---:B------:R-:W-:Y:S01]  /*64f0*/  HMMA.16816.F32.BF16 R32, R148.reuse, R158, R32 ;  /* 0x0000009e9420723c */ /* 0x040fe20000041820 */
[----:B------:R-:W2:Y:S07]  /*6500*/  LDSM.16.M88.4 R156, [R218] ;  /* 0x00000000da9c783b */ /* 0x000eae0000000200 */
[C---:B---3--:R-:W-:Y:S08]  /*6510*/  HMMA.16816.F32.BF16 R36, R148.reuse, R136, R36 ;  /* 0x000000889424723c */ /* 0x048ff00000041824 */
[C---:B------:R-:W-:Y:S01]  /*6520*/  HMMA.16816.F32.BF16 R40, R148.reuse, R138, R40 ;  /* 0x0000008a9428723c */ /* 0x040fe20000041828 */
[----:B------:R-:W3:Y:S07]  /*6530*/  LDSM.16.M88.4 R136, [R217+0x800] ;  /* 0x00080000d988783b */ /* 0x000eee0000000200 */
[C---:B------:R-:W-:Y:S08]  /*6540*/  HMMA.16816.F32.BF16 R44, R148.reuse, R140, R44 ;  /* 0x0000008c942c723c */ /* 0x040ff0000004182c */
[C---:B------:R-:W-:Y:S01]  /*6550*/  HMMA.16816.F32.BF16 R48, R148.reuse, R142, R48 ;  /* 0x0000008e9430723c */ /* 0x040fe20000041830 */
[----:B------:R-:W5:Y:S07]  /*6560*/  LDSM.16.M88.4 R140, [R217+0x1000] ;  /* 0x00100000d98c783b */ /* 0x000f6e0000000200 */
[C---:B----4-:R-:W-:Y:S08]  /*6570*/  HMMA.16816.F32.BF16 R52, R148.reuse, R144, R52 ;  /* 0x000000909434723c */ /* 0x050ff00000041834 */
[C---:B------:R-:W-:Y:S01]  /*6580*/  HMMA.16816.F32.BF16 R56, R148.reuse, R146, R56 ;  /* 0x000000929438723c */ /* 0x040fe20000041838 */
[----:B------:R-:W4:Y:S07]  /*6590*/  LDSM.16.M88.4 R144, [R217+0x1800] ;  /* 0x00180000d990783b */ /* 0x000f2e0000000200 */
[C---:B-1----:R-:W-:Y:S08]  /*65a0*/  HMMA.16816.F32.BF16 R60, R148.reuse, R152, R60 ;  /* 0x00000098943c723c */ /* 0x042ff0000004183c */
[----:B------:R-:W-:Y:S01]  /*65b0*/  HMMA.16816.F32.BF16 R64, R148, R154, R64 ;  /* 0x0000009a9440723c */ /* 0x000fe20000041840 */
[----:B------:R-:W1:Y:S05]  /*65c0*/  LDSM.16.M88.4 R148, [R217+0x2000] ;  /* 0x00200000d994783b */ /* 0x000e6a0000000200 */
[----:B------:R-:W-:Y:S02]  /*65d0*/  LDSM.16.M88.4 R152, [R216] ;  /* 0x00000000d898783b */ /* 0x000fe40000000200 */
[C---:B--2---:R-:W-:Y:S08]  /*65e0*/  HMMA.16816.F32.BF16 R4, R156.reuse, R160, R4 ;  /* 0x000000a09c04723c */ /* 0x044ff00000041804 */
[C---:B------:R-:W-:Y:S01]  /*65f0*/  HMMA.16816.F32.BF16 R8, R156.reuse, R162, R8 ;  /* 0x000000a29c08723c */ /* 0x040fe20000041808 */
[----:B------:R-:W-:Y:S07]  /*6600*/  LDSM.16.M88.4 R160, [R204] ;  /* 0x00000000cca0783b */ /* 0x000fee0000000200 */
[C---:B---3--:R-:W-:Y:S08]  /*6610*/  HMMA.16816.F32.BF16 R12, R156.reuse, R136, R12 ;  /* 0x000000889c0c723c */ /* 0x048ff0000004180c */
[C---:B------:R-:W-:Y:S01]  /*6620*/  HMMA.16816.F32.BF16 R16, R156.reuse, R138, R16 ;  /* 0x0000008a9c10723c */ /* 0x040fe20000041810 */
[----:B------:R-:W2:Y:S07]  /*6630*/  LDSM.16.M88.4 R136, [R217+0x2800] ;  /* 0x00280000d988783b */ /* 0x000eae0000000200 */
[C---:B-----5:R-:W-:Y:S08]  /*6640*/  HMMA.16816.F32.BF16 R20, R156.reuse, R140, R20 ;  /* 0x0000008c9c14723c */ /* 0x060ff00000041814 */
        /* <DEDUP_REMOVED lines=16> */
[----:B------:R-:W4:Y:S05]  /*6750*/  LDSM.16.M88.4 R144, [R204+0x2800] ;  /* 0x00280000cc90783b */ /* 0x000f2a0000000200 */
[----:B------:R-:W-:Y:S02]  /*6760*/  LDSM.16.M88.4 R156, [R204+0x3800] ;  /* 0x00380000cc9c783b */ /* 0x000fe40000000200 */
        /* <DEDUP_REMOVED lines=21> */
[C---:B------:R-:W-:Y:S08]  /*68c0*/  HMMA.16816.F32.BF16 R60, R152.reuse, R156, R60 ;  /* 0x0000009c983c723c */ /* 0x040ff0000004183c */
[----:B------:R-:W-:Y:S01]  /*68d0*/  HMMA.16816.F32.BF16 R64, R152, R158, R64 ;  /* 0x0000009e9840723c */ /* 0x000fe20000041840 */
[----:B------:R-:W-:Y:S05]  /*68e0*/  LDSM.16.M88.4 R152, [R220+0x2000] ;  /* 0x00200000dc98783b */ /* 0x000fea0000000200 */
[----:B------:R-:W1:Y:S02]  /*68f0*/  LDSM.16.M88.4 R156, [R203] ;  /* 0x00000000cb9c783b */ /* 0x000e640000000200 */
[C---:B------:R-:W-:Y:S08]  /*6900*/  HMMA.16816.F32.BF16 R4, R160.reuse, R168, R4 ;  /* 0x000000a8a004723c */ /* 0x040ff00000041804 */
[C---:B------:R-:W-:Y:S01]  /*6910*/  HMMA.16816.F32.BF16 R8, R160.reuse, R170, R8 ;  /* 0x000000aaa008723c */ /* 0x040fe20000041808 */
[----:B------:R-:W1:Y:S07]  /*6920*/  LDSM.16.M88.4 R168, [R202] ;  /* 0x00000000caa8783b */ /* 0x000e6e0000000200 */
[C---:B------:R-:W-:Y:S08]  /*6930*/  HMMA.16816.F32.BF16 R12, R160.reuse, R172, R12 ;  /* 0x000000aca00c723c */ /* 0x040ff0000004180c */
[C---:B------:R-:W-:Y:S01]  /*6940*/  HMMA.16816.F32.BF16 R16, R160.reuse, R174, R16 ;  /* 0x000000aea010723c */ /* 0x040fe20000041810 */
[----:B------:R-:W1:Y:S07]  /*6950*/  LDSM.16.M88.4 R172, [R201] ;  /* 0x00000000c9ac783b */ /* 0x000e6e0000000200 */
[C---:B-----5:R-:W-:Y:S08]  /*6960*/  HMMA.16816.F32.BF16 R20, R160.reuse, R164, R20 ;  /* 0x000000a4a014723c */ /* 0x060ff00000041814 */
[C---:B------:R-:W-:Y:S01]  /*6970*/  HMMA.16816.F32.BF16 R24, R160.reuse, R166, R24 ;  /* 0x000000a6a018723c */ /* 0x040fe20000041818 */
[----:B------:R-:W-:Y:S07]  /*6980*/  LDSM.16.M88.4 R164, [R198] ;  /* 0x00000000c6a4783b */ /* 0x000fee0000000200 */
[C---:B--2---:R-:W-:Y:S08]  /*6990*/  HMMA.16816.F32.BF16 R28, R160.reuse, R136, R28 ;  /* 0x00000088a01c723c */ /* 0x044ff0000004181c */
[C---:B------:R-:W-:Y:S01]  /*69a0*/  HMMA.16816.F32.BF16 R32, R160.reuse, R138, R32 ;  /* 0x0000008aa020723c */ /* 0x040fe20000041820 */
[----:B------:R-:W2:Y:S07]  /*69b0*/  LDSM.16.M88.4 R136, [R199] ;  /* 0x00000000c788783b */ /* 0x000eae0000000200 */
[C---:B------:R-:W-:Y:S08]  /*69c0*/  HMMA.16816.F32.BF16 R36, R160.reuse, R176, R36 ;  /* 0x000000b0a024723c */ /* 0x040ff00000041824 */
[C---:B------:R-:W-:Y:S01]  /*69d0*/  HMMA.16816.F32.BF16 R40, R160.reuse, R178, R40 ;  /* 0x000000b2a028723c */ /* 0x040fe20000041828 */
[----:B------:R-:W5:Y:S07]  /*69e0*/  LDSM.16.M88.4 R176, [R197] ;  /* 0x00000000c5b0783b */ /* 0x000f6e0000000200 */
[C---:B---3--:R-:W-:Y:S08]  /*69f0*/  HMMA.16816.F32.BF16 R44, R160.reuse, R140, R44 ;  /* 0x0000008ca02c723c */ /* 0x048ff0000004182c */
[C---:B------:R-:W-:Y:S01]  /*6a00*/  HMMA.16816.F32.BF16 R48, R160.reuse, R142, R48 ;  /* 0x0000008ea030723c */ /* 0x040fe20000041830 */
[----:B------:R-:W3:Y:S07]  /*6a10*/  LDSM.16.M88.4 R140, [R196] ;  /* 0x00000000c48c783b */ /* 0x000eee0000000200 */
[C---:B----4-:R-:W-:Y:S08]  /*6a20*/  HMMA.16816.F32.BF16 R52, R160.reuse, R144, R52 ;  /* 0x00000090a034723c */ /* 0x050ff00000041834 */
[C---:B------:R-:W-:Y:S01]  /*6a30*/  HMMA.16816.F32.BF16 R56, R160.reuse, R146, R56 ;  /* 0x00000092a038723c */ /* 0x040fe20000041838 */
[----:B------:R-:W4:Y:S07]  /*6a40*/  LDSM.16.M88.4 R144, [R217+0x4800] ;  /* 0x00480000d990783b */ /* 0x000f2e0000000200 */
[C---:B-1----:R-:W-:Y:S08]  /*6a50*/  HMMA.16816.F32.BF16 R60, R160.reuse, R148, R60 ;  /* 0x00000094a03c723c */ /* 0x042ff0000004183c */
[----:B------:R-:W-:Y:S01]  /*6a60*/  HMMA.16816.F32.BF16 R64, R160, R150, R64 ;  /* 0x00000096a040723c */ /* 0x000fe20000041840 */
[----:B------:R-:W1:Y:S05]  /*6a70*/  LDSM.16.M88.4 R148, [R217+0x5000] ;  /* 0x00500000d994783b */ /* 0x000e6a0000000200 */
[----:B------:R-:W-:Y:S02]  /*6a80*/  LDSM.16.M88.4 R160, [R217+0x7800] ;  /* 0x00780000d9a0783b */ /* 0x000fe40000000200 */
        /* <DEDUP_REMOVED lines=18> */
[C---:B-----5:R-:W-:Y:S08]  /*6bb0*/  HMMA.16816.F32.BF16 R52, R152.reuse, R176, R52 ;  /* 0x000000b09834723c */ /* 0x060ff00000041834 */
[C---:B------:R-:W-:Y:S01]  /*6bc0*/  HMMA.16816.F32.BF16 R56, R152.reuse, R178, R56 ;  /* 0x000000b29838723c */ /* 0x040fe20000041838 */
[----:B------:R-:W-:Y:S07]  /*6bd0*/  LDSM.16.M88.4 R176, [R204+0x5800] ;  /* 0x00580000ccb0783b */ /* 0x000fee0000000200 */
[C---:B---3--:R-:W-:Y:S08]  /*6be0*/  HMMA.16816.F32.BF16 R60, R152.reuse, R140, R60 ;  /* 0x0000008c983c723c */ /* 0x048ff0000004183c */
[----:B------:R-:W-:Y:S01]  /*6bf0*/  HMMA.16816.F32.BF16 R64, R152, R142, R64 ;  /* 0x0000008e9840723c */ /* 0x000fe20000041840 */
[----:B------:R-:W3:Y:S05]  /*6c00*/  LDSM.16.M88.4 R140, [R217+0x6000] ;  /* 0x00600000d98c783b */ /* 0x000eea0000000200 */
[----:B------:R-:W5:Y:S02]  /*6c10*/  LDSM.16.M88.4 R152, [R217+0x6800] ;  /* 0x00680000d998783b */ /* 0x000f640000000200 */
[C---:B------:R-:W-:Y:S08]  /*6c20*/  HMMA.16816.F32.BF16 R4, R184.reuse, R188, R4 ;  /* 0x000000bcb804723c */ /* 0x040ff00000041804 */
[C---:B------:R-:W-:Y:S01]  /*6c30*/  HMMA.16816.F32.BF16 R8, R184.reuse, R190, R8 ;  /* 0x000000beb808723c */ /* 0x040fe20000041808 */
[----:B------:R-:W-:Y:S07]  /*6c40*/  LDSM.16.M88.4 R188, [R204+0x6800] ;  /* 0x00680000ccbc783b */ /* 0x000fee0000000200 */
[C---:B----4-:R-:W-:Y:S08]  /*6c50*/  HMMA.16816.F32.BF16 R12, R184.reuse, R144, R12 ;  /* 0x00000090b80c723c */ /* 0x050ff0000004180c */
[C---:B------:R-:W-:Y:S01]  /*6c60*/  HMMA.16816.F32.BF16 R16, R184.reuse, R146, R16 ;  /* 0x00000092b810723c */ /* 0x040fe20000041810 */
[----:B------:R-:W4:Y:S07]  /*6c70*/  LDSM.16.M88.4 R144, [R204+0x4800] ;  /* 0x00480000cc90783b */ /* 0x000f2e0000000200 */
[C---:B-1----:R-:W-:Y:S08]  /*6c80*/  HMMA.16816.F32.BF16 R20, R184.reuse, R148, R20 ;  /* 0x00000094b814723c */ /* 0x042ff00000041814 */
[C---:B------:R-:W-:Y:S01]  /*6c90*/  HMMA.16816.F32.BF16 R24, R184.reuse, R150, R24 ;  /* 0x00000096b818723c */ /* 0x040fe20000041818 */
[----:B------:R-:W1:Y:S01]  /*6ca0*/  LDSM.16.M88.4 R148, [R204+0x7800] ;  /* 0x00780000cc94783b */ /* 0x000e620000000200 */
[----:B------:R-:W-:Y:S04]  /*6cb0*/  DEPBAR.LE SB0, 0x0 ;  /* 0x000080000000791a */ /* 0x000fe80000000000 */
[----:B------:R-:W-:Y:S02]  /*6cc0*/  BAR.SYNC.DEFER_BLOCKING 0x0 ;  /* 0x0000000000007b1d */ /* 0x000fe40000010000 */
[C---:B--2---:R-:W-:Y:S08]  /*6cd0*/  HMMA.16816.F32.BF16 R28, R184.reuse, R136, R28 ;  /* 0x00000088b81c723c */ /* 0x044ff0000004181c */
[C---:B------:R-:W-:Y:S08]  /*6ce0*/  HMMA.16816.F32.BF16 R32, R184.reuse, R138, R32 ;  /* 0x0000008ab820723c */ /* 0x040ff00000041820 */
[C---:B---3--:R-:W-:Y:S08]  /*6cf0*/  HMMA.16816.F32.BF16 R36, R184.reuse, R140, R36 ;  /* 0x0000008cb824723c */ /* 0x048ff00000041824 */
        /* <DEDUP_REMOVED lines=9> */
[C---:B----4-:R-:W-:Y:S08]  /*6d90*/  HMMA.16816.F32.BF16 R12, R164.reuse, R144, R12 ;  /* 0x00000090a40c723c */ /* 0x050ff0000004180c */
        /* <DEDUP_REMOVED lines=12> */
[----:B------:R-:W-:Y:S01]  /*6e60*/  HMMA.16816.F32.BF16 R64, R164, R150, R64 ;  /* 0x00000096a440723c */ /* 0x000fe20000041840 */
[----:B------:R-:W-:-:S07]  /*6e70*/  @!P0 BRA `(.L_x_2269) ;  /* 0x0000065000008947 */ /* 0x000fce0003800000 */
[----:B------:R-:W-:Y:S02]  /*6e80*/  ULDC UR6, c[0x0][0x198] ;  /* 0x0000660000067ab9 */ /* 0x000fe40000000800 */
[----:B------:R-:W-:Y:S04]  /*6e90*/  ULEA UR6, -UR6, URZ, 0x7 ;  /* 0x0000003f06067291 */ /* 0x000fe8000f8e393f */
[----:B------:R-:W-:Y:S02]  /*6ea0*/  USHF.R.S32.HI UR4, URZ, 0x1f, UR6 ;  /* 0x0000001f3f047899 */ /* 0x000fe40008011406 */
[----:B------:R-:W-:Y:S04]  /*6eb0*/  MOV R136, UR6 ;  /* 0x0000000600887c02 */ /* 0x000fe80008000f00 */
[----:B------:R-:W-:Y:S01]  /*6ec0*/  MOV R3, UR4 ;  /* 0x0000000400037c02 */ /* 0x000fe20008000f00 */
[----:B------:R-:W-:-:S05]  /*6ed0*/  @P6 BRA `(.L_x_2270) ;  /* 0x000003b000006947 */ /* 0x000fca0003800000 */
[----:B------:R-:W-:Y:S04]  /*6ee0*/  IABS R2, c[0x0][0x2d0] ;  /* 0x0000b40000027a13 */ /* 0x000fe80000000000 */
        /* <DEDUP_REMOVED lines=39> */
[----:B------:R-:W-:Y:S01]  /*7160*/  LEA R140, P1, R3, R232, 0x2 ;  /* 0x000000e8038c7211 */ /* 0x000fe200078210ff */
[C---:B------:R-:W-:Y:S01]  /*7170*/  IMAD.IADD R2, R139.reuse, 0x1, -R3 ;  /* 0x000000018b027824 */ /* 0x040fe200078e0a03 */
[-C--:B------:R-:W-:Y:S02]  /*7180*/  LEA.HI.X.SX32 R135, R139, R233.reuse, 0x2, P0 ;  /* 0x000000e98b877211 */ /* 0x080fe400000f16ff */
[----:B------:R-:W-:Y:S01]  /*7190*/  LEA.HI.X.SX32 R141, R3, R233, 0x2, P1 ;  /* 0x000000e9038d7211 */ /* 0x000fe200008f16ff */
[----:B------:R-:W-:Y:S03]  /*71a0*/  IMAD.MOV.U32 R3, RZ, RZ, c[0x0][0x2d0] ;  /* 0x0000b400ff037624 */ /* 0x000fe600078e00ff */
[----:B------:R-:W2:Y:S01]  /*71b0*/  LDG.E R135, [R134.64] ;  /* 0x0000000a86877981 */ /* 0x000ea2000c1e1900 */
[----:B------:R-:W-:Y:S03]  /*71c0*/  IMAD R3, R2, R3, -0x80 ;  /* 0xffffff8002037424 */ /* 0x000fe600078e0203 */
[----:B------:R-:W2:Y:S01]  /*71d0*/  LDG.E R132, [R140.64] ;  /* 0x0000000a8c847981 */ /* 0x000ea2000c1e1900 */
[C---:B------:R-:W-:Y:S01]  /*71e0*/  IMAD.WIDE.U32 R136, R3.reuse, c[0x0][0x198], RZ ;  /* 0x0000660003887a25 */ /* 0x040fe200078e00ff */
        /* <DEDUP_REMOVED lines=10> */
.L_x_2270:
[C---:B------:R-:W-:Y:S04]  /*7290*/  LEA R226, P0, R136.reuse, R226, 0x1 ;  /* 0x000000e288e27211 */ /* 0x040fe800078008ff */
[----:B------:R-:W-:Y:S02]  /*72a0*/  LEA.HI.X R227, R136, R227, R3, 0x1, P0 ;  /* 0x000000e388e37211 */ /* 0x000fe400000f0c03 */
[----:B------:R-:W-:Y:S03]  /*72b0*/  IADD3 R142, P0, R226, UR12, RZ ;  /* 0x0000000ce28e7c10 */ /* 0x000fe6000ff1e0ff */
        /* <DEDUP_REMOVED lines=9> */
[----:B------:R-:W-:Y:S03]  /*7350*/  IADD3 R138, P0, R140, UR12, RZ ;  /* 0x0000000c8c8a7c10 */ /* 0x000fe6000ff1e0ff */
[----:B------:R1:W-:Y:S01]  /*7360*/  LDGSTS.E.BYPASS.LTC128B.128 [R229+0x8800], [R142.64+0x80] ;  /* 0x088000808ee57fae */ /* 0x0003e2000b901d4a */
[----:B------:R-:W-:Y:S02]  /*7370*/  IADD3.X R139, R141, UR7, RZ, P0, !PT ;  /* 0x000000078d8b7c10 */ /* 0x000fe400087fe4ff */
[----:B------:R-:W-:Y:S01]  /*7380*/  IADD3 R136, P0, R138, UR12, RZ ;  /* 0x0000000c8a887c10 */ /* 0x000fe2000ff1e0ff */
[----:B------:R1:W-:Y:S03]  /*7390*/  LDGSTS.E.BYPASS.LTC128B.128 [R229+0x5000], [R140.64] ;  /* 0x050000008ce57fae */ /* 0x0003e6000b901d4a */
[----:B------:R-:W-:Y:S01]  /*73a0*/  IADD3.X R137, R139, UR7, RZ, P0, !PT ;  /* 0x000000078b897c10 */ /* 0x000fe200087fe4ff */
[----:B------:R1:W-:Y:S01]  /*73b0*/  LDGSTS.E.BYPASS.LTC128B.128 [R229+0x9000], [R140.64+0x80] ;  /* 0x090000808ce57fae */ /* 0x0003e2000b901d4a */
[----:B------:R-:W-:Y:S03]  /*73c0*/  IADD3 R134, P0, R136, UR12, RZ ;  /* 0x0000000c88867c10 */ /* 0x000fe6000ff1e0ff */
        /* <DEDUP_REMOVED lines=8> */
[----:B------:R-:W-:Y:S03]  /*7450*/  IADD3.X R145, R3, UR7, RZ, P0, !PT ;  /* 0x0000000703917c10 */ /* 0x000fe600087fe4ff */
[----:B------:R1:W-:Y:S04]  /*7460*/  LDGSTS.E.BYPASS.LTC128B.128 [R229+0x6800], [R134.64] ;  /* 0x0680000086e57fae */ /* 0x0003e8000b901d4a */
[----:B------:R1:W-:Y:S04]  /*7470*/  LDGSTS.E.BYPASS.LTC128B.128 [R229+0xa800], [R134.64+0x80] ;  /* 0x0a80008086e57fae */ /* 0x0003e8000b901d4a */
[----:B------:R1:W-:Y:S04]  /*7480*/  LDGSTS.E.BYPASS.LTC128B.128 [R229+0x7000], [R2.64] ;  /* 0x0700000002e57fae */ /* 0x0003e8000b901d4a */
[----:B------:R1:W-:Y:S04]  /*7490*/  LDGSTS.E.BYPASS.LTC128B.128 [R229+0xb000], [R2.64+0x80] ;  /* 0x0b00008002e57fae */ /* 0x0003e8000b901d4a */
[----:B------:R1:W-:Y:S04]  /*74a0*/  LDGSTS.E.BYPASS.LTC128B.128 [R229+0x7800], [R144.64] ;  /* 0x0780000090e57fae */ /* 0x0003e8000b901d4a */
[----:B------:R1:W-:Y:S04]  /*74b0*/  LDGSTS.E.BYPASS.LTC128B.128 [R229+0xb800], [R144.64+0x80] ;  /* 0x0b80008090e57fae */ /* 0x0003e8000b901d4a */
[----:B------:R-:W0:Y:S02]  /*74c0*/  LDGDEPBAR ;  /* 0x00000000000079af */ /* 0x000e240000000000 */
.L_x_2269:
[----:B-1----:R-:W-:Y:S01]  /*74d0*/  FMNMX.FTZ R2, R4, R133, !PT ;  /* 0x0000008504027209 */ /* 0x002fe20007810000 */
        /* <DEDUP_REMOVED lines=88> */
[----:B------:R-:W-:Y:S01]  /*7a60*/  ISETP.GT.AND P0, PT, R237, RZ, PT ;  /* 0x000000ffed00720c */ /* 0x000fe20003f04270 */
        /* <DEDUP_REMOVED lines=362> */
[----:B------:R-:W-:Y:S03]  /*9110*/  IADD3 R0, R237, -0x1, RZ ;  /* 0xffffffffed007810 */ /* 0x000fe60007ffe0ff */
[C---:B------:R-:W-:Y:S01]  /*9120*/  HMMA.16816.F32.BF16 R84, R20.reuse, R34, R84 ;  /* 0x000000221454723c */ /* 0x040fe20000041854 */
[----:B------:R-:W1:Y:S03]  /*9130*/  LDSM.16.MT88.4 R32, [R213+0x12000] ;  /* 0x01200000d520783b */ /* 0x000e660000004200 */
[----:B------:R-:W-:Y:S01]  /*9140*/  FADD.FTZ R5, R176, R5 ;  /* 0x00000005b0057221 */ /* 0x000fe20000010000 */
[----:B------:R-:W-:Y:S02]  /*9150*/  MOV R237, R0 ;  /* 0x0000000000ed7202 */ /* 0x000fe40000000f00 */
[----:B------:R-:W-:Y:S01]  /*9160*/  MOV R0, R3 ;  /* 0x0000000300007202 */ /* 0x000fe20000000f00 */
        /* <DEDUP_REMOVED lines=112> */
.L_x_2267:
[----:B------:R-:W1:Y:S01]  /*9870*/  SHFL.BFLY PT, R0, R241, 0x2, 0x1f ;  /* 0x0c401f00f1007f89 */ /* 0x000e6200000e0000 */
[----:B------:R-:W-:Y:S01]  /*9880*/  MOV R10, 0x3f800000 ;  /* 0x3f800000000a7802 */ /* 0x000fe20000000f00 */
[----:B------:R-:W-:Y:S01]  /*9890*/  ULDC.U8 UR4, c[0x0][0x328] ;  /* 0x0000ca0000047ab9 */ /* 0x000fe20000000000 */
[----:B------:R-:W-:Y:S01]  /*98a0*/  MOV R11, 0x3f800000 ;  /* 0x3f800000000b7802 */ /* 0x000fe20000000f00 */
[----:B------:R-:W2:Y:S01]  /*98b0*/  SHFL.BFLY PT, R2, R239, 0x2, 0x1f ;  /* 0x0c401f00ef027f89 */ /* 0x000ea200000e0000 */
[----:B------:R-:W-:Y:S01]  /*98c0*/  BSSY B0, `(.L_x_2272) ;  /* 0x00000d7000007945 */ /* 0x000fe20003800000 */
[----:B------:R-:W-:-:S02]  /*98d0*/  MOV R42, 0x7f800000 ;  /* 0x7f800000002a7802 */ /* 0x000fc40000000f00 */
[----:B------:R-:W3:Y:S01]  /*98e0*/  S2R R5, SR_TID.X ;  /* 0x0000000000057919 */ /* 0x000ee20000002100 */
[----:B------:R-:W-:-:S03]  /*98f0*/  LEA R235, R235, R228, 0x4 ;  /* 0x000000e4ebeb7211 */ /* 0x000fc600078e20ff */
[----:B------:R-:W4:Y:S01]  /*9900*/  S2R R40, SR_CTAID.Z ;  /* 0x0000000000287919 */ /* 0x000f220000002700 */
[----:B-1----:R-:W-:Y:S02]  /*9910*/  FADD.FTZ R0, R0, R241 ;  /* 0x000000f100007221 */ /* 0x002fe40000010000 */
[----:B--2---:R-:W-:-:S03]  /*9920*/  FADD.FTZ R9, R2, R239 ;  /* 0x000000ef02097221 */ /* 0x004fc60000010000 */
[----:B------:R-:W1:Y:S01]  /*9930*/  SHFL.BFLY PT, R7, R0, 0x1, 0x1f ;  /* 0x0c201f0000077f89 */ /* 0x000e6200000e0000 */
[----:B---3--:R-:W-:-:S03]  /*9940*/  SHF.R.S32.HI R4, RZ, 0x1f, R5 ;  /* 0x0000001fff047819 */ /* 0x008fc60000011405 */
[----:B------:R-:W2:Y:S01]  /*9950*/  SHFL.BFLY PT, R6, R9, 0x1, 0x1f ;  /* 0x0c201f0009067f89 */ /* 0x000ea200000e0000 */
[CC--:B------:R-:W-:Y:S02]  /*9960*/  LEA.HI R8, R4.reuse, R5.reuse, RZ, 0x2 ;  /* 0x0000000504087211 */ /* 0x0c0fe400078f10ff */
[----:B------:R-:W-:Y:S02]  /*9970*/  LEA.HI R2, R4, R5, RZ, 0x5 ;  /* 0x0000000504027211 */ /* 0x000fe400078f28ff */
[----:B------:R-:W-:Y:S01]  /*9980*/  LOP3.LUT R12, R8, 0x3ffffffc, RZ, 0xc0, !PT ;  /* 0x3ffffffc080c7812 */ /* 0x000fe200078ec0ff */
[----:B-1----:R-:W-:Y:S01]  /*9990*/  FADD.FTZ R7, R0, R7 ;  /* 0x0000000700077221 */ /* 0x002fe20000010000 */
[----:B------:R-:W-:Y:S02]  /*99a0*/  SHF.R.S32.HI R0, RZ, 0x5, R2 ;  /* 0x00000005ff007819 */ /* 0x000fe40000011402 */
[----:B------:R-:W-:Y:S01]  /*99b0*/  LOP3.LUT R2, R2, 0xffffffe0, RZ, 0xc0, !PT ;  /* 0xffffffe002027812 */ /* 0x000fe200078ec0ff */
[----:B--2---:R-:W-:Y:S01]  /*99c0*/  FADD.FTZ R6, R9, R6 ;  /* 0x0000000609067221 */ /* 0x004fe20000010000 */
[----:B------:R-:W-:-:S02]  /*99d0*/  FSETP.NE.FTZ.AND P4, PT, R7, RZ, PT ;  /* 0x000000ff0700720b */ /* 0x000fc40003f95000 */
[----:B------:R-:W-:Y:S02]  /*99e0*/  IADD3 R9, -R12, R5, RZ ;  /* 0x000000050c097210 */ /* 0x000fe40007ffe1ff */
[----:B------:R-:W-:Y:S02]  /*99f0*/  FSETP.NE.FTZ.AND P3, PT, R6, RZ, PT ;  /* 0x000000ff0600720b */ /* 0x000fe40003f75000 */
[----:B------:R-:W-:Y:S02]  /*9a00*/  LEA R0, R0, R9, 0x9 ;  /* 0x0000000900007211 */ /* 0x000fe400078e48ff */
[--C-:B------:R-:W-:Y:S02]  /*9a10*/  SHF.R.S32.HI R9, RZ, 0x2, R8.reuse ;  /* 0x00000002ff097819 */ /* 0x100fe40000011408 */
[----:B------:R-:W-:Y:S02]  /*9a20*/  SHF.R.S32.HI R8, RZ, 0x1f, R8 ;  /* 0x0000001fff087819 */ /* 0x000fe40000011408 */
[----:B------:R-:W-:Y:S01]  /*9a30*/  IADD3 R2, -R2, R5, RZ ;  /* 0x0000000502027210 */ /* 0x000fe20007ffe1ff */
        /* <DEDUP_REMOVED lines=102> */
[----:B------:R-:W-:Y:S01]  /*a0a0*/  LOP3.LUT P1, RZ, R2, 0x3, RZ, 0xc0, !PT ;  /* 0x0000000302ff7812 */ /* 0x000fe2000782c0ff */
[----:B------:R-:W-:Y:S01]  /*a0b0*/  FMUL.FTZ R106, R11, R106 ;  /* 0x0000006a0b6a7220 */ /* 0x000fe20000410000 */
[----:B------:R-:W-:Y:S01]  /*a0c0*/  F2FP.BF16.PACK_AB R102, R103, R102 ;  /* 0x000000666766723e */ /* 0x000fe200000010ff */
[C---:B------:R-:W-:Y:S01]  /*a0d0*/  FMUL.FTZ R127, R11.reuse, R127 ;  /* 0x0000007f0b7f7220 */ /* 0x040fe20000410000 */
[----:B------:R-:W-:Y:S01]  /*a0e0*/  MOV R2, 0x7f800000 ;  /* 0x7f80000000027802 */ /* 0x000fe20000000f00 */
        /* <DEDUP_REMOVED lines=13> */
[C---:B------:R-:W-:Y:S01]  /*a1c0*/  IADD3 R11, R9.reuse, -0x10, RZ ;  /* 0xfffffff0090b7810 */ /* 0x040fe20007ffe0ff */
[----:B-1----:R-:W-:Y:S01]  /*a1d0*/  @P3 FMUL.FTZ R44, R6, 0.69314718246459960938 ;  /* 0x3f317218062c3820 */ /* 0x002fe20000410000 */
[----:B------:R-:W-:Y:S01]  /*a1e0*/  @P0 IADD3 R11, R9, 0x10, RZ ;  /* 0x00000010090b0810 */ /* 0x000fe20007ffe0ff */
[----:B-----5:R-:W-:Y:S01]  /*a1f0*/  @P4 FMUL.FTZ R7, R7, 0.69314718246459960938 ;  /* 0x3f31721807074820 */ /* 0x020fe20000410000 */
[----:B------:R-:W-:Y:S01]  /*a200*/  F2FP.BF16.PACK_AB R122, R123, R122 ;  /* 0x0000007a7b7a723e */ /* 0x000fe200000010ff */
[----:B------:R-:W-:Y:S01]  /*a210*/  @P3 FFMA.FTZ R42, R3, c[0x0][0x238], R44 ;  /* 0x00008e00032a3a23 */ /* 0x000fe2000001002c */
[-C--:B------:R-:W-:Y:S01]  /*a220*/  IADD3 R15, R0, R11.reuse, RZ ;  /* 0x0000000b000f7210 */ /* 0x080fe20007ffe0ff */
[----:B------:R3:W-:Y:S01]  /*a230*/  STS [R11], R68 ;  /* 0x000000440b007388 */ /* 0x0007e20000000800 */
[----:B------:R-:W-:Y:S01]  /*a240*/  IADD3 R19, R8, R11, RZ ;  /* 0x0000000b08137210 */ /* 0x000fe20007ffe0ff */
[----:B------:R-:W-:Y:S01]  /*a250*/  @P4 FFMA.FTZ R2, R132, c[0x0][0x238], R7 ;  /* 0x00008e0084024a23 */ /* 0x000fe20000010007 */
[----:B------:R-:W-:Y:S01]  /*a260*/  IADD3 R37, R15, R8, RZ ;  /* 0x000000080f257210 */ /* 0x000fe20007ffe0ff */
[----:B------:R3:W-:Y:S01]  /*a270*/  STS [R11+0x400], R70 ;  /* 0x000400460b007388 */ /* 0x0007e20000000800 */
[----:B------:R-:W-:-:S02]  /*a280*/  F2FP.BF16.PACK_AB R118, R119, R118 ;  /* 0x000000767776723e */ /* 0x000fc400000010ff */
[----:B------:R-:W-:Y:S01]  /*a290*/  ISETP.NE.AND P0, PT, RZ, UR4, PT ;  /* 0x00000004ff007c0c */ /* 0x000fe2000bf05270 */
[----:B------:R3:W-:Y:S04]  /*a2a0*/  STS [R13], R72 ;  /* 0x000000480d007388 */ /* 0x0007e80000000800 */
[----:B------:R3:W-:Y:S04]  /*a2b0*/  STS [R13+0x400], R74 ;  /* 0x0004004a0d007388 */ /* 0x0007e80000000800 */
[----:B------:R3:W-:Y:S04]  /*a2c0*/  STS [R15], R76 ;  /* 0x0000004c0f007388 */ /* 0x0007e80000000800 */
[----:B------:R3:W-:Y:S01]  /*a2d0*/  STS [R15+0x400], R78 ;  /* 0x0004004e0f007388 */ /* 0x0007e20000000800 */
[----:B----4-:R-:W-:-:S03]  /*a2e0*/  @P0 IMAD R41, R40, c[0x0][0x234], RZ ;  /* 0x00008d0028290a24 */ /* 0x010fc600078e02ff */
[----:B------:R3:W-:Y:S04]  /*a2f0*/  STS [R17], R80 ;  /* 0x0000005011007388 */ /* 0x0007e80000000800 */
[----:B------:R3:W-:Y:S04]  /*a300*/  STS [R17+0x400], R82 ;  /* 0x0004005211007388 */ /* 0x0007e80000000800 */
[----:B------:R3:W-:Y:S04]  /*a310*/  STS [R19], R84 ;  /* 0x0000005413007388 */ /* 0x0007e80000000800 */
[----:B------:R3:W-:Y:S04]  /*a320*/  STS [R19+0x400], R86 ;  /* 0x0004005613007388 */ /* 0x0007e80000000800 */
[----:B------:R3:W-:Y:S04]  /*a330*/  STS [R21], R88 ;  /* 0x0000005815007388 */ /* 0x0007e80000000800 */
[----:B------:R3:W-:Y:S04]  /*a340*/  STS [R21+0x400], R90 ;  /* 0x0004005a15007388 */ /* 0x0007e80000000800 */
[----:B------:R3:W-:Y:S04]  /*a350*/  STS [R37], R92 ;  /* 0x0000005c25007388 */ /* 0x0007e80000000800 */
        /* <DEDUP_REMOVED lines=18> */
[----:B------:R-:W1:Y:S04]  /*a480*/  S2R R0, SR_CTAID.Y ;  /* 0x0000000000007919 */ /* 0x000e680000002600 */
        /* <DEDUP_REMOVED lines=13> */
[----:B------:R-:W-:-:S02]  /*a560*/  IMAD.MOV.U32 R3, RZ, RZ, -0x40 ;  /* 0xffffffc0ff037424 */ /* 0x000fc400078e00ff */
[C---:B-----5:R-:W-:Y:S02]  /*a570*/  IMAD R44, R6.reuse, 0x40, R41 ;  /* 0x00000040062c7824 */ /* 0x060fe400078e0229 */
[----:B------:R-:W-:Y:S01]  /*a580*/  IMAD R46, R6, R3, c[0x0][0x214] ;  /* 0x00008500062e7624 */ /* 0x000fe200078e0203 */
[C---:B------:R-:W-:Y:S02]  /*a590*/  IADD3 R3, R235.reuse, 0x8, RZ ;  /* 0x00000008eb037810 */ /* 0x040fe40007ffe0ff */
[----:B------:R-:W-:Y:S02]  /*a5a0*/  SHF.R.S32.HI R6, RZ, 0x1f, R44 ;  /* 0x0000001fff067819 */ /* 0x000fe4000001142c */
[C---:B------:R-:W-:Y:S02]  /*a5b0*/  IADD3 R44, P0, R235.reuse, R44, RZ ;  /* 0x0000002ceb2c7210 */ /* 0x040fe40007f1e0ff */
[-C--:B------:R-:W-:Y:S02]  /*a5c0*/  ISETP.GE.AND P2, PT, R235, R46.reuse, PT ;  /* 0x0000002eeb00720c */ /* 0x080fe40003f46270 */
[----:B------:R-:W-:-:S02]  /*a5d0*/  ISETP.GE.AND P1, PT, R3, R46, PT ;  /* 0x0000002e0300720c */ /* 0x000fc40003f26270 */
[----:B------:R-:W-:Y:S02]  /*a5e0*/  LEA.HI.X.SX32 R235, R235, R6, 0x1, P0 ;  /* 0x00000006ebeb7211 */ /* 0x000fe400000f0eff */
[----:B------:R-:W-:-:S04]  /*a5f0*/  LEA R6, P0, R44, c[0x0][0x200], 0x2 ;  /* 0x000080002c067a11 */ /* 0x000fc800078010ff */
[----:B------:R-:W-:-:S05]  /*a600*/  LEA.HI.X R7, R44, c[0x0][0x204], R235, 0x2, P0 ;  /* 0x000081002c077a11 */ /* 0x000fca00000f14eb */
[----:B------:R3:W-:Y:S04]  /*a610*/  @!P2 STG.E [R6.64], R2 ;  /* 0x000000020600a986 */ /* 0x0007e8000c10190a */
[----:B------:R3:W-:Y:S02]  /*a620*/  @!P1 STG.E [R6.64+0x20], R42 ;  /* 0x0000202a06009986 */ /* 0x0007e4000c10190a */
.L_x_2273:
[----:B------:R-:W-:Y:S05]  /*a630*/  BSYNC B0 ;  /* 0x0000000000007941 */ /* 0x000fea0003800000 */
.L_x_2272:
[----:B------:R-:W5:Y:S01]  /*a640*/  S2R R3, SR_CTAID.X ;  /* 0x0000000000037919 */ /* 0x000f620000002500 */
[----:B---3--:R-:W-:Y:S01]  /*a650*/  MOV R6, R230 ;  /* 0x000000e600067202 */ /* 0x008fe20000000f00 */
[----:B------:R-:W-:Y:S01]  /*a660*/  IMAD.MOV.U32 R7, RZ, RZ, R231 ;  /* 0x000000ffff077224 */ /* 0x000fe200078e00e7 */
[----:B------:R-:W-:Y:S01]  /*a670*/  LEA.HI R4, R4, R5, RZ, 0x3 ;  /* 0x0000000504047211 */ /* 0x000fe200078f18ff */
[----:B------:R-:W-:Y:S02]  /*a680*/  ULDC.64 UR4, c[0x0][0x1e8] ;  /* 0x00007a0000047ab9 */ /* 0x000fe40000000a00 */
[----:B------:R-:W-:Y:S01]  /*a690*/  USHF.L.U32 UR7, UR4, 0x5, URZ ;  /* 0x0000000504077899 */ /* 0x000fe2000800063f */
[----:B------:R-:W-:Y:S01]  /*a6a0*/  SHF.R.S32.HI R4, RZ, 0x3, R4 ;  /* 0x00000003ff047819 */ /* 0x000fe20000011404 */
[----:B------:R-:W-:-:S02]  /*a6b0*/  UMOV UR6, 0x5 ;  /* 0x0000000500067882 */ /* 0x000fc40000000000 */
[----:B------:R-:W-:Y:S01]  /*a6c0*/  USHF.L.U64.HI UR5, UR4, UR6, UR5 ;  /* 0x0000000604057299 */ /* 0x000fe20008010205 */
[----:B-----5:R-:W-:-:S04]  /*a6d0*/  IMAD.SHL.U32 R3, R3, 0x40, RZ ;  /* 0x0000004003037824 */ /* 0x020fc800078e00ff */
[----:B------:R-:W-:Y:S01]  /*a6e0*/  IMAD.WIDE.U32 R6, R3, c[0x0][0x1e8], R6 ;  /* 0x00007a0003067a25 */ /* 0x000fe200078e0006 */
[----:B------:R-:W-:-:S05]  /*a6f0*/  SHF.R.S32.HI R2, RZ, 0x1f, R3 ;  /* 0x0000001fff027819 */ /* 0x000fca0000011403 */
[----:B------:R-:W-:-:S04]  /*a700*/  IMAD R2, R2, c[0x0][0x1e8], RZ ;  /* 0x00007a0002027a24 */ /* 0x000fc800078e02ff */
[----:B------:R-:W-:Y:S01]  /*a710*/  IMAD R3, R3, c[0x0][0x1ec], R2 ;  /* 0x00007b0003037a24 */ /* 0x000fe200078e0202 */
[----:B------:R-:W-:-:S04]  /*a720*/  SHF.R.S32.HI R2, RZ, 0x1f, R0 ;  /* 0x0000001fff027819 */ /* 0x000fc80000011400 */
[----:B------:R-:W-:Y:S01]  /*a730*/  IADD3 R7, R3, R7, RZ ;  /* 0x0000000703077210 */ /* 0x000fe20007ffe0ff */
[----:B------:R-:W-:Y:S01]  /*a740*/  IMAD R3, R2, c[0x0][0x1e0], RZ ;  /* 0x0000780002037a24 */ /* 0x000fe200078e02ff */
[----:B------:R-:W-:-:S03]  /*a750*/  SHF.R.S32.HI R2, RZ, 0x1f, R40 ;  /* 0x0000001fff027819 */ /* 0x000fc60000011428 */
[C---:B------:R-:W-:Y:S02]  /*a760*/  IMAD R3, R0.reuse, c[0x0][0x1e4], R3 ;  /* 0x0000790000037a24 */ /* 0x040fe400078e0203 */
[----:B------:R-:W-:Y:S01]  /*a770*/  IMAD.WIDE.U32 R6, R0, c[0x0][0x1e0], R6 ;  /* 0x0000780000067a25 */ /* 0x000fe200078e0006 */
[----:B------:R-:W-:-:S03]  /*a780*/  SHF.R.S32.HI R0, RZ, 0x1f, R4 ;  /* 0x0000001fff007819 */ /* 0x000fc60000011404 */
[----:B------:R-:W-:Y:S02]  /*a790*/  IMAD R5, R2, c[0x0][0x1f0], RZ ;  /* 0x00007c0002057a24 */ /* 0x000fe400078e02ff */
[----:B------:R-:W-:Y:S02]  /*a7a0*/  IMAD.IADD R7, R3, 0x1, R7 ;  /* 0x0000000103077824 */ /* 0x000fe400078e0207 */
[C---:B------:R-:W-:Y:S02]  /*a7b0*/  IMAD R5, R40.reuse, c[0x0][0x1f4], R5 ;  /* 0x00007d0028057a24 */ /* 0x040fe400078e0205 */
[----:B------:R-:W-:-:S04]  /*a7c0*/  IMAD.WIDE.U32 R6, R40, c[0x0][0x1f0], R6 ;  /* 0x00007c0028067a25 */ /* 0x000fc800078e0006 */
[----:B------:R-:W-:Y:S01]  /*a7d0*/  IMAD R3, R0, c[0x0][0x1e8], RZ ;  /* 0x00007a0000037a24 */ /* 0x000fe200078e02ff */
[----:B------:R-:W-:-:S03]  /*a7e0*/  IADD3 R7, R5, R7, RZ ;  /* 0x0000000705077210 */ /* 0x000fc60007ffe0ff */
[C---:B------:R-:W-:Y:S02]  /*a7f0*/  IMAD R3, R4.reuse, c[0x0][0x1ec], R3 ;  /* 0x00007b0004037a24 */ /* 0x040fe400078e0203 */
[----:B------:R-:W-:-:S04]  /*a800*/  IMAD.WIDE.U32 R4, R4, c[0x0][0x1e8], R6 ;  /* 0x00007a0004047a25 */ /* 0x000fc800078e0006 */
[----:B------:R-:W-:Y:S01]  /*a810*/  IMAD.IADD R3, R3, 0x1, R5 ;  /* 0x0000000103037824 */ /* 0x000fe200078e0205 */
[----:B------:R-:W-:-:S04]  /*a820*/  LEA R2, P0, R4, c[0x0][0x1d0], 0x1 ;  /* 0x0000740004027a11 */ /* 0x000fc800078008ff */
[----:B------:R-:W-:Y:S02]  /*a830*/  LEA.HI.X R3, R4, c[0x0][0x1d4], R3, 0x1, P0 ;  /* 0x0000750004037a11 */ /* 0x000fe400000f0c03 */
[----:B------:R-:W-:-:S03]  /*a840*/  IADD3 R6, P0, R2, UR7, RZ ;  /* 0x0000000702067c10 */ /* 0x000fc6000ff1e0ff */
[----:B--2---:R-:W-:Y:S01]  /*a850*/  STG.E.128 [R2.64], R32 ;  /* 0x0000002002007986 */ /* 0x004fe2000c101d0a */
[----:B------:R-:W-:Y:S02]  /*a860*/  IADD3.X R7, R3, UR5, RZ, P0, !PT ;  /* 0x0000000503077c10 */ /* 0x000fe400087fe4ff */
[----:B------:R-:W-:Y:S01]  /*a870*/  IADD3 R4, P0, R6, UR7, RZ ;  /* 0x0000000706047c10 */ /* 0x000fe2000ff1e0ff */
[----:B-1----:R-:W-:Y:S03]  /*a880*/  STG.E.128 [R2.64+0x80], R16 ;  /* 0x0000801002007986 */ /* 0x002fe6000c101d0a */
[----:B------:R-:W-:Y:S01]  /*a890*/  IADD3.X R5, R7, UR5, RZ, P0, !PT ;  /* 0x0000000507057c10 */ /* 0x000fe200087fe4ff */
[----:B----4-:R-:W-:Y:S01]  /*a8a0*/  STG.E.128 [R6.64], R28 ;  /* 0x0000001c06007986 */ /* 0x010fe2000c101d0a */
[----:B------:R-:W-:-:S03]  /*a8b0*/  IADD3 R40, P0, R4, UR7, RZ ;  /* 0x0000000704287c10 */ /* 0x000fc6000ff1e0ff */
[----:B------:R-:W-:Y:S01]  /*a8c0*/  STG.E.128 [R6.64+0x80], R12 ;  /* 0x0000800c06007986 */ /* 0x000fe2000c101d0a */
[----:B------:R-:W-:-:S03]  /*a8d0*/  IADD3.X R41, R5, UR5, RZ, P0, !PT ;  /* 0x0000000505297c10 */ /* 0x000fc600087fe4ff */
[----:B------:R-:W-:Y:S04]  /*a8e0*/  STG.E.128 [R4.64], R24 ;  /* 0x0000001804007986 */ /* 0x000fe8000c101d0a */
[----:B------:R-:W-:Y:S04]  /*a8f0*/  STG.E.128 [R4.64+0x80], R8 ;  /* 0x0000800804007986 */ /* 0x000fe8000c101d0a */
[----:B------:R-:W-:Y:S04]  /*a900*/  STG.E.128 [R40.64], R20 ;  /* 0x0000001428007986 */ /* 0x000fe8000c101d0a */
[----:B------:R-:W-:Y:S01]  /*a910*/  STG.E.128 [R40.64+0x80], R36 ;  /* 0x0000802428007986 */ /* 0x000fe2000c101d0a */
[----:B------:R-:W-:Y:S05]  /*a920*/  EXIT ;  /* 0x000000000000794d */ /* 0x000fea0003800000 */
.L_x_2274:
        /* <DEDUP_REMOVED lines=13> */
.L_x_8336:


//--------------------- .text._ZN5flash24flash_fwd_splitkv_kernelI23Flash_fwd_kernel_traitsILi128ELi64ELi128ELi4ELb0ELb0EN7cutlass10bfloat16_tE19Flash_kernel_traitsILi128ELi64ELi128ELi4ES3_EELb1ELb0ELb0ELb1ELb1ELb1ELb0ELb0EEEvNS_16Flash_fwd_paramsE --------------------------
	.section	.text._ZN5flash24flash_fwd_splitkv_kernelI23Flash_fwd_kernel_traitsILi128ELi64ELi128ELi4ELb0ELb0EN7cutlass10bfloat16_tE19Flash_kernel_traitsILi128ELi64ELi128ELi4ES3_EELb1ELb0ELb0ELb1ELb1ELb1ELb0ELb0EEEvNS_16Flash_fwd_paramsE,"ax",@progbits
	.sectioninfo	@"SHI_REGISTERS=255"
	.align	128
        .global         _ZN5flash24flash_fwd_splitkv_kernelI23Flash_fwd_kernel_traitsILi128ELi64ELi128ELi4ELb0ELb0EN7cutlass10bfloat16_tE19Flash_kernel_traitsILi128ELi64ELi128ELi4ES3_EELb1ELb0ELb0ELb1ELb1ELb1ELb0ELb0EEEvNS_16Flash_fwd_paramsE
        .type           _ZN5flash24flash_fwd_splitkv_kernelI23Flash_fwd_kernel_traitsILi128ELi64ELi128ELi4ELb0ELb0EN7cutlass10bfloat16_tE19Flash_kernel_traitsILi128ELi64ELi128ELi4ES3_EELb1ELb0ELb0ELb1ELb1ELb1ELb0ELb0EEEvNS_16Flash_fwd_paramsE,@function
        .size           _ZN5flash24flash_fwd_splitkv_kernelI23Flash_fwd_kernel_traitsILi128ELi64ELi128ELi4ELb0ELb0EN7cutlass10bfloat16_tE19Flash_kernel_traitsILi128ELi64ELi128ELi4ES3_EELb1ELb0ELb0ELb1ELb1ELb1ELb0ELb0EEEvNS_16Flash_fwd_paramsE,(.L_x_8337 - _ZN5flash24flash_fwd_splitkv_kernelI23Flash_fwd_kernel_traitsILi128ELi64ELi128ELi4ELb0ELb0EN7cutlass10bfloat16_tE19Flash_kernel_traitsILi128ELi64ELi128ELi4ES3_EELb1ELb0ELb0ELb1ELb1ELb1ELb0ELb0EEEvNS_16Flash_fwd_paramsE)
        .other          _ZN5flash24flash_fwd_splitkv_kernelI23Flash_fwd_kernel_traitsILi128ELi64ELi128ELi4ELb0ELb0EN7cutlass10bfloat16_tE19Flash_kernel_traitsILi128ELi64ELi128ELi4ES3_EELb1ELb0ELb0ELb1ELb1ELb1ELb0ELb0EEEvNS_16Flash_fwd_paramsE,@"STO_CUDA_ENTRY STV_DEFAULT"
_ZN5flash24flash_fwd_splitkv_kernelI23Flash_fwd_kernel_traitsILi128ELi64ELi128ELi4ELb0ELb0EN7cutlass10bfloat16_tE19Flash_kernel_traitsILi128ELi64ELi128ELi4ES3_EELb1ELb0ELb0ELb1ELb1ELb1ELb0ELb0EEEvNS_16Flash_fwd_paramsE:
.text._ZN5flash24flash_fwd_splitkv_kernelI23Flash_fwd_kernel_traitsILi128ELi64ELi128ELi4ELb0ELb0EN7cutlass10bfloat16_tE19Flash_kernel_traitsILi128ELi64ELi128ELi4ES3_EELb1ELb0ELb0ELb1ELb1ELb1ELb0ELb0EEEvNS_16Flash_fwd_paramsE:
        /* <DEDUP_REMOVED lines=11> */
[----:B------:R-:W-:Y:S01]  /*00b0*/  @P2 IMAD.WIDE R6, R25, R0, c[0x0][0x258] ;  /* 0x0000960019062625 */ /* 0x000fe200078e0200 */
[----:B------:R-:W2:Y:S04]  /*00c0*/  @P0 LDG.E R18, [R4.64] ;  /* 0x0000000a04120981 */ /* 0x000ea8000c1e1900 */
[----:B------:R-:W2:Y:S01]  /*00d0*/  @P2 LDG.E R37, [R6.64] ;  /* 0x0000000a06252981 */ /* 0x000ea2000c1e1900 */
[----:B------:R-:W-:-:S03]  /*00e0*/  @!P2 ISETP.NE.U32.AND P1, PT, RZ, c[0x0][0x268], PT ;  /* 0x00009a00ff00aa0c */ /* 0x000fc60003f25070 */
[----:B------:R-:W1:Y:S01]  /*00f0*/  S2R R20, SR_CTAID.X ;  /* 0x0000000000147919 */ /* 0x000e620000002500 */
[----:B------:R-:W-:-:S04]  /*0100*/  @!P2 ISETP.NE.AND.EX P1, PT, RZ, c[0x0][0x26c], PT, P1 ;  /* 0x00009b00ff00aa0c */ /* 0x000fc80003f25310 */
[----:B------:R-:W-:Y:S01]  /*0110*/  @!P2 SEL R3, RZ, c[0x0][0x21c], !P1 ;  /* 0x00008700ff03aa07 */ /* 0x000fe20004800000 */
[----:B-1----:R-:W-:-:S05]  /*0120*/  IMAD.SHL.U32 R129, R20, 0x40, RZ ;  /* 0x0000004014817824 */ /* 0x002fca00078e00ff */
[----:B------:R-:W-:Y:S01]  /*0130*/  ISETP.GE.AND P0, PT, R129, c[0x0][0x214], PT ;  /* 0x0000850081007a0c */ /* 0x000fe20003f06270 */
[--C-:B--2---:R-:W-:Y:S01]  /*0140*/  @P2 IMAD.IADD R37, R37, 0x1, -R18.reuse ;  /* 0x0000000125252824 */ /* 0x104fe200078e0a12 */
[----:B------:R-:W-:-:S11]  /*0150*/  @!P2 IADD3 R37, R3, c[0x0][0x218], -R18 ;  /* 0x000086000325aa10 */ /* 0x000fd60007ffe812 */
        /* <DEDUP_REMOVED lines=29> */
[----:B------:R-:W-:Y:S01]  /*0330*/  SHF.R.S32.HI R2, RZ, 0x1f, R25 ;  /* 0x0000001fff027819 */ /* 0x000fe20000011419 */
[----:B------:R-:W-:Y:S01]  /*0340*/  IMAD R10, R10, c[0x0][0x1e8], RZ ;  /* 0x00007a000a0a7a24 */ /* 0x000fe200078e02ff */
[----:B------:R-:W-:Y:S02]  /*0350*/  LOP3.LUT R3, R0, 0x1ffffff8, RZ, 0xc0, !PT ;  /* 0x1ffffff800037812 */ /* 0x000fe400078ec0ff */
[----:B------:R-:W-:Y:S01]  /*0360*/  SHF.R.S32.HI R0, RZ, 0x3, R0 ;  /* 0x00000003ff007819 */ /* 0x000fe20000011400 */
[----:B------:R-:W-:Y:S01]  /*0370*/  IMAD R2, R2, c[0x0][0x1e0], RZ ;  /* 0x0000780002027a24 */ /* 0x000fe200078e02ff */
[C---:B------:R-:W-:Y:S01]  /*0380*/  LOP3.LUT P5, RZ, R6.reuse, 0x7, RZ, 0xc0, !PT ;  /* 0x0000000706ff7812 */ /* 0x040fe200078ac0ff */
[----:B------:R-:W-:Y:S01]  /*0390*/  IMAD.IADD R4, R6, 0x1, -R3 ;  /* 0x0000000106047824 */ /* 0x000fe200078e0a03 */
[----:B------:R-:W-:Y:S01]  /*03a0*/  IADD3 R6, R0, 0x10, RZ ;  /* 0x0000001000067810 */ /* 0x000fe20007ffe0ff */
[----:B------:R-:W-:-:S02]  /*03b0*/  IMAD R3, R129, c[0x0][0x1ec], R10 ;  /* 0x00007b0081037a24 */ /* 0x000fc400078e020a */
[----:B------:R-:W-:Y:S02]  /*03c0*/  IMAD.SHL.U32 R4, R4, 0x8, RZ ;  /* 0x0000000804047824 */ /* 0x000fe400078e00ff */
[----:B------:R-:W-:-:S03]  /*03d0*/  IMAD R2, R25, c[0x0][0x1e4], R2 ;  /* 0x0000790019027a24 */ /* 0x000fc600078e0202 */
[----:B------:R-:W-:-:S05]  /*03e0*/  SHF.R.S32.HI R5, RZ, 0x1f, R4 ;  /* 0x0000001fff057819 */ /* 0x000fca0000011404 */
[----:B------:R-:W-:-:S04]  /*03f0*/  IMAD.WIDE.U32 R4, R129, c[0x0][0x1e8], R4 ;  /* 0x00007a0081047a25 */ /* 0x000fc800078e0004 */
[----:B------:R-:W-:Y:S01]  /*0400*/  IMAD.IADD R5, R5, 0x1, R3 ;  /* 0x0000000105057824 */ /* 0x000fe200078e0203 */
[----:B------:R-:W-:-:S03]  /*0410*/  SHF.R.S32.HI R3, RZ, 0x1f, R16 ;  /* 0x0000001fff037819 */ /* 0x000fc60000011410 */
[----:B------:R-:W-:-:S04]  /*0420*/  IMAD.WIDE.U32 R4, R25, c[0x0][0x1e0], R4 ;  /* 0x0000780019047a25 */ /* 0x000fc800078e0004 */
[----:B------:R-:W-:Y:S02]  /*0430*/  IMAD R3, R3, c[0x0][0x1f0], RZ ;  /* 0x00007c0003037a24 */ /* 0x000fe400078e02ff */
        /* <DEDUP_REMOVED lines=49> */
.L_x_2275:
        /* <DEDUP_REMOVED lines=11> */
[----:B------:R-:W-:Y:S01]  /*0800*/  SHF.R.S32.HI R0, RZ, 0x1f, R25 ;  /* 0x0000001fff007819 */ /* 0x000fe20000011419 */
[----:B-1----:R-:W-:Y:S01]  /*0810*/  IMAD.WIDE.U32 R4, R25, c[0x0][0x2c8], RZ ;  /* 0x0000b20019047a25 */ /* 0x002fe200078e00ff */
[----:B------:R-:W-:-:S03]  /*0820*/  PLOP3.LUT P6, PT, PT, PT, PT, 0x8, 0x0 ;  /* 0x000000000000781c */ /* 0x000fc60003fce170 */
[----:B------:R-:W-:Y:S01]  /*0830*/  IMAD R0, R0, c[0x0][0x2c8], RZ ;  /* 0x0000b20000007a24 */ /* 0x000fe200078e02ff */
[----:B------:R-:W-:-:S03]  /*0840*/  LEA R236, P0, R4, c[0x0][0x2c0], 0x2 ;  /* 0x0000b00004ec7a11 */ /* 0x000fc600078010ff */
[----:B------:R-:W-:-:S05]  /*0850*/  IMAD R0, R25, c[0x0][0x2cc], R0 ;  /* 0x0000b30019007a24 */ /* 0x000fca00078e0200 */
[----:B------:R-:W-:-:S04]  /*0860*/  IADD3 R3, R5, R0, RZ ;  /* 0x0000000005037210 */ /* 0x000fc80007ffe0ff */
[----:B------:R-:W-:Y:S02]  /*0870*/  LEA.HI.X R237, R4, c[0x0][0x2c4], R3, 0x2, P0 ;  /* 0x0000b10004ed7a11 */ /* 0x000fe400000f1403 */
.L_x_2276:
[----:B------:R-:W-:Y:S01]  /*0880*/  IABS R3, c[0x0][0x2d0] ;  /* 0x0000b40000037a13 */ /* 0x000fe20000000000 */
[----:B------:R-:W-:Y:S05]  /*0890*/  @P6 BRA `(.L_x_2277) ;  /* 0x0000049000006947 */ /* 0x000fea0003800000 */
[----:B------:R-:W2:Y:S01]  /*08a0*/  I2F.RP R7, R3 ;  /* 0x0000000300077306 */ /* 0x000ea20000209400 */
[----:B------:R-:W-:-:S04]  /*08b0*/  LEA R9, R36, 0xffffff80, 0x7 ;  /* 0xffffff8024097811 */ /* 0x000fc800078e38ff */
[----:B------:R-:W-:-:S03]  /*08c0*/  IABS R0, R9 ;  /* 0x0000000900007213 */ /* 0x000fc60000000000 */
[----:B-12---:R-:W1:Y:S02]  /*08d0*/  MUFU.RCP R4, R7 ;  /* 0x0000000700047308 */ /* 0x006e640000001000 */
[----:B-1----:R-:W-:-:S06]  /*08e0*/  IADD3 R4, R4, 0xffffffe, RZ ;  /* 0x0ffffffe04047810 */ /* 0x002fcc0007ffe0ff */
[----:B------:R-:W1:Y:S02]  /*08f0*/  F2I.FTZ.U32.TRUNC.NTZ R5, R4 ;  /* 0x0000000400057305 */ /* 0x000e64000021f000 */
[----:B-1---5:R-:W-:Y:S02]  /*0900*/  IMAD.MOV R2, RZ, RZ, -R5 ;  /* 0x000000ffff027224 */ /* 0x022fe400078e0a05 */
        /* <DEDUP_REMOVED lines=45> */
[----:B------:R-:W-:-:S04]  /*0be0*/  @!P1 LOP3.LUT R11, RZ, c[0x0][0x1c8], RZ, 0x33, !PT ;  /* 0x00007200ff0b9a12 */ /* 0x000fc800078e33ff */
[----:B------:R-:W-:Y:S02]  /*0bf0*/  SHF.R.S32.HI R10, RZ, 0x1f, R11 ;  /* 0x0000001fff0a7819 */ /* 0x000fe4000001140b */
[----:B--2---:R-:W-:Y:S01]  /*0c00*/  SHF.R.S32.HI R15, RZ, 0x1f, R18 ;  /* 0x0000001fff0f7819 */ /* 0x004fe20000011412 */
[----:B------:R-:W-:-:S04]  /*0c10*/  IMAD.WIDE.U32 R4, R18, c[0x0][0x180], RZ ;  /* 0x0000600012047a25 */ /* 0x000fc800078e00ff */
[C---:B------:R-:W-:Y:S02]  /*0c20*/  IMAD R13, R15.reuse, c[0x0][0x180], RZ ;  /* 0x000060000f0d7a24 */ /* 0x040fe400078e02ff */
[----:B------:R-:W-:Y:S02]  /*0c30*/  IMAD R15, R15, c[0x0][0x188], RZ ;  /* 0x000062000f0f7a24 */ /* 0x000fe400078e02ff */
[----:B------:R-:W-:Y:S02]  /*0c40*/  IMAD R2, R18, c[0x0][0x184], R13 ;  /* 0x0000610012027a24 */ /* 0x000fe400078e020d */
[----:B------:R-:W-:Y:S02]  /*0c50*/  IMAD R13, R9, c[0x0][0x19c], R0 ;  /* 0x00006700090d7a24 */ /* 0x000fe400078e0200 */
[----:B------:R-:W-:Y:S01]  /*0c60*/  IMAD R0, R10, c[0x0][0x1b0], RZ ;  /* 0x00006c000a007a24 */ /* 0x000fe200078e02ff */
[----:B------:R-:W-:Y:S01]  /*0c70*/  IADD3 R5, R5, R2, RZ ;  /* 0x0000000205057210 */ /* 0x000fe20007ffe0ff */
[----:B------:R-:W-:-:S02]  /*0c80*/  IMAD R15, R18, c[0x0][0x18c], R15 ;  /* 0x00006300120f7a24 */ /* 0x000fc400078e020f */
[----:B------:R-:W-:-:S04]  /*0c90*/  IMAD.WIDE.U32 R18, R18, c[0x0][0x188], RZ ;  /* 0x0000620012127a25 */ /* 0x000fc800078e00ff */
[----:B------:R-:W-:Y:S01]  /*0ca0*/  IMAD.WIDE.U32 R4, R9, c[0x0][0x198], R4 ;  /* 0x0000660009047a25 */ /* 0x000fe200078e0004 */
[----:B------:R-:W-:-:S03]  /*0cb0*/  MOV R14, R18 ;  /* 0x00000012000e7202 */ /* 0x000fc60000000f00 */
[----:B------:R-:W-:Y:S02]  /*0cc0*/  IMAD.IADD R5, R5, 0x1, R13 ;  /* 0x0000000105057824 */ /* 0x000fe400078e020d */
[C---:B------:R-:W-:Y:S02]  /*0cd0*/  IMAD R13, R11.reuse, c[0x0][0x1b4], R0 ;  /* 0x00006d000b0d7a24 */ /* 0x040fe400078e0200 */
[----:B------:R-:W-:-:S04]  /*0ce0*/  IMAD.WIDE.U32 R4, R11, c[0x0][0x1b0], R4 ;  /* 0x00006c000b047a25 */ /* 0x000fc800078e0004 */
[----:B------:R-:W-:Y:S01]  /*0cf0*/  IMAD.IADD R15, R19, 0x1, R15 ;  /* 0x00000001130f7824 */ /* 0x000fe200078e020f */
[----:B------:R-:W-:Y:S01]  /*0d00*/  IADD3 R13, R5, R13, RZ ;  /* 0x0000000d050d7210 */ /* 0x000fe20007ffe0ff */
[----:B------:R-:W-:Y:S01]  /*0d10*/  IMAD.MOV.U32 R12, RZ, RZ, R4 ;  /* 0x000000ffff0c7224 */ /* 0x000fe200078e0004 */
[----:B------:R-:W-:Y:S05]  /*0d20*/  BRA `(.L_x_2278) ;  /* 0x0000034000007947 */ /* 0x000fea0003800000 */
.L_x_2277:
[----:B-1----:R-:W-:Y:S02]  /*0d30*/  IABS R5, c[0x0][0x1c8] ;  /* 0x0000720000057a13 */ /* 0x002fe40000000000 */
[----:B------:R-:W-:Y:S02]  /*0d40*/  LEA R9, R36, 0xffffff80, 0x7 ;  /* 0xffffff8024097811 */ /* 0x000fe400078e38ff */
[----:B------:R-:W1:Y:S01]  /*0d50*/  I2F.RP R7, R5 ;  /* 0x0000000500077306 */ /* 0x000e620000209400 */
[----:B-----5:R-:W-:Y:S02]  /*0d60*/  SHF.R.S32.HI R15, RZ, 0x1f, R2 ;  /* 0x0000001fff0f7819 */ /* 0x020fe40000011402 */
[----:B------:R-:W-:-:S05]  /*0d70*/  IADD3 R12, P1, R18, R9, RZ ;  /* 0x00000009120c7210 */ /* 0x000fca0007f3e0ff */
[----:B-1----:R-:W1:Y:S02]  /*0d80*/  MUFU.RCP R10, R7 ;  /* 0x00000007000a7308 */ /* 0x002e640000001000 */
[----:B-1----:R-:W-:Y:S02]  /*0d90*/  IADD3 R10, R10, 0xffffffe, RZ ;  /* 0x0ffffffe0a0a7810 */ /* 0x002fe40007ffe0ff */
[----:B------:R-:W-:-:S04]  /*0da0*/  SHF.R.S32.HI R7, RZ, 0x1f, R9 ;  /* 0x0000001fff077819 */ /* 0x000fc80000011409 */
        /* <DEDUP_REMOVED lines=9> */
[----:B------:R-:W-:-:S04]  /*0e40*/  SHF.R.S32.HI R0, RZ, 0x1f, R18 ;  /* 0x0000001fff007819 */ /* 0x000fc80000011412 */
[----:B------:R-:W-:Y:S01]  /*0e50*/  ISETP.GT.U32.AND P0, PT, R5, R4, PT ;  /* 0x000000040500720c */ /* 0x000fe20003f04070 */
[----:B------:R-:W-:-:S12]  /*0e60*/  IMAD R17, R0, c[0x0][0x1a0], RZ ;  /* 0x0000680000117a24 */ /* 0x000fd800078e02ff */
[----:B------:R-:W-:Y:S01]  /*0e70*/  @!P0 IMAD.IADD R4, R4, 0x1, -R5 ;  /* 0x0000000104048824 */ /* 0x000fe200078e0a05 */
[----:B------:R-:W-:Y:S02]  /*0e80*/  @!P0 IADD3 R11, R11, 0x1, RZ ;  /* 0x000000010b0b8810 */ /* 0x000fe40007ffe0ff */
[----:B------:R-:W-:Y:S02]  /*0e90*/  ISETP.NE.AND P0, PT, RZ, c[0x0][0x1c8], PT ;  /* 0x00007200ff007a0c */ /* 0x000fe40003f05270 */
[----:B------:R-:W-:Y:S02]  /*0ea0*/  ISETP.GE.U32.AND P2, PT, R4, R5, PT ;  /* 0x000000050400720c */ /* 0x000fe40003f46070 */
[----:B------:R-:W-:Y:S02]  /*0eb0*/  LOP3.LUT R4, R16, c[0x0][0x1c8], RZ, 0x3c, !PT ;  /* 0x0000720010047a12 */ /* 0x000fe400078e3cff */
[----:B------:R-:W-:Y:S02]  /*0ec0*/  IADD3.X R5, R0, R7, RZ, P1, !PT ;  /* 0x0000000700057210 */ /* 0x000fe40000ffe4ff */
[----:B------:R-:W-:Y:S01]  /*0ed0*/  ISETP.GE.AND P1, PT, R4, RZ, PT ;  /* 0x000000ff0400720c */ /* 0x000fe20003f26270 */
[----:B------:R-:W-:-:S02]  /*0ee0*/  IMAD R4, R18, c[0x0][0x1a4], R17 ;  /* 0x0000690012047a24 */ /* 0x000fc400078e0211 */
[----:B------:R-:W-:Y:S02]  /*0ef0*/  IMAD R5, R5, c[0x0][0x198], RZ ;  /* 0x0000660005057a24 */ /* 0x000fe400078e02ff */
[----:B------:R-:W-:Y:S02]  /*0f00*/  IMAD.WIDE.U32 R18, R18, c[0x0][0x1a0], RZ ;  /* 0x0000680012127a25 */ /* 0x000fe400078e00ff */
[----:B------:R-:W-:Y:S02]  /*0f10*/  @P2 IADD3 R11, R11, 0x1, RZ ;  /* 0x000000010b0b2810 */ /* 0x000fe40007ffe0ff */
[C---:B------:R-:W-:Y:S02]  /*0f20*/  IMAD R5, R12.reuse, c[0x0][0x19c], R5 ;  /* 0x000067000c057a24 */ /* 0x040fe400078e0205 */
[----:B------:R-:W-:Y:S02]  /*0f30*/  IMAD.WIDE.U32 R12, R12, c[0x0][0x198], RZ ;  /* 0x000066000c0c7a25 */ /* 0x000fe400078e00ff */
[----:B------:R-:W-:-:S02]  /*0f40*/  @!P1 IADD3 R11, -R11, RZ, RZ ;  /* 0x000000ff0b0b9210 */ /* 0x000fc40007ffe1ff */
[----:B------:R-:W-:Y:S01]  /*0f50*/  IMAD.IADD R13, R13, 0x1, R5 ;  /* 0x000000010d0d7824 */ /* 0x000fe200078e0205 */
[----:B------:R-:W-:Y:S01]  /*0f60*/  @!P0 LOP3.LUT R11, RZ, c[0x0][0x1c8], RZ, 0x33, !PT ;  /* 0x00007200ff0b8a12 */ /* 0x000fe200078e33ff */
[----:B------:R-:W-:Y:S02]  /*0f70*/  IMAD R5, R15, c[0x0][0x180], RZ ;  /* 0x000060000f057a24 */ /* 0x000fe400078e02ff */
[----:B------:R-:W-:Y:S01]  /*0f80*/  IMAD.WIDE.U32 R12, R2, c[0x0][0x180], R12 ;  /* 0x00006000020c7a25 */ /* 0x000fe200078e000c */
[----:B------:R-:W-:-:S03]  /*0f90*/  SHF.R.S32.HI R10, RZ, 0x1f, R11 ;  /* 0x0000001fff0a7819 */ /* 0x000fc6000001140b */
[----:B------:R-:W-:Y:S02]  /*0fa0*/  IMAD R0, R2, c[0x0][0x184], R5 ;  /* 0x0000610002007a24 */ /* 0x000fe400078e0205 */
[----:B------:R-:W-:Y:S01]  /*0fb0*/  IMAD.IADD R5, R19, 0x1, R4 ;  /* 0x0000000113057824 */ /* 0x000fe200078e0204 */
[----:B------:R-:W-:Y:S01]  /*0fc0*/  MOV R4, R18 ;  /* 0x0000001200047202 */ /* 0x000fe20000000f00 */
[----:B------:R-:W-:Y:S01]  /*0fd0*/  IMAD R15, R15, c[0x0][0x188], RZ ;  /* 0x000062000f0f7a24 */ /* 0x000fe200078e02ff */
[----:B------:R-:W-:Y:S01]  /*0fe0*/  IADD3 R13, R13, R0, RZ ;  /* 0x000000000d0d7210 */ /* 0x000fe20007ffe0ff */
[----:B------:R-:W-:Y:S02]  /*0ff0*/  IMAD R0, R10, c[0x0][0x1b0], RZ ;  /* 0x00006c000a007a24 */ /* 0x000fe400078e02ff */
[----:B------:R-:W-:-:S04]  /*1000*/  IMAD.WIDE.U32 R4, R2, c[0x0][0x188], R4 ;  /* 0x0000620002047a25 */ /* 0x000fc800078e0004 */
[----:B------:R-:W-:Y:S01]  /*1010*/  IMAD.WIDE.U32 R12, R11, c[0x0][0x1b0], R12 ;  /* 0x00006c000b0c7a25 */ /* 0x000fe200078e000c */
[----:B------:R-:W-:-:S03]  /*1020*/  MOV R14, R4 ;  /* 0x00000004000e7202 */ /* 0x000fc60000000f00 */
[----:B------:R-:W-:Y:S02]  /*1030*/  IMAD R0, R11, c[0x0][0x1b4], R0 ;  /* 0x00006d000b007a24 */ /* 0x000fe400078e0200 */
[----:B------:R-:W-:-:S03]  /*1040*/  IMAD R15, R2, c[0x0][0x18c], R15 ;  /* 0x00006300020f7a24 */ /* 0x000fc600078e020f */
[----:B------:R-:W-:Y:S01]  /*1050*/  IADD3 R13, R13, R0, RZ ;  /* 0x000000000d0d7210 */ /* 0x000fe20007ffe0ff */
[----:B------:R-:W-:Y:S02]  /*1060*/  IMAD.IADD R15, R5, 0x1, R15 ;  /* 0x00000001050f7824 */ /* 0x000fe400078e020f */
.L_x_2278:
[----:B------:R-:W-:Y:S01]  /*1070*/  SHF.R.S32.HI R39, RZ, 0x1f, R6 ;  /* 0x0000001fff277819 */ /* 0x000fe20000011406 */
[----:B------:R-:W-:Y:S01]  /*1080*/  IMAD R10, R10, c[0x0][0x1b8], RZ ;  /* 0x00006e000a0a7a24 */ /* 0x000fe200078e02ff */
[----:B------:R-:W-:Y:S01]  /*1090*/  SHF.R.S32.HI R0, RZ, 0x1f, R25 ;  /* 0x0000001fff007819 */ /* 0x000fe20000011419 */
[----:B------:R-:W-:Y:S01]  /*10a0*/  ULDC.64 UR4, c[0x0][0x190] ;  /* 0x0000640000047ab9 */ /* 0x000fe20000000a00 */
[-C--:B------:R-:W-:Y:S01]  /*10b0*/  LEA.HI R4, R39, R6.reuse, RZ, 0x3 ;  /* 0x0000000627047211 */ /* 0x080fe200078f18ff */
[----:B------:R-:W-:Y:S01]  /*10c0*/  IMAD R10, R11, c[0x0][0x1bc], R10 ;  /* 0x00006f000b0a7a24 */ /* 0x000fe200078e020a */
[----:B------:R-:W-:Y:S01]  /*10d0*/  LEA.HI R17, R39, R6, RZ, 0x4 ;  /* 0x0000000627117211 */ /* 0x000fe200078f20ff */
[----:B------:R-:W-:Y:S01]  /*10e0*/  IMAD R0, R0, c[0x0][0x178], RZ ;  /* 0x00005e0000007a24 */ /* 0x000fe200078e02ff */
[----:B------:R-:W-:Y:S01]  /*10f0*/  SHF.R.S32.HI R26, RZ, 0x3, R4 ;  /* 0x00000003ff1a7819 */ /* 0x000fe20000011404 */
[----:B------:R-:W-:Y:S01]  /*1100*/  USHF.L.U32 UR9, UR4, 0x5, URZ ;  /* 0x0000000504097899 */ /* 0x000fe2000800063f */
[----:B------:R-:W-:Y:S01]  /*1110*/  LOP3.LUT R5, R4, 0xfffffff8, RZ, 0xc0, !PT ;  /* 0xfffffff804057812 */ /* 0x000fe200078ec0ff */
[----:B------:R-:W-:Y:S01]  /*1120*/  IMAD R0, R25, c[0x0][0x17c], R0 ;  /* 0x00005f0019007a24 */ /* 0x000fe200078e0200 */
[----:B------:R-:W-:Y:S01]  /*1130*/  SHF.R.S32.HI R22, RZ, 0x4, R17 ;  /* 0x00000004ff167819 */ /* 0x000fe20000011411 */
[----:B------:R-:W-:Y:S01]  /*1140*/  IMAD.SHL.U32 R21, R26, 0x40, RZ ;  /* 0x000000401a157824 */ /* 0x000fe200078e00ff */
[----:B------:R-:W-:Y:S01]  /*1150*/  SHF.R.S32.HI R2, RZ, 0x1f, R16 ;  /* 0x0000001fff027819 */ /* 0x000fe20000011410 */
[----:B------:R-:W-:Y:S01]  /*1160*/  IMAD.IADD R5, R6, 0x1, -R5 ;  /* 0x0000000106057824 */ /* 0x000fe200078e0a05 */
[--C-:B------:R-:W-:Y:S01]  /*1170*/  SHF.R.S32.HI R27, RZ, 0x1f, R26.reuse ;  /* 0x0000001fff1b7819 */ /* 0x100fe2000001141a */
[----:B------:R-:W-:Y:S01]  /*1180*/  UMOV UR8, 0x5 ;  /* 0x0000000500087882 */ /* 0x000fe20000000000 */
[----:B------:R-:W-:Y:S01]  /*1190*/  LOP3.LUT R21, R21, 0x1c0, RZ, 0xc0, !PT ;  /* 0x000001c015157812 */ /* 0x000fe200078ec0ff */
[----:B------:R-:W-:Y:S01]  /*11a0*/  IMAD.SHL.U32 R234, R5, 0x8, RZ ;  /* 0x0000000805ea7824 */ /* 0x000fe200078e00ff */
[----:B------:R-:W-:Y:S01]  /*11b0*/  IADD3 R9, P1, R26, R9, RZ ;  /* 0x000000091a097210 */ /* 0x000fe20007f3e0ff */
[----:B------:R-:W-:Y:S01]  /*11c0*/  IMAD.WIDE R28, R20, 0x40, R26 ;  /* 0x00000040141c7825 */ /* 0x000fe200078e021a */
[----:B------:R-:W-:Y:S01]  /*11d0*/  SHF.R.U32.HI R18, RZ, 0x3, R21 ;  /* 0x00000003ff127819 */ /* 0x000fe20000011615 */
[----:B------:R-:W-:Y:S01]  /*11e0*/  USHF.L.U64.HI UR5, UR4, UR8, UR5 ;  /* 0x0000000804057299 */ /* 0x000fe20008010205 */
[--C-:B------:R-:W-:Y:S01]  /*11f0*/  LOP3.LUT R19, R21, 0x38, R234.reuse, 0xf8, !PT ;  /* 0x0000003815137812 */ /* 0x100fe200078ef8ea */
[----:B------:R-:W-:Y:S01]  /*1200*/  ULDC.64 UR6, c[0x0][0x198] ;  /* 0x0000660000067ab9 */ /* 0x000fe20000000a00 */
[--C-:B------:R-:W-:Y:S01]  /*1210*/  SHF.R.S32.HI R235, RZ, 0x1f, R234.reuse ;  /* 0x0000001fffeb7819 */ /* 0x100fe200000114ea */
[----:B------:R-:W-:Y:S01]  /*1220*/  USHF.L.U32 UR12, UR6, 0x5, URZ ;  /* 0x00000005060c7899 */ /* 0x000fe2000800063f */
[----:B------:R-:W-:Y:S01]  /*1230*/  LEA.HI R21, R17, R22, RZ, 0x1 ;  /* 0x0000001611157211 */ /* 0x000fe200078f08ff */
[----:B------:R-:W-:Y:S01]  /*1240*/  USHF.L.U64.HI UR7, UR6, UR8, UR7 ;  /* 0x0000000806077299 */ /* 0x000fe20008010207 */
[----:B------:R-:W-:Y:S01]  /*1250*/  IADD3 R14, P0, R234, R14, RZ ;  /* 0x0000000eea0e7210 */ /* 0x000fe20007f1e0ff */
[----:B------:R-:W-:Y:S01]  /*1260*/  IMAD.WIDE.U32 R24, R25, c[0x0][0x178], R234 ;  /* 0x00005e0019187a25 */ /* 0x000fe200078e00ea */
[----:B------:R-:W-:-:S02]  /*1270*/  LOP3.LUT R21, R21, 0xfffffffe, RZ, 0xc0, !PT ;  /* 0xfffffffe15157812 */ /* 0x000fc400078ec0ff */
[----:B------:R-:W-:Y:S01]  /*1280*/  LOP3.LUT R18, R19, R18, RZ, 0x3c, !PT ;  /* 0x0000001213127212 */ /* 0x000fe200078e3cff */
[----:B------:R-:W-:Y:S01]  /*1290*/  IMAD.IADD R25, R25, 0x1, R0 ;  /* 0x0000000119197824 */ /* 0x000fe200078e0200 */
[----:B------:R-:W-:Y:S01]  /*12a0*/  LEA.HI R19, R39, R6, RZ, 0x6 ;  /* 0x0000000627137211 */ /* 0x000fe200078f30ff */
[----:B------:R-:W-:Y:S01]  /*12b0*/  IMAD.IADD R0, R22, 0x1, -R21 ;  /* 0x0000000116007824 */ /* 0x000fe200078e0a15 */
[----:B------:R-:W-:Y:S01]  /*12c0*/  IADD3 R22, P2, R234, R12, RZ ;  /* 0x0000000cea167210 */ /* 0x000fe20007f5e0ff */
[----:B------:R-:W-:Y:S01]  /*12d0*/  IMAD R21, R2, c[0x0][0x1a8], RZ ;  /* 0x00006a0002157a24 */ /* 0x000fe200078e02ff */
[----:B------:R-:W-:Y:S01]  /*12e0*/  LOP3.LUT R17, R17, 0xfffffff0, RZ, 0xc0, !PT ;  /* 0xfffffff011117812 */ /* 0x000fe200078ec0ff */
[----:B------:R-:W-:Y:S01]  /*12f0*/  IMAD.X R15, R235, 0x1, R15, P0 ;  /* 0x00000001eb0f7824 */ /* 0x000fe200000e060f */
[----:B------:R-:W-:Y:S01]  /*1300*/  LEA.HI R39, R39, R6, RZ, 0x5 ;  /* 0x0000000627277211 */ /* 0x000fe200078f28ff */
[C---:B------:R-:W-:Y:S02]  /*1310*/  IMAD.X R12, R27.reuse, 0x1, R7, P1 ;  /* 0x000000011b0c7824 */ /* 0x040fe400008e0607 */
[----:B------:R-:W-:Y:S01]  /*1320*/  IMAD R7, R27, c[0x0][0x198], RZ ;  /* 0x000066001b077a24 */ /* 0x000fe200078e02ff */
[----:B------:R-:W-:Y:S01]  /*1330*/  SHF.R.S32.HI R38, RZ, 0x5, R39 ;  /* 0x00000005ff267819 */ /* 0x000fe20000011427 */
[----:B------:R-:W-:-:S02]  /*1340*/  IMAD.X R23, R235, 0x1, R13, P2 ;  /* 0x00000001eb177824 */ /* 0x000fc400010e060d */
[C---:B------:R-:W-:Y:S02]  /*1350*/  IMAD R21, R16.reuse, c[0x0][0x1ac], R21 ;  /* 0x00006b0010157a24 */ /* 0x040fe400078e0215 */
[----:B------:R-:W-:-:S04]  /*1360*/  IMAD.WIDE.U32 R24, R16, c[0x0][0x1a8], R24 ;  /* 0x00006a0010187a25 */ /* 0x000fc800078e0018 */
[----:B------:R-:W-:-:S04]  /*1370*/  IMAD.WIDE.U32 R14, R11, c[0x0][0x1b8], R14 ;  /* 0x00006e000b0e7a25 */ /* 0x000fc800078e000e */
[C---:B------:R-:W-:Y:S02]  /*1380*/  IMAD R11, R26.reuse, c[0x0][0x19c], R7 ;  /* 0x000067001a0b7a24 */ /* 0x040fe400078e0207 */
[----:B------:R-:W-:-:S04]  /*1390*/  IMAD.WIDE.U32 R22, R26, c[0x0][0x198], R22 ;  /* 0x000066001a167a25 */ /* 0x000fc800078e0016 */
[----:B------:R-:W-:Y:S01]  /*13a0*/  IMAD.IADD R25, R25, 0x1, R21 ;  /* 0x0000000119197824 */ /* 0x000fe200078e0215 */
[----:B------:R-:W-:Y:S01]  /*13b0*/  LEA R230, P0, R22, c[0x0][0x168], 0x1 ;  /* 0x00005a0016e67a11 */ /* 0x000fe200078008ff */
[----:B------:R-:W-:Y:S02]  /*13c0*/  IMAD R13, R29, c[0x0][0x190], RZ ;  /* 0x000064001d0d7a24 */ /* 0x000fe400078e02ff */
[----:B------:R-:W-:Y:S02]  /*13d0*/  IMAD.IADD R11, R23, 0x1, R11 ;  /* 0x00000001170b7824 */ /* 0x000fe400078e020b */
[----:B------:R-:W-:Y:S02]  /*13e0*/  IMAD.IADD R15, R15, 0x1, R10 ;  /* 0x000000010f0f7824 */ /* 0x000fe400078e020a */
[----:B------:R-:W-:Y:S01]  /*13f0*/  IMAD R10, R28, c[0x0][0x194], R13 ;  /* 0x000065001c0a7a24 */ /* 0x000fe200078e020d */
[----:B------:R-:W-:Y:S01]  /*1400*/  LEA.HI.X R231, R22, c[0x0][0x16c], R11, 0x1, P0 ;  /* 0x00005b0016e77a11 */ /* 0x000fe200000f0c0b */
[----:B------:R-:W-:-:S04]  /*1410*/  IMAD.WIDE.U32 R24, R28, c[0x0][0x190], R24 ;  /* 0x000064001c187a25 */ /* 0x000fc800078e0018 */
[----:B------:R-:W-:Y:S02]  /*1420*/  IMAD.SHL.U32 R19, R19, 0x8, RZ ;  /* 0x0000000813137824 */ /* 0x000fe400078e00ff */
[----:B------:R-:W-:Y:S01]  /*1430*/  IMAD.IADD R11, R25, 0x1, R10 ;  /* 0x00000001190b7824 */ /* 0x000fe200078e020a */
[----:B------:R-:W-:Y:S01]  /*1440*/  LEA R10, P0, R24, c[0x0][0x160], 0x1 ;  /* 0x00005800180a7a11 */ /* 0x000fe200078008ff */
[----:B------:R-:W-:Y:S01]  /*1450*/  IMAD.IADD R17, R6, 0x1, -R17 ;  /* 0x0000000106117824 */ /* 0x000fe200078e0a11 */
[----:B------:R-:W-:Y:S01]  /*1460*/  LOP3.LUT R18, R18, 0x7ffffe00, R19, 0xf8, !PT ;  /* 0x7ffffe0012127812 */ /* 0x000fe200078ef813 */
[----:B------:R-:W-:Y:S01]  /*1470*/  IMAD R12, R12, c[0x0][0x1a0], RZ ;  /* 0x000068000c0c7a24 */ /* 0x000fe200078e02ff */
[----:B------:R-:W-:Y:S01]  /*1480*/  LEA.HI.X R11, R24, c[0x0][0x164], R11, 0x1, P0 ;  /* 0x00005900180b7a11 */ /* 0x000fe200000f0c0b */
[----:B------:R-:W-:Y:S01]  /*1490*/  IMAD.WIDE.U32 R14, R9, c[0x0][0x1a0], R14 ;  /* 0x00006800090e7a25 */ /* 0x000fe200078e000e */
[----:B------:R-:W-:Y:S02]  /*14a0*/  IADD3 R20, P0, R10, UR9, RZ ;  /* 0x000000090a147c10 */ /* 0x000fe4000ff1e0ff */
[----:B------:R-:W-:Y:S01]  /*14b0*/  SHF.R.S32.HI R2, RZ, 0x1f, R17 ;  /* 0x0000001fff027819 */ /* 0x000fe20000011411 */
[----:B------:R-:W-:Y:S01]  /*14c0*/  IMAD.SHL.U32 R233, R18, 0x2, RZ ;  /* 0x0000000212e97824 */ /* 0x000fe200078e00ff */
[----:B------:R-:W-:Y:S01]  /*14d0*/  IADD3.X R21, R11, UR5, RZ, P0, !PT ;  /* 0x000000050b157c10 */ /* 0x000fe200087fe4ff */
[----:B------:R-:W-:Y:S01]  /*14e0*/  IMAD R12, R9, c[0x0][0x1a4], R12 ;  /* 0x00006900090c7a24 */ /* 0x000fe200078e020c */
[----:B------:R-:W-:Y:S01]  /*14f0*/  IADD3 R18, P0, R20, UR9, RZ ;  /* 0x0000000914127c10 */ /* 0x000fe2000ff1e0ff */
[----:B------:R-:W-:Y:S01]  /*1500*/  IMAD R129, R38, 0x10, R129 ;  /* 0x0000001026817824 */ /* 0x000fe200078e0281 */
[----:B------:R-:W-:Y:S01]  /*1510*/  LEA.HI R7, R2, R17, RZ, 0x3 ;  /* 0x0000001102077211 */ /* 0x000fe200078f18ff */
[----:B------:R-:W-:Y:S01]  /*1520*/  @!PT LDS RZ, [RZ] ;  /* 0x00000000fffff984 */ /* 0x000fe20000000800 */
[----:B------:R-:W-:Y:S01]  /*1530*/  @!PT LDS RZ, [RZ] ;  /* 0x00000000fffff984 */ /* 0x000fe20000000800 */
[----:B------:R-:W-:Y:S01]  /*1540*/  @!PT LDS RZ, [RZ] ;  /* 0x00000000fffff984 */ /* 0x000fe20000000800 */
[----:B------:R1:W-:Y:S01]  /*1550*/  LDGSTS.E.BYPASS.LTC128B.128 [R233], [R10.64] ;  /* 0x000000000ae97fae */ /* 0x0003e2000b901d4a */
[----:B------:R-:W-:Y:S01]  /*1560*/  IADD3.X R19, R21, UR5, RZ, P0, !PT ;  /* 0x0000000515137c10 */ /* 0x000fe200087fe4ff */
[----:B------:R-:W-:Y:S01]  /*1570*/  IMAD.IADD R227, R15, 0x1, R12 ;  /* 0x000000010fe37824 */ /* 0x000fe200078e020c */
[----:B------:R-:W-:Y:S01]  /*1580*/  IADD3 R22, P0, R18, UR9, RZ ;  /* 0x0000000912167c10 */ /* 0x000fe2000ff1e0ff */
[----:B------:R1:W-:Y:S01]  /*1590*/  LDGSTS.E.BYPASS.LTC128B.128 [R233+0x2000], [R10.64+0x80] ;  /* 0x020000800ae97fae */ /* 0x0003e2000b901d4a */
[C---:B------:R-:W-:Y:S01]  /*15a0*/  LOP3.LUT R2, R7.reuse, 0xfffffff8, RZ, 0xc0, !PT ;  /* 0xfffffff807027812 */ /* 0x040fe200078ec0ff */
[----:B------:R-:W-:Y:S01]  /*15b0*/  IMAD.SHL.U32 R7, R7, 0x40, RZ ;  /* 0x0000004007077824 */ /* 0x000fe200078e00ff */
[----:B------:R-:W-:Y:S01]  /*15c0*/  IADD3.X R23, R19, UR5, RZ, P0, !PT ;  /* 0x0000000513177c10 */ /* 0x000fe200087fe4ff */
[----:B------:R2:W-:Y:S01]  /*15d0*/  LDGSTS.E.BYPASS.LTC128B.128 [R233+0x800], [R20.64] ;  /* 0x0080000014e97fae */ /* 0x0005e2000b901d4a */
[----:B------:R-:W-:Y:S01]  /*15e0*/  IADD3 R16, P0, R230, UR12, RZ ;  /* 0x0000000ce6107c10 */ /* 0x000fe2000ff1e0ff */
[----:B------:R-:W-:Y:S01]  /*15f0*/  IMAD.IADD R2, R17, 0x1, -R2 ;  /* 0x0000000111027824 */ /* 0x000fe200078e0a02 */
[----:B------:R-:W-:Y:S01]  /*1600*/  ULDC.64 UR4, c[0x0][0x1a0] ;  /* 0x0000680000047ab9 */ /* 0x000fe20000000a00 */
[----:B------:R2:W-:Y:S01]  /*1610*/  LDGSTS.E.BYPASS.LTC128B.128 [R233+0x2800], [R20.64+0x80] ;  /* 0x0280008014e97fae */ /* 0x0005e2000b901d4a */
[----:B------:R-:W-:Y:S01]  /*1620*/  IADD3.X R17, R231, UR7, RZ, P0, !PT ;  /* 0x00000007e7117c10 */ /* 0x000fe200087fe4ff */
[----:B------:R-:W-:Y:S01]  /*1630*/  USHF.L.U32 UR9, UR4, 0x5, URZ ;  /* 0x0000000504097899 */ /* 0x000fe2000800063f */
[----:B------:R-:W-:Y:S01]  /*1640*/  IADD3 R24, P0, R16, UR12, RZ ;  /* 0x0000000c10187c10 */ /* 0x000fe2000ff1e0ff */
[----:B------:R3:W-:Y:S01]  /*1650*/  LDGSTS.E.BYPASS.LTC128B.128 [R233+0x1000], [R18.64] ;  /* 0x0100000012e97fae */ /* 0x0007e2000b901d4a */
[----:B------:R-:W-:Y:S01]  /*1660*/  USHF.L.U64.HI UR5, UR4, UR8, UR5 ;  /* 0x0000000804057299 */ /* 0x000fe20008010205 */
[----:B------:R-:W-:-:S02]  /*1670*/  LOP3.LUT R7, R7, 0xfffffe00, RZ, 0xc0, !PT ;  /* 0xfffffe0007077812 */ /* 0x000fc400078ec0ff */
[----:B------:R-:W-:Y:S01]  /*1680*/  IADD3.X R25, R17, UR7, RZ, P0, !PT ;  /* 0x0000000711197c10 */ /* 0x000fe200087fe4ff */
[----:B------:R3:W-:Y:S01]  /*1690*/  LDGSTS.E.BYPASS.LTC128B.128 [R233+0x3000], [R18.64+0x80] ;  /* 0x0300008012e97fae */ /* 0x0007e2000b901d4a */
[----:B------:R-:W-:-:S03]  /*16a0*/  LOP3.LUT P1, RZ, R2, 0x2, RZ, 0xc0, !PT ;  /* 0x0000000202ff7812 */ /* 0x000fc6000782c0ff */
[----:B------:R4:W-:Y:S04]  /*16b0*/  LDGSTS.E.BYPASS.LTC128B.128 [R233+0x1800], [R22.64] ;  /* 0x0180000016e97fae */ /* 0x0009e8000b901d4a */
[----:B------:R4:W-:Y:S01]  /*16c0*/  LDGSTS.E.BYPASS.LTC128B.128 [R233+0x3800], [R22.64+0x80] ;  /* 0x0380008016e97fae */ /* 0x0009e2000b901d4a */
[----:B-1----:R-:W-:-:S03]  /*16d0*/  IADD3 R10, P0, R24, UR12, RZ ;  /* 0x0000000c180a7c10 */ /* 0x002fc6000ff1e0ff */
[----:B------:R1:W-:Y:S01]  /*16e0*/  LDGSTS.E.BYPASS.LTC128B.128 [R233+0x4000], [R230.64] ;  /* 0x04000000e6e97fae */ /* 0x0003e2000b901d4a */
[----:B------:R-:W-:-:S03]  /*16f0*/  IADD3.X R11, R25, UR7, RZ, P0, !PT ;  /* 0x00000007190b7c10 */ /* 0x000fc600087fe4ff */
[----:B------:R1:W-:Y:S04]  /*1700*/  LDGSTS.E.BYPASS.LTC128B.128 [R233+0x8000], [R230.64+0x80] ;  /* 0x08000080e6e97fae */ /* 0x0003e8000b901d4a */
[----:B------:R5:W-:Y:S04]  /*1710*/  LDGSTS.E.BYPASS.LTC128B.128 [R233+0x4800], [R16.64] ;  /* 0x0480000010e97fae */ /* 0x000be8000b901d4a */
[----:B------:R5:W-:Y:S04]  /*1720*/  LDGSTS.E.BYPASS.LTC128B.128 [R233+0x8800], [R16.64+0x80] ;  /* 0x0880008010e97fae */ /* 0x000be8000b901d4a */
[----:B------:R1:W-:Y:S04]  /*1730*/  LDGSTS.E.BYPASS.LTC128B.128 [R233+0x5000], [R24.64] ;  /* 0x0500000018e97fae */ /* 0x0003e8000b901d4a */
[----:B------:R1:W-:Y:S01]  /*1740*/  LDGSTS.E.BYPASS.LTC128B.128 [R233+0x9000], [R24.64+0x80] ;  /* 0x0900008018e97fae */ /* 0x0003e2000b901d4a */
[----:B----4-:R-:W-:-:S03]  /*1750*/  IADD3 R22, P0, R10, UR12, RZ ;  /* 0x0000000c0a167c10 */ /* 0x010fc6000ff1e0ff */
[----:B------:R4:W-:Y:S01]  /*1760*/  LDGSTS.E.BYPASS.LTC128B.128 [R233+0x5800], [R10.64] ;  /* 0x058000000ae97fae */ /* 0x0009e2000b901d4a */
[----:B------:R-:W-:-:S03]  /*1770*/  IADD3.X R23, R11, UR7, RZ, P0, !PT ;  /* 0x000000070b177c10 */ /* 0x000fc600087fe4ff */
[----:B------:R4:W-:Y:S01]  /*1780*/  LDGSTS.E.BYPASS.LTC128B.128 [R233+0x9800], [R10.64+0x80] ;  /* 0x098000800ae97fae */ /* 0x0009e2000b901d4a */
[----:B--2---:R-:W-:-:S03]  /*1790*/  IADD3 R20, P0, R22, UR12, RZ ;  /* 0x0000000c16147c10 */ /* 0x004fc6000ff1e0ff */
[----:B------:R2:W-:Y:S01]  /*17a0*/  LDGSTS.E.BYPASS.LTC128B.128 [R233+0x6000], [R22.64] ;  /* 0x0600000016e97fae */ /* 0x0005e2000b901d4a */
[----:B------:R-:W-:Y:S02]  /*17b0*/  IADD3.X R21, R23, UR7, RZ, P0, !PT ;  /* 0x0000000717157c10 */ /* 0x000fe400087fe4ff */
[----:B---3--:R-:W-:Y:S01]  /*17c0*/  IADD3 R18, P0, R20, UR12, RZ ;  /* 0x0000000c14127c10 */ /* 0x008fe2000ff1e0ff */
[----:B------:R2:W-:Y:S03]  /*17d0*/  LDGSTS.E.BYPASS.LTC128B.128 [R233+0xa000], [R22.64+0x80] ;  /* 0x0a00008016e97fae */ /* 0x0005e6000b901d4a */
[----:B------:R-:W-:Y:S01]  /*17e0*/  IADD3.X R19, R21, UR7, RZ, P0, !PT ;  /* 0x0000000715137c10 */ /* 0x000fe200087fe4ff */
[----:B------:R2:W-:Y:S01]  /*17f0*/  LDGSTS.E.BYPASS.LTC128B.128 [R233+0x6800], [R20.64] ;  /* 0x0680000014e97fae */ /* 0x0005e2000b901d4a */
[----:B-----5:R-:W-:-:S03]  /*1800*/  IADD3 R16, P0, R18, UR12, RZ ;  /* 0x0000000c12107c10 */ /* 0x020fc6000ff1e0ff */
[----:B------:R2:W-:Y:S01]  /*1810*/  LDGSTS.E.BYPASS.LTC128B.128 [R233+0xa800], [R20.64+0x80] ;  /* 0x0a80008014e97fae */ /* 0x0005e2000b901d4a */
[----:B------:R-:W-:Y:S02]  /*1820*/  IADD3.X R17, R19, UR7, RZ, P0, !PT ;  /* 0x0000000713117c10 */ /* 0x000fe400087fe4ff */
[C---:B------:R-:W-:Y:S01]  /*1830*/  LEA R228, P0, R14.reuse, c[0x0][0x170], 0x1 ;  /* 0x00005c000ee47a11 */ /* 0x040fe200078008ff */
[----:B------:R3:W-:Y:S03]  /*1840*/  LDGSTS.E.BYPASS.LTC128B.128 [R233+0x7000], [R18.64] ;  /* 0x0700000012e97fae */ /* 0x0007e6000b901d4a */
[----:B------:R-:W-:Y:S01]  /*1850*/  LEA.HI.X R227, R14, c[0x0][0x174], R227, 0x1, P0 ;  /* 0x00005d000ee37a11 */ /* 0x000fe200000f0ce3 */
[----:B------:R3:W-:Y:S01]  /*1860*/  LDGSTS.E.BYPASS.LTC128B.128 [R233+0xb000], [R18.64+0x80] ;  /* 0x0b00008012e97fae */ /* 0x0007e2000b901d4a */
[----:B------:R-:W-:Y:S02]  /*1870*/  IMAD.MOV.U32 R226, RZ, RZ, R228 ;  /* 0x000000ffffe27224 */ /* 0x000fe400078e00e4 */
[----:B----4-:R-:W-:Y:S01]  /*1880*/  IMAD.SHL.U32 R11, R5, 0x40, RZ ;  /* 0x00000040050b7824 */ /* 0x010fe200078e00ff */
[----:B------:R4:W-:Y:S01]  /*1890*/  LDGSTS.E.BYPASS.LTC128B.128 [R233+0x7800], [R16.64] ;  /* 0x0780000010e97fae */ /* 0x0009e2000b901d4a */
[----:B------:R-:W-:-:S03]  /*18a0*/  IMAD.SHL.U32 R10, R0, 0x8, RZ ;  /* 0x00000008000a7824 */ /* 0x000fc600078e00ff */
[----:B------:R4:W-:Y:S01]  /*18b0*/  LDGSTS.E.BYPASS.LTC128B.128 [R233+0xb800], [R16.64+0x80] ;  /* 0x0b80008010e97fae */ /* 0x0009e2000b901d4a */
[----:B------:R-:W-:-:S03]  /*18c0*/  LOP3.LUT R11, R11, 0x1c0, RZ, 0xc0, !PT ;  /* 0x000001c00b0b7812 */ /* 0x000fc600078ec0ff */
[----:B------:R-:W0:Y:S01]  /*18d0*/  LDGDEPBAR ;  /* 0x00000000000079af */ /* 0x000e220000000000 */
[----:B------:R-:W-:Y:S02]  /*18e0*/  LOP3.LUT R9, R11, 0x8, R4, 0xf8, !PT ;  /* 0x000000080b097812 */ /* 0x000fe400078ef804 */
[----:B------:R-:W-:Y:S01]  /*18f0*/  SHF.R.U32.HI R4, RZ, 0x3, R11 ;  /* 0x00000003ff047819 */ /* 0x000fe2000001160b */
[----:B------:R-:W-:-:S03]  /*1900*/  IMAD.SHL.U32 R11, R2, 0x40, RZ ;  /* 0x00000040020b7824 */ /* 0x000fc600078e00ff */
[----:B------:R-:W-:Y:S02]  /*1910*/  LOP3.LUT R9, R9, R4, RZ, 0x3c, !PT ;  /* 0x0000000409097212 */ /* 0x000fe400078e3cff */
[----:B------:R-:W-:-:S03]  /*1920*/  LOP3.LUT R11, R11, 0x1c0, RZ, 0xc0, !PT ;  /* 0x000001c00b0b7812 */ /* 0x000fc600078ec0ff */
[----:B------:R-:W-:Y:S01]  /*1930*/  IMAD R0, R0, 0x200, R9 ;  /* 0x0000020000007824 */ /* 0x000fe200078e0209 */
[----:B------:R-:W-:Y:S01]  /*1940*/  LOP3.LUT R4, R11, 0x8, R10, 0xf8, !PT ;  /* 0x000000080b047812 */ /* 0x000fe200078ef80a */
[----:B------:R-:W-:Y:S01]  /*1950*/  IMAD R9, R38, 0x400, R7 ;  /* 0x0000040026097824 */ /* 0x000fe200078e0207 */
[----:B------:R-:W-:Y:S01]  /*1960*/  SHF.R.U32.HI R11, RZ, 0x3, R11 ;  /* 0x00000003ff0b7819 */ /* 0x000fe2000001160b */
[----:B------:R-:W-:Y:S01]  /*1970*/  IMAD.SHL.U32 R128, R0, 0x2, RZ ;  /* 0x0000000200807824 */ /* 0x000fe200078e00ff */
[----:B------:R-:W-:Y:S02]  /*1980*/  IADD3 R10, P0, R228, UR9, RZ ;  /* 0x00000009e40a7c10 */ /* 0x000fe4000ff1e0ff */
[----:B------:R-:W-:Y:S02]  /*1990*/  LOP3.LUT R4, R4, R11, RZ, 0x3c, !PT ;  /* 0x0000000b04047212 */ /* 0x000fe400078e3cff */
[----:B------:R-:W-:Y:S02]  /*19a0*/  IADD3.X R11, R227, UR5, RZ, P0, !PT ;  /* 0x00000005e30b7c10 */ /* 0x000fe400087fe4ff */
[----:B----4-:R-:W-:Y:S01]  /*19b0*/  IADD3 R16, P0, R10, UR9, RZ ;  /* 0x000000090a107c10 */ /* 0x010fe2000ff1e0ff */
[----:B------:R-:W-:-:S04]  /*19c0*/  DEPBAR.LE SB0, 0x0 ;  /* 0x000080000000791a */ /* 0x000fc80000000000 */
[----:B------:R-:W-:Y:S01]  /*19d0*/  BAR.SYNC.DEFER_BLOCKING 0x0 ;  /* 0x0000000000007b1d */ /* 0x000fe20000010000 */
[----:B------:R-:W-:Y:S02]  /*19e0*/  IADD3.X R17, R11, UR5, RZ, P0, !PT ;  /* 0x000000050b117c10 */ /* 0x000fe400087fe4ff */
[----:B---3--:R-:W-:Y:S02]  /*19f0*/  IADD3 R18, P0, R16, UR9, RZ ;  /* 0x0000000910127c10 */ /* 0x008fe4000ff1e0ff */
[----:B------:R-:W-:Y:S02]  /*1a00*/  LEA R225, R0, 0x4000, 0x1 ;  /* 0x0000400000e17811 */ /* 0x000fe400078e08ff */
[----:B------:R-:W-:Y:S02]  /*1a10*/  IADD3.X R19, R17, UR5, RZ, P0, !PT ;  /* 0x0000000511137c10 */ /* 0x000fe400087fe4ff */
[----:B------:R-:W-:Y:S02]  /*1a20*/  IADD3 R14, P0, R18, UR9, RZ ;  /* 0x00000009120e7c10 */ /* 0x000fe4000ff1e0ff */
[----:B------:R-:W-:-:S02]  /*1a30*/  SEL R0, R8, 0xffffffe0, !P1 ;  /* 0xffffffe008007807 */ /* 0x000fc40004800000 */
[----:B------:R-:W-:Y:S02]  /*1a40*/  IADD3.X R15, R19, UR5, RZ, P0, !PT ;  /* 0x00000005130f7c10 */ /* 0x000fe400087fe4ff */
[----:B------:R-:W-:Y:S02]  /*1a50*/  IADD3 R12, P0, R14, UR9, RZ ;  /* 0x000000090e0c7c10 */ /* 0x000fe4000ff1e0ff */
[----:B------:R-:W-:Y:S02]  /*1a60*/  IADD3 R223, R225, 0x20, RZ ;  /* 0x00000020e1df7810 */ /* 0x000fe40007ffe0ff */
[----:B------:R-:W-:Y:S02]  /*1a70*/  IADD3.X R13, R15, UR5, RZ, P0, !PT ;  /* 0x000000050f0d7c10 */ /* 0x000fe400087fe4ff */
[----:B------:R-:W-:Y:S01]  /*1a80*/  LOP3.LUT P1, RZ, R2, 0x4, RZ, 0xc0, !PT ;  /* 0x0000000402ff7812 */ /* 0x000fe2000782c0ff */
[----:B------:R-:W-:Y:S01]  /*1a90*/  IMAD.MOV.U32 R2, RZ, RZ, 0x40 ;  /* 0x00000040ff027424 */ /* 0x000fe200078e00ff */
[----:B------:R-:W-:Y:S01]  /*1aa0*/  LOP3.LUT R219, R4, R7, RZ, 0xfc, !PT ;  /* 0x0000000704db7212 */ /* 0x000fe200078efcff */
[----:B------:R-:W-:Y:S01]  /*1ab0*/  @!PT LDS RZ, [RZ] ;  /* 0x00000000fffff984 */ /* 0x000fe20000000800 */
[----:B------:R-:W-:Y:S01]  /*1ac0*/  @!PT LDS RZ, [RZ] ;  /* 0x00000000fffff984 */ /* 0x000fe20000000800 */
[----:B------:R-:W-:Y:S01]  /*1ad0*/  @!PT LDS RZ, [RZ] ;  /* 0x00000000fffff984 */ /* 0x000fe20000000800 */
        /* <DEDUP_REMOVED lines=8> */
[----:B---3--:R-:W-:-:S03]  /*1b60*/  IMAD.IADD R226, R9, 0x1, R4 ;  /* 0x0000000109e27824 */ /* 0x008fc600078e0204 */
[----:B------:R3:W-:Y:S01]  /*1b70*/  LDGSTS.E.BYPASS.LTC128B.128 [R233+0xe000], [R14.64] ;  /* 0x0e0000000ee97fae */ /* 0x0007e2000b901d4a */
[----:B------:R-:W-:-:S03]  /*1b80*/  IMAD.SHL.U32 R226, R226, 0x2, RZ ;  /* 0x00000002e2e27824 */ /* 0x000fc600078e00ff */
[----:B------:R3:W-:Y:S01]  /*1b90*/  LDGSTS.E.BYPASS.LTC128B.128 [R233+0x12000], [R14.64+0x80] ;  /* 0x120000800ee97fae */ /* 0x0007e2000b901d4a */
[----:B------:R-:W-:-:S03]  /*1ba0*/  IMAD.IADD R224, R226, 0x1, R0 ;  /* 0x00000001e2e07824 */ /* 0x000fc600078e0200 */
[----:B------:R3:W-:Y:S04]  /*1bb0*/  LDGSTS.E.BYPASS.LTC128B.128 [R233+0xe800], [R12.64] ;  /* 0x0e8000000ce97fae */ /* 0x0007e8000b901d4a */
[----:B------:R3:W-:Y:S01]  /*1bc0*/  LDGSTS.E.BYPASS.LTC128B.128 [R233+0x12800], [R12.64+0x80] ;  /* 0x128000800ce97fae */ /* 0x0007e2000b901d4a */
[----:B-----5:R-:W-:-:S04]  /*1bd0*/  IADD3 R16, P0, R12, UR9, RZ ;  /* 0x000000090c107c10 */ /* 0x020fc8000ff1e0ff */
[----:B------:R-:W-:Y:S02]  /*1be0*/  IADD3.X R17, R13, UR5, RZ, P0, !PT ;  /* 0x000000050d117c10 */ /* 0x000fe400087fe4ff */
[----:B----4-:R-:W-:-:S03]  /*1bf0*/  IADD3 R10, P0, R16, UR9, RZ ;  /* 0x00000009100a7c10 */ /* 0x010fc6000ff1e0ff */
        /* <DEDUP_REMOVED lines=9> */
[----:B------:R-:W5:Y:S01]  /*1c90*/  LDSM.16.M88.4 R40, [R128+0x4000] ;  /* 0x004000008028783b */ /* 0x000f620000000200 */
[C---:B------:R-:W-:Y:S02]  /*1ca0*/  SEL R5, R2.reuse, 0xffffffc0, !P1 ;  /* 0xffffffc002057807 */ /* 0x040fe40004800000 */
[----:B------:R-:W-:Y:S01]  /*1cb0*/  SEL R2, R2, 0xffffffc0, !P0 ;  /* 0xffffffc002027807 */ /* 0x000fe20004000000 */
[----:B---3--:R-:W1:Y:S01]  /*1cc0*/  LDSM.16.M88.4 R12, [R128+0x5800] ;  /* 0x00580000800c783b */ /* 0x008e620000000200 */
[C---:B------:R-:W-:Y:S01]  /*1cd0*/  IADD3 R215, R223.reuse, 0x800, RZ ;  /* 0x00000800dfd77810 */ /* 0x040fe20007ffe0ff */
[--C-:B------:R-:W-:Y:S01]  /*1ce0*/  IMAD.IADD R222, R226, 0x1, R5.reuse ;  /* 0x00000001e2de7824 */ /* 0x100fe200078e0205 */
[----:B------:R-:W-:Y:S01]  /*1cf0*/  IADD3 R214, R223, 0x1000, RZ ;  /* 0x00001000dfd67810 */ /* 0x000fe20007ffe0ff */
[----:B------:R-:W3:Y:S01]  /*1d00*/  LDSM.16.M88.4 R28, [R128+0x4800] ;  /* 0x00480000801c783b */ /* 0x000ee20000000200 */
[----:B------:R-:W-:Y:S01]  /*1d10*/  IMAD.IADD R221, R225, 0x1, R2 ;  /* 0x00000001e1dd7824 */ /* 0x000fe200078e0202 */
[C---:B------:R-:W-:Y:S01]  /*1d20*/  IADD3 R213, R223.reuse, 0x1800, RZ ;  /* 0x00001800dfd57810 */ /* 0x040fe20007ffe0ff */
[----:B------:R-:W-:Y:S01]  /*1d30*/  IMAD.IADD R220, R224, 0x1, R5 ;  /* 0x00000001e0dc7824 */ /* 0x000fe200078e0205 */
[----:B--2---:R-:W2:Y:S01]  /*1d40*/  LDSM.16.M88.4 R20, [R128+0x5000] ;  /* 0x005000008014783b */ /* 0x004ea20000000200 */
[----:B------:R-:W-:Y:S01]  /*1d50*/  IMAD.IADD R208, R2, 0x1, R223 ;  /* 0x0000000102d07824 */ /* 0x000fe200078e02df */
[----:B------:R-:W-:-:S02]  /*1d60*/  IADD3 R212, R223, 0x2000, RZ ;  /* 0x00002000dfd47810 */ /* 0x000fc40007ffe0ff */
[----:B------:R-:W1:Y:S01]  /*1d70*/  LDSM.16.M88.4 R80, [R128+0x6000] ;  /* 0x006000008050783b */ /* 0x000e620000000200 */
[C---:B------:R-:W-:Y:S02]  /*1d80*/  IADD3 R211, R223.reuse, 0x2800, RZ ;  /* 0x00002800dfd37810 */ /* 0x040fe40007ffe0ff */
[C---:B------:R-:W-:Y:S01]  /*1d90*/  IADD3 R210, R223.reuse, 0x3000, RZ ;  /* 0x00003000dfd27810 */ /* 0x040fe20007ffe0ff */
[----:B------:R-:W2:Y:S01]  /*1da0*/  LDSM.16.M88.4 R72, [R128+0x6800] ;  /* 0x006800008048783b */ /* 0x000ea20000000200 */
[C---:B------:R-:W-:Y:S02]  /*1db0*/  IADD3 R209, R223.reuse, 0x3800, RZ ;  /* 0x00003800dfd17810 */ /* 0x040fe40007ffe0ff */
[C---:B------:R-:W-:Y:S01]  /*1dc0*/  IADD3 R207, R223.reuse, 0x4000, RZ ;  /* 0x00004000dfcf7810 */ /* 0x040fe20007ffe0ff */
[----:B------:R-:W2:Y:S01]  /*1dd0*/  LDSM.16.M88.4 R64, [R128+0x7000] ;  /* 0x007000008040783b */ /* 0x000ea20000000200 */
[C---:B------:R-:W-:Y:S02]  /*1de0*/  IADD3 R206, R223.reuse, 0x4800, RZ ;  /* 0x00004800dfce7810 */ /* 0x040fe40007ffe0ff */
[C---:B------:R-:W-:Y:S01]  /*1df0*/  IADD3 R205, R223.reuse, 0x5000, RZ ;  /* 0x00005000dfcd7810 */ /* 0x040fe20007ffe0ff */
[----:B------:R-:W2:Y:S01]  /*1e00*/  LDSM.16.M88.4 R124, [R128+0x7800] ;  /* 0x00780000807c783b */ /* 0x000ea20000000200 */
[----:B------:R-:W-:-:S02]  /*1e10*/  IADD3 R204, R223, 0x5800, RZ ;  /* 0x00005800dfcc7810 */ /* 0x000fc40007ffe0ff */
[C---:B------:R-:W-:Y:S01]  /*1e20*/  IADD3 R203, R223.reuse, 0x6000, RZ ;  /* 0x00006000dfcb7810 */ /* 0x040fe20007ffe0ff */
[----:B------:R-:W-:Y:S01]  /*1e30*/  LDSM.16.M88.4 R120, [R224] ;  /* 0x00000000e078783b */ /* 0x000fe20000000200 */
[C---:B------:R-:W-:Y:S02]  /*1e40*/  IADD3 R202, R223.reuse, 0x6800, RZ ;  /* 0x00006800dfca7810 */ /* 0x040fe40007ffe0ff */
[C---:B------:R-:W-:Y:S01]  /*1e50*/  IADD3 R201, R223.reuse, 0x7000, RZ ;  /* 0x00007000dfc97810 */ /* 0x040fe20007ffe0ff */
[----:B------:R-:W2:Y:S01]  /*1e60*/  LDSM.16.M88.4 R116, [R223] ;  /* 0x00000000df74783b */ /* 0x000ea20000000200 */
[----:B------:R-:W-:-:S03]  /*1e70*/  IADD3 R200, R223, 0x7800, RZ ;  /* 0x00007800dfc87810 */ /* 0x000fc60007ffe0ff */
[----:B------:R-:W2:Y:S01]  /*1e80*/  LDSM.16.M88.4 R104, [R223+0x1800] ;  /* 0x00180000df68783b */ /* 0x000ea20000000200 */
[C---:B-----5:R-:W-:Y:S03]  /*1e90*/  HMMA.16816.F32.BF16 R44, R48.reuse, R40, RZ ;  /* 0x00000028302c723c */ /* 0x060fe600000418ff */
[----:B------:R-:W5:Y:S04]  /*1ea0*/  LDSM.16.M88.4 R112, [R223+0x800] ;  /* 0x00080000df70783b */ /* 0x000f680000000200 */
[----:B------:R-:W2:Y:S01]  /*1eb0*/  LDSM.16.M88.4 R88, [R223+0x3800] ;  /* 0x00380000df58783b */ /* 0x000ea20000000200 */
[C---:B------:R-:W-:Y:S03]  /*1ec0*/  HMMA.16816.F32.BF16 R40, R48.reuse, R42, RZ ;  /* 0x0000002a3028723c */ /* 0x040fe600000418ff */
[----:B------:R-:W5:Y:S04]  /*1ed0*/  LDSM.16.M88.4 R108, [R223+0x1000] ;  /* 0x00100000df6c783b */ /* 0x000f680000000200 */
[----:B------:R-:W5:Y:S01]  /*1ee0*/  LDSM.16.M88.4 R96, [R223+0x2800] ;  /* 0x00280000df60783b */ /* 0x000f620000000200 */
[C---:B-1----:R-:W-:Y:S03]  /*1ef0*/  HMMA.16816.F32.BF16 R16, R48.reuse, R12, RZ ;  /* 0x0000000c3010723c */ /* 0x042fe600000418ff */
[----:B----4-:R-:W-:Y:S04]  /*1f00*/  LDSM.16.M88.4 R8, [R222] ;  /* 0x00000000de08783b */ /* 0x010fe80000000200 */
[----:B------:R-:W1:Y:S01]  /*1f10*/  LDSM.16.M88.4 R56, [R221] ;  /* 0x00000000dd38783b */ /* 0x000e620000000200 */
[C---:B------:R-:W-:Y:S03]  /*1f20*/  HMMA.16816.F32.BF16 R12, R48.reuse, R14, RZ ;  /* 0x0000000e300c723c */ /* 0x040fe600000418ff */
[----:B------:R-:W4:Y:S04]  /*1f30*/  LDSM.16.M88.4 R100, [R223+0x2000] ;  /* 0x00200000df64783b */ /* 0x000f280000000200 */
[----:B------:R-:W1:Y:S01]  /*1f40*/  LDSM.16.M88.4 R92, [R223+0x3000] ;  /* 0x00300000df5c783b */ /* 0x000e620000000200 */
[C---:B---3--:R-:W-:Y:S03]  /*1f50*/  HMMA.16816.F32.BF16 R32, R48.reuse, R28, RZ ;  /* 0x0000001c3020723c */ /* 0x048fe600000418ff */
[----:B------:R-:W3:Y:S04]  /*1f60*/  LDSM.16.M88.4 R52, [R221+0x800] ;  /* 0x00080000dd34783b */ /* 0x000ee80000000200 */
[----:B------:R-:W0:Y:S01]  /*1f70*/  LDGDEPBAR ;  /* 0x00000000000079af */ /* 0x000e220000000000 */
        /* <DEDUP_REMOVED lines=13> */
[----:B------:R-:W-:Y:S07]  /*2050*/  LDSM.16.M88.4 R116, [R208+0x1000] ;  /* 0x00100000d074783b */ /* 0x000fee0000000200 */
[C---:B------:R-:W-:Y:S08]  /*2060*/  HMMA.16816.F32.BF16 R16, R120.reuse, R104, R16 ;  /* 0x000000687810723c */ /* 0x040ff00000041810 */
[C---:B------:R-:W-:Y:S01]  /*2070*/  HMMA.16816.F32.BF16 R12, R120.reuse, R106, R12 ;  /* 0x0000006a780c723c */ /* 0x040fe2000004180c */
[----:B------:R-:W2:Y:S07]  /*2080*/  LDSM.16.M88.4 R104, [R221+0x1000] ;  /* 0x00100000dd68783b */ /* 0x000eae0000000200 */
[C---:B-----5:R-:W-:Y:S08]  /*2090*/  HMMA.16816.F32.BF16 R32, R120.reuse, R112, R32 ;  /* 0x000000707820723c */ /* 0x060ff00000041820 */
[C---:B------:R-:W-:Y:S01]  /*20a0*/  HMMA.16816.F32.BF16 R28, R120.reuse, R114, R28 ;  /* 0x00000072781c723c */ /* 0x040fe2000004181c */
[----:B------:R-:W-:Y:S07]  /*20b0*/  LDSM.16.M88.4 R112, [R208+0x1800] ;  /* 0x00180000d070783b */ /* 0x000fee0000000200 */
[C---:B------:R-:W-:Y:S08]  /*20c0*/  HMMA.16816.F32.BF16 R60, R120.reuse, R88, R60 ;  /* 0x00000058783c723c */ /* 0x040ff0000004183c */
[C---:B------:R-:W-:Y:S01]  /*20d0*/  HMMA.16816.F32.BF16 R48, R120.reuse, R90, R48 ;  /* 0x0000005a7830723c */ /* 0x040fe20000041830 */
[----:B------:R-:W5:Y:S07]  /*20e0*/  LDSM.16.M88.4 R88, [R221+0x2000] ;  /* 0x00200000dd58783b */ /* 0x000f6e0000000200 */
[C---:B------:R-:W-:Y:S08]  /*20f0*/  HMMA.16816.F32.BF16 R24, R120.reuse, R108, R24 ;  /* 0x0000006c7818723c */ /* 0x040ff00000041818 */
[C---:B------:R-:W-:Y:S01]  /*2100*/  HMMA.16816.F32.BF16 R20, R120.reuse, R110, R20 ;  /* 0x0000006e7814723c */ /* 0x040fe20000041814 */
[----:B------:R-:W-:Y:S07]  /*2110*/  LDSM.16.M88.4 R108, [R220] ;  /* 0x00000000dc6c783b */ /* 0x000fee0000000200 */
[C---:B------:R-:W-:Y:S08]  /*2120*/  HMMA.16816.F32.BF16 R76, R120.reuse, R96, R76 ;  /* 0x00000060784c723c */ /* 0x040ff0000004184c */
[----:B------:R-:W-:Y:S01]  /*2130*/  HMMA.16816.F32.BF16 R72, R120, R98, R72 ;  /* 0x000000627848723c */ /* 0x000fe20000041848 */
[----:B------:R-:W-:Y:S07]  /*2140*/  LDSM.16.M88.4 R96, [R221+0x3800] ;  /* 0x00380000dd60783b */ /* 0x000fee0000000200 */
[C---:B-1----:R-:W-:Y:S08]  /*2150*/  HMMA.16816.F32.BF16 R44, R8.reuse, R56, R44 ;  /* 0x00000038082c723c */ /* 0x042ff0000004182c */
[----:B------:R-:W-:Y:S01]  /*2160*/  HMMA.16816.F32.BF16 R40, R8, R58, R40 ;  /* 0x0000003a0828723c */ /* 0x000fe20000041828 */
[----:B------:R-:W1:Y:S07]  /*2170*/  LDSM.16.M88.4 R56, [R221+0x2800] ;  /* 0x00280000dd38783b */ /* 0x000e6e0000000200 */
[C---:B----4-:R-:W-:Y:S08]  /*2180*/  HMMA.16816.F32.BF16 R84, R120.reuse, R100, R84 ;  /* 0x000000647854723c */ /* 0x050ff00000041854 */
[C---:B------:R-:W-:Y:S01]  /*2190*/  HMMA.16816.F32.BF16 R80, R120.reuse, R102, R80 ;  /* 0x000000667850723c */ /* 0x040fe20000041850 */
[----:B------:R-:W-:Y:S07]  /*21a0*/  LDSM.16.M88.4 R100, [R221+0x3000] ;  /* 0x00300000dd64783b */ /* 0x000fee0000000200 */
[C---:B------:R-:W-:Y:S08]  /*21b0*/  HMMA.16816.F32.BF16 R68, R120.reuse, R92, R68 ;  /* 0x0000005c7844723c */ /* 0x040ff00000041844 */
[----:B------:R-:W-:Y:S01]  /*21c0*/  HMMA.16816.F32.BF16 R64, R120, R94, R64 ;  /* 0x0000005e7840723c */ /* 0x000fe20000041840 */
[----:B------:R-:W4:Y:S04]  /*21d0*/  LDSM.16.M88.4 R92, [R221+0x1800] ;  /* 0x00180000dd5c783b */ /* 0x000f280000000200 */
[----:B------:R-:W-:Y:S03]  /*21e0*/  LDSM.16.M88.4 R120, [R208+0x800] ;  /* 0x00080000d078783b */ /* 0x000fe60000000200 */
[C---:B---3--:R-:W-:Y:S08]  /*21f0*/  HMMA.16816.F32.BF16 R32, R8.reuse, R52, R32 ;  /* 0x000000340820723c */ /* 0x048ff00000041820 */
[C---:B------:R-:W-:Y:S01]  /*2200*/  HMMA.16816.F32.BF16 R28, R8.reuse, R54, R28 ;  /* 0x00000036081c723c */ /* 0x040fe2000004181c */
[----:B------:R-:W3:Y:S07]  /*2210*/  LDSM.16.M88.4 R52, [R208] ;  /* 0x00000000d034783b */ /* 0x000eee0000000200 */
[C---:B--2---:R-:W-:Y:S08]  /*2220*/  HMMA.16816.F32.BF16 R24, R8.reuse, R104, R24 ;  /* 0x000000680818723c */ /* 0x044ff00000041818 */
[C---:B------:R-:W-:Y:S01]  /*2230*/  HMMA.16816.F32.BF16 R20, R8.reuse, R106, R20 ;  /* 0x0000006a0814723c */ /* 0x040fe20000041814 */
[----:B------:R-:W2:Y:S07]  /*2240*/  LDSM.16.M88.4 R104, [R208+0x2000] ;  /* 0x00200000d068783b */ /* 0x000eae0000000200 */
[C---:B-----5:R-:W-:Y:S08]  /*2250*/  HMMA.16816.F32.BF16 R84, R8.reuse, R88, R84 ;  /* 0x000000580854723c */ /* 0x060ff00000041854 */
[C---:B------:R-:W-:Y:S08]  /*2260*/  HMMA.16816.F32.BF16 R80, R8.reuse, R90, R80 ;  /* 0x0000005a0850723c */ /* 0x040ff00000041850 */
[C---:B-1----:R-:W-:Y:S08]  /*2270*/  HMMA.16816.F32.BF16 R76, R8.reuse, R56, R76 ;  /* 0x00000038084c723c */ /* 0x042ff0000004184c */
[C---:B------:R-:W-:Y:S01]  /*2280*/  HMMA.16816.F32.BF16 R72, R8.reuse, R58, R72 ;  /* 0x0000003a0848723c */ /* 0x040fe20000041848 */
[----:B------:R-:W-:Y:S07]  /*2290*/  LDSM.16.M88.4 R56, [R128+0x8000] ;  /* 0x008000008038783b */ /* 0x000fee0000000200 */
[C---:B------:R-:W-:Y:S01]  /*22a0*/  HMMA.16816.F32.BF16 R88, R8.reuse, R96, R60 ;  /* 0x000000600858723c */ /* 0x040fe2000004183c */
[----:B------:R-:W1:Y:S07]  /*22b0*/  LDSM.16.M88.4 R60, [R226+0x2000] ;  /* 0x00200000e23c783b */ /* 0x000e6e0000000200 */
[C---:B----4-:R-:W-:Y:S08]  /*22c0*/  HMMA.16816.F32.BF16 R16, R8.reuse, R92, R16 ;  /* 0x0000005c0810723c */ /* 0x050ff00000041810 */
[C---:B------:R-:W-:Y:S01]  /*22d0*/  HMMA.16816.F32.BF16 R12, R8.reuse, R94, R12 ;  /* 0x0000005e080c723c */ /* 0x040fe2000004180c */
[----:B------:R-:W-:Y:S07]  /*22e0*/  LDSM.16.M88.4 R92, [R223+0x4000] ;  /* 0x00400000df5c783b */ /* 0x000fee0000000200 */
[C---:B------:R-:W-:Y:S08]  /*22f0*/  HMMA.16816.F32.BF16 R68, R8.reuse, R100, R68 ;  /* 0x000000640844723c */ /* 0x040ff00000041844 */
[C---:B------:R-:W-:Y:S01]  /*2300*/  HMMA.16816.F32.BF16 R64, R8.reuse, R102, R64 ;  /* 0x000000660840723c */ /* 0x040fe20000041840 */
[----:B------:R-:W-:Y:S07]  /*2310*/  LDSM.16.M88.4 R100, [R208+0x3800] ;  /* 0x00380000d064783b */ /* 0x000fee0000000200 */
[----:B------:R-:W-:Y:S01]  /*2320*/  HMMA.16816.F32.BF16 R48, R8, R98, R48 ;  /* 0x000000620830723c */ /* 0x000fe20000041830 */
[----:B------:R-:W4:Y:S07]  /*2330*/  LDSM.16.M88.4 R8, [R208+0x2800] ;  /* 0x00280000d008783b */ /* 0x000f2e0000000200 */
[C---:B---3--:R-:W-:Y:S08]  /*2340*/  HMMA.16816.F32.BF16 R44, R108.reuse, R52, R44 ;  /* 0x000000346c2c723c */ /* 0x048ff0000004182c */
[C---:B------:R-:W-:Y:S01]  /*2350*/  HMMA.16816.F32.BF16 R40, R108.reuse, R54, R40 ;  /* 0x000000366c28723c */ /* 0x040fe20000041828 */
[----:B------:R-:W3:Y:S07]  /*2360*/  LDSM.16.M88.4 R52, [R208+0x3000] ;  /* 0x00300000d034783b */ /* 0x000eee0000000200 */
[C---:B--2---:R-:W-:Y:S01]  /*2370*/  HMMA.16816.F32.BF16 R96, R108.reuse, R104, R84 ;  /* 0x000000686c60723c */ /* 0x044fe20000041854 */
[----:B------:R-:W2:Y:S07]  /*2380*/  LDSM.16.M88.4 R84, [R224+0x2000] ;  /* 0x00200000e054783b */ /* 0x000eae0000000200 */
[----:B------:R-:W-:Y:S01]  /*2390*/  HMMA.16816.F32.BF16 R80, R108, R106, R80 ;  /* 0x0000006a6c50723c */ /* 0x000fe20000041850 */
[----:B------:R-:W5:Y:S07]  /*23a0*/  LDSM.16.M88.4 R104, [R128+0x8800] ;  /* 0x008800008068783b */ /* 0x000f6e0000000200 */
[C---:B-1----:R-:W-:Y:S08]  /*23b0*/  HMMA.16816.F32.BF16 R44, R60.reuse, R56, R44 ;  /* 0x000000383c2c723c */ /* 0x042ff0000004182c */
[----:B------:R-:W-:Y:S01]  /*23c0*/  HMMA.16816.F32.BF16 R40, R60, R58, R40 ;  /* 0x0000003a3c28723c */ /* 0x000fe20000041828 */
[----:B------:R-:W-:Y:S07]  /*23d0*/  LDSM.16.M88.4 R56, [R223+0x4800] ;  /* 0x00480000df38783b */ /* 0x000fee0000000200 */
[C---:B------:R-:W-:Y:S08]  /*23e0*/  HMMA.16816.F32.BF16 R16, R108.reuse, R112, R16 ;  /* 0x000000706c10723c */ /* 0x040ff00000041810 */
[C---:B------:R-:W-:Y:S08]  /*23f0*/  HMMA.16816.F32.BF16 R12, R108.reuse, R114, R12 ;  /* 0x000000726c0c723c */ /* 0x040ff0000004180c */
[C---:B----4-:R-:W-:Y:S08]  /*2400*/  HMMA.16816.F32.BF16 R76, R108.reuse, R8, R76 ;  /* 0x000000086c4c723c */ /* 0x050ff0000004184c */
[C---:B------:R-:W-:Y:S01]  /*2410*/  HMMA.16816.F32.BF16 R112, R108.reuse, R10, R72 ;  /* 0x0000000a6c70723c */ /* 0x040fe20000041848 */
[----:B------:R-:W-:Y:S04]  /*2420*/  LDSM.16.M88.4 R8, [R222+0x2000] ;  /* 0x00200000de08783b */ /* 0x000fe80000000200 */
[----:B------:R-:W1:Y:S03]  /*2430*/  LDSM.16.M88.4 R72, [R221+0x4000] ;  /* 0x00400000dd48783b */ /* 0x000e660000000200 */
[C---:B------:R-:W-:Y:S08]  /*2440*/  HMMA.16816.F32.BF16 R32, R108.reuse, R120, R32 ;  /* 0x000000786c20723c */ /* 0x040ff00000041820 */
[C---:B------:R-:W-:Y:S01]  /*2450*/  HMMA.16816.F32.BF16 R28, R108.reuse, R122, R28 ;  /* 0x0000007a6c1c723c */ /* 0x040fe2000004181c */
[----:B------:R-:W-:Y:S07]  /*2460*/  LDSM.16.M88.4 R120, [R128+0x9000] ;  /* 0x009000008078783b */ /* 0x000fee0000000200 */
[C---:B------:R-:W-:Y:S08]  /*2470*/  HMMA.16816.F32.BF16 R24, R108.reuse, R116, R24 ;  /* 0x000000746c18723c */ /* 0x040ff00000041818 */
[C---:B------:R-:W-:Y:S01]  /*2480*/  HMMA.16816.F32.BF16 R20, R108.reuse, R118, R20 ;  /* 0x000000766c14723c */ /* 0x040fe20000041814 */
[----:B------:R-:W4:Y:S07]  /*2490*/  LDSM.16.M88.4 R116, [R128+0x9800] ;  /* 0x009800008074783b */ /* 0x000f2e0000000200 */
[C---:B---3--:R-:W-:Y:S08]  /*24a0*/  HMMA.16816.F32.BF16 R68, R108.reuse, R52, R68 ;  /* 0x000000346c44723c */ /* 0x048ff00000041844 */
[----:B------:R-:W-:Y:S08]  /*24b0*/  HMMA.16816.F32.BF16 R64, R108, R54, R64 ;  /* 0x000000366c40723c */ /* 0x000ff00000041840 */
[C---:B--2---:R-:W-:Y:S01]  /*24c0*/  HMMA.16816.F32.BF16 R52, R84.reuse, R92, R44 ;  /* 0x0000005c5434723c */ /* 0x044fe2000004182c */
[----:B------:R-:W-:Y:S07]  /*24d0*/  LDSM.16.M88.4 R44, [R220+0x2000] ;  /* 0x00200000dc2c783b */ /* 0x000fee0000000200 */
[----:B------:R-:W-:Y:S01]  /*24e0*/  HMMA.16816.F32.BF16 R40, R84, R94, R40 ;  /* 0x0000005e5428723c */ /* 0x000fe20000041828 */
[----:B------:R-:W-:Y:S07]  /*24f0*/  LDSM.16.M88.4 R92, [R128+0xa000] ;  /* 0x00a00000805c783b */ /* 0x000fee0000000200 */
[----:B------:R-:W-:Y:S01]  /*2500*/  HMMA.16816.F32.BF16 R124, R108, R100, R88 ;  /* 0x000000646c7c723c */ /* 0x000fe20000041858 */
[----:B------:R-:W2:Y:S07]  /*2510*/  LDSM.16.M88.4 R88, [R208+0x4000] ;  /* 0x00400000d058783b */ /* 0x000eae0000000200 */
[C---:B-----5:R-:W-:Y:S08]  /*2520*/  HMMA.16816.F32.BF16 R32, R60.reuse, R104, R32 ;  /* 0x000000683c20723c */ /* 0x060ff00000041820 */
[----:B------:R-:W-:Y:S01]  /*2530*/  HMMA.16816.F32.BF16 R104, R60, R106, R28 ;  /* 0x0000006a3c68723c */ /* 0x000fe2000004181c */
[----:B------:R-:W3:Y:S07]  /*2540*/  LDSM.16.M88.4 R28, [R221+0x4800] ;  /* 0x00480000dd1c783b */ /* 0x000eee0000000200 */
[C---:B-1----:R-:W-:Y:S08]  /*2550*/  HMMA.16816.F32.BF16 R52, R8.reuse, R72, R52 ;  /* 0x000000480834723c */ /* 0x042ff00000041834 */
[----:B------:R-:W-:Y:S01]  /*2560*/  HMMA.16816.F32.BF16 R40, R8, R74, R40 ;  /* 0x0000004a0828723c */ /* 0x000fe20000041828 */
[----:B------:R-:W1:Y:S07]  /*2570*/  LDSM.16.M88.4 R72, [R223+0x5000] ;  /* 0x00500000df48783b */ /* 0x000e6e0000000200 */
[----:B------:R-:W-:Y:S08]  /*2580*/  HMMA.16816.F32.BF16 R32, R84, R56, R32 ;  /* 0x000000385420723c */ /* 0x000ff00000041820 */
[C---:B----4-:R-:W-:Y:S08]  /*2590*/  HMMA.16816.F32.BF16 R16, R60.reuse, R116, R16 ;  /* 0x000000743c10723c */ /* 0x050ff00000041810 */
[C---:B------:R-:W-:Y:S01]  /*25a0*/  HMMA.16816.F32.BF16 R116, R60.reuse, R118, R12 ;  /* 0x000000763c74723c */ /* 0x040fe2000004180c */
[----:B------:R-:W4:Y:S07]  /*25b0*/  LDSM.16.M88.4 R12, [R208+0x4800] ;  /* 0x00480000d00c783b */ /* 0x000f2e0000000200 */
[C---:B------:R-:W-:Y:S08]  /*25c0*/  HMMA.16816.F32.BF16 R24, R60.reuse, R120, R24 ;  /* 0x000000783c18723c */ /* 0x040ff00000041818 */
[----:B------:R-:W-:Y:S08]  /*25d0*/  HMMA.16816.F32.BF16 R20, R60, R122, R20 ;  /* 0x0000007a3c14723c */ /* 0x000ff00000041814 */
[----:B------:R-:W-:Y:S01]  /*25e0*/  HMMA.16816.F32.BF16 R104, R84, R58, R104 ;  /* 0x0000003a5468723c */ /* 0x000fe20000041868 */
[----:B------:R-:W5:Y:S07]  /*25f0*/  LDSM.16.M88.4 R56, [R221+0x5000] ;  /* 0x00500000dd38783b */ /* 0x000f6e0000000200 */
[----:B--2---:R-:W-:Y:S08]  /*2600*/  HMMA.16816.F32.BF16 R52, R44, R88, R52 ;  /* 0x000000582c34723c */ /* 0x004ff00000041834 */
[----:B---3--:R-:W-:Y:S08]  /*2610*/  HMMA.16816.F32.BF16 R32, R8, R28, R32 ;  /* 0x0000001c0820723c */ /* 0x008ff00000041820 */
[----:B-1----:R-:W-:Y:S08]  /*2620*/  HMMA.16816.F32.BF16 R24, R84, R72, R24 ;  /* 0x000000485418723c */ /* 0x002ff00000041818 */
[----:B------:R-:W-:Y:S01]  /*2630*/  HMMA.16816.F32.BF16 R104, R8, R30, R104 ;  /* 0x0000001e0868723c */ /* 0x000fe20000041868 */
[----:B------:R-:W-:Y:S01]  /*2640*/  FMUL.FTZ R53, R53, c[0x0][0x2ec] ;  /* 0x0000bb0035357a20 */ /* 0x000fe20000410000 */
[----:B------:R-:W-:Y:S01]  /*2650*/  LDSM.16.M88.4 R28, [R128+0xb000] ;  /* 0x00b00000801c783b */ /* 0x000fe20000000200 */
[----:B------:R-:W-:-:S02]  /*2660*/  FMUL.FTZ R2, R52, c[0x0][0x2ec] ;  /* 0x0000bb0034027a20 */ /* 0x000fc40000410000 */
[----:B------:R1:W-:Y:S01]  /*2670*/  MUFU.TANH R88, R53 ;  /* 0x0000003500587308 */ /* 0x0003e20000002400 */
[----:B------:R-:W-:Y:S02]  /*2680*/  FMUL.FTZ R89, R54, c[0x0][0x2ec] ;  /* 0x0000bb0036597a20 */ /* 0x000fe40000410000 */
[----:B------:R-:W-:Y:S01]  /*2690*/  HMMA.16816.F32.BF16 R20, R84, R74, R20 ;  /* 0x0000004a5414723c */ /* 0x000fe20000041814 */
[----:B------:R-:W2:Y:S04]  /*26a0*/  LDSM.16.M88.4 R72, [R223+0x5800] ;  /* 0x00580000df48783b */ /* 0x000ea80000000200 */
[----:B------:R-:W3:Y:S03]  /*26b0*/  MUFU.TANH R2, R2 ;  /* 0x0000000200027308 */ /* 0x000ee60000002400 */
[C---:B------:R-:W-:Y:S05]  /*26c0*/  HMMA.16816.F32.BF16 R40, R44.reuse, R90, R40 ;  /* 0x0000005a2c28723c */ /* 0x040fea0000041828 */
[----:B------:R-:W2:Y:S02]  /*26d0*/  MUFU.TANH R89, R89 ;  /* 0x0000005900597308 */ /* 0x000ea40000002400 */
[----:B------:R-:W-:Y:S01]  /*26e0*/  FMUL.FTZ R90, R55, c[0x0][0x2ec] ;  /* 0x0000bb00375a7a20 */ /* 0x000fe20000410000 */
[C---:B----4-:R-:W-:Y:S01]  /*26f0*/  HMMA.16816.F32.BF16 R32, R44.reuse, R12, R32 ;  /* 0x0000000c2c20723c */ /* 0x050fe20000041820 */
[----:B-1----:R-:W1:Y:S04]  /*2700*/  LDSM.16.M88.4 R52, [R208+0x5000] ;  /* 0x00500000d034783b */ /* 0x002e680000000200 */
[----:B------:R-:W4:Y:S03]  /*2710*/  MUFU.TANH R90, R90 ;  /* 0x0000005a005a7308 */ /* 0x000f260000002400 */
[----:B------:R-:W-:Y:S01]  /*2720*/  HMMA.16816.F32.BF16 R104, R44, R14, R104 ;  /* 0x0000000e2c68723c */ /* 0x000fe20000041868 */
[----:B------:R-:W1:Y:S07]  /*2730*/  LDSM.16.M88.4 R12, [R221+0x5800] ;  /* 0x00580000dd0c783b */ /* 0x000e6e0000000200 */
[----:B-----5:R-:W-:Y:S01]  /*2740*/  HMMA.16816.F32.BF16 R20, R8, R58, R20 ;  /* 0x0000003a0814723c */ /* 0x020fe20000041814 */
[----:B------:R-:W-:-:S02]  /*2750*/  FMUL.FTZ R40, R40, c[0x0][0x2ec] ;  /* 0x0000bb0028287a20 */ /* 0x000fc40000410000 */
[----:B------:R-:W-:Y:S02]  /*2760*/  FMUL.FTZ R41, R41, c[0x0][0x2ec] ;  /* 0x0000bb0029297a20 */ /* 0x000fe40000410000 */
[----:B------:R-:W-:Y:S02]  /*2770*/  FMUL.FTZ R42, R42, c[0x0][0x2ec] ;  /* 0x0000bb002a2a7a20 */ /* 0x000fe40000410000 */
[----:B------:R-:W-:Y:S01]  /*2780*/  FMUL.FTZ R43, R43, c[0x0][0x2ec] ;  /* 0x0000bb002b2b7a20 */ /* 0x000fe20000410000 */
[----:B------:R-:W-:Y:S01]  /*2790*/  HMMA.16816.F32.BF16 R24, R8, R56, R24 ;  /* 0x000000380818723c */ /* 0x000fe20000041818 */
[----:B------:R-:W-:Y:S01]  /*27a0*/  MUFU.TANH R91, R41 ;  /* 0x00000029005b7308 */ /* 0x000fe20000002400 */
[----:B------:R-:W-:-:S05]  /*27b0*/  FMUL.FTZ R58, R35, c[0x0][0x2ec] ;  /* 0x0000bb00233a7a20 */ /* 0x000fca0000410000 */
[----:B------:R-:W-:Y:S01]  /*27c0*/  FMUL.FTZ R57, R33, c[0x0][0x2ec] ;  /* 0x0000bb0021397a20 */ /* 0x000fe20000410000 */
[----:B------:R-:W-:Y:S01]  /*27d0*/  HMMA.16816.F32.BF16 R96, R60, R92, R96 ;  /* 0x0000005c3c60723c */ /* 0x000fe20000041860 */
[----:B------:R-:W5:Y:S01]  /*27e0*/  MUFU.TANH R92, R40 ;  /* 0x00000028005c7308 */ /* 0x000f620000002400 */
[----:B------:R-:W-:-:S06]  /*27f0*/  FMUL.FTZ R59, R106, c[0x0][0x2ec] ;  /* 0x0000bb006a3b7a20 */ /* 0x000fcc0000410000 */
[----:B------:R-:W-:Y:S01]  /*2800*/  HMMA.16816.F32.BF16 R80, R60, R94, R80 ;  /* 0x0000005e3c50723c */ /* 0x000fe20000041850 */
[----:B------:R-:W1:Y:S06]  /*2810*/  MUFU.TANH R93, R42 ;  /* 0x0000002a005d7308 */ /* 0x000e6c0000002400 */
[----:B------:R-:W-:Y:S01]  /*2820*/  FMUL.FTZ R94, R32, c[0x0][0x2ec] ;  /* 0x0000bb00205e7a20 */ /* 0x000fe20000410000 */
[----:B------:R-:W-:Y:S01]  /*2830*/  HMMA.16816.F32.BF16 R48, R108, R102, R48 ;  /* 0x000000666c30723c */ /* 0x000fe20000041830 */
[----:B------:R1:W1:Y:S01]  /*2840*/  MUFU.TANH R56, R43 ;  /* 0x0000002b00387308 */ /* 0x0002620000002400 */
[----:B------:R-:W-:Y:S01]  /*2850*/  FMUL.FTZ R95, R34, c[0x0][0x2ec] ;  /* 0x0000bb00225f7a20 */ /* 0x000fe20000410000 */
[----:B------:R-:W3:Y:S04]  /*2860*/  LDSM.16.M88.4 R100, [R128+0xa800] ;  /* 0x00a800008064783b */ /* 0x000ee80000000200 */
[----:B------:R-:W3:Y:S01]  /*2870*/  LDSM.16.M88.4 R32, [R128+0xb800] ;  /* 0x00b800008020783b */ /* 0x000ee20000000200 */
[----:B--2---:R-:W-:Y:S01]  /*2880*/  HMMA.16816.F32.BF16 R16, R84, R72, R16 ;  /* 0x000000485410723c */ /* 0x004fe20000041810 */
[----:B------:R-:W2:Y:S06]  /*2890*/  MUFU.TANH R94, R94 ;  /* 0x0000005e005e7308 */ /* 0x000eac0000002400 */
[----:B------:R-:W-:Y:S01]  /*28a0*/  FMUL.FTZ R72, R107, c[0x0][0x2ec] ;  /* 0x0000bb006b487a20 */ /* 0x000fe20000410000 */
[C---:B------:R-:W-:Y:S01]  /*28b0*/  HMMA.16816.F32.BF16 R68, R60.reuse, R28, R68 ;  /* 0x0000001c3c44723c */ /* 0x040fe20000041844 */
[----:B-1----:R-:W1:Y:S01]  /*28c0*/  LDSM.16.M88.4 R40, [R223+0x6000] ;  /* 0x00600000df28783b */ /* 0x002e620000000200 */
[----:B------:R-:W1:Y:S06]  /*28d0*/  MUFU.TANH R95, R95 ;  /* 0x0000005f005f7308 */ /* 0x000e6c0000002400 */
[----:B------:R-:W-:Y:S01]  /*28e0*/  HMMA.16816.F32.BF16 R64, R60, R30, R64 ;  /* 0x0000001e3c40723c */ /* 0x000fe20000041840 */
[----:B------:R-:W1:Y:S01]  /*28f0*/  LDSM.16.M88.4 R28, [R208+0x5800] ;  /* 0x00580000d01c783b */ /* 0x000e620000000200 */
[----:B------:R-:W1:Y:S06]  /*2900*/  MUFU.TANH R57, R57 ;  /* 0x0000003900397308 */ /* 0x000e6c0000002400 */
[----:B------:R-:W-:Y:S02]  /*2910*/  HMMA.16816.F32.BF16 R116, R84, R74, R116 ;  /* 0x0000004a5474723c */ /* 0x000fe40000041874 */
[----:B------:R-:W1:Y:S06]  /*2920*/  MUFU.TANH R58, R58 ;  /* 0x0000003a003a7308 */ /* 0x000e6c0000002400 */
[C---:B------:R-:W-:Y:S02]  /*2930*/  HMMA.16816.F32.BF16 R20, R44.reuse, R54, R20 ;  /* 0x000000362c14723c */ /* 0x040fe40000041814 */
[----:B------:R-:W-:Y:S06]  /*2940*/  MUFU.TANH R72, R72 ;  /* 0x0000004800487308 */ /* 0x000fec0000002400 */
[----:B------:R-:W-:Y:S02]  /*2950*/  HMMA.16816.F32.BF16 R24, R44, R52, R24 ;  /* 0x000000342c18723c */ /* 0x000fe40000041818 */
[----:B------:R-:W-:Y:S05]  /*2960*/  MUFU.TANH R59, R59 ;  /* 0x0000003b003b7308 */ /* 0x000fea0000002400 */
[----:B------:R-:W-:Y:S01]  /*2970*/  FMUL.FTZ R53, R105, c[0x0][0x2ec] ;  /* 0x0000bb0069357a20 */ /* 0x000fe20000410000 */
[----:B------:R-:W-:Y:S01]  /*2980*/  HMMA.16816.F32.BF16 R16, R8, R12, R16 ;  /* 0x0000000c0810723c */ /* 0x000fe20000041810 */
[----:B------:R-:W-:-:S04]  /*2990*/  FMUL.FTZ R52, R104, c[0x0][0x2ec] ;  /* 0x0000bb0068347a20 */ /* 0x000fc80000410000 */
[----:B------:R-:W1:Y:S03]  /*29a0*/  MUFU.TANH R53, R53 ;  /* 0x0000003500357308 */ /* 0x000e660000002400 */
[----:B------:R-:W-:Y:S01]  /*29b0*/  HMMA.16816.F32.BF16 R116, R8, R14, R116 ;  /* 0x0000000e0874723c */ /* 0x000fe20000041874 */
[----:B------:R-:W-:Y:S01]  /*29c0*/  FMUL.FTZ R20, R20, c[0x0][0x2ec] ;  /* 0x0000bb0014147a20 */ /* 0x000fe20000410000 */
[----:B------:R-:W2:Y:S03]  /*29d0*/  LDSM.16.M88.4 R12, [R223+0x6800] ;  /* 0x00680000df0c783b */ /* 0x000ea60000000200 */
[----:B------:R-:W1:Y:S03]  /*29e0*/  MUFU.TANH R52, R52 ;  /* 0x0000003400347308 */ /* 0x000e660000002400 */
[----:B------:R-:W-:Y:S01]  /*29f0*/  FMUL.FTZ R54, R24, c[0x0][0x2ec] ;  /* 0x0000bb0018367a20 */ /* 0x000fe20000410000 */
[----:B---3--:R-:W-:Y:S01]  /*2a00*/  HMMA.16816.F32.BF16 R76, R60, R100, R76 ;  /* 0x000000643c4c723c */ /* 0x008fe2000004184c */
[----:B------:R-:W-:-:S02]  /*2a10*/  FMUL.FTZ R55, R25, c[0x0][0x2ec] ;  /* 0x0000bb0019377a20 */ /* 0x000fc40000410000 */
[----:B------:R-:W-:Y:S02]  /*2a20*/  FMUL.FTZ R172, R26, c[0x0][0x2ec] ;  /* 0x0000bb001aac7a20 */ /* 0x000fe40000410000 */
[----:B------:R-:W-:Y:S01]  /*2a30*/  FMUL.FTZ R170, R27, c[0x0][0x2ec] ;  /* 0x0000bb001baa7a20 */ /* 0x000fe20000410000 */
[----:B------:R-:W-:Y:S01]  /*2a40*/  MUFU.TANH R54, R54 ;  /* 0x0000003600367308 */ /* 0x000fe20000002400 */
[----:B------:R-:W3:Y:S01]  /*2a50*/  LDSM.16.M88.4 R24, [R221+0x6000] ;  /* 0x00600000dd18783b */ /* 0x000ee20000000200 */
[C---:B------:R-:W-:Y:S06]  /*2a60*/  HMMA.16816.F32.BF16 R112, R60.reuse, R102, R112 ;  /* 0x000000663c70723c */ /* 0x040fec0000041870 */
[----:B------:R-:W1:Y:S02]  /*2a70*/  MUFU.TANH R55, R55 ;  /* 0x0000003700377308 */ /* 0x000e640000002400 */
[C---:B------:R-:W-:Y:S06]  /*2a80*/  HMMA.16816.F32.BF16 R124, R60.reuse, R32, R124 ;  /* 0x000000203c7c723c */ /* 0x040fec000004187c */
[----:B------:R-:W2:Y:S02]  /*2a90*/  MUFU.TANH R170, R170 ;  /* 0x000000aa00aa7308 */ /* 0x000ea40000002400 */
[----:B------:R-:W-:Y:S01]  /*2aa0*/  HMMA.16816.F32.BF16 R48, R60, R34, R48 ;  /* 0x000000223c30723c */ /* 0x000fe20000041830 */
[----:B------:R-:W-:Y:S05]  /*2ab0*/  LDSM.16.M88.4 R32, [R208+0x6000] ;  /* 0x00600000d020783b */ /* 0x000fea0000000200 */
[----:B------:R2:W-:Y:S01]  /*2ac0*/  MUFU.TANH R61, R20 ;  /* 0x00000014003d7308 */ /* 0x0005e20000002400 */
[----:B------:R-:W-:Y:S01]  /*2ad0*/  FMUL.FTZ R60, R21, c[0x0][0x2ec] ;  /* 0x0000bb00153c7a20 */ /* 0x000fe20000410000 */
[C---:B-1----:R-:W-:Y:S06]  /*2ae0*/  HMMA.16816.F32.BF16 R96, R84.reuse, R40, R96 ;  /* 0x000000285460723c */ /* 0x042fec0000041860 */
[----:B------:R-:W1:Y:S01]  /*2af0*/  MUFU.TANH R172, R172 ;  /* 0x000000ac00ac7308 */ /* 0x000e620000002400 */
[----:B------:R-:W-:Y:S01]  /*2b00*/  FMUL.FTZ R40, R22, c[0x0][0x2ec] ;  /* 0x0000bb0016287a20 */ /* 0x000fe20000410000 */
[----:B------:R-:W-:Y:S06]  /*2b10*/  HMMA.16816.F32.BF16 R80, R84, R42, R80 ;  /* 0x0000002a5450723c */ /* 0x000fec0000041850 */
[----:B------:R-:W1:Y:S01]  /*2b20*/  MUFU.TANH R40, R40 ;  /* 0x0000002800287308 */ /* 0x000e620000002400 */
[----:B------:R-:W-:Y:S01]  /*2b30*/  FMUL.FTZ R42, R23, c[0x0][0x2ec] ;  /* 0x0000bb00172a7a20 */ /* 0x000fe20000410000 */
[C---:B------:R-:W-:Y:S01]  /*2b40*/  HMMA.16816.F32.BF16 R16, R44.reuse, R28, R16 ;  /* 0x0000001c2c10723c */ /* 0x040fe20000041810 */
[----:B--2---:R-:W2:Y:S05]  /*2b50*/  LDSM.16.M88.4 R20, [R223+0x7000] ;  /* 0x00700000df14783b */ /* 0x004eaa0000000200 */
[----:B------:R-:W1:Y:S02]  /*2b60*/  MUFU.TANH R60, R60 ;  /* 0x0000003c003c7308 */ /* 0x000e640000002400 */
[----:B------:R-:W-:Y:S01]  /*2b70*/  HMMA.16816.F32.BF16 R116, R44, R30, R116 ;  /* 0x0000001e2c74723c */ /* 0x000fe20000041874 */
[----:B------:R-:W1:Y:S05]  /*2b80*/  LDSM.16.M88.4 R28, [R221+0x6800] ;  /* 0x00680000dd1c783b */ /* 0x000e6a0000000200 */
[----:B------:R-:W1:Y:S02]  /*2b90*/  MUFU.TANH R42, R42 ;  /* 0x0000002a002a7308 */ /* 0x000e640000002400 */
[----:B------:R-:W-:Y:S08]  /*2ba0*/  HMMA.16816.F32.BF16 R76, R84, R12, R76 ;  /* 0x0000000c544c723c */ /* 0x000ff0000004184c */
[----:B------:R-:W-:Y:S01]  /*2bb0*/  FMUL.FTZ R17, R17, c[0x0][0x2ec] ;  /* 0x0000bb0011117a20 */ /* 0x000fe20000410000 */
[----:B---3--:R-:W-:Y:S01]  /*2bc0*/  HMMA.16816.F32.BF16 R96, R8, R24, R96 ;  /* 0x000000180860723c */ /* 0x008fe20000041860 */
[----:B------:R-:W-:-:S02]  /*2bd0*/  FMUL.FTZ R16, R16, c[0x0][0x2ec] ;  /* 0x0000bb0010107a20 */ /* 0x000fc40000410000 */
[----:B------:R3:W-:Y:S01]  /*2be0*/  MUFU.TANH R141, R17 ;  /* 0x00000011008d7308 */ /* 0x0007e20000002400 */
[----:B------:R-:W-:Y:S02]  /*2bf0*/  FMUL.FTZ R18, R18, c[0x0][0x2ec] ;  /* 0x0000bb0012127a20 */ /* 0x000fe40000410000 */
[----:B------:R-:W-:Y:S02]  /*2c00*/  FMUL.FTZ R19, R19, c[0x0][0x2ec] ;  /* 0x0000bb0013137a20 */ /* 0x000fe40000410000 */
[----:B------:R-:W-:Y:S01]  /*2c10*/  HMMA.16816.F32.BF16 R112, R84, R14, R112 ;  /* 0x0000000e5470723c */ /* 0x000fe20000041870 */
[----:B------:R-:W4:Y:S01]  /*2c20*/  LDSM.16.M88.4 R12, [R223+0x7800] ;  /* 0x00780000df0c783b */ /* 0x000f220000000200 */
[----:B------:R-:W-:Y:S01]  /*2c30*/  IMAD.SHL.U32 R25, R6, 0x2, RZ ;  /* 0x0000000206197824 */ /* 0x000fe200078e00ff */
[----:B------:R-:W1:Y:S01]  /*2c40*/  MUFU.TANH R62, R16 ;  /* 0x00000010003e7308 */ /* 0x000e620000002400 */
[----:B------:R-:W-:Y:S02]  /*2c50*/  FMUL.FTZ R116, R116, c[0x0][0x2ec] ;  /* 0x0000bb0074747a20 */ /* 0x000fe40000410000 */
[----:B------:R-:W-:-:S02]  /*2c60*/  FMUL.FTZ R117, R117, c[0x0][0x2ec] ;  /* 0x0000bb0075757a20 */ /* 0x000fc40000410000 */
[----:B--2---:R-:W-:Y:S01]  /*2c70*/  HMMA.16816.F32.BF16 R68, R84, R20, R68 ;  /* 0x000000145444723c */ /* 0x004fe20000041844 */
[----:B------:R-:W-:Y:S01]  /*2c80*/  FMUL.FTZ R118, R118, c[0x0][0x2ec] ;  /* 0x0000bb0076767a20 */ /* 0x000fe20000410000 */
[----:B---3--:R-:W-:Y:S01]  /*2c90*/  LOP3.LUT R17, R39, 0xffffffe0, RZ, 0xc0, !PT ;  /* 0xffffffe027117812 */ /* 0x008fe200078ec0ff */
[----:B------:R-:W2:Y:S01]  /*2ca0*/  MUFU.TANH R152, R18 ;  /* 0x0000001200987308 */ /* 0x000ea20000002400 */
[----:B------:R-:W-:Y:S01]  /*2cb0*/  SHF.R.S32.HI R39, RZ, 0x1f, R39 ;  /* 0x0000001fff277819 */ /* 0x000fe20000011427 */
[----:B------:R-:W-:Y:S02]  /*2cc0*/  FMUL.FTZ R119, R119, c[0x0][0x2ec] ;  /* 0x0000bb0077777a20 */ /* 0x000fe40000410000 */
[----:B------:R-:W-:Y:S01]  /*2cd0*/  IMAD.IADD R21, R6, 0x1, -R17 ;  /* 0x0000000106157824 */ /* 0x000fe200078e0a11 */
[----:B------:R-:W-:Y:S01]  /*2ce0*/  HMMA.16816.F32.BF16 R80, R8, R26, R80 ;  /* 0x0000001a0850723c */ /* 0x000fe20000041850 */
[----:B------:R-:W-:Y:S02]  /*2cf0*/  IMAD.SHL.U32 R6, R36, 0x80, RZ ;  /* 0x0000008024067824 */ /* 0x000fe400078e00ff */
[----:B------:R3:W2:Y:S01]  /*2d00*/  MUFU.TANH R138, R19 ;  /* 0x00000013008a7308 */ /* 0x0006a20000002400 */
[----:B------:R-:W-:-:S04]  /*2d10*/  SHF.R.S32.HI R20, RZ, 0x1f, R21 ;  /* 0x0000001fff147819 */ /* 0x000fc80000011415 */
[----:B-1----:R-:W-:Y:S01]  /*2d20*/  HMMA.16816.F32.BF16 R76, R8, R28, R76 ;  /* 0x0000001c084c723c */ /* 0x002fe2000004184c */
[----:B------:R-:W-:Y:S02]  /*2d30*/  LEA.HI R20, R20, R21, RZ, 0x2 ;  /* 0x0000001514147211 */ /* 0x000fe400078f10ff */
[----:B------:R-:W1:Y:S02]  /*2d40*/  MUFU.TANH R133, R116 ;  /* 0x0000007400857308 */ /* 0x000e640000002400 */
[----:B------:R-:W-:Y:S02]  /*2d50*/  SHF.R.S32.HI R232, RZ, 0x2, R20 ;  /* 0x00000002ffe87819 */ /* 0x000fe40000011414 */
[----:B------:R-:W-:Y:S01]  /*2d60*/  LEA.HI R20, R39, R38, RZ, 0x2 ;  /* 0x0000002627147211 */ /* 0x000fe200078f10ff */
[----:B------:R-:W-:Y:S01]  /*2d70*/  HMMA.16816.F32.BF16 R96, R44, R32, R96 ;  /* 0x000000202c60723c */ /* 0x000fe20000041860 */
[----:B------:R-:W-:Y:S01]  /*2d80*/  IADD3 R24, R129, 0x1, R232 ;  /* 0x0000000181187810 */ /* 0x000fe20007ffe0e8 */
[----:B---3--:R-:W3:Y:S01]  /*2d90*/  LDSM.16.M88.4 R16, [R208+0x6800] ;  /* 0x00680000d010783b */ /* 0x008ee20000000200 */
[----:B------:R-:W-:Y:S01]  /*2da0*/  LOP3.LUT R239, R20, 0xfffffffc, RZ, 0xc0, !PT ;  /* 0xfffffffc14ef7812 */ /* 0x000fe200078ec0ff */
[----:B------:R-:W-:Y:S01]  /*2db0*/  MUFU.TANH R137, R117 ;  /* 0x0000007500897308 */ /* 0x000fe20000002400 */
[----:B------:R-:W-:-:S03]  /*2dc0*/  IADD3 R24, R37, -c[0x0][0x214], R24 ;  /* 0x8000850025187a10 */ /* 0x000fc60007ffe018 */
[----:B------:R-:W-:Y:S01]  /*2dd0*/  HMMA.16816.F32.BF16 R64, R84, R22, R64 ;  /* 0x000000165440723c */ /* 0x000fe20000041840 */
[----:B------:R-:W1:Y:S01]  /*2de0*/  LDSM.16.M88.4 R20, [R221+0x7000] ;  /* 0x00700000dd14783b */ /* 0x000e620000000200 */
[----:B------:R-:W-:Y:S01]  /*2df0*/  IADD3 R24, R24, c[0x0][0x2e8], RZ ;  /* 0x0000ba0018187a10 */ /* 0x000fe20007ffe0ff */
[----:B------:R-:W-:Y:S01]  /*2e00*/  IMAD.IADD R239, R38, 0x1, -R239 ;  /* 0x0000000126ef7824 */ /* 0x000fe200078e0aef */
[----:B------:R-:W1:Y:S04]  /*2e10*/  MUFU.TANH R140, R118 ;  /* 0x00000076008c7308 */ /* 0x000e680000002400 */
[----:B------:R-:W-:Y:S04]  /*2e20*/  HMMA.16816.F32.BF16 R28, R8, R30, R112 ;  /* 0x0000001e081c723c */ /* 0x000fe80000041870 */
[----:B------:R-:W1:Y:S04]  /*2e30*/  MUFU.TANH R150, R119 ;  /* 0x0000007700967308 */ /* 0x000e680000002400 */
[----:B------:R-:W-:Y:S01]  /*2e40*/  HMMA.16816.F32.BF16 R80, R44, R34, R80 ;  /* 0x000000222c50723c */ /* 0x000fe20000041850 */
[----:B------:R-:W-:Y:S01]  /*2e50*/  FMUL.FTZ R157, R96, c[0x0][0x2ec] ;  /* 0x0000bb00609d7a20 */ /* 0x000fe20000410000 */
[----:B------:R-:W-:Y:S01]  /*2e60*/  IADD3 R96, R24, 0x8, RZ ;  /* 0x0000000818607810 */ /* 0x000fe20007ffe0ff */
[----:B------:R-:W-:Y:S01]  /*2e70*/  FMUL.FTZ R154, R98, c[0x0][0x2ec] ;  /* 0x0000bb00629a7a20 */ /* 0x000fe20000410000 */
[----:B------:R-:W-:Y:S01]  /*2e80*/  LOP3.LUT R98, R6, 0x6, R25, 0xf8, !PT ;  /* 0x0000000606627812 */ /* 0x000fe200078ef819 */
[----:B------:R-:W-:Y:S01]  /*2e90*/  FMUL.FTZ R151, R97, c[0x0][0x2ec] ;  /* 0x0000bb0061977a20 */ /* 0x000fe20000410000 */
[-C--:B------:R-:W-:Y:S01]  /*2ea0*/  IMNMX R97, R24, R37.reuse, PT ;  /* 0x0000002518617217 */ /* 0x080fe20003800200 */
[----:B------:R-:W-:Y:S01]  /*2eb0*/  FMUL.FTZ R99, R99, c[0x0][0x2ec] ;  /* 0x0000bb0063637a20 */ /* 0x000fe20000410000 */
[----:B----4-:R-:W-:Y:S01]  /*2ec0*/  HMMA.16816.F32.BF16 R124, R84, R12, R124 ;  /* 0x0000000c547c723c */ /* 0x010fe2000004187c */
[----:B------:R-:W-:Y:S01]  /*2ed0*/  IMNMX R96, R96, R37, PT ;  /* 0x0000002560607217 */ /* 0x000fe20003800200 */
[----:B------:R-:W4:Y:S01]  /*2ee0*/  MUFU.TANH R157, R157 ;  /* 0x0000009d009d7308 */ /* 0x000f220000002400 */
[----:B------:R-:W-:-:S04]  /*2ef0*/  IADD3 R24, R98, -0x80, RZ ;  /* 0xffffff8062187810 */ /* 0x000fc80007ffe0ff */
[----:B------:R-:W-:Y:S01]  /*2f00*/  IADD3 R12, R98, -0x7f, RZ ;  /* 0xffffff81620c7810 */ /* 0x000fe20007ffe0ff */
[----:B------:R-:W-:Y:S01]  /*2f10*/  HMMA.16816.F32.BF16 R48, R84, R14, R48 ;  /* 0x0000000e5430723c */ /* 0x000fe20000041830 */
[-C--:B------:R-:W-:Y:S01]  /*2f20*/  ISETP.GE.AND P1, PT, R24, R97.reuse, PT ;  /* 0x000000611800720c */ /* 0x080fe20003f26270 */
[----:B------:R-:W-:Y:S01]  /*2f30*/  MUFU.TANH R151, R151 ;  /* 0x0000009700977308 */ /* 0x000fe20000002400 */
[CC--:B------:R-:W-:Y:S02]  /*2f40*/  ISETP.GE.AND P0, PT, R12.reuse, R97.reuse, PT ;  /* 0x000000610c00720c */ /* 0x0c0fe40003f06270 */
[-C--:B------:R-:W-:Y:S02]  /*2f50*/  ISETP.GE.AND P5, PT, R12, R96.reuse, PT ;  /* 0x000000600c00720c */ /* 0x080fe40003fa6270 */
[----:B------:R-:W-:Y:S01]  /*2f60*/  IADD3 R12, R98, -0x78, RZ ;  /* 0xffffff88620c7810 */ /* 0x000fe20007ffe0ff */
[C---:B---3--:R-:W-:Y:S01]  /*2f70*/  HMMA.16816.F32.BF16 R76, R44.reuse, R16, R76 ;  /* 0x000000102c4c723c */ /* 0x048fe2000004184c */
[-C--:B------:R-:W-:Y:S01]  /*2f80*/  ISETP.GE.AND P2, PT, R24, R96.reuse, PT ;  /* 0x000000601800720c */ /* 0x080fe20003f46270 */
[----:B------:R-:W-:Y:S01]  /*2f90*/  FMUL.FTZ R80, R80, c[0x0][0x2ec] ;  /* 0x0000bb0050507a20 */ /* 0x000fe20000410000 */
[C---:B------:R-:W-:Y:S01]  /*2fa0*/  ISETP.GE.AND P4, PT, R12.reuse, R97, PT ;  /* 0x000000610c00720c */ /* 0x040fe20003f86270 */
[----:B------:R-:W3:Y:S01]  /*2fb0*/  LDSM.16.M88.4 R24, [R208+0x7000] ;  /* 0x00700000d018783b */ /* 0x000ee20000000200 */
[----:B------:R-:W-:Y:S01]  /*2fc0*/  ISETP.GE.AND P3, PT, R12, R96, PT ;  /* 0x000000600c00720c */ /* 0x000fe20003f66270 */
[----:B------:R2:W-:Y:S01]  /*2fd0*/  MUFU.TANH R153, R80 ;  /* 0x0000005000997308 */ /* 0x0005e20000002400 */
[----:B------:R-:W-:Y:S01]  /*2fe0*/  IADD3 R13, R98, -0x77, RZ ;  /* 0xffffff89620d7810 */ /* 0x000fe20007ffe0ff */
[----:B------:R-:W-:Y:S01]  /*2ff0*/  HMMA.16816.F32.BF16 R28, R44, R18, R28 ;  /* 0x000000122c1c723c */ /* 0x000fe2000004181c */
[----:B------:R-:W4:Y:S01]  /*3000*/  LDSM.16.M88.4 R16, [R221+0x7800] ;  /* 0x00780000dd10783b */ /* 0x000f220000000200 */
[----:B------:R-:W-:Y:S01]  /*3010*/  FSEL R63, R2, -INF , !P1 ;  /* 0xff800000023f7808 */ /* 0x000fe20004800000 */
[----:B------:R-:W-:Y:S01]  /*3020*/  FMUL.FTZ R81, R81, c[0x0][0x2ec] ;  /* 0x0000bb0051517a20 */ /* 0x000fe20000410000 */
[----:B------:R-:W-:Y:S01]  /*3030*/  IADD3 R12, R98, -0x70, RZ ;  /* 0xffffff90620c7810 */ /* 0x000fe20007ffe0ff */
[----:B------:R-:W-:Y:S01]  /*3040*/  FMUL.FTZ R82, R82, c[0x0][0x2ec] ;  /* 0x0000bb0052527a20 */ /* 0x000fe20000410000 */
[----:B------:R-:W-:Y:S01]  /*3050*/  IADD3 R2, R98, -0x6f, RZ ;  /* 0xffffff9162027810 */ /* 0x000fe20007ffe0ff */
[----:B------:R-:W2:Y:S01]  /*3060*/  MUFU.TANH R154, R154 ;  /* 0x0000009a009a7308 */ /* 0x000ea20000002400 */
[----:B------:R-:W-:Y:S01]  /*3070*/  FSEL R74, R89, -INF , !P2 ;  /* 0xff800000594a7808 */ /* 0x000fe20005000000 */
[----:B-1----:R-:W-:Y:S01]  /*3080*/  HMMA.16816.F32.BF16 R68, R8, R20, R68 ;  /* 0x000000140844723c */ /* 0x002fe20000041844 */
[----:B------:R-:W-:Y:S01]  /*3090*/  FSEL R88, R88, -INF , !P0 ;  /* 0xff80000058587808 */ /* 0x000fe20004000000 */
[----:B------:R-:W-:Y:S01]  /*30a0*/  FMUL.FTZ R83, R83, c[0x0][0x2ec] ;  /* 0x0000bb0053537a20 */ /* 0x000fe20000410000 */
[----:B------:R-:W-:-:S02]  /*30b0*/  FSEL R90, R90, -INF , !P5 ;  /* 0xff8000005a5a7808 */ /* 0x000fc40006800000 */
[CC--:B------:R-:W-:Y:S01]  /*30c0*/  ISETP.GE.AND P1, PT, R13.reuse, R97.reuse, PT ;  /* 0x000000610d00720c */ /* 0x0c0fe20003f26270 */
[----:B------:R-:W1:Y:S01]  /*30d0*/  MUFU.TANH R168, R99 ;  /* 0x0000006300a87308 */ /* 0x000e620000002400 */
[-C--:B------:R-:W-:Y:S01]  /*30e0*/  ISETP.GE.AND P2, PT, R13, R96.reuse, PT ;  /* 0x000000600d00720c */ /* 0x080fe20003f46270 */
[----:B------:R-:W-:Y:S01]  /*30f0*/  FMUL.FTZ R165, R76, c[0x0][0x2ec] ;  /* 0x0000bb004ca57a20 */ /* 0x000fe20000410000 */
[CC--:B------:R-:W-:Y:S01]  /*3100*/  ISETP.GE.AND P0, PT, R12.reuse, R97.reuse, PT ;  /* 0x000000610c00720c */ /* 0x0c0fe20003f06270 */
[----:B------:R-:W-:Y:S01]  /*3110*/  HMMA.16816.F32.BF16 R64, R8, R22, R64 ;  /* 0x000000160840723c */ /* 0x000fe20000041840 */
[-C--:B------:R-:W-:Y:S01]  /*3120*/  ISETP.GE.AND P5, PT, R12, R96.reuse, PT ;  /* 0x000000600c00720c */ /* 0x080fe20003fa6270 */
[----:B------:R-:W-:Y:S01]  /*3130*/  FMUL.FTZ R78, R78, c[0x0][0x2ec] ;  /* 0x0000bb004e4e7a20 */ /* 0x000fe20000410000 */
[----:B-----5:R-:W-:Y:S01]  /*3140*/  FSEL R75, R92, -INF , !P4 ;  /* 0xff8000005c4b7808 */ /* 0x020fe20006000000 */
[----:B------:R-:W-:Y:S01]  /*3150*/  MUFU.TANH R155, R81 ;  /* 0x00000051009b7308 */ /* 0x000fe20000002400 */
[----:B--2---:R-:W-:Y:S01]  /*3160*/  FSEL R80, R93, -INF , !P3 ;  /* 0xff8000005d507808 */ /* 0x004fe20005800000 */
[----:B------:R-:W-:Y:S01]  /*3170*/  FMUL.FTZ R159, R29, c[0x0][0x2ec] ;  /* 0x0000bb001d9f7a20 */ /* 0x000fe20000410000 */
[CC--:B------:R-:W-:Y:S01]  /*3180*/  ISETP.GE.AND P4, PT, R2.reuse, R97.reuse, PT ;  /* 0x000000610200720c */ /* 0x0c0fe20003f86270 */
[----:B------:R-:W-:Y:S01]  /*3190*/  FMUL.FTZ R77, R77, c[0x0][0x2ec] ;  /* 0x0000bb004d4d7a20 */ /* 0x000fe20000410000 */
[-C--:B------:R-:W-:Y:S01]  /*31a0*/  ISETP.GE.AND P3, PT, R2, R96.reuse, PT ;  /* 0x000000600200720c */ /* 0x080fe20003f66270 */
[----:B------:R-:W-:Y:S01]  /*31b0*/  FMUL.FTZ R79, R79, c[0x0][0x2ec] ;  /* 0x0000bb004f4f7a20 */ /* 0x000fe20000410000 */
[C---:B------:R-:W-:Y:S01]  /*31c0*/  IADD3 R12, R98.reuse, -0x68, RZ ;  /* 0xffffff98620c7810 */ /* 0x040fe20007ffe0ff */
[----:B------:R-:W2:Y:S01]  /*31d0*/  MUFU.TANH R158, R82 ;  /* 0x00000052009e7308 */ /* 0x000ea20000002400 */
[----:B------:R-:W-:Y:S01]  /*31e0*/  IADD3 R2, R98, -0x67, RZ ;  /* 0xffffff9962027810 */ /* 0x000fe20007ffe0ff */
[----:B------:R-:W-:Y:S01]  /*31f0*/  FMUL.FTZ R28, R28, c[0x0][0x2ec] ;  /* 0x0000bb001c1c7a20 */ /* 0x000fe20000410000 */
[----:B------:R-:W-:Y:S01]  /*3200*/  FSEL R91, R91, -INF , !P1 ;  /* 0xff8000005b5b7808 */ /* 0x000fe20004800000 */
[----:B------:R-:W-:Y:S01]  /*3210*/  FMUL.FTZ R30, R30, c[0x0][0x2ec] ;  /* 0x0000bb001e1e7a20 */ /* 0x000fe20000410000 */
[----:B------:R-:W-:Y:S01]  /*3220*/  FSEL R76, R56, -INF , !P2 ;  /* 0xff800000384c7808 */ /* 0x000fe20005000000 */
[----:B---3--:R-:W-:Y:S01]  /*3230*/  HMMA.16816.F32.BF16 R68, R44, R24, R68 ;  /* 0x000000182c44723c */ /* 0x008fe20000041844 */
[C---:B------:R-:W-:Y:S01]  /*3240*/  ISETP.GE.AND P1, PT, R12.reuse, R97, PT ;  /* 0x000000610c00720c */ /* 0x040fe20003f26270 */
[----:B------:R-:W3:Y:S01]  /*3250*/  MUFU.TANH R166, R83 ;  /* 0x0000005300a67308 */ /* 0x000ee20000002400 */
[----:B------:R-:W-:Y:S01]  /*3260*/  ISETP.GE.AND P2, PT, R12, R96, PT ;  /* 0x000000600c00720c */ /* 0x000fe20003f46270 */
[----:B------:R-:W-:Y:S01]  /*3270*/  FMUL.FTZ R31, R31, c[0x0][0x2ec] ;  /* 0x0000bb001f1f7a20 */ /* 0x000fe20000410000 */
[----:B------:R-:W-:-:S02]  /*3280*/  FSEL R35, R94, -INF , !P0 ;  /* 0xff8000005e237808 */ /* 0x000fc40004000000 */
[----:B------:R-:W-:Y:S01]  /*3290*/  FSEL R34, R95, -INF , !P5 ;  /* 0xff8000005f227808 */ /* 0x000fe20006800000 */
[C---:B----4-:R-:W-:Y:S01]  /*32a0*/  HMMA.16816.F32.BF16 R124, R8.reuse, R16, R124 ;  /* 0x00000010087c723c */ /* 0x050fe2000004187c */
[C---:B------:R-:W-:Y:S01]  /*32b0*/  ISETP.GE.AND P0, PT, R2.reuse, R97, PT ;  /* 0x000000610200720c */ /* 0x040fe20003f06270 */
[----:B------:R-:W4:Y:S01]  /*32c0*/  MUFU.TANH R165, R165 ;  /* 0x000000a500a57308 */ /* 0x000f220000002400 */
[----:B------:R-:W-:Y:S02]  /*32d0*/  ISETP.GE.AND P5, PT, R2, R96, PT ;  /* 0x000000600200720c */ /* 0x000fe40003fa6270 */
[C---:B------:R-:W-:Y:S02]  /*32e0*/  IADD3 R12, R98.reuse, -0x60, RZ ;  /* 0xffffffa0620c7810 */ /* 0x040fe40007ffe0ff */
[C---:B------:R-:W-:Y:S01]  /*32f0*/  IADD3 R20, R98.reuse, -0x58, RZ ;  /* 0xffffffa862147810 */ /* 0x040fe20007ffe0ff */
[----:B------:R-:W-:Y:S01]  /*3300*/  HMMA.16816.F32.BF16 R48, R8, R18, R48 ;  /* 0x000000120830723c */ /* 0x000fe20000041830 */
[----:B------:R-:W-:Y:S01]  /*3310*/  IADD3 R2, R98, -0x5f, RZ ;  /* 0xffffffa162027810 */ /* 0x000fe20007ffe0ff */
[----:B------:R-:W5:Y:S01]  /*3320*/  MUFU.TANH R164, R78 ;  /* 0x0000004e00a47308 */ /* 0x000f620000002400 */
[----:B------:R-:W-:-:S02]  /*3330*/  FSEL R33, R57, -INF , !P4 ;  /* 0xff80000039217808 */ /* 0x000fc40006000000 */
[----:B------:R-:W-:Y:S02]  /*3340*/  FSEL R38, R58, -INF , !P3 ;  /* 0xff8000003a267808 */ /* 0x000fe40005800000 */
[CC--:B------:R-:W-:Y:S01]  /*3350*/  ISETP.GE.AND P4, PT, R12.reuse, R97.reuse, PT ;  /* 0x000000610c00720c */ /* 0x0c0fe20003f86270 */
[----:B------:R-:W-:Y:S01]  /*3360*/  HMMA.16816.F32.BF16 R64, R44, R26, R64 ;  /* 0x0000001a2c40723c */ /* 0x000fe20000041840 */
[-C--:B------:R-:W-:Y:S01]  /*3370*/  ISETP.GE.AND P3, PT, R12, R96.reuse, PT ;  /* 0x000000600c00720c */ /* 0x080fe20003f66270 */
        /* <DEDUP_REMOVED lines=9> */
[C---:B------:R-:W-:Y:S01]  /*3410*/  ISETP.GE.AND P0, PT, R20.reuse, R97, PT ;  /* 0x000000611400720c */ /* 0x040fe20003f06270 */
[----:B------:R-:W-:Y:S01]  /*3420*/  FMUL.FTZ R71, R71, c[0x0][0x2ec] ;  /* 0x0000bb0047477a20 */ /* 0x000fe20000410000 */
[----:B------:R-:W-:-:S02]  /*3430*/  ISETP.GE.AND P5, PT, R20, R96, PT ;  /* 0x000000601400720c */ /* 0x000fc40003fa6270 */
[CC--:B------:R-:W-:Y:S02]  /*3440*/  ISETP.GE.AND P1, PT, R2.reuse, R97.reuse, PT ;  /* 0x000000610200720c */ /* 0x0c0fe40003f26270 */
[-C--:B------:R-:W-:Y:S01]  /*3450*/  ISETP.GE.AND P2, PT, R2, R96.reuse, PT ;  /* 0x000000600200720c */ /* 0x080fe20003f46270 */
[----:B------:R-:W1:Y:S01]  /*3460*/  MUFU.TANH R161, R28 ;  /* 0x0000001c00a17308 */ /* 0x000e620000002400 */
[----:B------:R-:W-:Y:S02]  /*3470*/  IADD3 R20, R98, -0x50, RZ ;  /* 0xffffffb062147810 */ /* 0x000fe40007ffe0ff */
[----:B------:R-:W-:Y:S02]  /*3480*/  FSEL R43, R55, -INF , !P1 ;  /* 0xff800000372b7808 */ /* 0x000fe40004800000 */
[----:B------:R-:W-:Y:S01]  /*3490*/  FSEL R170, R170, -INF , !P2 ;  /* 0xff800000aaaa7808 */ /* 0x000fe20005000000 */
[----:B------:R-:W-:Y:S01]  /*34a0*/  FMUL.FTZ R65, R65, c[0x0][0x2ec] ;  /* 0x0000bb0041417a20 */ /* 0x000fe20000410000 */
[CC--:B------:R-:W-:Y:S01]  /*34b0*/  ISETP.GE.AND P1, PT, R20.reuse, R97.reuse, PT ;  /* 0x000000611400720c */ /* 0x0c0fe20003f26270 */
[----:B------:R-:W1:Y:S01]  /*34c0*/  MUFU.TANH R147, R69 ;  /* 0x0000004500937308 */ /* 0x000e620000002400 */
[----:B------:R-:W-:Y:S01]  /*34d0*/  ISETP.GE.AND P2, PT, R20, R96, PT ;  /* 0x000000601400720c */ /* 0x000fe20003f46270 */
[----:B------:R-:W-:Y:S01]  /*34e0*/  FMUL.FTZ R66, R66, c[0x0][0x2ec] ;  /* 0x0000bb0042427a20 */ /* 0x000fe20000410000 */
[----:B------:R-:W1:Y:S01]  /*34f0*/  LDSM.16.M88.4 R20, [R208+0x7800] ;  /* 0x00780000d014783b */ /* 0x000e620000000200 */
[----:B------:R-:W-:Y:S01]  /*3500*/  IADD3 R2, R98, -0x57, RZ ;  /* 0xffffffa962027810 */ /* 0x000fe20007ffe0ff */
[----:B------:R-:W-:Y:S01]  /*3510*/  FMUL.FTZ R64, R64, c[0x0][0x2ec] ;  /* 0x0000bb0040407a20 */ /* 0x000fe20000410000 */
[----:B------:R-:W-:Y:S01]  /*3520*/  FSEL R41, R54, -INF , !P4 ;  /* 0xff80000036297808 */ /* 0x000fe20006000000 */
[----:B------:R-:W-:Y:S01]  /*3530*/  FMUL.FTZ R67, R67, c[0x0][0x2ec] ;  /* 0x0000bb0043437a20 */ /* 0x000fe20000410000 */
[----:B------:R-:W-:Y:S01]  /*3540*/  FSEL R172, R172, -INF , !P3 ;  /* 0xff800000acac7808 */ /* 0x000fe20005800000 */
[----:B------:R-:W1:Y:S01]  /*3550*/  MUFU.TANH R160, R30 ;  /* 0x0000001e00a07308 */ /* 0x000e620000002400 */
[----:B------:R-:W-:Y:S01]  /*3560*/  ISETP.GE.AND P4, PT, R2, R97, PT ;  /* 0x000000610200720c */ /* 0x000fe20003f86270 */
[----:B------:R-:W-:-:S04]  /*3570*/  DEPBAR.LE SB0, 0x0 ;  /* 0x000080000000791a */ /* 0x000fc80000000000 */
[----:B------:R-:W-:Y:S02]  /*3580*/  ISETP.GE.AND P3, PT, R2, R96, PT ;  /* 0x000000600200720c */ /* 0x000fe40003f66270 */
[C---:B------:R-:W-:Y:S01]  /*3590*/  IADD3 R2, R98.reuse, -0x4f, RZ ;  /* 0xffffffb162027810 */ /* 0x040fe20007ffe0ff */
[----:B------:R-:W-:Y:S01]  /*35a0*/  MUFU.TANH R156, R31 ;  /* 0x0000001f009c7308 */ /* 0x000fe20000002400 */
[C---:B------:R-:W-:Y:S02]  /*35b0*/  IADD3 R17, R98.reuse, -0x48, RZ ;  /* 0xffffffb862117810 */ /* 0x040fe40007ffe0ff */
[----:B------:R-:W-:Y:S02]  /*35c0*/  IADD3 R16, R98, -0x47, RZ ;  /* 0xffffffb962107810 */ /* 0x000fe40007ffe0ff */
[----:B------:R-:W-:Y:S02]  /*35d0*/  FSEL R29, R61, -INF , !P0 ;  /* 0xff8000003d1d7808 */ /* 0x000fe40004000000 */
[----:B------:R-:W-:Y:S01]  /*35e0*/  FSEL R40, R40, -INF , !P5 ;  /* 0xff80000028287808 */ /* 0x000fe20006800000 */
[----:B------:R-:W-:Y:S01]  /*35f0*/  MUFU.TANH R149, R68 ;  /* 0x0000004400957308 */ /* 0x000fe20000002400 */
[----:B------:R-:W-:-:S02]  /*3600*/  ISETP.GE.AND P0, PT, R2, R97, PT ;  /* 0x000000610200720c */ /* 0x000fc40003f06270 */
[----:B------:R-:W-:Y:S02]  /*3610*/  ISETP.GE.AND P5, PT, R2, R96, PT ;  /* 0x000000600200720c */ /* 0x000fe40003fa6270 */
[----:B------:R-:W-:Y:S02]  /*3620*/  FSEL R37, R60, -INF , !P4 ;  /* 0xff8000003c257808 */ /* 0x000fe40006000000 */
[----:B------:R-:W-:Y:S01]  /*3630*/  FSEL R2, R42, -INF , !P3 ;  /* 0xff8000002a027808 */ /* 0x000fe20005800000 */
[----:B------:R-:W-:Y:S01]  /*3640*/  MUFU.TANH R159, R159 ;  /* 0x0000009f009f7308 */ /* 0x000fe20000002400 */
[----:B------:R-:W-:Y:S02]  /*3650*/  FSEL R39, R62, -INF , !P1 ;  /* 0xff8000003e277808 */ /* 0x000fe40004800000 */
[----:B------:R-:W-:Y:S02]  /*3660*/  FSEL R152, R152, -INF , !P2 ;  /* 0xff80000098987808 */ /* 0x000fe40005000000 */
[----:B------:R-:W-:-:S02]  /*3670*/  ISETP.GE.AND P4, PT, R17, R97, PT ;  /* 0x000000611100720c */ /* 0x000fc40003f86270 */
[-C--:B------:R-:W-:Y:S01]  /*3680*/  ISETP.GE.AND P3, PT, R17, R96.reuse, PT ;  /* 0x000000601100720c */ /* 0x080fe20003f66270 */
[----:B------:R-:W-:Y:S01]  /*3690*/  MUFU.TANH R148, R70 ;  /* 0x0000004600947308 */ /* 0x000fe20000002400 */
[C---:B-1----:R-:W-:Y:S01]  /*36a0*/  HMMA.16816.F32.BF16 R124, R44.reuse, R20, R124 ;  /* 0x000000142c7c723c */ /* 0x042fe2000004187c */
[C---:B------:R-:W-:Y:S02]  /*36b0*/  ISETP.GE.AND P1, PT, R16.reuse, R97, PT ;  /* 0x000000611000720c */ /* 0x040fe40003f26270 */
[----:B------:R-:W-:Y:S02]  /*36c0*/  ISETP.GE.AND P2, PT, R16, R96, PT ;  /* 0x000000601000720c */ /* 0x000fe40003f46270 */
[C---:B------:R-:W-:Y:S02]  /*36d0*/  IADD3 R17, R98.reuse, -0x40, RZ ;  /* 0xffffffc062117810 */ /* 0x040fe40007ffe0ff */
[C---:B------:R-:W-:Y:S01]  /*36e0*/  IADD3 R16, R98.reuse, -0x3f, RZ ;  /* 0xffffffc162107810 */ /* 0x040fe20007ffe0ff */
[----:B------:R-:W-:Y:S01]  /*36f0*/  HMMA.16816.F32.BF16 R20, R44, R22, R48 ;  /* 0x000000162c14723c */ /* 0x000fe20000041830 */
[----:B------:R-:W-:Y:S01]  /*3700*/  IADD3 R15, R98, -0x38, RZ ;  /* 0xffffffc8620f7810 */ /* 0x000fe20007ffe0ff */
[----:B------:R-:W-:Y:S01]  /*3710*/  MUFU.TANH R143, R65 ;  /* 0x00000041008f7308 */ /* 0x000fe20000002400 */
[----:B------:R-:W-:-:S02]  /*3720*/  FSEL R141, R141, -INF , !P0 ;  /* 0xff8000008d8d7808 */ /* 0x000fc40004000000 */
[----:B------:R-:W-:Y:S02]  /*3730*/  FSEL R138, R138, -INF , !P5 ;  /* 0xff8000008a8a7808 */ /* 0x000fe40006800000 */
[----:B------:R-:W-:Y:S02]  /*3740*/  FSEL R133, R133, -INF , !P4 ;  /* 0xff80000085857808 */ /* 0x000fe40006000000 */
[----:B------:R-:W-:Y:S01]  /*3750*/  FSEL R140, R140, -INF , !P3 ;  /* 0xff8000008c8c7808 */ /* 0x000fe20005800000 */
[----:B------:R1:W-:Y:S01]  /*3760*/  MUFU.TANH R144, R66 ;  /* 0x0000004200907308 */ /* 0x0003e20000002400 */
[----:B------:R-:W-:Y:S02]  /*3770*/  FSEL R137, R137, -INF , !P1 ;  /* 0xff80000089897808 */ /* 0x000fe40004800000 */
[----:B------:R-:W-:Y:S02]  /*3780*/  FSEL R150, R150, -INF , !P2 ;  /* 0xff80000096967808 */ /* 0x000fe40005000000 */
[-C--:B------:R-:W-:Y:S01]  /*3790*/  ISETP.GE.AND P0, PT, R17, R97.reuse, PT ;  /* 0x000000611100720c */ /* 0x080fe20003f06270 */
[----:B------:R-:W-:Y:S01]  /*37a0*/  FMUL.FTZ R125, R125, c[0x0][0x2ec] ;  /* 0x0000bb007d7d7a20 */ /* 0x000fe20000410000 */
[-C--:B------:R-:W-:Y:S01]  /*37b0*/  ISETP.GE.AND P5, PT, R17, R96.reuse, PT ;  /* 0x000000601100720c */ /* 0x080fe20003fa6270 */
[----:B------:R-:W-:Y:S01]  /*37c0*/  FMUL.FTZ R124, R124, c[0x0][0x2ec] ;  /* 0x0000bb007c7c7a20 */ /* 0x000fe20000410000 */
[CC--:B------:R-:W-:Y:S01]  /*37d0*/  ISETP.GE.AND P4, PT, R16.reuse, R97.reuse, PT ;  /* 0x000000611000720c */ /* 0x0c0fe20003f86270 */
[----:B------:R-:W2:Y:S01]  /*37e0*/  MUFU.TANH R135, R125 ;  /* 0x0000007d00877308 */ /* 0x000ea20000002400 */
[-C--:B------:R-:W-:Y:S01]  /*37f0*/  ISETP.GE.AND P3, PT, R16, R96.reuse, PT ;  /* 0x000000601000720c */ /* 0x080fe20003f66270 */
[----:B------:R-:W-:Y:S01]  /*3800*/  FMUL.FTZ R126, R126, c[0x0][0x2ec] ;  /* 0x0000bb007e7e7a20 */ /* 0x000fe20000410000 */
[C---:B------:R-:W-:Y:S01]  /*3810*/  ISETP.GE.AND P1, PT, R15.reuse, R97, PT ;  /* 0x000000610f00720c */ /* 0x040fe20003f26270 */
[----:B------:R-:W-:Y:S01]  /*3820*/  FMUL.FTZ R20, R20, c[0x0][0x2ec] ;  /* 0x0000bb0014147a20 */ /* 0x000fe20000410000 */
[----:B------:R-:W-:Y:S01]  /*3830*/  ISETP.GE.AND P2, PT, R15, R96, PT ;  /* 0x000000600f00720c */ /* 0x000fe20003f46270 */
[----:B-1----:R-:W-:Y:S01]  /*3840*/  FMUL.FTZ R66, R127, c[0x0][0x2ec] ;  /* 0x0000bb007f427a20 */ /* 0x002fe20000410000 */
[C---:B------:R-:W-:Y:S01]  /*3850*/  IADD3 R14, R98.reuse, -0x37, RZ ;  /* 0xffffffc9620e7810 */ /* 0x040fe20007ffe0ff */
[----:B------:R-:W1:Y:S01]  /*3860*/  MUFU.TANH R146, R71 ;  /* 0x0000004700927308 */ /* 0x000e620000002400 */
[----:B------:R-:W-:Y:S01]  /*3870*/  IADD3 R15, R98, -0x30, RZ ;  /* 0xffffffd0620f7810 */ /* 0x000fe20007ffe0ff */
[----:B------:R-:W-:Y:S01]  /*3880*/  FMUL.FTZ R21, R21, c[0x0][0x2ec] ;  /* 0x0000bb0015157a20 */ /* 0x000fe20000410000 */
[----:B------:R-:W-:Y:S01]  /*3890*/  FSEL R157, R157, -INF , !P0 ;  /* 0xff8000009d9d7808 */ /* 0x000fe20004000000 */
[----:B------:R-:W-:Y:S01]  /*38a0*/  FMUL.FTZ R22, R22, c[0x0][0x2ec] ;  /* 0x0000bb0016167a20 */ /* 0x000fe20000410000 */
[----:B------:R-:W-:Y:S01]  /*38b0*/  FSEL R154, R154, -INF , !P5 ;  /* 0xff8000009a9a7808 */ /* 0x000fe20006800000 */
[----:B------:R-:W-:Y:S01]  /*38c0*/  FMUL.FTZ R23, R23, c[0x0][0x2ec] ;  /* 0x0000bb0017177a20 */ /* 0x000fe20000410000 */
[----:B------:R-:W-:Y:S01]  /*38d0*/  FSEL R151, R151, -INF , !P4 ;  /* 0xff80000097977808 */ /* 0x000fe20006000000 */
[----:B------:R-:W1:Y:S01]  /*38e0*/  MUFU.TANH R145, R64 ;  /* 0x0000004000917308 */ /* 0x000e620000002400 */
[----:B------:R-:W-:-:S02]  /*38f0*/  FSEL R168, R168, -INF , !P3 ;  /* 0xff800000a8a87808 */ /* 0x000fc40005800000 */
[CC--:B------:R-:W-:Y:S02]  /*3900*/  ISETP.GE.AND P0, PT, R14.reuse, R97.reuse, PT ;  /* 0x000000610e00720c */ /* 0x0c0fe40003f06270 */
[-C--:B------:R-:W-:Y:S02]  /*3910*/  ISETP.GE.AND P5, PT, R14, R96.reuse, PT ;  /* 0x000000600e00720c */ /* 0x080fe40003fa6270 */
[C---:B------:R-:W-:Y:S01]  /*3920*/  ISETP.GE.AND P4, PT, R15.reuse, R97, PT ;  /* 0x000000610f00720c */ /* 0x040fe20003f86270 */
[----:B------:R-:W1:Y:S01]  /*3930*/  MUFU.TANH R142, R67 ;  /* 0x00000043008e7308 */ /* 0x000e620000002400 */
[----:B------:R-:W-:Y:S02]  /*3940*/  ISETP.GE.AND P3, PT, R15, R96, PT ;  /* 0x000000600f00720c */ /* 0x000fe40003f66270 */
[C---:B------:R-:W-:Y:S02]  /*3950*/  IADD3 R14, R98.reuse, -0x2f, RZ ;  /* 0xffffffd1620e7810 */ /* 0x040fe40007ffe0ff */
[----:B------:R-:W-:-:S02]  /*3960*/  IADD3 R9, R98, -0x28, RZ ;  /* 0xffffffd862097810 */ /* 0x000fc40007ffe0ff */
[----:B------:R-:W-:Y:S01]  /*3970*/  IADD3 R8, R98, -0x27, RZ ;  /* 0xffffffd962087810 */ /* 0x000fe20007ffe0ff */
[----:B------:R-:W1:Y:S01]  /*3980*/  MUFU.TANH R139, R124 ;  /* 0x0000007c008b7308 */ /* 0x000e620000002400 */
[----:B------:R-:W-:Y:S02]  /*3990*/  FSEL R153, R153, -INF , !P1 ;  /* 0xff80000099997808 */ /* 0x000fe40004800000 */
[----:B--2---:R-:W-:Y:S02]  /*39a0*/  FSEL R158, R158, -INF , !P2 ;  /* 0xff8000009e9e7808 */ /* 0x004fe40005000000 */
[----:B------:R-:W-:Y:S02]  /*39b0*/  FSEL R155, R155, -INF , !P0 ;  /* 0xff8000009b9b7808 */ /* 0x000fe40004000000 */
[----:B---3--:R-:W-:Y:S01]  /*39c0*/  FSEL R166, R166, -INF , !P5 ;  /* 0xff800000a6a67808 */ /* 0x008fe20006800000 */
[----:B------:R-:W2:Y:S01]  /*39d0*/  MUFU.TANH R134, R126 ;  /* 0x0000007e00867308 */ /* 0x000ea20000002400 */
[----:B----4-:R-:W-:-:S02]  /*39e0*/  FSEL R165, R165, -INF , !P4 ;  /* 0xff800000a5a57808 */ /* 0x010fc40006000000 */
[----:B-----5:R-:W-:Y:S02]  /*39f0*/  FSEL R164, R164, -INF , !P3 ;  /* 0xff800000a4a47808 */ /* 0x020fe40005800000 */
[CC--:B------:R-:W-:Y:S02]  /*3a00*/  ISETP.GE.AND P1, PT, R14.reuse, R97.reuse, PT ;  /* 0x000000610e00720c */ /* 0x0c0fe40003f26270 */
[-C--:B------:R-:W-:Y:S01]  /*3a10*/  ISETP.GE.AND P2, PT, R14, R96.reuse, PT ;  /* 0x000000600e00720c */ /* 0x080fe20003f46270 */
[----:B------:R-:W3:Y:S01]  /*3a20*/  MUFU.TANH R66, R66 ;  /* 0x0000004200427308 */ /* 0x000ee20000002400 */
[CC--:B------:R-:W-:Y:S02]  /*3a30*/  ISETP.GE.AND P0, PT, R9.reuse, R97.reuse, PT ;  /* 0x000000610900720c */ /* 0x0c0fe40003f06270 */
[----:B------:R-:W-:Y:S02]  /*3a40*/  ISETP.GE.AND P5, PT, R9, R96, PT ;  /* 0x000000600900720c */ /* 0x000fe40003fa6270 */
[----:B------:R-:W-:-:S02]  /*3a50*/  ISETP.GE.AND P4, PT, R8, R97, PT ;  /* 0x000000610800720c */ /* 0x000fc40003f86270 */
[----:B------:R-:W-:Y:S01]  /*3a60*/  ISETP.GE.AND P3, PT, R8, R96, PT ;  /* 0x000000600800720c */ /* 0x000fe20003f66270 */
[----:B------:R-:W4:Y:S01]  /*3a70*/  MUFU.TANH R67, R20 ;  /* 0x0000001400437308 */ /* 0x000f220000002400 */
[C---:B------:R-:W-:Y:S02]  /*3a80*/  IADD3 R9, R98.reuse, -0x20, RZ ;  /* 0xffffffe062097810 */ /* 0x040fe40007ffe0ff */
[----:B------:R-:W-:Y:S02]  /*3a90*/  IADD3 R8, R98, -0x1f, RZ ;  /* 0xffffffe162087810 */ /* 0x000fe40007ffe0ff */
[----:B------:R-:W-:Y:S02]  /*3aa0*/  FSEL R163, R163, -INF , !P1 ;  /* 0xff800000a3a37808 */ /* 0x000fe40004800000 */
[----:B------:R-:W-:Y:S01]  /*3ab0*/  FSEL R162, R162, -INF , !P2 ;  /* 0xff800000a2a27808 */ /* 0x000fe20005000000 */
[----:B------:R-:W5:Y:S01]  /*3ac0*/  MUFU.TANH R65, R21 ;  /* 0x0000001500417308 */ /* 0x000f620000002400 */
[----:B------:R-:W-:-:S02]  /*3ad0*/  FSEL R161, R161, -INF , !P0 ;  /* 0xff800000a1a17808 */ /* 0x000fc40004000000 */
[CC--:B------:R-:W-:Y:S02]  /*3ae0*/  ISETP.GE.AND P1, PT, R9.reuse, R97.reuse, PT ;  /* 0x000000610900720c */ /* 0x0c0fe40003f26270 */
[----:B------:R-:W-:Y:S02]  /*3af0*/  ISETP.GE.AND P2, PT, R9, R96, PT ;  /* 0x000000600900720c */ /* 0x000fe40003f46270 */
[----:B------:R-:W-:Y:S01]  /*3b00*/  ISETP.GE.AND P0, PT, R8, R97, PT ;  /* 0x000000610800720c */ /* 0x000fe20003f06270 */
[----:B------:R-:W1:Y:S01]  /*3b10*/  MUFU.TANH R64, R22 ;  /* 0x0000001600407308 */ /* 0x000e620000002400 */
[----:B------:R-:W-:Y:S02]  /*3b20*/  IADD3 R9, R98, -0xf, RZ ;  /* 0xfffffff162097810 */ /* 0x000fe40007ffe0ff */
[----:B------:R-:W-:Y:S02]  /*3b30*/  FSEL R147, R147, -INF , !P0 ;  /* 0xff80000093937808 */ /* 0x000fe40004000000 */
[----:B------:R-:W-:-:S02]  /*3b40*/  FSEL R160, R160, -INF , !P5 ;  /* 0xff800000a0a07808 */ /* 0x000fc40006800000 */
[----:B------:R-:W-:Y:S01]  /*3b50*/  ISETP.GE.AND P0, PT, R9, R97, PT ;  /* 0x000000610900720c */ /* 0x000fe20003f06270 */
[----:B------:R-:W1:Y:S01]  /*3b60*/  MUFU.TANH R62, R23 ;  /* 0x00000017003e7308 */ /* 0x000e620000002400 */
[----:B------:R-:W-:Y:S02]  /*3b70*/  ISETP.GE.AND P5, PT, R8, R96, PT ;  /* 0x000000600800720c */ /* 0x000fe40003fa6270 */
[C---:B------:R-:W-:Y:S02]  /*3b80*/  IADD3 R8, R98.reuse, -0x18, RZ ;  /* 0xffffffe862087810 */ /* 0x040fe40007ffe0ff */
[----:B------:R-:W-:Y:S02]  /*3b90*/  IADD3 R11, R98, -0x17, RZ ;  /* 0xffffffe9620b7810 */ /* 0x000fe40007ffe0ff */
[----:B------:R-:W-:Y:S02]  /*3ba0*/  FSEL R135, R135, -INF , !P0 ;  /* 0xff80000087877808 */ /* 0x000fe40004000000 */
[----:B------:R-:W-:-:S02]  /*3bb0*/  FSEL R156, R156, -INF , !P3 ;  /* 0xff8000009c9c7808 */ /* 0x000fc40005800000 */
[----:B------:R-:W-:Y:S01]  /*3bc0*/  FSEL R149, R149, -INF , !P1 ;  /* 0xff80000095957808 */ /* 0x000fe20004800000 */
[----:B------:R-:W-:Y:S01]  /*3bd0*/  BAR.SYNC.DEFER_BLOCKING 0x0 ;  /* 0x0000000000007b1d */ /* 0x000fe20000010000 */
[----:B------:R-:W-:Y:S02]  /*3be0*/  ISETP.GE.AND P0, PT, R36, 0x2, PT ;  /* 0x000000022400780c */ /* 0x000fe40003f06270 */
[----:B------:R-:W-:Y:S02]  /*3bf0*/  ISETP.GE.AND P3, PT, R8, R96, PT ;  /* 0x000000600800720c */ /* 0x000fe40003f66270 */
[----:B------:R-:W-:Y:S02]  /*3c00*/  ISETP.GE.AND P1, PT, R11, R97, PT ;  /* 0x000000610b00720c */ /* 0x000fe40003f26270 */
[----:B------:R-:W-:Y:S02]  /*3c10*/  IADD3 R10, R98, -0x10, RZ ;  /* 0xfffffff0620a7810 */ /* 0x000fe40007ffe0ff */
[----:B------:R-:W-:-:S02]  /*3c20*/  FSEL R159, R159, -INF , !P4 ;  /* 0xff8000009f9f7808 */ /* 0x000fc40006000000 */
[-C--:B------:R-:W-:Y:S02]  /*3c30*/  ISETP.GE.AND P4, PT, R8, R97.reuse, PT ;  /* 0x000000610800720c */ /* 0x080fe40003f86270 */
[----:B------:R-:W-:Y:S02]  /*3c40*/  FSEL R148, R148, -INF , !P2 ;  /* 0xff80000094947808 */ /* 0x000fe40005000000 */
[----:B------:R-:W-:Y:S02]  /*3c50*/  FSEL R144, R144, -INF , !P3 ;  /* 0xff80000090907808 */ /* 0x000fe40005800000 */
[----:B------:R-:W-:Y:S02]  /*3c60*/  FSEL R143, R143, -INF , !P1 ;  /* 0xff8000008f8f7808 */ /* 0x000fe40004800000 */
[----:B------:R-:W-:Y:S02]  /*3c70*/  IADD3 R8, R98, -0x8, RZ ;  /* 0xfffffff862087810 */ /* 0x000fe40007ffe0ff */
[----:B------:R-:W-:-:S02]  /*3c80*/  ISETP.GE.AND P2, PT, R10, R97, PT ;  /* 0x000000610a00720c */ /* 0x000fc40003f46270 */
[-C--:B------:R-:W-:Y:S02]  /*3c90*/  ISETP.GE.AND P3, PT, R11, R96.reuse, PT ;  /* 0x000000600b00720c */ /* 0x080fe40003f66270 */
[----:B------:R-:W-:Y:S02]  /*3ca0*/  ISETP.GE.AND P1, PT, R10, R96, PT ;  /* 0x000000600a00720c */ /* 0x000fe40003f26270 */
[----:B------:R-:W-:Y:S02]  /*3cb0*/  IADD3 R98, R98, -0x7, RZ ;  /* 0xfffffff962627810 */ /* 0x000fe40007ffe0ff */
[----:B-1----:R-:W-:Y:S02]  /*3cc0*/  FSEL R146, R146, -INF , !P5 ;  /* 0xff80000092927808 */ /* 0x002fe40006800000 */
[----:B------:R-:W-:Y:S02]  /*3cd0*/  FSEL R145, R145, -INF , !P4 ;  /* 0xff80000091917808 */ /* 0x000fe40006000000 */
[----:B------:R-:W-:-:S02]  /*3ce0*/  FSEL R142, R142, -INF , !P3 ;  /* 0xff8000008e8e7808 */ /* 0x000fc40005800000 */
[----:B------:R-:W-:Y:S02]  /*3cf0*/  FSEL R139, R139, -INF , !P2 ;  /* 0xff8000008b8b7808 */ /* 0x000fe40005000000 */
[----:B--2---:R-:W-:Y:S02]  /*3d00*/  FSEL R134, R134, -INF , !P1 ;  /* 0xff80000086867808 */ /* 0x004fe40004800000 */
[-C--:B------:R-:W-:Y:S02]  /*3d10*/  ISETP.GE.AND P5, PT, R8, R97.reuse, PT ;  /* 0x000000610800720c */ /* 0x080fe40003fa6270 */
[----:B------:R-:W-:Y:S02]  /*3d20*/  ISETP.GE.AND P4, PT, R98, R97, PT ;  /* 0x000000616200720c */ /* 0x000fe40003f86270 */
[-C--:B------:R-:W-:Y:S02]  /*3d30*/  ISETP.GE.AND P3, PT, R9, R96.reuse, PT ;  /* 0x000000600900720c */ /* 0x080fe40003f66270 */
[----:B------:R-:W-:-:S02]  /*3d40*/  ISETP.GE.AND P2, PT, R8, R96, PT ;  /* 0x000000600800720c */ /* 0x000fc40003f46270 */
[----:B------:R-:W-:Y:S02]  /*3d50*/  ISETP.GE.AND P1, PT, R98, R96, PT ;  /* 0x000000606200720c */ /* 0x000fe40003f26270 */
[----:B---3--:R-:W-:Y:S02]  /*3d60*/  FSEL R66, R66, -INF , !P3 ;  /* 0xff80000042427808 */ /* 0x008fe40005800000 */
[----:B----4-:R-:W-:Y:S02]  /*3d70*/  FSEL R67, R67, -INF , !P5 ;  /* 0xff80000043437808 */ /* 0x010fe40006800000 */
[----:B-----5:R-:W-:Y:S02]  /*3d80*/  FSEL R65, R65, -INF , !P4 ;  /* 0xff80000041417808 */ /* 0x020fe40006000000 */
        /* <DEDUP_REMOVED lines=62> */
.L_x_2280:
[----:B------:R-:W-:-:S04]  /*4170*/  ULEA UR6, -UR6, URZ, 0x7 ;  /* 0x0000003f06067291 */ /* 0x000fc8000f8e393f */
[----:B------:R-:W-:Y:S02]  /*4180*/  USHF.R.S32.HI UR4, URZ, 0x1f, UR6 ;  /* 0x0000001f3f047899 */ /* 0x000fe40008011406 */
[----:B------:R-:W-:-:S04]  /*4190*/  MOV R3, UR6 ;  /* 0x0000000600037c02 */ /* 0x000fc80008000f00 */
[----:B------:R-:W-:Y:S02]  /*41a0*/  MOV R4, UR4 ;  /* 0x0000000400047c02 */ /* 0x000fe40008000f00 */
.L_x_2281:
        /* <DEDUP_REMOVED lines=36> */
.L_x_2279:
        /* <DEDUP_REMOVED lines=78> */
[----:B------:R-:W-:Y:S04]  /*48d0*/  LDSM.16.MT88.4 R8, [R219+0x10800] ;  /* 0x01080000db08783b */ /* 0x000fe80000004200 */
[----:B------:R-:W-:Y:S04]  /*48e0*/  LDSM.16.MT88.4 R24, [R219+0xc800] ;  /* 0x00c80000db18783b */ /* 0x000fe80000004200 */
[----:B------:R-:W-:Y:S01]  /*48f0*/  LDSM.16.MT88.4 R20, [R218+0xc800] ;  /* 0x00c80000da14783b */ /* 0x000fe20000004200 */
[----:B-1----:R-:W-:-:S03]  /*4900*/  FMNMX.FTZ R132, R7, R132, !PT ;  /* 0x0000008407847209 */ /* 0x002fc60007810000 */
[----:B------:R-:W-:Y:S01]  /*4910*/  LDSM.16.MT88.4 R16, [R217+0xc800] ;  /* 0x00c80000d910783b */ /* 0x000fe20000004200 */
[C---:B------:R-:W-:Y:S01]  /*4920*/  FSETP.NEU.FTZ.AND P1, PT, R132.reuse, -INF , PT ;  /* 0xff8000008400780b */ /* 0x040fe20003f3d000 */
[----:B------:R-:W-:Y:S01]  /*4930*/  FMUL.FTZ R136, R132, c[0x0][0x23c] ;  /* 0x00008f0084887a20 */ /* 0x000fe20000410000 */
[----:B--2---:R-:W-:Y:S02]  /*4940*/  FMNMX.FTZ R3, R4, R3, !PT ;  /* 0x0000000304037209 */ /* 0x004fe40007810000 */
[----:B------:R-:W-:Y:S02]  /*4950*/  LDSM.16.MT88.4 R4, [R216+0x10000] ;  /* 0x01000000d804783b */ /* 0x000fe40000004200 */
[----:B------:R-:W-:Y:S02]  /*4960*/  FSEL R136, R136, RZ, P1 ;  /* 0x000000ff88887208 */ /* 0x000fe40000800000 */
[----:B------:R-:W-:-:S03]  /*4970*/  FSETP.NEU.FTZ.AND P1, PT, R3, -INF , PT ;  /* 0xff8000000300780b */ /* 0x000fc60003f3d000 */
[--C-:B------:R-:W-:Y:S02]  /*4980*/  FFMA.FTZ R59, R63, c[0x0][0x23c], -R136.reuse ;  /* 0x00008f003f3b7a23 */ /* 0x100fe40000010888 */
[----:B------:R-:W-:Y:S02]  /*4990*/  FMUL.FTZ R63, R3, c[0x0][0x23c] ;  /* 0x00008f00033f7a20 */ /* 0x000fe40000410000 */
[--C-:B------:R-:W-:Y:S02]  /*49a0*/  FFMA.FTZ R56, R88, c[0x0][0x23c], -R136.reuse ;  /* 0x00008f0058387a23 */ /* 0x100fe40000010888 */
[--C-:B------:R-:W-:Y:S01]  /*49b0*/  FFMA.FTZ R57, R75, c[0x0][0x23c], -R136.reuse ;  /* 0x00008f004b397a23 */ /* 0x100fe20000010888 */
[----:B------:R-:W-:Y:S01]  /*49c0*/  FSEL R63, R63, RZ, P1 ;  /* 0x000000ff3f3f7208 */ /* 0x000fe20000800000 */
        /* <DEDUP_REMOVED lines=8> */
[----:B------:R-:W2:Y:S01]  /*4a50*/  LDSM.16.MT88.4 R76, [R217+0x10000] ;  /* 0x01000000d94c783b */ /* 0x000ea20000004200 */
[----:B------:R-:W-:Y:S02]  /*4a60*/  FFMA.FTZ R48, R12, c[0x0][0x23c], -R63 ;  /* 0x00008f000c307a23 */ /* 0x000fe4000001083f */
[--C-:B------:R-:W-:Y:S01]  /*4a70*/  FFMA.FTZ R55, R35, c[0x0][0x23c], -R136.reuse ;  /* 0x00008f0023377a23 */ /* 0x100fe20000010888 */
[----:B------:R-:W4:Y:S01]  /*4a80*/  LDSM.16.MT88.4 R12, [R216+0xc800] ;  /* 0x00c80000d80c783b */ /* 0x000f220000004200 */
[----:B------:R-:W-:Y:S01]  /*4a90*/  MUFU.EX2 R57, R57 ;  /* 0x0000003900397308 */ /* 0x000fe20000000800 */
[----:B------:R-:W-:-:S02]  /*4aa0*/  FFMA.FTZ R50, R33, c[0x0][0x23c], -R136 ;  /* 0x00008f0021327a23 */ /* 0x000fc40000010888 */
[--C-:B------:R-:W-:Y:S02]  /*4ab0*/  FFMA.FTZ R51, R73, c[0x0][0x23c], -R136.reuse ;  /* 0x00008f0049337a23 */ /* 0x100fe40000010888 */
[--C-:B------:R-:W-:Y:S02]  /*4ac0*/  FFMA.FTZ R54, R34, c[0x0][0x23c], -R63.reuse ;  /* 0x00008f0022367a23 */ /* 0x100fe4000001083f */
[--C-:B------:R-:W-:Y:S01]  /*4ad0*/  FFMA.FTZ R49, R38, c[0x0][0x23c], -R63.reuse ;  /* 0x00008f0026317a23 */ /* 0x100fe2000001083f */
[----:B------:R-:W5:Y:S01]  /*4ae0*/  MUFU.EX2 R52, R52 ;  /* 0x0000003400347308 */ /* 0x000f620000000800 */
[----:B-1----:R-:W-:Y:S01]  /*4af0*/  F2FP.BF16.PACK_AB R68, R56, R59 ;  /* 0x0000003b3844723e */ /* 0x002fe200000010ff */
[----:B------:R-:W-:Y:S02]  /*4b00*/  FFMA.FTZ R45, R32, c[0x0][0x23c], -R63 ;  /* 0x00008f00202d7a23 */ /* 0x000fe4000001083f */
[--C-:B------:R-:W-:Y:S01]  /*4b10*/  FFMA.FTZ R42, R43, c[0x0][0x23c], -R136.reuse ;  /* 0x00008f002b2a7a23 */ /* 0x100fe20000010888 */
[----:B------:R-:W1:Y:S01]  /*4b20*/  LDSM.16.MT88.4 R32, [R218+0x10800] ;  /* 0x01080000da20783b */ /* 0x000e620000004200 */
[----:B------:R-:W-:-:S02]  /*4b30*/  FFMA.FTZ R43, R29, c[0x0][0x23c], -R136 ;  /* 0x00008f001d2b7a23 */ /* 0x000fc40000010888 */
[----:B------:R-:W-:Y:S01]  /*4b40*/  MUFU.EX2 R61, R61 ;  /* 0x0000003d003d7308 */ /* 0x000fe20000000800 */
[----:B------:R-:W1:Y:S01]  /*4b50*/  LDSM.16.MT88.4 R28, [R217+0x10800] ;  /* 0x01080000d91c783b */ /* 0x000e620000004200 */
[--C-:B------:R-:W-:Y:S02]  /*4b60*/  FFMA.FTZ R47, R41, c[0x0][0x23c], -R136.reuse ;  /* 0x00008f00292f7a23 */ /* 0x100fe40000010888 */
[----:B------:R-:W-:Y:S02]  /*4b70*/  FFMA.FTZ R38, R37, c[0x0][0x23c], -R136 ;  /* 0x00008f0025267a23 */ /* 0x000fe40000010888 */
[--C-:B------:R-:W-:Y:S02]  /*4b80*/  FFMA.FTZ R44, R172, c[0x0][0x23c], -R63.reuse ;  /* 0x00008f00ac2c7a23 */ /* 0x100fe4000001083f */
[----:B------:R-:W2:Y:S01]  /*4b90*/  MUFU.EX2 R60, R60 ;  /* 0x0000003c003c7308 */ /* 0x000ea20000000800 */
[----:B-----5:R-:W-:Y:S01]  /*4ba0*/  F2FP.BF16.PACK_AB R70, R52, R57 ;  /* 0x000000393446723e */ /* 0x020fe200000010ff */
[----:B------:R-:W-:-:S02]  /*4bb0*/  FFMA.FTZ R41, R170, c[0x0][0x23c], -R63 ;  /* 0x00008f00aa297a23 */ /* 0x000fc4000001083f */
[--C-:B------:R-:W-:Y:S02]  /*4bc0*/  FFMA.FTZ R40, R40, c[0x0][0x23c], -R63.reuse ;  /* 0x00008f0028287a23 */ /* 0x100fe4000001083f */
[--C-:B------:R-:W-:Y:S02]  /*4bd0*/  FFMA.FTZ R37, R2, c[0x0][0x23c], -R63.reuse ;  /* 0x00008f0002257a23 */ /* 0x100fe4000001083f */
[----:B------:R-:W-:Y:S01]  /*4be0*/  MUFU.EX2 R58, R58 ;  /* 0x0000003a003a7308 */ /* 0x000fe20000000800 */
[--C-:B------:R-:W-:Y:S02]  /*4bf0*/  FFMA.FTZ R2, R141, c[0x0][0x23c], -R136.reuse ;  /* 0x00008f008d027a23 */ /* 0x100fe40000010888 */
[--C-:B------:R-:W-:Y:S02]  /*4c00*/  FFMA.FTZ R0, R137, c[0x0][0x23c], -R136.reuse ;  /* 0x00008f0089007a23 */ /* 0x100fe40000010888 */
[--C-:B------:R-:W-:Y:S02]  /*4c10*/  FFMA.FTZ R39, R39, c[0x0][0x23c], -R136.reuse ;  /* 0x00008f0027277a23 */ /* 0x100fe40000010888 */
[----:B------:R-:W-:Y:S01]  /*4c20*/  FFMA.FTZ R133, R133, c[0x0][0x23c], -R136 ;  /* 0x00008f0085857a23 */ /* 0x000fe20000010888 */
[----:B------:R-:W5:Y:S01]  /*4c30*/  MUFU.EX2 R53, R53 ;  /* 0x0000003500357308 */ /* 0x000f620000000800 */
[----:B--2---:R-:W-:Y:S01]  /*4c40*/  F2FP.BF16.PACK_AB R69, R60, R61 ;  /* 0x0000003d3c45723e */ /* 0x004fe200000010ff */
        /* <DEDUP_REMOVED lines=8> */
[----:B-----5:R-:W-:Y:S01]  /*4cd0*/  F2FP.BF16.PACK_AB R71, R53, R58 ;  /* 0x0000003a3547723e */ /* 0x020fe200000010ff */
        /* <DEDUP_REMOVED lines=36> */
[----:B------:R-:W1:Y:S01]  /*4f20*/  MUFU.EX2 R45, R45 ;  /* 0x0000002d002d7308 */ /* 0x000e620000000800 */
[----:B------:R-:W-:-:S02]  /*4f30*/  FADD.FTZ R58, R58, R61 ;  /* 0x0000003d3a3a7221 */ /* 0x000fc40000010000 */
[----:B------:R-:W-:Y:S02]  /*4f40*/  FFMA.FTZ R245, R65, c[0x0][0x23c], -R136 ;  /* 0x00008f0041f57a23 */ /* 0x000fe40000010888 */
[----:B------:R-:W-:Y:S01]  /*4f50*/  FADD.FTZ R52, R52, R57 ;  /* 0x0000003934347221 */ /* 0x000fe20000010000 */
[C---:B------:R-:W-:Y:S01]  /*4f60*/  HMMA.16816.F32.BF16 R112, R68.reuse, R108, RZ ;  /* 0x0000006c4470723c */ /* 0x040fe200000418ff */
[----:B------:R-:W-:Y:S01]  /*4f70*/  FADD.FTZ R53, R53, R58 ;  /* 0x0000003a35357221 */ /* 0x000fe20000010000 */
[----:B------:R-:W-:Y:S06]  /*4f80*/  MUFU.EX2 R47, R47 ;  /* 0x0000002f002f7308 */ /* 0x000fec0000000800 */
[C---:B---3--:R-:W-:Y:S02]  /*4f90*/  HMMA.16816.F32.BF16 R88, R68.reuse, R84, RZ ;  /* 0x000000544458723c */ /* 0x048fe400000418ff */
[----:B------:R-:W3:Y:S06]  /*4fa0*/  MUFU.EX2 R42, R42 ;  /* 0x0000002a002a7308 */ /* 0x000eec0000000800 */
        /* <DEDUP_REMOVED lines=27> */
[----:B----4-:R-:W-:Y:S01]  /*5160*/  HMMA.16816.F32.BF16 R104, R4, R12, R104 ;  /* 0x0000000c0468723c */ /* 0x010fe20000041868 */
[----:B------:R-:W-:Y:S01]  /*5170*/  FADD.FTZ R46, R46, R51 ;  /* 0x000000332e2e7221 */ /* 0x000fe20000010000 */
[----:B------:R-:W-:Y:S01]  /*5180*/  MUFU.EX2 R0, R0 ;  /* 0x0000000000007308 */ /* 0x000fe20000000800 */
[----:B------:R-:W-:-:S05]  /*5190*/  FADD.FTZ R45, R45, R48 ;  /* 0x000000302d2d7221 */ /* 0x000fca0000010000 */
[C---:B------:R-:W-:Y:S01]  /*51a0*/  HMMA.16816.F32.BF16 R100, R4.reuse, R14, R100 ;  /* 0x0000000e0464723c */ /* 0x040fe20000041864 */
[----:B------:R-:W1:Y:S01]  /*51b0*/  LDSM.16.MT88.4 R12, [R216+0x10800] ;  /* 0x01080000d80c783b */ /* 0x000e620000004200 */
[----:B------:R-:W-:Y:S06]  /*51c0*/  MUFU.EX2 R137, R137 ;  /* 0x0000008900897308 */ /* 0x000fec0000000800 */
[C---:B------:R-:W-:Y:S02]  /*51d0*/  HMMA.16816.F32.BF16 R96, R4.reuse, R8, R96 ;  /* 0x000000080460723c */ /* 0x040fe40000041860 */
        /* <DEDUP_REMOVED lines=34> */
[----:B---3--:R-:W-:Y:S01]  /*5400*/  F2FP.BF16.PACK_AB R4, R42, R47 ;  /* 0x0000002f2a04723e */ /* 0x008fe200000010ff */
        /* <DEDUP_REMOVED lines=14> */
[----:B------:R-:W3:Y:S02]  /*54f0*/  MUFU.EX2 R162, R162 ;  /* 0x000000a200a27308 */ /* 0x000ee40000000800 */
[C---:B------:R-:W-:Y:S01]  /*5500*/  HMMA.16816.F32.BF16 R100, R4.reuse, R10, R100 ;  /* 0x0000000a0464723c */ /* 0x040fe20000041864 */
[----:B------:R-:W5:Y:S05]  /*5510*/  LDSM.16.MT88.4 R8, [R216+0x11000] ;  /* 0x01100000d808783b */ /* 0x000f6a0000004200 */
[----:B------:R-:W-:Y:S02]  /*5520*/  MUFU.EX2 R160, R160 ;  /* 0x000000a000a07308 */ /* 0x000fe40000000800 */
[C---:B--2---:R-:W-:Y:S06]  /*5530*/  HMMA.16816.F32.BF16 R112, R4.reuse, R16, R112 ;  /* 0x000000100470723c */ /* 0x044fec0000041870 */
[----:B------:R-:W2:Y:S02]  /*5540*/  MUFU.EX2 R165, R165 ;  /* 0x000000a500a57308 */ /* 0x000ea40000000800 */
[C---:B------:R-:W-:Y:S01]  /*5550*/  HMMA.16816.F32.BF16 R108, R4.reuse, R18, R108 ;  /* 0x00000012046c723c */ /* 0x040fe2000004186c */
[----:B------:R-:W-:Y:S05]  /*5560*/  LDSM.16.MT88.4 R16, [R216+0xd800] ;  /* 0x00d80000d810783b */ /* 0x000fea0000004200 */
        /* <DEDUP_REMOVED lines=60> */
[----:B------:R-:W-:Y:S01]  /*5930*/  HMMA.16816.F32.BF16 R68, R4, R18, R68 ;  /* 0x000000120444723c */ /* 0x000fe20000041844 */
[----:B------:R-:W4:Y:S06]  /*5940*/  LDSM.16.MT88.4 R16, [R219+0x12000] ;  /* 0x01200000db10783b */ /* 0x000f2c0000004200 */
        /* <DEDUP_REMOVED lines=18> */
[C---:B-1----:R-:W-:Y:S08]  /*5a70*/  HMMA.16816.F32.BF16 R104, R4.reuse, R12, R104 ;  /* 0x0000000c0468723c */ /* 0x042ff00000041868 */
        /* <DEDUP_REMOVED lines=32> */
[C---:B-----5:R-:W-:Y:S08]  /*5c80*/  HMMA.16816.F32.BF16 R104, R4.reuse, R8, R104 ;  /* 0x000000080468723c */ /* 0x060ff00000041868 */
        /* <DEDUP_REMOVED lines=109> */
.L_x_2286:
        /* <DEDUP_REMOVED lines=64> */
.L_x_2283:
[C---:B------:R-:W-:Y:S04]  /*6760*/  LEA R228, P0, R6.reuse, R228, 0x1 ;  /* 0x000000e406e47211 */ /* 0x040fe800078008ff */
[----:B------:R-:W-:Y:S02]  /*6770*/  LEA.HI.X R227, R6, R227, R3, 0x1, P0 ;  /* 0x000000e306e37211 */ /* 0x000fe400000f0c03 */
[----:B------:R-:W-:Y:S02]  /*6780*/  IADD3 R40, P0, R228, UR9, RZ ;  /* 0x00000009e4287c10 */ /* 0x000fe4000ff1e0ff */
[----:B------:R-:W-:Y:S02]  /*6790*/  MOV R229, R227 ;  /* 0x000000e300e57202 */ /* 0x000fe40000000f00 */
[----:B------:R-:W-:Y:S02]  /*67a0*/  IADD3.X R41, R227, UR5, RZ, P0, !PT ;  /* 0x00000005e3297c10 */ /* 0x000fe400087fe4ff */
[----:B------:R-:W-:Y:S01]  /*67b0*/  IADD3 R38, P0, R40, UR9, RZ ;  /* 0x0000000928267c10 */ /* 0x000fe2000ff1e0ff */
[----:B------:R-:W-:Y:S01]  /*67c0*/  @!PT LDS RZ, [RZ] ;  /* 0x00000000fffff984 */ /* 0x000fe20000000800 */
[----:B------:R-:W-:Y:S01]  /*67d0*/  @!PT LDS RZ, [RZ] ;  /* 0x00000000fffff984 */ /* 0x000fe20000000800 */
[----:B------:R-:W-:Y:S01]  /*67e0*/  @!PT LDS RZ, [RZ] ;  /* 0x00000000fffff984 */ /* 0x000fe20000000800 */
[----:B------:R1:W-:Y:S03]  /*67f0*/  LDGSTS.E.BYPASS.LTC128B.128 [R233+0xc000], [R228.64] ;  /* 0x0c000000e4e97fae */ /* 0x0003e6000b901d4a */
[----:B------:R-:W-:Y:S02]  /*6800*/  IADD3.X R39, R41, UR5, RZ, P0, !PT ;  /* 0x0000000529277c10 */ /* 0x000fe400087fe4ff */
[----:B------:R-:W-:Y:S03]  /*6810*/  IADD3 R36, P0, R38, UR9, RZ ;  /* 0x0000000926247c10 */ /* 0x000fe6000ff1e0ff */
[----:B------:R1:W-:Y:S01]  /*6820*/  LDGSTS.E.BYPASS.LTC128B.128 [R233+0x10000], [R228.64+0x80] ;  /* 0x10000080e4e97fae */ /* 0x0003e2000b901d4a */
[----:B------:R-:W-:Y:S02]  /*6830*/  IADD3.X R37, R39, UR5, RZ, P0, !PT ;  /* 0x0000000527257c10 */ /* 0x000fe400087fe4ff */
[----:B------:R-:W-:Y:S04]  /*6840*/  IADD3 R34, P0, R36, UR9, RZ ;  /* 0x0000000924227c10 */ /* 0x000fe8000ff1e0ff */
[----:B------:R-:W-:Y:S01]  /*6850*/  IADD3.X R35, R37, UR5, RZ, P0, !PT ;  /* 0x0000000525237c10 */ /* 0x000fe200087fe4ff */
[----:B------:R2:W-:Y:S01]  /*6860*/  LDGSTS.E.BYPASS.LTC128B.128 [R233+0xc800], [R40.64] ;  /* 0x0c80000028e97fae */ /* 0x0005e2000b901d4a */
[----:B------:R-:W-:Y:S04]  /*6870*/  IADD3 R32, P0, R34, UR9, RZ ;  /* 0x0000000922207c10 */ /* 0x000fe8000ff1e0ff */
[----:B------:R-:W-:Y:S02]  /*6880*/  IADD3.X R33, R35, UR5, RZ, P0, !PT ;  /* 0x0000000523217c10 */ /* 0x000fe400087fe4ff */
[----:B------:R-:W-:Y:S01]  /*6890*/  IADD3 R2, P0, R32, UR9, RZ ;  /* 0x0000000920027c10 */ /* 0x000fe2000ff1e0ff */
[----:B------:R2:W-:Y:S03]  /*68a0*/  LDGSTS.E.BYPASS.LTC128B.128 [R233+0x10800], [R40.64+0x80] ;  /* 0x1080008028e97fae */ /* 0x0005e6000b901d4a */
[----:B------:R-:W-:Y:S02]  /*68b0*/  IADD3.X R3, R33, UR5, RZ, P0, !PT ;  /* 0x0000000521037c10 */ /* 0x000fe400087fe4ff */
[----:B------:R-:W-:Y:S03]  /*68c0*/  IADD3 R42, P0, R2, UR9, RZ ;  /* 0x00000009022a7c10 */ /* 0x000fe6000ff1e0ff */
[----:B------:R3:W-:Y:S01]  /*68d0*/  LDGSTS.E.BYPASS.LTC128B.128 [R233+0xd000], [R38.64] ;  /* 0x0d00000026e97fae */ /* 0x0007e2000b901d4a */
[----:B------:R-:W-:Y:S02]  /*68e0*/  IADD3.X R43, R3, UR5, RZ, P0, !PT ;  /* 0x00000005032b7c10 */ /* 0x000fe400087fe4ff */
[----:B------:R-:W-:Y:S05]  /*68f0*/  ISETP.GE.AND P0, PT, R241, 0x1, PT ;  /* 0x00000001f100780c */ /* 0x000fea0003f06270 */
[----:B------:R3:W-:Y:S08]  /*6900*/  LDGSTS.E.BYPASS.LTC128B.128 [R233+0x11000], [R38.64+0x80] ;  /* 0x1100008026e97fae */ /* 0x0007f0000b901d4a */
[----:B------:R3:W-:Y:S08]  /*6910*/  LDGSTS.E.BYPASS.LTC128B.128 [R233+0xd800], [R36.64] ;  /* 0x0d80000024e97fae */ /* 0x0007f0000b901d4a */
        /* <DEDUP_REMOVED lines=9> */
[----:B------:R-:W-:Y:S08]  /*69b0*/  LDSM.16.M88.4 R136, [R226] ;  /* 0x00000000e288783b */ /* 0x000ff00000000200 */
[----:B------:R-:W1:Y:S08]  /*69c0*/  LDSM.16.M88.4 R140, [R225] ;  /* 0x00000000e18c783b */ /* 0x000e700000000200 */
[----:B------:R-:W2:Y:S08]  /*69d0*/  LDSM.16.M88.4 R144, [R225+0x800] ;  /* 0x00080000e190783b */ /* 0x000eb00000000200 */
[----:B------:R-:W2:Y:S08]  /*69e0*/  LDSM.16.M88.4 R148, [R225+0x1000] ;  /* 0x00100000e194783b */ /* 0x000eb00000000200 */
[----:B------:R-:W0:Y:S08]  /*69f0*/  LDGDEPBAR ;  /* 0x00000000000079af */ /* 0x000e300000000000 */
[----:B------:R-:W3:Y:S01]  /*6a00*/  LDSM.16.M88.4 R152, [R225+0x1800] ;  /* 0x00180000e198783b */ /* 0x000ee20000000200 */
[C---:B-1----:R-:W-:Y:S07]  /*6a10*/  HMMA.16816.F32.BF16 R4, R136.reuse, R140, RZ ;  /* 0x0000008c8804723c */ /* 0x042fee00000418ff */
[----:B------:R-:W1:Y:S01]  /*6a20*/  LDSM.16.M88.4 R156, [R225+0x2000] ;  /* 0x00200000e19c783b */ /* 0x000e620000000200 */
[C---:B------:R-:W-:Y:S07]  /*6a30*/  HMMA.16816.F32.BF16 R8, R136.reuse, R142, RZ ;  /* 0x0000008e8808723c */ /* 0x040fee00000418ff */
[----:B------:R-:W1:Y:S01]  /*6a40*/  LDSM.16.M88.4 R160, [R225+0x2800] ;  /* 0x00280000e1a0783b */ /* 0x000e620000000200 */
[C---:B--2---:R-:W-:Y:S07]  /*6a50*/  HMMA.16816.F32.BF16 R12, R136.reuse, R144, RZ ;  /* 0x00000090880c723c */ /* 0x044fee00000418ff */
[----:B------:R-:W2:Y:S01]  /*6a60*/  LDSM.16.M88.4 R164, [R225+0x3000] ;  /* 0x00300000e1a4783b */ /* 0x000ea20000000200 */
[C---:B------:R-:W-:Y:S07]  /*6a70*/  HMMA.16816.F32.BF16 R16, R136.reuse, R146, RZ ;  /* 0x000000928810723c */ /* 0x040fee00000418ff */
[----:B------:R-:W2:Y:S01]  /*6a80*/  LDSM.16.M88.4 R140, [R225+0x3800] ;  /* 0x00380000e18c783b */ /* 0x000ea20000000200 */
[C---:B------:R-:W-:Y:S07]  /*6a90*/  HMMA.16816.F32.BF16 R20, R136.reuse, R148, RZ ;  /* 0x000000948814723c */ /* 0x040fee00000418ff */
[----:B------:R-:W-:Y:S01]  /*6aa0*/  LDSM.16.M88.4 R144, [R224] ;  /* 0x00000000e090783b */ /* 0x000fe20000000200 */
[C---:B------:R-:W-:Y:S07]  /*6ab0*/  HMMA.16816.F32.BF16 R24, R136.reuse, R150, RZ ;  /* 0x000000968818723c */ /* 0x040fee00000418ff */
[----:B------:R-:W2:Y:S01]  /*6ac0*/  LDSM.16.M88.4 R148, [R223] ;  /* 0x00000000df94783b */ /* 0x000ea20000000200 */
[C---:B---3--:R-:W-:Y:S07]  /*6ad0*/  HMMA.16816.F32.BF16 R28, R136.reuse, R152, RZ ;  /* 0x00000098881c723c */ /* 0x048fee00000418ff */
[----:B------:R-:W3:Y:S01]  /*6ae0*/  LDSM.16.M88.4 R168, [R215] ;  /* 0x00000000d7a8783b */ /* 0x000ee20000000200 */
[C---:B----4-:R-:W-:Y:S07]  /*6af0*/  HMMA.16816.F32.BF16 R32, R136.reuse, R154, RZ ;  /* 0x0000009a8820723c */ /* 0x050fee00000418ff */
[----:B------:R-:W4:Y:S01]  /*6b00*/  LDSM.16.M88.4 R172, [R214] ;  /* 0x00000000d6ac783b */ /* 0x000f220000000200 */
[C---:B-1----:R-:W-:Y:S07]  /*6b10*/  HMMA.16816.F32.BF16 R36, R136.reuse, R156, RZ ;  /* 0x0000009c8824723c */ /* 0x042fee00000418ff */
[----:B------:R-:W1:Y:S01]  /*6b20*/  LDSM.16.M88.4 R152, [R213] ;  /* 0x00000000d598783b */ /* 0x000e620000000200 */
[C---:B------:R-:W-:Y:S07]  /*6b30*/  HMMA.16816.F32.BF16 R40, R136.reuse, R158, RZ ;  /* 0x0000009e8828723c */ /* 0x040fee00000418ff */
[----:B------:R-:W1:Y:S01]  /*6b40*/  LDSM.16.M88.4 R156, [R212] ;  /* 0x00000000d49c783b */ /* 0x000e620000000200 */
[C---:B------:R-:W-:Y:S07]  /*6b50*/  HMMA.16816.F32.BF16 R44, R136.reuse, R160, RZ ;  /* 0x000000a0882c723c */ /* 0x040fee00000418ff */
[----:B------:R-:W-:Y:S01]  /*6b60*/  LDSM.16.M88.4 R176, [R210] ;  /* 0x00000000d2b0783b */ /* 0x000fe20000000200 */
[C---:B------:R-:W-:Y:S07]  /*6b70*/  HMMA.16816.F32.BF16 R48, R136.reuse, R162, RZ ;  /* 0x000000a28830723c */ /* 0x040fee00000418ff */
[----:B------:R-:W1:Y:S01]  /*6b80*/  LDSM.16.M88.4 R160, [R211] ;  /* 0x00000000d3a0783b */ /* 0x000e620000000200 */
[C---:B--2---:R-:W-:Y:S07]  /*6b90*/  HMMA.16816.F32.BF16 R52, R136.reuse, R164, RZ ;  /* 0x000000a48834723c */ /* 0x044fee00000418ff */
[----:B------:R-:W2:Y:S01]  /*6ba0*/  LDSM.16.M88.4 R180, [R209] ;  /* 0x00000000d1b4783b */ /* 0x000ea20000000200 */
[C---:B------:R-:W-:Y:S07]  /*6bb0*/  HMMA.16816.F32.BF16 R56, R136.reuse, R166, RZ ;  /* 0x000000a68838723c */ /* 0x040fee00000418ff */
[----:B------:R-:W-:Y:S01]  /*6bc0*/  LDSM.16.M88.4 R184, [R222] ;  /* 0x00000000deb8783b */ /* 0x000fe20000000200 */
[C---:B------:R-:W-:Y:S07]  /*6bd0*/  HMMA.16816.F32.BF16 R60, R136.reuse, R140, RZ ;  /* 0x0000008c883c723c */ /* 0x040fee00000418ff */
[----:B------:R-:W1:Y:S01]  /*6be0*/  LDSM.16.M88.4 R164, [R221] ;  /* 0x00000000dda4783b */ /* 0x000e620000000200 */
[----:B------:R-:W-:Y:S07]  /*6bf0*/  HMMA.16816.F32.BF16 R64, R136, R142, RZ ;  /* 0x0000008e8840723c */ /* 0x000fee00000418ff */
[----:B------:R-:W1:Y:S01]  /*6c00*/  LDSM.16.M88.4 R136, [R221+0x800] ;  /* 0x00080000dd88783b */ /* 0x000e620000000200 */
[C---:B------:R-:W-:Y:S07]  /*6c10*/  HMMA.16816.F32.BF16 R4, R144.reuse, R148, R4 ;  /* 0x000000949004723c */ /* 0x040fee0000041804 */
[----:B------:R-:W1:Y:S01]  /*6c20*/  LDSM.16.M88.4 R140, [R221+0x1000] ;  /* 0x00100000dd8c783b */ /* 0x000e620000000200 */
[C---:B------:R-:W-:Y:S07]  /*6c30*/  HMMA.16816.F32.BF16 R8, R144.reuse, R150, R8 ;  /* 0x000000969008723c */ /* 0x040fee0000041808 */
[----:B------:R-:W2:Y:S01]  /*6c40*/  LDSM.16.M88.4 R148, [R221+0x1800] ;  /* 0x00180000dd94783b */ /* 0x000ea20000000200 */
[C---:B---3--:R-:W-:Y:S07]  /*6c50*/  HMMA.16816.F32.BF16 R12, R144.reuse, R168, R12 ;  /* 0x000000a8900c723c */ /* 0x048fee000004180c */
[----:B------:R-:W-:Y:S01]  /*6c60*/  LDSM.16.M88.4 R188, [R207] ;  /* 0x00000000cfbc783b */ /* 0x000fe20000000200 */
[C---:B------:R-:W-:Y:S07]  /*6c70*/  HMMA.16816.F32.BF16 R16, R144.reuse, R170, R16 ;  /* 0x000000aa9010723c */ /* 0x040fee0000041810 */
[----:B------:R-:W-:Y:S01]  /*6c80*/  LDSM.16.M88.4 R168, [R221+0x2800] ;  /* 0x00280000dda8783b */ /* 0x000fe20000000200 */
[C---:B----4-:R-:W-:Y:S07]  /*6c90*/  HMMA.16816.F32.BF16 R20, R144.reuse, R172, R20 ;  /* 0x000000ac9014723c */ /* 0x050fee0000041814 */
[----:B------:R-:W-:Y:S01]  /*6ca0*/  LDSM.16.M88.4 R192, [R220+0x2000] ;  /* 0x00200000dcc0783b */ /* 0x000fe20000000200 */
[C---:B------:R-:W-:Y:S07]  /*6cb0*/  HMMA.16816.F32.BF16 R24, R144.reuse, R174, R24 ;  /* 0x000000ae9018723c */ /* 0x040fee0000041818 */
[----:B------:R-:W-:Y:S01]  /*6cc0*/  LDSM.16.M88.4 R172, [R208] ;  /* 0x00000000d0ac783b */ /* 0x000fe20000000200 */
[C---:B-1----:R-:W-:Y:S07]  /*6cd0*/  HMMA.16816.F32.BF16 R28, R144.reuse, R152, R28 ;  /* 0x00000098901c723c */ /* 0x042fee000004181c */
[----:B------:R-:W-:Y:S01]  /*6ce0*/  LDSM.16.M88.4 R196, [R208+0x4000] ;  /* 0x00400000d0c4783b */ /* 0x000fe20000000200 */
[C---:B------:R-:W-:Y:S07]  /*6cf0*/  HMMA.16816.F32.BF16 R32, R144.reuse, R154, R32 ;  /* 0x0000009a9020723c */ /* 0x040fee0000041820 */
[----:B------:R-:W1:Y:S01]  /*6d00*/  LDSM.16.M88.4 R152, [R221+0x2000] ;  /* 0x00200000dd98783b */ /* 0x000e620000000200 */
[C---:B------:R-:W-:Y:S08]  /*6d10*/  HMMA.16816.F32.BF16 R36, R144.reuse, R156, R36 ;  /* 0x0000009c9024723c */ /* 0x040ff00000041824 */
[C---:B------:R-:W-:Y:S01]  /*6d20*/  HMMA.16816.F32.BF16 R40, R144.reuse, R158, R40 ;  /* 0x0000009e9028723c */ /* 0x040fe20000041828 */
[----:B------:R-:W-:Y:S07]  /*6d30*/  LDSM.16.M88.4 R156, [R221+0x3800] ;  /* 0x00380000dd9c783b */ /* 0x000fee0000000200 */
[C---:B------:R-:W-:Y:S08]  /*6d40*/  HMMA.16816.F32.BF16 R44, R144.reuse, R160, R44 ;  /* 0x000000a0902c723c */ /* 0x040ff0000004182c */
[C---:B------:R-:W-:Y:S01]  /*6d50*/  HMMA.16816.F32.BF16 R48, R144.reuse, R162, R48 ;  /* 0x000000a29030723c */ /* 0x040fe20000041830 */
[----:B------:R-:W-:Y:S07]  /*6d60*/  LDSM.16.M88.4 R160, [R220] ;  /* 0x00000000dca0783b */ /* 0x000fee0000000200 */
[C---:B------:R-:W-:Y:S08]  /*6d70*/  HMMA.16816.F32.BF16 R52, R144.reuse, R176, R52 ;  /* 0x000000b09034723c */ /* 0x040ff00000041834 */
[C---:B------:R-:W-:Y:S01]  /*6d80*/  HMMA.16816.F32.BF16 R56, R144.reuse, R178, R56 ;  /* 0x000000b29038723c */ /* 0x040fe20000041838 */
[----:B------:R-:W-:Y:S07]  /*6d90*/  LDSM.16.M88.4 R176, [R208+0x800] ;  /* 0x00080000d0b0783b */ /* 0x000fee0000000200 */
[C---:B--2---:R-:W-:Y:S08]  /*6da0*/  HMMA.16816.F32.BF16 R60, R144.reuse, R180, R60 ;  /* 0x000000b4903c723c */ /* 0x044ff0000004183c */
[----:B------:R-:W-:Y:S01]  /*6db0*/  HMMA.16816.F32.BF16 R64, R144, R182, R64 ;  /* 0x000000b69040723c */ /* 0x000fe20000041840 */
[----:B------:R-:W2:Y:S07]  /*6dc0*/  LDSM.16.M88.4 R144, [R221+0x3000] ;  /* 0x00300000dd90783b */ /* 0x000eae0000000200 */
[C---:B------:R-:W-:Y:S01]  /*6dd0*/  HMMA.16816.F32.BF16 R4, R184.reuse, R164, R4 ;  /* 0x000000a4b804723c */ /* 0x040fe20000041804 */
[----:B------:R-:W-:Y:S07]  /*6de0*/  LDSM.16.M88.4 R180, [R225+0x7800] ;  /* 0x00780000e1b4783b */ /* 0x000fee0000000200 */
[C---:B------:R-:W-:Y:S01]  /*6df0*/  HMMA.16816.F32.BF16 R8, R184.reuse, R166, R8 ;  /* 0x000000a6b808723c */ /* 0x040fe20000041808 */
[----:B------:R-:W3:Y:S07]  /*6e00*/  LDSM.16.M88.4 R164, [R208+0x1000] ;  /* 0x00100000d0a4783b */ /* 0x000eee0000000200 */
[C---:B------:R-:W-:Y:S08]  /*6e10*/  HMMA.16816.F32.BF16 R12, R184.reuse, R136, R12 ;  /* 0x00000088b80c723c */ /* 0x040ff0000004180c */
[C---:B------:R-:W-:Y:S01]  /*6e20*/  HMMA.16816.F32.BF16 R16, R184.reuse, R138, R16 ;  /* 0x0000008ab810723c */ /* 0x040fe20000041810 */
[----:B------:R-:W4:Y:S07]  /*6e30*/  LDSM.16.M88.4 R136, [R208+0x1800] ;  /* 0x00180000d088783b */ /* 0x000f2e0000000200 */
[C---:B------:R-:W-:Y:S08]  /*6e40*/  HMMA.16816.F32.BF16 R20, R184.reuse, R140, R20 ;  /* 0x0000008cb814723c */ /* 0x040ff00000041814 */
        /* <DEDUP_REMOVED lines=27> */
[C---:B----4-:R-:W-:Y:S08]  /*7000*/  HMMA.16816.F32.BF16 R28, R160.reuse, R136, R28 ;  /* 0x00000088a01c723c */ /* 0x050ff0000004181c */
[C---:B------:R-:W-:Y:S01]  /*7010*/  HMMA.16816.F32.BF16 R32, R160.reuse, R138, R32 ;  /* 0x0000008aa020723c */ /* 0x040fe20000041820 */
[----:B------:R-:W4:Y:S07]  /*7020*/  LDSM.16.M88.4 R136, [R225+0x6000] ;  /* 0x00600000e188783b */ /* 0x000f2e0000000200 */
[C---:B------:R-:W-:Y:S08]  /*7030*/  HMMA.16816.F32.BF16 R36, R160.reuse, R140, R36 ;  /* 0x0000008ca024723c */ /* 0x040ff00000041824 */
[C---:B------:R-:W-:Y:S01]  /*7040*/  HMMA.16816.F32.BF16 R40, R160.reuse, R142, R40 ;  /* 0x0000008ea028723c */ /* 0x040fe20000041828 */
[----:B------:R-:W3:Y:S07]  /*7050*/  LDSM.16.M88.4 R140, [R225+0x6800] ;  /* 0x00680000e18c783b */ /* 0x000eee0000000200 */
        /* <DEDUP_REMOVED lines=10> */
[----:B------:R-:W1:Y:S07]  /*7100*/  LDSM.16.M88.4 R160, [R204] ;  /* 0x00000000cca0783b */ /* 0x000e6e0000000200 */
        /* <DEDUP_REMOVED lines=8> */
[C---:B---3--:R-:W-:Y:S08]  /*7190*/  HMMA.16816.F32.BF16 R28, R156.reuse, R164, R28 ;  /* 0x000000a49c1c723c */ /* 0x048ff0000004181c */
[C---:B------:R-:W-:Y:S01]  /*71a0*/  HMMA.16816.F32.BF16 R32, R156.reuse, R166, R32 ;  /* 0x000000a69c20723c */ /* 0x040fe20000041820 */
[----:B------:R-:W-:Y:S07]  /*71b0*/  LDSM.16.M88.4 R164, [R221+0x4000] ;  /* 0x00400000dda4783b */ /* 0x000fee0000000200 */
[C---:B----4-:R-:W-:Y:S08]  /*71c0*/  HMMA.16816.F32.BF16 R36, R156.reuse, R136, R36 ;  /* 0x000000889c24723c */ /* 0x050ff00000041824 */
[C---:B------:R-:W-:Y:S01]  /*71d0*/  HMMA.16816.F32.BF16 R40, R156.reuse, R138, R40 ;  /* 0x0000008a9c28723c */ /* 0x040fe20000041828 */
[----:B------:R-:W3:Y:S07]  /*71e0*/  LDSM.16.M88.4 R136, [R203] ;  /* 0x00000000cb88783b */ /* 0x000eee0000000200 */
[C---:B------:R-:W-:Y:S08]  /*71f0*/  HMMA.16816.F32.BF16 R44, R156.reuse, R140, R44 ;  /* 0x0000008c9c2c723c */ /* 0x040ff0000004182c */
[C---:B------:R-:W-:Y:S01]  /*7200*/  HMMA.16816.F32.BF16 R48, R156.reuse, R142, R48 ;  /* 0x0000008e9c30723c */ /* 0x040fe20000041830 */
[----:B------:R-:W4:Y:S07]  /*7210*/  LDSM.16.M88.4 R140, [R202] ;  /* 0x00000000ca8c783b */ /* 0x000f2e0000000200 */
[C---:B------:R-:W-:Y:S08]  /*7220*/  HMMA.16816.F32.BF16 R52, R156.reuse, R148, R52 ;  /* 0x000000949c34723c */ /* 0x040ff00000041834 */
[C---:B------:R-:W-:Y:S01]  /*7230*/  HMMA.16816.F32.BF16 R56, R156.reuse, R150, R56 ;  /* 0x000000969c38723c */ /* 0x040fe20000041838 */
[----:B------:R-:W2:Y:S07]  /*7240*/  LDSM.16.M88.4 R148, [R201] ;  /* 0x00000000c994783b */ /* 0x000eae0000000200 */
[C---:B------:R-:W-:Y:S08]  /*7250*/  HMMA.16816.F32.BF16 R60, R156.reuse, R180, R60 ;  /* 0x000000b49c3c723c */ /* 0x040ff0000004183c */
[----:B------:R-:W-:Y:S01]  /*7260*/  HMMA.16816.F32.BF16 R64, R156, R182, R64 ;  /* 0x000000b69c40723c */ /* 0x000fe20000041840 */
[----:B------:R-:W-:Y:S07]  /*7270*/  LDSM.16.M88.4 R156, [R222+0x2000] ;  /* 0x00200000de9c783b */ /* 0x000fee0000000200 */
[C---:B------:R-:W-:Y:S01]  /*7280*/  HMMA.16816.F32.BF16 R4, R184.reuse, R188, R4 ;  /* 0x000000bcb804723c */ /* 0x040fe20000041804 */
[----:B------:R-:W-:Y:S07]  /*7290*/  LDSM.16.M88.4 R180, [R221+0x6800] ;  /* 0x00680000ddb4783b */ /* 0x000fee0000000200 */
        /* <DEDUP_REMOVED lines=18> */
[C---:B------:R-:W-:Y:S08]  /*73c0*/  HMMA.16816.F32.BF16 R56, R184.reuse, R150, R56 ;  /* 0x00000096b838723c */ /* 0x040ff00000041838 */
[C---:B-1----:R-:W-:Y:S08]  /*73d0*/  HMMA.16816.F32.BF16 R60, R184.reuse, R152, R60 ;  /* 0x00000098b83c723c */ /* 0x042ff0000004183c */
[----:B------:R-:W-:Y:S08]  /*73e0*/  HMMA.16816.F32.BF16 R64, R184, R154, R64 ;  /* 0x0000009ab840723c */ /* 0x000ff00000041840 */
[C---:B------:R-:W-:Y:S08]  /*73f0*/  HMMA.16816.F32.BF16 R4, R156.reuse, R164, R4 ;  /* 0x000000a49c04723c */ /* 0x040ff00000041804 */
[C---:B------:R-:W-:Y:S08]  /*7400*/  HMMA.16816.F32.BF16 R8, R156.reuse, R166, R8 ;  /* 0x000000a69c08723c */ /* 0x040ff00000041808 */
[C---:B--2---:R-:W-:Y:S08]  /*7410*/  HMMA.16816.F32.BF16 R12, R156.reuse, R144, R12 ;  /* 0x000000909c0c723c */ /* 0x044ff0000004180c */
        /* <DEDUP_REMOVED lines=16> */
[C---:B------:R-:W-:Y:S01]  /*7520*/  HMMA.16816.F32.BF16 R16, R192.reuse, R138, R16 ;  /* 0x0000008ac010723c */ /* 0x040fe20000041810 */
[----:B------:R-:W1:Y:S03]  /*7530*/  LDSM.16.M88.4 R136, [R208+0x5800] ;  /* 0x00580000d088783b */ /* 0x000e660000000200 */
[----:B-----5:R-:W-:Y:S02]  /*7540*/  FMUL.FTZ R3, R5, c[0x0][0x2ec] ;  /* 0x0000bb0005037a20 */ /* 0x020fe40000410000 */
        /* <DEDUP_REMOVED lines=111> */
[----:B------:R2:W1:Y:S10]  /*7c40*/  MUFU.TANH R158, R176 ;  /* 0x000000b0009e7308 */ /* 0x0004740000002400 */
[----:B------:R2:W1:Y:S10]  /*7c50*/  MUFU.TANH R170, R134 ;  /* 0x0000008600aa7308 */ /* 0x0004740000002400 */
        /* <DEDUP_REMOVED lines=33> */
[----:B---34-:R-:W-:Y:S02]  /*7e70*/  ULDC UR6, c[0x0][0x198] ;  /* 0x0000660000067ab9 */ /* 0x018fe40000000800 */
[----:B------:R-:W-:Y:S04]  /*7e80*/  ULEA UR6, -UR6, URZ, 0x7 ;  /* 0x0000003f06067291 */ /* 0x000fe8000f8e393f */
[----:B------:R-:W-:Y:S02]  /*7e90*/  USHF.R.S32.HI UR4, URZ, 0x1f, UR6 ;  /* 0x0000001f3f047899 */ /* 0x000fe40008011406 */
[----:B------:R-:W-:Y:S04]  /*7ea0*/  MOV R6, UR6 ;  /* 0x0000000600067c02 */ /* 0x000fe80008000f00 */
[----:B--2---:R-:W-:Y:S01]  /*7eb0*/  MOV R3, UR4 ;  /* 0x0000000400037c02 */ /* 0x004fe20008000f00 */
[----:B------:R-:W-:-:S05]  /*7ec0*/  @P6 BRA `(.L_x_2285) ;  /* 0x000003b000006947 */ /* 0x000fca0003800000 */
[----:B-1----:R-:W-:Y:S04]  /*7ed0*/  IABS R2, c[0x0][0x2d0] ;  /* 0x0000b40000027a13 */ /* 0x002fe80000000000 */
        /* <DEDUP_REMOVED lines=12> */
[----:B------:R-:W-:Y:S02]  /*7fa0*/  IMAD.MOV.U32 R3, RZ, RZ, c[0x0][0x2d0] ;  /* 0x0000b400ff037624 */ /* 0x000fe400078e00ff */
        /* <DEDUP_REMOVED lines=32> */
[----:B------:R-:W2:Y:S02]  /*81b0*/  LDG.E R4, [R16.64] ;  /* 0x0000000a10047981 */ /* 0x000ea4000c1e1900 */
[C---:B------:R-:W-:Y:S01]  /*81c0*/  IMAD.WIDE.U32 R6, R3.reuse, c[0x0][0x198], RZ ;  /* 0x0000660003067a25 */ /* 0x040fe200078e00ff */
[----:B------:R-:W-:Y:S01]  /*81d0*/  SHF.R.S32.HI R2, RZ, 0x1f, R3 ;  /* 0x0000001fff027819 */ /* 0x000fe20000011403 */
[----:B------:R-:W2:Y:S04]  /*81e0*/  LDG.E R5, [R14.64] ;  /* 0x0000000a0e057981 */ /* 0x000ea8000c1e1900 */
        /* <DEDUP_REMOVED lines=9> */
.L_x_2285:
        /* <DEDUP_REMOVED lines=22> */
[----:B-1----:R-:W-:Y:S01]  /*83e0*/  IADD3 R2, P0, R4, UR12, RZ ;  /* 0x0000000c04027c10 */ /* 0x002fe2000ff1e0ff */
        /* <DEDUP_REMOVED lines=13> */
.L_x_2284:
[----:B--234-:R-:W-:Y:S01]  /*84c0*/  FMNMX.FTZ R3, R172, R135, !PT ;  /* 0x00000087ac037209 */ /* 0x01cfe20007810000 */
[----:B------:R-:W-:Y:S01]  /*84d0*/  LDSM.16.MT88.4 R20, [R218+0xc000] ;  /* 0x00c00000da14783b */ /* 0x000fe20000004200 */
[----:B------:R-:W-:Y:S02]  /*84e0*/  FMNMX.FTZ R5, R164, R0, !PT ;  /* 0x00000000a4057209 */ /* 0x000fe40007810000 */
[----:B------:R-:W-:Y:S02]  /*84f0*/  FMNMX.FTZ R3, R168, R3, !PT ;  /* 0x00000003a8037209 */ /* 0x000fe40007810000 */
[----:B------:R-:W-:Y:S02]  /*8500*/  FMNMX.FTZ R5, R160, R5, !PT ;  /* 0x00000005a0057209 */ /* 0x000fe40007810000 */
[----:B------:R-:W-:Y:S01]  /*8510*/  FMNMX.FTZ R3, R8, R3, !PT ;  /* 0x0000000308037209 */ /* 0x000fe20007810000 */
[----:B------:R-:W-:Y:S01]  /*8520*/  LDSM.16.MT88.4 R28, [R217+0xc000] ;  /* 0x00c00000d91c783b */ /* 0x000fe20000004200 */
[----:B-1----:R-:W-:Y:S02]  /*8530*/  FMNMX.FTZ R2, R10, R5, !PT ;  /* 0x000000050a027209 */ /* 0x002fe40007810000 */
        /* <DEDUP_REMOVED lines=85> */
[----:B------:R-:W-:Y:S01]  /*8a90*/  ISETP.GT.AND P0, PT, R241, RZ, PT ;  /* 0x000000fff100720c */ /* 0x000fe20003f04270 */
        /* <DEDUP_REMOVED lines=8> */
[----:B------:R-:W-:Y:S02]  /*8b20*/  FFMA.FTZ R146, R146, c[0x0][0x23c], -R145 ;  /* 0x00008f0092927a23 */ /* 0x000fe40000010891 */
        /* <DEDUP_REMOVED lines=49> */
[----:B------:R-:W-:Y:S01]  /*8e40*/  FMUL.FTZ R66, R0, R70 ;  /* 0x0000004600427220 */ /* 0x000fe20000410000 */
[----:B-1----:R-:W-:Y:S01]  /*8e50*/  F2FP.BF16.PACK_AB R130, R140, R141 ;  /* 0x0000008d8c82723e */ /* 0x002fe200000010ff */
[C---:B------:R-:W-:Y:S02]  /*8e60*/  FMUL.FTZ R67, R0.reuse, R71 ;  /* 0x0000004700437220 */ /* 0x040fe40000410000 */
[----:B------:R-:W-:Y:S01]  /*8e70*/  LDSM.16.MT88.4 R100, [R216+0xf800] ;  /* 0x00f80000d864783b */ /* 0x000fe20000004200 */
[----:B------:R-:W-:Y:S02]  /*8e80*/  FFMA.FTZ R139, R0, R243, R139 ;  /* 0x000000f3008b7223 */ /* 0x000fe4000001008b */
        /* <DEDUP_REMOVED lines=39> */
[----:B------:R-:W1:Y:S01]  /*9100*/  MUFU.EX2 R113, R113 ;  /* 0x0000007100717308 */ /* 0x000e620000000800 */
        /* <DEDUP_REMOVED lines=12> */
[----:B------:R-:W-:Y:S01]  /*91d0*/  FMUL.FTZ R31, R0, R107 ;  /* 0x0000006b001f7220 */ /* 0x000fe20000410000 */
[----:B-1----:R-:W-:Y:S01]  /*91e0*/  F2FP.BF16.PACK_AB R70, R146, R113 ;  /* 0x000000719246723e */ /* 0x002fe200000010ff */
        /* <DEDUP_REMOVED lines=14> */
[----:B------:R-:W-:Y:S01]  /*92d0*/  MUFU.EX2 R106, R106 ;  /* 0x0000006a006a7308 */ /* 0x000fe20000000800 */
[----:B------:R-:W-:Y:S01]  /*92e0*/  LDSM.16.MT88.4 R96, [R216+0x13000] ;  /* 0x01300000d860783b */ /* 0x000fe20000004200 */
[--C-:B------:R-:W-:Y:S02]  /*92f0*/  FFMA.FTZ R153, R174, c[0x0][0x23c], -R145.reuse ;  /* 0x00008f00ae997a23 */ /* 0x100fe40000010891 */
[--C-:B------:R-:W-:Y:S02]  /*9300*/  FFMA.FTZ R156, R157, c[0x0][0x23c], -R144.reuse ;  /* 0x00008f009d9c7a23 */ /* 0x100fe40000010890 */
[C---:B------:R-:W-:Y:S03]  /*9310*/  HMMA.16816.F32.BF16 R36, R128.reuse, R44, R36 ;  /* 0x0000002c8024723c */ /* 0x040fe60000041824 */
[--C-:B------:R-:W-:Y:S01]  /*9320*/  FFMA.FTZ R157, R170, c[0x0][0x23c], -R145.reuse ;  /* 0x00008f00aa9d7a23 */ /* 0x100fe20000010891 */
[----:B------:R-:W4:Y:S01]  /*9330*/  MUFU.EX2 R107, R107 ;  /* 0x0000006b006b7308 */ /* 0x000f220000000800 */
        /* <DEDUP_REMOVED lines=9> */
[--C-:B------:R-:W-:Y:S02]  /*93d0*/  FFMA.FTZ R170, R246, c[0x0][0x23c], -R145.reuse ;  /* 0x00008f00f6aa7a23 */ /* 0x100fe40000010891 */
[--C-:B------:R-:W-:Y:S02]  /*93e0*/  FFMA.FTZ R173, R244, c[0x0][0x23c], -R145.reuse ;  /* 0x00008f00f4ad7a23 */ /* 0x100fe40000010891 */
[C---:B------:R-:W-:Y:S01]  /*93f0*/  HMMA.16816.F32.BF16 R44, R128.reuse, R52, R44 ;  /* 0x00000034802c723c */ /* 0x040fe2000004182c */
[----:B------:R-:W5:Y:S02]  /*9400*/  MUFU.EX2 R149, R149 ;  /* 0x0000009500957308 */ /* 0x000f640000000800 */
[--C-:B------:R-:W-:Y:S01]  /*9410*/  FFMA.FTZ R174, R242, c[0x0][0x23c], -R145.reuse ;  /* 0x00008f00f2ae7a23 */ /* 0x100fe20000010891 */
[----:B----4-:R-:W-:Y:S01]  /*9420*/  F2FP.BF16.PACK_AB R69, R107, R106 ;  /* 0x0000006a6b45723e */ /* 0x010fe200000010ff */
[--C-:B------:R-:W-:Y:S02]  /*9430*/  FFMA.FTZ R191, R191, c[0x0][0x23c], -R144.reuse ;  /* 0x00008f00bfbf7a23 */ /* 0x100fe40000010890 */
[C---:B------:R-:W-:Y:S01]  /*9440*/  FMUL.FTZ R52, R2.reuse, R80 ;  /* 0x0000005002347220 */ /* 0x040fe20000410000 */
[C---:B------:R-:W-:Y:S03]  /*9450*/  HMMA.16816.F32.BF16 R48, R128.reuse, R54, R48 ;  /* 0x000000368030723c */ /* 0x040fe60000041830 */
[----:B------:R-:W4:Y:S01]  /*9460*/  MUFU.EX2 R151, R151 ;  /* 0x0000009700977308 */ /* 0x000f220000000800 */
        /* <DEDUP_REMOVED lines=9> */
[--C-:B------:R-:W-:Y:S02]  /*9500*/  FFMA.FTZ R189, R190, c[0x0][0x23c], -R145.reuse ;  /* 0x00008f00bebd7a23 */ /* 0x100fe40000010891 */
[--C-:B------:R-:W-:Y:S02]  /*9510*/  FFMA.FTZ R187, R187, c[0x0][0x23c], -R144.reuse ;  /* 0x00008f00bbbb7a23 */ /* 0x100fe40000010890 */
[C---:B------:R-:W-:Y:S01]  /*9520*/  FMUL.FTZ R60, R2.reuse, R72 ;  /* 0x00000048023c7220 */ /* 0x040fe20000410000 */
[C---:B------:R-:W-:Y:S01]  /*9530*/  HMMA.16816.F32.BF16 R56, R128.reuse, R62, R56 ;  /* 0x0000003e8038723c */ /* 0x040fe20000041838 */
[----:B------:R-:W1:Y:S03]  /*9540*/  MUFU.EX2 R156, R156 ;  /* 0x0000009c009c7308 */ /* 0x000e660000000800 */
[----:B------:R-:W-:Y:S02]  /*9550*/  FMUL.FTZ R61, R2, R73 ;  /* 0x00000049023d7220 */ /* 0x000fe40000410000 */
[--C-:B------:R-:W-:Y:S02]  /*9560*/  FFMA.FTZ R190, R185, c[0x0][0x23c], -R144.reuse ;  /* 0x00008f00b9be7a23 */ /* 0x100fe40000010890 */
[C---:B------:R-:W-:Y:S03]  /*9570*/  FMUL.FTZ R62, R0.reuse, R74 ;  /* 0x0000004a003e7220 */ /* 0x040fe60000410000 */
[----:B------:R-:W1:Y:S01]  /*9580*/  MUFU.EX2 R157, R157 ;  /* 0x0000009d009d7308 */ /* 0x000e620000000800 */
[----:B------:R-:W-:Y:S02]  /*9590*/  FMUL.FTZ R63, R0, R75 ;  /* 0x0000004b003f7220 */ /* 0x000fe40000410000 */
[----:B------:R-:W1:Y:S01]  /*95a0*/  LDSM.16.MT88.4 R72, [R218+0xc800] ;  /* 0x00c80000da48783b */ /* 0x000e620000004200 */
[--C-:B------:R-:W-:Y:S02]  /*95b0*/  FFMA.FTZ R185, R186, c[0x0][0x23c], -R145.reuse ;  /* 0x00008f00bab97a23 */ /* 0x100fe40000010891 */
[--C-:B------:R-:W-:Y:S02]  /*95c0*/  FFMA.FTZ R184, R184, c[0x0][0x23c], -R145.reuse ;  /* 0x00008f00b8b87a23 */ /* 0x100fe40000010891 */
[C---:B--2---:R-:W-:Y:S02]  /*95d0*/  HMMA.16816.F32.BF16 R60, R128.reuse, R84, R60 ;  /* 0x00000054803c723c */ /* 0x044fe4000004183c */
[----:B------:R-:W-:Y:S01]  /*95e0*/  MUFU.EX2 R161, R161 ;  /* 0x000000a100a17308 */ /* 0x000fe20000000800 */
[--C-:B------:R-:W-:Y:S02]  /*95f0*/  FFMA.FTZ R183, R183, c[0x0][0x23c], -R144.reuse ;  /* 0x00008f00b7b77a23 */ /* 0x100fe40000010890 */
[--C-:B------:R-:W-:Y:S02]  /*9600*/  FFMA.FTZ R186, R181, c[0x0][0x23c], -R144.reuse ;  /* 0x00008f00b5ba7a23 */ /* 0x100fe40000010890 */
[--C-:B------:R-:W-:Y:S01]  /*9610*/  FFMA.FTZ R180, R180, c[0x0][0x23c], -R145.reuse ;  /* 0x00008f00b4b47a23 */ /* 0x100fe20000010891 */
[----:B------:R-:W-:Y:S01]  /*9620*/  HMMA.16816.F32.BF16 R64, R128, R86, R64 ;  /* 0x000000568040723c */ /* 0x000fe20000041840 */
[----:B------:R-:W2:Y:S03]  /*9630*/  LDSM.16.MT88.4 R84, [R216+0xc800] ;  /* 0x00c80000d854783b */ /* 0x000ea60000004200 */
[----:B------:R-:W2:Y:S01]  /*9640*/  MUFU.EX2 R162, R162 ;  /* 0x000000a200a27308 */ /* 0x000ea20000000800 */
[--C-:B------:R-:W-:Y:S02]  /*9650*/  FFMA.FTZ R181, R182, c[0x0][0x23c], -R145.reuse ;  /* 0x00008f00b6b57a23 */ /* 0x100fe40000010891 */
[--C-:B------:R-:W-:Y:S01]  /*9660*/  FFMA.FTZ R179, R179, c[0x0][0x23c], -R144.reuse ;  /* 0x00008f00b3b37a23 */ /* 0x100fe20000010890 */
[C---:B---3--:R-:W-:Y:S05]  /*9670*/  HMMA.16816.F32.BF16 R4, R68.reuse, R76, R4 ;  /* 0x0000004c4404723c */ /* 0x048fea0000041804 */
[--C-:B------:R-:W-:Y:S01]  /*9680*/  FFMA.FTZ R182, R177, c[0x0][0x23c], -R144.reuse ;  /* 0x00008f00b1b67a23 */ /* 0x100fe20000010890 */
[----:B------:R-:W-:Y:S01]  /*9690*/  MUFU.EX2 R163, R163 ;  /* 0x000000a300a37308 */ /* 0x000fe20000000800 */
[--C-:B------:R-:W-:Y:S01]  /*96a0*/  FFMA.FTZ R177, R178, c[0x0][0x23c], -R145.reuse ;  /* 0x00008f00b2b17a23 */ /* 0x100fe20000010891 */
[C---:B------:R-:W-:Y:S01]  /*96b0*/  HMMA.16816.F32.BF16 R8, R68.reuse, R78, R8 ;  /* 0x0000004e4408723c */ /* 0x040fe20000041808 */
[----:B------:R-:W3:Y:S03]  /*96c0*/  LDSM.16.MT88.4 R76, [R219+0x10800] ;  /* 0x01080000db4c783b */ /* 0x000ee60000004200 */
[--C-:B------:R-:W-:Y:S02]  /*96d0*/  FFMA.FTZ R134, R134, c[0x0][0x23c], -R144.reuse ;  /* 0x00008f0086867a23 */ /* 0x100fe40000010890 */
[----:B------:R-:W-:Y:S02]  /*96e0*/  FFMA.FTZ R145, R176, c[0x0][0x23c], -R145 ;  /* 0x00008f00b0917a23 */ /* 0x000fe40000010891 */
[----:B------:R-:W2:Y:S01]  /*96f0*/  MUFU.EX2 R164, R164 ;  /* 0x000000a400a47308 */ /* 0x000ea20000000800 */
[----:B------:R-:W-:Y:S01]  /*9700*/  FFMA.FTZ R144, R133, c[0x0][0x23c], -R144 ;  /* 0x00008f0085907a23 */ /* 0x000fe20000010890 */
[C---:B-1----:R-:W-:Y:S03]  /*9710*/  HMMA.16816.F32.BF16 R12, R68.reuse, R72, R12 ;  /* 0x00000048440c723c */ /* 0x042fe6000004180c */
[----:B------:R-:W-:Y:S02]  /*9720*/  FADD.FTZ R138, R138, R139 ;  /* 0x0000008b8a8a7221 */ /* 0x000fe40000010000 */
[----:B------:R-:W-:Y:S03]  /*9730*/  FFMA.FTZ R143, R2, R245, R143 ;  /* 0x000000f5028f7223 */ /* 0x000fe6000001008f */
[----:B------:R-:W-:Y:S01]  /*9740*/  MUFU.EX2 R166, R166 ;  /* 0x000000a600a67308 */ /* 0x000fe20000000800 */
[C---:B------:R-:W-:Y:S01]  /*9750*/  HMMA.16816.F32.BF16 R16, R68.reuse, R74, R16 ;  /* 0x0000004a4410723c */ /* 0x040fe20000041810 */
[----:B------:R-:W1:Y:S02]  /*9760*/  LDSM.16.MT88.4 R72, [R218+0x10800] ;  /* 0x01080000da48783b */ /* 0x000e640000004200 */
[----:B------:R-:W-:Y:S05]  /*9770*/  FADD.FTZ R142, R142, R143 ;  /* 0x0000008f8e8e7221 */ /* 0x000fea0000010000 */
[C---:B------:R-:W-:Y:S01]  /*9780*/  HMMA.16816.F32.BF16 R20, R68.reuse, R80, R20 ;  /* 0x000000504414723c */ /* 0x040fe20000041814 */
[----:B------:R-:W1:Y:S03]  /*9790*/  MUFU.EX2 R165, R165 ;  /* 0x000000a500a57308 */ /* 0x000e660000000800 */
[----:B------:R-:W-:Y:S04]  /*97a0*/  FADD.FTZ R141, R141, R142 ;  /* 0x0000008e8d8d7221 */ /* 0x000fe80000010000 */
[C---:B------:R-:W-:Y:S01]  /*97b0*/  HMMA.16816.F32.BF16 R24, R68.reuse, R82, R24 ;  /* 0x000000524418723c */ /* 0x040fe20000041818 */
[----:B------:R-:W4:Y:S02]  /*97c0*/  LDSM.16.MT88.4 R80, [R217+0x10800] ;  /* 0x01080000d950783b */ /* 0x000f240000004200 */
[----:B------:R-:W-:Y:S01]  /*97d0*/  MUFU.EX2 R167, R167 ;  /* 0x000000a700a77308 */ /* 0x000fe20000000800 */
[----:B------:R-:W-:Y:S04]  /*97e0*/  FADD.FTZ R141, R140, R141 ;  /* 0x0000008d8c8d7221 */ /* 0x000fe80000010000 */
[C---:B--2---:R-:W-:Y:S04]  /*97f0*/  HMMA.16816.F32.BF16 R28, R68.reuse, R84, R28 ;  /* 0x00000054441c723c */ /* 0x044fe8000004181c */
[----:B------:R-:W-:Y:S01]  /*9800*/  FADD.FTZ R104, R104, R141 ;  /* 0x0000008d68687221 */ /* 0x000fe20000010000 */
[----:B------:R-:W2:Y:S03]  /*9810*/  MUFU.EX2 R168, R168 ;  /* 0x000000a800a87308 */ /* 0x000ea60000000800 */
[C---:B------:R-:W-:Y:S01]  /*9820*/  HMMA.16816.F32.BF16 R32, R68.reuse, R86, R32 ;  /* 0x000000564420723c */ /* 0x040fe20000041820 */
[----:B------:R-:W2:Y:S03]  /*9830*/  LDSM.16.MT88.4 R84, [R219+0xd000] ;  /* 0x00d00000db54783b */ /* 0x000ea60000004200 */
[----:B------:R-:W-:Y:S03]  /*9840*/  FADD.FTZ R104, R105, R104 ;  /* 0x0000006869687221 */ /* 0x000fe60000010000 */
[----:B------:R-:W-:Y:S01]  /*9850*/  MUFU.EX2 R169, R169 ;  /* 0x000000a900a97308 */ /* 0x000fe20000000800 */
[C---:B---3--:R-:W-:Y:S08]  /*9860*/  HMMA.16816.F32.BF16 R36, R68.reuse, R76, R36 ;  /* 0x0000004c4424723c */ /* 0x048ff00000041824 */
[C---:B------:R-:W-:Y:S01]  /*9870*/  HMMA.16816.F32.BF16 R40, R68.reuse, R78, R40 ;  /* 0x0000004e4428723c */ /* 0x040fe20000041828 */
[----:B------:R-:W3:Y:S01]  /*9880*/  LDSM.16.MT88.4 R76, [R218+0xd000] ;  /* 0x00d00000da4c783b */ /* 0x000ee20000004200 */
[----:B------:R-:W2:Y:S06]  /*9890*/  MUFU.EX2 R170, R170 ;  /* 0x000000aa00aa7308 */ /* 0x000eac0000000800 */
        /* <DEDUP_REMOVED lines=14> */
[----:B-----5:R-:W-:Y:S02]  /*9980*/  F2FP.BF16.PACK_AB R68, R150, R149 ;  /* 0x000000959644723e */ /* 0x020fe400000010ff */
[----:B------:R-:W-:Y:S03]  /*9990*/  F2FP.BF16.PACK_AB R69, R152, R151 ;  /* 0x000000979845723e */ /* 0x000fe600000010ff */
[----:B------:R-:W-:Y:S02]  /*99a0*/  F2FP.BF16.PACK_AB R70, R154, R153 ;  /* 0x000000999a46723e */ /* 0x000fe400000010ff */
[----:B------:R-:W-:Y:S02]  /*99b0*/  F2FP.BF16.PACK_AB R71, R156, R155 ;  /* 0x0000009b9c47723e */ /* 0x000fe400000010ff */
[----:B------:R-:W5:Y:S05]  /*99c0*/  MUFU.EX2 R192, R192 ;  /* 0x000000c000c07308 */ /* 0x000f6a0000000800 */
[C---:B--2---:R-:W-:Y:S05]  /*99d0*/  HMMA.16816.F32.BF16 R4, R68.reuse, R84, R4 ;  /* 0x000000544404723c */ /* 0x044fea0000041804 */
[----:B------:R-:W-:Y:S03]  /*99e0*/  MUFU.EX2 R193, R193 ;  /* 0x000000c100c17308 */ /* 0x000fe60000000800 */
        /* <DEDUP_REMOVED lines=35> */
[----:B------:R-:W-:Y:S03]  /*9c20*/  F2FP.BF16.PACK_AB R69, R160, R159 ;  /* 0x0000009fa045723e */ /* 0x000fe600000010ff */
[----:B------:R-:W-:Y:S01]  /*9c30*/  F2FP.BF16.PACK_AB R70, R162, R161 ;  /* 0x000000a1a246723e */ /* 0x000fe200000010ff */
[----:B------:R-:W-:Y:S01]  /*9c40*/  MUFU.EX2 R180, R180 ;  /* 0x000000b400b47308 */ /* 0x000fe20000000800 */
[----:B------:R-:W-:Y:S07]  /*9c50*/  F2FP.BF16.PACK_AB R71, R164, R163 ;  /* 0x000000a3a447723e */ /* 0x000fee00000010ff */
[C---:B-1----:R-:W-:Y:S02]  /*9c60*/  HMMA.16816.F32.BF16 R4, R68.reuse, R72, R4 ;  /* 0x000000484404723c */ /* 0x042fe40000041804 */
[----:B------:R-:W1:Y:S06]  /*9c70*/  MUFU.EX2 R181, R181 ;  /* 0x000000b500b57308 */ /* 0x000e6c0000000800 */
        /* <DEDUP_REMOVED lines=30> */
[----:B------:R-:W-:Y:S03]  /*9e60*/  F2FP.BF16.PACK_AB R69, R168, R167 ;  /* 0x000000a7a845723e */ /* 0x000fe600000010ff */
[----:B------:R-:W-:Y:S02]  /*9e70*/  F2FP.BF16.PACK_AB R70, R170, R169 ;  /* 0x000000a9aa46723e */ /* 0x000fe400000010ff */
[----:B------:R-:W-:Y:S07]  /*9e80*/  F2FP.BF16.PACK_AB R71, R172, R171 ;  /* 0x000000abac47723e */ /* 0x000fee00000010ff */
        /* <DEDUP_REMOVED lines=26> */
[----:B------:R-:W-:Y:S02]  /*a030*/  F2FP.BF16.PACK_AB R70, R194, R193 ;  /* 0x000000c1c246723e */ /* 0x000fe400000010ff */
[----:B------:R-:W-:Y:S07]  /*a040*/  F2FP.BF16.PACK_AB R71, R196, R191 ;  /* 0x000000bfc447723e */ /* 0x000fee00000010ff */
[C---:B--2---:R-:W-:Y:S08]  /*a050*/  HMMA.16816.F32.BF16 R4, R68.reuse, R76, R4 ;  /* 0x0000004c4404723c */ /* 0x044ff00000041804 */
        /* <DEDUP_REMOVED lines=25> */
[----:B------:R-:W-:Y:S02]  /*a1f0*/  F2FP.BF16.PACK_AB R70, R184, R185 ;  /* 0x000000b9b846723e */ /* 0x000fe400000010ff */
[----:B------:R-:W-:Y:S07]  /*a200*/  F2FP.BF16.PACK_AB R71, R186, R183 ;  /* 0x000000b7ba47723e */ /* 0x000fee00000010ff */
[C---:B--2---:R-:W-:Y:S08]  /*a210*/  HMMA.16816.F32.BF16 R4, R68.reuse, R76, R4 ;  /* 0x0000004c4404723c */ /* 0x044ff00000041804 */
        /* <DEDUP_REMOVED lines=21> */
[----:B------:R-:W-:Y:S02]  /*a370*/  F2FP.BF16.PACK_AB R70, R176, R177 ;  /* 0x000000b1b046723e */ /* 0x000fe400000010ff */
[----:B------:R-:W-:Y:S07]  /*a380*/  F2FP.BF16.PACK_AB R71, R133, R134 ;  /* 0x000000868547723e */ /* 0x000fee00000010ff */
[C---:B------:R-:W-:Y:S07]  /*a390*/  HMMA.16816.F32.BF16 R128, R68.reuse, R124, R4 ;  /* 0x0000007c4480723c */ /* 0x040fee0000041804 */
[----:B------:R-:W-:Y:S01]  /*a3a0*/  FADD.FTZ R5, R137, R138 ;  /* 0x0000008a89057221 */ /* 0x000fe20000010000 */
[C---:B------:R-:W-:Y:S04]  /*a3b0*/  HMMA.16816.F32.BF16 R124, R68.reuse, R126, R8 ;  /* 0x0000007e447c723c */ /* 0x040fe80000041808 */
[----:B------:R-:W-:Y:S04]  /*a3c0*/  FADD.FTZ R5, R136, R5 ;  /* 0x0000000588057221 */ /* 0x000fe80000010000 */
[C---:B------:R-:W-:Y:S04]  /*a3d0*/  HMMA.16816.F32.BF16 R120, R68.reuse, R116, R12 ;  /* 0x000000744478723c */ /* 0x040fe8000004180c */
[----:B------:R-:W-:Y:S02]  /*a3e0*/  FADD.FTZ R0, R106, R5 ;  /* 0x000000056a007221 */ /* 0x000fe40000010000 */
[----:B------:R-:W-:Y:S02]  /*a3f0*/  FADD.FTZ R5, R113, R104 ;  /* 0x0000006871057221 */ /* 0x000fe40000010000 */
[C---:B------:R-:W-:Y:S04]  /*a400*/  HMMA.16816.F32.BF16 R116, R68.reuse, R118, R16 ;  /* 0x000000764474723c */ /* 0x040fe80000041810 */
[----:B------:R-:W-:Y:S02]  /*a410*/  FADD.FTZ R146, R146, R5 ;  /* 0x0000000592927221 */ /* 0x000fe40000010000 */
[----:B------:R-:W-:Y:S01]  /*a420*/  FADD.FTZ R0, R107, R0 ;  /* 0x000000006b007221 */ /* 0x000fe20000010000 */
[----:B------:R-:W2:Y:S01]  /*a430*/  LDSM.16.MT88.4 R4, [R216+0x13800] ;  /* 0x01380000d804783b */ /* 0x000ea20000004200 */
[----:B------:R-:W-:Y:S01]  /*a440*/  FADD.FTZ R149, R149, R146 ;  /* 0x0000009295957221 */ /* 0x000fe20000010000 */
[C---:B------:R-:W-:Y:S03]  /*a450*/  HMMA.16816.F32.BF16 R112, R68.reuse, R108, R20 ;  /* 0x0000006c4470723c */ /* 0x040fe60000041814 */
[----:B------:R-:W-:Y:S01]  /*a460*/  FADD.FTZ R147, R147, R0 ;  /* 0x0000000093937221 */ /* 0x000fe20000010000 */
[----:B------:R-:W-:Y:S01]  /*a470*/  IADD3 R0, R241, -0x1, RZ ;  /* 0xfffffffff1007810 */ /* 0x000fe20007ffe0ff */
[----:B------:R-:W-:Y:S02]  /*a480*/  FADD.FTZ R150, R150, R149 ;  /* 0x0000009596967221 */ /* 0x000fe40000010000 */
[----:B------:R-:W-:Y:S01]  /*a490*/  FADD.FTZ R148, R148, R147 ;  /* 0x0000009394947221 */ /* 0x000fe20000010000 */
[C---:B------:R-:W-:Y:S04]  /*a4a0*/  HMMA.16816.F32.BF16 R108, R68.reuse, R110, R24 ;  /* 0x0000006e446c723c */ /* 0x040fe80000041818 */
[----:B------:R-:W-:Y:S01]  /*a4b0*/  FADD.FTZ R151, R151, R148 ;  /* 0x0000009497977221 */ /* 0x000fe20000010000 */
[----:B------:R-:W-:Y:S01]  /*a4c0*/  MOV R241, R0 ;  /* 0x0000000000f17202 */ /* 0x000fe20000000f00 */
[----:B------:R-:W-:Y:S01]  /*a4d0*/  FADD.FTZ R153, R153, R150 ;  /* 0x0000009699997221 */ /* 0x000fe20000010000 */
[----:B------:R-:W-:Y:S01]  /*a4e0*/  MOV R0, R3 ;  /* 0x0000000300007202 */ /* 0x000fe20000000f00 */
        /* <DEDUP_REMOVED lines=13> */
[C---:B------:R-:W-:Y:S04]  /*a5c0*/  HMMA.16816.F32.BF16 R92, R68.reuse, R94, R40 ;  /* 0x0000005e445c723c */ /* 0x040fe80000041828 */
        /* <DEDUP_REMOVED lines=23> */
[----:B------:R-:W-:Y:S04]  /*a740*/  HMMA.16816.F32.BF16 R68, R68, R6, R64 ;  /* 0x000000064444723c */ /* 0x000fe80000041840 */
[----:B------:R-:W-:Y:S02]  /*a750*/  FADD.FTZ R188, R188, R193 ;  /* 0x000000c1bcbc7221 */ /* 0x000fe40000010000 */
[----:B------:R-:W-:Y:S02]  /*a760*/  FADD.FTZ R187, R187, R196 ;  /* 0x000000c4bbbb7221 */ /* 0x000fe40000010000 */
[----:B------:R-:W-:Y:S04]  /*a770*/  FADD.FTZ R188, R189, R188 ;  /* 0x000000bcbdbc7221 */ /* 0x000fe80000010000 */
[----:B------:R-:W-:Y:S02]  /*a780*/  FADD.FTZ R190, R190, R187 ;  /* 0x000000bbbebe7221 */ /* 0x000fe40000010000 */
        /* <DEDUP_REMOVED lines=13> */
.L_x_2282:
        /* <DEDUP_REMOVED lines=220> */
.L_x_2288:
[----:B------:R-:W-:Y:S05]  /*b620*/  BSYNC B0 ;  /* 0x0000000000007941 */ /* 0x000fea0003800000 */
.L_x_2287:
        /* <DEDUP_REMOVED lines=47> */
.L_x_2289:
        /* <DEDUP_REMOVED lines=14> */
.L_x_8337:


//--------------------- .text._ZN5flash24flash_fwd_splitkv_kernelI23Flash_fwd_kernel_traitsILi128ELi64ELi128ELi4ELb0ELb0EN7cutlass10bfloat16_tE19Flash_kernel_traitsILi128ELi64ELi128ELi4ES3_EELb1ELb0ELb0ELb1ELb1ELb0ELb1ELb0EEEvNS_16Flash_fwd_paramsE --------------------------
	.section	.text._ZN5flash24flash_fwd_splitkv_kernelI23Flash_fwd_kernel_traitsILi128ELi64ELi128ELi4ELb0ELb0EN7cutlass10bfloat16_tE19Flash_kernel_traitsILi128ELi64ELi128ELi4ES3_EELb1ELb0ELb0ELb1ELb1ELb0ELb1ELb0EEEvNS_16Flash_fwd_paramsE,"ax",@progbits
	.sectioninfo	@"SHI_REGISTERS=242"
	.align	128
        .global         _ZN5flash24flash_fwd_splitkv_kernelI23Flash_fwd_kernel_traitsILi128ELi64ELi128ELi4ELb0ELb0EN7cutlass10bfloat16_tE19Flash_kernel_traitsILi128ELi64ELi128ELi4ES3_EELb1ELb0ELb0ELb1ELb1ELb0ELb1ELb0EEEvNS_16Flash_fwd_paramsE
        .type           _ZN5flash24flash_fwd_splitkv_kernelI23Flash_fwd_kernel_traitsILi128ELi64ELi128ELi4ELb0ELb0EN7cutlass10bfloat16_tE19Flash_kernel_traitsILi128ELi64ELi128ELi4ES3_EELb1ELb0ELb0ELb1ELb1ELb0ELb1ELb0EEEvNS_16Flash_fwd_paramsE,@function
        .size           _ZN5flash24flash_fwd_splitkv_kernelI23Flash_fwd_kernel_traitsILi128ELi64ELi128ELi4ELb0ELb0EN7cutlass10bfloat16_tE19Flash_kernel_traitsILi128ELi64ELi128ELi4ES3_EELb1ELb0ELb0ELb1ELb1ELb0ELb1ELb0EEEvNS_16Flash_fwd_paramsE,(.L_x_8338 - _ZN5flash24flash_fwd_splitkv_kernelI23Flash_fwd_kernel_traitsILi128ELi64ELi128ELi4ELb0ELb0EN7cutlass10bfloat16_tE19Flash_kernel_traitsILi128ELi64ELi128ELi4ES3_EELb1ELb0ELb0ELb1ELb1ELb0ELb1ELb0EEEvNS_16Flash_fwd_paramsE)
        .other          _ZN5flash24flash_fwd_splitkv_kernelI23Flash_fwd_kernel_traitsILi128ELi64ELi128ELi4ELb0ELb0EN7cutlass10bfloat16_tE19Flash_kernel_traitsILi128ELi64ELi128ELi4ES3_EELb1ELb0ELb0ELb1ELb1ELb0ELb1ELb0EEEvNS_16Flash_fwd_paramsE,@"STO_CUDA_ENTRY STV_DEFAULT"
_ZN5flash24flash_fwd_splitkv_kernelI23Flash_fwd_kernel_traitsILi128ELi64ELi128ELi4ELb0ELb0EN7cutlass10bfloat16_tE19Flash_kernel_traitsILi128ELi64ELi128ELi4ES3_EELb1ELb0ELb0ELb1ELb1ELb0ELb1ELb0EEEvNS_16Flash_fwd_paramsE:
.text._ZN5flash24flash_fwd_splitkv_kernelI23Flash_fwd_kernel_traitsILi128ELi64ELi128ELi4ELb0ELb0EN7cutlass10bfloat16_tE19Flash_kernel_traitsILi128ELi64ELi128ELi4ES3_EELb1ELb0ELb0ELb1ELb1ELb0ELb1ELb0EEEvNS_16Flash_fwd_paramsE:
[----:B------:R-:W-:Y:S02]  /*0000*/  MOV R1, c[0x0][0x28] ;  /* 0x00000a0000017a02 */ /* 0x000fe40000000f00 */
[----:B------:R-:W1:Y:S01]  /*0010*/  I2F.U32.RP R6, c[0x0][0x1c0] ;  /* 0x0000700000067b06 */ /* 0x000e620000209000 */
[----:B------:R-:W2:Y:S01]  /*0020*/  S2R R0, SR_CTAID.Z ;  /* 0x0000000000007919 */ /* 0x000ea20000002700 */
[----:B------:R-:W-:Y:S01]  /*0030*/  ISETP.NE.U32.AND P1, PT, RZ, c[0x0][0x250], PT ;  /* 0x00009400ff007a0c */ /* 0x000fe20003f25070 */
[----:B------:R-:W-:Y:S01]  /*0040*/  IMAD.MOV.U32 R20, RZ, RZ, RZ ;  /* 0x000000ffff147224 */ /* 0x000fe200078e00ff */
[----:B------:R-:W-:Y:S01]  /*0050*/  ISETP.NE.U32.AND P0, PT, RZ, c[0x0][0x258], PT ;  /* 0x00009600ff007a0c */ /* 0x000fe20003f05070 */
[----:B------:R-:W-:Y:S01]  /*0060*/  ULDC.64 UR10, c[0x0][0x118] ;  /* 0x00004600000a7ab9 */ /* 0x000fe20000000a00 */
[----:B------:R-:W-:Y:S02]  /*0070*/  ISETP.NE.U32.AND P2, PT, RZ, c[0x0][0x1c0], PT ;  /* 0x00007000ff007a0c */ /* 0x000fe40003f45070 */
[----:B------:R-:W-:Y:S02]  /*0080*/  ISETP.NE.AND.EX P1, PT, RZ, c[0x0][0x254], PT, P1 ;  /* 0x00009500ff007a0c */ /* 0x000fe40003f25310 */
[----:B------:R-:W-:Y:S01]  /*0090*/  ISETP.NE.AND.EX P0, PT, RZ, c[0x0][0x25c], PT, P0 ;  /* 0x00009700ff007a0c */ /* 0x000fe20003f05300 */
[----:B-1----:R-:W1:Y:S02]  /*00a0*/  MUFU.RCP R4, R6 ;  /* 0x0000000600047308 */ /* 0x002e640000001000 */
[----:B-1----:R-:W-:-:S06]  /*00b0*/  IADD3 R4, R4, 0xffffffe, RZ ;  /* 0x0ffffffe04047810 */ /* 0x002fcc0007ffe0ff */
[----:B------:R-:W1:Y:S02]  /*00c0*/  F2I.FTZ.U32.TRUNC.NTZ R3, R4 ;  /* 0x0000000400037305 */ /* 0x000e64000021f000 */
[----:B-1----:R-:W-:-:S04]  /*00d0*/  IMAD.MOV R2, RZ, RZ, -R3 ;  /* 0x000000ffff027224 */ /* 0x002fc800078e0a03 */
[----:B------:R-:W-:Y:S02]  /*00e0*/  IMAD R5, R2, c[0x0][0x1c0], RZ ;  /* 0x0000700002057a24 */ /* 0x000fe400078e02ff */
[----:B------:R-:W-:-:S04]  /*00f0*/  IMAD.MOV.U32 R2, RZ, RZ, RZ ;  /* 0x000000ffff027224 */ /* 0x000fc800078e00ff */
[----:B------:R-:W-:-:S06]  /*0100*/  IMAD.HI.U32 R5, R3, R5, R2 ;  /* 0x0000000503057227 */ /* 0x000fcc00078e0002 */
[----:B--2---:R-:W-:-:S04]  /*0110*/  IMAD.HI.U32 R230, R5, R0, RZ ;  /* 0x0000000005e67227 */ /* 0x004fc800078e00ff */
[----:B------:R-:W-:Y:S02]  /*0120*/  IMAD.MOV R3, RZ, RZ, -R230 ;  /* 0x000000ffff037224 */ /* 0x000fe400078e0ae6 */
[----:B------:R-:W-:Y:S02]  /*0130*/  @P1 IMAD.MOV.U32 R5, RZ, RZ, 0x4 ;  /* 0x00000004ff051424 */ /* 0x000fe400078e00ff */
[----:B------:R-:W-:-:S05]  /*0140*/  IMAD R3, R3, c[0x0][0x1c0], R0 ;  /* 0x0000700003037a24 */ /* 0x000fca00078e0200 */
[----:B------:R-:W-:-:S13]  /*0150*/  ISETP.GE.U32.AND P4, PT, R3, c[0x0][0x1c0], PT ;  /* 0x0000700003007a0c */ /* 0x000fda0003f86070 */
[----:B------:R-:W-:Y:S02]  /*0160*/  @P4 IADD3 R3, R3, -c[0x0][0x1c0], RZ ;  /* 0x8000700003034a10 */ /* 0x000fe40007ffe0ff */
[----:B------:R-:W-:Y:S02]  /*0170*/  @P4 IADD3 R230, R230, 0x1, RZ ;  /* 0x00000001e6e64810 */ /* 0x000fe40007ffe0ff */
[----:B------:R-:W-:Y:S01]  /*0180*/  ISETP.GE.U32.AND P3, PT, R3, c[0x0][0x1c0], PT ;  /* 0x0000700003007a0c */ /* 0x000fe20003f66070 */
[----:B------:R-:W-:-:S12]  /*0190*/  @P0 IMAD.MOV.U32 R3, RZ, RZ, 0x4 ;  /* 0x00000004ff030424 */ /* 0x000fd800078e00ff */
[----:B------:R-:W-:Y:S02]  /*01a0*/  @P3 IADD3 R230, R230, 0x1, RZ ;  /* 0x00000001e6e63810 */ /* 0x000fe40007ffe0ff */
[----:B------:R-:W-:-:S05]  /*01b0*/  @!P2 LOP3.LUT R230, RZ, c[0x0][0x1c0], RZ, 0x33, !PT ;  /* 0x00007000ffe6aa12 */ /* 0x000fca00078e33ff */
[----:B------:R-:W-:-:S04]  /*01c0*/  @P1 IMAD.WIDE R4, R230, R5, c[0x0][0x250] ;  /* 0x00009400e6041625 */ /* 0x000fc800078e0205 */
[----:B------:R-:W-:Y:S01]  /*01d0*/  @P0 IMAD.WIDE R6, R230, R3, c[0x0][0x258] ;  /* 0x00009600e6060625 */ /* 0x000fe200078e0203 */
[----:B------:R-:W2:Y:S04]  /*01e0*/  @P1 LDG.E R20, [R4.64] ;  /* 0x0000000a04141981 */ /* 0x000ea8000c1e1900 */
[----:B------:R-:W2:Y:S01]  /*01f0*/  @P0 LDG.E R39, [R6.64] ;  /* 0x0000000a06270981 */ /* 0x000ea2000c1e1900 */
[----:B------:R-:W-:Y:S01]  /*0200*/  @!P0 ISETP.NE.U32.AND P2, PT, RZ, c[0x0][0x268], PT ;  /* 0x00009a00ff008a0c */ /* 0x000fe20003f45070 */
[----:B------:R-:W-:Y:S02]  /*0210*/  IMAD.MOV R17, RZ, RZ, -R230 ;  /* 0x000000ffff117224 */ /* 0x000fe400078e0ae6 */
[----:B------:R-:W1:Y:S01]  /*0220*/  S2R R19, SR_CTAID.X ;  /* 0x0000000000137919 */ /* 0x000e620000002500 */
[----:B------:R-:W-:Y:S01]  /*0230*/  @!P0 ISETP.NE.AND.EX P2, PT, RZ, c[0x0][0x26c], PT, P2 ;  /* 0x00009b00ff008a0c */ /* 0x000fe20003f45320 */
[----:B------:R-:W-:-:S03]  /*0240*/  IMAD R17, R17, c[0x0][0x1c0], R0 ;  /* 0x0000700011117a24 */ /* 0x000fc600078e0200 */
[----:B------:R-:W-:Y:S01]  /*0250*/  @!P0 SEL R3, RZ, c[0x0][0x21c], !P2 ;  /* 0x00008700ff038a07 */ /* 0x000fe20005000000 */
[----:B-1----:R-:W-:-:S05]  /*0260*/  IMAD.SHL.U32 R129, R19, 0x40, RZ ;  /* 0x0000004013817824 */ /* 0x002fca00078e00ff */
[----:B------:R-:W-:Y:S01]  /*0270*/  ISETP.GE.AND P1, PT, R129, c[0x0][0x214], PT ;  /* 0x0000850081007a0c */ /* 0x000fe20003f26270 */
[--C-:B--2---:R-:W-:Y:S01]  /*0280*/  @P0 IMAD.IADD R39, R39, 0x1, -R20.reuse ;  /* 0x0000000127270824 */ /* 0x104fe200078e0a14 */
[----:B------:R-:W-:-:S11]  /*0290*/  @!P0 IADD3 R39, R3, c[0x0][0x218], -R20 ;  /* 0x0000860003278a10 */ /* 0x000fd60007ffe814 */
[----:B------:R-:W-:Y:S05]  /*02a0*/  @P1 EXIT ;  /* 0x000000000000194d */ /* 0x000fea0003800000 */
[----:B------:R-:W-:Y:S01]  /*02b0*/  IABS R3, c[0x0][0x10] ;  /* 0x0000040000037a13 */ /* 0x000fe20000000000 */
[----:B------:R-:W-:-:S03]  /*02c0*/  IMAD.MOV.U32 R5, RZ, RZ, c[0x0][0x218] ;  /* 0x00008600ff057624 */ /* 0x000fc600078e00ff */
[----:B------:R-:W1:Y:S02]  /*02d0*/  I2F.RP R0, R3 ;  /* 0x0000000300007306 */ /* 0x000e640000209400 */
[----:B------:R-:W-:-:S04]  /*02e0*/  IADD3 R5, R5, 0x7f, RZ ;  /* 0x0000007f05057810 */ /* 0x000fc80007ffe0ff */
[----:B------:R-:W-:-:S04]  /*02f0*/  SHF.R.S32.HI R4, RZ, 0x1f, R5 ;  /* 0x0000001fff047819 */ /* 0x000fc80000011405 */
[----:B------:R-:W-:-:S04]  /*0300*/  LEA.HI R4, R4, R5, RZ, 0x7 ;  /* 0x0000000504047211 */ /* 0x000fc800078f38ff */
[----:B------:R-:W-:Y:S01]  /*0310*/  LEA.HI.SX32 R4, R4, c[0x0][0x10], 0x19 ;  /* 0x0000040004047a11 */ /* 0x000fe200078fcaff */
[----:B-1----:R-:W1:Y:S03]  /*0320*/  MUFU.RCP R6, R0 ;  /* 0x0000000000067308 */ /* 0x002e660000001000 */
[----:B------:R-:W-:Y:S02]  /*0330*/  IADD3 R4, R4, -0x1, RZ ;  /* 0xffffffff04047810 */ /* 0x000fe40007ffe0ff */
[----:B-1----:R-:W-:Y:S02]  /*0340*/  IADD3 R6, R6, 0xffffffe, RZ ;  /* 0x0ffffffe06067810 */ /* 0x002fe40007ffe0ff */
[----:B------:R-:W-:Y:S02]  /*0350*/  IABS R0, R4 ;  /* 0x0000000400007213 */ /* 0x000fe40000000000 */
[----:B------:R-:W1:Y:S01]  /*0360*/  F2I.FTZ.U32.TRUNC.NTZ R7, R6 ;  /* 0x0000000600077305 */ /* 0x000e62000021f000 */
[----:B------:R-:W-:-:S02]  /*0370*/  LOP3.LUT R4, R4, c[0x0][0x10], RZ, 0x3c, !PT ;  /* 0x0000040004047a12 */ /* 0x000fc400078e3cff */
[----:B------:R-:W-:Y:S02]  /*0380*/  IMAD.MOV.U32 R5, RZ, RZ, R0 ;  /* 0x000000ffff057224 */ /* 0x000fe400078e0000 */
[----:B------:R-:W-:Y:S02]  /*0390*/  ISETP.GE.AND P0, PT, R4, RZ, PT ;  /* 0x000000ff0400720c */ /* 0x000fe40003f06270 */
[----:B------:R-:W-:Y:S01]  /*03a0*/  IADD3 R4, R129, 0xbf, RZ ;  /* 0x000000bf81047810 */ /* 0x000fe20007ffe0ff */
[----:B-1----:R-:W-:Y:S02]  /*03b0*/  IMAD.MOV R2, RZ, RZ, -R7 ;  /* 0x000000ffff027224 */ /* 0x002fe400078e0a07 */
[----:B------:R-:W-:Y:S02]  /*03c0*/  IMAD.MOV.U32 R6, RZ, RZ, RZ ;  /* 0x000000ffff067224 */ /* 0x000fe400078e00ff */
[----:B------:R-:W-:-:S04]  /*03d0*/  IMAD R2, R2, R3, RZ ;  /* 0x0000000302027224 */ /* 0x000fc800078e02ff */
[----:B------:R-:W-:Y:S01]  /*03e0*/  IMAD.HI.U32 R2, R7, R2, R6 ;  /* 0x0000000207027227 */ /* 0x000fe200078e0006 */
[----:B------:R-:W-:Y:S01]  /*03f0*/  IADD3 R7, R39, -c[0x0][0x214], R4 ;  /* 0x8000850027077a10 */ /* 0x000fe20007ffe004 */
[----:B------:R-:W1:Y:S03]  /*0400*/  S2R R6, SR_TID.X ;  /* 0x0000000000067919 */ /* 0x000e660000002100 */
[----:B------:R-:W-:Y:S01]  /*0410*/  IADD3 R7, R7, c[0x0][0x2e8], RZ ;  /* 0x0000ba0007077a10 */ /* 0x000fe20007ffe0ff */
[----:B------:R-:W-:-:S03]  /*0420*/  IMAD.HI.U32 R0, R2, R5, RZ ;  /* 0x0000000502007227 */ /* 0x000fc600078e00ff */
[----:B------:R-:W-:Y:S01]  /*0430*/  SHF.R.S32.HI R36, RZ, 0x1f, R7 ;  /* 0x0000001fff247819 */ /* 0x000fe20000011407 */
[----:B------:R-:W-:-:S03]  /*0440*/  IMAD.MOV R2, RZ, RZ, -R0 ;  /* 0x000000ffff027224 */ /* 0x000fc600078e0a00 */
[----:B------:R-:W-:Y:S01]  /*0450*/  LEA.HI R36, R36, R7, RZ, 0x7 ;  /* 0x0000000724247211 */ /* 0x000fe200078f38ff */
[----:B------:R-:W-:-:S03]  /*0460*/  IMAD R2, R3, R2, R5 ;  /* 0x0000000203027224 */ /* 0x000fc600078e0205 */
[----:B------:R-:W-:Y:S02]  /*0470*/  SHF.R.S32.HI R36, RZ, 0x7, R36 ;  /* 0x00000007ff247819 */ /* 0x000fe40000011424 */
[----:B------:R-:W-:-:S13]  /*0480*/  ISETP.GT.U32.AND P1, PT, R3, R2, PT ;  /* 0x000000020300720c */ /* 0x000fda0003f24070 */
[----:B------:R-:W-:Y:S01]  /*0490*/  @!P1 IMAD.IADD R2, R2, 0x1, -R3 ;  /* 0x0000000102029824 */ /* 0x000fe200078e0a03 */
[----:B------:R-:W-:Y:S02]  /*04a0*/  @!P1 IADD3 R0, R0, 0x1, RZ ;  /* 0x0000000100009810 */ /* 0x000fe40007ffe0ff */
[----:B------:R-:W-:Y:S02]  /*04b0*/  ISETP.NE.AND P1, PT, RZ, c[0x0][0x10], PT ;  /* 0x00000400ff007a0c */ /* 0x000fe40003f25270 */
[----:B------:R-:W-:Y:S02]  /*04c0*/  ISETP.GE.U32.AND P2, PT, R2, R3, PT ;  /* 0x000000030200720c */ /* 0x000fe40003f46070 */
[----:B------:R-:W2:Y:S01]  /*04d0*/  S2R R3, SR_CTAID.Y ;  /* 0x0000000000037919 */ /* 0x000ea20000002600 */
[----:B------:R-:W-:-:S04]  /*04e0*/  IADD3 R2, R39, 0x7f, RZ ;  /* 0x0000007f27027810 */ /* 0x000fc80007ffe0ff */
[----:B------:R-:W-:-:S04]  /*04f0*/  SHF.R.S32.HI R5, RZ, 0x1f, R2 ;  /* 0x0000001fff057819 */ /* 0x000fc80000011402 */
[----:B------:R-:W-:Y:S02]  /*0500*/  LEA.HI R5, R5, R2, RZ, 0x7 ;  /* 0x0000000205057211 */ /* 0x000fe400078f38ff */
[----:B------:R-:W-:Y:S02]  /*0510*/  @P2 IADD3 R0, R0, 0x1, RZ ;  /* 0x0000000100002810 */ /* 0x000fe40007ffe0ff */
[----:B------:R-:W-:-:S03]  /*0520*/  SHF.R.S32.HI R5, RZ, 0x7, R5 ;  /* 0x00000007ff057819 */ /* 0x000fc60000011405 */
[----:B------:R-:W-:Y:S01]  /*0530*/  @!P0 IMAD.MOV R0, RZ, RZ, -R0 ;  /* 0x000000ffff008224 */ /* 0x000fe200078e0a00 */
[----:B------:R-:W-:-:S05]  /*0540*/  @!P1 LOP3.LUT R0, RZ, c[0x0][0x10], RZ, 0x33, !PT ;  /* 0x00000400ff009a12 */ /* 0x000fca00078e33ff */
[----:B--2---:R-:W-:-:S04]  /*0550*/  IMAD R223, R0, R3, RZ ;  /* 0x0000000300df7224 */ /* 0x004fc800078e02ff */
[----:B------:R-:W-:-:S05]  /*0560*/  IMAD.IADD R0, R0, 0x1, R223 ;  /* 0x0000000100007824 */ /* 0x000fca00078e02df */
[----:B------:R-:W-:-:S04]  /*0570*/  IMNMX R5, R5, R0, PT ;  /* 0x0000000005057217 */ /* 0x000fc80003800200 */
[----:B------:R-:W-:-:S04]  /*0580*/  IMNMX R36, R5, R36, PT ;  /* 0x0000002405247217 */ /* 0x000fc80003800200 */
[----:B------:R-:W-:-:S13]  /*0590*/  ISETP.GE.AND P0, PT, R223, R36, PT ;  /* 0x00000024df00720c */ /* 0x000fda0003f06270 */
[----:B------:R-:W-:Y:S05]  /*05a0*/  @!P0 BRA `(.L_x_2290) ;  /* 0x0000048000008947 */ /* 0x000fea0003800000 */
[----:B-1----:R-:W-:Y:S01]  /*05b0*/  SHF.R.S32.HI R5, RZ, 0x1f, R6 ;  /* 0x0000001fff057819 */ /* 0x002fe20000011406 */
[----:B------:R-:W-:Y:S01]  /*05c0*/  IMAD R2, R3, c[0x0][0x210], R230 ;  /* 0x0000840003027a24 */ /* 0x000fe200078e02e6 */
[----:B------:R-:W-:Y:S02]  /*05d0*/  LOP3.LUT P6, RZ, R6, 0xf, RZ, 0xc0, !PT ;  /* 0x0000000f06ff7812 */ /* 0x000fe400078cc0ff */
[----:B------:R-:W-:Y:S01]  /*05e0*/  LEA.HI R0, R5, R6, RZ, 0x4 ;  /* 0x0000000605007211 */ /* 0x000fe200078f20ff */
[----:B------:R-:W-:-:S03]  /*05f0*/  IMAD R2, R2, c[0x0][0x1c0], R17 ;  /* 0x0000700002027a24 */ /* 0x000fc600078e0211 */
[----:B------:R-:W-:Y:S01]  /*0600*/  LOP3.LUT R5, R0, 0x3ffffff0, RZ, 0xc0, !PT ;  /* 0x3ffffff000057812 */ /* 0x000fe200078ec0ff */
[----:B------:R-:W-:Y:S01]  /*0610*/  IMAD R3, R2, c[0x0][0x214], R129 ;  /* 0x0000850002037a24 */ /* 0x000fe200078e0281 */
[----:B------:R-:W-:Y:S02]  /*0620*/  SHF.R.S32.HI R0, RZ, 0x4, R0 ;  /* 0x00000004ff007819 */ /* 0x000fe40000011400 */
[----:B------:R-:W-:Y:S01]  /*0630*/  IADD3 R129, -R129, c[0x0][0x214], RZ ;  /* 0x0000850081817a10 */ /* 0x000fe20007ffe1ff */
[----:B------:R-:W-:Y:S01]  /*0640*/  IMAD.IADD R5, R6, 0x1, -R5 ;  /* 0x0000000106057824 */ /* 0x000fe200078e0a05 */
[C---:B------:R-:W-:Y:S01]  /*0650*/  IADD3 R8, R0.reuse, 0x8, RZ ;  /* 0x0000000800087810 */ /* 0x040fe20007ffe0ff */
[----:B------:R-:W-:Y:S01]  /*0660*/  IMAD R2, R3, c[0x0][0x22c], RZ ;  /* 0x00008b0003027a24 */ /* 0x000fe200078e02ff */
[-C--:B------:R-:W-:Y:S01]  /*0670*/  ISETP.GE.OR P5, PT, R0, R129.reuse, P6 ;  /* 0x000000810000720c */ /* 0x080fe200037a6670 */
[----:B------:R-:W-:Y:S01]  /*0680*/  IMAD.SHL.U32 R4, R5, 0x4, RZ ;  /* 0x0000000405047824 */ /* 0x000fe200078e00ff */
[----:B------:R-:W-:-:S02]  /*0690*/  ISETP.GE.OR P4, PT, R8, R129, P6 ;  /* 0x000000810800720c */ /* 0x000fc40003786670 */
[----:B------:R-:W-:Y:S02]  /*06a0*/  IADD3 R6, R0, 0x10, RZ ;  /* 0x0000001000067810 */ /* 0x000fe40007ffe0ff */
[--C-:B------:R-:W-:Y:S02]  /*06b0*/  SHF.R.S32.HI R5, RZ, 0x1f, R4.reuse ;  /* 0x0000001fff057819 */ /* 0x100fe40000011404 */
[-C--:B------:R-:W-:Y:S02]  /*06c0*/  ISETP.GE.OR P3, PT, R6, R129.reuse, P6 ;  /* 0x000000810600720c */ /* 0x080fe40003766670 */
[C---:B------:R-:W-:Y:S01]  /*06d0*/  IADD3 R10, R0.reuse, 0x18, RZ ;  /* 0x00000018000a7810 */ /* 0x040fe20007ffe0ff */
[C---:B------:R-:W-:Y:S01]  /*06e0*/  IMAD.WIDE R4, R0.reuse, 0x80, R4 ;  /* 0x0000008000047825 */ /* 0x040fe200078e0204 */
[----:B------:R-:W-:Y:S02]  /*06f0*/  IADD3 R6, R0, 0x20, RZ ;  /* 0x0000002000067810 */ /* 0x000fe40007ffe0ff */
[----:B------:R-:W-:Y:S01]  /*0700*/  ISETP.GE.OR P2, PT, R10, R129, P6 ;  /* 0x000000810a00720c */ /* 0x000fe20003746670 */
[----:B------:R-:W-:Y:S01]  /*0710*/  @!P4 IMAD.MOV.U32 R11, RZ, RZ, -0x800000 ;  /* 0xff800000ff0bc424 */ /* 0x000fe200078e00ff */
[----:B------:R-:W-:-:S02]  /*0720*/  IADD3 R7, P0, R2, R4, RZ ;  /* 0x0000000402077210 */ /* 0x000fc40007f1e0ff */
[----:B------:R-:W-:Y:S02]  /*0730*/  IADD3 R4, R0, 0x28, RZ ;  /* 0x0000002800047810 */ /* 0x000fe40007ffe0ff */
[----:B------:R-:W-:Y:S02]  /*0740*/  LEA.HI.X.SX32 R2, R2, R5, 0x1, P0 ;  /* 0x0000000502027211 */ /* 0x000fe400000f0eff */
[----:B------:R-:W-:Y:S02]  /*0750*/  LEA R12, P1, R7, c[0x0][0x1d8], 0x2 ;  /* 0x00007600070c7a11 */ /* 0x000fe400078210ff */
[----:B------:R-:W-:Y:S02]  /*0760*/  SHF.R.S32.HI R5, RZ, 0x1f, R3 ;  /* 0x0000001fff057819 */ /* 0x000fe40000011403 */
[----:B------:R-:W-:Y:S02]  /*0770*/  IADD3 R3, P0, R3, R0, RZ ;  /* 0x0000000003037210 */ /* 0x000fe40007f1e0ff */
[----:B------:R-:W-:Y:S01]  /*0780*/  LEA.HI.X R13, R7, c[0x0][0x1dc], R2, 0x2, P1 ;  /* 0x00007700070d7a11 */ /* 0x000fe200008f1402 */
[----:B------:R-:W-:Y:S01]  /*0790*/  @!P5 IMAD.MOV.U32 R7, RZ, RZ, -0x800000 ;  /* 0xff800000ff07d424 */ /* 0x000fe200078e00ff */
[----:B------:R-:W-:Y:S01]  /*07a0*/  LEA.HI.X.SX32 R2, R0, R5, 0x1, P0 ;  /* 0x0000000500027211 */ /* 0x000fe200000f0eff */
[----:B------:R-:W-:Y:S01]  /*07b0*/  @!P2 IMAD.MOV.U32 R5, RZ, RZ, -0x800000 ;  /* 0xff800000ff05a424 */ /* 0x000fe200078e00ff */
[C---:B------:R-:W-:Y:S01]  /*07c0*/  LEA R8, P0, R3.reuse, c[0x0][0x208], 0x2 ;  /* 0x0000820003087a11 */ /* 0x040fe200078010ff */
[----:B------:R1:W-:Y:S01]  /*07d0*/  STG.E.128 [R12.64], RZ ;  /* 0x000000ff0c007986 */ /* 0x0003e2000c101d0a */
[----:B------:R-:W-:Y:S01]  /*07e0*/  ISETP.GE.OR P1, PT, R6, R129, P6 ;  /* 0x000000810600720c */ /* 0x000fe20003726670 */
[----:B------:R-:W-:Y:S01]  /*07f0*/  @!P3 IMAD.MOV.U32 R6, RZ, RZ, -0x800000 ;  /* 0xff800000ff06b424 */ /* 0x000fe200078e00ff */
[----:B------:R-:W-:Y:S01]  /*0800*/  LEA.HI.X R9, R3, c[0x0][0x20c], R2, 0x2, P0 ;  /* 0x0000830003097a11 */ /* 0x000fe200000f1402 */
[----:B------:R1:W-:Y:S01]  /*0810*/  STG.E.128 [R12.64+0x100], RZ ;  /* 0x000100ff0c007986 */ /* 0x0003e2000c101d0a */
[----:B------:R-:W-:-:S02]  /*0820*/  IADD3 R2, R0, 0x30, RZ ;  /* 0x0000003000027810 */ /* 0x000fc40007ffe0ff */
[----:B------:R-:W-:Y:S01]  /*0830*/  ISETP.GE.OR P0, PT, R4, R129, P6 ;  /* 0x000000810400720c */ /* 0x000fe20003706670 */
[----:B------:R1:W-:Y:S01]  /*0840*/  STG.E.128 [R12.64+0x1000], RZ ;  /* 0x001000ff0c007986 */ /* 0x0003e2000c101d0a */
[----:B------:R-:W-:-:S03]  /*0850*/  IADD3 R0, R0, 0x38, RZ ;  /* 0x0000003800007810 */ /* 0x000fc60007ffe0ff */
[----:B------:R1:W-:Y:S02]  /*0860*/  STG.E.128 [R12.64+0x1100], RZ ;  /* 0x001100ff0c007986 */ /* 0x0003e4000c101d0a */
[----:B------:R-:W-:Y:S02]  /*0870*/  @!P1 IMAD.MOV.U32 R4, RZ, RZ, -0x800000 ;  /* 0xff800000ff049424 */ /* 0x000fe400078e00ff */
[----:B------:R1:W-:Y:S04]  /*0880*/  STG.E.128 [R12.64+0x2000], RZ ;  /* 0x002000ff0c007986 */ /* 0x0003e8000c101d0a */
[----:B------:R1:W-:Y:S01]  /*0890*/  STG.E.128 [R12.64+0x2100], RZ ;  /* 0x002100ff0c007986 */ /* 0x0003e2000c101d0a */
[----:B------:R-:W-:-:S03]  /*08a0*/  @!P0 IMAD.MOV.U32 R3, RZ, RZ, -0x800000 ;  /* 0xff800000ff038424 */ /* 0x000fc600078e00ff */
[----:B------:R1:W-:Y:S04]  /*08b0*/  STG.E.128 [R12.64+0x3000], RZ ;  /* 0x003000ff0c007986 */ /* 0x0003e8000c101d0a */
        /* <DEDUP_REMOVED lines=9> */
[----:B------:R1:W-:Y:S01]  /*0950*/  @!P5 STG.E [R8.64], R7 ;  /* 0x000000070800d986 */ /* 0x0003e2000c10190a */
[----:B------:R-:W-:-:S02]  /*0960*/  ISETP.GE.OR P5, PT, R2, R129, P6 ;  /* 0x000000810200720c */ /* 0x000fc400037a6670 */
[----:B------:R-:W-:Y:S01]  /*0970*/  ISETP.GE.OR P6, PT, R0, R129, P6 ;  /* 0x000000810000720c */ /* 0x000fe200037c6670 */
[----:B------:R1:W-:Y:S04]  /*0980*/  @!P4 STG.E [R8.64+0x20], R11 ;  /* 0x0000200b0800c986 */ /* 0x0003e8000c10190a */
[----:B------:R1:W-:Y:S04]  /*0990*/  @!P3 STG.E [R8.64+0x40], R6 ;  /* 0x000040060800b986 */ /* 0x0003e8000c10190a */
[----:B------:R1:W-:Y:S02]  /*09a0*/  @!P2 STG.E [R8.64+0x60], R5 ;  /* 0x000060050800a986 */ /* 0x0003e4000c10190a */
[----:B------:R-:W-:-:S02]  /*09b0*/  @!P5 IMAD.MOV.U32 R2, RZ, RZ, -0x800000 ;  /* 0xff800000ff02d424 */ /* 0x000fc400078e00ff */
[----:B------:R1:W-:Y:S04]  /*09c0*/  @!P1 STG.E [R8.64+0x80], R4 ;  /* 0x0000800408009986 */ /* 0x0003e8000c10190a */
[----:B------:R1:W-:Y:S04]  /*09d0*/  @!P0 STG.E [R8.64+0xa0], R3 ;  /* 0x0000a00308008986 */ /* 0x0003e8000c10190a */
[----:B------:R1:W-:Y:S01]  /*09e0*/  @!P5 STG.E [R8.64+0xc0], R2 ;  /* 0x0000c0020800d986 */ /* 0x0003e2000c10190a */
[----:B------:R-:W-:Y:S05]  /*09f0*/  @P6 EXIT ;  /* 0x000000000000694d */ /* 0x000fea0003800000 */
[----:B-1----:R-:W-:-:S05]  /*0a00*/  MOV R3, 0xff800000 ;  /* 0xff80000000037802 */ /* 0x002fca0000000f00 */
[----:B------:R-:W-:Y:S01]  /*0a10*/  STG.E [R8.64+0xe0], R3 ;  /* 0x0000e00308007986 */ /* 0x000fe2000c10190a */
[----:B------:R-:W-:Y:S05]  /*0a20*/  EXIT ;  /* 0x000000000000794d */ /* 0x000fea0003800000 */
.L_x_2290:
[----:B-1----:R-:W-:Y:S01]  /*0a30*/  ISETP.NE.U32.AND P0, PT, RZ, c[0x0][0x2b8], PT ;  /* 0x0000ae00ff007a0c */ /* 0x002fe20003f05070 */
        /* <DEDUP_REMOVED lines=18> */
.L_x_2291:
        /* <DEDUP_REMOVED lines=55> */
[----:B------:R-:W-:-:S05]  /*0ed0*/  SHF.R.S32.HI R10, RZ, 0x1f, R11 ;  /* 0x0000001fff0a7819 */ /* 0x000fca000001140b */
[----:B------:R-:W-:-:S04]  /*0ee0*/  IMAD R12, R10, c[0x0][0x1b0], RZ ;  /* 0x00006c000a0c7a24 */ /* 0x000fc800078e02ff */
[----:B------:R-:W-:Y:S01]  /*0ef0*/  IMAD R12, R11, c[0x0][0x1b4], R12 ;  /* 0x00006d000b0c7a24 */ /* 0x000fe200078e020c */
[----:B--2---:R-:W-:Y:S01]  /*0f00*/  SHF.R.S32.HI R13, RZ, 0x1f, R28 ;  /* 0x0000001fff0d7819 */ /* 0x004fe2000001141c */
[----:B------:R-:W-:-:S04]  /*0f10*/  IMAD.WIDE.U32 R4, R28, c[0x0][0x180], RZ ;  /* 0x000060001c047a25 */ /* 0x000fc800078e00ff */
[C---:B------:R-:W-:Y:S02]  /*0f20*/  IMAD R7, R13.reuse, c[0x0][0x180], RZ ;  /* 0x000060000d077a24 */ /* 0x040fe400078e02ff */
[----:B------:R-:W-:Y:S02]  /*0f30*/  IMAD.MOV.U32 R20, RZ, RZ, R4 ;  /* 0x000000ffff147224 */ /* 0x000fe400078e0004 */
[----:B------:R-:W-:Y:S02]  /*0f40*/  IMAD R2, R28, c[0x0][0x184], R7 ;  /* 0x000061001c027a24 */ /* 0x000fe400078e0207 */
[----:B------:R-:W-:-:S03]  /*0f50*/  IMAD R13, R13, c[0x0][0x188], RZ ;  /* 0x000062000d0d7a24 */ /* 0x000fc600078e02ff */
[----:B------:R-:W-:Y:S01]  /*0f60*/  IADD3 R21, R5, R2, RZ ;  /* 0x0000000205157210 */ /* 0x000fe20007ffe0ff */
[C---:B------:R-:W-:Y:S02]  /*0f70*/  IMAD R5, R9.reuse, c[0x0][0x19c], R0 ;  /* 0x0000670009057a24 */ /* 0x040fe400078e0200 */
[----:B------:R-:W-:Y:S02]  /*0f80*/  IMAD R13, R28, c[0x0][0x18c], R13 ;  /* 0x000063001c0d7a24 */ /* 0x000fe400078e020d */
[----:B------:R-:W-:-:S04]  /*0f90*/  IMAD.WIDE.U32 R20, R9, c[0x0][0x198], R20 ;  /* 0x0000660009147a25 */ /* 0x000fc800078e0014 */
[----:B------:R-:W-:Y:S01]  /*0fa0*/  IMAD.WIDE.U32 R28, R28, c[0x0][0x188], RZ ;  /* 0x000062001c1c7a25 */ /* 0x000fe200078e00ff */
[----:B------:R-:W-:-:S03]  /*0fb0*/  IADD3 R21, R21, R5, RZ ;  /* 0x0000000515157210 */ /* 0x000fc60007ffe0ff */
[----:B------:R-:W-:Y:S02]  /*0fc0*/  IMAD.IADD R13, R29, 0x1, R13 ;  /* 0x000000011d0d7824 */ /* 0x000fe400078e020d */
[----:B------:R-:W-:-:S05]  /*0fd0*/  IMAD.WIDE.U32 R20, R11, c[0x0][0x1b0], R20 ;  /* 0x00006c000b147a25 */ /* 0x000fca00078e0014 */
[----:B------:R-:W-:Y:S01]  /*0fe0*/  IADD3 R12, R21, R12, RZ ;  /* 0x0000000c150c7210 */ /* 0x000fe20007ffe0ff */
[----:B------:R-:W-:Y:S05]  /*0ff0*/  BRA `(.L_x_2293) ;  /* 0x0000034000007947 */ /* 0x000fea0003800000 */
.L_x_2292:
[----:B-1----:R-:W-:Y:S02]  /*1000*/  IABS R5, c[0x0][0x1c8] ;  /* 0x0000720000057a13 */ /* 0x002fe40000000000 */
[----:B-----5:R-:W-:Y:S02]  /*1010*/  SHF.R.S32.HI R13, RZ, 0x1f, R2 ;  /* 0x0000001fff0d7819 */ /* 0x020fe40000011402 */
[----:B------:R-:W1:Y:S08]  /*1020*/  I2F.RP R7, R5 ;  /* 0x0000000500077306 */ /* 0x000e700000209400 */
[----:B-1----:R-:W1:Y:S02]  /*1030*/  MUFU.RCP R8, R7 ;  /* 0x0000000700087308 */ /* 0x002e640000001000 */
[----:B-1----:R-:W-:-:S02]  /*1040*/  IADD3 R8, R8, 0xffffffe, RZ ;  /* 0x0ffffffe08087810 */ /* 0x002fc40007ffe0ff */
[----:B------:R-:W-:-:S04]  /*1050*/  SHF.R.S32.HI R7, RZ, 0x1f, R20 ;  /* 0x0000001fff077819 */ /* 0x000fc80000011414 */
[----:B------:R-:W1:Y:S02]  /*1060*/  F2I.FTZ.U32.TRUNC.NTZ R9, R8 ;  /* 0x0000000800097305 */ /* 0x000e64000021f000 */
[----:B-1----:R-:W-:Y:S01]  /*1070*/  IADD3 R0, RZ, -R9, RZ ;  /* 0x80000009ff007210 */ /* 0x002fe20007ffe0ff */
[----:B------:R-:W-:-:S04]  /*1080*/  IMAD.MOV.U32 R8, RZ, RZ, RZ ;  /* 0x000000ffff087224 */ /* 0x000fc800078e00ff */
[----:B------:R-:W-:Y:S01]  /*1090*/  IMAD R4, R0, R5, RZ ;  /* 0x0000000500047224 */ /* 0x000fe200078e02ff */
[----:B------:R-:W-:-:S03]  /*10a0*/  IABS R0, R17 ;  /* 0x0000001100007213 */ /* 0x000fc60000000000 */
[----:B------:R-:W-:Y:S01]  /*10b0*/  IMAD.HI.U32 R9, R9, R4, R8 ;  /* 0x0000000409097227 */ /* 0x000fe200078e0008 */
[----:B------:R-:W-:-:S05]  /*10c0*/  MOV R4, R0 ;  /* 0x0000000000047202 */ /* 0x000fca0000000f00 */
[----:B------:R-:W-:Y:S01]  /*10d0*/  IMAD.HI.U32 R11, R9, R4, RZ ;  /* 0x00000004090b7227 */ /* 0x000fe200078e00ff */
[----:B------:R-:W-:-:S03]  /*10e0*/  LEA R9, R36, 0xffffff80, 0x7 ;  /* 0xffffff8024097811 */ /* 0x000fc600078e38ff */
[----:B------:R-:W-:Y:S01]  /*10f0*/  IMAD.MOV R0, RZ, RZ, -R11 ;  /* 0x000000ffff007224 */ /* 0x000fe200078e0a0b */
[----:B------:R-:W-:Y:S02]  /*1100*/  SHF.R.S32.HI R8, RZ, 0x1f, R9 ;  /* 0x0000001fff087819 */ /* 0x000fe40000011409 */
[----:B------:R-:W-:Y:S01]  /*1110*/  IADD3 R14, P1, R20, R9, RZ ;  /* 0x00000009140e7210 */ /* 0x000fe20007f3e0ff */
[----:B------:R-:W-:-:S05]  /*1120*/  IMAD R0, R5, R0, R4 ;  /* 0x0000000005007224 */ /* 0x000fca00078e0204 */
[----:B------:R-:W-:-:S13]  /*1130*/  ISETP.GT.U32.AND P0, PT, R5, R0, PT ;  /* 0x000000000500720c */ /* 0x000fda0003f04070 */
[-C--:B------:R-:W-:Y:S02]  /*1140*/  @!P0 IADD3 R0, R0, -R5.reuse, RZ ;  /* 0x8000000500008210 */ /* 0x080fe40007ffe0ff */
[----:B------:R-:W-:Y:S02]  /*1150*/  @!P0 IADD3 R11, R11, 0x1, RZ ;  /* 0x000000010b0b8810 */ /* 0x000fe40007ffe0ff */
[----:B------:R-:W-:Y:S01]  /*1160*/  ISETP.GE.U32.AND P2, PT, R0, R5, PT ;  /* 0x000000050000720c */ /* 0x000fe20003f46070 */
[----:B------:R-:W-:Y:S01]  /*1170*/  IMAD.X R5, R7, 0x1, R8, P1 ;  /* 0x0000000107057824 */ /* 0x000fe200008e0608 */
        /* <DEDUP_REMOVED lines=11> */
[----:B------:R-:W-:Y:S02]  /*1230*/  IMAD R5, R13, c[0x0][0x180], RZ ;  /* 0x000060000d057a24 */ /* 0x000fe400078e02ff */
[----:B------:R-:W-:Y:S01]  /*1240*/  @!P1 IMAD.MOV R11, RZ, RZ, -R11 ;  /* 0x000000ffff0b9224 */ /* 0x000fe200078e0a0b */
[----:B------:R-:W-:Y:S01]  /*1250*/  @!P0 LOP3.LUT R11, RZ, c[0x0][0x1c8], RZ, 0x33, !PT ;  /* 0x00007200ff0b8a12 */ /* 0x000fe200078e33ff */
[C---:B------:R-:W-:Y:S01]  /*1260*/  IMAD R0, R2.reuse, c[0x0][0x184], R5 ;  /* 0x0000610002007a24 */ /* 0x040fe200078e0205 */
[----:B------:R-:W-:Y:S01]  /*1270*/  IADD3 R5, R21, R4, RZ ;  /* 0x0000000415057210 */ /* 0x000fe20007ffe0ff */
[----:B------:R-:W-:Y:S01]  /*1280*/  IMAD.WIDE.U32 R14, R2, c[0x0][0x180], R14 ;  /* 0x00006000020e7a25 */ /* 0x000fe200078e000e */
[----:B------:R-:W-:-:S03]  /*1290*/  SHF.R.S32.HI R10, RZ, 0x1f, R11 ;  /* 0x0000001fff0a7819 */ /* 0x000fc6000001140b */
[----:B------:R-:W-:Y:S01]  /*12a0*/  IMAD R13, R13, c[0x0][0x188], RZ ;  /* 0x000062000d0d7a24 */ /* 0x000fe200078e02ff */
[----:B------:R-:W-:Y:S01]  /*12b0*/  IADD3 R15, R15, R0, RZ ;  /* 0x000000000f0f7210 */ /* 0x000fe20007ffe0ff */
[----:B------:R-:W-:Y:S02]  /*12c0*/  IMAD.MOV.U32 R4, RZ, RZ, R20 ;  /* 0x000000ffff047224 */ /* 0x000fe400078e0014 */
[----:B------:R-:W-:Y:S02]  /*12d0*/  IMAD R0, R10, c[0x0][0x1b0], RZ ;  /* 0x00006c000a007a24 */ /* 0x000fe400078e02ff */
[C---:B------:R-:W-:Y:S02]  /*12e0*/  IMAD R13, R2.reuse, c[0x0][0x18c], R13 ;  /* 0x00006300020d7a24 */ /* 0x040fe400078e020d */
[----:B------:R-:W-:-:S04]  /*12f0*/  IMAD.WIDE.U32 R28, R2, c[0x0][0x188], R4 ;  /* 0x00006200021c7a25 */ /* 0x000fc800078e0004 */
[----:B------:R-:W-:Y:S01]  /*1300*/  IMAD.WIDE.U32 R20, R11, c[0x0][0x1b0], R14 ;  /* 0x00006c000b147a25 */ /* 0x000fe200078e000e */
[----:B------:R-:W-:-:S03]  /*1310*/  IADD3 R13, R29, R13, RZ ;  /* 0x0000000d1d0d7210 */ /* 0x000fc60007ffe0ff */
[----:B------:R-:W-:-:S05]  /*1320*/  IMAD R0, R11, c[0x0][0x1b4], R0 ;  /* 0x00006d000b007a24 */ /* 0x000fca00078e0200 */
[----:B------:R-:W-:Y:S02]  /*1330*/  IADD3 R12, R21, R0, RZ ;  /* 0x00000000150c7210 */ /* 0x000fe40007ffe0ff */
.L_x_2293:
        /* <DEDUP_REMOVED lines=8> */
[----:B------:R-:W-:Y:S01]  /*13c0*/  LOP3.LUT R5, R4, 0xfffffff8, RZ, 0xc0, !PT ;  /* 0xfffffff804057812 */ /* 0x000fe200078ec0ff */
[----:B------:R-:W-:Y:S01]  /*13d0*/  USHF.L.U32 UR9, UR4, 0x5, URZ ;  /* 0x0000000504097899 */ /* 0x000fe2000800063f */
[----:B------:R-:W-:Y:S01]  /*13e0*/  SHF.R.S32.HI R21, RZ, 0x4, R2 ;  /* 0x00000004ff157819 */ /* 0x000fe20000011402 */
[----:B------:R-:W-:Y:S01]  /*13f0*/  IMAD R7, R230, c[0x0][0x17c], R7 ;  /* 0x00005f00e6077a24 */ /* 0x000fe200078e0207 */
[----:B------:R-:W-:Y:S01]  /*1400*/  SHF.R.S32.HI R26, RZ, 0x3, R4 ;  /* 0x00000003ff1a7819 */ /* 0x000fe20000011404 */
[----:B------:R-:W-:Y:S01]  /*1410*/  IMAD.IADD R5, R6, 0x1, -R5 ;  /* 0x0000000106057824 */ /* 0x000fe200078e0a05 */
[----:B------:R-:W-:Y:S01]  /*1420*/  LEA.HI R0, R2, R21, RZ, 0x1 ;  /* 0x0000001502007211 */ /* 0x000fe200078f08ff */
[----:B------:R-:W-:Y:S01]  /*1430*/  UMOV UR8, 0x5 ;  /* 0x0000000500087882 */ /* 0x000fe20000000000 */
[----:B------:R-:W-:Y:S01]  /*1440*/  SHF.R.S32.HI R14, RZ, 0x1f, R17 ;  /* 0x0000001fff0e7819 */ /* 0x000fe20000011411 */
[----:B------:R-:W-:Y:S01]  /*1450*/  IMAD.SHL.U32 R22, R5, 0x8, RZ ;  /* 0x0000000805167824 */ /* 0x000fe200078e00ff */
[----:B------:R-:W-:Y:S01]  /*1460*/  LOP3.LUT R0, R0, 0xfffffffe, RZ, 0xc0, !PT ;  /* 0xfffffffe00007812 */ /* 0x000fe200078ec0ff */
[----:B------:R-:W-:Y:S01]  /*1470*/  IMAD.SHL.U32 R15, R26, 0x40, RZ ;  /* 0x000000401a0f7824 */ /* 0x000fe200078e00ff */
[----:B------:R-:W-:Y:S01]  /*1480*/  SHF.R.S32.HI R27, RZ, 0x1f, R26 ;  /* 0x0000001fff1b7819 */ /* 0x000fe2000001141a */
[----:B------:R-:W-:Y:S01]  /*1490*/  IMAD R14, R14, c[0x0][0x1a8], RZ ;  /* 0x00006a000e0e7a24 */ /* 0x000fe200078e02ff */
[----:B------:R-:W-:Y:S01]  /*14a0*/  SHF.R.S32.HI R23, RZ, 0x1f, R22 ;  /* 0x0000001fff177819 */ /* 0x000fe20000011416 */
[----:B------:R-:W-:Y:S01]  /*14b0*/  IMAD.IADD R0, R21, 0x1, -R0 ;  /* 0x0000000115007824 */ /* 0x000fe200078e0a00 */
[C---:B------:R-:W-:Y:S01]  /*14c0*/  IADD3 R28, P0, R22.reuse, R28, RZ ;  /* 0x0000001c161c7210 */ /* 0x040fe20007f1e0ff */
[----:B------:R-:W-:Y:S01]  /*14d0*/  IMAD.WIDE R18, R19, 0x40, R26 ;  /* 0x0000004013127825 */ /* 0x000fe200078e021a */
[----:B------:R-:W-:Y:S01]  /*14e0*/  IADD3 R20, P1, R22, R20, RZ ;  /* 0x0000001416147210 */ /* 0x000fe20007f3e0ff */
[----:B------:R-:W-:Y:S01]  /*14f0*/  USHF.L.U64.HI UR5, UR4, UR8, UR5 ;  /* 0x0000000804057299 */ /* 0x000fe20008010205 */
[----:B------:R-:W-:Y:S01]  /*1500*/  LOP3.LUT R15, R15, 0x1c0, RZ, 0xc0, !PT ;  /* 0x000001c00f0f7812 */ /* 0x000fe200078ec0ff */
[----:B------:R-:W-:Y:S01]  /*1510*/  IMAD.WIDE.U32 R24, R230, c[0x0][0x178], R22 ;  /* 0x00005e00e6187a25 */ /* 0x000fe200078e0016 */
[----:B------:R-:W-:-:S02]  /*1520*/  ULDC.64 UR6, c[0x0][0x198] ;  /* 0x0000660000067ab9 */ /* 0x000fc40000000a00 */
[----:B------:R-:W-:Y:S01]  /*1530*/  LOP3.LUT R16, R15, 0x38, R22, 0xf8, !PT ;  /* 0x000000380f107812 */ /* 0x000fe200078ef816 */
[----:B------:R-:W-:Y:S01]  /*1540*/  IMAD.X R29, R23, 0x1, R13, P0 ;  /* 0x00000001171d7824 */ /* 0x000fe200000e060d */
[----:B------:R-:W-:Y:S01]  /*1550*/  IADD3 R9, P0, R26, R9, RZ ;  /* 0x000000091a097210 */ /* 0x000fe20007f1e0ff */
[----:B------:R-:W-:Y:S01]  /*1560*/  IMAD.IADD R25, R25, 0x1, R7 ;  /* 0x0000000119197824 */ /* 0x000fe200078e0207 */
[----:B------:R-:W-:Y:S01]  /*1570*/  SHF.R.U32.HI R15, RZ, 0x3, R15 ;  /* 0x00000003ff0f7819 */ /* 0x000fe2000001160f */
[----:B------:R-:W-:Y:S01]  /*1580*/  IMAD.WIDE.U32 R28, R11, c[0x0][0x1b8], R28 ;  /* 0x00006e000b1c7a25 */ /* 0x000fe200078e001c */
[-C--:B------:R-:W-:Y:S01]  /*1590*/  LEA.HI R11, R37, R6.reuse, RZ, 0x6 ;  /* 0x00000006250b7211 */ /* 0x080fe200078f30ff */
[----:B------:R-:W-:Y:S01]  /*15a0*/  USHF.L.U32 UR12, UR6, 0x5, URZ ;  /* 0x00000005060c7899 */ /* 0x000fe2000800063f */
[----:B------:R-:W-:Y:S01]  /*15b0*/  LOP3.LUT R15, R16, R15, RZ, 0x3c, !PT ;  /* 0x0000000f100f7212 */ /* 0x000fe200078e3cff */
[----:B------:R-:W-:Y:S01]  /*15c0*/  IMAD.X R21, R23, 0x1, R12, P1 ;  /* 0x0000000117157824 */ /* 0x000fe200008e060c */
[----:B------:R-:W-:Y:S01]  /*15d0*/  USHF.L.U64.HI UR7, UR6, UR8, UR7 ;  /* 0x0000000806077299 */ /* 0x000fe20008010207 */
[----:B------:R-:W-:Y:S01]  /*15e0*/  IMAD R7, R27, c[0x0][0x198], RZ ;  /* 0x000066001b077a24 */ /* 0x000fe200078e02ff */
[----:B------:R-:W-:Y:S01]  /*15f0*/  LEA.HI R37, R37, R6, RZ, 0x5 ;  /* 0x0000000625257211 */ /* 0x000fe200078f28ff */
[----:B------:R-:W-:-:S02]  /*1600*/  IMAD R14, R17, c[0x0][0x1ac], R14 ;  /* 0x00006b00110e7a24 */ /* 0x000fc400078e020e */
[----:B------:R-:W-:Y:S01]  /*1610*/  IMAD.WIDE.U32 R24, R17, c[0x0][0x1a8], R24 ;  /* 0x00006a0011187a25 */ /* 0x000fe200078e0018 */
[----:B------:R-:W-:-:S03]  /*1620*/  SHF.R.S32.HI R38, RZ, 0x5, R37 ;  /* 0x00000005ff267819 */ /* 0x000fc60000011425 */
[----:B------:R-:W-:Y:S02]  /*1630*/  IMAD.SHL.U32 R12, R11, 0x8, RZ ;  /* 0x000000080b0c7824 */ /* 0x000fe400078e00ff */
[C---:B------:R-:W-:Y:S02]  /*1640*/  IMAD R7, R26.reuse, c[0x0][0x19c], R7 ;  /* 0x000067001a077a24 */ /* 0x040fe400078e0207 */
[----:B------:R-:W-:Y:S01]  /*1650*/  IMAD.WIDE.U32 R20, R26, c[0x0][0x198], R20 ;  /* 0x000066001a147a25 */ /* 0x000fe200078e0014 */
[----:B------:R-:W-:-:S03]  /*1660*/  LOP3.LUT R12, R15, 0x7ffffe00, R12, 0xf8, !PT ;  /* 0x7ffffe000f0c7812 */ /* 0x000fc600078ef80c */
[----:B------:R-:W-:Y:S02]  /*1670*/  IMAD R11, R19, c[0x0][0x190], RZ ;  /* 0x00006400130b7a24 */ /* 0x000fe400078e02ff */
[----:B------:R-:W-:Y:S02]  /*1680*/  IMAD.IADD R25, R25, 0x1, R14 ;  /* 0x0000000119197824 */ /* 0x000fe400078e020e */
[----:B------:R-:W-:Y:S01]  /*1690*/  IMAD.X R8, R27, 0x1, R8, P0 ;  /* 0x000000011b087824 */ /* 0x000fe200000e0608 */
[----:B------:R-:W-:Y:S01]  /*16a0*/  LEA R226, P0, R20, c[0x0][0x168], 0x1 ;  /* 0x00005a0014e27a11 */ /* 0x000fe200078008ff */
[----:B------:R-:W-:Y:S02]  /*16b0*/  IMAD.IADD R7, R21, 0x1, R7 ;  /* 0x0000000115077824 */ /* 0x000fe400078e0207 */
[C---:B------:R-:W-:Y:S02]  /*16c0*/  IMAD R11, R18.reuse, c[0x0][0x194], R11 ;  /* 0x00006500120b7a24 */ /* 0x040fe400078e020b */
[----:B------:R-:W-:Y:S01]  /*16d0*/  IMAD.WIDE.U32 R18, R18, c[0x0][0x190], R24 ;  /* 0x0000640012127a25 */ /* 0x000fe200078e0018 */
[----:B------:R-:W-:-:S03]  /*16e0*/  LEA.HI.X R227, R20, c[0x0][0x16c], R7, 0x1, P0 ;  /* 0x00005b0014e37a11 */ /* 0x000fc600000f0c07 */
[----:B------:R-:W-:Y:S01]  /*16f0*/  IMAD.IADD R29, R29, 0x1, R10 ;  /* 0x000000011d1d7824 */ /* 0x000fe200078e020a */
[----:B------:R-:W-:Y:S01]  /*1700*/  LEA R10, P0, R18, c[0x0][0x160], 0x1 ;  /* 0x00005800120a7a11 */ /* 0x000fe200078008ff */
[----:B------:R-:W-:Y:S02]  /*1710*/  IMAD.IADD R11, R19, 0x1, R11 ;  /* 0x00000001130b7824 */ /* 0x000fe400078e020b */
[----:B------:R-:W-:Y:S02]  /*1720*/  IMAD R8, R8, c[0x0][0x1a0], RZ ;  /* 0x0000680008087a24 */ /* 0x000fe400078e02ff */
[----:B------:R-:W-:Y:S01]  /*1730*/  IMAD.WIDE.U32 R28, R9, c[0x0][0x1a0], R28 ;  /* 0x00006800091c7a25 */ /* 0x000fe200078e001c */
[----:B------:R-:W-:-:S03]  /*1740*/  LEA.HI.X R11, R18, c[0x0][0x164], R11, 0x1, P0 ;  /* 0x00005900120b7a11 */ /* 0x000fc600000f0c0b */
[----:B------:R-:W-:Y:S01]  /*1750*/  IMAD R7, R9, c[0x0][0x1a4], R8 ;  /* 0x0000690009077a24 */ /* 0x000fe200078e0208 */
[----:B------:R-:W-:Y:S01]  /*1760*/  IADD3 R8, P0, R10, UR9, RZ ;  /* 0x000000090a087c10 */ /* 0x000fe2000ff1e0ff */
[----:B------:R-:W-:Y:S02]  /*1770*/  IMAD.SHL.U32 R229, R12, 0x2, RZ ;  /* 0x000000020ce57824 */ /* 0x000fe400078e00ff */
[----:B------:R-:W-:Y:S01]  /*1780*/  IMAD.IADD R225, R29, 0x1, R7 ;  /* 0x000000011de17824 */ /* 0x000fe200078e0207 */
[----:B------:R-:W-:Y:S01]  /*1790*/  IADD3.X R9, R11, UR5, RZ, P0, !PT ;  /* 0x000000050b097c10 */ /* 0x000fe200087fe4ff */
[----:B------:R-:W-:Y:S01]  /*17a0*/  IMAD.SHL.U32 R7, R0, 0x8, RZ ;  /* 0x0000000800077824 */ /* 0x000fe200078e00ff */
[----:B------:R-:W-:Y:S01]  /*17b0*/  IADD3 R16, P0, R8, UR9, RZ ;  /* 0x0000000908107c10 */ /* 0x000fe2000ff1e0ff */
[----:B------:R-:W-:Y:S01]  /*17c0*/  @!PT LDS RZ, [RZ] ;  /* 0x00000000fffff984 */ /* 0x000fe20000000800 */
[----:B------:R-:W-:Y:S01]  /*17d0*/  @!PT LDS RZ, [RZ] ;  /* 0x00000000fffff984 */ /* 0x000fe20000000800 */
[----:B------:R-:W-:Y:S01]  /*17e0*/  @!PT LDS RZ, [RZ] ;  /* 0x00000000fffff984 */ /* 0x000fe20000000800 */
[----:B------:R1:W-:Y:S03]  /*17f0*/  LDGSTS.E.BYPASS.LTC128B.128 [R229], [R10.64] ;  /* 0x000000000ae57fae */ /* 0x0003e6000b901d4a */
[----:B------:R-:W-:Y:S01]  /*1800*/  IADD3.X R17, R9, UR5, RZ, P0, !PT ;  /* 0x0000000509117c10 */ /* 0x000fe200087fe4ff */
[----:B------:R1:W-:Y:S01]  /*1810*/  LDGSTS.E.BYPASS.LTC128B.128 [R229+0x2000], [R10.64+0x80] ;  /* 0x020000800ae57fae */ /* 0x0003e2000b901d4a */
[----:B------:R-:W-:-:S03]  /*1820*/  IADD3 R18, P0, R16, UR9, RZ ;  /* 0x0000000910127c10 */ /* 0x000fc6000ff1e0ff */
[----:B------:R2:W-:Y:S01]  /*1830*/  LDGSTS.E.BYPASS.LTC128B.128 [R229+0x800], [R8.64] ;  /* 0x0080000008e57fae */ /* 0x0005e2000b901d4a */
[----:B------:R-:W-:Y:S01]  /*1840*/  IADD3.X R19, R17, UR5, RZ, P0, !PT ;  /* 0x0000000511137c10 */ /* 0x000fe200087fe4ff */
[----:B------:R-:W-:Y:S01]  /*1850*/  ULDC.64 UR4, c[0x0][0x1a0] ;  /* 0x0000680000047ab9 */ /* 0x000fe20000000a00 */
[----:B------:R-:W-:Y:S01]  /*1860*/  IADD3 R14, P0, R226, UR12, RZ ;  /* 0x0000000ce20e7c10 */ /* 0x000fe2000ff1e0ff */
[----:B------:R2:W-:Y:S01]  /*1870*/  LDGSTS.E.BYPASS.LTC128B.128 [R229+0x2800], [R8.64+0x80] ;  /* 0x0280008008e57fae */ /* 0x0005e2000b901d4a */
[----:B------:R-:W-:Y:S02]  /*1880*/  USHF.L.U32 UR9, UR4, 0x5, URZ ;  /* 0x0000000504097899 */ /* 0x000fe4000800063f */
[----:B------:R-:W-:Y:S01]  /*1890*/  IADD3.X R15, R227, UR7, RZ, P0, !PT ;  /* 0x00000007e30f7c10 */ /* 0x000fe200087fe4ff */
[----:B------:R3:W-:Y:S01]  /*18a0*/  LDGSTS.E.BYPASS.LTC128B.128 [R229+0x1000], [R16.64] ;  /* 0x0100000010e57fae */ /* 0x0007e2000b901d4a */
[----:B------:R-:W-:Y:S01]  /*18b0*/  IADD3 R12, P0, R14, UR12, RZ ;  /* 0x0000000c0e0c7c10 */ /* 0x000fe2000ff1e0ff */
[----:B------:R-:W-:-:S02]  /*18c0*/  USHF.L.U64.HI UR5, UR4, UR8, UR5 ;  /* 0x0000000804057299 */ /* 0x000fc40008010205 */
[----:B------:R3:W-:Y:S01]  /*18d0*/  LDGSTS.E.BYPASS.LTC128B.128 [R229+0x3000], [R16.64+0x80] ;  /* 0x0300008010e57fae */ /* 0x0007e2000b901d4a */
[----:B------:R-:W-:-:S03]  /*18e0*/  IADD3.X R13, R15, UR7, RZ, P0, !PT ;  /* 0x000000070f0d7c10 */ /* 0x000fc600087fe4ff */
[----:B------:R4:W-:Y:S04]  /*18f0*/  LDGSTS.E.BYPASS.LTC128B.128 [R229+0x1800], [R18.64] ;  /* 0x0180000012e57fae */ /* 0x0009e8000b901d4a */
[----:B------:R4:W-:Y:S01]  /*1900*/  LDGSTS.E.BYPASS.LTC128B.128 [R229+0x3800], [R18.64+0x80] ;  /* 0x0380008012e57fae */ /* 0x0009e2000b901d4a */
[----:B-1----:R-:W-:-:S03]  /*1910*/  IADD3 R10, P0, R12, UR12, RZ ;  /* 0x0000000c0c0a7c10 */ /* 0x002fc6000ff1e0ff */
[----:B------:R1:W-:Y:S01]  /*1920*/  LDGSTS.E.BYPASS.LTC128B.128 [R229+0x4000], [R226.64] ;  /* 0x04000000e2e57fae */ /* 0x0003e2000b901d4a */
[----:B------:R-:W-:-:S03]  /*1930*/  IADD3.X R11, R13, UR7, RZ, P0, !PT ;  /* 0x000000070d0b7c10 */ /* 0x000fc600087fe4ff */
[----:B------:R1:W-:Y:S01]  /*1940*/  LDGSTS.E.BYPASS.LTC128B.128 [R229+0x8000], [R226.64+0x80] ;  /* 0x08000080e2e57fae */ /* 0x0003e2000b901d4a */
[----:B--2---:R-:W-:-:S03]  /*1950*/  LOP3.LUT R9, R2, 0xfffffff0, RZ, 0xc0, !PT ;  /* 0xfffffff002097812 */ /* 0x004fc600078ec0ff */
[----:B------:R2:W-:Y:S04]  /*1960*/  LDGSTS.E.BYPASS.LTC128B.128 [R229+0x4800], [R14.64] ;  /* 0x048000000ee57fae */ /* 0x0005e8000b901d4a */
[----:B------:R2:W-:Y:S01]  /*1970*/  LDGSTS.E.BYPASS.LTC128B.128 [R229+0x8800], [R14.64+0x80] ;  /* 0x088000800ee57fae */ /* 0x0005e2000b901d4a */
[----:B------:R-:W-:-:S03]  /*1980*/  IMAD.IADD R228, R6, 0x1, -R9 ;  /* 0x0000000106e47824 */ /* 0x000fc600078e0a09 */
[----:B------:R5:W-:Y:S02]  /*1990*/  LDGSTS.E.BYPASS.LTC128B.128 [R229+0x5000], [R12.64] ;  /* 0x050000000ce57fae */ /* 0x000be4000b901d4a */
[----:B------:R-:W-:Y:S02]  /*19a0*/  SHF.R.S32.HI R9, RZ, 0x1f, R228 ;  /* 0x0000001fff097819 */ /* 0x000fe400000114e4 */
[----:B------:R5:W-:Y:S02]  /*19b0*/  LDGSTS.E.BYPASS.LTC128B.128 [R229+0x9000], [R12.64+0x80] ;  /* 0x090000800ce57fae */ /* 0x000be4000b901d4a */
[----:B------:R-:W-:Y:S02]  /*19c0*/  LEA.HI R8, R9, R228, RZ, 0x3 ;  /* 0x000000e409087211 */ /* 0x000fe400078f18ff */
[----:B----4-:R-:W-:Y:S01]  /*19d0*/  IADD3 R18, P0, R10, UR12, RZ ;  /* 0x0000000c0a127c10 */ /* 0x010fe2000ff1e0ff */
[----:B------:R4:W-:Y:S01]  /*19e0*/  LDGSTS.E.BYPASS.LTC128B.128 [R229+0x5800], [R10.64] ;  /* 0x058000000ae57fae */ /* 0x0009e2000b901d4a */
[----:B------:R-:W-:-:S02]  /*19f0*/  LOP3.LUT R9, R8, 0xfffffff8, RZ, 0xc0, !PT ;  /* 0xfffffff808097812 */ /* 0x000fc400078ec0ff */
[----:B------:R-:W-:Y:S01]  /*1a00*/  IADD3.X R19, R11, UR7, RZ, P0, !PT ;  /* 0x000000070b137c10 */ /* 0x000fe200087fe4ff */
[----:B------:R4:W-:Y:S01]  /*1a10*/  LDGSTS.E.BYPASS.LTC128B.128 [R229+0x9800], [R10.64+0x80] ;  /* 0x098000800ae57fae */ /* 0x0009e2000b901d4a */
[----:B---3--:R-:W-:Y:S01]  /*1a20*/  IADD3 R16, P0, R18, UR12, RZ ;  /* 0x0000000c12107c10 */ /* 0x008fe2000ff1e0ff */
[----:B------:R-:W-:Y:S02]  /*1a30*/  IMAD.IADD R2, R228, 0x1, -R9 ;  /* 0x00000001e4027824 */ /* 0x000fe400078e0a09 */
[----:B------:R3:W-:Y:S01]  /*1a40*/  LDGSTS.E.BYPASS.LTC128B.128 [R229+0x6000], [R18.64] ;  /* 0x0600000012e57fae */ /* 0x0007e2000b901d4a */
[----:B------:R-:W-:Y:S02]  /*1a50*/  IADD3.X R17, R19, UR7, RZ, P0, !PT ;  /* 0x0000000713117c10 */ /* 0x000fe400087fe4ff */
[----:B------:R-:W-:Y:S01]  /*1a60*/  LOP3.LUT P1, RZ, R2, 0x2, RZ, 0xc0, !PT ;  /* 0x0000000202ff7812 */ /* 0x000fe2000782c0ff */
[----:B------:R3:W-:Y:S01]  /*1a70*/  LDGSTS.E.BYPASS.LTC128B.128 [R229+0xa000], [R18.64+0x80] ;  /* 0x0a00008012e57fae */ /* 0x0007e2000b901d4a */
[----:B--2---:R-:W-:-:S03]  /*1a80*/  IADD3 R14, P0, R16, UR12, RZ ;  /* 0x0000000c100e7c10 */ /* 0x004fc6000ff1e0ff */
[----:B------:R2:W-:Y:S01]  /*1a90*/  LDGSTS.E.BYPASS.LTC128B.128 [R229+0x6800], [R16.64] ;  /* 0x0680000010e57fae */ /* 0x0005e2000b901d4a */
[----:B------:R-:W-:-:S03]  /*1aa0*/  IADD3.X R15, R17, UR7, RZ, P0, !PT ;  /* 0x00000007110f7c10 */ /* 0x000fc600087fe4ff */
[----:B------:R2:W-:Y:S01]  /*1ab0*/  LDGSTS.E.BYPASS.LTC128B.128 [R229+0xa800], [R16.64+0x80] ;  /* 0x0a80008010e57fae */ /* 0x0005e2000b901d4a */
[----:B-----5:R-:W-:-:S03]  /*1ac0*/  IADD3 R12, P0, R14, UR12, RZ ;  /* 0x0000000c0e0c7c10 */ /* 0x020fc6000ff1e0ff */
[----:B------:R5:W-:Y:S01]  /*1ad0*/  LDGSTS.E.BYPASS.LTC128B.128 [R229+0x7000], [R14.64] ;  /* 0x070000000ee57fae */ /* 0x000be2000b901d4a */
[----:B------:R-:W-:-:S03]  /*1ae0*/  IADD3.X R13, R15, UR7, RZ, P0, !PT ;  /* 0x000000070f0d7c10 */ /* 0x000fc600087fe4ff */
[----:B------:R5:W-:Y:S01]  /*1af0*/  LDGSTS.E.BYPASS.LTC128B.128 [R229+0xb000], [R14.64+0x80] ;  /* 0x0b0000800ee57fae */ /* 0x000be2000b901d4a */
[----:B------:R-:W-:Y:S01]  /*1b00*/  LEA R224, P0, R28, c[0x0][0x170], 0x1 ;  /* 0x00005c001ce07a11 */ /* 0x000fe200078008ff */
[----:B----4-:R-:W-:Y:S02]  /*1b10*/  IMAD.SHL.U32 R11, R5, 0x40, RZ ;  /* 0x00000040050b7824 */ /* 0x010fe400078e00ff */
[----:B------:R4:W-:Y:S01]  /*1b20*/  LDGSTS.E.BYPASS.LTC128B.128 [R229+0x7800], [R12.64] ;  /* 0x078000000ce57fae */ /* 0x0009e2000b901d4a */
[----:B------:R-:W-:Y:S01]  /*1b30*/  IMAD.SHL.U32 R10, R2, 0x40, RZ ;  /* 0x00000040020a7824 */ /* 0x000fe200078e00ff */
[----:B------:R-:W-:Y:S02]  /*1b40*/  LEA.HI.X R225, R28, c[0x0][0x174], R225, 0x1, P0 ;  /* 0x00005d001ce17a11 */ /* 0x000fe400000f0ce1 */
[----:B------:R4:W-:Y:S01]  /*1b50*/  LDGSTS.E.BYPASS.LTC128B.128 [R229+0xb800], [R12.64+0x80] ;  /* 0x0b8000800ce57fae */ /* 0x0009e2000b901d4a */
[----:B------:R-:W-:Y:S02]  /*1b60*/  LOP3.LUT R11, R11, 0x1c0, RZ, 0xc0, !PT ;  /* 0x000001c00b0b7812 */ /* 0x000fe400078ec0ff */
[----:B------:R-:W-:Y:S01]  /*1b70*/  LOP3.LUT R10, R10, 0x1c0, RZ, 0xc0, !PT ;  /* 0x000001c00a0a7812 */ /* 0x000fe200078ec0ff */
[----:B------:R-:W0:Y:S01]  /*1b80*/  LDGDEPBAR ;  /* 0x00000000000079af */ /* 0x000e220000000000 */
[----:B------:R-:W-:-:S02]  /*1b90*/  LOP3.LUT R9, R11, 0x8, R4, 0xf8, !PT ;  /* 0x000000080b097812 */ /* 0x000fc400078ef804 */
[----:B------:R-:W-:-:S04]  /*1ba0*/  SHF.R.U32.HI R4, RZ, 0x3, R11 ;  /* 0x00000003ff047819 */ /* 0x000fc8000001160b */
[----:B------:R-:W-:Y:S02]  /*1bb0*/  LOP3.LUT R9, R9, R4, RZ, 0x3c, !PT ;  /* 0x0000000409097212 */ /* 0x000fe400078e3cff */
[----:B------:R-:W-:Y:S02]  /*1bc0*/  LOP3.LUT R4, R10, 0x8, R7, 0xf8, !PT ;  /* 0x000000080a047812 */ /* 0x000fe400078ef807 */
[----:B------:R-:W-:Y:S01]  /*1bd0*/  SHF.R.U32.HI R7, RZ, 0x3, R10 ;  /* 0x00000003ff077819 */ /* 0x000fe2000001160a */
[----:B------:R-:W-:Y:S01]  /*1be0*/  IMAD R0, R0, 0x200, R9 ;  /* 0x0000020000007824 */ /* 0x000fe200078e0209 */
[----:B------:R-:W-:Y:S02]  /*1bf0*/  IADD3 R10, P0, R224, UR9, RZ ;  /* 0x00000009e00a7c10 */ /* 0x000fe4000ff1e0ff */
[----:B------:R-:W-:Y:S01]  /*1c00*/  LOP3.LUT R4, R4, R7, RZ, 0x3c, !PT ;  /* 0x0000000704047212 */ /* 0x000fe200078e3cff */
[----:B------:R-:W-:Y:S01]  /*1c10*/  IMAD.SHL.U32 R7, R8, 0x40, RZ ;  /* 0x0000004008077824 */ /* 0x000fe200078e00ff */
[----:B------:R-:W-:Y:S01]  /*1c20*/  IADD3.X R11, R225, UR5, RZ, P0, !PT ;  /* 0x00000005e10b7c10 */ /* 0x000fe200087fe4ff */
[----:B------:R-:W-:Y:S01]  /*1c30*/  IMAD.SHL.U32 R128, R0, 0x2, RZ ;  /* 0x0000000200807824 */ /* 0x000fe200078e00ff */
[----:B---3--:R-:W-:-:S02]  /*1c40*/  IADD3 R18, P0, R10, UR9, RZ ;  /* 0x000000090a127c10 */ /* 0x008fc4000ff1e0ff */
[----:B------:R-:W-:Y:S02]  /*1c50*/  LOP3.LUT R7, R7, 0xfffffe00, RZ, 0xc0, !PT ;  /* 0xfffffe0007077812 */ /* 0x000fe400078ec0ff */
[----:B------:R-:W-:Y:S01]  /*1c60*/  IADD3.X R19, R11, UR5, RZ, P0, !PT ;  /* 0x000000050b137c10 */ /* 0x000fe200087fe4ff */
[----:B------:R-:W-:-:S04]  /*1c70*/  DEPBAR.LE SB0, 0x0 ;  /* 0x000080000000791a */ /* 0x000fc80000000000 */
[----:B------:R-:W-:Y:S01]  /*1c80*/  BAR.SYNC.DEFER_BLOCKING 0x0 ;  /* 0x0000000000007b1d */ /* 0x000fe20000010000 */
[----:B--2---:R-:W-:Y:S01]  /*1c90*/  IADD3 R16, P0, R18, UR9, RZ ;  /* 0x0000000912107c10 */ /* 0x004fe2000ff1e0ff */
[----:B------:R-:W-:Y:S01]  /*1ca0*/  IMAD R9, R38, 0x400, R7 ;  /* 0x0000040026097824 */ /* 0x000fe200078e0207 */
[----:B------:R-:W-:Y:S02]  /*1cb0*/  LEA R221, R0, 0x4000, 0x1 ;  /* 0x0000400000dd7811 */ /* 0x000fe400078e08ff */
[----:B------:R-:W-:Y:S01]  /*1cc0*/  IADD3.X R17, R19, UR5, RZ, P0, !PT ;  /* 0x0000000513117c10 */ /* 0x000fe200087fe4ff */
[----:B------:R-:W-:Y:S01]  /*1cd0*/  IMAD.IADD R222, R9, 0x1, R4 ;  /* 0x0000000109de7824 */ /* 0x000fe200078e0204 */
[----:B-----5:R-:W-:Y:S02]  /*1ce0*/  IADD3 R14, P0, R16, UR9, RZ ;  /* 0x00000009100e7c10 */ /* 0x020fe4000ff1e0ff */
[----:B------:R-:W-:Y:S01]  /*1cf0*/  IADD3 R219, R221, 0x20, RZ ;  /* 0x00000020dddb7810 */ /* 0x000fe20007ffe0ff */
[----:B------:R-:W-:Y:S01]  /*1d00*/  IMAD.SHL.U32 R222, R222, 0x2, RZ ;  /* 0x00000002dede7824 */ /* 0x000fe200078e00ff */
[----:B------:R-:W-:-:S02]  /*1d10*/  IADD3.X R15, R17, UR5, RZ, P0, !PT ;  /* 0x00000005110f7c10 */ /* 0x000fc400087fe4ff */
[----:B----4-:R-:W-:-:S04]  /*1d20*/  IADD3 R12, P0, R14, UR9, RZ ;  /* 0x000000090e0c7c10 */ /* 0x010fc8000ff1e0ff */
[----:B------:R-:W-:Y:S01]  /*1d30*/  IADD3.X R13, R15, UR5, RZ, P0, !PT ;  /* 0x000000050f0d7c10 */ /* 0x000fe200087fe4ff */
        /* <DEDUP_REMOVED lines=13> */
[----:B--2---:R-:W-:-:S03]  /*1e10*/  IADD3 R10, P0, R12, UR9, RZ ;  /* 0x000000090c0a7c10 */ /* 0x004fc6000ff1e0ff */
[----:B------:R4:W-:Y:S01]  /*1e20*/  LDGSTS.E.BYPASS.LTC128B.128 [R229+0xe800], [R12.64] ;  /* 0x0e8000000ce57fae */ /* 0x0009e2000b901d4a */
[----:B------:R-:W-:-:S03]  /*1e30*/  IADD3.X R11, R13, UR5, RZ, P0, !PT ;  /* 0x000000050d0b7c10 */ /* 0x000fc600087fe4ff */
[----:B------:R4:W-:Y:S01]  /*1e40*/  LDGSTS.E.BYPASS.LTC128B.128 [R229+0x12800], [R12.64+0x80] ;  /* 0x128000800ce57fae */ /* 0x0009e2000b901d4a */
        /* <DEDUP_REMOVED lines=10> */
[----:B------:R-:W1:Y:S01]  /*1ef0*/  LDSM.16.M88.4 R76, [R128+0x4000] ;  /* 0x00400000804c783b */ /* 0x000e620000000200 */
[----:B------:R-:W-:Y:S01]  /*1f00*/  IMAD.MOV.U32 R5, RZ, RZ, 0x40 ;  /* 0x00000040ff057424 */ /* 0x000fe200078e00ff */
[C---:B------:R-:W-:Y:S02]  /*1f10*/  IADD3 R211, R219.reuse, 0x800, RZ ;  /* 0x00000800dbd37810 */ /* 0x040fe40007ffe0ff */
        /* <DEDUP_REMOVED lines=9> */
[----:B------:R-:W2:Y:S01]  /*1fb0*/  LDSM.16.M88.4 R44, [R128+0x6000] ;  /* 0x00600000802c783b */ /* 0x000ea20000000200 */
[C---:B------:R-:W-:Y:S01]  /*1fc0*/  IADD3 R203, R219.reuse, 0x4000, RZ ;  /* 0x00004000dbcb7810 */ /* 0x040fe20007ffe0ff */
[----:B-----5:R-:W-:Y:S02]  /*1fd0*/  IMAD.MOV.U32 R8, RZ, RZ, 0x20 ;  /* 0x00000020ff087424 */ /* 0x020fe400078e00ff */
[----:B------:R-:W5:Y:S01]  /*1fe0*/  LDSM.16.M88.4 R32, [R128+0x6800] ;  /* 0x006800008020783b */ /* 0x000f620000000200 */
[----:B------:R-:W-:-:S02]  /*1ff0*/  IADD3 R202, R219, 0x4800, RZ ;  /* 0x00004800dbca7810 */ /* 0x000fc40007ffe0ff */
[----:B------:R-:W-:Y:S01]  /*2000*/  IADD3 R201, R219, 0x5000, RZ ;  /* 0x00005000dbc97810 */ /* 0x000fe20007ffe0ff */
[----:B------:R-:W5:Y:S01]  /*2010*/  LDSM.16.M88.4 R24, [R128+0x7000] ;  /* 0x007000008018783b */ /* 0x000f620000000200 */
[----:B------:R-:W-:Y:S02]  /*2020*/  SEL R0, R8, 0xffffffe0, !P1 ;  /* 0xffffffe008007807 */ /* 0x000fe40004800000 */
[----:B------:R-:W-:Y:S01]  /*2030*/  LOP3.LUT P1, RZ, R2, 0x4, RZ, 0xc0, !PT ;  /* 0x0000000402ff7812 */ /* 0x000fe2000782c0ff */
[----:B----4-:R-:W4:Y:S01]  /*2040*/  LDSM.16.M88.4 R12, [R128+0x7800] ;  /* 0x00780000800c783b */ /* 0x010f220000000200 */
[C---:B------:R-:W-:Y:S01]  /*2050*/  SEL R2, R5.reuse, 0xffffffc0, !P0 ;  /* 0xffffffc005027807 */ /* 0x040fe20004000000 */
[C---:B------:R-:W-:Y:S01]  /*2060*/  IMAD.IADD R220, R222.reuse, 0x1, R0 ;  /* 0x00000001dedc7824 */ /* 0x040fe200078e0200 */
[----:B------:R-:W-:Y:S01]  /*2070*/  SEL R5, R5, 0xffffffc0, !P1 ;  /* 0xffffffc005057807 */ /* 0x000fe20004800000 */
[----:B------:R-:W-:Y:S01]  /*2080*/  LDSM.16.M88.4 R104, [R219+0x800] ;  /* 0x00080000db68783b */ /* 0x000fe20000000200 */
[----:B------:R-:W-:Y:S01]  /*2090*/  IADD3 R200, R219, 0x5800, RZ ;  /* 0x00005800dbc87810 */ /* 0x000fe20007ffe0ff */
[----:B------:R-:W-:Y:S01]  /*20a0*/  IMAD.IADD R217, R221, 0x1, R2 ;  /* 0x00000001ddd97824 */ /* 0x000fe200078e0202 */
[C---:B------:R-:W-:Y:S01]  /*20b0*/  IADD3 R199, R219.reuse, 0x6000, RZ ;  /* 0x00006000dbc77810 */ /* 0x040fe20007ffe0ff */
[----:B------:R-:W4:Y:S01]  /*20c0*/  LDSM.16.M88.4 R84, [R220] ;  /* 0x00000000dc54783b */ /* 0x000f220000000200 */
[--C-:B------:R-:W-:Y:S01]  /*20d0*/  IMAD.IADD R218, R222, 0x1, R5.reuse ;  /* 0x00000001deda7824 */ /* 0x100fe200078e0205 */
[C---:B------:R-:W-:Y:S01]  /*20e0*/  IADD3 R198, R219.reuse, 0x6800, RZ ;  /* 0x00006800dbc67810 */ /* 0x040fe20007ffe0ff */
[----:B------:R-:W-:Y:S01]  /*20f0*/  IMAD.IADD R216, R220, 0x1, R5 ;  /* 0x00000001dcd87824 */ /* 0x000fe200078e0205 */
[----:B------:R-:W4:Y:S01]  /*2100*/  LDSM.16.M88.4 R100, [R219+0x1000] ;  /* 0x00100000db64783b */ /* 0x000f220000000200 */
[----:B-1----:R-:W-:Y:S01]  /*2110*/  HMMA.16816.F32.BF16 R80, R112, R76, RZ ;  /* 0x0000004c7050723c */ /* 0x002fe200000418ff */
[----:B------:R-:W-:Y:S01]  /*2120*/  IMAD.IADD R204, R2, 0x1, R219 ;  /* 0x0000000102cc7824 */ /* 0x000fe200078e02db */
[C---:B------:R-:W-:Y:S01]  /*2130*/  IADD3 R197, R219.reuse, 0x7000, RZ ;  /* 0x00007000dbc57810 */ /* 0x040fe20007ffe0ff */
[----:B------:R-:W1:Y:S01]  /*2140*/  LDSM.16.M88.4 R96, [R219+0x1800] ;  /* 0x00180000db60783b */ /* 0x000e620000000200 */
[----:B------:R-:W-:-:S03]  /*2150*/  IADD3 R196, R219, 0x7800, RZ ;  /* 0x00007800dbc47810 */ /* 0x000fc60007ffe0ff */
[----:B---3--:R-:W3:Y:S01]  /*2160*/  LDSM.16.M88.4 R16, [R219+0x2000] ;  /* 0x00200000db10783b */ /* 0x008ee20000000200 */
[C---:B--2---:R-:W-:Y:S03]  /*2170*/  HMMA.16816.F32.BF16 R72, R112.reuse, R68, RZ ;  /* 0x000000447048723c */ /* 0x044fe600000418ff */
[----:B------:R-:W2:Y:S04]  /*2180*/  LDSM.16.M88.4 R8, [R219+0x2800] ;  /* 0x00280000db08783b */ /* 0x000ea80000000200 */
[----:B------:R-:W1:Y:S01]  /*2190*/  LDSM.16.M88.4 R92, [R219+0x3000] ;  /* 0x00300000db5c783b */ /* 0x000e620000000200 */
[C---:B------:R-:W-:Y:S03]  /*21a0*/  HMMA.16816.F32.BF16 R64, R112.reuse, R60, RZ ;  /* 0x0000003c7040723c */ /* 0x040fe600000418ff */
[----:B------:R-:W1:Y:S04]  /*21b0*/  LDSM.16.M88.4 R88, [R219+0x3800] ;  /* 0x00380000db58783b */ /* 0x000e680000000200 */
[----:B------:R-:W1:Y:S01]  /*21c0*/  LDSM.16.M88.4 R108, [R219] ;  /* 0x00000000db6c783b */ /* 0x000e620000000200 */
[C---:B------:R-:W-:Y:S03]  /*21d0*/  HMMA.16816.F32.BF16 R56, R112.reuse, R52, RZ ;  /* 0x000000347038723c */ /* 0x040fe600000418ff */
[----:B------:R-:W-:Y:S04]  /*21e0*/  LDSM.16.M88.4 R20, [R217] ;  /* 0x00000000d914783b */ /* 0x000fe80000000200 */
[----:B------:R-:W-:Y:S01]  /*21f0*/  LDSM.16.M88.4 R120, [R128+0x9800] ;  /* 0x009800008078783b */ /* 0x000fe20000000200 */
[C---:B------:R-:W-:Y:S03]  /*2200*/  HMMA.16816.F32.BF16 R48, R112.reuse, R44, RZ ;  /* 0x0000002c7030723c */ /* 0x040fe600000418ff */
[----:B------:R-:W-:Y:S04]  /*2210*/  LDSM.16.M88.4 R124, [R220+0x2000] ;  /* 0x00200000dc7c783b */ /* 0x000fe80000000200 */
[----:B------:R-:W0:Y:S01]  /*2220*/  LDGDEPBAR ;  /* 0x00000000000079af */ /* 0x000e220000000000 */
[C---:B-----5:R-:W-:Y:S08]  /*2230*/  HMMA.16816.F32.BF16 R40, R112.reuse, R32, RZ ;  /* 0x000000207028723c */ /* 0x060ff000000418ff */
        /* <DEDUP_REMOVED lines=8> */
[C---:B----4-:R-:W-:Y:S08]  /*22c0*/  HMMA.16816.F32.BF16 R116, R112.reuse, R12, RZ ;  /* 0x0000000c7074723c */ /* 0x050ff000000418ff */
[----:B------:R-:W-:Y:S01]  /*22d0*/  HMMA.16816.F32.BF16 R112, R112, R14, RZ ;  /* 0x0000000e7070723c */ /* 0x000fe200000418ff */
[----:B------:R-:W-:Y:S07]  /*22e0*/  LDSM.16.M88.4 R12, [R218] ;  /* 0x00000000da0c783b */ /* 0x000fee0000000200 */
        /* <DEDUP_REMOVED lines=9> */
[C---:B---3--:R-:W-:Y:S08]  /*2380*/  HMMA.16816.F32.BF16 R48, R84.reuse, R16, R48 ;  /* 0x000000105430723c */ /* 0x048ff00000041830 */
[C---:B------:R-:W-:Y:S01]  /*2390*/  HMMA.16816.F32.BF16 R44, R84.reuse, R18, R44 ;  /* 0x00000012542c723c */ /* 0x040fe2000004182c */
[----:B------:R-:W1:Y:S07]  /*23a0*/  LDSM.16.M88.4 R16, [R217+0x800] ;  /* 0x00080000d910783b */ /* 0x000e6e0000000200 */
[C---:B--2---:R-:W-:Y:S08]  /*23b0*/  HMMA.16816.F32.BF16 R40, R84.reuse, R8, R40 ;  /* 0x000000085428723c */ /* 0x044ff00000041828 */
[C---:B------:R-:W-:Y:S01]  /*23c0*/  HMMA.16816.F32.BF16 R32, R84.reuse, R10, R32 ;  /* 0x0000000a5420723c */ /* 0x040fe20000041820 */
[----:B------:R-:W2:Y:S07]  /*23d0*/  LDSM.16.M88.4 R8, [R217+0x1000] ;  /* 0x00100000d908783b */ /* 0x000eae0000000200 */
[C---:B------:R-:W-:Y:S08]  /*23e0*/  HMMA.16816.F32.BF16 R28, R84.reuse, R92, R28 ;  /* 0x0000005c541c723c */ /* 0x040ff0000004181c */
[C---:B------:R-:W-:Y:S01]  /*23f0*/  HMMA.16816.F32.BF16 R24, R84.reuse, R94, R24 ;  /* 0x0000005e5418723c */ /* 0x040fe20000041818 */
[----:B------:R-:W3:Y:S07]  /*2400*/  LDSM.16.M88.4 R92, [R217+0x3000] ;  /* 0x00300000d95c783b */ /* 0x000eee0000000200 */
[C---:B------:R-:W-:Y:S08]  /*2410*/  HMMA.16816.F32.BF16 R116, R84.reuse, R88, R116 ;  /* 0x000000585474723c */ /* 0x040ff00000041874 */
[C---:B------:R-:W-:Y:S01]  /*2420*/  HMMA.16816.F32.BF16 R112, R84.reuse, R90, R112 ;  /* 0x0000005a5470723c */ /* 0x040fe20000041870 */
[----:B------:R-:W4:Y:S07]  /*2430*/  LDSM.16.M88.4 R88, [R217+0x3800] ;  /* 0x00380000d958783b */ /* 0x000f2e0000000200 */
[C---:B------:R-:W-:Y:S08]  /*2440*/  HMMA.16816.F32.BF16 R80, R84.reuse, R108, R80 ;  /* 0x0000006c5450723c */ /* 0x040ff00000041850 */
[----:B------:R-:W-:Y:S01]  /*2450*/  HMMA.16816.F32.BF16 R76, R84, R110, R76 ;  /* 0x0000006e544c723c */ /* 0x000fe2000004184c */
[----:B------:R-:W-:Y:S04]  /*2460*/  LDSM.16.M88.4 R84, [R216] ;  /* 0x00000000d854783b */ /* 0x000fe80000000200 */
[----:B------:R-:W-:Y:S03]  /*2470*/  LDSM.16.M88.4 R108, [R128+0xa000] ;  /* 0x00a00000806c783b */ /* 0x000fe60000000200 */
[C---:B-1----:R-:W-:Y:S08]  /*2480*/  HMMA.16816.F32.BF16 R72, R12.reuse, R16, R72 ;  /* 0x000000100c48723c */ /* 0x042ff00000041848 */
[C---:B------:R-:W-:Y:S08]  /*2490*/  HMMA.16816.F32.BF16 R80, R12.reuse, R20, R80 ;  /* 0x000000140c50723c */ /* 0x040ff00000041850 */
[C---:B------:R-:W-:Y:S01]  /*24a0*/  HMMA.16816.F32.BF16 R76, R12.reuse, R22, R76 ;  /* 0x000000160c4c723c */ /* 0x040fe2000004184c */
[----:B------:R-:W-:Y:S07]  /*24b0*/  LDSM.16.M88.4 R20, [R204] ;  /* 0x00000000cc14783b */ /* 0x000fee0000000200 */
[C---:B------:R-:W-:Y:S01]  /*24c0*/  HMMA.16816.F32.BF16 R68, R12.reuse, R18, R68 ;  /* 0x000000120c44723c */ /* 0x040fe20000041844 */
[----:B------:R-:W-:Y:S07]  /*24d0*/  LDSM.16.M88.4 R16, [R204+0x800] ;  /* 0x00080000cc10783b */ /* 0x000fee0000000200 */
[C---:B--2---:R-:W-:Y:S08]  /*24e0*/  HMMA.16816.F32.BF16 R64, R12.reuse, R8, R64 ;  /* 0x000000080c40723c */ /* 0x044ff00000041840 */
        /* <DEDUP_REMOVED lines=15> */
[----:B------:R-:W-:Y:S01]  /*25e0*/  HMMA.16816.F32.BF16 R112, R12, R90, R112 ;  /* 0x0000005a0c70723c */ /* 0x000fe20000041870 */
[----:B------:R-:W2:Y:S04]  /*25f0*/  LDSM.16.M88.4 R12, [R204+0x2000] ;  /* 0x00200000cc0c783b */ /* 0x000ea80000000200 */
[----:B------:R-:W3:Y:S03]  /*2600*/  LDSM.16.M88.4 R88, [R204+0x3800] ;  /* 0x00380000cc58783b */ /* 0x000ee60000000200 */
[C---:B-1----:R-:W-:Y:S08]  /*2610*/  HMMA.16816.F32.BF16 R64, R84.reuse, R8, R64 ;  /* 0x000000085440723c */ /* 0x042ff00000041840 */
[C---:B------:R-:W-:Y:S01]  /*2620*/  HMMA.16816.F32.BF16 R60, R84.reuse, R10, R60 ;  /* 0x0000000a543c723c */ /* 0x040fe2000004183c */
[----:B------:R-:W-:Y:S07]  /*2630*/  LDSM.16.M88.4 R8, [R222+0x2000] ;  /* 0x00200000de08783b */ /* 0x000fee0000000200 */
[C---:B------:R-:W-:Y:S08]  /*2640*/  HMMA.16816.F32.BF16 R80, R84.reuse, R20, R80 ;  /* 0x000000145450723c */ /* 0x040ff00000041850 */
[C---:B------:R-:W-:Y:S01]  /*2650*/  HMMA.16816.F32.BF16 R76, R84.reuse, R22, R76 ;  /* 0x00000016544c723c */ /* 0x040fe2000004184c */
[----:B------:R-:W-:Y:S07]  /*2660*/  LDSM.16.M88.4 R20, [R128+0x8000] ;  /* 0x008000008014783b */ /* 0x000fee0000000200 */
[C---:B------:R-:W-:Y:S08]  /*2670*/  HMMA.16816.F32.BF16 R72, R84.reuse, R16, R72 ;  /* 0x000000105448723c */ /* 0x040ff00000041848 */
[C---:B--2---:R-:W-:Y:S08]  /*2680*/  HMMA.16816.F32.BF16 R48, R84.reuse, R12, R48 ;  /* 0x0000000c5430723c */ /* 0x044ff00000041830 */
[C---:B------:R-:W-:Y:S01]  /*2690*/  HMMA.16816.F32.BF16 R44, R84.reuse, R14, R44 ;  /* 0x0000000e542c723c */ /* 0x040fe2000004182c */
[----:B------:R-:W1:Y:S07]  /*26a0*/  LDSM.16.M88.4 R12, [R128+0x9000] ;  /* 0x00900000800c783b */ /* 0x000e6e0000000200 */
[C---:B------:R-:W-:Y:S01]  /*26b0*/  HMMA.16816.F32.BF16 R68, R84.reuse, R18, R68 ;  /* 0x000000125444723c */ /* 0x040fe20000041844 */
[----:B------:R-:W2:Y:S07]  /*26c0*/  LDSM.16.M88.4 R16, [R128+0x8800] ;  /* 0x008800008010783b */ /* 0x000eae0000000200 */
[C---:B------:R-:W-:Y:S08]  /*26d0*/  HMMA.16816.F32.BF16 R56, R84.reuse, R100, R56 ;  /* 0x000000645438723c */ /* 0x040ff00000041838 */
[C---:B------:R-:W-:Y:S01]  /*26e0*/  HMMA.16816.F32.BF16 R52, R84.reuse, R102, R52 ;  /* 0x000000665434723c */ /* 0x040fe20000041834 */
[----:B------:R-:W4:Y:S07]  /*26f0*/  LDSM.16.M88.4 R100, [R128+0xb000] ;  /* 0x00b000008064783b */ /* 0x000f2e0000000200 */
[C---:B------:R-:W-:Y:S08]  /*2700*/  HMMA.16816.F32.BF16 R40, R84.reuse, R96, R40 ;  /* 0x000000605428723c */ /* 0x040ff00000041828 */
[C---:B------:R-:W-:Y:S01]  /*2710*/  HMMA.16816.F32.BF16 R32, R84.reuse, R98, R32 ;  /* 0x000000625420723c */ /* 0x040fe20000041820 */
[----:B------:R-:W5:Y:S07]  /*2720*/  LDSM.16.M88.4 R96, [R128+0xb800] ;  /* 0x00b800008060783b */ /* 0x000f6e0000000200 */
[C---:B------:R-:W-:Y:S08]  /*2730*/  HMMA.16816.F32.BF16 R28, R84.reuse, R92, R28 ;  /* 0x0000005c541c723c */ /* 0x040ff0000004181c */
[C---:B------:R-:W-:Y:S01]  /*2740*/  HMMA.16816.F32.BF16 R24, R84.reuse, R94, R24 ;  /* 0x0000005e5418723c */ /* 0x040fe20000041818 */
[----:B------:R-:W-:Y:S07]  /*2750*/  LDSM.16.M88.4 R92, [R219+0x4000] ;  /* 0x00400000db5c783b */ /* 0x000fee0000000200 */
[C---:B---3--:R-:W-:Y:S08]  /*2760*/  HMMA.16816.F32.BF16 R116, R84.reuse, R88, R116 ;  /* 0x000000585474723c */ /* 0x048ff00000041874 */
[----:B------:R-:W-:Y:S01]  /*2770*/  HMMA.16816.F32.BF16 R112, R84, R90, R112 ;  /* 0x0000005a5470723c */ /* 0x000fe20000041870 */
[----:B------:R-:W3:Y:S04]  /*2780*/  LDSM.16.M88.4 R88, [R219+0x4800] ;  /* 0x00480000db58783b */ /* 0x000ee80000000200 */
[----:B------:R-:W-:Y:S03]  /*2790*/  LDSM.16.M88.4 R84, [R219+0x5000] ;  /* 0x00500000db54783b */ /* 0x000fe60000000200 */
        /* <DEDUP_REMOVED lines=21> */
[C---:B-----5:R-:W-:Y:S08]  /*28f0*/  HMMA.16816.F32.BF16 R116, R8.reuse, R96, R116 ;  /* 0x000000600874723c */ /* 0x060ff00000041874 */
[----:B------:R-:W-:Y:S01]  /*2900*/  HMMA.16816.F32.BF16 R112, R8, R98, R112 ;  /* 0x000000620870723c */ /* 0x000fe20000041870 */
[----:B------:R-:W4:Y:S04]  /*2910*/  LDSM.16.M88.4 R8, [R219+0x7000] ;  /* 0x00700000db08783b */ /* 0x000f280000000200 */
[----:B------:R-:W-:Y:S03]  /*2920*/  LDSM.16.M88.4 R96, [R217+0x5800] ;  /* 0x00580000d960783b */ /* 0x000fe60000000200 */
[C---:B---3--:R-:W-:Y:S08]  /*2930*/  HMMA.16816.F32.BF16 R72, R124.reuse, R88, R72 ;  /* 0x000000587c48723c */ /* 0x048ff00000041848 */
[C---:B------:R-:W-:Y:S01]  /*2940*/  HMMA.16816.F32.BF16 R68, R124.reuse, R90, R68 ;  /* 0x0000005a7c44723c */ /* 0x040fe20000041844 */
[----:B------:R-:W-:Y:S07]  /*2950*/  LDSM.16.M88.4 R88, [R217+0x6800] ;  /* 0x00680000d958783b */ /* 0x000fee0000000200 */
[C---:B-1----:R-:W-:Y:S08]  /*2960*/  HMMA.16816.F32.BF16 R48, R124.reuse, R12, R48 ;  /* 0x0000000c7c30723c */ /* 0x042ff00000041830 */
[C---:B------:R-:W-:Y:S01]  /*2970*/  HMMA.16816.F32.BF16 R44, R124.reuse, R14, R44 ;  /* 0x0000000e7c2c723c */ /* 0x040fe2000004182c */
[----:B------:R-:W1:Y:S07]  /*2980*/  LDSM.16.M88.4 R12, [R218+0x2000] ;  /* 0x00200000da0c783b */ /* 0x000e6e0000000200 */
[C---:B------:R-:W-:Y:S08]  /*2990*/  HMMA.16816.F32.BF16 R64, R124.reuse, R84, R64 ;  /* 0x000000547c40723c */ /* 0x040ff00000041840 */
[C---:B------:R-:W-:Y:S01]  /*29a0*/  HMMA.16816.F32.BF16 R60, R124.reuse, R86, R60 ;  /* 0x000000567c3c723c */ /* 0x040fe2000004183c */
[----:B------:R-:W3:Y:S07]  /*29b0*/  LDSM.16.M88.4 R84, [R217+0x7000] ;  /* 0x00700000d954783b */ /* 0x000eee0000000200 */
[C---:B------:R-:W-:Y:S08]  /*29c0*/  HMMA.16816.F32.BF16 R56, R124.reuse, R20, R56 ;  /* 0x000000147c38723c */ /* 0x040ff00000041838 */
[C---:B------:R-:W-:Y:S01]  /*29d0*/  HMMA.16816.F32.BF16 R52, R124.reuse, R22, R52 ;  /* 0x000000167c34723c */ /* 0x040fe20000041834 */
[----:B------:R-:W5:Y:S07]  /*29e0*/  LDSM.16.M88.4 R20, [R217+0x7800] ;  /* 0x00780000d914783b */ /* 0x000f6e0000000200 */
[C---:B--2---:R-:W-:Y:S08]  /*29f0*/  HMMA.16816.F32.BF16 R40, R124.reuse, R16, R40 ;  /* 0x000000107c28723c */ /* 0x044ff00000041828 */
[C---:B----4-:R-:W-:Y:S08]  /*2a00*/  HMMA.16816.F32.BF16 R28, R124.reuse, R8, R28 ;  /* 0x000000087c1c723c */ /* 0x050ff0000004181c */
[C---:B------:R-:W-:Y:S01]  /*2a10*/  HMMA.16816.F32.BF16 R24, R124.reuse, R10, R24 ;  /* 0x0000000a7c18723c */ /* 0x040fe20000041818 */
[----:B------:R-:W-:Y:S07]  /*2a20*/  LDSM.16.M88.4 R8, [R216+0x2000] ;  /* 0x00200000d808783b */ /* 0x000fee0000000200 */
[C---:B------:R-:W-:Y:S08]  /*2a30*/  HMMA.16816.F32.BF16 R80, R124.reuse, R92, R80 ;  /* 0x0000005c7c50723c */ /* 0x040ff00000041850 */
[C---:B------:R-:W-:Y:S01]  /*2a40*/  HMMA.16816.F32.BF16 R76, R124.reuse, R94, R76 ;  /* 0x0000005e7c4c723c */ /* 0x040fe2000004184c */
[----:B------:R-:W-:Y:S07]  /*2a50*/  LDSM.16.M88.4 R92, [R217+0x6000] ;  /* 0x00600000d95c783b */ /* 0x000fee0000000200 */
[C---:B------:R-:W-:Y:S01]  /*2a60*/  HMMA.16816.F32.BF16 R32, R124.reuse, R18, R32 ;  /* 0x000000127c20723c */ /* 0x040fe20000041820 */
[----:B------:R-:W2:Y:S07]  /*2a70*/  LDSM.16.M88.4 R16, [R204+0x4000] ;  /* 0x00400000cc10783b */ /* 0x000eae0000000200 */
[----:B------:R-:W-:Y:S08]  /*2a80*/  HMMA.16816.F32.BF16 R116, R124, R120, R116 ;  /* 0x000000787c74723c */ /* 0x000ff00000041874 */
[C---:B-1----:R-:W-:Y:S07]  /*2a90*/  HMMA.16816.F32.BF16 R40, R12.reuse, R88, R40 ;  /* 0x000000580c28723c */ /* 0x042fee0000041828 */
[----:B------:R-:W-:Y:S01]  /*2aa0*/  LOP3.LUT R89, R37, 0xffffffe0, RZ, 0xc0, !PT ;  /* 0xffffffe025597812 */ /* 0x000fe200078ec0ff */
[----:B---3--:R-:W-:Y:S04]  /*2ab0*/  HMMA.16816.F32.BF16 R28, R12, R84, R28 ;  /* 0x000000540c1c723c */ /* 0x008fe8000004181c */
[----:B------:R-:W-:-:S04]  /*2ac0*/  IMAD.IADD R89, R6, 0x1, -R89 ;  /* 0x0000000106597824 */ /* 0x000fc800078e0a59 */
[----:B------:R-:W-:Y:S01]  /*2ad0*/  HMMA.16816.F32.BF16 R24, R12, R86, R24 ;  /* 0x000000560c18723c */ /* 0x000fe20000041818 */
[----:B------:R-:W1:Y:S01]  /*2ae0*/  LDSM.16.M88.4 R84, [R204+0x4800] ;  /* 0x00480000cc54783b */ /* 0x000e620000000200 */
[----:B------:R-:W-:-:S04]  /*2af0*/  SHF.R.S32.HI R2, RZ, 0x1f, R89 ;  /* 0x0000001fff027819 */ /* 0x000fc80000011459 */
[----:B------:R-:W-:Y:S01]  /*2b00*/  LEA.HI R2, R2, R89, RZ, 0x2 ;  /* 0x0000005902027211 */ /* 0x000fe200078f10ff */
[----:B------:R-:W-:Y:S01]  /*2b10*/  IMAD.SHL.U32 R89, R6, 0x2, RZ ;  /* 0x0000000206597824 */ /* 0x000fe200078e00ff */
[----:B------:R-:W-:Y:S02]  /*2b20*/  HMMA.16816.F32.BF16 R80, R12, R108, R80 ;  /* 0x0000006c0c50723c */ /* 0x000fe40000041850 */
[----:B------:R-:W-:Y:S02]  /*2b30*/  SHF.R.S32.HI R231, RZ, 0x2, R2 ;  /* 0x00000002ffe77819 */ /* 0x000fe40000011402 */
[----:B------:R-:W-:-:S04]  /*2b40*/  IADD3 R2, R36, -0x1, RZ ;  /* 0xffffffff24027810 */ /* 0x000fc80007ffe0ff */
[----:B------:R-:W-:Y:S01]  /*2b50*/  HMMA.16816.F32.BF16 R76, R12, R110, R76 ;  /* 0x0000006e0c4c723c */ /* 0x000fe2000004184c */
[C---:B------:R-:W-:Y:S01]  /*2b60*/  IMAD.SHL.U32 R6, R2.reuse, 0x80, RZ ;  /* 0x0000008002067824 */ /* 0x040fe200078e00ff */
[----:B------:R-:W-:-:S04]  /*2b70*/  ISETP.GT.AND P0, PT, R2, R223, PT ;  /* 0x000000df0200720c */ /* 0x000fc80003f04270 */
[----:B------:R-:W-:Y:S02]  /*2b80*/  LOP3.LUT R2, R6, 0x6, R89, 0xf8, !PT ;  /* 0x0000000606027812 */ /* 0x000fe400078ef859 */
[----:B------:R-:W-:Y:S08]  /*2b90*/  HMMA.16816.F32.BF16 R112, R124, R122, R112 ;  /* 0x0000007a7c70723c */ /* 0x000ff00000041870 */
[C---:B-----5:R-:W-:Y:S07]  /*2ba0*/  HMMA.16816.F32.BF16 R116, R12.reuse, R20, R116 ;  /* 0x000000140c74723c */ /* 0x060fee0000041874 */
[----:B------:R-:W-:Y:S01]  /*2bb0*/  IMAD R20, R38, 0x10, R129 ;  /* 0x0000001026147824 */ /* 0x000fe200078e0281 */
[----:B------:R-:W-:Y:S01]  /*2bc0*/  HMMA.16816.F32.BF16 R72, R12, R104, R72 ;  /* 0x000000680c48723c */ /* 0x000fe20000041848 */
[----:B------:R-:W-:-:S03]  /*2bd0*/  SHF.R.S32.HI R21, RZ, 0x1f, R37 ;  /* 0x0000001fff157819 */ /* 0x000fc60000011425 */
[----:B------:R-:W-:Y:S02]  /*2be0*/  IADD3 R20, R20, 0x1, R231 ;  /* 0x0000000114147810 */ /* 0x000fe40007ffe0e7 */
[----:B------:R-:W-:Y:S02]  /*2bf0*/  LEA.HI R21, R21, R38, RZ, 0x2 ;  /* 0x0000002615157211 */ /* 0x000fe400078f10ff */
[----:B------:R-:W-:Y:S01]  /*2c00*/  IADD3 R20, R39, -c[0x0][0x214], R20 ;  /* 0x8000850027147a10 */ /* 0x000fe20007ffe014 */
[----:B--2---:R-:W-:Y:S01]  /*2c10*/  HMMA.16816.F32.BF16 R80, R8, R16, R80 ;  /* 0x000000100850723c */ /* 0x004fe20000041850 */
[----:B------:R-:W-:Y:S02]  /*2c20*/  LOP3.LUT R21, R21, 0xfffffffc, RZ, 0xc0, !PT ;  /* 0xfffffffc15157812 */ /* 0x000fe400078ec0ff */
[----:B------:R-:W-:-:S03]  /*2c30*/  IADD3 R20, R20, c[0x0][0x2e8], RZ ;  /* 0x0000ba0014147a10 */ /* 0x000fc60007ffe0ff */
[----:B------:R-:W-:Y:S02]  /*2c40*/  IMAD.IADD R234, R38, 0x1, -R21 ;  /* 0x0000000126ea7824 */ /* 0x000fe400078e0a15 */
[----:B------:R-:W-:Y:S01]  /*2c50*/  HMMA.16816.F32.BF16 R76, R8, R18, R76 ;  /* 0x00000012084c723c */ /* 0x000fe2000004184c */
[----:B------:R-:W2:Y:S07]  /*2c60*/  LDSM.16.M88.4 R16, [R204+0x5000] ;  /* 0x00500000cc10783b */ /* 0x000eae0000000200 */
[C---:B------:R-:W-:Y:S08]  /*2c70*/  HMMA.16816.F32.BF16 R68, R12.reuse, R106, R68 ;  /* 0x0000006a0c44723c */ /* 0x040ff00000041844 */
[C---:B------:R-:W-:Y:S08]  /*2c80*/  HMMA.16816.F32.BF16 R64, R12.reuse, R100, R64 ;  /* 0x000000640c40723c */ /* 0x040ff00000041840 */
[C---:B------:R-:W-:Y:S08]  /*2c90*/  HMMA.16816.F32.BF16 R60, R12.reuse, R102, R60 ;  /* 0x000000660c3c723c */ /* 0x040ff0000004183c */
[C---:B------:R-:W-:Y:S08]  /*2ca0*/  HMMA.16816.F32.BF16 R56, R12.reuse, R96, R56 ;  /* 0x000000600c38723c */ /* 0x040ff00000041838 */
[C---:B------:R-:W-:Y:S08]  /*2cb0*/  HMMA.16816.F32.BF16 R52, R12.reuse, R98, R52 ;  /* 0x000000620c34723c */ /* 0x040ff00000041834 */
[C---:B------:R-:W-:Y:S08]  /*2cc0*/  HMMA.16816.F32.BF16 R48, R12.reuse, R92, R48 ;  /* 0x0000005c0c30723c */ /* 0x040ff00000041830 */
[C---:B------:R-:W-:Y:S07]  /*2cd0*/  HMMA.16816.F32.BF16 R44, R12.reuse, R94, R44 ;  /* 0x0000005e0c2c723c */ /* 0x040fee000004182c */
[C---:B------:R-:W-:Y:S01]  /*2ce0*/  IMNMX R95, R20.reuse, R39, PT ;  /* 0x00000027145f7217 */ /* 0x040fe20003800200 */
[C---:B------:R-:W-:Y:S08]  /*2cf0*/  HMMA.16816.F32.BF16 R32, R12.reuse, R90, R32 ;  /* 0x0000005a0c20723c */ /* 0x040ff00000041820 */
[----:B------:R-:W-:Y:S07]  /*2d00*/  HMMA.16816.F32.BF16 R112, R12, R22, R112 ;  /* 0x000000160c70723c */ /* 0x000fee0000041870 */
[----:B------:R-:W-:Y:S01]  /*2d10*/  IADD3 R14, R20, 0x8, RZ ;  /* 0x00000008140e7810 */ /* 0x000fe20007ffe0ff */
[----:B-1----:R-:W-:Y:S01]  /*2d20*/  HMMA.16816.F32.BF16 R72, R8, R84, R72 ;  /* 0x000000540848723c */ /* 0x002fe20000041848 */
[----:B------:R-:W-:-:S02]  /*2d30*/  LOP3.LUT R12, R2, 0x1, RZ, 0xfc, !PT ;  /* 0x00000001020c7812 */ /* 0x000fc400078efcff */
[----:B------:R-:W-:Y:S02]  /*2d40*/  IMNMX R93, R14, R39, PT ;  /* 0x000000270e5d7217 */ /* 0x000fe40003800200 */
[C---:B------:R-:W-:Y:S02]  /*2d50*/  ISETP.GE.AND P4, PT, R12.reuse, R95, PT ;  /* 0x0000005f0c00720c */ /* 0x040fe40003f86270 */
[----:B------:R-:W-:Y:S01]  /*2d60*/  ISETP.GE.AND P2, PT, R12, R93, PT ;  /* 0x0000005d0c00720c */ /* 0x000fe20003f46270 */
[----:B------:R-:W-:Y:S01]  /*2d70*/  HMMA.16816.F32.BF16 R68, R8, R86, R68 ;  /* 0x000000560844723c */ /* 0x000fe20000041844 */
[----:B------:R-:W1:Y:S01]  /*2d80*/  LDSM.16.M88.4 R12, [R204+0x5800] ;  /* 0x00580000cc0c783b */ /* 0x000e620000000200 */
[C---:B------:R-:W-:Y:S02]  /*2d90*/  LOP3.LUT R20, R2.reuse, 0x8, RZ, 0xfc, !PT ;  /* 0x0000000802147812 */ /* 0x040fe400078efcff */
[----:B------:R-:W-:Y:S02]  /*2da0*/  LOP3.LUT R22, R2, 0x9, RZ, 0xfc, !PT ;  /* 0x0000000902167812 */ /* 0x000fe400078efcff */
[----:B------:R-:W-:-:S02]  /*2db0*/  ISETP.GE.AND P3, PT, R20, R95, PT ;  /* 0x0000005f1400720c */ /* 0x000fc40003f66270 */
[----:B------:R-:W-:Y:S01]  /*2dc0*/  ISETP.GE.AND P5, PT, R20, R93, PT ;  /* 0x0000005d1400720c */ /* 0x000fe20003fa6270 */
[C---:B--2---:R-:W-:Y:S01]  /*2dd0*/  HMMA.16816.F32.BF16 R64, R8.reuse, R16, R64 ;  /* 0x000000100840723c */ /* 0x044fe20000041840 */
[----:B------:R-:W-:Y:S02]  /*2de0*/  LOP3.LUT R20, R2, 0x10, RZ, 0xfc, !PT ;  /* 0x0000001002147812 */ /* 0x000fe400078efcff */
        /* <DEDUP_REMOVED lines=8> */
[C---:B------:R-:W-:Y:S02]  /*2e70*/  LOP3.LUT R22, R2.reuse, 0x11, RZ, 0xfc, !PT ;  /* 0x0000001102167812 */ /* 0x040fe400078efcff */
[----:B------:R-:W-:Y:S02]  /*2e80*/  LOP3.LUT R20, R2, 0x18, RZ, 0xfc, !PT ;  /* 0x0000001802147812 */ /* 0x000fe400078efcff */
[----:B------:R-:W-:-:S02]  /*2e90*/  FSEL R84, R78, -INF , !P5 ;  /* 0xff8000004e547808 */ /* 0x000fc40006800000 */
[----:B------:R-:W-:Y:S02]  /*2ea0*/  FSEL R77, R77, -INF , !P1 ;  /* 0xff8000004d4d7808 */ /* 0x000fe40004800000 */
[----:B------:R-:W-:Y:S02]  /*2eb0*/  FSEL R88, R79, -INF , !P4 ;  /* 0xff8000004f587808 */ /* 0x000fe40006000000 */
[----:B------:R-:W-:Y:S02]  /*2ec0*/  FSEL R81, R72, -INF , !P2 ;  /* 0xff80000048517808 */ /* 0x000fe40005000000 */
[C---:B------:R-:W-:Y:S02]  /*2ed0*/  ISETP.GE.AND P5, PT, R22.reuse, R95, PT ;  /* 0x0000005f1600720c */ /* 0x040fe40003fa6270 */
[----:B------:R-:W-:Y:S01]  /*2ee0*/  ISETP.GE.AND P1, PT, R22, R93, PT ;  /* 0x0000005d1600720c */ /* 0x000fe20003f26270 */
[----:B-1----:R-:W-:Y:S01]  /*2ef0*/  HMMA.16816.F32.BF16 R56, R8, R12, R56 ;  /* 0x0000000c0838723c */ /* 0x002fe20000041838 */
[----:B------:R-:W-:-:S02]  /*2f00*/  ISETP.GE.AND P4, PT, R20, R95, PT ;  /* 0x0000005f1400720c */ /* 0x000fc40003f86270 */
[----:B------:R-:W-:Y:S02]  /*2f10*/  ISETP.GE.AND P2, PT, R20, R93, PT ;  /* 0x0000005d1400720c */ /* 0x000fe40003f46270 */
[----:B------:R-:W1:Y:S01]  /*2f20*/  LDSM.16.M88.4 R20, [R204+0x6000] ;  /* 0x00600000cc14783b */ /* 0x000e620000000200 */
[----:B------:R-:W-:Y:S02]  /*2f30*/  LOP3.LUT R16, R2, 0x19, RZ, 0xfc, !PT ;  /* 0x0000001902107812 */ /* 0x000fe400078efcff */
[----:B------:R-:W-:Y:S01]  /*2f40*/  FSEL R96, R74, -INF , !P3 ;  /* 0xff8000004a607808 */ /* 0x000fe20005800000 */
[----:B------:R-:W-:Y:S01]  /*2f50*/  HMMA.16816.F32.BF16 R52, R8, R14, R52 ;  /* 0x0000000e0834723c */ /* 0x000fe20000041834 */
[----:B------:R-:W-:Y:S02]  /*2f60*/  FSEL R91, R73, -INF , !P5 ;  /* 0xff800000495b7808 */ /* 0x000fe40006800000 */
[C---:B------:R-:W-:Y:S02]  /*2f70*/  ISETP.GE.AND P3, PT, R16.reuse, R95, PT ;  /* 0x0000005f1000720c */ /* 0x040fe40003f66270 */
[----:B------:R-:W-:-:S02]  /*2f80*/  ISETP.GE.AND P5, PT, R16, R93, PT ;  /* 0x0000005d1000720c */ /* 0x000fc40003fa6270 */
[C---:B------:R-:W-:Y:S02]  /*2f90*/  LOP3.LUT R16, R2.reuse, 0x20, RZ, 0xfc, !PT ;  /* 0x0000002002107812 */ /* 0x040fe400078efcff */
[----:B------:R-:W-:Y:S02]  /*2fa0*/  LOP3.LUT R18, R2, 0x21, RZ, 0xfc, !PT ;  /* 0x0000002102127812 */ /* 0x000fe400078efcff */
[----:B------:R-:W-:Y:S02]  /*2fb0*/  FSEL R98, R75, -INF , !P1 ;  /* 0xff8000004b627808 */ /* 0x000fe40004800000 */
[----:B------:R-:W-:Y:S02]  /*2fc0*/  FSEL R97, R68, -INF , !P4 ;  /* 0xff80000044617808 */ /* 0x000fe40006000000 */
[----:B------:R-:W-:Y:S02]  /*2fd0*/  FSEL R106, R70, -INF , !P2 ;  /* 0xff800000466a7808 */ /* 0x000fe40005000000 */
[----:B------:R-:W-:-:S02]  /*2fe0*/  ISETP.GE.AND P1, PT, R16, R95, PT ;  /* 0x0000005f1000720c */ /* 0x000fc40003f26270 */
[----:B------:R-:W-:Y:S02]  /*2ff0*/  ISETP.GE.AND P4, PT, R16, R93, PT ;  /* 0x0000005d1000720c */ /* 0x000fe40003f86270 */
[----:B------:R-:W-:Y:S02]  /*3000*/  ISETP.GE.AND P2, PT, R18, R95, PT ;  /* 0x0000005f1200720c */ /* 0x000fe40003f46270 */
[C---:B------:R-:W-:Y:S02]  /*3010*/  LOP3.LUT R16, R2.reuse, 0x28, RZ, 0xfc, !PT ;  /* 0x0000002802107812 */ /* 0x040fe400078efcff */
[----:B------:R-:W-:Y:S02]  /*3020*/  LOP3.LUT R12, R2, 0x29, RZ, 0xfc, !PT ;  /* 0x00000029020c7812 */ /* 0x000fe400078efcff */
[----:B------:R-:W-:Y:S02]  /*3030*/  FSEL R89, R69, -INF , !P3 ;  /* 0xff80000045597808 */ /* 0x000fe40005800000 */
[----:B------:R-:W-:-:S02]  /*3040*/  FSEL R104, R71, -INF , !P5 ;  /* 0xff80000047687808 */ /* 0x000fc40006800000 */
[----:B------:R-:W-:Y:S02]  /*3050*/  FSEL R38, R66, -INF , !P4 ;  /* 0xff80000042267808 */ /* 0x000fe40006000000 */
[----:B------:R-:W-:Y:S02]  /*3060*/  FSEL R39, R65, -INF , !P2 ;  /* 0xff80000041277808 */ /* 0x000fe40005000000 */
[----:B------:R-:W-:Y:S01]  /*3070*/  ISETP.GE.AND P3, PT, R18, R93, PT ;  /* 0x0000005d1200720c */ /* 0x000fe20003f66270 */
[----:B-1----:R-:W-:Y:S01]  /*3080*/  HMMA.16816.F32.BF16 R48, R8, R20, R48 ;  /* 0x000000140830723c */ /* 0x002fe20000041830 */
[-C--:B------:R-:W-:Y:S02]  /*3090*/  ISETP.GE.AND P5, PT, R16, R95.reuse, PT ;  /* 0x0000005f1000720c */ /* 0x080fe40003fa6270 */
[----:B------:R-:W-:Y:S02]  /*30a0*/  FSEL R167, R64, -INF , !P1 ;  /* 0xff80000040a77808 */ /* 0x000fe40004800000 */
[----:B------:R-:W-:-:S02]  /*30b0*/  ISETP.GE.AND P4, PT, R12, R95, PT ;  /* 0x0000005f0c00720c */ /* 0x000fc40003f86270 */
[-C--:B------:R-:W-:Y:S01]  /*30c0*/  ISETP.GE.AND P2, PT, R12, R93.reuse, PT ;  /* 0x0000005d0c00720c */ /* 0x080fe20003f46270 */
[----:B------:R-:W-:Y:S01]  /*30d0*/  HMMA.16816.F32.BF16 R44, R8, R22, R44 ;  /* 0x00000016082c723c */ /* 0x000fe2000004182c */
[----:B------:R-:W-:Y:S02]  /*30e0*/  ISETP.GE.AND P1, PT, R16, R93, PT ;  /* 0x0000005d1000720c */ /* 0x000fe40003f26270 */
[----:B------:R-:W-:Y:S01]  /*30f0*/  LOP3.LUT R12, R2, 0x30, RZ, 0xfc, !PT ;  /* 0x00000030020c7812 */ /* 0x000fe200078efcff */
[----:B------:R-:W1:Y:S01]  /*3100*/  LDSM.16.M88.4 R16, [R204+0x6800] ;  /* 0x00680000cc10783b */ /* 0x000e620000000200 */
[----:B------:R-:W-:Y:S02]  /*3110*/  FSEL R172, R67, -INF , !P3 ;  /* 0xff80000043ac7808 */ /* 0x000fe40005800000 */
[----:B------:R-:W-:Y:S02]  /*3120*/  FSEL R169, R60, -INF , !P5 ;  /* 0xff8000003ca97808 */ /* 0x000fe40006800000 */
[----:B------:R-:W-:-:S02]  /*3130*/  ISETP.GE.AND P3, PT, R12, R95, PT ;  /* 0x0000005f0c00720c */ /* 0x000fc40003f66270 */
[----:B------:R-:W-:Y:S02]  /*3140*/  ISETP.GE.AND P5, PT, R12, R93, PT ;  /* 0x0000005d0c00720c */ /* 0x000fe40003fa6270 */
[C---:B------:R-:W-:Y:S02]  /*3150*/  LOP3.LUT R14, R2.reuse, 0x31, RZ, 0xfc, !PT ;  /* 0x00000031020e7812 */ /* 0x040fe400078efcff */
[----:B------:R-:W-:Y:S02]  /*3160*/  LOP3.LUT R12, R2, 0x38, RZ, 0xfc, !PT ;  /* 0x00000038020c7812 */ /* 0x000fe400078efcff */
[----:B------:R-:W-:Y:S02]  /*3170*/  FSEL R170, R62, -INF , !P1 ;  /* 0xff8000003eaa7808 */ /* 0x000fe40004800000 */
[----:B------:R-:W-:Y:S02]  /*3180*/  ISETP.GE.AND P1, PT, R14, R95, PT ;  /* 0x0000005f0e00720c */ /* 0x000fe40003f26270 */
[----:B------:R-:W-:-:S02]  /*3190*/  FSEL R37, R61, -INF , !P4 ;  /* 0xff8000003d257808 */ /* 0x000fc40006000000 */
[----:B------:R-:W-:Y:S02]  /*31a0*/  FSEL R136, R63, -INF , !P2 ;  /* 0xff8000003f887808 */ /* 0x000fe40005000000 */
[----:B------:R-:W-:Y:S02]  /*31b0*/  FSEL R141, R56, -INF , !P3 ;  /* 0xff800000388d7808 */ /* 0x000fe40005800000 */
[----:B------:R-:W-:Y:S02]  /*31c0*/  ISETP.GE.AND P4, PT, R14, R93, PT ;  /* 0x0000005d0e00720c */ /* 0x000fe40003f86270 */
[----:B------:R-:W-:Y:S02]  /*31d0*/  LOP3.LUT R20, R2, 0x39, RZ, 0xfc, !PT ;  /* 0x0000003902147812 */ /* 0x000fe400078efcff */
[C---:B------:R-:W-:Y:S02]  /*31e0*/  ISETP.GE.AND P2, PT, R12.reuse, R95, PT ;  /* 0x0000005f0c00720c */ /* 0x040fe40003f46270 */
[----:B------:R-:W-:-:S02]  /*31f0*/  ISETP.GE.AND P3, PT, R12, R93, PT ;  /* 0x0000005d0c00720c */ /* 0x000fc40003f66270 */
[----:B------:R-:W2:Y:S01]  /*3200*/  LDSM.16.M88.4 R12, [R204+0x7000] ;  /* 0x00700000cc0c783b */ /* 0x000ea20000000200 */
[----:B------:R-:W-:Y:S02]  /*3210*/  FSEL R138, R58, -INF , !P5 ;  /* 0xff8000003a8a7808 */ /* 0x000fe40006800000 */
[----:B------:R-:W-:Y:S02]  /*3220*/  FSEL R65, R57, -INF , !P1 ;  /* 0xff80000039417808 */ /* 0x000fe40004800000 */
[C---:B------:R-:W-:Y:S02]  /*3230*/  ISETP.GE.AND P5, PT, R20.reuse, R95, PT ;  /* 0x0000005f1400720c */ /* 0x040fe40003fa6270 */
[----:B------:R-:W-:Y:S02]  /*3240*/  ISETP.GE.AND P1, PT, R20, R93, PT ;  /* 0x0000005d1400720c */ /* 0x000fe40003f26270 */
[C---:B------:R-:W-:Y:S01]  /*3250*/  LOP3.LUT R20, R2.reuse, 0x40, RZ, 0xfc, !PT ;  /* 0x0000004002147812 */ /* 0x040fe200078efcff */
[----:B-1----:R-:W-:Y:S01]  /*3260*/  HMMA.16816.F32.BF16 R40, R8, R16, R40 ;  /* 0x000000100828723c */ /* 0x002fe20000041828 */
[----:B------:R-:W-:-:S02]  /*3270*/  LOP3.LUT R22, R2, 0x41, RZ, 0xfc, !PT ;  /* 0x0000004102167812 */ /* 0x000fc400078efcff */
        /* <DEDUP_REMOVED lines=10> */
[----:B------:R-:W-:Y:S01]  /*3320*/  LOP3.LUT R52, R2, 0x48, RZ, 0xfc, !PT ;  /* 0x0000004802347812 */ /* 0x000fe200078efcff */
[----:B------:R-:W-:-:S04]  /*3330*/  DEPBAR.LE SB0, 0x0 ;  /* 0x000080000000791a */ /* 0x000fc80000000000 */
[----:B------:R-:W-:Y:S02]  /*3340*/  LOP3.LUT R16, R2, 0x49, RZ, 0xfc, !PT ;  /* 0x0000004902107812 */ /* 0x000fe400078efcff */
[----:B------:R-:W-:Y:S02]  /*3350*/  FSEL R150, R55, -INF , !P1 ;  /* 0xff80000037967808 */ /* 0x000fe40004800000 */
[----:B------:R-:W-:Y:S01]  /*3360*/  FSEL R157, R48, -INF , !P4 ;  /* 0xff800000309d7808 */ /* 0x000fe20006000000 */
[----:B--2---:R-:W-:Y:S01]  /*3370*/  HMMA.16816.F32.BF16 R28, R8, R12, R28 ;  /* 0x0000000c081c723c */ /* 0x004fe2000004181c */
[----:B------:R-:W-:Y:S02]  /*3380*/  FSEL R154, R50, -INF , !P2 ;  /* 0xff800000329a7808 */ /* 0x000fe40005000000 */
[----:B------:R-:W-:Y:S02]  /*3390*/  FSEL R151, R49, -INF , !P3 ;  /* 0xff80000031977808 */ /* 0x000fe40005800000 */
[----:B------:R-:W-:-:S02]  /*33a0*/  ISETP.GE.AND P1, PT, R52, R95, PT ;  /* 0x0000005f3400720c */ /* 0x000fc40003f26270 */
[----:B------:R-:W-:Y:S01]  /*33b0*/  ISETP.GE.AND P4, PT, R52, R93, PT ;  /* 0x0000005d3400720c */ /* 0x000fe20003f86270 */
[----:B------:R-:W-:Y:S01]  /*33c0*/  HMMA.16816.F32.BF16 R24, R8, R14, R24 ;  /* 0x0000000e0818723c */ /* 0x000fe20000041818 */
[C---:B------:R-:W-:Y:S02]  /*33d0*/  ISETP.GE.AND P2, PT, R16.reuse, R95, PT ;  /* 0x0000005f1000720c */ /* 0x040fe40003f46270 */
[----:B------:R-:W-:Y:S02]  /*33e0*/  ISETP.GE.AND P3, PT, R16, R93, PT ;  /* 0x0000005d1000720c */ /* 0x000fe40003f66270 */
[C---:B------:R-:W-:Y:S02]  /*33f0*/  LOP3.LUT R16, R2.reuse, 0x50, RZ, 0xfc, !PT ;  /* 0x0000005002107812 */ /* 0x040fe400078efcff */
[----:B------:R-:W-:Y:S02]  /*3400*/  LOP3.LUT R18, R2, 0x51, RZ, 0xfc, !PT ;  /* 0x0000005102127812 */ /* 0x000fe400078efcff */
[----:B------:R-:W-:-:S02]  /*3410*/  FSEL R168, R51, -INF , !P5 ;  /* 0xff80000033a87808 */ /* 0x000fc40006800000 */
[----:B------:R-:W-:Y:S02]  /*3420*/  FSEL R153, R44, -INF , !P1 ;  /* 0xff8000002c997808 */ /* 0x000fe40004800000 */
[----:B------:R-:W-:Y:S02]  /*3430*/  FSEL R166, R46, -INF , !P4 ;  /* 0xff8000002ea67808 */ /* 0x000fe40006000000 */
[C---:B------:R-:W-:Y:S02]  /*3440*/  ISETP.GE.AND P5, PT, R16.reuse, R95, PT ;  /* 0x0000005f1000720c */ /* 0x040fe40003fa6270 */
[----:B------:R-:W-:Y:S02]  /*3450*/  ISETP.GE.AND P1, PT, R16, R93, PT ;  /* 0x0000005d1000720c */ /* 0x000fe40003f26270 */
[----:B------:R-:W-:Y:S01]  /*3460*/  ISETP.GE.AND P4, PT, R18, R95, PT ;  /* 0x0000005f1200720c */ /* 0x000fe20003f86270 */
[----:B-1----:R-:W-:Y:S01]  /*3470*/  HMMA.16816.F32.BF16 R116, R8, R20, R116 ;  /* 0x000000140874723c */ /* 0x002fe20000041874 */
[----:B------:R-:W-:-:S02]  /*3480*/  LOP3.LUT R16, R2, 0x58, RZ, 0xfc, !PT ;  /* 0x0000005802107812 */ /* 0x000fc400078efcff */
[----:B------:R-:W-:Y:S02]  /*3490*/  LOP3.LUT R12, R2, 0x59, RZ, 0xfc, !PT ;  /* 0x00000059020c7812 */ /* 0x000fe400078efcff */
        /* <DEDUP_REMOVED lines=9> */
[----:B------:R-:W-:Y:S02]  /*3530*/  LOP3.LUT R12, R2, 0x60, RZ, 0xfc, !PT ;  /* 0x00000060020c7812 */ /* 0x000fe400078efcff */
[----:B------:R-:W-:Y:S02]  /*3540*/  FSEL R165, R40, -INF , !P5 ;  /* 0xff80000028a57808 */ /* 0x000fe40006800000 */
[----:B------:R-:W-:-:S02]  /*3550*/  FSEL R162, R43, -INF , !P2 ;  /* 0xff8000002ba27808 */ /* 0x000fc40005000000 */
[----:B------:R-:W-:Y:S02]  /*3560*/  FSEL R161, R32, -INF , !P3 ;  /* 0xff80000020a17808 */ /* 0x000fe40005800000 */
[----:B------:R-:W-:Y:S02]  /*3570*/  ISETP.GE.AND P5, PT, R16, R93, PT ;  /* 0x0000005d1000720c */ /* 0x000fe40003fa6270 */
[C---:B------:R-:W-:Y:S02]  /*3580*/  ISETP.GE.AND P2, PT, R12.reuse, R95, PT ;  /* 0x0000005f0c00720c */ /* 0x040fe40003f46270 */
[----:B------:R-:W-:Y:S02]  /*3590*/  ISETP.GE.AND P3, PT, R12, R93, PT ;  /* 0x0000005d0c00720c */ /* 0x000fe40003f66270 */
[C---:B------:R-:W-:Y:S02]  /*35a0*/  LOP3.LUT R14, R2.reuse, 0x61, RZ, 0xfc, !PT ;  /* 0x00000061020e7812 */ /* 0x040fe400078efcff */
[----:B------:R-:W-:-:S02]  /*35b0*/  LOP3.LUT R12, R2, 0x68, RZ, 0xfc, !PT ;  /* 0x00000068020c7812 */ /* 0x000fc400078efcff */
[----:B------:R-:W-:Y:S02]  /*35c0*/  FSEL R160, R34, -INF , !P5 ;  /* 0xff80000022a07808 */ /* 0x000fe40006800000 */
[----:B------:R-:W-:Y:S02]  /*35d0*/  FSEL R159, R33, -INF , !P1 ;  /* 0xff800000219f7808 */ /* 0x000fe40004800000 */
[----:B------:R-:W-:Y:S02]  /*35e0*/  FSEL R156, R35, -INF , !P4 ;  /* 0xff800000239c7808 */ /* 0x000fe40006000000 */
[----:B------:R-:W-:Y:S01]  /*35f0*/  FSEL R149, R28, -INF , !P2 ;  /* 0xff8000001c957808 */ /* 0x000fe20005000000 */
[----:B------:R-:W-:Y:S01]  /*3600*/  BAR.SYNC.DEFER_BLOCKING 0x0 ;  /* 0x0000000000007b1d */ /* 0x000fe20000010000 */
[C---:B------:R-:W-:Y:S02]  /*3610*/  ISETP.GE.AND P5, PT, R14.reuse, R95, PT ;  /* 0x0000005f0e00720c */ /* 0x040fe40003fa6270 */
[----:B------:R-:W-:-:S02]  /*3620*/  ISETP.GE.AND P1, PT, R14, R93, PT ;  /* 0x0000005d0e00720c */ /* 0x000fc40003f26270 */
[C---:B------:R-:W-:Y:S02]  /*3630*/  ISETP.GE.AND P4, PT, R12.reuse, R95, PT ;  /* 0x0000005f0c00720c */ /* 0x040fe40003f86270 */
[----:B------:R-:W-:Y:S02]  /*3640*/  ISETP.GE.AND P2, PT, R12, R93, PT ;  /* 0x0000005d0c00720c */ /* 0x000fe40003f46270 */
[C---:B------:R-:W-:Y:S02]  /*3650*/  LOP3.LUT R14, R2.reuse, 0x69, RZ, 0xfc, !PT ;  /* 0x00000069020e7812 */ /* 0x040fe400078efcff */
[----:B------:R-:W-:Y:S02]  /*3660*/  LOP3.LUT R12, R2, 0x70, RZ, 0xfc, !PT ;  /* 0x00000070020c7812 */ /* 0x000fe400078efcff */
[----:B------:R-:W-:Y:S02]  /*3670*/  FSEL R148, R30, -INF , !P3 ;  /* 0xff8000001e947808 */ /* 0x000fe40005800000 */
[----:B------:R-:W-:-:S02]  /*3680*/  FSEL R146, R31, -INF , !P1 ;  /* 0xff8000001f927808 */ /* 0x000fc40004800000 */
[-C--:B------:R-:W-:Y:S02]  /*3690*/  ISETP.GE.AND P3, PT, R14, R95.reuse, PT ;  /* 0x0000005f0e00720c */ /* 0x080fe40003f66270 */
[----:B------:R-:W-:Y:S02]  /*36a0*/  ISETP.GE.AND P1, PT, R12, R95, PT ;  /* 0x0000005f0c00720c */ /* 0x000fe40003f26270 */
[----:B------:R-:W-:Y:S02]  /*36b0*/  LOP3.LUT R10, R2, 0x71, RZ, 0xfc, !PT ;  /* 0x00000071020a7812 */ /* 0x000fe400078efcff */
[----:B------:R-:W-:Y:S02]  /*36c0*/  FSEL R147, R29, -INF , !P5 ;  /* 0xff8000001d937808 */ /* 0x000fe40006800000 */
[----:B------:R-:W-:Y:S02]  /*36d0*/  FSEL R145, R24, -INF , !P4 ;  /* 0xff80000018917808 */ /* 0x000fe40006000000 */
[----:B------:R-:W-:-:S02]  /*36e0*/  FSEL R144, R26, -INF , !P2 ;  /* 0xff8000001a907808 */ /* 0x000fc40005000000 */
[----:B------:R-:W-:Y:S02]  /*36f0*/  FSEL R143, R25, -INF , !P3 ;  /* 0xff800000198f7808 */ /* 0x000fe40005800000 */
[----:B------:R-:W-:Y:S02]  /*3700*/  FSEL R139, R116, -INF , !P1 ;  /* 0xff800000748b7808 */ /* 0x000fe40004800000 */
[-C--:B------:R-:W-:Y:S02]  /*3710*/  ISETP.GE.AND P5, PT, R14, R93.reuse, PT ;  /* 0x0000005d0e00720c */ /* 0x080fe40003fa6270 */
[----:B------:R-:W-:Y:S02]  /*3720*/  ISETP.GE.AND P4, PT, R12, R93, PT ;  /* 0x0000005d0c00720c */ /* 0x000fe40003f86270 */
[C---:B------:R-:W-:Y:S02]  /*3730*/  ISETP.GE.AND P2, PT, R10.reuse, R95, PT ;  /* 0x0000005f0a00720c */ /* 0x040fe40003f46270 */
[----:B------:R-:W-:-:S02]  /*3740*/  ISETP.GE.AND P3, PT, R10, R93, PT ;  /* 0x0000005d0a00720c */ /* 0x000fc40003f66270 */
[C---:B------:R-:W-:Y:S02]  /*3750*/  ISETP.GE.AND P1, PT, R2.reuse, R95, PT ;  /* 0x0000005f0200720c */ /* 0x040fe40003f26270 */
[C---:B------:R-:W-:Y:S02]  /*3760*/  LOP3.LUT R8, R2.reuse, 0x78, RZ, 0xfc, !PT ;  /* 0x0000007802087812 */ /* 0x040fe400078efcff */
        /* <DEDUP_REMOVED lines=8> */
[-C--:B------:R-:W-:Y:S02]  /*37f0*/  ISETP.GE.AND P2, PT, R8, R93.reuse, PT ;  /* 0x0000005d0800720c */ /* 0x080fe40003f46270 */
[----:B------:R-:W-:-:S02]  /*3800*/  ISETP.GE.AND P3, PT, R2, R93, PT ;  /* 0x0000005d0200720c */ /* 0x000fc40003f66270 */
[----:B------:R-:W-:Y:S02]  /*3810*/  ISETP.GE.AND P1, PT, R10, R93, PT ;  /* 0x0000005d0a00720c */ /* 0x000fe40003f26270 */
[----:B------:R-:W-:Y:S02]  /*3820*/  LOP3.LUT R2, R4, R7, RZ, 0xfc, !PT ;  /* 0x0000000704027212 */ /* 0x000fe400078efcff */
[----:B------:R-:W-:Y:S02]  /*3830*/  FSEL R82, R82, -INF , !P3 ;  /* 0xff80000052527808 */ /* 0x000fe40005800000 */
[----:B------:R-:W-:Y:S02]  /*3840*/  FSEL R133, R112, -INF , !P5 ;  /* 0xff80000070857808 */ /* 0x000fe40006800000 */
[----:B------:R-:W-:Y:S02]  /*3850*/  FSEL R62, R114, -INF , !P2 ;  /* 0xff800000723e7808 */ /* 0x000fe40005000000 */
[----:B------:R-:W-:-:S02]  /*3860*/  FSEL R63, R113, -INF , !P4 ;  /* 0xff800000713f7808 */ /* 0x000fc40006000000 */
[----:B------:R-:W-:Y:S01]  /*3870*/  FSEL R60, R115, -INF , !P1 ;  /* 0xff800000733c7808 */ /* 0x000fe20004800000 */
[----:B------:R-:W-:Y:S05]  /*3880*/  @!P0 BRA `(.L_x_2294) ;  /* 0x0000061000008947 */ /* 0x000fea0003800000 */
[----:B------:R-:W-:Y:S05]  /*3890*/  @P6 BRA `(.L_x_2295) ;  /* 0x0000038000006947 */ /* 0x000fea0003800000 */
[----:B------:R-:W1:Y:S01]  /*38a0*/  I2F.RP R4, R3 ;  /* 0x0000000300047306 */ /* 0x000e620000209400 */
[C---:B------:R-:W-:Y:S02]  /*38b0*/  IADD3 R11, R6.reuse, -0x80, RZ ;  /* 0xffffff80060b7810 */ /* 0x040fe40007ffe0ff */
[----:B------:R-:W-:Y:S02]  /*38c0*/  IABS R9, R6 ;  /* 0x0000000600097213 */ /* 0x000fe40000000000 */
[----:B------:R-:W-:Y:S02]  /*38d0*/  IABS R7, R11 ;  /* 0x0000000b00077213 */ /* 0x000fe40000000000 */
[----:B------:R-:W-:Y:S02]  /*38e0*/  LOP3.LUT R6, R6, c[0x0][0x2d0], RZ, 0x3c, !PT ;  /* 0x0000b40006067a12 */ /* 0x000fe400078e3cff */
[----:B------:R-:W-:-:S02]  /*38f0*/  LOP3.LUT R11, R11, c[0x0][0x2d0], RZ, 0x3c, !PT ;  /* 0x0000b4000b0b7a12 */ /* 0x000fc400078e3cff */
[----:B------:R-:W-:Y:S02]  /*3900*/  ISETP.GE.AND P3, PT, R6, RZ, PT ;  /* 0x000000ff0600720c */ /* 0x000fe40003f66270 */
[----:B------:R-:W-:Y:S01]  /*3910*/  LOP3.LUT R6, RZ, c[0x0][0x2d0], RZ, 0x33, !PT ;  /* 0x0000b400ff067a12 */ /* 0x000fe200078e33ff */
        /* <DEDUP_REMOVED lines=22> */
[----:B------:R-:W-:-:S07]  /*3a80*/  ISETP.NE.AND P2, PT, RZ, c[0x0][0x2d0], PT ;  /* 0x0000b400ff007a0c */ /* 0x000fce0003f45270 */
        /* <DEDUP_REMOVED lines=20> */
[----:B------:R-:W-:-:S05]  /*3bd0*/  SHF.R.S32.HI R4, RZ, 0x1f, R7 ;  /* 0x0000001fff047819 */ /* 0x000fca0000011407 */
[----:B------:R-:W-:-:S04]  /*3be0*/  IMAD R4, R4, c[0x0][0x180], RZ ;  /* 0x0000600004047a24 */ /* 0x000fc800078e02ff */
[----:B------:R-:W-:-:S05]  /*3bf0*/  IMAD R4, R7, c[0x0][0x184], R4 ;  /* 0x0000610007047a24 */ /* 0x000fca00078e0204 */
[----:B------:R-:W-:Y:S01]  /*3c00*/  IADD3 R4, R9, R4, RZ ;  /* 0x0000000409047210 */ /* 0x000fe20007ffe0ff */
[----:B------:R-:W-:Y:S05]  /*3c10*/  BRA `(.L_x_2296) ;  /* 0x0000004000007947 */ /* 0x000fea0003800000 */
.L_x_2295:
[----:B------:R-:W-:-:S04]  /*3c20*/  ULEA UR6, -UR6, URZ, 0x7 ;  /* 0x0000003f06067291 */ /* 0x000fc8000f8e393f */
[----:B------:R-:W-:Y:S02]  /*3c30*/  USHF.R.S32.HI UR4, URZ, 0x1f, UR6 ;  /* 0x0000001f3f047899 */ /* 0x000fe40008011406 */
[----:B------:R-:W-:-:S04]  /*3c40*/  MOV R8, UR6 ;  /* 0x0000000600087c02 */ /* 0x000fc80008000f00 */
[----:B------:R-:W-:Y:S02]  /*3c50*/  MOV R4, UR4 ;  /* 0x0000000400047c02 */ /* 0x000fe40008000f00 */
.L_x_2296:
        /* <DEDUP_REMOVED lines=36> */
.L_x_2294:
        /* <DEDUP_REMOVED lines=77> */
[----:B------:R-:W-:Y:S04]  /*4370*/  LDSM.16.MT88.4 R12, [R212+0xc800] ;  /* 0x00c80000d40c783b */ /* 0x000fe80000004200 */
[----:B------:R-:W-:Y:S04]  /*4380*/  LDSM.16.MT88.4 R8, [R215+0x10800] ;  /* 0x01080000d708783b */ /* 0x000fe80000004200 */
[----:B------:R-:W-:Y:S04]  /*4390*/  LDSM.16.MT88.4 R24, [R215+0xc800] ;  /* 0x00c80000d718783b */ /* 0x000fe80000004200 */
[----:B------:R-:W-:Y:S01]  /*43a0*/  LDSM.16.MT88.4 R20, [R214+0xc800] ;  /* 0x00c80000d614783b */ /* 0x000fe20000004200 */
[----:B-1----:R-:W-:-:S03]  /*43b0*/  FMNMX.FTZ R132, R7, R132, !PT ;  /* 0x0000008407847209 */ /* 0x002fc60007810000 */
[----:B------:R-:W-:Y:S01]  /*43c0*/  LDSM.16.MT88.4 R16, [R213+0xc800] ;  /* 0x00c80000d510783b */ /* 0x000fe20000004200 */
[----:B--2---:R-:W-:Y:S01]  /*43d0*/  FMNMX.FTZ R3, R4, R3, !PT ;  /* 0x0000000304037209 */ /* 0x004fe20007810000 */
        /* <DEDUP_REMOVED lines=10> */
[----:B------:R-:W-:Y:S01]  /*4480*/  LDSM.16.MT88.4 R28, [R213+0x10800] ;  /* 0x01080000d51c783b */ /* 0x000fe20000004200 */
[--C-:B------:R-:W-:Y:S02]  /*4490*/  FFMA.FTZ R55, R83, c[0x0][0x23c], -R134.reuse ;  /* 0x00008f0053377a23 */ /* 0x100fe40000010886 */
[----:B------:R-:W-:Y:S01]  /*44a0*/  FFMA.FTZ R50, R77, c[0x0][0x23c], -R134 ;  /* 0x00008f004d327a23 */ /* 0x000fe20000010886 */
[----:B------:R-:W-:Y:S01]  /*44b0*/  MUFU.EX2 R57, R57 ;  /* 0x0000003900397308 */ /* 0x000fe20000000800 */
[--C-:B------:R-:W-:Y:S01]  /*44c0*/  FFMA.FTZ R59, R82, c[0x0][0x23c], -R61.reuse ;  /* 0x00008f00523b7a23 */ /* 0x100fe2000001083d */
[----:B------:R-:W1:Y:S01]  /*44d0*/  LDSM.16.MT88.4 R76, [R214+0xc000] ;  /* 0x00c00000d64c783b */ /* 0x000e620000004200 */
[----:B------:R-:W-:-:S02]  /*44e0*/  FFMA.FTZ R58, R86, c[0x0][0x23c], -R61 ;  /* 0x00008f00563a7a23 */ /* 0x000fc4000001083d */
[--C-:B------:R-:W-:Y:S02]  /*44f0*/  FFMA.FTZ R56, R84, c[0x0][0x23c], -R61.reuse ;  /* 0x00008f0054387a23 */ /* 0x100fe4000001083d */
[--C-:B------:R-:W-:Y:S01]  /*4500*/  FFMA.FTZ R51, R88, c[0x0][0x23c], -R61.reuse ;  /* 0x00008f0058337a23 */ /* 0x100fe2000001083d */
[----:B------:R-:W2:Y:S01]  /*4510*/  LDSM.16.MT88.4 R84, [R213+0xc000] ;  /* 0x00c00000d554783b */ /* 0x000ea20000004200 */
[----:B------:R-:W3:Y:S01]  /*4520*/  MUFU.EX2 R54, R54 ;  /* 0x0000003600367308 */ /* 0x000ee20000000800 */
[--C-:B------:R-:W-:Y:S02]  /*4530*/  FFMA.FTZ R52, R81, c[0x0][0x23c], -R134.reuse ;  /* 0x00008f0051347a23 */ /* 0x100fe40000010886 */
[--C-:B------:R-:W-:Y:S02]  /*4540*/  FFMA.FTZ R49, R91, c[0x0][0x23c], -R134.reuse ;  /* 0x00008f005b317a23 */ /* 0x100fe40000010886 */
[--C-:B------:R-:W-:Y:S02]  /*4550*/  FFMA.FTZ R48, R97, c[0x0][0x23c], -R134.reuse ;  /* 0x00008f0061307a23 */ /* 0x100fe40000010886 */
[----:B------:R-:W-:Y:S01]  /*4560*/  FFMA.FTZ R45, R89, c[0x0][0x23c], -R134 ;  /* 0x00008f00592d7a23 */ /* 0x000fe20000010886 */
[----:B------:R-:W-:Y:S01]  /*4570*/  MUFU.EX2 R55, R55 ;  /* 0x0000003700377308 */ /* 0x000fe20000000800 */
[----:B------:R-:W-:-:S02]  /*4580*/  FFMA.FTZ R53, R96, c[0x0][0x23c], -R61 ;  /* 0x00008f0060357a23 */ /* 0x000fc4000001083d */
[--C-:B------:R-:W-:Y:S02]  /*4590*/  FFMA.FTZ R46, R98, c[0x0][0x23c], -R61.reuse ;  /* 0x00008f00622e7a23 */ /* 0x100fe4000001083d */
[--C-:B------:R-:W-:Y:S02]  /*45a0*/  FFMA.FTZ R47, R106, c[0x0][0x23c], -R61.reuse ;  /* 0x00008f006a2f7a23 */ /* 0x100fe4000001083d */
[--C-:B------:R-:W-:Y:S01]  /*45b0*/  FFMA.FTZ R42, R104, c[0x0][0x23c], -R61.reuse ;  /* 0x00008f00682a7a23 */ /* 0x100fe2000001083d */
[----:B------:R-:W4:Y:S01]  /*45c0*/  MUFU.EX2 R50, R50 ;  /* 0x0000003200327308 */ /* 0x000f220000000800 */
[----:B---3--:R-:W-:Y:S01]  /*45d0*/  F2FP.BF16.PACK_AB R116, R54, R57 ;  /* 0x000000393674723e */ /* 0x008fe200000010ff */
[--C-:B------:R-:W-:Y:S02]  /*45e0*/  FFMA.FTZ R41, R39, c[0x0][0x23c], -R134.reuse ;  /* 0x00008f0027297a23 */ /* 0x100fe40000010886 */
[----:B------:R-:W-:Y:S02]  /*45f0*/  FFMA.FTZ R43, R38, c[0x0][0x23c], -R61 ;  /* 0x00008f00262b7a23 */ /* 0x000fe4000001083d */
[----:B------:R-:W-:-:S02]  /*4600*/  FFMA.FTZ R44, R167, c[0x0][0x23c], -R134 ;  /* 0x00008f00a72c7a23 */ /* 0x000fc40000010886 */
[----:B------:R-:W-:Y:S01]  /*4610*/  MUFU.EX2 R59, R59 ;  /* 0x0000003b003b7308 */ /* 0x000fe20000000800 */
[--C-:B------:R-:W-:Y:S02]  /*4620*/  FFMA.FTZ R40, R169, c[0x0][0x23c], -R134.reuse ;  /* 0x00008f00a9287a23 */ /* 0x100fe40000010886 */
[----:B------:R-:W-:Y:S02]  /*4630*/  FFMA.FTZ R37, R37, c[0x0][0x23c], -R134 ;  /* 0x00008f0025257a23 */ /* 0x000fe40000010886 */
[--C-:B------:R-:W-:Y:S02]  /*4640*/  FFMA.FTZ R38, R172, c[0x0][0x23c], -R61.reuse ;  /* 0x00008f00ac267a23 */ /* 0x100fe4000001083d */
[--C-:B------:R-:W-:Y:S01]  /*4650*/  FFMA.FTZ R39, R170, c[0x0][0x23c], -R61.reuse ;  /* 0x00008f00aa277a23 */ /* 0x100fe2000001083d */
[----:B------:R-:W3:Y:S01]  /*4660*/  MUFU.EX2 R58, R58 ;  /* 0x0000003a003a7308 */ /* 0x000ee20000000800 */
[----:B----4-:R-:W-:Y:S01]  /*4670*/  F2FP.BF16.PACK_AB R118, R50, R55 ;  /* 0x000000373276723e */ /* 0x010fe200000010ff */
        /* <DEDUP_REMOVED lines=43> */
[----:B------:R-:W4:Y:S01]  /*4930*/  MUFU.EX2 R46, R46 ;  /* 0x0000002e002e7308 */ /* 0x000f220000000800 */
        /* <DEDUP_REMOVED lines=9> */
[----:B-1----:R-:W-:Y:S01]  /*49d0*/  HMMA.16816.F32.BF16 R72, R116, R76, RZ ;  /* 0x0000004c7448723c */ /* 0x002fe200000418ff */
[----:B------:R-:W-:Y:S01]  /*49e0*/  FFMA.FTZ R239, R63, c[0x0][0x23c], -R134 ;  /* 0x00008f003fef7a23 */ /* 0x000fe20000010886 */
[----:B------:R-:W1:Y:S01]  /*49f0*/  MUFU.EX2 R42, R42 ;  /* 0x0000002a002a7308 */ /* 0x000e620000000800 */
[----:B------:R-:W-:-:S02]  /*4a00*/  FADD.FTZ R55, R50, R55 ;  /* 0x0000003732377221 */ /* 0x000fc40000010000 */
[----:B------:R-:W-:-:S03]  /*4a10*/  FADD.FTZ R56, R51, R56 ;  /* 0x0000003833387221 */ /* 0x000fc60000010000 */
[C---:B--2---:R-:W-:Y:S02]  /*4a20*/  HMMA.16816.F32.BF16 R80, R116.reuse, R84, RZ ;  /* 0x000000547450723c */ /* 0x044fe400000418ff */
[----:B------:R-:W-:Y:S06]  /*4a30*/  MUFU.EX2 R44, R44 ;  /* 0x0000002c002c7308 */ /* 0x000fec0000000800 */
[C---:B------:R-:W-:Y:S02]  /*4a40*/  HMMA.16816.F32.BF16 R104, R116.reuse, R124, RZ ;  /* 0x0000007c7468723c */ /* 0x040fe400000418ff */
[----:B------:R-:W2:Y:S06]  /*4a50*/  MUFU.EX2 R41, R41 ;  /* 0x0000002900297308 */ /* 0x000eac0000000800 */
[C---:B------:R-:W-:Y:S02]  /*4a60*/  HMMA.16816.F32.BF16 R108, R116.reuse, R112, RZ ;  /* 0x00000070746c723c */ /* 0x040fe400000418ff */
[----:B------:R-:W-:Y:S06]  /*4a70*/  MUFU.EX2 R40, R40 ;  /* 0x0000002800287308 */ /* 0x000fec0000000800 */
[C---:B------:R-:W-:Y:S02]  /*4a80*/  HMMA.16816.F32.BF16 R68, R116.reuse, R70, RZ ;  /* 0x000000467444723c */ /* 0x040fe400000418ff */
[----:B------:R-:W-:Y:S06]  /*4a90*/  MUFU.EX2 R37, R37 ;  /* 0x0000002500257308 */ /* 0x000fec0000000800 */
[C---:B------:R-:W-:Y:S02]  /*4aa0*/  HMMA.16816.F32.BF16 R76, R116.reuse, R78, RZ ;  /* 0x0000004e744c723c */ /* 0x040fe400000418ff */
[----:B------:R-:W-:Y:S06]  /*4ab0*/  MUFU.EX2 R43, R43 ;  /* 0x0000002b002b7308 */ /* 0x000fec0000000800 */
[C---:B------:R-:W-:Y:S02]  /*4ac0*/  HMMA.16816.F32.BF16 R84, R116.reuse, R86, RZ ;  /* 0x000000567454723c */ /* 0x040fe400000418ff */
[----:B------:R-:W5:Y:S06]  /*4ad0*/  MUFU.EX2 R38, R38 ;  /* 0x0000002600267308 */ /* 0x000f6c0000000800 */
        /* <DEDUP_REMOVED lines=61> */
[----:B--2---:R-:W-:Y:S01]  /*4eb0*/  F2FP.BF16.PACK_AB R4, R41, R44 ;  /* 0x0000002c2904723e */ /* 0x004fe200000010ff */
[----:B------:R-:W-:Y:S01]  /*4ec0*/  FADD.FTZ R44, R44, R45 ;  /* 0x0000002d2c2c7221 */ /* 0x000fe20000010000 */
[----:B-----5:R-:W-:Y:S01]  /*4ed0*/  F2FP.BF16.PACK_AB R5, R38, R43 ;  /* 0x0000002b2605723e */ /* 0x020fe200000010ff */
        /* <DEDUP_REMOVED lines=12> */
[----:B------:R-:W2:Y:S02]  /*4fa0*/  MUFU.EX2 R162, R162 ;  /* 0x000000a200a27308 */ /* 0x000ea40000000800 */
[C---:B------:R-:W-:Y:S01]  /*4fb0*/  HMMA.16816.F32.BF16 R92, R4.reuse, R10, R92 ;  /* 0x0000000a045c723c */ /* 0x040fe2000004185c */
[----:B------:R-:W5:Y:S05]  /*4fc0*/  LDSM.16.MT88.4 R8, [R212+0x11000] ;  /* 0x01100000d408783b */ /* 0x000f6a0000004200 */
[----:B------:R-:W-:Y:S02]  /*4fd0*/  MUFU.EX2 R160, R160 ;  /* 0x000000a000a07308 */ /* 0x000fe40000000800 */
[C---:B------:R-:W-:Y:S06]  /*4fe0*/  HMMA.16816.F32.BF16 R80, R4.reuse, R16, R80 ;  /* 0x000000100450723c */ /* 0x040fec0000041850 */
        /* <DEDUP_REMOVED lines=31> */
[C---:B----4-:R-:W-:Y:S01]  /*51e0*/  F2FP.BF16.PACK_AB R5, R138.reuse, R137 ;  /* 0x000000898a05723e */ /* 0x050fe200000010ff */
        /* <DEDUP_REMOVED lines=15> */
[C---:B-----5:R-:W-:Y:S08]  /*52e0*/  HMMA.16816.F32.BF16 R96, R4.reuse, R8, R96 ;  /* 0x000000080460723c */ /* 0x060ff00000041860 */
[C---:B------:R-:W-:Y:S01]  /*52f0*/  HMMA.16816.F32.BF16 R100, R4.reuse, R10, R100 ;  /* 0x0000000a0464723c */ /* 0x040fe20000041864 */
[----:B------:R-:W4:Y:S07]  /*5300*/  LDSM.16.MT88.4 R8, [R213+0xe000] ;  /* 0x00e00000d508783b */ /* 0x000f2e0000004200 */
[C---:B------:R-:W-:Y:S08]  /*5310*/  HMMA.16816.F32.BF16 R128, R4.reuse, R24, R128 ;  /* 0x000000180480723c */ /* 0x040ff00000041880 */
[C---:B------:R-:W-:Y:S01]  /*5320*/  HMMA.16816.F32.BF16 R68, R4.reuse, R26, R68 ;  /* 0x0000001a0444723c */ /* 0x040fe20000041844 */
[----:B------:R-:W-:Y:S07]  /*5330*/  LDSM.16.MT88.4 R24, [R215+0xe000] ;  /* 0x00e00000d718783b */ /* 0x000fee0000004200 */
[C---:B------:R-:W-:Y:S08]  /*5340*/  HMMA.16816.F32.BF16 R72, R4.reuse, R20, R72 ;  /* 0x000000140448723c */ /* 0x040ff00000041848 */
        /* <DEDUP_REMOVED lines=41> */
[C---:B-----5:R-:W-:Y:S08]  /*55e0*/  HMMA.16816.F32.BF16 R104, R4.reuse, R20, R104 ;  /* 0x000000140468723c */ /* 0x060ff00000041868 */
[C---:B------:R-:W-:Y:S01]  /*55f0*/  HMMA.16816.F32.BF16 R124, R4.reuse, R22, R124 ;  /* 0x00000016047c723c */ /* 0x040fe2000004187c */
[----:B------:R-:W5:Y:S07]  /*5600*/  LDSM.16.MT88.4 R20, [R213+0xe800] ;  /* 0x00e80000d514783b */ /* 0x000f6e0000004200 */
        /* <DEDUP_REMOVED lines=17> */
[----:B------:R-:W2:Y:S07]  /*5720*/  LDSM.16.MT88.4 R16, [R214+0x12800] ;  /* 0x01280000d610783b */ /* 0x000eae0000004200 */
[C---:B----4-:R-:W-:Y:S08]  /*5730*/  HMMA.16816.F32.BF16 R88, R4.reuse, R8, R88 ;  /* 0x000000080458723c */ /* 0x050ff00000041858 */
[C---:B------:R-:W-:Y:S01]  /*5740*/  HMMA.16816.F32.BF16 R92, R4.reuse, R10, R92 ;  /* 0x0000000a045c723c */ /* 0x040fe2000004185c */
[----:B------:R-:W3:Y:S07]  /*5750*/  LDSM.16.MT88.4 R8, [R212+0x12800] ;  /* 0x01280000d408783b */ /* 0x000eee0000004200 */
[C---:B-----5:R-:W-:Y:S08]  /*5760*/  HMMA.16816.F32.BF16 R80, R4.reuse, R20, R80 ;  /* 0x000000140450723c */ /* 0x060ff00000041850 */
        /* <DEDUP_REMOVED lines=106> */
.L_x_2301:
        /* <DEDUP_REMOVED lines=59> */
[----:B------:R-:W-:Y:S01]  /*61c0*/  IMAD.WIDE.U32 R6, R5, c[0x0][0x188], R6 ;  /* 0x0000620005067a25 */ /* 0x000fe200078e0006 */
[----:B------:R-:W-:Y:S05]  /*61d0*/  SHF.R.S32.HI R3, RZ, 0x1f, R5 ;  /* 0x0000001fff037819 */ /* 0x000fea0000011405 */
[----:B------:R-:W-:Y:S04]  /*61e0*/  IMAD R2, R3, c[0x0][0x188], RZ ;  /* 0x0000620003027a24 */ /* 0x000fe800078e02ff */
[----:B------:R-:W-:Y:S04]  /*61f0*/  IMAD R2, R5, c[0x0][0x18c], R2 ;  /* 0x0000630005027a24 */ /* 0x000fe800078e0202 */
[----:B------:R-:W-:Y:S02]  /*6200*/  IMAD.IADD R2, R7, 0x1, R2 ;  /* 0x0000000107027824 */ /* 0x000fe400078e0202 */
.L_x_2298:
        /* <DEDUP_REMOVED lines=8> */
[----:B------:R-:W-:Y:S02]  /*6290*/  IADD3 R62, P0, R64, UR9, RZ ;  /* 0x00000009403e7c10 */ /* 0x000fe4000ff1e0ff */
[----:B------:R1:W-:Y:S02]  /*62a0*/  LDGSTS.E.BYPASS.LTC128B.128 [R229+0x10000], [R224.64+0x80] ;  /* 0x10000080e0e57fae */ /* 0x0003e4000b901d4a */
[----:B------:R-:W-:Y:S02]  /*62b0*/  IADD3.X R63, R65, UR5, RZ, P0, !PT ;  /* 0x00000005413f7c10 */ /* 0x000fe400087fe4ff */
[----:B------:R-:W-:Y:S01]  /*62c0*/  IADD3 R60, P0, R62, UR9, RZ ;  /* 0x000000093e3c7c10 */ /* 0x000fe2000ff1e0ff */
[----:B------:R2:W-:Y:S03]  /*62d0*/  LDGSTS.E.BYPASS.LTC128B.128 [R229+0xc800], [R64.64] ;  /* 0x0c80000040e57fae */ /* 0x0005e6000b901d4a */
[----:B------:R-:W-:Y:S02]  /*62e0*/  IADD3.X R61, R63, UR5, RZ, P0, !PT ;  /* 0x000000053f3d7c10 */ /* 0x000fe400087fe4ff */
[----:B------:R2:W-:Y:S01]  /*62f0*/  LDGSTS.E.BYPASS.LTC128B.128 [R229+0x10800], [R64.64+0x80] ;  /* 0x1080008040e57fae */ /* 0x0005e2000b901d4a */
[----:B------:R-:W-:Y:S04]  /*6300*/  IADD3 R58, P0, R60, UR9, RZ ;  /* 0x000000093c3a7c10 */ /* 0x000fe8000ff1e0ff */
        /* <DEDUP_REMOVED lines=12> */
[----:B------:R-:W-:Y:S02]  /*63d0*/  ISETP.GT.AND P0, PT, R238, R223, PT ;  /* 0x000000dfee00720c */ /* 0x000fe40003f04270 */
        /* <DEDUP_REMOVED lines=18> */
[----:B------:R-:W-:Y:S01]  /*6500*/  LDSM.16.M88.4 R172, [R221+0x4800] ;  /* 0x00480000ddac783b */ /* 0x000fe20000000200 */
[C---:B------:R-:W-:Y:S04]  /*6510*/  HMMA.16816.F32.BF16 R8, R136.reuse, R142, RZ ;  /* 0x0000008e8808723c */ /* 0x040fe800000418ff */
[----:B------:R-:W5:Y:S04]  /*6520*/  LDSM.16.M88.4 R140, [R221+0x3000] ;  /* 0x00300000dd8c783b */ /* 0x000f680000000200 */
        /* <DEDUP_REMOVED lines=16> */
[----:B------:R-:W1:Y:S07]  /*6630*/  LDSM.16.M88.4 R156, [R209] ;  /* 0x00000000d19c783b */ /* 0x000e6e0000000200 */
[C---:B------:R-:W-:Y:S08]  /*6640*/  HMMA.16816.F32.BF16 R44, R136.reuse, R160, RZ ;  /* 0x000000a0882c723c */ /* 0x040ff000000418ff */
[C---:B------:R-:W-:Y:S01]  /*6650*/  HMMA.16816.F32.BF16 R48, R136.reuse, R162, RZ ;  /* 0x000000a28830723c */ /* 0x040fe200000418ff */
[----:B------:R-:W-:Y:S07]  /*6660*/  LDSM.16.M88.4 R160, [R217] ;  /* 0x00000000d9a0783b */ /* 0x000fee0000000200 */
[C---:B-----5:R-:W-:Y:S08]  /*6670*/  HMMA.16816.F32.BF16 R52, R136.reuse, R140, RZ ;  /* 0x0000008c8834723c */ /* 0x060ff000000418ff */
[C---:B----4-:R-:W-:Y:S01]  /*6680*/  HMMA.16816.F32.BF16 R56, R136.reuse, R142, RZ ;  /* 0x0000008e8838723c */ /* 0x050fe200000418ff */
        /* <DEDUP_REMOVED lines=14> */
[C---:B------:R-:W-:Y:S08]  /*6770*/  HMMA.16816.F32.BF16 R28, R148.reuse, R156, R28 ;  /* 0x0000009c941c723c */ /* 0x040ff0000004181c */
        /* <DEDUP_REMOVED lines=218> */
.L_x_2300:
        /* <DEDUP_REMOVED lines=36> */
.L_x_2299:
        /* <DEDUP_REMOVED lines=570> */
.L_x_2297:
[----:B------:R-:W1:Y:S01]  /*9b00*/  SHFL.BFLY PT, R2, R237, 0x2, 0x1f ;  /* 0x0c401f00ed027f89 */ /* 0x000e6200000e0000 */
[----:B------:R-:W-:Y:S01]  /*9b10*/  MOV R8, 0x3f800000 ;  /* 0x3f80000000087802 */ /* 0x000fe20000000f00 */
[----:B------:R-:W-:Y:S01]  /*9b20*/  BSSY B0, `(.L_x_2302) ;  /* 0x00000ce000007945 */ /* 0x000fe20003800000 */
[----:B------:R-:W-:Y:S01]  /*9b30*/  MOV R7, 0x3f800000 ;  /* 0x3f80000000077802 */ /* 0x000fe20000000f00 */
[----:B------:R-:W2:Y:S01]  /*9b40*/  SHFL.BFLY PT, R0, R239, 0x2, 0x1f ;  /* 0x0c401f00ef007f89 */ /* 0x000ea200000e0000 */
[----:B------:R-:W-:-:S03]  /*9b50*/  LEA R234, R234, R231, 0x4 ;  /* 0x000000e7eaea7211 */ /* 0x000fc600078e20ff */
        /* <DEDUP_REMOVED lines=8> */
[----:B--2---:R-:W-:Y:S02]  /*9be0*/  FADD.FTZ R4, R9, R4 ;  /* 0x0000000409047221 */ /* 0x004fe40000010000 */
[----:B---3--:R-:W-:Y:S01]  /*9bf0*/  FADD.FTZ R5, R0, R5 ;  /* 0x0000000500057221 */ /* 0x008fe20000010000 */
[--C-:B------:R-:W-:Y:S02]  /*9c00*/  SHF.R.S32.HI R13, RZ, 0x2, R15.reuse ;  /* 0x00000002ff0d7819 */ /* 0x100fe4000001140f */
[----:B------:R-:W-:Y:S02]  /*9c10*/  SHF.R.S32.HI R6, RZ, 0x1f, R15 ;  /* 0x0000001fff067819 */ /* 0x000fe4000001140f */
[----:B------:R-:W-:Y:S02]  /*9c20*/  LEA.HI R0, R11, R2, RZ, 0x5 ;  /* 0x000000020b007211 */ /* 0x000fe400078f28ff */
[----:B------:R-:W-:-:S02]  /*9c30*/  LOP3.LUT R15, R15, 0x1ffffffc, RZ, 0xc0, !PT ;  /* 0x1ffffffc0f0f7812 */ /* 0x000fc400078ec0ff */
[----:B------:R-:W-:Y:S02]  /*9c40*/  FSETP.NE.FTZ.AND P4, PT, R5, RZ, PT ;  /* 0x000000ff0500720b */ /* 0x000fe40003f95000 */
[----:B------:R-:W-:Y:S02]  /*9c50*/  FSETP.NE.FTZ.AND P3, PT, R4, RZ, PT ;  /* 0x000000ff0400720b */ /* 0x000fe40003f75000 */
[----:B------:R-:W-:Y:S02]  /*9c60*/  LEA.HI R6, R6, R13, RZ, 0x3 ;  /* 0x0000000d06067211 */ /* 0x000fe400078f18ff */
[----:B------:R-:W-:Y:S02]  /*9c70*/  SHF.R.S32.HI R9, RZ, 0x5, R0 ;  /* 0x00000005ff097819 */ /* 0x000fe40000011400 */
[----:B------:R-:W-:Y:S02]  /*9c80*/  IADD3 R10, -R15, R2, RZ ;  /* 0x000000020f0a7210 */ /* 0x000fe40007ffe1ff */
[----:B------:R-:W-:-:S02]  /*9c90*/  LOP3.LUT R6, R6, 0xfffffff8, RZ, 0xc0, !PT ;  /* 0xfffffff806067812 */ /* 0x000fc400078ec0ff */
[----:B------:R-:W-:Y:S01]  /*9ca0*/  LEA R9, R9, R10, 0x9 ;  /* 0x0000000a09097211 */ /* 0x000fe200078e48ff */
[----:B------:R-:W1:Y:S01]  /*9cb0*/  @P4 MUFU.RCP R8, R5 ;  /* 0x0000000500084308 */ /* 0x000e620000001000 */
[----:B------:R-:W-:Y:S02]  /*9cc0*/  LEA.HI R10, R11, R2, RZ, 0x4 ;  /* 0x000000020b0a7211 */ /* 0x000fe400078f20ff */
[----:B------:R-:W-:Y:S02]  /*9cd0*/  IADD3 R6, R13, -R6, RZ ;  /* 0x800000060d067210 */ /* 0x000fe40007ffe0ff */
[----:B------:R-:W-:Y:S02]  /*9ce0*/  SHF.R.S32.HI R10, RZ, 0x4, R10 ;  /* 0x00000004ff0a7819 */ /* 0x000fe4000001140a */
[----:B------:R-:W-:Y:S01]  /*9cf0*/  LOP3.LUT R12, R6, 0x1, RZ, 0xc0, !PT ;  /* 0x00000001060c7812 */ /* 0x000fe200078ec0ff */
[----:B------:R-:W2:Y:S01]  /*9d00*/  @P3 MUFU.RCP R7, R4 ;  /* 0x0000000400073308 */ /* 0x000ea20000001000 */
[----:B------:R-:W-:-:S02]  /*9d10*/  LEA.HI R13, R228, R228, RZ, 0x1 ;  /* 0x000000e4e40d7211 */ /* 0x000fc400078f08ff */
[----:B------:R-:W-:Y:S02]  /*9d20*/  SHF.L.U32 R11, R10, 0x6, RZ ;  /* 0x000000060a0b7819 */ /* 0x000fe400000006ff */
[----:B------:R-:W-:Y:S02]  /*9d30*/  SHF.L.U32 R14, R6, 0x6, RZ ;  /* 0x00000006060e7819 */ /* 0x000fe400000006ff */
[----:B------:R-:W-:Y:S01]  /*9d40*/  ISETP.NE.U32.AND P0, PT, R12, 0x1, PT ;  /* 0x000000010c00780c */ /* 0x000fe20003f05070 */
[C---:B-1----:R-:W-:Y:S01]  /*9d50*/  FMUL.FTZ R128, R8.reuse, R128 ;  /* 0x0000008008807220 */ /* 0x042fe20000410000 */
[----:B------:R-:W-:Y:S01]  /*9d60*/  SHF.L.U32 R12, R13, 0x2, RZ ;  /* 0x000000020d0c7819 */ /* 0x000fe200000006ff */
[C---:B------:R-:W-:Y:S01]  /*9d70*/  FMUL.FTZ R129, R8.reuse, R129 ;  /* 0x0000008108817220 */ /* 0x040fe20000410000 */
[----:B------:R-:W-:Y:S01]  /*9d80*/  LOP3.LUT R11, R11, 0x1c0, RZ, 0xc0, !PT ;  /* 0x000001c00b0b7812 */ /* 0x000fe200078ec0ff */
[----:B------:R-:W-:Y:S01]  /*9d90*/  FMUL.FTZ R68, R8, R68 ;  /* 0x0000004408447220 */ /* 0x000fe20000410000 */
[----:B------:R-:W-:Y:S01]  /*9da0*/  LOP3.LUT R14, R14, 0x1c0, RZ, 0xc0, !PT ;  /* 0x000001c00e0e7812 */ /* 0x000fe200078ec0ff */
[----:B------:R-:W-:Y:S01]  /*9db0*/  FMUL.FTZ R69, R8, R69 ;  /* 0x0000004508457220 */ /* 0x000fe20000410000 */
[----:B------:R-:W-:Y:S01]  /*9dc0*/  LOP3.LUT R12, R11, 0x38, R12, 0xf8, !PT ;  /* 0x000000380b0c7812 */ /* 0x000fe200078ef80c */
[C---:B--2---:R-:W-:Y:S01]  /*9dd0*/  FMUL.FTZ R131, R7.reuse, R131 ;  /* 0x0000008307837220 */ /* 0x044fe20000410000 */
[----:B------:R-:W-:Y:S01]  /*9de0*/  LEA.HI R14, R14, R14, RZ, 0x1d ;  /* 0x0000000e0e0e7211 */ /* 0x000fe200078fe8ff */
[C---:B------:R-:W-:Y:S01]  /*9df0*/  FMUL.FTZ R130, R7.reuse, R130 ;  /* 0x0000008207827220 */ /* 0x040fe20000410000 */
[----:B------:R-:W-:Y:S01]  /*9e00*/  SHF.R.U32.HI R11, RZ, 0x3, R11 ;  /* 0x00000003ff0b7819 */ /* 0x000fe2000001160b */
[----:B------:R-:W-:Y:S01]  /*9e10*/  FMUL.FTZ R71, R7, R71 ;  /* 0x0000004707477220 */ /* 0x000fe20000410000 */
[----:B------:R-:W-:Y:S01]  /*9e20*/  LOP3.LUT R13, R13, 0xffffffe, RZ, 0xc0, !PT ;  /* 0x0ffffffe0d0d7812 */ /* 0x000fe200078ec0ff */
[----:B------:R-:W-:Y:S01]  /*9e30*/  FMUL.FTZ R70, R7, R70 ;  /* 0x0000004607467220 */ /* 0x000fe20000410000 */
[----:B------:R-:W-:Y:S01]  /*9e40*/  LEA R9, R9, R14, 0x1 ;  /* 0x0000000e09097211 */ /* 0x000fe200078e08ff */
[----:B------:R-:W-:Y:S01]  /*9e50*/  FMUL.FTZ R72, R8, R72 ;  /* 0x0000004808487220 */ /* 0x000fe20000410000 */
[----:B------:R-:W-:Y:S01]  /*9e60*/  LOP3.LUT R11, R12, R11, RZ, 0x3c, !PT ;  /* 0x0000000b0c0b7212 */ /* 0x000fe200078e3cff */
[----:B------:R-:W-:Y:S01]  /*9e70*/  FMUL.FTZ R73, R8, R73 ;  /* 0x0000004908497220 */ /* 0x000fe20000410000 */
[----:B------:R-:W-:Y:S01]  /*9e80*/  IADD3 R12, R228, -R13, RZ ;  /* 0x8000000de40c7210 */ /* 0x000fe20007ffe0ff */
[C---:B------:R-:W-:Y:S01]  /*9e90*/  FMUL.FTZ R75, R7.reuse, R75 ;  /* 0x0000004b074b7220 */ /* 0x040fe20000410000 */
[----:B------:R-:W-:Y:S01]  /*9ea0*/  R2P PR, R6, 0x6 ;  /* 0x0000000606007804 */ /* 0x000fe20000000000 */
[C---:B------:R-:W-:Y:S01]  /*9eb0*/  FMUL.FTZ R74, R7.reuse, R74 ;  /* 0x0000004a074a7220 */ /* 0x040fe20000410000 */
[----:B------:R-:W-:Y:S01]  /*9ec0*/  LEA R6, R12, R11, 0x2 ;  /* 0x0000000b0c067211 */ /* 0x000fe200078e10ff */
[C---:B------:R-:W-:Y:S01]  /*9ed0*/  FMUL.FTZ R76, R8.reuse, R76 ;  /* 0x0000004c084c7220 */ /* 0x040fe20000410000 */
[----:B------:R-:W-:Y:S01]  /*9ee0*/  MOV R11, 0x80 ;  /* 0x00000080000b7802 */ /* 0x000fe20000000f00 */
[C---:B------:R-:W-:Y:S01]  /*9ef0*/  FMUL.FTZ R77, R8.reuse, R77 ;  /* 0x0000004d084d7220 */ /* 0x040fe20000410000 */
[----:B------:R-:W-:Y:S01]  /*9f00*/  STS.64 [R9.X4], R128 ;  /* 0x0000008009007388 */ /* 0x000fe20000004a00 */
[----:B------:R-:W-:Y:S01]  /*9f10*/  FMUL.FTZ R79, R7, R79 ;  /* 0x0000004f074f7220 */ /* 0x000fe20000410000 */
[----:B------:R-:W-:Y:S01]  /*9f20*/  SEL R14, R11, 0xffffff80, !P2 ;  /* 0xffffff800b0e7807 */ /* 0x000fe20005000000 */
[----:B------:R-:W-:Y:S01]  /*9f30*/  FMUL.FTZ R78, R7, R78 ;  /* 0x0000004e074e7220 */ /* 0x000fe20000410000 */
[----:B------:R-:W-:Y:S01]  /*9f40*/  STS.64 [R9.X4+0x800], R130 ;  /* 0x0008008209007388 */ /* 0x000fe20000004a00 */
[C---:B------:R-:W-:Y:S01]  /*9f50*/  FMUL.FTZ R80, R8.reuse, R80 ;  /* 0x0000005008507220 */ /* 0x040fe20000410000 */
[----:B------:R-:W1:Y:S01]  /*9f60*/  @P4 MUFU.LG2 R5, R5 ;  /* 0x0000000500054308 */ /* 0x000e620000000c00 */
[----:B------:R-:W-:-:S02]  /*9f70*/  FMUL.FTZ R81, R8, R81 ;  /* 0x0000005108517220 */ /* 0x000fc40000410000 */
[C---:B------:R-:W-:Y:S02]  /*9f80*/  FMUL.FTZ R83, R7.reuse, R83 ;  /* 0x0000005307537220 */ /* 0x040fe40000410000 */
[C---:B------:R-:W-:Y:S02]  /*9f90*/  FMUL.FTZ R82, R7.reuse, R82 ;  /* 0x0000005207527220 */ /* 0x040fe40000410000 */
[C---:B------:R-:W-:Y:S01]  /*9fa0*/  FMUL.FTZ R84, R8.reuse, R84 ;  /* 0x0000005408547220 */ /* 0x040fe20000410000 */
[----:B------:R-:W2:Y:S01]  /*9fb0*/  @P3 MUFU.LG2 R4, R4 ;  /* 0x0000000400043308 */ /* 0x000ea20000000c00 */
        /* <DEDUP_REMOVED lines=40> */
[----:B------:R-:W-:Y:S01]  /*a240*/  FMUL.FTZ R117, R8, R117 ;  /* 0x0000007508757220 */ /* 0x000fe20000410000 */
[----:B------:R-:W-:Y:S01]  /*a250*/  MOV R8, 0x40 ;  /* 0x0000004000087802 */ /* 0x000fe20000000f00 */
[C---:B------:R-:W-:Y:S02]  /*a260*/  FMUL.FTZ R119, R7.reuse, R119 ;  /* 0x0000007707777220 */ /* 0x040fe40000410000 */
[----:B------:R-:W-:Y:S01]  /*a270*/  FMUL.FTZ R118, R7, R118 ;  /* 0x0000007607767220 */ /* 0x000fe20000410000 */
[----:B------:R-:W-:Y:S01]  /*a280*/  SHF.L.U32 R7, R9, 0x2, RZ ;  /* 0x0000000209077819 */ /* 0x000fe200000006ff */
[----:B-1----:R-:W-:Y:S01]  /*a290*/  @P4 FMUL.FTZ R5, R5, 0.69314718246459960938 ;  /* 0x3f31721805054820 */ /* 0x002fe20000410000 */
[----:B------:R-:W-:Y:S01]  /*a2a0*/  SEL R8, R8, 0xffffffc0, !P1 ;  /* 0xffffffc008087807 */ /* 0x000fe20004800000 */
[----:B--2---:R-:W-:Y:S01]  /*a2b0*/  @P3 FMUL.FTZ R4, R4, 0.69314718246459960938 ;  /* 0x3f31721804043820 */ /* 0x004fe20000410000 */
[----:B------:R-:W-:-:S02]  /*a2c0*/  IADD3 R13, R7, -0x20, RZ ;  /* 0xffffffe0070d7810 */ /* 0x000fc40007ffe0ff */
[C---:B------:R-:W-:Y:S02]  /*a2d0*/  @P0 IADD3 R13, R7.reuse, 0x20, RZ ;  /* 0x00000020070d0810 */ /* 0x040fe40007ffe0ff */
[C---:B------:R-:W-:Y:S02]  /*a2e0*/  IADD3 R12, R7.reuse, R8, RZ ;  /* 0x00000008070c7210 */ /* 0x040fe40007ffe0ff */
[-C--:B------:R-:W-:Y:S01]  /*a2f0*/  IADD3 R11, R8, R13.reuse, RZ ;  /* 0x0000000d080b7210 */ /* 0x080fe20007ffe0ff */
[----:B------:R-:W-:Y:S01]  /*a300*/  STS.64 [R13], R68 ;  /* 0x000000440d007388 */ /* 0x000fe20000000a00 */
[-C--:B------:R-:W-:Y:S02]  /*a310*/  IADD3 R15, R7, R14.reuse, RZ ;  /* 0x0000000e070f7210 */ /* 0x080fe40007ffe0ff */
[----:B------:R-:W-:Y:S01]  /*a320*/  IADD3 R16, R14, R13, RZ ;  /* 0x0000000d0e107210 */ /* 0x000fe20007ffe0ff */
[----:B------:R-:W-:Y:S01]  /*a330*/  STS.64 [R13+0x800], R70 ;  /* 0x000800460d007388 */ /* 0x000fe20000000a00 */
[----:B------:R-:W-:-:S02]  /*a340*/  IADD3 R17, R12, R14, RZ ;  /* 0x0000000e0c117210 */ /* 0x000fc40007ffe0ff */
[----:B------:R-:W-:Y:S01]  /*a350*/  IADD3 R14, R11, R14, RZ ;  /* 0x0000000e0b0e7210 */ /* 0x000fe20007ffe0ff */
[----:B------:R-:W-:Y:S04]  /*a360*/  STS.64 [R12], R72 ;  /* 0x000000480c007388 */ /* 0x000fe80000000a00 */
[----:B------:R-:W-:Y:S04]  /*a370*/  STS.64 [R12+0x800], R74 ;  /* 0x0008004a0c007388 */ /* 0x000fe80000000a00 */
[----:B------:R1:W-:Y:S04]  /*a380*/  STS.64 [R11], R76 ;  /* 0x0000004c0b007388 */ /* 0x0003e80000000a00 */
[----:B------:R-:W-:Y:S04]  /*a390*/  STS.64 [R11+0x800], R78 ;  /* 0x0008004e0b007388 */ /* 0x000fe80000000a00 */
[----:B------:R-:W-:Y:S04]  /*a3a0*/  STS.64 [R15], R80 ;  /* 0x000000500f007388 */ /* 0x000fe80000000a00 */
[----:B------:R-:W-:Y:S04]  /*a3b0*/  STS.64 [R15+0x800], R82 ;  /* 0x000800520f007388 */ /* 0x000fe80000000a00 */
[----:B------:R-:W-:Y:S04]  /*a3c0*/  STS.64 [R16], R84 ;  /* 0x0000005410007388 */ /* 0x000fe80000000a00 */
[----:B------:R-:W-:Y:S04]  /*a3d0*/  STS.64 [R16+0x800], R86 ;  /* 0x0008005610007388 */ /* 0x000fe80000000a00 */
[----:B------:R-:W-:Y:S01]  /*a3e0*/  STS.64 [R17], R88 ;  /* 0x0000005811007388 */ /* 0x000fe20000000a00 */
[----:B-1----:R-:W-:-:S03]  /*a3f0*/  LOP3.LUT R77, R0, 0xffffffe0, RZ, 0xc0, !PT ;  /* 0xffffffe0004d7812 */ /* 0x002fc600078ec0ff */
[----:B------:R-:W-:Y:S01]  /*a400*/  STS.64 [R17+0x800], R90 ;  /* 0x0008005a11007388 */ /* 0x000fe20000000a00 */
[----:B------:R-:W-:-:S03]  /*a410*/  IADD3 R77, -R77, R2, RZ ;  /* 0x000000024d4d7210 */ /* 0x000fc60007ffe1ff */
[----:B------:R-:W-:Y:S01]  /*a420*/  STS.64 [R14], R92 ;  /* 0x0000005c0e007388 */ /* 0x000fe20000000a00 */
[----:B------:R-:W-:Y:S01]  /*a430*/  MOV R2, 0xff800000 ;  /* 0xff80000000027802 */ /* 0x000fe20000000f00 */
[----:B------:R-:W-:Y:S01]  /*a440*/  @P4 FFMA.FTZ R2, R132, c[0x0][0x238], R5 ;  /* 0x00008e0084024a23 */ /* 0x000fe20000010005 */
[----:B------:R-:W-:Y:S01]  /*a450*/  LOP3.LUT P0, RZ, R77, 0x3, RZ, 0xc0, !PT ;  /* 0x000000034dff7812 */ /* 0x000fe2000780c0ff */
[----:B------:R-:W-:Y:S04]  /*a460*/  STS.64 [R14+0x800], R94 ;  /* 0x0008005e0e007388 */ /* 0x000fe80000000a00 */
[----:B------:R-:W-:Y:S04]  /*a470*/  STS.64 [R9.X4+0x4000], R96 ;  /* 0x0040006009007388 */ /* 0x000fe80000004a00 */
[----:B------:R1:W-:Y:S04]  /*a480*/  STS.64 [R9.X4+0x4800], R98 ;  /* 0x0048006209007388 */ /* 0x0003e80000004a00 */
[----:B------:R-:W-:Y:S04]  /*a490*/  STS.64 [R13+0x4000], R100 ;  /* 0x004000640d007388 */ /* 0x000fe80000000a00 */
[----:B------:R-:W-:Y:S04]  /*a4a0*/  STS.64 [R13+0x4800], R102 ;  /* 0x004800660d007388 */ /* 0x000fe80000000a00 */
[----:B------:R-:W-:Y:S04]  /*a4b0*/  STS.64 [R12+0x4000], R104 ;  /* 0x004000680c007388 */ /* 0x000fe80000000a00 */
[----:B------:R-:W-:Y:S04]  /*a4c0*/  STS.64 [R12+0x4800], R106 ;  /* 0x0048006a0c007388 */ /* 0x000fe80000000a00 */
[----:B------:R-:W2:Y:S04]  /*a4d0*/  S2R R8, SR_CTAID.Z ;  /* 0x0000000000087919 */ /* 0x000ea80000002700 */
[----:B------:R-:W3:Y:S04]  /*a4e0*/  S2R R7, SR_CTAID.Y ;  /* 0x0000000000077919 */ /* 0x000ee80000002600 */
[----:B------:R-:W-:Y:S04]  /*a4f0*/  STS.64 [R11+0x4000], R124 ;  /* 0x0040007c0b007388 */ /* 0x000fe80000000a00 */
[----:B------:R4:W-:Y:S04]  /*a500*/  STS.64 [R11+0x4800], R126 ;  /* 0x0048007e0b007388 */ /* 0x0009e80000000a00 */
[----:B------:R-:W-:Y:S04]  /*a510*/  STS.64 [R15+0x4000], R108 ;  /* 0x0040006c0f007388 */ /* 0x000fe80000000a00 */
[----:B------:R-:W-:Y:S04]  /*a520*/  STS.64 [R15+0x4800], R110 ;  /* 0x0048006e0f007388 */ /* 0x000fe80000000a00 */
[----:B------:R-:W-:Y:S04]  /*a530*/  STS.64 [R16+0x4000], R112 ;  /* 0x0040007010007388 */ /* 0x000fe80000000a00 */
[----:B------:R-:W-:Y:S01]  /*a540*/  STS.64 [R16+0x4800], R114 ;  /* 0x0048007210007388 */ /* 0x000fe20000000a00 */
[----:B---3--:R-:W-:-:S03]  /*a550*/  IMAD R7, R7, c[0x0][0x210], R230 ;  /* 0x0000840007077a24 */ /* 0x008fc600078e02e6 */
[----:B-1----:R-:W1:Y:S04]  /*a560*/  S2R R9, SR_CTAID.X ;  /* 0x0000000000097919 */ /* 0x002e680000002500 */
[----:B------:R-:W-:Y:S01]  /*a570*/  STS.64 [R17+0x4000], R120 ;  /* 0x0040007811007388 */ /* 0x000fe20000000a00 */
[----:B----4-:R-:W-:-:S03]  /*a580*/  IADD3 R11, -R230, RZ, RZ ;  /* 0x000000ffe60b7210 */ /* 0x010fc60007ffe1ff */
[----:B------:R-:W-:Y:S04]  /*a590*/  STS.64 [R17+0x4800], R122 ;  /* 0x0048007a11007388 */ /* 0x000fe80000000a00 */
[----:B------:R-:W-:Y:S01]  /*a5a0*/  STS.64 [R14+0x4000], R116 ;  /* 0x004000740e007388 */ /* 0x000fe20000000a00 */
[----:B--2---:R-:W-:-:S03]  /*a5b0*/  IMAD R8, R11, c[0x0][0x1c0], R8 ;  /* 0x000070000b087a24 */ /* 0x004fc600078e0208 */
[----:B------:R-:W-:Y:S01]  /*a5c0*/  STS.64 [R14+0x4800], R118 ;  /* 0x004800760e007388 */ /* 0x000fe20000000a00 */
[----:B------:R-:W-:-:S03]  /*a5d0*/  IMAD R7, R7, c[0x0][0x1c0], R8 ;  /* 0x0000700007077a24 */ /* 0x000fc600078e0208 */
[----:B------:R-:W-:Y:S01]  /*a5e0*/  BAR.SYNC.DEFER_BLOCKING 0x0 ;  /* 0x0000000000007b1d */ /* 0x000fe20000010000 */
[----:B-1----:R-:W-:-:S05]  /*a5f0*/  SHF.L.U32 R0, R9, 0x6, RZ ;  /* 0x0000000609007819 */ /* 0x002fca00000006ff */
[----:B------:R-:W-:Y:S01]  /*a600*/  IMAD R7, R7, c[0x0][0x214], R0 ;  /* 0x0000850007077a24 */ /* 0x000fe200078e0200 */
[----:B------:R-:W1:Y:S04]  /*a610*/  LDS.128 R68, [R6.X4] ;  /* 0x0000000006447984 */ /* 0x000e680000004c00 */
[----:B------:R-:W2:Y:S04]  /*a620*/  LDS.128 R64, [R6.X4+0x800] ;  /* 0x0008000006407984 */ /* 0x000ea80000004c00 */
[----:B------:R-:W3:Y:S04]  /*a630*/  LDS.128 R60, [R6.X4+0x1000] ;  /* 0x00100000063c7984 */ /* 0x000ee80000004c00 */
[----:B------:R-:W4:Y:S04]  /*a640*/  LDS.128 R56, [R6.X4+0x1800] ;  /* 0x0018000006387984 */ /* 0x000f280000004c00 */
        /* <DEDUP_REMOVED lines=15> */
[----:B--234-:R-:W-:Y:S01]  /*a740*/  IMAD.MOV.U32 R0, RZ, RZ, -0x40 ;  /* 0xffffffc0ff007424 */ /* 0x01cfe200078e00ff */
[----:B------:R-:W-:-:S02]  /*a750*/  IADD3 R3, R234, 0x8, RZ ;  /* 0x00000008ea037810 */ /* 0x000fc40007ffe0ff */
[----:B------:R-:W-:Y:S01]  /*a760*/  SHF.R.S32.HI R4, RZ, 0x1f, R234 ;  /* 0x0000001fff047819 */ /* 0x000fe200000114ea */
[----:B------:R-:W-:Y:S01]  /*a770*/  IMAD R9, R9, R0, c[0x0][0x214] ;  /* 0x0000850009097624 */ /* 0x000fe200078e0200 */
[----:B------:R-:W-:-:S04]  /*a780*/  IADD3 R0, P0, R7, R234, RZ ;  /* 0x000000ea07007210 */ /* 0x000fc80007f1e0ff */
[-C--:B------:R-:W-:Y:S02]  /*a790*/  ISETP.GE.AND P2, PT, R234, R9.reuse, PT ;  /* 0x00000009ea00720c */ /* 0x080fe40003f46270 */
[----:B------:R-:W-:Y:S02]  /*a7a0*/  ISETP.GE.AND P1, PT, R3, R9, PT ;  /* 0x000000090300720c */ /* 0x000fe40003f26270 */
[----:B------:R-:W-:Y:S02]  /*a7b0*/  LEA.HI.X.SX32 R3, R7, R4, 0x1, P0 ;  /* 0x0000000407037211 */ /* 0x000fe400000f0eff */
[----:B------:R-:W-:-:S04]  /*a7c0*/  LEA R4, P0, R0, c[0x0][0x208], 0x2 ;  /* 0x0000820000047a11 */ /* 0x000fc800078010ff */
[----:B------:R-:W-:-:S05]  /*a7d0*/  LEA.HI.X R5, R0, c[0x0][0x20c], R3, 0x2, P0 ;  /* 0x0000830000057a11 */ /* 0x000fca00000f1403 */
[----:B------:R2:W-:Y:S04]  /*a7e0*/  @!P2 STG.E [R4.64], R2 ;  /* 0x000000020400a986 */ /* 0x0005e8000c10190a */
[----:B------:R2:W-:Y:S02]  /*a7f0*/  @!P1 STG.E [R4.64+0x20], R6 ;  /* 0x0000200604009986 */ /* 0x0005e4000c10190a */
.L_x_2303:
[----:B--234-:R-:W-:Y:S05]  /*a800*/  BSYNC B0 ;  /* 0x0000000000007941 */ /* 0x01cfea0003800000 */
.L_x_2302:
[----:B------:R-:W-:Y:S02]  /*a810*/  IMAD.SHL.U32 R228, R228, 0x4, RZ ;  /* 0x00000004e4e47824 */ /* 0x000fe400078e00ff */
[----:B------:R-:W-:-:S03]  /*a820*/  IMAD R7, R7, c[0x0][0x22c], RZ ;  /* 0x00008b0007077a24 */ /* 0x000fc600078e02ff */
[----:B------:R-:W-:-:S05]  /*a830*/  SHF.R.S32.HI R229, RZ, 0x1f, R228 ;  /* 0x0000001fffe57819 */ /* 0x000fca00000114e4 */
[----:B------:R-:W-:-:S05]  /*a840*/  IMAD.WIDE R10, R10, 0x80, R228 ;  /* 0x000000800a0a7825 */ /* 0x000fca00078e02e4 */
[----:B------:R-:W-:-:S04]  /*a850*/  IADD3 R0, P0, R7, R10, RZ ;  /* 0x0000000a07007210 */ /* 0x000fc80007f1e0ff */
[----:B------:R-:W-:Y:S02]  /*a860*/  LEA.HI.X.SX32 R7, R7, R11, 0x1, P0 ;  /* 0x0000000b07077211 */ /* 0x000fe400000f0eff */
[----:B------:R-:W-:-:S04]  /*a870*/  LEA R2, P0, R0, c[0x0][0x1d8], 0x2 ;  /* 0x0000760000027a11 */ /* 0x000fc800078010ff */
[----:B------:R-:W-:-:S05]  /*a880*/  LEA.HI.X R3, R0, c[0x0][0x1dc], R7, 0x2, P0 ;  /* 0x0000770000037a11 */ /* 0x000fca00000f1407 */
[----:B-1----:R-:W-:Y:S04]  /*a890*/  STG.E.128 [R2.64], R68 ;  /* 0x0000004402007986 */ /* 0x002fe8000c101d0a */
[----:B------:R-:W-:Y:S04]  /*a8a0*/  STG.E.128 [R2.64+0x100], R36 ;  /* 0x0001002402007986 */ /* 0x000fe8000c101d0a */
        /* <DEDUP_REMOVED lines=13> */
[----:B------:R-:W-:Y:S01]  /*a980*/  STG.E.128 [R2.64+0x7100], R72 ;  /* 0x0071004802007986 */ /* 0x000fe2000c101d0a */
[----:B------:R-:W-:Y:S05]  /*a990*/  EXIT ;  /* 0x000000000000794d */ /* 0x000fea0003800000 */
.L_x_2304:
        /* <DEDUP_REMOVED lines=14> */
.L_x_8338:


//--------------------- .text._ZN5flash24flash_fwd_splitkv_kernelI23Flash_fwd_kernel_traitsILi128ELi64ELi128ELi4ELb0ELb0EN7cutlass10bfloat16_tE19Flash_kernel_traitsILi128ELi64ELi128ELi4ES3_EELb1ELb0ELb0ELb1ELb1ELb1ELb1ELb0EEEvNS_16Flash_fwd_paramsE --------------------------
	.section	.text._ZN5flash24flash_fwd_splitkv_kernelI23Flash_fwd_kernel_traitsILi128ELi64ELi128ELi4ELb0ELb0EN7cutlass10bfloat16_tE19Flash_kernel_traitsILi128ELi64ELi128ELi4ES3_EELb1ELb0ELb0ELb1ELb1ELb1ELb1ELb0EEEvNS_16Flash_fwd_paramsE,"ax",@progbits
	.sectioninfo	@"SHI_REGISTERS=255"
	.align	128
        .global         _ZN5flash24flash_fwd_splitkv_kernelI23Flash_fwd_kernel_traitsILi128ELi64ELi128ELi4ELb0ELb0EN7cutlass10bfloat16_tE19Flash_kernel_traitsILi128ELi64ELi128ELi4ES3_EELb1ELb0ELb0ELb1ELb1ELb1ELb1ELb0EEEvNS_16Flash_fwd_paramsE
        .type           _ZN5flash24flash_fwd_splitkv_kernelI23Flash_fwd_kernel_traitsILi128ELi64ELi128ELi4ELb0ELb0EN7cutlass10bfloat16_tE19Flash_kernel_traitsILi128ELi64ELi128ELi4ES3_EELb1ELb0ELb0ELb1ELb1ELb1ELb1ELb0EEEvNS_16Flash_fwd_paramsE,@function
        .size           _ZN5flash24flash_fwd_splitkv_kernelI23Flash_fwd_kernel_traitsILi128ELi64ELi128ELi4ELb0ELb0EN7cutlass10bfloat16_tE19Flash_kernel_traitsILi128ELi64ELi128ELi4ES3_EELb1ELb0ELb0ELb1ELb1ELb1ELb1ELb0EEEvNS_16Flash_fwd_paramsE,(.L_x_8339 - _ZN5flash24flash_fwd_splitkv_kernelI23Flash_fwd_kernel_traitsILi128ELi64ELi128ELi4ELb0ELb0EN7cutlass10bfloat16_tE19Flash_kernel_traitsILi128ELi64ELi128ELi4ES3_EELb1ELb0ELb0ELb1ELb1ELb1ELb1ELb0EEEvNS_16Flash_fwd_paramsE)
        .other          _ZN5flash24flash_fwd_splitkv_kernelI23Flash_fwd_kernel_traitsILi128ELi64ELi128ELi4ELb0ELb0EN7cutlass10bfloat16_tE19Flash_kernel_traitsILi128ELi64ELi128ELi4ES3_EELb1ELb0ELb0ELb1ELb1ELb1ELb1ELb0EEEvNS_16Flash_fwd_paramsE,@"STO_CUDA_ENTRY STV_DEFAULT"
_ZN5flash24flash_fwd_splitkv_kernelI23Flash_fwd_kernel_traitsILi128ELi64ELi128ELi4ELb0ELb0EN7cutlass10bfloat16_tE19Flash_kernel_traitsILi128ELi64ELi128ELi4ES3_EELb1ELb0ELb0ELb1ELb1ELb1ELb1ELb0EEEvNS_16Flash_fwd_paramsE:
.text._ZN5flash24flash_fwd_splitkv_kernelI23Flash_fwd_kernel_traitsILi128ELi64ELi128ELi4ELb0ELb0EN7cutlass10bfloat16_tE19Flash_kernel_traitsILi128ELi64ELi128ELi4ES3_EELb1ELb0ELb0ELb1ELb1ELb1ELb1ELb0EEEvNS_16Flash_fwd_paramsE:
        /* <DEDUP_REMOVED lines=163> */
.L_x_2305:
        /* <DEDUP_REMOVED lines=19> */
.L_x_2306:
        /* <DEDUP_REMOVED lines=74> */
.L_x_2307:
        /* <DEDUP_REMOVED lines=52> */
.L_x_2308:
        /* <DEDUP_REMOVED lines=30> */
[----:B------:R-:W-:Y:S01]  /*1520*/  ULDC.64 UR6, c[0x0][0x198] ;  /* 0x0000660000067ab9 */ /* 0x000fe20000000a00 */
[----:B------:R-:W-:Y:S01]  /*1530*/  LOP3.LUT R5, R5, 0xfffffff0, RZ, 0xc0, !PT ;  /* 0xfffffff005057812 */ /* 0x000fe200078ec0ff */
[----:B------:R-:W-:Y:S01]  /*1540*/  USHF.L.U32 UR12, UR6, 0x5, URZ ;  /* 0x00000005060c7899 */ /* 0x000fe2000800063f */
[----:B------:R-:W-:Y:S01]  /*1550*/  IMAD.X R29, R23, 0x1, R13, P0 ;  /* 0x00000001171d7824 */ /* 0x000fe200000e060d */
[----:B------:R-:W-:Y:S01]  /*1560*/  IADD3 R9, P0, R26, R9, RZ ;  /* 0x000000091a097210 */ /* 0x000fe20007f1e0ff */
[----:B------:R-:W-:Y:S01]  /*1570*/  IMAD.IADD R25, R25, 0x1, R7 ;  /* 0x0000000119197824 */ /* 0x000fe200078e0207 */
[----:B------:R-:W-:Y:S01]  /*1580*/  LOP3.LUT R16, R15, 0x38, R22, 0xf8, !PT ;  /* 0x000000380f107812 */ /* 0x000fe200078ef816 */
[----:B------:R-:W-:Y:S01]  /*1590*/  IMAD.WIDE.U32 R28, R11, c[0x0][0x1b8], R28 ;  /* 0x00006e000b1c7a25 */ /* 0x000fe200078e001c */
[-C--:B------:R-:W-:Y:S01]  /*15a0*/  LEA.HI R11, R39, R6.reuse, RZ, 0x6 ;  /* 0x00000006270b7211 */ /* 0x080fe200078f30ff */
[----:B------:R-:W-:Y:S01]  /*15b0*/  USHF.L.U64.HI UR7, UR6, UR8, UR7 ;  /* 0x0000000806077299 */ /* 0x000fe20008010207 */
[----:B------:R-:W-:Y:S01]  /*15c0*/  SHF.R.U32.HI R15, RZ, 0x3, R15 ;  /* 0x00000003ff0f7819 */ /* 0x000fe2000001160f */
[----:B------:R-:W-:Y:S01]  /*15d0*/  IMAD.X R21, R23, 0x1, R12, P1 ;  /* 0x0000000117157824 */ /* 0x000fe200008e060c */
[----:B------:R-:W-:Y:S01]  /*15e0*/  LEA.HI R39, R39, R6, RZ, 0x5 ;  /* 0x0000000627277211 */ /* 0x000fe200078f28ff */
[----:B------:R-:W-:Y:S01]  /*15f0*/  IMAD R7, R27, c[0x0][0x198], RZ ;  /* 0x000066001b077a24 */ /* 0x000fe200078e02ff */
[----:B------:R-:W-:Y:S01]  /*1600*/  LOP3.LUT R15, R16, R15, RZ, 0x3c, !PT ;  /* 0x0000000f100f7212 */ /* 0x000fe200078e3cff */
[C---:B------:R-:W-:Y:S01]  /*1610*/  IMAD R14, R17.reuse, c[0x0][0x1ac], R14 ;  /* 0x00006b00110e7a24 */ /* 0x040fe200078e020e */
[----:B------:R-:W-:Y:S01]  /*1620*/  SHF.R.S32.HI R38, RZ, 0x5, R39 ;  /* 0x00000005ff267819 */ /* 0x000fe20000011427 */
[----:B------:R-:W-:Y:S01]  /*1630*/  IMAD.WIDE.U32 R24, R17, c[0x0][0x1a8], R24 ;  /* 0x00006a0011187a25 */ /* 0x000fe200078e0018 */
[----:B------:R-:W-:-:S02]  /*1640*/  LOP3.LUT R235, R39, 0xffffffe0, RZ, 0xc0, !PT ;  /* 0xffffffe027eb7812 */ /* 0x000fc400078ec0ff */
[----:B------:R-:W-:Y:S01]  /*1650*/  SHF.R.S32.HI R39, RZ, 0x1f, R39 ;  /* 0x0000001fff277819 */ /* 0x000fe20000011427 */
[----:B------:R-:W-:Y:S02]  /*1660*/  IMAD.SHL.U32 R12, R11, 0x8, RZ ;  /* 0x000000080b0c7824 */ /* 0x000fe400078e00ff */
[C---:B------:R-:W-:Y:S01]  /*1670*/  IMAD R7, R26.reuse, c[0x0][0x19c], R7 ;  /* 0x000067001a077a24 */ /* 0x040fe200078e0207 */
[----:B------:R-:W-:Y:S01]  /*1680*/  LEA.HI R39, R39, R38, RZ, 0x2 ;  /* 0x0000002627277211 */ /* 0x000fe200078f10ff */
[----:B------:R-:W-:Y:S01]  /*1690*/  IMAD.WIDE.U32 R20, R26, c[0x0][0x198], R20 ;  /* 0x000066001a147a25 */ /* 0x000fe200078e0014 */
[----:B------:R-:W-:Y:S02]  /*16a0*/  LOP3.LUT R12, R15, 0x7ffffe00, R12, 0xf8, !PT ;  /* 0x7ffffe000f0c7812 */ /* 0x000fe400078ef80c */
[----:B------:R-:W-:Y:S01]  /*16b0*/  LOP3.LUT R39, R39, 0xfffffffc, RZ, 0xc0, !PT ;  /* 0xfffffffc27277812 */ /* 0x000fe200078ec0ff */
[----:B------:R-:W-:Y:S02]  /*16c0*/  IMAD R11, R19, c[0x0][0x190], RZ ;  /* 0x00006400130b7a24 */ /* 0x000fe400078e02ff */
[----:B------:R-:W-:-:S02]  /*16d0*/  IMAD.IADD R25, R25, 0x1, R14 ;  /* 0x0000000119197824 */ /* 0x000fc400078e020e */
        /* <DEDUP_REMOVED lines=15> */
[----:B------:R-:W-:Y:S01]  /*17d0*/  IMAD.IADD R232, R6, 0x1, -R5 ;  /* 0x0000000106e87824 */ /* 0x000fe200078e0a05 */
[----:B------:R-:W-:Y:S01]  /*17e0*/  IADD3.X R9, R11, UR5, RZ, P0, !PT ;  /* 0x000000050b097c10 */ /* 0x000fe200087fe4ff */
[----:B------:R-:W-:Y:S01]  /*17f0*/  IMAD.IADD R229, R29, 0x1, R7 ;  /* 0x000000011de57824 */ /* 0x000fe200078e0207 */
[----:B------:R-:W-:Y:S01]  /*1800*/  IADD3 R14, P0, R8, UR9, RZ ;  /* 0x00000009080e7c10 */ /* 0x000fe2000ff1e0ff */
[----:B------:R-:W-:Y:S01]  /*1810*/  @!PT LDS RZ, [RZ] ;  /* 0x00000000fffff984 */ /* 0x000fe20000000800 */
[----:B------:R-:W-:Y:S01]  /*1820*/  @!PT LDS RZ, [RZ] ;  /* 0x00000000fffff984 */ /* 0x000fe20000000800 */
[----:B------:R-:W-:Y:S01]  /*1830*/  @!PT LDS RZ, [RZ] ;  /* 0x00000000fffff984 */ /* 0x000fe20000000800 */
[----:B------:R1:W-:Y:S01]  /*1840*/  LDGSTS.E.BYPASS.LTC128B.128 [R233], [R10.64] ;  /* 0x000000000ae97fae */ /* 0x0003e2000b901d4a */
[----:B------:R-:W-:Y:S01]  /*1850*/  SHF.R.S32.HI R5, RZ, 0x1f, R232 ;  /* 0x0000001fff057819 */ /* 0x000fe200000114e8 */
[----:B------:R-:W-:Y:S01]  /*1860*/  IMAD.SHL.U32 R7, R0, 0x8, RZ ;  /* 0x0000000800077824 */ /* 0x000fe200078e00ff */
[----:B------:R-:W-:Y:S01]  /*1870*/  IADD3.X R15, R9, UR5, RZ, P0, !PT ;  /* 0x00000005090f7c10 */ /* 0x000fe200087fe4ff */
[----:B------:R1:W-:Y:S01]  /*1880*/  LDGSTS.E.BYPASS.LTC128B.128 [R233+0x2000], [R10.64+0x80] ;  /* 0x020000800ae97fae */ /* 0x0003e2000b901d4a */
[----:B------:R-:W-:Y:S01]  /*1890*/  IADD3 R16, P0, R14, UR9, RZ ;  /* 0x000000090e107c10 */ /* 0x000fe2000ff1e0ff */
[----:B------:R-:W-:-:S02]  /*18a0*/  IMAD.IADD R235, R6, 0x1, -R235 ;  /* 0x0000000106eb7824 */ /* 0x000fc400078e0aeb */
[----:B------:R2:W-:Y:S01]  /*18b0*/  LDGSTS.E.BYPASS.LTC128B.128 [R233+0x800], [R8.64] ;  /* 0x0080000008e97fae */ /* 0x0005e2000b901d4a */
[----:B------:R-:W-:Y:S01]  /*18c0*/  IADD3.X R17, R15, UR5, RZ, P0, !PT ;  /* 0x000000050f117c10 */ /* 0x000fe200087fe4ff */
[----:B------:R-:W-:Y:S01]  /*18d0*/  ULDC.64 UR4, c[0x0][0x1a0] ;  /* 0x0000680000047ab9 */ /* 0x000fe20000000a00 */
[----:B------:R-:W-:Y:S01]  /*18e0*/  IADD3 R12, P0, R230, UR12, RZ ;  /* 0x0000000ce60c7c10 */ /* 0x000fe2000ff1e0ff */
[----:B------:R2:W-:Y:S01]  /*18f0*/  LDGSTS.E.BYPASS.LTC128B.128 [R233+0x2800], [R8.64+0x80] ;  /* 0x0280008008e97fae */ /* 0x0005e2000b901d4a */
[----:B------:R-:W-:Y:S01]  /*1900*/  USHF.L.U32 UR9, UR4, 0x5, URZ ;  /* 0x0000000504097899 */ /* 0x000fe2000800063f */
[----:B------:R-:W-:Y:S01]  /*1910*/  IMAD.IADD R238, R38, 0x1, -R39 ;  /* 0x0000000126ee7824 */ /* 0x000fe200078e0a27 */
[----:B------:R-:W-:Y:S01]  /*1920*/  IADD3.X R13, R231, UR7, RZ, P0, !PT ;  /* 0x00000007e70d7c10 */ /* 0x000fe200087fe4ff */
[----:B------:R3:W-:Y:S01]  /*1930*/  LDGSTS.E.BYPASS.LTC128B.128 [R233+0x1000], [R14.64] ;  /* 0x010000000ee97fae */ /* 0x0007e2000b901d4a */
[----:B------:R-:W-:-:S03]  /*1940*/  USHF.L.U64.HI UR5, UR4, UR8, UR5 ;  /* 0x0000000804057299 */ /* 0x000fc60008010205 */
[----:B------:R3:W-:Y:S04]  /*1950*/  LDGSTS.E.BYPASS.LTC128B.128 [R233+0x3000], [R14.64+0x80] ;  /* 0x030000800ee97fae */ /* 0x0007e8000b901d4a */
[----:B------:R4:W-:Y:S04]  /*1960*/  LDGSTS.E.BYPASS.LTC128B.128 [R233+0x1800], [R16.64] ;  /* 0x0180000010e97fae */ /* 0x0009e8000b901d4a */
[----:B------:R4:W-:Y:S01]  /*1970*/  LDGSTS.E.BYPASS.LTC128B.128 [R233+0x3800], [R16.64+0x80] ;  /* 0x0380008010e97fae */ /* 0x0009e2000b901d4a */
[----:B-1----:R-:W-:-:S03]  /*1980*/  IADD3 R10, P0, R12, UR12, RZ ;  /* 0x0000000c0c0a7c10 */ /* 0x002fc6000ff1e0ff */
[----:B------:R1:W-:Y:S01]  /*1990*/  LDGSTS.E.BYPASS.LTC128B.128 [R233+0x4000], [R230.64] ;  /* 0x04000000e6e97fae */ /* 0x0003e2000b901d4a */
[----:B------:R-:W-:-:S03]  /*19a0*/  IADD3.X R11, R13, UR7, RZ, P0, !PT ;  /* 0x000000070d0b7c10 */ /* 0x000fc600087fe4ff */
[----:B------:R1:W-:Y:S01]  /*19b0*/  LDGSTS.E.BYPASS.LTC128B.128 [R233+0x8000], [R230.64+0x80] ;  /* 0x08000080e6e97fae */ /* 0x0003e2000b901d4a */
[----:B--2---:R-:W-:-:S03]  /*19c0*/  IADD3 R8, P0, R10, UR12, RZ ;  /* 0x0000000c0a087c10 */ /* 0x004fc6000ff1e0ff */
[----:B------:R2:W-:Y:S01]  /*19d0*/  LDGSTS.E.BYPASS.LTC128B.128 [R233+0x4800], [R12.64] ;  /* 0x048000000ce97fae */ /* 0x0005e2000b901d4a */
[----:B------:R-:W-:-:S03]  /*19e0*/  IADD3.X R9, R11, UR7, RZ, P0, !PT ;  /* 0x000000070b097c10 */ /* 0x000fc600087fe4ff */
[----:B------:R2:W-:Y:S01]  /*19f0*/  LDGSTS.E.BYPASS.LTC128B.128 [R233+0x8800], [R12.64+0x80] ;  /* 0x088000800ce97fae */ /* 0x0005e2000b901d4a */
[----:B------:R-:W-:-:S03]  /*1a00*/  IADD3 R18, P0, R8, UR12, RZ ;  /* 0x0000000c08127c10 */ /* 0x000fc6000ff1e0ff */
[----:B------:R5:W-:Y:S01]  /*1a10*/  LDGSTS.E.BYPASS.LTC128B.128 [R233+0x5000], [R10.64] ;  /* 0x050000000ae97fae */ /* 0x000be2000b901d4a */
[----:B------:R-:W-:-:S03]  /*1a20*/  IADD3.X R19, R9, UR7, RZ, P0, !PT ;  /* 0x0000000709137c10 */ /* 0x000fc600087fe4ff */
[----:B------:R5:W-:Y:S01]  /*1a30*/  LDGSTS.E.BYPASS.LTC128B.128 [R233+0x9000], [R10.64+0x80] ;  /* 0x090000800ae97fae */ /* 0x000be2000b901d4a */
[----:B----4-:R-:W-:-:S03]  /*1a40*/  IADD3 R16, P0, R18, UR12, RZ ;  /* 0x0000000c12107c10 */ /* 0x010fc6000ff1e0ff */
[----:B------:R4:W-:Y:S01]  /*1a50*/  LDGSTS.E.BYPASS.LTC128B.128 [R233+0x5800], [R8.64] ;  /* 0x0580000008e97fae */ /* 0x0009e2000b901d4a */
[----:B------:R-:W-:-:S03]  /*1a60*/  IADD3.X R17, R19, UR7, RZ, P0, !PT ;  /* 0x0000000713117c10 */ /* 0x000fc600087fe4ff */
[----:B------:R4:W-:Y:S01]  /*1a70*/  LDGSTS.E.BYPASS.LTC128B.128 [R233+0x9800], [R8.64+0x80] ;  /* 0x0980008008e97fae */ /* 0x0009e2000b901d4a */
[----:B---3--:R-:W-:-:S03]  /*1a80*/  IADD3 R14, P0, R16, UR12, RZ ;  /* 0x0000000c100e7c10 */ /* 0x008fc6000ff1e0ff */
[----:B------:R3:W-:Y:S01]  /*1a90*/  LDGSTS.E.BYPASS.LTC128B.128 [R233+0x6000], [R18.64] ;  /* 0x0600000012e97fae */ /* 0x0007e2000b901d4a */
[----:B------:R-:W-:-:S03]  /*1aa0*/  IADD3.X R15, R17, UR7, RZ, P0, !PT ;  /* 0x00000007110f7c10 */ /* 0x000fc600087fe4ff */
[----:B------:R3:W-:Y:S01]  /*1ab0*/  LDGSTS.E.BYPASS.LTC128B.128 [R233+0xa000], [R18.64+0x80] ;  /* 0x0a00008012e97fae */ /* 0x0007e2000b901d4a */
[----:B--2---:R-:W-:-:S03]  /*1ac0*/  IADD3 R12, P0, R14, UR12, RZ ;  /* 0x0000000c0e0c7c10 */ /* 0x004fc6000ff1e0ff */
[----:B------:R2:W-:Y:S01]  /*1ad0*/  LDGSTS.E.BYPASS.LTC128B.128 [R233+0x6800], [R16.64] ;  /* 0x0680000010e97fae */ /* 0x0005e2000b901d4a */
[----:B------:R-:W-:-:S03]  /*1ae0*/  IADD3.X R13, R15, UR7, RZ, P0, !PT ;  /* 0x000000070f0d7c10 */ /* 0x000fc600087fe4ff */
[----:B------:R2:W-:Y:S01]  /*1af0*/  LDGSTS.E.BYPASS.LTC128B.128 [R233+0xa800], [R16.64+0x80] ;  /* 0x0a80008010e97fae */ /* 0x0005e2000b901d4a */
[----:B------:R-:W-:Y:S01]  /*1b00*/  LEA R228, P0, R28, c[0x0][0x170], 0x1 ;  /* 0x00005c001ce47a11 */ /* 0x000fe200078008ff */
[----:B-----5:R-:W-:Y:S02]  /*1b10*/  IMAD.SHL.U32 R11, R2, 0x40, RZ ;  /* 0x00000040020b7824 */ /* 0x020fe400078e00ff */
[----:B------:R5:W-:Y:S01]  /*1b20*/  LDGSTS.E.BYPASS.LTC128B.128 [R233+0x7000], [R14.64] ;  /* 0x070000000ee97fae */ /* 0x000be2000b901d4a */
[----:B------:R-:W-:-:S03]  /*1b30*/  LEA.HI.X R229, R28, c[0x0][0x174], R229, 0x1, P0 ;  /* 0x00005d001ce57a11 */ /* 0x000fc600000f0ce5 */
[----:B------:R5:W-:Y:S01]  /*1b40*/  LDGSTS.E.BYPASS.LTC128B.128 [R233+0xb000], [R14.64+0x80] ;  /* 0x0b0000800ee97fae */ /* 0x000be2000b901d4a */
[----:B------:R-:W-:Y:S02]  /*1b50*/  LOP3.LUT R11, R11, 0x1c0, RZ, 0xc0, !PT ;  /* 0x000001c00b0b7812 */ /* 0x000fe400078ec0ff */
[----:B----4-:R-:W-:Y:S01]  /*1b60*/  LEA.HI R8, R5, R232, RZ, 0x3 ;  /* 0x000000e805087211 */ /* 0x010fe200078f18ff */
[----:B------:R4:W-:Y:S01]  /*1b70*/  LDGSTS.E.BYPASS.LTC128B.128 [R233+0x7800], [R12.64] ;  /* 0x078000000ce97fae */ /* 0x0009e2000b901d4a */
[----:B------:R-:W-:Y:S02]  /*1b80*/  LOP3.LUT R9, R11, 0x8, R4, 0xf8, !PT ;  /* 0x000000080b097812 */ /* 0x000fe400078ef804 */
[----:B------:R-:W-:Y:S01]  /*1b90*/  LOP3.LUT R5, R8, 0xfffffff8, RZ, 0xc0, !PT ;  /* 0xfffffff808057812 */ /* 0x000fe200078ec0ff */
[----:B------:R4:W-:Y:S01]  /*1ba0*/  LDGSTS.E.BYPASS.LTC128B.128 [R233+0xb800], [R12.64+0x80] ;  /* 0x0b8000800ce97fae */ /* 0x0009e2000b901d4a */
[----:B------:R-:W-:-:S03]  /*1bb0*/  SHF.R.U32.HI R4, RZ, 0x3, R11 ;  /* 0x00000003ff047819 */ /* 0x000fc6000001160b */
[----:B------:R-:W0:Y:S01]  /*1bc0*/  LDGDEPBAR ;  /* 0x00000000000079af */ /* 0x000e220000000000 */
[----:B------:R-:W-:Y:S01]  /*1bd0*/  IMAD.IADD R5, R232, 0x1, -R5 ;  /* 0x00000001e8057824 */ /* 0x000fe200078e0a05 */
[----:B------:R-:W-:-:S03]  /*1be0*/  LOP3.LUT R9, R9, R4, RZ, 0x3c, !PT ;  /* 0x0000000409097212 */ /* 0x000fc600078e3cff */
[C---:B------:R-:W-:Y:S01]  /*1bf0*/  IMAD.SHL.U32 R10, R5.reuse, 0x40, RZ ;  /* 0x00000040050a7824 */ /* 0x040fe200078e00ff */
[----:B------:R-:W-:Y:S01]  /*1c00*/  LOP3.LUT P1, RZ, R5, 0x2, RZ, 0xc0, !PT ;  /* 0x0000000205ff7812 */ /* 0x000fe2000782c0ff */
[----:B------:R-:W-:-:S03]  /*1c10*/  IMAD R0, R0, 0x200, R9 ;  /* 0x0000020000007824 */ /* 0x000fc600078e0209 */
[----:B------:R-:W-:Y:S01]  /*1c20*/  LOP3.LUT R10, R10, 0x1c0, RZ, 0xc0, !PT ;  /* 0x000001c00a0a7812 */ /* 0x000fe200078ec0ff */
[C---:B------:R-:W-:Y:S01]  /*1c30*/  IMAD.SHL.U32 R120, R0.reuse, 0x2, RZ ;  /* 0x0000000200787824 */ /* 0x040fe200078e00ff */
[----:B------:R-:W-:Y:S02]  /*1c40*/  LEA R225, R0, 0x4000, 0x1 ;  /* 0x0000400000e17811 */ /* 0x000fe400078e08ff */
[----:B------:R-:W-:Y:S02]  /*1c50*/  LOP3.LUT R4, R10, 0x8, R7, 0xf8, !PT ;  /* 0x000000080a047812 */ /* 0x000fe400078ef807 */
[----:B------:R-:W-:Y:S02]  /*1c60*/  SHF.R.U32.HI R7, RZ, 0x3, R10 ;  /* 0x00000003ff077819 */ /* 0x000fe4000001160a */
[----:B------:R-:W-:Y:S02]  /*1c70*/  IADD3 R10, P0, R228, UR9, RZ ;  /* 0x00000009e40a7c10 */ /* 0x000fe4000ff1e0ff */
[----:B------:R-:W-:Y:S01]  /*1c80*/  LOP3.LUT R4, R4, R7, RZ, 0x3c, !PT ;  /* 0x0000000704047212 */ /* 0x000fe200078e3cff */
[----:B------:R-:W-:Y:S01]  /*1c90*/  IMAD.SHL.U32 R7, R8, 0x40, RZ ;  /* 0x0000004008077824 */ /* 0x000fe200078e00ff */
[----:B------:R-:W-:Y:S01]  /*1ca0*/  IADD3.X R11, R229, UR5, RZ, P0, !PT ;  /* 0x00000005e50b7c10 */ /* 0x000fe200087fe4ff */
[----:B------:R-:W-:Y:S01]  /*1cb0*/  IMAD.MOV.U32 R8, RZ, RZ, 0x20 ;  /* 0x00000020ff087424 */ /* 0x000fe200078e00ff */
[----:B------:R-:W-:-:S04]  /*1cc0*/  DEPBAR.LE SB0, 0x0 ;  /* 0x000080000000791a */ /* 0x000fc80000000000 */
[----:B------:R-:W-:Y:S01]  /*1cd0*/  BAR.SYNC.DEFER_BLOCKING 0x0 ;  /* 0x0000000000007b1d */ /* 0x000fe20000010000 */
[----:B--2---:R-:W-:Y:S02]  /*1ce0*/  IADD3 R16, P0, R10, UR9, RZ ;  /* 0x000000090a107c10 */ /* 0x004fe4000ff1e0ff */
[----:B------:R-:W-:Y:S02]  /*1cf0*/  LOP3.LUT R7, R7, 0xfffffe00, RZ, 0xc0, !PT ;  /* 0xfffffe0007077812 */ /* 0x000fe400078ec0ff */
[----:B------:R-:W-:Y:S02]  /*1d00*/  IADD3.X R17, R11, UR5, RZ, P0, !PT ;  /* 0x000000050b117c10 */ /* 0x000fe400087fe4ff */
[----:B---3--:R-:W-:Y:S01]  /*1d10*/  IADD3 R18, P0, R16, UR9, RZ ;  /* 0x0000000910127c10 */ /* 0x008fe2000ff1e0ff */
[----:B------:R-:W-:Y:S01]  /*1d20*/  IMAD R9, R38, 0x400, R7 ;  /* 0x0000040026097824 */ /* 0x000fe200078e0207 */
[----:B------:R-:W-:Y:S02]  /*1d30*/  SEL R0, R8, 0xffffffe0, !P1 ;  /* 0xffffffe008007807 */ /* 0x000fe40004800000 */
[----:B------:R-:W-:Y:S01]  /*1d40*/  IADD3.X R19, R17, UR5, RZ, P0, !PT ;  /* 0x0000000511137c10 */ /* 0x000fe200087fe4ff */
[----:B------:R-:W-:Y:S01]  /*1d50*/  IMAD.IADD R226, R9, 0x1, R4 ;  /* 0x0000000109e27824 */ /* 0x000fe200078e0204 */
[----:B-----5:R-:W-:-:S02]  /*1d60*/  IADD3 R14, P0, R18, UR9, RZ ;  /* 0x00000009120e7c10 */ /* 0x020fc4000ff1e0ff */
[----:B------:R-:W-:Y:S01]  /*1d70*/  IADD3 R223, R225, 0x20, RZ ;  /* 0x00000020e1df7810 */ /* 0x000fe20007ffe0ff */
[----:B------:R-:W-:Y:S01]  /*1d80*/  IMAD.SHL.U32 R226, R226, 0x2, RZ ;  /* 0x00000002e2e27824 */ /* 0x000fe200078e00ff */
[----:B------:R-:W-:Y:S02]  /*1d90*/  IADD3.X R15, R19, UR5, RZ, P0, !PT ;  /* 0x00000005130f7c10 */ /* 0x000fe400087fe4ff */
[----:B----4-:R-:W-:Y:S01]  /*1da0*/  IADD3 R12, P0, R14, UR9, RZ ;  /* 0x000000090e0c7c10 */ /* 0x010fe2000ff1e0ff */
[----:B------:R-:W-:Y:S01]  /*1db0*/  IMAD.IADD R224, R226, 0x1, R0 ;  /* 0x00000001e2e07824 */ /* 0x000fe200078e0200 */
[----:B------:R-:W-:Y:S02]  /*1dc0*/  LOP3.LUT P1, RZ, R5, 0x4, RZ, 0xc0, !PT ;  /* 0x0000000405ff7812 */ /* 0x000fe4000782c0ff */
[----:B------:R-:W-:Y:S01]  /*1dd0*/  IADD3.X R13, R15, UR5, RZ, P0, !PT ;  /* 0x000000050f0d7c10 */ /* 0x000fe200087fe4ff */
[----:B------:R-:W-:Y:S01]  /*1de0*/  @!PT LDS RZ, [RZ] ;  /* 0x00000000fffff984 */ /* 0x000fe20000000800 */
[----:B------:R-:W-:Y:S01]  /*1df0*/  @!PT LDS RZ, [RZ] ;  /* 0x00000000fffff984 */ /* 0x000fe20000000800 */
[----:B------:R-:W-:Y:S01]  /*1e00*/  @!PT LDS RZ, [RZ] ;  /* 0x00000000fffff984 */ /* 0x000fe20000000800 */
[----:B------:R1:W-:Y:S01]  /*1e10*/  LDGSTS.E.BYPASS.LTC128B.128 [R233+0xc000], [R228.64] ;  /* 0x0c000000e4e97fae */ /* 0x0003e2000b901d4a */
[----:B------:R-:W-:-:S03]  /*1e20*/  LOP3.LUT R219, R4, R7, RZ, 0xfc, !PT ;  /* 0x0000000704db7212 */ /* 0x000fc600078efcff */
        /* <DEDUP_REMOVED lines=11> */
[----:B---3--:R-:W-:-:S04]  /*1ee0*/  IADD3 R16, P0, R12, UR9, RZ ;  /* 0x000000090c107c10 */ /* 0x008fc8000ff1e0ff */
[----:B------:R-:W-:Y:S02]  /*1ef0*/  IADD3.X R17, R13, UR5, RZ, P0, !PT ;  /* 0x000000050d117c10 */ /* 0x000fe400087fe4ff */
[----:B--2---:R-:W-:-:S03]  /*1f00*/  IADD3 R10, P0, R16, UR9, RZ ;  /* 0x00000009100a7c10 */ /* 0x004fc6000ff1e0ff */
        /* <DEDUP_REMOVED lines=12> */
[----:B-----5:R-:W4:Y:S01]  /*1fd0*/  LDSM.16.M88.4 R12, [R120+0x4800] ;  /* 0x00480000780c783b */ /* 0x020f220000000200 */
[C---:B------:R-:W-:Y:S02]  /*1fe0*/  IADD3 R213, R223.reuse, 0x1800, RZ ;  /* 0x00001800dfd57810 */ /* 0x040fe40007ffe0ff */
[C---:B------:R-:W-:Y:S01]  /*1ff0*/  IADD3 R212, R223.reuse, 0x2000, RZ ;  /* 0x00002000dfd47810 */ /* 0x040fe20007ffe0ff */
[----:B------:R-:W2:Y:S01]  /*2000*/  LDSM.16.M88.4 R76, [R120+0x5000] ;  /* 0x00500000784c783b */ /* 0x000ea20000000200 */
[----:B------:R-:W-:-:S02]  /*2010*/  IADD3 R211, R223, 0x2800, RZ ;  /* 0x00002800dfd37810 */ /* 0x000fc40007ffe0ff */
[C---:B------:R-:W-:Y:S01]  /*2020*/  IADD3 R210, R223.reuse, 0x3000, RZ ;  /* 0x00003000dfd27810 */ /* 0x040fe20007ffe0ff */
[----:B------:R-:W5:Y:S01]  /*2030*/  LDSM.16.M88.4 R68, [R120+0x5800] ;  /* 0x005800007844783b */ /* 0x000f620000000200 */
[C---:B------:R-:W-:Y:S02]  /*2040*/  IADD3 R209, R223.reuse, 0x3800, RZ ;  /* 0x00003800dfd17810 */ /* 0x040fe40007ffe0ff */
[C---:B------:R-:W-:Y:S01]  /*2050*/  IADD3 R207, R223.reuse, 0x4000, RZ ;  /* 0x00004000dfcf7810 */ /* 0x040fe20007ffe0ff */
[----:B------:R-:W1:Y:S01]  /*2060*/  LDSM.16.M88.4 R60, [R120+0x6000] ;  /* 0x00600000783c783b */ /* 0x000e620000000200 */
[C---:B------:R-:W-:Y:S02]  /*2070*/  IADD3 R206, R223.reuse, 0x4800, RZ ;  /* 0x00004800dfce7810 */ /* 0x040fe40007ffe0ff */
[C---:B------:R-:W-:Y:S01]  /*2080*/  IADD3 R205, R223.reuse, 0x5000, RZ ;  /* 0x00005000dfcd7810 */ /* 0x040fe20007ffe0ff */
[----:B------:R-:W1:Y:S01]  /*2090*/  LDSM.16.M88.4 R52, [R120+0x6800] ;  /* 0x006800007834783b */ /* 0x000e620000000200 */
[----:B------:R-:W-:-:S02]  /*20a0*/  IADD3 R204, R223, 0x5800, RZ ;  /* 0x00005800dfcc7810 */ /* 0x000fc40007ffe0ff */
[C---:B------:R-:W-:Y:S01]  /*20b0*/  IADD3 R203, R223.reuse, 0x6000, RZ ;  /* 0x00006000dfcb7810 */ /* 0x040fe20007ffe0ff */
[----:B------:R-:W1:Y:S01]  /*20c0*/  LDSM.16.M88.4 R40, [R120+0x7000] ;  /* 0x007000007828783b */ /* 0x000e620000000200 */
[C---:B------:R-:W-:Y:S02]  /*20d0*/  IADD3 R202, R223.reuse, 0x6800, RZ ;  /* 0x00006800dfca7810 */ /* 0x040fe40007ffe0ff */
[C---:B------:R-:W-:Y:S01]  /*20e0*/  IADD3 R201, R223.reuse, 0x7000, RZ ;  /* 0x00007000dfc97810 */ /* 0x040fe20007ffe0ff */
[----:B------:R-:W1:Y:S01]  /*20f0*/  LDSM.16.M88.4 R80, [R120+0x7800] ;  /* 0x007800007850783b */ /* 0x000e620000000200 */
[----:B------:R-:W-:-:S03]  /*2100*/  IADD3 R200, R223, 0x7800, RZ ;  /* 0x00007800dfc87810 */ /* 0x000fc60007ffe0ff */
[----:B------:R-:W-:Y:S04]  /*2110*/  LDSM.16.M88.4 R104, [R224] ;  /* 0x00000000e068783b */ /* 0x000fe80000000200 */
[----:B------:R-:W1:Y:S01]  /*2120*/  LDSM.16.M88.4 R48, [R223] ;  /* 0x00000000df30783b */ /* 0x000e620000000200 */
[C---:B---3--:R-:W-:Y:S03]  /*2130*/  HMMA.16816.F32.BF16 R24, R28.reuse, R20, RZ ;  /* 0x000000141c18723c */ /* 0x048fe600000418ff */
[----:B------:R-:W3:Y:S04]  /*2140*/  LDSM.16.M88.4 R84, [R223+0x2800] ;  /* 0x00280000df54783b */ /* 0x000ee80000000200 */
[----:B------:R-:W3:Y:S01]  /*2150*/  LDSM.16.M88.4 R88, [R223+0x2000] ;  /* 0x00200000df58783b */ /* 0x000ee20000000200 */
[C---:B------:R-:W-:Y:S03]  /*2160*/  HMMA.16816.F32.BF16 R20, R28.reuse, R22, RZ ;  /* 0x000000161c14723c */ /* 0x040fe600000418ff */
[----:B------:R-:W3:Y:S04]  /*2170*/  LDSM.16.M88.4 R92, [R223+0x800] ;  /* 0x00080000df5c783b */ /* 0x000ee80000000200 */
[----:B------:R-:W-:Y:S01]  /*2180*/  LDSM.16.M88.4 R116, [R223+0x1000] ;  /* 0x00100000df74783b */ /* 0x000fe20000000200 */
[C---:B----4-:R-:W-:Y:S03]  /*2190*/  HMMA.16816.F32.BF16 R16, R28.reuse, R12, RZ ;  /* 0x0000000c1c10723c */ /* 0x050fe600000418ff */
[----:B------:R-:W-:Y:S04]  /*21a0*/  LDSM.16.M88.4 R112, [R223+0x1800] ;  /* 0x00180000df70783b */ /* 0x000fe80000000200 */
[----:B------:R-:W-:Y:S01]  /*21b0*/  LDSM.16.M88.4 R108, [R223+0x3800] ;  /* 0x00380000df6c783b */ /* 0x000fe20000000200 */
[C---:B--2---:R-:W-:Y:S03]  /*21c0*/  HMMA.16816.F32.BF16 R8, R28.reuse, R76, RZ ;  /* 0x0000004c1c08723c */ /* 0x044fe600000418ff */
[----:B------:R-:W0:Y:S05]  /*21d0*/  LDGDEPBAR ;  /* 0x00000000000079af */ /* 0x000e2a0000000000 */
        /* <DEDUP_REMOVED lines=13> */
[C---:B------:R-:W-:Y:S07]  /*22b0*/  HMMA.16816.F32.BF16 R24, R104.reuse, R48, R24 ;  /* 0x000000306818723c */ /* 0x040fee0000041818 */
[----:B------:R-:W-:Y:S01]  /*22c0*/  IMAD.MOV.U32 R48, RZ, RZ, 0x40 ;  /* 0x00000040ff307424 */ /* 0x000fe200078e00ff */
[----:B------:R-:W-:Y:S04]  /*22d0*/  HMMA.16816.F32.BF16 R20, R104, R50, R20 ;  /* 0x000000326814723c */ /* 0x000fe80000041814 */
[----:B------:R-:W-:-:S02]  /*22e0*/  SEL R5, R48, 0xffffffc0, !P1 ;  /* 0xffffffc030057807 */ /* 0x000fc40004800000 */
[----:B------:R-:W-:Y:S02]  /*22f0*/  SEL R2, R48, 0xffffffc0, !P0 ;  /* 0xffffffc030027807 */ /* 0x000fe40004000000 */
[C---:B---3--:R-:W-:Y:S01]  /*2300*/  HMMA.16816.F32.BF16 R56, R104.reuse, R84, R56 ;  /* 0x000000546838723c */ /* 0x048fe20000041838 */
[--C-:B------:R-:W-:Y:S02]  /*2310*/  IMAD.IADD R222, R226, 0x1, R5.reuse ;  /* 0x00000001e2de7824 */ /* 0x100fe400078e0205 */
[----:B------:R-:W-:Y:S02]  /*2320*/  IMAD.IADD R221, R225, 0x1, R2 ;  /* 0x00000001e1dd7824 */ /* 0x000fe400078e0202 */
[----:B------:R-:W-:Y:S01]  /*2330*/  IMAD.IADD R220, R224, 0x1, R5 ;  /* 0x00000001e0dc7824 */ /* 0x000fe200078e0205 */
[----:B------:R-:W-:Y:S01]  /*2340*/  LDSM.16.M88.4 R48, [R222] ;  /* 0x00000000de30783b */ /* 0x000fe20000000200 */
[----:B------:R-:W-:Y:S01]  /*2350*/  IMAD.IADD R208, R2, 0x1, R223 ;  /* 0x0000000102d07824 */ /* 0x000fe200078e02df */
[C---:B------:R-:W-:Y:S02]  /*2360*/  HMMA.16816.F32.BF16 R52, R104.reuse, R86, R52 ;  /* 0x000000566834723c */ /* 0x040fe40000041834 */
[----:B------:R-:W2:Y:S04]  /*2370*/  LDSM.16.M88.4 R100, [R221] ;  /* 0x00000000dd64783b */ /* 0x000ea80000000200 */
[----:B------:R-:W3:Y:S02]  /*2380*/  LDSM.16.M88.4 R96, [R221+0x800] ;  /* 0x00080000dd60783b */ /* 0x000ee40000000200 */
[C---:B------:R-:W-:Y:S02]  /*2390*/  HMMA.16816.F32.BF16 R64, R104.reuse, R88, R64 ;  /* 0x000000586840723c */ /* 0x040fe40000041840 */
[----:B------:R-:W4:Y:S06]  /*23a0*/  LDSM.16.M88.4 R84, [R221+0x2000] ;  /* 0x00200000dd54783b */ /* 0x000f2c0000000200 */
[C---:B------:R-:W-:Y:S01]  /*23b0*/  HMMA.16816.F32.BF16 R60, R104.reuse, R90, R60 ;  /* 0x0000005a683c723c */ /* 0x040fe2000004183c */
[----:B------:R-:W5:Y:S07]  /*23c0*/  LDSM.16.M88.4 R88, [R221+0x1800] ;  /* 0x00180000dd58783b */ /* 0x000f6e0000000200 */
[C---:B------:R-:W-:Y:S08]  /*23d0*/  HMMA.16816.F32.BF16 R16, R104.reuse, R92, R16 ;  /* 0x0000005c6810723c */ /* 0x040ff00000041810 */
[C---:B------:R-:W-:Y:S01]  /*23e0*/  HMMA.16816.F32.BF16 R12, R104.reuse, R94, R12 ;  /* 0x0000005e680c723c */ /* 0x040fe2000004180c */
[----:B------:R-:W2:Y:S07]  /*23f0*/  LDSM.16.M88.4 R92, [R221+0x1000] ;  /* 0x00100000dd5c783b */ /* 0x000eae0000000200 */
[C---:B-1----:R-:W-:Y:S08]  /*2400*/  HMMA.16816.F32.BF16 R44, R104.reuse, R80, R44 ;  /* 0x00000050682c723c */ /* 0x042ff0000004182c */
        /* <DEDUP_REMOVED lines=11> */
[----:B------:R-:W1:Y:S03]  /*24c0*/  LDSM.16.M88.4 R104, [R208] ;  /* 0x00000000d068783b */ /* 0x000e660000000200 */
[C---:B--2---:R-:W-:Y:S08]  /*24d0*/  HMMA.16816.F32.BF16 R24, R48.reuse, R100, R24 ;  /* 0x000000643018723c */ /* 0x044ff00000041818 */
[C---:B------:R-:W-:Y:S01]  /*24e0*/  HMMA.16816.F32.BF16 R20, R48.reuse, R102, R20 ;  /* 0x000000663014723c */ /* 0x040fe20000041814 */
[----:B------:R-:W2:Y:S07]  /*24f0*/  LDSM.16.M88.4 R100, [R208+0x800] ;  /* 0x00080000d064783b */ /* 0x000eae0000000200 */
[C---:B---3--:R-:W-:Y:S08]  /*2500*/  HMMA.16816.F32.BF16 R16, R48.reuse, R96, R16 ;  /* 0x000000603010723c */ /* 0x048ff00000041810 */
[C---:B------:R-:W-:Y:S01]  /*2510*/  HMMA.16816.F32.BF16 R12, R48.reuse, R98, R12 ;  /* 0x00000062300c723c */ /* 0x040fe2000004180c */
[----:B------:R-:W-:Y:S07]  /*2520*/  LDSM.16.M88.4 R96, [R208+0x1000] ;  /* 0x00100000d060783b */ /* 0x000fee0000000200 */
[C---:B----4-:R-:W-:Y:S08]  /*2530*/  HMMA.16816.F32.BF16 R64, R48.reuse, R84, R64 ;  /* 0x000000543040723c */ /* 0x050ff00000041840 */
[C---:B------:R-:W-:Y:S01]  /*2540*/  HMMA.16816.F32.BF16 R60, R48.reuse, R86, R60 ;  /* 0x00000056303c723c */ /* 0x040fe2000004183c */
[----:B------:R-:W3:Y:S07]  /*2550*/  LDSM.16.M88.4 R84, [R208+0x2800] ;  /* 0x00280000d054783b */ /* 0x000eee0000000200 */
[C---:B-----5:R-:W-:Y:S08]  /*2560*/  HMMA.16816.F32.BF16 R72, R48.reuse, R88, R72 ;  /* 0x000000583048723c */ /* 0x060ff00000041848 */
[C---:B------:R-:W-:Y:S01]  /*2570*/  HMMA.16816.F32.BF16 R68, R48.reuse, R90, R68 ;  /* 0x0000005a3044723c */ /* 0x040fe20000041844 */
[----:B------:R-:W4:Y:S07]  /*2580*/  LDSM.16.M88.4 R88, [R208+0x2000] ;  /* 0x00200000d058783b */ /* 0x000f2e0000000200 */
[C---:B------:R-:W-:Y:S08]  /*2590*/  HMMA.16816.F32.BF16 R8, R48.reuse, R92, R8 ;  /* 0x0000005c3008723c */ /* 0x040ff00000041808 */
[C---:B------:R-:W-:Y:S01]  /*25a0*/  HMMA.16816.F32.BF16 R76, R48.reuse, R94, R76 ;  /* 0x0000005e304c723c */ /* 0x040fe2000004184c */
[----:B------:R-:W5:Y:S07]  /*25b0*/  LDSM.16.M88.4 R92, [R208+0x1800] ;  /* 0x00180000d05c783b */ /* 0x000f6e0000000200 */
[C---:B-1----:R-:W-:Y:S08]  /*25c0*/  HMMA.16816.F32.BF16 R56, R48.reuse, R80, R56 ;  /* 0x000000503038723c */ /* 0x042ff00000041838 */
[----:B------:R-:W-:Y:S01]  /*25d0*/  HMMA.16816.F32.BF16 R52, R48, R82, R52 ;  /* 0x000000523034723c */ /* 0x000fe20000041834 */
[----:B------:R-:W1:Y:S07]  /*25e0*/  LDSM.16.M88.4 R80, [R208+0x3000] ;  /* 0x00300000d050783b */ /* 0x000e6e0000000200 */
[C---:B------:R-:W-:Y:S08]  /*25f0*/  HMMA.16816.F32.BF16 R24, R108.reuse, R104, R24 ;  /* 0x000000686c18723c */ /* 0x040ff00000041818 */
[----:B------:R-:W-:Y:S01]  /*2600*/  HMMA.16816.F32.BF16 R20, R108, R106, R20 ;  /* 0x0000006a6c14723c */ /* 0x000fe20000041814 */
[----:B------:R-:W1:Y:S07]  /*2610*/  LDSM.16.M88.4 R104, [R208+0x3800] ;  /* 0x00380000d068783b */ /* 0x000e6e0000000200 */
[C---:B------:R-:W-:Y:S08]  /*2620*/  HMMA.16816.F32.BF16 R44, R48.reuse, R116, R44 ;  /* 0x00000074302c723c */ /* 0x040ff0000004182c */
[C---:B------:R-:W-:Y:S01]  /*2630*/  HMMA.16816.F32.BF16 R40, R48.reuse, R118, R40 ;  /* 0x000000763028723c */ /* 0x040fe20000041828 */
[----:B------:R-:W-:Y:S07]  /*2640*/  LDSM.16.M88.4 R116, [R223+0x5000] ;  /* 0x00500000df74783b */ /* 0x000fee0000000200 */
[C---:B------:R-:W-:Y:S08]  /*2650*/  HMMA.16816.F32.BF16 R32, R48.reuse, R112, R32 ;  /* 0x000000703020723c */ /* 0x040ff00000041820 */
[----:B------:R-:W-:Y:S01]  /*2660*/  HMMA.16816.F32.BF16 R28, R48, R114, R28 ;  /* 0x00000072301c723c */ /* 0x000fe2000004181c */
[----:B------:R-:W-:Y:S04]  /*2670*/  LDSM.16.M88.4 R48, [R120+0x8000] ;  /* 0x008000007830783b */ /* 0x000fe80000000200 */
[----:B------:R-:W-:Y:S03]  /*2680*/  LDSM.16.M88.4 R112, [R221+0x4800] ;  /* 0x00480000dd70783b */ /* 0x000fe60000000200 */
[C---:B--2---:R-:W-:Y:S08]  /*2690*/  HMMA.16816.F32.BF16 R16, R108.reuse, R100, R16 ;  /* 0x000000646c10723c */ /* 0x044ff00000041810 */
[C---:B------:R-:W-:Y:S01]  /*26a0*/  HMMA.16816.F32.BF16 R12, R108.reuse, R102, R12 ;  /* 0x000000666c0c723c */ /* 0x040fe2000004180c */
[----:B------:R-:W2:Y:S07]  /*26b0*/  LDSM.16.M88.4 R100, [R226+0x2000] ;  /* 0x00200000e264783b */ /* 0x000eae0000000200 */
[C---:B---3--:R-:W-:Y:S08]  /*26c0*/  HMMA.16816.F32.BF16 R56, R108.reuse, R84, R56 ;  /* 0x000000546c38723c */ /* 0x048ff00000041838 */
[C---:B------:R-:W-:Y:S01]  /*26d0*/  HMMA.16816.F32.BF16 R52, R108.reuse, R86, R52 ;  /* 0x000000566c34723c */ /* 0x040fe20000041834 */
[----:B------:R-:W3:Y:S07]  /*26e0*/  LDSM.16.M88.4 R84, [R120+0x9000] ;  /* 0x009000007854783b */ /* 0x000eee0000000200 */
[C---:B------:R-:W-:Y:S08]  /*26f0*/  HMMA.16816.F32.BF16 R8, R108.reuse, R96, R8 ;  /* 0x000000606c08723c */ /* 0x040ff00000041808 */
[C---:B------:R-:W-:Y:S08]  /*2700*/  HMMA.16816.F32.BF16 R76, R108.reuse, R98, R76 ;  /* 0x000000626c4c723c */ /* 0x040ff0000004184c */
[C---:B----4-:R-:W-:Y:S08]  /*2710*/  HMMA.16816.F32.BF16 R64, R108.reuse, R88, R64 ;  /* 0x000000586c40723c */ /* 0x050ff00000041840 */
[C---:B------:R-:W-:Y:S01]  /*2720*/  HMMA.16816.F32.BF16 R60, R108.reuse, R90, R60 ;  /* 0x0000005a6c3c723c */ /* 0x040fe2000004183c */
[----:B------:R-:W4:Y:S07]  /*2730*/  LDSM.16.M88.4 R88, [R120+0x8800] ;  /* 0x008800007858783b */ /* 0x000f2e0000000200 */
[C---:B-----5:R-:W-:Y:S08]  /*2740*/  HMMA.16816.F32.BF16 R72, R108.reuse, R92, R72 ;  /* 0x0000005c6c48723c */ /* 0x060ff00000041848 */
[C---:B------:R-:W-:Y:S01]  /*2750*/  HMMA.16816.F32.BF16 R68, R108.reuse, R94, R68 ;  /* 0x0000005e6c44723c */ /* 0x040fe20000041844 */
[----:B------:R-:W-:Y:S07]  /*2760*/  LDSM.16.M88.4 R92, [R223+0x4000] ;  /* 0x00400000df5c783b */ /* 0x000fee0000000200 */
[C---:B-1----:R-:W-:Y:S01]  /*2770*/  HMMA.16816.F32.BF16 R96, R108.reuse, R80, R44 ;  /* 0x000000506c60723c */ /* 0x042fe2000004182c */
[----:B------:R-:W1:Y:S07]  /*2780*/  LDSM.16.M88.4 R44, [R224+0x2000] ;  /* 0x00200000e02c783b */ /* 0x000e6e0000000200 */
[C---:B------:R-:W-:Y:S01]  /*2790*/  HMMA.16816.F32.BF16 R40, R108.reuse, R82, R40 ;  /* 0x000000526c28723c */ /* 0x040fe20000041828 */
[----:B------:R-:W5:Y:S07]  /*27a0*/  LDSM.16.M88.4 R80, [R120+0x9800] ;  /* 0x009800007850783b */ /* 0x000f6e0000000200 */
[C---:B------:R-:W-:Y:S08]  /*27b0*/  HMMA.16816.F32.BF16 R32, R108.reuse, R104, R32 ;  /* 0x000000686c20723c */ /* 0x040ff00000041820 */
[----:B------:R-:W-:Y:S08]  /*27c0*/  HMMA.16816.F32.BF16 R28, R108, R106, R28 ;  /* 0x0000006a6c1c723c */ /* 0x000ff0000004181c */
[C---:B--2---:R-:W-:Y:S08]  /*27d0*/  HMMA.16816.F32.BF16 R24, R100.reuse, R48, R24 ;  /* 0x000000306418723c */ /* 0x044ff00000041818 */
[C---:B------:R-:W-:Y:S01]  /*27e0*/  HMMA.16816.F32.BF16 R104, R100.reuse, R50, R20 ;  /* 0x000000326468723c */ /* 0x040fe20000041814 */
[----:B------:R-:W-:Y:S04]  /*27f0*/  LDSM.16.M88.4 R20, [R222+0x2000] ;  /* 0x00200000de14783b */ /* 0x000fe80000000200 */
[----:B------:R-:W2:Y:S03]  /*2800*/  LDSM.16.M88.4 R48, [R221+0x4000] ;  /* 0x00400000dd30783b */ /* 0x000ea60000000200 */
[C---:B---3--:R-:W-:Y:S08]  /*2810*/  HMMA.16816.F32.BF16 R8, R100.reuse, R84, R8 ;  /* 0x000000546408723c */ /* 0x048ff00000041808 */
[C---:B------:R-:W-:Y:S01]  /*2820*/  HMMA.16816.F32.BF16 R76, R100.reuse, R86, R76 ;  /* 0x00000056644c723c */ /* 0x040fe2000004184c */
[----:B------:R-:W3:Y:S07]  /*2830*/  LDSM.16.M88.4 R84, [R223+0x4800] ;  /* 0x00480000df54783b */ /* 0x000eee0000000200 */
[C---:B----4-:R-:W-:Y:S08]  /*2840*/  HMMA.16816.F32.BF16 R16, R100.reuse, R88, R16 ;  /* 0x000000586410723c */ /* 0x050ff00000041810 */
[----:B------:R-:W-:Y:S08]  /*2850*/  HMMA.16816.F32.BF16 R12, R100, R90, R12 ;  /* 0x0000005a640c723c */ /* 0x000ff0000004180c */
[C---:B-1----:R-:W-:Y:S01]  /*2860*/  HMMA.16816.F32.BF16 R88, R44.reuse, R92, R24 ;  /* 0x0000005c2c58723c */ /* 0x042fe20000041818 */
[----:B------:R-:W-:Y:S07]  /*2870*/  LDSM.16.M88.4 R24, [R220+0x2000] ;  /* 0x00200000dc18783b */ /* 0x000fee0000000200 */
[----:B------:R-:W-:Y:S01]  /*2880*/  HMMA.16816.F32.BF16 R104, R44, R94, R104 ;  /* 0x0000005e2c68723c */ /* 0x000fe20000041868 */
[----:B------:R-:W-:Y:S07]  /*2890*/  LDSM.16.M88.4 R92, [R120+0xa000] ;  /* 0x00a00000785c783b */ /* 0x000fee0000000200 */
[----:B-----5:R-:W-:Y:S01]  /*28a0*/  HMMA.16816.F32.BF16 R108, R100, R80, R72 ;  /* 0x00000050646c723c */ /* 0x020fe20000041848 */
[----:B------:R-:W1:Y:S07]  /*28b0*/  LDSM.16.M88.4 R72, [R208+0x4000] ;  /* 0x00400000d048783b */ /* 0x000e6e0000000200 */
[C---:B--2---:R-:W-:Y:S08]  /*28c0*/  HMMA.16816.F32.BF16 R88, R20.reuse, R48, R88 ;  /* 0x000000301458723c */ /* 0x044ff00000041858 */
[----:B------:R-:W-:Y:S01]  /*28d0*/  HMMA.16816.F32.BF16 R104, R20, R50, R104 ;  /* 0x000000321468723c */ /* 0x000fe20000041868 */
[----:B------:R-:W-:Y:S07]  /*28e0*/  LDSM.16.M88.4 R48, [R208+0x4800] ;  /* 0x00480000d030783b */ /* 0x000fee0000000200 */
[----:B------:R-:W-:Y:S01]  /*28f0*/  HMMA.16816.F32.BF16 R68, R100, R82, R68 ;  /* 0x000000526444723c */ /* 0x000fe20000041844 */
[----:B------:R-:W2:Y:S07]  /*2900*/  LDSM.16.M88.4 R80, [R120+0xa800] ;  /* 0x00a800007850783b */ /* 0x000eae0000000200 */
[C---:B---3--:R-:W-:Y:S08]  /*2910*/  HMMA.16816.F32.BF16 R16, R44.reuse, R84, R16 ;  /* 0x000000542c10723c */ /* 0x048ff00000041810 */
[----:B------:R-:W-:Y:S01]  /*2920*/  HMMA.16816.F32.BF16 R12, R44, R86, R12 ;  /* 0x000000562c0c723c */ /* 0x000fe2000004180c */
[----:B------:R-:W-:Y:S07]  /*2930*/  LDSM.16.M88.4 R84, [R120+0xb000] ;  /* 0x00b000007854783b */ /* 0x000fee0000000200 */
[C---:B-1----:R-:W-:Y:S08]  /*2940*/  HMMA.16816.F32.BF16 R88, R24.reuse, R72, R88 ;  /* 0x000000481858723c */ /* 0x042ff00000041858 */
[----:B------:R-:W-:Y:S01]  /*2950*/  HMMA.16816.F32.BF16 R104, R24, R74, R104 ;  /* 0x0000004a1868723c */ /* 0x000fe20000041868 */
[----:B------:R-:W1:Y:S07]  /*2960*/  LDSM.16.M88.4 R72, [R221+0x5000] ;  /* 0x00500000dd48783b */ /* 0x000e6e0000000200 */
[----:B------:R-:W-:Y:S08]  /*2970*/  HMMA.16816.F32.BF16 R16, R20, R112, R16 ;  /* 0x000000701410723c */ /* 0x000ff00000041810 */
[----:B------:R-:W-:Y:S01]  /*2980*/  HMMA.16816.F32.BF16 R8, R44, R116, R8 ;  /* 0x000000742c08723c */ /* 0x000fe20000041808 */
[----:B------:R-:W-:-:S02]  /*2990*/  FMUL.FTZ R2, R88, c[0x0][0x2ec] ;  /* 0x0000bb0058027a20 */ /* 0x000fc40000410000 */
[----:B------:R-:W-:Y:S02]  /*29a0*/  FMUL.FTZ R88, R89, c[0x0][0x2ec] ;  /* 0x0000bb0059587a20 */ /* 0x000fe40000410000 */
[----:B------:R-:W-:Y:S02]  /*29b0*/  FMUL.FTZ R89, R91, c[0x0][0x2ec] ;  /* 0x0000bb005b597a20 */ /* 0x000fe40000410000 */
[----:B------:R-:W-:Y:S01]  /*29c0*/  MUFU.TANH R2, R2 ;  /* 0x0000000200027308 */ /* 0x000fe20000002400 */
[----:B------:R-:W-:Y:S01]  /*29d0*/  HMMA.16816.F32.BF16 R64, R100, R92, R64 ;  /* 0x0000005c6440723c */ /* 0x000fe20000041840 */
[----:B------:R-:W-:Y:S02]  /*29e0*/  FMUL.FTZ R104, R104, c[0x0][0x2ec] ;  /* 0x0000bb0068687a20 */ /* 0x000fe40000410000 */
[----:B------:R-:W-:Y:S02]  /*29f0*/  FMUL.FTZ R106, R106, c[0x0][0x2ec] ;  /* 0x0000bb006a6a7a20 */ /* 0x000fe40000410000 */
[----:B------:R-:W-:-:S02]  /*2a00*/  FMUL.FTZ R91, R105, c[0x0][0x2ec] ;  /* 0x0000bb00695b7a20 */ /* 0x000fc40000410000 */
[----:B------:R-:W-:Y:S01]  /*2a10*/  MUFU.TANH R112, R104 ;  /* 0x0000006800707308 */ /* 0x000fe20000002400 */
[C---:B------:R-:W-:Y:S01]  /*2a20*/  HMMA.16816.F32.BF16 R60, R100.reuse, R94, R60 ;  /* 0x0000005e643c723c */ /* 0x040fe2000004183c */
[----:B------:R-:W3:Y:S06]  /*2a30*/  LDSM.16.M88.4 R92, [R223+0x5800] ;  /* 0x00580000df5c783b */ /* 0x000eec0000000200 */
[----:B------:R4:W-:Y:S01]  /*2a40*/  MUFU.TANH R113, R106 ;  /* 0x0000006a00717308 */ /* 0x0009e20000002400 */
[C---:B--2---:R-:W-:Y:S07]  /*2a50*/  HMMA.16816.F32.BF16 R56, R100.reuse, R80, R56 ;  /* 0x000000506438723c */ /* 0x044fee0000041838 */
[----:B------:R-:W2:Y:S01]  /*2a60*/  MUFU.TANH R88, R88 ;  /* 0x0000005800587308 */ /* 0x000ea20000002400 */
[----:B------:R-:W-:Y:S01]  /*2a70*/  HMMA.16816.F32.BF16 R52, R100, R82, R52 ;  /* 0x000000526434723c */ /* 0x000fe20000041834 */
[----:B------:R-:W5:Y:S06]  /*2a80*/  LDSM.16.M88.4 R80, [R208+0x5000] ;  /* 0x00500000d050783b */ /* 0x000f6c0000000200 */
[----:B------:R-:W1:Y:S01]  /*2a90*/  MUFU.TANH R89, R89 ;  /* 0x0000005900597308 */ /* 0x000e620000002400 */
[----:B------:R-:W-:Y:S07]  /*2aa0*/  HMMA.16816.F32.BF16 R12, R20, R114, R12 ;  /* 0x00000072140c723c */ /* 0x000fee000004180c */
[----:B------:R-:W-:Y:S01]  /*2ab0*/  FMUL.FTZ R114, R107, c[0x0][0x2ec] ;  /* 0x0000bb006b727a20 */ /* 0x000fe20000410000 */
[----:B------:R-:W-:Y:S01]  /*2ac0*/  HMMA.16816.F32.BF16 R16, R24, R48, R16 ;  /* 0x000000301810723c */ /* 0x000fe20000041810 */
[----:B----4-:R-:W-:Y:S01]  /*2ad0*/  LDSM.16.M88.4 R104, [R120+0xb800] ;  /* 0x00b800007868783b */ /* 0x010fe20000000200 */
[----:B------:R-:W4:Y:S06]  /*2ae0*/  MUFU.TANH R91, R91 ;  /* 0x0000005b005b7308 */ /* 0x000f2c0000002400 */
[----:B------:R-:W-:Y:S02]  /*2af0*/  HMMA.16816.F32.BF16 R76, R44, R118, R76 ;  /* 0x000000762c4c723c */ /* 0x000fe4000004184c */
[----:B------:R-:W2:Y:S06]  /*2b00*/  MUFU.TANH R114, R114 ;  /* 0x0000007200727308 */ /* 0x000eac0000002400 */
[----:B-1----:R-:W-:Y:S08]  /*2b10*/  HMMA.16816.F32.BF16 R8, R20, R72, R8 ;  /* 0x000000481408723c */ /* 0x002ff00000041808 */
[----:B------:R-:W-:Y:S01]  /*2b20*/  HMMA.16816.F32.BF16 R96, R100, R84, R96 ;  /* 0x000000546460723c */ /* 0x000fe20000041860 */
[----:B------:R-:W-:-:S06]  /*2b30*/  FMUL.FTZ R115, R16, c[0x0][0x2ec] ;  /* 0x0000bb0010737a20 */ /* 0x000fcc0000410000 */
[----:B------:R-:W-:Y:S01]  /*2b40*/  FMUL.FTZ R84, R17, c[0x0][0x2ec] ;  /* 0x0000bb0011547a20 */ /* 0x000fe20000410000 */
[----:B---3--:R-:W-:Y:S01]  /*2b50*/  HMMA.16816.F32.BF16 R108, R44, R92, R108 ;  /* 0x0000005c2c6c723c */ /* 0x008fe2000004186c */
[----:B------:R-:W-:Y:S01]  /*2b60*/  FMUL.FTZ R85, R18, c[0x0][0x2ec] ;  /* 0x0000bb0012557a20 */ /* 0x000fe20000410000 */
[----:B------:R-:W1:Y:S05]  /*2b70*/  MUFU.TANH R115, R115 ;  /* 0x0000007300737308 */ /* 0x000e6a0000002400 */
[----:B------:R-:W-:Y:S01]  /*2b80*/  FMUL.FTZ R92, R19, c[0x0][0x2ec] ;  /* 0x0000bb00135c7a20 */ /* 0x000fe20000410000 */
[----:B------:R-:W-:Y:S01]  /*2b90*/  HMMA.16816.F32.BF16 R12, R24, R50, R12 ;  /* 0x00000032180c723c */ /* 0x000fe2000004180c */
[----:B------:R-:W3:Y:S01]  /*2ba0*/  LDSM.16.M88.4 R16, [R223+0x6000] ;  /* 0x00600000df10783b */ /* 0x000ee20000000200 */
[----:B------:R-:W-:Y:S03]  /*2bb0*/  MUFU.TANH R84, R84 ;  /* 0x0000005400547308 */ /* 0x000fe60000002400 */
[----:B------:R-:W1:Y:S03]  /*2bc0*/  LDSM.16.M88.4 R48, [R221+0x5800] ;  /* 0x00580000dd30783b */ /* 0x000e660000000200 */
[----:B------:R-:W-:Y:S01]  /*2bd0*/  HMMA.16816.F32.BF16 R76, R20, R74, R76 ;  /* 0x0000004a144c723c */ /* 0x000fe2000004184c */
[----:B------:R-:W-:Y:S01]  /*2be0*/  LDSM.16.M88.4 R72, [R208+0x5800] ;  /* 0x00580000d048783b */ /* 0x000fe20000000200 */
[----:B------:R-:W1:Y:S06]  /*2bf0*/  MUFU.TANH R85, R85 ;  /* 0x0000005500557308 */ /* 0x000e6c0000002400 */
[----:B-----5:R-:W-:Y:S02]  /*2c00*/  HMMA.16816.F32.BF16 R8, R24, R80, R8 ;  /* 0x000000501808723c */ /* 0x020fe40000041808 */
[----:B------:R-:W5:Y:S06]  /*2c10*/  MUFU.TANH R92, R92 ;  /* 0x0000005c005c7308 */ /* 0x000f6c0000002400 */
[----:B------:R-:W-:Y:S01]  /*2c20*/  HMMA.16816.F32.BF16 R40, R100, R86, R40 ;  /* 0x000000566428723c */ /* 0x000fe20000041828 */
[----:B------:R-:W-:-:S02]  /*2c30*/  FMUL.FTZ R80, R12, c[0x0][0x2ec] ;  /* 0x0000bb000c507a20 */ /* 0x000fc40000410000 */
[----:B------:R-:W-:-:S04]  /*2c40*/  FMUL.FTZ R81, R13, c[0x0][0x2ec] ;  /* 0x0000bb000d517a20 */ /* 0x000fc80000410000 */
[----:B------:R-:W-:Y:S01]  /*2c50*/  FMUL.FTZ R86, R14, c[0x0][0x2ec] ;  /* 0x0000bb000e567a20 */ /* 0x000fe20000410000 */
[----:B------:R-:W-:Y:S01]  /*2c60*/  HMMA.16816.F32.BF16 R68, R44, R94, R68 ;  /* 0x0000005e2c44723c */ /* 0x000fe20000041844 */
[----:B------:R-:W-:Y:S01]  /*2c70*/  FMUL.FTZ R87, R15, c[0x0][0x2ec] ;  /* 0x0000bb000f577a20 */ /* 0x000fe20000410000 */
[----:B------:R-:W1:Y:S01]  /*2c80*/  MUFU.TANH R80, R80 ;  /* 0x0000005000507308 */ /* 0x000e620000002400 */
[----:B------:R-:W2:Y:S05]  /*2c90*/  LDSM.16.M88.4 R12, [R221+0x6000] ;  /* 0x00600000dd0c783b */ /* 0x000eaa0000000200 */
[----:B------:R-:W-:Y:S01]  /*2ca0*/  HMMA.16816.F32.BF16 R76, R24, R82, R76 ;  /* 0x00000052184c723c */ /* 0x000fe2000004184c */
[----:B------:R-:W-:Y:S01]  /*2cb0*/  FMUL.FTZ R169, R9, c[0x0][0x2ec] ;  /* 0x0000bb0009a97a20 */ /* 0x000fe20000410000 */
[----:B------:R-:W-:Y:S01]  /*2cc0*/  MUFU.TANH R81, R81 ;  /* 0x0000005100517308 */ /* 0x000fe20000002400 */
[----:B------:R-:W-:-:S02]  /*2cd0*/  FMUL.FTZ R172, R10, c[0x0][0x2ec] ;  /* 0x0000bb000aac7a20 */ /* 0x000fc40000410000 */
[----:B------:R-:W-:Y:S02]  /*2ce0*/  FMUL.FTZ R93, R11, c[0x0][0x2ec] ;  /* 0x0000bb000b5d7a20 */ /* 0x000fe40000410000 */
[----:B------:R-:W-:Y:S01]  /*2cf0*/  FMUL.FTZ R83, R8, c[0x0][0x2ec] ;  /* 0x0000bb0008537a20 */ /* 0x000fe20000410000 */
[----:B---3--:R-:W-:Y:S01]  /*2d00*/  HMMA.16816.F32.BF16 R64, R44, R16, R64 ;  /* 0x000000102c40723c */ /* 0x008fe20000041840 */
[----:B------:R-:W3:Y:S01]  /*2d10*/  LDSM.16.M88.4 R8, [R223+0x6800] ;  /* 0x00680000df08783b */ /* 0x000ee20000000200 */
[----:B------:R-:W2:Y:S05]  /*2d20*/  MUFU.TANH R86, R86 ;  /* 0x0000005600567308 */ /* 0x000eaa0000002400 */
[----:B------:R-:W-:Y:S01]  /*2d30*/  SHF.R.S32.HI R16, RZ, 0x1f, R235 ;  /* 0x0000001fff107819 */ /* 0x000fe200000114eb */
[----:B-1----:R-:W-:Y:S02]  /*2d40*/  HMMA.16816.F32.BF16 R108, R20, R48, R108 ;  /* 0x00000030146c723c */ /* 0x002fe4000004186c */
[----:B------:R-:W1:Y:S01]  /*2d50*/  MUFU.TANH R87, R87 ;  /* 0x0000005700577308 */ /* 0x000e620000002400 */
[----:B------:R-:W-:-:S04]  /*2d60*/  LEA.HI R235, R16, R235, RZ, 0x2 ;  /* 0x000000eb10eb7211 */ /* 0x000fc800078f10ff */
[----:B------:R-:W-:Y:S01]  /*2d70*/  SHF.R.S32.HI R235, RZ, 0x2, R235 ;  /* 0x00000002ffeb7819 */ /* 0x000fe200000114eb */
[----:B------:R-:W-:Y:S01]  /*2d80*/  HMMA.16816.F32.BF16 R68, R20, R50, R68 ;  /* 0x000000321444723c */ /* 0x000fe20000041844 */
[----:B------:R-:W1:Y:S01]  /*2d90*/  LDSM.16.M88.4 R48, [R208+0x6000] ;  /* 0x00600000d030783b */ /* 0x000e620000000200 */
[----:B------:R-:W-:Y:S01]  /*2da0*/  FMUL.FTZ R78, R78, c[0x0][0x2ec] ;  /* 0x0000bb004e4e7a20 */ /* 0x000fe20000410000 */
[----:B------:R-:W1:Y:S01]  /*2db0*/  MUFU.TANH R83, R83 ;  /* 0x0000005300537308 */ /* 0x000e620000002400 */
[----:B------:R-:W-:Y:S02]  /*2dc0*/  FMUL.FTZ R167, R76, c[0x0][0x2ec] ;  /* 0x0000bb004ca77a20 */ /* 0x000fe40000410000 */
[----:B------:R-:W-:Y:S02]  /*2dd0*/  FMUL.FTZ R79, R79, c[0x0][0x2ec] ;  /* 0x0000bb004f4f7a20 */ /* 0x000fe40000410000 */
[----:B------:R-:W-:Y:S01]  /*2de0*/  HMMA.16816.F32.BF16 R60, R44, R18, R60 ;  /* 0x000000122c3c723c */ /* 0x000fe2000004183c */
[----:B------:R-:W-:Y:S01]  /*2df0*/  LDSM.16.M88.4 R16, [R208+0x6800] ;  /* 0x00680000d010783b */ /* 0x000fe20000000200 */
[----:B------:R-:W-:Y:S01]  /*2e00*/  FMUL.FTZ R76, R77, c[0x0][0x2ec] ;  /* 0x0000bb004d4c7a20 */ /* 0x000fe20000410000 */
[----:B------:R-:W-:Y:S05]  /*2e10*/  MUFU.TANH R170, R78 ;  /* 0x0000004e00aa7308 */ /* 0x000fea0000002400 */
[----:B--2---:R-:W-:Y:S03]  /*2e20*/  HMMA.16816.F32.BF16 R64, R20, R12, R64 ;  /* 0x0000000c1440723c */ /* 0x004fe60000041840 */
[----:B------:R-:W2:Y:S05]  /*2e30*/  MUFU.TANH R93, R93 ;  /* 0x0000005d005d7308 */ /* 0x000eaa0000002400 */
[----:B------:R-:W-:Y:S03]  /*2e40*/  HMMA.16816.F32.BF16 R108, R24, R72, R108 ;  /* 0x00000048186c723c */ /* 0x000fe6000004186c */
[----:B------:R-:W1:Y:S05]  /*2e50*/  MUFU.TANH R167, R167 ;  /* 0x000000a700a77308 */ /* 0x000e6a0000002400 */
[C---:B---3--:R-:W-:Y:S03]  /*2e60*/  HMMA.16816.F32.BF16 R56, R44.reuse, R8, R56 ;  /* 0x000000082c38723c */ /* 0x048fe60000041838 */
[----:B------:R-:W3:Y:S05]  /*2e70*/  MUFU.TANH R169, R169 ;  /* 0x000000a900a97308 */ /* 0x000eea0000002400 */
[----:B------:R-:W-:Y:S01]  /*2e80*/  HMMA.16816.F32.BF16 R52, R44, R10, R52 ;  /* 0x0000000a2c34723c */ /* 0x000fe20000041834 */
[----:B------:R-:W2:Y:S02]  /*2e90*/  LDSM.16.M88.4 R8, [R221+0x6800] ;  /* 0x00680000dd08783b */ /* 0x000ea40000000200 */
[----:B------:R-:W1:Y:S05]  /*2ea0*/  MUFU.TANH R136, R79 ;  /* 0x0000004f00887308 */ /* 0x000e6a0000002400 */
[----:B------:R-:W-:Y:S01]  /*2eb0*/  HMMA.16816.F32.BF16 R68, R24, R74, R68 ;  /* 0x0000004a1844723c */ /* 0x000fe20000041844 */
[----:B------:R-:W3:Y:S01]  /*2ec0*/  LDSM.16.M88.4 R72, [R223+0x7000] ;  /* 0x00700000df48783b */ /* 0x000ee20000000200 */
[----:B------:R-:W-:Y:S01]  /*2ed0*/  FMUL.FTZ R108, R108, c[0x0][0x2ec] ;  /* 0x0000bb006c6c7a20 */ /* 0x000fe20000410000 */
[----:B------:R-:W-:Y:S01]  /*2ee0*/  MUFU.TANH R172, R172 ;  /* 0x000000ac00ac7308 */ /* 0x000fe20000002400 */
[----:B------:R-:W-:-:S02]  /*2ef0*/  FMUL.FTZ R77, R109, c[0x0][0x2ec] ;  /* 0x0000bb006d4d7a20 */ /* 0x000fc40000410000 */
[----:B------:R-:W-:Y:S02]  /*2f00*/  FMUL.FTZ R110, R110, c[0x0][0x2ec] ;  /* 0x0000bb006e6e7a20 */ /* 0x000fe40000410000 */
[----:B------:R-:W-:Y:S01]  /*2f10*/  HMMA.16816.F32.BF16 R60, R20, R14, R60 ;  /* 0x0000000e143c723c */ /* 0x000fe2000004183c */
[----:B------:R-:W3:Y:S01]  /*2f20*/  LDSM.16.M88.4 R12, [R223+0x7800] ;  /* 0x00780000df0c783b */ /* 0x000ee20000000200 */
[----:B------:R-:W-:Y:S01]  /*2f30*/  FMUL.FTZ R111, R111, c[0x0][0x2ec] ;  /* 0x0000bb006f6f7a20 */ /* 0x000fe20000410000 */
[----:B------:R-:W2:Y:S05]  /*2f40*/  MUFU.TANH R141, R108 ;  /* 0x0000006c008d7308 */ /* 0x000eaa0000002400 */
[----:B-1----:R-:W-:Y:S03]  /*2f50*/  HMMA.16816.F32.BF16 R64, R24, R48, R64 ;  /* 0x000000301840723c */ /* 0x002fe60000041840 */
[----:B------:R-:W1:Y:S04]  /*2f60*/  MUFU.TANH R76, R76 ;  /* 0x0000004c004c7308 */ /* 0x000e680000002400 */
[----:B------:R-:W-:Y:S01]  /*2f70*/  IMAD R48, R38, 0x10, R121 ;  /* 0x0000001026307824 */ /* 0x000fe200078e0279 */
[----:B------:R-:W-:Y:S01]  /*2f80*/  HMMA.16816.F32.BF16 R32, R100, R104, R32 ;  /* 0x000000686420723c */ /* 0x000fe20000041820 */
[----:B------:R-:W-:-:S02]  /*2f90*/  FMUL.FTZ R71, R71, c[0x0][0x2ec] ;  /* 0x0000bb0047477a20 */ /* 0x000fc40000410000 */
[----:B------:R-:W-:Y:S01]  /*2fa0*/  FMUL.FTZ R70, R70, c[0x0][0x2ec] ;  /* 0x0000bb0046467a20 */ /* 0x000fe20000410000 */
[----:B------:R-:W-:Y:S01]  /*2fb0*/  IADD3 R38, R48, 0x1, R235 ;  /* 0x0000000130267810 */ /* 0x000fe20007ffe0eb */
[----:B------:R1:W-:Y:S01]  /*2fc0*/  MUFU.TANH R150, R71 ;  /* 0x0000004700967308 */ /* 0x0003e20000002400 */
[----:B------:R-:W-:Y:S02]  /*2fd0*/  FMUL.FTZ R68, R68, c[0x0][0x2ec] ;  /* 0x0000bb0044447a20 */ /* 0x000fe40000410000 */
[----:B------:R-:W-:Y:S01]  /*2fe0*/  HMMA.16816.F32.BF16 R60, R24, R50, R60 ;  /* 0x00000032183c723c */ /* 0x000fe2000004183c */
[----:B------:R-:W4:Y:S01]  /*2ff0*/  LDSM.16.M88.4 R48, [R221+0x7000] ;  /* 0x00700000dd30783b */ /* 0x000f220000000200 */
[----:B------:R-:W-:Y:S01]  /*3000*/  IADD3 R38, R37, -c[0x0][0x214], R38 ;  /* 0x8000850025267a10 */ /* 0x000fe20007ffe026 */
[----:B------:R-:W-:Y:S02]  /*3010*/  FMUL.FTZ R69, R69, c[0x0][0x2ec] ;  /* 0x0000bb0045457a20 */ /* 0x000fe40000410000 */
[----:B------:R-:W-:Y:S03]  /*3020*/  MUFU.TANH R140, R70 ;  /* 0x00000046008c7308 */ /* 0x000fe60000002400 */
[----:B--2---:R-:W-:Y:S01]  /*3030*/  HMMA.16816.F32.BF16 R56, R20, R8, R56 ;  /* 0x000000081438723c */ /* 0x004fe20000041838 */
[----:B------:R-:W-:-:S02]  /*3040*/  FMUL.FTZ R64, R64, c[0x0][0x2ec] ;  /* 0x0000bb0040407a20 */ /* 0x000fc40000410000 */
[----:B------:R-:W-:Y:S02]  /*3050*/  FMUL.FTZ R65, R65, c[0x0][0x2ec] ;  /* 0x0000bb0041417a20 */ /* 0x000fe40000410000 */
[----:B-1----:R-:W-:Y:S01]  /*3060*/  IMAD.SHL.U32 R71, R6, 0x2, RZ ;  /* 0x0000000206477824 */ /* 0x002fe200078e00ff */
[----:B------:R1:W-:Y:S01]  /*3070*/  MUFU.TANH R157, R64 ;  /* 0x00000040009d7308 */ /* 0x0003e20000002400 */
[----:B------:R-:W-:Y:S01]  /*3080*/  IADD3 R8, R36, -0x1, RZ ;  /* 0xffffffff24087810 */ /* 0x000fe20007ffe0ff */
[----:B------:R-:W-:Y:S01]  /*3090*/  HMMA.16816.F32.BF16 R52, R20, R10, R52 ;  /* 0x0000000a1434723c */ /* 0x000fe20000041834 */
[----:B------:R-:W-:Y:S02]  /*30a0*/  FMUL.FTZ R66, R66, c[0x0][0x2ec] ;  /* 0x0000bb0042427a20 */ /* 0x000fe40000410000 */
[C---:B------:R-:W-:Y:S01]  /*30b0*/  ISETP.GT.AND P0, PT, R8.reuse, R227, PT ;  /* 0x000000e30800720c */ /* 0x040fe20003f04270 */
[----:B------:R-:W-:Y:S02]  /*30c0*/  IMAD.SHL.U32 R6, R8, 0x80, RZ ;  /* 0x0000008008067824 */ /* 0x000fe400078e00ff */
[----:B------:R2:W-:Y:S01]  /*30d0*/  MUFU.TANH R137, R68 ;  /* 0x0000004400897308 */ /* 0x0005e20000002400 */
[----:B------:R-:W-:Y:S01]  /*30e0*/  FMUL.FTZ R67, R67, c[0x0][0x2ec] ;  /* 0x0000bb0043437a20 */ /* 0x000fe20000410000 */
[----:B---3--:R-:W-:Y:S01]  /*30f0*/  HMMA.16816.F32.BF16 R96, R44, R72, R96 ;  /* 0x000000482c60723c */ /* 0x008fe20000041860 */
[----:B------:R-:W-:Y:S01]  /*3100*/  LOP3.LUT R71, R6, 0x6, R71, 0xf8, !PT ;  /* 0x0000000606477812 */ /* 0x000fe200078ef847 */
[----:B------:R-:W-:-:S02]  /*3110*/  FMUL.FTZ R155, R61, c[0x0][0x2ec] ;  /* 0x0000bb003d9b7a20 */ /* 0x000fc40000410000 */
[----:B------:R-:W-:Y:S01]  /*3120*/  FMUL.FTZ R60, R60, c[0x0][0x2ec] ;  /* 0x0000bb003c3c7a20 */ /* 0x000fe20000410000 */
[C---:B------:R-:W-:Y:S01]  /*3130*/  LOP3.LUT R9, R71.reuse, 0x1, RZ, 0xfc, !PT ;  /* 0x0000000147097812 */ /* 0x040fe200078efcff */
[----:B------:R3:W-:Y:S01]  /*3140*/  MUFU.TANH R78, R69 ;  /* 0x00000045004e7308 */ /* 0x0007e20000002400 */
[----:B-1----:R-:W-:Y:S01]  /*3150*/  IADD3 R64, R38, c[0x0][0x2e8], RZ ;  /* 0x0000ba0026407a10 */ /* 0x002fe20007ffe0ff */
[C---:B------:R-:W-:Y:S01]  /*3160*/  HMMA.16816.F32.BF16 R40, R44.reuse, R74, R40 ;  /* 0x0000004a2c28723c */ /* 0x040fe20000041828 */
[----:B------:R-:W-:Y:S01]  /*3170*/  LOP3.LUT R11, R71, 0x8, RZ, 0xfc, !PT ;  /* 0x00000008470b7812 */ /* 0x000fe200078efcff */
[----:B------:R-:W-:Y:S01]  /*3180*/  FMUL.FTZ R62, R62, c[0x0][0x2ec] ;  /* 0x0000bb003e3e7a20 */ /* 0x000fe20000410000 */
[C---:B------:R-:W-:Y:S01]  /*3190*/  IADD3 R70, R64.reuse, 0x8, RZ ;  /* 0x0000000840467810 */ /* 0x040fe20007ffe0ff */
[----:B------:R-:W-:Y:S01]  /*31a0*/  FMUL.FTZ R63, R63, c[0x0][0x2ec] ;  /* 0x0000bb003f3f7a20 */ /* 0x000fe20000410000 */
[-C--:B------:R-:W-:Y:S01]  /*31b0*/  IMNMX R64, R64, R37.reuse, PT ;  /* 0x0000002540407217 */ /* 0x080fe20003800200 */
[----:B------:R-:W-:Y:S01]  /*31c0*/  MUFU.TANH R77, R77 ;  /* 0x0000004d004d7308 */ /* 0x000fe20000002400 */
[----:B------:R-:W-:Y:S01]  /*31d0*/  IMNMX R70, R70, R37, PT ;  /* 0x0000002546467217 */ /* 0x000fe20003800200 */
[----:B------:R-:W-:Y:S01]  /*31e0*/  HMMA.16816.F32.BF16 R32, R44, R12, R32 ;  /* 0x0000000c2c20723c */ /* 0x000fe20000041820 */
[----:B------:R-:W-:-:S02]  /*31f0*/  ISETP.GE.AND P3, PT, R9, R64, PT ;  /* 0x000000400900720c */ /* 0x000fc40003f66270 */
[----:B------:R-:W-:Y:S02]  /*3200*/  ISETP.GE.AND P2, PT, R9, R70, PT ;  /* 0x000000460900720c */ /* 0x000fe40003f46270 */
[C---:B------:R-:W-:Y:S01]  /*3210*/  ISETP.GE.AND P1, PT, R11.reuse, R64, PT ;  /* 0x000000400b00720c */ /* 0x040fe20003f26270 */
[----:B------:R-:W1:Y:S01]  /*3220*/  MUFU.TANH R152, R110 ;  /* 0x0000006e00987308 */ /* 0x000e620000002400 */
[----:B------:R-:W-:Y:S01]  /*3230*/  ISETP.GE.AND P5, PT, R11, R70, PT ;  /* 0x000000460b00720c */ /* 0x000fe20003fa6270 */
[----:B------:R-:W-:Y:S01]  /*3240*/  HMMA.16816.F32.BF16 R56, R24, R16, R56 ;  /* 0x000000101838723c */ /* 0x000fe20000041838 */
[C---:B------:R-:W-:Y:S02]  /*3250*/  LOP3.LUT R9, R71.reuse, 0x9, RZ, 0xfc, !PT ;  /* 0x0000000947097812 */ /* 0x040fe400078efcff */
[----:B------:R-:W-:Y:S02]  /*3260*/  LOP3.LUT R11, R71, 0x10, RZ, 0xfc, !PT ;  /* 0x00000010470b7812 */ /* 0x000fe400078efcff */
[----:B------:R-:W-:Y:S01]  /*3270*/  FSEL R61, R88, -INF , !P3 ;  /* 0xff800000583d7808 */ /* 0x000fe20005800000 */
[----:B------:R-:W1:Y:S01]  /*3280*/  MUFU.TANH R138, R111 ;  /* 0x0000006f008a7308 */ /* 0x000e620000002400 */
[----:B--2---:R-:W-:Y:S01]  /*3290*/  FSEL R68, R89, -INF , !P2 ;  /* 0xff80000059447808 */ /* 0x004fe20005000000 */
[----:B----4-:R-:W-:Y:S01]  /*32a0*/  HMMA.16816.F32.BF16 R96, R20, R48, R96 ;  /* 0x000000301460723c */ /* 0x010fe20000041860 */
[----:B---3--:R-:W-:-:S02]  /*32b0*/  FSEL R69, R112, -INF , !P1 ;  /* 0xff80000070457808 */ /* 0x008fc40004800000 */
[C---:B------:R-:W-:Y:S02]  /*32c0*/  ISETP.GE.AND P4, PT, R9.reuse, R64, PT ;  /* 0x000000400900720c */ /* 0x040fe40003f86270 */
[----:B------:R-:W-:Y:S01]  /*32d0*/  ISETP.GE.AND P3, PT, R9, R70, PT ;  /* 0x000000460900720c */ /* 0x000fe20003f66270 */
[----:B------:R2:W-:Y:S01]  /*32e0*/  MUFU.TANH R151, R65 ;  /* 0x0000004100977308 */ /* 0x0005e20000002400 */
[C---:B------:R-:W-:Y:S01]  /*32f0*/  ISETP.GE.AND P2, PT, R11.reuse, R64, PT ;  /* 0x000000400b00720c */ /* 0x040fe20003f46270 */
[----:B------:R-:W-:Y:S01]  /*3300*/  HMMA.16816.F32.BF16 R52, R24, R18, R52 ;  /* 0x000000121834723c */ /* 0x000fe20000041834 */
[----:B------:R-:W-:Y:S02]  /*3310*/  ISETP.GE.AND P1, PT, R11, R70, PT ;  /* 0x000000460b00720c */ /* 0x000fe40003f26270 */
[----:B------:R-:W3:Y:S01]  /*3320*/  LDSM.16.M88.4 R8, [R208+0x7000] ;  /* 0x00700000d008783b */ /* 0x000ee20000000200 */
[C---:B------:R-:W-:Y:S02]  /*3330*/  LOP3.LUT R17, R71.reuse, 0x11, RZ, 0xfc, !PT ;  /* 0x0000001147117812 */ /* 0x040fe400078efcff */
[----:B------:R-:W-:Y:S01]  /*3340*/  LOP3.LUT R13, R71, 0x18, RZ, 0xfc, !PT ;  /* 0x00000018470d7812 */ /* 0x000fe200078efcff */
[----:B------:R-:W4:Y:S01]  /*3350*/  MUFU.TANH R154, R66 ;  /* 0x00000042009a7308 */ /* 0x000f220000002400 */
[----:B------:R-:W-:Y:S01]  /*3360*/  FSEL R48, R113, -INF , !P5 ;  /* 0xff80000071307808 */ /* 0x000fe20006800000 */
[----:B------:R-:W-:Y:S01]  /*3370*/  HMMA.16816.F32.BF16 R28, R100, R106, R28 ;  /* 0x0000006a641c723c */ /* 0x000fe2000004181c */
[----:B------:R-:W-:Y:S01]  /*3380*/  FSEL R91, R91, -INF , !P4 ;  /* 0xff8000005b5b7808 */ /* 0x000fe20006000000 */
[----:B------:R-:W-:Y:S01]  /*3390*/  FMUL.FTZ R56, R56, c[0x0][0x2ec] ;  /* 0x0000bb0038387a20 */ /* 0x000fe20000410000 */
[----:B------:R-:W-:Y:S01]  /*33a0*/  FSEL R114, R114, -INF , !P3 ;  /* 0xff80000072727808 */ /* 0x000fe20005800000 */
[----:B------:R-:W-:Y:S01]  /*33b0*/  FMUL.FTZ R57, R57, c[0x0][0x2ec] ;  /* 0x0000bb0039397a20 */ /* 0x000fe20000410000 */
[C---:B------:R-:W-:Y:S01]  /*33c0*/  ISETP.GE.AND P5, PT, R17.reuse, R64, PT ;  /* 0x000000401100720c */ /* 0x040fe20003fa6270 */
[----:B------:R1:W1:Y:S01]  /*33d0*/  MUFU.TANH R168, R67 ;  /* 0x0000004300a87308 */ /* 0x0002620000002400 */
[----:B------:R-:W-:Y:S01]  /*33e0*/  ISETP.GE.AND P4, PT, R17, R70, PT ;  /* 0x000000461100720c */ /* 0x000fe20003f86270 */
[----:B------:R-:W-:Y:S01]  /*33f0*/  HMMA.16816.F32.BF16 R40, R20, R50, R40 ;  /* 0x000000321428723c */ /* 0x000fe20000041828 */
[----:B------:R-:W-:Y:S01]  /*3400*/  ISETP.GE.AND P3, PT, R13, R64, PT ;  /* 0x000000400d00720c */ /* 0x000fe20003f66270 */
[----:B------:R-:W-:Y:S01]  /*3410*/  FMUL.FTZ R58, R58, c[0x0][0x2ec] ;  /* 0x0000bb003a3a7a20 */ /* 0x000fe20000410000 */
[----:B------:R-:W-:Y:S01]  /*3420*/  LOP3.LUT R19, R71, 0x19, RZ, 0xfc, !PT ;  /* 0x0000001947137812 */ /* 0x000fe200078efcff */
[----:B------:R-:W-:Y:S01]  /*3430*/  FMUL.FTZ R59, R59, c[0x0][0x2ec] ;  /* 0x0000bb003b3b7a20 */ /* 0x000fe20000410000 */
[----:B------:R-:W-:Y:S01]  /*3440*/  LOP3.LUT R17, R71, 0x20, RZ, 0xfc, !PT ;  /* 0x0000002047117812 */ /* 0x000fe200078efcff */
[----:B------:R-:W1:Y:S01]  /*3450*/  MUFU.TANH R153, R60 ;  /* 0x0000003c00997308 */ /* 0x000e620000002400 */
[----:B------:R-:W-:Y:S01]  /*3460*/  FSEL R115, R115, -INF , !P2 ;  /* 0xff80000073737808 */ /* 0x000fe20005000000 */
[----:B------:R-:W-:Y:S01]  /*3470*/  FMUL.FTZ R52, R52, c[0x0][0x2ec] ;  /* 0x0000bb0034347a20 */ /* 0x000fe20000410000 */
[----:B------:R-:W-:Y:S01]  /*3480*/  ISETP.GE.AND P2, PT, R13, R70, PT ;  /* 0x000000460d00720c */ /* 0x000fe20003f46270 */
[----:B------:R-:W-:Y:S01]  /*3490*/  FMUL.FTZ R53, R53, c[0x0][0x2ec] ;  /* 0x0000bb0035357a20 */ /* 0x000fe20000410000 */
[----:B------:R-:W-:Y:S01]  /*34a0*/  FSEL R82, R85, -INF , !P1 ;  /* 0xff80000055527808 */ /* 0x000fe20004800000 */
[----:B------:R-:W-:Y:S01]  /*34b0*/  FMUL.FTZ R54, R54, c[0x0][0x2ec] ;  /* 0x0000bb0036367a20 */ /* 0x000fe20000410000 */
[----:B------:R-:W-:Y:S01]  /*34c0*/  FSEL R13, R84, -INF , !P5 ;  /* 0xff800000540d7808 */ /* 0x000fe20006800000 */
[----:B------:R-:W-:Y:S01]  /*34d0*/  MUFU.TANH R155, R155 ;  /* 0x0000009b009b7308 */ /* 0x000fe20000002400 */
[----:B-----5:R-:W-:Y:S01]  /*34e0*/  FSEL R74, R92, -INF , !P4 ;  /* 0xff8000005c4a7808 */ /* 0x020fe20006000000 */
[----:B------:R-:W-:Y:S01]  /*34f0*/  HMMA.16816.F32.BF16 R28, R44, R14, R28 ;  /* 0x0000000e2c1c723c */ /* 0x000fe2000004181c */
[----:B------:R-:W-:Y:S01]  /*3500*/  FSEL R73, R80, -INF , !P3 ;  /* 0xff80000050497808 */ /* 0x000fe20005800000 */
[----:B------:R-:W-:Y:S01]  /*3510*/  FMUL.FTZ R55, R55, c[0x0][0x2ec] ;  /* 0x0000bb0037377a20 */ /* 0x000fe20000410000 */
[----:B------:R-:W-:-:S02]  /*3520*/  ISETP.GE.AND P1, PT, R19, R64, PT ;  /* 0x000000401300720c */ /* 0x000fc40003f26270 */
[----:B------:R-:W-:Y:S01]  /*3530*/  ISETP.GE.AND P5, PT, R19, R70, PT ;  /* 0x000000461300720c */ /* 0x000fe20003fa6270 */
[----:B------:R-:W5:Y:S01]  /*3540*/  MUFU.TANH R166, R62 ;  /* 0x0000003e00a67308 */ /* 0x000f620000002400 */
[C---:B------:R-:W-:Y:S02]  /*3550*/  ISETP.GE.AND P4, PT, R17.reuse, R64, PT ;  /* 0x000000401100720c */ /* 0x040fe40003f86270 */
[----:B------:R-:W-:Y:S01]  /*3560*/  ISETP.GE.AND P3, PT, R17, R70, PT ;  /* 0x000000461100720c */ /* 0x000fe20003f66270 */
[----:B---3--:R-:W-:Y:S01]  /*3570*/  HMMA.16816.F32.BF16 R96, R24, R8, R96 ;  /* 0x000000081860723c */ /* 0x008fe20000041860 */
[C---:B------:R-:W-:Y:S02]  /*3580*/  LOP3.LUT R19, R71.reuse, 0x21, RZ, 0xfc, !PT ;  /* 0x0000002147137812 */ /* 0x040fe400078efcff */
[----:B------:R-:W-:Y:S01]  /*3590*/  LOP3.LUT R17, R71, 0x28, RZ, 0xfc, !PT ;  /* 0x0000002847117812 */ /* 0x000fe200078efcff */
[----:B------:R-:W3:Y:S01]  /*35a0*/  MUFU.TANH R158, R63 ;  /* 0x0000003f009e7308 */ /* 0x000ee20000002400 */
[----:B------:R-:W-:-:S02]  /*35b0*/  FSEL R12, R86, -INF , !P2 ;  /* 0xff800000560c7808 */ /* 0x000fc40005000000 */
[----:B------:R-:W-:Y:S01]  /*35c0*/  FSEL R81, R81, -INF , !P1 ;  /* 0xff80000051517808 */ /* 0x000fe20004800000 */
[----:B------:R-:W-:Y:S01]  /*35d0*/  HMMA.16816.F32.BF16 R40, R24, R10, R40 ;  /* 0x0000000a1828723c */ /* 0x000fe20000041828 */
[----:B------:R-:W-:Y:S02]  /*35e0*/  FSEL R72, R87, -INF , !P5 ;  /* 0xff80000057487808 */ /* 0x000fe40006800000 */
[----:B------:R-:W-:Y:S01]  /*35f0*/  FSEL R39, R83, -INF , !P4 ;  /* 0xff80000053277808 */ /* 0x000fe20006000000 */
[----:B------:R-:W1:Y:S01]  /*3600*/  MUFU.TANH R165, R56 ;  /* 0x0000003800a57308 */ /* 0x000e620000002400 */
[C---:B------:R-:W-:Y:S02]  /*3610*/  ISETP.GE.AND P2, PT, R19.reuse, R64, PT ;  /* 0x000000401300720c */ /* 0x040fe40003f46270 */
[----:B------:R-:W-:Y:S02]  /*3620*/  ISETP.GE.AND P1, PT, R19, R70, PT ;  /* 0x000000461300720c */ /* 0x000fe40003f26270 */
[----:B------:R-:W-:-:S02]  /*3630*/  ISETP.GE.AND P5, PT, R17, R64, PT ;  /* 0x000000401100720c */ /* 0x000fc40003fa6270 */
[----:B------:R-:W-:Y:S01]  /*3640*/  ISETP.GE.AND P4, PT, R17, R70, PT ;  /* 0x000000461100720c */ /* 0x000fe20003f86270 */
[----:B------:R-:W-:Y:S01]  /*3650*/  MUFU.TANH R163, R57 ;  /* 0x0000003900a37308 */ /* 0x000fe20000002400 */
[----:B------:R-:W1:Y:S01]  /*3660*/  LDSM.16.M88.4 R16, [R221+0x7800] ;  /* 0x00780000dd10783b */ /* 0x000e620000000200 */
[C---:B------:R-:W-:Y:S02]  /*3670*/  LOP3.LUT R9, R71.reuse, 0x30, RZ, 0xfc, !PT ;  /* 0x0000003047097812 */ /* 0x040fe400078efcff */
[----:B------:R-:W-:Y:S01]  /*3680*/  LOP3.LUT R37, R71, 0x29, RZ, 0xfc, !PT ;  /* 0x0000002947257812 */ /* 0x000fe200078efcff */
[----:B------:R-:W-:Y:S01]  /*3690*/  FMUL.FTZ R96, R96, c[0x0][0x2ec] ;  /* 0x0000bb0060607a20 */ /* 0x000fe20000410000 */
[----:B------:R-:W-:Y:S01]  /*36a0*/  FSEL R38, R93, -INF , !P1 ;  /* 0xff8000005d267808 */ /* 0x000fe20004800000 */
[----:B------:R-:W-:Y:S01]  /*36b0*/  FMUL.FTZ R97, R97, c[0x0][0x2ec] ;  /* 0x0000bb0061617a20 */ /* 0x000fe20000410000 */
[----:B------:R-:W-:Y:S01]  /*36c0*/  FSEL R167, R167, -INF , !P5 ;  /* 0xff800000a7a77808 */ /* 0x000fe20006800000 */
[----:B------:R-:W1:Y:S01]  /*36d0*/  MUFU.TANH R164, R58 ;  /* 0x0000003a00a47308 */ /* 0x000e620000002400 */
[----:B------:R-:W-:Y:S01]  /*36e0*/  FSEL R169, R169, -INF , !P2 ;  /* 0xff800000a9a97808 */ /* 0x000fe20005000000 */
[----:B------:R-:W-:Y:S01]  /*36f0*/  FMUL.FTZ R98, R98, c[0x0][0x2ec] ;  /* 0x0000bb0062627a20 */ /* 0x000fe20000410000 */
[C---:B------:R-:W-:Y:S01]  /*3700*/  ISETP.GE.AND P1, PT, R9.reuse, R64, PT ;  /* 0x000000400900720c */ /* 0x040fe20003f26270 */
[----:B------:R-:W-:Y:S01]  /*3710*/  FMUL.FTZ R40, R40, c[0x0][0x2ec] ;  /* 0x0000bb0028287a20 */ /* 0x000fe20000410000 */
[-C--:B------:R-:W-:Y:S01]  /*3720*/  ISETP.GE.AND P5, PT, R9, R70.reuse, PT ;  /* 0x000000460900720c */ /* 0x080fe20003fa6270 */
[----:B------:R-:W-:Y:S01]  /*3730*/  FMUL.FTZ R99, R99, c[0x0][0x2ec] ;  /* 0x0000bb0063637a20 */ /* 0x000fe20000410000 */
[----:B------:R-:W-:Y:S01]  /*3740*/  ISETP.GE.AND P2, PT, R37, R70, PT ;  /* 0x000000462500720c */ /* 0x000fe20003f46270 */
[----:B------:R-:W1:Y:S01]  /*3750*/  MUFU.TANH R162, R59 ;  /* 0x0000003b00a27308 */ /* 0x000e620000002400 */
[----:B------:R-:W-:Y:S01]  /*3760*/  LOP3.LUT R9, R71, 0x38, RZ, 0xfc, !PT ;  /* 0x0000003847097812 */ /* 0x000fe200078efcff */
[----:B------:R-:W-:Y:S01]  /*3770*/  FMUL.FTZ R41, R41, c[0x0][0x2ec] ;  /* 0x0000bb0029297a20 */ /* 0x000fe20000410000 */
[----:B------:R-:W-:Y:S01]  /*3780*/  FSEL R136, R136, -INF , !P2 ;  /* 0xff80000088887808 */ /* 0x000fe20005000000 */
[----:B------:R-:W-:Y:S01]  /*3790*/  FMUL.FTZ R42, R42, c[0x0][0x2ec] ;  /* 0x0000bb002a2a7a20 */ /* 0x000fe20000410000 */
[----:B------:R-:W-:Y:S01]  /*37a0*/  FSEL R141, R141, -INF , !P1 ;  /* 0xff8000008d8d7808 */ /* 0x000fe20004800000 */
[----:B------:R-:W-:Y:S01]  /*37b0*/  FMUL.FTZ R43, R43, c[0x0][0x2ec] ;  /* 0x0000bb002b2b7a20 */ /* 0x000fe20000410000 */
[C---:B------:R-:W-:Y:S01]  /*37c0*/  ISETP.GE.AND P2, PT, R9.reuse, R64, PT ;  /* 0x000000400900720c */ /* 0x040fe20003f46270 */
[----:B------:R-:W1:Y:S01]  /*37d0*/  MUFU.TANH R161, R52 ;  /* 0x0000003400a17308 */ /* 0x000e620000002400 */
[----:B------:R-:W-:-:S02]  /*37e0*/  ISETP.GE.AND P1, PT, R9, R70, PT ;  /* 0x000000460900720c */ /* 0x000fc40003f26270 */
[----:B------:R-:W3:Y:S01]  /*37f0*/  LDSM.16.M88.4 R8, [R208+0x7800] ;  /* 0x00780000d008783b */ /* 0x000ee20000000200 */
[----:B------:R-:W-:Y:S01]  /*3800*/  FSEL R172, R172, -INF , !P3 ;  /* 0xff800000acac7808 */ /* 0x000fe20005800000 */
[----:B------:R-:W-:-:S04]  /*3810*/  DEPBAR.LE SB0, 0x0 ;  /* 0x000080000000791a */ /* 0x000fc80000000000 */
[-C--:B------:R-:W-:Y:S01]  /*3820*/  ISETP.GE.AND P3, PT, R37, R64.reuse, PT ;  /* 0x000000402500720c */ /* 0x080fe20003f66270 */
[----:B------:R-:W-:Y:S01]  /*3830*/  MUFU.TANH R159, R53 ;  /* 0x00000035009f7308 */ /* 0x000fe20000002400 */
[----:B------:R-:W-:Y:S02]  /*3840*/  LOP3.LUT R15, R71, 0x31, RZ, 0xfc, !PT ;  /* 0x00000031470f7812 */ /* 0x000fe400078efcff */
[----:B------:R-:W-:Y:S02]  /*3850*/  FSEL R170, R170, -INF , !P4 ;  /* 0xff800000aaaa7808 */ /* 0x000fe40006000000 */
[----:B------:R-:W-:Y:S01]  /*3860*/  FSEL R37, R76, -INF , !P3 ;  /* 0xff8000004c257808 */ /* 0x000fe20005800000 */
[----:B-1----:R-:W-:Y:S01]  /*3870*/  HMMA.16816.F32.BF16 R32, R20, R16, R32 ;  /* 0x000000101420723c */ /* 0x002fe20000041820 */
[C---:B------:R-:W-:Y:S01]  /*3880*/  ISETP.GE.AND P4, PT, R15.reuse, R64, PT ;  /* 0x000000400f00720c */ /* 0x040fe20003f86270 */
[----:B------:R-:W1:Y:S01]  /*3890*/  MUFU.TANH R160, R54 ;  /* 0x0000003600a07308 */ /* 0x000e620000002400 */
[----:B------:R-:W-:-:S02]  /*38a0*/  ISETP.GE.AND P3, PT, R15, R70, PT ;  /* 0x000000460f00720c */ /* 0x000fc40003f66270 */
[C---:B------:R-:W-:Y:S02]  /*38b0*/  LOP3.LUT R45, R71.reuse, 0x39, RZ, 0xfc, !PT ;  /* 0x00000039472d7812 */ /* 0x040fe400078efcff */
[----:B------:R-:W-:Y:S01]  /*38c0*/  LOP3.LUT R15, R71, 0x40, RZ, 0xfc, !PT ;  /* 0x00000040470f7812 */ /* 0x000fe200078efcff */
[----:B------:R-:W-:Y:S01]  /*38d0*/  HMMA.16816.F32.BF16 R28, R20, R18, R28 ;  /* 0x00000012141c723c */ /* 0x000fe2000004181c */
[----:B------:R-:W-:Y:S01]  /*38e0*/  FSEL R152, R152, -INF , !P5 ;  /* 0xff80000098987808 */ /* 0x000fe20006800000 */
[----:B------:R-:W1:Y:S01]  /*38f0*/  MUFU.TANH R156, R55 ;  /* 0x00000037009c7308 */ /* 0x000e620000002400 */
[----:B--2---:R-:W-:Y:S02]  /*3900*/  FSEL R65, R77, -INF , !P4 ;  /* 0xff8000004d417808 */ /* 0x004fe40006000000 */
[----:B------:R-:W-:Y:S02]  /*3910*/  FSEL R138, R138, -INF , !P3 ;  /* 0xff8000008a8a7808 */ /* 0x000fe40005800000 */
[----:B------:R-:W-:-:S02]  /*3920*/  FSEL R137, R137, -INF , !P2 ;  /* 0xff80000089897808 */ /* 0x000fc40005000000 */
[C---:B------:R-:W-:Y:S01]  /*3930*/  ISETP.GE.AND P5, PT, R45.reuse, R64, PT ;  /* 0x000000402d00720c */ /* 0x040fe20003fa6270 */
[----:B------:R-:W2:Y:S01]  /*3940*/  MUFU.TANH R149, R96 ;  /* 0x0000006000957308 */ /* 0x000ea20000002400 */
[----:B------:R-:W-:Y:S02]  /*3950*/  ISETP.GE.AND P4, PT, R45, R70, PT ;  /* 0x000000462d00720c */ /* 0x000fe40003f86270 */
[C---:B------:R-:W-:Y:S02]  /*3960*/  ISETP.GE.AND P3, PT, R15.reuse, R64, PT ;  /* 0x000000400f00720c */ /* 0x040fe40003f66270 */
[----:B------:R-:W-:Y:S02]  /*3970*/  ISETP.GE.AND P2, PT, R15, R70, PT ;  /* 0x000000460f00720c */ /* 0x000fe40003f46270 */
[C---:B------:R-:W-:Y:S01]  /*3980*/  LOP3.LUT R17, R71.reuse, 0x41, RZ, 0xfc, !PT ;  /* 0x0000004147117812 */ /* 0x040fe200078efcff */
[----:B------:R-:W-:Y:S01]  /*3990*/  MUFU.TANH R147, R97 ;  /* 0x0000006100937308 */ /* 0x000fe20000002400 */
[----:B---3--:R-:W-:Y:S01]  /*39a0*/  HMMA.16816.F32.BF16 R32, R24, R8, R32 ;  /* 0x000000081820723c */ /* 0x008fe20000041820 */
[----:B------:R-:W-:-:S02]  /*39b0*/  LOP3.LUT R15, R71, 0x48, RZ, 0xfc, !PT ;  /* 0x00000048470f7812 */ /* 0x000fc400078efcff */
[----:B------:R-:W-:Y:S02]  /*39c0*/  FSEL R140, R140, -INF , !P1 ;  /* 0xff8000008c8c7808 */ /* 0x000fe40004800000 */
[----:B------:R-:W-:Y:S02]  /*39d0*/  FSEL R67, R78, -INF , !P5 ;  /* 0xff8000004e437808 */ /* 0x000fe40006800000 */
[----:B------:R-:W-:Y:S01]  /*39e0*/  FSEL R150, R150, -INF , !P4 ;  /* 0xff80000096967808 */ /* 0x000fe20006000000 */
[----:B------:R-:W-:Y:S01]  /*39f0*/  HMMA.16816.F32.BF16 R28, R24, R10, R28 ;  /* 0x0000000a181c723c */ /* 0x000fe2000004181c */
[----:B------:R-:W-:Y:S01]  /*3a00*/  FSEL R157, R157, -INF , !P3 ;  /* 0xff8000009d9d7808 */ /* 0x000fe20005800000 */
[----:B------:R-:W3:Y:S01]  /*3a10*/  MUFU.TANH R148, R98 ;  /* 0x0000006200947308 */ /* 0x000ee20000002400 */
[C---:B------:R-:W-:Y:S01]  /*3a20*/  ISETP.GE.AND P1, PT, R17.reuse, R64, PT ;  /* 0x000000401100720c */ /* 0x040fe20003f26270 */
[----:B------:R-:W-:Y:S01]  /*3a30*/  FMUL.FTZ R8, R90, c[0x0][0x2ec] ;  /* 0x0000bb005a087a20 */ /* 0x000fe20000410000 */
[----:B------:R-:W-:-:S02]  /*3a40*/  ISETP.GE.AND P5, PT, R17, R70, PT ;  /* 0x000000461100720c */ /* 0x000fc40003fa6270 */
[C---:B------:R-:W-:Y:S02]  /*3a50*/  ISETP.GE.AND P4, PT, R15.reuse, R64, PT ;  /* 0x000000400f00720c */ /* 0x040fe40003f86270 */
[----:B------:R-:W-:Y:S01]  /*3a60*/  ISETP.GE.AND P3, PT, R15, R70, PT ;  /* 0x000000460f00720c */ /* 0x000fe20003f66270 */
[----:B------:R-:W1:Y:S01]  /*3a70*/  MUFU.TANH R145, R40 ;  /* 0x0000002800917308 */ /* 0x000e620000002400 */
[C---:B------:R-:W-:Y:S02]  /*3a80*/  LOP3.LUT R17, R71.reuse, 0x49, RZ, 0xfc, !PT ;  /* 0x0000004947117812 */ /* 0x040fe400078efcff */
[----:B------:R-:W-:Y:S02]  /*3a90*/  LOP3.LUT R15, R71, 0x50, RZ, 0xfc, !PT ;  /* 0x00000050470f7812 */ /* 0x000fe400078efcff */
[----:B----4-:R-:W-:Y:S01]  /*3aa0*/  FSEL R154, R154, -INF , !P2 ;  /* 0xff8000009a9a7808 */ /* 0x010fe20005000000 */
[----:B------:R-:W-:Y:S01]  /*3ab0*/  FMUL.FTZ R34, R34, c[0x0][0x2ec] ;  /* 0x0000bb0022227a20 */ /* 0x000fe20000410000 */
[----:B------:R-:W-:Y:S01]  /*3ac0*/  FSEL R151, R151, -INF , !P1 ;  /* 0xff80000097977808 */ /* 0x000fe20004800000 */
[----:B------:R-:W4:Y:S01]  /*3ad0*/  MUFU.TANH R146, R99 ;  /* 0x0000006300927308 */ /* 0x000f220000002400 */
[----:B------:R-:W-:Y:S01]  /*3ae0*/  FSEL R168, R168, -INF , !P5 ;  /* 0xff800000a8a87808 */ /* 0x000fe20006800000 */
[----:B------:R-:W-:Y:S01]  /*3af0*/  FMUL.FTZ R32, R32, c[0x0][0x2ec] ;  /* 0x0000bb0020207a20 */ /* 0x000fe20000410000 */
[----:B------:R-:W-:Y:S01]  /*3b00*/  FSEL R153, R153, -INF , !P4 ;  /* 0xff80000099997808 */ /* 0x000fe20006000000 */
[----:B------:R-:W-:Y:S01]  /*3b10*/  FMUL.FTZ R10, R35, c[0x0][0x2ec] ;  /* 0x0000bb00230a7a20 */ /* 0x000fe20000410000 */
[----:B------:R-:W-:Y:S01]  /*3b20*/  ISETP.GE.AND P2, PT, R17, R64, PT ;  /* 0x000000401100720c */ /* 0x000fe20003f46270 */
[----:B------:R-:W-:Y:S01]  /*3b30*/  FMUL.FTZ R33, R33, c[0x0][0x2ec] ;  /* 0x0000bb0021217a20 */ /* 0x000fe20000410000 */
[----:B------:R-:W-:Y:S01]  /*3b40*/  ISETP.GE.AND P1, PT, R17, R70, PT ;  /* 0x000000461100720c */ /* 0x000fe20003f26270 */
[----:B------:R-:W-:Y:S01]  /*3b50*/  MUFU.TANH R143, R41 ;  /* 0x00000029008f7308 */ /* 0x000fe20000002400 */
[C---:B------:R-:W-:Y:S01]  /*3b60*/  ISETP.GE.AND P5, PT, R15.reuse, R64, PT ;  /* 0x000000400f00720c */ /* 0x040fe20003fa6270 */
[----:B------:R-:W-:Y:S01]  /*3b70*/  FMUL.FTZ R28, R28, c[0x0][0x2ec] ;  /* 0x0000bb001c1c7a20 */ /* 0x000fe20000410000 */
[----:B------:R-:W-:Y:S01]  /*3b80*/  ISETP.GE.AND P4, PT, R15, R70, PT ;  /* 0x000000460f00720c */ /* 0x000fe20003f86270 */
[----:B------:R-:W-:Y:S01]  /*3b90*/  FMUL.FTZ R29, R29, c[0x0][0x2ec] ;  /* 0x0000bb001d1d7a20 */ /* 0x000fe20000410000 */
[C---:B------:R-:W-:Y:S01]  /*3ba0*/  LOP3.LUT R15, R71.reuse, 0x51, RZ, 0xfc, !PT ;  /* 0x00000051470f7812 */ /* 0x040fe200078efcff */
[----:B------:R-:W-:Y:S01]  /*3bb0*/  FMUL.FTZ R30, R30, c[0x0][0x2ec] ;  /* 0x0000bb001e1e7a20 */ /* 0x000fe20000410000 */
[----:B------:R-:W-:Y:S01]  /*3bc0*/  LOP3.LUT R9, R71, 0x58, RZ, 0xfc, !PT ;  /* 0x0000005847097812 */ /* 0x000fe200078efcff */
[----:B------:R-:W1:Y:S01]  /*3bd0*/  MUFU.TANH R144, R42 ;  /* 0x0000002a00907308 */ /* 0x000e620000002400 */
[----:B-----5:R-:W-:Y:S01]  /*3be0*/  FSEL R166, R166, -INF , !P3 ;  /* 0xff800000a6a67808 */ /* 0x020fe20005800000 */
[----:B------:R-:W-:Y:S01]  /*3bf0*/  FMUL.FTZ R31, R31, c[0x0][0x2ec] ;  /* 0x0000bb001f1f7a20 */ /* 0x000fe20000410000 */
[----:B------:R-:W-:-:S02]  /*3c00*/  FSEL R155, R155, -INF , !P2 ;  /* 0xff8000009b9b7808 */ /* 0x000fc40005000000 */
[----:B------:R-:W-:Y:S02]  /*3c10*/  FSEL R158, R158, -INF , !P1 ;  /* 0xff8000009e9e7808 */ /* 0x000fe40004800000 */
[----:B------:R-:W-:Y:S01]  /*3c20*/  FSEL R165, R165, -INF , !P5 ;  /* 0xff800000a5a57808 */ /* 0x000fe20006800000 */
[----:B------:R-:W5:Y:S01]  /*3c30*/  MUFU.TANH R66, R34 ;  /* 0x0000002200427308 */ /* 0x000f620000002400 */
[C---:B------:R-:W-:Y:S02]  /*3c40*/  ISETP.GE.AND P3, PT, R15.reuse, R64, PT ;  /* 0x000000400f00720c */ /* 0x040fe40003f66270 */
[----:B------:R-:W-:Y:S02]  /*3c50*/  ISETP.GE.AND P2, PT, R15, R70, PT ;  /* 0x000000460f00720c */ /* 0x000fe40003f46270 */
[C---:B------:R-:W-:Y:S02]  /*3c60*/  ISETP.GE.AND P1, PT, R9.reuse, R64, PT ;  /* 0x000000400900720c */ /* 0x040fe40003f26270 */
[----:B------:R-:W-:Y:S01]  /*3c70*/  ISETP.GE.AND P5, PT, R9, R70, PT ;  /* 0x000000460900720c */ /* 0x000fe20003fa6270 */
[----:B------:R-:W1:Y:S01]  /*3c80*/  MUFU.TANH R142, R43 ;  /* 0x0000002b008e7308 */ /* 0x000e620000002400 */
[----:B------:R-:W-:-:S02]  /*3c90*/  LOP3.LUT R15, R71, 0x59, RZ, 0xfc, !PT ;  /* 0x00000059470f7812 */ /* 0x000fc400078efcff */
[----:B------:R-:W-:Y:S02]  /*3ca0*/  LOP3.LUT R9, R71, 0x60, RZ, 0xfc, !PT ;  /* 0x0000006047097812 */ /* 0x000fe400078efcff */
[----:B------:R-:W-:Y:S02]  /*3cb0*/  FSEL R164, R164, -INF , !P4 ;  /* 0xff800000a4a47808 */ /* 0x000fe40006000000 */
[----:B------:R-:W-:Y:S01]  /*3cc0*/  FSEL R163, R163, -INF , !P3 ;  /* 0xff800000a3a37808 */ /* 0x000fe20005800000 */
[----:B------:R-:W1:Y:S01]  /*3cd0*/  MUFU.TANH R139, R32 ;  /* 0x00000020008b7308 */ /* 0x000e620000002400 */
[----:B------:R-:W-:Y:S02]  /*3ce0*/  FSEL R162, R162, -INF , !P2 ;  /* 0xff800000a2a27808 */ /* 0x000fe40005000000 */
[----:B------:R-:W-:Y:S02]  /*3cf0*/  FSEL R161, R161, -INF , !P1 ;  /* 0xff800000a1a17808 */ /* 0x000fe40004800000 */
[----:B------:R-:W-:-:S02]  /*3d00*/  ISETP.GE.AND P4, PT, R15, R64, PT ;  /* 0x000000400f00720c */ /* 0x000fc40003f86270 */
[----:B------:R-:W-:Y:S01]  /*3d10*/  ISETP.GE.AND P3, PT, R15, R70, PT ;  /* 0x000000460f00720c */ /* 0x000fe20003f66270 */
[----:B------:R-:W3:Y:S01]  /*3d20*/  MUFU.TANH R135, R33 ;  /* 0x0000002100877308 */ /* 0x000ee20000002400 */
[C---:B------:R-:W-:Y:S02]  /*3d30*/  ISETP.GE.AND P2, PT, R9.reuse, R64, PT ;  /* 0x000000400900720c */ /* 0x040fe40003f46270 */
[----:B------:R-:W-:Y:S02]  /*3d40*/  ISETP.GE.AND P1, PT, R9, R70, PT ;  /* 0x000000460900720c */ /* 0x000fe40003f26270 */
[C---:B------:R-:W-:Y:S02]  /*3d50*/  LOP3.LUT R11, R71.reuse, 0x61, RZ, 0xfc, !PT ;  /* 0x00000061470b7812 */ /* 0x040fe400078efcff */
[----:B------:R-:W-:Y:S01]  /*3d60*/  LOP3.LUT R9, R71, 0x68, RZ, 0xfc, !PT ;  /* 0x0000006847097812 */ /* 0x000fe200078efcff */
[----:B------:R-:W3:Y:S01]  /*3d70*/  MUFU.TANH R10, R10 ;  /* 0x0000000a000a7308 */ /* 0x000ee20000002400 */
[----:B-1----:R-:W-:-:S02]  /*3d80*/  FSEL R160, R160, -INF , !P5 ;  /* 0xff800000a0a07808 */ /* 0x002fc40006800000 */
[----:B------:R-:W-:Y:S02]  /*3d90*/  FSEL R159, R159, -INF , !P4 ;  /* 0xff8000009f9f7808 */ /* 0x000fe40006000000 */
[----:B------:R-:W-:Y:S02]  /*3da0*/  FSEL R156, R156, -INF , !P3 ;  /* 0xff8000009c9c7808 */ /* 0x000fe40005800000 */
[----:B--2---:R-:W-:Y:S01]  /*3db0*/  FSEL R149, R149, -INF , !P2 ;  /* 0xff80000095957808 */ /* 0x004fe20005000000 */
[----:B------:R-:W1:Y:S01]  /*3dc0*/  MUFU.TANH R133, R28 ;  /* 0x0000001c00857308 */ /* 0x000e620000002400 */
[C---:B------:R-:W-:Y:S02]  /*3dd0*/  ISETP.GE.AND P5, PT, R11.reuse, R64, PT ;  /* 0x000000400b00720c */ /* 0x040fe40003fa6270 */
[----:B------:R-:W-:Y:S02]  /*3de0*/  ISETP.GE.AND P4, PT, R11, R70, PT ;  /* 0x000000460b00720c */ /* 0x000fe40003f86270 */
[----:B------:R-:W-:-:S02]  /*3df0*/  ISETP.GE.AND P3, PT, R9, R64, PT ;  /* 0x000000400900720c */ /* 0x000fc40003f66270 */
[----:B------:R-:W-:Y:S01]  /*3e00*/  ISETP.GE.AND P2, PT, R9, R70, PT ;  /* 0x000000460900720c */ /* 0x000fe20003f46270 */
[----:B------:R-:W-:Y:S01]  /*3e10*/  MUFU.TANH R8, R8 ;  /* 0x0000000800087308 */ /* 0x000fe20000002400 */
[C---:B------:R-:W-:Y:S02]  /*3e20*/  LOP3.LUT R11, R71.reuse, 0x69, RZ, 0xfc, !PT ;  /* 0x00000069470b7812 */ /* 0x040fe400078efcff */
[----:B------:R-:W-:Y:S02]  /*3e30*/  LOP3.LUT R9, R71, 0x70, RZ, 0xfc, !PT ;  /* 0x0000007047097812 */ /* 0x000fe400078efcff */
[----:B---3--:R-:W-:Y:S02]  /*3e40*/  FSEL R148, R148, -INF , !P1 ;  /* 0xff80000094947808 */ /* 0x008fe40004800000 */
[----:B------:R-:W-:Y:S01]  /*3e50*/  FSEL R147, R147, -INF , !P5 ;  /* 0xff80000093937808 */ /* 0x000fe20006800000 */
[----:B------:R-:W-:Y:S01]  /*3e60*/  MUFU.TANH R63, R29 ;  /* 0x0000001d003f7308 */ /* 0x000fe20000002400 */
[----:B------:R-:W-:-:S02]  /*3e70*/  FSEL R145, R145, -INF , !P3 ;  /* 0xff80000091917808 */ /* 0x000fc40005800000 */
[C---:B------:R-:W-:Y:S02]  /*3e80*/  ISETP.GE.AND P1, PT, R11.reuse, R64, PT ;  /* 0x000000400b00720c */ /* 0x040fe40003f26270 */
[-C--:B------:R-:W-:Y:S02]  /*3e90*/  ISETP.GE.AND P5, PT, R11, R70.reuse, PT ;  /* 0x000000460b00720c */ /* 0x080fe40003fa6270 */
[----:B------:R-:W-:Y:S01]  /*3ea0*/  ISETP.GE.AND P3, PT, R9, R70, PT ;  /* 0x000000460900720c */ /* 0x000fe20003f66270 */
[----:B------:R-:W2:Y:S01]  /*3eb0*/  MUFU.TANH R62, R30 ;  /* 0x0000001e003e7308 */ /* 0x000ea20000002400 */
[C---:B------:R-:W-:Y:S02]  /*3ec0*/  LOP3.LUT R15, R71.reuse, 0x71, RZ, 0xfc, !PT ;  /* 0x00000071470f7812 */ /* 0x040fe400078efcff */
[----:B------:R-:W-:Y:S02]  /*3ed0*/  LOP3.LUT R11, R71, 0x78, RZ, 0xfc, !PT ;  /* 0x00000078470b7812 */ /* 0x000fe400078efcff */
[----:B----4-:R-:W-:Y:S01]  /*3ee0*/  FSEL R146, R146, -INF , !P4 ;  /* 0xff80000092927808 */ /* 0x010fe20006000000 */
[----:B------:R-:W-:Y:S01]  /*3ef0*/  BAR.SYNC.DEFER_BLOCKING 0x0 ;  /* 0x0000000000007b1d */ /* 0x000fe20000010000 */
[----:B------:R-:W-:-:S02]  /*3f00*/  ISETP.GE.AND P4, PT, R9, R64, PT ;  /* 0x000000400900720c */ /* 0x000fc40003f86270 */
[----:B------:R-:W-:Y:S02]  /*3f10*/  LOP3.LUT R9, R71, 0x79, RZ, 0xfc, !PT ;  /* 0x0000007947097812 */ /* 0x000fe400078efcff */
[----:B------:R-:W-:Y:S01]  /*3f20*/  FSEL R144, R144, -INF , !P2 ;  /* 0xff80000090907808 */ /* 0x000fe20005000000 */
[----:B------:R-:W3:Y:S01]  /*3f30*/  MUFU.TANH R60, R31 ;  /* 0x0000001f003c7308 */ /* 0x000ee20000002400 */
[----:B------:R-:W-:Y:S02]  /*3f40*/  FSEL R143, R143, -INF , !P1 ;  /* 0xff8000008f8f7808 */ /* 0x000fe40004800000 */
[----:B-----5:R-:W-:Y:S02]  /*3f50*/  FSEL R66, R66, -INF , !P3 ;  /* 0xff80000042427808 */ /* 0x020fe40005800000 */
[-C--:B------:R-:W-:Y:S02]  /*3f60*/  ISETP.GE.AND P2, PT, R15, R64.reuse, PT ;  /* 0x000000400f00720c */ /* 0x080fe40003f46270 */
[----:B------:R-:W-:-:S02]  /*3f70*/  ISETP.GE.AND P1, PT, R11, R64, PT ;  /* 0x000000400b00720c */ /* 0x000fc40003f26270 */
[----:B------:R-:W-:Y:S02]  /*3f80*/  ISETP.GE.AND P3, PT, R15, R70, PT ;  /* 0x000000460f00720c */ /* 0x000fe40003f66270 */
[----:B------:R-:W-:Y:S02]  /*3f90*/  FSEL R142, R142, -INF , !P5 ;  /* 0xff8000008e8e7808 */ /* 0x000fe40006800000 */
[----:B------:R-:W-:Y:S02]  /*3fa0*/  FSEL R139, R139, -INF , !P4 ;  /* 0xff8000008b8b7808 */ /* 0x000fe40006000000 */
[-C--:B------:R-:W-:Y:S02]  /*3fb0*/  ISETP.GE.AND P5, PT, R71, R64.reuse, PT ;  /* 0x000000404700720c */ /* 0x080fe40003fa6270 */
[----:B------:R-:W-:Y:S02]  /*3fc0*/  ISETP.GE.AND P4, PT, R9, R64, PT ;  /* 0x000000400900720c */ /* 0x000fe40003f86270 */
[----:B------:R-:W-:-:S02]  /*3fd0*/  FSEL R135, R135, -INF , !P2 ;  /* 0xff80000087877808 */ /* 0x000fc40005000000 */
[----:B------:R-:W-:Y:S02]  /*3fe0*/  FSEL R64, R10, -INF , !P3 ;  /* 0xff8000000a407808 */ /* 0x000fe40005800000 */
[----:B-1----:R-:W-:Y:S02]  /*3ff0*/  FSEL R133, R133, -INF , !P1 ;  /* 0xff80000085857808 */ /* 0x002fe40004800000 */
[-C--:B------:R-:W-:Y:S02]  /*4000*/  ISETP.GE.AND P2, PT, R11, R70.reuse, PT ;  /* 0x000000460b00720c */ /* 0x080fe40003f46270 */
[-C--:B------:R-:W-:Y:S02]  /*4010*/  ISETP.GE.AND P3, PT, R71, R70.reuse, PT ;  /* 0x000000464700720c */ /* 0x080fe40003f66270 */
[----:B------:R-:W-:Y:S02]  /*4020*/  ISETP.GE.AND P1, PT, R9, R70, PT ;  /* 0x000000460900720c */ /* 0x000fe40003f26270 */
[----:B------:R-:W-:-:S02]  /*4030*/  FSEL R4, R2, -INF , !P5 ;  /* 0xff80000002047808 */ /* 0x000fc40006800000 */
[----:B--2---:R-:W-:Y:S02]  /*4040*/  FSEL R62, R62, -INF , !P2 ;  /* 0xff8000003e3e7808 */ /* 0x004fe40005000000 */
[----:B------:R-:W-:Y:S02]  /*4050*/  FSEL R63, R63, -INF , !P4 ;  /* 0xff8000003f3f7808 */ /* 0x000fe40006000000 */
[----:B------:R-:W-:Y:S02]  /*4060*/  FSEL R2, R8, -INF , !P3 ;  /* 0xff80000008027808 */ /* 0x000fe40005800000 */
[----:B---3--:R-:W-:Y:S01]  /*4070*/  FSEL R60, R60, -INF , !P1 ;  /* 0xff8000003c3c7808 */ /* 0x008fe20004800000 */
[----:B------:R-:W-:Y:S05]  /*4080*/  @!P0 BRA `(.L_x_2309) ;  /* 0x0000061000008947 */ /* 0x000fea0003800000 */
[----:B------:R-:W-:Y:S05]  /*4090*/  @P6 BRA `(.L_x_2310) ;  /* 0x0000038000006947 */ /* 0x000fea0003800000 */
[----:B------:R-:W1:Y:S01]  /*40a0*/  I2F.RP R15, R3 ;  /* 0x00000003000f7306 */ /* 0x000e620000209400 */
[----:B------:R-:W-:Y:S02]  /*40b0*/  IADD3 R14, R6, -0x80, RZ ;  /* 0xffffff80060e7810 */ /* 0x000fe40007ffe0ff */
[----:B------:R-:W-:-:S02]  /*40c0*/  IABS R9, R6 ;  /* 0x0000000600097213 */ /* 0x000fc40000000000 */
        /* <DEDUP_REMOVED lines=26> */
[----:B------:R-:W-:-:S02]  /*4270*/  ISETP.NE.AND P2, PT, RZ, c[0x0][0x2d0], PT ;  /* 0x0000b400ff007a0c */ /* 0x000fc40003f45270 */
[----:B------:R-:W-:-:S05]  /*4280*/  LOP3.LUT R8, RZ, c[0x0][0x2d0], RZ, 0x33, !PT ;  /* 0x0000b400ff087a12 */ /* 0x000fca00078e33ff */
[----:B------:R-:W-:Y:S02]  /*4290*/  @P4 IADD3 R11, R11, 0x1, RZ ;  /* 0x000000010b0b4810 */ /* 0x000fe40007ffe0ff */
[----:B------:R-:W-:-:S03]  /*42a0*/  @P5 IADD3 R15, R15, 0x1, RZ ;  /* 0x000000010f0f5810 */ /* 0x000fc60007ffe0ff */
[----:B------:R-:W-:Y:S01]  /*42b0*/  @!P1 IMAD.MOV R11, RZ, RZ, -R11 ;  /* 0x000000ffff0b9224 */ /* 0x000fe200078e0a0b */
[----:B------:R-:W-:-:S04]  /*42c0*/  @!P3 IADD3 R15, -R15, RZ, RZ ;  /* 0x000000ff0f0fb210 */ /* 0x000fc80007ffe1ff */
[C---:B------:R-:W-:Y:S02]  /*42d0*/  SEL R3, R8.reuse, R15, !P2 ;  /* 0x0000000f08037207 */ /* 0x040fe40005000000 */
[----:B------:R-:W-:-:S03]  /*42e0*/  SEL R8, R8, R11, !P2 ;  /* 0x0000000b08087207 */ /* 0x000fc60005000000 */
        /* <DEDUP_REMOVED lines=19> */
.L_x_2310:
[----:B------:R-:W-:-:S04]  /*4420*/  ULEA UR6, -UR6, URZ, 0x7 ;  /* 0x0000003f06067291 */ /* 0x000fc8000f8e393f */
[----:B------:R-:W-:Y:S02]  /*4430*/  USHF.R.S32.HI UR4, URZ, 0x1f, UR6 ;  /* 0x0000001f3f047899 */ /* 0x000fe40008011406 */
[----:B------:R-:W-:-:S04]  /*4440*/  MOV R10, UR6 ;  /* 0x00000006000a7c02 */ /* 0x000fc80008000f00 */
[----:B------:R-:W-:Y:S02]  /*4450*/  MOV R6, UR4 ;  /* 0x0000000400067c02 */ /* 0x000fe40008000f00 */
.L_x_2311:
        /* <DEDUP_REMOVED lines=36> */
.L_x_2309:
        /* <DEDUP_REMOVED lines=83> */
[C---:B------:R-:W-:Y:S01]  /*4bd0*/  FSETP.NEU.FTZ.AND P1, PT, R132.reuse, -INF , PT ;  /* 0xff8000008400780b */ /* 0x040fe20003f3d000 */
[----:B------:R-:W-:Y:S01]  /*4be0*/  FMUL.FTZ R134, R132, c[0x0][0x23c] ;  /* 0x00008f0084867a20 */ /* 0x000fe20000410000 */
[----:B--2---:R-:W-:Y:S01]  /*4bf0*/  FMNMX.FTZ R3, R6, R3, !PT ;  /* 0x0000000306037209 */ /* 0x004fe20007810000 */
[----:B------:R-:W-:Y:S03]  /*4c00*/  LDSM.16.MT88.4 R16, [R217+0xc800] ;  /* 0x00c80000d910783b */ /* 0x000fe60000004200 */
[----:B------:R-:W-:Y:S01]  /*4c10*/  FSEL R134, R134, RZ, P1 ;  /* 0x000000ff86867208 */ /* 0x000fe20000800000 */
[----:B------:R-:W-:Y:S01]  /*4c20*/  LDSM.16.MT88.4 R32, [R218+0x10800] ;  /* 0x01080000da20783b */ /* 0x000fe20000004200 */
[----:B------:R-:W-:-:S03]  /*4c30*/  FSETP.NEU.FTZ.AND P1, PT, R3, -INF , PT ;  /* 0xff8000000300780b */ /* 0x000fc60003f3d000 */
[--C-:B------:R-:W-:Y:S01]  /*4c40*/  FFMA.FTZ R54, R61, c[0x0][0x23c], -R134.reuse ;  /* 0x00008f003d367a23 */ /* 0x100fe20000010886 */
[----:B------:R-:W-:Y:S01]  /*4c50*/  LDSM.16.MT88.4 R28, [R217+0x10800] ;  /* 0x01080000d91c783b */ /* 0x000fe20000004200 */
[----:B------:R-:W-:Y:S02]  /*4c60*/  FMUL.FTZ R61, R3, c[0x0][0x23c] ;  /* 0x00008f00033d7a20 */ /* 0x000fe40000410000 */
[--C-:B------:R-:W-:Y:S02]  /*4c70*/  FFMA.FTZ R57, R4, c[0x0][0x23c], -R134.reuse ;  /* 0x00008f0004397a23 */ /* 0x100fe40000010886 */
[--C-:B------:R-:W-:Y:S01]  /*4c80*/  FFMA.FTZ R55, R69, c[0x0][0x23c], -R134.reuse ;  /* 0x00008f0045377a23 */ /* 0x100fe20000010886 */
[----:B------:R-:W-:Y:S01]  /*4c90*/  FSEL R61, R61, RZ, P1 ;  /* 0x000000ff3d3d7208 */ /* 0x000fe20000800000 */
[--C-:B------:R-:W-:Y:S01]  /*4ca0*/  FFMA.FTZ R50, R91, c[0x0][0x23c], -R134.reuse ;  /* 0x00008f005b327a23 */ /* 0x100fe20000010886 */
[----:B------:R-:W1:Y:S01]  /*4cb0*/  LDSM.16.MT88.4 R4, [R216+0x10000] ;  /* 0x01000000d804783b */ /* 0x000e620000004200 */
[----:B------:R-:W-:Y:S01]  /*4cc0*/  MUFU.EX2 R57, R57 ;  /* 0x0000003900397308 */ /* 0x000fe20000000800 */
[----:B------:R-:W-:-:S02]  /*4cd0*/  FFMA.FTZ R49, R13, c[0x0][0x23c], -R134 ;  /* 0x00008f000d317a23 */ /* 0x000fc40000010886 */
[--C-:B------:R-:W-:Y:S02]  /*4ce0*/  FFMA.FTZ R59, R2, c[0x0][0x23c], -R61.reuse ;  /* 0x00008f00023b7a23 */ /* 0x100fe4000001083d */
[--C-:B------:R-:W-:Y:S02]  /*4cf0*/  FFMA.FTZ R58, R68, c[0x0][0x23c], -R61.reuse ;  /* 0x00008f00443a7a23 */ /* 0x100fe4000001083d */
[--C-:B------:R-:W-:Y:S01]  /*4d00*/  FFMA.FTZ R56, R48, c[0x0][0x23c], -R61.reuse ;  /* 0x00008f0030387a23 */ /* 0x100fe2000001083d */
[----:B------:R-:W2:Y:S01]  /*4d10*/  MUFU.EX2 R54, R54 ;  /* 0x0000003600367308 */ /* 0x000ea20000000800 */
[--C-:B------:R-:W-:Y:S02]  /*4d20*/  FFMA.FTZ R51, R114, c[0x0][0x23c], -R61.reuse ;  /* 0x00008f0072337a23 */ /* 0x100fe4000001083d */
[----:B------:R-:W-:Y:S02]  /*4d30*/  FFMA.FTZ R47, R12, c[0x0][0x23c], -R61 ;  /* 0x00008f000c2f7a23 */ /* 0x000fe4000001083d */
[----:B------:R-:W5:Y:S01]  /*4d40*/  LDSM.16.MT88.4 R12, [R216+0xc800] ;  /* 0x00c80000d80c783b */ /* 0x000f620000004200 */
[----:B------:R-:W-:-:S02]  /*4d50*/  FFMA.FTZ R52, R115, c[0x0][0x23c], -R134 ;  /* 0x00008f0073347a23 */ /* 0x000fc40000010886 */
[----:B------:R-:W-:Y:S01]  /*4d60*/  MUFU.EX2 R55, R55 ;  /* 0x0000003700377308 */ /* 0x000fe20000000800 */
[--C-:B------:R-:W-:Y:S02]  /*4d70*/  FFMA.FTZ R48, R73, c[0x0][0x23c], -R134.reuse ;  /* 0x00008f0049307a23 */ /* 0x100fe40000010886 */
[----:B------:R-:W-:Y:S02]  /*4d80*/  FFMA.FTZ R45, R81, c[0x0][0x23c], -R134 ;  /* 0x00008f00512d7a23 */ /* 0x000fe40000010886 */
[--C-:B------:R-:W-:Y:S02]  /*4d90*/  FFMA.FTZ R53, R82, c[0x0][0x23c], -R61.reuse ;  /* 0x00008f0052357a23 */ /* 0x100fe4000001083d */
[--C-:B------:R-:W-:Y:S01]  /*4da0*/  FFMA.FTZ R46, R74, c[0x0][0x23c], -R61.reuse ;  /* 0x00008f004a2e7a23 */ /* 0x100fe2000001083d */
[----:B------:R-:W1:Y:S01]  /*4db0*/  MUFU.EX2 R50, R50 ;  /* 0x0000003200327308 */ /* 0x000e620000000800 */
[----:B--2---:R-:W-:Y:S01]  /*4dc0*/  F2FP.BF16.PACK_AB R68, R54, R57 ;  /* 0x000000393644723e */ /* 0x004fe200000010ff */
        /* <DEDUP_REMOVED lines=8> */
[----:B------:R-:W2:Y:S01]  /*4e50*/  MUFU.EX2 R58, R58 ;  /* 0x0000003a003a7308 */ /* 0x000ea20000000800 */
[----:B-1----:R-:W-:Y:S01]  /*4e60*/  F2FP.BF16.PACK_AB R70, R50, R55 ;  /* 0x000000373246723e */ /* 0x002fe200000010ff */
        /* <DEDUP_REMOVED lines=18> */
[----:B-1----:R-:W-:Y:S01]  /*4f90*/  F2FP.BF16.PACK_AB R71, R51, R56 ;  /* 0x000000383347723e */ /* 0x002fe200000010ff */
[----:B------:R-:W1:Y:S01]  /*4fa0*/  MUFU.EX2 R49, R49 ;  /* 0x0000003100317308 */ /* 0x000e620000000800 */
        /* <DEDUP_REMOVED lines=8> */
[--C-:B------:R-:W-:Y:S01]  /*5030*/  FFMA.FTZ R163, R163, c[0x0][0x23c], -R134.reuse ;  /* 0x00008f00a3a37a23 */ /* 0x100fe20000010886 */
[----:B------:R-:W-:Y:S01]  /*5040*/  HMMA.16816.F32.BF16 R100, R68, R102, RZ ;  /* 0x000000664464723c */ /* 0x000fe200000418ff */
[----:B------:R-:W-:Y:S01]  /*5050*/  FFMA.FTZ R161, R161, c[0x0][0x23c], -R134 ;  /* 0x00008f00a1a17a23 */ /* 0x000fe20000010886 */
        /* <DEDUP_REMOVED lines=12> */
[----:B------:R-:W2:Y:S01]  /*5120*/  MUFU.EX2 R46, R46 ;  /* 0x0000002e002e7308 */ /* 0x000ea20000000800 */
[----:B------:R-:W-:-:S02]  /*5130*/  FFMA.FTZ R143, R148, c[0x0][0x23c], -R61 ;  /* 0x00008f00948f7a23 */ /* 0x000fc4000001083d */
[--C-:B------:R-:W-:Y:S02]  /*5140*/  FFMA.FTZ R146, R146, c[0x0][0x23c], -R61.reuse ;  /* 0x00008f0092927a23 */ /* 0x100fe4000001083d */
[--C-:B------:R-:W-:Y:S01]  /*5150*/  FFMA.FTZ R144, R144, c[0x0][0x23c], -R61.reuse ;  /* 0x00008f0090907a23 */ /* 0x100fe2000001083d */
[C---:B------:R-:W-:Y:S01]  /*5160*/  HMMA.16816.F32.BF16 R128, R68.reuse, R124, RZ ;  /* 0x0000007c4480723c */ /* 0x040fe200000418ff */
[----:B------:R-:W-:Y:S01]  /*5170*/  FFMA.FTZ R142, R142, c[0x0][0x23c], -R61 ;  /* 0x00008f008e8e7a23 */ /* 0x000fe2000001083d */
[----:B------:R-:W-:Y:S01]  /*5180*/  MUFU.EX2 R47, R47 ;  /* 0x0000002f002f7308 */ /* 0x000fe20000000800 */
[----:B------:R-:W-:Y:S02]  /*5190*/  FADD.FTZ R54, R57, R54 ;  /* 0x0000003639367221 */ /* 0x000fe40000010000 */
[----:B------:R-:W-:Y:S02]  /*51a0*/  FADD.FTZ R59, R59, R58 ;  /* 0x0000003a3b3b7221 */ /* 0x000fe40000010000 */
[----:B------:R-:W-:Y:S01]  /*51b0*/  FADD.FTZ R55, R55, R54 ;  /* 0x0000003637377221 */ /* 0x000fe20000010000 */
[----:B------:R-:W-:Y:S01]  /*51c0*/  HMMA.16816.F32.BF16 R120, R68, R116, RZ ;  /* 0x000000744478723c */ /* 0x000fe200000418ff */
[----:B------:R-:W-:Y:S01]  /*51d0*/  FADD.FTZ R56, R56, R59 ;  /* 0x0000003b38387221 */ /* 0x000fe20000010000 */
[----:B------:R-:W1:Y:S01]  /*51e0*/  MUFU.EX2 R42, R42 ;  /* 0x0000002a002a7308 */ /* 0x000e620000000800 */
[----:B------:R-:W-:-:S02]  /*51f0*/  FFMA.FTZ R243, R63, c[0x0][0x23c], -R134 ;  /* 0x00008f003ff37a23 */ /* 0x000fc40000010886 */
[----:B------:R-:W-:Y:S02]  /*5200*/  FADD.FTZ R55, R50, R55 ;  /* 0x0000003732377221 */ /* 0x000fe40000010000 */
[----:B------:R-:W-:Y:S01]  /*5210*/  FADD.FTZ R56, R51, R56 ;  /* 0x0000003833387221 */ /* 0x000fe20000010000 */
[C---:B------:R-:W-:Y:S02]  /*5220*/  HMMA.16816.F32.BF16 R112, R68.reuse, R108, RZ ;  /* 0x0000006c4470723c */ /* 0x040fe400000418ff */
[----:B------:R-:W-:Y:S06]  /*5230*/  MUFU.EX2 R44, R44 ;  /* 0x0000002c002c7308 */ /* 0x000fec0000000800 */
[C---:B---3--:R-:W-:Y:S02]  /*5240*/  HMMA.16816.F32.BF16 R88, R68.reuse, R84, RZ ;  /* 0x000000544458723c */ /* 0x048fe400000418ff */
[----:B------:R-:W3:Y:S06]  /*5250*/  MUFU.EX2 R41, R41 ;  /* 0x0000002900297308 */ /* 0x000eec0000000800 */
        /* <DEDUP_REMOVED lines=11> */
[----:B------:R-:W3:Y:S06]  /*5310*/  MUFU.EX2 R0, R0 ;  /* 0x0000000000007308 */ /* 0x000eec0000000800 */
[C---:B------:R-:W-:Y:S02]  /*5320*/  HMMA.16816.F32.BF16 R72, R68.reuse, R4, RZ ;  /* 0x000000044448723c */ /* 0x040fe400000418ff */
[----:B------:R-:W-:Y:S05]  /*5330*/  MUFU.EX2 R2, R2 ;  /* 0x0000000200027308 */ /* 0x000fea0000000800 */
[----:B-1----:R-:W-:Y:S01]  /*5340*/  F2FP.BF16.PACK_AB R4, R49, R52 ;  /* 0x000000343104723e */ /* 0x002fe200000010ff */
[----:B------:R-:W-:Y:S01]  /*5350*/  HMMA.16816.F32.BF16 R68, R68, R6, RZ ;  /* 0x000000064444723c */ /* 0x000fe200000418ff */
[----:B--2---:R-:W-:Y:S01]  /*5360*/  F2FP.BF16.PACK_AB R5, R46, R53 ;  /* 0x000000352e05723e */ /* 0x004fe200000010ff */
        /* <DEDUP_REMOVED lines=10> */
[----:B-----5:R-:W-:Y:S01]  /*5410*/  HMMA.16816.F32.BF16 R104, R4, R12, R104 ;  /* 0x0000000c0468723c */ /* 0x020fe20000041868 */
[----:B------:R-:W-:Y:S01]  /*5420*/  FADD.FTZ R45, R45, R48 ;  /* 0x000000302d2d7221 */ /* 0x000fe20000010000 */
[----:B------:R-:W-:Y:S01]  /*5430*/  MUFU.EX2 R67, R67 ;  /* 0x0000004300437308 */ /* 0x000fe20000000800 */
[----:B------:R-:W-:-:S05]  /*5440*/  FADD.FTZ R42, R42, R47 ;  /* 0x0000002f2a2a7221 */ /* 0x000fca0000010000 */
[C---:B------:R-:W-:Y:S01]  /*5450*/  HMMA.16816.F32.BF16 R100, R4.reuse, R14, R100 ;  /* 0x0000000e0464723c */ /* 0x040fe20000041864 */
[----:B------:R-:W2:Y:S01]  /*5460*/  LDSM.16.MT88.4 R12, [R216+0x10800] ;  /* 0x01080000d80c783b */ /* 0x000ea20000004200 */
[----:B------:R-:W-:Y:S06]  /*5470*/  MUFU.EX2 R137, R137 ;  /* 0x0000008900897308 */ /* 0x000fec0000000800 */
[C---:B------:R-:W-:Y:S02]  /*5480*/  HMMA.16816.F32.BF16 R96, R4.reuse, R8, R96 ;  /* 0x000000080460723c */ /* 0x040fe40000041860 */
[----:B------:R-:W5:Y:S06]  /*5490*/  MUFU.EX2 R138, R138 ;  /* 0x0000008a008a7308 */ /* 0x000f6c0000000800 */
        /* <DEDUP_REMOVED lines=33> */
[----:B---3--:R-:W-:Y:S01]  /*56b0*/  F2FP.BF16.PACK_AB R4, R41, R44 ;  /* 0x0000002c2904723e */ /* 0x008fe200000010ff */
        /* <DEDUP_REMOVED lines=16> */
[----:B------:R-:W3:Y:S05]  /*57c0*/  LDSM.16.MT88.4 R8, [R216+0x11000] ;  /* 0x01100000d808783b */ /* 0x000eea0000004200 */
[----:B------:R-:W-:Y:S02]  /*57d0*/  MUFU.EX2 R160, R160 ;  /* 0x000000a000a07308 */ /* 0x000fe40000000800 */
[C---:B------:R-:W-:Y:S06]  /*57e0*/  HMMA.16816.F32.BF16 R112, R4.reuse, R16, R112 ;  /* 0x000000100470723c */ /* 0x040fec0000041870 */
[----:B------:R-:W4:Y:S02]  /*57f0*/  MUFU.EX2 R165, R165 ;  /* 0x000000a500a57308 */ /* 0x000f240000000800 */
        /* <DEDUP_REMOVED lines=10> */
[C---:B---3--:R-:W-:Y:S06]  /*58a0*/  HMMA.16816.F32.BF16 R72, R4.reuse, R8, R72 ;  /* 0x000000080448723c */ /* 0x048fec0000041848 */
[----:B------:R-:W-:Y:S02]  /*58b0*/  MUFU.EX2 R143, R143 ;  /* 0x0000008f008f7308 */ /* 0x000fe40000000800 */
[C---:B------:R-:W-:Y:S01]  /*58c0*/  HMMA.16816.F32.BF16 R68, R4.reuse, R10, R68 ;  /* 0x0000000a0444723c */ /* 0x040fe20000041844 */
[----:B------:R-:W3:Y:S05]  /*58d0*/  LDSM.16.MT88.4 R8, [R219+0x11800] ;  /* 0x01180000db08783b */ /* 0x000eea0000004200 */
        /* <DEDUP_REMOVED lines=16> */
[C---:B-----5:R-:W-:Y:S01]  /*59e0*/  F2FP.BF16.PACK_AB R5, R138.reuse, R137 ;  /* 0x000000898a05723e */ /* 0x060fe200000010ff */
        /* <DEDUP_REMOVED lines=14> */
[----:B------:R-:W5:Y:S07]  /*5ad0*/  LDSM.16.MT88.4 R16, [R216+0x11800] ;  /* 0x01180000d810783b */ /* 0x000f6e0000004200 */
[C---:B---3--:R-:W-:Y:S08]  /*5ae0*/  HMMA.16816.F32.BF16 R96, R4.reuse, R8, R96 ;  /* 0x000000080460723c */ /* 0x048ff00000041860 */
[C---:B------:R-:W-:Y:S01]  /*5af0*/  HMMA.16816.F32.BF16 R92, R4.reuse, R10, R92 ;  /* 0x0000000a045c723c */ /* 0x040fe2000004185c */
[----:B------:R-:W3:Y:S07]  /*5b00*/  LDSM.16.MT88.4 R8, [R217+0xe000] ;  /* 0x00e00000d908783b */ /* 0x000eee0000004200 */
        /* <DEDUP_REMOVED lines=12> */
[C---:B-----5:R-:W-:Y:S08]  /*5bd0*/  HMMA.16816.F32.BF16 R72, R4.reuse, R16, R72 ;  /* 0x000000100448723c */ /* 0x060ff00000041848 */
[----:B------:R-:W-:Y:S01]  /*5be0*/  HMMA.16816.F32.BF16 R68, R4, R18, R68 ;  /* 0x000000120444723c */ /* 0x000fe20000041844 */
[----:B------:R-:W5:Y:S06]  /*5bf0*/  LDSM.16.MT88.4 R16, [R219+0x12000] ;  /* 0x01200000db10783b */ /* 0x000f6c0000004200 */
        /* <DEDUP_REMOVED lines=51> */
[C---:B---3--:R-:W-:Y:S08]  /*5f30*/  HMMA.16816.F32.BF16 R104, R4.reuse, R8, R104 ;  /* 0x000000080468723c */ /* 0x048ff00000041868 */
[C---:B------:R-:W-:Y:S01]  /*5f40*/  HMMA.16816.F32.BF16 R100, R4.reuse, R10, R100 ;  /* 0x0000000a0464723c */ /* 0x040fe20000041864 */
[----:B------:R-:W3:Y:S07]  /*5f50*/  LDSM.16.MT88.4 R8, [R216+0x12800] ;  /* 0x01280000d808783b */ /* 0x000eee0000004200 */
[C---:B--2---:R-:W-:Y:S08]  /*5f60*/  HMMA.16816.F32.BF16 R112, R4.reuse, R20, R112 ;  /* 0x000000140470723c */ /* 0x044ff00000041870 */
[C---:B------:R-:W-:Y:S01]  /*5f70*/  HMMA.16816.F32.BF16 R108, R4.reuse, R22, R108 ;  /* 0x00000016046c723c */ /* 0x040fe2000004186c */
[----:B------:R-:W-:Y:S07]  /*5f80*/  LDSM.16.MT88.4 R20, [R216+0xf000] ;  /* 0x00f00000d814783b */ /* 0x000fee0000004200 */
[C---:B-1----:R-:W-:Y:S08]  /*5f90*/  HMMA.16816.F32.BF16 R96, R4.reuse, R12, R96 ;  /* 0x0000000c0460723c */ /* 0x042ff00000041860 */
[C---:B------:R-:W-:Y:S01]  /*5fa0*/  HMMA.16816.F32.BF16 R92, R4.reuse, R14, R92 ;  /* 0x0000000e045c723c */ /* 0x040fe2000004185c */
[----:B------:R-:W1:Y:S07]  /*5fb0*/  LDSM.16.MT88.4 R12, [R217+0xf000] ;  /* 0x00f00000d90c783b */ /* 0x000e6e0000004200 */
[C---:B----4-:R-:W-:Y:S08]  /*5fc0*/  HMMA.16816.F32.BF16 R88, R4.reuse, R16, R88 ;  /* 0x000000100458723c */ /* 0x050ff00000041858 */
        /* <DEDUP_REMOVED lines=100> */
.L_x_2316:
        /* <DEDUP_REMOVED lines=64> */
.L_x_2313:
        /* <DEDUP_REMOVED lines=8> */
[----:B------:R-:W-:Y:S04]  /*6a90*/  IADD3 R38, P0, R40, UR9, RZ ;  /* 0x0000000928267c10 */ /* 0x000fe8000ff1e0ff */
[----:B------:R-:W-:Y:S01]  /*6aa0*/  IADD3.X R39, R41, UR5, RZ, P0, !PT ;  /* 0x0000000529277c10 */ /* 0x000fe200087fe4ff */
[----:B------:R1:W-:Y:S01]  /*6ab0*/  LDGSTS.E.BYPASS.LTC128B.128 [R233+0x10000], [R228.64+0x80] ;  /* 0x10000080e4e97fae */ /* 0x0003e2000b901d4a */
[----:B------:R-:W-:Y:S04]  /*6ac0*/  IADD3 R36, P0, R38, UR9, RZ ;  /* 0x0000000926247c10 */ /* 0x000fe8000ff1e0ff */
[----:B------:R-:W-:Y:S02]  /*6ad0*/  IADD3.X R37, R39, UR5, RZ, P0, !PT ;  /* 0x0000000527257c10 */ /* 0x000fe400087fe4ff */
[----:B------:R-:W-:Y:S01]  /*6ae0*/  IADD3 R34, P0, R36, UR9, RZ ;  /* 0x0000000924227c10 */ /* 0x000fe2000ff1e0ff */
        /* <DEDUP_REMOVED lines=10> */
[----:B------:R-:W-:Y:S01]  /*6b90*/  ISETP.GT.AND P0, PT, R242, R227, PT ;  /* 0x000000e3f200720c */ /* 0x000fe20003f04270 */
        /* <DEDUP_REMOVED lines=226> */
[----:B------:R1:W1:Y:S01]  /*79c0*/  MUFU.TANH R153, R2 ;  /* 0x0000000200997308 */ /* 0x0002620000002400 */
[----:B------:R-:W-:Y:S02]  /*79d0*/  FMUL.FTZ R35, R35, c[0x0][0x2ec] ;  /* 0x0000bb0023237a20 */ /* 0x000fe40000410000 */
[----:B---3--:R-:W-:Y:S02]  /*79e0*/  FMUL.FTZ R133, R15, c[0x0][0x2ec] ;  /* 0x0000bb000f857a20 */ /* 0x008fe40000410000 */
[----:B------:R-:W-:Y:S02]  /*79f0*/  FMUL.FTZ R37, R37, c[0x0][0x2ec] ;  /* 0x0000bb0025257a20 */ /* 0x000fe40000410000 */
[----:B------:R-:W-:Y:S03]  /*7a00*/  FMUL.FTZ R38, R38, c[0x0][0x2ec] ;  /* 0x0000bb0026267a20 */ /* 0x000fe60000410000 */
[----:B------:R-:W3:Y:S01]  /*7a10*/  MUFU.TANH R162, R33 ;  /* 0x0000002100a27308 */ /* 0x000ee20000002400 */
[----:B------:R-:W-:Y:S01]  /*7a20*/  FMUL.FTZ R39, R39, c[0x0][0x2ec] ;  /* 0x0000bb0027277a20 */ /* 0x000fe20000410000 */
[C---:B----4-:R-:W-:Y:S03]  /*7a30*/  HMMA.16816.F32.BF16 R44, R192.reuse, R136, R44 ;  /* 0x00000088c02c723c */ /* 0x050fe6000004182c */
[----:B--2---:R-:W-:Y:S02]  /*7a40*/  FMUL.FTZ R3, R26, c[0x0][0x2ec] ;  /* 0x0000bb001a037a20 */ /* 0x004fe40000410000 */
[----:B------:R-:W-:Y:S02]  /*7a50*/  FMUL.FTZ R250, R40, c[0x0][0x2ec] ;  /* 0x0000bb0028fa7a20 */ /* 0x000fe40000410000 */
[----:B------:R-:W-:Y:S01]  /*7a60*/  FMUL.FTZ R41, R41, c[0x0][0x2ec] ;  /* 0x0000bb0029297a20 */ /* 0x000fe20000410000 */
[----:B------:R2:W4:Y:S01]  /*7a70*/  MUFU.TANH R155, R3 ;  /* 0x00000003009b7308 */ /* 0x0005220000002400 */
[C---:B------:R-:W-:Y:S03]  /*7a80*/  HMMA.16816.F32.BF16 R48, R192.reuse, R138, R48 ;  /* 0x0000008ac030723c */ /* 0x040fe60000041830 */
[----:B-1----:R-:W-:Y:S02]  /*7a90*/  FMUL.FTZ R2, R27, c[0x0][0x2ec] ;  /* 0x0000bb001b027a20 */ /* 0x002fe40000410000 */
[----:B------:R-:W-:Y:S02]  /*7aa0*/  FMUL.FTZ R42, R42, c[0x0][0x2ec] ;  /* 0x0000bb002a2a7a20 */ /* 0x000fe40000410000 */
[----:B------:R-:W-:Y:S02]  /*7ab0*/  FMUL.FTZ R43, R43, c[0x0][0x2ec] ;  /* 0x0000bb002b2b7a20 */ /* 0x000fe40000410000 */
[----:B------:R-:W1:Y:S06]  /*7ac0*/  MUFU.TANH R163, R34 ;  /* 0x0000002200a37308 */ /* 0x000e6c0000002400 */
[----:B------:R-:W-:Y:S02]  /*7ad0*/  FMUL.FTZ R246, R44, c[0x0][0x2ec] ;  /* 0x0000bb002cf67a20 */ /* 0x000fe40000410000 */
[----:B------:R-:W-:Y:S02]  /*7ae0*/  FMUL.FTZ R45, R45, c[0x0][0x2ec] ;  /* 0x0000bb002d2d7a20 */ /* 0x000fe40000410000 */
[----:B------:R5:W1:Y:S01]  /*7af0*/  MUFU.TANH R165, R35 ;  /* 0x0000002300a57308 */ /* 0x000a620000002400 */
[----:B------:R-:W-:Y:S02]  /*7b00*/  FMUL.FTZ R46, R46, c[0x0][0x2ec] ;  /* 0x0000bb002e2e7a20 */ /* 0x000fe40000410000 */
[----:B------:R-:W-:Y:S02]  /*7b10*/  FMUL.FTZ R47, R47, c[0x0][0x2ec] ;  /* 0x0000bb002f2f7a20 */ /* 0x000fe40000410000 */
[----:B--2---:R-:W-:Y:S02]  /*7b20*/  FMUL.FTZ R3, R32, c[0x0][0x2ec] ;  /* 0x0000bb0020037a20 */ /* 0x004fe40000410000 */
[----:B------:R-:W-:Y:S02]  /*7b30*/  FMUL.FTZ R198, R48, c[0x0][0x2ec] ;  /* 0x0000bb0030c67a20 */ /* 0x000fe40000410000 */
[----:B------:R-:W-:Y:S01]  /*7b40*/  FMUL.FTZ R49, R49, c[0x0][0x2ec] ;  /* 0x0000bb0031317a20 */ /* 0x000fe20000410000 */
[----:B------:R2:W1:Y:S01]  /*7b50*/  MUFU.TANH R157, R2 ;  /* 0x00000002009d7308 */ /* 0x0004620000002400 */
[----:B------:R-:W-:Y:S02]  /*7b60*/  FMUL.FTZ R50, R50, c[0x0][0x2ec] ;  /* 0x0000bb0032327a20 */ /* 0x000fe40000410000 */
[----:B------:R-:W-:Y:S07]  /*7b70*/  FMUL.FTZ R51, R51, c[0x0][0x2ec] ;  /* 0x0000bb0033337a20 */ /* 0x000fee0000410000 */
[----:B------:R-:W1:Y:S01]  /*7b80*/  MUFU.TANH R252, R37 ;  /* 0x0000002500fc7308 */ /* 0x000e620000002400 */
[----:B-----5:R-:W5:Y:S09]  /*7b90*/  LDSM.16.M88.4 R32, [R208+0x7000] ;  /* 0x00700000d020783b */ /* 0x020f720000000200 */
[----:B------:R-:W1:Y:S01]  /*7ba0*/  MUFU.TANH R251, R38 ;  /* 0x0000002600fb7308 */ /* 0x000e620000002400 */
[----:B--2---:R-:W-:Y:S09]  /*7bb0*/  FMUL.FTZ R2, R36, c[0x0][0x2ec] ;  /* 0x0000bb0024027a20 */ /* 0x004ff20000410000 */
[----:B------:R2:W1:Y:S10]  /*7bc0*/  MUFU.TANH R249, R39 ;  /* 0x0000002700f97308 */ /* 0x0004740000002400 */
[----:B------:R1:W1:Y:S10]  /*7bd0*/  MUFU.TANH R148, R178 ;  /* 0x000000b200947308 */ /* 0x0002740000002400 */
[----:B------:R3:W3:Y:S01]  /*7be0*/  MUFU.TANH R8, R132 ;  /* 0x0000008400087308 */ /* 0x0006e20000002400 */
[----:B--2---:R-:W2:Y:S01]  /*7bf0*/  LDSM.16.M88.4 R36, [R208+0x7800] ;  /* 0x00780000d024783b */ /* 0x004ea20000000200 */
[----:B------:R-:W-:Y:S04]  /*7c00*/  DEPBAR.LE SB0, 0x0 ;  /* 0x000080000000791a */ /* 0x000fe80000000000 */
[C---:B-----5:R-:W-:Y:S04]  /*7c10*/  HMMA.16816.F32.BF16 R52, R192.reuse, R32, R52 ;  /* 0x00000020c034723c */ /* 0x060fe80000041834 */
[----:B------:R5:W2:Y:S01]  /*7c20*/  MUFU.TANH R156, R176 ;  /* 0x000000b0009c7308 */ /* 0x000aa20000002400 */
[----:B------:R-:W-:Y:S01]  /*7c30*/  BAR.SYNC.DEFER_BLOCKING 0x0 ;  /* 0x0000000000007b1d */ /* 0x000fe20000010000 */
[----:B-1----:R-:W-:Y:S02]  /*7c40*/  FMUL.FTZ R178, R17, c[0x0][0x2ec] ;  /* 0x0000bb0011b27a20 */ /* 0x002fe40000410000 */
[C---:B------:R-:W-:Y:S06]  /*7c50*/  HMMA.16816.F32.BF16 R56, R192.reuse, R34, R56 ;  /* 0x00000022c038723c */ /* 0x040fec0000041838 */
[----:B------:R1:W1:Y:S01]  /*7c60*/  MUFU.TANH R151, R134 ;  /* 0x0000008600977308 */ /* 0x0002620000002400 */
[----:B---3--:R-:W-:Y:S09]  /*7c70*/  FMUL.FTZ R132, R16, c[0x0][0x2ec] ;  /* 0x0000bb0010847a20 */ /* 0x008ff20000410000 */
[----:B------:R3:W3:Y:S01]  /*7c80*/  MUFU.TANH R149, R133 ;  /* 0x0000008500957308 */ /* 0x0006e20000002400 */
[----:B------:R-:W-:Y:S02]  /*7c90*/  FMUL.FTZ R188, R52, c[0x0][0x2ec] ;  /* 0x0000bb0034bc7a20 */ /* 0x000fe40000410000 */
[----:B-----5:R-:W-:Y:S02]  /*7ca0*/  FMUL.FTZ R176, R21, c[0x0][0x2ec] ;  /* 0x0000bb0015b07a20 */ /* 0x020fe40000410000 */
[----:B------:R-:W-:Y:S02]  /*7cb0*/  FMUL.FTZ R53, R53, c[0x0][0x2ec] ;  /* 0x0000bb0035357a20 */ /* 0x000fe40000410000 */
[----:B------:R-:W-:Y:S03]  /*7cc0*/  FMUL.FTZ R54, R54, c[0x0][0x2ec] ;  /* 0x0000bb0036367a20 */ /* 0x000fe60000410000 */
[----:B------:R5:W4:Y:S01]  /*7cd0*/  MUFU.TANH R146, R178 ;  /* 0x000000b200927308 */ /* 0x000b220000002400 */
[----:B------:R-:W-:Y:S02]  /*7ce0*/  FMUL.FTZ R186, R56, c[0x0][0x2ec] ;  /* 0x0000bb0038ba7a20 */ /* 0x000fe40000410000 */
[----:B------:R-:W-:Y:S01]  /*7cf0*/  FMUL.FTZ R55, R55, c[0x0][0x2ec] ;  /* 0x0000bb0037377a20 */ /* 0x000fe20000410000 */
[C---:B--2---:R-:W-:Y:S03]  /*7d00*/  HMMA.16816.F32.BF16 R60, R192.reuse, R36, R60 ;  /* 0x00000024c03c723c */ /* 0x044fe6000004183c */
[----:B-1----:R-:W-:Y:S02]  /*7d10*/  FMUL.FTZ R134, R22, c[0x0][0x2ec] ;  /* 0x0000bb0016867a20 */ /* 0x002fe40000410000 */
[----:B------:R-:W-:Y:S01]  /*7d20*/  FMUL.FTZ R57, R57, c[0x0][0x2ec] ;  /* 0x0000bb0039397a20 */ /* 0x000fe20000410000 */
[----:B------:R1:W2:Y:S01]  /*7d30*/  MUFU.TANH R150, R132 ;  /* 0x0000008400967308 */ /* 0x0002a20000002400 */
[----:B------:R-:W-:Y:S01]  /*7d40*/  FMUL.FTZ R58, R58, c[0x0][0x2ec] ;  /* 0x0000bb003a3a7a20 */ /* 0x000fe20000410000 */
[----:B------:R-:W-:Y:S04]  /*7d50*/  HMMA.16816.F32.BF16 R64, R192, R38, R64 ;  /* 0x00000026c040723c */ /* 0x000fe80000041840 */
[----:B---3--:R-:W-:Y:S02]  /*7d60*/  FMUL.FTZ R133, R23, c[0x0][0x2ec] ;  /* 0x0000bb0017857a20 */ /* 0x008fe40000410000 */
[----:B------:R-:W-:Y:S02]  /*7d70*/  FMUL.FTZ R59, R59, c[0x0][0x2ec] ;  /* 0x0000bb003b3b7a20 */ /* 0x000fe40000410000 */
[----:B------:R3:W2:Y:S01]  /*7d80*/  MUFU.TANH R160, R177 ;  /* 0x000000b100a07308 */ /* 0x0006a20000002400 */
[----:B-----5:R-:W-:Y:S07]  /*7d90*/  FMUL.FTZ R178, R25, c[0x0][0x2ec] ;  /* 0x0000bb0019b27a20 */ /* 0x020fee0000410000 */
[----:B------:R-:W-:Y:S02]  /*7da0*/  FMUL.FTZ R180, R60, c[0x0][0x2ec] ;  /* 0x0000bb003cb47a20 */ /* 0x000fe40000410000 */
[----:B------:R5:W2:Y:S01]  /*7db0*/  MUFU.TANH R173, R176 ;  /* 0x000000b000ad7308 */ /* 0x000aa20000002400 */
        /* <DEDUP_REMOVED lines=8> */
[----:B---3--:R-:W-:Y:S05]  /*7e40*/  FMUL.FTZ R177, R20, c[0x0][0x2ec] ;  /* 0x0000bb0014b17a20 */ /* 0x008fea0000410000 */
[----:B------:R3:W2:Y:S01]  /*7e50*/  MUFU.TANH R169, R133 ;  /* 0x0000008500a97308 */ /* 0x0006a20000002400 */
[----:B-----5:R-:W-:Y:S09]  /*7e60*/  FMUL.FTZ R176, R28, c[0x0][0x2ec] ;  /* 0x0000bb001cb07a20 */ /* 0x020ff20000410000 */
[----:B------:R5:W2:Y:S01]  /*7e70*/  MUFU.TANH R154, R178 ;  /* 0x000000b2009a7308 */ /* 0x000aa20000002400 */
[----:B-1----:R-:W-:Y:S09]  /*7e80*/  FMUL.FTZ R134, R29, c[0x0][0x2ec] ;  /* 0x0000bb001d867a20 */ /* 0x002ff20000410000 */
[----:B------:R1:W1:Y:S01]  /*7e90*/  MUFU.TANH R167, R132 ;  /* 0x0000008400a77308 */ /* 0x0002620000002400 */
[----:B---3--:R-:W-:Y:S09]  /*7ea0*/  FMUL.FTZ R133, R30, c[0x0][0x2ec] ;  /* 0x0000bb001e857a20 */ /* 0x008ff20000410000 */
[----:B------:R3:W2:Y:S01]  /*7eb0*/  MUFU.TANH R175, R177 ;  /* 0x000000b100af7308 */ /* 0x0006a20000002400 */
[----:B-----5:R-:W-:Y:S09]  /*7ec0*/  FMUL.FTZ R178, R64, c[0x0][0x2ec] ;  /* 0x0000bb0040b27a20 */ /* 0x020ff20000410000 */
[----:B------:R3:W2:Y:S01]  /*7ed0*/  MUFU.TANH R158, R176 ;  /* 0x000000b0009e7308 */ /* 0x0006a20000002400 */
[----:B-1----:R-:W-:Y:S09]  /*7ee0*/  FMUL.FTZ R132, R31, c[0x0][0x2ec] ;  /* 0x0000bb001f847a20 */ /* 0x002ff20000410000 */
[----:B------:R3:W1:Y:S10]  /*7ef0*/  MUFU.TANH R174, R134 ;  /* 0x0000008600ae7308 */ /* 0x0006740000002400 */
[----:B------:R3:W1:Y:S10]  /*7f00*/  MUFU.TANH R159, R133 ;  /* 0x00000085009f7308 */ /* 0x0006740000002400 */
        /* <DEDUP_REMOVED lines=32> */
[----:B--2-4-:R-:W-:Y:S02]  /*8110*/  ULDC UR6, c[0x0][0x198] ;  /* 0x0000660000067ab9 */ /* 0x014fe40000000800 */
[----:B------:R-:W-:Y:S04]  /*8120*/  ULEA UR6, -UR6, URZ, 0x7 ;  /* 0x0000003f06067291 */ /* 0x000fe8000f8e393f */
[----:B------:R-:W-:Y:S02]  /*8130*/  USHF.R.S32.HI UR4, URZ, 0x1f, UR6 ;  /* 0x0000001f3f047899 */ /* 0x000fe40008011406 */
[----:B------:R-:W-:Y:S04]  /*8140*/  MOV R6, UR6 ;  /* 0x0000000600067c02 */ /* 0x000fe80008000f00 */
[----:B---3--:R-:W-:Y:S01]  /*8150*/  MOV R2, UR4 ;  /* 0x0000000400027c02 */ /* 0x008fe20008000f00 */
[----:B------:R-:W-:-:S05]  /*8160*/  @P6 BRA `(.L_x_2315) ;  /* 0x000003b000006947 */ /* 0x000fca0003800000 */
[----:B------:R-:W-:Y:S04]  /*8170*/  IABS R2, c[0x0][0x2d0] ;  /* 0x0000b40000027a13 */ /* 0x000fe80000000000 */
[----:B------:R-:W2:Y:S10]  /*8180*/  I2F.RP R5, R2 ;  /* 0x0000000200057306 */ /* 0x000eb40000209400 */
[----:B--2---:R-:W2:Y:S02]  /*8190*/  MUFU.RCP R3, R5 ;  /* 0x0000000500037308 */ /* 0x004ea40000001000 */
[----:B--2---:R-:W-:Y:S01]  /*81a0*/  IADD3 R14, R3, 0xffffffe, RZ ;  /* 0x0ffffffe030e7810 */ /* 0x004fe20007ffe0ff */
[----:B------:R-:W-:Y:S07]  /*81b0*/  IMAD.SHL.U32 R3, R242, 0x80, RZ ;  /* 0x00000080f2037824 */ /* 0x000fee00078e00ff */
[----:B------:R-:W2:Y:S01]  /*81c0*/  F2I.FTZ.U32.TRUNC.NTZ R15, R14 ;  /* 0x0000000e000f7305 */ /* 0x000ea2000021f000 */
        /* <DEDUP_REMOVED lines=53> */
.L_x_2315:
        /* <DEDUP_REMOVED lines=36> */
.L_x_2314:
[----:B--234-:R-:W-:Y:S01]  /*8760*/  FMNMX.FTZ R3, R152, R135, !PT ;  /* 0x0000008798037209 */ /* 0x01cfe20007810000 */
        /* <DEDUP_REMOVED lines=169> */
[----:B------:R-:W1:Y:S01]  /*9200*/  MUFU.EX2 R148, R148 ;  /* 0x0000009400947308 */ /* 0x000e620000000800 */
        /* <DEDUP_REMOVED lines=10> */
[--C-:B------:R-:W-:Y:S01]  /*92b0*/  FFMA.FTZ R165, R252, c[0x0][0x23c], -R145.reuse ;  /* 0x00008f00fca57a23 */ /* 0x100fe20000010891 */
[----:B-1----:R-:W-:Y:S01]  /*92c0*/  F2FP.BF16.PACK_AB R71, R148, R147 ;  /* 0x000000939447723e */ /* 0x002fe200000010ff */
        /* <DEDUP_REMOVED lines=73> */
[----:B------:R-:W1:Y:S01]  /*9760*/  MUFU.EX2 R157, R157 ;  /* 0x0000009d009d7308 */ /* 0x000e620000000800 */
        /* <DEDUP_REMOVED lines=9> */
[----:B------:R-:W-:Y:S02]  /*9800*/  FMUL.FTZ R61, R2, R73 ;  /* 0x00000049023d7220 */ /* 0x000fe40000410000 */
[----:B------:R-:W1:Y:S01]  /*9810*/  MUFU.EX2 R160, R160 ;  /* 0x000000a000a07308 */ /* 0x000e620000000800 */
[C---:B------:R-:W-:Y:S02]  /*9820*/  FMUL.FTZ R62, R0.reuse, R74 ;  /* 0x0000004a003e7220 */ /* 0x040fe40000410000 */
        /* <DEDUP_REMOVED lines=25> */
[----:B------:R-:W-:Y:S03]  /*99c0*/  FADD.FTZ R138, R138, R139 ;  /* 0x0000008b8a8a7221 */ /* 0x000fe60000010000 */
[----:B------:R-:W-:Y:S01]  /*99d0*/  MUFU.EX2 R166, R166 ;  /* 0x000000a600a67308 */ /* 0x000fe20000000800 */
[----:B------:R-:W-:Y:S01]  /*99e0*/  FFMA.FTZ R143, R2, R243, R143 ;  /* 0x000000f3028f7223 */ /* 0x000fe2000001008f */
        /* <DEDUP_REMOVED lines=273> */
.L_x_2312:
        /* <DEDUP_REMOVED lines=162> */
[----:B------:R3:W-:Y:S01]  /*b520*/  STS.64 [R17+0x4000], R72 ;  /* 0x0040004811007388 */ /* 0x0007e20000000a00 */
[----:B----4-:R-:W-:-:S03]  /*b530*/  IADD3 R11, -R234, RZ, RZ ;  /* 0x000000ffea0b7210 */ /* 0x010fc60007ffe1ff */
[----:B------:R-:W-:Y:S04]  /*b540*/  STS.64 [R17+0x4800], R74 ;  /* 0x0048004a11007388 */ /* 0x000fe80000000a00 */
[----:B------:R-:W-:Y:S01]  /*b550*/  STS.64 [R14+0x4000], R68 ;  /* 0x004000440e007388 */ /* 0x000fe20000000a00 */
[----:B--2---:R-:W-:-:S03]  /*b560*/  IMAD R8, R11, c[0x0][0x1c0], R8 ;  /* 0x000070000b087a24 */ /* 0x004fc600078e0208 */
[----:B------:R-:W-:Y:S01]  /*b570*/  STS.64 [R14+0x4800], R70 ;  /* 0x004800460e007388 */ /* 0x000fe20000000a00 */
[----:B------:R-:W-:-:S03]  /*b580*/  IMAD R7, R7, c[0x0][0x1c0], R8 ;  /* 0x0000700007077a24 */ /* 0x000fc600078e0208 */
[----:B------:R-:W-:Y:S01]  /*b590*/  BAR.SYNC.DEFER_BLOCKING 0x0 ;  /* 0x0000000000007b1d */ /* 0x000fe20000010000 */
[----:B---3--:R-:W-:Y:S02]  /*b5a0*/  LOP3.LUT R73, R0, 0xffffffe0, RZ, 0xc0, !PT ;  /* 0xffffffe000497812 */ /* 0x008fe400078ec0ff */
[----:B-1----:R-:W-:Y:S02]  /*b5b0*/  SHF.L.U32 R0, R9, 0x6, RZ ;  /* 0x0000000609007819 */ /* 0x002fe400000006ff */
[----:B------:R-:W-:Y:S02]  /*b5c0*/  IADD3 R73, -R73, R2, RZ ;  /* 0x0000000249497210 */ /* 0x000fe40007ffe1ff */
[----:B------:R-:W-:Y:S01]  /*b5d0*/  MOV R2, 0xff800000 ;  /* 0xff80000000027802 */ /* 0x000fe20000000f00 */
[----:B------:R-:W-:Y:S01]  /*b5e0*/  IMAD R7, R7, c[0x0][0x214], R0 ;  /* 0x0000850007077a24 */ /* 0x000fe200078e0200 */
[----:B------:R-:W-:Y:S01]  /*b5f0*/  LOP3.LUT P0, RZ, R73, 0x3, RZ, 0xc0, !PT ;  /* 0x0000000349ff7812 */ /* 0x000fe2000780c0ff */
[----:B------:R-:W-:Y:S01]  /*b600*/  @P4 FFMA.FTZ R2, R132, c[0x0][0x238], R5 ;  /* 0x00008e0084024a23 */ /* 0x000fe20000010005 */
        /* <DEDUP_REMOVED lines=31> */
.L_x_2318:
[----:B--234-:R-:W-:Y:S05]  /*b800*/  BSYNC B0 ;  /* 0x0000000000007941 */ /* 0x01cfea0003800000 */
.L_x_2317:
        /* <DEDUP_REMOVED lines=25> */
.L_x_2319:
        /* <DEDUP_REMOVED lines=14> */
.L_x_8339:


//--------------------- .text._ZN5flash24flash_fwd_splitkv_kernelI23Flash_fwd_kernel_traitsILi128ELi64ELi128ELi4ELb0ELb0EN7cutlass10bfloat16_tE19Flash_kernel_traitsILi128ELi64ELi128ELi4ES3_EELb1ELb0ELb0ELb0ELb1ELb0ELb0ELb0EEEvNS_16Flash_fwd_paramsE --------------------------
	.section	.text._ZN5flash24flash_fwd_splitkv_kernelI23Flash_fwd_kernel_traitsILi128ELi64ELi128ELi4ELb0ELb0EN7cutlass10bfloat16_tE19Flash_kernel_traitsILi128ELi64ELi128ELi4ES3_EELb1ELb0ELb0ELb0ELb1ELb0ELb0ELb0EEEvNS_16Flash_fwd_paramsE,"ax",@progbits
	.sectioninfo	@"SHI_REGISTERS=254"
	.align	128
        .global         _ZN5flash24flash_fwd_splitkv_kernelI23Flash_fwd_kernel_traitsILi128ELi64ELi128ELi4ELb0ELb0EN7cutlass10bfloat16_tE19Flash_kernel_traitsILi128ELi64ELi128ELi4ES3_EELb1ELb0ELb0ELb0ELb1ELb0ELb0ELb0EEEvNS_16Flash_fwd_paramsE
        .type           _ZN5flash24flash_fwd_splitkv_kernelI23Flash_fwd_kernel_traitsILi128ELi64ELi128ELi4ELb0ELb0EN7cutlass10bfloat16_tE19Flash_kernel_traitsILi128ELi64ELi128ELi4ES3_EELb1ELb0ELb0ELb0ELb1ELb0ELb0ELb0EEEvNS_16Flash_fwd_paramsE,@function
        .size           _ZN5flash24flash_fwd_splitkv_kernelI23Flash_fwd_kernel_traitsILi128ELi64ELi128ELi4ELb0ELb0EN7cutlass10bfloat16_tE19Flash_kernel_traitsILi128ELi64ELi128ELi4ES3_EELb1ELb0ELb0ELb0ELb1ELb0ELb0ELb0EEEvNS_16Flash_fwd_paramsE,(.L_x_8340 - _ZN5flash24flash_fwd_splitkv_kernelI23Flash_fwd_kernel_traitsILi128ELi64ELi128ELi4ELb0ELb0EN7cutlass10bfloat16_tE19Flash_kernel_traitsILi128ELi64ELi128ELi4ES3_EELb1ELb0ELb0ELb0ELb1ELb0ELb0ELb0EEEvNS_16Flash_fwd_paramsE)
        .other          _ZN5flash24flash_fwd_splitkv_kernelI23Flash_fwd_kernel_traitsILi128ELi64ELi128ELi4ELb0ELb0EN7cutlass10bfloat16_tE19Flash_kernel_traitsILi128ELi64ELi128ELi4ES3_EELb1ELb0ELb0ELb0ELb1ELb0ELb0ELb0EEEvNS_16Flash_fwd_paramsE,@"STO_CUDA_ENTRY STV_DEFAULT"
_ZN5flash24flash_fwd_splitkv_kernelI23Flash_fwd_kernel_traitsILi128ELi64ELi128ELi4ELb0ELb0EN7cutlass10bfloat16_tE19Flash_kernel_traitsILi128ELi64ELi128ELi4ES3_EELb1ELb0ELb0ELb0ELb1ELb0ELb0ELb0EEEvNS_16Flash_fwd_paramsE:
.text._ZN5flash24flash_fwd_splitkv_kernelI23Flash_fwd_kernel_traitsILi128ELi64ELi128ELi4ELb0ELb0EN7cutlass10bfloat16_tE19Flash_kernel_traitsILi128ELi64ELi128ELi4ES3_EELb1ELb0ELb0ELb0ELb1ELb0ELb0ELb0EEEvNS_16Flash_fwd_paramsE:
        /* <DEDUP_REMOVED lines=33> */
.L_x_2320:
[----:B-1-34-:R-:W-:Y:S02]  /*0210*/  MOV R0, c[0x0][0x218] ;  /* 0x0000860000007a02 */ /* 0x01afe40000000f00 */
.L_x_2321:
[----:B------:R-:W-:-:S04]  /*0220*/  ISETP.NE.U32.AND P2, PT, RZ, c[0x0][0x258], PT ;  /* 0x00009600ff007a0c */ /* 0x000fc80003f45070 */
[----:B------:R-:W-:-:S13]  /*0230*/  ISETP.NE.AND.EX P2, PT, RZ, c[0x0][0x25c], PT, P2 ;  /* 0x00009700ff007a0c */ /* 0x000fda0003f45320 */
[----:B------:R-:W-:-:S06]  /*0240*/  @P2 IMAD.WIDE R6, R5, R8, c[0x0][0x258] ;  /* 0x0000960005062625 */ /* 0x000fcc00078e0208 */
[----:B------:R-:W2:Y:S01]  /*0250*/  @P2 LDG.E R7, [R6.64] ;  /* 0x0000000806072981 */ /* 0x000ea2000c1e1900 */
[----:B------:R-:W-:Y:S01]  /*0260*/  IMAD.SHL.U32 R130, R39, 0x40, RZ ;  /* 0x0000004027827824 */ /* 0x000fe200078e00ff */
[----:B------:R-:W-:-:S04]  /*0270*/  @!P2 ISETP.NE.U32.AND P1, PT, RZ, c[0x0][0x268], PT ;  /* 0x00009a00ff00aa0c */ /* 0x000fc80003f25070 */
[----:B------:R-:W-:Y:S02]  /*0280*/  ISETP.GT.AND P0, PT, R127, R130, PT ;  /* 0x000000827f00720c */ /* 0x000fe40003f04270 */
[----:B------:R-:W-:-:S04]  /*0290*/  @!P2 ISETP.NE.AND.EX P1, PT, RZ, c[0x0][0x26c], PT, P1 ;  /* 0x00009b00ff00aa0c */ /* 0x000fc80003f25310 */
[----:B-1----:R-:W-:Y:S01]  /*02a0*/  @!P2 SEL R3, RZ, c[0x0][0x21c], !P1 ;  /* 0x00008700ff03aa07 */ /* 0x002fe20004800000 */
[----:B--2--5:R-:W-:-:S03]  /*02b0*/  @P2 IMAD.IADD R126, R7, 0x1, -R4 ;  /* 0x00000001077e2824 */ /* 0x024fc600078e0a04 */
[----:B------:R-:W-:-:S03]  /*02c0*/  @!P2 IADD3 R126, R3, R0, -R4 ;  /* 0x00000000037ea210 */ /* 0x000fc60007ffe804 */
[----:B------:R-:W-:Y:S05]  /*02d0*/  @!P0 EXIT ;  /* 0x000000000000894d */ /* 0x000fea0003800000 */
[----:B------:R-:W-:Y:S01]  /*02e0*/  ULDC UR5, c[0x0][0x218] ;  /* 0x0000860000057ab9 */ /* 0x000fe20000000800 */
[----:B------:R-:W-:Y:S01]  /*02f0*/  IADD3 R3, -R127, 0xbf, R130 ;  /* 0x000000bf7f037810 */ /* 0x000fe20007ffe182 */
[----:B------:R-:W-:Y:S01]  /*0300*/  UIADD3 UR5, UR5, 0x7f, URZ ;  /* 0x0000007f05057890 */ /* 0x000fe2000fffe03f */
[----:B------:R-:W-:Y:S01]  /*0310*/  IADD3 R7, R126, 0x7f, RZ ;  /* 0x0000007f7e077810 */ /* 0x000fe20007ffe0ff */
[----:B------:R-:W1:Y:S01]  /*0320*/  S2R R6, SR_TID.X ;  /* 0x0000000000067919 */ /* 0x000e620000002100 */
[----:B------:R-:W-:Y:S01]  /*0330*/  IADD3 R3, R3, c[0x0][0x2e8], R126 ;  /* 0x0000ba0003037a10 */ /* 0x000fe20007ffe07e */
[----:B------:R-:W-:Y:S01]  /*0340*/  USHF.R.S32.HI UR4, URZ, 0x1f, UR5 ;  /* 0x0000001f3f047899 */ /* 0x000fe20008011405 */
[----:B------:R-:W-:Y:S02]  /*0350*/  SHF.R.S32.HI R2, RZ, 0x1f, R7 ;  /* 0x0000001fff027819 */ /* 0x000fe40000011407 */
[----:B------:R-:W-:Y:S01]  /*0360*/  SHF.R.S32.HI R0, RZ, 0x1f, R3 ;  /* 0x0000001fff007819 */ /* 0x000fe20000011403 */
[----:B------:R-:W-:Y:S01]  /*0370*/  ULEA.HI UR4, UR4, UR5, URZ, 0x7 ;  /* 0x0000000504047291 */ /* 0x000fe2000f8f383f */
[----:B------:R-:W-:-:S02]  /*0380*/  LEA.HI R2, R2, R7, RZ, 0x7 ;  /* 0x0000000702027211 */ /* 0x000fc400078f38ff */
[----:B------:R-:W-:Y:S01]  /*0390*/  LEA.HI R0, R0, R3, RZ, 0x7 ;  /* 0x0000000300007211 */ /* 0x000fe200078f38ff */
[----:B------:R-:W-:Y:S01]  /*03a0*/  USHF.R.S32.HI UR4, URZ, 0x7, UR4 ;  /* 0x000000073f047899 */ /* 0x000fe20008011404 */
[----:B------:R-:W-:Y:S02]  /*03b0*/  SHF.R.S32.HI R2, RZ, 0x7, R2 ;  /* 0x00000007ff027819 */ /* 0x000fe40000011402 */
[----:B------:R-:W-:-:S03]  /*03c0*/  SHF.R.S32.HI R0, RZ, 0x7, R0 ;  /* 0x00000007ff007819 */ /* 0x000fc60000011400 */
[----:B------:R-:W-:-:S04]  /*03d0*/  IMNMX R3, R2, UR4, PT ;  /* 0x0000000402037c17 */ /* 0x000fc8000b800200 */
[----:B------:R-:W-:-:S04]  /*03e0*/  IMNMX R2, R3, R0, PT ;  /* 0x0000000003027217 */ /* 0x000fc80003800200 */
[----:B------:R-:W-:-:S13]  /*03f0*/  ISETP.GT.AND P0, PT, R2, RZ, PT ;  /* 0x000000ff0200720c */ /* 0x000fda0003f04270 */
[----:B------:R-:W-:Y:S05]  /*0400*/  @P0 BRA `(.L_x_2322) ;  /* 0x0000072000000947 */ /* 0x000fea0003800000 */
[----:B-1----:R-:W-:Y:S01]  /*0410*/  SHF.R.S32.HI R3, RZ, 0x1f, R6 ;  /* 0x0000001fff037819 */ /* 0x002fe20000011406 */
[----:B------:R-:W-:Y:S01]  /*0420*/  BSSY B0, `(.L_x_2323) ;  /* 0x000002b000007945 */ /* 0x000fe20003800000 */
[----:B------:R-:W-:Y:S02]  /*0430*/  ISETP.NE.AND P0, PT, R226, -0x1, PT ;  /* 0xffffffffe200780c */ /* 0x000fe40003f05270 */
[-C--:B------:R-:W-:Y:S02]  /*0440*/  LEA.HI R2, R3, R6.reuse, RZ, 0x3 ;  /* 0x0000000603027211 */ /* 0x080fe400078f18ff */
[----:B------:R-:W-:Y:S02]  /*0450*/  SHF.R.S32.HI R0, RZ, 0x1f, R130 ;  /* 0x0000001fff007819 */ /* 0x000fe40000011482 */
[----:B------:R-:W-:Y:S02]  /*0460*/  LOP3.LUT R3, R2, 0x1ffffff8, RZ, 0xc0, !PT ;  /* 0x1ffffff802037812 */ /* 0x000fe400078ec0ff */
[----:B------:R-:W-:Y:S01]  /*0470*/  IADD3 R127, -R130, R127, RZ ;  /* 0x0000007f827f7210 */ /* 0x000fe20007ffe1ff */
[----:B------:R-:W-:Y:S01]  /*0480*/  IMAD R7, R0, c[0x0][0x1e8], RZ ;  /* 0x00007a0000077a24 */ /* 0x000fe200078e02ff */
[----:B------:R-:W-:-:S02]  /*0490*/  IADD3 R8, -R3, R6, RZ ;  /* 0x0000000603087210 */ /* 0x000fc40007ffe1ff */
[----:B------:R-:W-:Y:S01]  /*04a0*/  SHF.R.S32.HI R2, RZ, 0x3, R2 ;  /* 0x00000003ff027819 */ /* 0x000fe20000011402 */
[----:B------:R-:W-:Y:S01]  /*04b0*/  @P0 IMAD.WIDE.U32 R12, R226, c[0x0][0x1e8], RZ ;  /* 0x00007a00e20c0a25 */ /* 0x000fe200078e00ff */
[----:B------:R-:W-:Y:S02]  /*04c0*/  @!P0 SHF.R.S32.HI R10, RZ, 0x1f, R5 ;  /* 0x0000001fff0a8819 */ /* 0x000fe40000011405 */
[----:B------:R-:W-:Y:S01]  /*04d0*/  SHF.L.U32 R8, R8, 0x3, RZ ;  /* 0x0000000308087819 */ /* 0x000fe200000006ff */
[----:B------:R-:W-:Y:S01]  /*04e0*/  @P0 IMAD R226, R226, c[0x0][0x1ec], R13 ;  /* 0x00007b00e2e20a24 */ /* 0x000fe200078e020d */
[----:B------:R-:W-:Y:S01]  /*04f0*/  SHF.R.S32.HI R0, RZ, 0x1f, R32 ;  /* 0x0000001fff007819 */ /* 0x000fe20000011420 */
[----:B------:R-:W-:Y:S01]  /*0500*/  @P0 IMAD.MOV.U32 R4, RZ, RZ, R12 ;  /* 0x000000ffff040224 */ /* 0x000fe200078e000c */
[----:B------:R-:W-:Y:S01]  /*0510*/  SHF.R.S32.HI R9, RZ, 0x1f, R8 ;  /* 0x0000001fff097819 */ /* 0x000fe20000011408 */
[----:B------:R-:W-:Y:S02]  /*0520*/  @!P0 IMAD R10, R10, c[0x0][0x1e0], RZ ;  /* 0x000078000a0a8a24 */ /* 0x000fe400078e02ff */
[----:B------:R-:W-:-:S04]  /*0530*/  @!P0 IMAD.WIDE.U32 R12, R5, c[0x0][0x1e0], RZ ;  /* 0x00007800050c8a25 */ /* 0x000fc800078e00ff */
[----:B------:R-:W-:Y:S01]  /*0540*/  @!P0 IMAD R3, R5, c[0x0][0x1e4], R10 ;  /* 0x0000790005038a24 */ /* 0x000fe200078e020a */
[----:B------:R-:W-:Y:S01]  /*0550*/  @!P0 MOV R4, R12 ;  /* 0x0000000c00048202 */ /* 0x000fe20000000f00 */
[----:B------:R-:W-:-:S04]  /*0560*/  IMAD.WIDE.U32 R8, R130, c[0x0][0x1e8], R8 ;  /* 0x00007a0082087a25 */ /* 0x000fc800078e0008 */
[----:B------:R-:W-:Y:S01]  /*0570*/  @!P0 IMAD.IADD R226, R13, 0x1, R3 ;  /* 0x000000010de28824 */ /* 0x000fe200078e0203 */
[----:B------:R-:W-:Y:S01]  /*0580*/  IADD3 R8, P0, R4, R8, RZ ;  /* 0x0000000804087210 */ /* 0x000fe20007f1e0ff */
[----:B------:R-:W-:Y:S01]  /*0590*/  IMAD R7, R130, c[0x0][0x1ec], R7 ;  /* 0x00007b0082077a24 */ /* 0x000fe200078e0207 */
[----:B------:R-:W-:Y:S01]  /*05a0*/  SHF.R.S32.HI R4, RZ, 0x1f, R2 ;  /* 0x0000001fff047819 */ /* 0x000fe20000011402 */
[----:B------:R-:W-:Y:S02]  /*05b0*/  IMAD R3, R0, c[0x0][0x1f0], RZ ;  /* 0x00007c0000037a24 */ /* 0x000fe400078e02ff */
[----:B------:R-:W-:Y:S01]  /*05c0*/  IMAD R5, R5, c[0x0][0x1c0], R32 ;  /* 0x0000700005057a24 */ /* 0x000fe200078e0220 */
[----:B------:R-:W-:Y:S01]  /*05d0*/  IADD3.X R9, R226, R9, R7, P0, !PT ;  /* 0x00000009e2097210 */ /* 0x000fe200007fe407 */
[----:B------:R-:W-:Y:S01]  /*05e0*/  IMAD R3, R32, c[0x0][0x1f4], R3 ;  /* 0x00007d0020037a24 */ /* 0x000fe200078e0203 */
[----:B------:R-:W-:Y:S01]  /*05f0*/  ISETP.GE.AND P0, PT, R2, R127, PT ;  /* 0x0000007f0200720c */ /* 0x000fe20003f06270 */
[----:B------:R-:W-:-:S02]  /*0600*/  IMAD R5, R5, c[0x0][0x214], R130 ;  /* 0x0000850005057a24 */ /* 0x000fc400078e0282 */
[----:B------:R-:W-:-:S04]  /*0610*/  IMAD.WIDE.U32 R32, R32, c[0x0][0x1f0], R8 ;  /* 0x00007c0020207a25 */ /* 0x000fc800078e0008 */
[----:B------:R-:W-:-:S06]  /*0620*/  IMAD.IADD R15, R33, 0x1, R3 ;  /* 0x00000001210f7824 */ /* 0x000fcc00078e0203 */
[----:B------:R-:W-:Y:S05]  /*0630*/  @P0 BRA `(.L_x_2324) ;  /* 0x0000009000000947 */ /* 0x000fea0003800000 */
[----:B------:R-:W-:Y:S01]  /*0640*/  MOV R14, R32 ;  /* 0x00000020000e7202 */ /* 0x000fe20000000f00 */
[----:B------:R-:W-:-:S04]  /*0650*/  IMAD R3, R4, c[0x0][0x1e8], RZ ;  /* 0x00007a0004037a24 */ /* 0x000fc800078e02ff */
[----:B------:R-:W-:-:S04]  /*0660*/  IMAD.WIDE.U32 R8, R2, c[0x0][0x1e8], R14 ;  /* 0x00007a0002087a25 */ /* 0x000fc800078e000e */
[----:B------:R-:W-:Y:S01]  /*0670*/  IMAD R0, R2, c[0x0][0x1ec], R3 ;  /* 0x00007b0002007a24 */ /* 0x000fe200078e0203 */
[----:B------:R-:W-:-:S04]  /*0680*/  LEA R10, P0, R8, c[0x0][0x1d0], 0x1 ;  /* 0x00007400080a7a11 */ /* 0x000fc800078008ff */
[----:B------:R-:W-:-:S04]  /*0690*/  IADD3 R0, R9, R0, RZ ;  /* 0x0000000009007210 */ /* 0x000fc80007ffe0ff */
[----:B------:R-:W-:-:S05]  /*06a0*/  LEA.HI.X R11, R8, c[0x0][0x1d4], R0, 0x1, P0 ;  /* 0x00007500080b7a11 */ /* 0x000fca00000f0c00 */
[----:B------:R1:W-:Y:S04]  /*06b0*/  STG.E.128 [R10.64], RZ ;  /* 0x000000ff0a007986 */ /* 0x0003e8000c101d08 */
[----:B------:R1:W-:Y:S02]  /*06c0*/  STG.E.128 [R10.64+0x80], RZ ;  /* 0x000080ff0a007986 */ /* 0x0003e4000c101d08 */
.L_x_2324:
[----:B------:R-:W-:Y:S05]  /*06d0*/  BSYNC B0 ;  /* 0x0000000000007941 */ /* 0x000fea0003800000 */
.L_x_2323:
[----:B-1----:R-:W-:Y:S01]  /*06e0*/  IADD3 R10, R2, 0x10, RZ ;  /* 0x00000010020a7810 */ /* 0x002fe20007ffe0ff */
[----:B------:R-:W-:Y:S03]  /*06f0*/  BSSY B0, `(.L_x_2325) ;  /* 0x000000f000007945 */ /* 0x000fe60003800000 */
[----:B------:R-:W-:-:S13]  /*0700*/  ISETP.GE.AND P0, PT, R10, R127, PT ;  /* 0x0000007f0a00720c */ /* 0x000fda0003f06270 */
[----:B------:R-:W-:Y:S05]  /*0710*/  @P0 BRA `(.L_x_2326) ;  /* 0x000000c000000947 */ /* 0x000fea0003800000 */
[----:B------:R-:W-:Y:S01]  /*0720*/  IADD3 R3, P0, R2, 0x10, RZ ;  /* 0x0000001002037810 */ /* 0x000fe20007f1e0ff */
[----:B------:R-:W-:Y:S01]  /*0730*/  IMAD.MOV.U32 R8, RZ, RZ, R32 ;  /* 0x000000ffff087224 */ /* 0x000fe200078e0020 */
[----:B------:R-:W-:-:S03]  /*0740*/  MOV R9, R15 ;  /* 0x0000000f00097202 */ /* 0x000fc60000000f00 */
[----:B------:R-:W-:Y:S02]  /*0750*/  IMAD.X R0, RZ, RZ, R4, P0 ;  /* 0x000000ffff007224 */ /* 0x000fe400000e0604 */
[----:B------:R-:W-:-:S04]  /*0760*/  IMAD.WIDE.U32 R8, R3, c[0x0][0x1e8], R8 ;  /* 0x00007a0003087a25 */ /* 0x000fc800078e0008 */
[----:B------:R-:W-:Y:S01]  /*0770*/  IMAD R0, R0, c[0x0][0x1e8], RZ ;  /* 0x00007a0000007a24 */ /* 0x000fe200078e02ff */
[----:B------:R-:W-:-:S03]  /*0780*/  LEA R12, P0, R8, c[0x0][0x1d0], 0x1 ;  /* 0x00007400080c7a11 */ /* 0x000fc600078008ff */
[----:B------:R-:W-:-:S05]  /*0790*/  IMAD R0, R3, c[0x0][0x1ec], R0 ;  /* 0x00007b0003007a24 */ /* 0x000fca00078e0200 */
[----:B------:R-:W-:-:S04]  /*07a0*/  IADD3 R3, R9, R0, RZ ;  /* 0x0000000009037210 */ /* 0x000fc80007ffe0ff */
[----:B------:R-:W-:-:S05]  /*07b0*/  LEA.HI.X R13, R8, c[0x0][0x1d4], R3, 0x1, P0 ;  /* 0x00007500080d7a11 */ /* 0x000fca00000f0c03 */
[----:B------:R1:W-:Y:S04]  /*07c0*/  STG.E.128 [R12.64], RZ ;  /* 0x000000ff0c007986 */ /* 0x0003e8000c101d08 */
[----:B------:R1:W-:Y:S02]  /*07d0*/  STG.E.128 [R12.64+0x80], RZ ;  /* 0x000080ff0c007986 */ /* 0x0003e4000c101d08 */
.L_x_2326:
[----:B------:R-:W-:Y:S05]  /*07e0*/  BSYNC B0 ;  /* 0x0000000000007941 */ /* 0x000fea0003800000 */
.L_x_2325:
[----:B------:R-:W-:Y:S01]  /*07f0*/  IADD3 R8, R2, 0x20, RZ ;  /* 0x0000002002087810 */ /* 0x000fe20007ffe0ff */
[----:B------:R-:W-:Y:S03]  /*0800*/  BSSY B0, `(.L_x_2327) ;  /* 0x000000f000007945 */ /* 0x000fe60003800000 */
[----:B------:R-:W-:-:S13]  /*0810*/  ISETP.GE.AND P0, PT, R8, R127, PT ;  /* 0x0000007f0800720c */ /* 0x000fda0003f06270 */
[----:B------:R-:W-:Y:S05]  /*0820*/  @P0 BRA `(.L_x_2328) ;  /* 0x000000c000000947 */ /* 0x000fea0003800000 */
[----:B------:R-:W-:Y:S01]  /*0830*/  IADD3 R3, P0, R2, 0x20, RZ ;  /* 0x0000002002037810 */ /* 0x000fe20007f1e0ff */
[----:B-1----:R-:W-:Y:S01]  /*0840*/  IMAD.MOV.U32 R12, RZ, RZ, R32 ;  /* 0x000000ffff0c7224 */ /* 0x002fe200078e0020 */
        /* <DEDUP_REMOVED lines=10> */
.L_x_2328:
[----:B------:R-:W-:Y:S05]  /*08f0*/  BSYNC B0 ;  /* 0x0000000000007941 */ /* 0x000fea0003800000 */
.L_x_2327:
[----:B-1----:R-:W-:Y:S01]  /*0900*/  IADD3 R12, R2, 0x30, RZ ;  /* 0x00000030020c7810 */ /* 0x002fe20007ffe0ff */
[----:B------:R-:W-:Y:S03]  /*0910*/  BSSY B0, `(.L_x_2329) ;  /* 0x000000e000007945 */ /* 0x000fe60003800000 */
[----:B------:R-:W-:-:S13]  /*0920*/  ISETP.GE.AND P0, PT, R12, R127, PT ;  /* 0x0000007f0c00720c */ /* 0x000fda0003f06270 */
[----:B------:R-:W-:Y:S05]  /*0930*/  @P0 BRA `(.L_x_2330) ;  /* 0x000000b000000947 */ /* 0x000fea0003800000 */
[----:B------:R-:W-:Y:S02]  /*0940*/  IADD3 R3, P0, R2, 0x30, RZ ;  /* 0x0000003002037810 */ /* 0x000fe40007f1e0ff */
[----:B------:R-:W-:Y:S02]  /*0950*/  MOV R14, R32 ;  /* 0x00000020000e7202 */ /* 0x000fe40000000f00 */
[----:B------:R-:W-:-:S03]  /*0960*/  IADD3.X R0, RZ, R4, RZ, P0, !PT ;  /* 0x00000004ff007210 */ /* 0x000fc600007fe4ff */
        /* <DEDUP_REMOVED lines=8> */
.L_x_2330:
[----:B------:R-:W-:Y:S05]  /*09f0*/  BSYNC B0 ;  /* 0x0000000000007941 */ /* 0x000fea0003800000 */
.L_x_2329:
[----:B------:R-:W-:-:S04]  /*0a00*/  LOP3.LUT P4, RZ, R6, 0x7, RZ, 0xc0, !PT ;  /* 0x0000000706ff7812 */ /* 0x000fc8000788c0ff */
[-C--:B------:R-:W-:Y:S02]  /*0a10*/  ISETP.GE.OR P3, PT, R2, R127.reuse, P4 ;  /* 0x0000007f0200720c */ /* 0x080fe40002766670 */
[-C--:B------:R-:W-:Y:S02]  /*0a20*/  ISETP.GE.OR P2, PT, R10, R127.reuse, P4 ;  /* 0x0000007f0a00720c */ /* 0x080fe40002746670 */
[-C--:B------:R-:W-:Y:S02]  /*0a30*/  ISETP.GE.OR P1, PT, R8, R127.reuse, P4 ;  /* 0x0000007f0800720c */ /* 0x080fe40002726670 */
[C---:B------:R-:W-:Y:S02]  /*0a40*/  IADD3 R2, P0, R5.reuse, R2, RZ ;  /* 0x0000000205027210 */ /* 0x040fe40007f1e0ff */
[----:B------:R-:W-:Y:S02]  /*0a50*/  ISETP.GE.OR P4, PT, R12, R127, P4 ;  /* 0x0000007f0c00720c */ /* 0x000fe40002786670 */
[----:B------:R-:W-:-:S02]  /*0a60*/  LEA.HI.X.SX32 R5, R5, R4, 0x1, P0 ;  /* 0x0000000405057211 */ /* 0x000fc400000f0eff */
[----:B------:R-:W-:Y:S01]  /*0a70*/  LEA R4, P0, R2, c[0x0][0x200], 0x2 ;  /* 0x0000800002047a11 */ /* 0x000fe200078010ff */
[----:B------:R-:W-:-:S03]  /*0a80*/  @!P3 IMAD.MOV.U32 R3, RZ, RZ, 0x7f800000 ;  /* 0x7f800000ff03b424 */ /* 0x000fc600078e00ff */
[----:B------:R-:W-:Y:S01]  /*0a90*/  LEA.HI.X R5, R2, c[0x0][0x204], R5, 0x2, P0 ;  /* 0x0000810002057a11 */ /* 0x000fe200000f1405 */
[----:B------:R-:W-:Y:S02]  /*0aa0*/  @!P2 IMAD.MOV.U32 R2, RZ, RZ, 0x7f800000 ;  /* 0x7f800000ff02a424 */ /* 0x000fe400078e00ff */
[----:B------:R-:W-:Y:S02]  /*0ab0*/  @!P1 IMAD.MOV.U32 R0, RZ, RZ, 0x7f800000 ;  /* 0x7f800000ff009424 */ /* 0x000fe400078e00ff */
[----:B------:R2:W-:Y:S04]  /*0ac0*/  @!P3 STG.E [R4.64], R3 ;  /* 0x000000030400b986 */ /* 0x0005e8000c101908 */
[----:B------:R2:W-:Y:S04]  /*0ad0*/  @!P2 STG.E [R4.64+0x40], R2 ;  /* 0x000040020400a986 */ /* 0x0005e8000c101908 */
[----:B------:R2:W-:Y:S01]  /*0ae0*/  @!P1 STG.E [R4.64+0x80], R0 ;  /* 0x0000800004009986 */ /* 0x0005e2000c101908 */
[----:B------:R-:W-:Y:S05]  /*0af0*/  @P4 EXIT ;  /* 0x000000000000494d */ /* 0x000fea0003800000 */
[----:B--2---:R-:W-:-:S05]  /*0b00*/  MOV R3, 0x7f800000 ;  /* 0x7f80000000037802 */ /* 0x004fca0000000f00 */
[----:B------:R-:W-:Y:S01]  /*0b10*/  STG.E [R4.64+0xc0], R3 ;  /* 0x0000c00304007986 */ /* 0x000fe2000c101908 */
[----:B------:R-:W-:Y:S05]  /*0b20*/  EXIT ;  /* 0x000000000000794d */ /* 0x000fea0003800000 */
.L_x_2322:
[----:B-1----:R-:W-:Y:S01]  /*0b30*/  ISETP.NE.U32.AND P0, PT, RZ, c[0x0][0x2b8], PT ;  /* 0x0000ae00ff007a0c */ /* 0x002fe20003f05070 */
[----:B------:R-:W-:Y:S01]  /*0b40*/  IMAD.MOV.U32 R0, RZ, RZ, R5 ;  /* 0x000000ffff007224 */ /* 0x000fe200078e0005 */
[----:B------:R-:W-:Y:S02]  /*0b50*/  ISETP.NE.U32.AND P2, PT, RZ, c[0x0][0x2c0], PT ;  /* 0x0000b000ff007a0c */ /* 0x000fe40003f45070 */
[----:B------:R-:W-:Y:S02]  /*0b60*/  ISETP.NE.AND.EX P0, PT, RZ, c[0x0][0x2bc], PT, P0 ;  /* 0x0000af00ff007a0c */ /* 0x000fe40003f05300 */
[----:B------:R-:W-:-:S11]  /*0b70*/  ISETP.NE.AND.EX P2, PT, RZ, c[0x0][0x2c4], PT, P2 ;  /* 0x0000b100ff007a0c */ /* 0x000fd60003f45320 */
[C---:B------:R-:W-:Y:S02]  /*0b80*/  @P0 IMAD.WIDE R12, R5.reuse, R8, c[0x0][0x2b8] ;  /* 0x0000ae00050c0625 */ /* 0x040fe400078e0208 */
[----:B------:R-:W-:Y:S02]  /*0b90*/  @P2 SHF.R.S32.HI R8, RZ, 0x1f, R5 ;  /* 0x0000001fff082819 */ /* 0x000fe40000011405 */
[C---:B------:R-:W-:Y:S01]  /*0ba0*/  @P2 IMAD.WIDE.U32 R10, R5.reuse, c[0x0][0x2c8], RZ ;  /* 0x0000b200050a2a25 */ /* 0x040fe200078e00ff */
[----:B------:R-:W-:Y:S01]  /*0bb0*/  CS2R R234, SRZ ;  /* 0x0000000000ea7805 */ /* 0x000fe2000001ff00 */
[----:B------:R1:W5:Y:S01]  /*0bc0*/  @P0 LDG.E R0, [R12.64] ;  /* 0x000000080c000981 */ /* 0x000362000c1e1900 */
[----:B------:R-:W-:Y:S01]  /*0bd0*/  PLOP3.LUT P0, PT, PT, PT, PT, 0x8, 0x0 ;  /* 0x000000000000781c */ /* 0x000fe20003f0e170 */
[----:B------:R-:W-:Y:S01]  /*0be0*/  @P2 IMAD R8, R8, c[0x0][0x2c8], RZ ;  /* 0x0000b20008082a24 */ /* 0x000fe200078e02ff */
[----:B------:R-:W-:Y:S02]  /*0bf0*/  @P2 LEA R234, P1, R10, c[0x0][0x2c0], 0x2 ;  /* 0x0000b0000aea2a11 */ /* 0x000fe400078210ff */
[----:B------:R-:W-:Y:S01]  /*0c00*/  IABS R37, c[0x0][0x2d0] ;  /* 0x0000b40000257a13 */ /* 0x000fe20000000000 */
[----:B------:R-:W-:-:S04]  /*0c10*/  @P2 IMAD R3, R5, c[0x0][0x2cc], R8 ;  /* 0x0000b30005032a24 */ /* 0x000fc800078e0208 */
[----:B------:R-:W-:-:S05]  /*0c20*/  @P2 IMAD.IADD R3, R11, 0x1, R3 ;  /* 0x000000010b032824 */ /* 0x000fca00078e0203 */
[----:B------:R-:W-:-:S04]  /*0c30*/  @P2 SHF.L.U64.HI R3, R10, 0x2, R3 ;  /* 0x000000020a032819 */ /* 0x000fc80000010203 */
[----:B------:R-:W-:Y:S02]  /*0c40*/  @P2 IADD3.X R235, R3, c[0x0][0x2c4], RZ, P1, !PT ;  /* 0x0000b10003eb2a10 */ /* 0x000fe40000ffe4ff */
[----:B------:R-:W-:-:S04]  /*0c50*/  @P2 ISETP.NE.U32.AND P1, PT, R234, RZ, PT ;  /* 0x000000ffea00220c */ /* 0x000fc80003f25070 */
[----:B------:R-:W-:-:S13]  /*0c60*/  @P2 ISETP.NE.AND.EX P0, PT, R235, RZ, PT, P1 ;  /* 0x000000ffeb00220c */ /* 0x000fda0003f05310 */
[----:B------:R-:W-:Y:S05]  /*0c70*/  @!P0 BRA `(.L_x_2331) ;  /* 0x0000048000008947 */ /* 0x000fea0003800000 */
[----:B-1----:R-:W1:Y:S01]  /*0c80*/  I2F.RP R7, R37 ;  /* 0x0000002500077306 */ /* 0x002e620000209400 */
[----:B------:R-:W-:-:S07]  /*0c90*/  LEA R11, R2, 0xffffff80, 0x7 ;  /* 0xffffff80020b7811 */ /* 0x000fce00078e38ff */
[----:B-1----:R-:W1:Y:S02]  /*0ca0*/  MUFU.RCP R8, R7 ;  /* 0x0000000700087308 */ /* 0x002e640000001000 */
[----:B-1----:R-:W-:-:S06]  /*0cb0*/  IADD3 R8, R8, 0xffffffe, RZ ;  /* 0x0ffffffe08087810 */ /* 0x002fcc0007ffe0ff */
[----:B------:R-:W1:Y:S02]  /*0cc0*/  F2I.FTZ.U32.TRUNC.NTZ R9, R8 ;  /* 0x0000000800097305 */ /* 0x000e64000021f000 */
[----:B-1---5:R-:W-:Y:S02]  /*0cd0*/  IMAD.MOV R0, RZ, RZ, -R9 ;  /* 0x000000ffff007224 */ /* 0x022fe400078e0a09 */
        /* <DEDUP_REMOVED lines=47> */
[----:B------:R-:W-:-:S04]  /*0fd0*/  @!P2 LOP3.LUT R13, RZ, c[0x0][0x1c8], RZ, 0x33, !PT ;  /* 0x00007200ff0daa12 */ /* 0x000fc800078e33ff */
[----:B------:R-:W-:Y:S02]  /*0fe0*/  SHF.R.S32.HI R8, RZ, 0x1f, R13 ;  /* 0x0000001fff087819 */ /* 0x000fe4000001140d */
[----:B--2---:R-:W-:Y:S01]  /*0ff0*/  SHF.R.S32.HI R9, RZ, 0x1f, R20 ;  /* 0x0000001fff097819 */ /* 0x004fe20000011414 */
[----:B------:R-:W-:-:S04]  /*1000*/  IMAD.WIDE.U32 R14, R20, c[0x0][0x180], RZ ;  /* 0x00006000140e7a25 */ /* 0x000fc800078e00ff */
[C---:B------:R-:W-:Y:S02]  /*1010*/  IMAD R3, R9.reuse, c[0x0][0x180], RZ ;  /* 0x0000600009037a24 */ /* 0x040fe400078e02ff */
[----:B------:R-:W-:Y:S02]  /*1020*/  IMAD R9, R9, c[0x0][0x188], RZ ;  /* 0x0000620009097a24 */ /* 0x000fe400078e02ff */
[C---:B------:R-:W-:Y:S02]  /*1030*/  IMAD R3, R20.reuse, c[0x0][0x184], R3 ;  /* 0x0000610014037a24 */ /* 0x040fe400078e0203 */
[----:B------:R-:W-:Y:S02]  /*1040*/  IMAD R9, R20, c[0x0][0x18c], R9 ;  /* 0x0000630014097a24 */ /* 0x000fe400078e0209 */
[----:B------:R-:W-:Y:S02]  /*1050*/  IMAD.IADD R15, R15, 0x1, R3 ;  /* 0x000000010f0f7824 */ /* 0x000fe400078e0203 */
[----:B------:R-:W-:-:S02]  /*1060*/  IMAD R3, R11, c[0x0][0x19c], R0 ;  /* 0x000067000b037a24 */ /* 0x000fc400078e0200 */
[----:B------:R-:W-:-:S04]  /*1070*/  IMAD.WIDE.U32 R26, R11, c[0x0][0x198], R14 ;  /* 0x000066000b1a7a25 */ /* 0x000fc800078e000e */
[----:B------:R-:W-:Y:S01]  /*1080*/  IMAD R0, R8, c[0x0][0x1b0], RZ ;  /* 0x00006c0008007a24 */ /* 0x000fe200078e02ff */
[----:B------:R-:W-:Y:S01]  /*1090*/  IADD3 R27, R27, R3, RZ ;  /* 0x000000031b1b7210 */ /* 0x000fe20007ffe0ff */
[----:B------:R-:W-:-:S04]  /*10a0*/  IMAD.WIDE.U32 R20, R20, c[0x0][0x188], RZ ;  /* 0x0000620014147a25 */ /* 0x000fc800078e00ff */
[C---:B------:R-:W-:Y:S02]  /*10b0*/  IMAD R3, R13.reuse, c[0x0][0x1b4], R0 ;  /* 0x00006d000d037a24 */ /* 0x040fe400078e0200 */
[----:B------:R-:W-:-:S04]  /*10c0*/  IMAD.WIDE.U32 R26, R13, c[0x0][0x1b0], R26 ;  /* 0x00006c000d1a7a25 */ /* 0x000fc800078e001a */
[----:B------:R-:W-:Y:S01]  /*10d0*/  IMAD.IADD R9, R21, 0x1, R9 ;  /* 0x0000000115097824 */ /* 0x000fe200078e0209 */
[----:B------:R-:W-:Y:S01]  /*10e0*/  IADD3 R3, R27, R3, RZ ;  /* 0x000000031b037210 */ /* 0x000fe20007ffe0ff */
[----:B------:R-:W-:Y:S05]  /*10f0*/  BRA `(.L_x_2332) ;  /* 0x0000041000007947 */ /* 0x000fea0003800000 */
.L_x_2331:
[----:B-1----:R-:W-:-:S13]  /*1100*/  ISETP.NE.AND P4, PT, R9, -0x1, PT ;  /* 0xffffffff0900780c */ /* 0x002fda0003f85270 */
[----:B------:R-:W-:-:S05]  /*1110*/  @P4 IADD3 R3, R4, R9, RZ ;  /* 0x0000000904034210 */ /* 0x000fca0007ffe0ff */
[----:B------:R-:W-:-:S04]  /*1120*/  @P4 IMAD.WIDE.U32 R10, R3, c[0x0][0x198], RZ ;  /* 0x00006600030a4a25 */ /* 0x000fc800078e00ff */
[----:B------:R-:W-:Y:S01]  /*1130*/  @P4 IMAD R3, R3, c[0x0][0x19c], R11 ;  /* 0x0000670003034a24 */ /* 0x000fe200078e020b */
        /* <DEDUP_REMOVED lines=11> */
.L_x_2333:
[----:B------:R-:W-:Y:S01]  /*11f0*/  IABS R11, c[0x0][0x1c8] ;  /* 0x00007200000b7a13 */ /* 0x000fe20000000000 */
[----:B------:R-:W-:Y:S01]  /*1200*/  @P4 IMAD.IADD R9, R4, 0x1, R9 ;  /* 0x0000000104094824 */ /* 0x000fe200078e0209 */
[----:B------:R-:W-:Y:S02]  /*1210*/  MOV R15, R3 ;  /* 0x00000003000f7202 */ /* 0x000fe40000000f00 */
[----:B------:R-:W1:Y:S01]  /*1220*/  I2F.RP R14, R11 ;  /* 0x0000000b000e7306 */ /* 0x000e620000209400 */
[----:B------:R-:W-:-:S04]  /*1230*/  @P4 IMAD.WIDE.U32 R20, R9, c[0x0][0x1a0], RZ ;  /* 0x0000680009144a25 */ /* 0x000fc800078e00ff */
[----:B------:R-:W-:-:S03]  /*1240*/  @P4 IMAD R9, R9, c[0x0][0x1a4], R21 ;  /* 0x0000690009094a24 */ /* 0x000fc600078e0215 */
[----:B-1----:R-:W1:Y:S02]  /*1250*/  MUFU.RCP R12, R14 ;  /* 0x0000000e000c7308 */ /* 0x002e640000001000 */
[----:B-1----:R-:W-:Y:S01]  /*1260*/  IADD3 R12, R12, 0xffffffe, RZ ;  /* 0x0ffffffe0c0c7810 */ /* 0x002fe20007ffe0ff */
[----:B------:R-:W-:-:S05]  /*1270*/  IMAD.MOV.U32 R14, RZ, RZ, R10 ;  /* 0x000000ffff0e7224 */ /* 0x000fca00078e000a */
[----:B------:R-:W1:Y:S02]  /*1280*/  F2I.FTZ.U32.TRUNC.NTZ R13, R12 ;  /* 0x0000000c000d7305 */ /* 0x000e64000021f000 */
[----:B-1----:R-:W-:Y:S02]  /*1290*/  IMAD.MOV R7, RZ, RZ, -R13 ;  /* 0x000000ffff077224 */ /* 0x002fe400078e0a0d */
[----:B------:R-:W-:Y:S02]  /*12a0*/  IMAD.MOV.U32 R12, RZ, RZ, RZ ;  /* 0x000000ffff0c7224 */ /* 0x000fe400078e00ff */
[----:B------:R-:W-:Y:S01]  /*12b0*/  IMAD R8, R7, R11, RZ ;  /* 0x0000000b07087224 */ /* 0x000fe200078e02ff */
[----:B------:R-:W-:-:S03]  /*12c0*/  IABS R7, R32 ;  /* 0x0000002000077213 */ /* 0x000fc60000000000 */
[----:B------:R-:W-:-:S06]  /*12d0*/  IMAD.HI.U32 R8, R13, R8, R12 ;  /* 0x000000080d087227 */ /* 0x000fcc00078e000c */
[----:B------:R-:W-:-:S05]  /*12e0*/  IMAD.HI.U32 R13, R8, R7, RZ ;  /* 0x00000007080d7227 */ /* 0x000fca00078e00ff */
[----:B------:R-:W-:-:S05]  /*12f0*/  IADD3 R8, -R13, RZ, RZ ;  /* 0x000000ff0d087210 */ /* 0x000fca0007ffe1ff */
[----:B------:R-:W-:Y:S01]  /*1300*/  IMAD R8, R11, R8, R7 ;  /* 0x000000080b087224 */ /* 0x000fe200078e0207 */
[----:B------:R-:W-:-:S04]  /*1310*/  LOP3.LUT R7, R32, c[0x0][0x1c8], RZ, 0x3c, !PT ;  /* 0x0000720020077a12 */ /* 0x000fc800078e3cff */
[----:B------:R-:W-:Y:S02]  /*1320*/  ISETP.GT.U32.AND P1, PT, R11, R8, PT ;  /* 0x000000080b00720c */ /* 0x000fe40003f24070 */
[----:B------:R-:W-:-:S11]  /*1330*/  ISETP.GE.AND P2, PT, R7, RZ, PT ;  /* 0x000000ff0700720c */ /* 0x000fd60003f46270 */
[----:B------:R-:W-:Y:S01]  /*1340*/  @!P1 IMAD.IADD R8, R8, 0x1, -R11 ;  /* 0x0000000108089824 */ /* 0x000fe200078e0a0b */
[----:B------:R-:W-:Y:S02]  /*1350*/  @!P1 IADD3 R13, R13, 0x1, RZ ;  /* 0x000000010d0d9810 */ /* 0x000fe40007ffe0ff */
[----:B------:R-:W-:Y:S02]  /*1360*/  ISETP.NE.AND P1, PT, RZ, c[0x0][0x1c8], PT ;  /* 0x00007200ff007a0c */ /* 0x000fe40003f25270 */
[----:B------:R-:W-:Y:S02]  /*1370*/  ISETP.GE.U32.AND P3, PT, R8, R11, PT ;  /* 0x0000000b0800720c */ /* 0x000fe40003f66070 */
[----:B------:R-:W-:-:S04]  /*1380*/  LEA R11, R2, 0xffffff80, 0x7 ;  /* 0xffffff80020b7811 */ /* 0x000fc800078e38ff */
[----:B------:R-:W-:Y:S01]  /*1390*/  SHF.R.S32.HI R7, RZ, 0x1f, R11 ;  /* 0x0000001fff077819 */ /* 0x000fe2000001140b */
[----:B------:R-:W-:-:S04]  /*13a0*/  IMAD.WIDE.U32 R14, R11, c[0x0][0x198], R14 ;  /* 0x000066000b0e7a25 */ /* 0x000fc800078e000e */
[----:B------:R-:W-:Y:S02]  /*13b0*/  IMAD R8, R7, c[0x0][0x198], RZ ;  /* 0x0000660007087a24 */ /* 0x000fe400078e02ff */
[----:B------:R-:W-:Y:S02]  /*13c0*/  @P3 IADD3 R13, R13, 0x1, RZ ;  /* 0x000000010d0d3810 */ /* 0x000fe40007ffe0ff */
[----:B------:R-:W-:Y:S02]  /*13d0*/  IMAD R3, R11, c[0x0][0x19c], R8 ;  /* 0x000067000b037a24 */ /* 0x000fe400078e0208 */
[----:B------:R-:W-:Y:S02]  /*13e0*/  @!P2 IADD3 R13, -R13, RZ, RZ ;  /* 0x000000ff0d0da210 */ /* 0x000fe40007ffe1ff */
[----:B------:R-:W-:Y:S02]  /*13f0*/  @!P1 LOP3.LUT R13, RZ, c[0x0][0x1c8], RZ, 0x33, !PT ;  /* 0x00007200ff0d9a12 */ /* 0x000fe400078e33ff */
[----:B------:R-:W-:-:S02]  /*1400*/  IADD3 R15, R15, R3, RZ ;  /* 0x000000030f0f7210 */ /* 0x000fc40007ffe0ff */
[----:B------:R-:W-:-:S03]  /*1410*/  SHF.R.S32.HI R8, RZ, 0x1f, R13 ;  /* 0x0000001fff087819 */ /* 0x000fc6000001140d */
        /* <DEDUP_REMOVED lines=15> */
.L_x_2332:
[----:B------:R-:W-:Y:S01]  /*1510*/  ISETP.NE.AND P1, PT, R226, -0x1, PT ;  /* 0xffffffffe200780c */ /* 0x000fe20003f25270 */
[----:B------:R-:W-:Y:S01]  /*1520*/  IMAD.IADD R223, R127, 0x1, -R130 ;  /* 0x000000017fdf7824 */ /* 0x000fe200078e0a82 */
[----:B------:R-:W-:Y:S01]  /*1530*/  SHF.R.S32.HI R129, RZ, 0x1f, R6 ;  /* 0x0000001fff817819 */ /* 0x000fe20000011406 */
[----:B------:R-:W-:Y:S01]  /*1540*/  IMAD R8, R8, c[0x0][0x1b8], RZ ;  /* 0x00006e0008087a24 */ /* 0x000fe200078e02ff */
[----:B------:R-:W-:Y:S01]  /*1550*/  IADD3 R227, R2, -0x1, RZ ;  /* 0xffffffff02e37810 */ /* 0x000fe20007ffe0ff */
[----:B------:R-:W-:Y:S01]  /*1560*/  IMAD.SHL.U32 R194, R6, 0x2, RZ ;  /* 0x0000000206c27824 */ /* 0x000fe200078e00ff */
[----:B-----5:R-:W-:Y:S01]  /*1570*/  LEA.HI R0, R129, R6, RZ, 0x3 ;  /* 0x0000000681007211 */ /* 0x020fe200078f18ff */
[----:B------:R-:W-:-:S03]  /*1580*/  IMAD R8, R13, c[0x0][0x1bc], R8 ;  /* 0x00006f000d087a24 */ /* 0x000fc600078e0208 */
[----:B------:R-:W-:Y:S02]  /*1590*/  SHF.R.S32.HI R232, RZ, 0x3, R0 ;  /* 0x00000003ffe87819 */ /* 0x000fe40000011400 */
[----:B------:R-:W-:Y:S01]  /*15a0*/  LOP3.LUT R194, R194, 0x6, RZ, 0xc0, !PT ;  /* 0x00000006c2c27812 */ /* 0x000fe200078ec0ff */
[----:B------:R-:W-:Y:S01]  /*15b0*/  @!P1 IMAD.WIDE.U32 R14, R5, c[0x0][0x178], RZ ;  /* 0x00005e00050e9a25 */ /* 0x000fe200078e00ff */
[----:B------:R-:W-:Y:S02]  /*15c0*/  @!P1 SHF.R.S32.HI R4, RZ, 0x1f, R5 ;  /* 0x0000001fff049819 */ /* 0x000fe40000011405 */
[C---:B------:R-:W-:Y:S01]  /*15d0*/  IADD3 R10, R232.reuse, 0x20, RZ ;  /* 0x00000020e80a7810 */ /* 0x040fe20007ffe0ff */
[----:B------:R-:W-:Y:S01]  /*15e0*/  IMAD.SHL.U32 R229, R232, 0x40, RZ ;  /* 0x00000040e8e57824 */ /* 0x000fe200078e00ff */
[----:B------:R-:W-:Y:S01]  /*15f0*/  SHF.R.S32.HI R233, RZ, 0x1f, R232 ;  /* 0x0000001fffe97819 */ /* 0x000fe200000114e8 */
[----:B------:R-:W-:Y:S01]  /*1600*/  @!P1 IMAD R4, R4, c[0x0][0x178], RZ ;  /* 0x00005e0004049a24 */ /* 0x000fe200078e02ff */
[----:B------:R-:W-:Y:S01]  /*1610*/  ISETP.GE.AND P2, PT, R10, R223, PT ;  /* 0x000000df0a00720c */ /* 0x000fe20003f46270 */
[----:B------:R-:W-:Y:S01]  /*1620*/  @P1 IMAD.WIDE.U32 R16, R226, c[0x0][0x190], RZ ;  /* 0x00006400e2101a25 */ /* 0x000fe200078e00ff */
[----:B------:R-:W-:-:S03]  /*1630*/  LOP3.LUT R229, R229, 0x1c0, RZ, 0xc0, !PT ;  /* 0x000001c0e5e57812 */ /* 0x000fc600078ec0ff */
[----:B------:R-:W-:Y:S01]  /*1640*/  @!P1 IMAD R4, R5, c[0x0][0x17c], R4 ;  /* 0x00005f0005049a24 */ /* 0x000fe200078e0204 */
[----:B------:R-:W-:Y:S01]  /*1650*/  LOP3.LUT R5, R0, 0xfffffff8, RZ, 0xc0, !PT ;  /* 0xfffffff800057812 */ /* 0x000fe200078ec0ff */
[----:B------:R-:W-:Y:S01]  /*1660*/  @!P1 IMAD.MOV.U32 R16, RZ, RZ, R14 ;  /* 0x000000ffff109224 */ /* 0x000fe200078e000e */
[----:B------:R-:W-:Y:S01]  /*1670*/  IADD3 R14, R232, 0x10, RZ ;  /* 0x00000010e80e7810 */ /* 0x000fe20007ffe0ff */
[----:B------:R-:W-:Y:S02]  /*1680*/  @P1 IMAD R17, R226, c[0x0][0x194], R17 ;  /* 0x00006500e2111a24 */ /* 0x000fe400078e0211 */
[----:B------:R-:W-:Y:S01]  /*1690*/  IMAD.IADD R5, R6, 0x1, -R5 ;  /* 0x0000000106057824 */ /* 0x000fe200078e0a05 */
[----:B------:R-:W-:Y:S01]  /*16a0*/  ISETP.GE.AND P6, PT, R14, R223, PT ;  /* 0x000000df0e00720c */ /* 0x000fe20003fc6270 */
[----:B------:R-:W-:Y:S01]  /*16b0*/  @!P1 IMAD.IADD R17, R15, 0x1, R4 ;  /* 0x000000010f119824 */ /* 0x000fe200078e0204 */
[----:B------:R-:W-:Y:S01]  /*16c0*/  SHF.R.S32.HI R15, RZ, 0x1f, R32 ;  /* 0x0000001fff0f7819 */ /* 0x000fe20000011420 */
[----:B------:R-:W-:Y:S01]  /*16d0*/  IMAD.SHL.U32 R230, R5, 0x8, RZ ;  /* 0x0000000805e67824 */ /* 0x000fe200078e00ff */
[----:B------:R-:W-:Y:S01]  /*16e0*/  LEA.HI R4, R129, R6, RZ, 0x6 ;  /* 0x0000000681047211 */ /* 0x000fe200078f30ff */
[----:B------:R-:W-:-:S03]  /*16f0*/  IMAD.WIDE R38, R39, 0x40, R232 ;  /* 0x0000004027267825 */ /* 0x000fc600078e02e8 */
[--C-:B------:R-:W-:Y:S01]  /*1700*/  LOP3.LUT R0, R229, 0x38, R230.reuse, 0xf8, !PT ;  /* 0x00000038e5007812 */ /* 0x100fe200078ef8e6 */
[----:B------:R-:W-:Y:S01]  /*1710*/  IMAD R15, R15, c[0x0][0x1a8], RZ ;  /* 0x00006a000f0f7a24 */ /* 0x000fe200078e02ff */
[----:B------:R-:W-:Y:S01]  /*1720*/  IADD3 R16, P1, R230, R16, RZ ;  /* 0x00000010e6107210 */ /* 0x000fe20007f3e0ff */
[----:B------:R-:W-:Y:S01]  /*1730*/  IMAD.SHL.U32 R4, R4, 0x8, RZ ;  /* 0x0000000804047824 */ /* 0x000fe200078e00ff */
[----:B------:R-:W-:Y:S01]  /*1740*/  SHF.R.S32.HI R12, RZ, 0x1f, R230 ;  /* 0x0000001fff0c7819 */ /* 0x000fe200000114e6 */
[----:B------:R-:W-:Y:S01]  /*1750*/  IMAD R18, R32, c[0x0][0x1ac], R15 ;  /* 0x00006b0020127a24 */ /* 0x000fe200078e020f */
[----:B------:R-:W-:Y:S01]  /*1760*/  SHF.R.U32.HI R229, RZ, 0x3, R229 ;  /* 0x00000003ffe57819 */ /* 0x000fe200000116e5 */
[----:B------:R-:W-:Y:S01]  /*1770*/  IMAD R133, R233, c[0x0][0x198], RZ ;  /* 0x00006600e9857a24 */ /* 0x000fe200078e02ff */
[----:B------:R-:W-:Y:S01]  /*1780*/  IADD3 R20, P4, R230, R20, RZ ;  /* 0x00000014e6147210 */ /* 0x000fe20007f9e0ff */
[----:B------:R-:W-:Y:S01]  /*1790*/  IMAD.X R17, R12, 0x1, R17, P1 ;  /* 0x000000010c117824 */ /* 0x000fe200008e0611 */
[----:B------:R-:W-:Y:S01]  /*17a0*/  LOP3.LUT R229, R0, R229, RZ, 0x3c, !PT ;  /* 0x000000e500e57212 */ /* 0x000fe200078e3cff */
[C---:B------:R-:W-:Y:S01]  /*17b0*/  IMAD R133, R232.reuse, c[0x0][0x19c], R133 ;  /* 0x00006700e8857a24 */ /* 0x040fe200078e0285 */
[----:B------:R-:W-:Y:S01]  /*17c0*/  IADD3 R0, R232, 0x30, RZ ;  /* 0x00000030e8007810 */ /* 0x000fe20007ffe0ff */
[----:B------:R-:W-:Y:S01]  /*17d0*/  IMAD.X R21, R12, 0x1, R9, P4 ;  /* 0x000000010c157824 */ /* 0x000fe200020e0609 */
[-C--:B------:R-:W-:Y:S01]  /*17e0*/  ISETP.GE.AND P1, PT, R232, R223.reuse, PT ;  /* 0x000000dfe800720c */ /* 0x080fe20003f26270 */
[----:B------:R-:W-:Y:S01]  /*17f0*/  IMAD.WIDE.U32 R32, R32, c[0x0][0x1a8], R16 ;  /* 0x00006a0020207a25 */ /* 0x000fe200078e0010 */
[----:B------:R-:W-:-:S02]  /*1800*/  ISETP.GE.AND P3, PT, R0, R223, PT ;  /* 0x000000df0000720c */ /* 0x000fc40003f66270 */
[----:B------:R-:W-:Y:S01]  /*1810*/  IADD3 R26, P5, R230, R26, RZ ;  /* 0x0000001ae61a7210 */ /* 0x000fe20007fbe0ff */
[----:B------:R-:W-:Y:S01]  /*1820*/  IMAD.IADD R19, R33, 0x1, R18 ;  /* 0x0000000121137824 */ /* 0x000fe200078e0212 */
[----:B------:R-:W-:Y:S01]  /*1830*/  @!P6 IADD3 R30, P4, R38, 0x10, RZ ;  /* 0x00000010261ee810 */ /* 0x000fe20007f9e0ff */
[----:B------:R-:W-:Y:S01]  /*1840*/  @!P6 IMAD.MOV.U32 R24, RZ, RZ, R32 ;  /* 0x000000ffff18e224 */ /* 0x000fe200078e0020 */
[----:B------:R-:W-:Y:S01]  /*1850*/  LOP3.LUT R229, R229, 0xfffffe00, R4, 0xf8, !PT ;  /* 0xfffffe00e5e57812 */ /* 0x000fe200078ef804 */
[----:B------:R-:W-:Y:S01]  /*1860*/  IMAD.X R27, R12, 0x1, R3, P5 ;  /* 0x000000010c1b7824 */ /* 0x000fe200028e0603 */
[C---:B------:R-:W-:Y:S01]  /*1870*/  @!P2 IADD3 R28, P5, R38.reuse, 0x20, RZ ;  /* 0x00000020261ca810 */ /* 0x040fe20007fbe0ff */
[----:B------:R-:W-:Y:S02]  /*1880*/  @!P6 IMAD.X R9, RZ, RZ, R39, P4 ;  /* 0x000000ffff09e224 */ /* 0x000fe400020e0627 */
[----:B------:R-:W-:Y:S02]  /*1890*/  @!P1 IMAD R3, R39, c[0x0][0x190], RZ ;  /* 0x0000640027039a24 */ /* 0x000fe400078e02ff */
[----:B------:R-:W-:Y:S01]  /*18a0*/  @!P1 IMAD.MOV.U32 R18, RZ, RZ, R32 ;  /* 0x000000ffff129224 */ /* 0x000fe200078e0020 */
[----:B------:R-:W-:Y:S01]  /*18b0*/  @!P3 IADD3 R22, P4, R38, 0x30, RZ ;  /* 0x000000302616b810 */ /* 0x000fe20007f9e0ff */
[----:B------:R-:W-:-:S02]  /*18c0*/  @!P6 IMAD.MOV.U32 R25, RZ, RZ, R19 ;  /* 0x000000ffff19e224 */ /* 0x000fc400078e0013 */
[--C-:B------:R-:W-:Y:S02]  /*18d0*/  @!P2 IMAD.MOV.U32 R35, RZ, RZ, R19.reuse ;  /* 0x000000ffff23a224 */ /* 0x100fe400078e0013 */
[----:B------:R-:W-:Y:S02]  /*18e0*/  @!P3 IMAD.MOV.U32 R33, RZ, RZ, R19 ;  /* 0x000000ffff21b224 */ /* 0x000fe400078e0013 */
[----:B------:R-:W-:Y:S02]  /*18f0*/  @!P6 IMAD R9, R9, c[0x0][0x190], RZ ;  /* 0x000064000909ea24 */ /* 0x000fe400078e02ff */
[C---:B------:R-:W-:Y:S02]  /*1900*/  @!P1 IMAD R3, R38.reuse, c[0x0][0x194], R3 ;  /* 0x0000650026039a24 */ /* 0x040fe400078e0203 */
[----:B------:R-:W-:-:S04]  /*1910*/  @!P1 IMAD.WIDE.U32 R18, R38, c[0x0][0x190], R18 ;  /* 0x0000640026129a25 */ /* 0x000fc800078e0012 */
[----:B------:R-:W-:Y:S02]  /*1920*/  @!P2 IMAD.X R17, RZ, RZ, R39, P5 ;  /* 0x000000ffff11a224 */ /* 0x000fe400028e0627 */
[C---:B------:R-:W-:Y:S02]  /*1930*/  @!P6 IMAD R9, R30.reuse, c[0x0][0x194], R9 ;  /* 0x000065001e09ea24 */ /* 0x040fe400078e0209 */
[----:B------:R-:W-:Y:S02]  /*1940*/  @!P3 IMAD.X R15, RZ, RZ, R39, P4 ;  /* 0x000000ffff0fb224 */ /* 0x000fe400020e0627 */
[----:B------:R-:W-:Y:S01]  /*1950*/  @!P6 IMAD.WIDE.U32 R30, R30, c[0x0][0x190], R24 ;  /* 0x000064001e1eea25 */ /* 0x000fe200078e0018 */
[----:B------:R-:W-:-:S03]  /*1960*/  @!P1 LEA R24, P4, R18, c[0x0][0x160], 0x1 ;  /* 0x0000580012189a11 */ /* 0x000fc600078808ff */
[----:B------:R-:W-:Y:S02]  /*1970*/  @!P1 IMAD.IADD R3, R19, 0x1, R3 ;  /* 0x0000000113039824 */ /* 0x000fe400078e0203 */
[----:B------:R-:W-:Y:S02]  /*1980*/  @!P2 IMAD R17, R17, c[0x0][0x190], RZ ;  /* 0x000064001111aa24 */ /* 0x000fe400078e02ff */
[----:B------:R-:W-:Y:S01]  /*1990*/  @!P2 IMAD.MOV.U32 R34, RZ, RZ, R32 ;  /* 0x000000ffff22a224 */ /* 0x000fe200078e0020 */
[----:B------:R-:W-:Y:S01]  /*19a0*/  @!P1 LEA.HI.X R25, R18, c[0x0][0x164], R3, 0x1, P4 ;  /* 0x0000590012199a11 */ /* 0x000fe200020f0c03 */
[----:B------:R-:W-:Y:S01]  /*19b0*/  @!P2 IMAD R12, R28, c[0x0][0x194], R17 ;  /* 0x000065001c0caa24 */ /* 0x000fe200078e0211 */
[----:B------:R-:W-:Y:S01]  /*19c0*/  @!P6 LEA R18, P5, R30, c[0x0][0x160], 0x1 ;  /* 0x000058001e12ea11 */ /* 0x000fe200078a08ff */
[----:B------:R-:W-:Y:S02]  /*19d0*/  @!P6 IMAD.IADD R9, R31, 0x1, R9 ;  /* 0x000000011f09e824 */ /* 0x000fe400078e0209 */
[----:B------:R-:W-:-:S03]  /*19e0*/  @!P2 IMAD.WIDE.U32 R28, R28, c[0x0][0x190], R34 ;  /* 0x000064001c1caa25 */ /* 0x000fc600078e0022 */
[----:B------:R-:W-:Y:S01]  /*19f0*/  @!P6 LEA.HI.X R19, R30, c[0x0][0x164], R9, 0x1, P5 ;  /* 0x000059001e13ea11 */ /* 0x000fe200028f0c09 */
[----:B------:R-:W-:Y:S01]  /*1a00*/  IMAD.SHL.U32 R3, R227, 0x80, RZ ;  /* 0x00000080e3037824 */ /* 0x000fe200078e00ff */
[----:B------:R-:W-:Y:S01]  /*1a10*/  @!P2 LEA R16, P4, R28, c[0x0][0x160], 0x1 ;  /* 0x000058001c10aa11 */ /* 0x000fe200078808ff */
[----:B------:R-:W-:Y:S02]  /*1a20*/  @!P3 IMAD R15, R15, c[0x0][0x190], RZ ;  /* 0x000064000f0fba24 */ /* 0x000fe400078e02ff */
[----:B------:R-:W-:Y:S02]  /*1a30*/  @!P2 IMAD.IADD R12, R29, 0x1, R12 ;  /* 0x000000011d0ca824 */ /* 0x000fe400078e020c */
[----:B------:R-:W-:Y:S02]  /*1a40*/  IMAD.IADD R9, R126, 0x1, -R3 ;  /* 0x000000017e097824 */ /* 0x000fe400078e0a03 */
[----:B------:R-:W-:Y:S01]  /*1a50*/  @!P3 IMAD R4, R22, c[0x0][0x194], R15 ;  /* 0x000065001604ba24 */ /* 0x000fe200078e020f */
[----:B------:R-:W-:Y:S01]  /*1a60*/  @!P2 LEA.HI.X R17, R28, c[0x0][0x164], R12, 0x1, P4 ;  /* 0x000059001c11aa11 */ /* 0x000fe200020f0c0c */
[----:B------:R-:W-:Y:S01]  /*1a70*/  @!P3 IMAD.WIDE.U32 R22, R22, c[0x0][0x190], R32 ;  /* 0x000064001616ba25 */ /* 0x000fe200078e0020 */
[----:B------:R-:W-:-:S03]  /*1a80*/  ISETP.GE.AND P4, PT, R14, R9, PT ;  /* 0x000000090e00720c */ /* 0x000fc60003f86270 */
[----:B------:R-:W-:Y:S01]  /*1a90*/  IMAD.WIDE.U32 R134, R232, c[0x0][0x198], R26 ;  /* 0x00006600e8867a25 */ /* 0x000fe200078e001a */
[----:B------:R-:W-:-:S03]  /*1aa0*/  @!P3 LEA R26, P5, R22, c[0x0][0x160], 0x1 ;  /* 0x00005800161aba11 */ /* 0x000fc600078a08ff */
[----:B------:R-:W-:Y:S02]  /*1ab0*/  @!P3 IMAD.IADD R4, R23, 0x1, R4 ;  /* 0x000000011704b824 */ /* 0x000fe400078e0204 */
[----:B------:R-:W-:Y:S02]  /*1ac0*/  IMAD.SHL.U32 R229, R229, 0x2, RZ ;  /* 0x00000002e5e57824 */ /* 0x000fe400078e00ff */
[----:B------:R-:W-:Y:S01]  /*1ad0*/  IMAD.IADD R133, R135, 0x1, R133 ;  /* 0x0000000187857824 */ /* 0x000fe200078e0285 */
[----:B------:R-:W-:Y:S01]  /*1ae0*/  @!P3 LEA.HI.X R27, R22, c[0x0][0x164], R4, 0x1, P5 ;  /* 0x00005900161bba11 */ /* 0x000fe200028f0c04 */
[----:B------:R-:W-:Y:S01]  /*1af0*/  IMAD.MOV.U32 R4, RZ, RZ, c[0x0][0x198] ;  /* 0x00006600ff047624 */ /* 0x000fe200078e00ff */
[----:B------:R-:W-:Y:S01]  /*1b00*/  @!PT LDS RZ, [RZ] ;  /* 0x00000000fffff984 */ /* 0x000fe20000000800 */
[----:B------:R-:W-:Y:S01]  /*1b10*/  @!PT LDS RZ, [RZ] ;  /* 0x00000000fffff984 */ /* 0x000fe20000000800 */
[----:B------:R-:W-:Y:S01]  /*1b20*/  @!PT LDS RZ, [RZ] ;  /* 0x00000000fffff984 */ /* 0x000fe20000000800 */
[----:B------:R1:W-:Y:S01]  /*1b30*/  @!P1 LDGSTS.E.BYPASS.LTC128B.128 [R229], [R24.64] ;  /* 0x0000000018e59fae */ /* 0x0003e2000b901d48 */
[----:B------:R-:W-:Y:S02]  /*1b40*/  IMAD.MOV.U32 R15, RZ, RZ, c[0x0][0x19c] ;  /* 0x00006700ff0f7624 */ /* 0x000fe400078e00ff */
[----:B------:R-:W-:Y:S01]  /*1b50*/  IMAD.WIDE.U32 R20, R13, c[0x0][0x1b8], R20 ;  /* 0x00006e000d147a25 */ /* 0x000fe200078e0014 */
[----:B------:R1:W-:Y:S01]  /*1b60*/  @!P1 LDGSTS.E.BYPASS.LTC128B.128 [R229+0x2000], [R24.64+0x80] ;  /* 0x0200008018e59fae */ /* 0x0003e2000b901d48 */
[----:B------:R-:W-:-:S02]  /*1b70*/  ISETP.GE.AND P1, PT, R10, R9, PT ;  /* 0x000000090a00720c */ /* 0x000fc40003f26270 */
[C---:B------:R-:W-:Y:S01]  /*1b80*/  @!P4 LEA R12, P5, R4.reuse, R134, 0x4 ;  /* 0x00000086040cc211 */ /* 0x040fe200078a20ff */
[----:B------:R2:W-:Y:S01]  /*1b90*/  @!P6 LDGSTS.E.BYPASS.LTC128B.128 [R229+0x800], [R18.64] ;  /* 0x0080000012e5efae */ /* 0x0005e2000b901d48 */
[----:B------:R-:W-:Y:S02]  /*1ba0*/  IMAD.IADD R21, R21, 0x1, R8 ;  /* 0x0000000115157824 */ /* 0x000fe400078e0208 */
[----:B------:R-:W-:Y:S01]  /*1bb0*/  @!P4 LEA.HI.X R23, R4, R133, R15, 0x4, P5 ;  /* 0x000000850417c211 */ /* 0x000fe200028f240f */
[----:B------:R2:W-:Y:S01]  /*1bc0*/  @!P6 LDGSTS.E.BYPASS.LTC128B.128 [R229+0x2800], [R18.64+0x80] ;  /* 0x0280008012e5efae */ /* 0x0005e2000b901d48 */
[CC--:B------:R-:W-:Y:S01]  /*1bd0*/  ISETP.GE.AND P6, PT, R232.reuse, R9.reuse, PT ;  /* 0x00000009e800720c */ /* 0x0c0fe20003fc6270 */
[----:B------:R-:W-:Y:S01]  /*1be0*/  IMAD.SHL.U32 R13, R232, 0x8, RZ ;  /* 0x00000008e80d7824 */ /* 0x000fe200078e00ff */
[----:B------:R-:W-:Y:S01]  /*1bf0*/  ISETP.GE.AND P5, PT, R0, R9, PT ;  /* 0x000000090000720c */ /* 0x000fe20003fa6270 */
[----:B------:R3:W-:Y:S04]  /*1c00*/  @!P2 LDGSTS.E.BYPASS.LTC128B.128 [R229+0x1000], [R16.64] ;  /* 0x0100000010e5afae */ /* 0x0007e8000b901d48 */
[----:B------:R3:W-:Y:S01]  /*1c10*/  @!P2 LDGSTS.E.BYPASS.LTC128B.128 [R229+0x3000], [R16.64+0x80] ;  /* 0x0300008010e5afae */ /* 0x0007e2000b901d48 */
[----:B------:R-:W-:-:S03]  /*1c20*/  @!P4 LEA R22, P2, R12, c[0x0][0x168], 0x1 ;  /* 0x00005a000c16ca11 */ /* 0x000fc600078408ff */
[----:B------:R4:W-:Y:S01]  /*1c30*/  @!P3 LDGSTS.E.BYPASS.LTC128B.128 [R229+0x1800], [R26.64] ;  /* 0x018000001ae5bfae */ /* 0x0009e2000b901d48 */
[----:B------:R-:W-:Y:S01]  /*1c40*/  @!P4 LEA.HI.X R23, R12, c[0x0][0x16c], R23, 0x1, P2 ;  /* 0x00005b000c17ca11 */ /* 0x000fe200010f0c17 */
[----:B------:R-:W-:Y:S02]  /*1c50*/  IMAD.SHL.U32 R12, R15, 0x20, RZ ;  /* 0x000000200f0c7824 */ /* 0x000fe400078e00ff */
[----:B------:R4:W-:Y:S01]  /*1c60*/  @!P3 LDGSTS.E.BYPASS.LTC128B.128 [R229+0x3800], [R26.64+0x80] ;  /* 0x038000801ae5bfae */ /* 0x0009e2000b901d48 */
[----:B------:R-:W-:Y:S02]  /*1c70*/  @!P5 IMAD.MOV.U32 R132, RZ, RZ, R134 ;  /* 0x000000ffff84d224 */ /* 0x000fe400078e0086 */
[----:B-1----:R-:W-:-:S04]  /*1c80*/  IMAD.WIDE.U32 R24, R4, 0x20, RZ ;  /* 0x0000002004187825 */ /* 0x002fc800078e00ff */
[----:B------:R-:W-:Y:S01]  /*1c90*/  @!P5 IMAD.WIDE.U32 R28, R4, 0x30, R132 ;  /* 0x00000030041cd825 */ /* 0x000fe200078e0084 */
[----:B--2---:R-:W-:Y:S02]  /*1ca0*/  @!P1 IADD3 R19, P2, R134, R24, RZ ;  /* 0x0000001886139210 */ /* 0x004fe40007f5e0ff */
[----:B------:R-:W-:Y:S02]  /*1cb0*/  IADD3 R18, R232, 0x40, RZ ;  /* 0x00000040e8127810 */ /* 0x000fe40007ffe0ff */
[----:B------:R-:W-:Y:S02]  /*1cc0*/  @!P1 IADD3.X R12, R133, R25, R12, P2, !PT ;  /* 0x00000019850c9210 */ /* 0x000fe400017fe40c */
[----:B------:R-:W-:Y:S02]  /*1cd0*/  @!P6 LEA R30, P2, R134, c[0x0][0x168], 0x1 ;  /* 0x00005a00861eea11 */ /* 0x000fe400078408ff */
[----:B------:R-:W-:Y:S01]  /*1ce0*/  ISETP.GE.AND P3, PT, R18, R9, PT ;  /* 0x000000091200720c */ /* 0x000fe20003f66270 */
[----:B---3--:R-:W-:Y:S01]  /*1cf0*/  @!P5 IMAD R16, R15, 0x30, RZ ;  /* 0x000000300f10d824 */ /* 0x008fe200078e02ff */
[----:B------:R-:W-:-:S02]  /*1d00*/  @!P6 LEA.HI.X R31, R134, c[0x0][0x16c], R133, 0x1, P2 ;  /* 0x00005b00861fea11 */ /* 0x000fc400010f0c85 */
[----:B------:R-:W-:Y:S01]  /*1d10*/  @!P1 LEA R24, P2, R19, c[0x0][0x168], 0x1 ;  /* 0x00005a0013189a11 */ /* 0x000fe200078408ff */
[----:B------:R-:W-:Y:S02]  /*1d20*/  @!P5 IMAD.IADD R16, R29, 0x1, R16 ;  /* 0x000000011d10d824 */ /* 0x000fe400078e0210 */
[----:B------:R1:W-:Y:S01]  /*1d30*/  @!P6 LDGSTS.E.BYPASS.LTC128B.128 [R229+0x4000], [R30.64] ;  /* 0x040000001ee5efae */ /* 0x0003e2000b901d48 */
[----:B------:R-:W-:Y:S02]  /*1d40*/  @!P1 LEA.HI.X R25, R19, c[0x0][0x16c], R12, 0x1, P2 ;  /* 0x00005b0013199a11 */ /* 0x000fe400010f0c0c */
[----:B------:R-:W-:Y:S01]  /*1d50*/  IADD3 R12, R232, 0x50, RZ ;  /* 0x00000050e80c7810 */ /* 0x000fe20007ffe0ff */
[----:B------:R1:W-:Y:S01]  /*1d60*/  @!P6 LDGSTS.E.BYPASS.LTC128B.128 [R229+0x8000], [R30.64+0x80] ;  /* 0x080000801ee5efae */ /* 0x0003e2000b901d48 */
[----:B----4-:R-:W-:Y:S02]  /*1d70*/  @!P5 LEA R26, P2, R28, c[0x0][0x168], 0x1 ;  /* 0x00005a001c1ada11 */ /* 0x010fe400078408ff */
[----:B------:R-:W-:Y:S01]  /*1d80*/  ISETP.GE.AND P6, PT, R12, R9, PT ;  /* 0x000000090c00720c */ /* 0x000fe20003fc6270 */
[----:B------:R2:W-:Y:S01]  /*1d90*/  @!P4 LDGSTS.E.BYPASS.LTC128B.128 [R229+0x4800], [R22.64] ;  /* 0x0480000016e5cfae */ /* 0x0005e2000b901d48 */
[----:B------:R-:W-:-:S02]  /*1da0*/  @!P5 LEA.HI.X R27, R28, c[0x0][0x16c], R16, 0x1, P2 ;  /* 0x00005b001c1bda11 */ /* 0x000fc400010f0c10 */
[C---:B------:R-:W-:Y:S01]  /*1db0*/  @!P3 LEA R16, P2, R4.reuse, R134, 0x6 ;  /* 0x000000860410b211 */ /* 0x040fe200078430ff */
[----:B------:R2:W-:Y:S03]  /*1dc0*/  @!P4 LDGSTS.E.BYPASS.LTC128B.128 [R229+0x8800], [R22.64+0x80] ;  /* 0x0880008016e5cfae */ /* 0x0005e6000b901d48 */
[----:B------:R-:W-:Y:S01]  /*1dd0*/  @!P3 LEA.HI.X R17, R4, R133, R15, 0x6, P2 ;  /* 0x000000850411b211 */ /* 0x000fe200010f340f */
[----:B------:R3:W-:Y:S01]  /*1de0*/  @!P1 LDGSTS.E.BYPASS.LTC128B.128 [R229+0x5000], [R24.64] ;  /* 0x0500000018e59fae */ /* 0x0007e2000b901d48 */
[----:B------:R-:W-:Y:S02]  /*1df0*/  @!P3 LEA R28, P4, R16, c[0x0][0x168], 0x1 ;  /* 0x00005a00101cba11 */ /* 0x000fe400078808ff */
[-C--:B------:R-:W-:Y:S01]  /*1e00*/  ISETP.GE.AND P2, PT, R14, R9.reuse, PT ;  /* 0x000000090e00720c */ /* 0x080fe20003f46270 */
[----:B------:R3:W-:Y:S01]  /*1e10*/  @!P1 LDGSTS.E.BYPASS.LTC128B.128 [R229+0x9000], [R24.64+0x80] ;  /* 0x0900008018e59fae */ /* 0x0007e2000b901d48 */
[-C--:B------:R-:W-:Y:S01]  /*1e20*/  ISETP.GE.AND P1, PT, R10, R9.reuse, PT ;  /* 0x000000090a00720c */ /* 0x080fe20003f26270 */
[----:B------:R-:W-:Y:S01]  /*1e30*/  @!P6 IMAD.MOV.U32 R132, RZ, RZ, R134 ;  /* 0x000000ffff84e224 */ /* 0x000fe200078e0086 */
[----:B------:R-:W-:Y:S01]  /*1e40*/  IADD3 R10, R232, 0x60, RZ ;  /* 0x00000060e80a7810 */ /* 0x000fe20007ffe0ff */
[----:B------:R4:W-:Y:S01]  /*1e50*/  @!P5 LDGSTS.E.BYPASS.LTC128B.128 [R229+0x5800], [R26.64] ;  /* 0x058000001ae5dfae */ /* 0x0009e2000b901d48 */
[----:B------:R-:W-:Y:S01]  /*1e60*/  @!P3 LEA.HI.X R29, R16, c[0x0][0x16c], R17, 0x1, P4 ;  /* 0x00005b00101dba11 */ /* 0x000fe200020f0c11 */
[----:B------:R-:W-:Y:S01]  /*1e70*/  @!P6 IMAD R14, R15, 0x50, RZ ;  /* 0x000000500f0ee824 */ /* 0x000fe200078e02ff */
[----:B------:R-:W-:Y:S01]  /*1e80*/  IADD3 R16, R232, 0x70, RZ ;  /* 0x00000070e8107810 */ /* 0x000fe20007ffe0ff */
[----:B------:R4:W-:Y:S01]  /*1e90*/  @!P5 LDGSTS.E.BYPASS.LTC128B.128 [R229+0x9800], [R26.64+0x80] ;  /* 0x098000801ae5dfae */ /* 0x0009e2000b901d48 */
[----:B------:R-:W-:-:S02]  /*1ea0*/  ISETP.GE.AND P5, PT, R10, R9, PT ;  /* 0x000000090a00720c */ /* 0x000fc40003fa6270 */
[----:B------:R-:W-:Y:S01]  /*1eb0*/  ISETP.GE.AND P4, PT, R16, R9, PT ;  /* 0x000000091000720c */ /* 0x000fe20003f86270 */
[----:B------:R1:W-:Y:S04]  /*1ec0*/  @!P3 LDGSTS.E.BYPASS.LTC128B.128 [R229+0x6000], [R28.64] ;  /* 0x060000001ce5bfae */ /* 0x0003e8000b901d48 */
[----:B------:R1:W-:Y:S01]  /*1ed0*/  @!P3 LDGSTS.E.BYPASS.LTC128B.128 [R229+0xa000], [R28.64+0x80] ;  /* 0x0a0000801ce5bfae */ /* 0x0003e2000b901d48 */
[----:B--2---:R-:W-:-:S04]  /*1ee0*/  @!P6 IMAD.WIDE.U32 R22, R4, 0x50, R132 ;  /* 0x000000500416e825 */ /* 0x004fc800078e0084 */
[----:B------:R-:W-:Y:S02]  /*1ef0*/  @!P6 IMAD.IADD R14, R23, 0x1, R14 ;  /* 0x00000001170ee824 */ /* 0x000fe400078e020e */
[----:B------:R-:W-:Y:S01]  /*1f00*/  @!P5 IMAD.MOV.U32 R132, RZ, RZ, R134 ;  /* 0x000000ffff84d224 */ /* 0x000fe200078e0086 */
[----:B---3--:R-:W-:-:S04]  /*1f10*/  @!P6 LEA R24, P3, R22, c[0x0][0x168], 0x1 ;  /* 0x00005a001618ea11 */ /* 0x008fc800078608ff */
[----:B------:R-:W-:Y:S01]  /*1f20*/  @!P6 LEA.HI.X R25, R22, c[0x0][0x16c], R14, 0x1, P3 ;  /* 0x00005b001619ea11 */ /* 0x000fe200018f0c0e */
[----:B------:R-:W-:Y:S01]  /*1f30*/  @!P5 IMAD.WIDE.U32 R22, R4, 0x60, R132 ;  /* 0x000000600416d825 */ /* 0x000fe200078e0084 */
[----:B------:R-:W-:-:S03]  /*1f40*/  IADD3 R38, P3, R232, R11, RZ ;  /* 0x0000000be8267210 */ /* 0x000fc60007f7e0ff */
[----:B------:R-:W-:Y:S01]  /*1f50*/  @!P5 IMAD R11, R15, 0x60, RZ ;  /* 0x000000600f0bd824 */ /* 0x000fe200078e02ff */
[----:B------:R2:W-:Y:S01]  /*1f60*/  @!P6 LDGSTS.E.BYPASS.LTC128B.128 [R229+0x6800], [R24.64] ;  /* 0x0680000018e5efae */ /* 0x0005e2000b901d48 */
[----:B------:R-:W-:Y:S02]  /*1f70*/  @!P4 IMAD.MOV.U32 R132, RZ, RZ, R134 ;  /* 0x000000ffff84c224 */ /* 0x000fe400078e0086 */
[----:B------:R-:W-:Y:S01]  /*1f80*/  IMAD.X R7, R233, 0x1, R7, P3 ;  /* 0x00000001e9077824 */ /* 0x000fe200018e0607 */
[----:B----4-:R-:W-:Y:S01]  /*1f90*/  @!P5 LEA R26, P3, R22, c[0x0][0x168], 0x1 ;  /* 0x00005a00161ada11 */ /* 0x010fe200078608ff */
[----:B------:R-:W-:Y:S01]  /*1fa0*/  @!P5 IMAD.IADD R11, R23, 0x1, R11 ;  /* 0x00000001170bd824 */ /* 0x000fe200078e020b */
[----:B------:R2:W-:Y:S01]  /*1fb0*/  @!P6 LDGSTS.E.BYPASS.LTC128B.128 [R229+0xa800], [R24.64+0x80] ;  /* 0x0a80008018e5efae */ /* 0x0005e2000b901d48 */
[----:B------:R-:W-:Y:S01]  /*1fc0*/  @!P4 IMAD R15, R15, 0x70, RZ ;  /* 0x000000700f0fc824 */ /* 0x000fe200078e02ff */
[----:B------:R-:W-:Y:S01]  /*1fd0*/  ISETP.GE.AND P6, PT, R0, R9, PT ;  /* 0x000000090000720c */ /* 0x000fe20003fc6270 */
[----:B-1----:R-:W-:Y:S01]  /*1fe0*/  @!P4 IMAD.WIDE.U32 R28, R4, 0x70, R132 ;  /* 0x00000070041cc825 */ /* 0x002fe200078e0084 */
[----:B------:R-:W-:-:S02]  /*1ff0*/  @!P5 LEA.HI.X R27, R22, c[0x0][0x16c], R11, 0x1, P3 ;  /* 0x00005b00161bda11 */ /* 0x000fc400018f0c0b */
[-C--:B------:R-:W-:Y:S01]  /*2000*/  LEA.HI R22, R129, R6.reuse, RZ, 0x4 ;  /* 0x0000000681167211 */ /* 0x080fe200078f20ff */
[----:B------:R-:W-:Y:S01]  /*2010*/  @!P4 IMAD.IADD R15, R29, 0x1, R15 ;  /* 0x000000011d0fc824 */ /* 0x000fe200078e020f */
[----:B------:R-:W-:Y:S01]  /*2020*/  LEA.HI R129, R129, R6, RZ, 0x5 ;  /* 0x0000000681817211 */ /* 0x000fe200078f28ff */
[----:B------:R1:W-:Y:S01]  /*2030*/  @!P5 LDGSTS.E.BYPASS.LTC128B.128 [R229+0x7000], [R26.64] ;  /* 0x070000001ae5dfae */ /* 0x0003e2000b901d48 */
[----:B------:R-:W-:Y:S01]  /*2040*/  IMAD R7, R7, c[0x0][0x1a0], RZ ;  /* 0x0000680007077a24 */ /* 0x000fe200078e02ff */
[----:B------:R-:W-:Y:S01]  /*2050*/  SHF.R.S32.HI R221, RZ, 0x4, R22 ;  /* 0x00000004ffdd7819 */ /* 0x000fe20000011416 */
[----:B------:R-:W-:Y:S01]  /*2060*/  IMAD.MOV.U32 R0, RZ, RZ, 0x20 ;  /* 0x00000020ff007424 */ /* 0x000fe200078e00ff */
[----:B------:R1:W-:Y:S01]  /*2070*/  @!P5 LDGSTS.E.BYPASS.LTC128B.128 [R229+0xb000], [R26.64+0x80] ;  /* 0x0b0000801ae5dfae */ /* 0x0003e2000b901d48 */
[----:B------:R-:W-:Y:S01]  /*2080*/  IMAD R11, R38, c[0x0][0x1a4], R7 ;  /* 0x00006900260b7a24 */ /* 0x000fe200078e0207 */
[----:B------:R-:W-:Y:S01]  /*2090*/  LOP3.LUT R7, R22, 0xfffffff0, RZ, 0xc0, !PT ;  /* 0xfffffff016077812 */ /* 0x000fe200078ec0ff */
[----:B------:R-:W-:Y:S01]  /*20a0*/  IMAD.WIDE.U32 R38, R38, c[0x0][0x1a0], R20 ;  /* 0x0000680026267a25 */ /* 0x000fe200078e0014 */
[----:B------:R-:W-:-:S02]  /*20b0*/  ISETP.GE.AND P5, PT, R232, R9, PT ;  /* 0x00000009e800720c */ /* 0x000fc40003fa6270 */
[----:B------:R-:W-:Y:S01]  /*20c0*/  LEA.HI R22, R22, R221, RZ, 0x1 ;  /* 0x000000dd16167211 */ /* 0x000fe200078f08ff */
[----:B------:R-:W-:Y:S01]  /*20d0*/  IMAD.IADD R7, R6, 0x1, -R7 ;  /* 0x0000000106077824 */ /* 0x000fe200078e0a07 */
[----:B------:R-:W-:Y:S01]  /*20e0*/  SHF.R.S32.HI R128, RZ, 0x5, R129 ;  /* 0x00000005ff807819 */ /* 0x000fe20000011481 */
[----:B------:R-:W-:Y:S01]  /*20f0*/  IMAD.IADD R36, R39, 0x1, R11 ;  /* 0x0000000127247824 */ /* 0x000fe200078e020b */
[----:B------:R-:W-:Y:S01]  /*2100*/  LOP3.LUT R22, R22, 0xfffffffe, RZ, 0xc0, !PT ;  /* 0xfffffffe16167812 */ /* 0x000fe200078ec0ff */
[----:B------:R-:W-:Y:S01]  /*2110*/  IMAD.WIDE.U32 R20, R0, c[0x0][0x1a0], RZ ;  /* 0x0000680000147a25 */ /* 0x000fe200078e00ff */
[----:B------:R-:W-:Y:S02]  /*2120*/  SHF.R.S32.HI R8, RZ, 0x1f, R7 ;  /* 0x0000001fff087819 */ /* 0x000fe40000011407 */
[----:B--2---:R-:W-:Y:S01]  /*2130*/  @!P4 LEA R24, P3, R28, c[0x0][0x168], 0x1 ;  /* 0x00005a001c18ca11 */ /* 0x004fe200078608ff */
[----:B------:R-:W-:Y:S01]  /*2140*/  IMAD R14, R0, c[0x0][0x1a4], RZ ;  /* 0x00006900000e7a24 */ /* 0x000fe200078e02ff */
[----:B------:R-:W-:Y:S01]  /*2150*/  LEA.HI R8, R8, R7, RZ, 0x3 ;  /* 0x0000000708087211 */ /* 0x000fe200078f18ff */
[----:B------:R-:W-:Y:S01]  /*2160*/  @!P1 IMAD.MOV.U32 R11, RZ, RZ, c[0x0][0x1a0] ;  /* 0x00006800ff0b9624 */ /* 0x000fe200078e00ff */
[----:B------:R-:W-:Y:S01]  /*2170*/  @!P4 LEA.HI.X R25, R28, c[0x0][0x16c], R15, 0x1, P3 ;  /* 0x00005b001c19ca11 */ /* 0x000fe200018f0c0f */
[----:B------:R-:W-:Y:S01]  /*2180*/  IMAD.IADD R221, R221, 0x1, -R22 ;  /* 0x00000001dddd7824 */ /* 0x000fe200078e0a16 */
[C---:B------:R-:W-:Y:S01]  /*2190*/  LEA R224, P3, R38.reuse, c[0x0][0x170], 0x1 ;  /* 0x00005c0026e07a11 */ /* 0x040fe200078608ff */
[----:B------:R-:W-:Y:S01]  /*21a0*/  @!P6 IMAD.MOV.U32 R22, RZ, RZ, c[0x0][0x1a0] ;  /* 0x00006800ff16e624 */ /* 0x000fe200078e00ff */
[----:B------:R-:W-:Y:S01]  /*21b0*/  LOP3.LUT R129, R129, 0xffffffe0, RZ, 0xc0, !PT ;  /* 0xffffffe081817812 */ /* 0x000fe200078ec0ff */
[----:B------:R2:W-:Y:S01]  /*21c0*/  @!P4 LDGSTS.E.BYPASS.LTC128B.128 [R229+0x7800], [R24.64] ;  /* 0x0780000018e5cfae */ /* 0x0005e2000b901d48 */
[----:B------:R-:W-:Y:S01]  /*21d0*/  LEA.HI.X R225, R38, c[0x0][0x174], R36, 0x1, P3 ;  /* 0x00005d0026e17a11 */ /* 0x000fe200018f0c24 */
[----:B------:R-:W-:Y:S01]  /*21e0*/  IMAD.SHL.U32 R125, R8, 0x40, RZ ;  /* 0x00000040087d7824 */ /* 0x000fe200078e00ff */
[----:B------:R-:W-:Y:S01]  /*21f0*/  @!P2 IADD3 R20, P3, R224, R20, RZ ;  /* 0x00000014e014a210 */ /* 0x000fe20007f7e0ff */
[----:B------:R2:W-:Y:S01]  /*2200*/  @!P4 LDGSTS.E.BYPASS.LTC128B.128 [R229+0xb800], [R24.64+0x80] ;  /* 0x0b80008018e5cfae */ /* 0x0005e2000b901d48 */
[----:B------:R-:W-:Y:S01]  /*2210*/  ISETP.GE.AND P4, PT, R12, R9, PT ;  /* 0x000000090c00720c */ /* 0x000fe20003f86270 */
[----:B------:R-:W-:Y:S01]  /*2220*/  @!P6 IMAD.WIDE.U32 R22, R22, 0x60, R224 ;  /* 0x000000601616e825 */ /* 0x000fe200078e00e0 */
[----:B------:R-:W-:Y:S01]  /*2230*/  LOP3.LUT R12, R8, 0xfffffff8, RZ, 0xc0, !PT ;  /* 0xfffffff8080c7812 */ /* 0x000fe200078ec0ff */
[----:B------:R-:W0:Y:S01]  /*2240*/  LDGDEPBAR ;  /* 0x00000000000079af */ /* 0x000e220000000000 */
[----:B------:R-:W-:Y:S01]  /*2250*/  @!P2 IADD3.X R21, R225, R21, R14, P3, !PT ;  /* 0x00000015e115a210 */ /* 0x000fe20001ffe40e */
[----:B------:R-:W-:Y:S01]  /*2260*/  IMAD.SHL.U32 R14, R221, 0x8, RZ ;  /* 0x00000008dd0e7824 */ /* 0x000fe200078e00ff */
[----:B------:R-:W-:Y:S01]  /*2270*/  ISETP.GE.AND P3, PT, R10, R9, PT ;  /* 0x000000090a00720c */ /* 0x000fe20003f66270 */
[----:B------:R-:W-:Y:S01]  /*2280*/  IMAD.IADD R7, R7, 0x1, -R12 ;  /* 0x0000000107077824 */ /* 0x000fe200078e0a0c */
[----:B------:R-:W-:Y:S01]  /*2290*/  LOP3.LUT R125, R125, 0xfffffe00, RZ, 0xc0, !PT ;  /* 0xfffffe007d7d7812 */ /* 0x000fe200078ec0ff */
[----:B------:R-:W-:-:S02]  /*22a0*/  @!P1 IMAD.MOV.U32 R10, RZ, RZ, c[0x0][0x1a4] ;  /* 0x00006900ff0a9624 */ /* 0x000fc400078e00ff */
[----:B------:R-:W-:Y:S02]  /*22b0*/  IMAD.SHL.U32 R15, R7, 0x40, RZ ;  /* 0x00000040070f7824 */ /* 0x000fe400078e00ff */
[----:B------:R-:W-:-:S03]  /*22c0*/  IMAD.SHL.U32 R12, R5, 0x40, RZ ;  /* 0x00000040050c7824 */ /* 0x000fc600078e00ff */
[----:B------:R-:W-:Y:S02]  /*22d0*/  LOP3.LUT R15, R15, 0x1c0, RZ, 0xc0, !PT ;  /* 0x000001c00f0f7812 */ /* 0x000fe400078ec0ff */
[----:B------:R-:W-:Y:S02]  /*22e0*/  LOP3.LUT R12, R12, 0x1c0, RZ, 0xc0, !PT ;  /* 0x000001c00c0c7812 */ /* 0x000fe400078ec0ff */
[----:B------:R-:W-:Y:S02]  /*22f0*/  LOP3.LUT R14, R15, 0x8, R14, 0xf8, !PT ;  /* 0x000000080f0e7812 */ /* 0x000fe400078ef80e */
[----:B------:R-:W-:Y:S02]  /*2300*/  LOP3.LUT R13, R12, 0x8, R13, 0xf8, !PT ;  /* 0x000000080c0d7812 */ /* 0x000fe400078ef80d */
[----:B------:R-:W-:Y:S02]  /*2310*/  SHF.R.U32.HI R15, RZ, 0x3, R15 ;  /* 0x00000003ff0f7819 */ /* 0x000fe4000001160f */
[----:B------:R-:W-:Y:S01]  /*2320*/  SHF.R.U32.HI R12, RZ, 0x3, R12 ;  /* 0x00000003ff0c7819 */ /* 0x000fe2000001160c */
[----:B------:R-:W-:-:S04]  /*2330*/  DEPBAR.LE SB0, 0x0 ;  /* 0x000080000000791a */ /* 0x000fc80000000000 */
[----:B------:R-:W-:Y:S01]  /*2340*/  BAR.SYNC.DEFER_BLOCKING 0x0 ;  /* 0x0000000000007b1d */ /* 0x000fe20000010000 */
[----:B------:R-:W-:Y:S01]  /*2350*/  LOP3.LUT R124, R14, R15, RZ, 0x3c, !PT ;  /* 0x0000000f0e7c7212 */ /* 0x000fe200078e3cff */
[----:B------:R-:W-:Y:S01]  /*2360*/  @!P6 IMAD.MOV.U32 R14, RZ, RZ, c[0x0][0x1a4] ;  /* 0x00006900ff0ee624 */ /* 0x000fe200078e00ff */
[----:B------:R-:W-:-:S03]  /*2370*/  LOP3.LUT R12, R13, R12, RZ, 0x3c, !PT ;  /* 0x0000000c0d0c7212 */ /* 0x000fc600078e3cff */
[----:B------:R-:W-:Y:S02]  /*2380*/  @!P6 IMAD R14, R14, 0x60, RZ ;  /* 0x000000600e0ee824 */ /* 0x000fe400078e02ff */
[----:B------:R-:W-:Y:S02]  /*2390*/  IMAD R221, R221, 0x200, R12 ;  /* 0x00000200dddd7824 */ /* 0x000fe400078e020c */
[----:B------:R-:W-:Y:S02]  /*23a0*/  @!P6 IMAD.IADD R23, R23, 0x1, R14 ;  /* 0x000000011717e824 */ /* 0x000fe400078e020e */
[----:B------:R-:W-:-:S05]  /*23b0*/  IMAD.SHL.U32 R221, R221, 0x2, RZ ;  /* 0x00000002dddd7824 */ /* 0x000fca00078e00ff */
[C---:B------:R-:W-:Y:S02]  /*23c0*/  IADD3 R8, R221.reuse, 0x4000, RZ ;  /* 0x00004000dd087810 */ /* 0x040fe40007ffe0ff */
[----:B------:R-:W-:Y:S01]  /*23d0*/  IADD3 R219, R221, 0x4020, RZ ;  /* 0x00004020dddb7810 */ /* 0x000fe20007ffe0ff */
[----:B------:R-:W-:Y:S04]  /*23e0*/  @P5 STS.128 [R229+0xc000], RZ ;  /* 0x00c000ffe5005388 */ /* 0x000fe80000000c00 */
[----:B------:R-:W-:Y:S04]  /*23f0*/  @P5 STS.128 [R229+0x10000], RZ ;  /* 0x010000ffe5005388 */ /* 0x000fe80000000c00 */
[----:B------:R-:W-:Y:S01]  /*2400*/  @!PT LDS RZ, [RZ] ;  /* 0x00000000fffff984 */ /* 0x000fe20000000800 */
[----:B------:R-:W-:Y:S01]  /*2410*/  @!PT LDS RZ, [RZ] ;  /* 0x00000000fffff984 */ /* 0x000fe20000000800 */
[----:B------:R-:W-:Y:S01]  /*2420*/  @!PT LDS RZ, [RZ] ;  /* 0x00000000fffff984 */ /* 0x000fe20000000800 */
[----:B------:R3:W-:Y:S04]  /*2430*/  @!P5 LDGSTS.E.BYPASS.LTC128B.128 [R229+0xc000], [R224.64] ;  /* 0x0c000000e0e5dfae */ /* 0x0007e8000b901d48 */
[----:B------:R3:W-:Y:S01]  /*2440*/  @!P5 LDGSTS.E.BYPASS.LTC128B.128 [R229+0x10000], [R224.64+0x80] ;  /* 0x10000080e0e5dfae */ /* 0x0007e2000b901d48 */
[----:B--2---:R-:W-:-:S03]  /*2450*/  @!P1 LEA R24, P5, R11, R224, 0x6 ;  /* 0x000000e00b189211 */ /* 0x004fc600078a30ff */
[----:B------:R-:W-:Y:S01]  /*2460*/  @P2 STS.128 [R229+0xc800], RZ ;  /* 0x00c800ffe5002388 */ /* 0x000fe20000000c00 */
[----:B------:R-:W-:Y:S01]  /*2470*/  @!P1 LEA.HI.X R25, R11, R225, R10, 0x6, P5 ;  /* 0x000000e10b199211 */ /* 0x000fe200028f340a */
[----:B------:R-:W-:Y:S01]  /*2480*/  @!P4 IMAD.MOV.U32 R11, RZ, RZ, c[0x0][0x1a4] ;  /* 0x00006900ff0bc624 */ /* 0x000fe200078e00ff */
[-C--:B------:R-:W-:Y:S01]  /*2490*/  ISETP.GE.AND P5, PT, R18, R9.reuse, PT ;  /* 0x000000091200720c */ /* 0x080fe20003fa6270 */
[----:B------:R-:W-:Y:S01]  /*24a0*/  @P2 STS.128 [R229+0x10800], RZ ;  /* 0x010800ffe5002388 */ /* 0x000fe20000000c00 */
[----:B------:R-:W-:Y:S02]  /*24b0*/  @!P3 IMAD.MOV.U32 R18, RZ, RZ, c[0x0][0x1a0] ;  /* 0x00006800ff12b624 */ /* 0x000fe400078e00ff */
[----:B------:R-:W-:Y:S01]  /*24c0*/  @!P3 IMAD.MOV.U32 R10, RZ, RZ, c[0x0][0x1a4] ;  /* 0x00006900ff0ab624 */ /* 0x000fe200078e00ff */
[----:B------:R-:W-:Y:S01]  /*24d0*/  @!PT LDS RZ, [RZ] ;  /* 0x00000000fffff984 */ /* 0x000fe20000000800 */
[----:B------:R-:W-:Y:S01]  /*24e0*/  @!PT LDS RZ, [RZ] ;  /* 0x00000000fffff984 */ /* 0x000fe20000000800 */
[----:B------:R-:W-:Y:S01]  /*24f0*/  @!PT LDS RZ, [RZ] ;  /* 0x00000000fffff984 */ /* 0x000fe20000000800 */
[----:B------:R2:W-:Y:S01]  /*2500*/  @!P2 LDGSTS.E.BYPASS.LTC128B.128 [R229+0xc800], [R20.64] ;  /* 0x0c80000014e5afae */ /* 0x0005e2000b901d48 */
[----:B------:R-:W-:Y:S02]  /*2510*/  @!P4 IMAD R11, R11, 0xa0, RZ ;  /* 0x000000a00b0bc824 */ /* 0x000fe400078e02ff */
[----:B------:R-:W-:Y:S01]  /*2520*/  @!P3 IMAD.WIDE.U32 R18, R18, 0xc0, R224 ;  /* 0x000000c01212b825 */ /* 0x000fe200078e00e0 */
[----:B------:R2:W-:Y:S01]  /*2530*/  @!P2 LDGSTS.E.BYPASS.LTC128B.128 [R229+0x10800], [R20.64+0x80] ;  /* 0x1080008014e5afae */ /* 0x0005e2000b901d48 */
[----:B------:R-:W-:-:S02]  /*2540*/  ISETP.GE.AND P2, PT, R16, R9, PT ;  /* 0x000000091000720c */ /* 0x000fc40003f46270 */
[----:B------:R-:W-:Y:S01]  /*2550*/  @!P3 IMAD R10, R10, 0xc0, RZ ;  /* 0x000000c00a0ab824 */ /* 0x000fe200078e02ff */
[----:B------:R-:W-:Y:S01]  /*2560*/  @P1 STS.128 [R229+0xd000], RZ ;  /* 0x00d000ffe5001388 */ /* 0x000fe20000000c00 */
[----:B------:R-:W-:Y:S02]  /*2570*/  @!P5 IMAD.MOV.U32 R13, RZ, RZ, c[0x0][0x1a0] ;  /* 0x00006800ff0dd624 */ /* 0x000fe400078e00ff */
[----:B------:R-:W-:Y:S01]  /*2580*/  @!P5 IMAD.MOV.U32 R12, RZ, RZ, c[0x0][0x1a4] ;  /* 0x00006900ff0cd624 */ /* 0x000fe200078e00ff */
[----:B------:R-:W-:Y:S01]  /*2590*/  @P1 STS.128 [R229+0x11000], RZ ;  /* 0x011000ffe5001388 */ /* 0x000fe20000000c00 */
[----:B------:R-:W-:-:S03]  /*25a0*/  @!P3 IMAD.IADD R19, R19, 0x1, R10 ;  /* 0x000000011313b824 */ /* 0x000fc600078e020a */
[----:B------:R-:W-:Y:S01]  /*25b0*/  @!PT LDS RZ, [RZ] ;  /* 0x00000000fffff984 */ /* 0x000fe20000000800 */
[----:B------:R-:W-:Y:S01]  /*25c0*/  @!PT LDS RZ, [RZ] ;  /* 0x00000000fffff984 */ /* 0x000fe20000000800 */
[----:B------:R-:W-:Y:S01]  /*25d0*/  @!PT LDS RZ, [RZ] ;  /* 0x00000000fffff984 */ /* 0x000fe20000000800 */
[----:B------:R4:W-:Y:S02]  /*25e0*/  @!P1 LDGSTS.E.BYPASS.LTC128B.128 [R229+0xd000], [R24.64] ;  /* 0x0d00000018e59fae */ /* 0x0009e4000b901d48 */
[----:B------:R-:W-:Y:S02]  /*25f0*/  @!P2 IMAD.MOV.U32 R16, RZ, RZ, c[0x0][0x1a0] ;  /* 0x00006800ff10a624 */ /* 0x000fe400078e00ff */
[----:B------:R-:W-:Y:S01]  /*2600*/  @!P2 IMAD.MOV.U32 R9, RZ, RZ, c[0x0][0x1a4] ;  /* 0x00006900ff09a624 */ /* 0x000fe200078e00ff */
[----:B------:R4:W-:Y:S01]  /*2610*/  @!P1 LDGSTS.E.BYPASS.LTC128B.128 [R229+0x11000], [R24.64+0x80] ;  /* 0x1100008018e59fae */ /* 0x0009e2000b901d48 */
[----:B------:R-:W-:-:S03]  /*2620*/  @!P2 IMAD.WIDE.U32 R16, R16, 0xe0, R224 ;  /* 0x000000e01010a825 */ /* 0x000fc600078e00e0 */
[----:B------:R-:W-:Y:S01]  /*2630*/  @P6 STS.128 [R229+0xd800], RZ ;  /* 0x00d800ffe5006388 */ /* 0x000fe20000000c00 */
[----:B------:R-:W-:-:S03]  /*2640*/  @!P2 IMAD R9, R9, 0xe0, RZ ;  /* 0x000000e00909a824 */ /* 0x000fc600078e02ff */
[----:B------:R-:W-:Y:S01]  /*2650*/  @P6 STS.128 [R229+0x11800], RZ ;  /* 0x011800ffe5006388 */ /* 0x000fe20000000c00 */
[----:B------:R-:W-:Y:S02]  /*2660*/  @!P2 IMAD.IADD R17, R17, 0x1, R9 ;  /* 0x000000011111a824 */ /* 0x000fe400078e0209 */
[----:B--2---:R-:W-:Y:S01]  /*2670*/  @!P4 IMAD.MOV.U32 R20, RZ, RZ, c[0x0][0x1a0] ;  /* 0x00006800ff14c624 */ /* 0x004fe200078e00ff */
[----:B------:R-:W-:Y:S01]  /*2680*/  @!PT LDS RZ, [RZ] ;  /* 0x00000000fffff984 */ /* 0x000fe20000000800 */
[----:B------:R-:W-:Y:S01]  /*2690*/  @!PT LDS RZ, [RZ] ;  /* 0x00000000fffff984 */ /* 0x000fe20000000800 */
[----:B------:R-:W-:Y:S01]  /*26a0*/  @!PT LDS RZ, [RZ] ;  /* 0x00000000fffff984 */ /* 0x000fe20000000800 */
[----:B------:R2:W-:Y:S01]  /*26b0*/  @!P6 LDGSTS.E.BYPASS.LTC128B.128 [R229+0xd800], [R22.64] ;  /* 0x0d80000016e5efae */ /* 0x0005e2000b901d48 */
[----:B------:R-:W-:Y:S02]  /*26c0*/  IMAD R9, R128, 0x400, R125 ;  /* 0x0000040080097824 */ /* 0x000fe400078e027d */
[----:B------:R-:W-:Y:S01]  /*26d0*/  @!P4 IMAD.WIDE.U32 R20, R20, 0xa0, R224 ;  /* 0x000000a01414c825 */ /* 0x000fe200078e00e0 */
[----:B------:R2:W-:Y:S03]  /*26e0*/  @!P6 LDGSTS.E.BYPASS.LTC128B.128 [R229+0x11800], [R22.64+0x80] ;  /* 0x1180008016e5efae */ /* 0x0005e6000b901d48 */
[----:B------:R-:W-:Y:S01]  /*26f0*/  @!P4 IMAD.IADD R21, R21, 0x1, R11 ;  /* 0x000000011515c824 */ /* 0x000fe200078e020b */
[----:B------:R-:W-:Y:S01]  /*2700*/  @P5 STS.128 [R229+0xe000], RZ ;  /* 0x00e000ffe5005388 */ /* 0x000fe20000000c00 */
[----:B------:R-:W-:-:S03]  /*2710*/  IMAD.IADD R222, R124, 0x1, R9 ;  /* 0x000000017cde7824 */ /* 0x000fc600078e0209 */
[----:B------:R-:W-:Y:S01]  /*2720*/  @P5 STS.128 [R229+0x12000], RZ ;  /* 0x012000ffe5005388 */ /* 0x000fe20000000c00 */
[----:B------:R-:W-:Y:S01]  /*2730*/  IMAD.SHL.U32 R222, R222, 0x2, RZ ;  /* 0x00000002dede7824 */ /* 0x000fe200078e00ff */
[----:B----4-:R-:W-:-:S04]  /*2740*/  @!P5 LEA R24, P1, R13, R224, 0x7 ;  /* 0x000000e00d18d211 */ /* 0x010fc800078238ff */
[----:B------:R-:W-:-:S05]  /*2750*/  @!P5 LEA.HI.X R25, R13, R225, R12, 0x7, P1 ;  /* 0x000000e10d19d211 */ /* 0x000fca00008f3c0c */
[----:B------:R-:W-:Y:S01]  /*2760*/  @!PT LDS RZ, [RZ] ;  /* 0x00000000fffff984 */ /* 0x000fe20000000800 */
[----:B------:R-:W-:Y:S01]  /*2770*/  @!PT LDS RZ, [RZ] ;  /* 0x00000000fffff984 */ /* 0x000fe20000000800 */
[----:B------:R-:W-:Y:S01]  /*2780*/  @!PT LDS RZ, [RZ] ;  /* 0x00000000fffff984 */ /* 0x000fe20000000800 */
[----:B------:R1:W-:Y:S04]  /*2790*/  @!P5 LDGSTS.E.BYPASS.LTC128B.128 [R229+0xe000], [R24.64] ;  /* 0x0e00000018e5dfae */ /* 0x0003e8000b901d48 */
[----:B------:R1:W-:Y:S04]  /*27a0*/  @!P5 LDGSTS.E.BYPASS.LTC128B.128 [R229+0x12000], [R24.64+0x80] ;  /* 0x1200008018e5dfae */ /* 0x0003e8000b901d48 */
[----:B------:R-:W-:Y:S04]  /*27b0*/  @P4 STS.128 [R229+0xe800], RZ ;  /* 0x00e800ffe5004388 */ /* 0x000fe80000000c00 */
[----:B------:R-:W-:Y:S04]  /*27c0*/  @P4 STS.128 [R229+0x12800], RZ ;  /* 0x012800ffe5004388 */ /* 0x000fe80000000c00 */
        /* <DEDUP_REMOVED lines=11> */
[----:B------:R4:W-:Y:S01]  /*2880*/  @!P3 LDGSTS.E.BYPASS.LTC128B.128 [R229+0x13000], [R18.64+0x80] ;  /* 0x1300008012e5bfae */ /* 0x0009e2000b901d48 */
[----:B------:R-:W-:-:S03]  /*2890*/  LOP3.LUT P3, RZ, R5, 0x2, RZ, 0xc0, !PT ;  /* 0x0000000205ff7812 */ /* 0x000fc6000786c0ff */
[----:B------:R-:W-:Y:S04]  /*28a0*/  @P2 STS.128 [R229+0xf800], RZ ;  /* 0x00f800ffe5002388 */ /* 0x000fe80000000c00 */
[----:B------:R-:W-:Y:S04]  /*28b0*/  @P2 STS.128 [R229+0x13800], RZ ;  /* 0x013800ffe5002388 */ /* 0x000fe80000000c00 */
[----:B------:R-:W-:Y:S01]  /*28c0*/  @!PT LDS RZ, [RZ] ;  /* 0x00000000fffff984 */ /* 0x000fe20000000800 */
[----:B------:R-:W-:Y:S01]  /*28d0*/  @!PT LDS RZ, [RZ] ;  /* 0x00000000fffff984 */ /* 0x000fe20000000800 */
[----:B------:R-:W-:Y:S01]  /*28e0*/  @!PT LDS RZ, [RZ] ;  /* 0x00000000fffff984 */ /* 0x000fe20000000800 */
[----:B------:R4:W-:Y:S02]  /*28f0*/  @!P2 LDGSTS.E.BYPASS.LTC128B.128 [R229+0xf800], [R16.64] ;  /* 0x0f80000010e5afae */ /* 0x0009e4000b901d48 */
[----:B------:R-:W-:-:S02]  /*2900*/  @P3 IADD3 R219, R8, -0x20, RZ ;  /* 0xffffffe008db3810 */ /* 0x000fc40007ffe0ff */
[----:B------:R4:W-:Y:S01]  /*2910*/  @!P2 LDGSTS.E.BYPASS.LTC128B.128 [R229+0x13800], [R16.64+0x80] ;  /* 0x1380008010e5afae */ /* 0x0009e2000b901d48 */
[----:B------:R-:W-:Y:S01]  /*2920*/  R2P PR, R7, 0x6 ;  /* 0x0000000607007804 */ /* 0x000fe20000000000 */
[----:B------:R-:W-:Y:S01]  /*2930*/  IMAD.MOV.U32 R7, RZ, RZ, 0x10 ;  /* 0x00000010ff077424 */ /* 0x000fe200078e00ff */
[C---:B------:R-:W-:Y:S01]  /*2940*/  IADD3 R211, R219.reuse, 0x800, RZ ;  /* 0x00000800dbd37810 */ /* 0x040fe20007ffe0ff */
[----:B------:R-:W-:Y:S01]  /*2950*/  LDSM.16.M88.4 R28, [R222] ;  /* 0x00000000de1c783b */ /* 0x000fe20000000200 */
[----:B------:R-:W-:Y:S02]  /*2960*/  IADD3 R210, R219, 0x1000, RZ ;  /* 0x00001000dbd27810 */ /* 0x000fe40007ffe0ff */
[----:B------:R-:W-:Y:S01]  /*2970*/  SEL R7, R7, 0xfffffff0, !P1 ;  /* 0xfffffff007077807 */ /* 0x000fe20004800000 */
[----:B--2---:R-:W1:Y:S01]  /*2980*/  LDSM.16.M88.4 R20, [R221+0x4000] ;  /* 0x00400000dd14783b */ /* 0x004e620000000200 */
[----:B------:R-:W-:Y:S02]  /*2990*/  LOP3.LUT P1, RZ, R5, 0x4, RZ, 0xc0, !PT ;  /* 0x0000000405ff7812 */ /* 0x000fe4000782c0ff */
[C---:B------:R-:W-:Y:S01]  /*29a0*/  SEL R5, R0.reuse, 0xffffffe0, !P2 ;  /* 0xffffffe000057807 */ /* 0x040fe20005000000 */
[----:B------:R-:W4:Y:S01]  /*29b0*/  LDSM.16.M88.4 R12, [R221+0x4800] ;  /* 0x00480000dd0c783b */ /* 0x000f220000000200 */
[----:B------:R-:W-:Y:S01]  /*29c0*/  IMAD R220, R7, 0x2, R222 ;  /* 0x0000000207dc7824 */ /* 0x000fe200078e02de */
[----:B------:R-:W-:-:S02]  /*29d0*/  SEL R0, R0, 0xffffffe0, !P1 ;  /* 0xffffffe000007807 */ /* 0x000fc40004800000 */
[----:B------:R-:W2:Y:S01]  /*29e0*/  LDSM.16.M88.4 R80, [R221+0x5000] ;  /* 0x00500000dd50783b */ /* 0x000ea20000000200 */
[C---:B------:R-:W-:Y:S01]  /*29f0*/  IMAD R218, R5.reuse, 0x2, R222 ;  /* 0x0000000205da7824 */ /* 0x040fe200078e02de */
[----:B------:R-:W-:Y:S01]  /*2a00*/  ISETP.GT.AND P2, PT, R2, 0x1, PT ;  /* 0x000000010200780c */ /* 0x000fe20003f44270 */
[C---:B------:R-:W-:Y:S01]  /*2a10*/  IMAD R215, R0.reuse, 0x2, R221 ;  /* 0x0000000200d77824 */ /* 0x040fe200078e02dd */
[----:B------:R-:W2:Y:S01]  /*2a20*/  LDSM.16.M88.4 R72, [R221+0x5800] ;  /* 0x00580000dd48783b */ /* 0x000ea20000000200 */
[----:B------:R-:W-:Y:S01]  /*2a30*/  IMAD R217, R5, 0x2, R220 ;  /* 0x0000000205d97824 */ /* 0x000fe200078e02dc */
[C---:B------:R-:W-:Y:S01]  /*2a40*/  IADD3 R209, R219.reuse, 0x1800, RZ ;  /* 0x00001800dbd17810 */ /* 0x040fe20007ffe0ff */
[----:B------:R-:W-:Y:S01]  /*2a50*/  IMAD R204, R0, 0x2, R219 ;  /* 0x0000000200cc7824 */ /* 0x000fe200078e02db */
[----:B------:R-:W2:Y:S01]  /*2a60*/  LDSM.16.M88.4 R64, [R221+0x6000] ;  /* 0x00600000dd40783b */ /* 0x000ea20000000200 */
[----:B------:R-:W-:Y:S01]  /*2a70*/  IMAD.IADD R0, R6, 0x1, -R129 ;  /* 0x0000000106007824 */ /* 0x000fe200078e0a81 */
[----:B------:R-:W-:-:S02]  /*2a80*/  IADD3 R208, R219, 0x2000, RZ ;  /* 0x00002000dbd07810 */ /* 0x000fc40007ffe0ff */
[----:B------:R-:W3:Y:S01]  /*2a90*/  LDSM.16.M88.4 R56, [R221+0x6800] ;  /* 0x00680000dd38783b */ /* 0x000ee20000000200 */
[C---:B------:R-:W-:Y:S02]  /*2aa0*/  IADD3 R207, R219.reuse, 0x2800, RZ ;  /* 0x00002800dbcf7810 */ /* 0x040fe40007ffe0ff */
[C---:B------:R-:W-:Y:S01]  /*2ab0*/  @!P2 LEA R236, P1, R134.reuse, c[0x0][0x168], 0x1 ;  /* 0x00005a0086ecaa11 */ /* 0x040fe200078208ff */
[----:B------:R-:W3:Y:S01]  /*2ac0*/  LDSM.16.M88.4 R44, [R221+0x7000] ;  /* 0x00700000dd2c783b */ /* 0x000ee20000000200 */
[C---:B------:R-:W-:Y:S02]  /*2ad0*/  IADD3 R206, R219.reuse, 0x3000, RZ ;  /* 0x00003000dbce7810 */ /* 0x040fe40007ffe0ff */
[----:B------:R-:W-:Y:S01]  /*2ae0*/  @!P2 LEA.HI.X R237, R134, c[0x0][0x16c], R133, 0x1, P1 ;  /* 0x00005b0086edaa11 */ /* 0x000fe200008f0c85 */
        /* <DEDUP_REMOVED lines=13> */
[----:B------:R-:W-:-:S02]  /*2bc0*/  IADD3 R197, R219, 0x7000, RZ ;  /* 0x00007000dbc57810 */ /* 0x000fc40007ffe0ff */
[----:B------:R-:W-:Y:S01]  /*2bd0*/  IADD3 R196, R219, 0x7800, RZ ;  /* 0x00007800dbc47810 */ /* 0x000fe20007ffe0ff */
[----:B------:R-:W-:Y:S01]  /*2be0*/  LDSM.16.M88.4 R96, [R218] ;  /* 0x00000000da60783b */ /* 0x000fe20000000200 */
[C---:B----4-:R-:W-:Y:S03]  /*2bf0*/  HMMA.16816.F32.BF16 R16, R28.reuse, R12, RZ ;  /* 0x0000000c1c10723c */ /* 0x050fe600000418ff */
[----:B------:R-:W-:Y:S04]  /*2c00*/  LDSM.16.M88.4 R116, [R219+0x1800] ;  /* 0x00180000db74783b */ /* 0x000fe80000000200 */
[----:B------:R-:W-:Y:S01]  /*2c10*/  LDSM.16.M88.4 R108, [R219+0x3800] ;  /* 0x00380000db6c783b */ /* 0x000fe20000000200 */
[C---:B--2---:R-:W-:Y:S03]  /*2c20*/  HMMA.16816.F32.BF16 R8, R28.reuse, R80, RZ ;  /* 0x000000501c08723c */ /* 0x044fe600000418ff */
[----:B------:R-:W-:Y:S04]  /*2c30*/  LDSM.16.M88.4 R100, [R215+0x4000] ;  /* 0x00400000d764783b */ /* 0x000fe80000000200 */
[----:B------:R-:W-:Y:S01]  /*2c40*/  LDSM.16.M88.4 R92, [R215+0x4800] ;  /* 0x00480000d75c783b */ /* 0x000fe20000000200 */
[C---:B------:R-:W-:Y:S03]  /*2c50*/  HMMA.16816.F32.BF16 R76, R28.reuse, R72, RZ ;  /* 0x000000481c4c723c */ /* 0x040fe600000418ff */
[----:B------:R-:W-:Y:S04]  /*2c60*/  LDSM.16.M88.4 R112, [R219+0x3000] ;  /* 0x00300000db70783b */ /* 0x000fe80000000200 */
[----:B------:R-:W-:Y:S01]  /*2c70*/  LDSM.16.M88.4 R120, [R215+0xa000] ;  /* 0x00a00000d778783b */ /* 0x000fe20000000200 */
[C---:B------:R-:W-:Y:S03]  /*2c80*/  HMMA.16816.F32.BF16 R68, R28.reuse, R64, RZ ;  /* 0x000000401c44723c */ /* 0x040fe600000418ff */
[----:B------:R-:W0:Y:S05]  /*2c90*/  LDGDEPBAR ;  /* 0x00000000000079af */ /* 0x000e2a0000000000 */
[C---:B---3--:R-:W-:Y:S08]  /*2ca0*/  HMMA.16816.F32.BF16 R60, R28.reuse, R56, RZ ;  /* 0x000000381c3c723c */ /* 0x048ff000000418ff */
        /* <DEDUP_REMOVED lines=18> */
[C---:B--2---:R-:W-:Y:S08]  /*2dd0*/  HMMA.16816.F32.BF16 R68, R104.reuse, R84, R68 ;  /* 0x000000546844723c */ /* 0x044ff00000041844 */
[C---:B------:R-:W-:Y:S01]  /*2de0*/  HMMA.16816.F32.BF16 R64, R104.reuse, R86, R64 ;  /* 0x000000566840723c */ /* 0x040fe20000041840 */
[----:B------:R-:W1:Y:S07]  /*2df0*/  LDSM.16.M88.4 R84, [R215+0x6000] ;  /* 0x00600000d754783b */ /* 0x000e6e0000000200 */
        /* <DEDUP_REMOVED lines=13> */
[----:B------:R-:W-:Y:S07]  /*2ed0*/  LDSM.16.M88.4 R108, [R217] ;  /* 0x00000000d96c783b */ /* 0x000fee0000000200 */
[C---:B------:R-:W-:Y:S08]  /*2ee0*/  HMMA.16816.F32.BF16 R24, R96.reuse, R100, R24 ;  /* 0x000000646018723c */ /* 0x040ff00000041818 */
[C---:B------:R-:W-:Y:S01]  /*2ef0*/  HMMA.16816.F32.BF16 R20, R96.reuse, R102, R20 ;  /* 0x000000666014723c */ /* 0x040fe20000041814 */
[----:B------:R-:W2:Y:S07]  /*2f00*/  LDSM.16.M88.4 R100, [R215+0x7800] ;  /* 0x00780000d764783b */ /* 0x000eae0000000200 */
[C---:B------:R-:W-:Y:S08]  /*2f10*/  HMMA.16816.F32.BF16 R16, R96.reuse, R92, R16 ;  /* 0x0000005c6010723c */ /* 0x040ff00000041810 */
[C---:B------:R-:W-:Y:S01]  /*2f20*/  HMMA.16816.F32.BF16 R12, R96.reuse, R94, R12 ;  /* 0x0000005e600c723c */ /* 0x040fe2000004180c */
[----:B------:R-:W3:Y:S07]  /*2f30*/  LDSM.16.M88.4 R92, [R204] ;  /* 0x00000000cc5c783b */ /* 0x000eee0000000200 */
[C---:B-1----:R-:W-:Y:S08]  /*2f40*/  HMMA.16816.F32.BF16 R68, R96.reuse, R84, R68 ;  /* 0x000000546044723c */ /* 0x042ff00000041844 */
[----:B------:R-:W-:Y:S01]  /*2f50*/  HMMA.16816.F32.BF16 R64, R96, R86, R64 ;  /* 0x000000566040723c */ /* 0x000fe20000041840 */
[----:B------:R-:W1:Y:S07]  /*2f60*/  LDSM.16.M88.4 R84, [R204+0x1000] ;  /* 0x00100000cc54783b */ /* 0x000e6e0000000200 */
        /* <DEDUP_REMOVED lines=13> */
[C---:B------:R-:W-:Y:S08]  /*3040*/  HMMA.16816.F32.BF16 R40, R96.reuse, R100, R40 ;  /* 0x000000646028723c */ /* 0x040ff00000041828 */
[----:B------:R-:W-:Y:S01]  /*3050*/  HMMA.16816.F32.BF16 R28, R96, R102, R28 ;  /* 0x00000066601c723c */ /* 0x000fe2000004181c */
[----:B------:R-:W3:Y:S04]  /*3060*/  LDSM.16.M88.4 R100, [R204+0x3000] ;  /* 0x00300000cc64783b */ /* 0x000ee80000000200 */
[----:B------:R-:W-:Y:S03]  /*3070*/  LDSM.16.M88.4 R96, [R221+0x8000] ;  /* 0x00800000dd60783b */ /* 0x000fe60000000200 */
[C---:B------:R-:W-:Y:S08]  /*3080*/  HMMA.16816.F32.BF16 R24, R108.reuse, R92, R24 ;  /* 0x0000005c6c18723c */ /* 0x040ff00000041818 */
        /* <DEDUP_REMOVED lines=24> */
[----:B------:R-:W-:Y:S01]  /*3210*/  HMMA.16816.F32.BF16 R28, R108, R114, R28 ;  /* 0x000000726c1c723c */ /* 0x000fe2000004181c */
[----:B------:R-:W-:Y:S04]  /*3220*/  LDSM.16.M88.4 R112, [R219+0x5800] ;  /* 0x00580000db70783b */ /* 0x000fe80000000200 */
[----:B------:R-:W-:Y:S03]  /*3230*/  LDSM.16.M88.4 R108, [R219+0x6800] ;  /* 0x00680000db6c783b */ /* 0x000fe60000000200 */
        /* <DEDUP_REMOVED lines=14> */
[----:B------:R-:W-:Y:S07]  /*3320*/  LDSM.16.M88.4 R104, [R219+0x7000] ;  /* 0x00700000db68783b */ /* 0x000fee0000000200 */
[C---:B------:R-:W-:Y:S08]  /*3330*/  HMMA.16816.F32.BF16 R52, R84.reuse, R100, R52 ;  /* 0x000000645434723c */ /* 0x040ff00000041834 */
[C---:B------:R-:W-:Y:S01]  /*3340*/  HMMA.16816.F32.BF16 R44, R84.reuse, R102, R44 ;  /* 0x00000066542c723c */ /* 0x040fe2000004182c */
[----:B------:R-:W-:Y:S07]  /*3350*/  LDSM.16.M88.4 R100, [R219+0x7800] ;  /* 0x00780000db64783b */ /* 0x000fee0000000200 */
[C---:B-1----:R-:W-:Y:S08]  /*3360*/  HMMA.16816.F32.BF16 R40, R84.reuse, R92, R40 ;  /* 0x0000005c5428723c */ /* 0x042ff00000041828 */
[----:B------:R-:W-:Y:S01]  /*3370*/  HMMA.16816.F32.BF16 R28, R84, R94, R28 ;  /* 0x0000005e541c723c */ /* 0x000fe2000004181c */
[----:B------:R-:W1:Y:S04]  /*3380*/  LDSM.16.M88.4 R84, [R219+0x6000] ;  /* 0x00600000db54783b */ /* 0x000e680000000200 */
[----:B------:R-:W-:Y:S03]  /*3390*/  LDSM.16.M88.4 R92, [R215+0x8000] ;  /* 0x00800000d75c783b */ /* 0x000fe60000000200 */
        /* <DEDUP_REMOVED lines=15> */
[C---:B------:R-:W-:Y:S08]  /*3490*/  HMMA.16816.F32.BF16 R60, R96.reuse, R108, R60 ;  /* 0x0000006c603c723c */ /* 0x040ff0000004183c */
[----:B------:R-:W-:Y:S01]  /*34a0*/  HMMA.16816.F32.BF16 R56, R96, R110, R56 ;  /* 0x0000006e6038723c */ /* 0x000fe20000041838 */
[----:B------:R-:W4:Y:S07]  /*34b0*/  LDSM.16.M88.4 R108, [R215+0xb800] ;  /* 0x00b80000d76c783b */ /* 0x000f2e0000000200 */
[C---:B--2---:R-:W-:Y:S08]  /*34c0*/  HMMA.16816.F32.BF16 R16, R48.reuse, R32, R16 ;  /* 0x000000203010723c */ /* 0x044ff00000041810 */
[C---:B------:R-:W-:Y:S01]  /*34d0*/  HMMA.16816.F32.BF16 R12, R48.reuse, R34, R12 ;  /* 0x00000022300c723c */ /* 0x040fe2000004180c */
[----:B------:R-:W-:Y:S07]  /*34e0*/  LDSM.16.M88.4 R32, [R217+0x2000] ;  /* 0x00200000d920783b */ /* 0x000fee0000000200 */
[C---:B------:R-:W-:Y:S08]  /*34f0*/  HMMA.16816.F32.BF16 R8, R48.reuse, R88, R8 ;  /* 0x000000583008723c */ /* 0x040ff00000041808 */
[----:B------:R-:W-:Y:S01]  /*3500*/  HMMA.16816.F32.BF16 R80, R48, R90, R80 ;  /* 0x0000005a3050723c */ /* 0x000fe20000041850 */
[----:B------:R-:W2:Y:S07]  /*3510*/  LDSM.16.M88.4 R88, [R204+0x6000] ;  /* 0x00600000cc58783b */ /* 0x000eae0000000200 */
[C---:B------:R-:W-:Y:S08]  /*3520*/  HMMA.16816.F32.BF16 R52, R96.reuse, R104, R52 ;  /* 0x000000686034723c */ /* 0x040ff00000041834 */
[C---:B------:R-:W-:Y:S01]  /*3530*/  HMMA.16816.F32.BF16 R44, R96.reuse, R106, R44 ;  /* 0x0000006a602c723c */ /* 0x040fe2000004182c */
[----:B------:R-:W-:Y:S07]  /*3540*/  LDSM.16.M88.4 R104, [R204+0x4000] ;  /* 0x00400000cc68783b */ /* 0x000fee0000000200 */
[C---:B------:R-:W-:Y:S08]  /*3550*/  HMMA.16816.F32.BF16 R40, R96.reuse, R100, R40 ;  /* 0x000000646028723c */ /* 0x040ff00000041828 */
[----:B------:R-:W-:Y:S01]  /*3560*/  HMMA.16816.F32.BF16 R28, R96, R102, R28 ;  /* 0x00000066601c723c */ /* 0x000fe2000004181c */
[----:B------:R-:W-:Y:S04]  /*3570*/  LDSM.16.M88.4 R100, [R204+0x4800] ;  /* 0x00480000cc64783b */ /* 0x000fe80000000200 */
[----:B------:R-:W-:Y:S03]  /*3580*/  LDSM.16.M88.4 R96, [R204+0x5000] ;  /* 0x00500000cc60783b */ /* 0x000fe60000000200 */
[C---:B-1----:R-:W-:Y:S08]  /*3590*/  HMMA.16816.F32.BF16 R76, R48.reuse, R84, R76 ;  /* 0x00000054304c723c */ /* 0x042ff0000004184c */
[C---:B------:R-:W-:Y:S01]  /*35a0*/  HMMA.16816.F32.BF16 R72, R48.reuse, R86, R72 ;  /* 0x000000563048723c */ /* 0x040fe20000041848 */
[----:B------:R-:W1:Y:S07]  /*35b0*/  LDSM.16.M88.4 R84, [R204+0x6800] ;  /* 0x00680000cc54783b */ /* 0x000e6e0000000200 */
[C---:B------:R-:W-:Y:S08]  /*35c0*/  HMMA.16816.F32.BF16 R68, R48.reuse, R120, R68 ;  /* 0x000000783044723c */ /* 0x040ff00000041844 */
[C---:B------:R-:W-:Y:S08]  /*35d0*/  HMMA.16816.F32.BF16 R64, R48.reuse, R122, R64 ;  /* 0x0000007a3040723c */ /* 0x040ff00000041840 */
[C---:B------:R-:W-:Y:S08]  /*35e0*/  HMMA.16816.F32.BF16 R24, R48.reuse, R92, R24 ;  /* 0x0000005c3018723c */ /* 0x040ff00000041818 */
[C---:B------:R-:W-:Y:S01]  /*35f0*/  HMMA.16816.F32.BF16 R20, R48.reuse, R94, R20 ;  /* 0x0000005e3014723c */ /* 0x040fe20000041814 */
[----:B------:R-:W-:Y:S07]  /*3600*/  LDSM.16.M88.4 R92, [R204+0x5800] ;  /* 0x00580000cc5c783b */ /* 0x000fee0000000200 */
[C---:B------:R-:W-:Y:S08]  /*3610*/  HMMA.16816.F32.BF16 R60, R48.reuse, R116, R60 ;  /* 0x00000074303c723c */ /* 0x040ff0000004183c */
[C---:B------:R-:W-:Y:S08]  /*3620*/  HMMA.16816.F32.BF16 R56, R48.reuse, R118, R56 ;  /* 0x000000763038723c */ /* 0x040ff00000041838 */
[C---:B---3--:R-:W-:Y:S08]  /*3630*/  HMMA.16816.F32.BF16 R52, R48.reuse, R112, R52 ;  /* 0x000000703034723c */ /* 0x048ff00000041834 */
[C---:B------:R-:W-:Y:S08]  /*3640*/  HMMA.16816.F32.BF16 R44, R48.reuse, R114, R44 ;  /* 0x00000072302c723c */ /* 0x040ff0000004182c */
[C---:B----4-:R-:W-:Y:S08]  /*3650*/  HMMA.16816.F32.BF16 R40, R48.reuse, R108, R40 ;  /* 0x0000006c3028723c */ /* 0x050ff00000041828 */
[----:B------:R-:W-:Y:S01]  /*3660*/  HMMA.16816.F32.BF16 R28, R48, R110, R28 ;  /* 0x0000006e301c723c */ /* 0x000fe2000004181c */
[----:B------:R-:W3:Y:S07]  /*3670*/  LDSM.16.M88.4 R48, [R204+0x7000] ;  /* 0x00700000cc30783b */ /* 0x000eee0000000200 */
[C---:B--2---:R-:W-:Y:S08]  /*3680*/  HMMA.16816.F32.BF16 R68, R32.reuse, R88, R68 ;  /* 0x000000582044723c */ /* 0x044ff00000041844 */
[----:B------:R-:W-:Y:S01]  /*3690*/  HMMA.16816.F32.BF16 R64, R32, R90, R64 ;  /* 0x0000005a2040723c */ /* 0x000fe20000041840 */
[----:B------:R-:W2:Y:S01]  /*36a0*/  LDSM.16.M88.4 R88, [R204+0x7800] ;  /* 0x00780000cc58783b */ /* 0x000ea20000000200 */
[----:B------:R-:W-:-:S06]  /*36b0*/  DEPBAR.LE SB0, 0x0 ;  /* 0x000080000000791a */ /* 0x000fcc0000000000 */
[C---:B-1----:R-:W-:Y:S07]  /*36c0*/  HMMA.16816.F32.BF16 R60, R32.reuse, R84, R60 ;  /* 0x00000054203c723c */ /* 0x042fee000004183c */
[----:B------:R-:W-:Y:S01]  /*36d0*/  SHF.R.S32.HI R85, RZ, 0x1f, R0 ;  /* 0x0000001fff557819 */ /* 0x000fe20000011400 */
[----:B------:R-:W-:Y:S03]  /*36e0*/  HMMA.16816.F32.BF16 R24, R32, R104, R24 ;  /* 0x000000682018723c */ /* 0x000fe60000041818 */
[----:B------:R-:W-:Y:S01]  /*36f0*/  LEA.HI R228, R85, R0, RZ, 0x2 ;  /* 0x0000000055e47211 */ /* 0x000fe200078f10ff */
[----:B------:R-:W-:-:S02]  /*3700*/  IMAD R85, R128, 0x10, R130 ;  /* 0x0000001080557824 */ /* 0x000fc400078e0282 */
[----:B------:R-:W-:Y:S01]  /*3710*/  IMAD.IADD R0, R125, 0x1, R124 ;  /* 0x000000017d007824 */ /* 0x000fe200078e027c */
[----:B------:R-:W-:Y:S01]  /*3720*/  SHF.R.S32.HI R228, RZ, 0x2, R228 ;  /* 0x00000002ffe47819 */ /* 0x000fe200000114e4 */
[----:B------:R-:W-:Y:S03]  /*3730*/  HMMA.16816.F32.BF16 R20, R32, R106, R20 ;  /* 0x0000006a2014723c */ /* 0x000fe60000041814 */
[----:B------:R-:W-:-:S05]  /*3740*/  IADD3 R85, R85, 0x1, R228 ;  /* 0x0000000155557810 */ /* 0x000fca0007ffe0e4 */
[C---:B---3--:R-:W-:Y:S07]  /*3750*/  HMMA.16816.F32.BF16 R52, R32.reuse, R48, R52 ;  /* 0x000000302034723c */ /* 0x048fee0000041834 */
[----:B------:R-:W-:Y:S01]  /*3760*/  IADD3 R49, R126, R85, -R127 ;  /* 0x000000557e317210 */ /* 0x000fe20007ffe87f */
[----:B------:R-:W-:Y:S03]  /*3770*/  HMMA.16816.F32.BF16 R16, R32, R100, R16 ;  /* 0x000000642010723c */ /* 0x000fe60000041810 */
[----:B------:R-:W-:-:S04]  /*3780*/  IADD3 R49, R49, c[0x0][0x2e8], RZ ;  /* 0x0000ba0031317a10 */ /* 0x000fc80007ffe0ff */
[C---:B------:R-:W-:Y:S01]  /*3790*/  IADD3 R135, R49.reuse, 0x8, RZ ;  /* 0x0000000831877810 */ /* 0x040fe20007ffe0ff */
[----:B------:R-:W-:Y:S01]  /*37a0*/  HMMA.16816.F32.BF16 R12, R32, R102, R12 ;  /* 0x00000066200c723c */ /* 0x000fe2000004180c */
[-C--:B------:R-:W-:Y:S02]  /*37b0*/  IMNMX R192, R49, R126.reuse, PT ;  /* 0x0000007e31c07217 */ /* 0x080fe40003800200 */
[----:B------:R-:W-:-:S05]  /*37c0*/  IMNMX R135, R135, R126, PT ;  /* 0x0000007e87877217 */ /* 0x000fca0003800200 */
[C---:B------:R-:W-:Y:S08]  /*37d0*/  HMMA.16816.F32.BF16 R8, R32.reuse, R96, R8 ;  /* 0x000000602008723c */ /* 0x040ff00000041808 */
[C---:B------:R-:W-:Y:S08]  /*37e0*/  HMMA.16816.F32.BF16 R80, R32.reuse, R98, R80 ;  /* 0x000000622050723c */ /* 0x040ff00000041850 */
[C---:B------:R-:W-:Y:S08]  /*37f0*/  HMMA.16816.F32.BF16 R76, R32.reuse, R92, R76 ;  /* 0x0000005c204c723c */ /* 0x040ff0000004184c */
[C---:B------:R-:W-:Y:S08]  /*3800*/  HMMA.16816.F32.BF16 R72, R32.reuse, R94, R72 ;  /* 0x0000005e2048723c */ /* 0x040ff00000041848 */
[C---:B------:R-:W-:Y:S08]  /*3810*/  HMMA.16816.F32.BF16 R56, R32.reuse, R86, R56 ;  /* 0x000000562038723c */ /* 0x040ff00000041838 */
        /* <DEDUP_REMOVED lines=11> */
[----:B------:R-:W-:-:S04]  /*38d0*/  LOP3.LUT R48, R48, c[0x0][0x2d0], RZ, 0x3c, !PT ;  /* 0x0000b40030307a12 */ /* 0x000fc800078e3cff */
        /* <DEDUP_REMOVED lines=22> */
[----:B------:R-:W-:-:S02]  /*3a40*/  @!P2 IADD3 R35, R35, 0x1, RZ ;  /* 0x000000012323a810 */ /* 0x000fc40007ffe0ff */
[----:B------:R-:W-:Y:S02]  /*3a50*/  ISETP.GE.AND P3, PT, R6, RZ, PT ;  /* 0x000000ff0600720c */ /* 0x000fe40003f66270 */
[----:B------:R-:W-:Y:S02]  /*3a60*/  ISETP.NE.AND P2, PT, RZ, c[0x0][0x2d0], PT ;  /* 0x0000b400ff007a0c */ /* 0x000fe40003f45270 */
[----:B------:R-:W-:Y:S02]  /*3a70*/  LOP3.LUT R6, RZ, c[0x0][0x2d0], RZ, 0x33, !PT ;  /* 0x0000b400ff067a12 */ /* 0x000fe400078e33ff */
[----:B------:R-:W-:Y:S02]  /*3a80*/  @P6 IADD3 R49, R49, 0x1, RZ ;  /* 0x0000000131316810 */ /* 0x000fe40007ffe0ff */
[----:B------:R-:W-:-:S05]  /*3a90*/  @P5 IADD3 R35, R35, 0x1, RZ ;  /* 0x0000000123235810 */ /* 0x000fca0007ffe0ff */
        /* <DEDUP_REMOVED lines=24> */
.L_x_2335:
[----:B------:R-:W-:-:S04]  /*3c20*/  LEA R32, -R4, RZ, 0x7 ;  /* 0x000000ff04207211 */ /* 0x000fc800078e39ff */
[----:B------:R-:W-:Y:S02]  /*3c30*/  SHF.R.S32.HI R6, RZ, 0x1f, R32 ;  /* 0x0000001fff067819 */ /* 0x000fe40000011420 */
.L_x_2336:
[----:B------:R-:W-:Y:S01]  /*3c40*/  IADD3 R134, P1, R32, R134, RZ ;  /* 0x0000008620867210 */ /* 0x000fe20007f3e0ff */
[----:B------:R-:W-:Y:S02]  /*3c50*/  IMAD.MOV.U32 R35, RZ, RZ, 0x5 ;  /* 0x00000005ff237424 */ /* 0x000fe400078e00ff */
[----:B------:R-:W-:Y:S01]  /*3c60*/  IMAD.SHL.U32 R33, R4, 0x20, RZ ;  /* 0x0000002004217824 */ /* 0x000fe200078e00ff */
[----:B------:R-:W-:Y:S01]  /*3c70*/  LEA R236, P2, R134, c[0x0][0x168], 0x1 ;  /* 0x00005a0086ec7a11 */ /* 0x000fe200078408ff */
[----:B------:R-:W-:Y:S01]  /*3c80*/  IMAD.X R133, R6, 0x1, R133, P1 ;  /* 0x0000000106857824 */ /* 0x000fe200008e0685 */
[----:B------:R-:W-:Y:S02]  /*3c90*/  SHF.L.U64.HI R4, R4, R35, c[0x0][0x19c] ;  /* 0x0000670004047619 */ /* 0x000fe40000010223 */
[----:B------:R-:W-:Y:S02]  /*3ca0*/  IADD3 R86, P1, R33, R236, RZ ;  /* 0x000000ec21567210 */ /* 0x000fe40007f3e0ff */
[----:B------:R-:W-:-:S02]  /*3cb0*/  LEA.HI.X R237, R134, c[0x0][0x16c], R133, 0x1, P2 ;  /* 0x00005b0086ed7a11 */ /* 0x000fc400010f0c85 */
[----:B------:R-:W-:-:S03]  /*3cc0*/  IADD3 R84, P2, R86, R33, RZ ;  /* 0x0000002156547210 */ /* 0x000fc60007f5e0ff */
[----:B------:R-:W-:Y:S01]  /*3cd0*/  IMAD.X R87, R4, 0x1, R237, P1 ;  /* 0x0000000104577824 */ /* 0x000fe200008e06ed */
[-C--:B------:R-:W-:Y:S01]  /*3ce0*/  IADD3 R50, P1, R84, R33.reuse, RZ ;  /* 0x0000002154327210 */ /* 0x080fe20007f3e0ff */
[----:B------:R-:W-:Y:S01]  /*3cf0*/  @!PT LDS RZ, [RZ] ;  /* 0x00000000fffff984 */ /* 0x000fe20000000800 */
[----:B------:R-:W-:Y:S01]  /*3d00*/  @!PT LDS RZ, [RZ] ;  /* 0x00000000fffff984 */ /* 0x000fe20000000800 */
[----:B------:R-:W-:Y:S01]  /*3d10*/  @!PT LDS RZ, [RZ] ;  /* 0x00000000fffff984 */ /* 0x000fe20000000800 */
[----:B------:R1:W-:Y:S02]  /*3d20*/  LDGSTS.E.BYPASS.LTC128B.128 [R229+0x4000], [R236.64] ;  /* 0x04000000ece57fae */ /* 0x0003e4000b901d48 */
[--C-:B------:R-:W-:Y:S01]  /*3d30*/  IMAD.X R85, R87, 0x1, R4.reuse, P2 ;  /* 0x0000000157557824 */ /* 0x100fe200010e0604 */
[-C--:B------:R-:W-:Y:S01]  /*3d40*/  IADD3 R48, P2, R50, R33.reuse, RZ ;  /* 0x0000002132307210 */ /* 0x080fe20007f5e0ff */
[----:B------:R1:W-:Y:S02]  /*3d50*/  LDGSTS.E.BYPASS.LTC128B.128 [R229+0x8000], [R236.64+0x80] ;  /* 0x08000080ece57fae */ /* 0x0003e4000b901d48 */
[--C-:B------:R-:W-:Y:S01]  /*3d60*/  IMAD.X R51, R85, 0x1, R4.reuse, P1 ;  /* 0x0000000155337824 */ /* 0x100fe200008e0604 */
[-C--:B------:R-:W-:Y:S01]  /*3d70*/  IADD3 R34, P1, R48, R33.reuse, RZ ;  /* 0x0000002130227210 */ /* 0x080fe20007f3e0ff */
[----:B------:R1:W-:Y:S02]  /*3d80*/  LDGSTS.E.BYPASS.LTC128B.128 [R229+0x4800], [R86.64] ;  /* 0x0480000056e57fae */ /* 0x0003e4000b901d48 */
[--C-:B------:R-:W-:Y:S01]  /*3d90*/  IMAD.X R49, R51, 0x1, R4.reuse, P2 ;  /* 0x0000000133317824 */ /* 0x100fe200010e0604 */
[-C--:B------:R-:W-:Y:S01]  /*3da0*/  IADD3 R32, P2, R34, R33.reuse, RZ ;  /* 0x0000002122207210 */ /* 0x080fe20007f5e0ff */
[----:B------:R1:W-:Y:S02]  /*3db0*/  LDGSTS.E.BYPASS.LTC128B.128 [R229+0x8800], [R86.64+0x80] ;  /* 0x0880008056e57fae */ /* 0x0003e4000b901d48 */
[--C-:B------:R-:W-:Y:S01]  /*3dc0*/  IMAD.X R35, R49, 0x1, R4.reuse, P1 ;  /* 0x0000000131237824 */ /* 0x100fe200008e0604 */
[----:B------:R-:W-:Y:S01]  /*3dd0*/  IADD3 R88, P1, R32, R33, RZ ;  /* 0x0000002120587210 */ /* 0x000fe20007f3e0ff */
[----:B------:R1:W-:Y:S02]  /*3de0*/  LDGSTS.E.BYPASS.LTC128B.128 [R229+0x5000], [R84.64] ;  /* 0x0500000054e57fae */ /* 0x0003e4000b901d48 */
[----:B------:R-:W-:-:S02]  /*3df0*/  IMAD.X R33, R35, 0x1, R4, P2 ;  /* 0x0000000123217824 */ /* 0x000fc400010e0604 */
[----:B------:R1:W-:Y:S02]  /*3e00*/  LDGSTS.E.BYPASS.LTC128B.128 [R229+0x9000], [R84.64+0x80] ;  /* 0x0900008054e57fae */ /* 0x0003e4000b901d48 */
[----:B------:R-:W-:Y:S02]  /*3e10*/  IMAD.X R89, R33, 0x1, R4, P1 ;  /* 0x0000000121597824 */ /* 0x000fe400008e0604 */
        /* <DEDUP_REMOVED lines=10> */
[----:B------:R-:W0:Y:S02]  /*3ec0*/  LDGDEPBAR ;  /* 0x00000000000079af */ /* 0x000e240000000000 */
.L_x_2334:
[----:B------:R-:W-:Y:S02]  /*3ed0*/  IMAD.IADD R3, R3, 0x1, R194 ;  /* 0x0000000103037824 */ /* 0x000fe400078e02c2 */
[----:B------:R-:W-:-:S03]  /*3ee0*/  IMAD.SHL.U32 R216, R0, 0x2, RZ ;  /* 0x0000000200d87824 */ /* 0x000fc600078e00ff */
[----:B------:R-:W-:Y:S01]  /*3ef0*/  IADD3 R6, R3, 0x1, RZ ;  /* 0x0000000103067810 */ /* 0x000fe20007ffe0ff */
[----:B------:R-:W-:Y:S01]  /*3f00*/  IMAD R214, R7, 0x2, R216 ;  /* 0x0000000207d67824 */ /* 0x000fe200078e02d8 */
[----:B------:R-:W-:Y:S01]  /*3f10*/  IADD3 R4, R3, 0x8, RZ ;  /* 0x0000000803047810 */ /* 0x000fe20007ffe0ff */
[----:B------:R-:W-:Y:S01]  /*3f20*/  LDSM.16.MT88.4 R100, [R216+0x10000] ;  /* 0x01000000d864783b */ /* 0x000fe20000004200 */
[CC--:B------:R-:W-:Y:S01]  /*3f30*/  ISETP.GE.AND P3, PT, R6.reuse, R192.reuse, PT ;  /* 0x000000c00600720c */ /* 0x0c0fe20003f66270 */
[C---:B------:R-:W-:Y:S01]  /*3f40*/  IMAD R212, R5.reuse, 0x2, R214 ;  /* 0x0000000205d47824 */ /* 0x040fe200078e02d6 */
[----:B------:R-:W-:Y:S01]  /*3f50*/  ISETP.GE.AND P6, PT, R6, R135, PT ;  /* 0x000000870600720c */ /* 0x000fe20003fc6270 */
[----:B------:R-:W-:Y:S01]  /*3f60*/  IMAD R213, R5, 0x2, R216 ;  /* 0x0000000205d57824 */ /* 0x000fe200078e02d8 */
[----:B------:R-:W-:Y:S01]  /*3f70*/  IADD3 R6, R3, 0x9, RZ ;  /* 0x0000000903067810 */ /* 0x000fe20007ffe0ff */
[----:B------:R-:W-:Y:S01]  /*3f80*/  LDSM.16.MT88.4 R124, [R214+0x10000] ;  /* 0x01000000d67c783b */ /* 0x000fe20000004200 */
[----:B------:R-:W-:-:S02]  /*3f90*/  ISETP.GE.AND P2, PT, R4, R192, PT ;  /* 0x000000c00400720c */ /* 0x000fc40003f46270 */
[CC--:B------:R-:W-:Y:S01]  /*3fa0*/  ISETP.GE.AND P5, PT, R6.reuse, R192.reuse, PT ;  /* 0x000000c00600720c */ /* 0x0c0fe20003fa6270 */
[----:B------:R-:W-:Y:S01]  /*3fb0*/  LDSM.16.MT88.4 R92, [R212+0xc000] ;  /* 0x00c00000d45c783b */ /* 0x000fe20000004200 */
[----:B------:R-:W-:Y:S02]  /*3fc0*/  ISETP.GE.AND P1, PT, R6, R135, PT ;  /* 0x000000870600720c */ /* 0x000fe40003f26270 */
[----:B------:R-:W-:Y:S01]  /*3fd0*/  IADD3 R6, R3, 0x11, RZ ;  /* 0x0000001103067810 */ /* 0x000fe20007ffe0ff */
[----:B------:R-:W-:Y:S01]  /*3fe0*/  LDSM.16.MT88.4 R112, [R213+0x10000] ;  /* 0x01000000d570783b */ /* 0x000fe20000004200 */
[----:B-1----:R-:W-:Y:S02]  /*3ff0*/  FSEL R89, R21, -INF , !P5 ;  /* 0xff80000015597808 */ /* 0x002fe40006800000 */
[----:B------:R-:W-:Y:S02]  /*4000*/  FSEL R51, R23, -INF , !P1 ;  /* 0xff80000017337808 */ /* 0x000fe40004800000 */
[----:B------:R-:W-:-:S02]  /*4010*/  ISETP.GE.AND P5, PT, R6, R192, PT ;  /* 0x000000c00600720c */ /* 0x000fc40003fa6270 */
[-C--:B------:R-:W-:Y:S02]  /*4020*/  ISETP.GE.AND P1, PT, R6, R135.reuse, PT ;  /* 0x000000870600720c */ /* 0x080fe40003f26270 */
[----:B------:R-:W-:Y:S02]  /*4030*/  ISETP.GE.AND P4, PT, R4, R135, PT ;  /* 0x000000870400720c */ /* 0x000fe40003f86270 */
[C---:B------:R-:W-:Y:S02]  /*4040*/  IADD3 R6, R3.reuse, 0x19, RZ ;  /* 0x0000001903067810 */ /* 0x040fe40007ffe0ff */
[----:B------:R-:W-:Y:S02]  /*4050*/  IADD3 R4, R3, 0x10, RZ ;  /* 0x0000001003047810 */ /* 0x000fe40007ffe0ff */
[----:B------:R-:W-:Y:S02]  /*4060*/  FSEL R17, R17, -INF , !P5 ;  /* 0xff80000011117808 */ /* 0x000fe40006800000 */
[----:B------:R-:W-:-:S02]  /*4070*/  FSEL R19, R19, -INF , !P1 ;  /* 0xff80000013137808 */ /* 0x000fc40004800000 */
[----:B------:R-:W-:Y:S02]  /*4080*/  FSEL R87, R20, -INF , !P2 ;  /* 0xff80000014577808 */ /* 0x000fe40005000000 */
[----:B------:R-:W-:Y:S02]  /*4090*/  FSEL R85, R22, -INF , !P4 ;  /* 0xff80000016557808 */ /* 0x000fe40006000000 */
[CC--:B------:R-:W-:Y:S02]  /*40a0*/  ISETP.GE.AND P5, PT, R6.reuse, R192.reuse, PT ;  /* 0x000000c00600720c */ /* 0x0c0fe40003fa6270 */
[-C--:B------:R-:W-:Y:S02]  /*40b0*/  ISETP.GE.AND P1, PT, R6, R135.reuse, PT ;  /* 0x000000870600720c */ /* 0x080fe40003f26270 */
[C---:B------:R-:W-:Y:S02]  /*40c0*/  ISETP.GE.AND P2, PT, R4.reuse, R192, PT ;  /* 0x000000c00400720c */ /* 0x040fe40003f46270 */
[----:B------:R-:W-:-:S02]  /*40d0*/  ISETP.GE.AND P4, PT, R4, R135, PT ;  /* 0x000000870400720c */ /* 0x000fc40003f86270 */
[C---:B------:R-:W-:Y:S02]  /*40e0*/  IADD3 R6, R3.reuse, 0x21, RZ ;  /* 0x0000002103067810 */ /* 0x040fe40007ffe0ff */
[----:B------:R-:W-:Y:S02]  /*40f0*/  IADD3 R4, R3, 0x18, RZ ;  /* 0x0000001803047810 */ /* 0x000fe40007ffe0ff */
[----:B------:R-:W-:Y:S02]  /*4100*/  FSEL R13, R13, -INF , !P5 ;  /* 0xff8000000d0d7808 */ /* 0x000fe40006800000 */
[----:B------:R-:W-:Y:S02]  /*4110*/  FSEL R33, R15, -INF , !P1 ;  /* 0xff8000000f217808 */ /* 0x000fe40004800000 */
[----:B------:R-:W-:Y:S02]  /*4120*/  FSEL R49, R16, -INF , !P2 ;  /* 0xff80000010317808 */ /* 0x000fe40005000000 */
        /* <DEDUP_REMOVED lines=37> */
[CC--:B------:R-:W-:Y:S02]  /*4380*/  ISETP.GE.AND P5, PT, R3.reuse, R192.reuse, PT ;  /* 0x000000c00300720c */ /* 0x0c0fe40003fa6270 */
[C---:B------:R-:W-:Y:S02]  /*4390*/  ISETP.GE.AND P2, PT, R4.reuse, R192, PT ;  /* 0x000000c00400720c */ /* 0x040fe40003f46270 */
[----:B------:R-:W-:Y:S02]  /*43a0*/  ISETP.GE.AND P4, PT, R4, R135, PT ;  /* 0x000000870400720c */ /* 0x000fe40003f86270 */
[----:B------:R-:W-:Y:S02]  /*43b0*/  IADD3 R4, R3, 0x40, RZ ;  /* 0x0000004003047810 */ /* 0x000fe40007ffe0ff */
[----:B------:R-:W-:Y:S02]  /*43c0*/  FSEL R24, R24, -INF , !P5 ;  /* 0xff80000018187808 */ /* 0x000fe40006800000 */
[----:B------:R-:W-:-:S02]  /*43d0*/  FSEL R25, R25, -INF , !P3 ;  /* 0xff80000019197808 */ /* 0x000fc40005800000 */
[----:B------:R-:W-:Y:S02]  /*43e0*/  FSEL R249, R79, -INF , !P1 ;  /* 0xff8000004ff97808 */ /* 0x000fe40004800000 */
[----:B------:R-:W-:Y:S01]  /*43f0*/  FSEL R151, R72, -INF , !P2 ;  /* 0xff80000048977808 */ /* 0x000fe20005000000 */
[----:B------:R-:W-:Y:S01]  /*4400*/  LDSM.16.MT88.4 R76, [R214+0xc000] ;  /* 0x00c00000d64c783b */ /* 0x000fe20000004200 */
[----:B------:R-:W-:Y:S02]  /*4410*/  ISETP.GE.AND P1, PT, R6, R135, PT ;  /* 0x000000870600720c */ /* 0x000fe40003f26270 */
[----:B------:R-:W-:Y:S02]  /*4420*/  ISETP.GE.AND P2, PT, R4, R192, PT ;  /* 0x000000c00400720c */ /* 0x000fe40003f46270 */
[----:B------:R-:W-:Y:S02]  /*4430*/  IADD3 R6, R3, 0x48, RZ ;  /* 0x0000004803067810 */ /* 0x000fe40007ffe0ff */
[----:B------:R-:W-:-:S02]  /*4440*/  FMNMX.FTZ R8, R24, R25, !PT ;  /* 0x0000001918087209 */ /* 0x000fc40007810000 */
[----:B------:R-:W-:Y:S02]  /*4450*/  FSEL R247, R74, -INF , !P4 ;  /* 0xff8000004af77808 */ /* 0x000fe40006000000 */
[----:B------:R-:W-:Y:S02]  /*4460*/  FSEL R245, R68, -INF , !P2 ;  /* 0xff80000044f57808 */ /* 0x000fe40005000000 */
[-C--:B------:R-:W-:Y:S02]  /*4470*/  ISETP.GE.AND P4, PT, R4, R135.reuse, PT ;  /* 0x000000870400720c */ /* 0x080fe40003f86270 */
[C---:B------:R-:W-:Y:S02]  /*4480*/  ISETP.GE.AND P3, PT, R6.reuse, R192, PT ;  /* 0x000000c00600720c */ /* 0x040fe40003f66270 */
[----:B------:R-:W-:Y:S02]  /*4490*/  ISETP.GE.AND P2, PT, R6, R135, PT ;  /* 0x000000870600720c */ /* 0x000fe40003f46270 */
[----:B------:R-:W-:-:S02]  /*44a0*/  IADD3 R4, R3, 0x41, RZ ;  /* 0x0000004103047810 */ /* 0x000fc40007ffe0ff */
[----:B------:R-:W-:Y:S02]  /*44b0*/  FMNMX.FTZ R6, R87, R8, !PT ;  /* 0x0000000857067209 */ /* 0x000fe40007810000 */
[----:B------:R-:W-:Y:S02]  /*44c0*/  FSEL R159, R75, -INF , !P1 ;  /* 0xff8000004b9f7808 */ /* 0x000fe40004800000 */
[C---:B------:R-:W-:Y:S02]  /*44d0*/  ISETP.GE.AND P5, PT, R4.reuse, R135, PT ;  /* 0x000000870400720c */ /* 0x040fe40003fa6270 */
[----:B------:R-:W-:Y:S02]  /*44e0*/  FMNMX.FTZ R6, R89, R6, !PT ;  /* 0x0000000659067209 */ /* 0x000fe40007810000 */
[----:B------:R-:W-:Y:S02]  /*44f0*/  ISETP.GE.AND P1, PT, R4, R192, PT ;  /* 0x000000c00400720c */ /* 0x000fe40003f26270 */
[----:B------:R-:W-:-:S02]  /*4500*/  IADD3 R4, R3, 0x49, RZ ;  /* 0x0000004903047810 */ /* 0x000fc40007ffe0ff */
[----:B------:R-:W-:Y:S02]  /*4510*/  FSEL R179, R71, -INF , !P5 ;  /* 0xff80000047b37808 */ /* 0x000fe40006800000 */
[----:B------:R-:W-:Y:S02]  /*4520*/  FMNMX.FTZ R6, R49, R6, !PT ;  /* 0x0000000631067209 */ /* 0x000fe40007810000 */
[----:B------:R-:W-:Y:S02]  /*4530*/  FSEL R241, R70, -INF , !P4 ;  /* 0xff80000046f17808 */ /* 0x000fe40006000000 */
[----:B------:R-:W-:Y:S02]  /*4540*/  FSEL R173, R69, -INF , !P1 ;  /* 0xff80000045ad7808 */ /* 0x000fe40004800000 */
[----:B------:R-:W-:Y:S01]  /*4550*/  ISETP.GE.AND P5, PT, R3, R135, PT ;  /* 0x000000870300720c */ /* 0x000fe20003fa6270 */
[----:B------:R-:W-:Y:S01]  /*4560*/  LDSM.16.MT88.4 R68, [R216+0xc000] ;  /* 0x00c00000d844783b */ /* 0x000fe20000004200 */
[----:B------:R-:W-:-:S02]  /*4570*/  ISETP.GE.AND P4, PT, R4, R192, PT ;  /* 0x000000c00400720c */ /* 0x000fc40003f86270 */
[----:B------:R-:W-:Y:S02]  /*4580*/  ISETP.GE.AND P1, PT, R4, R135, PT ;  /* 0x000000870400720c */ /* 0x000fe40003f26270 */
[----:B------:R-:W-:Y:S02]  /*4590*/  IADD3 R4, R3, 0x50, RZ ;  /* 0x0000005003047810 */ /* 0x000fe40007ffe0ff */
[----:B------:R-:W-:Y:S02]  /*45a0*/  FMNMX.FTZ R6, R17, R6, !PT ;  /* 0x0000000611067209 */ /* 0x000fe40007810000 */
[----:B------:R-:W-:Y:S02]  /*45b0*/  FSEL R27, R27, -INF , !P6 ;  /* 0xff8000001b1b7808 */ /* 0x000fe40007000000 */
[----:B------:R-:W-:Y:S02]  /*45c0*/  FSEL R26, R26, -INF , !P5 ;  /* 0xff8000001a1a7808 */ /* 0x000fe40006800000 */
[----:B------:R-:W-:-:S02]  /*45d0*/  FSEL R175, R64, -INF , !P3 ;  /* 0xff80000040af7808 */ /* 0x000fc40005800000 */
[C---:B------:R-:W-:Y:S02]  /*45e0*/  ISETP.GE.AND P6, PT, R4.reuse, R192, PT ;  /* 0x000000c00400720c */ /* 0x040fe40003fc6270 */
[----:B------:R-:W-:Y:S02]  /*45f0*/  ISETP.GE.AND P3, PT, R4, R135, PT ;  /* 0x000000870400720c */ /* 0x000fe40003f66270 */
[----:B------:R-:W-:Y:S02]  /*4600*/  IADD3 R4, R3, 0x51, RZ ;  /* 0x0000005103047810 */ /* 0x000fe40007ffe0ff */
[----:B------:R-:W-:Y:S02]  /*4610*/  FMNMX.FTZ R6, R23, R6, !PT ;  /* 0x0000000617067209 */ /* 0x000fe40007810000 */
[----:B------:R-:W-:Y:S02]  /*4620*/  FMNMX.FTZ R8, R26, R27, !PT ;  /* 0x0000001b1a087209 */ /* 0x000fe40007810000 */
[----:B------:R-:W-:-:S02]  /*4630*/  FSEL R183, R66, -INF , !P2 ;  /* 0xff80000042b77808 */ /* 0x000fc40005000000 */
[C---:B------:R-:W-:Y:S02]  /*4640*/  ISETP.GE.AND P5, PT, R4.reuse, R192, PT ;  /* 0x000000c00400720c */ /* 0x040fe40003fa6270 */
[----:B------:R-:W-:Y:S02]  /*4650*/  FMNMX.FTZ R9, R13, R6, !PT ;  /* 0x000000060d097209 */ /* 0x000fe40007810000 */
[----:B------:R-:W-:Y:S02]  /*4660*/  ISETP.GE.AND P2, PT, R4, R135, PT ;  /* 0x000000870400720c */ /* 0x000fe40003f46270 */
        /* <DEDUP_REMOVED lines=9> */
[----:B------:R-:W-:Y:S02]  /*4700*/  IADD3 R6, R3, 0x58, RZ ;  /* 0x0000005803067810 */ /* 0x000fe40007ffe0ff */
[----:B------:R-:W-:Y:S02]  /*4710*/  FMNMX.FTZ R4, R136, R9, !PT ;  /* 0x0000000988047209 */ /* 0x000fe40007810000 */
[----:B------:R-:W-:Y:S02]  /*4720*/  FMNMX.FTZ R9, R33, R8, !PT ;  /* 0x0000000821097209 */ /* 0x000fe40007810000 */
[----:B------:R-:W-:Y:S02]  /*4730*/  FSEL R243, R65, -INF , !P4 ;  /* 0xff80000041f37808 */ /* 0x000fe40006000000 */
[----:B------:R-:W-:Y:S02]  /*4740*/  FSEL R239, R67, -INF , !P1 ;  /* 0xff80000043ef7808 */ /* 0x000fe40004800000 */
        /* <DEDUP_REMOVED lines=10> */
[----:B------:R-:W-:Y:S02]  /*47f0*/  IADD3 R6, R3, 0x60, RZ ;  /* 0x0000006003067810 */ /* 0x000fe40007ffe0ff */
[----:B------:R-:W-:Y:S02]  /*4800*/  FMNMX.FTZ R4, R151, R4, !PT ;  /* 0x0000000497047209 */ /* 0x000fe40007810000 */
[----:B------:R-:W-:-:S02]  /*4810*/  FSEL R193, R61, -INF , !P5 ;  /* 0xff8000003dc17808 */ /* 0x000fc40006800000 */
[----:B------:R-:W-:Y:S02]  /*4820*/  FSEL R185, R63, -INF , !P2 ;  /* 0xff8000003fb97808 */ /* 0x000fe40005000000 */
[----:B------:R-:W-:Y:S02]  /*4830*/  FMNMX.FTZ R9, R140, R9, !PT ;  /* 0x000000098c097209 */ /* 0x000fe40007810000 */
[C---:B------:R-:W-:Y:S02]  /*4840*/  ISETP.GE.AND P5, PT, R6.reuse, R192, PT ;  /* 0x000000c00600720c */ /* 0x040fe40003fa6270 */
[----:B------:R-:W-:Y:S02]  /*4850*/  ISETP.GE.AND P2, PT, R6, R135, PT ;  /* 0x000000870600720c */ /* 0x000fe40003f46270 */
[----:B------:R-:W-:Y:S02]  /*4860*/  FMNMX.FTZ R6, R251, R4, !PT ;  /* 0x00000004fb067209 */ /* 0x000fe40007810000 */
[----:B------:R-:W-:-:S02]  /*4870*/  IADD3 R4, R3, 0x61, RZ ;  /* 0x0000006103047810 */ /* 0x000fc40007ffe0ff */
[----:B------:R-:W-:Y:S02]  /*4880*/  FMNMX.FTZ R10, R138, R9, !PT ;  /* 0x000000098a0a7209 */ /* 0x000fe40007810000 */
[----:B------:R-:W-:Y:S02]  /*4890*/  FSEL R191, R56, -INF , !P4 ;  /* 0xff80000038bf7808 */ /* 0x000fe40006000000 */
[----:B------:R-:W-:Y:S02]  /*48a0*/  FSEL R181, R58, -INF , !P1 ;  /* 0xff8000003ab57808 */ /* 0x000fe40004800000 */
[C---:B------:R-:W-:Y:S02]  /*48b0*/  ISETP.GE.AND P4, PT, R4.reuse, R192, PT ;  /* 0x000000c00400720c */ /* 0x040fe40003f86270 */
[----:B------:R-:W-:Y:S02]  /*48c0*/  ISETP.GE.AND P1, PT, R4, R135, PT ;  /* 0x000000870400720c */ /* 0x000fe40003f26270 */
        /* <DEDUP_REMOVED lines=13> */
[----:B------:R-:W-:Y:S02]  /*49a0*/  FSEL R189, R57, -INF , !P6 ;  /* 0xff80000039bd7808 */ /* 0x000fe40007000000 */
[----:B------:R-:W-:Y:S02]  /*49b0*/  FMNMX.FTZ R10, R239, R10, !PT ;  /* 0x0000000aef0a7209 */ /* 0x000fe40007810000 */
[----:B------:R-:W-:Y:S02]  /*49c0*/  FMNMX.FTZ R12, R191, R12, !PT ;  /* 0x0000000cbf0c7209 */ /* 0x000fe40007810000 */
[----:B------:R-:W-:Y:S02]  /*49d0*/  FMNMX.FTZ R10, R187, R10, !PT ;  /* 0x0000000abb0a7209 */ /* 0x000fe40007810000 */
[----:B------:R-:W-:Y:S02]  /*49e0*/  IADD3 R8, R3, 0x68, RZ ;  /* 0x0000006803087810 */ /* 0x000fe40007ffe0ff */
[----:B------:R-:W-:-:S02]  /*49f0*/  FMNMX.FTZ R10, R185, R10, !PT ;  /* 0x0000000ab90a7209 */ /* 0x000fc40007810000 */
[----:B------:R-:W-:Y:S02]  /*4a00*/  FSEL R171, R52, -INF , !P5 ;  /* 0xff80000034ab7808 */ /* 0x000fe40006800000 */
[----:B------:R-:W-:Y:S02]  /*4a10*/  FMNMX.FTZ R12, R189, R12, !PT ;  /* 0x0000000cbd0c7209 */ /* 0x000fe40007810000 */
[----:B------:R-:W-:Y:S02]  /*4a20*/  FSEL R177, R59, -INF , !P3 ;  /* 0xff8000003bb17808 */ /* 0x000fe40005800000 */
[----:B------:R-:W-:Y:S02]  /*4a30*/  FMNMX.FTZ R10, R181, R10, !PT ;  /* 0x0000000ab50a7209 */ /* 0x000fe40007810000 */
[----:B------:R-:W-:Y:S02]  /*4a40*/  ISETP.GE.AND P6, PT, R8, R192, PT ;  /* 0x000000c00800720c */ /* 0x000fe40003fc6270 */
[----:B------:R-:W-:-:S02]  /*4a50*/  IADD3 R9, R3, 0x69, RZ ;  /* 0x0000006903097810 */ /* 0x000fc40007ffe0ff */
[----:B------:R-:W-:Y:S02]  /*4a60*/  FSEL R169, R53, -INF , !P4 ;  /* 0xff80000035a97808 */ /* 0x000fe40006000000 */
[----:B------:R-:W-:Y:S02]  /*4a70*/  FMNMX.FTZ R12, R171, R12, !PT ;  /* 0x0000000cab0c7209 */ /* 0x000fe40007810000 */
[----:B------:R-:W-:Y:S02]  /*4a80*/  FSEL R163, R54, -INF , !P2 ;  /* 0xff80000036a37808 */ /* 0x000fe40005000000 */
[----:B------:R-:W-:Y:S02]  /*4a90*/  FMNMX.FTZ R10, R177, R10, !PT ;  /* 0x0000000ab10a7209 */ /* 0x000fe40007810000 */
[----:B------:R-:W-:Y:S02]  /*4aa0*/  ISETP.GE.AND P3, PT, R8, R135, PT ;  /* 0x000000870800720c */ /* 0x000fe40003f66270 */
[----:B------:R-:W-:-:S02]  /*4ab0*/  IADD3 R8, R3, 0x70, RZ ;  /* 0x0000007003087810 */ /* 0x000fc40007ffe0ff */
[----:B------:R-:W-:Y:S02]  /*4ac0*/  ISETP.GE.AND P5, PT, R9, R192, PT ;  /* 0x000000c00900720c */ /* 0x000fe40003fa6270 */
[----:B------:R-:W-:Y:S02]  /*4ad0*/  FSEL R167, R44, -INF , !P6 ;  /* 0xff8000002ca77808 */ /* 0x000fe40007000000 */
[----:B------:R-:W-:Y:S02]  /*4ae0*/  FMNMX.FTZ R12, R169, R12, !PT ;  /* 0x0000000ca90c7209 */ /* 0x000fe40007810000 */
        /* <DEDUP_REMOVED lines=16> */
[----:B------:R-:W-:Y:S02]  /*4bf0*/  IADD3 R3, R3, 0x79, RZ ;  /* 0x0000007903037810 */ /* 0x000fe40007ffe0ff */
[----:B------:R-:W-:Y:S02]  /*4c00*/  ISETP.GE.AND P5, PT, R4, R192, PT ;  /* 0x000000c00400720c */ /* 0x000fe40003fa6270 */
[----:B------:R-:W-:Y:S02]  /*4c10*/  FSEL R145, R41, -INF , !P6 ;  /* 0xff80000029917808 */ /* 0x000fe40007000000 */
[----:B------:R-:W-:Y:S02]  /*4c20*/  FMNMX.FTZ R12, R147, R12, !PT ;  /* 0x0000000c930c7209 */ /* 0x000fe40007810000 */
[----:B------:R-:W-:-:S02]  /*4c30*/  ISETP.GE.AND P1, PT, R6, R135, PT ;  /* 0x000000870600720c */ /* 0x000fc40003f26270 */
[----:B------:R-:W-:Y:S02]  /*4c40*/  FSEL R139, R42, -INF , !P2 ;  /* 0xff8000002a8b7808 */ /* 0x000fe40005000000 */
[----:B------:R-:W-:Y:S02]  /*4c50*/  FMNMX.FTZ R10, R155, R10, !PT ;  /* 0x0000000a9b0a7209 */ /* 0x000fe40007810000 */
[----:B------:R-:W-:Y:S02]  /*4c60*/  ISETP.GE.AND P4, PT, R3, R192, PT ;  /* 0x000000c00300720c */ /* 0x000fe40003f86270 */
[----:B------:R-:W-:Y:S02]  /*4c70*/  FSEL R143, R28, -INF , !P5 ;  /* 0xff8000001c8f7808 */ /* 0x000fe40006800000 */
[----:B------:R-:W-:Y:S02]  /*4c80*/  FMNMX.FTZ R12, R145, R12, !PT ;  /* 0x0000000c910c7209 */ /* 0x000fe40007810000 */
        /* <DEDUP_REMOVED lines=24> */
[----:B------:R-:W-:Y:S01]  /*4e10*/  FSEL R66, R66, RZ, P1 ;  /* 0x000000ff42427208 */ /* 0x000fe20000800000 */
[----:B------:R-:W-:Y:S01]  /*4e20*/  LDSM.16.MT88.4 R4, [R212+0x10000] ;  /* 0x01000000d404783b */ /* 0x000fe20000004200 */
[C---:B------:R-:W-:Y:S01]  /*4e30*/  FSETP.NEU.FTZ.AND P1, PT, R3.reuse, -INF , PT ;  /* 0xff8000000300780b */ /* 0x040fe20003f3d000 */
[----:B------:R-:W-:Y:S02]  /*4e40*/  FMUL.FTZ R62, R3, c[0x0][0x23c] ;  /* 0x00008f00033e7a20 */ /* 0x000fe40000410000 */
[--C-:B------:R-:W-:Y:S02]  /*4e50*/  FFMA.FTZ R59, R24, c[0x0][0x23c], -R66.reuse ;  /* 0x00008f00183b7a23 */ /* 0x100fe40000010842 */
[--C-:B------:R-:W-:Y:S01]  /*4e60*/  FFMA.FTZ R58, R25, c[0x0][0x23c], -R66.reuse ;  /* 0x00008f00193a7a23 */ /* 0x100fe20000010842 */
[----:B------:R-:W-:Y:S01]  /*4e70*/  FSEL R62, R62, RZ, P1 ;  /* 0x000000ff3e3e7208 */ /* 0x000fe20000800000 */
[--C-:B------:R-:W-:Y:S01]  /*4e80*/  FFMA.FTZ R56, R87, c[0x0][0x23c], -R66.reuse ;  /* 0x00008f0057387a23 */ /* 0x100fe20000010842 */
[----:B------:R-:W-:Y:S01]  /*4e90*/  ISETP.GE.AND P1, PT, R2, 0x2, PT ;  /* 0x000000020200780c */ /* 0x000fe20003f26270 */
        /* <DEDUP_REMOVED lines=8> */
[--C-:B------:R-:W-:Y:S01]  /*4f20*/  FFMA.FTZ R48, R13, c[0x0][0x23c], -R66.reuse ;  /* 0x00008f000d307a23 */ /* 0x100fe20000010842 */
[----:B------:R-:W2:Y:S01]  /*4f30*/  LDSM.16.MT88.4 R84, [R213+0xc000] ;  /* 0x00c00000d554783b */ /* 0x000ea20000004200 */
[--C-:B------:R-:W-:Y:S02]  /*4f40*/  FFMA.FTZ R57, R49, c[0x0][0x23c], -R66.reuse ;  /* 0x00008f0031397a23 */ /* 0x100fe40000010842 */
[--C-:B------:R-:W-:Y:S01]  /*4f50*/  FFMA.FTZ R52, R17, c[0x0][0x23c], -R66.reuse ;  /* 0x00008f0011347a23 */ /* 0x100fe20000010842 */
[----:B------:R-:W3:Y:S01]  /*4f60*/  LDSM.16.MT88.4 R12, [R212+0xc800] ;  /* 0x00c80000d40c783b */ /* 0x000ee20000004200 */
[----:B------:R-:W-:Y:S01]  /*4f70*/  FFMA.FTZ R51, R23, c[0x0][0x23c], -R66 ;  /* 0x00008f0017337a23 */ /* 0x000fe20000010842 */
[----:B------:R-:W-:Y:S01]  /*4f80*/  MUFU.EX2 R56, R56 ;  /* 0x0000003800387308 */ /* 0x000fe20000000800 */
[----:B------:R-:W-:-:S02]  /*4f90*/  FFMA.FTZ R55, R21, c[0x0][0x23c], -R62 ;  /* 0x00008f0015377a23 */ /* 0x000fc4000001083e */
[--C-:B------:R-:W-:Y:S01]  /*4fa0*/  FFMA.FTZ R50, R19, c[0x0][0x23c], -R62.reuse ;  /* 0x00008f0013327a23 */ /* 0x100fe2000001083e */
[----:B------:R-:W4:Y:S01]  /*4fb0*/  LDSM.16.MT88.4 R20, [R214+0xc800] ;  /* 0x00c80000d614783b */ /* 0x000f220000004200 */
[--C-:B------:R-:W-:Y:S02]  /*4fc0*/  FFMA.FTZ R49, R35, c[0x0][0x23c], -R62.reuse ;  /* 0x00008f0023317a23 */ /* 0x100fe4000001083e */
[----:B------:R-:W-:Y:S01]  /*4fd0*/  FFMA.FTZ R46, R33, c[0x0][0x23c], -R62 ;  /* 0x00008f00212e7a23 */ /* 0x000fe2000001083e */
[----:B------:R-:W5:Y:S01]  /*4fe0*/  MUFU.EX2 R53, R53 ;  /* 0x0000003500357308 */ /* 0x000f620000000800 */
[----:B-1----:R-:W-:Y:S01]  /*4ff0*/  F2FP.BF16.PACK_AB R116, R58, R59 ;  /* 0x0000003b3a74723e */ /* 0x002fe200000010ff */
[----:B------:R-:W1:Y:S01]  /*5000*/  LDSM.16.MT88.4 R16, [R213+0xc800] ;  /* 0x00c80000d510783b */ /* 0x000e620000004200 */
[--C-:B------:R-:W-:Y:S02]  /*5010*/  FFMA.FTZ R47, R152, c[0x0][0x23c], -R66.reuse ;  /* 0x00008f00982f7a23 */ /* 0x100fe40000010842 */
[--C-:B------:R-:W-:Y:S01]  /*5020*/  FFMA.FTZ R44, R148, c[0x0][0x23c], -R66.reuse ;  /* 0x00008f00942c7a23 */ /* 0x100fe20000010842 */
[----:B------:R-:W1:Y:S01]  /*5030*/  LDSM.16.MT88.4 R32, [R214+0x10800] ;  /* 0x01080000d620783b */ /* 0x000e620000004200 */
[--C-:B------:R-:W-:Y:S01]  /*5040*/  FFMA.FTZ R43, R150, c[0x0][0x23c], -R66.reuse ;  /* 0x00008f00962b7a23 */ /* 0x100fe20000010842 */
[----:B------:R-:W-:Y:S01]  /*5050*/  MUFU.EX2 R63, R63 ;  /* 0x0000003f003f7308 */ /* 0x000fe20000000800 */
[----:B------:R-:W-:-:S02]  /*5060*/  FFMA.FTZ R40, R146, c[0x0][0x23c], -R66 ;  /* 0x00008f0092287a23 */ /* 0x000fc40000010842 */
[--C-:B------:R-:W-:Y:S02]  /*5070*/  FFMA.FTZ R45, R142, c[0x0][0x23c], -R62.reuse ;  /* 0x00008f008e2d7a23 */ /* 0x100fe4000001083e */
[--C-:B------:R-:W-:Y:S02]  /*5080*/  FFMA.FTZ R42, R144, c[0x0][0x23c], -R62.reuse ;  /* 0x00008f00902a7a23 */ /* 0x100fe4000001083e */
[--C-:B------:R-:W-:Y:S01]  /*5090*/  FFMA.FTZ R41, R140, c[0x0][0x23c], -R62.reuse ;  /* 0x00008f008c297a23 */ /* 0x100fe2000001083e */
[----:B------:R-:W2:Y:S01]  /*50a0*/  MUFU.EX2 R60, R60 ;  /* 0x0000003c003c7308 */ /* 0x000ea20000000800 */
[----:B-----5:R-:W-:Y:S01]  /*50b0*/  F2FP.BF16.PACK_AB R118, R53, R56 ;  /* 0x000000383576723e */ /* 0x020fe200000010ff */
[----:B------:R-:W-:Y:S02]  /*50c0*/  FFMA.FTZ R0, R138, c[0x0][0x23c], -R62 ;  /* 0x00008f008a007a23 */ /* 0x000fe4000001083e */
[----:B------:R-:W-:Y:S02]  /*50d0*/  FFMA.FTZ R64, R136, c[0x0][0x23c], -R66 ;  /* 0x00008f0088407a23 */ /* 0x000fe40000010842 */
[----:B------:R-:W-:-:S02]  /*50e0*/  FFMA.FTZ R138, R153, c[0x0][0x23c], -R62 ;  /* 0x00008f00998a7a23 */ /* 0x000fc4000001083e */
[----:B------:R-:W-:Y:S01]  /*50f0*/  MUFU.EX2 R61, R61 ;  /* 0x0000003d003d7308 */ /* 0x000fe20000000800 */
[--C-:B------:R-:W-:Y:S02]  /*5100*/  FFMA.FTZ R149, R149, c[0x0][0x23c], -R66.reuse ;  /* 0x00008f0095957a23 */ /* 0x100fe40000010842 */
[--C-:B------:R-:W-:Y:S02]  /*5110*/  FFMA.FTZ R151, R151, c[0x0][0x23c], -R66.reuse ;  /* 0x00008f0097977a23 */ /* 0x100fe40000010842 */
[----:B------:R-:W-:Y:S02]  /*5120*/  FFMA.FTZ R136, R251, c[0x0][0x23c], -R66 ;  /* 0x00008f00fb887a23 */ /* 0x000fe40000010842 */
[--C-:B------:R-:W-:Y:S01]  /*5130*/  FFMA.FTZ R153, R249, c[0x0][0x23c], -R62.reuse ;  /* 0x00008f00f9997a23 */ /* 0x100fe2000001083e */
[----:B------:R-:W5:Y:S01]  /*5140*/  MUFU.EX2 R54, R54 ;  /* 0x0000003600367308 */ /* 0x000f620000000800 */
[----:B--2---:R-:W-:Y:S01]  /*5150*/  F2FP.BF16.PACK_AB R117, R60, R63 ;  /* 0x0000003f3c75723e */ /* 0x004fe200000010ff */
        /* <DEDUP_REMOVED lines=12> */
[----:B------:R-:W-:Y:S01]  /*5220*/  FFMA.FTZ R183, R239, c[0x0][0x23c], -R62 ;  /* 0x00008f00efb77a23 */ /* 0x000fe2000001083e */
        /* <DEDUP_REMOVED lines=20> */
[----:B------:R-:W5:Y:S01]  /*5370*/  MUFU.EX2 R50, R50 ;  /* 0x0000003200327308 */ /* 0x000f620000000800 */
        /* <DEDUP_REMOVED lines=62> */
[C---:B----4-:R-:W-:Y:S02]  /*5760*/  HMMA.16816.F32.BF16 R72, R4.reuse, R20, R72 ;  /* 0x000000140448723c */ /* 0x050fe40000041848 */
[----:B------:R-:W4:Y:S06]  /*5770*/  MUFU.EX2 R173, R173 ;  /* 0x000000ad00ad7308 */ /* 0x000f2c0000000800 */
[C---:B------:R-:W-:Y:S01]  /*5780*/  HMMA.16816.F32.BF16 R76, R4.reuse, R22, R76 ;  /* 0x00000016044c723c */ /* 0x040fe2000004184c */
[----:B------:R-:W-:Y:S01]  /*5790*/  LDSM.16.MT88.4 R20, [R214+0xd000] ;  /* 0x00d00000d614783b */ /* 0x000fe20000004200 */
        /* <DEDUP_REMOVED lines=16> */
[C---:B---3--:R-:W-:Y:S02]  /*58a0*/  HMMA.16816.F32.BF16 R120, R4.reuse, R12, R120 ;  /* 0x0000000c0478723c */ /* 0x048fe40000041878 */
[----:B------:R-:W3:Y:S06]  /*58b0*/  MUFU.EX2 R150, R150 ;  /* 0x0000009600967308 */ /* 0x000eec0000000800 */
        /* <DEDUP_REMOVED lines=26> */
[----:B------:R-:W-:Y:S02]  /*5a60*/  MUFU.EX2 R158, R158 ;  /* 0x0000009e009e7308 */ /* 0x000fe40000000800 */
[C---:B--2---:R-:W-:Y:S06]  /*5a70*/  HMMA.16816.F32.BF16 R96, R4.reuse, R12, R96 ;  /* 0x0000000c0460723c */ /* 0x044fec0000041860 */
[----:B------:R-:W2:Y:S02]  /*5a80*/  MUFU.EX2 R169, R169 ;  /* 0x000000a900a97308 */ /* 0x000ea40000000800 */
[C---:B------:R-:W-:Y:S01]  /*5a90*/  HMMA.16816.F32.BF16 R100, R4.reuse, R14, R100 ;  /* 0x0000000e0464723c */ /* 0x040fe20000041864 */
[----:B------:R-:W2:Y:S05]  /*5aa0*/  LDSM.16.MT88.4 R12, [R212+0xd800] ;  /* 0x00d80000d40c783b */ /* 0x000eaa0000004200 */
[----:B------:R-:W-:Y:S02]  /*5ab0*/  MUFU.EX2 R160, R160 ;  /* 0x000000a000a07308 */ /* 0x000fe40000000800 */
[C---:B------:R-:W-:Y:S06]  /*5ac0*/  HMMA.16816.F32.BF16 R128, R4.reuse, R24, R128 ;  /* 0x000000180480723c */ /* 0x040fec0000041880 */
[----:B------:R-:W2:Y:S02]  /*5ad0*/  MUFU.EX2 R165, R165 ;  /* 0x000000a500a57308 */ /* 0x000ea40000000800 */
        /* <DEDUP_REMOVED lines=20> */
[----:B------:R-:W-:-:S02]  /*5c20*/  F2FP.BF16.PACK_AB R6, R136, R151 ;  /* 0x000000978806723e */ /* 0x000fc400000010ff */
[----:B-----5:R-:W-:Y:S01]  /*5c30*/  F2FP.BF16.PACK_AB R5, R153, R138 ;  /* 0x0000008a9905723e */ /* 0x020fe200000010ff */
[----:B------:R-:W-:Y:S01]  /*5c40*/  FADD.FTZ R138, R138, R41 ;  /* 0x000000298a8a7221 */ /* 0x000fe20000010000 */
[----:B------:R-:W-:Y:S01]  /*5c50*/  F2FP.BF16.PACK_AB R7, R159, R140 ;  /* 0x0000008c9f07723e */ /* 0x000fe200000010ff */
[----:B------:R-:W-:Y:S02]  /*5c60*/  FADD.FTZ R64, R149, R64 ;  /* 0x0000004095407221 */ /* 0x000fe40000010000 */
[----:B------:R-:W-:Y:S02]  /*5c70*/  FADD.FTZ R153, R153, R138 ;  /* 0x0000008a99997221 */ /* 0x000fe40000010000 */
[----:B------:R-:W-:Y:S02]  /*5c80*/  FADD.FTZ R151, R151, R64 ;  /* 0x0000004097977221 */ /* 0x000fe40000010000 */
[----:B---3--:R-:W-:Y:S01]  /*5c90*/  HMMA.16816.F32.BF16 R80, R4, R16, R80 ;  /* 0x000000100450723c */ /* 0x008fe20000041850 */
[----:B------:R-:W-:-:S02]  /*5ca0*/  FADD.FTZ R140, R140, R153 ;  /* 0x000000998c8c7221 */ /* 0x000fc40000010000 */
        /* <DEDUP_REMOVED lines=25> */
[----:B----4-:R-:W-:Y:S01]  /*5e40*/  F2FP.BF16.PACK_AB R4, R173, R142 ;  /* 0x0000008ead04723e */ /* 0x010fe200000010ff */
[----:B------:R-:W-:Y:S01]  /*5e50*/  FADD.FTZ R142, R142, R151 ;  /* 0x000000978e8e7221 */ /* 0x000fe20000010000 */
[----:B------:R-:W-:-:S02]  /*5e60*/  F2FP.BF16.PACK_AB R6, R144, R175 ;  /* 0x000000af9006723e */ /* 0x000fc400000010ff */
[----:B------:R-:W-:Y:S01]  /*5e70*/  F2FP.BF16.PACK_AB R5, R179, R146 ;  /* 0x00000092b305723e */ /* 0x000fe200000010ff */
[----:B------:R-:W-:Y:S01]  /*5e80*/  FADD.FTZ R146, R146, R159 ;  /* 0x0000009f92927221 */ /* 0x000fe20000010000 */
[----:B------:R-:W-:Y:S01]  /*5e90*/  F2FP.BF16.PACK_AB R7, R183, R148 ;  /* 0x00000094b707723e */ /* 0x000fe200000010ff */
[----:B------:R-:W-:Y:S02]  /*5ea0*/  FADD.FTZ R142, R173, R142 ;  /* 0x0000008ead8e7221 */ /* 0x000fe40000010000 */
[----:B------:R-:W-:Y:S02]  /*5eb0*/  FADD.FTZ R179, R179, R146 ;  /* 0x00000092b3b37221 */ /* 0x000fe40000010000 */
[----:B------:R-:W-:Y:S02]  /*5ec0*/  FADD.FTZ R175, R175, R142 ;  /* 0x0000008eafaf7221 */ /* 0x000fe40000010000 */
[----:B-1----:R-:W-:Y:S01]  /*5ed0*/  HMMA.16816.F32.BF16 R80, R4, R8, R80 ;  /* 0x000000080450723c */ /* 0x002fe20000041850 */
[----:B------:R-:W-:-:S02]  /*5ee0*/  FADD.FTZ R148, R148, R179 ;  /* 0x000000b394947221 */ /* 0x000fc40000010000 */
[----:B------:R-:W-:Y:S02]  /*5ef0*/  FADD.FTZ R144, R144, R175 ;  /* 0x000000af90907221 */ /* 0x000fe40000010000 */
[----:B------:R-:W-:-:S03]  /*5f00*/  FADD.FTZ R183, R183, R148 ;  /* 0x00000094b7b77221 */ /* 0x000fc60000010000 */
[C---:B------:R-:W-:Y:S01]  /*5f10*/  HMMA.16816.F32.BF16 R84, R4.reuse, R10, R84 ;  /* 0x0000000a0454723c */ /* 0x040fe20000041854 */
[----:B------:R-:W1:Y:S07]  /*5f20*/  LDSM.16.MT88.4 R8, [R213+0x12000] ;  /* 0x01200000d508783b */ /* 0x000e6e0000004200 */
[C---:B-----5:R-:W-:Y:S08]  /*5f30*/  HMMA.16816.F32.BF16 R72, R4.reuse, R20, R72 ;  /* 0x000000140448723c */ /* 0x060ff00000041848 */
        /* <DEDUP_REMOVED lines=20> */
[----:B------:R-:W-:Y:S01]  /*6080*/  F2FP.BF16.PACK_AB R4, R150, R195 ;  /* 0x000000c39604723e */ /* 0x000fe200000010ff */
        /* <DEDUP_REMOVED lines=8> */
[----:B--2---:R-:W-:Y:S01]  /*6110*/  HMMA.16816.F32.BF16 R72, R4, R12, R72 ;  /* 0x0000000c0448723c */ /* 0x004fe20000041848 */
[----:B------:R-:W-:-:S02]  /*6120*/  FADD.FTZ R156, R156, R185 ;  /* 0x000000b99c9c7221 */ /* 0x000fc40000010000 */
[----:B------:R-:W-:Y:S02]  /*6130*/  FADD.FTZ R189, R189, R152 ;  /* 0x00000098bdbd7221 */ /* 0x000fe40000010000 */
[----:B------:R-:W-:-:S03]  /*6140*/  FADD.FTZ R177, R177, R156 ;  /* 0x0000009cb1b17221 */ /* 0x000fc60000010000 */
        /* <DEDUP_REMOVED lines=25> */
[----:B------:R-:W-:-:S02]  /*62e0*/  F2FP.BF16.PACK_AB R6, R165, R160 ;  /* 0x000000a0a506723e */ /* 0x000fc400000010ff */
[----:B------:R-:W-:Y:S01]  /*62f0*/  F2FP.BF16.PACK_AB R5, R161, R162 ;  /* 0x000000a2a105723e */ /* 0x000fe200000010ff */
[----:B------:R-:W-:Y:S01]  /*6300*/  FADD.FTZ R162, R162, R177 ;  /* 0x000000b1a2a27221 */ /* 0x000fe20000010000 */
[----:B----4-:R-:W-:Y:S01]  /*6310*/  F2FP.BF16.PACK_AB R7, R32, R157 ;  /* 0x0000009d2007723e */ /* 0x010fe200000010ff */
        /* <DEDUP_REMOVED lines=36> */
[----:B------:R-:W1:Y:S03]  /*6560*/  MUFU.EX2 R26, R26 ;  /* 0x0000001a001a7308 */ /* 0x000e660000000800 */
[C---:B----4-:R-:W-:Y:S05]  /*6570*/  HMMA.16816.F32.BF16 R120, R4.reuse, R20, R120 ;  /* 0x000000140478723c */ /* 0x050fea0000041878 */
[----:B------:R-:W4:Y:S03]  /*6580*/  MUFU.EX2 R27, R27 ;  /* 0x0000001b001b7308 */ /* 0x000f260000000800 */
[----:B------:R-:W-:Y:S05]  /*6590*/  HMMA.16816.F32.BF16 R116, R4, R22, R116 ;  /* 0x000000160474723c */ /* 0x000fea0000041874 */
[----:B------:R-:W2:Y:S02]  /*65a0*/  MUFU.EX2 R30, R30 ;  /* 0x0000001e001e7308 */ /* 0x000ea40000000800 */
[----:B---3--:R-:W-:Y:S01]  /*65b0*/  F2FP.BF16.PACK_AB R4, R25, R24 ;  /* 0x000000181904723e */ /* 0x008fe200000010ff */
[----:B------:R-:W-:Y:S01]  /*65c0*/  FADD.FTZ R24, R24, R165 ;  /* 0x000000a518187221 */ /* 0x000fe20000010000 */
[----:B-1----:R-:W-:-:S03]  /*65d0*/  F2FP.BF16.PACK_AB R6, R243, R26 ;  /* 0x0000001af306723e */ /* 0x002fc600000010ff */
        /* <DEDUP_REMOVED lines=93> */
.L_x_2338:
[----:B------:R-:W-:-:S05]  /*6bb0*/  IMAD.MOV.U32 R0, RZ, RZ, c[0x0][0x1a0] ;  /* 0x00006800ff007624 */ /* 0x000fca00078e00ff */
[----:B------:R-:W-:-:S04]  /*6bc0*/  LEA R0, -R0, RZ, 0x7 ;  /* 0x000000ff00007211 */ /* 0x000fc800078e39ff */
[----:B------:R-:W-:Y:S02]  /*6bd0*/  SHF.R.S32.HI R5, RZ, 0x1f, R0 ;  /* 0x0000001fff057819 */ /* 0x000fe40000011400 */
.L_x_2339:
[----:B------:R-:W-:Y:S01]  /*6be0*/  ULDC.64 UR4, c[0x0][0x1a0] ;  /* 0x0000680000047ab9 */ /* 0x000fe20000000a00 */
[C---:B------:R-:W-:Y:S01]  /*6bf0*/  LEA R224, P1, R0.reuse, R224, 0x1 ;  /* 0x000000e000e07211 */ /* 0x040fe200078208ff */
[----:B------:R-:W-:Y:S02]  /*6c00*/  USHF.L.U32 UR7, UR4, 0x5, URZ ;  /* 0x0000000504077899 */ /* 0x000fe4000800063f */
[----:B------:R-:W-:Y:S01]  /*6c10*/  UMOV UR6, 0x5 ;  /* 0x0000000500067882 */ /* 0x000fe20000000000 */
[C---:B------:R-:W-:Y:S01]  /*6c20*/  LEA.HI.X R225, R0.reuse, R225, R5, 0x1, P1 ;  /* 0x000000e100e17211 */ /* 0x040fe200008f0c05 */
[----:B------:R-:W-:Y:S01]  /*6c30*/  USHF.L.U64.HI UR5, UR4, UR6, UR5 ;  /* 0x0000000604057299 */ /* 0x000fe20008010205 */
[----:B------:R-:W-:Y:S02]  /*6c40*/  IADD3 R0, P2, R0, R38, RZ ;  /* 0x0000002600007210 */ /* 0x000fe40007f5e0ff */
[----:B------:R-:W-:Y:S01]  /*6c50*/  IADD3 R6, P1, R224, UR7, RZ ;  /* 0x00000007e0067c10 */ /* 0x000fe2000ff3e0ff */
[----:B------:R-:W-:Y:S01]  /*6c60*/  @!PT LDS RZ, [RZ] ;  /* 0x00000000fffff984 */ /* 0x000fe20000000800 */
[----:B------:R-:W-:Y:S01]  /*6c70*/  @!PT LDS RZ, [RZ] ;  /* 0x00000000fffff984 */ /* 0x000fe20000000800 */
[----:B------:R-:W-:Y:S01]  /*6c80*/  @!PT LDS RZ, [RZ] ;  /* 0x00000000fffff984 */ /* 0x000fe20000000800 */
[----:B------:R1:W-:Y:S02]  /*6c90*/  LDGSTS.E.BYPASS.LTC128B.128 [R229+0xc000], [R224.64] ;  /* 0x0c000000e0e57fae */ /* 0x0003e4000b901d48 */
[----:B------:R-:W-:Y:S01]  /*6ca0*/  IMAD.X R5, R5, 0x1, R36, P2 ;  /* 0x0000000105057824 */ /* 0x000fe200010e0624 */
[----:B------:R-:W-:-:S02]  /*6cb0*/  IADD3.X R7, R225, UR5, RZ, P1, !PT ;  /* 0x00000005e1077c10 */ /* 0x000fc40008ffe4ff */
[----:B------:R-:W-:Y:S02]  /*6cc0*/  IADD3 R8, P1, R6, UR7, RZ ;  /* 0x0000000706087c10 */ /* 0x000fe4000ff3e0ff */
[----:B------:R-:W-:Y:S02]  /*6cd0*/  LEA R10, P2, R0, c[0x0][0x170], 0x1 ;  /* 0x00005c00000a7a11 */ /* 0x000fe400078408ff */
[----:B------:R-:W-:Y:S02]  /*6ce0*/  IADD3.X R9, R7, UR5, RZ, P1, !PT ;  /* 0x0000000507097c10 */ /* 0x000fe40008ffe4ff */
[----:B------:R-:W-:Y:S02]  /*6cf0*/  IADD3 R4, P1, R8, UR7, RZ ;  /* 0x0000000708047c10 */ /* 0x000fe4000ff3e0ff */
[----:B------:R-:W-:Y:S02]  /*6d00*/  LEA.HI.X R11, R0, c[0x0][0x174], R5, 0x1, P2 ;  /* 0x00005d00000b7a11 */ /* 0x000fe400010f0c05 */
[----:B------:R-:W-:-:S02]  /*6d10*/  IADD3.X R5, R9, UR5, RZ, P1, !PT ;  /* 0x0000000509057c10 */ /* 0x000fc40008ffe4ff */
        /* <DEDUP_REMOVED lines=14> */
[----:B------:R-:W-:Y:S01]  /*6e00*/  ISETP.GE.AND P1, PT, R2, 0x3, PT ;  /* 0x000000030200780c */ /* 0x000fe20003f26270 */
        /* <DEDUP_REMOVED lines=9> */
[----:B------:R-:W-:Y:S04]  /*6ea0*/  LDSM.16.M88.4 R44, [R222] ;  /* 0x00000000de2c783b */ /* 0x000fe80000000200 */
[----:B------:R-:W4:Y:S04]  /*6eb0*/  LDSM.16.M88.4 R12, [R221+0x4000] ;  /* 0x00400000dd0c783b */ /* 0x000f280000000200 */
[----:B---3--:R-:W2:Y:S04]  /*6ec0*/  LDSM.16.M88.4 R4, [R221+0x4800] ;  /* 0x00480000dd04783b */ /* 0x008ea80000000200 */
[----:B------:R-:W3:Y:S04]  /*6ed0*/  LDSM.16.M88.4 R152, [R221+0x5000] ;  /* 0x00500000dd98783b */ /* 0x000ee80000000200 */
[----:B------:R-:W1:Y:S04]  /*6ee0*/  LDSM.16.M88.4 R144, [R221+0x5800] ;  /* 0x00580000dd90783b */ /* 0x000e680000000200 */
[----:B------:R-:W1:Y:S04]  /*6ef0*/  LDSM.16.M88.4 R136, [R221+0x6000] ;  /* 0x00600000dd88783b */ /* 0x000e680000000200 */
[----:B------:R-:W1:Y:S04]  /*6f00*/  LDSM.16.M88.4 R60, [R221+0x6800] ;  /* 0x00680000dd3c783b */ /* 0x000e680000000200 */
[----:B------:R-:W1:Y:S04]  /*6f10*/  LDSM.16.M88.4 R52, [R221+0x7000] ;  /* 0x00700000dd34783b */ /* 0x000e680000000200 */
[----:B------:R-:W1:Y:S04]  /*6f20*/  LDSM.16.M88.4 R28, [R221+0x7800] ;  /* 0x00780000dd1c783b */ /* 0x000e680000000200 */
[----:B------:R-:W-:Y:S04]  /*6f30*/  LDSM.16.M88.4 R160, [R220] ;  /* 0x00000000dca0783b */ /* 0x000fe80000000200 */
[----:B------:R-:W1:Y:S04]  /*6f40*/  LDSM.16.M88.4 R24, [R219] ;  /* 0x00000000db18783b */ /* 0x000e680000000200 */
[----:B-----5:R-:W5:Y:S01]  /*6f50*/  LDSM.16.M88.4 R20, [R211] ;  /* 0x00000000d314783b */ /* 0x020f620000000200 */
[C---:B----4-:R-:W-:Y:S03]  /*6f60*/  HMMA.16816.F32.BF16 R16, R44.reuse, R12, RZ ;  /* 0x0000000c2c10723c */ /* 0x050fe600000418ff */
[----:B------:R-:W4:Y:S04]  /*6f70*/  LDSM.16.M88.4 R176, [R210] ;  /* 0x00000000d2b0783b */ /* 0x000f280000000200 */
[----:B------:R-:W4:Y:S01]  /*6f80*/  LDSM.16.M88.4 R40, [R208] ;  /* 0x00000000d028783b */ /* 0x000f220000000200 */
[C---:B------:R-:W-:Y:S03]  /*6f90*/  HMMA.16816.F32.BF16 R12, R44.reuse, R14, RZ ;  /* 0x0000000e2c0c723c */ /* 0x040fe600000418ff */
[----:B------:R-:W4:Y:S04]  /*6fa0*/  LDSM.16.M88.4 R32, [R207] ;  /* 0x00000000cf20783b */ /* 0x000f280000000200 */
[----:B------:R-:W-:Y:S01]  /*6fb0*/  LDSM.16.M88.4 R36, [R218] ;  /* 0x00000000da24783b */ /* 0x000fe20000000200 */
[C---:B--2---:R-:W-:Y:S03]  /*6fc0*/  HMMA.16816.F32.BF16 R8, R44.reuse, R4, RZ ;  /* 0x000000042c08723c */ /* 0x044fe600000418ff */
[----:B------:R-:W-:Y:S04]  /*6fd0*/  LDSM.16.M88.4 R172, [R209] ;  /* 0x00000000d1ac783b */ /* 0x000fe80000000200 */
[----:B------:R-:W-:Y:S01]  /*6fe0*/  LDSM.16.M88.4 R168, [R206] ;  /* 0x00000000cea8783b */ /* 0x000fe20000000200 */
[C---:B------:R-:W-:Y:S03]  /*6ff0*/  HMMA.16816.F32.BF16 R4, R44.reuse, R6, RZ ;  /* 0x000000062c04723c */ /* 0x040fe600000418ff */
[----:B------:R-:W-:Y:S04]  /*7000*/  LDSM.16.M88.4 R164, [R205] ;  /* 0x00000000cda4783b */ /* 0x000fe80000000200 */
[----:B------:R-:W-:Y:S01]  /*7010*/  LDSM.16.M88.4 R184, [R215+0x6800] ;  /* 0x00680000d7b8783b */ /* 0x000fe20000000200 */
[C---:B---3--:R-:W-:Y:S03]  /*7020*/  HMMA.16816.F32.BF16 R156, R44.reuse, R152, RZ ;  /* 0x000000982c9c723c */ /* 0x048fe600000418ff */
[----:B------:R-:W-:Y:S04]  /*7030*/  LDSM.16.M88.4 R180, [R215+0x7000] ;  /* 0x00700000d7b4783b */ /* 0x000fe80000000200 */
[----:B------:R-:W-:Y:S01]  /*7040*/  LDSM.16.M88.4 R188, [R215+0x8800] ;  /* 0x00880000d7bc783b */ /* 0x000fe20000000200 */
[C---:B-1----:R-:W-:Y:S03]  /*7050*/  HMMA.16816.F32.BF16 R148, R44.reuse, R144, RZ ;  /* 0x000000902c94723c */ /* 0x042fe600000418ff */
[----:B------:R-:W0:Y:S05]  /*7060*/  LDGDEPBAR ;  /* 0x00000000000079af */ /* 0x000e2a0000000000 */
        /* <DEDUP_REMOVED lines=17> */
[C---:B----4-:R-:W-:Y:S08]  /*7180*/  HMMA.16816.F32.BF16 R156, R160.reuse, R176, R156 ;  /* 0x000000b0a09c723c */ /* 0x050ff0000004189c */
[C---:B------:R-:W-:Y:S01]  /*7190*/  HMMA.16816.F32.BF16 R152, R160.reuse, R178, R152 ;  /* 0x000000b2a098723c */ /* 0x040fe20000041898 */
[----:B------:R-:W-:Y:S07]  /*71a0*/  LDSM.16.M88.4 R176, [R215+0x7800] ;  /* 0x00780000d7b0783b */ /* 0x000fee0000000200 */
[C---:B------:R-:W-:Y:S08]  /*71b0*/  HMMA.16816.F32.BF16 R140, R160.reuse, R40, R140 ;  /* 0x00000028a08c723c */ /* 0x040ff0000004188c */
[C---:B------:R-:W-:Y:S01]  /*71c0*/  HMMA.16816.F32.BF16 R136, R160.reuse, R42, R136 ;  /* 0x0000002aa088723c */ /* 0x040fe20000041888 */
[----:B------:R-:W4:Y:S07]  /*71d0*/  LDSM.16.M88.4 R40, [R215+0x5800] ;  /* 0x00580000d728783b */ /* 0x000f2e0000000200 */
[C---:B------:R-:W-:Y:S08]  /*71e0*/  HMMA.16816.F32.BF16 R64, R160.reuse, R32, R64 ;  /* 0x00000020a040723c */ /* 0x040ff00000041840 */
[----:B------:R-:W-:Y:S01]  /*71f0*/  HMMA.16816.F32.BF16 R60, R160, R34, R60 ;  /* 0x00000022a03c723c */ /* 0x000fe2000004183c */
[----:B------:R-:W5:Y:S07]  /*7200*/  LDSM.16.M88.4 R32, [R215+0x6000] ;  /* 0x00600000d720783b */ /* 0x000f6e0000000200 */
[C---:B-1----:R-:W-:Y:S08]  /*7210*/  HMMA.16816.F32.BF16 R16, R36.reuse, R28, R16 ;  /* 0x0000001c2410723c */ /* 0x042ff00000041810 */
[C---:B------:R-:W-:Y:S01]  /*7220*/  HMMA.16816.F32.BF16 R12, R36.reuse, R30, R12 ;  /* 0x0000001e240c723c */ /* 0x040fe2000004180c */
[----:B------:R-:W-:Y:S07]  /*7230*/  LDSM.16.M88.4 R28, [R204] ;  /* 0x00000000cc1c783b */ /* 0x000fee0000000200 */
[C---:B--2---:R-:W-:Y:S08]  /*7240*/  HMMA.16816.F32.BF16 R8, R36.reuse, R24, R8 ;  /* 0x000000182408723c */ /* 0x044ff00000041808 */
[C---:B------:R-:W-:Y:S01]  /*7250*/  HMMA.16816.F32.BF16 R4, R36.reuse, R26, R4 ;  /* 0x0000001a2404723c */ /* 0x040fe20000041804 */
[----:B------:R-:W1:Y:S07]  /*7260*/  LDSM.16.M88.4 R24, [R217] ;  /* 0x00000000d918783b */ /* 0x000e6e0000000200 */
[C---:B---3--:R-:W-:Y:S08]  /*7270*/  HMMA.16816.F32.BF16 R156, R36.reuse, R20, R156 ;  /* 0x00000014249c723c */ /* 0x048ff0000004189c */
[----:B------:R-:W-:Y:S01]  /*7280*/  HMMA.16816.F32.BF16 R152, R36, R22, R152 ;  /* 0x000000162498723c */ /* 0x000fe20000041898 */
[----:B------:R-:W2:Y:S07]  /*7290*/  LDSM.16.M88.4 R20, [R204+0x800] ;  /* 0x00080000cc14783b */ /* 0x000eae0000000200 */
        /* <DEDUP_REMOVED lines=8> */
[----:B------:R-:W1:Y:S04]  /*7320*/  LDSM.16.M88.4 R160, [R204+0x2800] ;  /* 0x00280000cca0783b */ /* 0x000e680000000200 */
[----:B------:R-:W1:Y:S03]  /*7330*/  LDSM.16.M88.4 R164, [R204+0x2000] ;  /* 0x00200000cca4783b */ /* 0x000e660000000200 */
[C---:B----4-:R-:W-:Y:S08]  /*7340*/  HMMA.16816.F32.BF16 R148, R36.reuse, R40, R148 ;  /* 0x000000282494723c */ /* 0x050ff00000041894 */
[C---:B------:R-:W-:Y:S01]  /*7350*/  HMMA.16816.F32.BF16 R144, R36.reuse, R42, R144 ;  /* 0x0000002a2490723c */ /* 0x040fe20000041890 */
[----:B------:R-:W4:Y:S07]  /*7360*/  LDSM.16.M88.4 R40, [R204+0x3000] ;  /* 0x00300000cc28783b */ /* 0x000f2e0000000200 */
[C---:B-----5:R-:W-:Y:S08]  /*7370*/  HMMA.16816.F32.BF16 R140, R36.reuse, R32, R140 ;  /* 0x00000020248c723c */ /* 0x060ff0000004188c */
[C---:B------:R-:W-:Y:S01]  /*7380*/  HMMA.16816.F32.BF16 R136, R36.reuse, R34, R136 ;  /* 0x000000222488723c */ /* 0x040fe20000041888 */
[----:B------:R-:W5:Y:S07]  /*7390*/  LDSM.16.M88.4 R32, [R204+0x3800] ;  /* 0x00380000cc20783b */ /* 0x000f6e0000000200 */
        /* <DEDUP_REMOVED lines=24> */
[----:B------:R-:W1:Y:S07]  /*7520*/  LDSM.16.M88.4 R168, [R221+0xa000] ;  /* 0x00a00000dda8783b */ /* 0x000e6e0000000200 */
[C---:B------:R-:W-:Y:S08]  /*7530*/  HMMA.16816.F32.BF16 R140, R24.reuse, R164, R140 ;  /* 0x000000a4188c723c */ /* 0x040ff0000004188c */
[C---:B------:R-:W-:Y:S01]  /*7540*/  HMMA.16816.F32.BF16 R136, R24.reuse, R166, R136 ;  /* 0x000000a61888723c */ /* 0x040fe20000041888 */
[----:B------:R-:W2:Y:S07]  /*7550*/  LDSM.16.M88.4 R164, [R221+0xa800] ;  /* 0x00a80000dda4783b */ /* 0x000eae0000000200 */
[C---:B----4-:R-:W-:Y:S08]  /*7560*/  HMMA.16816.F32.BF16 R56, R24.reuse, R40, R56 ;  /* 0x000000281838723c */ /* 0x050ff00000041838 */
[C---:B------:R-:W-:Y:S01]  /*7570*/  HMMA.16816.F32.BF16 R52, R24.reuse, R42, R52 ;  /* 0x0000002a1834723c */ /* 0x040fe20000041834 */
[----:B------:R-:W4:Y:S07]  /*7580*/  LDSM.16.M88.4 R40, [R221+0xb800] ;  /* 0x00b80000dd28783b */ /* 0x000f2e0000000200 */
[C---:B-----5:R-:W-:Y:S08]  /*7590*/  HMMA.16816.F32.BF16 R48, R24.reuse, R32, R48 ;  /* 0x000000201830723c */ /* 0x060ff00000041830 */
[----:B------:R-:W-:Y:S01]  /*75a0*/  HMMA.16816.F32.BF16 R44, R24, R34, R44 ;  /* 0x00000022182c723c */ /* 0x000fe2000004182c */
[----:B------:R-:W-:Y:S04]  /*75b0*/  LDSM.16.M88.4 R24, [R220+0x2000] ;  /* 0x00200000dc18783b */ /* 0x000fe80000000200 */
[----:B------:R-:W5:Y:S03]  /*75c0*/  LDSM.16.M88.4 R32, [R203] ;  /* 0x00000000cb20783b */ /* 0x000f660000000200 */
[C---:B-1----:R-:W-:Y:S08]  /*75d0*/  HMMA.16816.F32.BF16 R8, R36.reuse, R28, R8 ;  /* 0x0000001c2408723c */ /* 0x042ff00000041808 */
[C---:B------:R-:W-:Y:S01]  /*75e0*/  HMMA.16816.F32.BF16 R4, R36.reuse, R30, R4 ;  /* 0x0000001e2404723c */ /* 0x040fe20000041804 */
[----:B------:R-:W1:Y:S07]  /*75f0*/  LDSM.16.M88.4 R28, [R202] ;  /* 0x00000000ca1c783b */ /* 0x000e6e0000000200 */
[C---:B--2---:R-:W-:Y:S08]  /*7600*/  HMMA.16816.F32.BF16 R156, R36.reuse, R20, R156 ;  /* 0x00000014249c723c */ /* 0x044ff0000004189c */
[C---:B------:R-:W-:Y:S01]  /*7610*/  HMMA.16816.F32.BF16 R152, R36.reuse, R22, R152 ;  /* 0x000000162498723c */ /* 0x040fe20000041898 */
[----:B------:R-:W2:Y:S07]  /*7620*/  LDSM.16.M88.4 R20, [R201] ;  /* 0x00000000c914783b */ /* 0x000eae0000000200 */
[C---:B------:R-:W-:Y:S08]  /*7630*/  HMMA.16816.F32.BF16 R16, R36.reuse, R176, R16 ;  /* 0x000000b02410723c */ /* 0x040ff00000041810 */
[C---:B------:R-:W-:Y:S01]  /*7640*/  HMMA.16816.F32.BF16 R12, R36.reuse, R178, R12 ;  /* 0x000000b2240c723c */ /* 0x040fe2000004180c */
[----:B------:R-:W-:Y:S07]  /*7650*/  LDSM.16.M88.4 R176, [R215+0x9800] ;  /* 0x00980000d7b0783b */ /* 0x000fee0000000200 */
[C---:B---3--:R-:W-:Y:S08]  /*7660*/  HMMA.16816.F32.BF16 R56, R36.reuse, R160, R56 ;  /* 0x000000a02438723c */ /* 0x048ff00000041838 */
[C---:B------:R-:W-:Y:S01]  /*7670*/  HMMA.16816.F32.BF16 R52, R36.reuse, R162, R52 ;  /* 0x000000a22434723c */ /* 0x040fe20000041834 */
[----:B------:R-:W3:Y:S07]  /*7680*/  LDSM.16.M88.4 R160, [R200] ;  /* 0x00000000c8a0783b */ /* 0x000eee0000000200 */
        /* <DEDUP_REMOVED lines=10> */
[----:B------:R-:W-:Y:S01]  /*7730*/  HMMA.16816.F32.BF16 R44, R36, R42, R44 ;  /* 0x0000002a242c723c */ /* 0x000fe2000004182c */
[----:B------:R-:W4:Y:S04]  /*7740*/  LDSM.16.M88.4 R40, [R199] ;  /* 0x00000000c728783b */ /* 0x000f280000000200 */
[----:B------:R-:W3:Y:S03]  /*7750*/  LDSM.16.M88.4 R36, [R198] ;  /* 0x00000000c624783b */ /* 0x000ee60000000200 */
[C---:B-----5:R-:W-:Y:S08]  /*7760*/  HMMA.16816.F32.BF16 R16, R24.reuse, R32, R16 ;  /* 0x000000201810723c */ /* 0x060ff00000041810 */
[C---:B------:R-:W-:Y:S01]  /*7770*/  HMMA.16816.F32.BF16 R12, R24.reuse, R34, R12 ;  /* 0x00000022180c723c */ /* 0x040fe2000004180c */
[----:B------:R-:W5:Y:S07]  /*7780*/  LDSM.16.M88.4 R32, [R197] ;  /* 0x00000000c520783b */ /* 0x000f6e0000000200 */
[C---:B-1----:R-:W-:Y:S08]  /*7790*/  HMMA.16816.F32.BF16 R8, R24.reuse, R28, R8 ;  /* 0x0000001c1808723c */ /* 0x042ff00000041808 */
[C---:B------:R-:W-:Y:S01]  /*77a0*/  HMMA.16816.F32.BF16 R4, R24.reuse, R30, R4 ;  /* 0x0000001e1804723c */ /* 0x040fe20000041804 */
[----:B------:R-:W1:Y:S07]  /*77b0*/  LDSM.16.M88.4 R28, [R196] ;  /* 0x00000000c41c783b */ /* 0x000e6e0000000200 */
        /* <DEDUP_REMOVED lines=8> */
[----:B------:R-:W-:Y:S07]  /*7840*/  LDSM.16.M88.4 R40, [R217+0x2000] ;  /* 0x00200000d928783b */ /* 0x000fee0000000200 */
[C---:B------:R-:W-:Y:S08]  /*7850*/  HMMA.16816.F32.BF16 R64, R24.reuse, R36, R64 ;  /* 0x000000241840723c */ /* 0x040ff00000041840 */
[C---:B------:R-:W-:Y:S01]  /*7860*/  HMMA.16816.F32.BF16 R60, R24.reuse, R38, R60 ;  /* 0x00000026183c723c */ /* 0x040fe2000004183c */
[----:B------:R-:W3:Y:S07]  /*7870*/  LDSM.16.M88.4 R36, [R204+0x4000] ;  /* 0x00400000cc24783b */ /* 0x000eee0000000200 */
[C---:B-----5:R-:W-:Y:S08]  /*7880*/  HMMA.16816.F32.BF16 R56, R24.reuse, R32, R56 ;  /* 0x000000201838723c */ /* 0x060ff00000041838 */
        /* <DEDUP_REMOVED lines=8> */
[----:B------:R-:W2:Y:S07]  /*7910*/  LDSM.16.M88.4 R20, [R204+0x6000] ;  /* 0x00600000cc14783b */ /* 0x000eae0000000200 */
[C---:B------:R-:W-:Y:S08]  /*7920*/  HMMA.16816.F32.BF16 R148, R184.reuse, R176, R148 ;  /* 0x000000b0b894723c */ /* 0x040ff00000041894 */
[C---:B------:R-:W-:Y:S08]  /*7930*/  HMMA.16816.F32.BF16 R144, R184.reuse, R178, R144 ;  /* 0x000000b2b890723c */ /* 0x040ff00000041890 */
[C---:B------:R-:W-:Y:S08]  /*7940*/  HMMA.16816.F32.BF16 R140, R184.reuse, R172, R140 ;  /* 0x000000acb88c723c */ /* 0x040ff0000004188c */
[C---:B------:R-:W-:Y:S01]  /*7950*/  HMMA.16816.F32.BF16 R136, R184.reuse, R174, R136 ;  /* 0x000000aeb888723c */ /* 0x040fe20000041888 */
[----:B------:R-:W-:Y:S07]  /*7960*/  LDSM.16.M88.4 R172, [R204+0x6800] ;  /* 0x00680000ccac783b */ /* 0x000fee0000000200 */
[C---:B------:R-:W-:Y:S08]  /*7970*/  HMMA.16816.F32.BF16 R156, R184.reuse, R180, R156 ;  /* 0x000000b4b89c723c */ /* 0x040ff0000004189c */
[C---:B------:R-:W-:Y:S08]  /*7980*/  HMMA.16816.F32.BF16 R8, R184.reuse, R188, R8 ;  /* 0x000000bcb808723c */ /* 0x040ff00000041808 */
[----:B------:R-:W-:Y:S08]  /*7990*/  HMMA.16816.F32.BF16 R4, R184, R190, R4 ;  /* 0x000000beb804723c */ /* 0x000ff00000041804 */
[C---:B---3--:R-:W-:Y:S08]  /*79a0*/  HMMA.16816.F32.BF16 R16, R40.reuse, R36, R16 ;  /* 0x000000242810723c */ /* 0x048ff00000041810 */
[C---:B-1----:R-:W-:Y:S08]  /*79b0*/  HMMA.16816.F32.BF16 R148, R40.reuse, R24, R148 ;  /* 0x000000182894723c */ /* 0x042ff00000041894 */
[C---:B------:R-:W-:Y:S01]  /*79c0*/  HMMA.16816.F32.BF16 R144, R40.reuse, R26, R144 ;  /* 0x0000001a2890723c */ /* 0x040fe20000041890 */
[----:B------:R-:W1:Y:S07]  /*79d0*/  LDSM.16.M88.4 R24, [R204+0x7000] ;  /* 0x00700000cc18783b */ /* 0x000e6e0000000200 */
[----:B------:R-:W-:Y:S08]  /*79e0*/  HMMA.16816.F32.BF16 R12, R40, R38, R12 ;  /* 0x00000026280c723c */ /* 0x000ff0000004180c */
[----:B------:R-:W-:Y:S08]  /*79f0*/  HMMA.16816.F32.BF16 R152, R184, R182, R152 ;  /* 0x000000b6b898723c */ /* 0x000ff00000041898 */
[C---:B--2---:R-:W-:Y:S08]  /*7a00*/  HMMA.16816.F32.BF16 R140, R40.reuse, R20, R140 ;  /* 0x00000014288c723c */ /* 0x044ff0000004188c */
[----:B------:R-:W-:Y:S01]  /*7a10*/  HMMA.16816.F32.BF16 R136, R40, R22, R136 ;  /* 0x000000162888723c */ /* 0x000fe20000041888 */
[----:B------:R-:W2:Y:S01]  /*7a20*/  LDSM.16.M88.4 R20, [R204+0x7800] ;  /* 0x00780000cc14783b */ /* 0x000ea20000000200 */
[----:B------:R-:W-:-:S06]  /*7a30*/  DEPBAR.LE SB0, 0x0 ;  /* 0x000080000000791a */ /* 0x000fcc0000000000 */
[C---:B------:R-:W-:Y:S07]  /*7a40*/  HMMA.16816.F32.BF16 R156, R40.reuse, R28, R156 ;  /* 0x0000001c289c723c */ /* 0x040fee000004189c */
[----:B------:R-:W-:Y:S01]  /*7a50*/  IMAD R28, R227, 0x80, R194 ;  /* 0x00000080e31c7824 */ /* 0x000fe200078e02c2 */
[----:B------:R-:W-:Y:S04]  /*7a60*/  HMMA.16816.F32.BF16 R8, R40, R32, R8 ;  /* 0x000000202808723c */ /* 0x000fe80000041808 */
[----:B------:R-:W-:-:S02]  /*7a70*/  IADD3 R0, R28, 0x1, RZ ;  /* 0x000000011c007810 */ /* 0x000fc40007ffe0ff */
[-C--:B------:R-:W-:Y:S02]  /*7a80*/  ISETP.GE.AND P2, PT, R28, R192.reuse, PT ;  /* 0x000000c01c00720c */ /* 0x080fe40003f46270 */
[----:B------:R-:W-:Y:S01]  /*7a90*/  HMMA.16816.F32.BF16 R4, R40, R34, R4 ;  /* 0x000000222804723c */ /* 0x000fe20000041804 */
[C---:B------:R-:W-:Y:S02]  /*7aa0*/  ISETP.GE.AND P3, PT, R0.reuse, R192, PT ;  /* 0x000000c00000720c */ /* 0x040fe40003f66270 */
[----:B------:R-:W-:Y:S02]  /*7ab0*/  ISETP.GE.AND P6, PT, R0, R135, PT ;  /* 0x000000870000720c */ /* 0x000fe40003fc6270 */
[C---:B------:R-:W-:Y:S02]  /*7ac0*/  IADD3 R2, R28.reuse, 0x9, RZ ;  /* 0x000000091c027810 */ /* 0x040fe40007ffe0ff */
[----:B------:R-:W-:Y:S01]  /*7ad0*/  IADD3 R0, R28, 0x8, RZ ;  /* 0x000000081c007810 */ /* 0x000fe20007ffe0ff */
[----:B------:R-:W-:Y:S01]  /*7ae0*/  HMMA.16816.F32.BF16 R56, R184, R164, R56 ;  /* 0x000000a4b838723c */ /* 0x000fe20000041838 */
[----:B------:R-:W-:-:S02]  /*7af0*/  FSEL R16, R16, -INF , !P2 ;  /* 0xff80000010107808 */ /* 0x000fc40005000000 */
[-C--:B------:R-:W-:Y:S02]  /*7b00*/  ISETP.GE.AND P2, PT, R2, R192.reuse, PT ;  /* 0x000000c00200720c */ /* 0x080fe40003f46270 */
[C---:B------:R-:W-:Y:S02]  /*7b10*/  ISETP.GE.AND P4, PT, R0.reuse, R192, PT ;  /* 0x000000c00000720c */ /* 0x040fe40003f86270 */
[-C--:B------:R-:W-:Y:S01]  /*7b20*/  ISETP.GE.AND P5, PT, R0, R135.reuse, PT ;  /* 0x000000870000720c */ /* 0x080fe20003fa6270 */
[----:B------:R-:W-:Y:S01]  /*7b30*/  HMMA.16816.F32.BF16 R64, R184, R168, R64 ;  /* 0x000000a8b840723c */ /* 0x000fe20000041840 */
[----:B------:R-:W-:Y:S02]  /*7b40*/  FSEL R0, R17, -INF , !P3 ;  /* 0xff80000011007808 */ /* 0x000fe40005800000 */
[----:B------:R-:W-:Y:S02]  /*7b50*/  ISETP.GE.AND P3, PT, R2, R135, PT ;  /* 0x000000870200720c */ /* 0x000fe40003f66270 */
[----:B------:R-:W-:-:S02]  /*7b60*/  IADD3 R17, R28, 0x11, RZ ;  /* 0x000000111c117810 */ /* 0x000fc40007ffe0ff */
[----:B------:R-:W-:Y:S01]  /*7b70*/  FSEL R2, R13, -INF , !P2 ;  /* 0xff8000000d027808 */ /* 0x000fe20005000000 */
[----:B------:R-:W-:Y:S01]  /*7b80*/  HMMA.16816.F32.BF16 R48, R184, R160, R48 ;  /* 0x000000a0b830723c */ /* 0x000fe20000041830 */
[----:B------:R-:W-:Y:S02]  /*7b90*/  FSEL R13, R14, -INF , !P5 ;  /* 0xff8000000e0d7808 */ /* 0x000fe40006800000 */
[C---:B------:R-:W-:Y:S02]  /*7ba0*/  IADD3 R29, R28.reuse, 0x10, RZ ;  /* 0x000000101c1d7810 */ /* 0x040fe40007ffe0ff */
[----:B------:R-:W-:Y:S02]  /*7bb0*/  IADD3 R14, R28, 0x18, RZ ;  /* 0x000000181c0e7810 */ /* 0x000fe40007ffe0ff */
[----:B------:R-:W-:Y:S01]  /*7bc0*/  FSEL R19, R19, -INF , !P6 ;  /* 0xff80000013137808 */ /* 0x000fe20007000000 */
[----:B------:R-:W-:Y:S01]  /*7bd0*/  HMMA.16816.F32.BF16 R152, R40, R30, R152 ;  /* 0x0000001e2898723c */ /* 0x000fe20000041898 */
[----:B------:R-:W-:-:S02]  /*7be0*/  FSEL R12, R12, -INF , !P4 ;  /* 0xff8000000c0c7808 */ /* 0x000fc40006000000 */
[CC--:B------:R-:W-:Y:S02]  /*7bf0*/  ISETP.GE.AND P6, PT, R17.reuse, R192.reuse, PT ;  /* 0x000000c01100720c */ /* 0x0c0fe40003fc6270 */
[-C--:B------:R-:W-:Y:S02]  /*7c00*/  ISETP.GE.AND P5, PT, R17, R135.reuse, PT ;  /* 0x000000871100720c */ /* 0x080fe40003fa6270 */
[C---:B------:R-:W-:Y:S01]  /*7c10*/  ISETP.GE.AND P4, PT, R28.reuse, R135, PT ;  /* 0x000000871c00720c */ /* 0x040fe20003f86270 */
[----:B------:R-:W-:Y:S01]  /*7c20*/  HMMA.16816.F32.BF16 R52, R184, R166, R52 ;  /* 0x000000a6b834723c */ /* 0x000fe20000041834 */
[----:B------:R-:W-:Y:S02]  /*7c30*/  FSEL R17, R15, -INF , !P3 ;  /* 0xff8000000f117808 */ /* 0x000fe40005800000 */
[----:B------:R-:W-:Y:S02]  /*7c40*/  ISETP.GE.AND P2, PT, R29, R192, PT ;  /* 0x000000c01d00720c */ /* 0x000fe40003f46270 */
[----:B------:R-:W-:-:S02]  /*7c50*/  IADD3 R15, R28, 0x19, RZ ;  /* 0x000000191c0f7810 */ /* 0x000fc40007ffe0ff */
[-C--:B------:R-:W-:Y:S01]  /*7c60*/  ISETP.GE.AND P3, PT, R14, R192.reuse, PT ;  /* 0x000000c00e00720c */ /* 0x080fe20003f66270 */
[C---:B-1----:R-:W-:Y:S01]  /*7c70*/  HMMA.16816.F32.BF16 R56, R40.reuse, R24, R56 ;  /* 0x000000182838723c */ /* 0x042fe20000041838 */
[----:B------:R-:W-:Y:S02]  /*7c80*/  FSEL R18, R18, -INF , !P4 ;  /* 0xff80000012127808 */ /* 0x000fe40006000000 */
[----:B------:R-:W-:Y:S02]  /*7c90*/  FSEL R190, R9, -INF , !P6 ;  /* 0xff80000009be7808 */ /* 0x000fe40007000000 */
[----:B------:R-:W-:Y:S02]  /*7ca0*/  ISETP.GE.AND P4, PT, R29, R135, PT ;  /* 0x000000871d00720c */ /* 0x000fe40003f86270 */
[----:B------:R-:W-:Y:S01]  /*7cb0*/  FSEL R194, R8, -INF , !P2 ;  /* 0xff80000008c27808 */ /* 0x000fe20005000000 */
[----:B------:R-:W-:Y:S01]  /*7cc0*/  HMMA.16816.F32.BF16 R64, R40, R172, R64 ;  /* 0x000000ac2840723c */ /* 0x000fe20000041840 */
[----:B------:R-:W-:-:S02]  /*7cd0*/  ISETP.GE.AND P6, PT, R15, R192, PT ;  /* 0x000000c00f00720c */ /* 0x000fc40003fc6270 */
[----:B------:R-:W-:Y:S02]  /*7ce0*/  FSEL R188, R4, -INF , !P3 ;  /* 0xff80000004bc7808 */ /* 0x000fe40005800000 */
[C---:B------:R-:W-:Y:S02]  /*7cf0*/  IADD3 R4, R28.reuse, 0x20, RZ ;  /* 0x000000201c047810 */ /* 0x040fe40007ffe0ff */
[----:B------:R-:W-:Y:S01]  /*7d00*/  IADD3 R8, R28, 0x21, RZ ;  /* 0x000000211c087810 */ /* 0x000fe20007ffe0ff */
[----:B------:R-:W-:Y:S01]  /*7d10*/  HMMA.16816.F32.BF16 R60, R184, R170, R60 ;  /* 0x000000aab83c723c */ /* 0x000fe2000004183c */
[----:B------:R-:W-:Y:S02]  /*7d20*/  FSEL R24, R5, -INF , !P6 ;  /* 0xff80000005187808 */ /* 0x000fe40007000000 */
[----:B------:R-:W-:Y:S02]  /*7d30*/  FSEL R183, R10, -INF , !P4 ;  /* 0xff8000000ab77808 */ /* 0x000fe40006000000 */
[----:B------:R-:W-:-:S02]  /*7d40*/  FSEL R25, R11, -INF , !P5 ;  /* 0xff8000000b197808 */ /* 0x000fc40006800000 */
[-C--:B------:R-:W-:Y:S01]  /*7d50*/  ISETP.GE.AND P3, PT, R15, R135.reuse, PT ;  /* 0x000000870f00720c */ /* 0x080fe20003f66270 */
[----:B------:R-:W-:Y:S01]  /*7d60*/  HMMA.16816.F32.BF16 R52, R40, R26, R52 ;  /* 0x0000001a2834723c */ /* 0x000fe20000041834 */
[CC--:B------:R-:W-:Y:S02]  /*7d70*/  ISETP.GE.AND P6, PT, R4.reuse, R192.reuse, PT ;  /* 0x000000c00400720c */ /* 0x0c0fe40003fc6270 */
[-C--:B------:R-:W-:Y:S02]  /*7d80*/  ISETP.GE.AND P4, PT, R4, R135.reuse, PT ;  /* 0x000000870400720c */ /* 0x080fe40003f86270 */
[----:B------:R-:W-:Y:S02]  /*7d90*/  ISETP.GE.AND P5, PT, R8, R192, PT ;  /* 0x000000c00800720c */ /* 0x000fe40003fa6270 */
[----:B------:R-:W-:Y:S01]  /*7da0*/  ISETP.GE.AND P2, PT, R14, R135, PT ;  /* 0x000000870e00720c */ /* 0x000fe20003f46270 */
[----:B------:R-:W-:Y:S01]  /*7db0*/  HMMA.16816.F32.BF16 R184, R184, R162, R44 ;  /* 0x000000a2b8b8723c */ /* 0x000fe2000004182c */
[----:B------:R-:W-:-:S02]  /*7dc0*/  IADD3 R4, R28, 0x28, RZ ;  /* 0x000000281c047810 */ /* 0x000fc40007ffe0ff */
[----:B------:R-:W-:Y:S02]  /*7dd0*/  IADD3 R5, R28, 0x29, RZ ;  /* 0x000000291c057810 */ /* 0x000fe40007ffe0ff */
[----:B------:R-:W-:Y:S02]  /*7de0*/  FSEL R33, R7, -INF , !P3 ;  /* 0xff80000007217808 */ /* 0x000fe40005800000 */
[----:B------:R-:W-:Y:S01]  /*7df0*/  FSEL R34, R156, -INF , !P6 ;  /* 0xff8000009c227808 */ /* 0x000fe20007000000 */
[----:B------:R-:W-:Y:S01]  /*7e00*/  HMMA.16816.F32.BF16 R60, R40, R174, R60 ;  /* 0x000000ae283c723c */ /* 0x000fe2000004183c */
[----:B------:R-:W-:Y:S02]  /*7e10*/  FSEL R32, R157, -INF , !P5 ;  /* 0xff8000009d207808 */ /* 0x000fe40006800000 */
[----:B------:R-:W-:Y:S02]  /*7e20*/  FSEL R179, R158, -INF , !P4 ;  /* 0xff8000009eb37808 */ /* 0x000fe40006000000 */
[----:B------:R-:W-:-:S02]  /*7e30*/  FSEL R35, R6, -INF , !P2 ;  /* 0xff80000006237808 */ /* 0x000fc40005000000 */
[CC--:B------:R-:W-:Y:S02]  /*7e40*/  ISETP.GE.AND P3, PT, R4.reuse, R192.reuse, PT ;  /* 0x000000c00400720c */ /* 0x0c0fe40003f66270 */
[-C--:B------:R-:W-:Y:S02]  /*7e50*/  ISETP.GE.AND P6, PT, R4, R135.reuse, PT ;  /* 0x000000870400720c */ /* 0x080fe40003fc6270 */
[C---:B------:R-:W-:Y:S02]  /*7e60*/  ISETP.GE.AND P5, PT, R5.reuse, R192, PT ;  /* 0x000000c00500720c */ /* 0x040fe40003fa6270 */
[-C--:B------:R-:W-:Y:S02]  /*7e70*/  ISETP.GE.AND P4, PT, R5, R135.reuse, PT ;  /* 0x000000870500720c */ /* 0x080fe40003f86270 */
[----:B------:R-:W-:Y:S01]  /*7e80*/  ISETP.GE.AND P2, PT, R8, R135, PT ;  /* 0x000000870800720c */ /* 0x000fe20003f46270 */
[----:B--2---:R-:W-:Y:S01]  /*7e90*/  HMMA.16816.F32.BF16 R4, R40, R20, R48 ;  /* 0x000000142804723c */ /* 0x004fe20000041830 */
[----:B------:R-:W-:-:S02]  /*7ea0*/  FSEL R182, R152, -INF , !P3 ;  /* 0xff80000098b67808 */ /* 0x000fc40005800000 */
[----:B------:R-:W-:Y:S02]  /*7eb0*/  FSEL R181, R159, -INF , !P2 ;  /* 0xff8000009fb57808 */ /* 0x000fe40005000000 */
[C---:B------:R-:W-:Y:S02]  /*7ec0*/  IADD3 R37, R28.reuse, 0x40, RZ ;  /* 0x000000401c257810 */ /* 0x040fe40007ffe0ff */
[C---:B------:R-:W-:Y:S01]  /*7ed0*/  IADD3 R50, R28.reuse, 0x30, RZ ;  /* 0x000000301c327810 */ /* 0x040fe20007ffe0ff */
[----:B------:R-:W-:Y:S01]  /*7ee0*/  HMMA.16816.F32.BF16 R184, R40, R22, R184 ;  /* 0x0000001628b8723c */ /* 0x000fe200000418b8 */
[----:B------:R-:W-:Y:S02]  /*7ef0*/  IADD3 R49, R28, 0x31, RZ ;  /* 0x000000311c317810 */ /* 0x000fe40007ffe0ff */
[-C--:B------:R-:W-:Y:S02]  /*7f00*/  ISETP.GE.AND P3, PT, R50, R192.reuse, PT ;  /* 0x000000c03200720c */ /* 0x080fe40003f66270 */
[----:B------:R-:W-:-:S02]  /*7f10*/  ISETP.GE.AND P2, PT, R49, R192, PT ;  /* 0x000000c03100720c */ /* 0x000fc40003f46270 */
[----:B------:R-:W-:Y:S02]  /*7f20*/  IADD3 R36, R28, 0x41, RZ ;  /* 0x000000411c247810 */ /* 0x000fe40007ffe0ff */
[----:B------:R-:W-:Y:S02]  /*7f30*/  FSEL R178, R148, -INF , !P3 ;  /* 0xff80000094b27808 */ /* 0x000fe40005800000 */
[----:B------:R-:W-:Y:S02]  /*7f40*/  FSEL R176, R149, -INF , !P2 ;  /* 0xff80000095b07808 */ /* 0x000fe40005000000 */
[-C--:B------:R-:W-:Y:S02]  /*7f50*/  ISETP.GE.AND P3, PT, R37, R192.reuse, PT ;  /* 0x000000c02500720c */ /* 0x080fe40003f66270 */
[----:B------:R-:W-:Y:S02]  /*7f60*/  ISETP.GE.AND P2, PT, R36, R192, PT ;  /* 0x000000c02400720c */ /* 0x000fe40003f46270 */
[----:B------:R-:W-:-:S02]  /*7f70*/  IADD3 R29, R28, 0x50, RZ ;  /* 0x000000501c1d7810 */ /* 0x000fc40007ffe0ff */
        /* <DEDUP_REMOVED lines=17> */
[----:B------:R-:W-:-:S02]  /*8090*/  FSEL R48, R4, -INF , !P3 ;  /* 0xff80000004307808 */ /* 0x000fc40005800000 */
[----:B------:R-:W-:Y:S02]  /*80a0*/  FSEL R46, R5, -INF , !P2 ;  /* 0xff800000052e7808 */ /* 0x000fe40005000000 */
[-C--:B------:R-:W-:Y:S02]  /*80b0*/  ISETP.GE.AND P3, PT, R50, R135.reuse, PT ;  /* 0x000000873200720c */ /* 0x080fe40003f66270 */
[----:B------:R-:W-:Y:S02]  /*80c0*/  ISETP.GE.AND P2, PT, R49, R135, PT ;  /* 0x000000873100720c */ /* 0x000fe40003f46270 */
[C---:B------:R-:W-:Y:S02]  /*80d0*/  IADD3 R39, R28.reuse, 0x38, RZ ;  /* 0x000000381c277810 */ /* 0x040fe40007ffe0ff */
[----:B------:R-:W-:Y:S02]  /*80e0*/  IADD3 R38, R28, 0x39, RZ ;  /* 0x000000391c267810 */ /* 0x000fe40007ffe0ff */
[----:B------:R-:W-:-:S02]  /*80f0*/  FSEL R155, R155, -INF , !P4 ;  /* 0xff8000009b9b7808 */ /* 0x000fc40006000000 */
[----:B------:R-:W-:Y:S02]  /*8100*/  FSEL R175, R150, -INF , !P3 ;  /* 0xff80000096af7808 */ /* 0x000fe40005800000 */
[----:B------:R-:W-:Y:S02]  /*8110*/  FSEL R161, R151, -INF , !P2 ;  /* 0xff80000097a17808 */ /* 0x000fe40005000000 */
[-C--:B------:R-:W-:Y:S02]  /*8120*/  ISETP.GE.AND P4, PT, R39, R135.reuse, PT ;  /* 0x000000872700720c */ /* 0x080fe40003f86270 */
[-C--:B------:R-:W-:Y:S02]  /*8130*/  ISETP.GE.AND P3, PT, R38, R135.reuse, PT ;  /* 0x000000872600720c */ /* 0x080fe40003f66270 */
[----:B------:R-:W-:Y:S02]  /*8140*/  ISETP.GE.AND P2, PT, R37, R135, PT ;  /* 0x000000872500720c */ /* 0x000fe40003f46270 */
[----:B------:R-:W-:-:S02]  /*8150*/  IADD3 R31, R28, 0x48, RZ ;  /* 0x000000481c1f7810 */ /* 0x000fc40007ffe0ff */
[----:B------:R-:W-:Y:S02]  /*8160*/  IADD3 R30, R28, 0x49, RZ ;  /* 0x000000491c1e7810 */ /* 0x000fe40007ffe0ff */
[----:B------:R-:W-:Y:S02]  /*8170*/  FSEL R177, R154, -INF , !P6 ;  /* 0xff8000009ab17808 */ /* 0x000fe40007000000 */
[----:B------:R-:W-:Y:S02]  /*8180*/  FSEL R180, R153, -INF , !P5 ;  /* 0xff80000099b47808 */ /* 0x000fe40006800000 */
[----:B------:R-:W-:Y:S02]  /*8190*/  FSEL R173, R146, -INF , !P4 ;  /* 0xff80000092ad7808 */ /* 0x000fe40006000000 */
[----:B------:R-:W-:Y:S02]  /*81a0*/  FSEL R163, R147, -INF , !P3 ;  /* 0xff80000093a37808 */ /* 0x000fe40005800000 */
[----:B------:R-:W-:-:S02]  /*81b0*/  FSEL R171, R142, -INF , !P2 ;  /* 0xff8000008eab7808 */ /* 0x000fc40005000000 */
[-C--:B------:R-:W-:Y:S02]  /*81c0*/  ISETP.GE.AND P6, PT, R39, R192.reuse, PT ;  /* 0x000000c02700720c */ /* 0x080fe40003fc6270 */
[----:B------:R-:W-:Y:S02]  /*81d0*/  ISETP.GE.AND P5, PT, R38, R192, PT ;  /* 0x000000c02600720c */ /* 0x000fe40003fa6270 */
[-C--:B------:R-:W-:Y:S02]  /*81e0*/  ISETP.GE.AND P4, PT, R36, R135.reuse, PT ;  /* 0x000000872400720c */ /* 0x080fe40003f86270 */
[-C--:B------:R-:W-:Y:S02]  /*81f0*/  ISETP.GE.AND P3, PT, R31, R135.reuse, PT ;  /* 0x000000871f00720c */ /* 0x080fe40003f66270 */
[----:B------:R-:W-:Y:S02]  /*8200*/  ISETP.GE.AND P2, PT, R30, R135, PT ;  /* 0x000000871e00720c */ /* 0x000fe40003f46270 */
[----:B------:R-:W-:-:S02]  /*8210*/  IADD3 R26, R28, 0x58, RZ ;  /* 0x000000581c1a7810 */ /* 0x000fc40007ffe0ff */
[----:B------:R-:W-:Y:S02]  /*8220*/  FSEL R174, R144, -INF , !P6 ;  /* 0xff80000090ae7808 */ /* 0x000fe40007000000 */
[----:B------:R-:W-:Y:S02]  /*8230*/  FSEL R172, R145, -INF , !P5 ;  /* 0xff80000091ac7808 */ /* 0x000fe40006800000 */
[----:B------:R-:W-:Y:S02]  /*8240*/  FSEL R169, R143, -INF , !P4 ;  /* 0xff8000008fa97808 */ /* 0x000fe40006000000 */
[----:B------:R-:W-:Y:S02]  /*8250*/  FSEL R165, R138, -INF , !P3 ;  /* 0xff8000008aa57808 */ /* 0x000fe40005800000 */
[----:B------:R-:W-:Y:S02]  /*8260*/  FSEL R167, R139, -INF , !P2 ;  /* 0xff8000008ba77808 */ /* 0x000fe40005000000 */
[----:B------:R-:W-:-:S02]  /*8270*/  ISETP.GE.AND P6, PT, R31, R192, PT ;  /* 0x000000c01f00720c */ /* 0x000fc40003fc6270 */
[----:B------:R-:W-:Y:S02]  /*8280*/  ISETP.GE.AND P5, PT, R30, R192, PT ;  /* 0x000000c01e00720c */ /* 0x000fe40003fa6270 */
[-C--:B------:R-:W-:Y:S02]  /*8290*/  ISETP.GE.AND P4, PT, R29, R135.reuse, PT ;  /* 0x000000871d00720c */ /* 0x080fe40003f86270 */
[-C--:B------:R-:W-:Y:S02]  /*82a0*/  ISETP.GE.AND P3, PT, R27, R135.reuse, PT ;  /* 0x000000871b00720c */ /* 0x080fe40003f66270 */
[----:B------:R-:W-:Y:S02]  /*82b0*/  ISETP.GE.AND P2, PT, R26, R135, PT ;  /* 0x000000871a00720c */ /* 0x000fe40003f46270 */
[----:B------:R-:W-:Y:S02]  /*82c0*/  IADD3 R21, R28, 0x59, RZ ;  /* 0x000000591c157810 */ /* 0x000fe40007ffe0ff */
[----:B------:R-:W-:-:S02]  /*82d0*/  FSEL R168, R136, -INF , !P6 ;  /* 0xff80000088a87808 */ /* 0x000fc40007000000 */
[----:B------:R-:W-:Y:S02]  /*82e0*/  FSEL R164, R137, -INF , !P5 ;  /* 0xff80000089a47808 */ /* 0x000fe40006800000 */
[----:B------:R-:W-:Y:S02]  /*82f0*/  FSEL R159, R66, -INF , !P4 ;  /* 0xff800000429f7808 */ /* 0x000fe40006000000 */
[----:B------:R-:W-:Y:S02]  /*8300*/  FSEL R157, R67, -INF , !P3 ;  /* 0xff800000439d7808 */ /* 0x000fe40005800000 */
[----:B------:R-:W-:Y:S02]  /*8310*/  FSEL R151, R62, -INF , !P2 ;  /* 0xff8000003e977808 */ /* 0x000fe40005000000 */
[-C--:B------:R-:W-:Y:S02]  /*8320*/  ISETP.GE.AND P6, PT, R26, R192.reuse, PT ;  /* 0x000000c01a00720c */ /* 0x080fe40003fc6270 */
[----:B------:R-:W-:-:S02]  /*8330*/  ISETP.GE.AND P5, PT, R21, R192, PT ;  /* 0x000000c01500720c */ /* 0x000fc40003fa6270 */
[-C--:B------:R-:W-:Y:S02]  /*8340*/  ISETP.GE.AND P4, PT, R21, R135.reuse, PT ;  /* 0x000000871500720c */ /* 0x080fe40003f86270 */
[-C--:B------:R-:W-:Y:S02]  /*8350*/  ISETP.GE.AND P3, PT, R20, R135.reuse, PT ;  /* 0x000000871400720c */ /* 0x080fe40003f66270 */
[----:B------:R-:W-:Y:S02]  /*8360*/  ISETP.GE.AND P2, PT, R15, R135, PT ;  /* 0x000000870f00720c */ /* 0x000fe40003f46270 */
[C---:B------:R-:W-:Y:S02]  /*8370*/  IADD3 R14, R28.reuse, 0x68, RZ ;  /* 0x000000681c0e7810 */ /* 0x040fe40007ffe0ff */
[----:B------:R-:W-:Y:S02]  /*8380*/  IADD3 R11, R28, 0x69, RZ ;  /* 0x000000691c0b7810 */ /* 0x000fe40007ffe0ff */
[----:B------:R-:W-:-:S02]  /*8390*/  FSEL R156, R60, -INF , !P6 ;  /* 0xff8000003c9c7808 */ /* 0x000fc40007000000 */
[----:B------:R-:W-:Y:S02]  /*83a0*/  FSEL R154, R61, -INF , !P5 ;  /* 0xff8000003d9a7808 */ /* 0x000fe40006800000 */
[----:B------:R-:W-:Y:S02]  /*83b0*/  FSEL R149, R63, -INF , !P4 ;  /* 0xff8000003f957808 */ /* 0x000fe40006000000 */
[----:B------:R-:W-:Y:S02]  /*83c0*/  FSEL R147, R58, -INF , !P3 ;  /* 0xff8000003a937808 */ /* 0x000fe40005800000 */
[----:B------:R-:W-:Y:S02]  /*83d0*/  FSEL R145, R59, -INF , !P2 ;  /* 0xff8000003b917808 */ /* 0x000fe40005000000 */
[----:B------:R-:W-:Y:S01]  /*83e0*/  IADD3 R8, R28, 0x78, RZ ;  /* 0x000000781c087810 */ /* 0x000fe20007ffe0ff */
[----:B------:R-:W-:Y:S01]  /*83f0*/  BAR.SYNC.DEFER_BLOCKING 0x0 ;  /* 0x0000000000007b1d */ /* 0x000fe20000010000 */
[----:B------:R-:W-:-:S02]  /*8400*/  ISETP.GE.AND P6, PT, R14, R192, PT ;  /* 0x000000c00e00720c */ /* 0x000fc40003fc6270 */
[C---:B------:R-:W-:Y:S02]  /*8410*/  ISETP.GE.AND P5, PT, R11.reuse, R192, PT ;  /* 0x000000c00b00720c */ /* 0x040fe40003fa6270 */
        /* <DEDUP_REMOVED lines=14> */
[----:B------:R-:W-:Y:S02]  /*8500*/  FSEL R49, R7, -INF , !P4 ;  /* 0xff80000007317808 */ /* 0x000fe40006000000 */
[----:B------:R-:W-:Y:S02]  /*8510*/  FSEL R60, R184, -INF , !P6 ;  /* 0xff800000b83c7808 */ /* 0x000fe40007000000 */
[----:B------:R-:W-:-:S02]  /*8520*/  FSEL R57, R185, -INF , !P5 ;  /* 0xff800000b9397808 */ /* 0x000fc40006800000 */
[----:B------:R-:W-:Y:S02]  /*8530*/  FSEL R47, R186, -INF , !P3 ;  /* 0xff800000ba2f7808 */ /* 0x000fe40005800000 */
[----:B------:R-:W-:Y:S01]  /*8540*/  FSEL R45, R187, -INF , !P2 ;  /* 0xff800000bb2d7808 */ /* 0x000fe20005000000 */
[----:B------:R-:W-:Y:S05]  /*8550*/  @!P1 BRA `(.L_x_2340) ;  /* 0x000006c000009947 */ /* 0x000fea0003800000 */
[----:B------:R-:W-:Y:S02]  /*8560*/  ULDC.64 UR8, c[0x0][0x118] ;  /* 0x0000460000087ab9 */ /* 0x000fe40000000a00 */
[----:B------:R-:W-:Y:S01]  /*8570*/  ULDC UR6, c[0x0][0x198] ;  /* 0x0000660000067ab9 */ /* 0x000fe20000000800 */
[----:B------:R-:W-:Y:S05]  /*8580*/  @!P0 BRA `(.L_x_2341) ;  /* 0x000003b000008947 */ /* 0x000fea0003800000 */
[----:B------:R-:W-:Y:S01]  /*8590*/  IABS R4, c[0x0][0x2d0] ;  /* 0x0000b40000047a13 */ /* 0x000fe20000000000 */
[----:B------:R-:W-:-:S03]  /*85a0*/  IMAD.SHL.U32 R5, R227, 0x80, RZ ;  /* 0x00000080e3057824 */ /* 0x000fc600078e00ff */
[----:B------:R-:W1:Y:S02]  /*85b0*/  I2F.RP R9, R4 ;  /* 0x0000000400097306 */ /* 0x000e640000209400 */
[C---:B------:R-:W-:Y:S02]  /*85c0*/  IADD3 R11, R5.reuse, -0x80, RZ ;  /* 0xffffff80050b7810 */ /* 0x040fe40007ffe0ff */
[----:B------:R-:W-:Y:S02]  /*85d0*/  IABS R8, R5 ;  /* 0x0000000500087213 */ /* 0x000fe40000000000 */
[----:B------:R-:W-:Y:S02]  /*85e0*/  IABS R6, R11 ;  /* 0x0000000b00067213 */ /* 0x000fe40000000000 */
[----:B------:R-:W-:Y:S02]  /*85f0*/  LOP3.LUT R5, R5, c[0x0][0x2d0], RZ, 0x3c, !PT ;  /* 0x0000b40005057a12 */ /* 0x000fe400078e3cff */
[----:B------:R-:W-:-:S02]  /*8600*/  LOP3.LUT R11, R11, c[0x0][0x2d0], RZ, 0x3c, !PT ;  /* 0x0000b4000b0b7a12 */ /* 0x000fc400078e3cff */
        /* <DEDUP_REMOVED lines=23> */
[----:B------:R-:W-:-:S02]  /*8780*/  ISETP.NE.AND P2, PT, RZ, c[0x0][0x2d0], PT ;  /* 0x0000b400ff007a0c */ /* 0x000fc40003f45270 */
[----:B------:R-:W-:-:S05]  /*8790*/  LOP3.LUT R4, RZ, c[0x0][0x2d0], RZ, 0x33, !PT ;  /* 0x0000b400ff047a12 */ /* 0x000fca00078e33ff */
        /* <DEDUP_REMOVED lines=26> */
.L_x_2341:
[----:B------:R-:W-:-:S04]  /*8940*/  ULEA UR5, -UR6, URZ, 0x7 ;  /* 0x0000003f06057291 */ /* 0x000fc8000f8e393f */
[----:B------:R-:W-:Y:S02]  /*8950*/  USHF.R.S32.HI UR4, URZ, 0x1f, UR5 ;  /* 0x0000001f3f047899 */ /* 0x000fe40008011405 */
[----:B------:R-:W-:-:S04]  /*8960*/  MOV R5, UR5 ;  /* 0x0000000500057c02 */ /* 0x000fc80008000f00 */
[----:B------:R-:W-:Y:S02]  /*8970*/  MOV R4, UR4 ;  /* 0x0000000400047c02 */ /* 0x000fe40008000f00 */
.L_x_2342:
[----:B------:R-:W-:Y:S01]  /*8980*/  IADD3 R5, P1, R134, R5, RZ ;  /* 0x0000000586057210 */ /* 0x000fe20007f3e0ff */
[----:B------:R-:W-:Y:S02]  /*8990*/  USHF.L.U32 UR7, UR6, 0x5, URZ ;  /* 0x0000000506077899 */ /* 0x000fe4000800063f */
[----:B------:R-:W-:Y:S02]  /*89a0*/  ULDC UR4, c[0x0][0x19c] ;  /* 0x0000670000047ab9 */ /* 0x000fe40000000800 */
[----:B------:R-:W-:Y:S01]  /*89b0*/  IMAD.X R4, R133, 0x1, R4, P1 ;  /* 0x0000000185047824 */ /* 0x000fe200008e0604 */
[C---:B------:R-:W-:Y:S01]  /*89c0*/  LEA R236, P1, R5.reuse, c[0x0][0x168], 0x1 ;  /* 0x00005a0005ec7a11 */ /* 0x040fe200078208ff */
[----:B------:R-:W-:Y:S02]  /*89d0*/  UMOV UR5, 0x5 ;  /* 0x0000000500057882 */ /* 0x000fe40000000000 */
[----:B------:R-:W-:Y:S01]  /*89e0*/  USHF.L.U64.HI UR4, UR6, UR5, UR4 ;  /* 0x0000000506047299 */ /* 0x000fe20008010204 */
[----:B------:R-:W-:-:S02]  /*89f0*/  LEA.HI.X R237, R5, c[0x0][0x16c], R4, 0x1, P1 ;  /* 0x00005b0005ed7a11 */ /* 0x000fc400008f0c04 */
        /* <DEDUP_REMOVED lines=34> */
.L_x_2340:
[----:B-1----:R-:W-:Y:S01]  /*8c20*/  FMNMX.FTZ R5, R132, R16, !PT ;  /* 0x0000001084057209 */ /* 0x002fe20007810000 */
        /* <DEDUP_REMOVED lines=78> */
[----:B------:R-:W-:Y:S01]  /*9110*/  FMUL.FTZ R50, R37, c[0x0][0x23c] ;  /* 0x00008f0025327a20 */ /* 0x000fe20000410000 */
[----:B------:R-:W-:Y:S02]  /*9120*/  FSEL R61, R61, RZ, P2 ;  /* 0x000000ff3d3d7208 */ /* 0x000fe40001000000 */
[----:B------:R-:W-:Y:S02]  /*9130*/  FSEL R5, R38, RZ, P2 ;  /* 0x000000ff26057208 */ /* 0x000fe40001000000 */
[----:B------:R-:W-:Y:S01]  /*9140*/  FSEL R50, R50, RZ, P1 ;  /* 0x000000ff32327208 */ /* 0x000fe20000800000 */
[--C-:B------:R-:W-:Y:S01]  /*9150*/  FFMA.FTZ R31, R0, c[0x0][0x23c], -R61.reuse ;  /* 0x00008f00001f7a23 */ /* 0x100fe2000001083d */
[----:B------:R-:W-:Y:S01]  /*9160*/  FSEL R6, R37, RZ, P1 ;  /* 0x000000ff25067208 */ /* 0x000fe20000800000 */
[----:B------:R-:W-:-:S02]  /*9170*/  FFMA.FTZ R30, R12, c[0x0][0x23c], -R61 ;  /* 0x00008f000c1e7a23 */ /* 0x000fc4000001083d */
[----:B------:R-:W-:Y:S02]  /*9180*/  FFMA.FTZ R0, R13, c[0x0][0x23c], -R50 ;  /* 0x00008f000d007a23 */ /* 0x000fe40000010832 */
[----:B------:R-:W1:Y:S01]  /*9190*/  LDSM.16.MT88.4 R12, [R216+0xc000] ;  /* 0x00c00000d80c783b */ /* 0x000e620000004200 */
[----:B------:R-:W-:Y:S01]  /*91a0*/  FADD.FTZ R4, R132, -R5 ;  /* 0x8000000584047221 */ /* 0x000fe20000010000 */
[----:B------:R-:W-:Y:S01]  /*91b0*/  MUFU.EX2 R31, R31 ;  /* 0x0000001f001f7308 */ /* 0x000fe20000000800 */
[----:B------:R-:W-:Y:S02]  /*91c0*/  FADD.FTZ R6, R3, -R6 ;  /* 0x8000000603067221 */ /* 0x000fe40000010000 */
[--C-:B------:R-:W-:Y:S02]  /*91d0*/  FFMA.FTZ R29, R2, c[0x0][0x23c], -R61.reuse ;  /* 0x00008f00021d7a23 */ /* 0x100fe4000001083d */
[----:B------:R-:W-:Y:S02]  /*91e0*/  FFMA.FTZ R36, R16, c[0x0][0x23c], -R61 ;  /* 0x00008f0010247a23 */ /* 0x000fe4000001083d */
[--C-:B------:R-:W-:Y:S01]  /*91f0*/  FFMA.FTZ R28, R18, c[0x0][0x23c], -R50.reuse ;  /* 0x00008f00121c7a23 */ /* 0x100fe20000010832 */
[----:B------:R-:W-:Y:S01]  /*9200*/  MUFU.EX2 R30, R30 ;  /* 0x0000001e001e7308 */ /* 0x000fe20000000800 */
[----:B------:R-:W-:-:S02]  /*9210*/  FFMA.FTZ R2, R19, c[0x0][0x23c], -R50 ;  /* 0x00008f0013027a23 */ /* 0x000fc40000010832 */
[----:B------:R-:W-:Y:S02]  /*9220*/  FFMA.FTZ R39, R17, c[0x0][0x23c], -R50 ;  /* 0x00008f0011277a23 */ /* 0x000fe40000010832 */
[----:B------:R-:W-:Y:S01]  /*9230*/  FMUL.FTZ R44, R4, c[0x0][0x23c] ;  /* 0x00008f00042c7a20 */ /* 0x000fe20000410000 */
[----:B------:R-:W2:Y:S01]  /*9240*/  LDSM.16.MT88.4 R16, [R213+0xc000] ;  /* 0x00c00000d510783b */ /* 0x000ea20000004200 */
[----:B------:R-:W-:Y:S01]  /*9250*/  FMUL.FTZ R3, R6, c[0x0][0x23c] ;  /* 0x00008f0006037a20 */ /* 0x000fe20000410000 */
[----:B------:R-:W3:Y:S01]  /*9260*/  MUFU.EX2 R36, R36 ;  /* 0x0000002400247308 */ /* 0x000ee20000000800 */
[--C-:B------:R-:W-:Y:S02]  /*9270*/  FFMA.FTZ R56, R194, c[0x0][0x23c], -R61.reuse ;  /* 0x00008f00c2387a23 */ /* 0x100fe4000001083d */
[--C-:B------:R-:W-:Y:S02]  /*9280*/  FFMA.FTZ R59, R190, c[0x0][0x23c], -R61.reuse ;  /* 0x00008f00be3b7a23 */ /* 0x100fe4000001083d */
[----:B------:R-:W-:-:S02]  /*9290*/  FFMA.FTZ R58, R188, c[0x0][0x23c], -R61 ;  /* 0x00008f00bc3a7a23 */ /* 0x000fc4000001083d */
[--C-:B------:R-:W-:Y:S01]  /*92a0*/  FFMA.FTZ R63, R24, c[0x0][0x23c], -R61.reuse ;  /* 0x00008f00183f7a23 */ /* 0x100fe2000001083d */
[----:B------:R-:W4:Y:S01]  /*92b0*/  MUFU.EX2 R29, R29 ;  /* 0x0000001d001d7308 */ /* 0x000f220000000800 */
[--C-:B------:R-:W-:Y:S02]  /*92c0*/  FFMA.FTZ R64, R183, c[0x0][0x23c], -R50.reuse ;  /* 0x00008f00b7407a23 */ /* 0x100fe40000010832 */
[--C-:B------:R-:W-:Y:S02]  /*92d0*/  FFMA.FTZ R67, R25, c[0x0][0x23c], -R50.reuse ;  /* 0x00008f0019437a23 */ /* 0x100fe40000010832 */
[--C-:B------:R-:W-:Y:S01]  /*92e0*/  FFMA.FTZ R62, R35, c[0x0][0x23c], -R50.reuse ;  /* 0x00008f00233e7a23 */ /* 0x100fe20000010832 */
[----:B------:R-:W-:Y:S01]  /*92f0*/  LDSM.16.MT88.4 R24, [R216+0xc800] ;  /* 0x00c80000d818783b */ /* 0x000fe20000004200 */
[----:B------:R-:W-:Y:S01]  /*9300*/  FFMA.FTZ R65, R33, c[0x0][0x23c], -R50 ;  /* 0x00008f0021417a23 */ /* 0x000fe20000010832 */
[----:B------:R-:W-:Y:S01]  /*9310*/  MUFU.EX2 R28, R28 ;  /* 0x0000001c001c7308 */ /* 0x000fe20000000800 */
[----:B---3--:R-:W-:Y:S01]  /*9320*/  F2FP.BF16.PACK_AB R4, R31, R36 ;  /* 0x000000241f04723e */ /* 0x008fe200000010ff */
[----:B------:R-:W-:-:S02]  /*9330*/  FFMA.FTZ R66, R34, c[0x0][0x23c], -R61 ;  /* 0x00008f0022427a23 */ /* 0x000fc4000001083d */
[--C-:B------:R-:W-:Y:S02]  /*9340*/  FFMA.FTZ R133, R32, c[0x0][0x23c], -R61.reuse ;  /* 0x00008f0020857a23 */ /* 0x100fe4000001083d */
[----:B------:R-:W-:Y:S01]  /*9350*/  LDSM.16.MT88.4 R32, [R213+0x10800] ;  /* 0x01080000d520783b */ /* 0x000fe20000004200 */
[--C-:B------:R-:W-:Y:S01]  /*9360*/  FFMA.FTZ R135, R182, c[0x0][0x23c], -R61.reuse ;  /* 0x00008f00b6877a23 */ /* 0x100fe2000001083d */
[----:B------:R-:W3:Y:S01]  /*9370*/  MUFU.EX2 R2, R2 ;  /* 0x0000000200027308 */ /* 0x000ee20000000800 */
[----:B----4-:R-:W-:Y:S01]  /*9380*/  F2FP.BF16.PACK_AB R6, R29, R30 ;  /* 0x0000001e1d06723e */ /* 0x010fe200000010ff */
[----:B------:R-:W-:Y:S02]  /*9390*/  FFMA.FTZ R132, R180, c[0x0][0x23c], -R61 ;  /* 0x00008f00b4847a23 */ /* 0x000fe4000001083d */
[--C-:B------:R-:W-:Y:S02]  /*93a0*/  FFMA.FTZ R134, R179, c[0x0][0x23c], -R50.reuse ;  /* 0x00008f00b3867a23 */ /* 0x100fe40000010832 */
[----:B------:R-:W-:-:S02]  /*93b0*/  FFMA.FTZ R137, R181, c[0x0][0x23c], -R50 ;  /* 0x00008f00b5897a23 */ /* 0x000fc40000010832 */
[----:B------:R-:W-:Y:S01]  /*93c0*/  MUFU.EX2 R0, R0 ;  /* 0x0000000000007308 */ /* 0x000fe20000000800 */
[--C-:B------:R-:W-:Y:S02]  /*93d0*/  FFMA.FTZ R136, R177, c[0x0][0x23c], -R50.reuse ;  /* 0x00008f00b1887a23 */ /* 0x100fe40000010832 */
[----:B------:R-:W-:Y:S02]  /*93e0*/  FFMA.FTZ R139, R155, c[0x0][0x23c], -R50 ;  /* 0x00008f009b8b7a23 */ /* 0x000fe40000010832 */
[--C-:B------:R-:W-:Y:S02]  /*93f0*/  FFMA.FTZ R138, R178, c[0x0][0x23c], -R61.reuse ;  /* 0x00008f00b28a7a23 */ /* 0x100fe4000001083d */
[--C-:B------:R-:W-:Y:S01]  /*9400*/  FFMA.FTZ R153, R176, c[0x0][0x23c], -R61.reuse ;  /* 0x00008f00b0997a23 */ /* 0x100fe2000001083d */
[----:B------:R-:W4:Y:S01]  /*9410*/  MUFU.EX2 R39, R39 ;  /* 0x0000002700277308 */ /* 0x000f220000000800 */
[----:B---3--:R-:W-:Y:S01]  /*9420*/  F2FP.BF16.PACK_AB R5, R2, R28 ;  /* 0x0000001c0205723e */ /* 0x008fe200000010ff */
[----:B------:R-:W-:-:S02]  /*9430*/  FFMA.FTZ R155, R174, c[0x0][0x23c], -R61 ;  /* 0x00008f00ae9b7a23 */ /* 0x000fc4000001083d */
[--C-:B------:R-:W-:Y:S02]  /*9440*/  FFMA.FTZ R142, R172, c[0x0][0x23c], -R61.reuse ;  /* 0x00008f00ac8e7a23 */ /* 0x100fe4000001083d */
[--C-:B------:R-:W-:Y:S02]  /*9450*/  FFMA.FTZ R146, R175, c[0x0][0x23c], -R50.reuse ;  /* 0x00008f00af927a23 */ /* 0x100fe40000010832 */
[----:B------:R-:W3:Y:S01]  /*9460*/  MUFU.EX2 R44, R44 ;  /* 0x0000002c002c7308 */ /* 0x000ee20000000800 */
[--C-:B------:R-:W-:Y:S02]  /*9470*/  FFMA.FTZ R161, R161, c[0x0][0x23c], -R50.reuse ;  /* 0x00008f00a1a17a23 */ /* 0x100fe40000010832 */
[--C-:B------:R-:W-:Y:S02]  /*9480*/  FFMA.FTZ R150, R173, c[0x0][0x23c], -R50.reuse ;  /* 0x00008f00ad967a23 */ /* 0x100fe40000010832 */
[----:B------:R-:W-:Y:S02]  /*9490*/  FFMA.FTZ R163, R163, c[0x0][0x23c], -R50 ;  /* 0x00008f00a3a37a23 */ /* 0x000fe40000010832 */
[--C-:B------:R-:W-:Y:S01]  /*94a0*/  FFMA.FTZ R173, R166, c[0x0][0x23c], -R61.reuse ;  /* 0x00008f00a6ad7a23 */ /* 0x100fe2000001083d */
[----:B------:R-:W5:Y:S01]  /*94b0*/  MUFU.EX2 R3, R3 ;  /* 0x0000000300037308 */ /* 0x000f620000000800 */
[----:B----4-:R-:W-:Y:S01]  /*94c0*/  F2FP.BF16.PACK_AB R7, R39, R0 ;  /* 0x000000002707723e */ /* 0x010fe200000010ff */
[----:B------:R-:W-:-:S02]  /*94d0*/  FFMA.FTZ R175, R164, c[0x0][0x23c], -R61 ;  /* 0x00008f00a4af7a23 */ /* 0x000fc4000001083d */
[--C-:B------:R-:W-:Y:S02]  /*94e0*/  FFMA.FTZ R162, R170, c[0x0][0x23c], -R61.reuse ;  /* 0x00008f00aaa27a23 */ /* 0x100fe4000001083d */
[----:B------:R-:W-:Y:S02]  /*94f0*/  FFMA.FTZ R166, R168, c[0x0][0x23c], -R61 ;  /* 0x00008f00a8a67a23 */ /* 0x000fe4000001083d */
[-C--:B---3--:R-:W-:Y:S01]  /*9500*/  FMUL.FTZ R128, R128, R44.reuse ;  /* 0x0000002c80807220 */ /* 0x088fe20000410000 */
[----:B------:R-:W-:Y:S01]  /*9510*/  MUFU.EX2 R56, R56 ;  /* 0x0000003800387308 */ /* 0x000fe20000000800 */
[-C--:B------:R-:W-:Y:S02]  /*9520*/  FMUL.FTZ R129, R129, R44.reuse ;  /* 0x0000002c81817220 */ /* 0x080fe40000410000 */
[-C--:B------:R-:W-:Y:S02]  /*9530*/  FMUL.FTZ R68, R68, R44.reuse ;  /* 0x0000002c44447220 */ /* 0x080fe40000410000 */
[----:B------:R-:W-:-:S02]  /*9540*/  FMUL.FTZ R69, R69, R44 ;  /* 0x0000002c45457220 */ /* 0x000fc40000410000 */
[-C--:B-----5:R-:W-:Y:S01]  /*9550*/  FMUL.FTZ R130, R130, R3.reuse ;  /* 0x0000000382827220 */ /* 0x0a0fe20000410000 */
[----:B------:R-:W3:Y:S01]  /*9560*/  MUFU.EX2 R59, R59 ;  /* 0x0000003b003b7308 */ /* 0x000ee20000000800 */
[-C--:B------:R-:W-:Y:S02]  /*9570*/  FMUL.FTZ R131, R131, R3.reuse ;  /* 0x0000000383837220 */ /* 0x080fe40000410000 */
[-C--:B------:R-:W-:Y:S02]  /*9580*/  FMUL.FTZ R70, R70, R3.reuse ;  /* 0x0000000346467220 */ /* 0x080fe40000410000 */
[-C--:B------:R-:W-:Y:S02]  /*9590*/  FMUL.FTZ R71, R71, R3.reuse ;  /* 0x0000000347477220 */ /* 0x080fe40000410000 */
[-C--:B------:R-:W-:Y:S01]  /*95a0*/  FMUL.FTZ R72, R72, R44.reuse ;  /* 0x0000002c48487220 */ /* 0x080fe20000410000 */
[----:B-1----:R-:W-:Y:S01]  /*95b0*/  HMMA.16816.F32.BF16 R128, R4, R12, R128 ;  /* 0x0000000c0480723c */ /* 0x002fe20000041880 */
[----:B------:R-:W-:Y:S01]  /*95c0*/  FMUL.FTZ R73, R73, R44 ;  /* 0x0000002c49497220 */ /* 0x000fe20000410000 */
[----:B------:R-:W-:Y:S01]  /*95d0*/  MUFU.EX2 R58, R58 ;  /* 0x0000003a003a7308 */ /* 0x000fe20000000800 */
[----:B------:R-:W-:-:S02]  /*95e0*/  FMUL.FTZ R74, R74, R3 ;  /* 0x000000034a4a7220 */ /* 0x000fc40000410000 */
[-C--:B------:R-:W-:Y:S02]  /*95f0*/  FMUL.FTZ R75, R75, R3.reuse ;  /* 0x000000034b4b7220 */ /* 0x080fe40000410000 */
[-C--:B------:R-:W-:Y:S01]  /*9600*/  FMUL.FTZ R76, R76, R44.reuse ;  /* 0x0000002c4c4c7220 */ /* 0x080fe20000410000 */
[C---:B------:R-:W-:Y:S01]  /*9610*/  HMMA.16816.F32.BF16 R68, R4.reuse, R14, R68 ;  /* 0x0000000e0444723c */ /* 0x040fe20000041844 */
[-C--:B------:R-:W-:Y:S01]  /*9620*/  FMUL.FTZ R77, R77, R44.reuse ;  /* 0x0000002c4d4d7220 */ /* 0x080fe20000410000 */
[----:B------:R-:W1:Y:S01]  /*9630*/  LDSM.16.MT88.4 R12, [R212+0xc000] ;  /* 0x00c00000d40c783b */ /* 0x000e620000004200 */
        /* <DEDUP_REMOVED lines=27> */
[----:B------:R-:W2:Y:S01]  /*97f0*/  MUFU.EX2 R65, R65 ;  /* 0x0000004100417308 */ /* 0x000ea20000000800 */
[----:B------:R-:W-:-:S02]  /*9800*/  FMUL.FTZ R95, R95, R3 ;  /* 0x000000035f5f7220 */ /* 0x000fc40000410000 */
[-C--:B------:R-:W-:Y:S01]  /*9810*/  FMUL.FTZ R96, R96, R44.reuse ;  /* 0x0000002c60607220 */ /* 0x080fe20000410000 */
[C---:B-1----:R-:W-:Y:S01]  /*9820*/  HMMA.16816.F32.BF16 R88, R4.reuse, R12, R88 ;  /* 0x0000000c0458723c */ /* 0x042fe20000041858 */
[-C--:B------:R-:W-:Y:S02]  /*9830*/  FMUL.FTZ R97, R97, R44.reuse ;  /* 0x0000002c61617220 */ /* 0x080fe40000410000 */
[-C--:B------:R-:W-:Y:S01]  /*9840*/  FMUL.FTZ R98, R98, R3.reuse ;  /* 0x0000000362627220 */ /* 0x080fe20000410000 */
[----:B------:R-:W1:Y:S01]  /*9850*/  MUFU.EX2 R66, R66 ;  /* 0x0000004200427308 */ /* 0x000e620000000800 */
        /* <DEDUP_REMOVED lines=9> */
[C---:B----4-:R-:W-:Y:S01]  /*98f0*/  HMMA.16816.F32.BF16 R96, R4.reuse, R8, R96 ;  /* 0x000000080460723c */ /* 0x050fe20000041860 */
[-C--:B------:R-:W-:Y:S02]  /*9900*/  FMUL.FTZ R105, R105, R44.reuse ;  /* 0x0000002c69697220 */ /* 0x080fe40000410000 */
[-C--:B------:R-:W-:Y:S01]  /*9910*/  FMUL.FTZ R106, R106, R3.reuse ;  /* 0x000000036a6a7220 */ /* 0x080fe20000410000 */
[----:B------:R-:W4:Y:S01]  /*9920*/  MUFU.EX2 R135, R135 ;  /* 0x0000008700877308 */ /* 0x000f220000000800 */
[----:B------:R-:W-:Y:S02]  /*9930*/  FMUL.FTZ R107, R107, R3 ;  /* 0x000000036b6b7220 */ /* 0x000fe40000410000 */
[-C--:B------:R-:W-:Y:S01]  /*9940*/  FMUL.FTZ R124, R124, R44.reuse ;  /* 0x0000002c7c7c7220 */ /* 0x080fe20000410000 */
[----:B------:R-:W-:Y:S01]  /*9950*/  HMMA.16816.F32.BF16 R100, R4, R10, R100 ;  /* 0x0000000a0464723c */ /* 0x000fe20000041864 */
[----:B------:R-:W3:Y:S01]  /*9960*/  LDSM.16.MT88.4 R8, [R212+0x10000] ;  /* 0x01000000d408783b */ /* 0x000ee20000004200 */
[----:B------:R-:W-:-:S02]  /*9970*/  FMUL.FTZ R125, R125, R44 ;  /* 0x0000002c7d7d7220 */ /* 0x000fc40000410000 */
[-C--:B------:R-:W-:Y:S01]  /*9980*/  FMUL.FTZ R126, R126, R3.reuse ;  /* 0x000000037e7e7220 */ /* 0x080fe20000410000 */
[----:B------:R-:W1:Y:S01]  /*9990*/  MUFU.EX2 R132, R132 ;  /* 0x0000008400847308 */ /* 0x000e620000000800 */
[-C--:B------:R-:W-:Y:S02]  /*99a0*/  FMUL.FTZ R127, R127, R3.reuse ;  /* 0x000000037f7f7220 */ /* 0x080fe40000410000 */
[-C--:B------:R-:W-:Y:S01]  /*99b0*/  FMUL.FTZ R108, R108, R44.reuse ;  /* 0x0000002c6c6c7220 */ /* 0x080fe20000410000 */
[----:B--2---:R-:W-:Y:S01]  /*99c0*/  HMMA.16816.F32.BF16 R104, R4, R16, R104 ;  /* 0x000000100468723c */ /* 0x004fe20000041868 */
[----:B------:R-:W-:Y:S02]  /*99d0*/  FMUL.FTZ R109, R109, R44 ;  /* 0x0000002c6d6d7220 */ /* 0x000fe40000410000 */
[-C--:B------:R-:W-:Y:S01]  /*99e0*/  FMUL.FTZ R110, R110, R3.reuse ;  /* 0x000000036e6e7220 */ /* 0x080fe20000410000 */
[----:B------:R-:W-:Y:S01]  /*99f0*/  MUFU.EX2 R134, R134 ;  /* 0x0000008600867308 */ /* 0x000fe20000000800 */
        /* <DEDUP_REMOVED lines=21> */
[C---:B---3--:R-:W-:Y:S01]  /*9b50*/  HMMA.16816.F32.BF16 R120, R4.reuse, R8, R120 ;  /* 0x000000080478723c */ /* 0x048fe20000041878 */
[--C-:B------:R-:W-:Y:S02]  /*9b60*/  FFMA.FTZ R164, R171, c[0x0][0x23c], -R50.reuse ;  /* 0x00008f00aba47a23 */ /* 0x100fe40000010832 */
[--C-:B------:R-:W-:Y:S02]  /*9b70*/  FFMA.FTZ R169, R169, c[0x0][0x23c], -R50.reuse ;  /* 0x00008f00a9a97a23 */ /* 0x100fe40000010832 */
[----:B------:R-:W3:Y:S01]  /*9b80*/  MUFU.EX2 R138, R138 ;  /* 0x0000008a008a7308 */ /* 0x000ee20000000800 */
[----:B------:R-:W-:Y:S02]  /*9b90*/  FFMA.FTZ R156, R156, c[0x0][0x23c], -R61 ;  /* 0x00008f009c9c7a23 */ /* 0x000fe4000001083d */
[----:B------:R-:W-:Y:S01]  /*9ba0*/  HMMA.16816.F32.BF16 R116, R4, R10, R116 ;  /* 0x0000000a0474723c */ /* 0x000fe20000041874 */
[----:B------:R-:W1:Y:S01]  /*9bb0*/  LDSM.16.MT88.4 R8, [R216+0x10800] ;  /* 0x01080000d808783b */ /* 0x000e620000004200 */
[----:B------:R-:W-:-:S02]  /*9bc0*/  FFMA.FTZ R157, R157, c[0x0][0x23c], -R50 ;  /* 0x00008f009d9d7a23 */ /* 0x000fc40000010832 */
[--C-:B------:R-:W-:Y:S01]  /*9bd0*/  FFMA.FTZ R151, R151, c[0x0][0x23c], -R50.reuse ;  /* 0x00008f0097977a23 */ /* 0x100fe20000010832 */
[----:B------:R-:W1:Y:S01]  /*9be0*/  MUFU.EX2 R153, R153 ;  /* 0x0000009900997308 */ /* 0x000e620000000800 */
[--C-:B------:R-:W-:Y:S01]  /*9bf0*/  FFMA.FTZ R148, R148, c[0x0][0x23c], -R61.reuse ;  /* 0x00008f0094947a23 */ /* 0x100fe2000001083d */
[----:B------:R-:W-:Y:S01]  /*9c00*/  F2FP.BF16.PACK_AB R4, R59, R56 ;  /* 0x000000383b04723e */ /* 0x000fe200000010ff */
[----:B------:R-:W-:Y:S01]  /*9c10*/  FFMA.FTZ R144, R144, c[0x0][0x23c], -R61 ;  /* 0x00008f0090907a23 */ /* 0x000fe2000001083d */
[----:B-----5:R-:W-:Y:S01]  /*9c20*/  F2FP.BF16.PACK_AB R5, R67, R64 ;  /* 0x000000404305723e */ /* 0x020fe200000010ff */
[--C-:B------:R-:W-:Y:S01]  /*9c30*/  FFMA.FTZ R145, R145, c[0x0][0x23c], -R50.reuse ;  /* 0x00008f0091917a23 */ /* 0x100fe20000010832 */
[----:B------:R-:W-:Y:S01]  /*9c40*/  F2FP.BF16.PACK_AB R6, R63, R58 ;  /* 0x0000003a3f06723e */ /* 0x000fe200000010ff */
[--C-:B------:R-:W-:Y:S01]  /*9c50*/  FFMA.FTZ R143, R143, c[0x0][0x23c], -R50.reuse ;  /* 0x00008f008f8f7a23 */ /* 0x100fe20000010832 */
[----:B------:R-:W-:Y:S01]  /*9c60*/  F2FP.BF16.PACK_AB R7, R65, R62 ;  /* 0x0000003e4107723e */ /* 0x000fe200000010ff */
[----:B------:R-:W5:Y:S01]  /*9c70*/  MUFU.EX2 R155, R155 ;  /* 0x0000009b009b7308 */ /* 0x000f620000000800 */
[----:B------:R-:W-:-:S02]  /*9c80*/  FFMA.FTZ R141, R141, c[0x0][0x23c], -R50 ;  /* 0x00008f008d8d7a23 */ /* 0x000fc40000010832 */
[----:B------:R-:W-:Y:S02]  /*9c90*/  FFMA.FTZ R36, R243, R44, R36 ;  /* 0x0000002cf3247223 */ /* 0x000fe40000010024 */
[----:B------:R-:W-:Y:S01]  /*9ca0*/  FFMA.FTZ R3, R241, R3, R28 ;  /* 0x00000003f1037223 */ /* 0x000fe2000001001c */
[C---:B------:R-:W-:Y:S01]  /*9cb0*/  HMMA.16816.F32.BF16 R72, R4.reuse, R20, R72 ;  /* 0x000000140448723c */ /* 0x040fe20000041848 */
[----:B------:R-:W-:Y:S01]  /*9cc0*/  FADD.FTZ R31, R31, R36 ;  /* 0x000000241f1f7221 */ /* 0x000fe20000010000 */
[----:B------:R-:W1:Y:S01]  /*9cd0*/  MUFU.EX2 R142, R142 ;  /* 0x0000008e008e7308 */ /* 0x000e620000000800 */
[----:B------:R-:W-:Y:S02]  /*9ce0*/  FADD.FTZ R3, R2, R3 ;  /* 0x0000000302037221 */ /* 0x000fe40000010000 */
[----:B------:R-:W-:Y:S02]  /*9cf0*/  FADD.FTZ R30, R30, R31 ;  /* 0x0000001f1e1e7221 */ /* 0x000fe40000010000 */
[----:B------:R-:W-:Y:S01]  /*9d00*/  FADD.FTZ R0, R0, R3 ;  /* 0x0000000300007221 */ /* 0x000fe20000010000 */
[----:B------:R-:W-:Y:S01]  /*9d10*/  HMMA.16816.F32.BF16 R76, R4, R22, R76 ;  /* 0x00000016044c723c */ /* 0x000fe2000004184c */
[----:B------:R-:W3:Y:S01]  /*9d20*/  LDSM.16.MT88.4 R20, [R212+0x10800] ;  /* 0x01080000d414783b */ /* 0x000ee20000004200 */
[----:B------:R-:W-:Y:S01]  /*9d30*/  MUFU.EX2 R146, R146 ;  /* 0x0000009200927308 */ /* 0x000fe20000000800 */
[----:B------:R-:W-:-:S02]  /*9d40*/  FADD.FTZ R29, R29, R30 ;  /* 0x0000001e1d1d7221 */ /* 0x000fc40000010000 */
[----:B------:R-:W-:Y:S02]  /*9d50*/  FADD.FTZ R39, R39, R0 ;  /* 0x0000000027277221 */ /* 0x000fe40000010000 */
        /* <DEDUP_REMOVED lines=13> */
[----:B-1----:R-:W-:Y:S01]  /*9e30*/  HMMA.16816.F32.BF16 R88, R4, R12, R88 ;  /* 0x0000000c0458723c */ /* 0x002fe20000041858 */
[----:B------:R-:W-:Y:S01]  /*9e40*/  FADD.FTZ R0, R66, R63 ;  /* 0x0000003f42007221 */ /* 0x000fe20000010000 */
[----:B------:R-:W1:Y:S03]  /*9e50*/  MUFU.EX2 R163, R163 ;  /* 0x000000a300a37308 */ /* 0x000e660000000800 */
[----:B------:R-:W-:-:S03]  /*9e60*/  FADD.FTZ R0, R133, R0 ;  /* 0x0000000085007221 */ /* 0x000fc60000010000 */
[----:B------:R-:W-:Y:S01]  /*9e70*/  HMMA.16816.F32.BF16 R92, R4, R14, R92 ;  /* 0x0000000e045c723c */ /* 0x000fe2000004185c */
[----:B------:R-:W1:Y:S01]  /*9e80*/  LDSM.16.MT88.4 R12, [R213+0xd000] ;  /* 0x00d00000d50c783b */ /* 0x000e620000004200 */
[----:B------:R-:W-:Y:S01]  /*9e90*/  MUFU.EX2 R162, R162 ;  /* 0x000000a200a27308 */ /* 0x000fe20000000800 */
[----:B----4-:R-:W-:-:S04]  /*9ea0*/  FADD.FTZ R3, R135, R0 ;  /* 0x0000000087037221 */ /* 0x010fc80000010000 */
[----:B------:R-:W-:Y:S01]  /*9eb0*/  FADD.FTZ R3, R132, R3 ;  /* 0x0000000384037221 */ /* 0x000fe20000010000 */
[----:B------:R-:W-:Y:S02]  /*9ec0*/  HMMA.16816.F32.BF16 R96, R4, R8, R96 ;  /* 0x000000080460723c */ /* 0x000fe40000041860 */
[----:B------:R-:W4:Y:S01]  /*9ed0*/  MUFU.EX2 R173, R173 ;  /* 0x000000ad00ad7308 */ /* 0x000f220000000800 */
[----:B---3--:R-:W-:-:S04]  /*9ee0*/  FADD.FTZ R0, R138, R3 ;  /* 0x000000038a007221 */ /* 0x008fc80000010000 */
[----:B------:R-:W-:Y:S01]  /*9ef0*/  FADD.FTZ R0, R153, R0 ;  /* 0x0000000099007221 */ /* 0x000fe20000010000 */
[----:B------:R-:W-:Y:S01]  /*9f00*/  HMMA.16816.F32.BF16 R100, R4, R10, R100 ;  /* 0x0000000a0464723c */ /* 0x000fe20000041864 */
[----:B------:R-:W3:Y:S01]  /*9f10*/  LDSM.16.MT88.4 R8, [R212+0xd000] ;  /* 0x00d00000d408783b */ /* 0x000ee20000004200 */
[----:B------:R-:W-:Y:S01]  /*9f20*/  MUFU.EX2 R166, R166 ;  /* 0x000000a600a67308 */ /* 0x000fe20000000800 */
[----:B-----5:R-:W-:-:S04]  /*9f30*/  FADD.FTZ R3, R155, R0 ;  /* 0x000000009b037221 */ /* 0x020fc80000010000 */
[----:B------:R-:W-:Y:S01]  /*9f40*/  FADD.FTZ R3, R142, R3 ;  /* 0x000000038e037221 */ /* 0x000fe20000010000 */
[C---:B------:R-:W-:Y:S02]  /*9f50*/  HMMA.16816.F32.BF16 R104, R4.reuse, R40, R104 ;  /* 0x000000280468723c */ /* 0x040fe40000041868 */
        /* <DEDUP_REMOVED lines=17> */
[----:B------:R-:W3:Y:S01]  /*a070*/  LDSM.16.MT88.4 R20, [R216+0x11000] ;  /* 0x01100000d814783b */ /* 0x000ee20000004200 */
        /* <DEDUP_REMOVED lines=10> */
[----:B--2---:R-:W-:Y:S01]  /*a120*/  HMMA.16816.F32.BF16 R72, R4, R16, R72 ;  /* 0x000000100448723c */ /* 0x004fe20000041848 */
[----:B------:R-:W-:-:S04]  /*a130*/  FADD.FTZ R136, R136, R137 ;  /* 0x0000008988887221 */ /* 0x000fc80000010000 */
[----:B------:R-:W-:-:S03]  /*a140*/  FADD.FTZ R139, R139, R136 ;  /* 0x000000888b8b7221 */ /* 0x000fc60000010000 */
        /* <DEDUP_REMOVED lines=8> */
[C---:B------:R-:W-:Y:S08]  /*a1d0*/  HMMA.16816.F32.BF16 R108, R4.reuse, R52, R108 ;  /* 0x00000034046c723c */ /* 0x040ff0000004186c */
[C---:B------:R-:W-:Y:S01]  /*a1e0*/  HMMA.16816.F32.BF16 R112, R4.reuse, R54, R112 ;  /* 0x000000360470723c */ /* 0x040fe20000041870 */
[----:B------:R-:W1:Y:S07]  /*a1f0*/  LDSM.16.MT88.4 R52, [R214+0x11800] ;  /* 0x01180000d634783b */ /* 0x000e6e0000004200 */
[C---:B-----5:R-:W-:Y:S08]  /*a200*/  HMMA.16816.F32.BF16 R104, R4.reuse, R40, R104 ;  /* 0x000000280468723c */ /* 0x060ff00000041868 */
[C---:B------:R-:W-:Y:S08]  /*a210*/  HMMA.16816.F32.BF16 R128, R4.reuse, R24, R128 ;  /* 0x000000180480723c */ /* 0x040ff00000041880 */
[C---:B------:R-:W-:Y:S01]  /*a220*/  HMMA.16816.F32.BF16 R68, R4.reuse, R26, R68 ;  /* 0x0000001a0444723c */ /* 0x040fe20000041844 */
[----:B------:R-:W5:Y:S07]  /*a230*/  LDSM.16.MT88.4 R24, [R216+0xd800] ;  /* 0x00d80000d818783b */ /* 0x000f6e0000004200 */
[C---:B------:R-:W-:Y:S08]  /*a240*/  HMMA.16816.F32.BF16 R96, R4.reuse, R20, R96 ;  /* 0x000000140460723c */ /* 0x040ff00000041860 */
[C---:B------:R-:W-:Y:S01]  /*a250*/  HMMA.16816.F32.BF16 R100, R4.reuse, R22, R100 ;  /* 0x000000160464723c */ /* 0x040fe20000041864 */
[----:B------:R-:W1:Y:S07]  /*a260*/  LDSM.16.MT88.4 R20, [R216+0x11800] ;  /* 0x01180000d814783b */ /* 0x000e6e0000004200 */
[C---:B------:R-:W-:Y:S01]  /*a270*/  HMMA.16816.F32.BF16 R124, R4.reuse, R42, R124 ;  /* 0x0000002a047c723c */ /* 0x040fe2000004187c */
[----:B------:R-:W1:Y:S07]  /*a280*/  LDSM.16.MT88.4 R40, [R213+0x11800] ;  /* 0x01180000d528783b */ /* 0x000e6e0000004200 */
[C---:B------:R-:W-:Y:S08]  /*a290*/  HMMA.16816.F32.BF16 R120, R4.reuse, R32, R120 ;  /* 0x000000200478723c */ /* 0x040ff00000041878 */
[----:B------:R-:W-:Y:S01]  /*a2a0*/  HMMA.16816.F32.BF16 R116, R4, R34, R116 ;  /* 0x000000220474723c */ /* 0x000fe20000041874 */
[----:B------:R-:W3:Y:S06]  /*a2b0*/  LDSM.16.MT88.4 R32, [R212+0x11800] ;  /* 0x01180000d420783b */ /* 0x000eec0000004200 */
[----:B------:R-:W-:-:S02]  /*a2c0*/  F2FP.BF16.PACK_AB R4, R153, R138 ;  /* 0x0000008a9904723e */ /* 0x000fc400000010ff */
[----:B------:R-:W-:Y:S01]  /*a2d0*/  F2FP.BF16.PACK_AB R5, R161, R146 ;  /* 0x00000092a105723e */ /* 0x000fe200000010ff */
[----:B------:R-:W-:Y:S01]  /*a2e0*/  FADD.FTZ R146, R146, R139 ;  /* 0x0000008b92927221 */ /* 0x000fe20000010000 */
[----:B------:R-:W-:Y:S02]  /*a2f0*/  F2FP.BF16.PACK_AB R6, R142, R155 ;  /* 0x0000009b8e06723e */ /* 0x000fe400000010ff */
[----:B------:R-:W-:Y:S01]  /*a300*/  F2FP.BF16.PACK_AB R7, R163, R150 ;  /* 0x00000096a307723e */ /* 0x000fe200000010ff */
[----:B------:R-:W-:-:S04]  /*a310*/  FADD.FTZ R161, R161, R146 ;  /* 0x00000092a1a17221 */ /* 0x000fc80000010000 */
[----:B------:R-:W-:Y:S02]  /*a320*/  FADD.FTZ R150, R150, R161 ;  /* 0x000000a196967221 */ /* 0x000fe40000010000 */
[----:B--2---:R-:W-:Y:S02]  /*a330*/  HMMA.16816.F32.BF16 R72, R4, R16, R72 ;  /* 0x000000100448723c */ /* 0x004fe40000041848 */
[----:B------:R-:W-:-:S06]  /*a340*/  FADD.FTZ R163, R163, R150 ;  /* 0x00000096a3a37221 */ /* 0x000fcc0000010000 */
        /* <DEDUP_REMOVED lines=10> */
[----:B-----5:R-:W-:Y:S01]  /*a3f0*/  HMMA.16816.F32.BF16 R128, R4, R24, R128 ;  /* 0x000000180480723c */ /* 0x020fe20000041880 */
[----:B------:R-:W-:-:S02]  /*a400*/  FFMA.FTZ R53, R167, c[0x0][0x23c], -R50 ;  /* 0x00008f00a7357a23 */ /* 0x000fc40000010832 */
[--C-:B------:R-:W-:Y:S02]  /*a410*/  FFMA.FTZ R165, R154, c[0x0][0x23c], -R61.reuse ;  /* 0x00008f009aa57a23 */ /* 0x100fe4000001083d */
[----:B------:R-:W-:Y:S01]  /*a420*/  MUFU.EX2 R52, R52 ;  /* 0x0000003400347308 */ /* 0x000fe20000000800 */
[--C-:B------:R-:W-:Y:S02]  /*a430*/  FFMA.FTZ R154, R159, c[0x0][0x23c], -R50.reuse ;  /* 0x00008f009f9a7a23 */ /* 0x100fe40000010832 */
[C---:B------:R-:W-:Y:S01]  /*a440*/  HMMA.16816.F32.BF16 R68, R4.reuse, R26, R68 ;  /* 0x0000001a0444723c */ /* 0x040fe20000041844 */
[----:B------:R-:W5:Y:S01]  /*a450*/  LDSM.16.MT88.4 R24, [R216+0xe000] ;  /* 0x00e00000d818783b */ /* 0x000f620000004200 */
[--C-:B------:R-:W-:Y:S02]  /*a460*/  FFMA.FTZ R159, R140, c[0x0][0x23c], -R61.reuse ;  /* 0x00008f008c9f7a23 */ /* 0x100fe4000001083d */
[----:B------:R-:W-:Y:S01]  /*a470*/  FFMA.FTZ R140, R147, c[0x0][0x23c], -R50 ;  /* 0x00008f00938c7a23 */ /* 0x000fe20000010832 */
[----:B------:R-:W1:Y:S03]  /*a480*/  MUFU.EX2 R53, R53 ;  /* 0x0000003500357308 */ /* 0x000e660000000800 */
[C---:B------:R-:W-:Y:S05]  /*a490*/  HMMA.16816.F32.BF16 R96, R4.reuse, R20, R96 ;  /* 0x000000140460723c */ /* 0x040fea0000041860 */
[----:B------:R-:W-:Y:S03]  /*a4a0*/  MUFU.EX2 R165, R165 ;  /* 0x000000a500a57308 */ /* 0x000fe60000000800 */
[C---:B------:R-:W-:Y:S01]  /*a4b0*/  HMMA.16816.F32.BF16 R100, R4.reuse, R22, R100 ;  /* 0x000000160464723c */ /* 0x040fe20000041864 */
[----:B------:R-:W1:Y:S04]  /*a4c0*/  LDSM.16.MT88.4 R20, [R216+0x12000] ;  /* 0x01200000d814783b */ /* 0x000e680000004200 */
        /* <DEDUP_REMOVED lines=15> */
[----:B------:R-:W3:Y:S04]  /*a5c0*/  LDSM.16.MT88.4 R32, [R214+0x12000] ;  /* 0x01200000d620783b */ /* 0x000ee80000004200 */
[----:B------:R-:W3:Y:S02]  /*a5d0*/  MUFU.EX2 R149, R149 ;  /* 0x0000009500957308 */ /* 0x000ee40000000800 */
[----:B----4-:R-:W-:Y:S01]  /*a5e0*/  F2FP.BF16.PACK_AB R4, R173, R162 ;  /* 0x000000a2ad04723e */ /* 0x010fe200000010ff */
        /* <DEDUP_REMOVED lines=10> */
[----:B--2---:R-:W-:Y:S01]  /*a690*/  HMMA.16816.F32.BF16 R72, R4, R16, R72 ;  /* 0x000000100448723c */ /* 0x004fe20000041848 */
[----:B------:R-:W-:Y:S02]  /*a6a0*/  FADD.FTZ R175, R175, R166 ;  /* 0x000000a6afaf7221 */ /* 0x000fe40000010000 */
[----:B------:R-:W-:-:S04]  /*a6b0*/  FADD.FTZ R53, R53, R52 ;  /* 0x0000003435357221 */ /* 0x000fc80000010000 */
[----:B------:R-:W-:Y:S01]  /*a6c0*/  FADD.FTZ R0, R154, R53 ;  /* 0x000000359a007221 */ /* 0x000fe20000010000 */
[----:B------:R-:W-:Y:S01]  /*a6d0*/  HMMA.16816.F32.BF16 R76, R4, R18, R76 ;  /* 0x00000012044c723c */ /* 0x000fe2000004184c */
[----:B------:R-:W2:Y:S02]  /*a6e0*/  LDSM.16.MT88.4 R16, [R213+0x12000] ;  /* 0x01200000d510783b */ /* 0x000ea40000004200 */
[----:B------:R-:W-:-:S04]  /*a6f0*/  FADD.FTZ R0, R157, R0 ;  /* 0x000000009d007221 */ /* 0x000fc80000010000 */
[----:B------:R-:W-:Y:S01]  /*a700*/  FADD.FTZ R3, R151, R0 ;  /* 0x0000000097037221 */ /* 0x000fe20000010000 */
[----:B------:R-:W-:Y:S03]  /*a710*/  HMMA.16816.F32.BF16 R80, R4, R12, R80 ;  /* 0x0000000c0450723c */ /* 0x000fe60000041850 */
[----:B------:R-:W-:-:S05]  /*a720*/  FADD.FTZ R3, R158, R3 ;  /* 0x000000039e037221 */ /* 0x000fca0000010000 */
[C---:B------:R-:W-:Y:S01]  /*a730*/  HMMA.16816.F32.BF16 R84, R4.reuse, R14, R84 ;  /* 0x0000000e0454723c */ /* 0x040fe20000041854 */
[----:B------:R-:W4:Y:S07]  /*a740*/  LDSM.16.MT88.4 R12, [R212+0x12000] ;  /* 0x01200000d40c783b */ /* 0x000f2e0000004200 */
        /* <DEDUP_REMOVED lines=12> */
[C---:B--2---:R-:W-:Y:S08]  /*a810*/  HMMA.16816.F32.BF16 R108, R4.reuse, R16, R108 ;  /* 0x00000010046c723c */ /* 0x044ff0000004186c */
[C---:B------:R-:W-:Y:S01]  /*a820*/  HMMA.16816.F32.BF16 R112, R4.reuse, R18, R112 ;  /* 0x000000120470723c */ /* 0x040fe20000041870 */
[----:B------:R-:W2:Y:S07]  /*a830*/  LDSM.16.MT88.4 R16, [R212+0xe800] ;  /* 0x00e80000d410783b */ /* 0x000eae0000004200 */
[C---:B----4-:R-:W-:Y:S08]  /*a840*/  HMMA.16816.F32.BF16 R120, R4.reuse, R12, R120 ;  /* 0x0000000c0478723c */ /* 0x050ff00000041878 */
[----:B------:R-:W-:Y:S01]  /*a850*/  HMMA.16816.F32.BF16 R116, R4, R14, R116 ;  /* 0x0000000e0474723c */ /* 0x000fe20000041874 */
[----:B------:R-:W4:Y:S06]  /*a860*/  LDSM.16.MT88.4 R12, [R216+0x12800] ;  /* 0x01280000d80c783b */ /* 0x000f2c0000004200 */
[----:B------:R-:W-:Y:S01]  /*a870*/  F2FP.BF16.PACK_AB R4, R55, R54 ;  /* 0x000000363704723e */ /* 0x000fe200000010ff */
[----:B------:R-:W-:Y:S01]  /*a880*/  FADD.FTZ R54, R54, R175 ;  /* 0x000000af36367221 */ /* 0x000fe20000010000 */
[----:B------:R-:W-:-:S02]  /*a890*/  F2FP.BF16.PACK_AB R5, R157, R154 ;  /* 0x0000009a9d05723e */ /* 0x000fc400000010ff */
[----:B------:R-:W-:Y:S01]  /*a8a0*/  F2FP.BF16.PACK_AB R6, R165, R156 ;  /* 0x0000009ca506723e */ /* 0x000fe200000010ff */
[----:B------:R-:W-:Y:S01]  /*a8b0*/  FADD.FTZ R55, R55, R54 ;  /* 0x0000003637377221 */ /* 0x000fe20000010000 */
[----:B------:R-:W-:-:S03]  /*a8c0*/  F2FP.BF16.PACK_AB R7, R158, R151 ;  /* 0x000000979e07723e */ /* 0x000fc600000010ff */
[----:B------:R-:W-:-:S04]  /*a8d0*/  FADD.FTZ R156, R156, R55 ;  /* 0x000000379c9c7221 */ /* 0x000fc80000010000 */
[----:B---3--:R-:W-:Y:S01]  /*a8e0*/  HMMA.16816.F32.BF16 R72, R4, R8, R72 ;  /* 0x000000080448723c */ /* 0x008fe20000041848 */
        /* <DEDUP_REMOVED lines=8> */
[----:B------:R-:W5:Y:S07]  /*a970*/  LDSM.16.MT88.4 R20, [R213+0xf000] ;  /* 0x00f00000d514783b */ /* 0x000f6e0000004200 */
[C---:B----4-:R-:W-:Y:S08]  /*a980*/  HMMA.16816.F32.BF16 R96, R4.reuse, R12, R96 ;  /* 0x0000000c0460723c */ /* 0x050ff00000041860 */
[C---:B---3--:R-:W-:Y:S08]  /*a990*/  HMMA.16816.F32.BF16 R104, R4.reuse, R8, R104 ;  /* 0x000000080468723c */ /* 0x048ff00000041868 */
        /* <DEDUP_REMOVED lines=10> */
[C---:B--2---:R-:W-:Y:S08]  /*aa40*/  HMMA.16816.F32.BF16 R120, R4.reuse, R16, R120 ;  /* 0x000000100478723c */ /* 0x044ff00000041878 */
[----:B------:R-:W-:Y:S01]  /*aa50*/  HMMA.16816.F32.BF16 R116, R4, R18, R116 ;  /* 0x000000120474723c */ /* 0x000fe20000041874 */
[----:B------:R-:W2:Y:S06]  /*aa60*/  LDSM.16.MT88.4 R16, [R214+0x13000] ;  /* 0x01300000d610783b */ /* 0x000eac0000004200 */
[----:B------:R-:W-:Y:S01]  /*aa70*/  F2FP.BF16.PACK_AB R4, R148, R149 ;  /* 0x000000959404723e */ /* 0x000fe200000010ff */
[----:B------:R-:W-:Y:S01]  /*aa80*/  FADD.FTZ R149, R149, R0 ;  /* 0x0000000095957221 */ /* 0x000fe20000010000 */
[----:B-1----:R-:W-:Y:S01]  /*aa90*/  F2FP.BF16.PACK_AB R5, R145, R140 ;  /* 0x0000008c9105723e */ /* 0x002fe200000010ff */
        /* <DEDUP_REMOVED lines=38> */
[C---:B-1----:R-:W-:Y:S05]  /*ad00*/  HMMA.16816.F32.BF16 R108, R4.reuse, R20, R108 ;  /* 0x00000014046c723c */ /* 0x042fea000004186c */
[----:B------:R-:W1:Y:S03]  /*ad10*/  MUFU.EX2 R27, R27 ;  /* 0x0000001b001b7308 */ /* 0x000e660000000800 */
[C---:B------:R-:W-:Y:S01]  /*ad20*/  HMMA.16816.F32.BF16 R112, R4.reuse, R22, R112 ;  /* 0x000000160470723c */ /* 0x040fe20000041870 */
[----:B------:R-:W-:Y:S04]  /*ad30*/  LDSM.16.MT88.4 R20, [R213+0xf800] ;  /* 0x00f80000d514783b */ /* 0x000fe80000004200 */
[----:B------:R-:W-:Y:S03]  /*ad40*/  MUFU.EX2 R34, R34 ;  /* 0x0000002200227308 */ /* 0x000fe60000000800 */
[C---:B---3--:R-:W-:Y:S05]  /*ad50*/  HMMA.16816.F32.BF16 R120, R4.reuse, R8, R120 ;  /* 0x000000080478723c */ /* 0x048fea0000041878 */
[----:B------:R-:W3:Y:S03]  /*ad60*/  MUFU.EX2 R35, R35 ;  /* 0x0000002300237308 */ /* 0x000ee60000000800 */
[----:B------:R-:W-:Y:S01]  /*ad70*/  HMMA.16816.F32.BF16 R116, R4, R10, R116 ;  /* 0x0000000a0474723c */ /* 0x000fe20000041874 */
[----:B------:R-:W5:Y:S06]  /*ad80*/  LDSM.16.MT88.4 R8, [R212+0xf800] ;  /* 0x00f80000d408783b */ /* 0x000f6c0000004200 */
[----:B--2---:R-:W-:Y:S01]  /*ad90*/  F2FP.BF16.PACK_AB R4, R25, R24 ;  /* 0x000000181904723e */ /* 0x004fe200000010ff */
[----:B------:R-:W-:Y:S01]  /*ada0*/  FADD.FTZ R24, R24, R159 ;  /* 0x0000009f18187221 */ /* 0x000fe20000010000 */
[----:B------:R-:W-:Y:S01]  /*adb0*/  F2FP.BF16.PACK_AB R5, R33, R32 ;  /* 0x000000202105723e */ /* 0x000fe200000010ff */
[----:B------:R-:W-:Y:S01]  /*adc0*/  FADD.FTZ R32, R32, R3 ;  /* 0x0000000320207221 */ /* 0x000fe20000010000 */
[----:B-1----:R-:W-:Y:S01]  /*add0*/  F2FP.BF16.PACK_AB R6, R27, R26 ;  /* 0x0000001a1b06723e */ /* 0x002fe200000010ff */
        /* <DEDUP_REMOVED lines=28> */
.L_x_2337:
[----:B------:R-:W-:Y:S01]  /*afa0*/  ISETP.GE.AND P1, PT, R227, 0x1, PT ;  /* 0x00000001e300780c */ /* 0x000fe20003f26270 */
[----:B------:R-:W-:-:S12]  /*afb0*/  ULDC.64 UR12, c[0x0][0x118] ;  /* 0x00004600000c7ab9 */ /* 0x000fd80000000a00 */
[----:B------:R-:W-:Y:S05]  /*afc0*/  @!P1 BRA `(.L_x_2343) ;  /* 0x00003de000009947 */ /* 0x000fea0003800000 */
[----:B------:R-:W-:Y:S01]  /*afd0*/  ULDC UR8, c[0x0][0x1a0] ;  /* 0x0000680000087ab9 */ /* 0x000fe20000000800 */
[----:B------:R-:W-:Y:S01]  /*afe0*/  IMAD.MOV.U32 R0, RZ, RZ, R3 ;  /* 0x000000ffff007224 */ /* 0x000fe200078e0003 */
[----:B------:R-:W-:Y:S01]  /*aff0*/  ULEA UR5, -UR8, URZ, 0x7 ;  /* 0x0000003f08057291 */ /* 0x000fe2000f8e393f */
[----:B------:R-:W-:Y:S01]  /*b000*/  IMAD.MOV.U32 R133, RZ, RZ, R132 ;  /* 0x000000ffff857224 */ /* 0x000fe200078e0084 */
[----:B------:R-:W-:Y:S02]  /*b010*/  UMOV UR10, 0x5 ;  /* 0x00000005000a7882 */ /* 0x000fe40000000000 */
[----:B------:R-:W-:Y:S02]  /*b020*/  USHF.R.S32.HI UR4, URZ, 0x1f, UR5 ;  /* 0x0000001f3f047899 */ /* 0x000fe40008011405 */
[----:B------:R-:W-:Y:S01]  /*b030*/  ULDC UR9, c[0x0][0x1a4] ;  /* 0x0000690000097ab9 */ /* 0x000fe20000000800 */
[----:B------:R-:W-:Y:S01]  /*b040*/  MOV R239, UR5 ;  /* 0x0000000500ef7c02 */ /* 0x000fe20008000f00 */
[----:B------:R-:W-:-:S02]  /*b050*/  USHF.L.U64.HI UR9, UR8, UR10, UR9 ;  /* 0x0000000a08097299 */ /* 0x000fc40008010209 */
[----:B------:R-:W-:Y:S01]  /*b060*/  MOV R238, UR4 ;  /* 0x0000000400ee7c02 */ /* 0x000fe20008000f00 */
[----:B------:R-:W-:Y:S02]  /*b070*/  USHF.L.U32 UR8, UR8, 0x5, URZ ;  /* 0x0000000508087899 */ /* 0x000fe4000800063f */
[----:B------:R-:W-:Y:S02]  /*b080*/  ULDC UR4, c[0x0][0x19c] ;  /* 0x0000670000047ab9 */ /* 0x000fe40000000800 */
.L_x_2347:
[----:B------:R-:W-:Y:S01]  /*b090*/  MOV R6, R239 ;  /* 0x000000ef00067202 */ /* 0x000fe20000000f00 */
[----:B------:R-:W-:Y:S04]  /*b0a0*/  DEPBAR.LE SB0, 0x0 ;  /* 0x000080000000791a */ /* 0x000fe80000000000 */
[----:B------:R-:W-:Y:S01]  /*b0b0*/  BAR.SYNC.DEFER_BLOCKING 0x0 ;  /* 0x0000000000007b1d */ /* 0x000fe20000010000 */
[----:B------:R-:W-:Y:S05]  /*b0c0*/  MOV R3, R238 ;  /* 0x000000ee00037202 */ /* 0x000fea0000000f00 */
[----:B------:R-:W-:-:S05]  /*b0d0*/  @!P0 BRA `(.L_x_2344) ;  /* 0x000003b000008947 */ /* 0x000fca0003800000 */
[----:B------:R-:W-:Y:S01]  /*b0e0*/  IMAD.SHL.U32 R10, R227, 0x80, RZ ;  /* 0x00000080e30a7824 */ /* 0x000fe200078e00ff */
[----:B------:R-:W-:Y:S04]  /*b0f0*/  IABS R2, c[0x0][0x2d0] ;  /* 0x0000b40000027a13 */ /* 0x000fe80000000000 */
[----:B------:R-:W1:Y:S01]  /*b100*/  I2F.RP R7, R2 ;  /* 0x0000000200077306 */ /* 0x000e620000209400 */
[----:B------:R-:W-:Y:S09]  /*b110*/  IABS R6, R10 ;  /* 0x0000000a00067213 */ /* 0x000ff20000000000 */
        /* <DEDUP_REMOVED lines=55> */
.L_x_2344:
        /* <DEDUP_REMOVED lines=28> */
[----:B------:R-:W-:Y:S02]  /*b650*/  ISETP.GE.AND P1, PT, R227, 0x2, PT ;  /* 0x00000002e300780c */ /* 0x000fe40003f26270 */
        /* <DEDUP_REMOVED lines=8> */
[----:B------:R-:W5:Y:S05]  /*b6e0*/  LDSM.16.M88.4 R140, [R221+0x4000] ;  /* 0x00400000dd8c783b */ /* 0x000f6a0000000200 */
        /* <DEDUP_REMOVED lines=31> */
[----:B------:R-:W-:Y:S07]  /*b8e0*/  LDSM.16.M88.4 R160, [R215+0x4000] ;  /* 0x00400000d7a0783b */ /* 0x000fee0000000200 */
        /* <DEDUP_REMOVED lines=175> */
[----:B------:R-:W-:-:S05]  /*c3e0*/  @!P0 BRA `(.L_x_2346) ;  /* 0x000003c000008947 */ /* 0x000fca0003800000 */
[----:B------:R-:W-:Y:S01]  /*c3f0*/  IMAD.SHL.U32 R139, R227, 0x80, RZ ;  /* 0x00000080e38b7824 */ /* 0x000fe200078e00ff */
[----:B------:R-:W-:Y:S04]  /*c400*/  IABS R2, c[0x0][0x2d0] ;  /* 0x0000b40000027a13 */ /* 0x000fe80000000000 */
[----:B------:R-:W1:Y:S01]  /*c410*/  I2F.RP R135, R2 ;  /* 0x0000000200877306 */ /* 0x000e620000209400 */
[C---:B------:R-:W-:Y:S02]  /*c420*/  IADD3 R137, R139.reuse, -0x100, RZ ;  /* 0xffffff008b897810 */ /* 0x040fe40007ffe0ff */
[----:B------:R-:W-:Y:S02]  /*c430*/  IADD3 R139, R139, -0x80, RZ ;  /* 0xffffff808b8b7810 */ /* 0x000fe40007ffe0ff */
        /* <DEDUP_REMOVED lines=40> */
[----:B------:R-:W-:Y:S02]  /*c6c0*/  IMAD.MOV.U32 R3, RZ, RZ, c[0x0][0x2d0] ;  /* 0x0000b400ff037624 */ /* 0x000fe400078e00ff */
[----:B------:R-:W2:Y:S02]  /*c6d0*/  LDG.E R132, [R140.64] ;  /* 0x0000000c8c847981 */ /* 0x000ea4000c1e1900 */
[----:B------:R-:W-:Y:S02]  /*c6e0*/  IMAD R3, R2, R3, -0x80 ;  /* 0xffffff8002037424 */ /* 0x000fe400078e0203 */
[----:B------:R-:W2:Y:S02]  /*c6f0*/  LDG.E R135, [R134.64] ;  /* 0x0000000c86877981 */ /* 0x000ea4000c1e1900 */
        /* <DEDUP_REMOVED lines=11> */
.L_x_2346:
[C---:B------:R-:W-:Y:S01]  /*c7b0*/  LEA R236, P1, R136.reuse, R236, 0x1 ;  /* 0x000000ec88ec7211 */ /* 0x040fe200078208ff */
[----:B------:R-:W-:Y:S02]  /*c7c0*/  USHF.L.U32 UR5, UR7, 0x5, URZ ;  /* 0x0000000507057899 */ /* 0x000fe4000800063f */
[----:B------:R-:W-:Y:S01]  /*c7d0*/  USHF.L.U64.HI UR7, UR7, UR10, UR4 ;  /* 0x0000000a07077299 */ /* 0x000fe20008010204 */
[----:B------:R-:W-:Y:S03]  /*c7e0*/  LEA.HI.X R237, R136, R237, R3, 0x1, P1 ;  /* 0x000000ed88ed7211 */ /* 0x000fe600008f0c03 */
[----:B------:R-:W-:Y:S02]  /*c7f0*/  IADD3 R142, P1, R236, UR5, RZ ;  /* 0x00000005ec8e7c10 */ /* 0x000fe4000ff3e0ff */
[----:B------:R-:W-:Y:S01]  /*c800*/  @!PT LDS RZ, [RZ] ;  /* 0x00000000fffff984 */ /* 0x000fe20000000800 */
[----:B------:R-:W-:Y:S01]  /*c810*/  @!PT LDS RZ, [RZ] ;  /* 0x00000000fffff984 */ /* 0x000fe20000000800 */
[----:B------:R-:W-:Y:S01]  /*c820*/  @!PT LDS RZ, [RZ] ;  /* 0x00000000fffff984 */ /* 0x000fe20000000800 */
[----:B------:R1:W-:Y:S02]  /*c830*/  LDGSTS.E.BYPASS.LTC128B.128 [R229+0x4000], [R236.64] ;  /* 0x04000000ece57fae */ /* 0x0003e4000b901d4c */
[----:B------:R-:W-:Y:S02]  /*c840*/  IADD3.X R143, R237, UR7, RZ, P1, !PT ;  /* 0x00000007ed8f7c10 */ /* 0x000fe40008ffe4ff */
        /* <DEDUP_REMOVED lines=21> */
[----:B------:R1:W-:Y:S04]  /*c9a0*/  LDGSTS.E.BYPASS.LTC128B.128 [R229+0x6800], [R134.64] ;  /* 0x0680000086e57fae */ /* 0x0003e8000b901d4c */
[----:B------:R1:W-:Y:S04]  /*c9b0*/  LDGSTS.E.BYPASS.LTC128B.128 [R229+0xa800], [R134.64+0x80] ;  /* 0x0a80008086e57fae */ /* 0x0003e8000b901d4c */
[----:B------:R1:W-:Y:S04]  /*c9c0*/  LDGSTS.E.BYPASS.LTC128B.128 [R229+0x7000], [R2.64] ;  /* 0x0700000002e57fae */ /* 0x0003e8000b901d4c */
[----:B------:R1:W-:Y:S04]  /*c9d0*/  LDGSTS.E.BYPASS.LTC128B.128 [R229+0xb000], [R2.64+0x80] ;  /* 0x0b00008002e57fae */ /* 0x0003e8000b901d4c */
[----:B------:R1:W-:Y:S04]  /*c9e0*/  LDGSTS.E.BYPASS.LTC128B.128 [R229+0x7800], [R144.64] ;  /* 0x0780000090e57fae */ /* 0x0003e8000b901d4c */
[----:B------:R1:W-:Y:S04]  /*c9f0*/  LDGSTS.E.BYPASS.LTC128B.128 [R229+0xb800], [R144.64+0x80] ;  /* 0x0b80008090e57fae */ /* 0x0003e8000b901d4c */
[----:B------:R-:W0:Y:S02]  /*ca00*/  LDGDEPBAR ;  /* 0x00000000000079af */ /* 0x000e240000000000 */
.L_x_2345:
        /* <DEDUP_REMOVED lines=570> */
.L_x_2343:
[----:B------:R-:W1:Y:S01]  /*edb0*/  SHFL.BFLY PT, R0, R241, 0x2, 0x1f ;  /* 0x0c401f00f1007f89 */ /* 0x000e6200000e0000 */
[----:B------:R-:W-:Y:S01]  /*edc0*/  MOV R5, 0x3f800000 ;  /* 0x3f80000000057802 */ /* 0x000fe20000000f00 */
[----:B------:R-:W-:Y:S01]  /*edd0*/  BSSY B0, `(.L_x_2348) ;  /* 0x00000e6000007945 */ /* 0x000fe20003800000 */
[----:B------:R-:W-:Y:S01]  /*ede0*/  MOV R6, 0x3f800000 ;  /* 0x3f80000000067802 */ /* 0x000fe20000000f00 */
[----:B------:R-:W2:Y:S01]  /*edf0*/  SHFL.BFLY PT, R2, R243, 0x2, 0x1f ;  /* 0x0c401f00f3027f89 */ /* 0x000ea200000e0000 */
[----:B-1----:R-:W-:-:S03]  /*ee00*/  FADD.FTZ R7, R0, R241 ;  /* 0x000000f100077221 */ /* 0x002fc60000010000 */
[----:B------:R-:W1:Y:S01]  /*ee10*/  S2R R0, SR_TID.X ;  /* 0x0000000000007919 */ /* 0x000e620000002100 */
[----:B--2---:R-:W-:-:S03]  /*ee20*/  FADD.FTZ R9, R2, R243 ;  /* 0x000000f302097221 */ /* 0x004fc60000010000 */
[----:B------:R-:W2:Y:S04]  /*ee30*/  SHFL.BFLY PT, R2, R7, 0x1, 0x1f ;  /* 0x0c201f0007027f89 */ /* 0x000ea800000e0000 */
[----:B------:R-:W3:Y:S01]  /*ee40*/  SHFL.BFLY PT, R4, R9, 0x1, 0x1f ;  /* 0x0c201f0009047f89 */ /* 0x000ee200000e0000 */
[----:B--2---:R-:W-:Y:S01]  /*ee50*/  FADD.FTZ R2, R7, R2 ;  /* 0x0000000207027221 */ /* 0x004fe20000010000 */
[----:B-1----:R-:W-:Y:S01]  /*ee60*/  SHF.R.S32.HI R7, RZ, 0x1f, R0 ;  /* 0x0000001fff077819 */ /* 0x002fe20000011400 */
[----:B---3--:R-:W-:-:S03]  /*ee70*/  FADD.FTZ R4, R9, R4 ;  /* 0x0000000409047221 */ /* 0x008fc60000010000 */
[CC--:B------:R-:W-:Y:S02]  /*ee80*/  LEA.HI R8, R7.reuse, R0.reuse, RZ, 0x2 ;  /* 0x0000000007087211 */ /* 0x0c0fe400078f10ff */
[----:B------:R-:W-:Y:S02]  /*ee90*/  FSETP.NE.FTZ.AND P0, PT, R2, RZ, PT ;  /* 0x000000ff0200720b */ /* 0x000fe40003f15000 */
[----:B------:R-:W-:Y:S02]  /*eea0*/  FSETP.NE.FTZ.AND P3, PT, R4, RZ, PT ;  /* 0x000000ff0400720b */ /* 0x000fe40003f75000 */
[--C-:B------:R-:W-:Y:S02]  /*eeb0*/  SHF.R.S32.HI R10, RZ, 0x2, R8.reuse ;  /* 0x00000002ff0a7819 */ /* 0x100fe40000011408 */
[----:B------:R-:W-:Y:S02]  /*eec0*/  SHF.R.S32.HI R9, RZ, 0x1f, R8 ;  /* 0x0000001fff097819 */ /* 0x000fe40000011408 */
[----:B------:R-:W-:-:S02]  /*eed0*/  LEA.HI R7, R7, R0, RZ, 0x5 ;  /* 0x0000000007077211 */ /* 0x000fc400078f28ff */
[----:B------:R-:W-:Y:S02]  /*eee0*/  LEA.HI R9, R9, R10, RZ, 0x3 ;  /* 0x0000000a09097211 */ /* 0x000fe400078f18ff */
[----:B------:R-:W-:Y:S01]  /*eef0*/  LOP3.LUT R11, R8, 0x3ffffffc, RZ, 0xc0, !PT ;  /* 0x3ffffffc080b7812 */ /* 0x000fe200078ec0ff */
[----:B------:R-:W1:Y:S01]  /*ef00*/  @P0 MUFU.RCP R6, R2 ;  /* 0x0000000200060308 */ /* 0x000e620000001000 */
[----:B------:R-:W-:Y:S02]  /*ef10*/  LOP3.LUT R9, R9, 0xfffffff8, RZ, 0xc0, !PT ;  /* 0xfffffff809097812 */ /* 0x000fe400078ec0ff */
[----:B------:R-:W-:Y:S02]  /*ef20*/  SHF.R.S32.HI R8, RZ, 0x5, R7 ;  /* 0x00000005ff087819 */ /* 0x000fe40000011407 */
[----:B------:R-:W-:Y:S02]  /*ef30*/  IADD3 R9, R10, -R9, RZ ;  /* 0x800000090a097210 */ /* 0x000fe40007ffe0ff */
[----:B------:R-:W-:Y:S01]  /*ef40*/  IADD3 R11, -R11, R0, RZ ;  /* 0x000000000b0b7210 */ /* 0x000fe20007ffe1ff */
[----:B------:R-:W2:Y:S01]  /*ef50*/  @P3 MUFU.RCP R5, R4 ;  /* 0x0000000400053308 */ /* 0x000ea20000001000 */
[----:B------:R-:W-:-:S02]  /*ef60*/  SHF.L.U32 R10, R9, 0x6, RZ ;  /* 0x00000006090a7819 */ /* 0x000fc400000006ff */
[----:B------:R-:W-:Y:S02]  /*ef70*/  LOP3.LUT R12, R9, 0x1, RZ, 0xc0, !PT ;  /* 0x00000001090c7812 */ /* 0x000fe400078ec0ff */
[----:B------:R-:W-:Y:S02]  /*ef80*/  LOP3.LUT R10, R10, 0x1c0, RZ, 0xc0, !PT ;  /* 0x000001c00a0a7812 */ /* 0x000fe400078ec0ff */
[----:B------:R-:W-:Y:S01]  /*ef90*/  LEA R11, R8, R11, 0x9 ;  /* 0x0000000b080b7211 */ /* 0x000fe200078e48ff */
[----:B-1----:R-:W-:Y:S01]  /*efa0*/  FMUL.FTZ R131, R6, R131 ;  /* 0x0000008306837220 */ /* 0x002fe20000410000 */
[----:B------:R-:W-:Y:S01]  /*efb0*/  LEA.HI R10, R10, R10, RZ, 0x1d ;  /* 0x0000000a0a0a7211 */ /* 0x000fe200078fe8ff */
[----:B------:R-:W-:Y:S01]  /*efc0*/  FMUL.FTZ R130, R6, R130 ;  /* 0x0000008206827220 */ /* 0x000fe20000410000 */
[----:B------:R-:W-:Y:S01]  /*efd0*/  ISETP.NE.U32.AND P4, PT, R12, 0x1, PT ;  /* 0x000000010c00780c */ /* 0x000fe20003f85070 */
[C---:B------:R-:W-:Y:S01]  /*efe0*/  FMUL.FTZ R71, R6.reuse, R71 ;  /* 0x0000004706477220 */ /* 0x040fe20000410000 */
[----:B------:R-:W-:Y:S01]  /*eff0*/  LEA R10, R11, R10, 0x1 ;  /* 0x0000000a0b0a7211 */ /* 0x000fe200078e08ff */
[----:B------:R-:W-:Y:S01]  /*f000*/  FMUL.FTZ R70, R6, R70 ;  /* 0x0000004606467220 */ /* 0x000fe20000410000 */
[----:B------:R-:W-:Y:S01]  /*f010*/  R2P PR, R9, 0x6 ;  /* 0x0000000609007804 */ /* 0x000fe20000000000 */
[C---:B--2---:R-:W-:Y:S01]  /*f020*/  FMUL.FTZ R128, R5.reuse, R128 ;  /* 0x0000008005807220 */ /* 0x044fe20000410000 */
[----:B------:R-:W-:Y:S01]  /*f030*/  SHF.L.U32 R11, R10, 0x1, RZ ;  /* 0x000000010a0b7819 */ /* 0x000fe200000006ff */
[C---:B------:R-:W-:Y:S01]  /*f040*/  FMUL.FTZ R129, R5.reuse, R129 ;  /* 0x0000008105817220 */ /* 0x040fe20000410000 */
[----:B------:R-:W-:Y:S01]  /*f050*/  MOV R9, 0x20 ;  /* 0x0000002000097802 */ /* 0x000fe20000000f00 */
[----:B------:R-:W-:Y:S01]  /*f060*/  FMUL.FTZ R68, R5, R68 ;  /* 0x0000004405447220 */ /* 0x000fe20000410000 */
[----:B------:R-:W-:Y:S01]  /*f070*/  IADD3 R13, R11, -0x10, RZ ;  /* 0xfffffff00b0d7810 */ /* 0x000fe20007ffe0ff */
[----:B------:R-:W-:Y:S01]  /*f080*/  FMUL.FTZ R69, R5, R69 ;  /* 0x0000004505457220 */ /* 0x000fe20000410000 */
[----:B------:R-:W-:Y:S01]  /*f090*/  F2FP.BF16.PACK_AB R128, R129, R128 ;  /* 0x000000808180723e */ /* 0x000fe200000010ff */
[----:B------:R-:W-:Y:S01]  /*f0a0*/  FMUL.FTZ R72, R5, R72 ;  /* 0x0000004805487220 */ /* 0x000fe20000410000 */
[----:B------:R-:W-:Y:S01]  /*f0b0*/  @P4 IADD3 R13, R11, 0x10, RZ ;  /* 0x000000100b0d4810 */ /* 0x000fe20007ffe0ff */
[----:B------:R-:W-:Y:S01]  /*f0c0*/  FMUL.FTZ R73, R5, R73 ;  /* 0x0000004905497220 */ /* 0x000fe20000410000 */
[----:B------:R-:W-:Y:S01]  /*f0d0*/  F2FP.BF16.PACK_AB R130, R131, R130 ;  /* 0x000000828382723e */ /* 0x000fe200000010ff */
        /* <DEDUP_REMOVED lines=24> */
[----:B------:R-:W-:Y:S01]  /*f260*/  FMUL.FTZ R100, R5, R100 ;  /* 0x0000006405647220 */ /* 0x000fe20000410000 */
[----:B------:R-:W-:Y:S01]  /*f270*/  LOP3.LUT R7, R7, 0xffffffe0, RZ, 0xc0, !PT ;  /* 0xffffffe007077812 */ /* 0x000fe200078ec0ff */
[----:B------:R-:W-:Y:S01]  /*f280*/  FMUL.FTZ R101, R5, R101 ;  /* 0x0000006505657220 */ /* 0x000fe20000410000 */
[----:B------:R-:W-:Y:S01]  /*f290*/  F2FP.BF16.PACK_AB R96, R97, R96 ;  /* 0x000000606160723e */ /* 0x000fe200000010ff */
[C---:B------:R-:W-:Y:S01]  /*f2a0*/  FMUL.FTZ R104, R5.reuse, R104 ;  /* 0x0000006805687220 */ /* 0x040fe20000410000 */
[----:B------:R-:W-:Y:S01]  /*f2b0*/  @P3 MUFU.LG2 R4, R4 ;  /* 0x0000000400043308 */ /* 0x000fe20000000c00 */
[----:B------:R-:W-:Y:S01]  /*f2c0*/  FMUL.FTZ R105, R5, R105 ;  /* 0x0000006905697220 */ /* 0x000fe20000410000 */
[----:B------:R-:W-:Y:S01]  /*f2d0*/  F2FP.BF16.PACK_AB R100, R101, R100 ;  /* 0x000000646564723e */ /* 0x000fe200000010ff */
[----:B------:R-:W-:Y:S01]  /*f2e0*/  FMUL.FTZ R124, R5, R124 ;  /* 0x0000007c057c7220 */ /* 0x000fe20000410000 */
[----:B------:R-:W-:Y:S01]  /*f2f0*/  IADD3 R7, -R7, R0, RZ ;  /* 0x0000000007077210 */ /* 0x000fe20007ffe1ff */
[----:B------:R-:W-:Y:S01]  /*f300*/  FMUL.FTZ R125, R5, R125 ;  /* 0x0000007d057d7220 */ /* 0x000fe20000410000 */
[----:B------:R-:W-:Y:S01]  /*f310*/  F2FP.BF16.PACK_AB R104, R105, R104 ;  /* 0x000000686968723e */ /* 0x000fe200000010ff */
[C---:B------:R-:W-:Y:S01]  /*f320*/  FMUL.FTZ R108, R5.reuse, R108 ;  /* 0x0000006c056c7220 */ /* 0x040fe20000410000 */
[----:B------:R-:W1:Y:S01]  /*f330*/  @P0 MUFU.LG2 R2, R2 ;  /* 0x0000000200020308 */ /* 0x000e620000000c00 */
        /* <DEDUP_REMOVED lines=13> */
[C---:B------:R-:W-:Y:S01]  /*f410*/  FMUL.FTZ R74, R6.reuse, R74 ;  /* 0x0000004a064a7220 */ /* 0x040fe20000410000 */
[----:B------:R-:W-:Y:S01]  /*f420*/  F2FP.BF16.PACK_AB R116, R5, R116 ;  /* 0x000000740574723e */ /* 0x000fe200000010ff */
[C---:B------:R-:W-:Y:S01]  /*f430*/  FMUL.FTZ R79, R6.reuse, R79 ;  /* 0x0000004f064f7220 */ /* 0x040fe20000410000 */
[----:B------:R-:W-:Y:S01]  /*f440*/  MOV R5, 0x40 ;  /* 0x0000004000057802 */ /* 0x000fe20000000f00 */
[C---:B------:R-:W-:Y:S01]  /*f450*/  FMUL.FTZ R78, R6.reuse, R78 ;  /* 0x0000004e064e7220 */ /* 0x040fe20000410000 */
[----:B------:R-:W-:Y:S01]  /*f460*/  F2FP.BF16.PACK_AB R74, R75, R74 ;  /* 0x0000004a4b4a723e */ /* 0x000fe200000010ff */
[C---:B------:R-:W-:Y:S01]  /*f470*/  FMUL.FTZ R83, R6.reuse, R83 ;  /* 0x0000005306537220 */ /* 0x040fe20000410000 */
[----:B------:R-:W-:Y:S01]  /*f480*/  SEL R10, R5, 0xffffffc0, !P2 ;  /* 0xffffffc0050a7807 */ /* 0x000fe20005000000 */
[C---:B------:R-:W-:Y:S01]  /*f490*/  FMUL.FTZ R82, R6.reuse, R82 ;  /* 0x0000005206527220 */ /* 0x040fe20000410000 */
[----:B------:R-:W-:Y:S01]  /*f4a0*/  F2FP.BF16.PACK_AB R78, R79, R78 ;  /* 0x0000004e4f4e723e */ /* 0x000fe200000010ff */
[C---:B------:R-:W-:Y:S01]  /*f4b0*/  FMUL.FTZ R87, R6.reuse, R87 ;  /* 0x0000005706577220 */ /* 0x040fe20000410000 */
[----:B------:R-:W-:Y:S01]  /*f4c0*/  IADD3 R17, R11, R10, RZ ;  /* 0x0000000a0b117210 */ /* 0x000fe20007ffe0ff */
[C---:B------:R-:W-:Y:S01]  /*f4d0*/  FMUL.FTZ R86, R6.reuse, R86 ;  /* 0x0000005606567220 */ /* 0x040fe20000410000 */
[----:B------:R-:W-:Y:S01]  /*f4e0*/  F2FP.BF16.PACK_AB R82, R83, R82 ;  /* 0x000000525352723e */ /* 0x000fe200000010ff */
[----:B------:R-:W-:Y:S01]  /*f4f0*/  FMUL.FTZ R91, R6, R91 ;  /* 0x0000005b065b7220 */ /* 0x000fe20000410000 */
[----:B------:R-:W-:Y:S01]  /*f500*/  IADD3 R19, R10, R13, RZ ;  /* 0x0000000d0a137210 */ /* 0x000fe20007ffe0ff */
[C---:B------:R-:W-:Y:S01]  /*f510*/  FMUL.FTZ R90, R6.reuse, R90 ;  /* 0x0000005a065a7220 */ /* 0x040fe20000410000 */
[----:B------:R-:W-:Y:S01]  /*f520*/  F2FP.BF16.PACK_AB R86, R87, R86 ;  /* 0x000000565756723e */ /* 0x000fe200000010ff */
[C---:B------:R-:W-:Y:S01]  /*f530*/  FMUL.FTZ R95, R6.reuse, R95 ;  /* 0x0000005f065f7220 */ /* 0x040fe20000410000 */
[----:B------:R-:W2:Y:S01]  /*f540*/  S2R R5, SR_CTAID.Y ;  /* 0x0000000000057919 */ /* 0x000ea20000002600 */
[C---:B------:R-:W-:Y:S01]  /*f550*/  FMUL.FTZ R94, R6.reuse, R94 ;  /* 0x0000005e065e7220 */ /* 0x040fe20000410000 */
[----:B------:R-:W-:Y:S01]  /*f560*/  F2FP.BF16.PACK_AB R90, R91, R90 ;  /* 0x0000005a5b5a723e */ /* 0x000fe200000010ff */
[----:B------:R-:W-:Y:S01]  /*f570*/  FMUL.FTZ R99, R6, R99 ;  /* 0x0000006306637220 */ /* 0x000fe20000410000 */
[----:B------:R-:W-:Y:S01]  /*f580*/  ISETP.NE.AND P2, PT, R226, -0x1, PT ;  /* 0xffffffffe200780c */ /* 0x000fe20003f45270 */
        /* <DEDUP_REMOVED lines=21> */
[----:B------:R-:W-:Y:S01]  /*f6e0*/  FMUL.FTZ R6, R6, R118 ;  /* 0x0000007606067220 */ /* 0x000fe20000410000 */
[----:B------:R-:W-:Y:S01]  /*f6f0*/  F2FP.BF16.PACK_AB R122, R123, R122 ;  /* 0x0000007a7b7a723e */ /* 0x000fe200000010ff */
[----:B------:R-:W-:-:S03]  /*f700*/  @P2 IMAD.WIDE.U32 R44, R226, c[0x0][0x1e8], RZ ;  /* 0x00007a00e22c2a25 */ /* 0x000fc600078e00ff */
[----:B------:R-:W-:Y:S01]  /*f710*/  F2FP.BF16.PACK_AB R119, R119, R6 ;  /* 0x000000067777723e */ /* 0x000fe200000010ff */
[----:B--2---:R-:W-:Y:S01]  /*f720*/  @!P2 IMAD.WIDE.U32 R48, R5, c[0x0][0x1e0], RZ ;  /* 0x000078000530aa25 */ /* 0x004fe200078e00ff */
[----:B------:R-:W-:-:S03]  /*f730*/  SEL R6, R9, 0xffffffe0, !P1 ;  /* 0xffffffe009067807 */ /* 0x000fc60004800000 */
[----:B-1----:R-:W-:Y:S01]  /*f740*/  @P0 FMUL.FTZ R2, R2, 0.69314718246459960938 ;  /* 0x3f31721802020820 */ /* 0x002fe20000410000 */
[----:B------:R-:W-:Y:S02]  /*f750*/  IADD3 R9, R11, R6, RZ ;  /* 0x000000060b097210 */ /* 0x000fe40007ffe0ff */
[----:B------:R-:W-:Y:S02]  /*f760*/  IADD3 R15, R6, R13, RZ ;  /* 0x0000000d060f7210 */ /* 0x000fe40007ffe0ff */
[-C--:B------:R-:W-:Y:S01]  /*f770*/  IADD3 R21, R9, R10.reuse, RZ ;  /* 0x0000000a09157210 */ /* 0x080fe20007ffe0ff */
[----:B------:R-:W-:Y:S01]  /*f780*/  STS [R9], R72 ;  /* 0x0000004809007388 */ /* 0x000fe20000000800 */
[----:B------:R-:W-:Y:S02]  /*f790*/  IADD3 R41, R15, R10, RZ ;  /* 0x0000000a0f297210 */ /* 0x000fe40007ffe0ff */
[----:B------:R-:W1:Y:S01]  /*f7a0*/  LDC.U8 R10, c[0x0][0x328] ;  /* 0x0000ca00ff0a7b82 */ /* 0x000e620000000000 */
[----:B------:R-:W-:Y:S01]  /*f7b0*/  STS [R9+0x400], R74 ;  /* 0x0004004a09007388 */ /* 0x000fe20000000800 */
[----:B------:R-:W-:-:S03]  /*f7c0*/  @!P2 MOV R44, R48 ;  /* 0x00000030002ca202 */ /* 0x000fc60000000f00 */
[----:B------:R-:W-:Y:S04]  /*f7d0*/  STS [R15], R76 ;  /* 0x0000004c0f007388 */ /* 0x000fe80000000800 */
[----:B------:R-:W-:Y:S04]  /*f7e0*/  STS [R15+0x400], R78 ;  /* 0x0004004e0f007388 */ /* 0x000fe80000000800 */
[----:B------:R-:W-:Y:S04]  /*f7f0*/  STS [R17], R80 ;  /* 0x0000005011007388 */ /* 0x000fe80000000800 */
[----:B------:R-:W-:Y:S04]  /*f800*/  STS [R17+0x400], R82 ;  /* 0x0004005211007388 */ /* 0x000fe80000000800 */
[----:B------:R-:W-:Y:S01]  /*f810*/  STS [R19], R84 ;  /* 0x0000005413007388 */ /* 0x000fe20000000800 */
[----:B-1----:R-:W-:-:S03]  /*f820*/  ISETP.NE.AND P4, PT, R10, RZ, PT ;  /* 0x000000ff0a00720c */ /* 0x002fc60003f85270 */
[----:B------:R-:W-:Y:S01]  /*f830*/  STS [R19+0x400], R86 ;  /* 0x0004005613007388 */ /* 0x000fe20000000800 */
[C---:B------:R-:W-:Y:S01]  /*f840*/  @P2 IMAD R10, R226.reuse, c[0x0][0x1ec], R45 ;  /* 0x00007b00e20a2a24 */ /* 0x040fe200078e022d */
[----:B------:R-:W-:Y:S02]  /*f850*/  ISETP.NE.OR P1, PT, R226, -0x1, !P4 ;  /* 0xffffffffe200780c */ /* 0x000fe40006725670 */
[----:B------:R-:W-:Y:S04]  /*f860*/  STS [R21], R88 ;  /* 0x0000005815007388 */ /* 0x000fe80000000800 */
[----:B------:R-:W-:Y:S04]  /*f870*/  STS [R21+0x400], R90 ;  /* 0x0004005a15007388 */ /* 0x000fe80000000800 */
[----:B------:R-:W-:Y:S04]  /*f880*/  STS [R41], R92 ;  /* 0x0000005c29007388 */ /* 0x000fe80000000800 */
[----:B------:R-:W-:Y:S01]  /*f890*/  STS [R41+0x400], R94 ;  /* 0x0004005e29007388 */ /* 0x000fe20000000800 */
[----:B------:R-:W-:Y:S01]  /*f8a0*/  @!P1 IMAD R226, R5, c[0x0][0x214], RZ ;  /* 0x0000850005e29a24 */ /* 0x000fe200078e02ff */
[----:B------:R-:W-:-:S02]  /*f8b0*/  LOP3.LUT P1, RZ, R7, 0x3, RZ, 0xc0, !PT ;  /* 0x0000000307ff7812 */ /* 0x000fc4000782c0ff */
[----:B------:R-:W-:Y:S01]  /*f8c0*/  STS [R11+0x2000], R96 ;  /* 0x002000600b007388 */ /* 0x000fe20000000800 */
[----:B------:R-:W-:Y:S01]  /*f8d0*/  MOV R7, 0x7f800000 ;  /* 0x7f80000000077802 */ /* 0x000fe20000000f00 */
[----:B------:R-:W-:Y:S02]  /*f8e0*/  @P0 FFMA.FTZ R7, R3, c[0x0][0x238], R2 ;  /* 0x00008e0003070a23 */ /* 0x000fe40000010002 */
[----:B------:R1:W-:Y:S04]  /*f8f0*/  STS [R11+0x2400], R98 ;  /* 0x002400620b007388 */ /* 0x0003e80000000800 */
[----:B------:R-:W-:Y:S04]  /*f900*/  STS [R13+0x2000], R100 ;  /* 0x002000640d007388 */ /* 0x000fe80000000800 */
[----:B------:R-:W-:Y:S04]  /*f910*/  STS [R13+0x2400], R102 ;  /* 0x002400660d007388 */ /* 0x000fe80000000800 */
[----:B------:R-:W-:Y:S04]  /*f920*/  STS [R9+0x2000], R104 ;  /* 0x0020006809007388 */ /* 0x000fe80000000800 */
[----:B------:R2:W-:Y:S04]  /*f930*/  STS [R9+0x2400], R106 ;  /* 0x0024006a09007388 */ /* 0x0005e80000000800 */
[----:B------:R3:W-:Y:S04]  /*f940*/  STS [R15+0x2000], R124 ;  /* 0x0020007c0f007388 */ /* 0x0007e80000000800 */
[----:B------:R3:W-:Y:S01]  /*f950*/  STS [R15+0x2400], R126 ;  /* 0x0024007e0f007388 */ /* 0x0007e20000000800 */
[----:B-1----:R-:W-:-:S03]  /*f960*/  @P3 FMUL.FTZ R11, R4, 0.69314718246459960938 ;  /* 0x3f317218040b3820 */ /* 0x002fc60000410000 */
[----:B------:R3:W-:Y:S01]  /*f970*/  STS [R17+0x2000], R108 ;  /* 0x0020006c11007388 */ /* 0x0007e20000000800 */
[----:B------:R-:W-:-:S03]  /*f980*/  @P3 FFMA.FTZ R0, R132, c[0x0][0x238], R11 ;  /* 0x00008e0084003a23 */ /* 0x000fc6000001000b */
[----:B------:R3:W-:Y:S04]  /*f990*/  STS [R17+0x2400], R110 ;  /* 0x0024006e11007388 */ /* 0x0007e80000000800 */
[----:B------:R3:W-:Y:S04]  /*f9a0*/  STS [R19+0x2000], R112 ;  /* 0x0020007013007388 */ /* 0x0007e80000000800 */
[----:B------:R3:W-:Y:S01]  /*f9b0*/  STS [R19+0x2400], R114 ;  /* 0x0024007213007388 */ /* 0x0007e20000000800 */
[----:B--2---:R-:W-:-:S03]  /*f9c0*/  @!P2 SHF.R.S32.HI R9, RZ, 0x1f, R5 ;  /* 0x0000001fff09a819 */ /* 0x004fc60000011405 */
[----:B------:R3:W-:Y:S02]  /*f9d0*/  STS [R21+0x2000], R120 ;  /* 0x0020007815007388 */ /* 0x0007e40000000800 */
[----:B------:R-:W-:Y:S01]  /*f9e0*/  @!P2 IMAD R46, R9, c[0x0][0x1e0], RZ ;  /* 0x00007800092eaa24 */ /* 0x000fe200078e02ff */
[----:B------:R-:W-:Y:S01]  /*f9f0*/  SHF.R.S32.HI R9, RZ, 0x1f, R8 ;  /* 0x0000001fff097819 */ /* 0x000fe20000011408 */
[----:B------:R3:W-:Y:S02]  /*fa00*/  STS [R21+0x2400], R122 ;  /* 0x0024007a15007388 */ /* 0x0007e40000000800 */
[----:B------:R-:W-:Y:S01]  /*fa10*/  @!P2 IMAD R46, R5, c[0x0][0x1e4], R46 ;  /* 0x00007900052eaa24 */ /* 0x000fe200078e022e */
[----:B------:R-:W-:Y:S01]  /*fa20*/  LEA.HI R9, R9, R8, RZ, 0x2 ;  /* 0x0000000809097211 */ /* 0x000fe200078f10ff */
[----:B------:R3:W-:Y:S03]  /*fa30*/  STS [R41+0x2000], R116 ;  /* 0x0020007429007388 */ /* 0x0007e60000000800 */
[----:B------:R-:W-:Y:S01]  /*fa40*/  LOP3.LUT R9, R9, 0xffffffc, RZ, 0xc0, !PT ;  /* 0x0ffffffc09097812 */ /* 0x000fe200078ec0ff */
[----:B------:R3:W-:Y:S01]  /*fa50*/  STS [R41+0x2400], R119 ;  /* 0x0024007729007388 */ /* 0x0007e20000000800 */
[----:B------:R-:W-:-:S02]  /*fa60*/  @!P2 IADD3 R10, R49, R46, RZ ;  /* 0x0000002e310aa210 */ /* 0x000fc40007ffe0ff */
[----:B------:R-:W-:Y:S01]  /*fa70*/  IADD3 R9, R8, -R9, RZ ;  /* 0x8000000908097210 */ /* 0x000fe20007ffe0ff */
[----:B------:R-:W-:Y:S03]  /*fa80*/  BAR.SYNC.DEFER_BLOCKING 0x0 ;  /* 0x0000000000007b1d */ /* 0x000fe60000010000 */
[----:B------:R-:W-:-:S03]  /*fa90*/  LEA R228, R9, R228, 0x4 ;  /* 0x000000e409e47211 */ /* 0x000fc600078e20ff */
        /* <DEDUP_REMOVED lines=25> */
.L_x_2349:
[----:B------:R-:W-:Y:S05]  /*fc30*/  BSYNC B0 ;  /* 0x0000000000007941 */ /* 0x000fea0003800000 */
.L_x_2348:
[----:B------:R-:W5:Y:S01]  /*fc40*/  S2R R3, SR_CTAID.X ;  /* 0x0000000000037919 */ /* 0x000f620000002500 */
[----:B------:R-:W-:Y:S01]  /*fc50*/  SHF.R.S32.HI R231, RZ, 0x1f, R230 ;  /* 0x0000001fffe77819 */ /* 0x000fe200000114e6 */
[----:B------:R-:W-:Y:S01]  /*fc60*/  BSSY B0, `(.L_x_2350) ;  /* 0x0000018000007945 */ /* 0x000fe20003800000 */
[----:B------:R-:W-:-:S05]  /*fc70*/  SHF.R.S32.HI R2, RZ, 0x1f, R6 ;  /* 0x0000001fff027819 */ /* 0x000fca0000011406 */
[----:B---3--:R-:W-:-:S04]  /*fc80*/  IMAD R5, R2, c[0x0][0x1f0], RZ ;  /* 0x00007c0002057a24 */ /* 0x008fc800078e02ff */
[----:B------:R-:W-:Y:S01]  /*fc90*/  IMAD R5, R6, c[0x0][0x1f4], R5 ;  /* 0x00007d0006057a24 */ /* 0x000fe200078e0205 */
[----:B-----5:R-:W-:-:S04]  /*fca0*/  SHF.L.U32 R3, R3, 0x6, RZ ;  /* 0x0000000603037819 */ /* 0x020fc800000006ff */
[----:B------:R-:W-:Y:S01]  /*fcb0*/  SHF.R.S32.HI R0, RZ, 0x1f, R3 ;  /* 0x0000001fff007819 */ /* 0x000fe20000011403 */
[----:B------:R-:W-:-:S04]  /*fcc0*/  IMAD.WIDE.U32 R230, R3, c[0x0][0x1e8], R230 ;  /* 0x00007a0003e67a25 */ /* 0x000fc800078e00e6 */
[----:B------:R-:W-:Y:S01]  /*fcd0*/  IMAD R0, R0, c[0x0][0x1e8], RZ ;  /* 0x00007a0000007a24 */ /* 0x000fe200078e02ff */
[----:B------:R-:W-:-:S03]  /*fce0*/  IADD3 R44, P0, R44, R230, RZ ;  /* 0x000000e62c2c7210 */ /* 0x000fc60007f1e0ff */
[----:B------:R-:W-:-:S05]  /*fcf0*/  IMAD R3, R3, c[0x0][0x1ec], R0 ;  /* 0x00007b0003037a24 */ /* 0x000fca00078e0200 */
[----:B------:R-:W-:Y:S02]  /*fd00*/  IADD3.X R45, R10, R3, R231, P0, !PT ;  /* 0x000000030a2d7210 */ /* 0x000fe400007fe4e7 */
[----:B------:R-:W-:-:S03]  /*fd10*/  ISETP.GE.AND P0, PT, R232, R223, PT ;  /* 0x000000dfe800720c */ /* 0x000fc60003f06270 */
[----:B------:R-:W-:-:S05]  /*fd20*/  IMAD.WIDE.U32 R6, R6, c[0x0][0x1f0], R44 ;  /* 0x00007c0006067a25 */ /* 0x000fca00078e002c */
[----:B------:R-:W-:-:S05]  /*fd30*/  IADD3 R5, R5, R7, RZ ;  /* 0x0000000705057210 */ /* 0x000fca0007ffe0ff */
        /* <DEDUP_REMOVED lines=8> */
[----:B--2---:R2:W-:Y:S04]  /*fdc0*/  STG.E.128 [R2.64], R36 ;  /* 0x0000002402007986 */ /* 0x0045e8000c101d0c */
[----:B-1----:R2:W-:Y:S02]  /*fdd0*/  STG.E.128 [R2.64+0x80], R20 ;  /* 0x0000801402007986 */ /* 0x0025e4000c101d0c */
.L_x_2351:
[----:B------:R-:W-:Y:S05]  /*fde0*/  BSYNC B0 ;  /* 0x0000000000007941 */ /* 0x000fea0003800000 */
.L_x_2350:
[----:B------:R-:W-:Y:S01]  /*fdf0*/  IADD3 R0, R232, 0x10, RZ ;  /* 0x00000010e8007810 */ /* 0x000fe20007ffe0ff */
[----:B------:R-:W-:Y:S03]  /*fe00*/  BSSY B0, `(.L_x_2352) ;  /* 0x000000f000007945 */ /* 0x000fe60003800000 */
[----:B------:R-:W-:-:S13]  /*fe10*/  ISETP.GE.AND P0, PT, R0, R223, PT ;  /* 0x000000df0000720c */ /* 0x000fda0003f06270 */
[----:B------:R-:W-:Y:S05]  /*fe20*/  @P0 BRA `(.L_x_2353) ;  /* 0x000000c000000947 */ /* 0x000fea0003800000 */
[----:B--2---:R-:W-:Y:S01]  /*fe30*/  IADD3 R3, P0, R232, 0x10, RZ ;  /* 0x00000010e8037810 */ /* 0x004fe20007f1e0ff */
        /* <DEDUP_REMOVED lines=9> */
[----:B----4-:R2:W-:Y:S04]  /*fed0*/  STG.E.128 [R2.64], R32 ;  /* 0x0000002002007986 */ /* 0x0105e8000c101d0c */
[----:B-1----:R2:W-:Y:S02]  /*fee0*/  STG.E.128 [R2.64+0x80], R16 ;  /* 0x0000801002007986 */ /* 0x0025e4000c101d0c */
.L_x_2353:
[----:B------:R-:W-:Y:S05]  /*fef0*/  BSYNC B0 ;  /* 0x0000000000007941 */ /* 0x000fea0003800000 */
.L_x_2352:
        /* <DEDUP_REMOVED lines=14> */
[----:B-1----:R1:W-:Y:S04]  /*ffe0*/  STG.E.128 [R2.64], R28 ;  /* 0x0000001c02007986 */ /* 0x0023e8000c101d0c */
[----:B------:R1:W-:Y:S02]  /*fff0*/  STG.E.128 [R2.64+0x80], R12 ;  /* 0x0000800c02007986 */ /* 0x0003e4000c101d0c */
.L_x_2355:
[----:B------:R-:W-:Y:S05]  /*10000*/  BSYNC B0 ;  /* 0x0000000000007941 */ /* 0x000fea0003800000 */
.L_x_2354:
[----:B------:R-:W-:-:S04]  /*10010*/  IADD3 R0, R232, 0x30, RZ ;  /* 0x00000030e8007810 */ /* 0x000fc80007ffe0ff */
[----:B------:R-:W-:-:S13]  /*10020*/  ISETP.GE.AND P0, PT, R0, R223, PT ;  /* 0x000000df0000720c */ /* 0x000fda0003f06270 */
[----:B------:R-:W-:Y:S05]  /*10030*/  @P0 EXIT ;  /* 0x000000000000094d */ /* 0x000fea0003800000 */
[----:B------:R-:W-:Y:S02]  /*10040*/  IADD3 R0, P0, R232, 0x30, RZ ;  /* 0x00000030e8007810 */ /* 0x000fe40007f1e0ff */
[----:B------:R-:W-:Y:S02]  /*10050*/  MOV R4, R6 ;  /* 0x0000000600047202 */ /* 0x000fe40000000f00 */
[----:B-12---:R-:W-:-:S03]  /*10060*/  IADD3.X R3, RZ, R233, RZ, P0, !PT ;  /* 0x000000e9ff037210 */ /* 0x006fc600007fe4ff */
[----:B------:R-:W-:-:S04]  /*10070*/  IMAD.WIDE.U32 R4, R0, c[0x0][0x1e8], R4 ;  /* 0x00007a0000047a25 */ /* 0x000fc800078e0004 */
[----:B------:R-:W-:Y:S01]  /*10080*/  IMAD R3, R3, c[0x0][0x1e8], RZ ;  /* 0x00007a0003037a24 */ /* 0x000fe200078e02ff */
[----:B------:R-:W-:-:S03]  /*10090*/  LEA R2, P0, R4, c[0x0][0x1d0], 0x1 ;  /* 0x0000740004027a11 */ /* 0x000fc600078008ff */
[----:B------:R-:W-:-:S05]  /*100a0*/  IMAD R3, R0, c[0x0][0x1ec], R3 ;  /* 0x00007b0000037a24 */ /* 0x000fca00078e0203 */
[----:B------:R-:W-:-:S04]  /*100b0*/  IADD3 R3, R3, R5, RZ ;  /* 0x0000000503037210 */ /* 0x000fc80007ffe0ff */
[----:B------:R-:W-:-:S05]  /*100c0*/  LEA.HI.X R3, R4, c[0x0][0x1d4], R3, 0x1, P0 ;  /* 0x0000750004037a11 */ /* 0x000fca00000f0c03 */
[----:B------:R-:W-:Y:S04]  /*100d0*/  STG.E.128 [R2.64], R24 ;  /* 0x0000001802007986 */ /* 0x000fe8000c101d0c */
[----:B------:R-:W-:Y:S01]  /*100e0*/  STG.E.128 [R2.64+0x80], R40 ;  /* 0x0000802802007986 */ /* 0x000fe2000c101d0c */
[----:B------:R-:W-:Y:S05]  /*100f0*/  EXIT ;  /* 0x000000000000794d */ /* 0x000fea0003800000 */
.L_x_2356:
        /* <DEDUP_REMOVED lines=16> */
.L_x_8340:


//--------------------- .text._ZN5flash24flash_fwd_splitkv_kernelI23Flash_fwd_kernel_traitsILi128ELi64ELi128ELi4ELb0ELb0EN7cutlass10bfloat16_tE19Flash_kernel_traitsILi128ELi64ELi128ELi4ES3_EELb1ELb0ELb0ELb0ELb1ELb1ELb0ELb0EEEvNS_16Flash_fwd_paramsE --------------------------
	.section	.text._ZN5flash24flash_fwd_splitkv_kernelI23Flash_fwd_kernel_traitsILi128ELi64ELi128ELi4ELb0ELb0EN7cutlass10bfloat16_tE19Flash_kernel_traitsILi128ELi64ELi128ELi4ES3_EELb1ELb0ELb0ELb0ELb1ELb1ELb0ELb0EEEvNS_16Flash_fwd_paramsE,"ax",@progbits
	.sectioninfo	@"SHI_REGISTERS=255"
	.align	128
        .global         _ZN5flash24flash_fwd_splitkv_kernelI23Flash_fwd_kernel_traitsILi128ELi64ELi128ELi4ELb0ELb0EN7cutlass10bfloat16_tE19Flash_kernel_traitsILi128ELi64ELi128ELi4ES3_EELb1ELb0ELb0ELb0ELb1ELb1ELb0ELb0EEEvNS_16Flash_fwd_paramsE
        .type           _ZN5flash24flash_fwd_splitkv_kernelI23Flash_fwd_kernel_traitsILi128ELi64ELi128ELi4ELb0ELb0EN7cutlass10bfloat16_tE19Flash_kernel_traitsILi128ELi64ELi128ELi4ES3_EELb1ELb0ELb0ELb0ELb1ELb1ELb0ELb0EEEvNS_16Flash_fwd_paramsE,@function
        .size           _ZN5flash24flash_fwd_splitkv_kernelI23Flash_fwd_kernel_traitsILi128ELi64ELi128ELi4ELb0ELb0EN7cutlass10bfloat16_tE19Flash_kernel_traitsILi128ELi64ELi128ELi4ES3_EELb1ELb0ELb0ELb0ELb1ELb1ELb0ELb0EEEvNS_16Flash_fwd_paramsE,(.L_x_8341 - _ZN5flash24flash_fwd_splitkv_kernelI23Flash_fwd_kernel_traitsILi128ELi64ELi128ELi4ELb0ELb0EN7cutlass10bfloat16_tE19Flash_kernel_traitsILi128ELi64ELi128ELi4ES3_EELb1ELb0ELb0ELb0ELb1ELb1ELb0ELb0EEEvNS_16Flash_fwd_paramsE)
        .other          _ZN5flash24flash_fwd_splitkv_kernelI23Flash_fwd_kernel_traitsILi128ELi64ELi128ELi4ELb0ELb0EN7cutlass10bfloat16_tE19Flash_kernel_traitsILi128ELi64ELi128ELi4ES3_EELb1ELb0ELb0ELb0ELb1ELb1ELb0ELb0EEEvNS_16Flash_fwd_paramsE,@"STO_CUDA_ENTRY STV_DEFAULT"
_ZN5flash24flash_fwd_splitkv_kernelI23Flash_fwd_kernel_traitsILi128ELi64ELi128ELi4ELb0ELb0EN7cutlass10bfloat16_tE19Flash_kernel_traitsILi128ELi64ELi128ELi4ES3_EELb1ELb0ELb0ELb0ELb1ELb1ELb0ELb0EEEvNS_16Flash_fwd_paramsE:
.text._ZN5flash24flash_fwd_splitkv_kernelI23Flash_fwd_kernel_traitsILi128ELi64ELi128ELi4ELb0ELb0EN7cutlass10bfloat16_tE19Flash_kernel_traitsILi128ELi64ELi128ELi4ES3_EELb1ELb0ELb0ELb0ELb1ELb1ELb0ELb0EEEvNS_16Flash_fwd_paramsE:
        /* <DEDUP_REMOVED lines=15> */
[----:B------:R-:W-:Y:S01]  /*00f0*/  IMAD.WIDE R6, R5, R3, c[0x0][0x248] ;  /* 0x0000920005067625 */ /* 0x000fe200078e0203 */
[----:B------:R1:W2:Y:S11]  /*0100*/  @P2 LDG.E R226, [R130.64] ;  /* 0x0000000882e22981 */ /* 0x0002b6000c1e1900 */
[----:B------:R3:W5:Y:S04]  /*0110*/  @!P1 LDG.E R11, [R6.64] ;  /* 0x00000008060b9981 */ /* 0x000768000c1e1900 */
[----:B-1----:R-:W2:Y:S01]  /*0120*/  @P2 LDG.E R130, [R130.64+0x4] ;  /* 0x0000040882822981 */ /* 0x002ea2000c1e1900 */
[----:B------:R-:W-:-:S02]  /*0130*/  IMAD.MOV.U32 R2, RZ, RZ, RZ ;  /* 0x000000ffff027224 */ /* 0x000fc400078e00ff */
[----:B------:R-:W-:Y:S01]  /*0140*/  @P0 IMAD.WIDE R8, R5, R3, c[0x0][0x250] ;  /* 0x0000940005080625 */ /* 0x000fe200078e0203 */
[----:B------:R-:W1:Y:S04]  /*0150*/  S2R R32, SR_CTAID.X ;  /* 0x0000000000207919 */ /* 0x000e680000002500 */
[----:B------:R3:W5:Y:S01]  /*0160*/  @P0 LDG.E R2, [R8.64] ;  /* 0x0000000808020981 */ /* 0x000762000c1e1900 */
[----:B------:R-:W-:-:S03]  /*0170*/  ISETP.NE.U32.AND P0, PT, RZ, c[0x0][0x248], PT ;  /* 0x00009200ff007a0c */ /* 0x000fc60003f05070 */
        /* <DEDUP_REMOVED lines=9> */
.L_x_2357:
[----:B-1-34-:R-:W-:Y:S02]  /*0210*/  MOV R4, c[0x0][0x218] ;  /* 0x0000860000047a02 */ /* 0x01afe40000000f00 */
.L_x_2358:
        /* <DEDUP_REMOVED lines=44> */
[----:B------:R-:W-:Y:S02]  /*04e0*/  @P0 IMAD R226, R226, c[0x0][0x1ec], R9 ;  /* 0x00007b00e2e20a24 */ /* 0x000fe400078e0209 */
        /* <DEDUP_REMOVED lines=10> */
[--C-:B------:R-:W-:Y:S01]  /*0590*/  SHF.R.S32.HI R3, RZ, 0x1f, R28.reuse ;  /* 0x0000001fff037819 */ /* 0x100fe2000001141c */
[----:B------:R-:W-:Y:S01]  /*05a0*/  IMAD R5, R5, c[0x0][0x1c0], R28 ;  /* 0x0000700005057a24 */ /* 0x000fe200078e021c */
[----:B------:R-:W-:Y:S02]  /*05b0*/  SHF.R.S32.HI R4, RZ, 0x1f, R2 ;  /* 0x0000001fff047819 */ /* 0x000fe40000011402 */
[----:B------:R-:W-:Y:S01]  /*05c0*/  IADD3.X R7, R226, R7, R0, P0, !PT ;  /* 0x00000007e2077210 */ /* 0x000fe200007fe400 */
[----:B------:R-:W-:Y:S01]  /*05d0*/  IMAD R3, R3, c[0x0][0x1f0], RZ ;  /* 0x00007c0003037a24 */ /* 0x000fe200078e02ff */
[----:B------:R-:W-:Y:S01]  /*05e0*/  ISETP.GE.AND P0, PT, R2, R130, PT ;  /* 0x000000820200720c */ /* 0x000fe20003f06270 */
[----:B------:R-:W-:-:S02]  /*05f0*/  IMAD R136, R5, c[0x0][0x214], R136 ;  /* 0x0000850005887a24 */ /* 0x000fc400078e0288 */
[C---:B------:R-:W-:Y:S02]  /*0600*/  IMAD R3, R28.reuse, c[0x0][0x1f4], R3 ;  /* 0x00007d001c037a24 */ /* 0x040fe400078e0203 */
[----:B------:R-:W-:-:S04]  /*0610*/  IMAD.WIDE.U32 R28, R28, c[0x0][0x1f0], R6 ;  /* 0x00007c001c1c7a25 */ /* 0x000fc800078e0006 */
[----:B------:R-:W-:-:S04]  /*0620*/  IMAD.IADD R11, R29, 0x1, R3 ;  /* 0x000000011d0b7824 */ /* 0x000fc800078e0203 */
        /* <DEDUP_REMOVED lines=10> */
.L_x_2361:
[----:B------:R-:W-:Y:S05]  /*06d0*/  BSYNC B0 ;  /* 0x0000000000007941 */ /* 0x000fea0003800000 */
.L_x_2360:
        /* <DEDUP_REMOVED lines=16> */
.L_x_2363:
[----:B------:R-:W-:Y:S05]  /*07e0*/  BSYNC B0 ;  /* 0x0000000000007941 */ /* 0x000fea0003800000 */
.L_x_2362:
        /* <DEDUP_REMOVED lines=16> */
.L_x_2365:
[----:B------:R-:W-:Y:S05]  /*08f0*/  BSYNC B0 ;  /* 0x0000000000007941 */ /* 0x000fea0003800000 */
.L_x_2364:
        /* <DEDUP_REMOVED lines=16> */
.L_x_2367:
[----:B------:R-:W-:Y:S05]  /*0a00*/  BSYNC B0 ;  /* 0x0000000000007941 */ /* 0x000fea0003800000 */
.L_x_2366:
[----:B------:R-:W-:-:S04]  /*0a10*/  LOP3.LUT P4, RZ, R126, 0x7, RZ, 0xc0, !PT ;  /* 0x000000077eff7812 */ /* 0x000fc8000788c0ff */
[-C--:B------:R-:W-:Y:S02]  /*0a20*/  ISETP.GE.OR P3, PT, R2, R130.reuse, P4 ;  /* 0x000000820200720c */ /* 0x080fe40002766670 */
[-C--:B------:R-:W-:Y:S02]  /*0a30*/  ISETP.GE.OR P2, PT, R6, R130.reuse, P4 ;  /* 0x000000820600720c */ /* 0x080fe40002746670 */
[----:B------:R-:W-:Y:S02]  /*0a40*/  ISETP.GE.OR P1, PT, R5, R130, P4 ;  /* 0x000000820500720c */ /* 0x000fe40002726670 */
        /* <DEDUP_REMOVED lines=15> */
.L_x_2359:
[----:B-1----:R-:W-:Y:S01]  /*0b40*/  ISETP.NE.U32.AND P0, PT, RZ, c[0x0][0x2b8], PT ;  /* 0x0000ae00ff007a0c */ /* 0x002fe20003f05070 */
[----:B------:R-:W-:Y:S01]  /*0b50*/  IMAD.MOV.U32 R0, RZ, RZ, R5 ;  /* 0x000000ffff007224 */ /* 0x000fe200078e0005 */
[----:B------:R-:W-:Y:S02]  /*0b60*/  ISETP.NE.U32.AND P2, PT, RZ, c[0x0][0x2c0], PT ;  /* 0x0000b000ff007a0c */ /* 0x000fe40003f45070 */
[----:B------:R-:W-:Y:S02]  /*0b70*/  ISETP.NE.AND.EX P0, PT, RZ, c[0x0][0x2bc], PT, P0 ;  /* 0x0000af00ff007a0c */ /* 0x000fe40003f05300 */
[----:B------:R-:W-:-:S11]  /*0b80*/  ISETP.NE.AND.EX P2, PT, RZ, c[0x0][0x2c4], PT, P2 ;  /* 0x0000b100ff007a0c */ /* 0x000fd60003f45320 */
[----:B------:R-:W-:Y:S02]  /*0b90*/  @P0 IMAD.WIDE R6, R5, R3, c[0x0][0x2b8] ;  /* 0x0000ae0005060625 */ /* 0x000fe400078e0203 */
[----:B------:R-:W-:-:S03]  /*0ba0*/  @P2 SHF.R.S32.HI R3, RZ, 0x1f, R5 ;  /* 0x0000001fff032819 */ /* 0x000fc60000011405 */
[----:B------:R1:W5:Y:S01]  /*0bb0*/  @P0 LDG.E R0, [R6.64] ;  /* 0x0000000806000981 */ /* 0x000362000c1e1900 */
[----:B------:R-:W-:Y:S01]  /*0bc0*/  CS2R R234, SRZ ;  /* 0x0000000000ea7805 */ /* 0x000fe2000001ff00 */
[----:B------:R-:W-:Y:S01]  /*0bd0*/  @P2 IMAD R3, R3, c[0x0][0x2c8], RZ ;  /* 0x0000b20003032a24 */ /* 0x000fe200078e02ff */
[----:B------:R-:W-:Y:S02]  /*0be0*/  PLOP3.LUT P0, PT, PT, PT, PT, 0x8, 0x0 ;  /* 0x000000000000781c */ /* 0x000fe40003f0e170 */
[----:B------:R-:W-:Y:S01]  /*0bf0*/  IABS R37, c[0x0][0x2d0] ;  /* 0x0000b40000257a13 */ /* 0x000fe20000000000 */
[C---:B------:R-:W-:Y:S02]  /*0c00*/  @P2 IMAD R3, R5.reuse, c[0x0][0x2cc], R3 ;  /* 0x0000b30005032a24 */ /* 0x040fe400078e0203 */
        /* <DEDUP_REMOVED lines=32> */
[----:B------:R-:W-:-:S05]  /*0e10*/  IMAD.WIDE R8, R3, 0x4, R234 ;  /* 0x0000000403087825 */ /* 0x000fca00078e02ea */
[----:B------:R1:W2:Y:S01]  /*0e20*/  LDG.E R2, [R8.64] ;  /* 0x0000000808027981 */ /* 0x0002a2000c1e1900 */
[----:B------:R-:W-:Y:S01]  /*0e30*/  IABS R0, c[0x0][0x1c8] ;  /* 0x0000720000007a13 */ /* 0x000fe20000000000 */
[----:B------:R-:W-:-:S04]  /*0e40*/  IMAD.MOV R3, RZ, RZ, -R3 ;  /* 0x000000ffff037224 */ /* 0x000fc800078e0a03 */
[----:B------:R-:W-:Y:S01]  /*0e50*/  IMAD R7, R3, c[0x0][0x2d0], R7 ;  /* 0x0000b40003077a24 */ /* 0x000fe200078e0207 */
[----:B-1----:R-:W1:Y:S08]  /*0e60*/  I2F.RP R8, R0 ;  /* 0x0000000000087306 */ /* 0x002e700000209400 */
        /* <DEDUP_REMOVED lines=23> */
[----:B------:R-:W-:-:S09]  /*0fe0*/  @!P1 IADD3 R9, -R9, RZ, RZ ;  /* 0x000000ff09099210 */ /* 0x000fd20007ffe1ff */
[----:B------:R-:W-:-:S04]  /*0ff0*/  @!P2 LOP3.LUT R9, RZ, c[0x0][0x1c8], RZ, 0x33, !PT ;  /* 0x00007200ff09aa12 */ /* 0x000fc800078e33ff */
[----:B------:R-:W-:-:S05]  /*1000*/  SHF.R.S32.HI R8, RZ, 0x1f, R9 ;  /* 0x0000001fff087819 */ /* 0x000fca0000011409 */
[----:B------:R-:W-:-:S04]  /*1010*/  IMAD R6, R8, c[0x0][0x1b0], RZ ;  /* 0x00006c0008067a24 */ /* 0x000fc800078e02ff */
[----:B------:R-:W-:Y:S01]  /*1020*/  IMAD R6, R9, c[0x0][0x1b4], R6 ;  /* 0x00006d0009067a24 */ /* 0x000fe200078e0206 */
[----:B--2---:R-:W-:Y:S01]  /*1030*/  SHF.R.S32.HI R11, RZ, 0x1f, R2 ;  /* 0x0000001fff0b7819 */ /* 0x004fe20000011402 */
[----:B------:R-:W-:-:S04]  /*1040*/  IMAD.WIDE.U32 R12, R2, c[0x0][0x180], RZ ;  /* 0x00006000020c7a25 */ /* 0x000fc800078e00ff */
[C---:B------:R-:W-:Y:S02]  /*1050*/  IMAD R3, R11.reuse, c[0x0][0x180], RZ ;  /* 0x000060000b037a24 */ /* 0x040fe400078e02ff */
[----:B------:R-:W-:Y:S02]  /*1060*/  IMAD R11, R11, c[0x0][0x188], RZ ;  /* 0x000062000b0b7a24 */ /* 0x000fe400078e02ff */
[C---:B------:R-:W-:Y:S02]  /*1070*/  IMAD R3, R2.reuse, c[0x0][0x184], R3 ;  /* 0x0000610002037a24 */ /* 0x040fe400078e0203 */
[C---:B------:R-:W-:Y:S02]  /*1080*/  IMAD R11, R2.reuse, c[0x0][0x18c], R11 ;  /* 0x00006300020b7a24 */ /* 0x040fe400078e020b */
[----:B------:R-:W-:Y:S02]  /*1090*/  IMAD.IADD R13, R13, 0x1, R3 ;  /* 0x000000010d0d7824 */ /* 0x000fe400078e0203 */
[----:B------:R-:W-:-:S04]  /*10a0*/  IMAD.WIDE.U32 R2, R2, c[0x0][0x188], RZ ;  /* 0x0000620002027a25 */ /* 0x000fc800078e00ff */
[----:B------:R-:W-:Y:S01]  /*10b0*/  IMAD.WIDE.U32 R22, R7, c[0x0][0x198], R12 ;  /* 0x0000660007167a25 */ /* 0x000fe200078e000c */
[----:B------:R-:W-:-:S03]  /*10c0*/  IADD3 R11, R3, R11, RZ ;  /* 0x0000000b030b7210 */ /* 0x000fc60007ffe0ff */
[----:B------:R-:W-:Y:S01]  /*10d0*/  IMAD.MOV.U32 R14, RZ, RZ, R2 ;  /* 0x000000ffff0e7224 */ /* 0x000fe200078e0002 */
[----:B------:R-:W-:-:S05]  /*10e0*/  IADD3 R23, R23, R0, RZ ;  /* 0x0000000017177210 */ /* 0x000fca0007ffe0ff */
[----:B------:R-:W-:-:S04]  /*10f0*/  IMAD.WIDE.U32 R22, R9, c[0x0][0x1b0], R22 ;  /* 0x00006c0009167a25 */ /* 0x000fc800078e0016 */
[----:B------:R-:W-:Y:S01]  /*1100*/  IMAD.IADD R6, R23, 0x1, R6 ;  /* 0x0000000117067824 */ /* 0x000fe200078e0206 */
[----:B------:R-:W-:Y:S05]  /*1110*/  BRA `(.L_x_2369) ;  /* 0x0000045000007947 */ /* 0x000fea0003800000 */
.L_x_2368:
[----:B------:R-:W-:-:S13]  /*1120*/  ISETP.NE.AND P4, PT, R11, -0x1, PT ;  /* 0xffffffff0b00780c */ /* 0x000fda0003f85270 */
        /* <DEDUP_REMOVED lines=14> */
.L_x_2370:
[----:B------:R-:W-:Y:S02]  /*1210*/  IABS R7, c[0x0][0x1c8] ;  /* 0x0000720000077a13 */ /* 0x000fe40000000000 */
[----:B------:R-:W-:Y:S02]  /*1220*/  @P4 IADD3 R11, R2, R11, RZ ;  /* 0x0000000b020b4210 */ /* 0x000fe40007ffe0ff */
[----:B------:R-:W1:Y:S03]  /*1230*/  I2F.RP R12, R7 ;  /* 0x00000007000c7306 */ /* 0x000e660000209400 */
[----:B------:R-:W-:-:S04]  /*1240*/  @P4 IMAD.WIDE.U32 R14, R11, c[0x0][0x1a0], RZ ;  /* 0x000068000b0e4a25 */ /* 0x000fc800078e00ff */
[----:B------:R-:W-:Y:S01]  /*1250*/  @P4 IMAD R11, R11, c[0x0][0x1a4], R15 ;  /* 0x000069000b0b4a24 */ /* 0x000fe200078e020f */
[----:B-1----:R-:W1:Y:S02]  /*1260*/  MUFU.RCP R12, R12 ;  /* 0x0000000c000c7308 */ /* 0x002e640000001000 */
[----:B-1----:R-:W-:-:S06]  /*1270*/  IADD3 R12, R12, 0xffffffe, RZ ;  /* 0x0ffffffe0c0c7810 */ /* 0x002fcc0007ffe0ff */
[----:B------:R-:W1:Y:S02]  /*1280*/  F2I.FTZ.U32.TRUNC.NTZ R13, R12 ;  /* 0x0000000c000d7305 */ /* 0x000e64000021f000 */
[----:B-1----:R-:W-:Y:S02]  /*1290*/  IMAD.MOV R3, RZ, RZ, -R13 ;  /* 0x000000ffff037224 */ /* 0x002fe400078e0a0d */
[----:B------:R-:W-:Y:S02]  /*12a0*/  IMAD.MOV.U32 R12, RZ, RZ, RZ ;  /* 0x000000ffff0c7224 */ /* 0x000fe400078e00ff */
[----:B------:R-:W-:Y:S01]  /*12b0*/  IMAD R4, R3, R7, RZ ;  /* 0x0000000703047224 */ /* 0x000fe200078e02ff */
[----:B------:R-:W-:-:S03]  /*12c0*/  IABS R3, R28 ;  /* 0x0000001c00037213 */ /* 0x000fc60000000000 */
[----:B------:R-:W-:Y:S01]  /*12d0*/  IMAD.HI.U32 R9, R13, R4, R12 ;  /* 0x000000040d097227 */ /* 0x000fe200078e000c */
[----:B------:R-:W-:Y:S02]  /*12e0*/  MOV R4, R3 ;  /* 0x0000000300047202 */ /* 0x000fe40000000f00 */
[----:B------:R-:W-:Y:S01]  /*12f0*/  MOV R12, R8 ;  /* 0x00000008000c7202 */ /* 0x000fe20000000f00 */
[----:B------:R-:W-:Y:S02]  /*1300*/  IMAD.MOV.U32 R13, RZ, RZ, R6 ;  /* 0x000000ffff0d7224 */ /* 0x000fe400078e0006 */
        /* <DEDUP_REMOVED lines=9> */
[----:B------:R-:W-:-:S02]  /*13a0*/  ISETP.GE.AND P2, PT, R3, RZ, PT ;  /* 0x000000ff0300720c */ /* 0x000fc40003f46270 */
[----:B------:R-:W-:-:S04]  /*13b0*/  LEA R7, R133, 0xffffff80, 0x7 ;  /* 0xffffff8085077811 */ /* 0x000fc800078e38ff */
[----:B------:R-:W-:Y:S01]  /*13c0*/  SHF.R.S32.HI R4, RZ, 0x1f, R7 ;  /* 0x0000001fff047819 */ /* 0x000fe20000011407 */
[----:B------:R-:W-:Y:S01]  /*13d0*/  IMAD.WIDE.U32 R12, R7, c[0x0][0x198], R12 ;  /* 0x00006600070c7a25 */ /* 0x000fe200078e000c */
[----:B------:R-:W-:-:S03]  /*13e0*/  @P3 IADD3 R9, R9, 0x1, RZ ;  /* 0x0000000109093810 */ /* 0x000fc60007ffe0ff */
[----:B------:R-:W-:Y:S02]  /*13f0*/  IMAD R3, R4, c[0x0][0x198], RZ ;  /* 0x0000660004037a24 */ /* 0x000fe400078e02ff */
[----:B------:R-:W-:Y:S01]  /*1400*/  @!P2 IMAD.MOV R9, RZ, RZ, -R9 ;  /* 0x000000ffff09a224 */ /* 0x000fe200078e0a09 */
[----:B------:R-:W-:Y:S01]  /*1410*/  @!P1 LOP3.LUT R9, RZ, c[0x0][0x1c8], RZ, 0x33, !PT ;  /* 0x00007200ff099a12 */ /* 0x000fe200078e33ff */
[----:B------:R-:W-:-:S03]  /*1420*/  IMAD R3, R7, c[0x0][0x19c], R3 ;  /* 0x0000670007037a24 */ /* 0x000fc600078e0203 */
[----:B------:R-:W-:Y:S01]  /*1430*/  SHF.R.S32.HI R8, RZ, 0x1f, R9 ;  /* 0x0000001fff087819 */ /* 0x000fe20000011409 */
[----:B------:R-:W-:-:S04]  /*1440*/  IMAD.IADD R13, R13, 0x1, R3 ;  /* 0x000000010d0d7824 */ /* 0x000fc800078e0203 */
[----:B------:R-:W-:Y:S02]  /*1450*/  IMAD R6, R8, c[0x0][0x1b0], RZ ;  /* 0x00006c0008067a24 */ /* 0x000fe400078e02ff */
[----:B------:R-:W-:-:S04]  /*1460*/  IMAD.WIDE.U32 R12, R9, c[0x0][0x1b0], R12 ;  /* 0x00006c00090c7a25 */ /* 0x000fc800078e000c */
[----:B------:R-:W-:Y:S01]  /*1470*/  IMAD R6, R9, c[0x0][0x1b4], R6 ;  /* 0x00006d0009067a24 */ /* 0x000fe200078e0206 */
[----:B------:R-:W-:-:S03]  /*1480*/  MOV R22, R12 ;  /* 0x0000000c00167202 */ /* 0x000fc60000000f00 */
        /* <DEDUP_REMOVED lines=14> */
.L_x_2369:
[----:B------:R-:W-:Y:S01]  /*1570*/  ISETP.NE.AND P1, PT, R226, -0x1, PT ;  /* 0xffffffffe200780c */ /* 0x000fe20003f25270 */
[----:B------:R-:W-:Y:S01]  /*1580*/  IMAD R8, R8, c[0x0][0x1b8], RZ ;  /* 0x00006e0008087a24 */ /* 0x000fe200078e02ff */
[----:B------:R-:W-:Y:S02]  /*1590*/  SHF.R.S32.HI R132, RZ, 0x1f, R126 ;  /* 0x0000001fff847819 */ /* 0x000fe4000001147e */
[----:B------:R-:W-:Y:S01]  /*15a0*/  IADD3 R223, -R136, R130, RZ ;  /* 0x0000008288df7210 */ /* 0x000fe20007ffe1ff */
[----:B------:R-:W-:Y:S01]  /*15b0*/  IMAD R8, R9, c[0x0][0x1bc], R8 ;  /* 0x00006f0009087a24 */ /* 0x000fe200078e0208 */
[----:B-----5:R-:W-:Y:S02]  /*15c0*/  LEA.HI R0, R132, R126, RZ, 0x3 ;  /* 0x0000007e84007211 */ /* 0x020fe400078f18ff */
[----:B------:R-:W-:-:S02]  /*15d0*/  SHF.R.S32.HI R16, RZ, 0x1f, R28 ;  /* 0x0000001fff107819 */ /* 0x000fc4000001141c */
[----:B------:R-:W-:Y:S02]  /*15e0*/  SHF.R.S32.HI R232, RZ, 0x3, R0 ;  /* 0x00000003ffe87819 */ /* 0x000fe40000011400 */
[----:B------:R-:W-:Y:S01]  /*15f0*/  LOP3.LUT R0, R0, 0xfffffff8, RZ, 0xc0, !PT ;  /* 0xfffffff800007812 */ /* 0x000fe200078ec0ff */
[----:B------:R-:W-:Y:S01]  /*1600*/  @!P1 IMAD.WIDE.U32 R12, R5, c[0x0][0x178], RZ ;  /* 0x00005e00050c9a25 */ /* 0x000fe200078e00ff */
[----:B------:R-:W-:Y:S02]  /*1610*/  @!P1 SHF.R.S32.HI R3, RZ, 0x1f, R5 ;  /* 0x0000001fff039819 */ /* 0x000fe40000011405 */
[-C--:B------:R-:W-:Y:S01]  /*1620*/  IADD3 R0, -R0, R126.reuse, RZ ;  /* 0x0000007e00007210 */ /* 0x080fe20007ffe1ff */
[----:B------:R-:W-:Y:S01]  /*1630*/  @P1 IMAD.WIDE.U32 R18, R226, c[0x0][0x190], RZ ;  /* 0x00006400e2121a25 */ /* 0x000fe200078e00ff */
[----:B------:R-:W-:Y:S02]  /*1640*/  IADD3 R10, R232, 0x10, RZ ;  /* 0x00000010e80a7810 */ /* 0x000fe40007ffe0ff */
[----:B------:R-:W-:Y:S01]  /*1650*/  SHF.R.S32.HI R233, RZ, 0x1f, R232 ;  /* 0x0000001fffe97819 */ /* 0x000fe200000114e8 */
[----:B------:R-:W-:Y:S01]  /*1660*/  @!P1 IMAD R3, R3, c[0x0][0x178], RZ ;  /* 0x00005e0003039a24 */ /* 0x000fe200078e02ff */
[----:B------:R-:W-:Y:S01]  /*1670*/  ISETP.GE.AND P6, PT, R10, R223, PT ;  /* 0x000000df0a00720c */ /* 0x000fe20003fc6270 */
[----:B------:R-:W-:Y:S01]  /*1680*/  IMAD.SHL.U32 R228, R232, 0x40, RZ ;  /* 0x00000040e8e47824 */ /* 0x000fe200078e00ff */
[----:B------:R-:W-:Y:S01]  /*1690*/  IADD3 R227, R133, -0x1, RZ ;  /* 0xffffffff85e37810 */ /* 0x000fe20007ffe0ff */
[----:B------:R-:W-:Y:S01]  /*16a0*/  @!P1 IMAD R3, R5, c[0x0][0x17c], R3 ;  /* 0x00005f0005039a24 */ /* 0x000fe200078e0203 */
[----:B------:R-:W-:Y:S01]  /*16b0*/  LEA.HI R5, R132, R126, RZ, 0x6 ;  /* 0x0000007e84057211 */ /* 0x000fe200078f30ff */
[----:B------:R-:W-:Y:S01]  /*16c0*/  @!P1 IMAD.MOV.U32 R18, RZ, RZ, R12 ;  /* 0x000000ffff129224 */ /* 0x000fe200078e000c */
[----:B------:R-:W-:Y:S01]  /*16d0*/  LOP3.LUT R228, R228, 0x1c0, RZ, 0xc0, !PT ;  /* 0x000001c0e4e47812 */ /* 0x000fe200078ec0ff */
[----:B------:R-:W-:Y:S01]  /*16e0*/  IMAD.SHL.U32 R230, R0, 0x8, RZ ;  /* 0x0000000800e67824 */ /* 0x000fe200078e00ff */
[----:B------:R-:W-:Y:S01]  /*16f0*/  SHF.L.U32 R124, R227, 0x7, RZ ;  /* 0x00000007e37c7819 */ /* 0x000fe200000006ff */
[----:B------:R-:W-:Y:S01]  /*1700*/  @P1 IMAD R2, R226, c[0x0][0x194], R19 ;  /* 0x00006500e2021a24 */ /* 0x000fe200078e0213 */
[----:B------:R-:W-:Y:S01]  /*1710*/  MOV R125, c[0x0][0x198] ;  /* 0x00006600007d7a02 */ /* 0x000fe20000000f00 */
[----:B------:R-:W-:Y:S01]  /*1720*/  @!P1 IMAD.IADD R2, R13, 0x1, R3 ;  /* 0x000000010d029824 */ /* 0x000fe200078e0203 */
[----:B------:R-:W-:Y:S01]  /*1730*/  IADD3 R18, P1, R230, R18, RZ ;  /* 0x00000012e6127210 */ /* 0x000fe20007f3e0ff */
[----:B------:R-:W-:Y:S01]  /*1740*/  IMAD.WIDE R32, R32, 0x40, R232 ;  /* 0x0000004020207825 */ /* 0x000fe200078e02e8 */
[----:B------:R-:W-:-:S02]  /*1750*/  SHF.R.S32.HI R12, RZ, 0x1f, R230 ;  /* 0x0000001fff0c7819 */ /* 0x000fc400000114e6 */
[----:B------:R-:W-:Y:S01]  /*1760*/  LOP3.LUT R3, R228, 0x38, R230, 0xf8, !PT ;  /* 0x00000038e4037812 */ /* 0x000fe200078ef8e6 */
[----:B------:R-:W-:Y:S01]  /*1770*/  IMAD R16, R16, c[0x0][0x1a8], RZ ;  /* 0x00006a0010107a24 */ /* 0x000fe200078e02ff */
[----:B------:R-:W-:Y:S01]  /*1780*/  SHF.R.U32.HI R228, RZ, 0x3, R228 ;  /* 0x00000003ffe47819 */ /* 0x000fe200000116e4 */
[----:B------:R-:W-:Y:S01]  /*1790*/  IMAD.X R19, R12, 0x1, R2, P1 ;  /* 0x000000010c137824 */ /* 0x000fe200008e0602 */
[----:B------:R-:W-:Y:S01]  /*17a0*/  IADD3 R2, R232, 0x20, RZ ;  /* 0x00000020e8027810 */ /* 0x000fe20007ffe0ff */
[----:B------:R-:W-:Y:S01]  /*17b0*/  IMAD.SHL.U32 R5, R5, 0x8, RZ ;  /* 0x0000000805057824 */ /* 0x000fe200078e00ff */
[----:B------:R-:W-:Y:S01]  /*17c0*/  LOP3.LUT R228, R3, R228, RZ, 0x3c, !PT ;  /* 0x000000e403e47212 */ /* 0x000fe200078e3cff */
[----:B------:R-:W-:Y:S01]  /*17d0*/  IMAD R16, R28, c[0x0][0x1ac], R16 ;  /* 0x00006b001c107a24 */ /* 0x000fe200078e0210 */
[----:B------:R-:W-:Y:S01]  /*17e0*/  IADD3 R3, R232, 0x30, RZ ;  /* 0x00000030e8037810 */ /* 0x000fe20007ffe0ff */
[----:B------:R-:W-:Y:S01]  /*17f0*/  IMAD.WIDE.U32 R28, R28, c[0x0][0x1a8], R18 ;  /* 0x00006a001c1c7a25 */ /* 0x000fe200078e0012 */
[----:B------:R-:W-:-:S02]  /*1800*/  ISETP.GE.AND P1, PT, R232, R223, PT ;  /* 0x000000dfe800720c */ /* 0x000fc40003f26270 */
[-C--:B------:R-:W-:Y:S01]  /*1810*/  ISETP.GE.AND P2, PT, R2, R223.reuse, PT ;  /* 0x000000df0200720c */ /* 0x080fe20003f46270 */
[----:B------:R-:W-:Y:S01]  /*1820*/  IMAD.IADD R17, R29, 0x1, R16 ;  /* 0x000000011d117824 */ /* 0x000fe200078e0210 */
[----:B------:R-:W-:Y:S01]  /*1830*/  IADD3 R14, P4, R230, R14, RZ ;  /* 0x0000000ee60e7210 */ /* 0x000fe20007f9e0ff */
[----:B------:R-:W-:Y:S01]  /*1840*/  @!P6 IMAD.MOV.U32 R20, RZ, RZ, R28 ;  /* 0x000000ffff14e224 */ /* 0x000fe200078e001c */
[----:B------:R-:W-:Y:S01]  /*1850*/  ISETP.GE.AND P3, PT, R3, R223, PT ;  /* 0x000000df0300720c */ /* 0x000fe20003f66270 */
[----:B------:R-:W-:Y:S01]  /*1860*/  IMAD R134, R233, c[0x0][0x198], RZ ;  /* 0x00006600e9867a24 */ /* 0x000fe200078e02ff */
[----:B------:R-:W-:Y:S02]  /*1870*/  IADD3.X R15, R12, R11, RZ, P4, !PT ;  /* 0x0000000b0c0f7210 */ /* 0x000fe400027fe4ff */
[----:B------:R-:W-:Y:S01]  /*1880*/  IADD3 R22, P5, R230, R22, RZ ;  /* 0x00000016e6167210 */ /* 0x000fe20007fbe0ff */
[----:B------:R-:W-:Y:S01]  /*1890*/  IMAD R134, R232, c[0x0][0x19c], R134 ;  /* 0x00006700e8867a24 */ /* 0x000fe200078e0286 */
[----:B------:R-:W-:Y:S01]  /*18a0*/  @!P6 IADD3 R26, P4, R32, 0x10, RZ ;  /* 0x00000010201ae810 */ /* 0x000fe20007f9e0ff */
[----:B------:R-:W-:Y:S01]  /*18b0*/  @!P1 IMAD.MOV.U32 R16, RZ, RZ, R28 ;  /* 0x000000ffff109224 */ /* 0x000fe200078e001c */
[----:B------:R-:W-:Y:S01]  /*18c0*/  LOP3.LUT R228, R228, 0xfffffe00, R5, 0xf8, !PT ;  /* 0xfffffe00e4e47812 */ /* 0x000fe200078ef805 */
[----:B------:R-:W-:Y:S01]  /*18d0*/  IMAD.X R23, R12, 0x1, R6, P5 ;  /* 0x000000010c177824 */ /* 0x000fe200028e0606 */
[----:B------:R-:W-:Y:S01]  /*18e0*/  @!P6 IADD3.X R5, RZ, R33, RZ, P4, !PT ;  /* 0x00000021ff05e210 */ /* 0x000fe200027fe4ff */
[----:B------:R-:W-:Y:S01]  /*18f0*/  @!P1 IMAD R12, R33, c[0x0][0x190], RZ ;  /* 0x00006400210c9a24 */ /* 0x000fe200078e02ff */
[C---:B------:R-:W-:Y:S01]  /*1900*/  @!P2 IADD3 R24, P5, R32.reuse, 0x20, RZ ;  /* 0x000000202018a810 */ /* 0x040fe20007fbe0ff */
[--C-:B------:R-:W-:Y:S01]  /*1910*/  @!P2 IMAD.MOV.U32 R31, RZ, RZ, R17.reuse ;  /* 0x000000ffff1fa224 */ /* 0x100fe200078e0011 */
[-C--:B------:R-:W-:Y:S01]  /*1920*/  @!P6 MOV R21, R17.reuse ;  /* 0x000000110015e202 */ /* 0x080fe20000000f00 */
[----:B------:R-:W-:Y:S01]  /*1930*/  @!P6 IMAD R5, R5, c[0x0][0x190], RZ ;  /* 0x000064000505ea24 */ /* 0x000fe200078e02ff */
[----:B------:R-:W-:Y:S01]  /*1940*/  @!P3 MOV R29, R17 ;  /* 0x00000011001db202 */ /* 0x000fe20000000f00 */
[C---:B------:R-:W-:Y:S01]  /*1950*/  @!P1 IMAD R12, R32.reuse, c[0x0][0x194], R12 ;  /* 0x00006500200c9a24 */ /* 0x040fe200078e020c */
[C---:B------:R-:W-:Y:S01]  /*1960*/  @!P3 IADD3 R18, P4, R32.reuse, 0x30, RZ ;  /* 0x000000302012b810 */ /* 0x040fe20007f9e0ff */
[----:B------:R-:W-:Y:S01]  /*1970*/  @!P1 IMAD.WIDE.U32 R16, R32, c[0x0][0x190], R16 ;  /* 0x0000640020109a25 */ /* 0x000fe200078e0010 */
[----:B------:R-:W-:-:S02]  /*1980*/  SHF.L.U32 R228, R228, 0x1, RZ ;  /* 0x00000001e4e47819 */ /* 0x000fc400000006ff */
[----:B------:R-:W-:Y:S01]  /*1990*/  SHF.L.U32 R194, R126, 0x1, RZ ;  /* 0x000000017ec27819 */ /* 0x000fe200000006ff */
[----:B------:R-:W-:Y:S01]  /*19a0*/  @!P2 IMAD.X R11, RZ, RZ, R33, P5 ;  /* 0x000000ffff0ba224 */ /* 0x000fe200028e0621 */
[----:B------:R-:W-:Y:S01]  /*19b0*/  @!P1 IADD3 R12, R17, R12, RZ ;  /* 0x0000000c110c9210 */ /* 0x000fe20007ffe0ff */
[----:B------:R-:W-:Y:S01]  /*19c0*/  @!P6 IMAD R5, R26, c[0x0][0x194], R5 ;  /* 0x000065001a05ea24 */ /* 0x000fe200078e0205 */
[----:B------:R-:W-:Y:S01]  /*19d0*/  LOP3.LUT R194, R194, 0x6, RZ, 0xc0, !PT ;  /* 0x00000006c2c27812 */ /* 0x000fe200078ec0ff */
[----:B------:R-:W-:Y:S02]  /*19e0*/  @!P3 IMAD.X R6, RZ, RZ, R33, P4 ;  /* 0x000000ffff06b224 */ /* 0x000fe400020e0621 */
[----:B------:R-:W-:Y:S01]  /*19f0*/  @!P6 IMAD.WIDE.U32 R26, R26, c[0x0][0x190], R20 ;  /* 0x000064001a1aea25 */ /* 0x000fe200078e0014 */
[----:B------:R-:W-:-:S03]  /*1a00*/  @!P1 LEA R20, P4, R16, c[0x0][0x160], 0x1 ;  /* 0x0000580010149a11 */ /* 0x000fc600078808ff */
[----:B------:R-:W-:Y:S01]  /*1a10*/  @!P2 IMAD R11, R11, c[0x0][0x190], RZ ;  /* 0x000064000b0baa24 */ /* 0x000fe200078e02ff */
[----:B------:R-:W-:Y:S01]  /*1a20*/  @!P1 LEA.HI.X R21, R16, c[0x0][0x164], R12, 0x1, P4 ;  /* 0x0000590010159a11 */ /* 0x000fe200020f0c0c */
[----:B------:R-:W-:Y:S01]  /*1a30*/  @!P2 IMAD.MOV.U32 R30, RZ, RZ, R28 ;  /* 0x000000ffff1ea224 */ /* 0x000fe200078e001c */
[----:B------:R-:W-:Y:S01]  /*1a40*/  @!P6 LEA R16, P5, R26, c[0x0][0x160], 0x1 ;  /* 0x000058001a10ea11 */ /* 0x000fe200078a08ff */
[C---:B------:R-:W-:Y:S02]  /*1a50*/  @!P2 IMAD R11, R24.reuse, c[0x0][0x194], R11 ;  /* 0x00006500180baa24 */ /* 0x040fe400078e020b */
[----:B------:R-:W-:Y:S01]  /*1a60*/  @!P6 IMAD.IADD R5, R27, 0x1, R5 ;  /* 0x000000011b05e824 */ /* 0x000fe200078e0205 */
[----:B------:R-:W-:Y:S01]  /*1a70*/  @!PT LDS RZ, [RZ] ;  /* 0x00000000fffff984 */ /* 0x000fe20000000800 */
[----:B------:R-:W-:Y:S01]  /*1a80*/  @!PT LDS RZ, [RZ] ;  /* 0x00000000fffff984 */ /* 0x000fe20000000800 */
[----:B------:R-:W-:Y:S01]  /*1a90*/  @!PT LDS RZ, [RZ] ;  /* 0x00000000fffff984 */ /* 0x000fe20000000800 */
[----:B------:R1:W-:Y:S01]  /*1aa0*/  @!P1 LDGSTS.E.BYPASS.LTC128B.128 [R228], [R20.64] ;  /* 0x0000000014e49fae */ /* 0x0003e2000b901d48 */
[----:B------:R-:W-:-:S03]  /*1ab0*/  @!P2 IMAD.WIDE.U32 R24, R24, c[0x0][0x190], R30 ;  /* 0x000064001818aa25 */ /* 0x000fc600078e001e */
[----:B------:R-:W-:Y:S01]  /*1ac0*/  @!P6 LEA.HI.X R17, R26, c[0x0][0x164], R5, 0x1, P5 ;  /* 0x000059001a11ea11 */ /* 0x000fe200028f0c05 */
[----:B------:R-:W-:Y:S01]  /*1ad0*/  @!P2 IMAD.IADD R11, R25, 0x1, R11 ;  /* 0x00000001190ba824 */ /* 0x000fe200078e020b */
[----:B------:R-:W-:Y:S01]  /*1ae0*/  @!P2 LEA R12, P4, R24, c[0x0][0x160], 0x1 ;  /* 0x00005800180caa11 */ /* 0x000fe200078808ff */
[----:B------:R-:W-:Y:S01]  /*1af0*/  IMAD.IADD R5, R129, 0x1, -R124 ;  /* 0x0000000181057824 */ /* 0x000fe200078e0a7c */
[----:B------:R1:W-:Y:S01]  /*1b00*/  @!P1 LDGSTS.E.BYPASS.LTC128B.128 [R228+0x2000], [R20.64+0x80] ;  /* 0x0200008014e49fae */ /* 0x0003e2000b901d48 */
[----:B------:R-:W-:Y:S01]  /*1b10*/  @!P3 IMAD R6, R6, c[0x0][0x190], RZ ;  /* 0x000064000606ba24 */ /* 0x000fe200078e02ff */
[----:B------:R-:W-:Y:S01]  /*1b20*/  @!P2 LEA.HI.X R13, R24, c[0x0][0x164], R11, 0x1, P4 ;  /* 0x00005900180daa11 */ /* 0x000fe200020f0c0b */
[----:B------:R-:W-:Y:S01]  /*1b30*/  IMAD.WIDE.U32 R24, R232, c[0x0][0x198], R22 ;  /* 0x00006600e8187a25 */ /* 0x000fe200078e0016 */
[-C--:B------:R-:W-:Y:S01]  /*1b40*/  ISETP.GE.AND P4, PT, R10, R5.reuse, PT ;  /* 0x000000050a00720c */ /* 0x080fe20003f86270 */
[----:B------:R2:W-:Y:S01]  /*1b50*/  @!P6 LDGSTS.E.BYPASS.LTC128B.128 [R228+0x800], [R16.64] ;  /* 0x0080000010e4efae */ /* 0x0005e2000b901d48 */
[----:B------:R-:W-:Y:S01]  /*1b60*/  ISETP.GE.AND P1, PT, R2, R5, PT ;  /* 0x000000050200720c */ /* 0x000fe20003f26270 */
[----:B------:R-:W-:-:S02]  /*1b70*/  @!P3 IMAD R6, R18, c[0x0][0x194], R6 ;  /* 0x000065001206ba24 */ /* 0x000fc400078e0206 */
[----:B------:R-:W-:Y:S01]  /*1b80*/  @!P3 IMAD.WIDE.U32 R18, R18, c[0x0][0x190], R28 ;  /* 0x000064001212ba25 */ /* 0x000fe200078e001c */
[----:B------:R2:W-:Y:S01]  /*1b90*/  @!P6 LDGSTS.E.BYPASS.LTC128B.128 [R228+0x2800], [R16.64+0x80] ;  /* 0x0280008010e4efae */ /* 0x0005e2000b901d48 */
[----:B------:R-:W-:Y:S02]  /*1ba0*/  ISETP.GE.AND P6, PT, R232, R5, PT ;  /* 0x00000005e800720c */ /* 0x000fe40003fc6270 */
[----:B------:R-:W-:Y:S01]  /*1bb0*/  @!P3 IMAD.IADD R6, R19, 0x1, R6 ;  /* 0x000000011306b824 */ /* 0x000fe200078e0206 */
[C---:B------:R-:W-:Y:S01]  /*1bc0*/  @!P3 LEA R22, P5, R18.reuse, c[0x0][0x160], 0x1 ;  /* 0x000058001216ba11 */ /* 0x040fe200078a08ff */
[----:B------:R-:W-:Y:S01]  /*1bd0*/  IMAD.MOV.U32 R135, RZ, RZ, R24 ;  /* 0x000000ffff877224 */ /* 0x000fe200078e0018 */
[----:B------:R3:W-:Y:S01]  /*1be0*/  @!P2 LDGSTS.E.BYPASS.LTC128B.128 [R228+0x1000], [R12.64] ;  /* 0x010000000ce4afae */ /* 0x0007e2000b901d48 */
[----:B------:R-:W-:Y:S01]  /*1bf0*/  IMAD.IADD R134, R25, 0x1, R134 ;  /* 0x0000000119867824 */ /* 0x000fe200078e0286 */
[----:B------:R-:W-:Y:S01]  /*1c00*/  @!P3 LEA.HI.X R23, R18, c[0x0][0x164], R6, 0x1, P5 ;  /* 0x000059001217ba11 */ /* 0x000fe200028f0c06 */
[----:B------:R-:W-:Y:S01]  /*1c10*/  IMAD.MOV.U32 R11, RZ, RZ, c[0x0][0x19c] ;  /* 0x00006700ff0b7624 */ /* 0x000fe200078e00ff */
[----:B------:R-:W-:Y:S01]  /*1c20*/  @!P4 LEA R6, P5, R125, R135, 0x4 ;  /* 0x000000877d06c211 */ /* 0x000fe200078a20ff */
[----:B------:R3:W-:Y:S01]  /*1c30*/  @!P2 LDGSTS.E.BYPASS.LTC128B.128 [R228+0x3000], [R12.64+0x80] ;  /* 0x030000800ce4afae */ /* 0x0007e2000b901d48 */
[----:B------:R-:W-:-:S02]  /*1c40*/  IMAD.WIDE.U32 R14, R9, c[0x0][0x1b8], R14 ;  /* 0x00006e00090e7a25 */ /* 0x000fc400078e000e */
[C---:B------:R-:W-:Y:S01]  /*1c50*/  @!P4 LEA R18, P2, R6.reuse, c[0x0][0x168], 0x1 ;  /* 0x00005a000612ca11 */ /* 0x040fe200078408ff */
[----:B------:R4:W-:Y:S02]  /*1c60*/  @!P3 LDGSTS.E.BYPASS.LTC128B.128 [R228+0x1800], [R22.64] ;  /* 0x0180000016e4bfae */ /* 0x0009e4000b901d48 */
[----:B------:R-:W-:Y:S02]  /*1c70*/  IADD3 R15, R15, R8, RZ ;  /* 0x000000080f0f7210 */ /* 0x000fe40007ffe0ff */
[----:B------:R4:W-:Y:S01]  /*1c80*/  @!P3 LDGSTS.E.BYPASS.LTC128B.128 [R228+0x3800], [R22.64+0x80] ;  /* 0x0380008016e4bfae */ /* 0x0009e2000b901d48 */
[C---:B--2---:R-:W-:Y:S01]  /*1c90*/  IMAD.WIDE.U32 R16, R125.reuse, 0x20, RZ ;  /* 0x000000207d107825 */ /* 0x044fe200078e00ff */
[----:B---3--:R-:W-:Y:S02]  /*1ca0*/  @!P4 LEA.HI.X R12, R125, R134, R11, 0x4, P5 ;  /* 0x000000867d0cc211 */ /* 0x008fe400028f240b */
[----:B------:R-:W-:Y:S02]  /*1cb0*/  ISETP.GE.AND P5, PT, R3, R5, PT ;  /* 0x000000050300720c */ /* 0x000fe40003fa6270 */
[----:B------:R-:W-:Y:S01]  /*1cc0*/  @!P4 LEA.HI.X R19, R6, c[0x0][0x16c], R12, 0x1, P2 ;  /* 0x00005b000613ca11 */ /* 0x000fe200010f0c0c */
[----:B------:R-:W-:Y:S01]  /*1cd0*/  IMAD.SHL.U32 R6, R11, 0x20, RZ ;  /* 0x000000200b067824 */ /* 0x000fe200078e00ff */
[----:B------:R-:W-:-:S02]  /*1ce0*/  @!P1 IADD3 R12, P2, R135, R16, RZ ;  /* 0x00000010870c9210 */ /* 0x000fc40007f5e0ff */
[----:B------:R-:W-:Y:S02]  /*1cf0*/  IADD3 R13, R232, 0x40, RZ ;  /* 0x00000040e80d7810 */ /* 0x000fe40007ffe0ff */
[----:B------:R-:W-:Y:S02]  /*1d00*/  @!P1 IADD3.X R6, R134, R17, R6, P2, !PT ;  /* 0x0000001186069210 */ /* 0x000fe400017fe406 */
[----:B------:R-:W-:Y:S02]  /*1d10*/  @!P6 LEA R26, P2, R135, c[0x0][0x168], 0x1 ;  /* 0x00005a00871aea11 */ /* 0x000fe400078408ff */
[----:B------:R-:W-:Y:S01]  /*1d20*/  ISETP.GE.AND P3, PT, R13, R5, PT ;  /* 0x000000050d00720c */ /* 0x000fe20003f66270 */
[--C-:B-1----:R-:W-:Y:S01]  /*1d30*/  @!P5 IMAD.MOV.U32 R21, RZ, RZ, R134.reuse ;  /* 0x000000ffff15d224 */ /* 0x102fe200078e0086 */
[----:B------:R-:W-:Y:S01]  /*1d40*/  @!P5 MOV R20, R135 ;  /* 0x000000870014d202 */ /* 0x000fe20000000f00 */
[----:B------:R-:W-:Y:S01]  /*1d50*/  @!P5 IMAD R16, R11, 0x30, RZ ;  /* 0x000000300b10d824 */ /* 0x000fe200078e02ff */
[----:B------:R-:W-:-:S03]  /*1d60*/  @!P6 LEA.HI.X R27, R135, c[0x0][0x16c], R134, 0x1, P2 ;  /* 0x00005b00871bea11 */ /* 0x000fc600010f0c86 */
[----:B------:R-:W-:Y:S01]  /*1d70*/  @!P5 IMAD.WIDE.U32 R24, R125, 0x30, R20 ;  /* 0x000000307d18d825 */ /* 0x000fe200078e0014 */
[C---:B------:R-:W-:Y:S01]  /*1d80*/  @!P1 LEA R20, P2, R12.reuse, c[0x0][0x168], 0x1 ;  /* 0x00005a000c149a11 */ /* 0x040fe200078408ff */
[----:B------:R1:W-:Y:S02]  /*1d90*/  @!P6 LDGSTS.E.BYPASS.LTC128B.128 [R228+0x4000], [R26.64] ;  /* 0x040000001ae4efae */ /* 0x0003e4000b901d48 */
[----:B------:R-:W-:Y:S01]  /*1da0*/  @!P5 IMAD.IADD R16, R25, 0x1, R16 ;  /* 0x000000011910d824 */ /* 0x000fe200078e0210 */
[----:B------:R-:W-:Y:S01]  /*1db0*/  @!P1 LEA.HI.X R21, R12, c[0x0][0x16c], R6, 0x1, P2 ;  /* 0x00005b000c159a11 */ /* 0x000fe200010f0c06 */
[----:B------:R1:W-:Y:S01]  /*1dc0*/  @!P6 LDGSTS.E.BYPASS.LTC128B.128 [R228+0x8000], [R26.64+0x80] ;  /* 0x080000801ae4efae */ /* 0x0003e2000b901d48 */
[----:B------:R-:W-:Y:S02]  /*1dd0*/  IADD3 R6, R232, 0x50, RZ ;  /* 0x00000050e8067810 */ /* 0x000fe40007ffe0ff */
[----:B----4-:R-:W-:Y:S01]  /*1de0*/  @!P5 LEA R22, P2, R24, c[0x0][0x168], 0x1 ;  /* 0x00005a001816da11 */ /* 0x010fe200078408ff */
[----:B------:R2:W-:Y:S01]  /*1df0*/  @!P4 LDGSTS.E.BYPASS.LTC128B.128 [R228+0x4800], [R18.64] ;  /* 0x0480000012e4cfae */ /* 0x0005e2000b901d48 */
[----:B------:R-:W-:-:S02]  /*1e00*/  ISETP.GE.AND P6, PT, R6, R5, PT ;  /* 0x000000050600720c */ /* 0x000fc40003fc6270 */
[----:B------:R-:W-:Y:S01]  /*1e10*/  @!P5 LEA.HI.X R23, R24, c[0x0][0x16c], R16, 0x1, P2 ;  /* 0x00005b001817da11 */ /* 0x000fe200010f0c10 */
[----:B------:R2:W-:Y:S01]  /*1e20*/  @!P4 LDGSTS.E.BYPASS.LTC128B.128 [R228+0x8800], [R18.64+0x80] ;  /* 0x0880008012e4cfae */ /* 0x0005e2000b901d48 */
[----:B------:R-:W-:-:S03]  /*1e30*/  @!P3 LEA R12, P2, R125, R135, 0x6 ;  /* 0x000000877d0cb211 */ /* 0x000fc600078430ff */
[----:B------:R3:W-:Y:S01]  /*1e40*/  @!P1 LDGSTS.E.BYPASS.LTC128B.128 [R228+0x5000], [R20.64] ;  /* 0x0500000014e49fae */ /* 0x0007e2000b901d48 */
[----:B------:R-:W-:Y:S02]  /*1e50*/  @!P3 LEA.HI.X R16, R125, R134, R11, 0x6, P2 ;  /* 0x000000867d10b211 */ /* 0x000fe400010f340b */
[-C--:B------:R-:W-:Y:S01]  /*1e60*/  ISETP.GE.AND P2, PT, R10, R5.reuse, PT ;  /* 0x000000050a00720c */ /* 0x080fe20003f46270 */
[----:B------:R3:W-:Y:S01]  /*1e70*/  @!P1 LDGSTS.E.BYPASS.LTC128B.128 [R228+0x9000], [R20.64+0x80] ;  /* 0x0900008014e49fae */ /* 0x0007e2000b901d48 */
[----:B------:R-:W-:Y:S01]  /*1e80*/  ISETP.GE.AND P1, PT, R2, R5, PT ;  /* 0x000000050200720c */ /* 0x000fe20003f26270 */
[----:B------:R-:W-:Y:S01]  /*1e90*/  @!P6 IMAD.MOV.U32 R17, RZ, RZ, R134 ;  /* 0x000000ffff11e224 */ /* 0x000fe200078e0086 */
[----:B------:R-:W-:Y:S01]  /*1ea0*/  IADD3 R2, R232, 0x60, RZ ;  /* 0x00000060e8027810 */ /* 0x000fe20007ffe0ff */
[----:B------:R4:W-:Y:S01]  /*1eb0*/  @!P5 LDGSTS.E.BYPASS.LTC128B.128 [R228+0x5800], [R22.64] ;  /* 0x0580000016e4dfae */ /* 0x0009e2000b901d48 */
[----:B------:R-:W-:-:S03]  /*1ec0*/  @!P6 IMAD R10, R11, 0x50, RZ ;  /* 0x000000500b0ae824 */ /* 0x000fc600078e02ff */
[----:B------:R4:W-:Y:S01]  /*1ed0*/  @!P5 LDGSTS.E.BYPASS.LTC128B.128 [R228+0x9800], [R22.64+0x80] ;  /* 0x0980008016e4dfae */ /* 0x0009e2000b901d48 */
[----:B------:R-:W-:Y:S02]  /*1ee0*/  ISETP.GE.AND P5, PT, R2, R5, PT ;  /* 0x000000050200720c */ /* 0x000fe40003fa6270 */
[----:B--2---:R-:W-:-:S11]  /*1ef0*/  @!P3 LEA R18, P4, R12, c[0x0][0x168], 0x1 ;  /* 0x00005a000c12ba11 */ /* 0x004fd600078808ff */
[----:B------:R-:W-:Y:S01]  /*1f00*/  @!P5 IMAD R9, R11, 0x60, RZ ;  /* 0x000000600b09d824 */ /* 0x000fe200078e02ff */
[----:B------:R-:W-:Y:S02]  /*1f10*/  @!P3 LEA.HI.X R19, R12, c[0x0][0x16c], R16, 0x1, P4 ;  /* 0x00005b000c13ba11 */ /* 0x000fe400020f0c10 */
[----:B------:R-:W-:Y:S02]  /*1f20*/  @!P6 MOV R16, R135 ;  /* 0x000000870010e202 */ /* 0x000fe40000000f00 */
[----:B------:R-:W-:Y:S01]  /*1f30*/  IADD3 R12, R232, 0x70, RZ ;  /* 0x00000070e80c7810 */ /* 0x000fe20007ffe0ff */
[----:B------:R2:W-:Y:S02]  /*1f40*/  @!P3 LDGSTS.E.BYPASS.LTC128B.128 [R228+0x6000], [R18.64] ;  /* 0x0600000012e4bfae */ /* 0x0005e4000b901d48 */
[----:B------:R-:W-:Y:S01]  /*1f50*/  @!P6 IMAD.WIDE.U32 R16, R125, 0x50, R16 ;  /* 0x000000507d10e825 */ /* 0x000fe200078e0010 */
[----:B------:R-:W-:Y:S01]  /*1f60*/  ISETP.GE.AND P4, PT, R12, R5, PT ;  /* 0x000000050c00720c */ /* 0x000fe20003f86270 */
[----:B------:R2:W-:Y:S02]  /*1f70*/  @!P3 LDGSTS.E.BYPASS.LTC128B.128 [R228+0xa000], [R18.64+0x80] ;  /* 0x0a00008012e4bfae */ /* 0x0005e4000b901d48 */
[----:B------:R-:W-:-:S02]  /*1f80*/  @!P6 IMAD.IADD R10, R17, 0x1, R10 ;  /* 0x00000001110ae824 */ /* 0x000fc400078e020a */
[----:B------:R-:W-:-:S08]  /*1f90*/  @!P5 IMAD.MOV.U32 R17, RZ, RZ, R134 ;  /* 0x000000ffff11d224 */ /* 0x000fd000078e0086 */
[----:B---3--:R-:W-:Y:S01]  /*1fa0*/  @!P4 MOV R20, R135 ;  /* 0x000000870014c202 */ /* 0x008fe20000000f00 */
[----:B------:R-:W-:Y:S02]  /*1fb0*/  @!P4 IMAD.MOV.U32 R21, RZ, RZ, R134 ;  /* 0x000000ffff15c224 */ /* 0x000fe400078e0086 */
[----:B------:R-:W-:Y:S02]  /*1fc0*/  @!P4 IMAD R11, R11, 0x70, RZ ;  /* 0x000000700b0bc824 */ /* 0x000fe400078e02ff */
[----:B------:R-:W-:-:S04]  /*1fd0*/  @!P4 IMAD.WIDE.U32 R20, R125, 0x70, R20 ;  /* 0x000000707d14c825 */ /* 0x000fc800078e0014 */
[----:B------:R-:W-:Y:S01]  /*1fe0*/  @!P4 IMAD.IADD R11, R21, 0x1, R11 ;  /* 0x00000001150bc824 */ /* 0x000fe200078e020b */
[----:B--2---:R-:W-:-:S04]  /*1ff0*/  @!P6 LEA R18, P3, R16, c[0x0][0x168], 0x1 ;  /* 0x00005a001012ea11 */ /* 0x004fc800078608ff */
[----:B------:R-:W-:Y:S02]  /*2000*/  @!P6 LEA.HI.X R19, R16, c[0x0][0x16c], R10, 0x1, P3 ;  /* 0x00005b001013ea11 */ /* 0x000fe400018f0c0a */
[----:B------:R-:W-:Y:S02]  /*2010*/  @!P5 MOV R16, R135 ;  /* 0x000000870010d202 */ /* 0x000fe40000000f00 */
[----:B------:R-:W-:Y:S01]  /*2020*/  IADD3 R7, P3, R232, R7, RZ ;  /* 0x00000007e8077210 */ /* 0x000fe20007f7e0ff */
[----:B------:R2:W-:Y:S02]  /*2030*/  @!P6 LDGSTS.E.BYPASS.LTC128B.128 [R228+0x6800], [R18.64] ;  /* 0x0680000012e4efae */ /* 0x0005e4000b901d48 */
[----:B------:R-:W-:Y:S02]  /*2040*/  @!P5 IMAD.WIDE.U32 R16, R125, 0x60, R16 ;  /* 0x000000607d10d825 */ /* 0x000fe400078e0010 */
[----:B------:R2:W-:Y:S01]  /*2050*/  @!P6 LDGSTS.E.BYPASS.LTC128B.128 [R228+0xa800], [R18.64+0x80] ;  /* 0x0a80008012e4efae */ /* 0x0005e2000b901d48 */
[----:B------:R-:W-:Y:S01]  /*2060*/  ISETP.GE.AND P6, PT, R3, R5, PT ;  /* 0x000000050300720c */ /* 0x000fe20003fc6270 */
[----:B------:R-:W-:-:S02]  /*2070*/  IMAD.X R4, R233, 0x1, R4, P3 ;  /* 0x00000001e9047824 */ /* 0x000fc400018e0604 */
[----:B------:R-:W-:Y:S02]  /*2080*/  @!P5 IMAD.IADD R9, R17, 0x1, R9 ;  /* 0x000000011109d824 */ /* 0x000fe400078e0209 */
[----:B------:R-:W-:Y:S02]  /*2090*/  IMAD R4, R4, c[0x0][0x1a0], RZ ;  /* 0x0000680004047a24 */ /* 0x000fe400078e02ff */
[----:B------:R-:W-:-:S04]  /*20a0*/  IMAD.WIDE.U32 R38, R7, c[0x0][0x1a0], R14 ;  /* 0x0000680007267a25 */ /* 0x000fc800078e000e */
[----:B------:R-:W-:Y:S02]  /*20b0*/  IMAD R36, R7, c[0x0][0x1a4], R4 ;  /* 0x0000690007247a24 */ /* 0x000fe400078e0204 */
[----:B------:R-:W-:Y:S02]  /*20c0*/  IMAD.MOV.U32 R3, RZ, RZ, 0x20 ;  /* 0x00000020ff037424 */ /* 0x000fe400078e00ff */
[----:B------:R-:W-:Y:S02]  /*20d0*/  IMAD.IADD R36, R39, 0x1, R36 ;  /* 0x0000000127247824 */ /* 0x000fe400078e0224 */
[----:B------:R-:W-:Y:S01]  /*20e0*/  IMAD R8, R3, c[0x0][0x1a4], RZ ;  /* 0x0000690003087a24 */ /* 0x000fe200078e02ff */
[----:B--2---:R-:W-:-:S04]  /*20f0*/  @!P5 LEA R18, P3, R16, c[0x0][0x168], 0x1 ;  /* 0x00005a001012da11 */ /* 0x004fc800078608ff */
[----:B------:R-:W-:Y:S02]  /*2100*/  @!P5 LEA.HI.X R19, R16, c[0x0][0x16c], R9, 0x1, P3 ;  /* 0x00005b001013da11 */ /* 0x000fe400018f0c09 */
[----:B------:R-:W-:Y:S02]  /*2110*/  @!P4 LEA R10, P3, R20, c[0x0][0x168], 0x1 ;  /* 0x00005a00140aca11 */ /* 0x000fe400078608ff */
[----:B------:R-:W-:Y:S01]  /*2120*/  LEA.HI R9, R132, R126, RZ, 0x4 ;  /* 0x0000007e84097211 */ /* 0x000fe200078f20ff */
[----:B------:R2:W-:Y:S01]  /*2130*/  @!P5 LDGSTS.E.BYPASS.LTC128B.128 [R228+0x7000], [R18.64] ;  /* 0x0700000012e4dfae */ /* 0x0005e2000b901d48 */
[----:B------:R-:W-:Y:S02]  /*2140*/  @!P4 LEA.HI.X R11, R20, c[0x0][0x16c], R11, 0x1, P3 ;  /* 0x00005b00140bca11 */ /* 0x000fe400018f0c0b */
[----:B------:R-:W-:Y:S01]  /*2150*/  LOP3.LUT R7, R9, 0xfffffff0, RZ, 0xc0, !PT ;  /* 0xfffffff009077812 */ /* 0x000fe200078ec0ff */
[----:B------:R2:W-:Y:S01]  /*2160*/  @!P5 LDGSTS.E.BYPASS.LTC128B.128 [R228+0xb000], [R18.64+0x80] ;  /* 0x0b00008012e4dfae */ /* 0x0005e2000b901d48 */
[----:B------:R-:W-:-:S02]  /*2170*/  ISETP.GE.AND P5, PT, R232, R5, PT ;  /* 0x00000005e800720c */ /* 0x000fc40003fa6270 */
[----:B------:R-:W-:Y:S01]  /*2180*/  IADD3 R7, -R7, R126, RZ ;  /* 0x0000007e07077210 */ /* 0x000fe20007ffe1ff */
[----:B------:R3:W-:Y:S01]  /*2190*/  @!P4 LDGSTS.E.BYPASS.LTC128B.128 [R228+0x7800], [R10.64] ;  /* 0x078000000ae4cfae */ /* 0x0007e2000b901d48 */
[C---:B------:R-:W-:Y:S02]  /*21a0*/  LEA R225, P3, R38.reuse, c[0x0][0x170], 0x1 ;  /* 0x00005c0026e17a11 */ /* 0x040fe400078608ff */
[----:B------:R-:W-:Y:S01]  /*21b0*/  SHF.R.S32.HI R4, RZ, 0x1f, R7 ;  /* 0x0000001fff047819 */ /* 0x000fe20000011407 */
[----:B------:R3:W-:Y:S01]  /*21c0*/  @!P4 LDGSTS.E.BYPASS.LTC128B.128 [R228+0xb800], [R10.64+0x80] ;  /* 0x0b8000800ae4cfae */ /* 0x0007e2000b901d48 */
[----:B------:R-:W-:Y:S02]  /*21d0*/  LEA.HI.X R224, R38, c[0x0][0x174], R36, 0x1, P3 ;  /* 0x00005d0026e07a11 */ /* 0x000fe400018f0c24 */
[----:B------:R-:W-:Y:S01]  /*21e0*/  LEA.HI R4, R4, R7, RZ, 0x3 ;  /* 0x0000000704047211 */ /* 0x000fe200078f18ff */
[----:B------:R-:W0:Y:S01]  /*21f0*/  LDGDEPBAR ;  /* 0x00000000000079af */ /* 0x000e220000000000 */
[----:B------:R-:W-:-:S02]  /*2200*/  ISETP.GE.AND P4, PT, R6, R5, PT ;  /* 0x000000050600720c */ /* 0x000fc40003f86270 */
[C---:B------:R-:W-:Y:S01]  /*2210*/  LOP3.LUT R6, R4.reuse, 0xfffffff8, RZ, 0xc0, !PT ;  /* 0xfffffff804067812 */ /* 0x040fe200078ec0ff */
[----:B------:R-:W-:Y:S01]  /*2220*/  IMAD.SHL.U32 R128, R4, 0x40, RZ ;  /* 0x0000004004807824 */ /* 0x000fe200078e00ff */
[----:B------:R-:W-:Y:S02]  /*2230*/  SHF.R.S32.HI R221, RZ, 0x4, R9 ;  /* 0x00000004ffdd7819 */ /* 0x000fe40000011409 */
[----:B------:R-:W-:Y:S02]  /*2240*/  LEA.HI R132, R132, R126, RZ, 0x5 ;  /* 0x0000007e84847211 */ /* 0x000fe400078f28ff */
[----:B------:R-:W-:Y:S02]  /*2250*/  LEA.HI R9, R9, R221, RZ, 0x1 ;  /* 0x000000dd09097211 */ /* 0x000fe400078f08ff */
[----:B------:R-:W-:Y:S02]  /*2260*/  SHF.R.S32.HI R131, RZ, 0x5, R132 ;  /* 0x00000005ff837819 */ /* 0x000fe40000011484 */
[----:B------:R-:W-:Y:S01]  /*2270*/  LOP3.LUT R9, R9, 0xfffffffe, RZ, 0xc0, !PT ;  /* 0xfffffffe09097812 */ /* 0x000fe200078ec0ff */
[----:B------:R-:W-:Y:S01]  /*2280*/  @!P4 IMAD.MOV.U32 R16, RZ, RZ, c[0x0][0x1a0] ;  /* 0x00006800ff10c624 */ /* 0x000fe200078e00ff */
[----:B--2---:R-:W-:-:S02]  /*2290*/  @!P6 MOV R18, c[0x0][0x1a0] ;  /* 0x000068000012ea02 */ /* 0x004fc40000000f00 */
[----:B------:R-:W-:Y:S01]  /*22a0*/  LOP3.LUT R128, R128, 0xfffffe00, RZ, 0xc0, !PT ;  /* 0xfffffe0080807812 */ /* 0x000fe200078ec0ff */
[----:B------:R-:W-:Y:S02]  /*22b0*/  IMAD.IADD R221, R221, 0x1, -R9 ;  /* 0x00000001dddd7824 */ /* 0x000fe400078e0a09 */
[----:B------:R-:W-:Y:S02]  /*22c0*/  IMAD.SHL.U32 R9, R232, 0x8, RZ ;  /* 0x00000008e8097824 */ /* 0x000fe400078e00ff */
[C---:B------:R-:W-:Y:S01]  /*22d0*/  IMAD R222, R131.reuse, 0x400, R128 ;  /* 0x0000040083de7824 */ /* 0x040fe200078e0280 */
[----:B------:R-:W-:Y:S01]  /*22e0*/  LEA R131, R131, R136, 0x4 ;  /* 0x0000008883837211 */ /* 0x000fe200078e20ff */
[----:B------:R-:W-:-:S04]  /*22f0*/  DEPBAR.LE SB0, 0x0 ;  /* 0x000080000000791a */ /* 0x000fc80000000000 */
[----:B------:R-:W-:Y:S01]  /*2300*/  BAR.SYNC.DEFER_BLOCKING 0x0 ;  /* 0x0000000000007b1d */ /* 0x000fe20000010000 */
[----:B---3--:R-:W-:-:S05]  /*2310*/  IMAD.WIDE.U32 R10, R3, c[0x0][0x1a0], RZ ;  /* 0x00006800030a7a25 */ /* 0x008fca00078e00ff */
[----:B------:R-:W-:-:S04]  /*2320*/  @!P2 IADD3 R10, P3, R225, R10, RZ ;  /* 0x0000000ae10aa210 */ /* 0x000fc80007f7e0ff */
[----:B------:R-:W-:Y:S01]  /*2330*/  @!P2 IADD3.X R11, R224, R11, R8, P3, !PT ;  /* 0x0000000be00ba210 */ /* 0x000fe20001ffe408 */
[----:B------:R-:W-:Y:S01]  /*2340*/  IMAD.SHL.U32 R8, R0, 0x40, RZ ;  /* 0x0000004000087824 */ /* 0x000fe200078e00ff */
[----:B------:R-:W-:Y:S02]  /*2350*/  ISETP.GE.AND P3, PT, R2, R5, PT ;  /* 0x000000050200720c */ /* 0x000fe40003f66270 */
[----:B------:R-:W-:Y:S01]  /*2360*/  IADD3 R2, R7, -R6, RZ ;  /* 0x8000000607027210 */ /* 0x000fe20007ffe0ff */
[----:B------:R-:W-:Y:S01]  /*2370*/  @!P5 IMAD.MOV.U32 R6, RZ, RZ, R225 ;  /* 0x000000ffff06d224 */ /* 0x000fe200078e00e1 */
[----:B------:R-:W-:Y:S02]  /*2380*/  @!P5 MOV R7, R224 ;  /* 0x000000e00007d202 */ /* 0x000fe40000000f00 */
[----:B------:R-:W-:-:S04]  /*2390*/  LOP3.LUT R8, R8, 0x1c0, RZ, 0xc0, !PT ;  /* 0x000001c008087812 */ /* 0x000fc800078ec0ff */
[----:B------:R-:W-:Y:S01]  /*23a0*/  LOP3.LUT R9, R8, 0x8, R9, 0xf8, !PT ;  /* 0x0000000808097812 */ /* 0x000fe200078ef809 */
[----:B------:R-:W-:Y:S02]  /*23b0*/  @P5 STS.128 [R228+0xc000], RZ ;  /* 0x00c000ffe4005388 */ /* 0x000fe40000000c00 */
[----:B------:R-:W-:Y:S01]  /*23c0*/  @!P3 IMAD.MOV.U32 R14, RZ, RZ, c[0x0][0x1a0] ;  /* 0x00006800ff0eb624 */ /* 0x000fe200078e00ff */
[----:B------:R-:W-:Y:S01]  /*23d0*/  SHF.R.U32.HI R8, RZ, 0x3, R8 ;  /* 0x00000003ff087819 */ /* 0x000fe20000011608 */
[----:B------:R-:W-:Y:S03]  /*23e0*/  @P5 STS.128 [R228+0x10000], RZ ;  /* 0x010000ffe4005388 */ /* 0x000fe60000000c00 */
[----:B------:R-:W-:Y:S01]  /*23f0*/  LOP3.LUT R8, R9, R8, RZ, 0x3c, !PT ;  /* 0x0000000809087212 */ /* 0x000fe200078e3cff */
        /* <DEDUP_REMOVED lines=12> */
[----:B------:R-:W-:-:S03]  /*24c0*/  ISETP.GE.AND P2, PT, R12, R5, PT ;  /* 0x000000050c00720c */ /* 0x000fc60003f46270 */
[----:B------:R-:W-:Y:S04]  /*24d0*/  @P1 STS.128 [R228+0xd000], RZ ;  /* 0x00d000ffe4001388 */ /* 0x000fe80000000c00 */
[----:B------:R-:W-:Y:S01]  /*24e0*/  @P1 STS.128 [R228+0x11000], RZ ;  /* 0x011000ffe4001388 */ /* 0x000fe20000000c00 */
[----:B--2---:R-:W-:Y:S01]  /*24f0*/  @!P1 IMAD.MOV.U32 R7, RZ, RZ, c[0x0][0x1a0] ;  /* 0x00006800ff079624 */ /* 0x004fe200078e00ff */
[----:B------:R-:W-:-:S04]  /*2500*/  @!P1 MOV R6, c[0x0][0x1a4] ;  /* 0x0000690000069a02 */ /* 0x000fc80000000f00 */
[----:B------:R-:W-:Y:S02]  /*2510*/  @!P2 MOV R12, c[0x0][0x1a0] ;  /* 0x00006800000caa02 */ /* 0x000fe40000000f00 */
[----:B------:R-:W-:-:S04]  /*2520*/  @!P1 LEA R20, P5, R7, R225, 0x6 ;  /* 0x000000e107149211 */ /* 0x000fc800078a30ff */
[----:B------:R-:W-:Y:S01]  /*2530*/  @!P1 LEA.HI.X R21, R7, R224, R6, 0x6, P5 ;  /* 0x000000e007159211 */ /* 0x000fe200028f3406 */
[----:B------:R-:W-:Y:S01]  /*2540*/  @!P6 IMAD.MOV.U32 R7, RZ, RZ, R224 ;  /* 0x000000ffff07e224 */ /* 0x000fe200078e00e0 */
[----:B------:R-:W-:Y:S02]  /*2550*/  @!P6 MOV R6, R225 ;  /* 0x000000e10006e202 */ /* 0x000fe40000000f00 */
[----:B------:R-:W-:Y:S01]  /*2560*/  ISETP.GE.AND P5, PT, R13, R5, PT ;  /* 0x000000050d00720c */ /* 0x000fe20003fa6270 */
[----:B------:R-:W-:Y:S01]  /*2570*/  @!PT LDS RZ, [RZ] ;  /* 0x00000000fffff984 */ /* 0x000fe20000000800 */
[----:B------:R-:W-:Y:S01]  /*2580*/  @!PT LDS RZ, [RZ] ;  /* 0x00000000fffff984 */ /* 0x000fe20000000800 */
[----:B------:R-:W-:Y:S01]  /*2590*/  @!PT LDS RZ, [RZ] ;  /* 0x00000000fffff984 */ /* 0x000fe20000000800 */
[----:B------:R2:W-:Y:S01]  /*25a0*/  @!P1 LDGSTS.E.BYPASS.LTC128B.128 [R228+0xd000], [R20.64] ;  /* 0x0d00000014e49fae */ /* 0x0005e2000b901d48 */
[----:B------:R-:W-:Y:S02]  /*25b0*/  @!P2 IMAD.MOV.U32 R5, RZ, RZ, c[0x0][0x1a4] ;  /* 0x00006900ff05a624 */ /* 0x000fe400078e00ff */
[----:B---3--:R-:W-:Y:S01]  /*25c0*/  IMAD.SHL.U32 R11, R2, 0x40, RZ ;  /* 0x00000040020b7824 */ /* 0x008fe200078e00ff */
[----:B------:R2:W-:Y:S01]  /*25d0*/  @!P1 LDGSTS.E.BYPASS.LTC128B.128 [R228+0x11000], [R20.64+0x80] ;  /* 0x1100008014e49fae */ /* 0x0005e2000b901d48 */
[----:B------:R-:W-:-:S03]  /*25e0*/  @!P6 IMAD.WIDE.U32 R18, R18, 0x60, R6 ;  /* 0x000000601212e825 */ /* 0x000fc600078e0006 */
[----:B------:R-:W-:Y:S01]  /*25f0*/  LOP3.LUT R11, R11, 0x1c0, RZ, 0xc0, !PT ;  /* 0x000001c00b0b7812 */ /* 0x000fe200078ec0ff */
[----:B------:R-:W-:Y:S01]  /*2600*/  @!P4 IMAD.MOV.U32 R6, RZ, RZ, R225 ;  /* 0x000000ffff06c224 */ /* 0x000fe200078e00e1 */
[----:B------:R-:W-:Y:S01]  /*2610*/  @P6 STS.128 [R228+0xd800], RZ ;  /* 0x00d800ffe4006388 */ /* 0x000fe20000000c00 */
[----:B------:R-:W-:Y:S01]  /*2620*/  @!P4 IMAD.MOV.U32 R7, RZ, RZ, R224 ;  /* 0x000000ffff07c224 */ /* 0x000fe200078e00e0 */
[----:B------:R-:W-:Y:S01]  /*2630*/  SHF.R.U32.HI R127, RZ, 0x3, R11 ;  /* 0x00000003ff7f7819 */ /* 0x000fe2000001160b */
[----:B------:R-:W-:Y:S01]  /*2640*/  IMAD.SHL.U32 R10, R221, 0x8, RZ ;  /* 0x00000008dd0a7824 */ /* 0x000fe200078e00ff */
[----:B------:R-:W-:Y:S01]  /*2650*/  @P6 STS.128 [R228+0x11800], RZ ;  /* 0x011800ffe4006388 */ /* 0x000fe20000000c00 */
[----:B------:R-:W-:Y:S01]  /*2660*/  @!P4 IMAD.WIDE.U32 R16, R16, 0xa0, R6 ;  /* 0x000000a01010c825 */ /* 0x000fe200078e0006 */
[----:B------:R-:W-:Y:S02]  /*2670*/  @!P3 MOV R6, R225 ;  /* 0x000000e10006b202 */ /* 0x000fe40000000f00 */
[----:B------:R-:W-:Y:S01]  /*2680*/  LOP3.LUT R10, R11, 0x8, R10, 0xf8, !PT ;  /* 0x000000080b0a7812 */ /* 0x000fe200078ef80a */
[----:B------:R-:W-:-:S02]  /*2690*/  @!P3 IMAD.MOV.U32 R7, RZ, RZ, R224 ;  /* 0x000000ffff07b224 */ /* 0x000fc400078e00e0 */
[----:B------:R-:W-:Y:S01]  /*26a0*/  @!P5 IMAD.MOV.U32 R9, RZ, RZ, c[0x0][0x1a0] ;  /* 0x00006800ff09d624 */ /* 0x000fe200078e00ff */
[----:B------:R-:W-:Y:S01]  /*26b0*/  LOP3.LUT R127, R10, R127, RZ, 0x3c, !PT ;  /* 0x0000007f0a7f7212 */ /* 0x000fe200078e3cff */
[----:B------:R-:W-:Y:S01]  /*26c0*/  @!P3 IMAD.WIDE.U32 R14, R14, 0xc0, R6 ;  /* 0x000000c00e0eb825 */ /* 0x000fe200078e0006 */
[----:B------:R-:W-:Y:S02]  /*26d0*/  @!P2 MOV R7, R224 ;  /* 0x000000e00007a202 */ /* 0x000fe40000000f00 */
[----:B------:R-:W-:Y:S01]  /*26e0*/  IADD3 R222, R127, R222, RZ ;  /* 0x000000de7fde7210 */ /* 0x000fe20007ffe0ff */
[----:B------:R-:W-:Y:S02]  /*26f0*/  @!P6 IMAD.MOV.U32 R10, RZ, RZ, c[0x0][0x1a4] ;  /* 0x00006900ff0ae624 */ /* 0x000fe400078e00ff */
[----:B------:R-:W-:Y:S01]  /*2700*/  @!P2 IMAD.MOV.U32 R6, RZ, RZ, R225 ;  /* 0x000000ffff06a224 */ /* 0x000fe200078e00e1 */
[----:B------:R-:W-:Y:S01]  /*2710*/  SHF.L.U32 R222, R222, 0x1, RZ ;  /* 0x00000001dede7819 */ /* 0x000fe200000006ff */
[----:B------:R-:W-:Y:S01]  /*2720*/  @!P6 IMAD R10, R10, 0x60, RZ ;  /* 0x000000600a0ae824 */ /* 0x000fe200078e02ff */
[----:B--2---:R-:W-:Y:S01]  /*2730*/  @!P5 LEA R20, P1, R9, R225, 0x7 ;  /* 0x000000e10914d211 */ /* 0x004fe200078238ff */
[----:B------:R-:W-:Y:S01]  /*2740*/  @!P2 IMAD.WIDE.U32 R12, R12, 0xe0, R6 ;  /* 0x000000e00c0ca825 */ /* 0x000fe200078e0006 */
[----:B------:R-:W-:-:S03]  /*2750*/  @!P4 MOV R7, c[0x0][0x1a4] ;  /* 0x000069000007ca02 */ /* 0x000fc60000000f00 */
[----:B------:R-:W-:Y:S01]  /*2760*/  IMAD R221, R221, 0x200, R8 ;  /* 0x00000200dddd7824 */ /* 0x000fe200078e0208 */
[----:B------:R-:W-:Y:S01]  /*2770*/  @!P5 MOV R8, c[0x0][0x1a4] ;  /* 0x000069000008da02 */ /* 0x000fe20000000f00 */
[----:B------:R-:W-:Y:S02]  /*2780*/  @!P3 IMAD.MOV.U32 R6, RZ, RZ, c[0x0][0x1a4] ;  /* 0x00006900ff06b624 */ /* 0x000fe400078e00ff */
[----:B------:R-:W-:Y:S01]  /*2790*/  @!P6 IMAD.IADD R11, R19, 0x1, R10 ;  /* 0x00000001130be824 */ /* 0x000fe200078e020a */
[----:B------:R-:W-:Y:S01]  /*27a0*/  @!P5 LEA.HI.X R21, R9, R224, R8, 0x7, P1 ;  /* 0x000000e00915d211 */ /* 0x000fe200008f3c08 */
[----:B------:R-:W-:Y:S02]  /*27b0*/  @!P6 IMAD.MOV.U32 R10, RZ, RZ, R18 ;  /* 0x000000ffff0ae224 */ /* 0x000fe400078e0012 */
[----:B------:R-:W-:Y:S02]  /*27c0*/  @!P4 IMAD R7, R7, 0xa0, RZ ;  /* 0x000000a00707c824 */ /* 0x000fe400078e02ff */
[----:B------:R-:W-:Y:S01]  /*27d0*/  @!P3 IMAD R6, R6, 0xc0, RZ ;  /* 0x000000c00606b824 */ /* 0x000fe200078e02ff */
[----:B------:R-:W-:Y:S01]  /*27e0*/  @!PT LDS RZ, [RZ] ;  /* 0x00000000fffff984 */ /* 0x000fe20000000800 */
[----:B------:R-:W-:Y:S01]  /*27f0*/  @!PT LDS RZ, [RZ] ;  /* 0x00000000fffff984 */ /* 0x000fe20000000800 */
[----:B------:R-:W-:Y:S01]  /*2800*/  @!PT LDS RZ, [RZ] ;  /* 0x00000000fffff984 */ /* 0x000fe20000000800 */
[----:B------:R2:W-:Y:S01]  /*2810*/  @!P6 LDGSTS.E.BYPASS.LTC128B.128 [R228+0xd800], [R10.64] ;  /* 0x0d8000000ae4efae */ /* 0x0005e2000b901d48 */
[----:B------:R-:W-:-:S02]  /*2820*/  @!P4 IMAD.IADD R17, R17, 0x1, R7 ;  /* 0x000000011111c824 */ /* 0x000fc400078e0207 */
[----:B------:R-:W-:Y:S01]  /*2830*/  @!P2 IMAD R5, R5, 0xe0, RZ ;  /* 0x000000e00505a824 */ /* 0x000fe200078e02ff */
[----:B------:R2:W-:Y:S01]  /*2840*/  @!P6 LDGSTS.E.BYPASS.LTC128B.128 [R228+0x11800], [R10.64+0x80] ;  /* 0x118000800ae4efae */ /* 0x0005e2000b901d48 */
[----:B------:R-:W-:Y:S01]  /*2850*/  @!P3 IADD3 R7, R15, R6, RZ ;  /* 0x000000060f07b210 */ /* 0x000fe20007ffe0ff */
[----:B------:R-:W-:Y:S01]  /*2860*/  IMAD.SHL.U32 R221, R221, 0x2, RZ ;  /* 0x00000002dddd7824 */ /* 0x000fe200078e00ff */
[----:B------:R-:W-:Y:S01]  /*2870*/  @!P3 MOV R6, R14 ;  /* 0x0000000e0006b202 */ /* 0x000fe20000000f00 */
[----:B------:R-:W-:Y:S01]  /*2880*/  @P5 STS.128 [R228+0xe000], RZ ;  /* 0x00e000ffe4005388 */ /* 0x000fe20000000c00 */
[----:B------:R-:W-:Y:S02]  /*2890*/  @!P2 IMAD.IADD R13, R13, 0x1, R5 ;  /* 0x000000010d0da824 */ /* 0x000fe400078e0205 */
[C---:B------:R-:W-:Y:S01]  /*28a0*/  IADD3 R4, R221.reuse, 0x4000, RZ ;  /* 0x00004000dd047810 */ /* 0x040fe20007ffe0ff */
[----:B------:R-:W-:Y:S01]  /*28b0*/  @P5 STS.128 [R228+0x12000], RZ ;  /* 0x012000ffe4005388 */ /* 0x000fe20000000c00 */
[----:B------:R-:W-:Y:S01]  /*28c0*/  IADD3 R219, R221, 0x4020, RZ ;  /* 0x00004020dddb7810 */ /* 0x000fe20007ffe0ff */
[----:B------:R-:W-:-:S02]  /*28d0*/  IMAD.IADD R216, R128, 0x1, R127 ;  /* 0x0000000180d87824 */ /* 0x000fc400078e027f */
        /* <DEDUP_REMOVED lines=34> */
[----:B---3--:R-:W3:Y:S01]  /*2b00*/  LDSM.16.M88.4 R16, [R221+0x4000] ;  /* 0x00400000dd10783b */ /* 0x008ee20000000200 */
[----:B------:R-:W-:Y:S02]  /*2b10*/  LOP3.LUT P1, RZ, R0, 0x4, RZ, 0xc0, !PT ;  /* 0x0000000400ff7812 */ /* 0x000fe4000782c0ff */
[----:B------:R-:W-:Y:S01]  /*2b20*/  LEA R220, R2, R222, 0x1 ;  /* 0x000000de02dc7211 */ /* 0x000fe200078e08ff */
[----:B------:R-:W2:Y:S01]  /*2b30*/  LDSM.16.M88.4 R76, [R221+0x4800] ;  /* 0x00480000dd4c783b */ /* 0x000ea20000000200 */
[----:B------:R-:W-:-:S02]  /*2b40*/  SEL R0, R3, 0xffffffe0, !P2 ;  /* 0xffffffe003007807 */ /* 0x000fc40005000000 */
[----:B------:R-:W-:Y:S01]  /*2b50*/  SEL R3, R3, 0xffffffe0, !P1 ;  /* 0xffffffe003037807 */ /* 0x000fe20004800000 */
[----:B------:R-:W2:Y:S01]  /*2b60*/  LDSM.16.M88.4 R68, [R221+0x5000] ;  /* 0x00500000dd44783b */ /* 0x000ea20000000200 */
[----:B------:R-:W-:Y:S01]  /*2b70*/  ISETP.GT.AND P2, PT, R133, 0x1, PT ;  /* 0x000000018500780c */ /* 0x000fe20003f44270 */
[C---:B------:R-:W-:Y:S01]  /*2b80*/  IMAD R218, R0.reuse, 0x2, R222 ;  /* 0x0000000200da7824 */ /* 0x040fe200078e02de */
[C---:B------:R-:W-:Y:S01]  /*2b90*/  LEA R215, R3.reuse, R221, 0x1 ;  /* 0x000000dd03d77211 */ /* 0x040fe200078e08ff */
[----:B------:R-:W2:Y:S01]  /*2ba0*/  LDSM.16.M88.4 R60, [R221+0x5800] ;  /* 0x00580000dd3c783b */ /* 0x000ea20000000200 */
[----:B------:R-:W-:Y:S01]  /*2bb0*/  IMAD R217, R0, 0x2, R220 ;  /* 0x0000000200d97824 */ /* 0x000fe200078e02dc */
[----:B------:R-:W-:Y:S02]  /*2bc0*/  LEA R204, R3, R219, 0x1 ;  /* 0x000000db03cc7211 */ /* 0x000fe400078e08ff */
[----:B------:R-:W2:Y:S01]  /*2bd0*/  LDSM.16.M88.4 R52, [R221+0x6000] ;  /* 0x00600000dd34783b */ /* 0x000ea20000000200 */
[----:B------:R-:W-:-:S02]  /*2be0*/  IADD3 R209, R219, 0x1800, RZ ;  /* 0x00001800dbd17810 */ /* 0x000fc40007ffe0ff */
[C---:B------:R-:W-:Y:S01]  /*2bf0*/  IADD3 R208, R219.reuse, 0x2000, RZ ;  /* 0x00002000dbd07810 */ /* 0x040fe20007ffe0ff */
[----:B------:R-:W2:Y:S01]  /*2c00*/  LDSM.16.M88.4 R44, [R221+0x6800] ;  /* 0x00680000dd2c783b */ /* 0x000ea20000000200 */
[----:B------:R-:W-:Y:S02]  /*2c10*/  IADD3 R207, R219, 0x2800, RZ ;  /* 0x00002800dbcf7810 */ /* 0x000fe40007ffe0ff */
[----:B------:R-:W-:Y:S01]  /*2c20*/  @!P2 LEA R236, P1, R135, c[0x0][0x168], 0x1 ;  /* 0x00005a0087ecaa11 */ /* 0x000fe200078208ff */
[----:B------:R-:W2:Y:S01]  /*2c30*/  LDSM.16.M88.4 R96, [R221+0x7000] ;  /* 0x00700000dd60783b */ /* 0x000ea20000000200 */
[----:B------:R-:W-:Y:S02]  /*2c40*/  IADD3 R206, R219, 0x3000, RZ ;  /* 0x00003000dbce7810 */ /* 0x000fe40007ffe0ff */
[----:B------:R-:W-:Y:S01]  /*2c50*/  @!P2 LEA.HI.X R229, R135, c[0x0][0x16c], R134, 0x1, P1 ;  /* 0x00005b0087e5aa11 */ /* 0x000fe200008f0c86 */
[----:B----4-:R-:W4:Y:S01]  /*2c60*/  LDSM.16.M88.4 R20, [R221+0x7800] ;  /* 0x00780000dd14783b */ /* 0x010f220000000200 */
[----:B------:R-:W-:-:S02]  /*2c70*/  IADD3 R205, R219, 0x3800, RZ ;  /* 0x00003800dbcd7810 */ /* 0x000fc40007ffe0ff */
[C---:B------:R-:W-:Y:S01]  /*2c80*/  IADD3 R203, R219.reuse, 0x4000, RZ ;  /* 0x00004000dbcb7810 */ /* 0x040fe20007ffe0ff */
[----:B------:R-:W-:Y:S01]  /*2c90*/  LDSM.16.M88.4 R40, [R220] ;  /* 0x00000000dc28783b */ /* 0x000fe20000000200 */
[C---:B------:R-:W-:Y:S02]  /*2ca0*/  IADD3 R202, R219.reuse, 0x4800, RZ ;  /* 0x00004800dbca7810 */ /* 0x040fe40007ffe0ff */
[C---:B------:R-:W-:Y:S01]  /*2cb0*/  IADD3 R201, R219.reuse, 0x5000, RZ ;  /* 0x00005000dbc97810 */ /* 0x040fe20007ffe0ff */
[----:B-1----:R-:W1:Y:S01]  /*2cc0*/  LDSM.16.M88.4 R12, [R219] ;  /* 0x00000000db0c783b */ /* 0x002e620000000200 */
[C---:B------:R-:W-:Y:S02]  /*2cd0*/  IADD3 R200, R219.reuse, 0x5800, RZ ;  /* 0x00005800dbc87810 */ /* 0x040fe40007ffe0ff */
[C---:B------:R-:W-:Y:S01]  /*2ce0*/  IADD3 R199, R219.reuse, 0x6000, RZ ;  /* 0x00006000dbc77810 */ /* 0x040fe20007ffe0ff */
[----:B---3--:R-:W-:Y:S01]  /*2cf0*/  HMMA.16816.F32.BF16 R4, R88, R16, RZ ;  /* 0x000000105804723c */ /* 0x008fe200000418ff */
[----:B--2---:R-:W2:Y:S01]  /*2d00*/  LDSM.16.M88.4 R8, [R219+0x1800] ;  /* 0x00180000db08783b */ /* 0x004ea20000000200 */
[----:B------:R-:W-:-:S02]  /*2d10*/  IADD3 R198, R219, 0x6800, RZ ;  /* 0x00006800dbc67810 */ /* 0x000fc40007ffe0ff */
[C---:B------:R-:W-:Y:S01]  /*2d20*/  IADD3 R197, R219.reuse, 0x7000, RZ ;  /* 0x00007000dbc57810 */ /* 0x040fe20007ffe0ff */
[----:B------:R-:W3:Y:S01]  /*2d30*/  LDSM.16.M88.4 R112, [R219+0x800] ;  /* 0x00080000db70783b */ /* 0x000ee20000000200 */
[----:B------:R-:W-:Y:S02]  /*2d40*/  IADD3 R196, R219, 0x7800, RZ ;  /* 0x00007800dbc47810 */ /* 0x000fe40007ffe0ff */
[C---:B------:R-:W-:Y:S01]  /*2d50*/  HMMA.16816.F32.BF16 R16, R88.reuse, R18, RZ ;  /* 0x000000125810723c */ /* 0x040fe200000418ff */
[----:B------:R-:W1:Y:S04]  /*2d60*/  LDSM.16.M88.4 R108, [R219+0x1000] ;  /* 0x00100000db6c783b */ /* 0x000e680000000200 */
[----:B------:R-:W1:Y:S03]  /*2d70*/  LDSM.16.M88.4 R104, [R219+0x2000] ;  /* 0x00200000db68783b */ /* 0x000e660000000200 */
[C---:B------:R-:W-:Y:S01]  /*2d80*/  HMMA.16816.F32.BF16 R28, R88.reuse, R76, RZ ;  /* 0x0000004c581c723c */ /* 0x040fe200000418ff */
[----:B------:R-:W-:Y:S04]  /*2d90*/  LDSM.16.M88.4 R84, [R219+0x3000] ;  /* 0x00300000db54783b */ /* 0x000fe80000000200 */
[----:B------:R-:W-:Y:S03]  /*2da0*/  LDSM.16.M88.4 R80, [R219+0x3800] ;  /* 0x00380000db50783b */ /* 0x000fe60000000200 */
[C---:B------:R-:W-:Y:S01]  /*2db0*/  HMMA.16816.F32.BF16 R72, R88.reuse, R68, RZ ;  /* 0x000000445848723c */ /* 0x040fe200000418ff */
[----:B------:R-:W-:Y:S04]  /*2dc0*/  LDSM.16.M88.4 R24, [R215+0x4000] ;  /* 0x00400000d718783b */ /* 0x000fe80000000200 */
[----:B------:R-:W-:Y:S03]  /*2dd0*/  LDSM.16.M88.4 R32, [R215+0x4800] ;  /* 0x00480000d720783b */ /* 0x000fe60000000200 */
[C---:B------:R-:W-:Y:S01]  /*2de0*/  HMMA.16816.F32.BF16 R64, R88.reuse, R60, RZ ;  /* 0x0000003c5840723c */ /* 0x040fe200000418ff */
[----:B------:R-:W-:Y:S04]  /*2df0*/  LDSM.16.M88.4 R116, [R215+0x8000] ;  /* 0x00800000d774783b */ /* 0x000fe80000000200 */
[----:B------:R-:W-:Y:S03]  /*2e00*/  LDSM.16.M88.4 R120, [R221+0x8800] ;  /* 0x00880000dd78783b */ /* 0x000fe60000000200 */
[C---:B------:R-:W-:Y:S01]  /*2e10*/  HMMA.16816.F32.BF16 R56, R88.reuse, R52, RZ ;  /* 0x000000345838723c */ /* 0x040fe200000418ff */
[----:B------:R-:W0:Y:S07]  /*2e20*/  LDGDEPBAR ;  /* 0x00000000000079af */ /* 0x000e2e0000000000 */
        /* <DEDUP_REMOVED lines=10> */
[----:B------:R-:W4:Y:S07]  /*2ed0*/  LDSM.16.M88.4 R20, [R219+0x2800] ;  /* 0x00280000db14783b */ /* 0x000f2e0000000200 */
        /* <DEDUP_REMOVED lines=8> */
[----:B------:R-:W-:Y:S07]  /*2f60*/  LDSM.16.M88.4 R112, [R217] ;  /* 0x00000000d970783b */ /* 0x000fee0000000200 */
        /* <DEDUP_REMOVED lines=12> */
[C---:B------:R-:W-:Y:S08]  /*3030*/  HMMA.16816.F32.BF16 R92, R40.reuse, R80, R92 ;  /* 0x00000050285c723c */ /* 0x040ff0000004185c */
[----:B------:R-:W-:Y:S01]  /*3040*/  HMMA.16816.F32.BF16 R88, R40, R82, R88 ;  /* 0x000000522858723c */ /* 0x000fe20000041858 */
[----:B------:R-:W3:Y:S04]  /*3050*/  LDSM.16.M88.4 R80, [R215+0x6800] ;  /* 0x00680000d750783b */ /* 0x000ee80000000200 */
[----:B------:R-:W3:Y:S03]  /*3060*/  LDSM.16.M88.4 R40, [R215+0x7000] ;  /* 0x00700000d728783b */ /* 0x000ee60000000200 */
[C---:B-1----:R-:W-:Y:S08]  /*3070*/  HMMA.16816.F32.BF16 R4, R12.reuse, R24, R4 ;  /* 0x000000180c04723c */ /* 0x042ff00000041804 */
[C---:B------:R-:W-:Y:S01]  /*3080*/  HMMA.16816.F32.BF16 R16, R12.reuse, R26, R16 ;  /* 0x0000001a0c10723c */ /* 0x040fe20000041810 */
[----:B------:R-:W1:Y:S07]  /*3090*/  LDSM.16.M88.4 R24, [R215+0x7800] ;  /* 0x00780000d718783b */ /* 0x000e6e0000000200 */
[C---:B------:R-:W-:Y:S08]  /*30a0*/  HMMA.16816.F32.BF16 R28, R12.reuse, R32, R28 ;  /* 0x000000200c1c723c */ /* 0x040ff0000004181c */
[C---:B------:R-:W-:Y:S01]  /*30b0*/  HMMA.16816.F32.BF16 R76, R12.reuse, R34, R76 ;  /* 0x000000220c4c723c */ /* 0x040fe2000004184c */
[----:B------:R-:W1:Y:S07]  /*30c0*/  LDSM.16.M88.4 R32, [R204] ;  /* 0x00000000cc20783b */ /* 0x000e6e0000000200 */
        /* <DEDUP_REMOVED lines=18> */
[----:B------:R-:W4:Y:S03]  /*31f0*/  LDSM.16.M88.4 R24, [R204+0x1800] ;  /* 0x00180000cc18783b */ /* 0x000f260000000200 */
[C---:B------:R-:W-:Y:S08]  /*3200*/  HMMA.16816.F32.BF16 R4, R112.reuse, R32, R4 ;  /* 0x000000207004723c */ /* 0x040ff00000041804 */
[C---:B--2---:R-:W-:Y:S08]  /*3210*/  HMMA.16816.F32.BF16 R28, R112.reuse, R8, R28 ;  /* 0x00000008701c723c */ /* 0x044ff0000004181c */
[C---:B------:R-:W-:Y:S01]  /*3220*/  HMMA.16816.F32.BF16 R76, R112.reuse, R10, R76 ;  /* 0x0000000a704c723c */ /* 0x040fe2000004184c */
[----:B------:R-:W2:Y:S07]  /*3230*/  LDSM.16.M88.4 R8, [R204+0x2000] ;  /* 0x00200000cc08783b */ /* 0x000eae0000000200 */
[C---:B------:R-:W-:Y:S01]  /*3240*/  HMMA.16816.F32.BF16 R16, R112.reuse, R34, R16 ;  /* 0x000000227010723c */ /* 0x040fe20000041810 */
[----:B------:R-:W-:Y:S07]  /*3250*/  LDSM.16.M88.4 R32, [R219+0x4800] ;  /* 0x00480000db20783b */ /* 0x000fee0000000200 */
[----:B---3--:R-:W-:Y:S08]  /*3260*/  HMMA.16816.F32.BF16 R72, R112, R20, R72 ;  /* 0x000000147048723c */ /* 0x008ff00000041848 */
[----:B-1----:R-:W-:Y:S08]  /*3270*/  HMMA.16816.F32.BF16 R4, R84, R12, R4 ;  /* 0x0000000c5404723c */ /* 0x002ff00000041804 */
[C---:B----4-:R-:W-:Y:S08]  /*3280*/  HMMA.16816.F32.BF16 R64, R112.reuse, R24, R64 ;  /* 0x000000187040723c */ /* 0x050ff00000041840 */
[C---:B------:R-:W-:Y:S01]  /*3290*/  HMMA.16816.F32.BF16 R60, R112.reuse, R26, R60 ;  /* 0x0000001a703c723c */ /* 0x040fe2000004183c */
[----:B------:R-:W1:Y:S07]  /*32a0*/  LDSM.16.M88.4 R24, [R218+0x2000] ;  /* 0x00200000da18783b */ /* 0x000e6e0000000200 */
[----:B------:R-:W-:Y:S01]  /*32b0*/  HMMA.16816.F32.BF16 R68, R112, R22, R68 ;  /* 0x000000167044723c */ /* 0x000fe20000041844 */
[----:B------:R-:W3:Y:S07]  /*32c0*/  LDSM.16.M88.4 R20, [R204+0x2800] ;  /* 0x00280000cc14783b */ /* 0x000eee0000000200 */
[----:B------:R-:W-:Y:S01]  /*32d0*/  HMMA.16816.F32.BF16 R16, R84, R14, R16 ;  /* 0x0000000e5410723c */ /* 0x000fe20000041810 */
[----:B------:R-:W-:Y:S07]  /*32e0*/  LDSM.16.M88.4 R12, [R217+0x2000] ;  /* 0x00200000d90c783b */ /* 0x000fee0000000200 */
[----:B------:R-:W-:Y:S08]  /*32f0*/  HMMA.16816.F32.BF16 R4, R40, R80, R4 ;  /* 0x000000502804723c */ /* 0x000ff00000041804 */
[C---:B--2---:R-:W-:Y:S08]  /*3300*/  HMMA.16816.F32.BF16 R56, R112.reuse, R8, R56 ;  /* 0x000000087038723c */ /* 0x044ff00000041838 */
[----:B------:R-:W-:Y:S01]  /*3310*/  HMMA.16816.F32.BF16 R52, R112, R10, R52 ;  /* 0x0000000a7034723c */ /* 0x000fe20000041834 */
[----:B------:R-:W2:Y:S07]  /*3320*/  LDSM.16.M88.4 R8, [R204+0x4000] ;  /* 0x00400000cc08783b */ /* 0x000eae0000000200 */
[----:B------:R-:W-:Y:S01]  /*3330*/  HMMA.16816.F32.BF16 R16, R40, R82, R16 ;  /* 0x000000522810723c */ /* 0x000fe20000041810 */
[----:B------:R-:W4:Y:S07]  /*3340*/  LDSM.16.M88.4 R80, [R221+0x9000] ;  /* 0x00900000dd50783b */ /* 0x000f2e0000000200 */
[----:B-1----:R-:W-:Y:S08]  /*3350*/  HMMA.16816.F32.BF16 R4, R24, R116, R4 ;  /* 0x000000741804723c */ /* 0x002ff00000041804 */
[----:B------:R-:W-:Y:S08]  /*3360*/  HMMA.16816.F32.BF16 R28, R84, R120, R28 ;  /* 0x00000078541c723c */ /* 0x000ff0000004181c */
[C---:B---3--:R-:W-:Y:S08]  /*3370*/  HMMA.16816.F32.BF16 R48, R112.reuse, R20, R48 ;  /* 0x000000147030723c */ /* 0x048ff00000041830 */
[----:B------:R-:W-:Y:S01]  /*3380*/  HMMA.16816.F32.BF16 R44, R112, R22, R44 ;  /* 0x00000016702c723c */ /* 0x000fe2000004182c */
[----:B------:R-:W1:Y:S07]  /*3390*/  LDSM.16.M88.4 R20, [R215+0x8800] ;  /* 0x00880000d714783b */ /* 0x000e6e0000000200 */
[----:B------:R-:W-:Y:S08]  /*33a0*/  HMMA.16816.F32.BF16 R16, R24, R118, R16 ;  /* 0x000000761810723c */ /* 0x000ff00000041810 */
[----:B--2---:R-:W-:Y:S08]  /*33b0*/  HMMA.16816.F32.BF16 R4, R12, R8, R4 ;  /* 0x000000080c04723c */ /* 0x004ff00000041804 */
[----:B------:R-:W-:Y:S08]  /*33c0*/  HMMA.16816.F32.BF16 R28, R40, R32, R28 ;  /* 0x00000020281c723c */ /* 0x000ff0000004181c */
[----:B------:R-:W-:Y:S01]  /*33d0*/  HMMA.16816.F32.BF16 R76, R84, R122, R76 ;  /* 0x0000007a544c723c */ /* 0x000fe2000004184c */
[----:B------:R-:W2:Y:S07]  /*33e0*/  LDSM.16.M88.4 R120, [R221+0x9800] ;  /* 0x00980000dd78783b */ /* 0x000eae0000000200 */
[----:B------:R-:W-:Y:S01]  /*33f0*/  HMMA.16816.F32.BF16 R116, R112, R104, R92 ;  /* 0x000000687074723c */ /* 0x000fe2000004185c */
[----:B------:R-:W3:Y:S01]  /*3400*/  LDSM.16.M88.4 R92, [R204+0x4800] ;  /* 0x00480000cc5c783b */ /* 0x000ee20000000200 */
[----:B------:R-:W-:-:S02]  /*3410*/  FMUL.FTZ R5, R5, c[0x0][0x2ec] ;  /* 0x0000bb0005057a20 */ /* 0x000fc40000410000 */
[----:B------:R-:W-:Y:S02]  /*3420*/  FMUL.FTZ R6, R6, c[0x0][0x2ec] ;  /* 0x0000bb0006067a20 */ /* 0x000fe40000410000 */
[----:B------:R-:W-:Y:S02]  /*3430*/  FMUL.FTZ R3, R4, c[0x0][0x2ec] ;  /* 0x0000bb0004037a20 */ /* 0x000fe40000410000 */
[C---:B------:R-:W-:Y:S04]  /*3440*/  HMMA.16816.F32.BF16 R100, R112.reuse, R108, R100 ;  /* 0x0000006c7064723c */ /* 0x040fe80000041864 */
[----:B------:R-:W1:Y:S04]  /*3450*/  MUFU.TANH R3, R3 ;  /* 0x0000000300037308 */ /* 0x000e680000002400 */
[----:B------:R-:W-:Y:S01]  /*3460*/  HMMA.16816.F32.BF16 R96, R112, R110, R96 ;  /* 0x0000006e7060723c */ /* 0x000fe20000041860 */
[----:B------:R-:W3:Y:S07]  /*3470*/  LDSM.16.M88.4 R108, [R219+0x5000] ;  /* 0x00500000db6c783b */ /* 0x000eee0000000200 */
[----:B------:R-:W-:Y:S01]  /*3480*/  HMMA.16816.F32.BF16 R16, R12, R10, R16 ;  /* 0x0000000a0c10723c */ /* 0x000fe20000041810 */
[----:B------:R-:W-:Y:S07]  /*3490*/  LDSM.16.M88.4 R8, [R215+0x9000] ;  /* 0x00900000d708783b */ /* 0x000fee0000000200 */
[----:B----4-:R-:W-:Y:S01]  /*34a0*/  HMMA.16816.F32.BF16 R72, R84, R80, R72 ;  /* 0x000000505448723c */ /* 0x010fe20000041848 */
[----:B------:R-:W4:Y:S07]  /*34b0*/  MUFU.TANH R81, R5 ;  /* 0x0000000500517308 */ /* 0x000f2e0000002400 */
[----:B-1----:R-:W-:Y:S01]  /*34c0*/  HMMA.16816.F32.BF16 R28, R24, R20, R28 ;  /* 0x00000014181c723c */ /* 0x002fe2000004181c */
[----:B------:R1:W1:Y:S07]  /*34d0*/  MUFU.TANH R80, R6 ;  /* 0x0000000600507308 */ /* 0x00026e0000002400 */
[----:B------:R-:W-:Y:S01]  /*34e0*/  HMMA.16816.F32.BF16 R68, R84, R82, R68 ;  /* 0x000000525444723c */ /* 0x000fe20000041844 */
[----:B------:R-:W-:-:S02]  /*34f0*/  FMUL.FTZ R16, R16, c[0x0][0x2ec] ;  /* 0x0000bb0010107a20 */ /* 0x000fc40000410000 */
[----:B------:R-:W-:Y:S02]  /*3500*/  FMUL.FTZ R17, R17, c[0x0][0x2ec] ;  /* 0x0000bb0011117a20 */ /* 0x000fe40000410000 */
[----:B------:R-:W-:Y:S01]  /*3510*/  FMUL.FTZ R18, R18, c[0x0][0x2ec] ;  /* 0x0000bb0012127a20 */ /* 0x000fe20000410000 */
[----:B------:R-:W3:Y:S01]  /*3520*/  MUFU.TANH R83, R16 ;  /* 0x0000001000537308 */ /* 0x000ee20000002400 */
[----:B------:R-:W-:Y:S01]  /*3530*/  FMUL.FTZ R82, R7, c[0x0][0x2ec] ;  /* 0x0000bb0007527a20 */ /* 0x000fe20000410000 */
[----:B--2---:R-:W-:Y:S01]  /*3540*/  HMMA.16816.F32.BF16 R64, R84, R120, R64 ;  /* 0x000000785440723c */ /* 0x004fe20000041840 */
[----:B-1----:R-:W1:Y:S01]  /*3550*/  LDSM.16.M88.4 R4, [R219+0x5800] ;  /* 0x00580000db04783b */ /* 0x002e620000000200 */
[----:B------:R-:W-:-:S04]  /*3560*/  FMUL.FTZ R19, R19, c[0x0][0x2ec] ;  /* 0x0000bb0013137a20 */ /* 0x000fc80000410000 */
[----:B------:R-:W2:Y:S02]  /*3570*/  MUFU.TANH R104, R19 ;  /* 0x0000001300687308 */ /* 0x000ea40000002400 */
[----:B------:R-:W-:Y:S06]  /*3580*/  HMMA.16816.F32.BF16 R60, R84, R122, R60 ;  /* 0x0000007a543c723c */ /* 0x000fec000004183c */
[----:B------:R-:W1:Y:S02]  /*3590*/  MUFU.TANH R82, R82 ;  /* 0x0000005200527308 */ /* 0x000e640000002400 */
[----:B---3--:R-:W-:Y:S06]  /*35a0*/  HMMA.16816.F32.BF16 R28, R12, R92, R28 ;  /* 0x0000005c0c1c723c */ /* 0x008fec000004181c */
[----:B------:R-:W3:Y:S02]  /*35b0*/  MUFU.TANH R92, R17 ;  /* 0x00000011005c7308 */ /* 0x000ee40000002400 */
[C---:B------:R-:W-:Y:S01]  /*35c0*/  HMMA.16816.F32.BF16 R76, R40.reuse, R34, R76 ;  /* 0x00000022284c723c */ /* 0x040fe2000004184c */
[----:B------:R-:W2:Y:S05]  /*35d0*/  LDSM.16.M88.4 R32, [R221+0xa000] ;  /* 0x00a00000dd20783b */ /* 0x000eaa0000000200 */
[----:B------:R1:W1:Y:S02]  /*35e0*/  MUFU.TANH R93, R18 ;  /* 0x00000012005d7308 */ /* 0x0002640000002400 */
[C---:B------:R-:W-:Y:S08]  /*35f0*/  HMMA.16816.F32.BF16 R72, R40.reuse, R108, R72 ;  /* 0x0000006c2848723c */ /* 0x040ff00000041848 */
[----:B------:R-:W-:Y:S01]  /*3600*/  HMMA.16816.F32.BF16 R68, R40, R110, R68 ;  /* 0x0000006e2844723c */ /* 0x000fe20000041844 */
[----:B------:R-:W-:-:S02]  /*3610*/  FMUL.FTZ R28, R28, c[0x0][0x2ec] ;  /* 0x0000bb001c1c7a20 */ /* 0x000fc40000410000 */
[----:B------:R-:W-:Y:S02]  /*3620*/  FMUL.FTZ R29, R29, c[0x0][0x2ec] ;  /* 0x0000bb001d1d7a20 */ /* 0x000fe40000410000 */
[----:B------:R-:W-:Y:S01]  /*3630*/  FMUL.FTZ R30, R30, c[0x0][0x2ec] ;  /* 0x0000bb001e1e7a20 */ /* 0x000fe20000410000 */
[----:B-1----:R-:W1:Y:S01]  /*3640*/  LDSM.16.M88.4 R16, [R215+0x9800] ;  /* 0x00980000d710783b */ /* 0x002e620000000200 */
[----:B------:R-:W-:Y:S01]  /*3650*/  FMUL.FTZ R31, R31, c[0x0][0x2ec] ;  /* 0x0000bb001f1f7a20 */ /* 0x000fe20000410000 */
[C---:B------:R-:W-:Y:S01]  /*3660*/  HMMA.16816.F32.BF16 R64, R40.reuse, R4, R64 ;  /* 0x000000042840723c */ /* 0x040fe20000041840 */
[----:B------:R-:W1:Y:S07]  /*3670*/  MUFU.TANH R105, R30 ;  /* 0x0000001e00697308 */ /* 0x000e6e0000002400 */
[----:B------:R-:W-:Y:S01]  /*3680*/  HMMA.16816.F32.BF16 R60, R40, R6, R60 ;  /* 0x00000006283c723c */ /* 0x000fe2000004183c */
[----:B------:R-:W3:Y:S01]  /*3690*/  LDSM.16.M88.4 R4, [R221+0xa800] ;  /* 0x00a80000dd04783b */ /* 0x000ee20000000200 */
[----:B------:R-:W1:Y:S06]  /*36a0*/  MUFU.TANH R108, R31 ;  /* 0x0000001f006c7308 */ /* 0x000e6c0000002400 */
[C---:B------:R-:W-:Y:S08]  /*36b0*/  HMMA.16816.F32.BF16 R72, R24.reuse, R8, R72 ;  /* 0x000000081848723c */ /* 0x040ff00000041848 */
[C---:B------:R-:W-:Y:S01]  /*36c0*/  HMMA.16816.F32.BF16 R68, R24.reuse, R10, R68 ;  /* 0x0000000a1844723c */ /* 0x040fe20000041844 */
[----:B------:R-:W3:Y:S07]  /*36d0*/  LDSM.16.M88.4 R8, [R219+0x6000] ;  /* 0x00600000db08783b */ /* 0x000eee0000000200 */
[----:B------:R-:W-:Y:S01]  /*36e0*/  HMMA.16816.F32.BF16 R76, R24, R22, R76 ;  /* 0x00000016184c723c */ /* 0x000fe2000004184c */
[----:B------:R-:W4:Y:S07]  /*36f0*/  LDSM.16.M88.4 R20, [R204+0x5000] ;  /* 0x00500000cc14783b */ /* 0x000f2e0000000200 */
[----:B--2---:R-:W-:Y:S08]  /*3700*/  HMMA.16816.F32.BF16 R56, R84, R32, R56 ;  /* 0x000000205438723c */ /* 0x004ff00000041838 */
[----:B-1----:R-:W-:Y:S08]  /*3710*/  HMMA.16816.F32.BF16 R64, R24, R16, R64 ;  /* 0x000000101840723c */ /* 0x002ff00000041840 */
[----:B------:R-:W-:Y:S01]  /*3720*/  HMMA.16816.F32.BF16 R52, R84, R34, R52 ;  /* 0x000000225434723c */ /* 0x000fe20000041834 */
[----:B------:R-:W-:Y:S07]  /*3730*/  LDSM.16.M88.4 R32, [R204+0x6000] ;  /* 0x00600000cc20783b */ /* 0x000fee0000000200 */
[----:B------:R-:W-:Y:S01]  /*3740*/  HMMA.16816.F32.BF16 R60, R24, R18, R60 ;  /* 0x00000012183c723c */ /* 0x000fe2000004183c */
[----:B------:R-:W1:Y:S07]  /*3750*/  LDSM.16.M88.4 R16, [R219+0x6800] ;  /* 0x00680000db10783b */ /* 0x000e6e0000000200 */
[C---:B---3--:R-:W-:Y:S08]  /*3760*/  HMMA.16816.F32.BF16 R48, R84.reuse, R4, R48 ;  /* 0x000000045430723c */ /* 0x048ff00000041830 */
[----:B------:R-:W-:Y:S01]  /*3770*/  HMMA.16816.F32.BF16 R44, R84, R6, R44 ;  /* 0x00000006542c723c */ /* 0x000fe2000004182c */
[----:B------:R-:W-:Y:S07]  /*3780*/  LDSM.16.M88.4 R4, [R219+0x7000] ;  /* 0x00700000db04783b */ /* 0x000fee0000000200 */
[C---:B------:R-:W-:Y:S08]  /*3790*/  HMMA.16816.F32.BF16 R56, R40.reuse, R8, R56 ;  /* 0x000000082838723c */ /* 0x040ff00000041838 */
[----:B------:R-:W-:Y:S01]  /*37a0*/  HMMA.16816.F32.BF16 R52, R40, R10, R52 ;  /* 0x0000000a2834723c */ /* 0x000fe20000041834 */
[----:B------:R-:W2:Y:S07]  /*37b0*/  LDSM.16.M88.4 R8, [R221+0xb000] ;  /* 0x00b00000dd08783b */ /* 0x000eae0000000200 */
[C---:B----4-:R-:W-:Y:S08]  /*37c0*/  HMMA.16816.F32.BF16 R72, R12.reuse, R20, R72 ;  /* 0x000000140c48723c */ /* 0x050ff00000041848 */
[C---:B------:R-:W-:Y:S01]  /*37d0*/  HMMA.16816.F32.BF16 R68, R12.reuse, R22, R68 ;  /* 0x000000160c44723c */ /* 0x040fe20000041844 */
[----:B------:R-:W3:Y:S07]  /*37e0*/  LDSM.16.M88.4 R20, [R215+0xa000] ;  /* 0x00a00000d714783b */ /* 0x000eee0000000200 */
[----:B------:R-:W-:Y:S01]  /*37f0*/  HMMA.16816.F32.BF16 R76, R12, R94, R76 ;  /* 0x0000005e0c4c723c */ /* 0x000fe2000004184c */
[----:B------:R-:W4:Y:S07]  /*3800*/  MUFU.TANH R94, R28 ;  /* 0x0000001c005e7308 */ /* 0x000f2e0000002400 */
[----:B-1----:R-:W-:Y:S01]  /*3810*/  HMMA.16816.F32.BF16 R48, R40, R16, R48 ;  /* 0x000000102830723c */ /* 0x002fe20000041830 */
[----:B------:R1:W1:Y:S01]  /*3820*/  MUFU.TANH R95, R29 ;  /* 0x0000001d005f7308 */ /* 0x0002620000002400 */
[----:B------:R-:W-:-:S02]  /*3830*/  FMUL.FTZ R72, R72, c[0x0][0x2ec] ;  /* 0x0000bb0048487a20 */ /* 0x000fc40000410000 */
[----:B------:R-:W-:Y:S02]  /*3840*/  FMUL.FTZ R73, R73, c[0x0][0x2ec] ;  /* 0x0000bb0049497a20 */ /* 0x000fe40000410000 */
[----:B------:R-:W-:Y:S02]  /*3850*/  FMUL.FTZ R74, R74, c[0x0][0x2ec] ;  /* 0x0000bb004a4a7a20 */ /* 0x000fe40000410000 */
[----:B------:R-:W-:Y:S01]  /*3860*/  HMMA.16816.F32.BF16 R44, R40, R18, R44 ;  /* 0x00000012282c723c */ /* 0x000fe2000004182c */
[----:B------:R-:W4:Y:S01]  /*3870*/  LDSM.16.M88.4 R16, [R221+0xb800] ;  /* 0x00b80000dd10783b */ /* 0x000f220000000200 */
[----:B------:R-:W-:Y:S01]  /*3880*/  FMUL.FTZ R75, R75, c[0x0][0x2ec] ;  /* 0x0000bb004b4b7a20 */ /* 0x000fe20000410000 */
[----:B------:R-:W3:Y:S01]  /*3890*/  MUFU.TANH R72, R72 ;  /* 0x0000004800487308 */ /* 0x000ee20000002400 */
[----:B------:R-:W-:Y:S02]  /*38a0*/  FMUL.FTZ R68, R68, c[0x0][0x2ec] ;  /* 0x0000bb0044447a20 */ /* 0x000fe40000410000 */
[----:B------:R-:W-:-:S02]  /*38b0*/  FMUL.FTZ R69, R69, c[0x0][0x2ec] ;  /* 0x0000bb0045457a20 */ /* 0x000fc40000410000 */
[----:B------:R-:W-:Y:S01]  /*38c0*/  HMMA.16816.F32.BF16 R88, R112, R106, R88 ;  /* 0x0000006a7058723c */ /* 0x000fe20000041858 */
[----:B-1----:R-:W1:Y:S01]  /*38d0*/  LDSM.16.M88.4 R28, [R204+0x5800] ;  /* 0x00580000cc1c783b */ /* 0x002e620000000200 */
[----:B------:R-:W-:Y:S01]  /*38e0*/  FMUL.FTZ R76, R76, c[0x0][0x2ec] ;  /* 0x0000bb004c4c7a20 */ /* 0x000fe20000410000 */
[----:B------:R-:W1:Y:S01]  /*38f0*/  MUFU.TANH R73, R73 ;  /* 0x0000004900497308 */ /* 0x000e620000002400 */
[----:B------:R-:W-:Y:S02]  /*3900*/  FMUL.FTZ R77, R77, c[0x0][0x2ec] ;  /* 0x0000bb004d4d7a20 */ /* 0x000fe40000410000 */
[----:B------:R-:W-:Y:S02]  /*3910*/  FMUL.FTZ R78, R78, c[0x0][0x2ec] ;  /* 0x0000bb004e4e7a20 */ /* 0x000fe40000410000 */
[----:B--2---:R-:W-:Y:S01]  /*3920*/  HMMA.16816.F32.BF16 R100, R84, R8, R100 ;  /* 0x000000085464723c */ /* 0x004fe20000041864 */
[----:B------:R-:W-:Y:S02]  /*3930*/  FMUL.FTZ R79, R79, c[0x0][0x2ec] ;  /* 0x0000bb004f4f7a20 */ /* 0x000fe40000410000 */
[----:B------:R-:W-:Y:S01]  /*3940*/  FMUL.FTZ R70, R70, c[0x0][0x2ec] ;  /* 0x0000bb0046467a20 */ /* 0x000fe20000410000 */
[----:B------:R-:W2:Y:S01]  /*3950*/  MUFU.TANH R76, R76 ;  /* 0x0000004c004c7308 */ /* 0x000ea20000002400 */
[----:B------:R-:W-:-:S03]  /*3960*/  FMUL.FTZ R71, R71, c[0x0][0x2ec] ;  /* 0x0000bb0047477a20 */ /* 0x000fc60000410000 */
[----:B------:R-:W-:Y:S01]  /*3970*/  HMMA.16816.F32.BF16 R96, R84, R10, R96 ;  /* 0x0000000a5460723c */ /* 0x000fe20000041860 */
[----:B------:R-:W2:Y:S03]  /*3980*/  LDSM.16.M88.4 R8, [R219+0x7800] ;  /* 0x00780000db08783b */ /* 0x000ea60000000200 */
[----:B------:R-:W1:Y:S04]  /*3990*/  MUFU.TANH R77, R77 ;  /* 0x0000004d004d7308 */ /* 0x000e680000002400 */
[C---:B---3--:R-:W-:Y:S04]  /*39a0*/  HMMA.16816.F32.BF16 R56, R24.reuse, R20, R56 ;  /* 0x000000141838723c */ /* 0x048fe80000041838 */
[----:B------:R-:W3:Y:S04]  /*39b0*/  MUFU.TANH R78, R78 ;  /* 0x0000004e004e7308 */ /* 0x000ee80000002400 */
[----:B------:R-:W-:Y:S01]  /*39c0*/  HMMA.16816.F32.BF16 R52, R24, R22, R52 ;  /* 0x000000161834723c */ /* 0x000fe20000041834 */
[----:B------:R-:W-:Y:S03]  /*39d0*/  LDSM.16.M88.4 R20, [R204+0x6800] ;  /* 0x00680000cc14783b */ /* 0x000fe60000000200 */
[----:B------:R-:W2:Y:S04]  /*39e0*/  MUFU.TANH R79, R79 ;  /* 0x0000004f004f7308 */ /* 0x000ea80000002400 */
[----:B----4-:R-:W-:Y:S04]  /*39f0*/  HMMA.16816.F32.BF16 R116, R84, R16, R116 ;  /* 0x000000105474723c */ /* 0x010fe80000041874 */
[----:B------:R-:W4:Y:S04]  /*3a00*/  MUFU.TANH R74, R74 ;  /* 0x0000004a004a7308 */ /* 0x000f280000002400 */
[C---:B-1----:R-:W-:Y:S04]  /*3a10*/  HMMA.16816.F32.BF16 R64, R12.reuse, R28, R64 ;  /* 0x0000001c0c40723c */ /* 0x042fe80000041840 */
[----:B------:R-:W1:Y:S04]  /*3a20*/  MUFU.TANH R75, R75 ;  /* 0x0000004b004b7308 */ /* 0x000e680000002400 */
[----:B------:R-:W-:Y:S01]  /*3a30*/  HMMA.16816.F32.BF16 R60, R12, R30, R60 ;  /* 0x0000001e0c3c723c */ /* 0x000fe2000004183c */
[----:B------:R-:W1:Y:S03]  /*3a40*/  LDSM.16.M88.4 R28, [R215+0xa800] ;  /* 0x00a80000d71c783b */ /* 0x000e660000000200 */
[----:B------:R-:W1:Y:S04]  /*3a50*/  MUFU.TANH R68, R68 ;  /* 0x0000004400447308 */ /* 0x000e680000002400 */
[----:B------:R-:W-:Y:S01]  /*3a60*/  HMMA.16816.F32.BF16 R88, R84, R18, R88 ;  /* 0x000000125458723c */ /* 0x000fe20000041858 */
[----:B------:R-:W-:Y:S03]  /*3a70*/  LDSM.16.M88.4 R16, [R204+0x7800] ;  /* 0x00780000cc10783b */ /* 0x000fe60000000200 */
[----:B------:R-:W1:Y:S04]  /*3a80*/  MUFU.TANH R69, R69 ;  /* 0x0000004500457308 */ /* 0x000e680000002400 */
[----:B------:R-:W-:Y:S01]  /*3a90*/  HMMA.16816.F32.BF16 R100, R40, R4, R100 ;  /* 0x000000042864723c */ /* 0x000fe20000041864 */
[----:B------:R-:W-:-:S02]  /*3aa0*/  FMUL.FTZ R66, R66, c[0x0][0x2ec] ;  /* 0x0000bb0042427a20 */ /* 0x000fc40000410000 */
[----:B------:R-:W-:Y:S01]  /*3ab0*/  FMUL.FTZ R64, R64, c[0x0][0x2ec] ;  /* 0x0000bb0040407a20 */ /* 0x000fe20000410000 */
[----:B------:R-:W1:Y:S01]  /*3ac0*/  MUFU.TANH R70, R70 ;  /* 0x0000004600467308 */ /* 0x000e620000002400 */
[----:B------:R-:W-:Y:S02]  /*3ad0*/  FMUL.FTZ R65, R65, c[0x0][0x2ec] ;  /* 0x0000bb0041417a20 */ /* 0x000fe40000410000 */
[----:B------:R-:W-:Y:S01]  /*3ae0*/  FMUL.FTZ R67, R67, c[0x0][0x2ec] ;  /* 0x0000bb0043437a20 */ /* 0x000fe20000410000 */
[----:B------:R-:W-:Y:S01]  /*3af0*/  HMMA.16816.F32.BF16 R96, R40, R6, R96 ;  /* 0x000000062860723c */ /* 0x000fe20000041860 */
[----:B------:R-:W3:Y:S01]  /*3b00*/  LDSM.16.M88.4 R4, [R215+0xb800] ;  /* 0x00b80000d704783b */ /* 0x000ee20000000200 */
[----:B------:R-:W-:Y:S02]  /*3b10*/  FMUL.FTZ R63, R63, c[0x0][0x2ec] ;  /* 0x0000bb003f3f7a20 */ /* 0x000fe40000410000 */
[----:B------:R1:W1:Y:S01]  /*3b20*/  MUFU.TANH R144, R66 ;  /* 0x0000004200907308 */ /* 0x0002620000002400 */
[----:B------:R-:W-:-:S02]  /*3b30*/  FMUL.FTZ R60, R60, c[0x0][0x2ec] ;  /* 0x0000bb003c3c7a20 */ /* 0x000fc40000410000 */
[----:B------:R-:W-:Y:S01]  /*3b40*/  FMUL.FTZ R61, R61, c[0x0][0x2ec] ;  /* 0x0000bb003d3d7a20 */ /* 0x000fe20000410000 */
[----:B------:R-:W-:Y:S01]  /*3b50*/  HMMA.16816.F32.BF16 R56, R12, R32, R56 ;  /* 0x000000200c38723c */ /* 0x000fe20000041838 */
[----:B------:R-:W-:-:S03]  /*3b60*/  FMUL.FTZ R62, R62, c[0x0][0x2ec] ;  /* 0x0000bb003e3e7a20 */ /* 0x000fc60000410000 */
[----:B------:R1:W1:Y:S04]  /*3b70*/  MUFU.TANH R149, R63 ;  /* 0x0000003f00957308 */ /* 0x0002680000002400 */
[----:B------:R-:W-:Y:S01]  /*3b80*/  HMMA.16816.F32.BF16 R52, R12, R34, R52 ;  /* 0x000000220c34723c */ /* 0x000fe20000041834 */
[----:B------:R-:W4:Y:S03]  /*3b90*/  LDSM.16.M88.4 R32, [R215+0xb000] ;  /* 0x00b00000d720783b */ /* 0x000f260000000200 */
[----:B------:R-:W1:Y:S04]  /*3ba0*/  MUFU.TANH R71, R71 ;  /* 0x0000004700477308 */ /* 0x000e680000002400 */
[C---:B--2---:R-:W-:Y:S04]  /*3bb0*/  HMMA.16816.F32.BF16 R116, R40.reuse, R8, R116 ;  /* 0x000000082874723c */ /* 0x044fe80000041874 */
[----:B------:R-:W2:Y:S04]  /*3bc0*/  MUFU.TANH R64, R64 ;  /* 0x0000004000407308 */ /* 0x000ea80000002400 */
[----:B------:R-:W-:Y:S01]  /*3bd0*/  HMMA.16816.F32.BF16 R88, R40, R10, R88 ;  /* 0x0000000a2858723c */ /* 0x000fe20000041858 */
[----:B------:R-:W-:-:S02]  /*3be0*/  FMUL.FTZ R56, R56, c[0x0][0x2ec] ;  /* 0x0000bb0038387a20 */ /* 0x000fc40000410000 */
[----:B------:R-:W-:Y:S01]  /*3bf0*/  FMUL.FTZ R57, R57, c[0x0][0x2ec] ;  /* 0x0000bb0039397a20 */ /* 0x000fe20000410000 */
[----:B------:R-:W2:Y:S01]  /*3c00*/  MUFU.TANH R65, R65 ;  /* 0x0000004100417308 */ /* 0x000ea20000002400 */
[----:B------:R-:W-:Y:S02]  /*3c10*/  FMUL.FTZ R58, R58, c[0x0][0x2ec] ;  /* 0x0000bb003a3a7a20 */ /* 0x000fe40000410000 */
[----:B------:R-:W-:Y:S01]  /*3c20*/  FMUL.FTZ R59, R59, c[0x0][0x2ec] ;  /* 0x0000bb003b3b7a20 */ /* 0x000fe20000410000 */
[----:B-1----:R-:W-:Y:S01]  /*3c30*/  HMMA.16816.F32.BF16 R48, R24, R28, R48 ;  /* 0x0000001c1830723c */ /* 0x002fe20000041830 */
[----:B------:R-:W-:Y:S02]  /*3c40*/  FMUL.FTZ R52, R52, c[0x0][0x2ec] ;  /* 0x0000bb0034347a20 */ /* 0x000fe40000410000 */
[----:B------:R-:W-:Y:S01]  /*3c50*/  FMUL.FTZ R53, R53, c[0x0][0x2ec] ;  /* 0x0000bb0035357a20 */ /* 0x000fe20000410000 */
[----:B------:R1:W1:Y:S01]  /*3c60*/  MUFU.TANH R145, R67 ;  /* 0x0000004300917308 */ /* 0x0002620000002400 */
[----:B------:R-:W-:-:S02]  /*3c70*/  FMUL.FTZ R54, R54, c[0x0][0x2ec] ;  /* 0x0000bb0036367a20 */ /* 0x000fc40000410000 */
[----:B------:R-:W-:Y:S01]  /*3c80*/  FMUL.FTZ R55, R55, c[0x0][0x2ec] ;  /* 0x0000bb0037377a20 */ /* 0x000fe20000410000 */
[----:B------:R-:W-:Y:S01]  /*3c90*/  HMMA.16816.F32.BF16 R44, R24, R30, R44 ;  /* 0x0000001e182c723c */ /* 0x000fe2000004182c */
[----:B------:R-:W1:Y:S01]  /*3ca0*/  LDSM.16.M88.4 R28, [R204+0x7000] ;  /* 0x00700000cc1c783b */ /* 0x000e620000000200 */
[----:B------:R-:W-:-:S04]  /*3cb0*/  DEPBAR.LE SB0, 0x0 ;  /* 0x000080000000791a */ /* 0x000fc80000000000 */
[----:B------:R1:W1:Y:S02]  /*3cc0*/  MUFU.TANH R143, R60 ;  /* 0x0000003c008f7308 */ /* 0x0002640000002400 */
[C---:B---3--:R-:W-:Y:S06]  /*3cd0*/  HMMA.16816.F32.BF16 R116, R24.reuse, R4, R116 ;  /* 0x000000041874723c */ /* 0x048fec0000041874 */
[----:B------:R3:W1:Y:S01]  /*3ce0*/  MUFU.TANH R142, R61 ;  /* 0x0000003d008e7308 */ /* 0x0006620000002400 */
[----:B------:R-:W-:Y:S01]  /*3cf0*/  LOP3.LUT R4, R132, 0xffffffe0, RZ, 0xc0, !PT ;  /* 0xffffffe084047812 */ /* 0x000fe200078ec0ff */
[----:B------:R-:W-:Y:S04]  /*3d00*/  HMMA.16816.F32.BF16 R88, R24, R6, R88 ;  /* 0x000000061858723c */ /* 0x000fe80000041858 */
[----:B------:R-:W-:-:S02]  /*3d10*/  IMAD.IADD R4, R126, 0x1, -R4 ;  /* 0x000000017e047824 */ /* 0x000fc400078e0a04 */
[----:B------:R3:W1:Y:S02]  /*3d20*/  MUFU.TANH R148, R62 ;  /* 0x0000003e00947308 */ /* 0x0006640000002400 */
[----:B----4-:R-:W-:Y:S01]  /*3d30*/  HMMA.16816.F32.BF16 R100, R24, R32, R100 ;  /* 0x000000201864723c */ /* 0x010fe20000041864 */
[----:B------:R-:W-:-:S04]  /*3d40*/  SHF.R.S32.HI R5, RZ, 0x1f, R4 ;  /* 0x0000001fff057819 */ /* 0x000fc80000011404 */
[----:B------:R-:W-:Y:S01]  /*3d50*/  LEA.HI R5, R5, R4, RZ, 0x2 ;  /* 0x0000000405057211 */ /* 0x000fe200078f10ff */
[----:B------:R3:W4:Y:S02]  /*3d60*/  MUFU.TANH R156, R56 ;  /* 0x00000038009c7308 */ /* 0x0007240000002400 */
[----:B------:R-:W-:Y:S01]  /*3d70*/  HMMA.16816.F32.BF16 R96, R24, R34, R96 ;  /* 0x000000221860723c */ /* 0x000fe20000041860 */
[----:B------:R-:W-:-:S04]  /*3d80*/  SHF.R.S32.HI R238, RZ, 0x2, R5 ;  /* 0x00000002ffee7819 */ /* 0x000fc80000011405 */
[----:B------:R-:W-:Y:S01]  /*3d90*/  IADD3 R131, R131, 0x1, R238 ;  /* 0x0000000183837810 */ /* 0x000fe20007ffe0ee */
[----:B------:R3:W1:Y:S02]  /*3da0*/  MUFU.TANH R157, R57 ;  /* 0x00000039009d7308 */ /* 0x0006640000002400 */
[----:B------:R-:W-:Y:S01]  /*3db0*/  HMMA.16816.F32.BF16 R116, R12, R16, R116 ;  /* 0x000000100c74723c */ /* 0x000fe20000041874 */
[----:B------:R-:W-:-:S04]  /*3dc0*/  IADD3 R131, R129, R131, -R130 ;  /* 0x0000008381837210 */ /* 0x000fc80007ffe882 */
[----:B------:R-:W-:Y:S01]  /*3dd0*/  IADD3 R193, R131, c[0x0][0x2e8], RZ ;  /* 0x0000ba0083c17a10 */ /* 0x000fe20007ffe0ff */
[----:B------:R3:W1:Y:S02]  /*3de0*/  MUFU.TANH R161, R58 ;  /* 0x0000003a00a17308 */ /* 0x0006640000002400 */
[C---:B------:R-:W-:Y:S01]  /*3df0*/  HMMA.16816.F32.BF16 R88, R12.reuse, R18, R88 ;  /* 0x000000120c58723c */ /* 0x040fe20000041858 */
[C---:B------:R-:W-:Y:S02]  /*3e00*/  IADD3 R192, R193.reuse, 0x8, RZ ;  /* 0x00000008c1c07810 */ /* 0x040fe40007ffe0ff */
[-C--:B------:R-:W-:Y:S02]  /*3e10*/  IMNMX R193, R193, R129.reuse, PT ;  /* 0x00000081c1c17217 */ /* 0x080fe40003800200 */
[----:B------:R-:W-:Y:S01]  /*3e20*/  IMNMX R192, R192, R129, PT ;  /* 0x00000081c0c07217 */ /* 0x000fe20003800200 */
[----:B------:R3:W1:Y:S02]  /*3e30*/  MUFU.TANH R162, R59 ;  /* 0x0000003b00a27308 */ /* 0x0006640000002400 */
[C---:B------:R-:W-:Y:S06]  /*3e40*/  HMMA.16816.F32.BF16 R48, R12.reuse, R20, R48 ;  /* 0x000000140c30723c */ /* 0x040fec0000041830 */
[----:B------:R3:W2:Y:S02]  /*3e50*/  MUFU.TANH R159, R52 ;  /* 0x00000034009f7308 */ /* 0x0006a40000002400 */
[----:B------:R-:W-:Y:S01]  /*3e60*/  HMMA.16816.F32.BF16 R44, R12, R22, R44 ;  /* 0x000000160c2c723c */ /* 0x000fe2000004182c */
[----:B------:R-:W-:-:S02]  /*3e70*/  FMUL.FTZ R66, R118, c[0x0][0x2ec] ;  /* 0x0000bb0076427a20 */ /* 0x000fc40000410000 */
[----:B------:R-:W-:Y:S02]  /*3e80*/  FMUL.FTZ R6, R119, c[0x0][0x2ec] ;  /* 0x0000bb0077067a20 */ /* 0x000fe40000410000 */
[----:B------:R-:W-:Y:S01]  /*3e90*/  FMUL.FTZ R116, R116, c[0x0][0x2ec] ;  /* 0x0000bb0074747a20 */ /* 0x000fe20000410000 */
[----:B------:R3:W2:Y:S01]  /*3ea0*/  MUFU.TANH R158, R53 ;  /* 0x00000035009e7308 */ /* 0x0006a20000002400 */
[----:B------:R-:W-:Y:S01]  /*3eb0*/  FMUL.FTZ R117, R117, c[0x0][0x2ec] ;  /* 0x0000bb0075757a20 */ /* 0x000fe20000410000 */
[C---:B-1----:R-:W-:Y:S01]  /*3ec0*/  HMMA.16816.F32.BF16 R100, R12.reuse, R28, R100 ;  /* 0x0000001c0c64723c */ /* 0x042fe20000041864 */
[----:B------:R-:W-:Y:S02]  /*3ed0*/  FMUL.FTZ R7, R90, c[0x0][0x2ec] ;  /* 0x0000bb005a077a20 */ /* 0x000fe40000410000 */
[----:B------:R-:W-:Y:S02]  /*3ee0*/  FMUL.FTZ R63, R91, c[0x0][0x2ec] ;  /* 0x0000bb005b3f7a20 */ /* 0x000fe40000410000 */
[----:B------:R-:W-:Y:S01]  /*3ef0*/  FMUL.FTZ R88, R88, c[0x0][0x2ec] ;  /* 0x0000bb0058587a20 */ /* 0x000fe20000410000 */
[----:B------:R3:W1:Y:S01]  /*3f00*/  MUFU.TANH R164, R54 ;  /* 0x0000003600a47308 */ /* 0x0006620000002400 */
[----:B------:R-:W-:Y:S01]  /*3f10*/  FMUL.FTZ R89, R89, c[0x0][0x2ec] ;  /* 0x0000bb0059597a20 */ /* 0x000fe20000410000 */
[----:B------:R-:W-:Y:S01]  /*3f20*/  HMMA.16816.F32.BF16 R96, R12, R30, R96 ;  /* 0x0000001e0c60723c */ /* 0x000fe20000041860 */
[----:B------:R-:W-:-:S02]  /*3f30*/  FMUL.FTZ R48, R48, c[0x0][0x2ec] ;  /* 0x0000bb0030307a20 */ /* 0x000fc40000410000 */
[----:B------:R-:W-:Y:S02]  /*3f40*/  FMUL.FTZ R49, R49, c[0x0][0x2ec] ;  /* 0x0000bb0031317a20 */ /* 0x000fe40000410000 */
        /* <DEDUP_REMOVED lines=17> */
[----:B------:R-:W-:-:S07]  /*4060*/  FMUL.FTZ R99, R99, c[0x0][0x2ec] ;  /* 0x0000bb0063637a20 */ /* 0x000fce0000410000 */
        /* <DEDUP_REMOVED lines=16> */
[----:B------:R-:W1:Y:S08]  /*4170*/  MUFU.TANH R6, R6 ;  /* 0x0000000600067308 */ /* 0x000e700000002400 */
[----:B------:R3:W1:Y:S08]  /*4180*/  MUFU.TANH R138, R88 ;  /* 0x00000058008a7308 */ /* 0x0006700000002400 */
[----:B------:R3:W1:Y:S08]  /*4190*/  MUFU.TANH R137, R89 ;  /* 0x0000005900897308 */ /* 0x0006700000002400 */
[----:B------:R-:W1:Y:S08]  /*41a0*/  MUFU.TANH R7, R7 ;  /* 0x0000000700077308 */ /* 0x000e700000002400 */
[----:B------:R-:W1:Y:S01]  /*41b0*/  MUFU.TANH R63, R63 ;  /* 0x0000003f003f7308 */ /* 0x000e620000002400 */
[----:B------:R-:W-:Y:S06]  /*41c0*/  BAR.SYNC.DEFER_BLOCKING 0x0 ;  /* 0x0000000000007b1d */ /* 0x000fec0000010000 */
[----:B------:R-:W-:Y:S05]  /*41d0*/  @!P2 BRA `(.L_x_2371) ;  /* 0x000006800000a947 */ /* 0x000fea0003800000 */
[----:B--234-:R-:W-:Y:S05]  /*41e0*/  @!P0 BRA `(.L_x_2372) ;  /* 0x000003a000008947 */ /* 0x01cfea0003800000 */
[----:B------:R-:W2:Y:S01]  /*41f0*/  I2F.RP R12, R37 ;  /* 0x00000025000c7306 */ /* 0x000ea20000209400 */
[----:B------:R-:W-:-:S02]  /*4200*/  IADD3 R11, R124, -0x80, RZ ;  /* 0xffffff807c0b7810 */ /* 0x000fc40007ffe0ff */
[----:B------:R-:W-:Y:S02]  /*4210*/  IABS R9, R124 ;  /* 0x0000007c00097213 */ /* 0x000fe40000000000 */
[----:B------:R-:W-:Y:S02]  /*4220*/  IABS R5, R11 ;  /* 0x0000000b00057213 */ /* 0x000fe40000000000 */
[----:B------:R-:W-:-:S04]  /*4230*/  LOP3.LUT R11, R11, c[0x0][0x2d0], RZ, 0x3c, !PT ;  /* 0x0000b4000b0b7a12 */ /* 0x000fc800078e3cff */
[----:B------:R-:W-:Y:S01]  /*4240*/  ISETP.GE.AND P1, PT, R11, RZ, PT ;  /* 0x000000ff0b00720c */ /* 0x000fe20003f26270 */
        /* <DEDUP_REMOVED lines=21> */
[----:B------:R-:W-:Y:S02]  /*43a0*/  LOP3.LUT R4, R124, c[0x0][0x2d0], RZ, 0x3c, !PT ;  /* 0x0000b4007c047a12 */ /* 0x000fe400078e3cff */
[----:B------:R-:W-:-:S02]  /*43b0*/  ISETP.NE.AND P2, PT, RZ, c[0x0][0x2d0], PT ;  /* 0x0000b400ff007a0c */ /* 0x000fc40003f45270 */
[----:B------:R-:W-:Y:S02]  /*43c0*/  ISETP.GE.AND P3, PT, R4, RZ, PT ;  /* 0x000000ff0400720c */ /* 0x000fe40003f66270 */
[----:B------:R-:W-:-:S03]  /*43d0*/  LOP3.LUT R8, RZ, c[0x0][0x2d0], RZ, 0x33, !PT ;  /* 0x0000b400ff087a12 */ /* 0x000fc600078e33ff */
        /* <DEDUP_REMOVED lines=9> */
[----:B------:R-:W2:Y:S04]  /*4470*/  LDG.E R5, [R12.64] ;  /* 0x000000080c057981 */ /* 0x000ea8000c1e1900 */
[----:B------:R3:W2:Y:S01]  /*4480*/  LDG.E R9, [R10.64] ;  /* 0x000000080a097981 */ /* 0x0006a2000c1e1900 */
[----:B------:R-:W-:Y:S01]  /*4490*/  IADD3 R4, R4, -R8, RZ ;  /* 0x8000000804047210 */ /* 0x000fe20007ffe0ff */
[----:B------:R-:W-:-:S04]  /*44a0*/  IMAD.MOV.U32 R8, RZ, RZ, c[0x0][0x2d0] ;  /* 0x0000b400ff087624 */ /* 0x000fc800078e00ff */
[----:B------:R-:W-:-:S05]  /*44b0*/  IMAD R8, R4, R8, -0x80 ;  /* 0xffffff8004087424 */ /* 0x000fca00078e0208 */
[----:B------:R-:W-:-:S05]  /*44c0*/  SHF.R.S32.HI R4, RZ, 0x1f, R8 ;  /* 0x0000001fff047819 */ /* 0x000fca0000011408 */
[----:B------:R-:W-:-:S04]  /*44d0*/  IMAD R4, R4, c[0x0][0x198], RZ ;  /* 0x0000660004047a24 */ /* 0x000fc800078e02ff */
[C---:B------:R-:W-:Y:S02]  /*44e0*/  IMAD R4, R8.reuse, c[0x0][0x19c], R4 ;  /* 0x0000670008047a24 */ /* 0x040fe400078e0204 */
[----:B---3--:R-:W-:-:S05]  /*44f0*/  IMAD.WIDE.U32 R10, R8, c[0x0][0x198], RZ ;  /* 0x00006600080a7a25 */ /* 0x008fca00078e00ff */
        /* <DEDUP_REMOVED lines=9> */
.L_x_2372:
[----:B------:R-:W-:-:S04]  /*4590*/  LEA R4, -R125, RZ, 0x7 ;  /* 0x000000ff7d047211 */ /* 0x000fc800078e39ff */
[----:B------:R-:W-:Y:S02]  /*45a0*/  SHF.R.S32.HI R8, RZ, 0x1f, R4 ;  /* 0x0000001fff087819 */ /* 0x000fe40000011404 */
.L_x_2373:
[----:B------:R-:W-:Y:S01]  /*45b0*/  IADD3 R135, P1, R4, R135, RZ ;  /* 0x0000008704877210 */ /* 0x000fe20007f3e0ff */
[----:B------:R-:W-:Y:S02]  /*45c0*/  IMAD.MOV.U32 R5, RZ, RZ, 0x5 ;  /* 0x00000005ff057424 */ /* 0x000fe400078e00ff */
[----:B------:R-:W-:Y:S01]  /*45d0*/  IMAD.SHL.U32 R4, R125, 0x20, RZ ;  /* 0x000000207d047824 */ /* 0x000fe200078e00ff */
[----:B------:R-:W-:Y:S01]  /*45e0*/  LEA R236, P2, R135, c[0x0][0x168], 0x1 ;  /* 0x00005a0087ec7a11 */ /* 0x000fe200078408ff */
[----:B------:R-:W-:Y:S01]  /*45f0*/  IMAD.X R134, R8, 0x1, R134, P1 ;  /* 0x0000000108867824 */ /* 0x000fe200008e0686 */
[----:B------:R-:W-:Y:S02]  /*4600*/  SHF.L.U64.HI R125, R125, R5, c[0x0][0x19c] ;  /* 0x000067007d7d7619 */ /* 0x000fe40000010205 */
[----:B------:R-:W-:Y:S01]  /*4610*/  IADD3 R8, P1, R4, R236, RZ ;  /* 0x000000ec04087210 */ /* 0x000fe20007f3e0ff */
[----:B------:R-:W-:Y:S01]  /*4620*/  IMAD.MOV.U32 R10, RZ, RZ, R236 ;  /* 0x000000ffff0a7224 */ /* 0x000fe200078e00ec */
[----:B------:R-:W-:-:S02]  /*4630*/  LEA.HI.X R229, R135, c[0x0][0x16c], R134, 0x1, P2 ;  /* 0x00005b0087e57a11 */ /* 0x000fc400010f0c86 */
[-C--:B------:R-:W-:Y:S02]  /*4640*/  IADD3 R16, P2, R8, R4.reuse, RZ ;  /* 0x0000000408107210 */ /* 0x080fe40007f5e0ff */
[----:B------:R-:W-:Y:S01]  /*4650*/  MOV R11, R229 ;  /* 0x000000e5000b7202 */ /* 0x000fe20000000f00 */
[----:B------:R-:W-:Y:S01]  /*4660*/  IMAD.X R9, R125, 0x1, R229, P1 ;  /* 0x000000017d097824 */ /* 0x000fe200008e06e5 */
[----:B------:R-:W-:-:S03]  /*4670*/  IADD3 R14, P1, R16, R4, RZ ;  /* 0x00000004100e7210 */ /* 0x000fc60007f3e0ff */
[--C-:B------:R-:W-:Y:S01]  /*4680*/  IMAD.X R17, R9, 0x1, R125.reuse, P2 ;  /* 0x0000000109117824 */ /* 0x100fe200010e067d */
[-C--:B------:R-:W-:Y:S01]  /*4690*/  IADD3 R12, P2, R14, R4.reuse, RZ ;  /* 0x000000040e0c7210 */ /* 0x080fe20007f5e0ff */
[----:B------:R-:W-:Y:S01]  /*46a0*/  @!PT LDS RZ, [RZ] ;  /* 0x00000000fffff984 */ /* 0x000fe20000000800 */
[----:B------:R-:W-:Y:S01]  /*46b0*/  @!PT LDS RZ, [RZ] ;  /* 0x00000000fffff984 */ /* 0x000fe20000000800 */
[----:B------:R-:W-:Y:S01]  /*46c0*/  @!PT LDS RZ, [RZ] ;  /* 0x00000000fffff984 */ /* 0x000fe20000000800 */
[----:B------:R2:W-:Y:S02]  /*46d0*/  LDGSTS.E.BYPASS.LTC128B.128 [R228+0x4000], [R10.64] ;  /* 0x040000000ae47fae */ /* 0x0005e4000b901d48 */
[--C-:B------:R-:W-:Y:S02]  /*46e0*/  IMAD.X R15, R17, 0x1, R125.reuse, P1 ;  /* 0x00000001110f7824 */ /* 0x100fe400008e067d */
[----:B------:R2:W-:Y:S02]  /*46f0*/  LDGSTS.E.BYPASS.LTC128B.128 [R228+0x8000], [R10.64+0x80] ;  /* 0x080000800ae47fae */ /* 0x0005e4000b901d48 */
[----:B------:R-:W-:Y:S02]  /*4700*/  IMAD.X R13, R15, 0x1, R125, P2 ;  /* 0x000000010f0d7824 */ /* 0x000fe400010e067d */
[----:B------:R3:W-:Y:S04]  /*4710*/  LDGSTS.E.BYPASS.LTC128B.128 [R228+0x4800], [R8.64] ;  /* 0x0480000008e47fae */ /* 0x0007e8000b901d48 */
[----:B------:R3:W-:Y:S04]  /*4720*/  LDGSTS.E.BYPASS.LTC128B.128 [R228+0x8800], [R8.64+0x80] ;  /* 0x0880008008e47fae */ /* 0x0007e8000b901d48 */
[----:B------:R4:W-:Y:S04]  /*4730*/  LDGSTS.E.BYPASS.LTC128B.128 [R228+0x5000], [R16.64] ;  /* 0x0500000010e47fae */ /* 0x0009e8000b901d48 */
[----:B------:R4:W-:Y:S04]  /*4740*/  LDGSTS.E.BYPASS.LTC128B.128 [R228+0x9000], [R16.64+0x80] ;  /* 0x0900008010e47fae */ /* 0x0009e8000b901d48 */
[----:B------:R4:W-:Y:S04]  /*4750*/  LDGSTS.E.BYPASS.LTC128B.128 [R228+0x5800], [R14.64] ;  /* 0x058000000ee47fae */ /* 0x0009e8000b901d48 */
[----:B------:R4:W-:Y:S01]  /*4760*/  LDGSTS.E.BYPASS.LTC128B.128 [R228+0x9800], [R14.64+0x80] ;  /* 0x098000800ee47fae */ /* 0x0009e2000b901d48 */
[----:B--2---:R-:W-:-:S03]  /*4770*/  IADD3 R10, P1, R12, R4, RZ ;  /* 0x000000040c0a7210 */ /* 0x004fc60007f3e0ff */
[----:B------:R4:W-:Y:S02]  /*4780*/  LDGSTS.E.BYPASS.LTC128B.128 [R228+0x6000], [R12.64] ;  /* 0x060000000ce47fae */ /* 0x0009e4000b901d48 */
[----:B------:R-:W-:Y:S02]  /*4790*/  IMAD.X R11, R13, 0x1, R125, P1 ;  /* 0x000000010d0b7824 */ /* 0x000fe400008e067d */
[----:B------:R4:W-:Y:S01]  /*47a0*/  LDGSTS.E.BYPASS.LTC128B.128 [R228+0xa000], [R12.64+0x80] ;  /* 0x0a0000800ce47fae */ /* 0x0009e2000b901d48 */
[----:B---3--:R-:W-:-:S03]  /*47b0*/  IADD3 R8, P2, R10, R4, RZ ;  /* 0x000000040a087210 */ /* 0x008fc60007f5e0ff */
[----:B------:R4:W-:Y:S01]  /*47c0*/  LDGSTS.E.BYPASS.LTC128B.128 [R228+0x6800], [R10.64] ;  /* 0x068000000ae47fae */ /* 0x0009e2000b901d48 */
[----:B------:R-:W-:Y:S02]  /*47d0*/  IADD3 R4, P1, R8, R4, RZ ;  /* 0x0000000408047210 */ /* 0x000fe40007f3e0ff */
[----:B------:R-:W-:Y:S01]  /*47e0*/  IADD3.X R9, R11, R125, RZ, P2, !PT ;  /* 0x0000007d0b097210 */ /* 0x000fe200017fe4ff */
[----:B------:R4:W-:Y:S04]  /*47f0*/  LDGSTS.E.BYPASS.LTC128B.128 [R228+0xa800], [R10.64+0x80] ;  /* 0x0a8000800ae47fae */ /* 0x0009e8000b901d48 */
[----:B------:R-:W-:Y:S01]  /*4800*/  IMAD.X R5, R9, 0x1, R125, P1 ;  /* 0x0000000109057824 */ /* 0x000fe200008e067d */
[----:B------:R4:W-:Y:S04]  /*4810*/  LDGSTS.E.BYPASS.LTC128B.128 [R228+0x7000], [R8.64] ;  /* 0x0700000008e47fae */ /* 0x0009e8000b901d48 */
[----:B------:R4:W-:Y:S04]  /*4820*/  LDGSTS.E.BYPASS.LTC128B.128 [R228+0xb000], [R8.64+0x80] ;  /* 0x0b00008008e47fae */ /* 0x0009e8000b901d48 */
[----:B------:R4:W-:Y:S04]  /*4830*/  LDGSTS.E.BYPASS.LTC128B.128 [R228+0x7800], [R4.64] ;  /* 0x0780000004e47fae */ /* 0x0009e8000b901d48 */
[----:B------:R4:W-:Y:S04]  /*4840*/  LDGSTS.E.BYPASS.LTC128B.128 [R228+0xb800], [R4.64+0x80] ;  /* 0x0b80008004e47fae */ /* 0x0009e8000b901d48 */
[----:B------:R-:W0:Y:S02]  /*4850*/  LDGDEPBAR ;  /* 0x00000000000079af */ /* 0x000e240000000000 */
.L_x_2371:
[----:B--234-:R-:W-:Y:S02]  /*4860*/  IMAD.IADD R124, R124, 0x1, R194 ;  /* 0x000000017c7c7824 */ /* 0x01cfe400078e02c2 */
[----:B------:R-:W-:-:S03]  /*4870*/  IMAD.SHL.U32 R216, R216, 0x2, RZ ;  /* 0x00000002d8d87824 */ /* 0x000fc600078e00ff */
[----:B------:R-:W-:Y:S01]  /*4880*/  IADD3 R4, R124, 0x1, RZ ;  /* 0x000000017c047810 */ /* 0x000fe20007ffe0ff */
[--C-:B------:R-:W-:Y:S01]  /*4890*/  IMAD R214, R2, 0x2, R216.reuse ;  /* 0x0000000202d67824 */ /* 0x100fe200078e02d8 */
[----:B------:R-:W-:Y:S01]  /*48a0*/  IADD3 R5, R124, 0x8, RZ ;  /* 0x000000087c057810 */ /* 0x000fe20007ffe0ff */
[----:B------:R-:W-:Y:S01]  /*48b0*/  IMAD R213, R0, 0x2, R216 ;  /* 0x0000000200d57824 */ /* 0x000fe200078e02d8 */
[-C--:B------:R-:W-:Y:S01]  /*48c0*/  ISETP.GE.AND P5, PT, R4, R193.reuse, PT ;  /* 0x000000c10400720c */ /* 0x080fe20003fa6270 */
[----:B------:R-:W-:Y:S01]  /*48d0*/  IMAD R212, R0, 0x2, R214 ;  /* 0x0000000200d47824 */ /* 0x000fe200078e02d6 */
[-C--:B------:R-:W-:Y:S01]  /*48e0*/  ISETP.GE.AND P2, PT, R4, R192.reuse, PT ;  /* 0x000000c00400720c */ /* 0x080fe20003f46270 */
[----:B------:R-:W-:Y:S01]  /*48f0*/  LDSM.16.MT88.4 R116, [R214+0xc000] ;  /* 0x00c00000d674783b */ /* 0x000fe20000004200 */
[----:B------:R-:W-:Y:S02]  /*4900*/  IADD3 R4, R124, 0x9, RZ ;  /* 0x000000097c047810 */ /* 0x000fe40007ffe0ff */
[C---:B------:R-:W-:Y:S01]  /*4910*/  ISETP.GE.AND P4, PT, R5.reuse, R193, PT ;  /* 0x000000c10500720c */ /* 0x040fe20003f86270 */
[----:B------:R-:W-:Y:S01]  /*4920*/  LDSM.16.MT88.4 R100, [R212+0xc000] ;  /* 0x00c00000d464783b */ /* 0x000fe20000004200 */
[----:B------:R-:W-:-:S02]  /*4930*/  ISETP.GE.AND P6, PT, R5, R192, PT ;  /* 0x000000c00500720c */ /* 0x000fc40003fc6270 */
[----:B------:R-:W-:Y:S01]  /*4940*/  IADD3 R5, R124, 0x10, RZ ;  /* 0x000000107c057810 */ /* 0x000fe20007ffe0ff */
[----:B------:R-:W-:Y:S01]  /*4950*/  LDSM.16.MT88.4 R84, [R214+0x10000] ;  /* 0x01000000d654783b */ /* 0x000fe20000004200 */
[C---:B------:R-:W-:Y:S02]  /*4960*/  ISETP.GE.AND P1, PT, R4.reuse, R193, PT ;  /* 0x000000c10400720c */ /* 0x040fe40003f26270 */
[----:B------:R-:W-:Y:S01]  /*4970*/  ISETP.GE.AND P3, PT, R4, R192, PT ;  /* 0x000000c00400720c */ /* 0x000fe20003f66270 */
[----:B------:R-:W-:Y:S01]  /*4980*/  LDSM.16.MT88.4 R24, [R216+0xc800] ;  /* 0x00c80000d818783b */ /* 0x000fe20000004200 */
[----:B------:R-:W-:Y:S02]  /*4990*/  IADD3 R4, R124, 0x11, RZ ;  /* 0x000000117c047810 */ /* 0x000fe40007ffe0ff */
[----:B------:R-:W-:Y:S01]  /*49a0*/  FSEL R81, R81, -INF , !P5 ;  /* 0xff80000051517808 */ /* 0x000fe20006800000 */
[----:B------:R-:W-:Y:S01]  /*49b0*/  LDSM.16.MT88.4 R20, [R214+0xc800] ;  /* 0x00c80000d614783b */ /* 0x000fe20000004200 */
[----:B------:R-:W-:-:S02]  /*49c0*/  FSEL R82, R82, -INF , !P2 ;  /* 0xff80000052527808 */ /* 0x000fc40005000000 */
[CC--:B------:R-:W-:Y:S01]  /*49d0*/  ISETP.GE.AND P5, PT, R5.reuse, R193.reuse, PT ;  /* 0x000000c10500720c */ /* 0x0c0fe20003fa6270 */
[----:B------:R-:W-:Y:S01]  /*49e0*/  LDSM.16.MT88.4 R32, [R214+0x10800] ;  /* 0x01080000d620783b */ /* 0x000fe20000004200 */
        /* <DEDUP_REMOVED lines=18> */
[----:B------:R-:W-:Y:S02]  /*4b10*/  FSEL R10, R108, -INF , !P6 ;  /* 0xff8000006c0a7808 */ /* 0x000fe40007000000 */
[C---:B------:R-:W-:Y:S01]  /*4b20*/  ISETP.GE.AND P4, PT, R9.reuse, R193, PT ;  /* 0x000000c10900720c */ /* 0x040fe20003f86270 */
[----:B------:R-:W-:Y:S01]  /*4b30*/  LDSM.16.MT88.4 R108, [R213+0xc000] ;  /* 0x00c00000d56c783b */ /* 0x000fe20000004200 */
[----:B------:R-:W-:Y:S02]  /*4b40*/  ISETP.GE.AND P6, PT, R9, R192, PT ;  /* 0x000000c00900720c */ /* 0x000fe40003fc6270 */
[----:B------:R-:W-:Y:S02]  /*4b50*/  IADD3 R13, R124, 0x28, RZ ;  /* 0x000000287c0d7810 */ /* 0x000fe40007ffe0ff */
[----:B------:R-:W-:-:S02]  /*4b60*/  FSEL R76, R76, -INF , !P1 ;  /* 0xff8000004c4c7808 */ /* 0x000fc40004800000 */
[----:B------:R-:W-:Y:S02]  /*4b70*/  FSEL R9, R78, -INF , !P3 ;  /* 0xff8000004e097808 */ /* 0x000fe40005800000 */
[CC--:B------:R-:W-:Y:S02]  /*4b80*/  ISETP.GE.AND P1, PT, R8.reuse, R193.reuse, PT ;  /* 0x000000c10800720c */ /* 0x0c0fe40003f26270 */
[----:B------:R-:W-:Y:S02]  /*4b90*/  ISETP.GE.AND P3, PT, R8, R192, PT ;  /* 0x000000c00800720c */ /* 0x000fe40003f66270 */
[----:B------:R-:W-:Y:S02]  /*4ba0*/  FSEL R12, R77, -INF , !P5 ;  /* 0xff8000004d0c7808 */ /* 0x000fe40006800000 */
[----:B------:R-:W-:Y:S02]  /*4bb0*/  FSEL R8, R79, -INF , !P2 ;  /* 0xff8000004f087808 */ /* 0x000fe40005000000 */
[----:B------:R-:W-:-:S02]  /*4bc0*/  ISETP.GE.AND P5, PT, R13, R193, PT ;  /* 0x000000c10d00720c */ /* 0x000fc40003fa6270 */
[----:B------:R-:W-:Y:S02]  /*4bd0*/  ISETP.GE.AND P2, PT, R13, R192, PT ;  /* 0x000000c00d00720c */ /* 0x000fe40003f46270 */
[C---:B------:R-:W-:Y:S02]  /*4be0*/  IADD3 R14, R124.reuse, 0x29, RZ ;  /* 0x000000297c0e7810 */ /* 0x040fe40007ffe0ff */
[----:B------:R-:W-:Y:S02]  /*4bf0*/  IADD3 R13, R124, 0x30, RZ ;  /* 0x000000307c0d7810 */ /* 0x000fe40007ffe0ff */
[----:B------:R-:W-:Y:S02]  /*4c00*/  FSEL R30, R72, -INF , !P4 ;  /* 0xff800000481e7808 */ /* 0x000fe40006000000 */
[----:B------:R-:W-:Y:S02]  /*4c10*/  FSEL R28, R73, -INF , !P1 ;  /* 0xff800000491c7808 */ /* 0x000fe40004800000 */
[----:B------:R-:W-:-:S02]  /*4c20*/  FSEL R173, R75, -INF , !P3 ;  /* 0xff8000004bad7808 */ /* 0x000fc40005800000 */
[-C--:B------:R-:W-:Y:S02]  /*4c30*/  ISETP.GE.AND P4, PT, R14, R193.reuse, PT ;  /* 0x000000c10e00720c */ /* 0x080fe40003f86270 */
[C---:B------:R-:W-:Y:S02]  /*4c40*/  ISETP.GE.AND P1, PT, R13.reuse, R193, PT ;  /* 0x000000c10d00720c */ /* 0x040fe40003f26270 */
[----:B------:R-:W-:Y:S02]  /*4c50*/  ISETP.GE.AND P3, PT, R13, R192, PT ;  /* 0x000000c00d00720c */ /* 0x000fe40003f66270 */
[----:B------:R-:W-:Y:S02]  /*4c60*/  IADD3 R13, R124, 0x38, RZ ;  /* 0x000000387c0d7810 */ /* 0x000fe40007ffe0ff */
[----:B------:R-:W-:Y:S02]  /*4c70*/  FSEL R44, R69, -INF , !P4 ;  /* 0xff800000452c7808 */ /* 0x000fe40006000000 */
[----:B------:R-:W-:-:S02]  /*4c80*/  FSEL R41, R74, -INF , !P6 ;  /* 0xff8000004a297808 */ /* 0x000fc40007000000 */
[----:B------:R-:W-:Y:S02]  /*4c90*/  ISETP.GE.AND P4, PT, R13, R193, PT ;  /* 0x000000c10d00720c */ /* 0x000fe40003f86270 */
        /* <DEDUP_REMOVED lines=40> */
[----:B------:R-:W-:-:S02]  /*4f20*/  FSEL R141, R65, -INF , !P5 ;  /* 0xff800000418d7808 */ /* 0x000fc40006800000 */
[----:B------:R-:W-:Y:S02]  /*4f30*/  FMNMX.FTZ R18, R67, R18, !PT ;  /* 0x0000001243127209 */ /* 0x000fe40007810000 */
[----:B------:R-:W-:Y:S02]  /*4f40*/  FMNMX.FTZ R17, R41, R17, !PT ;  /* 0x0000001129117209 */ /* 0x000fe40007810000 */
[----:B------:R-:W-:Y:S02]  /*4f50*/  IADD3 R13, R124, 0x40, RZ ;  /* 0x000000407c0d7810 */ /* 0x000fe40007ffe0ff */
[----:B------:R-:W-:Y:S02]  /*4f60*/  FMNMX.FTZ R18, R141, R18, !PT ;  /* 0x000000128d127209 */ /* 0x000fe40007810000 */
[----:B------:R-:W-:Y:S02]  /*4f70*/  FMNMX.FTZ R17, R173, R17, !PT ;  /* 0x00000011ad117209 */ /* 0x000fe40007810000 */
[----:B------:R-:W-:-:S02]  /*4f80*/  FSEL R145, R145, -INF , !P2 ;  /* 0xff80000091917808 */ /* 0x000fc40005000000 */
[C---:B------:R-:W-:Y:S02]  /*4f90*/  ISETP.GE.AND P5, PT, R13.reuse, R193, PT ;  /* 0x000000c10d00720c */ /* 0x040fe40003fa6270 */
[----:B------:R-:W-:Y:S02]  /*4fa0*/  ISETP.GE.AND P2, PT, R13, R192, PT ;  /* 0x000000c00d00720c */ /* 0x000fe40003f46270 */
[----:B------:R-:W-:Y:S02]  /*4fb0*/  FSEL R142, R142, -INF , !P1 ;  /* 0xff8000008e8e7808 */ /* 0x000fe40004800000 */
[----:B------:R-:W-:Y:S02]  /*4fc0*/  FMNMX.FTZ R18, R143, R18, !PT ;  /* 0x000000128f127209 */ /* 0x000fe40007810000 */
[----:B------:R-:W-:Y:S02]  /*4fd0*/  FMNMX.FTZ R17, R40, R17, !PT ;  /* 0x0000001128117209 */ /* 0x000fe40007810000 */
[----:B------:R-:W-:-:S02]  /*4fe0*/  IADD3 R13, R124, 0x48, RZ ;  /* 0x000000487c0d7810 */ /* 0x000fc40007ffe0ff */
[----:B------:R-:W-:Y:S02]  /*4ff0*/  FSEL R149, R149, -INF , !P3 ;  /* 0xff80000095957808 */ /* 0x000fe40005800000 */
[----:B------:R-:W-:Y:S02]  /*5000*/  FSEL R156, R156, -INF , !P5 ;  /* 0xff8000009c9c7808 */ /* 0x000fe40006800000 */
[----:B------:R-:W-:Y:S02]  /*5010*/  FMNMX.FTZ R18, R142, R18, !PT ;  /* 0x000000128e127209 */ /* 0x000fe40007810000 */
[----:B------:R-:W-:Y:S02]  /*5020*/  FMNMX.FTZ R17, R172, R17, !PT ;  /* 0x00000011ac117209 */ /* 0x000fe40007810000 */
[----:B------:R-:W-:Y:S02]  /*5030*/  ISETP.GE.AND P4, PT, R14, R192, PT ;  /* 0x000000c00e00720c */ /* 0x000fe40003f86270 */
[----:B------:R-:W-:-:S02]  /*5040*/  ISETP.GE.AND P1, PT, R13, R193, PT ;  /* 0x000000c10d00720c */ /* 0x000fc40003f26270 */
[----:B------:R-:W-:Y:S02]  /*5050*/  ISETP.GE.AND P3, PT, R13, R192, PT ;  /* 0x000000c00d00720c */ /* 0x000fe40003f66270 */
[C---:B------:R-:W-:Y:S02]  /*5060*/  IADD3 R13, R124.reuse, 0x50, RZ ;  /* 0x000000507c0d7810 */ /* 0x040fe40007ffe0ff */
[----:B------:R-:W-:Y:S02]  /*5070*/  IADD3 R14, R124, 0x49, RZ ;  /* 0x000000497c0e7810 */ /* 0x000fe40007ffe0ff */
[----:B------:R-:W-:Y:S02]  /*5080*/  FMNMX.FTZ R18, R156, R18, !PT ;  /* 0x000000129c127209 */ /* 0x000fe40007810000 */
[----:B------:R-:W-:Y:S02]  /*5090*/  FMNMX.FTZ R17, R144, R17, !PT ;  /* 0x0000001190117209 */ /* 0x000fe40007810000 */
[----:B------:R-:W-:-:S02]  /*50a0*/  FSEL R162, R162, -INF , !P4 ;  /* 0xff800000a2a27808 */ /* 0x000fc40006000000 */
[----:B------:R-:W-:Y:S02]  /*50b0*/  FSEL R159, R159, -INF , !P1 ;  /* 0xff8000009f9f7808 */ /* 0x000fe40004800000 */
[CC--:B------:R-:W-:Y:S02]  /*50c0*/  ISETP.GE.AND P4, PT, R13.reuse, R193.reuse, PT ;  /* 0x000000c10d00720c */ /* 0x0c0fe40003f86270 */
[----:B------:R-:W-:Y:S02]  /*50d0*/  ISETP.GE.AND P1, PT, R13, R192, PT ;  /* 0x000000c00d00720c */ /* 0x000fe40003f26270 */
[----:B------:R-:W-:Y:S02]  /*50e0*/  IADD3 R13, R124, 0x51, RZ ;  /* 0x000000517c0d7810 */ /* 0x000fe40007ffe0ff */
[----:B------:R-:W-:Y:S02]  /*50f0*/  ISETP.GE.AND P5, PT, R14, R193, PT ;  /* 0x000000c10e00720c */ /* 0x000fe40003fa6270 */
[----:B------:R-:W-:-:S02]  /*5100*/  FMNMX.FTZ R18, R157, R18, !PT ;  /* 0x000000129d127209 */ /* 0x000fc40007810000 */
[----:B------:R-:W-:Y:S02]  /*5110*/  FMNMX.FTZ R17, R145, R17, !PT ;  /* 0x0000001191117209 */ /* 0x000fe40007810000 */
[----:B------:R-:W-:Y:S02]  /*5120*/  FSEL R161, R161, -INF , !P2 ;  /* 0xff800000a1a17808 */ /* 0x000fe40005000000 */
[----:B-1----:R-:W-:Y:S02]  /*5130*/  FSEL R164, R164, -INF , !P3 ;  /* 0xff800000a4a47808 */ /* 0x002fe40005800000 */
[-C--:B------:R-:W-:Y:S02]  /*5140*/  ISETP.GE.AND P2, PT, R14, R192.reuse, PT ;  /* 0x000000c00e00720c */ /* 0x080fe40003f46270 */
        /* <DEDUP_REMOVED lines=9> */
[----:B------:R-:W-:Y:S02]  /*51e0*/  FSEL R171, R171, -INF , !P4 ;  /* 0xff800000abab7808 */ /* 0x000fe40006000000 */
        /* <DEDUP_REMOVED lines=27> */
[----:B------:R-:W-:-:S02]  /*53a0*/  ISETP.GE.AND P4, PT, R13, R193, PT ;  /* 0x000000c10d00720c */ /* 0x000fc40003f86270 */
[----:B------:R-:W-:Y:S02]  /*53b0*/  IADD3 R16, R124, 0x69, RZ ;  /* 0x000000697c107810 */ /* 0x000fe40007ffe0ff */
[----:B------:R-:W-:Y:S02]  /*53c0*/  FSEL R154, R154, -INF , !P5 ;  /* 0xff8000009a9a7808 */ /* 0x000fe40006800000 */
[----:B------:R-:W-:Y:S02]  /*53d0*/  FMNMX.FTZ R18, R155, R18, !PT ;  /* 0x000000129b127209 */ /* 0x000fe40007810000 */
[----:B------:R-:W-:Y:S02]  /*53e0*/  FMNMX.FTZ R17, R167, R17, !PT ;  /* 0x00000011a7117209 */ /* 0x000fe40007810000 */
[----:B------:R-:W-:Y:S02]  /*53f0*/  IADD3 R15, R124, 0x70, RZ ;  /* 0x000000707c0f7810 */ /* 0x000fe40007ffe0ff */
[----:B------:R-:W-:-:S02]  /*5400*/  ISETP.GE.AND P6, PT, R16, R193, PT ;  /* 0x000000c11000720c */ /* 0x000fc40003fc6270 */
[----:B------:R-:W-:Y:S02]  /*5410*/  FSEL R153, R153, -INF , !P4 ;  /* 0xff80000099997808 */ /* 0x000fe40006000000 */
[----:B------:R-:W-:Y:S02]  /*5420*/  FMNMX.FTZ R18, R154, R18, !PT ;  /* 0x000000129a127209 */ /* 0x000fe40007810000 */
[----:B------:R-:W-:Y:S02]  /*5430*/  FMNMX.FTZ R17, R166, R17, !PT ;  /* 0x00000011a6117209 */ /* 0x000fe40007810000 */
[----:B------:R-:W-:Y:S02]  /*5440*/  FSEL R160, R160, -INF , !P1 ;  /* 0xff800000a0a07808 */ /* 0x000fe40004800000 */
[----:B------:R-:W-:Y:S02]  /*5450*/  IADD3 R14, R124, 0x71, RZ ;  /* 0x000000717c0e7810 */ /* 0x000fe40007ffe0ff */
[----:B------:R-:W-:-:S02]  /*5460*/  ISETP.GE.AND P5, PT, R15, R193, PT ;  /* 0x000000c10f00720c */ /* 0x000fc40003fa6270 */
[----:B------:R-:W-:Y:S02]  /*5470*/  FSEL R152, R152, -INF , !P6 ;  /* 0xff80000098987808 */ /* 0x000fe40007000000 */
[----:B------:R-:W-:Y:S02]  /*5480*/  FMNMX.FTZ R18, R153, R18, !PT ;  /* 0x0000001299127209 */ /* 0x000fe40007810000 */
[----:B------:R-:W-:Y:S02]  /*5490*/  FMNMX.FTZ R17, R163, R17, !PT ;  /* 0x00000011a3117209 */ /* 0x000fe40007810000 */
[----:B------:R-:W-:Y:S02]  /*54a0*/  ISETP.GE.AND P1, PT, R13, R192, PT ;  /* 0x000000c00d00720c */ /* 0x000fe40003f26270 */
[----:B------:R-:W-:Y:S02]  /*54b0*/  IADD3 R13, R124, 0x78, RZ ;  /* 0x000000787c0d7810 */ /* 0x000fe40007ffe0ff */
[----:B------:R-:W-:-:S02]  /*54c0*/  ISETP.GE.AND P4, PT, R14, R193, PT ;  /* 0x000000c10e00720c */ /* 0x000fc40003f86270 */
[----:B------:R-:W-:Y:S02]  /*54d0*/  FSEL R140, R140, -INF , !P5 ;  /* 0xff8000008c8c7808 */ /* 0x000fe40006800000 */
[----:B------:R-:W-:Y:S02]  /*54e0*/  FMNMX.FTZ R18, R152, R18, !PT ;  /* 0x0000001298127209 */ /* 0x000fe40007810000 */
[----:B------:R-:W-:Y:S02]  /*54f0*/  FSEL R151, R151, -INF , !P3 ;  /* 0xff80000097977808 */ /* 0x000fe40005800000 */
        /* <DEDUP_REMOVED lines=23> */
[-C--:B------:R-:W-:Y:S02]  /*5670*/  ISETP.GE.AND P1, PT, R13, R192.reuse, PT ;  /* 0x000000c00d00720c */ /* 0x080fe40003f26270 */
[----:B------:R-:W-:Y:S02]  /*5680*/  FSEL R65, R6, -INF , !P2 ;  /* 0xff80000006417808 */ /* 0x000fe40005000000 */
[----:B------:R-:W-:Y:S02]  /*5690*/  FMNMX.FTZ R17, R66, R17, !PT ;  /* 0x0000001142117209 */ /* 0x000fe40007810000 */
[----:B------:R-:W-:Y:S02]  /*56a0*/  ISETP.GE.AND P2, PT, R124, R192, PT ;  /* 0x000000c07c00720c */ /* 0x000fe40003f46270 */
[----:B------:R-:W-:Y:S01]  /*56b0*/  FSEL R64, R7, -INF , !P1 ;  /* 0xff80000007407808 */ /* 0x000fe20004800000 */
[----:B------:R-:W-:Y:S01]  /*56c0*/  LDSM.16.MT88.4 R124, [R216+0xc000] ;  /* 0x00c00000d87c783b */ /* 0x000fe20000004200 */
[----:B------:R-:W-:-:S02]  /*56d0*/  FMNMX.FTZ R17, R65, R17, !PT ;  /* 0x0000001141117209 */ /* 0x000fc40007810000 */
[----:B------:R-:W-:Y:S02]  /*56e0*/  FSEL R63, R63, -INF , !P2 ;  /* 0xff8000003f3f7808 */ /* 0x000fe40005000000 */
[----:B------:R-:W-:-:S04]  /*56f0*/  FMNMX.FTZ R7, R64, R17, !PT ;  /* 0x0000001140077209 */ /* 0x000fc80007810000 */
[----:B------:R-:W-:Y:S02]  /*5700*/  FMNMX.FTZ R7, R63, R7, !PT ;  /* 0x000000073f077209 */ /* 0x000fe40007810000 */
[----:B-1----:R-:W-:-:S03]  /*5710*/  FMNMX.FTZ R15, R16, R15, !PT ;  /* 0x0000000f100f7209 */ /* 0x002fc60007810000 */
[----:B------:R-:W1:Y:S04]  /*5720*/  SHFL.BFLY PT, R6, R7, 0x2, 0x1f ;  /* 0x0c401f0007067f89 */ /* 0x000e6800000e0000 */
[----:B------:R-:W2:Y:S04]  /*5730*/  SHFL.BFLY PT, R132, R15, 0x1, 0x1f ;  /* 0x0c201f000f847f89 */ /* 0x000ea800000e0000 */
[----:B------:R-:W-:Y:S01]  /*5740*/  LDSM.16.MT88.4 R16, [R213+0xc800] ;  /* 0x00c80000d510783b */ /* 0x000fe20000004200 */
        /* <DEDUP_REMOVED lines=18> */
[----:B------:R-:W-:Y:S01]  /*5870*/  LDSM.16.MT88.4 R4, [R212+0x10000] ;  /* 0x01000000d404783b */ /* 0x000fe20000004200 */
[----:B------:R-:W1:Y:S01]  /*5880*/  MUFU.EX2 R57, R57 ;  /* 0x0000003900397308 */ /* 0x000e620000000800 */
[----:B------:R-:W-:-:S02]  /*5890*/  FFMA.FTZ R47, R12, c[0x0][0x23c], -R136 ;  /* 0x00008f000c2f7a23 */ /* 0x000fc40000010888 */
[----:B------:R-:W-:Y:S01]  /*58a0*/  FSEL R62, R62, RZ, P1 ;  /* 0x000000ff3e3e7208 */ /* 0x000fe20000800000 */
[----:B------:R-:W-:Y:S01]  /*58b0*/  LDSM.16.MT88.4 R12, [R212+0xc800] ;  /* 0x00c80000d40c783b */ /* 0x000fe20000004200 */
[--C-:B------:R-:W-:Y:S01]  /*58c0*/  FFMA.FTZ R46, R30, c[0x0][0x23c], -R136.reuse ;  /* 0x00008f001e2e7a23 */ /* 0x100fe20000010888 */
[----:B------:R-:W-:Y:S01]  /*58d0*/  ISETP.GE.AND P1, PT, R133, 0x2, PT ;  /* 0x000000028500780c */ /* 0x000fe20003f26270 */
[----:B------:R-:W-:Y:S01]  /*58e0*/  FFMA.FTZ R43, R28, c[0x0][0x23c], -R136 ;  /* 0x00008f001c2b7a23 */ /* 0x000fe20000010888 */
[----:B------:R-:W-:Y:S01]  /*58f0*/  MUFU.EX2 R56, R56 ;  /* 0x0000003800387308 */ /* 0x000fe20000000800 */
[--C-:B------:R-:W-:Y:S02]  /*5900*/  FFMA.FTZ R59, R93, c[0x0][0x23c], -R62.reuse ;  /* 0x00008f005d3b7a23 */ /* 0x100fe4000001083e */
[----:B------:R-:W2:Y:S01]  /*5910*/  LDSM.16.MT88.4 R92, [R216+0x10000] ;  /* 0x01000000d85c783b */ /* 0x000ea20000004200 */
[--C-:B------:R-:W-:Y:S02]  /*5920*/  FFMA.FTZ R61, R80, c[0x0][0x23c], -R62.reuse ;  /* 0x00008f00503d7a23 */ /* 0x100fe4000001083e */
[----:B------:R-:W-:-:S02]  /*5930*/  FFMA.FTZ R60, R82, c[0x0][0x23c], -R62 ;  /* 0x00008f00523c7a23 */ /* 0x000fc4000001083e */
[--C-:B------:R-:W-:Y:S01]  /*5940*/  FFMA.FTZ R53, R104, c[0x0][0x23c], -R62.reuse ;  /* 0x00008f0068357a23 */ /* 0x100fe2000001083e */
[----:B------:R-:W3:Y:S01]  /*5950*/  MUFU.EX2 R52, R52 ;  /* 0x0000003400347308 */ /* 0x000ee20000000800 */
[--C-:B------:R-:W-:Y:S01]  /*5960*/  FFMA.FTZ R54, R11, c[0x0][0x23c], -R62.reuse ;  /* 0x00008f000b367a23 */ /* 0x100fe2000001083e */
[----:B-1----:R-:W-:Y:S01]  /*5970*/  F2FP.BF16.PACK_AB R68, R57, R58 ;  /* 0x0000003a3944723e */ /* 0x002fe200000010ff */
[--C-:B------:R-:W-:Y:S02]  /*5980*/  FFMA.FTZ R49, R10, c[0x0][0x23c], -R62.reuse ;  /* 0x00008f000a317a23 */ /* 0x100fe4000001083e */
[--C-:B------:R-:W-:Y:S02]  /*5990*/  FFMA.FTZ R48, R9, c[0x0][0x23c], -R62.reuse ;  /* 0x00008f0009307a23 */ /* 0x100fe4000001083e */
[----:B------:R-:W-:Y:S01]  /*59a0*/  FFMA.FTZ R45, R8, c[0x0][0x23c], -R62 ;  /* 0x00008f00082d7a23 */ /* 0x000fe2000001083e */
[----:B------:R-:W-:Y:S01]  /*59b0*/  MUFU.EX2 R61, R61 ;  /* 0x0000003d003d7308 */ /* 0x000fe20000000800 */
[----:B------:R-:W1:Y:S01]  /*59c0*/  LDSM.16.MT88.4 R8, [R216+0x10800] ;  /* 0x01080000d808783b */ /* 0x000e620000004200 */
[----:B------:R-:W-:-:S02]  /*59d0*/  FFMA.FTZ R42, R29, c[0x0][0x23c], -R136 ;  /* 0x00008f001d2a7a23 */ /* 0x000fc40000010888 */
[----:B------:R-:W-:Y:S01]  /*59e0*/  FFMA.FTZ R2, R44, c[0x0][0x23c], -R136 ;  /* 0x00008f002c027a23 */ /* 0x000fe20000010888 */
[----:B------:R-:W4:Y:S01]  /*59f0*/  LDSM.16.MT88.4 R28, [R213+0x10800] ;  /* 0x01080000d51c783b */ /* 0x000f220000004200 */
[--C-:B------:R-:W-:Y:S02]  /*5a00*/  FFMA.FTZ R44, R41, c[0x0][0x23c], -R62.reuse ;  /* 0x00008f00292c7a23 */ /* 0x100fe4000001083e */
[----:B------:R-:W5:Y:S01]  /*5a10*/  MUFU.EX2 R60, R60 ;  /* 0x0000003c003c7308 */ /* 0x000f620000000800 */
        /* <DEDUP_REMOVED lines=36> */
[C---:B--2---:R-:W-:Y:S01]  /*5c60*/  HMMA.16816.F32.BF16 R96, R68.reuse, R92, RZ ;  /* 0x0000005c4460723c */ /* 0x044fe200000418ff */
[--C-:B------:R-:W-:Y:S01]  /*5c70*/  FFMA.FTZ R163, R163, c[0x0][0x23c], -R62.reuse ;  /* 0x00008f00a3a37a23 */ /* 0x100fe2000001083e */
[----:B------:R-:W-:Y:S01]  /*5c80*/  MUFU.EX2 R54, R54 ;  /* 0x0000003600367308 */ /* 0x000fe20000000800 */
[----:B------:R-:W-:Y:S02]  /*5c90*/  FFMA.FTZ R160, R160, c[0x0][0x23c], -R62 ;  /* 0x00008f00a0a07a23 */ /* 0x000fe4000001083e */
[--C-:B------:R-:W-:Y:S02]  /*5ca0*/  FFMA.FTZ R155, R155, c[0x0][0x23c], -R136.reuse ;  /* 0x00008f009b9b7a23 */ /* 0x100fe40000010888 */
[--C-:B------:R-:W-:Y:S01]  /*5cb0*/  FFMA.FTZ R154, R154, c[0x0][0x23c], -R136.reuse ;  /* 0x00008f009a9a7a23 */ /* 0x100fe20000010888 */
[----:B------:R-:W-:Y:S01]  /*5cc0*/  HMMA.16816.F32.BF16 R92, R68, R94, RZ ;  /* 0x0000005e445c723c */ /* 0x000fe200000418ff */
[--C-:B------:R-:W-:Y:S01]  /*5cd0*/  FFMA.FTZ R153, R153, c[0x0][0x23c], -R136.reuse ;  /* 0x00008f0099997a23 */ /* 0x100fe20000010888 */
        /* <DEDUP_REMOVED lines=12> */
[----:B------:R-:W5:Y:S01]  /*5da0*/  MUFU.EX2 R45, R45 ;  /* 0x0000002d002d7308 */ /* 0x000f620000000800 */
[----:B------:R-:W-:-:S02]  /*5db0*/  FADD.FTZ R59, R59, R60 ;  /* 0x0000003c3b3b7221 */ /* 0x000fc40000010000 */
[----:B------:R-:W-:Y:S02]  /*5dc0*/  FFMA.FTZ R242, R137, c[0x0][0x23c], -R136 ;  /* 0x00008f0089f27a23 */ /* 0x000fe40000010888 */
[----:B------:R-:W-:Y:S01]  /*5dd0*/  FFMA.FTZ R241, R63, c[0x0][0x23c], -R62 ;  /* 0x00008f003ff17a23 */ /* 0x000fe2000001083e */
[----:B------:R-:W-:Y:S01]  /*5de0*/  HMMA.16816.F32.BF16 R112, R68, R108, RZ ;  /* 0x0000006c4470723c */ /* 0x000fe200000418ff */
[----:B------:R-:W-:Y:S01]  /*5df0*/  FADD.FTZ R56, R52, R56 ;  /* 0x0000003834387221 */ /* 0x000fe20000010000 */
[----:B------:R-:W-:Y:S01]  /*5e00*/  MUFU.EX2 R46, R46 ;  /* 0x0000002e002e7308 */ /* 0x000fe20000000800 */
[----:B------:R-:W-:-:S05]  /*5e10*/  FADD.FTZ R59, R53, R59 ;  /* 0x0000003b353b7221 */ /* 0x000fca0000010000 */
        /* <DEDUP_REMOVED lines=18> */
[----:B--2---:R-:W-:Y:S01]  /*5f40*/  F2FP.BF16.PACK_AB R5, R49, R54 ;  /* 0x000000363105723e */ /* 0x004fe200000010ff */
[----:B------:R-:W2:Y:S01]  /*5f50*/  MUFU.EX2 R141, R141 ;  /* 0x0000008d008d7308 */ /* 0x000ea20000000800 */
[----:B------:R-:W-:-:S02]  /*5f60*/  FADD.FTZ R55, R55, R56 ;  /* 0x0000003837377221 */ /* 0x000fc40000010000 */
[----:B------:R-:W-:Y:S02]  /*5f70*/  FADD.FTZ R54, R54, R59 ;  /* 0x0000003b36367221 */ /* 0x000fe40000010000 */
[----:B------:R-:W-:Y:S01]  /*5f80*/  F2FP.BF16.PACK_AB R6, R47, R50 ;  /* 0x000000322f06723e */ /* 0x000fe200000010ff */
[----:B------:R-:W-:Y:S01]  /*5f90*/  FADD.FTZ R55, R51, R55 ;  /* 0x0000003733377221 */ /* 0x000fe20000010000 */
[----:B-----5:R-:W-:Y:S01]  /*5fa0*/  F2FP.BF16.PACK_AB R7, R45, R48 ;  /* 0x000000302d07723e */ /* 0x020fe200000010ff */
[----:B------:R-:W-:Y:S01]  /*5fb0*/  MUFU.EX2 R143, R143 ;  /* 0x0000008f008f7308 */ /* 0x000fe20000000800 */
[----:B------:R-:W-:Y:S02]  /*5fc0*/  FADD.FTZ R54, R49, R54 ;  /* 0x0000003631367221 */ /* 0x000fe40000010000 */
[----:B------:R-:W-:Y:S02]  /*5fd0*/  FADD.FTZ R50, R50, R55 ;  /* 0x0000003732327221 */ /* 0x000fe40000010000 */
[----:B------:R-:W-:Y:S01]  /*5fe0*/  FADD.FTZ R48, R48, R54 ;  /* 0x0000003630307221 */ /* 0x000fe20000010000 */
[----:B------:R-:W-:Y:S01]  /*5ff0*/  HMMA.16816.F32.BF16 R104, R4, R12, R104 ;  /* 0x0000000c0468723c */ /* 0x000fe20000041868 */
[----:B------:R-:W-:Y:S01]  /*6000*/  FADD.FTZ R50, R47, R50 ;  /* 0x000000322f327221 */ /* 0x000fe20000010000 */
[----:B------:R-:W3:Y:S01]  /*6010*/  MUFU.EX2 R142, R142 ;  /* 0x0000008e008e7308 */ /* 0x000ee20000000800 */
[----:B------:R-:W-:-:S05]  /*6020*/  FADD.FTZ R48, R45, R48 ;  /* 0x000000302d307221 */ /* 0x000fca0000010000 */
[C---:B------:R-:W-:Y:S01]  /*6030*/  HMMA.16816.F32.BF16 R100, R4.reuse, R14, R100 ;  /* 0x0000000e0464723c */ /* 0x040fe20000041864 */
[----:B------:R-:W5:Y:S01]  /*6040*/  LDSM.16.MT88.4 R12, [R212+0x10800] ;  /* 0x01080000d40c783b */ /* 0x000f620000004200 */
[----:B------:R-:W-:Y:S06]  /*6050*/  MUFU.EX2 R144, R144 ;  /* 0x0000009000907308 */ /* 0x000fec0000000800 */
[C---:B-1----:R-:W-:Y:S02]  /*6060*/  HMMA.16816.F32.BF16 R96, R4.reuse, R8, R96 ;  /* 0x000000080460723c */ /* 0x042fe40000041860 */
        /* <DEDUP_REMOVED lines=29> */
[C---:B-----5:R-:W-:Y:S02]  /*6240*/  HMMA.16816.F32.BF16 R72, R4.reuse, R12, R72 ;  /* 0x0000000c0448723c */ /* 0x060fe40000041848 */
[----:B------:R-:W5:Y:S06]  /*6250*/  MUFU.EX2 R170, R170 ;  /* 0x000000aa00aa7308 */ /* 0x000f6c0000000800 */
        /* <DEDUP_REMOVED lines=55> */
[----:B---3--:R-:W-:-:S02]  /*65d0*/  F2FP.BF16.PACK_AB R6, R142, R143 ;  /* 0x0000008f8e06723e */ /* 0x008fc400000010ff */
[----:B------:R-:W-:Y:S01]  /*65e0*/  F2FP.BF16.PACK_AB R5, R145, R144 ;  /* 0x000000909105723e */ /* 0x000fe200000010ff */
        /* <DEDUP_REMOVED lines=22> */
[----:B------:R-:W1:Y:S07]  /*6750*/  LDSM.16.MT88.4 R20, [R214+0xe000] ;  /* 0x00e00000d614783b */ /* 0x000e6e0000004200 */
        /* <DEDUP_REMOVED lines=12> */
[C---:B------:R-:W-:Y:S01]  /*6820*/  F2FP.BF16.PACK_AB R5, R162.reuse, R161 ;  /* 0x000000a1a205723e */ /* 0x040fe200000010ff */
[----:B------:R-:W-:Y:S01]  /*6830*/  FADD.FTZ R161, R161, R148 ;  /* 0x00000094a1a17221 */ /* 0x000fe20000010000 */
[----:B----4-:R-:W-:Y:S01]  /*6840*/  F2FP.BF16.PACK_AB R7, R165, R164 ;  /* 0x000000a4a507723e */ /* 0x010fe200000010ff */
        /* <DEDUP_REMOVED lines=9> */
[C---:B------:R-:W-:Y:S08]  /*68e0*/  HMMA.16816.F32.BF16 R120, R4.reuse, R20, R120 ;  /* 0x000000140478723c */ /* 0x040ff00000041878 */
        /* <DEDUP_REMOVED lines=20> */
[----:B-----5:R-:W-:Y:S01]  /*6a30*/  F2FP.BF16.PACK_AB R4, R170, R171 ;  /* 0x000000abaa04723e */ /* 0x020fe200000010ff */
        /* <DEDUP_REMOVED lines=85> */
[----:B------:R-:W-:Y:S01]  /*6f90*/  F2FP.BF16.PACK_AB R6, R242, R26 ;  /* 0x0000001af206723e */ /* 0x000fe200000010ff */
[C---:B------:R-:W-:Y:S01]  /*6fa0*/  FADD.FTZ R147, R28.reuse, R147 ;  /* 0x000000931c937221 */ /* 0x040fe20000010000 */
[----:B------:R-:W-:Y:S01]  /*6fb0*/  F2FP.BF16.PACK_AB R5, R28, R27 ;  /* 0x0000001b1c05723e */ /* 0x000fe200000010ff */
        /* <DEDUP_REMOVED lines=42> */
[----:B-1----:R-:W-:Y:S01]  /*7260*/  IMAD.MOV R7, RZ, RZ, -R11 ;  /* 0x000000ffff077224 */ /* 0x002fe200078e0a0b */
[----:B------:R-:W-:-:S03]  /*7270*/  MOV R10, RZ ;  /* 0x000000ff000a7202 */ /* 0x000fc60000000f00 */
[----:B------:R-:W-:-:S04]  /*7280*/  IMAD R7, R7, R37, RZ ;  /* 0x0000002507077224 */ /* 0x000fc800078e02ff */
[----:B------:R-:W-:-:S06]  /*7290*/  IMAD.HI.U32 R7, R11, R7, R10 ;  /* 0x000000070b077227 */ /* 0x000fcc00078e000a */
[----:B------:R-:W-:-:S04]  /*72a0*/  IMAD.HI.U32 R8, R7, R6, RZ ;  /* 0x0000000607087227 */ /* 0x000fc800078e00ff */
[----:B------:R-:W-:-:S04]  /*72b0*/  IMAD.HI.U32 R7, R7, R4, RZ ;  /* 0x0000000407077227 */ /* 0x000fc800078e00ff */
[----:B------:R-:W-:Y:S02]  /*72c0*/  IMAD.MOV R5, RZ, RZ, -R8 ;  /* 0x000000ffff057224 */ /* 0x000fe400078e0a08 */
[----:B------:R-:W-:Y:S02]  /*72d0*/  IMAD.MOV R2, RZ, RZ, -R7 ;  /* 0x000000ffff027224 */ /* 0x000fe400078e0a07 */
[C---:B------:R-:W-:Y:S02]  /*72e0*/  IMAD R5, R37.reuse, R5, R6 ;  /* 0x0000000525057224 */ /* 0x040fe400078e0206 */
[C---:B------:R-:W-:Y:S01]  /*72f0*/  IMAD R2, R37.reuse, R2, R4 ;  /* 0x0000000225027224 */ /* 0x040fe200078e0204 */
[----:B------:R-:W-:Y:S02]  /*7300*/  LOP3.LUT R4, RZ, c[0x0][0x2d0], RZ, 0x33, !PT ;  /* 0x0000b400ff047a12 */ /* 0x000fe400078e33ff */
        /* <DEDUP_REMOVED lines=8> */
[----:B------:R-:W-:-:S07]  /*7390*/  ISETP.NE.AND P2, PT, RZ, c[0x0][0x2d0], PT ;  /* 0x0000b400ff007a0c */ /* 0x000fce0003f45270 */
[----:B------:R-:W-:Y:S02]  /*73a0*/  @P6 IADD3 R8, R8, 0x1, RZ ;  /* 0x0000000108086810 */ /* 0x000fe40007ffe0ff */
[----:B------:R-:W-:-:S03]  /*73b0*/  @P5 IADD3 R7, R7, 0x1, RZ ;  /* 0x0000000107075810 */ /* 0x000fc60007ffe0ff */
[----:B------:R-:W-:Y:S02]  /*73c0*/  IMAD.MOV.U32 R0, RZ, RZ, R8 ;  /* 0x000000ffff007224 */ /* 0x000fe400078e0008 */
[----:B------:R-:W-:-:S03]  /*73d0*/  @!P1 IMAD.MOV R7, RZ, RZ, -R7 ;  /* 0x000000ffff079224 */ /* 0x000fc600078e0a07 */
[----:B------:R-:W-:-:S04]  /*73e0*/  @!P3 IADD3 R0, -R0, RZ, RZ ;  /* 0x000000ff0000b210 */ /* 0x000fc80007ffe1ff */
[C---:B------:R-:W-:Y:S02]  /*73f0*/  SEL R0, R4.reuse, R0, !P2 ;  /* 0x0000000004007207 */ /* 0x040fe40005000000 */
[----:B------:R-:W-:-:S03]  /*7400*/  SEL R4, R4, R7, !P2 ;  /* 0x0000000704047207 */ /* 0x000fc60005000000 */
[----:B------:R-:W-:-:S04]  /*7410*/  IMAD.WIDE R8, R0, 0x4, R234 ;  /* 0x0000000400087825 */ /* 0x000fc800078e02ea */
[----:B------:R-:W-:Y:S01]  /*7420*/  IMAD.WIDE R6, R4, 0x4, R234 ;  /* 0x0000000404067825 */ /* 0x000fe200078e02ea */
[----:B------:R-:W2:Y:S04]  /*7430*/  LDG.E R2, [R8.64] ;  /* 0x0000000808027981 */ /* 0x000ea8000c1e1900 */
[----:B------:R1:W2:Y:S01]  /*7440*/  LDG.E R5, [R6.64] ;  /* 0x0000000806057981 */ /* 0x0002a2000c1e1900 */
[----:B------:R-:W-:Y:S01]  /*7450*/  IMAD.IADD R0, R0, 0x1, -R4 ;  /* 0x0000000100007824 */ /* 0x000fe200078e0a04 */
[----:B------:R-:W-:-:S05]  /*7460*/  MOV R4, c[0x0][0x2d0] ;  /* 0x0000b40000047a02 */ /* 0x000fca0000000f00 */
[----:B------:R-:W-:-:S05]  /*7470*/  IMAD R4, R0, R4, -0x80 ;  /* 0xffffff8000047424 */ /* 0x000fca00078e0204 */
[----:B------:R-:W-:-:S05]  /*7480*/  SHF.R.S32.HI R0, RZ, 0x1f, R4 ;  /* 0x0000001fff007819 */ /* 0x000fca0000011404 */
[----:B------:R-:W-:-:S04]  /*7490*/  IMAD R0, R0, c[0x0][0x1a0], RZ ;  /* 0x0000680000007a24 */ /* 0x000fc800078e02ff */
[C---:B------:R-:W-:Y:S02]  /*74a0*/  IMAD R0, R4.reuse, c[0x0][0x1a4], R0 ;  /* 0x0000690004007a24 */ /* 0x040fe400078e0200 */
[----:B-1----:R-:W-:-:S05]  /*74b0*/  IMAD.WIDE.U32 R6, R4, c[0x0][0x1a0], RZ ;  /* 0x0000680004067a25 */ /* 0x002fca00078e00ff */
        /* <DEDUP_REMOVED lines=9> */
.L_x_2375:
[----:B------:R-:W-:-:S05]  /*7550*/  IMAD.MOV.U32 R0, RZ, RZ, c[0x0][0x1a0] ;  /* 0x00006800ff007624 */ /* 0x000fca00078e00ff */
[----:B------:R-:W-:-:S04]  /*7560*/  LEA R0, -R0, RZ, 0x7 ;  /* 0x000000ff00007211 */ /* 0x000fc800078e39ff */
[----:B------:R-:W-:Y:S02]  /*7570*/  SHF.R.S32.HI R2, RZ, 0x1f, R0 ;  /* 0x0000001fff027819 */ /* 0x000fe40000011400 */
.L_x_2376:
[----:B------:R-:W-:Y:S01]  /*7580*/  ULDC.64 UR4, c[0x0][0x1a0] ;  /* 0x0000680000047ab9 */ /* 0x000fe20000000a00 */
[C---:B------:R-:W-:Y:S01]  /*7590*/  LEA R225, P1, R0.reuse, R225, 0x1 ;  /* 0x000000e100e17211 */ /* 0x040fe200078208ff */
[----:B------:R-:W-:Y:S01]  /*75a0*/  USHF.L.U32 UR7, UR4, 0x5, URZ ;  /* 0x0000000504077899 */ /* 0x000fe2000800063f */
[----:B------:R-:W-:Y:S01]  /*75b0*/  IMAD R194, R227, 0x80, R194 ;  /* 0x00000080e3c27824 */ /* 0x000fe200078e02c2 */
[----:B------:R-:W-:Y:S01]  /*75c0*/  UMOV UR6, 0x5 ;  /* 0x0000000500067882 */ /* 0x000fe20000000000 */
[C---:B------:R-:W-:Y:S01]  /*75d0*/  LEA.HI.X R224, R0.reuse, R224, R2, 0x1, P1 ;  /* 0x000000e000e07211 */ /* 0x040fe200008f0c02 */
[----:B------:R-:W-:Y:S01]  /*75e0*/  USHF.L.U64.HI UR5, UR4, UR6, UR5 ;  /* 0x0000000604057299 */ /* 0x000fe20008010205 */
[----:B------:R-:W-:Y:S01]  /*75f0*/  IADD3 R0, P2, R0, R38, RZ ;  /* 0x0000002600007210 */ /* 0x000fe20007f5e0ff */
[----:B------:R-:W-:Y:S01]  /*7600*/  IMAD.MOV.U32 R14, RZ, RZ, R225 ;  /* 0x000000ffff0e7224 */ /* 0x000fe200078e00e1 */
[----:B------:R-:W-:Y:S01]  /*7610*/  IADD3 R4, P1, R225, UR7, RZ ;  /* 0x00000007e1047c10 */ /* 0x000fe2000ff3e0ff */
[----:B------:R-:W-:Y:S01]  /*7620*/  IMAD.MOV.U32 R15, RZ, RZ, R224 ;  /* 0x000000ffff0f7224 */ /* 0x000fe200078e00e0 */
[----:B------:R-:W-:Y:S01]  /*7630*/  ISETP.GE.AND P5, PT, R194, R193, PT ;  /* 0x000000c1c200720c */ /* 0x000fe20003fa6270 */
[----:B------:R-:W-:Y:S01]  /*7640*/  IMAD.X R2, R2, 0x1, R36, P2 ;  /* 0x0000000102027824 */ /* 0x000fe200010e0624 */
[----:B------:R-:W-:-:S02]  /*7650*/  IADD3.X R5, R224, UR5, RZ, P1, !PT ;  /* 0x00000005e0057c10 */ /* 0x000fc40008ffe4ff */
[----:B------:R-:W-:Y:S01]  /*7660*/  IADD3 R6, P1, R4, UR7, RZ ;  /* 0x0000000704067c10 */ /* 0x000fe2000ff3e0ff */
[----:B------:R-:W-:Y:S01]  /*7670*/  @!PT LDS RZ, [RZ] ;  /* 0x00000000fffff984 */ /* 0x000fe20000000800 */
[----:B------:R-:W-:Y:S01]  /*7680*/  @!PT LDS RZ, [RZ] ;  /* 0x00000000fffff984 */ /* 0x000fe20000000800 */
[----:B------:R-:W-:Y:S01]  /*7690*/  @!PT LDS RZ, [RZ] ;  /* 0x00000000fffff984 */ /* 0x000fe20000000800 */
[----:B------:R1:W-:Y:S01]  /*76a0*/  LDGSTS.E.BYPASS.LTC128B.128 [R228+0xc000], [R14.64] ;  /* 0x0c0000000ee47fae */ /* 0x0003e2000b901d48 */
        /* <DEDUP_REMOVED lines=18> */
[----:B---3--:R-:W-:-:S03]  /*77d0*/  IADD3 R4, P1, R10, UR7, RZ ;  /* 0x000000070a047c10 */ /* 0x008fc6000ff3e0ff */
[----:B------:R5:W-:Y:S01]  /*77e0*/  LDGSTS.E.BYPASS.LTC128B.128 [R228+0xe800], [R10.64] ;  /* 0x0e8000000ae47fae */ /* 0x000be2000b901d48 */
[----:B------:R-:W-:-:S03]  /*77f0*/  IADD3.X R5, R11, UR5, RZ, P1, !PT ;  /* 0x000000050b057c10 */ /* 0x000fc60008ffe4ff */
[----:B------:R5:W-:Y:S01]  /*7800*/  LDGSTS.E.BYPASS.LTC128B.128 [R228+0x12800], [R10.64+0x80] ;  /* 0x128000800ae47fae */ /* 0x000be2000b901d48 */
[----:B----4-:R-:W-:-:S03]  /*7810*/  IADD3 R6, P1, R4, UR7, RZ ;  /* 0x0000000704067c10 */ /* 0x010fc6000ff3e0ff */
[----:B------:R2:W-:Y:S01]  /*7820*/  LDGSTS.E.BYPASS.LTC128B.128 [R228+0xf000], [R4.64] ;  /* 0x0f00000004e47fae */ /* 0x0005e2000b901d48 */
[----:B------:R-:W-:-:S03]  /*7830*/  IADD3.X R7, R5, UR5, RZ, P1, !PT ;  /* 0x0000000505077c10 */ /* 0x000fc60008ffe4ff */
[----:B------:R2:W-:Y:S01]  /*7840*/  LDGSTS.E.BYPASS.LTC128B.128 [R228+0x13000], [R4.64+0x80] ;  /* 0x1300008004e47fae */ /* 0x0005e2000b901d48 */
[----:B------:R-:W-:-:S03]  /*7850*/  ISETP.GE.AND P1, PT, R133, 0x3, PT ;  /* 0x000000038500780c */ /* 0x000fc60003f26270 */
[----:B------:R2:W-:Y:S04]  /*7860*/  LDGSTS.E.BYPASS.LTC128B.128 [R228+0xf800], [R6.64] ;  /* 0x0f80000006e47fae */ /* 0x0005e8000b901d48 */
[----:B------:R2:W-:Y:S04]  /*7870*/  LDGSTS.E.BYPASS.LTC128B.128 [R228+0x13800], [R6.64+0x80] ;  /* 0x1380008006e47fae */ /* 0x0005e8000b901d48 */
[----:B------:R-:W-:Y:S04]  /*7880*/  LDSM.16.M88.4 R160, [R222] ;  /* 0x00000000dea0783b */ /* 0x000fe80000000200 */
[----:B------:R-:W3:Y:S04]  /*7890*/  LDSM.16.M88.4 R52, [R221+0x4000] ;  /* 0x00400000dd34783b */ /* 0x000ee80000000200 */
[----:B------:R-:W4:Y:S04]  /*78a0*/  LDSM.16.M88.4 R36, [R221+0x5000] ;  /* 0x00500000dd24783b */ /* 0x000f280000000200 */
[----:B------:R-:W2:Y:S04]  /*78b0*/  LDSM.16.M88.4 R44, [R221+0x4800] ;  /* 0x00480000dd2c783b */ /* 0x000ea80000000200 */
[----:B------:R-:W2:Y:S04]  /*78c0*/  LDSM.16.M88.4 R28, [R221+0x5800] ;  /* 0x00580000dd1c783b */ /* 0x000ea80000000200 */
[----:B------:R-:W2:Y:S04]  /*78d0*/  LDSM.16.M88.4 R20, [R221+0x6000] ;  /* 0x00600000dd14783b */ /* 0x000ea80000000200 */
[----:B-1----:R-:W1:Y:S04]  /*78e0*/  LDSM.16.M88.4 R12, [R221+0x6800] ;  /* 0x00680000dd0c783b */ /* 0x002e680000000200 */
[----:B------:R-:W1:Y:S04]  /*78f0*/  LDSM.16.M88.4 R168, [R221+0x7000] ;  /* 0x00700000dda8783b */ /* 0x000e680000000200 */
[----:B------:R-:W-:Y:S04]  /*7900*/  LDSM.16.M88.4 R140, [R220] ;  /* 0x00000000dc8c783b */ /* 0x000fe80000000200 */
[----:B------:R-:W1:Y:S04]  /*7910*/  LDSM.16.M88.4 R144, [R219] ;  /* 0x00000000db90783b */ /* 0x000e680000000200 */
[----:B------:R-:W1:Y:S04]  /*7920*/  LDSM.16.M88.4 R64, [R210] ;  /* 0x00000000d240783b */ /* 0x000e680000000200 */
[----:B------:R-:W1:Y:S01]  /*7930*/  LDSM.16.M88.4 R136, [R211] ;  /* 0x00000000d388783b */ /* 0x000e620000000200 */
[C---:B---3--:R-:W-:Y:S03]  /*7940*/  HMMA.16816.F32.BF16 R56, R160.reuse, R52, RZ ;  /* 0x00000034a038723c */ /* 0x048fe600000418ff */
[----:B------:R-:W3:Y:S04]  /*7950*/  LDSM.16.M88.4 R152, [R221+0x7800] ;  /* 0x00780000dd98783b */ /* 0x000ee80000000200 */
[----:B------:R-:W1:Y:S01]  /*7960*/  LDSM.16.M88.4 R60, [R209] ;  /* 0x00000000d13c783b */ /* 0x000e620000000200 */
[C---:B----4-:R-:W-:Y:S03]  /*7970*/  HMMA.16816.F32.BF16 R40, R160.reuse, R36, RZ ;  /* 0x00000024a028723c */ /* 0x050fe600000418ff */
[----:B-----5:R-:W4:Y:S04]  /*7980*/  LDSM.16.M88.4 R8, [R208] ;  /* 0x00000000d008783b */ /* 0x020f280000000200 */
[----:B--2---:R-:W2:Y:S01]  /*7990*/  LDSM.16.M88.4 R4, [R207] ;  /* 0x00000000cf04783b */ /* 0x004ea20000000200 */
[C---:B------:R-:W-:Y:S03]  /*79a0*/  HMMA.16816.F32.BF16 R52, R160.reuse, R54, RZ ;  /* 0x00000036a034723c */ /* 0x040fe600000418ff */
[----:B------:R-:W5:Y:S04]  /*79b0*/  LDSM.16.M88.4 R148, [R206] ;  /* 0x00000000ce94783b */ /* 0x000f680000000200 */
[----:B------:R-:W-:Y:S01]  /*79c0*/  LDSM.16.M88.4 R184, [R218] ;  /* 0x00000000dab8783b */ /* 0x000fe20000000200 */
[C---:B------:R-:W-:Y:S03]  /*79d0*/  HMMA.16816.F32.BF16 R36, R160.reuse, R38, RZ ;  /* 0x00000026a024723c */ /* 0x040fe600000418ff */
[----:B------:R-:W-:Y:S04]  /*79e0*/  LDSM.16.M88.4 R188, [R215+0x6800] ;  /* 0x00680000d7bc783b */ /* 0x000fe80000000200 */
[----:B------:R-:W-:Y:S01]  /*79f0*/  LDSM.16.M88.4 R156, [R217] ;  /* 0x00000000d99c783b */ /* 0x000fe20000000200 */
[C---:B------:R-:W-:Y:S03]  /*7a00*/  HMMA.16816.F32.BF16 R48, R160.reuse, R44, RZ ;  /* 0x0000002ca030723c */ /* 0x040fe600000418ff */
[----:B------:R-:W-:Y:S04]  /*7a10*/  LDSM.16.M88.4 R180, [R215+0x7000] ;  /* 0x00700000d7b4783b */ /* 0x000fe80000000200 */
[----:B------:R-:W-:Y:S01]  /*7a20*/  LDSM.16.M88.4 R176, [R215+0x7800] ;  /* 0x00780000d7b0783b */ /* 0x000fe20000000200 */
[C---:B------:R-:W-:Y:S03]  /*7a30*/  HMMA.16816.F32.BF16 R44, R160.reuse, R46, RZ ;  /* 0x0000002ea02c723c */ /* 0x040fe600000418ff */
[----:B------:R-:W0:Y:S05]  /*7a40*/  LDGDEPBAR ;  /* 0x00000000000079af */ /* 0x000e2a0000000000 */
[C---:B------:R-:W-:Y:S08]  /*7a50*/  HMMA.16816.F32.BF16 R32, R160.reuse, R28, RZ ;  /* 0x0000001ca020723c */ /* 0x040ff000000418ff */
[C---:B------:R-:W-:Y:S08]  /*7a60*/  HMMA.16816.F32.BF16 R24, R160.reuse, R20, RZ ;  /* 0x00000014a018723c */ /* 0x040ff000000418ff */
[C---:B-1----:R-:W-:Y:S08]  /*7a70*/  HMMA.16816.F32.BF16 R16, R160.reuse, R12, RZ ;  /* 0x0000000ca010723c */ /* 0x042ff000000418ff */
[C---:B------:R-:W-:Y:S08]  /*7a80*/  HMMA.16816.F32.BF16 R28, R160.reuse, R30, RZ ;  /* 0x0000001ea01c723c */ /* 0x040ff000000418ff */
[C---:B------:R-:W-:Y:S08]  /*7a90*/  HMMA.16816.F32.BF16 R20, R160.reuse, R22, RZ ;  /* 0x00000016a014723c */ /* 0x040ff000000418ff */
[C---:B------:R-:W-:Y:S08]  /*7aa0*/  HMMA.16816.F32.BF16 R12, R160.reuse, R14, RZ ;  /* 0x0000000ea00c723c */ /* 0x040ff000000418ff */
[----:B------:R-:W-:Y:S08]  /*7ab0*/  HMMA.16816.F32.BF16 R172, R160, R168, RZ ;  /* 0x000000a8a0ac723c */ /* 0x000ff000000418ff */
[C---:B------:R-:W-:Y:S08]  /*7ac0*/  HMMA.16816.F32.BF16 R56, R140.reuse, R144, R56 ;  /* 0x000000908c38723c */ /* 0x040ff00000041838 */
[C---:B------:R-:W-:Y:S01]  /*7ad0*/  HMMA.16816.F32.BF16 R52, R140.reuse, R146, R52 ;  /* 0x000000928c34723c */ /* 0x040fe20000041834 */
[----:B------:R-:W1:Y:S07]  /*7ae0*/  LDSM.16.M88.4 R144, [R205] ;  /* 0x00000000cd90783b */ /* 0x000e6e0000000200 */
[C---:B------:R-:W-:Y:S08]  /*7af0*/  HMMA.16816.F32.BF16 R40, R140.reuse, R64, R40 ;  /* 0x000000408c28723c */ /* 0x040ff00000041828 */
[----:B------:R-:W-:Y:S01]  /*7b00*/  HMMA.16816.F32.BF16 R36, R140, R66, R36 ;  /* 0x000000428c24723c */ /* 0x000fe20000041824 */
[----:B------:R-:W1:Y:S07]  /*7b10*/  LDSM.16.M88.4 R64, [R215+0x4800] ;  /* 0x00480000d740783b */ /* 0x000e6e0000000200 */
[----:B------:R-:W-:Y:S08]  /*7b20*/  HMMA.16816.F32.BF16 R168, R160, R170, RZ ;  /* 0x000000aaa0a8723c */ /* 0x000ff000000418ff */
[C---:B------:R-:W-:Y:S08]  /*7b30*/  HMMA.16816.F32.BF16 R48, R140.reuse, R136, R48 ;  /* 0x000000888c30723c */ /* 0x040ff00000041830 */
[----:B------:R-:W-:Y:S01]  /*7b40*/  HMMA.16816.F32.BF16 R44, R140, R138, R44 ;  /* 0x0000008a8c2c723c */ /* 0x000fe2000004182c */
[----:B------:R-:W1:Y:S07]  /*7b50*/  LDSM.16.M88.4 R136, [R215+0x4000] ;  /* 0x00400000d788783b */ /* 0x000e6e0000000200 */
[C---:B---3--:R-:W-:Y:S08]  /*7b60*/  HMMA.16816.F32.BF16 R164, R160.reuse, R152, RZ ;  /* 0x00000098a0a4723c */ /* 0x048ff000000418ff */
[----:B------:R-:W-:Y:S01]  /*7b70*/  HMMA.16816.F32.BF16 R160, R160, R154, RZ ;  /* 0x0000009aa0a0723c */ /* 0x000fe200000418ff */
[----:B------:R-:W-:Y:S07]  /*7b80*/  LDSM.16.M88.4 R152, [R204] ;  /* 0x00000000cc98783b */ /* 0x000fee0000000200 */
[C---:B------:R-:W-:Y:S08]  /*7b90*/  HMMA.16816.F32.BF16 R32, R140.reuse, R60, R32 ;  /* 0x0000003c8c20723c */ /* 0x040ff00000041820 */
[C---:B------:R-:W-:Y:S01]  /*7ba0*/  HMMA.16816.F32.BF16 R28, R140.reuse, R62, R28 ;  /* 0x0000003e8c1c723c */ /* 0x040fe2000004181c */
[----:B------:R-:W3:Y:S07]  /*7bb0*/  LDSM.16.M88.4 R60, [R215+0x5000] ;  /* 0x00500000d73c783b */ /* 0x000eee0000000200 */
        /* <DEDUP_REMOVED lines=9> */
[C---:B-1----:R-:W-:Y:S08]  /*7c50*/  HMMA.16816.F32.BF16 R164, R140.reuse, R144, R164 ;  /* 0x000000908ca4723c */ /* 0x042ff000000418a4 */
[----:B------:R-:W-:Y:S01]  /*7c60*/  HMMA.16816.F32.BF16 R160, R140, R146, R160 ;  /* 0x000000928ca0723c */ /* 0x000fe200000418a0 */
[----:B------:R-:W1:Y:S04]  /*7c70*/  LDSM.16.M88.4 R144, [R204+0x1000] ;  /* 0x00100000cc90783b */ /* 0x000e680000000200 */
[----:B------:R-:W-:Y:S03]  /*7c80*/  LDSM.16.M88.4 R140, [R204+0x1800] ;  /* 0x00180000cc8c783b */ /* 0x000fe60000000200 */
[C---:B------:R-:W-:Y:S08]  /*7c90*/  HMMA.16816.F32.BF16 R48, R184.reuse, R64, R48 ;  /* 0x00000040b830723c */ /* 0x040ff00000041830 */
[C---:B------:R-:W-:Y:S01]  /*7ca0*/  HMMA.16816.F32.BF16 R44, R184.reuse, R66, R44 ;  /* 0x00000042b82c723c */ /* 0x040fe2000004182c */
[----:B------:R-:W1:Y:S07]  /*7cb0*/  LDSM.16.M88.4 R64, [R204+0x2800] ;  /* 0x00280000cc40783b */ /* 0x000e6e0000000200 */
        /* <DEDUP_REMOVED lines=12> */
[C---:B------:R-:W-:Y:S08]  /*7d80*/  HMMA.16816.F32.BF16 R16, R184.reuse, R188, R16 ;  /* 0x000000bcb810723c */ /* 0x040ff00000041810 */
[----:B------:R-:W-:Y:S08]  /*7d90*/  HMMA.16816.F32.BF16 R12, R184, R190, R12 ;  /* 0x000000beb80c723c */ /* 0x000ff0000004180c */
[C---:B-----5:R-:W-:Y:S08]  /*7da0*/  HMMA.16816.F32.BF16 R48, R156.reuse, R148, R48 ;  /* 0x000000949c30723c */ /* 0x060ff00000041830 */
[C---:B------:R-:W-:Y:S01]  /*7db0*/  HMMA.16816.F32.BF16 R44, R156.reuse, R150, R44 ;  /* 0x000000969c2c723c */ /* 0x040fe2000004182c */
[----:B------:R-:W3:Y:S07]  /*7dc0*/  LDSM.16.M88.4 R148, [R204+0x3800] ;  /* 0x00380000cc94783b */ /* 0x000eee0000000200 */
[C---:B------:R-:W-:Y:S08]  /*7dd0*/  HMMA.16816.F32.BF16 R56, R156.reuse, R152, R56 ;  /* 0x000000989c38723c */ /* 0x040ff00000041838 */
[----:B------:R-:W-:Y:S08]  /*7de0*/  HMMA.16816.F32.BF16 R52, R156, R154, R52 ;  /* 0x0000009a9c34723c */ /* 0x000ff00000041834 */
[C---:B------:R-:W-:Y:S08]  /*7df0*/  HMMA.16816.F32.BF16 R172, R184.reuse, R180, R172 ;  /* 0x000000b4b8ac723c */ /* 0x040ff000000418ac */
[----:B------:R-:W-:Y:S01]  /*7e00*/  HMMA.16816.F32.BF16 R168, R184, R182, R168 ;  /* 0x000000b6b8a8723c */ /* 0x000fe200000418a8 */
[----:B------:R-:W4:Y:S07]  /*7e10*/  LDSM.16.M88.4 R180, [R221+0x8800] ;  /* 0x00880000ddb4783b */ /* 0x000f2e0000000200 */
[C---:B-1----:R-:W-:Y:S08]  /*7e20*/  HMMA.16816.F32.BF16 R40, R156.reuse, R144, R40 ;  /* 0x000000909c28723c */ /* 0x042ff00000041828 */
[C---:B------:R-:W-:Y:S01]  /*7e30*/  HMMA.16816.F32.BF16 R152, R156.reuse, R146, R36 ;  /* 0x000000929c98723c */ /* 0x040fe20000041824 */
[----:B------:R-:W-:Y:S04]  /*7e40*/  LDSM.16.M88.4 R144, [R220+0x2000] ;  /* 0x00200000dc90783b */ /* 0x000fe80000000200 */
[----:B------:R-:W1:Y:S03]  /*7e50*/  LDSM.16.M88.4 R36, [R203] ;  /* 0x00000000cb24783b */ /* 0x000e660000000200 */
[C---:B------:R-:W-:Y:S08]  /*7e60*/  HMMA.16816.F32.BF16 R16, R156.reuse, R64, R16 ;  /* 0x000000409c10723c */ /* 0x040ff00000041810 */
[----:B------:R-:W-:Y:S01]  /*7e70*/  HMMA.16816.F32.BF16 R12, R156, R66, R12 ;  /* 0x000000429c0c723c */ /* 0x000fe2000004180c */
[----:B------:R-:W5:Y:S07]  /*7e80*/  LDSM.16.M88.4 R64, [R221+0x9800] ;  /* 0x00980000dd40783b */ /* 0x000f6e0000000200 */
[C---:B------:R-:W-:Y:S08]  /*7e90*/  HMMA.16816.F32.BF16 R164, R184.reuse, R176, R164 ;  /* 0x000000b0b8a4723c */ /* 0x040ff000000418a4 */
[----:B------:R-:W-:Y:S01]  /*7ea0*/  HMMA.16816.F32.BF16 R160, R184, R178, R160 ;  /* 0x000000b2b8a0723c */ /* 0x000fe200000418a0 */
[----:B------:R-:W-:Y:S07]  /*7eb0*/  LDSM.16.M88.4 R176, [R221+0x9000] ;  /* 0x00900000ddb0783b */ /* 0x000fee0000000200 */
[----:B------:R-:W-:Y:S08]  /*7ec0*/  HMMA.16816.F32.BF16 R32, R156, R140, R32 ;  /* 0x0000008c9c20723c */ /* 0x000ff00000041820 */
[C---:B--2---:R-:W-:Y:S08]  /*7ed0*/  HMMA.16816.F32.BF16 R56, R8.reuse, R4, R56 ;  /* 0x000000040838723c */ /* 0x044ff00000041838 */
[----:B------:R-:W-:Y:S01]  /*7ee0*/  HMMA.16816.F32.BF16 R52, R8, R6, R52 ;  /* 0x000000060834723c */ /* 0x000fe20000041834 */
[----:B------:R-:W2:Y:S07]  /*7ef0*/  LDSM.16.M88.4 R4, [R202] ;  /* 0x00000000ca04783b */ /* 0x000eae0000000200 */
[C---:B------:R-:W-:Y:S01]  /*7f00*/  HMMA.16816.F32.BF16 R28, R156.reuse, R142, R28 ;  /* 0x0000008e9c1c723c */ /* 0x040fe2000004181c */
[----:B------:R-:W-:Y:S07]  /*7f10*/  LDSM.16.M88.4 R140, [R221+0xa000] ;  /* 0x00a00000dd8c783b */ /* 0x000fee0000000200 */
        /* <DEDUP_REMOVED lines=10> */
[C---:B----4-:R-:W-:Y:S08]  /*7fc0*/  HMMA.16816.F32.BF16 R48, R8.reuse, R180, R48 ;  /* 0x000000b40830723c */ /* 0x050ff00000041830 */
[----:B------:R-:W-:Y:S08]  /*7fd0*/  HMMA.16816.F32.BF16 R44, R8, R182, R44 ;  /* 0x000000b6082c723c */ /* 0x000ff0000004182c */
[----:B-1----:R-:W-:Y:S08]  /*7fe0*/  HMMA.16816.F32.BF16 R56, R144, R36, R56 ;  /* 0x000000249038723c */ /* 0x002ff00000041838 */
[----:B-----5:R-:W-:Y:S08]  /*7ff0*/  HMMA.16816.F32.BF16 R32, R8, R64, R32 ;  /* 0x000000400820723c */ /* 0x020ff00000041820 */
[----:B------:R-:W-:Y:S01]  /*8000*/  HMMA.16816.F32.BF16 R52, R144, R38, R52 ;  /* 0x000000269034723c */ /* 0x000fe20000041834 */
[----:B------:R-:W-:Y:S07]  /*8010*/  LDSM.16.M88.4 R36, [R201] ;  /* 0x00000000c924783b */ /* 0x000fee0000000200 */
        /* <DEDUP_REMOVED lines=8> */
[C---:B------:R-:W-:Y:S01]  /*80a0*/  HMMA.16816.F32.BF16 R176, R8.reuse, R178, R152 ;  /* 0x000000b208b0723c */ /* 0x040fe20000041898 */
[----:B------:R-:W-:Y:S07]  /*80b0*/  LDSM.16.M88.4 R152, [R217+0x2000] ;  /* 0x00200000d998783b */ /* 0x000fee0000000200 */
[----:B---3--:R-:W-:Y:S01]  /*80c0*/  HMMA.16816.F32.BF16 R60, R8, R156, R16 ;  /* 0x0000009c083c723c */ /* 0x008fe20000041810 */
[----:B------:R-:W3:Y:S07]  /*80d0*/  LDSM.16.M88.4 R16, [R204+0x4800] ;  /* 0x00480000cc10783b */ /* 0x000eee0000000200 */
[C---:B-1----:R-:W-:Y:S08]  /*80e0*/  HMMA.16816.F32.BF16 R48, R136.reuse, R28, R48 ;  /* 0x0000001c8830723c */ /* 0x042ff00000041830 */
[----:B------:R-:W-:Y:S01]  /*80f0*/  HMMA.16816.F32.BF16 R44, R136, R30, R44 ;  /* 0x0000001e882c723c */ /* 0x000fe2000004182c */
[----:B------:R-:W1:Y:S07]  /*8100*/  LDSM.16.M88.4 R28, [R200] ;  /* 0x00000000c81c783b */ /* 0x000e6e0000000200 */
[C---:B------:R-:W-:Y:S08]  /*8110*/  HMMA.16816.F32.BF16 R24, R8.reuse, R140, R24 ;  /* 0x0000008c0818723c */ /* 0x040ff00000041818 */
[C---:B------:R-:W-:Y:S01]  /*8120*/  HMMA.16816.F32.BF16 R20, R8.reuse, R142, R20 ;  /* 0x0000008e0814723c */ /* 0x040fe20000041814 */
[----:B------:R-:W4:Y:S07]  /*8130*/  LDSM.16.M88.4 R140, [R215+0x9000] ;  /* 0x00900000d78c783b */ /* 0x000f2e0000000200 */
[----:B--2---:R-:W-:Y:S08]  /*8140*/  HMMA.16816.F32.BF16 R172, R8, R4, R172 ;  /* 0x0000000408ac723c */ /* 0x004ff000000418ac */
[----:B---3--:R-:W-:Y:S08]  /*8150*/  HMMA.16816.F32.BF16 R48, R152, R16, R48 ;  /* 0x000000109830723c */ /* 0x008ff00000041830 */
[----:B------:R-:W-:Y:S01]  /*8160*/  HMMA.16816.F32.BF16 R168, R8, R6, R168 ;  /* 0x0000000608a8723c */ /* 0x000fe200000418a8 */
[----:B------:R-:W2:Y:S07]  /*8170*/  LDSM.16.M88.4 R4, [R215+0x9800] ;  /* 0x00980000d704783b */ /* 0x000eae0000000200 */
[----:B------:R-:W-:Y:S07]  /*8180*/  HMMA.16816.F32.BF16 R52, R152, R150, R52 ;  /* 0x000000969834723c */ /* 0x000fee0000041834 */
[----:B------:R-:W-:Y:S01]  /*8190*/  IADD3 R150, R194, 0x40, RZ ;  /* 0x00000040c2967810 */ /* 0x000fe20007ffe0ff */
[----:B------:R-:W-:Y:S01]  /*81a0*/  HMMA.16816.F32.BF16 R40, R144, R36, R40 ;  /* 0x000000249028723c */ /* 0x000fe20000041828 */
[----:B------:R-:W-:-:S02]  /*81b0*/  FMUL.FTZ R48, R48, c[0x0][0x2ec] ;  /* 0x0000bb0030307a20 */ /* 0x000fc40000410000 */
[----:B------:R-:W-:Y:S02]  /*81c0*/  FMUL.FTZ R49, R49, c[0x0][0x2ec] ;  /* 0x0000bb0031317a20 */ /* 0x000fe40000410000 */
[----:B------:R-:W-:-:S03]  /*81d0*/  FMUL.FTZ R50, R50, c[0x0][0x2ec] ;  /* 0x0000bb0032327a20 */ /* 0x000fc60000410000 */
[----:B------:R-:W-:Y:S01]  /*81e0*/  HMMA.16816.F32.BF16 R176, R144, R38, R176 ;  /* 0x0000002690b0723c */ /* 0x000fe200000418b0 */
[----:B------:R-:W3:Y:S07]  /*81f0*/  LDSM.16.M88.4 R36, [R204+0x5000] ;  /* 0x00500000cc24783b */ /* 0x000eee0000000200 */
[----:B------:R-:W-:Y:S01]  /*8200*/  HMMA.16816.F32.BF16 R56, R152, R148, R56 ;  /* 0x000000949838723c */ /* 0x000fe20000041838 */
[----:B------:R-:W-:Y:S02]  /*8210*/  FMUL.FTZ R52, R52, c[0x0][0x2ec] ;  /* 0x0000bb0034347a20 */ /* 0x000fe40000410000 */
[----:B------:R-:W-:-:S02]  /*8220*/  FMUL.FTZ R53, R53, c[0x0][0x2ec] ;  /* 0x0000bb0035357a20 */ /* 0x000fc40000410000 */
[----:B------:R-:W-:Y:S02]  /*8230*/  FMUL.FTZ R54, R54, c[0x0][0x2ec] ;  /* 0x0000bb0036367a20 */ /* 0x000fe40000410000 */
[----:B------:R-:W-:Y:S01]  /*8240*/  FMUL.FTZ R55, R55, c[0x0][0x2ec] ;  /* 0x0000bb0037377a20 */ /* 0x000fe20000410000 */
[C---:B-1----:R-:W-:Y:S01]  /*8250*/  HMMA.16816.F32.BF16 R32, R144.reuse, R28, R32 ;  /* 0x0000001c9020723c */ /* 0x042fe20000041820 */
[----:B------:R-:W-:Y:S07]  /*8260*/  MUFU.TANH R148, R54 ;  /* 0x0000003600947308 */ /* 0x000fee0000002400 */
[----:B------:R-:W-:Y:S01]  /*8270*/  HMMA.16816.F32.BF16 R64, R144, R30, R64 ;  /* 0x0000001e9040723c */ /* 0x000fe20000041840 */
[----:B------:R-:W1:Y:S01]  /*8280*/  LDSM.16.M88.4 R28, [R198] ;  /* 0x00000000c61c783b */ /* 0x000e620000000200 */
[----:B------:R-:W-:Y:S06]  /*8290*/  MUFU.TANH R149, R55 ;  /* 0x0000003700957308 */ /* 0x000fec0000002400 */
[----:B------:R-:W-:Y:S01]  /*82a0*/  HMMA.16816.F32.BF16 R44, R152, R18, R44 ;  /* 0x00000012982c723c */ /* 0x000fe2000004182c */
[----:B------:R-:W5:Y:S01]  /*82b0*/  LDSM.16.M88.4 R16, [R221+0xb800] ;  /* 0x00b80000dd10783b */ /* 0x000f620000000200 */
[----:B------:R-:W-:-:S02]  /*82c0*/  FMUL.FTZ R0, R56, c[0x0][0x2ec] ;  /* 0x0000bb0038007a20 */ /* 0x000fc40000410000 */
[----:B------:R-:W-:Y:S02]  /*82d0*/  FMUL.FTZ R56, R57, c[0x0][0x2ec] ;  /* 0x0000bb0039387a20 */ /* 0x000fe40000410000 */
[----:B------:R-:W-:Y:S01]  /*82e0*/  FMUL.FTZ R2, R58, c[0x0][0x2ec] ;  /* 0x0000bb003a027a20 */ /* 0x000fe20000410000 */
[----:B------:R-:W-:Y:S01]  /*82f0*/  MUFU.TANH R57, R52 ;  /* 0x0000003400397308 */ /* 0x000fe20000002400 */
[----:B----4-:R-:W-:Y:S01]  /*8300*/  HMMA.16816.F32.BF16 R40, R136, R140, R40 ;  /* 0x0000008c8828723c */ /* 0x010fe20000041828 */
[----:B------:R-:W-:-:S06]  /*8310*/  FMUL.FTZ R59, R59, c[0x0][0x2ec] ;  /* 0x0000bb003b3b7a20 */ /* 0x000fcc0000410000 */
[----:B------:R-:W-:Y:S01]  /*8320*/  MUFU.TANH R140, R48 ;  /* 0x00000030008c7308 */ /* 0x000fe20000002400 */
[----:B------:R-:W-:Y:S07]  /*8330*/  HMMA.16816.F32.BF16 R176, R136, R142, R176 ;  /* 0x0000008e88b0723c */ /* 0x000fee00000418b0 */
[----:B------:R-:W-:Y:S01]  /*8340*/  MUFU.TANH R141, R49 ;  /* 0x00000031008d7308 */ /* 0x000fe20000002400 */
[----:B------:R-:W-:Y:S01]  /*8350*/  FMUL.FTZ R143, R51, c[0x0][0x2ec] ;  /* 0x0000bb00338f7a20 */ /* 0x000fe20000410000 */
[----:B------:R-:W-:Y:S01]  /*8360*/  HMMA.16816.F32.BF16 R12, R8, R158, R12 ;  /* 0x0000009e080c723c */ /* 0x000fe2000004180c */
[----:B------:R-:W-:-:S02]  /*8370*/  FMUL.FTZ R45, R45, c[0x0][0x2ec] ;  /* 0x0000bb002d2d7a20 */ /* 0x000fc40000410000 */
[----:B------:R-:W-:Y:S02]  /*8380*/  FMUL.FTZ R44, R44, c[0x0][0x2ec] ;  /* 0x0000bb002c2c7a20 */ /* 0x000fe40000410000 */
[----:B------:R-:W-:Y:S01]  /*8390*/  FMUL.FTZ R47, R47, c[0x0][0x2ec] ;  /* 0x0000bb002f2f7a20 */ /* 0x000fe20000410000 */
[----:B------:R4:W-:Y:S01]  /*83a0*/  MUFU.TANH R142, R50 ;  /* 0x00000032008e7308 */ /* 0x0009e20000002400 */
[----:B------:R-:W-:Y:S01]  /*83b0*/  FMUL.FTZ R46, R46, c[0x0][0x2ec] ;  /* 0x0000bb002e2e7a20 */ /* 0x000fe20000410000 */
[C---:B--2---:R-:W-:Y:S06]  /*83c0*/  HMMA.16816.F32.BF16 R32, R136.reuse, R4, R32 ;  /* 0x000000048820723c */ /* 0x044fec0000041820 */
[----:B------:R2:W-:Y:S02]  /*83d0*/  MUFU.TANH R58, R53 ;  /* 0x00000035003a7308 */ /* 0x0005e40000002400 */
[----:B------:R-:W-:Y:S01]  /*83e0*/  HMMA.16816.F32.BF16 R64, R136, R6, R64 ;  /* 0x000000068840723c */ /* 0x000fe20000041840 */
[----:B------:R-:W-:Y:S04]  /*83f0*/  LDSM.16.M88.4 R4, [R197] ;  /* 0x00000000c504783b */ /* 0x000fe80000000200 */
[----:B----4-:R-:W4:Y:S01]  /*8400*/  LDSM.16.M88.4 R48, [R204+0x5800] ;  /* 0x00580000cc30783b */ /* 0x010f220000000200 */
[----:B------:R-:W1:Y:S02]  /*8410*/  MUFU.TANH R0, R0 ;  /* 0x0000000000007308 */ /* 0x000e640000002400 */
[C---:B---3--:R-:W-:Y:S01]  /*8420*/  HMMA.16816.F32.BF16 R40, R152.reuse, R36, R40 ;  /* 0x000000249828723c */ /* 0x048fe20000041828 */
[----:B--2---:R-:W2:Y:S05]  /*8430*/  LDSM.16.M88.4 R52, [R199] ;  /* 0x00000000c734783b */ /* 0x004eaa0000000200 */
[----:B------:R-:W3:Y:S02]  /*8440*/  MUFU.TANH R56, R56 ;  /* 0x0000003800387308 */ /* 0x000ee40000002400 */
[----:B------:R-:W-:Y:S01]  /*8450*/  HMMA.16816.F32.BF16 R176, R152, R38, R176 ;  /* 0x0000002698b0723c */ /* 0x000fe200000418b0 */
[----:B------:R-:W2:Y:S01]  /*8460*/  LDSM.16.M88.4 R36, [R215+0xa000] ;  /* 0x00a00000d724783b */ /* 0x000ea20000000200 */
[----:B-1----:R-:W-:-:S06]  /*8470*/  FSEL R0, R0, -INF , !P5 ;  /* 0xff80000000007808 */ /* 0x002fcc0006800000 */
[C---:B------:R-:W-:Y:S01]  /*8480*/  HMMA.16816.F32.BF16 R60, R144.reuse, R28, R60 ;  /* 0x0000001c903c723c */ /* 0x040fe2000004183c */
[----:B------:R-:W1:Y:S07]  /*8490*/  MUFU.TANH R2, R2 ;  /* 0x0000000200027308 */ /* 0x000e6e0000002400 */
[----:B------:R-:W-:Y:S01]  /*84a0*/  HMMA.16816.F32.BF16 R12, R144, R30, R12 ;  /* 0x0000001e900c723c */ /* 0x000fe2000004180c */
[----:B------:R-:W1:Y:S01]  /*84b0*/  LDSM.16.M88.4 R28, [R215+0xa800] ;  /* 0x00a80000d71c783b */ /* 0x000e620000000200 */
[----:B------:R-:W1:Y:S01]  /*84c0*/  MUFU.TANH R59, R59 ;  /* 0x0000003b003b7308 */ /* 0x000e620000002400 */
[----:B------:R-:W-:-:S02]  /*84d0*/  FMUL.FTZ R40, R40, c[0x0][0x2ec] ;  /* 0x0000bb0028287a20 */ /* 0x000fc40000410000 */
[----:B------:R-:W-:Y:S02]  /*84e0*/  FMUL.FTZ R41, R41, c[0x0][0x2ec] ;  /* 0x0000bb0029297a20 */ /* 0x000fe40000410000 */
[----:B------:R-:W-:Y:S01]  /*84f0*/  FMUL.FTZ R43, R43, c[0x0][0x2ec] ;  /* 0x0000bb002b2b7a20 */ /* 0x000fe20000410000 */
[C---:B-----5:R-:W-:Y:S01]  /*8500*/  HMMA.16816.F32.BF16 R164, R8.reuse, R16, R164 ;  /* 0x0000001008a4723c */ /* 0x060fe200000418a4 */
[----:B------:R-:W-:Y:S01]  /*8510*/  FMUL.FTZ R42, R42, c[0x0][0x2ec] ;  /* 0x0000bb002a2a7a20 */ /* 0x000fe20000410000 */
[----:B------:R-:W5:Y:S06]  /*8520*/  MUFU.TANH R45, R45 ;  /* 0x0000002d002d7308 */ /* 0x000f6c0000002400 */
[----:B------:R-:W-:Y:S01]  /*8530*/  HMMA.16816.F32.BF16 R160, R8, R18, R160 ;  /* 0x0000001208a0723c */ /* 0x000fe200000418a0 */
[----:B------:R-:W1:Y:S01]  /*8540*/  LDSM.16.M88.4 R16, [R196] ;  /* 0x00000000c410783b */ /* 0x000e620000000200 */
[----:B------:R-:W1:Y:S03]  /*8550*/  MUFU.TANH R44, R44 ;  /* 0x0000002c002c7308 */ /* 0x000e660000002400 */
[----:B------:R-:W1:Y:S03]  /*8560*/  LDSM.16.M88.4 R8, [R204+0x6000] ;  /* 0x00600000cc08783b */ /* 0x000e660000000200 */
[----:B----4-:R-:W-:Y:S02]  /*8570*/  HMMA.16816.F32.BF16 R32, R152, R48, R32 ;  /* 0x000000309820723c */ /* 0x010fe40000041820 */
[----:B------:R-:W4:Y:S05]  /*8580*/  MUFU.TANH R143, R143 ;  /* 0x0000008f008f7308 */ /* 0x000f2a0000002400 */
[----:B------:R-:W-:Y:S01]  /*8590*/  FMUL.FTZ R48, R178, c[0x0][0x2ec] ;  /* 0x0000bb00b2307a20 */ /* 0x000fe20000410000 */
[C---:B--2---:R-:W-:Y:S01]  /*85a0*/  HMMA.16816.F32.BF16 R24, R144.reuse, R52, R24 ;  /* 0x000000349018723c */ /* 0x044fe20000041818 */
[----:B------:R-:W-:Y:S01]  /*85b0*/  FMUL.FTZ R49, R177, c[0x0][0x2ec] ;  /* 0x0000bb00b1317a20 */ /* 0x000fe20000410000 */
[----:B------:R-:W2:Y:S05]  /*85c0*/  MUFU.TANH R47, R47 ;  /* 0x0000002f002f7308 */ /* 0x000eaa0000002400 */
[----:B------:R-:W-:Y:S01]  /*85d0*/  FMUL.FTZ R52, R176, c[0x0][0x2ec] ;  /* 0x0000bb00b0347a20 */ /* 0x000fe20000410000 */
[C---:B------:R-:W-:Y:S02]  /*85e0*/  HMMA.16816.F32.BF16 R20, R144.reuse, R54, R20 ;  /* 0x000000369014723c */ /* 0x040fe40000041814 */
[----:B------:R-:W1:Y:S05]  /*85f0*/  MUFU.TANH R40, R40 ;  /* 0x0000002800287308 */ /* 0x000e6a0000002400 */
[----:B------:R-:W-:Y:S01]  /*8600*/  FMUL.FTZ R55, R179, c[0x0][0x2ec] ;  /* 0x0000bb00b3377a20 */ /* 0x000fe20000410000 */
[----:B------:R-:W-:Y:S01]  /*8610*/  HMMA.16816.F32.BF16 R172, R144, R4, R172 ;  /* 0x0000000490ac723c */ /* 0x000fe200000418ac */
[----:B------:R-:W-:Y:S01]  /*8620*/  FMUL.FTZ R32, R32, c[0x0][0x2ec] ;  /* 0x0000bb0020207a20 */ /* 0x000fe20000410000 */
[----:B------:R-:W-:Y:S01]  /*8630*/  MUFU.TANH R41, R41 ;  /* 0x0000002900297308 */ /* 0x000fe20000002400 */
[----:B------:R-:W-:-:S02]  /*8640*/  FMUL.FTZ R33, R33, c[0x0][0x2ec] ;  /* 0x0000bb0021217a20 */ /* 0x000fc40000410000 */
[----:B------:R-:W-:Y:S02]  /*8650*/  FMUL.FTZ R34, R34, c[0x0][0x2ec] ;  /* 0x0000bb0022227a20 */ /* 0x000fe40000410000 */
[----:B------:R-:W-:Y:S01]  /*8660*/  FMUL.FTZ R35, R35, c[0x0][0x2ec] ;  /* 0x0000bb0023237a20 */ /* 0x000fe20000410000 */
[----:B------:R-:W-:Y:S01]  /*8670*/  HMMA.16816.F32.BF16 R168, R144, R6, R168 ;  /* 0x0000000690a8723c */ /* 0x000fe200000418a8 */
[----:B------:R-:W2:Y:S01]  /*8680*/  LDSM.16.M88.4 R4, [R204+0x6800] ;  /* 0x00680000cc04783b */ /* 0x000ea20000000200 */
[----:B------:R-:W-:Y:S06]  /*8690*/  MUFU.TANH R54, R32 ;  /* 0x0000002000367308 */ /* 0x000fec0000002400 */
[C---:B------:R-:W-:Y:S02]  /*86a0*/  HMMA.16816.F32.BF16 R24, R136.reuse, R36, R24 ;  /* 0x000000248818723c */ /* 0x040fe40000041818 */
[----:B------:R-:W-:Y:S06]  /*86b0*/  MUFU.TANH R53, R33 ;  /* 0x0000002100357308 */ /* 0x000fec0000002400 */
[C---:B------:R-:W-:Y:S02]  /*86c0*/  HMMA.16816.F32.BF16 R20, R136.reuse, R38, R20 ;  /* 0x000000268814723c */ /* 0x040fe40000041814 */
[----:B------:R-:W-:Y:S06]  /*86d0*/  MUFU.TANH R36, R34 ;  /* 0x0000002200247308 */ /* 0x000fec0000002400 */
[----:B-1----:R-:W-:Y:S02]  /*86e0*/  HMMA.16816.F32.BF16 R60, R136, R28, R60 ;  /* 0x0000001c883c723c */ /* 0x002fe4000004183c */
[----:B------:R1:W-:Y:S06]  /*86f0*/  MUFU.TANH R37, R35 ;  /* 0x0000002300257308 */ /* 0x0003ec0000002400 */
[C---:B------:R-:W-:Y:S02]  /*8700*/  HMMA.16816.F32.BF16 R164, R144.reuse, R16, R164 ;  /* 0x0000001090a4723c */ /* 0x040fe400000418a4 */
[----:B------:R-:W2:Y:S06]  /*8710*/  MUFU.TANH R52, R52 ;  /* 0x0000003400347308 */ /* 0x000eac0000002400 */
[----:B------:R-:W-:Y:S01]  /*8720*/  HMMA.16816.F32.BF16 R160, R144, R18, R160 ;  /* 0x0000001290a0723c */ /* 0x000fe200000418a0 */
[----:B------:R-:W-:Y:S01]  /*8730*/  LDSM.16.M88.4 R16, [R215+0xb800] ;  /* 0x00b80000d710783b */ /* 0x000fe20000000200 */
[----:B------:R-:W2:Y:S03]  /*8740*/  MUFU.TANH R46, R46 ;  /* 0x0000002e002e7308 */ /* 0x000ea60000002400 */
[----:B-1----:R-:W1:Y:S02]  /*8750*/  LDSM.16.M88.4 R32, [R215+0xb000] ;  /* 0x00b00000d720783b */ /* 0x002e640000000200 */
[C---:B------:R-:W-:Y:S01]  /*8760*/  IADD3 R147, R194.reuse, 0x41, RZ ;  /* 0x00000041c2937810 */ /* 0x040fe20007ffe0ff */
[----:B------:R-:W-:Y:S02]  /*8770*/  HMMA.16816.F32.BF16 R12, R136, R30, R12 ;  /* 0x0000001e880c723c */ /* 0x000fe4000004180c */
[----:B------:R-:W1:Y:S06]  /*8780*/  MUFU.TANH R43, R43 ;  /* 0x0000002b002b7308 */ /* 0x000e6c0000002400 */
[C---:B------:R-:W-:Y:S02]  /*8790*/  HMMA.16816.F32.BF16 R24, R152.reuse, R8, R24 ;  /* 0x000000089818723c */ /* 0x040fe40000041818 */
[----:B------:R-:W1:Y:S06]  /*87a0*/  MUFU.TANH R42, R42 ;  /* 0x0000002a002a7308 */ /* 0x000e6c0000002400 */
[C---:B------:R-:W-:Y:S01]  /*87b0*/  HMMA.16816.F32.BF16 R20, R152.reuse, R10, R20 ;  /* 0x0000000a9814723c */ /* 0x040fe20000041814 */
[----:B------:R-:W4:Y:S01]  /*87c0*/  LDSM.16.M88.4 R8, [R204+0x7000] ;  /* 0x00700000cc08783b */ /* 0x000f220000000200 */
[----:B------:R-:W1:Y:S06]  /*87d0*/  MUFU.TANH R48, R48 ;  /* 0x0000003000307308 */ /* 0x000e6c0000002400 */
[C---:B--2---:R-:W-:Y:S02]  /*87e0*/  HMMA.16816.F32.BF16 R60, R152.reuse, R4, R60 ;  /* 0x00000004983c723c */ /* 0x044fe4000004183c */
[----:B------:R-:W-:Y:S05]  /*87f0*/  MUFU.TANH R49, R49 ;  /* 0x0000003100317308 */ /* 0x000fea0000002400 */
[C---:B------:R-:W-:Y:S01]  /*8800*/  IADD3 R4, R194.reuse, 0x1, RZ ;  /* 0x00000001c2047810 */ /* 0x040fe20007ffe0ff */
[C---:B------:R-:W-:Y:S01]  /*8810*/  HMMA.16816.F32.BF16 R64, R152.reuse, R50, R64 ;  /* 0x000000329840723c */ /* 0x040fe20000041840 */
[----:B------:R-:W-:Y:S01]  /*8820*/  IADD3 R5, R194, 0x8, RZ ;  /* 0x00000008c2057810 */ /* 0x000fe20007ffe0ff */
[----:B------:R-:W-:Y:S01]  /*8830*/  FMUL.FTZ R25, R25, c[0x0][0x2ec] ;  /* 0x0000bb0019197a20 */ /* 0x000fe20000410000 */
[-C--:B------:R-:W-:Y:S01]  /*8840*/  ISETP.GE.AND P2, PT, R4, R193.reuse, PT ;  /* 0x000000c10400720c */ /* 0x080fe20003f46270 */
[----:B------:R-:W-:Y:S01]  /*8850*/  FMUL.FTZ R24, R24, c[0x0][0x2ec] ;  /* 0x0000bb0018187a20 */ /* 0x000fe20000410000 */
[-C--:B------:R-:W-:Y:S01]  /*8860*/  ISETP.GE.AND P4, PT, R4, R192.reuse, PT ;  /* 0x000000c00400720c */ /* 0x080fe20003f86270 */
[----:B------:R-:W-:Y:S01]  /*8870*/  MUFU.TANH R29, R25 ;  /* 0x00000019001d7308 */ /* 0x000fe20000002400 */
[----:B------:R-:W-:Y:S01]  /*8880*/  IADD3 R4, R194, 0x9, RZ ;  /* 0x00000009c2047810 */ /* 0x000fe20007ffe0ff */
[----:B------:R-:W-:Y:S01]  /*8890*/  HMMA.16816.F32.BF16 R12, R152, R6, R12 ;  /* 0x00000006980c723c */ /* 0x000fe2000004180c */
[----:B---3--:R-:W-:Y:S01]  /*88a0*/  FSEL R56, R56, -INF , !P2 ;  /* 0xff80000038387808 */ /* 0x008fe20005000000 */
[----:B------:R-:W-:Y:S01]  /*88b0*/  FMUL.FTZ R22, R22, c[0x0][0x2ec] ;  /* 0x0000bb0016167a20 */ /* 0x000fe20000410000 */
[-C--:B------:R-:W-:Y:S01]  /*88c0*/  ISETP.GE.AND P6, PT, R5, R193.reuse, PT ;  /* 0x000000c10500720c */ /* 0x080fe20003fc6270 */
[----:B------:R-:W-:Y:S01]  /*88d0*/  FMUL.FTZ R23, R23, c[0x0][0x2ec] ;  /* 0x0000bb0017177a20 */ /* 0x000fe20000410000 */
[-C--:B------:R-:W-:Y:S01]  /*88e0*/  ISETP.GE.AND P3, PT, R5, R192.reuse, PT ;  /* 0x000000c00500720c */ /* 0x080fe20003f66270 */
[----:B------:R-:W-:Y:S01]  /*88f0*/  FMUL.FTZ R26, R26, c[0x0][0x2ec] ;  /* 0x0000bb001a1a7a20 */ /* 0x000fe20000410000 */
[C---:B------:R-:W-:Y:S01]  /*8900*/  ISETP.GE.AND P5, PT, R4.reuse, R193, PT ;  /* 0x000000c10400720c */ /* 0x040fe20003fa6270 */
[----:B-1----:R-:W-:Y:S01]  /*8910*/  HMMA.16816.F32.BF16 R172, R136, R32, R172 ;  /* 0x0000002088ac723c */ /* 0x002fe200000418ac */
[----:B------:R-:W-:Y:S01]  /*8920*/  ISETP.GE.AND P2, PT, R4, R192, PT ;  /* 0x000000c00400720c */ /* 0x000fe20003f46270 */
[----:B------:R-:W-:Y:S01]  /*8930*/  FMUL.FTZ R60, R60, c[0x0][0x2ec] ;  /* 0x0000bb003c3c7a20 */ /* 0x000fe20000410000 */
[----:B------:R-:W1:Y:S01]  /*8940*/  LDSM.16.M88.4 R4, [R204+0x7800] ;  /* 0x00780000cc04783b */ /* 0x000e620000000200 */
[----:B------:R-:W-:Y:S01]  /*8950*/  FSEL R148, R148, -INF , !P3 ;  /* 0xff80000094947808 */ /* 0x000fe20005800000 */
[----:B------:R-:W-:Y:S01]  /*8960*/  MUFU.TANH R30, R22 ;  /* 0x00000016001e7308 */ /* 0x000fe20000002400 */
[----:B------:R-:W-:Y:S01]  /*8970*/  FMUL.FTZ R21, R21, c[0x0][0x2ec] ;  /* 0x0000bb0015157a20 */ /* 0x000fe20000410000 */
[----:B------:R-:W-:-:S04]  /*8980*/  DEPBAR.LE SB0, 0x0 ;  /* 0x000080000000791a */ /* 0x000fc80000000000 */
[----:B------:R-:W-:Y:S01]  /*8990*/  FMUL.FTZ R66, R66, c[0x0][0x2ec] ;  /* 0x0000bb0042427a20 */ /* 0x000fe20000410000 */
[C---:B------:R-:W-:Y:S01]  /*89a0*/  HMMA.16816.F32.BF16 R164, R136.reuse, R16, R164 ;  /* 0x0000001088a4723c */ /* 0x040fe200000418a4 */
[----:B------:R-:W-:Y:S01]  /*89b0*/  FMUL.FTZ R38, R64, c[0x0][0x2ec] ;  /* 0x0000bb0040267a20 */ /* 0x000fe20000410000 */
[----:B------:R-:W-:Y:S01]  /*89c0*/  MUFU.TANH R50, R24 ;  /* 0x0000001800327308 */ /* 0x000fe20000002400 */
[----:B------:R-:W-:Y:S02]  /*89d0*/  FMUL.FTZ R39, R65, c[0x0][0x2ec] ;  /* 0x0000bb0041277a20 */ /* 0x000fe40000410000 */
[----:B------:R-:W-:Y:S02]  /*89e0*/  FMUL.FTZ R12, R12, c[0x0][0x2ec] ;  /* 0x0000bb000c0c7a20 */ /* 0x000fe40000410000 */
[C---:B------:R-:W-:Y:S01]  /*89f0*/  IADD3 R16, R194.reuse, 0x11, RZ ;  /* 0x00000011c2107810 */ /* 0x040fe20007ffe0ff */
[----:B------:R-:W-:Y:S01]  /*8a00*/  HMMA.16816.F32.BF16 R168, R136, R34, R168 ;  /* 0x0000002288a8723c */ /* 0x000fe200000418a8 */
[----:B------:R-:W-:Y:S01]  /*8a10*/  IADD3 R17, R194, 0x10, RZ ;  /* 0x00000010c2117810 */ /* 0x000fe20007ffe0ff */
[----:B------:R-:W-:Y:S01]  /*8a20*/  MUFU.TANH R156, R66 ;  /* 0x00000042009c7308 */ /* 0x000fe20000002400 */
[----:B------:R-:W-:Y:S01]  /*8a30*/  ISETP.GE.AND P3, PT, R16, R192, PT ;  /* 0x000000c01000720c */ /* 0x000fe20003f66270 */
[----:B------:R-:W-:-:S02]  /*8a40*/  FMUL.FTZ R20, R20, c[0x0][0x2ec] ;  /* 0x0000bb0014147a20 */ /* 0x000fc40000410000 */
[----:B------:R-:W-:Y:S02]  /*8a50*/  FMUL.FTZ R61, R61, c[0x0][0x2ec] ;  /* 0x0000bb003d3d7a20 */ /* 0x000fe40000410000 */
[----:B------:R-:W-:Y:S01]  /*8a60*/  HMMA.16816.F32.BF16 R160, R136, R18, R160 ;  /* 0x0000001288a0723c */ /* 0x000fe200000418a0 */
[----:B------:R-:W-:Y:S01]  /*8a70*/  FMUL.FTZ R67, R67, c[0x0][0x2ec] ;  /* 0x0000bb0043437a20 */ /* 0x000fe20000410000 */
[----:B------:R2:W-:Y:S01]  /*8a80*/  MUFU.TANH R66, R60 ;  /* 0x0000003c00427308 */ /* 0x0005e20000002400 */
[----:B------:R-:W-:Y:S02]  /*8a90*/  FMUL.FTZ R62, R62, c[0x0][0x2ec] ;  /* 0x0000bb003e3e7a20 */ /* 0x000fe40000410000 */
[----:B------:R-:W-:Y:S02]  /*8aa0*/  FMUL.FTZ R13, R13, c[0x0][0x2ec] ;  /* 0x0000bb000d0d7a20 */ /* 0x000fe40000410000 */
[----:B------:R-:W-:Y:S01]  /*8ab0*/  IADD3 R139, R194, 0x50, RZ ;  /* 0x00000050c28b7810 */ /* 0x000fe20007ffe0ff */
[----:B----4-:R-:W-:Y:S01]  /*8ac0*/  HMMA.16816.F32.BF16 R172, R152, R8, R172 ;  /* 0x0000000898ac723c */ /* 0x010fe200000418ac */
[----:B------:R-:W-:Y:S01]  /*8ad0*/  FMUL.FTZ R27, R27, c[0x0][0x2ec] ;  /* 0x0000bb001b1b7a20 */ /* 0x000fe20000410000 */
[----:B------:R5:W-:Y:S01]  /*8ae0*/  MUFU.TANH R65, R23 ;  /* 0x0000001700417308 */ /* 0x000be20000002400 */
[----:B------:R-:W-:-:S04]  /*8af0*/  FMUL.FTZ R15, R15, c[0x0][0x2ec] ;  /* 0x0000bb000f0f7a20 */ /* 0x000fc80000410000 */
[C---:B------:R-:W-:Y:S02]  /*8b00*/  IADD3 R8, R194.reuse, 0x19, RZ ;  /* 0x00000019c2087810 */ /* 0x040fe40007ffe0ff */
[C---:B------:R-:W-:Y:S01]  /*8b10*/  IADD3 R9, R194.reuse, 0x18, RZ ;  /* 0x00000018c2097810 */ /* 0x040fe20007ffe0ff */
[----:B------:R3:W-:Y:S01]  /*8b20*/  MUFU.TANH R28, R26 ;  /* 0x0000001a001c7308 */ /* 0x0007e20000002400 */
[----:B--2---:R-:W-:Y:S02]  /*8b30*/  FSEL R60, R57, -INF , !P6 ;  /* 0xff800000393c7808 */ /* 0x004fe40007000000 */
[----:B------:R-:W-:Y:S02]  /*8b40*/  ISETP.GE.AND P6, PT, R194, R192, PT ;  /* 0x000000c0c200720c */ /* 0x000fe40003fc6270 */
[----:B------:R-:W-:Y:S01]  /*8b50*/  FSEL R57, R58, -INF , !P5 ;  /* 0xff8000003a397808 */ /* 0x000fe20006800000 */
[----:B------:R-:W-:Y:S01]  /*8b60*/  FMUL.FTZ R58, R63, c[0x0][0x2ec] ;  /* 0x0000bb003f3a7a20 */ /* 0x000fe20000410000 */
[----:B------:R-:W-:Y:S01]  /*8b70*/  FSEL R64, R2, -INF , !P6 ;  /* 0xff80000002407808 */ /* 0x000fe20007000000 */
[----:B------:R2:W-:Y:S01]  /*8b80*/  MUFU.TANH R51, R21 ;  /* 0x0000001500337308 */ /* 0x0005e20000002400 */
[----:B------:R-:W-:-:S02]  /*8b90*/  FSEL R2, R59, -INF , !P4 ;  /* 0xff8000003b027808 */ /* 0x000fc40006000000 */
[-C--:B------:R-:W-:Y:S02]  /*8ba0*/  ISETP.GE.AND P4, PT, R16, R193.reuse, PT ;  /* 0x000000c11000720c */ /* 0x080fe40003f86270 */
[----:B------:R-:W-:Y:S01]  /*8bb0*/  ISETP.GE.AND P6, PT, R17, R192, PT ;  /* 0x000000c01100720c */ /* 0x000fe20003fc6270 */
[----:B------:R-:W-:Y:S01]  /*8bc0*/  FMUL.FTZ R145, R173, c[0x0][0x2ec] ;  /* 0x0000bb00ad917a20 */ /* 0x000fe20000410000 */
[----:B------:R-:W-:Y:S01]  /*8bd0*/  FSEL R25, R141, -INF , !P4 ;  /* 0xff8000008d197808 */ /* 0x000fe20006000000 */
[----:B------:R-:W4:Y:S01]  /*8be0*/  MUFU.TANH R38, R38 ;  /* 0x0000002600267308 */ /* 0x000f220000002400 */
[----:B------:R-:W-:Y:S01]  /*8bf0*/  FSEL R63, R149, -INF , !P2 ;  /* 0xff800000953f7808 */ /* 0x000fe20005000000 */
[----:B------:R-:W-:Y:S01]  /*8c00*/  FMUL.FTZ R146, R172, c[0x0][0x2ec] ;  /* 0x0000bb00ac927a20 */ /* 0x000fe20000410000 */
[-C--:B------:R-:W-:Y:S01]  /*8c10*/  ISETP.GE.AND P4, PT, R8, R193.reuse, PT ;  /* 0x000000c10800720c */ /* 0x080fe20003f86270 */
[----:B------:R-:W-:Y:S01]  /*8c20*/  FMUL.FTZ R175, R175, c[0x0][0x2ec] ;  /* 0x0000bb00afaf7a20 */ /* 0x000fe20000410000 */
[----:B------:R-:W-:-:S02]  /*8c30*/  ISETP.GE.AND P2, PT, R9, R193, PT ;  /* 0x000000c10900720c */ /* 0x000fc40003f46270 */
[----:B------:R-:W-:Y:S01]  /*8c40*/  IADD3 R16, R194, 0x20, RZ ;  /* 0x00000020c2107810 */ /* 0x000fe20007ffe0ff */
[----:B------:R-:W2:Y:S01]  /*8c50*/  MUFU.TANH R31, R20 ;  /* 0x00000014001f7308 */ /* 0x000ea20000002400 */
[-C--:B------:R-:W-:Y:S02]  /*8c60*/  ISETP.GE.AND P5, PT, R17, R193.reuse, PT ;  /* 0x000000c11100720c */ /* 0x080fe40003fa6270 */
[----:B-----5:R-:W-:Y:S02]  /*8c70*/  FSEL R23, R45, -INF , !P4 ;  /* 0xff8000002d177808 */ /* 0x020fe40006000000 */
[----:B------:R-:W-:Y:S01]  /*8c80*/  FSEL R22, R142, -INF , !P6 ;  /* 0xff8000008e167808 */ /* 0x000fe20007000000 */
[----:B------:R-:W-:Y:S01]  /*8c90*/  FMUL.FTZ R142, R174, c[0x0][0x2ec] ;  /* 0x0000bb00ae8e7a20 */ /* 0x000fe20000410000 */
[----:B------:R-:W-:Y:S01]  /*8ca0*/  FSEL R24, R44, -INF , !P2 ;  /* 0xff8000002c187808 */ /* 0x000fe20005000000 */
[----:B------:R-:W5:Y:S01]  /*8cb0*/  MUFU.TANH R39, R39 ;  /* 0x0000002700277308 */ /* 0x000f620000002400 */
[----:B------:R-:W-:-:S02]  /*8cc0*/  ISETP.GE.AND P4, PT, R16, R193, PT ;  /* 0x000000c11000720c */ /* 0x000fc40003f86270 */
[-C--:B------:R-:W-:Y:S02]  /*8cd0*/  ISETP.GE.AND P6, PT, R16, R192.reuse, PT ;  /* 0x000000c01000720c */ /* 0x080fe40003fc6270 */
[----:B---3--:R-:W-:Y:S01]  /*8ce0*/  FSEL R26, R140, -INF , !P5 ;  /* 0xff8000008c1a7808 */ /* 0x008fe20006800000 */
[C---:B-1----:R-:W-:Y:S01]  /*8cf0*/  HMMA.16816.F32.BF16 R16, R152.reuse, R4, R164 ;  /* 0x000000049810723c */ /* 0x042fe200000418a4 */
[-C--:B------:R-:W-:Y:S01]  /*8d00*/  ISETP.GE.AND P2, PT, R8, R192.reuse, PT ;  /* 0x000000c00800720c */ /* 0x080fe20003f46270 */
[----:B------:R1:W-:Y:S01]  /*8d10*/  MUFU.TANH R44, R12 ;  /* 0x0000000c002c7308 */ /* 0x0003e20000002400 */
[----:B------:R-:W-:Y:S02]  /*8d20*/  ISETP.GE.AND P5, PT, R9, R192, PT ;  /* 0x000000c00900720c */ /* 0x000fe40003fa6270 */
[----:B--2---:R-:W-:Y:S02]  /*8d30*/  FSEL R21, R143, -INF , !P3 ;  /* 0xff8000008f157808 */ /* 0x004fe40005800000 */
[----:B------:R-:W-:Y:S01]  /*8d40*/  IADD3 R5, R194, 0x28, RZ ;  /* 0x00000028c2057810 */ /* 0x000fe20007ffe0ff */
[----:B------:R-:W-:Y:S01]  /*8d50*/  HMMA.16816.F32.BF16 R8, R152, R10, R168 ;  /* 0x0000000a9808723c */ /* 0x000fe200000418a8 */
[----:B------:R-:W-:Y:S01]  /*8d60*/  FSEL R35, R47, -INF , !P2 ;  /* 0xff8000002f237808 */ /* 0x000fe20005000000 */
[----:B------:R-:W2:Y:S01]  /*8d70*/  MUFU.TANH R61, R61 ;  /* 0x0000003d003d7308 */ /* 0x000ea20000002400 */
[----:B------:R-:W-:-:S02]  /*8d80*/  ISETP.GE.AND P2, PT, R5, R193, PT ;  /* 0x000000c10500720c */ /* 0x000fc40003f46270 */
[----:B------:R-:W-:Y:S02]  /*8d90*/  IADD3 R4, R194, 0x29, RZ ;  /* 0x00000029c2047810 */ /* 0x000fe40007ffe0ff */
[----:B------:R-:W-:Y:S02]  /*8da0*/  FSEL R34, R40, -INF , !P4 ;  /* 0xff80000028227808 */ /* 0x000fe40006000000 */
[----:B------:R-:W-:Y:S01]  /*8db0*/  FSEL R32, R52, -INF , !P2 ;  /* 0xff80000034207808 */ /* 0x000fe20005000000 */
[----:B------:R-:W3:Y:S01]  /*8dc0*/  MUFU.TANH R145, R145 ;  /* 0x0000009100917308 */ /* 0x000ee20000002400 */
[----:B-1----:R-:W-:Y:S02]  /*8dd0*/  IADD3 R12, R194, 0x21, RZ ;  /* 0x00000021c20c7810 */ /* 0x002fe40007ffe0ff */
[-C--:B------:R-:W-:Y:S02]  /*8de0*/  ISETP.GE.AND P4, PT, R5, R192.reuse, PT ;  /* 0x000000c00500720c */ /* 0x080fe40003f86270 */
[-C--:B------:R-:W-:Y:S01]  /*8df0*/  ISETP.GE.AND P3, PT, R12, R193.reuse, PT ;  /* 0x000000c10c00720c */ /* 0x080fe20003f66270 */
[----:B------:R-:W-:Y:S01]  /*8e00*/  FMUL.FTZ R16, R16, c[0x0][0x2ec] ;  /* 0x0000bb0010107a20 */ /* 0x000fe20000410000 */
[-C--:B------:R-:W-:Y:S01]  /*8e10*/  ISETP.GE.AND P2, PT, R4, R192.reuse, PT ;  /* 0x000000c00400720c */ /* 0x080fe20003f46270 */
[----:B------:R-:W-:Y:S01]  /*8e20*/  MUFU.TANH R158, R67 ;  /* 0x00000043009e7308 */ /* 0x000fe20000002400 */
[----:B------:R-:W-:Y:S01]  /*8e30*/  FSEL R33, R41, -INF , !P3 ;  /* 0xff80000029217808 */ /* 0x000fe20005800000 */
[----:B------:R-:W-:Y:S01]  /*8e40*/  FMUL.FTZ R18, R18, c[0x0][0x2ec] ;  /* 0x0000bb0012127a20 */ /* 0x000fe20000410000 */
[----:B------:R-:W-:Y:S01]  /*8e50*/  ISETP.GE.AND P3, PT, R4, R193, PT ;  /* 0x000000c10400720c */ /* 0x000fe20003f66270 */
[----:B------:R-:W-:Y:S01]  /*8e60*/  FMUL.FTZ R19, R19, c[0x0][0x2ec] ;  /* 0x0000bb0013137a20 */ /* 0x000fe20000410000 */
[----:B------:R-:W-:Y:S01]  /*8e70*/  HMMA.16816.F32.BF16 R4, R152, R6, R160 ;  /* 0x000000069804723c */ /* 0x000fe200000418a0 */
[----:B------:R-:W-:Y:S01]  /*8e80*/  FSEL R20, R46, -INF , !P5 ;  /* 0xff8000002e147808 */ /* 0x000fe20006800000 */
[----:B------:R-:W-:Y:S01]  /*8e90*/  FMUL.FTZ R9, R9, c[0x0][0x2ec] ;  /* 0x0000bb0009097a20 */ /* 0x000fe20000410000 */
[----:B------:R-:W-:Y:S01]  /*8ea0*/  ISETP.GE.AND P5, PT, R12, R192, PT ;  /* 0x000000c00c00720c */ /* 0x000fe20003fa6270 */
[----:B------:R-:W-:Y:S01]  /*8eb0*/  FMUL.FTZ R144, R8, c[0x0][0x2ec] ;  /* 0x0000bb0008907a20 */ /* 0x000fe20000410000 */
[C---:B------:R-:W-:Y:S01]  /*8ec0*/  IADD3 R59, R194.reuse, 0x31, RZ ;  /* 0x00000031c23b7810 */ /* 0x040fe20007ffe0ff */
[----:B------:R1:W-:Y:S01]  /*8ed0*/  MUFU.TANH R143, R9 ;  /* 0x00000009008f7308 */ /* 0x0003e20000002400 */
[----:B------:R-:W-:Y:S01]  /*8ee0*/  IADD3 R154, R194, 0x30, RZ ;  /* 0x00000030c29a7810 */ /* 0x000fe20007ffe0ff */
[----:B------:R-:W-:Y:S01]  /*8ef0*/  FMUL.FTZ R12, R14, c[0x0][0x2ec] ;  /* 0x0000bb000e0c7a20 */ /* 0x000fe20000410000 */
[----:B------:R-:W-:-:S02]  /*8f00*/  IADD3 R153, R194, 0x38, RZ ;  /* 0x00000038c2997810 */ /* 0x000fc40007ffe0ff */
[----:B------:R-:W-:Y:S02]  /*8f10*/  FSEL R136, R43, -INF , !P5 ;  /* 0xff8000002b887808 */ /* 0x000fe40006800000 */
[-C--:B------:R-:W-:Y:S01]  /*8f20*/  ISETP.GE.AND P5, PT, R59, R193.reuse, PT ;  /* 0x000000c13b00720c */ /* 0x080fe20003fa6270 */
[----:B------:R-:W2:Y:S01]  /*8f30*/  MUFU.TANH R146, R146 ;  /* 0x0000009200927308 */ /* 0x000ea20000002400 */
[----:B------:R-:W-:Y:S02]  /*8f40*/  FSEL R138, R42, -INF , !P6 ;  /* 0xff8000002a8a7808 */ /* 0x000fe40007000000 */
[----:B------:R-:W-:Y:S02]  /*8f50*/  FSEL R137, R48, -INF , !P4 ;  /* 0xff80000030897808 */ /* 0x000fe40006000000 */
[-C--:B------:R-:W-:Y:S02]  /*8f60*/  ISETP.GE.AND P6, PT, R154, R193.reuse, PT ;  /* 0x000000c19a00720c */ /* 0x080fe40003fc6270 */
[-C--:B------:R-:W-:Y:S01]  /*8f70*/  ISETP.GE.AND P4, PT, R153, R193.reuse, PT ;  /* 0x000000c19900720c */ /* 0x080fe20003f86270 */
[----:B-1----:R-:W-:Y:S01]  /*8f80*/  FMUL.FTZ R9, R17, c[0x0][0x2ec] ;  /* 0x0000bb0011097a20 */ /* 0x002fe20000410000 */
[C---:B------:R-:W-:Y:S01]  /*8f90*/  IADD3 R141, R194.reuse, 0x48, RZ ;  /* 0x00000048c28d7810 */ /* 0x040fe20007ffe0ff */
[----:B------:R-:W1:Y:S01]  /*8fa0*/  MUFU.TANH R144, R144 ;  /* 0x0000009000907308 */ /* 0x000e620000002400 */
[----:B------:R-:W-:Y:S01]  /*8fb0*/  IADD3 R152, R194, 0x39, RZ ;  /* 0x00000039c2987810 */ /* 0x000fe20007ffe0ff */
[----:B------:R-:W-:Y:S01]  /*8fc0*/  FMUL.FTZ R4, R4, c[0x0][0x2ec] ;  /* 0x0000bb0004047a20 */ /* 0x000fe20000410000 */
[----:B------:R-:W-:Y:S01]  /*8fd0*/  FSEL R53, R53, -INF , !P5 ;  /* 0xff80000035357808 */ /* 0x000fe20006800000 */
[----:B------:R-:W-:Y:S01]  /*8fe0*/  FMUL.FTZ R5, R5, c[0x0][0x2ec] ;  /* 0x0000bb0005057a20 */ /* 0x000fe20000410000 */
[----:B------:R-:W-:Y:S01]  /*8ff0*/  ISETP.GE.AND P5, PT, R147, R193, PT ;  /* 0x000000c19300720c */ /* 0x000fe20003fa6270 */
[----:B------:R-:W-:Y:S01]  /*9000*/  FMUL.FTZ R6, R6, c[0x0][0x2ec] ;  /* 0x0000bb0006067a20 */ /* 0x000fe20000410000 */
[----:B------:R-:W-:Y:S01]  /*9010*/  IADD3 R67, R194, 0x51, RZ ;  /* 0x00000051c2437810 */ /* 0x000fe20007ffe0ff */
[----:B------:R-:W-:Y:S01]  /*9020*/  MUFU.TANH R157, R62 ;  /* 0x0000003e009d7308 */ /* 0x000fe20000002400 */
[----:B------:R-:W-:Y:S01]  /*9030*/  FSEL R54, R54, -INF , !P6 ;  /* 0xff80000036367808 */ /* 0x000fe20007000000 */
[----:B------:R-:W-:Y:S01]  /*9040*/  FMUL.FTZ R7, R7, c[0x0][0x2ec] ;  /* 0x0000bb0007077a20 */ /* 0x000fe20000410000 */
[----:B----4-:R-:W-:-:S02]  /*9050*/  FSEL R52, R38, -INF , !P4 ;  /* 0xff80000026347808 */ /* 0x010fc40006000000 */
[----:B------:R-:W-:Y:S02]  /*9060*/  FSEL R133, R49, -INF , !P3 ;  /* 0xff80000031857808 */ /* 0x000fe40005800000 */
[-C--:B------:R-:W-:Y:S01]  /*9070*/  ISETP.GE.AND P6, PT, R150, R193.reuse, PT ;  /* 0x000000c19600720c */ /* 0x080fe20003fc6270 */
[----:B------:R4:W1:Y:S01]  /*9080*/  MUFU.TANH R159, R13 ;  /* 0x0000000d009f7308 */ /* 0x0008620000002400 */
[-C--:B------:R-:W-:Y:S02]  /*9090*/  ISETP.GE.AND P4, PT, R141, R193.reuse, PT ;  /* 0x000000c18d00720c */ /* 0x080fe40003f86270 */
[----:B------:R-:W-:Y:S02]  /*90a0*/  IADD3 R47, R194, 0x58, RZ ;  /* 0x00000058c22f7810 */ /* 0x000fe40007ffe0ff */
[----:B------:R-:W-:Y:S02]  /*90b0*/  ISETP.GE.AND P3, PT, R152, R193, PT ;  /* 0x000000c19800720c */ /* 0x000fe40003f66270 */
[----:B------:R-:W-:Y:S01]  /*90c0*/  IADD3 R140, R194, 0x49, RZ ;  /* 0x00000049c28c7810 */ /* 0x000fe20007ffe0ff */
[----:B------:R-:W1:Y:S01]  /*90d0*/  MUFU.TANH R9, R9 ;  /* 0x0000000900097308 */ /* 0x000e620000002400 */
[----:B------:R-:W-:-:S02]  /*90e0*/  FSEL R169, R29, -INF , !P5 ;  /* 0xff8000001da97808 */ /* 0x000fc40006800000 */
[-C--:B------:R-:W-:Y:S02]  /*90f0*/  ISETP.GE.AND P5, PT, R67, R193.reuse, PT ;  /* 0x000000c14300720c */ /* 0x080fe40003fa6270 */
[----:B------:R-:W-:Y:S02]  /*9100*/  IADD3 R41, R194, 0x61, RZ ;  /* 0x00000061c2297810 */ /* 0x000fe40007ffe0ff */
[----:B------:R-:W-:Y:S01]  /*9110*/  FSEL R168, R50, -INF , !P6 ;  /* 0xff80000032a87808 */ /* 0x000fe20007000000 */
[----:B------:R-:W1:Y:S01]  /*9120*/  MUFU.TANH R62, R16 ;  /* 0x00000010003e7308 */ /* 0x000e620000002400 */
[----:B------:R-:W-:Y:S02]  /*9130*/  FSEL R170, R31, -INF , !P4 ;  /* 0xff8000001faa7808 */ /* 0x000fe40006000000 */
[----:B-----5:R-:W-:Y:S02]  /*9140*/  FSEL R149, R39, -INF , !P3 ;  /* 0xff80000027957808 */ /* 0x020fe40005800000 */
[----:B------:R-:W-:-:S02]  /*9150*/  ISETP.GE.AND P6, PT, R139, R193, PT ;  /* 0x000000c18b00720c */ /* 0x000fc40003fc6270 */
[-C--:B------:R-:W-:Y:S01]  /*9160*/  ISETP.GE.AND P4, PT, R47, R193.reuse, PT ;  /* 0x000000c12f00720c */ /* 0x080fe20003f86270 */
[----:B------:R5:W1:Y:S01]  /*9170*/  MUFU.TANH R16, R4 ;  /* 0x0000000400107308 */ /* 0x000a620000002400 */
[C---:B------:R-:W-:Y:S02]  /*9180*/  IADD3 R45, R194.reuse, 0x60, RZ ;  /* 0x00000060c22d7810 */ /* 0x040fe40007ffe0ff */
[----:B------:R-:W-:Y:S02]  /*9190*/  IADD3 R40, R194, 0x68, RZ ;  /* 0x00000068c2287810 */ /* 0x000fe40007ffe0ff */
[-C--:B------:R-:W-:Y:S02]  /*91a0*/  ISETP.GE.AND P3, PT, R140, R193.reuse, PT ;  /* 0x000000c18c00720c */ /* 0x080fe40003f66270 */
[----:B--2---:R-:W-:Y:S01]  /*91b0*/  FSEL R161, R61, -INF , !P5 ;  /* 0xff8000003da17808 */ /* 0x004fe20006800000 */
[----:B------:R-:W-:Y:S01]  /*91c0*/  MUFU.TANH R55, R55 ;  /* 0x0000003700377308 */ /* 0x000fe20000002400 */
[----:B------:R-:W-:-:S02]  /*91d0*/  ISETP.GE.AND P5, PT, R41, R193, PT ;  /* 0x000000c12900720c */ /* 0x000fc40003fa6270 */
[C---:B------:R-:W-:Y:S02]  /*91e0*/  IADD3 R46, R194.reuse, 0x59, RZ ;  /* 0x00000059c22e7810 */ /* 0x040fe40007ffe0ff */
[----:B----4-:R-:W-:Y:S02]  /*91f0*/  IADD3 R13, R194, 0x71, RZ ;  /* 0x00000071c20d7810 */ /* 0x010fe40007ffe0ff */
[----:B------:R-:W-:Y:S01]  /*9200*/  FSEL R162, R66, -INF , !P6 ;  /* 0xff80000042a27808 */ /* 0x000fe20007000000 */
[----:B------:R-:W-:Y:S01]  /*9210*/  MUFU.TANH R27, R27 ;  /* 0x0000001b001b7308 */ /* 0x000fe20000002400 */
[----:B------:R-:W-:Y:S01]  /*9220*/  FSEL R160, R44, -INF , !P4 ;  /* 0xff8000002ca07808 */ /* 0x000fe20006000000 */
[----:B-----5:R-:W-:Y:S01]  /*9230*/  FMUL.FTZ R4, R10, c[0x0][0x2ec] ;  /* 0x0000bb000a047a20 */ /* 0x020fe20000410000 */
[----:B------:R-:W-:Y:S02]  /*9240*/  FSEL R167, R51, -INF , !P3 ;  /* 0xff80000033a77808 */ /* 0x000fe40005800000 */
[----:B------:R-:W-:-:S02]  /*9250*/  ISETP.GE.AND P6, PT, R45, R193, PT ;  /* 0x000000c12d00720c */ /* 0x000fc40003fc6270 */
[-C--:B------:R-:W-:Y:S01]  /*9260*/  ISETP.GE.AND P4, PT, R40, R193.reuse, PT ;  /* 0x000000c12800720c */ /* 0x080fe20003f86270 */
[----:B------:R2:W4:Y:S01]  /*9270*/  MUFU.TANH R51, R5 ;  /* 0x0000000500337308 */ /* 0x0005220000002400 */
[C---:B------:R-:W-:Y:S02]  /*9280*/  IADD3 R14, R194.reuse, 0x70, RZ ;  /* 0x00000070c20e7810 */ /* 0x040fe40007ffe0ff */
[----:B------:R-:W-:Y:S02]  /*9290*/  IADD3 R8, R194, 0x78, RZ ;  /* 0x00000078c2087810 */ /* 0x000fe40007ffe0ff */
[----:B---3--:R-:W-:Y:S02]  /*92a0*/  FSEL R145, R145, -INF , !P5 ;  /* 0xff80000091917808 */ /* 0x008fe40006800000 */
[-C--:B------:R-:W-:Y:S01]  /*92b0*/  ISETP.GE.AND P3, PT, R46, R193.reuse, PT ;  /* 0x000000c12e00720c */ /* 0x080fe20003f66270 */
[----:B------:R3:W-:Y:S01]  /*92c0*/  MUFU.TANH R151, R15 ;  /* 0x0000000f00977308 */ /* 0x0007e20000002400 */
[----:B------:R-:W-:-:S02]  /*92d0*/  ISETP.GE.AND P5, PT, R13, R193, PT ;  /* 0x000000c10d00720c */ /* 0x000fc40003fa6270 */
[----:B------:R-:W-:Y:S02]  /*92e0*/  FSEL R146, R146, -INF , !P6 ;  /* 0xff80000092927808 */ /* 0x000fe40007000000 */
[----:B-1----:R-:W-:Y:S02]  /*92f0*/  FSEL R144, R144, -INF , !P4 ;  /* 0xff80000090907808 */ /* 0x002fe40006000000 */
[-C--:B------:R-:W-:Y:S01]  /*9300*/  ISETP.GE.AND P6, PT, R14, R193.reuse, PT ;  /* 0x000000c10e00720c */ /* 0x080fe20003fc6270 */
[----:B------:R-:W1:Y:S01]  /*9310*/  MUFU.TANH R58, R58 ;  /* 0x0000003a003a7308 */ /* 0x000e620000002400 */
[----:B------:R-:W-:Y:S01]  /*9320*/  ISETP.GE.AND P4, PT, R8, R193, PT ;  /* 0x000000c10800720c */ /* 0x000fe20003f86270 */
[----:B--2---:R-:W-:Y:S01]  /*9330*/  FMUL.FTZ R5, R11, c[0x0][0x2ec] ;  /* 0x0000bb000b057a20 */ /* 0x004fe20000410000 */
[----:B------:R-:W-:Y:S02]  /*9340*/  FSEL R159, R159, -INF , !P3 ;  /* 0xff8000009f9f7808 */ /* 0x000fe40005800000 */
[----:B------:R-:W-:-:S02]  /*9350*/  FSEL R61, R9, -INF , !P5 ;  /* 0xff800000093d7808 */ /* 0x000fc40006800000 */
[----:B------:R-:W-:Y:S01]  /*9360*/  ISETP.GE.AND P5, PT, R59, R192, PT ;  /* 0x000000c03b00720c */ /* 0x000fe20003fa6270 */
[----:B------:R-:W2:Y:S01]  /*9370*/  MUFU.TANH R12, R12 ;  /* 0x0000000c000c7308 */ /* 0x000ea20000002400 */
[C---:B---3--:R-:W-:Y:S02]  /*9380*/  IADD3 R15, R194.reuse, 0x69, RZ ;  /* 0x00000069c20f7810 */ /* 0x048fe40007ffe0ff */
[----:B------:R-:W-:Y:S02]  /*9390*/  IADD3 R194, R194, 0x79, RZ ;  /* 0x00000079c2c27810 */ /* 0x000fe40007ffe0ff */
[----:B------:R-:W-:Y:S02]  /*93a0*/  ISETP.GE.AND P3, PT, R15, R193, PT ;  /* 0x000000c10f00720c */ /* 0x000fe40003f66270 */
[----:B------:R-:W-:Y:S01]  /*93b0*/  FSEL R62, R62, -INF , !P6 ;  /* 0xff8000003e3e7808 */ /* 0x000fe20007000000 */
[----:B------:R-:W3:Y:S01]  /*93c0*/  MUFU.TANH R142, R142 ;  /* 0x0000008e008e7308 */ /* 0x000ee20000002400 */
[----:B------:R-:W-:-:S02]  /*93d0*/  FSEL R59, R16, -INF , !P4 ;  /* 0xff800000103b7808 */ /* 0x000fc40006000000 */
[-C--:B------:R-:W-:Y:S02]  /*93e0*/  ISETP.GE.AND P6, PT, R154, R192.reuse, PT ;  /* 0x000000c09a00720c */ /* 0x080fe40003fc6270 */
[----:B------:R-:W-:Y:S02]  /*93f0*/  ISETP.GE.AND P4, PT, R153, R192, PT ;  /* 0x000000c09900720c */ /* 0x000fe40003f86270 */
[----:B------:R-:W-:Y:S01]  /*9400*/  FSEL R143, R143, -INF , !P3 ;  /* 0xff8000008f8f7808 */ /* 0x000fe20005800000 */
[----:B------:R-:W5:Y:S01]  /*9410*/  MUFU.TANH R175, R175 ;  /* 0x000000af00af7308 */ /* 0x000f620000002400 */
[----:B------:R-:W-:Y:S02]  /*9420*/  ISETP.GE.AND P3, PT, R194, R193, PT ;  /* 0x000000c1c200720c */ /* 0x000fe40003f66270 */
[----:B------:R-:W-:Y:S02]  /*9430*/  FSEL R153, R36, -INF , !P6 ;  /* 0xff80000024997808 */ /* 0x000fe40007000000 */
[----:B------:R-:W-:-:S02]  /*9440*/  FSEL R156, R156, -INF , !P4 ;  /* 0xff8000009c9c7808 */ /* 0x000fc40006000000 */
[-C--:B------:R-:W-:Y:S01]  /*9450*/  ISETP.GE.AND P6, PT, R147, R192.reuse, PT ;  /* 0x000000c09300720c */ /* 0x080fe20003fc6270 */
[----:B------:R-:W1:Y:S01]  /*9460*/  MUFU.TANH R4, R4 ;  /* 0x0000000400047308 */ /* 0x000e620000002400 */
[-C--:B------:R-:W-:Y:S02]  /*9470*/  ISETP.GE.AND P4, PT, R140, R192.reuse, PT ;  /* 0x000000c08c00720c */ /* 0x080fe40003f86270 */
[----:B----4-:R-:W-:Y:S02]  /*9480*/  FSEL R51, R51, -INF , !P3 ;  /* 0xff80000033337808 */ /* 0x010fe40005800000 */
[----:B------:R-:W-:Y:S02]  /*9490*/  FSEL R55, R55, -INF , !P2 ;  /* 0xff80000037377808 */ /* 0x000fe40005000000 */
[-C--:B------:R-:W-:Y:S01]  /*94a0*/  ISETP.GE.AND P3, PT, R152, R192.reuse, PT ;  /* 0x000000c09800720c */ /* 0x080fe20003f66270 */
[----:B------:R-:W4:Y:S01]  /*94b0*/  MUFU.TANH R5, R5 ;  /* 0x0000000500057308 */ /* 0x000f220000002400 */
[----:B------:R-:W-:Y:S01]  /*94c0*/  BAR.SYNC.DEFER_BLOCKING 0x0 ;  /* 0x0000000000007b1d */ /* 0x000fe20000010000 */
[----:B------:R-:W-:-:S02]  /*94d0*/  ISETP.GE.AND P2, PT, R150, R192, PT ;  /* 0x000000c09600720c */ /* 0x000fc40003f46270 */
[----:B------:R-:W-:Y:S02]  /*94e0*/  FSEL R165, R27, -INF , !P6 ;  /* 0xff8000001ba57808 */ /* 0x000fe40007000000 */
[----:B------:R-:W-:Y:S02]  /*94f0*/  FSEL R163, R65, -INF , !P4 ;  /* 0xff80000041a37808 */ /* 0x000fe40006000000 */
[-C--:B------:R-:W-:Y:S01]  /*9500*/  ISETP.GE.AND P6, PT, R47, R192.reuse, PT ;  /* 0x000000c02f00720c */ /* 0x080fe20003fc6270 */
[----:B------:R-:W1:Y:S01]  /*9510*/  MUFU.TANH R49, R18 ;  /* 0x0000001200317308 */ /* 0x000e620000002400 */
[----:B------:R-:W-:Y:S02]  /*9520*/  ISETP.GE.AND P4, PT, R45, R192, PT ;  /* 0x000000c02d00720c */ /* 0x000fe40003f86270 */
[----:B------:R-:W-:Y:S02]  /*9530*/  FSEL R155, R37, -INF , !P5 ;  /* 0xff800000259b7808 */ /* 0x000fe40006800000 */
[----:B------:R-:W-:-:S02]  /*9540*/  FSEL R158, R158, -INF , !P3 ;  /* 0xff8000009e9e7808 */ /* 0x000fc40005800000 */
[----:B------:R-:W-:Y:S01]  /*9550*/  FSEL R166, R28, -INF , !P2 ;  /* 0xff8000001ca67808 */ /* 0x000fe20005000000 */
[----:B------:R-:W2:Y:S01]  /*9560*/  MUFU.TANH R48, R19 ;  /* 0x0000001300307308 */ /* 0x000ea20000002400 */
[-C--:B------:R-:W-:Y:S02]  /*9570*/  ISETP.GE.AND P5, PT, R141, R192.reuse, PT ;  /* 0x000000c08d00720c */ /* 0x080fe40003fa6270 */
[-C--:B------:R-:W-:Y:S02]  /*9580*/  ISETP.GE.AND P3, PT, R139, R192.reuse, PT ;  /* 0x000000c08b00720c */ /* 0x080fe40003f66270 */
[----:B------:R-:W-:Y:S02]  /*9590*/  ISETP.GE.AND P2, PT, R67, R192, PT ;  /* 0x000000c04300720c */ /* 0x000fe40003f46270 */
[----:B------:R-:W-:Y:S01]  /*95a0*/  FSEL R164, R30, -INF , !P5 ;  /* 0xff8000001ea47808 */ /* 0x000fe20006800000 */
[----:B------:R-:W4:Y:S01]  /*95b0*/  MUFU.TANH R47, R6 ;  /* 0x00000006002f7308 */ /* 0x000f220000002400 */
[----:B------:R-:W-:-:S02]  /*95c0*/  FSEL R157, R157, -INF , !P3 ;  /* 0xff8000009d9d7808 */ /* 0x000fc40005800000 */
[----:B-1----:R-:W-:Y:S02]  /*95d0*/  FSEL R154, R58, -INF , !P2 ;  /* 0xff8000003a9a7808 */ /* 0x002fe40005000000 */
[-C--:B------:R-:W-:Y:S02]  /*95e0*/  ISETP.GE.AND P5, PT, R46, R192.reuse, PT ;  /* 0x000000c02e00720c */ /* 0x080fe40003fa6270 */
[-C--:B------:R-:W-:Y:S01]  /*95f0*/  ISETP.GE.AND P3, PT, R41, R192.reuse, PT ;  /* 0x000000c02900720c */ /* 0x080fe20003f66270 */
[----:B------:R-:W1:Y:S01]  /*9600*/  MUFU.TANH R45, R7 ;  /* 0x00000007002d7308 */ /* 0x000e620000002400 */
[----:B------:R-:W-:Y:S02]  /*9610*/  ISETP.GE.AND P2, PT, R40, R192, PT ;  /* 0x000000c02800720c */ /* 0x000fe40003f46270 */
[----:B--2---:R-:W-:Y:S02]  /*9620*/  FSEL R152, R12, -INF , !P6 ;  /* 0xff8000000c987808 */ /* 0x004fe40007000000 */
[----:B------:R-:W-:-:S02]  /*9630*/  FSEL R151, R151, -INF , !P5 ;  /* 0xff80000097977808 */ /* 0x000fc40006800000 */
[----:B---3--:R-:W-:Y:S02]  /*9640*/  FSEL R142, R142, -INF , !P4 ;  /* 0xff8000008e8e7808 */ /* 0x008fe40006000000 */
[----:B-----5:R-:W-:Y:S02]  /*9650*/  FSEL R141, R175, -INF , !P3 ;  /* 0xff800000af8d7808 */ /* 0x020fe40005800000 */
[----:B------:R-:W-:Y:S02]  /*9660*/  FSEL R139, R4, -INF , !P2 ;  /* 0xff800000048b7808 */ /* 0x000fe40005000000 */
[-C--:B------:R-:W-:Y:S02]  /*9670*/  ISETP.GE.AND P6, PT, R15, R192.reuse, PT ;  /* 0x000000c00f00720c */ /* 0x080fe40003fc6270 */
[-C--:B------:R-:W-:Y:S02]  /*9680*/  ISETP.GE.AND P5, PT, R14, R192.reuse, PT ;  /* 0x000000c00e00720c */ /* 0x080fe40003fa6270 */
[----:B------:R-:W-:-:S02]  /*9690*/  ISETP.GE.AND P4, PT, R13, R192, PT ;  /* 0x000000c00d00720c */ /* 0x000fc40003f86270 */
[-C--:B------:R-:W-:Y:S02]  /*96a0*/  ISETP.GE.AND P3, PT, R8, R192.reuse, PT ;  /* 0x000000c00800720c */ /* 0x080fe40003f66270 */
[----:B------:R-:W-:Y:S02]  /*96b0*/  ISETP.GE.AND P2, PT, R194, R192, PT ;  /* 0x000000c0c200720c */ /* 0x000fe40003f46270 */
[----:B----4-:R-:W-:Y:S02]  /*96c0*/  FSEL R140, R5, -INF , !P6 ;  /* 0xff800000058c7808 */ /* 0x010fe40007000000 */
[----:B------:R-:W-:Y:S02]  /*96d0*/  FSEL R49, R49, -INF , !P5 ;  /* 0xff80000031317808 */ /* 0x000fe40006800000 */
[----:B------:R-:W-:Y:S02]  /*96e0*/  FSEL R48, R48, -INF , !P4 ;  /* 0xff80000030307808 */ /* 0x000fe40006000000 */
[----:B------:R-:W-:-:S02]  /*96f0*/  FSEL R47, R47, -INF , !P3 ;  /* 0xff8000002f2f7808 */ /* 0x000fc40005800000 */
[----:B-1----:R-:W-:Y:S01]  /*9700*/  FSEL R45, R45, -INF , !P2 ;  /* 0xff8000002d2d7808 */ /* 0x002fe20005000000 */
[----:B------:R-:W-:Y:S05]  /*9710*/  @!P1 BRA `(.L_x_2377) ;  /* 0x000006f000009947 */ /* 0x000fea0003800000 */
[----:B------:R-:W-:Y:S02]  /*9720*/  ULDC.64 UR8, c[0x0][0x118] ;  /* 0x0000460000087ab9 */ /* 0x000fe40000000a00 */
[----:B------:R-:W-:Y:S01]  /*9730*/  ULDC UR6, c[0x0][0x198] ;  /* 0x0000660000067ab9 */ /* 0x000fe20000000800 */
        /* <DEDUP_REMOVED lines=56> */
[----:B------:R-:W-:Y:S01]  /*9ac0*/  IMAD R5, R5, c[0x0][0x180], RZ ;  /* 0x0000600005057a24 */ /* 0x000fe200078e02ff */
[----:B------:R-:W-:-:S03]  /*9ad0*/  MOV R4, R8 ;  /* 0x0000000800047202 */ /* 0x000fc60000000f00 */
[----:B------:R-:W-:-:S04]  /*9ae0*/  IMAD R5, R7, c[0x0][0x184], R5 ;  /* 0x0000610007057a24 */ /* 0x000fc800078e0205 */
[----:B------:R-:W-:Y:S01]  /*9af0*/  IMAD.IADD R5, R9, 0x1, R5 ;  /* 0x0000000109057824 */ /* 0x000fe200078e0205 */
[----:B------:R-:W-:Y:S05]  /*9b00*/  BRA `(.L_x_2379) ;  /* 0x0000004000007947 */ /* 0x000fea0003800000 */
.L_x_2378:
[----:B------:R-:W-:-:S04]  /*9b10*/  ULEA UR5, -UR6, URZ, 0x7 ;  /* 0x0000003f06057291 */ /* 0x000fc8000f8e393f */
[----:B------:R-:W-:Y:S02]  /*9b20*/  USHF.R.S32.HI UR4, URZ, 0x1f, UR5 ;  /* 0x0000001f3f047899 */ /* 0x000fe40008011405 */
[----:B------:R-:W-:-:S04]  /*9b30*/  MOV R4, UR5 ;  /* 0x0000000500047c02 */ /* 0x000fc80008000f00 */
[----:B------:R-:W-:Y:S02]  /*9b40*/  MOV R5, UR4 ;  /* 0x0000000400057c02 */ /* 0x000fe40008000f00 */
.L_x_2379:
[----:B------:R-:W-:Y:S01]  /*9b50*/  IADD3 R4, P1, R135, R4, RZ ;  /* 0x0000000487047210 */ /* 0x000fe20007f3e0ff */
[----:B------:R-:W-:Y:S02]  /*9b60*/  USHF.L.U32 UR7, UR6, 0x5, URZ ;  /* 0x0000000506077899 */ /* 0x000fe4000800063f */
[----:B------:R-:W-:Y:S02]  /*9b70*/  ULDC UR4, c[0x0][0x19c] ;  /* 0x0000670000047ab9 */ /* 0x000fe40000000800 */
[----:B------:R-:W-:Y:S01]  /*9b80*/  IMAD.X R5, R134, 0x1, R5, P1 ;  /* 0x0000000186057824 */ /* 0x000fe200008e0605 */
[C---:B------:R-:W-:Y:S01]  /*9b90*/  LEA R236, P1, R4.reuse, c[0x0][0x168], 0x1 ;  /* 0x00005a0004ec7a11 */ /* 0x040fe200078208ff */
[----:B------:R-:W-:Y:S02]  /*9ba0*/  UMOV UR5, 0x5 ;  /* 0x0000000500057882 */ /* 0x000fe40000000000 */
[----:B------:R-:W-:Y:S01]  /*9bb0*/  USHF.L.U64.HI UR4, UR6, UR5, UR4 ;  /* 0x0000000506047299 */ /* 0x000fe20008010204 */
[----:B------:R-:W-:Y:S01]  /*9bc0*/  LEA.HI.X R229, R4, c[0x0][0x16c], R5, 0x1, P1 ;  /* 0x00005b0004e57a11 */ /* 0x000fe200008f0c05 */
[----:B------:R-:W-:Y:S01]  /*9bd0*/  IMAD.MOV.U32 R4, RZ, RZ, R236 ;  /* 0x000000ffff047224 */ /* 0x000fe200078e00ec */
[----:B------:R-:W-:-:S03]  /*9be0*/  IADD3 R14, P1, R236, UR7, RZ ;  /* 0x00000007ec0e7c10 */ /* 0x000fc6000ff3e0ff */
        /* <DEDUP_REMOVED lines=28> */
[----:B------:R3:W-:Y:S04]  /*9db0*/  LDGSTS.E.BYPASS.LTC128B.128 [R228+0xa800], [R6.64+0x80] ;  /* 0x0a80008006e47fae */ /* 0x0007e8000b901d48 */
[----:B------:R3:W-:Y:S04]  /*9dc0*/  LDGSTS.E.BYPASS.LTC128B.128 [R228+0x7000], [R4.64] ;  /* 0x0700000004e47fae */ /* 0x0007e8000b901d48 */
[----:B------:R3:W-:Y:S04]  /*9dd0*/  LDGSTS.E.BYPASS.LTC128B.128 [R228+0xb000], [R4.64+0x80] ;  /* 0x0b00008004e47fae */ /* 0x0007e8000b901d48 */
[----:B------:R3:W-:Y:S04]  /*9de0*/  LDGSTS.E.BYPASS.LTC128B.128 [R228+0x7800], [R14.64] ;  /* 0x078000000ee47fae */ /* 0x0007e8000b901d48 */
[----:B------:R3:W-:Y:S04]  /*9df0*/  LDGSTS.E.BYPASS.LTC128B.128 [R228+0xb800], [R14.64+0x80] ;  /* 0x0b8000800ee47fae */ /* 0x0007e8000b901d48 */
[----:B------:R-:W0:Y:S02]  /*9e00*/  LDGDEPBAR ;  /* 0x00000000000079af */ /* 0x000e240000000000 */
.L_x_2377:
[----:B---3--:R-:W-:Y:S01]  /*9e10*/  FMNMX.FTZ R6, R3, R64, !PT ;  /* 0x0000004003067209 */ /* 0x008fe20007810000 */
        /* <DEDUP_REMOVED lines=88> */
[----:B------:R-:W-:Y:S01]  /*a3a0*/  FFMA.FTZ R29, R57, c[0x0][0x23c], -R58 ;  /* 0x00008f00391d7a23 */ /* 0x000fe2000001083a */
[----:B------:R-:W-:Y:S01]  /*a3b0*/  MUFU.EX2 R36, R36 ;  /* 0x0000002400247308 */ /* 0x000fe20000000800 */
[--C-:B------:R-:W-:Y:S02]  /*a3c0*/  FFMA.FTZ R28, R64, c[0x0][0x23c], -R46.reuse ;  /* 0x00008f00401c7a23 */ /* 0x100fe4000001082e */
[----:B------:R-:W-:-:S02]  /*a3d0*/  FFMA.FTZ R2, R2, c[0x0][0x23c], -R46 ;  /* 0x00008f0002027a23 */ /* 0x000fc4000001082e */
[--C-:B------:R-:W-:Y:S02]  /*a3e0*/  FFMA.FTZ R0, R148, c[0x0][0x23c], -R46.reuse ;  /* 0x00008f0094007a23 */ /* 0x100fe4000001082e */
[----:B------:R-:W-:Y:S01]  /*a3f0*/  FFMA.FTZ R39, R63, c[0x0][0x23c], -R46 ;  /* 0x00008f003f277a23 */ /* 0x000fe2000001082e */
[----:B------:R-:W-:Y:S01]  /*a400*/  MUFU.EX2 R31, R31 ;  /* 0x0000001f001f7308 */ /* 0x000fe20000000800 */
[----:B------:R-:W-:Y:S02]  /*a410*/  FMUL.FTZ R3, R5, c[0x0][0x23c] ;  /* 0x00008f0005037a20 */ /* 0x000fe40000410000 */
[----:B------:R-:W-:Y:S02]  /*a420*/  FMUL.FTZ R4, R4, c[0x0][0x23c] ;  /* 0x00008f0004047a20 */ /* 0x000fe40000410000 */
[----:B------:R-:W-:Y:S02]  /*a430*/  FFMA.FTZ R60, R23, c[0x0][0x23c], -R58 ;  /* 0x00008f00173c7a23 */ /* 0x000fe4000001083a */
[--C-:B------:R-:W-:Y:S01]  /*a440*/  FFMA.FTZ R64, R22, c[0x0][0x23c], -R46.reuse ;  /* 0x00008f0016407a23 */ /* 0x100fe2000001082e */
[----:B------:R-:W-:Y:S01]  /*a450*/  MUFU.EX2 R30, R30 ;  /* 0x0000001e001e7308 */ /* 0x000fe20000000800 */
[----:B------:R-:W-:-:S02]  /*a460*/  FFMA.FTZ R66, R21, c[0x0][0x23c], -R46 ;  /* 0x00008f0015427a23 */ /* 0x000fc4000001082e */
[----:B------:R-:W-:Y:S02]  /*a470*/  FFMA.FTZ R63, R20, c[0x0][0x23c], -R46 ;  /* 0x00008f00143f7a23 */ /* 0x000fe4000001082e */
[----:B------:R-:W-:Y:S01]  /*a480*/  LDSM.16.MT88.4 R20, [R214+0xc800] ;  /* 0x00c80000d614783b */ /* 0x000fe20000004200 */
[--C-:B------:R-:W-:Y:S02]  /*a490*/  FFMA.FTZ R50, R26, c[0x0][0x23c], -R58.reuse ;  /* 0x00008f001a327a23 */ /* 0x100fe4000001083a */
[----:B------:R-:W1:Y:S01]  /*a4a0*/  MUFU.EX2 R29, R29 ;  /* 0x0000001d001d7308 */ /* 0x000e620000000800 */
[--C-:B------:R-:W-:Y:S02]  /*a4b0*/  FFMA.FTZ R57, R25, c[0x0][0x23c], -R58.reuse ;  /* 0x00008f0019397a23 */ /* 0x100fe4000001083a */
[----:B------:R-:W-:Y:S02]  /*a4c0*/  FFMA.FTZ R56, R24, c[0x0][0x23c], -R58 ;  /* 0x00008f0018387a23 */ /* 0x000fe4000001083a */
[----:B------:R-:W-:Y:S01]  /*a4d0*/  FFMA.FTZ R65, R35, c[0x0][0x23c], -R46 ;  /* 0x00008f0023417a23 */ /* 0x000fe2000001082e */
[----:B------:R-:W-:Y:S01]  /*a4e0*/  LDSM.16.MT88.4 R24, [R216+0xc800] ;  /* 0x00c80000d818783b */ /* 0x000fe20000004200 */
[--C-:B------:R-:W-:Y:S01]  /*a4f0*/  FFMA.FTZ R67, R34, c[0x0][0x23c], -R58.reuse ;  /* 0x00008f0022437a23 */ /* 0x100fe2000001083a */
[----:B------:R-:W-:Y:S01]  /*a500*/  MUFU.EX2 R28, R28 ;  /* 0x0000001c001c7308 */ /* 0x000fe20000000800 */
[----:B------:R-:W-:-:S02]  /*a510*/  FFMA.FTZ R132, R33, c[0x0][0x23c], -R58 ;  /* 0x00008f0021847a23 */ /* 0x000fc4000001083a */
[----:B------:R-:W-:Y:S02]  /*a520*/  FFMA.FTZ R134, R32, c[0x0][0x23c], -R58 ;  /* 0x00008f0020867a23 */ /* 0x000fe4000001083a */
[----:B------:R-:W-:Y:S01]  /*a530*/  LDSM.16.MT88.4 R32, [R213+0x10800] ;  /* 0x01080000d520783b */ /* 0x000fe20000004200 */
[--C-:B------:R-:W-:Y:S02]  /*a540*/  FFMA.FTZ R135, R138, c[0x0][0x23c], -R46.reuse ;  /* 0x00008f008a877a23 */ /* 0x100fe4000001082e */
[----:B------:R-:W2:Y:S01]  /*a550*/  MUFU.EX2 R2, R2 ;  /* 0x0000000200027308 */ /* 0x000ea20000000800 */
[----:B-1----:R-:W-:Y:S01]  /*a560*/  F2FP.BF16.PACK_AB R6, R29, R30 ;  /* 0x0000001e1d06723e */ /* 0x002fe200000010ff */
[----:B------:R-:W-:Y:S02]  /*a570*/  FFMA.FTZ R138, R55, c[0x0][0x23c], -R46 ;  /* 0x00008f00378a7a23 */ /* 0x000fe4000001082e */
[--C-:B------:R-:W-:Y:S02]  /*a580*/  FFMA.FTZ R147, R54, c[0x0][0x23c], -R58.reuse ;  /* 0x00008f0036937a23 */ /* 0x100fe4000001083a */
[----:B------:R-:W-:-:S02]  /*a590*/  FFMA.FTZ R148, R53, c[0x0][0x23c], -R58 ;  /* 0x00008f0035947a23 */ /* 0x000fc4000001083a */
[----:B------:R-:W-:Y:S01]  /*a5a0*/  MUFU.EX2 R0, R0 ;  /* 0x0000000000007308 */ /* 0x000fe20000000800 */
[--C-:B------:R-:W-:Y:S02]  /*a5b0*/  FFMA.FTZ R150, R52, c[0x0][0x23c], -R58.reuse ;  /* 0x00008f0034967a23 */ /* 0x100fe4000001083a */
[----:B------:R-:W-:Y:S01]  /*a5c0*/  FFMA.FTZ R133, R133, c[0x0][0x23c], -R58 ;  /* 0x00008f0085857a23 */ /* 0x000fe2000001083a */
[----:B------:R-:W-:Y:S01]  /*a5d0*/  LDSM.16.MT88.4 R52, [R213+0x11000] ;  /* 0x01100000d534783b */ /* 0x000fe20000004200 */
        /* <DEDUP_REMOVED lines=8> */
[--C-:B------:R-:W-:Y:S02]  /*a660*/  FFMA.FTZ R156, R156, c[0x0][0x23c], -R46.reuse ;  /* 0x00008f009c9c7a23 */ /* 0x100fe4000001082e */
[----:B------:R-:W-:Y:S02]  /*a670*/  FFMA.FTZ R158, R158, c[0x0][0x23c], -R46 ;  /* 0x00008f009e9e7a23 */ /* 0x000fe4000001082e */
[--C-:B------:R-:W-:Y:S02]  /*a680*/  FFMA.FTZ R168, R168, c[0x0][0x23c], -R58.reuse ;  /* 0x00008f00a8a87a23 */ /* 0x100fe4000001083a */
[--C-:B------:R-:W-:Y:S01]  /*a690*/  FFMA.FTZ R169, R169, c[0x0][0x23c], -R58.reuse ;  /* 0x00008f00a9a97a23 */ /* 0x100fe2000001083a */
[----:B------:R-:W4:Y:S01]  /*a6a0*/  MUFU.EX2 R3, R3 ;  /* 0x0000000300037308 */ /* 0x000f220000000800 */
[----:B-1----:R-:W-:Y:S01]  /*a6b0*/  F2FP.BF16.PACK_AB R7, R39, R0 ;  /* 0x000000002707723e */ /* 0x002fe200000010ff */
[----:B------:R-:W-:-:S02]  /*a6c0*/  FFMA.FTZ R170, R170, c[0x0][0x23c], -R58 ;  /* 0x00008f00aaaa7a23 */ /* 0x000fc4000001083a */
[----:B------:R-:W-:Y:S02]  /*a6d0*/  FFMA.FTZ R167, R167, c[0x0][0x23c], -R58 ;  /* 0x00008f00a7a77a23 */ /* 0x000fe4000001083a */
        /* <DEDUP_REMOVED lines=104> */
[----:B------:R-:W-:Y:S02]  /*ad60*/  FFMA.FTZ R165, R165, c[0x0][0x23c], -R46 ;  /* 0x00008f00a5a57a23 */ /* 0x000fe4000001082e */
[--C-:B------:R-:W-:Y:S02]  /*ad70*/  FFMA.FTZ R160, R160, c[0x0][0x23c], -R58.reuse ;  /* 0x00008f00a0a07a23 */ /* 0x100fe4000001083a */
[----:B------:R-:W3:Y:S01]  /*ad80*/  MUFU.EX2 R147, R147 ;  /* 0x0000009300937308 */ /* 0x000ee20000000800 */
[----:B------:R-:W-:Y:S02]  /*ad90*/  FFMA.FTZ R159, R159, c[0x0][0x23c], -R58 ;  /* 0x00008f009f9f7a23 */ /* 0x000fe4000001083a */
[----:B------:R-:W-:Y:S01]  /*ada0*/  HMMA.16816.F32.BF16 R68, R4, R10, R68 ;  /* 0x0000000a0444723c */ /* 0x000fe20000041844 */
[----:B------:R-:W1:Y:S01]  /*adb0*/  LDSM.16.MT88.4 R8, [R216+0x10800] ;  /* 0x01080000d808783b */ /* 0x000e620000004200 */
[----:B------:R-:W-:-:S02]  /*adc0*/  FFMA.FTZ R157, R157, c[0x0][0x23c], -R46 ;  /* 0x00008f009d9d7a23 */ /* 0x000fc4000001082e */
[--C-:B------:R-:W-:Y:S01]  /*add0*/  FFMA.FTZ R154, R154, c[0x0][0x23c], -R46.reuse ;  /* 0x00008f009a9a7a23 */ /* 0x100fe2000001082e */
[----:B------:R-:W-:Y:S01]  /*ade0*/  MUFU.EX2 R148, R148 ;  /* 0x0000009400947308 */ /* 0x000fe20000000800 */
[--C-:B------:R-:W-:Y:S01]  /*adf0*/  FFMA.FTZ R152, R152, c[0x0][0x23c], -R46.reuse ;  /* 0x00008f0098987a23 */ /* 0x100fe2000001082e */
[----:B------:R-:W-:Y:S01]  /*ae00*/  F2FP.BF16.PACK_AB R4, R57, R50 ;  /* 0x000000323904723e */ /* 0x000fe200000010ff */
[----:B------:R-:W-:Y:S01]  /*ae10*/  FFMA.FTZ R151, R151, c[0x0][0x23c], -R46 ;  /* 0x00008f0097977a23 */ /* 0x000fe2000001082e */
[----:B----4-:R-:W-:Y:S01]  /*ae20*/  F2FP.BF16.PACK_AB R5, R66, R64 ;  /* 0x000000404205723e */ /* 0x010fe200000010ff */
[--C-:B------:R-:W-:Y:S01]  /*ae30*/  FFMA.FTZ R146, R146, c[0x0][0x23c], -R58.reuse ;  /* 0x00008f0092927a23 */ /* 0x100fe2000001083a */
[----:B------:R-:W-:Y:S01]  /*ae40*/  F2FP.BF16.PACK_AB R6, R60, R56 ;  /* 0x000000383c06723e */ /* 0x000fe200000010ff */
[--C-:B------:R-:W-:Y:S01]  /*ae50*/  FFMA.FTZ R145, R145, c[0x0][0x23c], -R58.reuse ;  /* 0x00008f0091917a23 */ /* 0x100fe2000001083a */
[----:B------:R-:W-:Y:S01]  /*ae60*/  F2FP.BF16.PACK_AB R7, R65, R63 ;  /* 0x0000003f4107723e */ /* 0x000fe200000010ff */
[----:B------:R-:W-:Y:S01]  /*ae70*/  MUFU.EX2 R150, R150 ;  /* 0x0000009600967308 */ /* 0x000fe20000000800 */
[----:B------:R-:W-:-:S02]  /*ae80*/  FFMA.FTZ R144, R144, c[0x0][0x23c], -R58 ;  /* 0x00008f0090907a23 */ /* 0x000fc4000001083a */
[----:B------:R-:W-:Y:S02]  /*ae90*/  FFMA.FTZ R143, R143, c[0x0][0x23c], -R58 ;  /* 0x00008f008f8f7a23 */ /* 0x000fe4000001083a */
[--C-:B------:R-:W-:Y:S01]  /*aea0*/  FFMA.FTZ R142, R142, c[0x0][0x23c], -R46.reuse ;  /* 0x00008f008e8e7a23 */ /* 0x100fe2000001082e */
[C---:B------:R-:W-:Y:S01]  /*aeb0*/  HMMA.16816.F32.BF16 R120, R4.reuse, R20, R120 ;  /* 0x000000140478723c */ /* 0x040fe20000041878 */
[--C-:B------:R-:W-:Y:S01]  /*aec0*/  FFMA.FTZ R141, R141, c[0x0][0x23c], -R46.reuse ;  /* 0x00008f008d8d7a23 */ /* 0x100fe2000001082e */
[----:B------:R-:W-:Y:S01]  /*aed0*/  MUFU.EX2 R149, R149 ;  /* 0x0000009500957308 */ /* 0x000fe20000000800 */
[--C-:B------:R-:W-:Y:S02]  /*aee0*/  FFMA.FTZ R139, R139, c[0x0][0x23c], -R46.reuse ;  /* 0x00008f008b8b7a23 */ /* 0x100fe4000001082e */
[----:B------:R-:W-:Y:S02]  /*aef0*/  FFMA.FTZ R140, R140, c[0x0][0x23c], -R46 ;  /* 0x00008f008c8c7a23 */ /* 0x000fe4000001082e */
[----:B------:R-:W-:Y:S01]  /*af00*/  FFMA.FTZ R36, R242, R44, R36 ;  /* 0x0000002cf2247223 */ /* 0x000fe20000010024 */
[----:B------:R-:W-:Y:S01]  /*af10*/  HMMA.16816.F32.BF16 R116, R4, R22, R116 ;  /* 0x000000160474723c */ /* 0x000fe20000041874 */
[----:B------:R-:W4:Y:S01]  /*af20*/  LDSM.16.MT88.4 R20, [R212+0x10800] ;  /* 0x01080000d414783b */ /* 0x000f220000004200 */
[----:B------:R-:W1:Y:S01]  /*af30*/  MUFU.EX2 R153, R153 ;  /* 0x0000009900997308 */ /* 0x000e620000000800 */
[----:B------:R-:W-:-:S02]  /*af40*/  FFMA.FTZ R3, R241, R3, R28 ;  /* 0x00000003f1037223 */ /* 0x000fc4000001001c */
[----:B------:R-:W-:Y:S02]  /*af50*/  FADD.FTZ R31, R31, R36 ;  /* 0x000000241f1f7221 */ /* 0x000fe40000010000 */
[----:B------:R-:W-:Y:S01]  /*af60*/  FADD.FTZ R2, R2, R3 ;  /* 0x0000000302027221 */ /* 0x000fe20000010000 */
[C---:B--2---:R-:W-:Y:S01]  /*af70*/  HMMA.16816.F32.BF16 R112, R4.reuse, R16, R112 ;  /* 0x000000100470723c */ /* 0x044fe20000041870 */
[----:B------:R-:W-:Y:S01]  /*af80*/  FADD.FTZ R31, R30, R31 ;  /* 0x0000001f1e1f7221 */ /* 0x000fe20000010000 */
[----:B------:R-:W2:Y:S01]  /*af90*/  MUFU.EX2 R155, R155 ;  /* 0x0000009b009b7308 */ /* 0x000ea20000000800 */
[----:B------:R-:W-:Y:S01]  /*afa0*/  FADD.FTZ R2, R0, R2 ;  /* 0x0000000200027221 */ /* 0x000fe20000010000 */
[----:B------:R-:W-:Y:S01]  /*afb0*/  MOV R3, R37 ;  /* 0x0000002500037202 */ /* 0x000fe20000000f00 */
        /* <DEDUP_REMOVED lines=18> */
[----:B------:R-:W-:Y:S02]  /*b0e0*/  FADD.FTZ R60, R67, R60 ;  /* 0x0000003c433c7221 */ /* 0x000fe40000010000 */
[----:B-----5:R-:W-:Y:S01]  /*b0f0*/  FADD.FTZ R65, R135, R65 ;  /* 0x0000004187417221 */ /* 0x020fe20000010000 */
        /* <DEDUP_REMOVED lines=265> */
.L_x_2374:
        /* <DEDUP_REMOVED lines=15> */
.L_x_2384:
        /* <DEDUP_REMOVED lines=8> */
[C---:B------:R-:W-:Y:S02]  /*c300*/  IADD3 R4, R11.reuse, -0x80, RZ ;  /* 0xffffff800b047810 */ /* 0x040fe40007ffe0ff */
        /* <DEDUP_REMOVED lines=41> */
[----:B------:R-:W2:Y:S01]  /*c5a0*/  LDG.E R6, [R6.64] ;  /* 0x0000000c06067981 */ /* 0x000ea2000c1e1900 */
[----:B-1----:R-:W-:Y:S04]  /*c5b0*/  IMAD.MOV.U32 R4, RZ, RZ, c[0x0][0x2d0] ;  /* 0x0000b400ff047624 */ /* 0x002fe800078e00ff */
[----:B------:R-:W-:Y:S04]  /*c5c0*/  IMAD R4, R3, R4, -0x80 ;  /* 0xffffff8003047424 */ /* 0x000fe800078e0204 */
        /* <DEDUP_REMOVED lines=11> */
.L_x_2381:
[C---:B------:R-:W-:Y:S04]  /*c680*/  LEA R225, P1, R8.reuse, R225, 0x1 ;  /* 0x000000e108e17211 */ /* 0x040fe800078208ff */
[----:B------:R-:W-:Y:S02]  /*c690*/  LEA.HI.X R224, R8, R224, R4, 0x1, P1 ;  /* 0x000000e008e07211 */ /* 0x000fe400008f0c04 */
[----:B------:R-:W-:Y:S02]  /*c6a0*/  MOV R4, R225 ;  /* 0x000000e100047202 */ /* 0x000fe40000000f00 */
[----:B------:R-:W-:Y:S02]  /*c6b0*/  MOV R5, R224 ;  /* 0x000000e000057202 */ /* 0x000fe40000000f00 */
        /* <DEDUP_REMOVED lines=16> */
[----:B------:R-:W-:Y:S07]  /*c7c0*/  IADD3.X R7, R9, UR9, RZ, P1, !PT ;  /* 0x0000000909077c10 */ /* 0x000fee0008ffe4ff */
[----:B------:R3:W-:Y:S01]  /*c7d0*/  LDGSTS.E.BYPASS.LTC128B.128 [R228+0xd000], [R12.64] ;  /* 0x0d0000000ce47fae */ /* 0x0007e2000b901d4c */
[----:B-1----:R-:W-:Y:S04]  /*c7e0*/  IADD3 R4, P1, R6, UR8, RZ ;  /* 0x0000000806047c10 */ /* 0x002fe8000ff3e0ff */
[----:B------:R-:W-:Y:S03]  /*c7f0*/  IADD3.X R5, R7, UR9, RZ, P1, !PT ;  /* 0x0000000907057c10 */ /* 0x000fe60008ffe4ff */
[----:B------:R3:W-:Y:S08]  /*c800*/  LDGSTS.E.BYPASS.LTC128B.128 [R228+0x11000], [R12.64+0x80] ;  /* 0x110000800ce47fae */ /* 0x0007f0000b901d4c */
[----:B------:R1:W-:Y:S01]  /*c810*/  LDGSTS.E.BYPASS.LTC128B.128 [R228+0xd800], [R10.64] ;  /* 0x0d8000000ae47fae */ /* 0x0003e2000b901d4c */
[----:B--2---:R-:W-:Y:S04]  /*c820*/  IADD3 R14, P1, R4, UR8, RZ ;  /* 0x00000008040e7c10 */ /* 0x004fe8000ff3e0ff */
[----:B------:R-:W-:Y:S03]  /*c830*/  IADD3.X R15, R5, UR9, RZ, P1, !PT ;  /* 0x00000009050f7c10 */ /* 0x000fe60008ffe4ff */
[----:B------:R1:W-:Y:S01]  /*c840*/  LDGSTS.E.BYPASS.LTC128B.128 [R228+0x11800], [R10.64+0x80] ;  /* 0x118000800ae47fae */ /* 0x0003e2000b901d4c */
[----:B------:R-:W-:Y:S07]  /*c850*/  ISETP.GE.AND P1, PT, R227, 0x2, PT ;  /* 0x00000002e300780c */ /* 0x000fee0003f26270 */
        /* <DEDUP_REMOVED lines=9> */
[----:B-1----:R-:W2:Y:S08]  /*c8f0*/  LDSM.16.M88.4 R8, [R221+0x4000] ;  /* 0x00400000dd08783b */ /* 0x002eb00000000200 */
[----:B------:R-:W3:Y:S08]  /*c900*/  LDSM.16.M88.4 R16, [R221+0x4800] ;  /* 0x00480000dd10783b */ /* 0x000ef00000000200 */
[----:B------:R-:W1:Y:S08]  /*c910*/  LDSM.16.M88.4 R24, [R221+0x5000] ;  /* 0x00500000dd18783b */ /* 0x000e700000000200 */
[----:B------:R-:W0:Y:S08]  /*c920*/  LDGDEPBAR ;  /* 0x00000000000079af */ /* 0x000e300000000000 */
[----:B------:R-:W4:Y:S01]  /*c930*/  LDSM.16.M88.4 R32, [R221+0x5800] ;  /* 0x00580000dd20783b */ /* 0x000f220000000200 */
[C---:B--2---:R-:W-:Y:S07]  /*c940*/  HMMA.16816.F32.BF16 R4, R64.reuse, R8, RZ ;  /* 0x000000084004723c */ /* 0x044fee00000418ff */
[----:B------:R-:W2:Y:S01]  /*c950*/  LDSM.16.M88.4 R40, [R221+0x6000] ;  /* 0x00600000dd28783b */ /* 0x000ea20000000200 */
[C---:B------:R-:W-:Y:S07]  /*c960*/  HMMA.16816.F32.BF16 R8, R64.reuse, R10, RZ ;  /* 0x0000000a4008723c */ /* 0x040fee00000418ff */
[----:B------:R-:W5:Y:S01]  /*c970*/  LDSM.16.M88.4 R48, [R221+0x6800] ;  /* 0x00680000dd30783b */ /* 0x000f620000000200 */
[C---:B---3--:R-:W-:Y:S07]  /*c980*/  HMMA.16816.F32.BF16 R12, R64.reuse, R16, RZ ;  /* 0x00000010400c723c */ /* 0x048fee00000418ff */
[----:B------:R-:W3:Y:S01]  /*c990*/  LDSM.16.M88.4 R56, [R221+0x7000] ;  /* 0x00700000dd38783b */ /* 0x000ee20000000200 */
[C---:B------:R-:W-:Y:S07]  /*c9a0*/  HMMA.16816.F32.BF16 R16, R64.reuse, R18, RZ ;  /* 0x000000124010723c */ /* 0x040fee00000418ff */
[----:B------:R-:W3:Y:S01]  /*c9b0*/  LDSM.16.M88.4 R132, [R221+0x7800] ;  /* 0x00780000dd84783b */ /* 0x000ee20000000200 */
[C---:B-1----:R-:W-:Y:S07]  /*c9c0*/  HMMA.16816.F32.BF16 R20, R64.reuse, R24, RZ ;  /* 0x000000184014723c */ /* 0x042fee00000418ff */
[----:B------:R-:W-:Y:S01]  /*c9d0*/  LDSM.16.M88.4 R136, [R220] ;  /* 0x00000000dc88783b */ /* 0x000fe20000000200 */
[C---:B------:R-:W-:Y:S07]  /*c9e0*/  HMMA.16816.F32.BF16 R24, R64.reuse, R26, RZ ;  /* 0x0000001a4018723c */ /* 0x040fee00000418ff */
[----:B------:R-:W1:Y:S01]  /*c9f0*/  LDSM.16.M88.4 R140, [R219] ;  /* 0x00000000db8c783b */ /* 0x000e620000000200 */
[C---:B----4-:R-:W-:Y:S07]  /*ca00*/  HMMA.16816.F32.BF16 R28, R64.reuse, R32, RZ ;  /* 0x00000020401c723c */ /* 0x050fee00000418ff */
[----:B------:R-:W4:Y:S01]  /*ca10*/  LDSM.16.M88.4 R144, [R211] ;  /* 0x00000000d390783b */ /* 0x000f220000000200 */
[C---:B------:R-:W-:Y:S07]  /*ca20*/  HMMA.16816.F32.BF16 R32, R64.reuse, R34, RZ ;  /* 0x000000224020723c */ /* 0x040fee00000418ff */
[----:B------:R-:W1:Y:S01]  /*ca30*/  LDSM.16.M88.4 R148, [R210] ;  /* 0x00000000d294783b */ /* 0x000e620000000200 */
[C---:B--2---:R-:W-:Y:S07]  /*ca40*/  HMMA.16816.F32.BF16 R36, R64.reuse, R40, RZ ;  /* 0x000000284024723c */ /* 0x044fee00000418ff */
[----:B------:R-:W2:Y:S01]  /*ca50*/  LDSM.16.M88.4 R152, [R209] ;  /* 0x00000000d198783b */ /* 0x000ea20000000200 */
[C---:B------:R-:W-:Y:S07]  /*ca60*/  HMMA.16816.F32.BF16 R40, R64.reuse, R42, RZ ;  /* 0x0000002a4028723c */ /* 0x040fee00000418ff */
[----:B------:R-:W1:Y:S01]  /*ca70*/  LDSM.16.M88.4 R156, [R208] ;  /* 0x00000000d09c783b */ /* 0x000e620000000200 */
[C---:B-----5:R-:W-:Y:S07]  /*ca80*/  HMMA.16816.F32.BF16 R44, R64.reuse, R48, RZ ;  /* 0x00000030402c723c */ /* 0x060fee00000418ff */
[----:B------:R-:W5:Y:S01]  /*ca90*/  LDSM.16.M88.4 R160, [R207] ;  /* 0x00000000cfa0783b */ /* 0x000f620000000200 */
[C---:B------:R-:W-:Y:S07]  /*caa0*/  HMMA.16816.F32.BF16 R48, R64.reuse, R50, RZ ;  /* 0x000000324030723c */ /* 0x040fee00000418ff */
[----:B------:R-:W2:Y:S01]  /*cab0*/  LDSM.16.M88.4 R164, [R206] ;  /* 0x00000000cea4783b */ /* 0x000ea20000000200 */
[C---:B---3--:R-:W-:Y:S07]  /*cac0*/  HMMA.16816.F32.BF16 R52, R64.reuse, R56, RZ ;  /* 0x000000384034723c */ /* 0x048fee00000418ff */
[----:B------:R-:W3:Y:S01]  /*cad0*/  LDSM.16.M88.4 R168, [R205] ;  /* 0x00000000cda8783b */ /* 0x000ee20000000200 */
[C---:B------:R-:W-:Y:S07]  /*cae0*/  HMMA.16816.F32.BF16 R56, R64.reuse, R58, RZ ;  /* 0x0000003a4038723c */ /* 0x040fee00000418ff */
[----:B------:R-:W-:Y:S01]  /*caf0*/  LDSM.16.M88.4 R172, [R218] ;  /* 0x00000000daac783b */ /* 0x000fe20000000200 */
[C---:B------:R-:W-:Y:S07]  /*cb00*/  HMMA.16816.F32.BF16 R60, R64.reuse, R132, RZ ;  /* 0x00000084403c723c */ /* 0x040fee00000418ff */
[----:B------:R-:W2:Y:S01]  /*cb10*/  LDSM.16.M88.4 R176, [R215+0x4000] ;  /* 0x00400000d7b0783b */ /* 0x000ea20000000200 */
[----:B------:R-:W-:Y:S07]  /*cb20*/  HMMA.16816.F32.BF16 R64, R64, R134, RZ ;  /* 0x000000864040723c */ /* 0x000fee00000418ff */
[----:B------:R-:W2:Y:S01]  /*cb30*/  LDSM.16.M88.4 R132, [R215+0x4800] ;  /* 0x00480000d784783b */ /* 0x000ea20000000200 */
[C---:B-1----:R-:W-:Y:S07]  /*cb40*/  HMMA.16816.F32.BF16 R4, R136.reuse, R140, R4 ;  /* 0x0000008c8804723c */ /* 0x042fee0000041804 */
[----:B------:R-:W-:Y:S01]  /*cb50*/  LDSM.16.M88.4 R180, [R220+0x2000] ;  /* 0x00200000dcb4783b */ /* 0x000fe20000000200 */
[C---:B------:R-:W-:Y:S07]  /*cb60*/  HMMA.16816.F32.BF16 R8, R136.reuse, R142, R8 ;  /* 0x0000008e8808723c */ /* 0x040fee0000041808 */
[----:B------:R-:W1:Y:S01]  /*cb70*/  LDSM.16.M88.4 R140, [R215+0x5000] ;  /* 0x00500000d78c783b */ /* 0x000e620000000200 */
[C---:B----4-:R-:W-:Y:S07]  /*cb80*/  HMMA.16816.F32.BF16 R12, R136.reuse, R144, R12 ;  /* 0x00000090880c723c */ /* 0x050fee000004180c */
[----:B------:R-:W-:Y:S01]  /*cb90*/  LDSM.16.M88.4 R184, [R203] ;  /* 0x00000000cbb8783b */ /* 0x000fe20000000200 */
[C---:B------:R-:W-:Y:S07]  /*cba0*/  HMMA.16816.F32.BF16 R16, R136.reuse, R146, R16 ;  /* 0x000000928810723c */ /* 0x040fee0000041810 */
[----:B------:R-:W4:Y:S01]  /*cbb0*/  LDSM.16.M88.4 R144, [R215+0x5800] ;  /* 0x00580000d790783b */ /* 0x000f220000000200 */
[C---:B------:R-:W-:Y:S07]  /*cbc0*/  HMMA.16816.F32.BF16 R20, R136.reuse, R148, R20 ;  /* 0x000000948814723c */ /* 0x040fee0000041814 */
[----:B------:R-:W-:Y:S01]  /*cbd0*/  LDSM.16.M88.4 R188, [R217+0x2000] ;  /* 0x00200000d9bc783b */ /* 0x000fe20000000200 */
[C---:B------:R-:W-:Y:S07]  /*cbe0*/  HMMA.16816.F32.BF16 R24, R136.reuse, R150, R24 ;  /* 0x000000968818723c */ /* 0x040fee0000041818 */
[----:B------:R-:W1:Y:S01]  /*cbf0*/  LDSM.16.M88.4 R148, [R215+0x6000] ;  /* 0x00600000d794783b */ /* 0x000e620000000200 */
[C---:B--2---:R-:W-:Y:S07]  /*cc00*/  HMMA.16816.F32.BF16 R28, R136.reuse, R152, R28 ;  /* 0x00000098881c723c */ /* 0x044fee000004181c */
[----:B------:R-:W-:Y:S01]  /*cc10*/  LDSM.16.M88.4 R192, [R204+0x4000] ;  /* 0x00400000ccc0783b */ /* 0x000fe20000000200 */
[C---:B------:R-:W-:Y:S07]  /*cc20*/  HMMA.16816.F32.BF16 R32, R136.reuse, R154, R32 ;  /* 0x0000009a8820723c */ /* 0x040fee0000041820 */
[----:B------:R-:W2:Y:S01]  /*cc30*/  LDSM.16.M88.4 R152, [R215+0x6800] ;  /* 0x00680000d798783b */ /* 0x000ea20000000200 */
[C---:B------:R-:W-:Y:S08]  /*cc40*/  HMMA.16816.F32.BF16 R36, R136.reuse, R156, R36 ;  /* 0x0000009c8824723c */ /* 0x040ff00000041824 */
[C---:B------:R-:W-:Y:S01]  /*cc50*/  HMMA.16816.F32.BF16 R40, R136.reuse, R158, R40 ;  /* 0x0000009e8828723c */ /* 0x040fe20000041828 */
[----:B------:R-:W-:Y:S07]  /*cc60*/  LDSM.16.M88.4 R156, [R215+0x7800] ;  /* 0x00780000d79c783b */ /* 0x000fee0000000200 */
[C---:B-----5:R-:W-:Y:S08]  /*cc70*/  HMMA.16816.F32.BF16 R44, R136.reuse, R160, R44 ;  /* 0x000000a0882c723c */ /* 0x060ff0000004182c */
[C---:B------:R-:W-:Y:S01]  /*cc80*/  HMMA.16816.F32.BF16 R48, R136.reuse, R162, R48 ;  /* 0x000000a28830723c */ /* 0x040fe20000041830 */
[----:B------:R-:W-:Y:S07]  /*cc90*/  LDSM.16.M88.4 R160, [R217] ;  /* 0x00000000d9a0783b */ /* 0x000fee0000000200 */
[C---:B------:R-:W-:Y:S08]  /*cca0*/  HMMA.16816.F32.BF16 R52, R136.reuse, R164, R52 ;  /* 0x000000a48834723c */ /* 0x040ff00000041834 */
[C---:B------:R-:W-:Y:S01]  /*ccb0*/  HMMA.16816.F32.BF16 R56, R136.reuse, R166, R56 ;  /* 0x000000a68838723c */ /* 0x040fe20000041838 */
[----:B------:R-:W-:Y:S07]  /*ccc0*/  LDSM.16.M88.4 R164, [R204] ;  /* 0x00000000cca4783b */ /* 0x000fee0000000200 */
[C---:B---3--:R-:W-:Y:S08]  /*ccd0*/  HMMA.16816.F32.BF16 R60, R136.reuse, R168, R60 ;  /* 0x000000a8883c723c */ /* 0x048ff0000004183c */
[----:B------:R-:W-:Y:S01]  /*cce0*/  HMMA.16816.F32.BF16 R64, R136, R170, R64 ;  /* 0x000000aa8840723c */ /* 0x000fe20000041840 */
[----:B------:R-:W3:Y:S07]  /*ccf0*/  LDSM.16.M88.4 R136, [R215+0x7000] ;  /* 0x00700000d788783b */ /* 0x000eee0000000200 */
[C---:B------:R-:W-:Y:S01]  /*cd00*/  HMMA.16816.F32.BF16 R4, R172.reuse, R176, R4 ;  /* 0x000000b0ac04723c */ /* 0x040fe20000041804 */
[----:B------:R-:W5:Y:S07]  /*cd10*/  LDSM.16.M88.4 R168, [R204+0x800] ;  /* 0x00080000cca8783b */ /* 0x000f6e0000000200 */
        /* <DEDUP_REMOVED lines=16> */
[----:B------:R-:W-:Y:S07]  /*ce20*/  LDSM.16.M88.4 R152, [R222+0x2000] ;  /* 0x00200000de98783b */ /* 0x000fee0000000200 */
[C---:B---3--:R-:W-:Y:S08]  /*ce30*/  HMMA.16816.F32.BF16 R52, R172.reuse, R136, R52 ;  /* 0x00000088ac34723c */ /* 0x048ff00000041834 */
[C---:B------:R-:W-:Y:S01]  /*ce40*/  HMMA.16816.F32.BF16 R56, R172.reuse, R138, R56 ;  /* 0x0000008aac38723c */ /* 0x040fe20000041838 */
[----:B------:R-:W2:Y:S07]  /*ce50*/  LDSM.16.M88.4 R136, [R204+0x3800] ;  /* 0x00380000cc88783b */ /* 0x000eae0000000200 */
[C---:B------:R-:W-:Y:S08]  /*ce60*/  HMMA.16816.F32.BF16 R60, R172.reuse, R156, R60 ;  /* 0x0000009cac3c723c */ /* 0x040ff0000004183c */
[----:B------:R-:W-:Y:S01]  /*ce70*/  HMMA.16816.F32.BF16 R64, R172, R158, R64 ;  /* 0x0000009eac40723c */ /* 0x000fe20000041840 */
[----:B------:R-:W3:Y:S07]  /*ce80*/  LDSM.16.M88.4 R156, [R221+0x8000] ;  /* 0x00800000dd9c783b */ /* 0x000eee0000000200 */
[C---:B------:R-:W-:Y:S01]  /*ce90*/  HMMA.16816.F32.BF16 R4, R160.reuse, R164, R4 ;  /* 0x000000a4a004723c */ /* 0x040fe20000041804 */
[----:B------:R-:W-:Y:S07]  /*cea0*/  LDSM.16.M88.4 R172, [R221+0x9800] ;  /* 0x00980000ddac783b */ /* 0x000fee0000000200 */
[C---:B------:R-:W-:Y:S01]  /*ceb0*/  HMMA.16816.F32.BF16 R8, R160.reuse, R166, R8 ;  /* 0x000000a6a008723c */ /* 0x040fe20000041808 */
[----:B------:R-:W1:Y:S07]  /*cec0*/  LDSM.16.M88.4 R164, [R221+0x8800] ;  /* 0x00880000dda4783b */ /* 0x000e6e0000000200 */
        /* <DEDUP_REMOVED lines=17> */
[----:B------:R-:W1:Y:S07]  /*cfe0*/  LDSM.16.M88.4 R148, [R202] ;  /* 0x00000000ca94783b */ /* 0x000e6e0000000200 */
[C---:B--2---:R-:W-:Y:S08]  /*cff0*/  HMMA.16816.F32.BF16 R60, R160.reuse, R136, R60 ;  /* 0x00000088a03c723c */ /* 0x044ff0000004183c */
[----:B------:R-:W-:Y:S01]  /*d000*/  HMMA.16816.F32.BF16 R64, R160, R138, R64 ;  /* 0x0000008aa040723c */ /* 0x000fe20000041840 */
[----:B------:R-:W2:Y:S07]  /*d010*/  LDSM.16.M88.4 R136, [R201] ;  /* 0x00000000c988783b */ /* 0x000eae0000000200 */
[C---:B---3--:R-:W-:Y:S01]  /*d020*/  HMMA.16816.F32.BF16 R4, R152.reuse, R156, R4 ;  /* 0x0000009c9804723c */ /* 0x048fe20000041804 */
[----:B------:R-:W-:Y:S07]  /*d030*/  LDSM.16.M88.4 R160, [R215+0x8000] ;  /* 0x00800000d7a0783b */ /* 0x000fee0000000200 */
[C---:B------:R-:W-:Y:S01]  /*d040*/  HMMA.16816.F32.BF16 R8, R152.reuse, R158, R8 ;  /* 0x0000009e9808723c */ /* 0x040fe20000041808 */
[----:B------:R-:W3:Y:S07]  /*d050*/  LDSM.16.M88.4 R156, [R200] ;  /* 0x00000000c89c783b */ /* 0x000eee0000000200 */
        /* <DEDUP_REMOVED lines=9> */
[C---:B------:R-:W-:Y:S08]  /*d0f0*/  HMMA.16816.F32.BF16 R36, R152.reuse, R132, R36 ;  /* 0x000000849824723c */ /* 0x040ff00000041824 */
[C---:B------:R-:W-:Y:S01]  /*d100*/  HMMA.16816.F32.BF16 R40, R152.reuse, R134, R40 ;  /* 0x000000869828723c */ /* 0x040fe20000041828 */
[----:B------:R-:W5:Y:S07]  /*d110*/  LDSM.16.M88.4 R132, [R199] ;  /* 0x00000000c784783b */ /* 0x000f6e0000000200 */
[C---:B-1----:R-:W-:Y:S08]  /*d120*/  HMMA.16816.F32.BF16 R44, R152.reuse, R140, R44 ;  /* 0x0000008c982c723c */ /* 0x042ff0000004182c */
[C---:B------:R-:W-:Y:S01]  /*d130*/  HMMA.16816.F32.BF16 R48, R152.reuse, R142, R48 ;  /* 0x0000008e9830723c */ /* 0x040fe20000041830 */
[----:B------:R-:W1:Y:S07]  /*d140*/  LDSM.16.M88.4 R140, [R198] ;  /* 0x00000000c68c783b */ /* 0x000e6e0000000200 */
[C---:B----4-:R-:W-:Y:S08]  /*d150*/  HMMA.16816.F32.BF16 R52, R152.reuse, R144, R52 ;  /* 0x000000909834723c */ /* 0x050ff00000041834 */
[C---:B------:R-:W-:Y:S01]  /*d160*/  HMMA.16816.F32.BF16 R56, R152.reuse, R146, R56 ;  /* 0x000000929838723c */ /* 0x040fe20000041838 */
[----:B------:R-:W4:Y:S07]  /*d170*/  LDSM.16.M88.4 R144, [R197] ;  /* 0x00000000c590783b */ /* 0x000f2e0000000200 */
[C---:B------:R-:W-:Y:S08]  /*d180*/  HMMA.16816.F32.BF16 R60, R152.reuse, R176, R60 ;  /* 0x000000b0983c723c */ /* 0x040ff0000004183c */
[----:B------:R-:W-:Y:S01]  /*d190*/  HMMA.16816.F32.BF16 R64, R152, R178, R64 ;  /* 0x000000b29840723c */ /* 0x000fe20000041840 */
[----:B------:R-:W-:Y:S07]  /*d1a0*/  LDSM.16.M88.4 R152, [R218+0x2000] ;  /* 0x00200000da98783b */ /* 0x000fee0000000200 */
[C---:B------:R-:W-:Y:S01]  /*d1b0*/  HMMA.16816.F32.BF16 R4, R180.reuse, R184, R4 ;  /* 0x000000b8b404723c */ /* 0x040fe20000041804 */
[----:B------:R-:W-:Y:S07]  /*d1c0*/  LDSM.16.M88.4 R176, [R215+0xa800] ;  /* 0x00a80000d7b0783b */ /* 0x000fee0000000200 */
[C---:B------:R-:W-:Y:S01]  /*d1d0*/  HMMA.16816.F32.BF16 R8, R180.reuse, R186, R8 ;  /* 0x000000bab408723c */ /* 0x040fe20000041808 */
[----:B------:R-:W-:Y:S07]  /*d1e0*/  LDSM.16.M88.4 R184, [R215+0xb000] ;  /* 0x00b00000d7b8783b */ /* 0x000fee0000000200 */
        /* <DEDUP_REMOVED lines=9> */
[C---:B-----5:R-:W-:Y:S08]  /*d280*/  HMMA.16816.F32.BF16 R36, R180.reuse, R132, R36 ;  /* 0x00000084b424723c */ /* 0x060ff00000041824 */
[C---:B------:R-:W-:Y:S01]  /*d290*/  HMMA.16816.F32.BF16 R40, R180.reuse, R134, R40 ;  /* 0x00000086b428723c */ /* 0x040fe20000041828 */
[----:B------:R-:W5:Y:S07]  /*d2a0*/  LDSM.16.M88.4 R132, [R204+0x4800] ;  /* 0x00480000cc84783b */ /* 0x000f6e0000000200 */
[C---:B-1----:R-:W-:Y:S08]  /*d2b0*/  HMMA.16816.F32.BF16 R44, R180.reuse, R140, R44 ;  /* 0x0000008cb42c723c */ /* 0x042ff0000004182c */
[C---:B------:R-:W-:Y:S08]  /*d2c0*/  HMMA.16816.F32.BF16 R48, R180.reuse, R142, R48 ;  /* 0x0000008eb430723c */ /* 0x040ff00000041830 */
[C---:B----4-:R-:W-:Y:S08]  /*d2d0*/  HMMA.16816.F32.BF16 R52, R180.reuse, R144, R52 ;  /* 0x00000090b434723c */ /* 0x050ff00000041834 */
[C---:B------:R-:W-:Y:S08]  /*d2e0*/  HMMA.16816.F32.BF16 R56, R180.reuse, R146, R56 ;  /* 0x00000092b438723c */ /* 0x040ff00000041838 */
[C---:B------:R-:W-:Y:S08]  /*d2f0*/  HMMA.16816.F32.BF16 R60, R180.reuse, R148, R60 ;  /* 0x00000094b43c723c */ /* 0x040ff0000004183c */
        /* <DEDUP_REMOVED lines=16> */
[----:B------:R-:W-:Y:S08]  /*d400*/  HMMA.16816.F32.BF16 R64, R152, R158, R64 ;  /* 0x0000009e9840723c */ /* 0x000ff00000041840 */
[C---:B------:R-:W-:Y:S08]  /*d410*/  HMMA.16816.F32.BF16 R4, R188.reuse, R192, R4 ;  /* 0x000000c0bc04723c */ /* 0x040ff00000041804 */
[C---:B------:R-:W-:Y:S08]  /*d420*/  HMMA.16816.F32.BF16 R8, R188.reuse, R194, R8 ;  /* 0x000000c2bc08723c */ /* 0x040ff00000041808 */
[C---:B-----5:R-:W-:Y:S08]  /*d430*/  HMMA.16816.F32.BF16 R12, R188.reuse, R132, R12 ;  /* 0x00000084bc0c723c */ /* 0x060ff0000004180c */
[----:B------:R-:W-:Y:S01]  /*d440*/  FMUL.FTZ R4, R4, c[0x0][0x2ec] ;  /* 0x0000bb0004047a20 */ /* 0x000fe20000410000 */
[C---:B------:R-:W-:Y:S03]  /*d450*/  HMMA.16816.F32.BF16 R16, R188.reuse, R134, R16 ;  /* 0x00000086bc10723c */ /* 0x040fe60000041810 */
[----:B------:R-:W1:Y:S01]  /*d460*/  MUFU.TANH R140, R4 ;  /* 0x00000004008c7308 */ /* 0x000e620000002400 */
[----:B------:R-:W-:Y:S02]  /*d470*/  FMUL.FTZ R5, R5, c[0x0][0x2ec] ;  /* 0x0000bb0005057a20 */ /* 0x000fe40000410000 */
[----:B------:R-:W-:Y:S02]  /*d480*/  FMUL.FTZ R6, R6, c[0x0][0x2ec] ;  /* 0x0000bb0006067a20 */ /* 0x000fe40000410000 */
        /* <DEDUP_REMOVED lines=145> */
[----:B--23--:R-:W-:Y:S02]  /*dda0*/  ULDC UR7, c[0x0][0x198] ;  /* 0x0000660000077ab9 */ /* 0x00cfe40000000800 */
[----:B------:R-:W-:Y:S04]  /*ddb0*/  ULEA UR6, -UR7, URZ, 0x7 ;  /* 0x0000003f07067291 */ /* 0x000fe8000f8e393f */
[----:B------:R-:W-:Y:S02]  /*ddc0*/  USHF.R.S32.HI UR5, URZ, 0x1f, UR6 ;  /* 0x0000001f3f057899 */ /* 0x000fe40008011406 */
[----:B------:R-:W-:Y:S04]  /*ddd0*/  MOV R8, UR6 ;  /* 0x0000000600087c02 */ /* 0x000fe80008000f00 */
[----:B------:R-:W-:Y:S01]  /*dde0*/  MOV R4, UR5 ;  /* 0x0000000500047c02 */ /* 0x000fe20008000f00 */
[----:B------:R-:W-:-:S05]  /*ddf0*/  @!P0 BRA `(.L_x_2383) ;  /* 0x000003c000008947 */ /* 0x000fca0003800000 */
[----:B------:R-:W-:Y:S01]  /*de00*/  IMAD.SHL.U32 R11, R227, 0x80, RZ ;  /* 0x00000080e30b7824 */ /* 0x000fe200078e00ff */
[----:B------:R-:W-:Y:S04]  /*de10*/  IABS R3, c[0x0][0x2d0] ;  /* 0x0000b40000037a13 */ /* 0x000fe80000000000 */
[----:B------:R-:W2:Y:S01]  /*de20*/  I2F.RP R12, R3 ;  /* 0x00000003000c7306 */ /* 0x000ea20000209400 */
        /* <DEDUP_REMOVED lines=39> */
[-C--:B------:R-:W-:Y:S02]  /*e0a0*/  LEA.HI.X.SX32 R5, R8, R235.reuse, 0x2, P2 ;  /* 0x000000eb08057211 */ /* 0x080fe400010f16ff */
[C---:B------:R-:W-:Y:S01]  /*e0b0*/  LEA.HI.X.SX32 R7, R3.reuse, R235, 0x2, P1 ;  /* 0x000000eb03077211 */ /* 0x040fe200008f16ff */
[----:B------:R-:W-:Y:S03]  /*e0c0*/  IMAD.IADD R3, R3, 0x1, -R8 ;  /* 0x0000000103037824 */ /* 0x000fe600078e0a08 */
[----:B------:R2:W3:Y:S04]  /*e0d0*/  LDG.E R5, [R4.64] ;  /* 0x0000000c04057981 */ /* 0x0004e8000c1e1900 */
[----:B------:R-:W3:Y:S01]  /*e0e0*/  LDG.E R6, [R6.64] ;  /* 0x0000000c06067981 */ /* 0x000ee2000c1e1900 */
[----:B--2---:R-:W-:Y:S04]  /*e0f0*/  IMAD.MOV.U32 R4, RZ, RZ, c[0x0][0x2d0] ;  /* 0x0000b400ff047624 */ /* 0x004fe800078e00ff */
[----:B------:R-:W-:Y:S04]  /*e100*/  IMAD R4, R3, R4, -0x80 ;  /* 0xffffff8003047424 */ /* 0x000fe800078e0204 */
[C---:B------:R-:W-:Y:S01]  /*e110*/  IMAD.WIDE.U32 R8, R4.reuse, c[0x0][0x198], RZ ;  /* 0x0000660004087a25 */ /* 0x040fe200078e00ff */
[----:B------:R-:W-:Y:S05]  /*e120*/  SHF.R.S32.HI R3, RZ, 0x1f, R4 ;  /* 0x0000001fff037819 */ /* 0x000fea0000011404 */
[----:B------:R-:W-:Y:S04]  /*e130*/  IMAD R3, R3, c[0x0][0x198], RZ ;  /* 0x0000660003037a24 */ /* 0x000fe800078e02ff */
[----:B------:R-:W-:Y:S04]  /*e140*/  IMAD R3, R4, c[0x0][0x19c], R3 ;  /* 0x0000670004037a24 */ /* 0x000fe800078e0203 */
[----:B------:R-:W-:Y:S02]  /*e150*/  IMAD.IADD R9, R9, 0x1, R3 ;  /* 0x0000000109097824 */ /* 0x000fe400078e0203 */
[----:B---3--:R-:W-:Y:S04]  /*e160*/  IMAD.IADD R5, R5, 0x1, -R6 ;  /* 0x0000000105057824 */ /* 0x008fe800078e0a06 */
[C---:B------:R-:W-:Y:S01]  /*e170*/  IMAD.WIDE.U32 R8, R5.reuse, c[0x0][0x180], R8 ;  /* 0x0000600005087a25 */ /* 0x040fe200078e0008 */
[----:B------:R-:W-:Y:S05]  /*e180*/  SHF.R.S32.HI R4, RZ, 0x1f, R5 ;  /* 0x0000001fff047819 */ /* 0x000fea0000011405 */
[----:B------:R-:W-:Y:S04]  /*e190*/  IMAD R4, R4, c[0x0][0x180], RZ ;  /* 0x0000600004047a24 */ /* 0x000fe800078e02ff */
[----:B------:R-:W-:Y:S04]  /*e1a0*/  IMAD R4, R5, c[0x0][0x184], R4 ;  /* 0x0000610005047a24 */ /* 0x000fe800078e0204 */
[----:B------:R-:W-:Y:S02]  /*e1b0*/  IMAD.IADD R4, R9, 0x1, R4 ;  /* 0x0000000109047824 */ /* 0x000fe400078e0204 */
.L_x_2383:
[C---:B------:R-:W-:Y:S01]  /*e1c0*/  LEA R236, P1, R8.reuse, R236, 0x1 ;  /* 0x000000ec08ec7211 */ /* 0x040fe200078208ff */
[----:B------:R-:W-:Y:S02]  /*e1d0*/  USHF.L.U32 UR5, UR7, 0x5, URZ ;  /* 0x0000000507057899 */ /* 0x000fe4000800063f */
[----:B------:R-:W-:Y:S01]  /*e1e0*/  USHF.L.U64.HI UR7, UR7, UR10, UR4 ;  /* 0x0000000a07077299 */ /* 0x000fe20008010204 */
[----:B------:R-:W-:Y:S03]  /*e1f0*/  LEA.HI.X R229, R8, R229, R4, 0x1, P1 ;  /* 0x000000e508e57211 */ /* 0x000fe600008f0c04 */
[----:B----4-:R-:W-:Y:S02]  /*e200*/  IADD3 R14, P1, R236, UR5, RZ ;  /* 0x00000005ec0e7c10 */ /* 0x010fe4000ff3e0ff */
[----:B------:R-:W-:Y:S02]  /*e210*/  IMAD.MOV.U32 R237, RZ, RZ, R229 ;  /* 0x000000ffffed7224 */ /* 0x000fe400078e00e5 */
[----:B------:R-:W-:Y:S02]  /*e220*/  IADD3.X R15, R229, UR7, RZ, P1, !PT ;  /* 0x00000007e50f7c10 */ /* 0x000fe40008ffe4ff */
[----:B------:R-:W-:Y:S01]  /*e230*/  IADD3 R12, P1, R14, UR5, RZ ;  /* 0x000000050e0c7c10 */ /* 0x000fe2000ff3e0ff */
[----:B------:R-:W-:Y:S01]  /*e240*/  @!PT LDS RZ, [RZ] ;  /* 0x00000000fffff984 */ /* 0x000fe20000000800 */
[----:B------:R-:W-:Y:S01]  /*e250*/  @!PT LDS RZ, [RZ] ;  /* 0x00000000fffff984 */ /* 0x000fe20000000800 */
[----:B------:R-:W-:Y:S01]  /*e260*/  @!PT LDS RZ, [RZ] ;  /* 0x00000000fffff984 */ /* 0x000fe20000000800 */
        /* <DEDUP_REMOVED lines=19> */
[----:B---3--:R-:W-:Y:S03]  /*e3a0*/  IADD3 R14, P1, R4, UR5, RZ ;  /* 0x00000005040e7c10 */ /* 0x008fe6000ff3e0ff */
[----:B------:R2:W-:Y:S01]  /*e3b0*/  LDGSTS.E.BYPASS.LTC128B.128 [R228+0x6800], [R6.64] ;  /* 0x0680000006e47fae */ /* 0x0005e2000b901d4c */
[----:B------:R-:W-:Y:S03]  /*e3c0*/  IADD3.X R15, R5, UR7, RZ, P1, !PT ;  /* 0x00000007050f7c10 */ /* 0x000fe60008ffe4ff */
[----:B------:R2:W-:Y:S04]  /*e3d0*/  LDGSTS.E.BYPASS.LTC128B.128 [R228+0xa800], [R6.64+0x80] ;  /* 0x0a80008006e47fae */ /* 0x0005e8000b901d4c */
[----:B------:R2:W-:Y:S04]  /*e3e0*/  LDGSTS.E.BYPASS.LTC128B.128 [R228+0x7000], [R4.64] ;  /* 0x0700000004e47fae */ /* 0x0005e8000b901d4c */
[----:B------:R2:W-:Y:S04]  /*e3f0*/  LDGSTS.E.BYPASS.LTC128B.128 [R228+0xb000], [R4.64+0x80] ;  /* 0x0b00008004e47fae */ /* 0x0005e8000b901d4c */
[----:B------:R2:W-:Y:S04]  /*e400*/  LDGSTS.E.BYPASS.LTC128B.128 [R228+0x7800], [R14.64] ;  /* 0x078000000ee47fae */ /* 0x0005e8000b901d4c */
[----:B------:R2:W-:Y:S04]  /*e410*/  LDGSTS.E.BYPASS.LTC128B.128 [R228+0xb800], [R14.64+0x80] ;  /* 0x0b8000800ee47fae */ /* 0x0005e8000b901d4c */
[----:B------:R-:W0:Y:S02]  /*e420*/  LDGDEPBAR ;  /* 0x00000000000079af */ /* 0x000e240000000000 */
.L_x_2382:
[----:B--23--:R-:W-:Y:S01]  /*e430*/  FMNMX.FTZ R5, R140, R2, !PT ;  /* 0x000000028c057209 */ /* 0x00cfe20007810000 */
[----:B----4-:R-:W-:Y:S01]  /*e440*/  LDSM.16.MT88.4 R12, [R216+0xc000] ;  /* 0x00c00000d80c783b */ /* 0x010fe20000004200 */
        /* <DEDUP_REMOVED lines=90> */
[----:B------:R-:W-:Y:S01]  /*e9f0*/  ISETP.GT.AND P1, PT, R227, 0x1, PT ;  /* 0x00000001e300780c */ /* 0x000fe20003f24270 */
[----:B------:R-:W-:Y:S01]  /*ea00*/  FFMA.FTZ R140, R136, c[0x0][0x23c], -R145 ;  /* 0x00008f00888c7a23 */ /* 0x000fe20000010891 */
[----:B------:R-:W2:Y:S01]  /*ea10*/  MUFU.EX2 R2, R2 ;  /* 0x0000000200027308 */ /* 0x000ea20000000800 */
[--C-:B------:R-:W-:Y:S02]  /*ea20*/  FFMA.FTZ R138, R138, c[0x0][0x23c], -R143.reuse ;  /* 0x00008f008a8a7a23 */ /* 0x100fe4000001088f */
[----:B------:R-:W-:Y:S02]  /*ea30*/  FFMA.FTZ R137, R137, c[0x0][0x23c], -R143 ;  /* 0x00008f0089897a23 */ /* 0x000fe4000001088f */
[----:B------:R-:W-:Y:S02]  /*ea40*/  FFMA.FTZ R139, R252, c[0x0][0x23c], -R145 ;  /* 0x00008f00fc8b7a23 */ /* 0x000fe40000010891 */
[--C-:B------:R-:W-:Y:S02]  /*ea50*/  FFMA.FTZ R136, R251, c[0x0][0x23c], -R143.reuse ;  /* 0x00008f00fb887a23 */ /* 0x100fe4000001088f */
[----:B------:R-:W-:Y:S01]  /*ea60*/  FFMA.FTZ R135, R250, c[0x0][0x23c], -R143 ;  /* 0x00008f00fa877a23 */ /* 0x000fe2000001088f */
        /* <DEDUP_REMOVED lines=57> */
[----:B------:R-:W-:Y:S02]  /*ee00*/  FFMA.FTZ R159, R159, c[0x0][0x23c], -R143 ;  /* 0x00008f009f9f7a23 */ /* 0x000fe4000001088f */
[--C-:B------:R-:W-:Y:S02]  /*ee10*/  FFMA.FTZ R162, R162, c[0x0][0x23c], -R145.reuse ;  /* 0x00008f00a2a27a23 */ /* 0x100fe40000010891 */
[----:B------:R-:W-:Y:S02]  /*ee20*/  FFMA.FTZ R163, R163, c[0x0][0x23c], -R145 ;  /* 0x00008f00a3a37a23 */ /* 0x000fe40000010891 */
[--C-:B------:R-:W-:Y:S01]  /*ee30*/  FFMA.FTZ R164, R164, c[0x0][0x23c], -R143.reuse ;  /* 0x00008f00a4a47a23 */ /* 0x100fe2000001088f */
[----:B------:R-:W-:Y:S01]  /*ee40*/  MUFU.EX2 R154, R154 ;  /* 0x0000009a009a7308 */ /* 0x000fe20000000800 */
[----:B------:R-:W-:Y:S01]  /*ee50*/  FFMA.FTZ R165, R165, c[0x0][0x23c], -R143 ;  /* 0x00008f00a5a57a23 */ /* 0x000fe2000001088f */
[----:B---3--:R-:W-:Y:S01]  /*ee60*/  F2FP.BF16.PACK_AB R131, R135, R136 ;  /* 0x000000888783723e */ /* 0x008fe200000010ff */
[--C-:B------:R-:W-:Y:S02]  /*ee70*/  FFMA.FTZ R166, R166, c[0x0][0x23c], -R145.reuse ;  /* 0x00008f00a6a67a23 */ /* 0x100fe40000010891 */
[----:B------:R-:W-:Y:S02]  /*ee80*/  FFMA.FTZ R167, R167, c[0x0][0x23c], -R145 ;  /* 0x00008f00a7a77a23 */ /* 0x000fe40000010891 */
[--C-:B------:R-:W-:Y:S02]  /*ee90*/  FFMA.FTZ R168, R168, c[0x0][0x23c], -R143.reuse ;  /* 0x00008f00a8a87a23 */ /* 0x100fe4000001088f */
[C---:B------:R-:W-:Y:S01]  /*eea0*/  HMMA.16816.F32.BF16 R4, R128.reuse, R12, R4 ;  /* 0x0000000c8004723c */ /* 0x040fe20000041804 */
[----:B------:R-:W3:Y:S04]  /*eeb0*/  MUFU.EX2 R159, R159 ;  /* 0x0000009f009f7308 */ /* 0x000ee80000000800 */
[----:B------:R-:W-:Y:S02]  /*eec0*/  FFMA.FTZ R169, R169, c[0x0][0x23c], -R143 ;  /* 0x00008f00a9a97a23 */ /* 0x000fe4000001088f */
        /* <DEDUP_REMOVED lines=8> */
[----:B------:R-:W-:Y:S02]  /*ef50*/  FFMA.FTZ R177, R177, c[0x0][0x23c], -R145 ;  /* 0x00008f00b1b17a23 */ /* 0x000fe40000010891 */
[--C-:B------:R-:W-:Y:S01]  /*ef60*/  FFMA.FTZ R180, R180, c[0x0][0x23c], -R143.reuse ;  /* 0x00008f00b4b47a23 */ /* 0x100fe2000001088f */
[----:B---3--:R-:W-:Y:S01]  /*ef70*/  F2FP.BF16.PACK_AB R71, R159, R154 ;  /* 0x0000009a9f47723e */ /* 0x008fe200000010ff */
[----:B------:R-:W-:Y:S01]  /*ef80*/  FFMA.FTZ R181, R181, c[0x0][0x23c], -R143 ;  /* 0x00008f00b5b57a23 */ /* 0x000fe2000001088f */
        /* <DEDUP_REMOVED lines=10> */
[----:B------:R-:W-:Y:S02]  /*f030*/  FFMA.FTZ R112, R245, c[0x0][0x23c], -R145 ;  /* 0x00008f00f5707a23 */ /* 0x000fe40000010891 */
[--C-:B------:R-:W-:Y:S02]  /*f040*/  FFMA.FTZ R184, R184, c[0x0][0x23c], -R143.reuse ;  /* 0x00008f00b8b87a23 */ /* 0x100fe4000001088f */
[C---:B------:R-:W-:Y:S01]  /*f050*/  HMMA.16816.F32.BF16 R20, R128.reuse, R28, R20 ;  /* 0x0000001c8014723c */ /* 0x040fe20000041814 */
[----:B------:R-:W-:Y:S02]  /*f060*/  MUFU.EX2 R166, R166 ;  /* 0x000000a600a67308 */ /* 0x000fe40000000800 */
[----:B------:R-:W-:Y:S02]  /*f070*/  FFMA.FTZ R185, R185, c[0x0][0x23c], -R143 ;  /* 0x00008f00b9b97a23 */ /* 0x000fe4000001088f */
        /* <DEDUP_REMOVED lines=9> */
[----:B------:R-:W-:Y:S02]  /*f110*/  FFMA.FTZ R105, R248, c[0x0][0x23c], -R145 ;  /* 0x00008f00f8697a23 */ /* 0x000fe40000010891 */
[--C-:B------:R-:W-:Y:S02]  /*f120*/  FFMA.FTZ R106, R247, c[0x0][0x23c], -R143.reuse ;  /* 0x00008f00f76a7a23 */ /* 0x100fe4000001088f */
[----:B------:R-:W-:Y:S01]  /*f130*/  FFMA.FTZ R107, R246, c[0x0][0x23c], -R143 ;  /* 0x00008f00f66b7a23 */ /* 0x000fe2000001088f */
[C---:B------:R-:W-:Y:S03]  /*f140*/  HMMA.16816.F32.BF16 R28, R128.reuse, R36, R28 ;  /* 0x00000024801c723c */ /* 0x040fe6000004181c */
[----:B------:R-:W-:Y:S01]  /*f150*/  FFMA.FTZ R188, R243, c[0x0][0x23c], -R145 ;  /* 0x00008f00f3bc7a23 */ /* 0x000fe20000010891 */
        /* <DEDUP_REMOVED lines=10> */
[----:B------:R-:W-:Y:S02]  /*f200*/  FFMA.FTZ R191, R194, c[0x0][0x23c], -R143 ;  /* 0x00008f00c2bf7a23 */ /* 0x000fe4000001088f */
[--C-:B------:R-:W-:Y:S02]  /*f210*/  FFMA.FTZ R193, R193, c[0x0][0x23c], -R145.reuse ;  /* 0x00008f00c1c17a23 */ /* 0x100fe40000010891 */
[C---:B------:R-:W-:Y:S01]  /*f220*/  HMMA.16816.F32.BF16 R36, R128.reuse, R44, R36 ;  /* 0x0000002c8024723c */ /* 0x040fe20000041824 */
[----:B------:R-:W3:Y:S02]  /*f230*/  MUFU.EX2 R107, R107 ;  /* 0x0000006b006b7308 */ /* 0x000ee40000000800 */
[----:B------:R-:W-:Y:S01]  /*f240*/  FFMA.FTZ R192, R192, c[0x0][0x23c], -R145 ;  /* 0x00008f00c0c07a23 */ /* 0x000fe20000010891 */
[----:B----4-:R-:W-:Y:S01]  /*f250*/  F2FP.BF16.PACK_AB R68, R105, R104 ;  /* 0x000000686944723e */ /* 0x010fe200000010ff */
[--C-:B------:R-:W-:Y:S02]  /*f260*/  FFMA.FTZ R187, R187, c[0x0][0x23c], -R143.reuse ;  /* 0x00008f00bbbb7a23 */ /* 0x100fe4000001088f */
[C---:B------:R-:W-:Y:S01]  /*f270*/  FMUL.FTZ R44, R2.reuse, R88 ;  /* 0x00000058022c7220 */ /* 0x040fe20000410000 */
[C---:B------:R-:W-:Y:S03]  /*f280*/  HMMA.16816.F32.BF16 R40, R128.reuse, R46, R40 ;  /* 0x0000002e8028723c */ /* 0x040fe60000041828 */
[----:B------:R-:W4:Y:S01]  /*f290*/  MUFU.EX2 R167, R167 ;  /* 0x000000a700a77308 */ /* 0x000f220000000800 */
[----:B------:R-:W-:Y:S02]  /*f2a0*/  FMUL.FTZ R45, R2, R89 ;  /* 0x00000059022d7220 */ /* 0x000fe40000410000 */
[----:B------:R-:W-:Y:S02]  /*f2b0*/  FFMA.FTZ R186, R186, c[0x0][0x23c], -R143 ;  /* 0x00008f00baba7a23 */ /* 0x000fe4000001088f */
[C---:B------:R-:W-:Y:S04]  /*f2c0*/  FMUL.FTZ R46, R0.reuse, R90 ;  /* 0x0000005a002e7220 */ /* 0x040fe80000410000 */
[----:B------:R-:W-:Y:S01]  /*f2d0*/  FMUL.FTZ R47, R0, R91 ;  /* 0x0000005b002f7220 */ /* 0x000fe20000410000 */
[----:B------:R-:W-:Y:S01]  /*f2e0*/  MUFU.EX2 R168, R168 ;  /* 0x000000a800a87308 */ /* 0x000fe20000000800 */
[----:B------:R-:W-:Y:S01]  /*f2f0*/  LDSM.16.MT88.4 R88, [R212+0x10800] ;  /* 0x01080000d458783b */ /* 0x000fe20000004200 */
[--C-:B------:R-:W-:Y:S01]  /*f300*/  FFMA.FTZ R179, R179, c[0x0][0x23c], -R145.reuse ;  /* 0x00008f00b3b37a23 */ /* 0x100fe20000010891 */
[----:B---3--:R-:W-:Y:S01]  /*f310*/  F2FP.BF16.PACK_AB R69, R107, R106 ;  /* 0x0000006a6b45723e */ /* 0x008fe200000010ff */
[----:B------:R-:W-:Y:S02]  /*f320*/  FFMA.FTZ R176, R176, c[0x0][0x23c], -R145 ;  /* 0x00008f00b0b07a23 */ /* 0x000fe40000010891 */
[C---:B------:R-:W-:Y:S03]  /*f330*/  HMMA.16816.F32.BF16 R44, R128.reuse, R52, R44 ;  /* 0x00000034802c723c */ /* 0x040fe6000004182c */
[--C-:B------:R-:W-:Y:S01]  /*f340*/  FFMA.FTZ R175, R175, c[0x0][0x23c], -R143.reuse ;  /* 0x00008f00afaf7a23 */ /* 0x100fe2000001088f */
[----:B------:R-:W3:Y:S01]  /*f350*/  MUFU.EX2 R169, R169 ;  /* 0x000000a900a97308 */ /* 0x000ee20000000800 */
[----:B------:R-:W-:Y:S02]  /*f360*/  FFMA.FTZ R174, R174, c[0x0][0x23c], -R143 ;  /* 0x00008f00aeae7a23 */ /* 0x000fe4000001088f */
        /* <DEDUP_REMOVED lines=8> */
[----:B------:R-:W-:Y:S02]  /*f3f0*/  FFMA.FTZ R172, R172, c[0x0][0x23c], -R145 ;  /* 0x00008f00acac7a23 */ /* 0x000fe40000010891 */
[C---:B------:R-:W-:Y:S01]  /*f400*/  HMMA.16816.F32.BF16 R52, R128.reuse, R60, R52 ;  /* 0x0000003c8034723c */ /* 0x040fe20000041834 */
[----:B------:R-:W-:Y:S02]  /*f410*/  MUFU.EX2 R177, R177 ;  /* 0x000000b100b17308 */ /* 0x000fe40000000800 */
[--C-:B------:R-:W-:Y:S02]  /*f420*/  FFMA.FTZ R171, R171, c[0x0][0x23c], -R143.reuse ;  /* 0x00008f00abab7a23 */ /* 0x100fe4000001088f */
[----:B------:R-:W-:Y:S02]  /*f430*/  FFMA.FTZ R170, R170, c[0x0][0x23c], -R143 ;  /* 0x00008f00aaaa7a23 */ /* 0x000fe4000001088f */
        /* <DEDUP_REMOVED lines=9> */
[----:B------:R-:W-:Y:S02]  /*f4d0*/  FFMA.FTZ R161, R161, c[0x0][0x23c], -R145 ;  /* 0x00008f00a1a17a23 */ /* 0x000fe40000010891 */
[--C-:B------:R-:W-:Y:S02]  /*f4e0*/  FFMA.FTZ R158, R158, c[0x0][0x23c], -R143.reuse ;  /* 0x00008f009e9e7a23 */ /* 0x100fe4000001088f */
[C---:B--2---:R-:W-:Y:S03]  /*f4f0*/  HMMA.16816.F32.BF16 R60, R128.reuse, R84, R60 ;  /* 0x00000054803c723c */ /* 0x044fe6000004183c */
[----:B------:R-:W-:Y:S01]  /*f500*/  FFMA.FTZ R157, R157, c[0x0][0x23c], -R143 ;  /* 0x00008f009d9d7a23 */ /* 0x000fe2000001088f */
[----:B------:R-:W-:Y:S01]  /*f510*/  MUFU.EX2 R182, R182 ;  /* 0x000000b600b67308 */ /* 0x000fe20000000800 */
[--C-:B------:R-:W-:Y:S02]  /*f520*/  FFMA.FTZ R156, R156, c[0x0][0x23c], -R145.reuse ;  /* 0x00008f009c9c7a23 */ /* 0x100fe40000010891 */
[----:B------:R-:W-:Y:S01]  /*f530*/  FFMA.FTZ R155, R155, c[0x0][0x23c], -R145 ;  /* 0x00008f009b9b7a23 */ /* 0x000fe20000010891 */
[----:B------:R-:W-:Y:S01]  /*f540*/  HMMA.16816.F32.BF16 R64, R128, R86, R64 ;  /* 0x000000568040723c */ /* 0x000fe20000041840 */
[----:B------:R-:W2:Y:S03]  /*f550*/  LDSM.16.MT88.4 R84, [R212+0xc800] ;  /* 0x00c80000d454783b */ /* 0x000ea60000004200 */
[--C-:B------:R-:W-:Y:S02]  /*f560*/  FFMA.FTZ R153, R153, c[0x0][0x23c], -R143.reuse ;  /* 0x00008f0099997a23 */ /* 0x100fe4000001088f */
[----:B------:R-:W2:Y:S01]  /*f570*/  MUFU.EX2 R183, R183 ;  /* 0x000000b700b77308 */ /* 0x000ea20000000800 */
[----:B------:R-:W-:Y:S01]  /*f580*/  FFMA.FTZ R152, R152, c[0x0][0x23c], -R143 ;  /* 0x00008f0098987a23 */ /* 0x000fe2000001088f */
[C---:B-1----:R-:W-:Y:S05]  /*f590*/  HMMA.16816.F32.BF16 R4, R68.reuse, R76, R4 ;  /* 0x0000004c4404723c */ /* 0x042fea0000041804 */
[--C-:B------:R-:W-:Y:S02]  /*f5a0*/  FFMA.FTZ R149, R149, c[0x0][0x23c], -R145.reuse ;  /* 0x00008f0095957a23 */ /* 0x100fe40000010891 */
[----:B------:R-:W-:Y:S01]  /*f5b0*/  FFMA.FTZ R150, R150, c[0x0][0x23c], -R145 ;  /* 0x00008f0096967a23 */ /* 0x000fe20000010891 */
[C---:B------:R-:W-:Y:S01]  /*f5c0*/  HMMA.16816.F32.BF16 R8, R68.reuse, R78, R8 ;  /* 0x0000004e4408723c */ /* 0x040fe20000041808 */
[----:B------:R-:W1:Y:S01]  /*f5d0*/  LDSM.16.MT88.4 R76, [R216+0x10800] ;  /* 0x01080000d84c783b */ /* 0x000e620000004200 */
[----:B------:R-:W-:Y:S02]  /*f5e0*/  MUFU.EX2 R184, R184 ;  /* 0x000000b800b87308 */ /* 0x000fe40000000800 */
[--C-:B------:R-:W-:Y:S02]  /*f5f0*/  FFMA.FTZ R148, R148, c[0x0][0x23c], -R143.reuse ;  /* 0x00008f0094947a23 */ /* 0x100fe4000001088f */
[----:B------:R-:W-:Y:S02]  /*f600*/  FFMA.FTZ R147, R147, c[0x0][0x23c], -R143 ;  /* 0x00008f0093937a23 */ /* 0x000fe4000001088f */
        /* <DEDUP_REMOVED lines=61> */
[----:B------:R-:W-:Y:S01]  /*f9e0*/  IADD3 R0, R227, -0x1, RZ ;  /* 0xffffffffe3007810 */ /* 0x000fe20007ffe0ff */
[----:B------:R-:W-:Y:S02]  /*f9f0*/  FADD.FTZ R165, R165, R159 ;  /* 0x0000009fa5a57221 */ /* 0x000fe40000010000 */
[----:B------:R-:W-:Y:S01]  /*fa00*/  FADD.FTZ R166, R166, R162 ;  /* 0x000000a2a6a67221 */ /* 0x000fe20000010000 */
[----:B------:R-:W-:Y:S01]  /*fa10*/  MOV R227, R0 ;  /* 0x0000000000e37202 */ /* 0x000fe20000000f00 */
[C---:B--2---:R-:W-:Y:S02]  /*fa20*/  HMMA.16816.F32.BF16 R4, R68.reuse, R84, R4 ;  /* 0x000000544404723c */ /* 0x044fe40000041804 */
[----:B------:R-:W2:Y:S01]  /*fa30*/  MUFU.EX2 R174, R174 ;  /* 0x000000ae00ae7308 */ /* 0x000ea20000000800 */
[----:B------:R-:W-:Y:S01]  /*fa40*/  FADD.FTZ R165, R168, R165 ;  /* 0x000000a5a8a57221 */ /* 0x000fe20000010000 */
[----:B------:R-:W-:Y:S01]  /*fa50*/  MOV R0, R3 ;  /* 0x0000000300007202 */ /* 0x000fe20000000f00 */
        /* <DEDUP_REMOVED lines=192> */
[----:B------:R-:W-:Y:S01]  /*10660*/  F2FP.BF16.PACK_AB R70, R145, R146 ;  /* 0x000000929146723e */ /* 0x000fe200000010ff */
        /* <DEDUP_REMOVED lines=22> */
.L_x_2380:
[----:B------:R-:W1:Y:S01]  /*107d0*/  SHFL.BFLY PT, R2, R242, 0x2, 0x1f ;  /* 0x0c401f00f2027f89 */ /* 0x000e6200000e0000 */
[----:B------:R-:W-:Y:S01]  /*107e0*/  MOV R5, 0x3f800000 ;  /* 0x3f80000000057802 */ /* 0x000fe20000000f00 */
[----:B------:R-:W2:Y:S01]  /*107f0*/  LDC.U8 R16, c[0x0][0x328] ;  /* 0x0000ca00ff107b82 */ /* 0x000ea20000000000 */
[----:B------:R-:W-:Y:S01]  /*10800*/  MOV R6, 0x3f800000 ;  /* 0x3f80000000067802 */ /* 0x000fe20000000f00 */
[----:B------:R-:W3:Y:S01]  /*10810*/  SHFL.BFLY PT, R0, R241, 0x2, 0x1f ;  /* 0x0c401f00f1007f89 */ /* 0x000ee200000e0000 */
[----:B------:R-:W-:Y:S01]  /*10820*/  BSSY B0, `(.L_x_2385) ;  /* 0x00000e4000007945 */ /* 0x000fe20003800000 */
[----:B-1----:R-:W-:-:S02]  /*10830*/  FADD.FTZ R242, R2, R242 ;  /* 0x000000f202f27221 */ /* 0x002fc40000010000 */
[----:B---3--:R-:W-:-:S03]  /*10840*/  FADD.FTZ R241, R0, R241 ;  /* 0x000000f100f17221 */ /* 0x008fc60000010000 */
[----:B------:R-:W1:Y:S04]  /*10850*/  SHFL.BFLY PT, R4, R242, 0x1, 0x1f ;  /* 0x0c201f00f2047f89 */ /* 0x000e6800000e0000 */
[----:B------:R-:W3:Y:S04]  /*10860*/  S2R R0, SR_TID.X ;  /* 0x0000000000007919 */ /* 0x000ee80000002100 */
[----:B------:R-:W4:Y:S01]  /*10870*/  SHFL.BFLY PT, R2, R241, 0x1, 0x1f ;  /* 0x0c201f00f1027f89 */ /* 0x000f2200000e0000 */
[----:B-1----:R-:W-:Y:S01]  /*10880*/  FADD.FTZ R4, R242, R4 ;  /* 0x00000004f2047221 */ /* 0x002fe20000010000 */
[----:B---3--:R-:W-:-:S04]  /*10890*/  SHF.R.S32.HI R7, RZ, 0x1f, R0 ;  /* 0x0000001fff077819 */ /* 0x008fc80000011400 */
[----:B------:R-:W-:Y:S02]  /*108a0*/  FSETP.NE.FTZ.AND P3, PT, R4, RZ, PT ;  /* 0x000000ff0400720b */ /* 0x000fe40003f75000 */
[-C--:B------:R-:W-:Y:S01]  /*108b0*/  LEA.HI R8, R7, R0.reuse, RZ, 0x2 ;  /* 0x0000000007087211 */ /* 0x080fe200078f10ff */
[----:B----4-:R-:W-:Y:S01]  /*108c0*/  FADD.FTZ R2, R241, R2 ;  /* 0x00000002f1027221 */ /* 0x010fe20000010000 */
[----:B------:R-:W-:Y:S02]  /*108d0*/  LEA.HI R7, R7, R0, RZ, 0x5 ;  /* 0x0000000007077211 */ /* 0x000fe400078f28ff */
[--C-:B------:R-:W-:Y:S02]  /*108e0*/  SHF.R.S32.HI R10, RZ, 0x2, R8.reuse ;  /* 0x00000002ff0a7819 */ /* 0x100fe40000011408 */
[----:B------:R-:W-:Y:S02]  /*108f0*/  SHF.R.S32.HI R9, RZ, 0x1f, R8 ;  /* 0x0000001fff097819 */ /* 0x000fe40000011408 */
[----:B------:R-:W-:-:S02]  /*10900*/  FSETP.NE.FTZ.AND P0, PT, R2, RZ, PT ;  /* 0x000000ff0200720b */ /* 0x000fc40003f15000 */
[----:B------:R-:W-:Y:S01]  /*10910*/  LEA.HI R9, R9, R10, RZ, 0x3 ;  /* 0x0000000a09097211 */ /* 0x000fe200078f18ff */
[----:B------:R-:W1:Y:S01]  /*10920*/  @P3 MUFU.RCP R5, R4 ;  /* 0x0000000400053308 */ /* 0x000e620000001000 */
[----:B------:R-:W-:Y:S02]  /*10930*/  LOP3.LUT R8, R8, 0x3ffffffc, RZ, 0xc0, !PT ;  /* 0x3ffffffc08087812 */ /* 0x000fe400078ec0ff */
[----:B------:R-:W-:Y:S02]  /*10940*/  LOP3.LUT R9, R9, 0xfffffff8, RZ, 0xc0, !PT ;  /* 0xfffffff809097812 */ /* 0x000fe400078ec0ff */
[----:B------:R-:W-:Y:S02]  /*10950*/  IADD3 R8, -R8, R0, RZ ;  /* 0x0000000008087210 */ /* 0x000fe40007ffe1ff */
[----:B------:R-:W-:Y:S02]  /*10960*/  IADD3 R9, R10, -R9, RZ ;  /* 0x800000090a097210 */ /* 0x000fe40007ffe0ff */
[----:B------:R-:W-:Y:S01]  /*10970*/  SHF.R.S32.HI R10, RZ, 0x5, R7 ;  /* 0x00000005ff0a7819 */ /* 0x000fe20000011407 */
[----:B------:R-:W3:Y:S01]  /*10980*/  @P0 MUFU.RCP R6, R2 ;  /* 0x0000000200060308 */ /* 0x000ee20000001000 */
[----:B------:R-:W-:-:S02]  /*10990*/  SHF.L.U32 R11, R9, 0x6, RZ ;  /* 0x00000006090b7819 */ /* 0x000fc400000006ff */
[----:B------:R-:W-:Y:S02]  /*109a0*/  LOP3.LUT R12, R9, 0x1, RZ, 0xc0, !PT ;  /* 0x00000001090c7812 */ /* 0x000fe400078ec0ff */
[----:B------:R-:W-:Y:S01]  /*109b0*/  LOP3.LUT R11, R11, 0x1c0, RZ, 0xc0, !PT ;  /* 0x000001c00b0b7812 */ /* 0x000fe200078ec0ff */
[C---:B-1----:R-:W-:Y:S01]  /*109c0*/  FMUL.FTZ R128, R5.reuse, R128 ;  /* 0x0000008005807220 */ /* 0x042fe20000410000 */
[----:B------:R-:W-:Y:S01]  /*109d0*/  LEA R8, R10, R8, 0x9 ;  /* 0x000000080a087211 */ /* 0x000fe200078e48ff */
[----:B------:R-:W-:Y:S01]  /*109e0*/  FMUL.FTZ R129, R5, R129 ;  /* 0x0000008105817220 */ /* 0x000fe20000410000 */
[----:B------:R-:W-:Y:S01]  /*109f0*/  LEA.HI R11, R11, R11, RZ, 0x1d ;  /* 0x0000000b0b0b7211 */ /* 0x000fe200078fe8ff */
[C---:B------:R-:W-:Y:S01]  /*10a00*/  FMUL.FTZ R124, R5.reuse, R124 ;  /* 0x0000007c057c7220 */ /* 0x040fe20000410000 */
[----:B------:R-:W-:Y:S01]  /*10a10*/  ISETP.NE.U32.AND P4, PT, R12, 0x1, PT ;  /* 0x000000010c00780c */ /* 0x000fe20003f85070 */
[C---:B------:R-:W-:Y:S01]  /*10a20*/  FMUL.FTZ R125, R5.reuse, R125 ;  /* 0x0000007d057d7220 */ /* 0x040fe20000410000 */
[----:B------:R-:W-:Y:S01]  /*10a30*/  LEA R8, R8, R11, 0x1 ;  /* 0x0000000b08087211 */ /* 0x000fe200078e08ff */
[----:B------:R-:W-:Y:S01]  /*10a40*/  FMUL.FTZ R120, R5, R120 ;  /* 0x0000007805787220 */ /* 0x000fe20000410000 */
[----:B------:R-:W-:Y:S01]  /*10a50*/  R2P PR, R9, 0x6 ;  /* 0x0000000609007804 */ /* 0x000fe20000000000 */
[C---:B------:R-:W-:Y:S01]  /*10a60*/  FMUL.FTZ R121, R5.reuse, R121 ;  /* 0x0000007905797220 */ /* 0x040fe20000410000 */
[----:B------:R-:W-:Y:S01]  /*10a70*/  SHF.L.U32 R8, R8, 0x1, RZ ;  /* 0x0000000108087819 */ /* 0x000fe200000006ff */
[C---:B------:R-:W-:Y:S01]  /*10a80*/  FMUL.FTZ R116, R5.reuse, R116 ;  /* 0x0000007405747220 */ /* 0x040fe20000410000 */
[----:B------:R-:W-:Y:S01]  /*10a90*/  MOV R9, 0x20 ;  /* 0x0000002000097802 */ /* 0x000fe20000000f00 */
[C---:B------:R-:W-:Y:S01]  /*10aa0*/  FMUL.FTZ R117, R5.reuse, R117 ;  /* 0x0000007505757220 */ /* 0x040fe20000410000 */
[C---:B------:R-:W-:Y:S01]  /*10ab0*/  IADD3 R11, R8.reuse, -0x10, RZ ;  /* 0xfffffff0080b7810 */ /* 0x040fe20007ffe0ff */
[----:B------:R-:W-:Y:S01]  /*10ac0*/  FMUL.FTZ R112, R5, R112 ;  /* 0x0000007005707220 */ /* 0x000fe20000410000 */
[----:B------:R-:W-:Y:S01]  /*10ad0*/  SEL R9, R9, 0xffffffe0, !P1 ;  /* 0xffffffe009097807 */ /* 0x000fe20004800000 */
[C---:B------:R-:W-:Y:S01]  /*10ae0*/  FMUL.FTZ R113, R5.reuse, R113 ;  /* 0x0000007105717220 */ /* 0x040fe20000410000 */
[C---:B------:R-:W-:Y:S01]  /*10af0*/  @P4 IADD3 R11, R8.reuse, 0x10, RZ ;  /* 0x00000010080b4810 */ /* 0x040fe20007ffe0ff */
[----:B------:R-:W-:Y:S01]  /*10b00*/  FMUL.FTZ R108, R5, R108 ;  /* 0x0000006c056c7220 */ /* 0x000fe20000410000 */
[----:B------:R-:W-:Y:S01]  /*10b10*/  F2FP.BF16.PACK_AB R128, R129, R128 ;  /* 0x000000808180723e */ /* 0x000fe200000010ff */
[----:B------:R-:W-:Y:S01]  /*10b20*/  FMUL.FTZ R109, R5, R109 ;  /* 0x0000006d056d7220 */ /* 0x000fe20000410000 */
[----:B------:R-:W-:Y:S01]  /*10b30*/  F2FP.BF16.PACK_AB R124, R125, R124 ;  /* 0x0000007c7d7c723e */ /* 0x000fe200000010ff */
[C---:B------:R-:W-:Y:S01]  /*10b40*/  FMUL.FTZ R104, R5.reuse, R104 ;  /* 0x0000006805687220 */ /* 0x040fe20000410000 */
[----:B------:R-:W-:Y:S01]  /*10b50*/  IADD3 R12, R8, R9, RZ ;  /* 0x00000009080c7210 */ /* 0x000fe20007ffe0ff */
        /* <DEDUP_REMOVED lines=19> */
[----:B--2---:R-:W-:Y:S01]  /*10c90*/  ISETP.NE.AND P4, PT, R16, RZ, PT ;  /* 0x000000ff1000720c */ /* 0x004fe20003f85270 */
[----:B------:R-:W-:Y:S01]  /*10ca0*/  FMUL.FTZ R85, R5, R85 ;  /* 0x0000005505557220 */ /* 0x000fe20000410000 */
[----:B------:R-:W-:Y:S01]  /*10cb0*/  F2FP.BF16.PACK_AB R88, R89, R88 ;  /* 0x000000585958723e */ /* 0x000fe200000010ff */
[C---:B------:R-:W-:Y:S01]  /*10cc0*/  FMUL.FTZ R80, R5.reuse, R80 ;  /* 0x0000005005507220 */ /* 0x040fe20000410000 */
[----:B------:R-:W-:Y:S01]  /*10cd0*/  ISETP.NE.OR P1, PT, R226, -0x1, !P4 ;  /* 0xffffffffe200780c */ /* 0x000fe20006725670 */
[----:B------:R-:W-:Y:S01]  /*10ce0*/  FMUL.FTZ R81, R5, R81 ;  /* 0x0000005105517220 */ /* 0x000fe20000410000 */
[----:B------:R-:W-:Y:S01]  /*10cf0*/  F2FP.BF16.PACK_AB R84, R85, R84 ;  /* 0x000000545554723e */ /* 0x000fe200000010ff */
[----:B------:R-:W-:Y:S01]  /*10d00*/  FMUL.FTZ R76, R5, R76 ;  /* 0x0000004c054c7220 */ /* 0x000fe20000410000 */
[----:B------:R-:W-:Y:S01]  /*10d10*/  LOP3.LUT R7, R7, 0xffffffe0, RZ, 0xc0, !PT ;  /* 0xffffffe007077812 */ /* 0x000fe200078ec0ff */
[----:B------:R-:W-:Y:S01]  /*10d20*/  FMUL.FTZ R77, R5, R77 ;  /* 0x0000004d054d7220 */ /* 0x000fe20000410000 */
[----:B------:R-:W-:Y:S01]  /*10d30*/  F2FP.BF16.PACK_AB R80, R81, R80 ;  /* 0x000000505150723e */ /* 0x000fe200000010ff */
[C---:B------:R-:W-:Y:S01]  /*10d40*/  FMUL.FTZ R72, R5.reuse, R72 ;  /* 0x0000004805487220 */ /* 0x040fe20000410000 */
[----:B------:R-:W1:Y:S01]  /*10d50*/  @P0 MUFU.LG2 R2, R2 ;  /* 0x0000000200020308 */ /* 0x000e620000000c00 */
[----:B------:R-:W-:Y:S01]  /*10d60*/  FMUL.FTZ R73, R5, R73 ;  /* 0x0000004905497220 */ /* 0x000fe20000410000 */
[----:B------:R-:W-:Y:S01]  /*10d70*/  F2FP.BF16.PACK_AB R76, R77, R76 ;  /* 0x0000004c4d4c723e */ /* 0x000fe200000010ff */
[----:B------:R-:W-:-:S02]  /*10d80*/  FMUL.FTZ R68, R5, R68 ;  /* 0x0000004405447220 */ /* 0x000fc40000410000 */
[----:B------:R-:W-:Y:S01]  /*10d90*/  FMUL.FTZ R5, R5, R69 ;  /* 0x0000004505057220 */ /* 0x000fe20000410000 */
[----:B------:R-:W-:Y:S01]  /*10da0*/  F2FP.BF16.PACK_AB R72, R73, R72 ;  /* 0x000000484948723e */ /* 0x000fe200000010ff */
[C---:B---3--:R-:W-:Y:S02]  /*10db0*/  FMUL.FTZ R131, R6.reuse, R131 ;  /* 0x0000008306837220 */ /* 0x048fe40000410000 */
        /* <DEDUP_REMOVED lines=10> */
[----:B------:R-:W-:Y:S01]  /*10e60*/  FMUL.FTZ R119, R6, R119 ;  /* 0x0000007706777220 */ /* 0x000fe20000410000 */
[----:B------:R-:W-:Y:S01]  /*10e70*/  IADD3 R13, R8, R5, RZ ;  /* 0x00000005080d7210 */ /* 0x000fe20007ffe0ff */
[C---:B------:R-:W-:Y:S01]  /*10e80*/  FMUL.FTZ R118, R6.reuse, R118 ;  /* 0x0000007606767220 */ /* 0x040fe20000410000 */
[----:B------:R-:W-:Y:S01]  /*10e90*/  F2FP.BF16.PACK_AB R122, R123, R122 ;  /* 0x0000007a7b7a723e */ /* 0x000fe200000010ff */
[C---:B------:R-:W-:Y:S01]  /*10ea0*/  FMUL.FTZ R115, R6.reuse, R115 ;  /* 0x0000007306737220 */ /* 0x040fe20000410000 */
[----:B------:R-:W-:Y:S01]  /*10eb0*/  STS [R8+0x400], R130 ;  /* 0x0004008208007388 */ /* 0x000fe20000000800 */
[C---:B------:R-:W-:Y:S01]  /*10ec0*/  FMUL.FTZ R114, R6.reuse, R114 ;  /* 0x0000007206727220 */ /* 0x040fe20000410000 */
[----:B------:R-:W-:Y:S01]  /*10ed0*/  F2FP.BF16.PACK_AB R118, R119, R118 ;  /* 0x000000767776723e */ /* 0x000fe200000010ff */
[C---:B------:R-:W-:Y:S01]  /*10ee0*/  FMUL.FTZ R111, R6.reuse, R111 ;  /* 0x0000006f066f7220 */ /* 0x040fe20000410000 */
[----:B------:R-:W-:Y:S01]  /*10ef0*/  IADD3 R14, R5, R11, RZ ;  /* 0x0000000b050e7210 */ /* 0x000fe20007ffe0ff */
[C---:B------:R-:W-:Y:S01]  /*10f00*/  FMUL.FTZ R110, R6.reuse, R110 ;  /* 0x0000006e066e7220 */ /* 0x040fe20000410000 */
[----:B------:R-:W-:Y:S01]  /*10f10*/  F2FP.BF16.PACK_AB R114, R115, R114 ;  /* 0x000000727372723e */ /* 0x000fe200000010ff */
[C---:B------:R-:W-:Y:S01]  /*10f20*/  FMUL.FTZ R107, R6.reuse, R107 ;  /* 0x0000006b066b7220 */ /* 0x040fe20000410000 */
[----:B------:R-:W-:Y:S01]  /*10f30*/  STS [R11], R124 ;  /* 0x0000007c0b007388 */ /* 0x000fe20000000800 */
[C---:B------:R-:W-:Y:S01]  /*10f40*/  FMUL.FTZ R106, R6.reuse, R106 ;  /* 0x0000006a066a7220 */ /* 0x040fe20000410000 */
[----:B------:R-:W-:Y:S01]  /*10f50*/  F2FP.BF16.PACK_AB R110, R111, R110 ;  /* 0x0000006e6f6e723e */ /* 0x000fe200000010ff */
[C---:B------:R-:W-:Y:S01]  /*10f60*/  FMUL.FTZ R103, R6.reuse, R103 ;  /* 0x0000006706677220 */ /* 0x040fe20000410000 */
[----:B------:R-:W-:Y:S01]  /*10f70*/  STS [R11+0x400], R126 ;  /* 0x0004007e0b007388 */ /* 0x000fe20000000800 */
[----:B------:R-:W-:Y:S01]  /*10f80*/  FMUL.FTZ R102, R6, R102 ;  /* 0x0000006606667220 */ /* 0x000fe20000410000 */
[----:B------:R-:W-:Y:S01]  /*10f90*/  F2FP.BF16.PACK_AB R106, R107, R106 ;  /* 0x0000006a6b6a723e */ /* 0x000fe200000010ff */
[----:B------:R-:W-:Y:S01]  /*10fa0*/  IMAD.IADD R9, R9, 0x1, R11 ;  /* 0x0000000109097824 */ /* 0x000fe200078e020b */
[----:B------:R-:W-:Y:S01]  /*10fb0*/  IADD3 R15, R12, R5, RZ ;  /* 0x000000050c0f7210 */ /* 0x000fe20007ffe0ff */
[C---:B------:R-:W-:Y:S01]  /*10fc0*/  FMUL.FTZ R99, R6.reuse, R99 ;  /* 0x0000006306637220 */ /* 0x040fe20000410000 */
[----:B------:R-:W-:Y:S01]  /*10fd0*/  F2FP.BF16.PACK_AB R102, R103, R102 ;  /* 0x000000666766723e */ /* 0x000fe200000010ff */
[C---:B------:R-:W-:Y:S01]  /*10fe0*/  FMUL.FTZ R98, R6.reuse, R98 ;  /* 0x0000006206627220 */ /* 0x040fe20000410000 */
[----:B------:R-:W-:Y:S01]  /*10ff0*/  STS [R12], R120 ;  /* 0x000000780c007388 */ /* 0x000fe20000000800 */
[C---:B------:R-:W-:Y:S01]  /*11000*/  FMUL.FTZ R95, R6.reuse, R95 ;  /* 0x0000005f065f7220 */ /* 0x040fe20000410000 */
[----:B------:R-:W-:Y:S01]  /*11010*/  IADD3 R17, R9, R5, RZ ;  /* 0x0000000509117210 */ /* 0x000fe20007ffe0ff */
[C---:B------:R-:W-:Y:S01]  /*11020*/  FMUL.FTZ R94, R6.reuse, R94 ;  /* 0x0000005e065e7220 */ /* 0x040fe20000410000 */
[----:B------:R-:W-:Y:S01]  /*11030*/  STS [R12+0x400], R122 ;  /* 0x0004007a0c007388 */ /* 0x000fe20000000800 */
        /* <DEDUP_REMOVED lines=22> */
[----:B------:R-:W-:Y:S01]  /*111a0*/  FMUL.FTZ R6, R6, R70 ;  /* 0x0000004606067220 */ /* 0x000fe20000410000 */
[----:B------:R-:W-:Y:S01]  /*111b0*/  STS [R14+0x400], R110 ;  /* 0x0004006e0e007388 */ /* 0x000fe20000000800 */
[----:B------:R-:W-:Y:S01]  /*111c0*/  F2FP.BF16.PACK_AB R74, R75, R74 ;  /* 0x0000004a4b4a723e */ /* 0x000fe200000010ff */
[----:B------:R-:W-:Y:S01]  /*111d0*/  IMAD.IADD R7, R0, 0x1, -R7 ;  /* 0x0000000100077824 */ /* 0x000fe200078e0a07 */
[----:B------:R-:W-:Y:S01]  /*111e0*/  ISETP.NE.AND P2, PT, R226, -0x1, PT ;  /* 0xffffffffe200780c */ /* 0x000fe20003f45270 */
[----:B------:R-:W-:Y:S01]  /*111f0*/  STS [R15], R104 ;  /* 0x000000680f007388 */ /* 0x000fe20000000800 */
[----:B------:R-:W-:Y:S01]  /*11200*/  F2FP.BF16.PACK_AB R6, R71, R6 ;  /* 0x000000064706723e */ /* 0x000fe200000010ff */
[----:B-1----:R-:W-:Y:S01]  /*11210*/  @P0 FMUL.FTZ R2, R2, 0.69314718246459960938 ;  /* 0x3f31721802020820 */ /* 0x002fe20000410000 */
[----:B------:R-:W-:Y:S01]  /*11220*/  SHF.R.S32.HI R0, RZ, 0x1f, R10 ;  /* 0x0000001fff007819 */ /* 0x000fe2000001140a */
[----:B------:R-:W-:Y:S03]  /*11230*/  STS [R15+0x400], R106 ;  /* 0x0004006a0f007388 */ /* 0x000fe60000000800 */
[----:B------:R-:W-:Y:S01]  /*11240*/  LEA.HI R0, R0, R10, RZ, 0x2 ;  /* 0x0000000a00007211 */ /* 0x000fe200078f10ff */
[----:B------:R-:W-:Y:S03]  /*11250*/  STS [R17], R100 ;  /* 0x0000006411007388 */ /* 0x000fe60000000800 */
[----:B------:R-:W-:Y:S01]  /*11260*/  LOP3.LUT R0, R0, 0xffffffc, RZ, 0xc0, !PT ;  /* 0x0ffffffc00007812 */ /* 0x000fe200078ec0ff */
[----:B------:R-:W-:Y:S01]  /*11270*/  STS [R17+0x400], R102 ;  /* 0x0004006611007388 */ /* 0x000fe20000000800 */
[----:B------:R-:W-:-:S02]  /*11280*/  @P2 IMAD.WIDE.U32 R44, R226, c[0x0][0x1e8], RZ ;  /* 0x00007a00e22c2a25 */ /* 0x000fc400078e00ff */
[----:B------:R-:W-:Y:S01]  /*11290*/  IADD3 R0, R10, -R0, RZ ;  /* 0x800000000a007210 */ /* 0x000fe20007ffe0ff */
[----:B------:R-:W-:Y:S03]  /*112a0*/  STS [R8+0x2000], R96 ;  /* 0x0020006008007388 */ /* 0x000fe60000000800 */
[----:B------:R-:W-:Y:S01]  /*112b0*/  LEA R0, R0, R238, 0x4 ;  /* 0x000000ee00007211 */ /* 0x000fe200078e20ff */
[----:B------:R-:W-:Y:S04]  /*112c0*/  STS [R8+0x2400], R98 ;  /* 0x0024006208007388 */ /* 0x000fe80000000800 */
[----:B------:R-:W-:Y:S04]  /*112d0*/  STS [R11+0x2000], R92 ;  /* 0x0020005c0b007388 */ /* 0x000fe80000000800 */
[----:B------:R1:W-:Y:S04]  /*112e0*/  STS [R11+0x2400], R94 ;  /* 0x0024005e0b007388 */ /* 0x0003e80000000800 */
[----:B------:R-:W-:Y:S04]  /*112f0*/  STS [R12+0x2000], R88 ;  /* 0x002000580c007388 */ /* 0x000fe80000000800 */
[----:B------:R-:W-:Y:S04]  /*11300*/  STS [R12+0x2400], R90 ;  /* 0x0024005a0c007388 */ /* 0x000fe80000000800 */
[----:B------:R-:W-:Y:S04]  /*11310*/  STS [R9+0x2000], R84 ;  /* 0x0020005409007388 */ /* 0x000fe80000000800 */
[----:B------:R2:W-:Y:S04]  /*11320*/  STS [R9+0x2400], R86 ;  /* 0x0024005609007388 */ /* 0x0005e80000000800 */
[----:B------:R-:W-:Y:S04]  /*11330*/  STS [R13+0x2000], R80 ;  /* 0x002000500d007388 */ /* 0x000fe80000000800 */
[----:B------:R-:W-:Y:S01]  /*11340*/  STS [R13+0x2400], R82 ;  /* 0x002400520d007388 */ /* 0x000fe20000000800 */
[----:B-1----:R1:W3:Y:S03]  /*11350*/  @P3 MUFU.LG2 R11, R4 ;  /* 0x00000004000b3308 */ /* 0x0022e60000000c00 */
[----:B------:R-:W-:Y:S04]  /*11360*/  STS [R14+0x2000], R76 ;  /* 0x0020004c0e007388 */ /* 0x000fe80000000800 */
[----:B------:R-:W-:Y:S04]  /*11370*/  STS [R14+0x2400], R78 ;  /* 0x0024004e0e007388 */ /* 0x000fe80000000800 */
[----:B------:R-:W-:Y:S04]  /*11380*/  STS [R15+0x2000], R72 ;  /* 0x002000480f007388 */ /* 0x000fe80000000800 */
[----:B------:R-:W-:Y:S01]  /*11390*/  STS [R15+0x2400], R74 ;  /* 0x0024004a0f007388 */ /* 0x000fe20000000800 */
[----:B-1----:R-:W-:Y:S01]  /*113a0*/  @P2 IMAD R4, R226, c[0x0][0x1ec], R45 ;  /* 0x00007b00e2042a24 */ /* 0x002fe200078e022d */
[----:B--2---:R-:W-:Y:S01]  /*113b0*/  @P2 MOV R9, R44 ;  /* 0x0000002c00092202 */ /* 0x004fe20000000f00 */
[----:B---3--:R-:W-:Y:S01]  /*113c0*/  @P3 FMUL.FTZ R11, R11, 0.69314718246459960938 ;  /* 0x3f3172180b0b3820 */ /* 0x008fe20000410000 */
[----:B------:R-:W-:Y:S04]  /*113d0*/  STS [R17+0x2000], R68 ;  /* 0x0020004411007388 */ /* 0x000fe80000000800 */
[----:B------:R1:W-:Y:S04]  /*113e0*/  STS [R17+0x2400], R6 ;  /* 0x0024000611007388 */ /* 0x0003e80000000800 */
[----:B------:R-:W-:Y:S06]  /*113f0*/  BAR.SYNC.DEFER_BLOCKING 0x0 ;  /* 0x0000000000007b1d */ /* 0x000fec0000010000 */
[----:B------:R-:W2:Y:S04]  /*11400*/  S2R R5, SR_CTAID.Y ;  /* 0x0000000000057919 */ /* 0x000ea80000002600 */
[----:B-1----:R-:W1:Y:S04]  /*11410*/  S2R R6, SR_CTAID.Z ;  /* 0x0000000000067919 */ /* 0x002e680000002700 */
[----:B------:R3:W4:Y:S04]  /*11420*/  LDS.128 R36, [R228] ;  /* 0x00000000e4247984 */ /* 0x0007280000000c00 */
[----:B------:R3:W3:Y:S01]  /*11430*/  LDS.128 R32, [R228+0x800] ;  /* 0x00080000e4207984 */ /* 0x0006e20000000c00 */
[----:B--2---:R-:W-:Y:S01]  /*11440*/  @!P2 SHF.R.S32.HI R8, RZ, 0x1f, R5 ;  /* 0x0000001fff08a819 */ /* 0x004fe20000011405 */
[----:B------:R-:W-:Y:S01]  /*11450*/  @!P1 IMAD R226, R5, c[0x0][0x214], RZ ;  /* 0x0000850005e29a24 */ /* 0x000fe200078e02ff */
[----:B------:R-:W-:Y:S01]  /*11460*/  LOP3.LUT P1, RZ, R7, 0x3, RZ, 0xc0, !PT ;  /* 0x0000000307ff7812 */ /* 0x000fe2000782c0ff */
[----:B------:R2:W2:Y:S01]  /*11470*/  LDS.128 R28, [R228+0x1000] ;  /* 0x00100000e41c7984 */ /* 0x0004a20000000c00 */
[----:B------:R-:W-:Y:S01]  /*11480*/  @!P2 IMAD.WIDE.U32 R44, R5, c[0x0][0x1e0], RZ ;  /* 0x00007800052caa25 */ /* 0x000fe200078e00ff */
[----:B------:R-:W-:-:S02]  /*11490*/  MOV R7, 0x7f800000 ;  /* 0x7f80000000077802 */ /* 0x000fc40000000f00 */
[----:B------:R2:W2:Y:S01]  /*114a0*/  LDS.128 R24, [R228+0x1800] ;  /* 0x00180000e4187984 */ /* 0x0004a20000000c00 */
[----:B------:R-:W-:Y:S01]  /*114b0*/  @!P2 IMAD R8, R8, c[0x0][0x1e0], RZ ;  /* 0x000078000808aa24 */ /* 0x000fe200078e02ff */
[----:B------:R-:W-:Y:S01]  /*114c0*/  @!P2 MOV R9, R44 ;  /* 0x0000002c0009a202 */ /* 0x000fe20000000f00 */
[----:B------:R-:W-:Y:S01]  /*114d0*/  @P3 FFMA.FTZ R7, R132, c[0x0][0x238], R11 ;  /* 0x00008e0084073a23 */ /* 0x000fe2000001000b */
[----:B------:R2:W2:Y:S01]  /*114e0*/  LDS.128 R20, [R228+0x2000] ;  /* 0x00200000e4147984 */ /* 0x0004a20000000c00 */
[----:B------:R-:W-:-:S03]  /*114f0*/  @!P2 IMAD R8, R5, c[0x0][0x1e4], R8 ;  /* 0x000079000508aa24 */ /* 0x000fc600078e0208 */
[----:B------:R2:W2:Y:S01]  /*11500*/  LDS.128 R16, [R228+0x2800] ;  /* 0x00280000e4107984 */ /* 0x0004a20000000c00 */
[----:B-1----:R-:W-:Y:S01]  /*11510*/  @!P4 IMAD R5, R5, c[0x0][0x1c0], R6 ;  /* 0x000070000505ca24 */ /* 0x002fe200078e0206 */
[----:B------:R-:W-:Y:S01]  /*11520*/  @!P2 IADD3 R4, R45, R8, RZ ;  /* 0x000000082d04a210 */ /* 0x000fe20007ffe0ff */
[----:B------:R-:W-:Y:S01]  /*11530*/  @P4 IMAD R226, R6, c[0x0][0x234], R226 ;  /* 0x00008d0006e24a24 */ /* 0x000fe200078e02e2 */
[----:B------:R1:W1:Y:S01]  /*11540*/  LDS.128 R12, [R228+0x3000] ;  /* 0x00300000e40c7984 */ /* 0x0002620000000c00 */
[----:B------:R-:W-:Y:S01]  /*11550*/  MOV R8, 0x7f800000 ;  /* 0x7f80000000087802 */ /* 0x000fe20000000f00 */
[----:B------:R-:W-:Y:S02]  /*11560*/  @P0 FFMA.FTZ R8, R3, c[0x0][0x238], R2 ;  /* 0x00008e0003080a23 */ /* 0x000fe40000010002 */
[----:B------:R1:W1:Y:S01]  /*11570*/  LDS.128 R40, [R228+0x3800] ;  /* 0x00380000e4287984 */ /* 0x0002620000000c00 */
[----:B------:R-:W-:Y:S01]  /*11580*/  @!P4 IMAD R226, R5, c[0x0][0x214], RZ ;  /* 0x0000850005e2ca24 */ /* 0x000fe200078e02ff */
        /* <DEDUP_REMOVED lines=13> */
.L_x_2386:
[----:B------:R-:W-:Y:S05]  /*11660*/  BSYNC B0 ;  /* 0x0000000000007941 */ /* 0x000fea0003800000 */
.L_x_2385:
[----:B------:R-:W5:Y:S01]  /*11670*/  S2R R2, SR_CTAID.X ;  /* 0x0000000000027919 */ /* 0x000f620000002500 */
[----:B------:R-:W-:Y:S01]  /*11680*/  SHF.R.S32.HI R231, RZ, 0x1f, R230 ;  /* 0x0000001fffe77819 */ /* 0x000fe200000114e6 */
[----:B------:R-:W-:Y:S01]  /*11690*/  BSSY B0, `(.L_x_2387) ;  /* 0x0000018000007945 */ /* 0x000fe20003800000 */
[----:B------:R-:W-:-:S05]  /*116a0*/  SHF.R.S32.HI R3, RZ, 0x1f, R6 ;  /* 0x0000001fff037819 */ /* 0x000fca0000011406 */
[----:B------:R-:W-:-:S04]  /*116b0*/  IMAD R3, R3, c[0x0][0x1f0], RZ ;  /* 0x00007c0003037a24 */ /* 0x000fc800078e02ff */
[----:B------:R-:W-:Y:S01]  /*116c0*/  IMAD R3, R6, c[0x0][0x1f4], R3 ;  /* 0x00007d0006037a24 */ /* 0x000fe200078e0203 */
[----:B-----5:R-:W-:-:S04]  /*116d0*/  SHF.L.U32 R2, R2, 0x6, RZ ;  /* 0x0000000602027819 */ /* 0x020fc800000006ff */
[----:B------:R-:W-:Y:S01]  /*116e0*/  SHF.R.S32.HI R0, RZ, 0x1f, R2 ;  /* 0x0000001fff007819 */ /* 0x000fe20000011402 */
[----:B------:R-:W-:-:S04]  /*116f0*/  IMAD.WIDE.U32 R230, R2, c[0x0][0x1e8], R230 ;  /* 0x00007a0002e67a25 */ /* 0x000fc800078e00e6 */
[----:B------:R-:W-:Y:S01]  /*11700*/  IMAD R0, R0, c[0x0][0x1e8], RZ ;  /* 0x00007a0000007a24 */ /* 0x000fe200078e02ff */
[----:B----4-:R-:W-:-:S03]  /*11710*/  IADD3 R8, P0, R9, R230, RZ ;  /* 0x000000e609087210 */ /* 0x010fc60007f1e0ff */
        /* <DEDUP_REMOVED lines=13> */
[----:B------:R4:W-:Y:S04]  /*117f0*/  STG.E.128 [R8.64], R36 ;  /* 0x0000002408007986 */ /* 0x0009e8000c101d0c */
[----:B--2---:R4:W-:Y:S02]  /*11800*/  STG.E.128 [R8.64+0x80], R20 ;  /* 0x0000801408007986 */ /* 0x0049e4000c101d0c */
.L_x_2388:
[----:B------:R-:W-:Y:S05]  /*11810*/  BSYNC B0 ;  /* 0x0000000000007941 */ /* 0x000fea0003800000 */
.L_x_2387:
[----:B------:R-:W-:Y:S01]  /*11820*/  IADD3 R0, R232, 0x10, RZ ;  /* 0x00000010e8007810 */ /* 0x000fe20007ffe0ff */
[----:B------:R-:W-:Y:S03]  /*11830*/  BSSY B0, `(.L_x_2389) ;  /* 0x000000f000007945 */ /* 0x000fe60003800000 */
[----:B------:R-:W-:-:S13]  /*11840*/  ISETP.GE.AND P0, PT, R0, R223, PT ;  /* 0x000000df0000720c */ /* 0x000fda0003f06270 */
[----:B------:R-:W-:Y:S05]  /*11850*/  @P0 BRA `(.L_x_2390) ;  /* 0x000000c000000947 */ /* 0x000fea0003800000 */
[----:B------:R-:W-:Y:S01]  /*11860*/  IADD3 R2, P0, R232, 0x10, RZ ;  /* 0x00000010e8027810 */ /* 0x000fe20007f1e0ff */
[----:B----4-:R-:W-:Y:S01]  /*11870*/  IMAD.MOV.U32 R8, RZ, RZ, R6 ;  /* 0x000000ffff087224 */ /* 0x010fe200078e0006 */
[----:B------:R-:W-:-:S03]  /*11880*/  MOV R9, R5 ;  /* 0x0000000500097202 */ /* 0x000fc60000000f00 */
[----:B------:R-:W-:Y:S02]  /*11890*/  IMAD.X R0, RZ, RZ, R233, P0 ;  /* 0x000000ffff007224 */ /* 0x000fe400000e06e9 */
[----:B------:R-:W-:-:S04]  /*118a0*/  IMAD.WIDE.U32 R8, R2, c[0x0][0x1e8], R8 ;  /* 0x00007a0002087a25 */ /* 0x000fc800078e0008 */
[----:B------:R-:W-:-:S04]  /*118b0*/  IMAD R0, R0, c[0x0][0x1e8], RZ ;  /* 0x00007a0000007a24 */ /* 0x000fc800078e02ff */
[----:B------:R-:W-:Y:S01]  /*118c0*/  IMAD R0, R2, c[0x0][0x1ec], R0 ;  /* 0x00007b0002007a24 */ /* 0x000fe200078e0200 */
[----:B------:R-:W-:-:S04]  /*118d0*/  LEA R2, P0, R8, c[0x0][0x1d0], 0x1 ;  /* 0x0000740008027a11 */ /* 0x000fc800078008ff */
[----:B------:R-:W-:-:S04]  /*118e0*/  IADD3 R0, R0, R9, RZ ;  /* 0x0000000900007210 */ /* 0x000fc80007ffe0ff */
[----:B------:R-:W-:-:S05]  /*118f0*/  LEA.HI.X R3, R8, c[0x0][0x1d4], R0, 0x1, P0 ;  /* 0x0000750008037a11 */ /* 0x000fca00000f0c00 */
[----:B---3--:R3:W-:Y:S04]  /*11900*/  STG.E.128 [R2.64], R32 ;  /* 0x0000002002007986 */ /* 0x0087e8000c101d0c */
[----:B--2---:R3:W-:Y:S02]  /*11910*/  STG.E.128 [R2.64+0x80], R16 ;  /* 0x0000801002007986 */ /* 0x0047e4000c101d0c */
.L_x_2390:
[----:B------:R-:W-:Y:S05]  /*11920*/  BSYNC B0 ;  /* 0x0000000000007941 */ /* 0x000fea0003800000 */
.L_x_2389:
[----:B------:R-:W-:Y:S01]  /*11930*/  IADD3 R0, R232, 0x20, RZ ;  /* 0x00000020e8007810 */ /* 0x000fe20007ffe0ff */
[----:B------:R-:W-:Y:S03]  /*11940*/  BSSY B0, `(.L_x_2391) ;  /* 0x000000f000007945 */ /* 0x000fe60003800000 */
[----:B------:R-:W-:-:S13]  /*11950*/  ISETP.GE.AND P0, PT, R0, R223, PT ;  /* 0x000000df0000720c */ /* 0x000fda0003f06270 */
[----:B------:R-:W-:Y:S05]  /*11960*/  @P0 BRA `(.L_x_2392) ;  /* 0x000000c000000947 */ /* 0x000fea0003800000 */
[----:B---3--:R-:W-:Y:S01]  /*11970*/  IADD3 R2, P0, R232, 0x20, RZ ;  /* 0x00000020e8027810 */ /* 0x008fe20007f1e0ff */
        /* <DEDUP_REMOVED lines=9> */
[----:B--2---:R2:W-:Y:S04]  /*11a10*/  STG.E.128 [R2.64], R28 ;  /* 0x0000001c02007986 */ /* 0x0045e8000c101d0c */
[----:B-1----:R2:W-:Y:S02]  /*11a20*/  STG.E.128 [R2.64+0x80], R12 ;  /* 0x0000800c02007986 */ /* 0x0025e4000c101d0c */
.L_x_2392:
[----:B------:R-:W-:Y:S05]  /*11a30*/  BSYNC B0 ;  /* 0x0000000000007941 */ /* 0x000fea0003800000 */
.L_x_2391:
[----:B------:R-:W-:-:S04]  /*11a40*/  IADD3 R0, R232, 0x30, RZ ;  /* 0x00000030e8007810 */ /* 0x000fc80007ffe0ff */
[----:B------:R-:W-:-:S13]  /*11a50*/  ISETP.GE.AND P0, PT, R0, R223, PT ;  /* 0x000000df0000720c */ /* 0x000fda0003f06270 */
[----:B------:R-:W-:Y:S05]  /*11a60*/  @P0 EXIT ;  /* 0x000000000000094d */ /* 0x000fea0003800000 */
[----:B------:R-:W-:Y:S02]  /*11a70*/  IADD3 R0, P0, R232, 0x30, RZ ;  /* 0x00000030e8007810 */ /* 0x000fe40007f1e0ff */
[----:B------:R-:W-:Y:S02]  /*11a80*/  MOV R4, R6 ;  /* 0x0000000600047202 */ /* 0x000fe40000000f00 */
[----:B--23--:R-:W-:-:S03]  /*11a90*/  IADD3.X R2, RZ, R233, RZ, P0, !PT ;  /* 0x000000e9ff027210 */ /* 0x00cfc600007fe4ff */
[----:B------:R-:W-:-:S04]  /*11aa0*/  IMAD.WIDE.U32 R4, R0, c[0x0][0x1e8], R4 ;  /* 0x00007a0000047a25 */ /* 0x000fc800078e0004 */
[----:B------:R-:W-:Y:S01]  /*11ab0*/  IMAD R2, R2, c[0x0][0x1e8], RZ ;  /* 0x00007a0002027a24 */ /* 0x000fe200078e02ff */
[----:B------:R-:W-:-:S03]  /*11ac0*/  LEA R6, P0, R4, c[0x0][0x1d0], 0x1 ;  /* 0x0000740004067a11 */ /* 0x000fc600078008ff */
[----:B------:R-:W-:-:S05]  /*11ad0*/  IMAD R2, R0, c[0x0][0x1ec], R2 ;  /* 0x00007b0000027a24 */ /* 0x000fca00078e0202 */
[----:B------:R-:W-:-:S04]  /*11ae0*/  IADD3 R2, R2, R5, RZ ;  /* 0x0000000502027210 */ /* 0x000fc80007ffe0ff */
[----:B------:R-:W-:-:S05]  /*11af0*/  LEA.HI.X R7, R4, c[0x0][0x1d4], R2, 0x1, P0 ;  /* 0x0000750004077a11 */ /* 0x000fca00000f0c02 */
[----:B------:R-:W-:Y:S04]  /*11b00*/  STG.E.128 [R6.64], R24 ;  /* 0x0000001806007986 */ /* 0x000fe8000c101d0c */
[----:B-1----:R-:W-:Y:S01]  /*11b10*/  STG.E.128 [R6.64+0x80], R40 ;  /* 0x0000802806007986 */ /* 0x002fe2000c101d0c */
[----:B------:R-:W-:Y:S05]  /*11b20*/  EXIT ;  /* 0x000000000000794d */ /* 0x000fea0003800000 */
.L_x_2393:
        /* <DEDUP_REMOVED lines=13> */
.L_x_8341:


//--------------------- .text._ZN5flash24flash_fwd_splitkv_kernelI23Flash_fwd_kernel_traitsILi128ELi64ELi128ELi4ELb0ELb0EN7cutlass10bfloat16_tE19Flash_kernel_traitsILi128ELi64ELi128ELi4ES3_EELb1ELb0ELb1ELb0ELb0ELb0ELb0ELb0EEEvNS_16Flash_fwd_paramsE --------------------------
	.section	.text._ZN5flash24flash_fwd_splitkv_kernelI23Flash_fwd_kernel_traitsILi128ELi64ELi128ELi4ELb0ELb0EN7cutlass10bfloat16_tE19Flash_kernel_traitsILi128ELi64ELi128ELi4ES3_EELb1ELb0ELb1ELb0ELb0ELb0ELb0ELb0EEEvNS_16Flash_fwd_paramsE,"ax",@progbits
	.sectioninfo	@"SHI_REGISTERS=254"
	.align	128
        .global         _ZN5flash24flash_fwd_splitkv_kernelI23Flash_fwd_kernel_traitsILi128ELi64ELi128ELi4ELb0ELb0EN7cutlass10bfloat16_tE19Flash_kernel_traitsILi128ELi64ELi128ELi4ES3_EELb1ELb0ELb1ELb0ELb0ELb0ELb0ELb0EEEvNS_16Flash_fwd_paramsE
        .type           _ZN5flash24flash_fwd_splitkv_kernelI23Flash_fwd_kernel_traitsILi128ELi64ELi128ELi4ELb0ELb0EN7cutlass10bfloat16_tE19Flash_kernel_traitsILi128ELi64ELi128ELi4ES3_EELb1ELb0ELb1ELb0ELb0ELb0ELb0ELb0EEEvNS_16Flash_fwd_paramsE,@function
        .size           _ZN5flash24flash_fwd_splitkv_kernelI23Flash_fwd_kernel_traitsILi128ELi64ELi128ELi4ELb0ELb0EN7cutlass10bfloat16_tE19Flash_kernel_traitsILi128ELi64ELi128ELi4ES3_EELb1ELb0ELb1ELb0ELb0ELb0ELb0ELb0EEEvNS_16Flash_fwd_paramsE,(.L_x_8342 - _ZN5flash24flash_fwd_splitkv_kernelI23Flash_fwd_kernel_traitsILi128ELi64ELi128ELi4ELb0ELb0EN7cutlass10bfloat16_tE19Flash_kernel_traitsILi128ELi64ELi128ELi4ES3_EELb1ELb0ELb1ELb0ELb0ELb0ELb0ELb0EEEvNS_16Flash_fwd_paramsE)
        .other          _ZN5flash24flash_fwd_splitkv_kernelI23Flash_fwd_kernel_traitsILi128ELi64ELi128ELi4ELb0ELb0EN7cutlass10bfloat16_tE19Flash_kernel_traitsILi128ELi64ELi128ELi4ES3_EELb1ELb0ELb1ELb0ELb0ELb0ELb0ELb0EEEvNS_16Flash_fwd_paramsE,@"STO_CUDA_ENTRY STV_DEFAULT"
_ZN5flash24flash_fwd_splitkv_kernelI23Flash_fwd_kernel_traitsILi128ELi64ELi128ELi4ELb0ELb0EN7cutlass10bfloat16_tE19Flash_kernel_traitsILi128ELi64ELi128ELi4ES3_EELb1ELb0ELb1ELb0ELb0ELb0ELb0ELb0EEEvNS_16Flash_fwd_paramsE:
.text._ZN5flash24flash_fwd_splitkv_kernelI23Flash_fwd_kernel_traitsILi128ELi64ELi128ELi4ELb0ELb0EN7cutlass10bfloat16_tE19Flash_kernel_traitsILi128ELi64ELi128ELi4ES3_EELb1ELb0ELb1ELb0ELb0ELb0ELb0ELb0EEEvNS_16Flash_fwd_paramsE:
        /* <DEDUP_REMOVED lines=33> */
.L_x_2394:
[----:B-1-34-:R-:W-:Y:S02]  /*0210*/  MOV R0, c[0x0][0x218] ;  /* 0x0000860000007a02 */ /* 0x01afe40000000f00 */
.L_x_2395:
[----:B------:R-:W-:-:S04]  /*0220*/  ISETP.NE.U32.AND P2, PT, RZ, c[0x0][0x258], PT ;  /* 0x00009600ff007a0c */ /* 0x000fc80003f45070 */
[----:B------:R-:W-:-:S13]  /*0230*/  ISETP.NE.AND.EX P2, PT, RZ, c[0x0][0x25c], PT, P2 ;  /* 0x00009700ff007a0c */ /* 0x000fda0003f45320 */
[----:B-1----:R-:W-:-:S06]  /*0240*/  @P2 IMAD.WIDE R4, R20, R219, c[0x0][0x258] ;  /* 0x0000960014042625 */ /* 0x002fcc00078e02db */
        /* <DEDUP_REMOVED lines=37> */
[----:B------:R-:W-:-:S02]  /*04a0*/  IMAD.IADD R8, R8, 0x1, -R3 ;  /* 0x0000000108087824 */ /* 0x000fc400078e0a03 */
[----:B------:R-:W-:Y:S01]  /*04b0*/  @!P0 SHF.R.S32.HI R9, RZ, 0x1f, R20 ;  /* 0x0000001fff098819 */ /* 0x000fe20000011414 */
[----:B------:R-:W-:Y:S02]  /*04c0*/  @P0 IMAD.WIDE.U32 R4, R218, c[0x0][0x1e8], RZ ;  /* 0x00007a00da040a25 */ /* 0x000fe400078e00ff */
[----:B------:R-:W-:Y:S02]  /*04d0*/  SHF.L.U32 R2, R8, 0x3, RZ ;  /* 0x0000000308027819 */ /* 0x000fe400000006ff */
[----:B------:R-:W-:Y:S02]  /*04e0*/  @!P0 IMAD R9, R9, c[0x0][0x1e0], RZ ;  /* 0x0000780009098a24 */ /* 0x000fe400078e02ff */
[----:B------:R-:W-:Y:S01]  /*04f0*/  SHF.R.S32.HI R3, RZ, 0x1f, R2 ;  /* 0x0000001fff037819 */ /* 0x000fe20000011402 */
[----:B------:R-:W-:-:S04]  /*0500*/  @!P0 IMAD.WIDE.U32 R14, R20, c[0x0][0x1e0], RZ ;  /* 0x00007800140e8a25 */ /* 0x000fc800078e00ff */
[----:B------:R-:W-:Y:S01]  /*0510*/  @P0 IMAD.MOV.U32 R6, RZ, RZ, R4 ;  /* 0x000000ffff060224 */ /* 0x000fe200078e0004 */
[----:B------:R-:W-:Y:S01]  /*0520*/  @!P0 MOV R6, R14 ;  /* 0x0000000e00068202 */ /* 0x000fe20000000f00 */
[----:B------:R-:W-:Y:S02]  /*0530*/  @!P0 IMAD R4, R20, c[0x0][0x1e4], R9 ;  /* 0x0000790014048a24 */ /* 0x000fe400078e0209 */
[----:B------:R-:W-:-:S04]  /*0540*/  IMAD.WIDE.U32 R12, R10, c[0x0][0x1e8], R2 ;  /* 0x00007a000a0c7a25 */ /* 0x000fc800078e0002 */
[----:B------:R-:W-:Y:S02]  /*0550*/  @P0 IMAD R5, R218, c[0x0][0x1ec], R5 ;  /* 0x00007b00da050a24 */ /* 0x000fe400078e0205 */
[----:B------:R-:W-:Y:S01]  /*0560*/  @!P0 IMAD.IADD R5, R15, 0x1, R4 ;  /* 0x000000010f058824 */ /* 0x000fe200078e0204 */
[----:B------:R-:W-:Y:S01]  /*0570*/  IADD3 R6, P0, R6, R12, RZ ;  /* 0x0000000c06067210 */ /* 0x000fe20007f1e0ff */
[----:B------:R-:W-:Y:S01]  /*0580*/  IMAD R4, R10, c[0x0][0x1ec], R7 ;  /* 0x00007b000a047a24 */ /* 0x000fe200078e0207 */
[--C-:B------:R-:W-:Y:S01]  /*0590*/  SHF.R.S32.HI R15, RZ, 0x1f, R24.reuse ;  /* 0x0000001fff0f7819 */ /* 0x100fe20000011418 */
[----:B------:R-:W-:-:S03]  /*05a0*/  IMAD R9, R20, c[0x0][0x1c0], R24 ;  /* 0x0000700014097a24 */ /* 0x000fc600078e0218 */
[----:B------:R-:W-:Y:S01]  /*05b0*/  IADD3.X R7, R5, R13, R4, P0, !PT ;  /* 0x0000000d05077210 */ /* 0x000fe200007fe404 */
[----:B------:R-:W-:Y:S01]  /*05c0*/  IMAD R15, R15, c[0x0][0x1f0], RZ ;  /* 0x00007c000f0f7a24 */ /* 0x000fe200078e02ff */
[----:B------:R-:W-:Y:S01]  /*05d0*/  ISETP.GE.AND P0, PT, R0, R217, PT ;  /* 0x000000d90000720c */ /* 0x000fe20003f06270 */
[----:B------:R-:W-:Y:S01]  /*05e0*/  IMAD R9, R9, c[0x0][0x214], R10 ;  /* 0x0000850009097a24 */ /* 0x000fe200078e020a */
[----:B------:R-:W-:Y:S01]  /*05f0*/  SHF.R.S32.HI R5, RZ, 0x1f, R0 ;  /* 0x0000001fff057819 */ /* 0x000fe20000011400 */
[C---:B------:R-:W-:Y:S02]  /*0600*/  IMAD R15, R24.reuse, c[0x0][0x1f4], R15 ;  /* 0x00007d00180f7a24 */ /* 0x040fe400078e020f */
[----:B------:R-:W-:Y:S01]  /*0610*/  IMAD.WIDE.U32 R24, R24, c[0x0][0x1f0], R6 ;  /* 0x00007c0018187a25 */ /* 0x000fe200078e0006 */
[----:B------:R-:W-:-:S03]  /*0620*/  IADD3 R7, R2, 0x40, RZ ;  /* 0x0000004002077810 */ /* 0x000fc60007ffe0ff */
        /* <DEDUP_REMOVED lines=13> */
.L_x_2398:
[----:B------:R-:W-:Y:S05]  /*0700*/  BSYNC B0 ;  /* 0x0000000000007941 */ /* 0x000fea0003800000 */
.L_x_2397:
        /* <DEDUP_REMOVED lines=18> */
.L_x_2400:
[----:B------:R-:W-:Y:S05]  /*0830*/  BSYNC B0 ;  /* 0x0000000000007941 */ /* 0x000fea0003800000 */
.L_x_2399:
        /* <DEDUP_REMOVED lines=18> */
.L_x_2402:
[----:B------:R-:W-:Y:S05]  /*0960*/  BSYNC B0 ;  /* 0x0000000000007941 */ /* 0x000fea0003800000 */
.L_x_2401:
        /* <DEDUP_REMOVED lines=17> */
.L_x_2404:
[----:B------:R-:W-:Y:S05]  /*0a80*/  BSYNC B0 ;  /* 0x0000000000007941 */ /* 0x000fea0003800000 */
.L_x_2403:
[----:B------:R-:W-:-:S04]  /*0a90*/  ISETP.NE.AND P4, PT, R8, RZ, PT ;  /* 0x000000ff0800720c */ /* 0x000fc80003f85270 */
[-C--:B------:R-:W-:Y:S02]  /*0aa0*/  ISETP.GE.OR P3, PT, R0, R217.reuse, P4 ;  /* 0x000000d90000720c */ /* 0x080fe40002766670 */
[-C--:B------:R-:W-:Y:S02]  /*0ab0*/  ISETP.GE.OR P2, PT, R12, R217.reuse, P4 ;  /* 0x000000d90c00720c */ /* 0x080fe40002746670 */
[-C--:B------:R-:W-:Y:S02]  /*0ac0*/  ISETP.GE.OR P1, PT, R10, R217.reuse, P4 ;  /* 0x000000d90a00720c */ /* 0x080fe40002726670 */
[C---:B------:R-:W-:Y:S02]  /*0ad0*/  IADD3 R0, P0, R9.reuse, R0, RZ ;  /* 0x0000000009007210 */ /* 0x040fe40007f1e0ff */
        /* <DEDUP_REMOVED lines=14> */
.L_x_2396:
        /* <DEDUP_REMOVED lines=23> */
[----:B------:R-:W-:-:S03]  /*0d30*/  IABS R2, R13 ;  /* 0x0000000d00027213 */ /* 0x000fc60000000000 */
[----:B-1----:R-:W1:Y:S02]  /*0d40*/  MUFU.RCP R4, R6 ;  /* 0x0000000600047308 */ /* 0x002e640000001000 */
[----:B-1----:R-:W-:-:S06]  /*0d50*/  IADD3 R4, R4, 0xffffffe, RZ ;  /* 0x0ffffffe04047810 */ /* 0x002fcc0007ffe0ff */
[----:B------:R-:W1:Y:S02]  /*0d60*/  F2I.FTZ.U32.TRUNC.NTZ R5, R4 ;  /* 0x0000000400057305 */ /* 0x000e64000021f000 */
[----:B-1---5:R-:W-:Y:S02]  /*0d70*/  IMAD.MOV R0, RZ, RZ, -R5 ;  /* 0x000000ffff007224 */ /* 0x022fe400078e0a05 */
[----:B------:R-:W-:Y:S02]  /*0d80*/  IMAD.MOV.U32 R4, RZ, RZ, RZ ;  /* 0x000000ffff047224 */ /* 0x000fe400078e00ff */
[----:B------:R-:W-:-:S04]  /*0d90*/  IMAD R3, R0, R135, RZ ;  /* 0x0000008700037224 */ /* 0x000fc800078e02ff */
[----:B------:R-:W-:-:S06]  /*0da0*/  IMAD.HI.U32 R3, R5, R3, R4 ;  /* 0x0000000305037227 */ /* 0x000fcc00078e0004 */
[----:B------:R-:W-:-:S05]  /*0db0*/  IMAD.HI.U32 R3, R3, R2, RZ ;  /* 0x0000000203037227 */ /* 0x000fca00078e00ff */
[----:B------:R-:W-:-:S05]  /*0dc0*/  IADD3 R0, -R3, RZ, RZ ;  /* 0x000000ff03007210 */ /* 0x000fca0007ffe1ff */
[----:B------:R-:W-:-:S05]  /*0dd0*/  IMAD R0, R135, R0, R2 ;  /* 0x0000000087007224 */ /* 0x000fca00078e0202 */
[----:B------:R-:W-:-:S13]  /*0de0*/  ISETP.GT.U32.AND P2, PT, R135, R0, PT ;  /* 0x000000008700720c */ /* 0x000fda0003f44070 */
[----:B------:R-:W-:Y:S01]  /*0df0*/  @!P2 IMAD.IADD R0, R0, 0x1, -R135 ;  /* 0x000000010000a824 */ /* 0x000fe200078e0a87 */
[----:B------:R-:W-:Y:S02]  /*0e00*/  @!P2 IADD3 R3, R3, 0x1, RZ ;  /* 0x000000010303a810 */ /* 0x000fe40007ffe0ff */
[----:B------:R-:W-:Y:S02]  /*0e10*/  ISETP.NE.AND P2, PT, RZ, c[0x0][0x2d0], PT ;  /* 0x0000b400ff007a0c */ /* 0x000fe40003f45270 */
[----:B------:R-:W-:Y:S02]  /*0e20*/  ISETP.GE.U32.AND P3, PT, R0, R135, PT ;  /* 0x000000870000720c */ /* 0x000fe40003f66070 */
[----:B------:R-:W-:-:S04]  /*0e30*/  LOP3.LUT R0, R13, c[0x0][0x2d0], RZ, 0x3c, !PT ;  /* 0x0000b4000d007a12 */ /* 0x000fc800078e3cff */
[----:B------:R-:W-:-:S07]  /*0e40*/  ISETP.GE.AND P1, PT, R0, RZ, PT ;  /* 0x000000ff0000720c */ /* 0x000fce0003f26270 */
[----:B------:R-:W-:-:S06]  /*0e50*/  @P3 IADD3 R3, R3, 0x1, RZ ;  /* 0x0000000103033810 */ /* 0x000fcc0007ffe0ff */
[----:B------:R-:W-:Y:S02]  /*0e60*/  @!P1 IADD3 R3, -R3, RZ, RZ ;  /* 0x000000ff03039210 */ /* 0x000fe40007ffe1ff */
[----:B------:R-:W-:-:S05]  /*0e70*/  @!P2 LOP3.LUT R3, RZ, c[0x0][0x2d0], RZ, 0x33, !PT ;  /* 0x0000b400ff03aa12 */ /* 0x000fca00078e33ff */
[----:B------:R-:W-:-:S05]  /*0e80*/  IMAD.WIDE R14, R3, 0x4, R226 ;  /* 0x00000004030e7825 */ /* 0x000fca00078e02e2 */
[----:B------:R1:W2:Y:S01]  /*0e90*/  LDG.E R0, [R14.64] ;  /* 0x0000000c0e007981 */ /* 0x0002a2000c1e1900 */
[----:B------:R-:W-:-:S04]  /*0ea0*/  IABS R2, c[0x0][0x1c8] ;  /* 0x0000720000027a13 */ /* 0x000fc80000000000 */
[----:B------:R-:W3:Y:S08]  /*0eb0*/  I2F.RP R9, R2 ;  /* 0x0000000200097306 */ /* 0x000ef00000209400 */
[----:B---3--:R-:W3:Y:S02]  /*0ec0*/  MUFU.RCP R6, R9 ;  /* 0x0000000900067308 */ /* 0x008ee40000001000 */
[----:B---3--:R-:W-:-:S06]  /*0ed0*/  IADD3 R6, R6, 0xffffffe, RZ ;  /* 0x0ffffffe06067810 */ /* 0x008fcc0007ffe0ff */
[----:B------:R-:W3:Y:S02]  /*0ee0*/  F2I.FTZ.U32.TRUNC.NTZ R7, R6 ;  /* 0x0000000600077305 */ /* 0x000ee4000021f000 */
[----:B---3--:R-:W-:Y:S01]  /*0ef0*/  IMAD.MOV R4, RZ, RZ, -R7 ;  /* 0x000000ffff047224 */ /* 0x008fe200078e0a07 */
[----:B------:R-:W-:-:S03]  /*0f00*/  MOV R6, RZ ;  /* 0x000000ff00067202 */ /* 0x000fc60000000f00 */
[----:B------:R-:W-:Y:S01]  /*0f10*/  IMAD R5, R4, R2, RZ ;  /* 0x0000000204057224 */ /* 0x000fe200078e02ff */
[----:B------:R-:W-:-:S03]  /*0f20*/  IABS R4, R24 ;  /* 0x0000001800047213 */ /* 0x000fc60000000000 */
[----:B------:R-:W-:-:S06]  /*0f30*/  IMAD.HI.U32 R5, R7, R5, R6 ;  /* 0x0000000507057227 */ /* 0x000fcc00078e0006 */
[----:B-1----:R-:W-:-:S04]  /*0f40*/  IMAD.HI.U32 R14, R5, R4, RZ ;  /* 0x00000004050e7227 */ /* 0x002fc800078e00ff */
        /* <DEDUP_REMOVED lines=14> */
[----:B------:R-:W-:-:S03]  /*1030*/  @!P1 IADD3 R14, -R14, RZ, RZ ;  /* 0x000000ff0e0e9210 */ /* 0x000fc60007ffe1ff */
[----:B------:R-:W-:-:S08]  /*1040*/  IMAD R2, R13, c[0x0][0x19c], R2 ;  /* 0x000067000d027a24 */ /* 0x000fd000078e0202 */
        /* <DEDUP_REMOVED lines=9> */
[----:B------:R-:W-:-:S02]  /*10e0*/  IMAD R3, R15, c[0x0][0x1b0], RZ ;  /* 0x00006c000f037a24 */ /* 0x000fc400078e02ff */
[----:B------:R-:W-:-:S04]  /*10f0*/  IMAD.WIDE.U32 R6, R13, c[0x0][0x198], R6 ;  /* 0x000066000d067a25 */ /* 0x000fc800078e0006 */
[----:B------:R-:W-:Y:S01]  /*1100*/  IMAD R3, R14, c[0x0][0x1b4], R3 ;  /* 0x00006d000e037a24 */ /* 0x000fe200078e0203 */
[----:B------:R-:W-:Y:S01]  /*1110*/  IADD3 R7, R7, R2, RZ ;  /* 0x0000000207077210 */ /* 0x000fe20007ffe0ff */
[----:B------:R-:W-:-:S04]  /*1120*/  IMAD.WIDE.U32 R22, R0, c[0x0][0x188], RZ ;  /* 0x0000620000167a25 */ /* 0x000fc800078e00ff */
[----:B------:R-:W-:-:S04]  /*1130*/  IMAD.WIDE.U32 R6, R14, c[0x0][0x1b0], R6 ;  /* 0x00006c000e067a25 */ /* 0x000fc800078e0006 */
[----:B------:R-:W-:Y:S01]  /*1140*/  IMAD.IADD R19, R23, 0x1, R19 ;  /* 0x0000000117137824 */ /* 0x000fe200078e0213 */
[----:B------:R-:W-:Y:S01]  /*1150*/  IADD3 R9, R7, R3, RZ ;  /* 0x0000000307097210 */ /* 0x000fe20007ffe0ff */
[----:B------:R-:W-:Y:S01]  /*1160*/  IMAD.MOV.U32 R18, RZ, RZ, R6 ;  /* 0x000000ffff127224 */ /* 0x000fe200078e0006 */
[----:B------:R-:W-:Y:S05]  /*1170*/  BRA `(.L_x_2406) ;  /* 0x0000042000007947 */ /* 0x000fea0003800000 */
.L_x_2405:
        /* <DEDUP_REMOVED lines=15> */
.L_x_2407:
[----:B------:R-:W-:Y:S02]  /*1270*/  IABS R7, c[0x0][0x1c8] ;  /* 0x0000720000077a13 */ /* 0x000fe40000000000 */
[----:B------:R-:W-:Y:S02]  /*1280*/  MOV R12, RZ ;  /* 0x000000ff000c7202 */ /* 0x000fe40000000f00 */
[----:B------:R-:W1:Y:S01]  /*1290*/  I2F.RP R9, R7 ;  /* 0x0000000700097306 */ /* 0x000e620000209400 */
[----:B------:R-:W-:-:S05]  /*12a0*/  @P4 IADD3 R19, R2, R19, RZ ;  /* 0x0000001302134210 */ /* 0x000fca0007ffe0ff */
        /* <DEDUP_REMOVED lines=9> */
[----:B------:R-:W-:-:S03]  /*1340*/  LEA R13, R185, 0xffffff80, 0x7 ;  /* 0xffffff80b90d7811 */ /* 0x000fc600078e38ff */
[----:B------:R-:W-:-:S04]  /*1350*/  IMAD.MOV.U32 R5, RZ, RZ, R4 ;  /* 0x000000ffff057224 */ /* 0x000fc800078e0004 */
[----:B------:R-:W-:-:S05]  /*1360*/  IMAD.HI.U32 R14, R12, R5, RZ ;  /* 0x000000050c0e7227 */ /* 0x000fca00078e00ff */
[----:B------:R-:W-:-:S05]  /*1370*/  IADD3 R4, -R14, RZ, RZ ;  /* 0x000000ff0e047210 */ /* 0x000fca0007ffe1ff */
[----:B------:R-:W-:Y:S01]  /*1380*/  IMAD R4, R7, R4, R5 ;  /* 0x0000000407047224 */ /* 0x000fe200078e0205 */
[----:B------:R-:W-:-:S04]  /*1390*/  SHF.R.S32.HI R5, RZ, 0x1f, R13 ;  /* 0x0000001fff057819 */ /* 0x000fc8000001140d */
[----:B------:R-:W-:-:S13]  /*13a0*/  ISETP.GT.U32.AND P1, PT, R7, R4, PT ;  /* 0x000000040700720c */ /* 0x000fda0003f24070 */
[----:B------:R-:W-:Y:S01]  /*13b0*/  @!P1 IMAD.IADD R4, R4, 0x1, -R7 ;  /* 0x0000000104049824 */ /* 0x000fe200078e0a07 */
[----:B------:R-:W-:Y:S02]  /*13c0*/  @!P1 IADD3 R14, R14, 0x1, RZ ;  /* 0x000000010e0e9810 */ /* 0x000fe40007ffe0ff */
[----:B------:R-:W-:Y:S02]  /*13d0*/  ISETP.NE.AND P1, PT, RZ, c[0x0][0x1c8], PT ;  /* 0x00007200ff007a0c */ /* 0x000fe40003f25270 */
[----:B------:R-:W-:Y:S01]  /*13e0*/  ISETP.GE.U32.AND P3, PT, R4, R7, PT ;  /* 0x000000070400720c */ /* 0x000fe20003f66070 */
[----:B------:R-:W-:Y:S01]  /*13f0*/  IMAD.MOV.U32 R7, RZ, RZ, R3 ;  /* 0x000000ffff077224 */ /* 0x000fe200078e0003 */
[----:B------:R-:W-:-:S03]  /*1400*/  LOP3.LUT R4, R24, c[0x0][0x1c8], RZ, 0x3c, !PT ;  /* 0x0000720018047a12 */ /* 0x000fc600078e3cff */
[----:B------:R-:W-:Y:S01]  /*1410*/  IMAD.WIDE.U32 R6, R13, c[0x0][0x198], R6 ;  /* 0x000066000d067a25 */ /* 0x000fe200078e0006 */
[----:B------:R-:W-:-:S03]  /*1420*/  ISETP.GE.AND P2, PT, R4, RZ, PT ;  /* 0x000000ff0400720c */ /* 0x000fc60003f46270 */
[----:B------:R-:W-:-:S04]  /*1430*/  IMAD R4, R5, c[0x0][0x198], RZ ;  /* 0x0000660005047a24 */ /* 0x000fc800078e02ff */
[----:B------:R-:W-:Y:S01]  /*1440*/  @P3 IADD3 R14, R14, 0x1, RZ ;  /* 0x000000010e0e3810 */ /* 0x000fe20007ffe0ff */
[----:B------:R-:W-:-:S04]  /*1450*/  IMAD R3, R13, c[0x0][0x19c], R4 ;  /* 0x000067000d037a24 */ /* 0x000fc800078e0204 */
[----:B------:R-:W-:Y:S01]  /*1460*/  IMAD.IADD R7, R7, 0x1, R3 ;  /* 0x0000000107077824 */ /* 0x000fe200078e0203 */
[----:B------:R-:W-:Y:S02]  /*1470*/  @!P2 IADD3 R14, -R14, RZ, RZ ;  /* 0x000000ff0e0ea210 */ /* 0x000fe40007ffe1ff */
[----:B------:R-:W-:-:S04]  /*1480*/  @!P1 LOP3.LUT R14, RZ, c[0x0][0x1c8], RZ, 0x33, !PT ;  /* 0x00007200ff0e9a12 */ /* 0x000fc800078e33ff */
[----:B------:R-:W-:Y:S01]  /*1490*/  SHF.R.S32.HI R15, RZ, 0x1f, R14 ;  /* 0x0000001fff0f7819 */ /* 0x000fe2000001140e */
[----:B------:R-:W-:-:S04]  /*14a0*/  IMAD.WIDE.U32 R6, R14, c[0x0][0x1b0], R6 ;  /* 0x00006c000e067a25 */ /* 0x000fc800078e0006 */
[----:B------:R-:W-:Y:S01]  /*14b0*/  IMAD R9, R15, c[0x0][0x1b0], RZ ;  /* 0x00006c000f097a24 */ /* 0x000fe200078e02ff */
[----:B------:R-:W-:-:S03]  /*14c0*/  MOV R18, R6 ;  /* 0x0000000600127202 */ /* 0x000fc60000000f00 */
        /* <DEDUP_REMOVED lines=13> */
.L_x_2406:
[----:B------:R-:W-:Y:S01]  /*15a0*/  ISETP.NE.AND P1, PT, R218, -0x1, PT ;  /* 0xffffffffda00780c */ /* 0x000fe20003f25270 */
[----:B------:R-:W-:Y:S01]  /*15b0*/  IMAD R15, R15, c[0x0][0x1b8], RZ ;  /* 0x00006e000f0f7a24 */ /* 0x000fe200078e02ff */
[----:B------:R-:W-:Y:S01]  /*15c0*/  SHF.R.S32.HI R3, RZ, 0x1f, R8 ;  /* 0x0000001fff037819 */ /* 0x000fe20000011408 */
[----:B------:R-:W-:Y:S01]  /*15d0*/  BSSY B0, `(.L_x_2408) ;  /* 0x000005e000007945 */ /* 0x000fe20003800000 */
[----:B------:R-:W-:Y:S01]  /*15e0*/  IADD3 R208, -R10, R217, RZ ;  /* 0x000000d90ad07210 */ /* 0x000fe20007ffe1ff */
[----:B------:R-:W-:Y:S01]  /*15f0*/  IMAD R4, R14, c[0x0][0x1bc], R15 ;  /* 0x00006f000e047a24 */ /* 0x000fe200078e020f */
[CC--:B------:R-:W-:Y:S02]  /*1600*/  LEA.HI R224, R3.reuse, R8.reuse, RZ, 0x3 ;  /* 0x0000000803e07211 */ /* 0x0c0fe400078f18ff */
[----:B------:R-:W-:Y:S02]  /*1610*/  LEA.HI R6, R3, R8, RZ, 0x6 ;  /* 0x0000000803067211 */ /* 0x000fe400078f30ff */
[----:B------:R-:W-:-:S02]  /*1620*/  SHF.R.S32.HI R25, RZ, 0x1f, R24 ;  /* 0x0000001fff197819 */ /* 0x000fc40000011418 */
[----:B------:R-:W-:Y:S01]  /*1630*/  LEA.HI R212, R3, R8, RZ, 0x5 ;  /* 0x0000000803d47211 */ /* 0x000fe200078f28ff */
[----:B------:R-:W-:Y:S01]  /*1640*/  @P1 IMAD.WIDE.U32 R16, R218, c[0x0][0x190], RZ ;  /* 0x00006400da101a25 */ /* 0x000fe200078e00ff */
[----:B------:R-:W-:-:S03]  /*1650*/  @!P1 SHF.R.S32.HI R7, RZ, 0x1f, R20 ;  /* 0x0000001fff079819 */ /* 0x000fc60000011414 */
[----:B------:R-:W-:Y:S02]  /*1660*/  @P1 IMAD R11, R218, c[0x0][0x194], R17 ;  /* 0x00006500da0b1a24 */ /* 0x000fe400078e0211 */
[----:B------:R-:W-:Y:S02]  /*1670*/  @!P1 IMAD R7, R7, c[0x0][0x178], RZ ;  /* 0x00005e0007079a24 */ /* 0x000fe400078e02ff */
[----:B------:R-:W-:Y:S02]  /*1680*/  @P1 IMAD.MOV.U32 R2, RZ, RZ, R16 ;  /* 0x000000ffff021224 */ /* 0x000fe400078e0010 */
[----:B-----5:R-:W-:Y:S01]  /*1690*/  @!P1 IMAD R0, R20, c[0x0][0x17c], R7 ;  /* 0x00005f0014009a24 */ /* 0x020fe200078e0207 */
[----:B------:R-:W-:Y:S01]  /*16a0*/  LOP3.LUT R7, R224, 0xfffffff8, RZ, 0xc0, !PT ;  /* 0xfffffff8e0077812 */ /* 0x000fe200078ec0ff */
[----:B------:R-:W-:Y:S01]  /*16b0*/  @!P1 IMAD.WIDE.U32 R16, R20, c[0x0][0x178], RZ ;  /* 0x00005e0014109a25 */ /* 0x000fe200078e00ff */
[----:B------:R-:W-:Y:S02]  /*16c0*/  SHF.R.S32.HI R224, RZ, 0x3, R224 ;  /* 0x00000003ffe07819 */ /* 0x000fe400000114e0 */
[----:B------:R-:W-:Y:S01]  /*16d0*/  IADD3 R12, -R7, R8, RZ ;  /* 0x00000008070c7210 */ /* 0x000fe20007ffe1ff */
[----:B------:R-:W-:Y:S01]  /*16e0*/  @!P1 IMAD.MOV.U32 R2, RZ, RZ, R16 ;  /* 0x000000ffff029224 */ /* 0x000fe200078e0010 */
[----:B------:R-:W-:Y:S01]  /*16f0*/  LEA.HI R16, R3, R8, RZ, 0x4 ;  /* 0x0000000803107211 */ /* 0x000fe200078f20ff */
[----:B------:R-:W-:Y:S01]  /*1700*/  @!P1 IMAD.IADD R11, R17, 0x1, R0 ;  /* 0x00000001110b9824 */ /* 0x000fe200078e0200 */
[--C-:B------:R-:W-:Y:S01]  /*1710*/  SHF.R.S32.HI R225, RZ, 0x1f, R224.reuse ;  /* 0x0000001fffe17819 */ /* 0x100fe200000114e0 */
[----:B------:R-:W-:Y:S01]  /*1720*/  IMAD.SHL.U32 R220, R12, 0x8, RZ ;  /* 0x000000080cdc7824 */ /* 0x000fe200078e00ff */
[----:B------:R-:W-:Y:S01]  /*1730*/  LOP3.LUT R7, R16, 0xfffffff0, RZ, 0xc0, !PT ;  /* 0xfffffff010077812 */ /* 0x000fe200078ec0ff */
[----:B------:R-:W-:Y:S01]  /*1740*/  IMAD.SHL.U32 R21, R224, 0x40, RZ ;  /* 0x00000040e0157824 */ /* 0x000fe200078e00ff */
[----:B------:R-:W-:Y:S01]  /*1750*/  LOP3.LUT R3, R212, 0xffffffe0, RZ, 0xc0, !PT ;  /* 0xffffffe0d4037812 */ /* 0x000fe200078ec0ff */
[----:B------:R-:W-:Y:S01]  /*1760*/  IMAD R181, R225, c[0x0][0x198], RZ ;  /* 0x00006600e1b57a24 */ /* 0x000fe200078e02ff */
[----:B------:R-:W-:Y:S01]  /*1770*/  IADD3 R7, -R7, R8, RZ ;  /* 0x0000000807077210 */ /* 0x000fe20007ffe1ff */
[----:B------:R-:W-:Y:S01]  /*1780*/  IMAD.WIDE R26, R27, 0x40, R224 ;  /* 0x000000401b1a7825 */ /* 0x000fe200078e02e0 */
[----:B------:R-:W-:-:S02]  /*1790*/  IADD3 R22, P1, R220, R22, RZ ;  /* 0x00000016dc167210 */ /* 0x000fc40007f3e0ff */
[----:B------:R-:W-:Y:S01]  /*17a0*/  SHF.R.S32.HI R221, RZ, 0x1f, R220 ;  /* 0x0000001fffdd7819 */ /* 0x000fe200000114dc */
[----:B------:R-:W-:Y:S01]  /*17b0*/  IMAD R181, R224, c[0x0][0x19c], R181 ;  /* 0x00006700e0b57a24 */ /* 0x000fe200078e02b5 */
[----:B------:R-:W-:Y:S02]  /*17c0*/  IADD3 R18, P2, R220, R18, RZ ;  /* 0x00000012dc127210 */ /* 0x000fe40007f5e0ff */
[----:B------:R-:W-:Y:S01]  /*17d0*/  SHF.R.S32.HI R0, RZ, 0x1f, R7 ;  /* 0x0000001fff007819 */ /* 0x000fe20000011407 */
[C---:B------:R-:W-:Y:S01]  /*17e0*/  IMAD.X R23, R221.reuse, 0x1, R19, P1 ;  /* 0x00000001dd177824 */ /* 0x040fe200008e0613 */
[----:B------:R-:W-:Y:S01]  /*17f0*/  IADD3 R38, P1, R224, R13, RZ ;  /* 0x0000000de0267210 */ /* 0x000fe20007f3e0ff */
[----:B------:R-:W-:Y:S01]  /*1800*/  IMAD.X R19, R221, 0x1, R9, P2 ;  /* 0x00000001dd137824 */ /* 0x000fe200010e0609 */
[----:B------:R-:W-:Y:S01]  /*1810*/  LEA.HI R0, R0, R7, RZ, 0x3 ;  /* 0x0000000700007211 */ /* 0x000fe200078f18ff */
[----:B------:R-:W-:Y:S01]  /*1820*/  IMAD.WIDE.U32 R14, R14, c[0x0][0x1b8], R22 ;  /* 0x00006e000e0e7a25 */ /* 0x000fe200078e0016 */
[----:B------:R-:W-:-:S02]  /*1830*/  LOP3.LUT R21, R21, 0x1c0, RZ, 0xc0, !PT ;  /* 0x000001c015157812 */ /* 0x000fc400078ec0ff */
[----:B------:R-:W-:Y:S01]  /*1840*/  SHF.R.S32.HI R212, RZ, 0x5, R212 ;  /* 0x00000005ffd47819 */ /* 0x000fe200000114d4 */
[----:B------:R-:W-:Y:S01]  /*1850*/  IMAD.SHL.U32 R9, R6, 0x8, RZ ;  /* 0x0000000806097824 */ /* 0x000fe200078e00ff */
[----:B------:R-:W-:Y:S01]  /*1860*/  LOP3.LUT R6, R0, 0xfffffff8, RZ, 0xc0, !PT ;  /* 0xfffffff800067812 */ /* 0x000fe200078ec0ff */
[----:B------:R-:W-:Y:S01]  /*1870*/  IMAD.WIDE.U32 R18, R224, c[0x0][0x198], R18 ;  /* 0x00006600e0127a25 */ /* 0x000fe200078e0012 */
[----:B------:R-:W-:Y:S02]  /*1880*/  IADD3 R15, R15, R4, RZ ;  /* 0x000000040f0f7210 */ /* 0x000fe40007ffe0ff */
[----:B------:R-:W-:Y:S01]  /*1890*/  LOP3.LUT R17, R21, 0x38, R220, 0xf8, !PT ;  /* 0x0000003815117812 */ /* 0x000fe200078ef8dc */
[----:B------:R-:W-:Y:S01]  /*18a0*/  IMAD.X R5, R225, 0x1, R5, P1 ;  /* 0x00000001e1057824 */ /* 0x000fe200008e0605 */
[----:B------:R-:W-:Y:S01]  /*18b0*/  SHF.R.U32.HI R216, RZ, 0x3, R21 ;  /* 0x00000003ffd87819 */ /* 0x000fe20000011615 */
[----:B------:R-:W-:Y:S01]  /*18c0*/  IMAD.MOV.U32 R180, RZ, RZ, R18 ;  /* 0x000000ffffb47224 */ /* 0x000fe200078e0012 */
[----:B------:R-:W-:Y:S01]  /*18d0*/  IADD3 R18, P1, R220, R2, RZ ;  /* 0x00000002dc127210 */ /* 0x000fe20007f3e0ff */
[----:B------:R-:W-:Y:S01]  /*18e0*/  IMAD.IADD R4, R7, 0x1, -R6 ;  /* 0x0000000107047824 */ /* 0x000fe200078e0a06 */
[----:B------:R-:W-:Y:S01]  /*18f0*/  LOP3.LUT R216, R17, R216, RZ, 0x3c, !PT ;  /* 0x000000d811d87212 */ /* 0x000fe200078e3cff */
[----:B------:R-:W-:Y:S01]  /*1900*/  IMAD.IADD R181, R19, 0x1, R181 ;  /* 0x0000000113b57824 */ /* 0x000fe200078e02b5 */
[----:B------:R-:W-:Y:S01]  /*1910*/  MOV R7, 0x10 ;  /* 0x0000001000077802 */ /* 0x000fe20000000f00 */
[----:B------:R-:W-:Y:S01]  /*1920*/  IMAD.X R19, R221, 0x1, R11, P1 ;  /* 0x00000001dd137824 */ /* 0x000fe200008e060b */
[----:B------:R-:W-:Y:S01]  /*1930*/  R2P PR, R4, 0x6 ;  /* 0x0000000604007804 */ /* 0x000fe20000000000 */
[----:B------:R-:W-:Y:S01]  /*1940*/  IMAD R5, R5, c[0x0][0x1a0], RZ ;  /* 0x0000680005057a24 */ /* 0x000fe200078e02ff */
[----:B------:R-:W-:Y:S01]  /*1950*/  ISETP.GE.AND P3, PT, R224, R208, PT ;  /* 0x000000d0e000720c */ /* 0x000fe20003f66270 */
[----:B------:R-:W-:Y:S01]  /*1960*/  IMAD R23, R25, c[0x0][0x1a8], RZ ;  /* 0x00006a0019177a24 */ /* 0x000fe200078e02ff */
[----:B------:R-:W-:Y:S01]  /*1970*/  LOP3.LUT R216, R216, 0xfffffe00, R9, 0xf8, !PT ;  /* 0xfffffe00d8d87812 */ /* 0x000fe200078ef809 */
[----:B------:R-:W-:Y:S01]  /*1980*/  IMAD R9, R38, c[0x0][0x1a4], R5 ;  /* 0x0000690026097a24 */ /* 0x000fe200078e0205 */
[----:B------:R-:W-:Y:S01]  /*1990*/  IADD3 R209, R220, 0x40, RZ ;  /* 0x00000040dcd17810 */ /* 0x000fe20007ffe0ff */
[----:B------:R-:W-:-:S02]  /*19a0*/  IMAD.MOV.U32 R5, RZ, RZ, 0x20 ;  /* 0x00000020ff057424 */ /* 0x000fc400078e00ff */
[C---:B------:R-:W-:Y:S02]  /*19b0*/  IMAD R23, R24.reuse, c[0x0][0x1ac], R23 ;  /* 0x00006b0018177a24 */ /* 0x040fe400078e0217 */
[----:B------:R-:W-:Y:S01]  /*19c0*/  IMAD.WIDE.U32 R18, R24, c[0x0][0x1a8], R18 ;  /* 0x00006a0018127a25 */ /* 0x000fe200078e0012 */
[----:B------:R-:W-:-:S03]  /*19d0*/  SEL R2, R5, 0xffffffe0, !P2 ;  /* 0xffffffe005027807 */ /* 0x000fc60005000000 */
[----:B------:R-:W-:Y:S01]  /*19e0*/  IMAD.WIDE.U32 R38, R38, c[0x0][0x1a0], R14 ;  /* 0x0000680026267a25 */ /* 0x000fe200078e000e */
[----:B------:R-:W-:-:S03]  /*19f0*/  IADD3 R23, R19, R23, RZ ;  /* 0x0000001713177210 */ /* 0x000fc60007ffe0ff */
[----:B------:R-:W-:Y:S01]  /*1a00*/  IMAD.IADD R14, R8, 0x1, -R3 ;  /* 0x00000001080e7824 */ /* 0x000fe200078e0a03 */
[----:B------:R-:W-:Y:S01]  /*1a10*/  SEL R3, R7, 0xfffffff0, !P1 ;  /* 0xfffffff007037807 */ /* 0x000fe20004800000 */
[----:B------:R-:W-:Y:S02]  /*1a20*/  IMAD.SHL.U32 R216, R216, 0x2, RZ ;  /* 0x00000002d8d87824 */ /* 0x000fe400078e00ff */
        /* <DEDUP_REMOVED lines=24> */
.L_x_2409:
[----:B------:R-:W-:Y:S05]  /*1bb0*/  BSYNC B0 ;  /* 0x0000000000007941 */ /* 0x000fea0003800000 */
.L_x_2408:
        /* <DEDUP_REMOVED lines=29> */
.L_x_2411:
[----:B------:R-:W-:Y:S05]  /*1d90*/  BSYNC B0 ;  /* 0x0000000000007941 */ /* 0x000fea0003800000 */
.L_x_2410:
        /* <DEDUP_REMOVED lines=29> */
.L_x_2413:
[----:B------:R-:W-:Y:S05]  /*1f70*/  BSYNC B0 ;  /* 0x0000000000007941 */ /* 0x000fea0003800000 */
.L_x_2412:
        /* <DEDUP_REMOVED lines=28> */
.L_x_2415:
[----:B------:R-:W-:Y:S05]  /*2140*/  BSYNC B0 ;  /* 0x0000000000007941 */ /* 0x000fea0003800000 */
.L_x_2414:
        /* <DEDUP_REMOVED lines=23> */
.L_x_2417:
[----:B------:R-:W-:Y:S05]  /*22c0*/  BSYNC B0 ;  /* 0x0000000000007941 */ /* 0x000fea0003800000 */
.L_x_2416:
        /* <DEDUP_REMOVED lines=25> */
.L_x_2419:
[----:B------:R-:W-:Y:S05]  /*2460*/  BSYNC B0 ;  /* 0x0000000000007941 */ /* 0x000fea0003800000 */
.L_x_2418:
[----:B------:R-:W-:Y:S01]  /*2470*/  ISETP.GE.AND P1, PT, R11, R6, PT ;  /* 0x000000060b00720c */ /* 0x000fe20003f26270 */
[----:B------:R-:W-:-:S12]  /*2480*/  BSSY B0, `(.L_x_2420) ;  /* 0x0000016000007945 */ /* 0x000fd80003800000 */
[----:B------:R-:W-:Y:S05]  /*2490*/  @P1 BRA `(.L_x_2421) ;  /* 0x0000014000001947 */ /* 0x000fea0003800000 */
[----:B------:R-:W-:Y:S01]  /*24a0*/  ISETP.GE.AND P2, PT, R220, c[0x0][0x220], PT ;  /* 0x00008800dc007a0c */ /* 0x000fe20003f46270 */
[----:B------:R-:W-:Y:S01]  /*24b0*/  IMAD.MOV.U32 R13, RZ, RZ, c[0x0][0x19c] ;  /* 0x00006700ff0d7624 */ /* 0x000fe200078e00ff */
[C---:B---3--:R-:W-:Y:S02]  /*24c0*/  LEA R18, P3, R134.reuse, R180, 0x5 ;  /* 0x000000b486127211 */ /* 0x048fe400078628ff */
        /* <DEDUP_REMOVED lines=17> */
.L_x_2421:
[----:B------:R-:W-:Y:S05]  /*25e0*/  BSYNC B0 ;  /* 0x0000000000007941 */ /* 0x000fea0003800000 */
.L_x_2420:
        /* <DEDUP_REMOVED lines=24> */
.L_x_2423:
[----:B------:R-:W-:Y:S05]  /*2770*/  BSYNC B0 ;  /* 0x0000000000007941 */ /* 0x000fea0003800000 */
.L_x_2422:
[----:B--23--:R-:W-:Y:S01]  /*2780*/  IADD3 R19, R224, 0x40, RZ ;  /* 0x00000040e0137810 */ /* 0x00cfe20007ffe0ff */
[----:B------:R-:W-:Y:S03]  /*2790*/  BSSY B0, `(.L_x_2424) ;  /* 0x0000017000007945 */ /* 0x000fe60003800000 */
[----:B------:R-:W-:-:S13]  /*27a0*/  ISETP.GE.AND P1, PT, R19, R6, PT ;  /* 0x000000061300720c */ /* 0x000fda0003f26270 */
[----:B------:R-:W-:Y:S05]  /*27b0*/  @P1 BRA `(.L_x_2425) ;  /* 0x0000014000001947 */ /* 0x000fea0003800000 */
[----:B------:R-:W-:Y:S01]  /*27c0*/  ISETP.GE.AND P2, PT, R220, c[0x0][0x220], PT ;  /* 0x00008800dc007a0c */ /* 0x000fe20003f46270 */
[----:B------:R-:W-:Y:S01]  /*27d0*/  IMAD.MOV.U32 R13, RZ, RZ, c[0x0][0x19c] ;  /* 0x00006700ff0d7624 */ /* 0x000fe200078e00ff */
[C---:B------:R-:W-:Y:S02]  /*27e0*/  LEA R15, P3, R134.reuse, R180, 0x6 ;  /* 0x000000b4860f7211 */ /* 0x040fe400078630ff */
        /* <DEDUP_REMOVED lines=17> */
.L_x_2425:
[----:B------:R-:W-:Y:S05]  /*2900*/  BSYNC B0 ;  /* 0x0000000000007941 */ /* 0x000fea0003800000 */
.L_x_2424:
        /* <DEDUP_REMOVED lines=25> */
.L_x_2427:
[----:B------:R-:W-:Y:S05]  /*2aa0*/  BSYNC B0 ;  /* 0x0000000000007941 */ /* 0x000fea0003800000 */
.L_x_2426:
        /* <DEDUP_REMOVED lines=25> */
.L_x_2429:
[----:B------:R-:W-:Y:S05]  /*2c40*/  BSYNC B0 ;  /* 0x0000000000007941 */ /* 0x000fea0003800000 */
.L_x_2428:
        /* <DEDUP_REMOVED lines=25> */
.L_x_2431:
[----:B------:R-:W-:Y:S05]  /*2de0*/  BSYNC B0 ;  /* 0x0000000000007941 */ /* 0x000fea0003800000 */
.L_x_2430:
[----:B------:R-:W-:Y:S01]  /*2df0*/  SHF.R.S32.HI R18, RZ, 0x1f, R20 ;  /* 0x0000001fff127819 */ /* 0x000fe20000011414 */
[----:B------:R-:W-:Y:S01]  /*2e00*/  IMAD.WIDE.U32 R24, R20, c[0x0][0x320], R24 ;  /* 0x0000c80014187a25 */ /* 0x000fe200078e0018 */
[----:B------:R-:W0:Y:S03]  /*2e10*/  LDGDEPBAR ;  /* 0x00000000000079af */ /* 0x000e260000000000 */
[----:B--2---:R-:W-:Y:S01]  /*2e20*/  IMAD R23, R18, c[0x0][0x320], RZ ;  /* 0x0000c80012177a24 */ /* 0x004fe200078e02ff */
[----:B------:R-:W-:-:S03]  /*2e30*/  LEA R22, P1, R24, c[0x0][0x318], 0x2 ;  /* 0x0000c60018167a11 */ /* 0x000fc600078210ff */
[----:B------:R-:W-:-:S04]  /*2e40*/  IMAD R23, R20, c[0x0][0x324], R23 ;  /* 0x0000c90014177a24 */ /* 0x000fc800078e0217 */
[----:B------:R-:W-:-:S05]  /*2e50*/  IMAD.IADD R23, R25, 0x1, R23 ;  /* 0x0000000119177824 */ /* 0x000fca00078e0217 */
[----:B------:R-:W-:-:S06]  /*2e60*/  LEA.HI.X R23, R24, c[0x0][0x31c], R23, 0x2, P1 ;  /* 0x0000c70018177a11 */ /* 0x000fcc00008f1417 */
[----:B------:R-:W2:Y:S01]  /*2e70*/  LDG.E R23, [R22.64] ;  /* 0x0000000c16177981 */ /* 0x000ea2000c1e1900 */
[----:B------:R-:W-:Y:S01]  /*2e80*/  SHF.R.S32.HI R27, RZ, 0x4, R16 ;  /* 0x00000004ff1b7819 */ /* 0x000fe20000011410 */
[----:B------:R-:W-:-:S04]  /*2e90*/  DEPBAR.LE SB0, 0x0 ;  /* 0x000080000000791a */ /* 0x000fc80000000000 */
[----:B------:R-:W-:Y:S01]  /*2ea0*/  LEA.HI R16, R16, R27, RZ, 0x1 ;  /* 0x0000001b10107211 */ /* 0x000fe200078f08ff */
[----:B------:R-:W-:Y:S01]  /*2eb0*/  IMAD.SHL.U32 R4, R4, 0x40, RZ ;  /* 0x0000004004047824 */ /* 0x000fe200078e00ff */
[----:B------:R-:W-:Y:S01]  /*2ec0*/  ISETP.GE.AND P2, PT, R224, R6, PT ;  /* 0x00000006e000720c */ /* 0x000fe20003f46270 */
[----:B------:R-:W-:Y:S01]  /*2ed0*/  BAR.SYNC.DEFER_BLOCKING 0x0 ;  /* 0x0000000000007b1d */ /* 0x000fe20000010000 */
[----:B------:R-:W-:Y:S01]  /*2ee0*/  LOP3.LUT R16, R16, 0xfffffffe, RZ, 0xc0, !PT ;  /* 0xfffffffe10107812 */ /* 0x000fe200078ec0ff */
[----:B------:R-:W-:Y:S01]  /*2ef0*/  IMAD.SHL.U32 R206, R12, 0x40, RZ ;  /* 0x000000400cce7824 */ /* 0x000fe200078e00ff */
[----:B------:R-:W-:Y:S01]  /*2f00*/  LOP3.LUT R4, R4, 0x1c0, RZ, 0xc0, !PT ;  /* 0x000001c004047812 */ /* 0x000fe200078ec0ff */
[----:B------:R-:W-:Y:S01]  /*2f10*/  IMAD.SHL.U32 R29, R224, 0x8, RZ ;  /* 0x00000008e01d7824 */ /* 0x000fe200078e00ff */
[----:B------:R-:W-:Y:S01]  /*2f20*/  SHF.R.S32.HI R213, RZ, 0x1f, R14 ;  /* 0x0000001fffd57819 */ /* 0x000fe2000001140e */
[----:B------:R-:W-:Y:S01]  /*2f30*/  IMAD.IADD R27, R27, 0x1, -R16 ;  /* 0x000000011b1b7824 */ /* 0x000fe200078e0a10 */
[----:B------:R-:W-:Y:S01]  /*2f40*/  LOP3.LUT R206, R206, 0x1c0, RZ, 0xc0, !PT ;  /* 0x000001c0cece7812 */ /* 0x000fe200078ec0ff */
[----:B------:R-:W-:Y:S01]  /*2f50*/  IMAD R10, R212, 0x10, R10 ;  /* 0x00000010d40a7824 */ /* 0x000fe200078e020a */
[----:B------:R-:W-:Y:S01]  /*2f60*/  LEA.HI R213, R213, R14, RZ, 0x2 ;  /* 0x0000000ed5d57211 */ /* 0x000fe200078f10ff */
[----:B------:R-:W-:Y:S01]  /*2f70*/  IMAD.SHL.U32 R25, R27, 0x8, RZ ;  /* 0x000000081b197824 */ /* 0x000fe200078e00ff */
[----:B------:R-:W-:Y:S01]  /*2f80*/  LOP3.LUT R29, R206, 0x8, R29, 0xf8, !PT ;  /* 0x00000008ce1d7812 */ /* 0x000fe200078ef81d */
[----:B------:R-:W-:Y:S01]  /*2f90*/  IMAD.SHL.U32 R214, R8, 0x2, RZ ;  /* 0x0000000208d67824 */ /* 0x000fe200078e00ff */
[----:B------:R-:W-:Y:S01]  /*2fa0*/  SHF.R.U32.HI R206, RZ, 0x3, R206 ;  /* 0x00000003ffce7819 */ /* 0x000fe200000116ce */
[----:B------:R-:W-:Y:S01]  /*2fb0*/  BSSY B0, `(.L_x_2432) ;  /* 0x000002d000007945 */ /* 0x000fe20003800000 */
[----:B------:R-:W-:-:S02]  /*2fc0*/  LOP3.LUT R25, R4, 0x8, R25, 0xf8, !PT ;  /* 0x0000000804197812 */ /* 0x000fc400078ef819 */
[----:B------:R-:W-:Y:S02]  /*2fd0*/  SHF.R.U32.HI R4, RZ, 0x3, R4 ;  /* 0x00000003ff047819 */ /* 0x000fe40000011604 */
[----:B------:R-:W-:Y:S02]  /*2fe0*/  LOP3.LUT R206, R29, R206, RZ, 0x3c, !PT ;  /* 0x000000ce1dce7212 */ /* 0x000fe400078e3cff */
[----:B------:R-:W-:Y:S01]  /*2ff0*/  LOP3.LUT R4, R25, R4, RZ, 0x3c, !PT ;  /* 0x0000000419047212 */ /* 0x000fe200078e3cff */
[----:B------:R-:W-:Y:S01]  /*3000*/  IMAD.SHL.U32 R25, R0, 0x40, RZ ;  /* 0x0000004000197824 */ /* 0x000fe200078e00ff */
[----:B------:R-:W-:Y:S01]  /*3010*/  SHF.R.S32.HI R29, RZ, 0x1f, R212 ;  /* 0x0000001fff1d7819 */ /* 0x000fe200000114d4 */
[----:B------:R3:W-:Y:S01]  /*3020*/  @P2 STS.128 [R216+0xc000], RZ ;  /* 0x00c000ffd8002388 */ /* 0x0007e20000000c00 */
[----:B------:R-:W2:Y:S01]  /*3030*/  MUFU.RCP R0, c[0x0][0x238] ;  /* 0x00008e0000007b08 */ /* 0x000ea20000001000 */
[----:B------:R-:W-:Y:S01]  /*3040*/  SHF.R.S32.HI R213, RZ, 0x2, R213 ;  /* 0x00000002ffd57819 */ /* 0x000fe200000114d5 */
[----:B------:R-:W-:Y:S01]  /*3050*/  IMAD R206, R27, 0x200, R206 ;  /* 0x000002001bce7824 */ /* 0x000fe200078e02ce */
[----:B------:R3:W-:Y:S01]  /*3060*/  @P2 STS.128 [R216+0x10000], RZ ;  /* 0x010000ffd8002388 */ /* 0x0007e20000000c00 */
[----:B------:R-:W-:-:S02]  /*3070*/  LOP3.LUT R25, R25, 0xfffffe00, RZ, 0xc0, !PT ;  /* 0xfffffe0019197812 */ /* 0x000fc400078ec0ff */
[----:B------:R-:W-:Y:S02]  /*3080*/  LEA.HI R29, R29, R212, RZ, 0x2 ;  /* 0x000000d41d1d7211 */ /* 0x000fe400078f10ff */
[----:B------:R-:W-:Y:S01]  /*3090*/  IADD3 R10, R10, 0x1, R213 ;  /* 0x000000010a0a7810 */ /* 0x000fe20007ffe0d5 */
[----:B------:R-:W-:Y:S01]  /*30a0*/  IMAD R207, R212, 0x400, R25 ;  /* 0x00000400d4cf7824 */ /* 0x000fe200078e0219 */
[----:B------:R-:W-:Y:S02]  /*30b0*/  LOP3.LUT R29, R29, 0xfffffffc, RZ, 0xc0, !PT ;  /* 0xfffffffc1d1d7812 */ /* 0x000fe400078ec0ff */
[----:B------:R-:W-:Y:S01]  /*30c0*/  LOP3.LUT P4, RZ, R12, 0x4, RZ, 0xc0, !PT ;  /* 0x000000040cff7812 */ /* 0x000fe2000788c0ff */
[----:B------:R-:W-:Y:S01]  /*30d0*/  IMAD.IADD R207, R4, 0x1, R207 ;  /* 0x0000000104cf7824 */ /* 0x000fe200078e02cf */
[----:B------:R-:W-:Y:S01]  /*30e0*/  LOP3.LUT P3, RZ, R12, 0x2, RZ, 0xc0, !PT ;  /* 0x000000020cff7812 */ /* 0x000fe2000786c0ff */
[----:B------:R-:W-:Y:S01]  /*30f0*/  IMAD.IADD R212, R212, 0x1, -R29 ;  /* 0x00000001d4d47824 */ /* 0x000fe200078e0a1d */
[----:B------:R-:W-:Y:S01]  /*3100*/  LEA R172, P1, R38, c[0x0][0x170], 0x1 ;  /* 0x00005c0026ac7a11 */ /* 0x000fe200078208ff */
[----:B------:R-:W-:Y:S01]  /*3110*/  IMAD.SHL.U32 R207, R207, 0x2, RZ ;  /* 0x00000002cfcf7824 */ /* 0x000fe200078e00ff */
[----:B------:R-:W-:-:S02]  /*3120*/  IADD3 R121, R120, R10, -R217 ;  /* 0x0000000a78797210 */ /* 0x000fc40007ffe8d9 */
[----:B------:R-:W-:Y:S02]  /*3130*/  LOP3.LUT R4, R4, R25, RZ, 0xfc, !PT ;  /* 0x0000001904047212 */ /* 0x000fe400078efcff */
[----:B------:R-:W-:Y:S02]  /*3140*/  SEL R5, R5, 0xffffffe0, !P4 ;  /* 0xffffffe005057807 */ /* 0x000fe40006000000 */
[----:B------:R-:W-:Y:S02]  /*3150*/  LOP3.LUT R214, R214, 0x6, RZ, 0xc0, !PT ;  /* 0x00000006d6d67812 */ /* 0x000fe400078ec0ff */
[----:B------:R-:W-:Y:S02]  /*3160*/  SEL R7, R7, 0xfffffff0, !P3 ;  /* 0xfffffff007077807 */ /* 0x000fe40005800000 */
[----:B------:R-:W-:Y:S02]  /*3170*/  LEA.HI.X R173, R38, c[0x0][0x174], R36, 0x1, P1 ;  /* 0x00005d0026ad7a11 */ /* 0x000fe400008f0c24 */
[----:B------:R-:W-:Y:S01]  /*3180*/  IADD3 R121, R121, c[0x0][0x2e8], RZ ;  /* 0x0000ba0079797a10 */ /* 0x000fe20007ffe0ff */
[----:B--2---:R-:W-:Y:S01]  /*3190*/  FMUL.FTZ R0, R23, R0 ;  /* 0x0000000017007220 */ /* 0x004fe20000410000 */
[----:B------:R-:W-:Y:S05]  /*31a0*/  @P2 BRA `(.L_x_2433) ;  /* 0x000000d000002947 */ /* 0x000fea0003800000 */
[----:B---3--:R-:W-:Y:S02]  /*31b0*/  ISETP.GE.AND P2, PT, R220, c[0x0][0x220], PT ;  /* 0x00008800dc007a0c */ /* 0x008fe40003f46270 */
        /* <DEDUP_REMOVED lines=12> */
.L_x_2433:
[----:B---3--:R-:W-:Y:S05]  /*3280*/  BSYNC B0 ;  /* 0x0000000000007941 */ /* 0x008fea0003800000 */
.L_x_2432:
        /* <DEDUP_REMOVED lines=19> */
[----:B----4-:R-:W-:-:S04]  /*33c0*/  LEA R20, P1, R222, R172, 0x1 ;  /* 0x000000acde147211 */ /* 0x010fc800078208ff */
[----:B------:R-:W-:-:S05]  /*33d0*/  LEA.HI.X R21, R222, R173, R219, 0x1, P1 ;  /* 0x000000adde157211 */ /* 0x000fca00008f0cdb */
[----:B------:R-:W-:Y:S01]  /*33e0*/  @!PT LDS RZ, [RZ] ;  /* 0x00000000fffff984 */ /* 0x000fe20000000800 */
[----:B------:R-:W-:Y:S01]  /*33f0*/  @!PT LDS RZ, [RZ] ;  /* 0x00000000fffff984 */ /* 0x000fe20000000800 */
[----:B------:R-:W-:Y:S01]  /*3400*/  @!PT LDS RZ, [RZ] ;  /* 0x00000000fffff984 */ /* 0x000fe20000000800 */
[----:B------:R4:W-:Y:S04]  /*3410*/  LDGSTS.E.BYPASS.LTC128B.128 [R216+0x10800], [R20.64+0x80] ;  /* 0x1080008014d87fae */ /* 0x0009e8000b901d4c */
.L_x_2435:
[----:B------:R-:W-:Y:S05]  /*3420*/  BSYNC B0 ;  /* 0x0000000000007941 */ /* 0x000fea0003800000 */
.L_x_2434:
        /* <DEDUP_REMOVED lines=10> */
[C---:B----4-:R-:W-:Y:S01]  /*34d0*/  @!P2 LEA R20, P3, R8.reuse, R172, 0x1 ;  /* 0x000000ac0814a211 */ /* 0x050fe200078608ff */
        /* <DEDUP_REMOVED lines=14> */
.L_x_2437:
[----:B------:R-:W-:Y:S05]  /*35c0*/  BSYNC B0 ;  /* 0x0000000000007941 */ /* 0x000fea0003800000 */
.L_x_2436:
        /* <DEDUP_REMOVED lines=26> */
.L_x_2439:
[----:B------:R-:W-:Y:S05]  /*3770*/  BSYNC B0 ;  /* 0x0000000000007941 */ /* 0x000fea0003800000 */
.L_x_2438:
        /* <DEDUP_REMOVED lines=25> */
.L_x_2441:
[----:B------:R-:W-:Y:S05]  /*3910*/  BSYNC B0 ;  /* 0x0000000000007941 */ /* 0x000fea0003800000 */
.L_x_2440:
        /* <DEDUP_REMOVED lines=26> */
.L_x_2443:
[----:B------:R-:W-:Y:S05]  /*3ac0*/  BSYNC B0 ;  /* 0x0000000000007941 */ /* 0x000fea0003800000 */
.L_x_2442:
        /* <DEDUP_REMOVED lines=26> */
.L_x_2445:
[----:B------:R-:W-:Y:S05]  /*3c70*/  BSYNC B0 ;  /* 0x0000000000007941 */ /* 0x000fea0003800000 */
.L_x_2444:
        /* <DEDUP_REMOVED lines=26> */
.L_x_2447:
[----:B------:R-:W-:Y:S05]  /*3e20*/  BSYNC B0 ;  /* 0x0000000000007941 */ /* 0x000fea0003800000 */
.L_x_2446:
[----:B------:R-:W-:Y:S01]  /*3e30*/  IMAD.SHL.U32 R206, R206, 0x2, RZ ;  /* 0x00000002cece7824 */ /* 0x000fe200078e00ff */
[----:B------:R-:W-:Y:S01]  /*3e40*/  LDSM.16.M88.4 R72, [R207] ;  /* 0x00000000cf48783b */ /* 0x000fe20000000200 */
[--C-:B------:R-:W-:Y:S01]  /*3e50*/  IMAD R205, R3, 0x2, R207.reuse ;  /* 0x0000000203cd7824 */ /* 0x100fe200078e02cf */
[----:B------:R-:W-:Y:S01]  /*3e60*/  IADD3 R183, R121, 0x8, RZ ;  /* 0x0000000879b77810 */ /* 0x000fe20007ffe0ff */
[--C-:B------:R-:W-:Y:S01]  /*3e70*/  IMAD R122, R7, 0x2, R206.reuse ;  /* 0x00000002077a7824 */ /* 0x100fe200078e02ce */
[----:B------:R-:W5:Y:S01]  /*3e80*/  LDSM.16.M88.4 R52, [R206+0x4000] ;  /* 0x00400000ce34783b */ /* 0x000f620000000200 */
[----:B------:R-:W-:Y:S01]  /*3e90*/  IMAD R203, R2, 0x2, R207 ;  /* 0x0000000202cb7824 */ /* 0x000fe200078e02cf */
[----:B------:R-:W-:Y:S01]  /*3ea0*/  IADD3 R6, R206, 0x4000, RZ ;  /* 0x00004000ce067810 */ /* 0x000fe20007ffe0ff */
[----:B------:R-:W-:Y:S01]  /*3eb0*/  IMAD R199, R5, 0x2, R206 ;  /* 0x0000000205c77824 */ /* 0x000fe200078e02ce */
[----:B------:R-:W1:Y:S01]  /*3ec0*/  LDSM.16.M88.4 R44, [R206+0x4800] ;  /* 0x00480000ce2c783b */ /* 0x000e620000000200 */
[----:B------:R-:W-:Y:S01]  /*3ed0*/  IMAD R202, R2, 0x2, R205 ;  /* 0x0000000202ca7824 */ /* 0x000fe200078e02cd */
[-C--:B------:R-:W-:Y:S01]  /*3ee0*/  IMNMX R184, R121, R120.reuse, PT ;  /* 0x0000007879b87217 */ /* 0x080fe20003800200 */
[----:B------:R-:W-:Y:S01]  /*3ef0*/  IMAD R204, R7, 0x2, R6 ;  /* 0x0000000207cc7824 */ /* 0x000fe200078e0206 */
[----:B------:R-:W2:Y:S01]  /*3f00*/  LDSM.16.M88.4 R32, [R206+0x5000] ;  /* 0x00500000ce20783b */ /* 0x000ea20000000200 */
[----:B------:R-:W-:-:S02]  /*3f10*/  IMNMX R183, R183, R120, PT ;  /* 0x00000078b7b77217 */ /* 0x000fc40003800200 */
[----:B------:R-:W-:Y:S01]  /*3f20*/  IMAD R201, R5, 0x2, R204 ;  /* 0x0000000205c97824 */ /* 0x000fe200078e02cc */
[----:B------:R-:W3:Y:S01]  /*3f30*/  LDSM.16.M88.4 R16, [R206+0x5800] ;  /* 0x00580000ce10783b */ /* 0x000ee20000000200 */
[----:B------:R-:W-:-:S03]  /*3f40*/  IMAD.IADD R5, R37, 0x1, R214 ;  /* 0x0000000125057824 */ /* 0x000fc600078e02d6 */
[----:B------:R-:W4:Y:S02]  /*3f50*/  LDSM.16.M88.4 R96, [R206+0x6000] ;  /* 0x00600000ce60783b */ /* 0x000f240000000200 */
[----:B------:R-:W-:Y:S02]  /*3f60*/  IADD3 R7, R5, 0x9, RZ ;  /* 0x0000000905077810 */ /* 0x000fe40007ffe0ff */
[----:B------:R-:W2:Y:S02]  /*3f70*/  LDSM.16.M88.4 R88, [R206+0x6800] ;  /* 0x00680000ce58783b */ /* 0x000ea40000000200 */
[C---:B------:R-:W-:Y:S02]  /*3f80*/  ISETP.GE.AND P4, PT, R7.reuse, R184, PT ;  /* 0x000000b80700720c */ /* 0x040fe40003f86270 */
[----:B------:R-:W2:Y:S01]  /*3f90*/  LDSM.16.M88.4 R80, [R206+0x7000] ;  /* 0x00700000ce50783b */ /* 0x000ea20000000200 */
[----:B------:R-:W-:-:S03]  /*3fa0*/  ISETP.GE.AND P2, PT, R7, R183, PT ;  /* 0x000000b70700720c */ /* 0x000fc60003f46270 */
[----:B-1----:R-:W1:Y:S04]  /*3fb0*/  LDSM.16.M88.4 R8, [R206+0x7800] ;  /* 0x00780000ce08783b */ /* 0x002e680000000200 */
[----:B------:R-:W-:Y:S04]  /*3fc0*/  LDSM.16.M88.4 R28, [R205] ;  /* 0x00000000cd1c783b */ /* 0x000fe80000000200 */
[----:B------:R-:W1:Y:S01]  /*3fd0*/  LDSM.16.M88.4 R24, [R122+0x4000] ;  /* 0x004000007a18783b */ /* 0x000e620000000200 */
[C---:B-----5:R-:W-:Y:S03]  /*3fe0*/  HMMA.16816.F32.BF16 R56, R72.reuse, R52, RZ ;  /* 0x000000344838723c */ /* 0x060fe600000418ff */
[----:B------:R-:W5:Y:S04]  /*3ff0*/  LDSM.16.M88.4 R64, [R122+0x6800] ;  /* 0x006800007a40783b */ /* 0x000f680000000200 */
[----:B------:R-:W1:Y:S01]  /*4000*/  LDSM.16.M88.4 R112, [R122+0x4800] ;  /* 0x004800007a70783b */ /* 0x000e620000000200 */
[C---:B------:R-:W-:Y:S03]  /*4010*/  HMMA.16816.F32.BF16 R52, R72.reuse, R54, RZ ;  /* 0x000000364834723c */ /* 0x040fe600000418ff */
[----:B------:R-:W-:Y:S04]  /*4020*/  LDSM.16.M88.4 R108, [R122+0x5000] ;  /* 0x005000007a6c783b */ /* 0x000fe80000000200 */
[----:B------:R-:W-:Y:S01]  /*4030*/  LDSM.16.M88.4 R104, [R122+0x5800] ;  /* 0x005800007a68783b */ /* 0x000fe20000000200 */
[C---:B------:R-:W-:Y:S03]  /*4040*/  HMMA.16816.F32.BF16 R48, R72.reuse, R44, RZ ;  /* 0x0000002c4830723c */ /* 0x040fe600000418ff */
[----:B------:R-:W-:Y:S04]  /*4050*/  LDSM.16.M88.4 R100, [R122+0x6000] ;  /* 0x006000007a64783b */ /* 0x000fe80000000200 */
[----:B------:R-:W-:Y:S01]  /*4060*/  LDSM.16.M88.4 R68, [R122+0x7800] ;  /* 0x007800007a44783b */ /* 0x000fe20000000200 */
[C---:B--2---:R-:W-:Y:S03]  /*4070*/  HMMA.16816.F32.BF16 R40, R72.reuse, R32, RZ ;  /* 0x000000204828723c */ /* 0x044fe600000418ff */
[----:B------:R-:W-:Y:S04]  /*4080*/  LDSM.16.M88.4 R60, [R203] ;  /* 0x00000000cb3c783b */ /* 0x000fe80000000200 */
[----:B------:R-:W-:Y:S01]  /*4090*/  LDSM.16.M88.4 R116, [R199+0x5800] ;  /* 0x00580000c774783b */ /* 0x000fe20000000200 */
[C---:B---34-:R-:W-:Y:S03]  /*40a0*/  HMMA.16816.F32.BF16 R20, R72.reuse, R16, RZ ;  /* 0x000000104814723c */ /* 0x058fe600000418ff */
        /* <DEDUP_REMOVED lines=20> */
[C---:B-1----:R-:W-:Y:S08]  /*41f0*/  HMMA.16816.F32.BF16 R84, R28.reuse, R8, R84 ;  /* 0x000000081c54723c */ /* 0x042ff00000041854 */
        /* <DEDUP_REMOVED lines=20> */
[C---:B---3--:R-:W-:Y:S08]  /*4340*/  HMMA.16816.F32.BF16 R48, R60.reuse, R64, R48 ;  /* 0x000000403c30723c */ /* 0x048ff00000041830 */
        /* <DEDUP_REMOVED lines=23> */
[----:B------:R-:W5:Y:S03]  /*44c0*/  LDSM.16.M88.4 R100, [R201+0x3000] ;  /* 0x00300000c964783b */ /* 0x000f660000000200 */
[C---:B------:R-:W-:Y:S08]  /*44d0*/  HMMA.16816.F32.BF16 R48, R28.reuse, R68, R48 ;  /* 0x000000441c30723c */ /* 0x040ff00000041830 */
[C---:B------:R-:W-:Y:S01]  /*44e0*/  HMMA.16816.F32.BF16 R44, R28.reuse, R70, R44 ;  /* 0x000000461c2c723c */ /* 0x040fe2000004182c */
[----:B------:R-:W4:Y:S07]  /*44f0*/  LDSM.16.M88.4 R68, [R201+0x3800] ;  /* 0x00380000c944783b */ /* 0x000f2e0000000200 */
[C---:B---3--:R-:W-:Y:S08]  /*4500*/  HMMA.16816.F32.BF16 R40, R28.reuse, R64, R40 ;  /* 0x000000401c28723c */ /* 0x048ff00000041828 */
        /* <DEDUP_REMOVED lines=8> */
[C---:B----4-:R-:W-:Y:S08]  /*4590*/  HMMA.16816.F32.BF16 R12, R28.reuse, R60, R12 ;  /* 0x0000003c1c0c723c */ /* 0x050ff0000004180c */
[C---:B------:R-:W-:Y:S01]  /*45a0*/  HMMA.16816.F32.BF16 R96, R28.reuse, R62, R96 ;  /* 0x0000003e1c60723c */ /* 0x040fe20000041860 */
[----:B------:R-:W3:Y:S07]  /*45b0*/  LDSM.16.M88.4 R60, [R206+0x8800] ;  /* 0x00880000ce3c783b */ /* 0x000eee0000000200 */
[C---:B-----5:R-:W-:Y:S08]  /*45c0*/  HMMA.16816.F32.BF16 R84, R28.reuse, R100, R84 ;  /* 0x000000641c54723c */ /* 0x060ff00000041854 */
        /* <DEDUP_REMOVED lines=13> */
[C---:B----4-:R-:W-:Y:S08]  /*46a0*/  HMMA.16816.F32.BF16 R12, R64.reuse, R28, R12 ;  /* 0x0000001c400c723c */ /* 0x050ff0000004180c */
[C---:B------:R-:W-:Y:S01]  /*46b0*/  HMMA.16816.F32.BF16 R96, R64.reuse, R30, R96 ;  /* 0x0000001e4060723c */ /* 0x040fe20000041860 */
[----:B------:R-:W3:Y:S07]  /*46c0*/  LDSM.16.M88.4 R28, [R122+0x9000] ;  /* 0x009000007a1c783b */ /* 0x000eee0000000200 */
[C---:B-1----:R-:W-:Y:S08]  /*46d0*/  HMMA.16816.F32.BF16 R92, R64.reuse, R8, R92 ;  /* 0x00000008405c723c */ /* 0x042ff0000004185c */
[C---:B------:R-:W-:Y:S01]  /*46e0*/  HMMA.16816.F32.BF16 R88, R64.reuse, R10, R88 ;  /* 0x0000000a4058723c */ /* 0x040fe20000041858 */
[----:B------:R-:W1:Y:S07]  /*46f0*/  LDSM.16.M88.4 R8, [R122+0x9800] ;  /* 0x009800007a08783b */ /* 0x000e6e0000000200 */
[C---:B------:R-:W-:Y:S01]  /*4700*/  HMMA.16816.F32.BF16 R44, R64.reuse, R62, R44 ;  /* 0x0000003e402c723c */ /* 0x040fe2000004182c */
[----:B------:R-:W4:Y:S07]  /*4710*/  LDSM.16.M88.4 R60, [R122+0x8800] ;  /* 0x008800007a3c783b */ /* 0x000f2e0000000200 */
[C---:B------:R-:W-:Y:S08]  /*4720*/  HMMA.16816.F32.BF16 R76, R64.reuse, R68, R76 ;  /* 0x00000044404c723c */ /* 0x040ff0000004184c */
[----:B------:R-:W-:Y:S01]  /*4730*/  HMMA.16816.F32.BF16 R72, R64, R70, R72 ;  /* 0x000000464048723c */ /* 0x000fe20000041848 */
[----:B------:R-:W-:Y:S07]  /*4740*/  LDSM.16.M88.4 R68, [R199+0x8000] ;  /* 0x00800000c744783b */ /* 0x000fee0000000200 */
[C---:B--2---:R-:W-:Y:S08]  /*4750*/  HMMA.16816.F32.BF16 R56, R112.reuse, R24, R56 ;  /* 0x000000187038723c */ /* 0x044ff00000041838 */
[----:B------:R-:W-:Y:S01]  /*4760*/  HMMA.16816.F32.BF16 R52, R112, R26, R52 ;  /* 0x0000001a7034723c */ /* 0x000fe20000041834 */
[----:B------:R-:W2:Y:S07]  /*4770*/  LDSM.16.M88.4 R24, [R203+0x2000] ;  /* 0x00200000cb18783b */ /* 0x000eae0000000200 */
[C---:B------:R-:W-:Y:S08]  /*4780*/  HMMA.16816.F32.BF16 R20, R64.reuse, R104, R20 ;  /* 0x000000684014723c */ /* 0x040ff00000041814 */
[C---:B------:R-:W-:Y:S01]  /*4790*/  HMMA.16816.F32.BF16 R16, R64.reuse, R106, R16 ;  /* 0x0000006a4010723c */ /* 0x040fe20000041810 */
[----:B------:R-:W-:Y:S07]  /*47a0*/  LDSM.16.M88.4 R104, [R122+0xb000] ;  /* 0x00b000007a68783b */ /* 0x000fee0000000200 */
[C---:B------:R-:W-:Y:S08]  /*47b0*/  HMMA.16816.F32.BF16 R84, R64.reuse, R100, R84 ;  /* 0x000000644054723c */ /* 0x040ff00000041854 */
[----:B------:R-:W-:Y:S01]  /*47c0*/  HMMA.16816.F32.BF16 R80, R64, R102, R80 ;  /* 0x000000664050723c */ /* 0x000fe20000041850 */
[----:B------:R-:W5:Y:S04]  /*47d0*/  LDSM.16.M88.4 R100, [R122+0xb800] ;  /* 0x00b800007a64783b */ /* 0x000f680000000200 */
[----:B------:R-:W2:Y:S03]  /*47e0*/  LDSM.16.M88.4 R64, [R199+0x8800] ;  /* 0x00880000c740783b */ /* 0x000ea60000000200 */
[C---:B---3--:R-:W-:Y:S08]  /*47f0*/  HMMA.16816.F32.BF16 R40, R112.reuse, R28, R40 ;  /* 0x0000001c7028723c */ /* 0x048ff00000041828 */
[C---:B------:R-:W-:Y:S01]  /*4800*/  HMMA.16816.F32.BF16 R32, R112.reuse, R30, R32 ;  /* 0x0000001e7020723c */ /* 0x040fe20000041820 */
[----:B------:R-:W-:Y:S07]  /*4810*/  LDSM.16.M88.4 R28, [R201+0x4000] ;  /* 0x00400000c91c783b */ /* 0x000fee0000000200 */
[C---:B-1----:R-:W-:Y:S08]  /*4820*/  HMMA.16816.F32.BF16 R20, R112.reuse, R8, R20 ;  /* 0x000000087014723c */ /* 0x042ff00000041814 */
[C---:B------:R-:W-:Y:S01]  /*4830*/  HMMA.16816.F32.BF16 R16, R112.reuse, R10, R16 ;  /* 0x0000000a7010723c */ /* 0x040fe20000041810 */
[----:B------:R-:W1:Y:S07]  /*4840*/  LDSM.16.M88.4 R8, [R202+0x2000] ;  /* 0x00200000ca08783b */ /* 0x000e6e0000000200 */
[C---:B----4-:R-:W-:Y:S08]  /*4850*/  HMMA.16816.F32.BF16 R48, R112.reuse, R60, R48 ;  /* 0x0000003c7030723c */ /* 0x050ff00000041830 */
[----:B------:R-:W-:Y:S01]  /*4860*/  HMMA.16816.F32.BF16 R44, R112, R62, R44 ;  /* 0x0000003e702c723c */ /* 0x000fe2000004182c */
[----:B------:R-:W3:Y:S07]  /*4870*/  LDSM.16.M88.4 R60, [R199+0x9000] ;  /* 0x00900000c73c783b */ /* 0x000eee0000000200 */
[C---:B--2---:R-:W-:Y:S08]  /*4880*/  HMMA.16816.F32.BF16 R56, R24.reuse, R68, R56 ;  /* 0x000000441838723c */ /* 0x044ff00000041838 */
[----:B------:R-:W-:Y:S01]  /*4890*/  HMMA.16816.F32.BF16 R68, R24, R70, R52 ;  /* 0x000000461844723c */ /* 0x000fe20000041834 */
[----:B------:R-:W2:Y:S07]  /*48a0*/  LDSM.16.M88.4 R52, [R199+0x9800] ;  /* 0x00980000c734783b */ /* 0x000eae0000000200 */
[C---:B-----5:R-:W-:Y:S08]  /*48b0*/  HMMA.16816.F32.BF16 R76, R112.reuse, R100, R76 ;  /* 0x00000064704c723c */ /* 0x060ff0000004184c */
[----:B------:R-:W-:Y:S01]  /*48c0*/  HMMA.16816.F32.BF16 R72, R112, R102, R72 ;  /* 0x000000667048723c */ /* 0x000fe20000041848 */
[----:B------:R-:W4:Y:S07]  /*48d0*/  LDSM.16.M88.4 R100, [R201+0x4800] ;  /* 0x00480000c964783b */ /* 0x000f2e0000000200 */
[----:B------:R-:W-:Y:S07]  /*48e0*/  HMMA.16816.F32.BF16 R48, R24, R64, R48 ;  /* 0x000000401830723c */ /* 0x000fee0000041830 */
[----:B------:R-:W-:Y:S01]  /*48f0*/  IADD3 R64, R5, 0x8, RZ ;  /* 0x0000000805407810 */ /* 0x000fe20007ffe0ff */
[----:B-1----:R-:W-:Y:S03]  /*4900*/  HMMA.16816.F32.BF16 R56, R8, R28, R56 ;  /* 0x0000001c0838723c */ /* 0x002fe60000041838 */
[----:B------:R1:W-:Y:S01]  /*4910*/  I2F R65, R64 ;  /* 0x0000004000417306 */ /* 0x0003e20000201400 */
[----:B------:R-:W-:-:S02]  /*4920*/  ISETP.GE.AND P5, PT, R64, R184, PT ;  /* 0x000000b84000720c */ /* 0x000fc40003fa6270 */
[----:B------:R-:W-:Y:S02]  /*4930*/  ISETP.GE.AND P1, PT, R64, R183, PT ;  /* 0x000000b74000720c */ /* 0x000fe40003f26270 */
[C---:B---3--:R-:W-:Y:S07]  /*4940*/  HMMA.16816.F32.BF16 R40, R24.reuse, R60, R40 ;  /* 0x0000003c1828723c */ /* 0x048fee0000041828 */
[----:B------:R-:W-:Y:S01]  /*4950*/  IADD3 R60, R5, 0x1, RZ ;  /* 0x00000001053c7810 */ /* 0x000fe20007ffe0ff */
[----:B------:R-:W-:Y:S03]  /*4960*/  HMMA.16816.F32.BF16 R44, R24, R66, R44 ;  /* 0x00000042182c723c */ /* 0x000fe6000004182c */
[----:B------:R3:W5:Y:S01]  /*4970*/  I2F R6, R60 ;  /* 0x0000003c00067306 */ /* 0x0007620000201400 */
[----:B------:R-:W-:-:S02]  /*4980*/  ISETP.GE.AND P6, PT, R60, R184, PT ;  /* 0x000000b83c00720c */ /* 0x000fc40003fc6270 */
[----:B------:R-:W-:Y:S02]  /*4990*/  ISETP.GE.AND P3, PT, R60, R183, PT ;  /* 0x000000b73c00720c */ /* 0x000fe40003f66270 */
[----:B------:R-:W-:Y:S01]  /*49a0*/  HMMA.16816.F32.BF16 R68, R8, R30, R68 ;  /* 0x0000001e0844723c */ /* 0x000fe20000041844 */
[----:B------:R-:W-:Y:S01]  /*49b0*/  LDSM.16.M88.4 R28, [R199+0xa000] ;  /* 0x00a00000c71c783b */ /* 0x000fe20000000200 */
[C---:B------:R-:W-:Y:S02]  /*49c0*/  IADD3 R66, R5.reuse, 0x11, RZ ;  /* 0x0000001105427810 */ /* 0x040fe40007ffe0ff */
[----:B-1----:R-:W-:-:S04]  /*49d0*/  IADD3 R64, R5, 0x18, RZ ;  /* 0x0000001805407810 */ /* 0x002fc80007ffe0ff */
[----:B------:R-:W-:Y:S01]  /*49e0*/  HMMA.16816.F32.BF16 R32, R24, R62, R32 ;  /* 0x0000003e1820723c */ /* 0x000fe20000041820 */
[----:B---3--:R-:W1:Y:S01]  /*49f0*/  LDSM.16.M88.4 R60, [R201+0x5000] ;  /* 0x00500000c93c783b */ /* 0x008e620000000200 */
[CC--:B-----5:R-:W-:Y:S02]  /*4a00*/  FFMA.FTZ R57, R0.reuse, R6.reuse, R57 ;  /* 0x0000000600397223 */ /* 0x0e0fe40000010039 */
[----:B------:R-:W-:-:S04]  /*4a10*/  FFMA.FTZ R6, R0, R6, R59 ;  /* 0x0000000600067223 */ /* 0x000fc8000001003b */
[----:B--2---:R-:W-:Y:S01]  /*4a20*/  HMMA.16816.F32.BF16 R20, R24, R52, R20 ;  /* 0x000000341814723c */ /* 0x004fe20000041814 */
[----:B------:R2:W3:Y:S06]  /*4a30*/  I2F R52, R7 ;  /* 0x0000000700347306 */ /* 0x0004ec0000201400 */
[----:B------:R-:W-:Y:S01]  /*4a40*/  IADD3 R53, R5, 0x10, RZ ;  /* 0x0000001005357810 */ /* 0x000fe20007ffe0ff */
[----:B----4-:R-:W-:Y:S01]  /*4a50*/  HMMA.16816.F32.BF16 R48, R8, R100, R48 ;  /* 0x000000640830723c */ /* 0x010fe20000041830 */
[----:B------:R-:W-:Y:S02]  /*4a60*/  FFMA.FTZ R68, R0, R65, R68 ;  /* 0x0000004100447223 */ /* 0x000fe40000010044 */
[----:B------:R4:W5:Y:S03]  /*4a70*/  I2F R59, R53 ;  /* 0x00000035003b7306 */ /* 0x0009660000201400 */
[----:B------:R-:W-:-:S02]  /*4a80*/  FSEL R68, R68, -INF , !P5 ;  /* 0xff80000044447808 */ /* 0x000fc40006800000 */
[----:B------:R-:W-:Y:S01]  /*4a90*/  HMMA.16816.F32.BF16 R44, R8, R102, R44 ;  /* 0x00000066082c723c */ /* 0x000fe2000004182c */
[----:B--2---:R-:W-:Y:S01]  /*4aa0*/  FSEL R7, R6, -INF , !P3 ;  /* 0xff80000006077808 */ /* 0x004fe20005800000 */
[CC--:B---3--:R-:W-:Y:S01]  /*4ab0*/  FFMA.FTZ R69, R0.reuse, R52.reuse, R69 ;  /* 0x0000003400457223 */ /* 0x0c8fe20000010045 */
[----:B------:R-:W-:Y:S01]  /*4ac0*/  ISETP.GE.AND P3, PT, R53, R183, PT ;  /* 0x000000b73500720c */ /* 0x000fe20003f66270 */
[----:B------:R-:W-:Y:S01]  /*4ad0*/  FFMA.FTZ R71, R0, R52, R71 ;  /* 0x0000003400477223 */ /* 0x000fe20000010047 */
[----:B------:R-:W2:Y:S01]  /*4ae0*/  I2F R6, R66 ;  /* 0x0000004200067306 */ /* 0x000ea20000201400 */
[-C--:B------:R-:W-:Y:S02]  /*4af0*/  ISETP.GE.AND P5, PT, R66, R184.reuse, PT ;  /* 0x000000b84200720c */ /* 0x080fe40003fa6270 */
[----:B------:R-:W-:Y:S07]  /*4b00*/  HMMA.16816.F32.BF16 R84, R112, R104, R84 ;  /* 0x000000687054723c */ /* 0x000fee0000041854 */
[----:B------:R-:W-:Y:S01]  /*4b10*/  FSEL R104, R57, -INF , !P6 ;  /* 0xff80000039687808 */ /* 0x000fe20007000000 */
[----:B------:R-:W-:Y:S01]  /*4b20*/  HMMA.16816.F32.BF16 R16, R24, R54, R16 ;  /* 0x000000361810723c */ /* 0x000fe20000041810 */
[----:B------:R-:W-:Y:S01]  /*4b30*/  ISETP.GE.AND P6, PT, R53, R184, PT ;  /* 0x000000b83500720c */ /* 0x000fe20003fc6270 */
[C---:B------:R-:W-:Y:S01]  /*4b40*/  FFMA.FTZ R57, R0.reuse, R65, R70 ;  /* 0x0000004100397223 */ /* 0x040fe20000010046 */
[----:B----4-:R-:W3:Y:S01]  /*4b50*/  LDSM.16.M88.4 R52, [R201+0x5800] ;  /* 0x00580000c934783b */ /* 0x010ee20000000200 */
[----:B------:R-:W4:Y:S01]  /*4b60*/  I2F R65, R64 ;  /* 0x0000004000417306 */ /* 0x000f220000201400 */
[CC--:B-----5:R-:W-:Y:S01]  /*4b70*/  FFMA.FTZ R48, R0.reuse, R59.reuse, R48 ;  /* 0x0000003b00307223 */ /* 0x0e0fe20000010030 */
[----:B------:R-:W-:Y:S01]  /*4b80*/  FSEL R70, R69, -INF , !P4 ;  /* 0xff80000045467808 */ /* 0x000fe20006000000 */
[C---:B------:R-:W-:Y:S01]  /*4b90*/  FFMA.FTZ R50, R0.reuse, R59, R50 ;  /* 0x0000003b00327223 */ /* 0x040fe20000010032 */
[----:B------:R-:W-:Y:S01]  /*4ba0*/  HMMA.16816.F32.BF16 R12, R112, R116, R12 ;  /* 0x00000074700c723c */ /* 0x000fe2000004180c */
[----:B------:R-:W-:Y:S01]  /*4bb0*/  FSEL R57, R57, -INF , !P1 ;  /* 0xff80000039397808 */ /* 0x000fe20004800000 */
[-C--:B--2---:R-:W-:Y:S01]  /*4bc0*/  FFMA.FTZ R51, R0, R6.reuse, R51 ;  /* 0x0000000600337223 */ /* 0x084fe20000010033 */
[----:B------:R-:W-:Y:S01]  /*4bd0*/  ISETP.GE.AND P1, PT, R66, R183, PT ;  /* 0x000000b74200720c */ /* 0x000fe20003f26270 */
[----:B------:R-:W-:Y:S01]  /*4be0*/  FFMA.FTZ R49, R0, R6, R49 ;  /* 0x0000000600317223 */ /* 0x000fe20000010031 */
[----:B------:R-:W-:-:S02]  /*4bf0*/  IADD3 R66, R5, 0x19, RZ ;  /* 0x0000001905427810 */ /* 0x000fc40007ffe0ff */
[----:B------:R-:W-:Y:S01]  /*4c00*/  FSEL R69, R71, -INF , !P2 ;  /* 0xff80000047457808 */ /* 0x000fe20005000000 */
[----:B------:R-:W-:Y:S01]  /*4c10*/  HMMA.16816.F32.BF16 R96, R112, R118, R96 ;  /* 0x000000767060723c */ /* 0x000fe20000041860 */
[----:B------:R-:W2:Y:S01]  /*4c20*/  I2F R59, R66 ;  /* 0x00000042003b7306 */ /* 0x000ea20000201400 */
[-C--:B------:R-:W-:Y:S01]  /*4c30*/  ISETP.GE.AND P4, PT, R64, R184.reuse, PT ;  /* 0x000000b84000720c */ /* 0x080fe20003f86270 */
[----:B----4-:R-:W-:Y:S01]  /*4c40*/  FFMA.FTZ R46, R0, R65, R46 ;  /* 0x00000041002e7223 */ /* 0x010fe2000001002e */
[----:B------:R-:W-:Y:S02]  /*4c50*/  ISETP.GE.AND P2, PT, R64, R183, PT ;  /* 0x000000b74000720c */ /* 0x000fe40003f46270 */
[----:B------:R-:W-:Y:S02]  /*4c60*/  FSEL R48, R48, -INF , !P6 ;  /* 0xff80000030307808 */ /* 0x000fe40007000000 */
[----:B-1----:R-:W-:Y:S01]  /*4c70*/  HMMA.16816.F32.BF16 R40, R8, R60, R40 ;  /* 0x0000003c0828723c */ /* 0x002fe20000041828 */
[----:B------:R-:W-:-:S02]  /*4c80*/  ISETP.GE.AND P6, PT, R66, R184, PT ;  /* 0x000000b84200720c */ /* 0x000fc40003fc6270 */
[----:B------:R-:W-:Y:S02]  /*4c90*/  IADD3 R64, R5, 0x20, RZ ;  /* 0x0000002005407810 */ /* 0x000fe40007ffe0ff */
[----:B------:R-:W-:Y:S02]  /*4ca0*/  FSEL R103, R46, -INF , !P2 ;  /* 0xff8000002e677808 */ /* 0x000fe40005000000 */
[----:B------:R-:W-:Y:S01]  /*4cb0*/  FSEL R6, R49, -INF , !P5 ;  /* 0xff80000031067808 */ /* 0x000fe20006800000 */
[----:B------:R-:W-:Y:S01]  /*4cc0*/  HMMA.16816.F32.BF16 R92, R112, R108, R92 ;  /* 0x0000006c705c723c */ /* 0x000fe2000004185c */
[CC--:B--2---:R-:W-:Y:S01]  /*4cd0*/  FFMA.FTZ R45, R0.reuse, R59.reuse, R45 ;  /* 0x0000003b002d7223 */ /* 0x0c4fe2000001002d */
[----:B------:R-:W1:Y:S01]  /*4ce0*/  I2F R49, R64 ;  /* 0x0000004000317306 */ /* 0x000e620000201400 */
[----:B------:R-:W-:Y:S01]  /*4cf0*/  FFMA.FTZ R47, R0, R59, R47 ;  /* 0x0000003b002f7223 */ /* 0x000fe2000001002f */
[----:B------:R-:W-:Y:S02]  /*4d00*/  IADD3 R61, R5, 0x28, RZ ;  /* 0x00000028053d7810 */ /* 0x000fe40007ffe0ff */
[----:B------:R-:W-:-:S02]  /*4d10*/  FSEL R100, R45, -INF , !P6 ;  /* 0xff8000002d647808 */ /* 0x000fc40007000000 */
[----:B------:R-:W-:Y:S01]  /*4d20*/  FSEL R109, R50, -INF , !P3 ;  /* 0xff800000326d7808 */ /* 0x000fe20005800000 */
[----:B------:R-:W-:Y:S01]  /*4d30*/  FFMA.FTZ R50, R0, R65, R44 ;  /* 0x0000004100327223 */ /* 0x000fe2000001002c */
[----:B------:R-:W-:Y:S01]  /*4d40*/  IADD3 R44, R5, 0x21, RZ ;  /* 0x00000021052c7810 */ /* 0x000fe20007ffe0ff */
[----:B------:R-:W-:Y:S01]  /*4d50*/  HMMA.16816.F32.BF16 R88, R112, R110, R88 ;  /* 0x0000006e7058723c */ /* 0x000fe20000041858 */
[-C--:B------:R-:W-:Y:S01]  /*4d60*/  ISETP.GE.AND P3, PT, R66, R183.reuse, PT ;  /* 0x000000b74200720c */ /* 0x080fe20003f66270 */
[----:B------:R-:W-:Y:S01]  /*4d70*/  I2F R59, R61 ;  /* 0x0000003d003b7306 */ /* 0x000fe20000201400 */
[----:B------:R-:W-:Y:S02]  /*4d80*/  FSEL R50, R50, -INF , !P4 ;  /* 0xff80000032327808 */ /* 0x000fe40006000000 */
[C---:B------:R-:W-:Y:S02]  /*4d90*/  ISETP.GE.AND P4, PT, R44.reuse, R184, PT ;  /* 0x000000b82c00720c */ /* 0x040fe40003f86270 */
[----:B------:R-:W-:Y:S01]  /*4da0*/  FSEL R111, R51, -INF , !P1 ;  /* 0xff800000336f7808 */ /* 0x000fe20004800000 */
[C---:B------:R-:W-:Y:S01]  /*4db0*/  HMMA.16816.F32.BF16 R12, R24.reuse, R28, R12 ;  /* 0x0000001c180c723c */ /* 0x040fe2000004180c */
[----:B------:R-:W-:Y:S01]  /*4dc0*/  ISETP.GE.AND P2, PT, R44, R183, PT ;  /* 0x000000b72c00720c */ /* 0x000fe20003f46270 */
[----:B------:R2:W4:Y:S01]  /*4dd0*/  I2F R51, R44 ;  /* 0x0000002c00337306 */ /* 0x0005220000201400 */
[----:B------:R-:W-:Y:S01]  /*4de0*/  FSEL R101, R47, -INF , !P3 ;  /* 0xff8000002f657808 */ /* 0x000fe20005800000 */
[CC--:B-1----:R-:W-:Y:S01]  /*4df0*/  FFMA.FTZ R176, R0.reuse, R49.reuse, R40 ;  /* 0x0000003100b07223 */ /* 0x0c2fe20000010028 */
[----:B------:R-:W-:Y:S01]  /*4e00*/  IADD3 R60, R5, 0x29, RZ ;  /* 0x00000029053c7810 */ /* 0x000fe20007ffe0ff */
[----:B------:R-:W-:Y:S01]  /*4e10*/  FFMA.FTZ R42, R0, R49, R42 ;  /* 0x00000031002a7223 */ /* 0x000fe2000001002a */
[----:B------:R-:W-:Y:S01]  /*4e20*/  ISETP.GE.AND P1, PT, R64, R183, PT ;  /* 0x000000b74000720c */ /* 0x000fe20003f26270 */
[----:B------:R-:W-:Y:S01]  /*4e30*/  HMMA.16816.F32.BF16 R96, R24, R30, R96 ;  /* 0x0000001e1860723c */ /* 0x000fe20000041860 */
[----:B------:R-:W1:Y:S01]  /*4e40*/  LDSM.16.M88.4 R28, [R199+0xa800] ;  /* 0x00a80000c71c783b */ /* 0x000e620000000200 */
[----:B------:R-:W-:Y:S01]  /*4e50*/  I2F R40, R60 ;  /* 0x0000003c00287306 */ /* 0x000fe20000201400 */
[----:B------:R-:W-:-:S02]  /*4e60*/  FSEL R177, R42, -INF , !P1 ;  /* 0xff8000002ab17808 */ /* 0x000fc40004800000 */
[----:B------:R-:W-:Y:S02]  /*4e70*/  IADD3 R42, R5, 0x31, RZ ;  /* 0x00000031052a7810 */ /* 0x000fe40007ffe0ff */
[-C--:B------:R-:W-:Y:S01]  /*4e80*/  ISETP.GE.AND P5, PT, R64, R184.reuse, PT ;  /* 0x000000b84000720c */ /* 0x080fe20003fa6270 */
[C---:B---3--:R-:W-:Y:S01]  /*4e90*/  HMMA.16816.F32.BF16 R20, R8.reuse, R52, R20 ;  /* 0x000000340814723c */ /* 0x048fe20000041814 */
[----:B------:R-:W-:Y:S01]  /*4ea0*/  ISETP.GE.AND P6, PT, R61, R184, PT ;  /* 0x000000b83d00720c */ /* 0x000fe20003fc6270 */
[----:B--2---:R-:W2:Y:S01]  /*4eb0*/  LDSM.16.M88.4 R44, [R201+0x6000] ;  /* 0x00600000c92c783b */ /* 0x004ea20000000200 */
[CC--:B----4-:R-:W-:Y:S01]  /*4ec0*/  FFMA.FTZ R178, R0.reuse, R51.reuse, R41 ;  /* 0x0000003300b27223 */ /* 0x0d0fe20000010029 */
[C---:B------:R-:W-:Y:S01]  /*4ed0*/  IADD3 R41, R5.reuse, 0x30, RZ ;  /* 0x0000003005297810 */ /* 0x040fe20007ffe0ff */
[----:B------:R-:W-:Y:S01]  /*4ee0*/  FFMA.FTZ R43, R0, R51, R43 ;  /* 0x00000033002b7223 */ /* 0x000fe2000001002b */
[----:B------:R-:W3:Y:S01]  /*4ef0*/  I2F R49, R42 ;  /* 0x0000002a00317306 */ /* 0x000ee20000201400 */
[----:B------:R-:W-:Y:S01]  /*4f00*/  IADD3 R51, R5, 0x38, RZ ;  /* 0x0000003805337810 */ /* 0x000fe20007ffe0ff */
[----:B------:R-:W-:Y:S01]  /*4f10*/  HMMA.16816.F32.BF16 R32, R8, R62, R32 ;  /* 0x0000003e0820723c */ /* 0x000fe20000041820 */
[----:B------:R-:W-:-:S02]  /*4f20*/  FSEL R178, R178, -INF , !P4 ;  /* 0xff800000b2b27808 */ /* 0x000fc40006000000 */
[----:B------:R-:W-:Y:S02]  /*4f30*/  FSEL R179, R43, -INF , !P2 ;  /* 0xff8000002bb37808 */ /* 0x000fe40005000000 */
[CC--:B------:R-:W-:Y:S02]  /*4f40*/  ISETP.GE.AND P4, PT, R41.reuse, R184.reuse, PT ;  /* 0x000000b82900720c */ /* 0x0c0fe40003f86270 */
[-C--:B------:R-:W-:Y:S01]  /*4f50*/  ISETP.GE.AND P2, PT, R41, R183.reuse, PT ;  /* 0x000000b72900720c */ /* 0x080fe20003f46270 */
[----:B------:R-:W-:Y:S01]  /*4f60*/  HMMA.16816.F32.BF16 R16, R8, R54, R16 ;  /* 0x000000360810723c */ /* 0x000fe20000041810 */
[----:B------:R-:W4:Y:S01]  /*4f70*/  I2F R41, R41 ;  /* 0x0000002900297306 */ /* 0x000f220000201400 */
[----:B------:R-:W-:Y:S02]  /*4f80*/  ISETP.GE.AND P3, PT, R61, R183, PT ;  /* 0x000000b73d00720c */ /* 0x000fe40003f66270 */
[----:B------:R-:W-:Y:S02]  /*4f90*/  FSEL R176, R176, -INF , !P5 ;  /* 0xff800000b0b07808 */ /* 0x000fe40006800000 */
[----:B------:R-:W-:-:S02]  /*4fa0*/  ISETP.GE.AND P5, PT, R60, R184, PT ;  /* 0x000000b83c00720c */ /* 0x000fc40003fa6270 */
[----:B------:R-:W-:Y:S01]  /*4fb0*/  ISETP.GE.AND P1, PT, R60, R183, PT ;  /* 0x000000b73c00720c */ /* 0x000fe20003f26270 */
[CC--:B---3--:R-:W-:Y:S01]  /*4fc0*/  FFMA.FTZ R142, R0.reuse, R49.reuse, R21 ;  /* 0x00000031008e7223 */ /* 0x0c8fe20000010015 */
[----:B------:R-:W-:Y:S01]  /*4fd0*/  HMMA.16816.F32.BF16 R80, R112, R106, R80 ;  /* 0x0000006a7050723c */ /* 0x000fe20000041850 */
[----:B------:R-:W-:-:S05]  /*4fe0*/  FFMA.FTZ R23, R0, R49, R23 ;  /* 0x0000003100177223 */ /* 0x000fca0000010017 */
[C---:B------:R-:W-:Y:S02]  /*4ff0*/  FFMA.FTZ R32, R0.reuse, R59, R32 ;  /* 0x0000003b00207223 */ /* 0x040fe40000010020 */
[C---:B----4-:R-:W-:Y:S01]  /*5000*/  FFMA.FTZ R20, R0.reuse, R41, R20 ;  /* 0x0000002900147223 */ /* 0x050fe20000010014 */
[C---:B-1----:R-:W-:Y:S01]  /*5010*/  HMMA.16816.F32.BF16 R92, R24.reuse, R28, R92 ;  /* 0x0000001c185c723c */ /* 0x042fe2000004185c */
[C---:B------:R-:W-:Y:S01]  /*5020*/  FFMA.FTZ R34, R0.reuse, R59, R34 ;  /* 0x0000003b00227223 */ /* 0x040fe20000010022 */
[----:B------:R-:W1:Y:S01]  /*5030*/  I2F R29, R51 ;  /* 0x00000033001d7306 */ /* 0x000e620000201400 */
[-C--:B------:R-:W-:Y:S01]  /*5040*/  FFMA.FTZ R33, R0, R40.reuse, R33 ;  /* 0x0000002800217223 */ /* 0x080fe20000010021 */
[----:B------:R-:W-:Y:S01]  /*5050*/  FSEL R66, R20, -INF , !P4 ;  /* 0xff80000014427808 */ /* 0x000fe20006000000 */
[----:B------:R-:W-:Y:S01]  /*5060*/  FFMA.FTZ R35, R0, R40, R35 ;  /* 0x0000002800237223 */ /* 0x000fe20000010023 */
[----:B------:R-:W-:Y:S01]  /*5070*/  FSEL R186, R32, -INF , !P6 ;  /* 0xff80000020ba7808 */ /* 0x000fe20007000000 */
[----:B------:R-:W-:Y:S01]  /*5080*/  FFMA.FTZ R22, R0, R41, R22 ;  /* 0x0000002900167223 */ /* 0x000fe20000010016 */
[----:B------:R-:W-:Y:S01]  /*5090*/  IADD3 R28, R5, 0x39, RZ ;  /* 0x00000039051c7810 */ /* 0x000fe20007ffe0ff */
[----:B------:R-:W-:Y:S01]  /*50a0*/  HMMA.16816.F32.BF16 R88, R24, R30, R88 ;  /* 0x0000001e1858723c */ /* 0x000fe20000041858 */
[----:B------:R-:W-:-:S02]  /*50b0*/  FSEL R141, R34, -INF , !P3 ;  /* 0xff800000228d7808 */ /* 0x000fc40005800000 */
[----:B------:R-:W3:Y:S01]  /*50c0*/  I2F R20, R28 ;  /* 0x0000001c00147306 */ /* 0x000ee20000201400 */
[CC--:B------:R-:W-:Y:S02]  /*50d0*/  ISETP.GE.AND P6, PT, R42.reuse, R184.reuse, PT ;  /* 0x000000b82a00720c */ /* 0x0c0fe40003fc6270 */
[----:B------:R-:W-:Y:S02]  /*50e0*/  ISETP.GE.AND P3, PT, R42, R183, PT ;  /* 0x000000b72a00720c */ /* 0x000fe40003f66270 */
[----:B------:R-:W-:Y:S01]  /*50f0*/  FSEL R174, R33, -INF , !P5 ;  /* 0xff80000021ae7808 */ /* 0x000fe20006800000 */
[C---:B--2---:R-:W-:Y:S01]  /*5100*/  HMMA.16816.F32.BF16 R40, R8.reuse, R44, R12 ;  /* 0x0000002c0828723c */ /* 0x044fe2000004180c */
[----:B------:R-:W-:Y:S01]  /*5110*/  FSEL R139, R35, -INF , !P1 ;  /* 0xff800000238b7808 */ /* 0x000fe20004800000 */
[----:B------:R-:W2:Y:S01]  /*5120*/  LDSM.16.M88.4 R12, [R201+0x6800] ;  /* 0x00680000c90c783b */ /* 0x000ea20000000200 */
[----:B------:R-:W-:Y:S01]  /*5130*/  FSEL R143, R22, -INF , !P2 ;  /* 0xff800000168f7808 */ /* 0x000fe20005000000 */
[CC--:B-1----:R-:W-:Y:S01]  /*5140*/  FFMA.FTZ R16, R0.reuse, R29.reuse, R16 ;  /* 0x0000001d00107223 */ /* 0x0c2fe20000010010 */
[----:B------:R-:W-:Y:S01]  /*5150*/  IADD3 R22, R5, 0x40, RZ ;  /* 0x0000004005167810 */ /* 0x000fe20007ffe0ff */
[----:B------:R-:W1:Y:S01]  /*5160*/  LDSM.16.M88.4 R32, [R199+0xb000] ;  /* 0x00b00000c720783b */ /* 0x000e620000000200 */
[C---:B------:R-:W-:Y:S01]  /*5170*/  FFMA.FTZ R18, R0.reuse, R29, R18 ;  /* 0x0000001d00127223 */ /* 0x040fe20000010012 */
[C---:B------:R-:W-:Y:S01]  /*5180*/  ISETP.GE.AND P5, PT, R51.reuse, R184, PT ;  /* 0x000000b83300720c */ /* 0x040fe20003fa6270 */
[----:B------:R-:W4:Y:S01]  /*5190*/  I2F R21, R22 ;  /* 0x0000001600157306 */ /* 0x000f220000201400 */
[CC--:B---3--:R-:W-:Y:S01]  /*51a0*/  FFMA.FTZ R17, R0.reuse, R20.reuse, R17 ;  /* 0x0000001400117223 */ /* 0x0c8fe20000010011 */
[----:B------:R-:W-:Y:S01]  /*51b0*/  ISETP.GE.AND P1, PT, R51, R183, PT ;  /* 0x000000b73300720c */ /* 0x000fe20003f26270 */
[----:B------:R-:W-:Y:S01]  /*51c0*/  FFMA.FTZ R149, R0, R20, R19 ;  /* 0x0000001400957223 */ /* 0x000fe20000010013 */
[----:B------:R-:W-:Y:S01]  /*51d0*/  ISETP.GE.AND P4, PT, R28, R184, PT ;  /* 0x000000b81c00720c */ /* 0x000fe20003f86270 */
[----:B------:R-:W-:Y:S01]  /*51e0*/  HMMA.16816.F32.BF16 R96, R8, R46, R96 ;  /* 0x0000002e0860723c */ /* 0x000fe20000041860 */
[----:B------:R-:W-:-:S02]  /*51f0*/  FSEL R146, R16, -INF , !P5 ;  /* 0xff80000010927808 */ /* 0x000fc40006800000 */
[----:B------:R-:W-:Y:S02]  /*5200*/  FSEL R155, R18, -INF , !P1 ;  /* 0xff800000129b7808 */ /* 0x000fe40004800000 */
[----:B------:R-:W-:Y:S02]  /*5210*/  FSEL R136, R17, -INF , !P4 ;  /* 0xff80000011887808 */ /* 0x000fe40006000000 */
[----:B------:R-:W3:Y:S01]  /*5220*/  LDSM.16.M88.4 R16, [R199+0xb800] ;  /* 0x00b80000c710783b */ /* 0x000ee20000000200 */
[----:B------:R-:W-:Y:S02]  /*5230*/  ISETP.GE.AND P2, PT, R28, R183, PT ;  /* 0x000000b71c00720c */ /* 0x000fe40003f46270 */
[----:B------:R-:W-:Y:S01]  /*5240*/  IADD3 R20, R5, 0x48, RZ ;  /* 0x0000004805147810 */ /* 0x000fe20007ffe0ff */
[-C--:B----4-:R-:W-:Y:S01]  /*5250*/  FFMA.FTZ R40, R0, R21.reuse, R40 ;  /* 0x0000001500287223 */ /* 0x090fe20000010028 */
[----:B------:R-:W-:Y:S01]  /*5260*/  FSEL R142, R142, -INF , !P6 ;  /* 0xff8000008e8e7808 */ /* 0x000fe20007000000 */
[----:B------:R-:W-:Y:S01]  /*5270*/  FFMA.FTZ R42, R0, R21, R42 ;  /* 0x00000015002a7223 */ /* 0x000fe2000001002a */
[----:B------:R-:W-:Y:S01]  /*5280*/  FSEL R157, R23, -INF , !P3 ;  /* 0xff800000179d7808 */ /* 0x000fe20005800000 */
[----:B------:R4:W5:Y:S01]  /*5290*/  I2F R31, R20 ;  /* 0x00000014001f7306 */ /* 0x0009620000201400 */
[----:B------:R-:W-:-:S02]  /*52a0*/  FSEL R149, R149, -INF , !P2 ;  /* 0xff80000095957808 */ /* 0x000fc40005000000 */
[CC--:B------:R-:W-:Y:S02]  /*52b0*/  ISETP.GE.AND P6, PT, R22.reuse, R184.reuse, PT ;  /* 0x000000b81600720c */ /* 0x0c0fe40003fc6270 */
[-C--:B------:R-:W-:Y:S02]  /*52c0*/  ISETP.GE.AND P3, PT, R22, R183.reuse, PT ;  /* 0x000000b71600720c */ /* 0x080fe40003f66270 */
[CC--:B------:R-:W-:Y:S02]  /*52d0*/  ISETP.GE.AND P4, PT, R20.reuse, R184.reuse, PT ;  /* 0x000000b81400720c */ /* 0x0c0fe40003f86270 */
[----:B------:R-:W-:Y:S02]  /*52e0*/  ISETP.GE.AND P2, PT, R20, R183, PT ;  /* 0x000000b71400720c */ /* 0x000fe40003f46270 */
[C---:B------:R-:W-:Y:S01]  /*52f0*/  IADD3 R29, R5.reuse, 0x41, RZ ;  /* 0x00000041051d7810 */ /* 0x040fe20007ffe0ff */
[----:B--2---:R-:W-:Y:S01]  /*5300*/  HMMA.16816.F32.BF16 R92, R8, R12, R92 ;  /* 0x0000000c085c723c */ /* 0x004fe2000004185c */
[----:B------:R-:W-:Y:S01]  /*5310*/  IADD3 R28, R5, 0x49, RZ ;  /* 0x00000049051c7810 */ /* 0x000fe20007ffe0ff */
[----:B----4-:R-:W2:Y:S01]  /*5320*/  LDSM.16.M88.4 R20, [R201+0x7000] ;  /* 0x00700000c914783b */ /* 0x010ea20000000200 */
[C---:B------:R-:W-:Y:S01]  /*5330*/  ISETP.GE.AND P5, PT, R29.reuse, R184, PT ;  /* 0x000000b81d00720c */ /* 0x040fe20003fa6270 */
[C---:B-----5:R-:W-:Y:S01]  /*5340*/  FFMA.FTZ R96, R0.reuse, R31, R96 ;  /* 0x0000001f00607223 */ /* 0x060fe20000010060 */
[----:B------:R-:W-:Y:S01]  /*5350*/  ISETP.GE.AND P1, PT, R29, R183, PT ;  /* 0x000000b71d00720c */ /* 0x000fe20003f26270 */
[----:B------:R-:W-:Y:S01]  /*5360*/  FFMA.FTZ R98, R0, R31, R98 ;  /* 0x0000001f00627223 */ /* 0x000fe20000010062 */
[----:B------:R-:W4:Y:S01]  /*5370*/  I2F R29, R29 ;  /* 0x0000001d001d7306 */ /* 0x000f220000201400 */
[----:B-1----:R-:W-:Y:S01]  /*5380*/  HMMA.16816.F32.BF16 R84, R24, R32, R84 ;  /* 0x000000201854723c */ /* 0x002fe20000041854 */
[----:B------:R-:W-:-:S02]  /*5390*/  FSEL R162, R40, -INF , !P6 ;  /* 0xff80000028a27808 */ /* 0x000fc40007000000 */
[----:B------:R-:W-:Y:S02]  /*53a0*/  FSEL R175, R42, -INF , !P3 ;  /* 0xff8000002aaf7808 */ /* 0x000fe40005800000 */
[C---:B------:R-:W-:Y:S02]  /*53b0*/  ISETP.GE.AND P6, PT, R28.reuse, R184, PT ;  /* 0x000000b81c00720c */ /* 0x040fe40003fc6270 */
[----:B------:R-:W-:Y:S01]  /*53c0*/  IADD3 R32, R5, 0x50, RZ ;  /* 0x0000005005207810 */ /* 0x000fe20007ffe0ff */
[----:B------:R-:W-:Y:S01]  /*53d0*/  HMMA.16816.F32.BF16 R88, R8, R14, R88 ;  /* 0x0000000e0858723c */ /* 0x000fe20000041858 */
[----:B------:R-:W1:Y:S01]  /*53e0*/  LDSM.16.M88.4 R12, [R201+0x7800] ;  /* 0x00780000c90c783b */ /* 0x000e620000000200 */
[----:B------:R-:W-:Y:S01]  /*53f0*/  ISETP.GE.AND P3, PT, R28, R183, PT ;  /* 0x000000b71c00720c */ /* 0x000fe20003f66270 */
[----:B------:R-:W-:-:S04]  /*5400*/  DEPBAR.LE SB0, 0x0 ;  /* 0x000080000000791a */ /* 0x000fc80000000000 */
[----:B------:R-:W5:Y:S01]  /*5410*/  I2F R28, R28 ;  /* 0x0000001c001c7306 */ /* 0x000f620000201400 */
[CC--:B----4-:R-:W-:Y:S01]  /*5420*/  FFMA.FTZ R41, R0.reuse, R29.reuse, R41 ;  /* 0x0000001d00297223 */ /* 0x0d0fe20000010029 */
[C---:B---3--:R-:W-:Y:S01]  /*5430*/  HMMA.16816.F32.BF16 R76, R24.reuse, R16, R76 ;  /* 0x00000010184c723c */ /* 0x048fe2000004184c */
[----:B------:R-:W-:Y:S01]  /*5440*/  FFMA.FTZ R43, R0, R29, R43 ;  /* 0x0000001d002b7223 */ /* 0x000fe2000001002b */
[----:B------:R-:W-:Y:S02]  /*5450*/  IADD3 R33, R5, 0x51, RZ ;  /* 0x0000005105217810 */ /* 0x000fe40007ffe0ff */
[----:B------:R-:W-:Y:S02]  /*5460*/  FSEL R156, R41, -INF , !P5 ;  /* 0xff800000299c7808 */ /* 0x000fe40006800000 */
[----:B------:R-:W3:Y:S01]  /*5470*/  I2F R29, R32 ;  /* 0x00000020001d7306 */ /* 0x000ee20000201400 */
[----:B------:R-:W-:Y:S01]  /*5480*/  FSEL R161, R43, -INF , !P1 ;  /* 0xff8000002ba17808 */ /* 0x000fe20004800000 */
[----:B------:R-:W-:Y:S01]  /*5490*/  HMMA.16816.F32.BF16 R80, R24, R34, R80 ;  /* 0x000000221850723c */ /* 0x000fe20000041850 */
[----:B------:R-:W-:-:S02]  /*54a0*/  ISETP.GE.AND P5, PT, R32, R184, PT ;  /* 0x000000b82000720c */ /* 0x000fc40003fa6270 */
[----:B------:R-:W-:Y:S02]  /*54b0*/  ISETP.GE.AND P1, PT, R32, R183, PT ;  /* 0x000000b72000720c */ /* 0x000fe40003f26270 */
[----:B------:R-:W-:Y:S01]  /*54c0*/  FSEL R158, R96, -INF , !P4 ;  /* 0xff800000609e7808 */ /* 0x000fe20006000000 */
[CC--:B-----5:R-:W-:Y:S01]  /*54d0*/  FFMA.FTZ R97, R0.reuse, R28.reuse, R97 ;  /* 0x0000001c00617223 */ /* 0x0e0fe20000010061 */
[----:B------:R-:W4:Y:S01]  /*54e0*/  I2F R30, R33 ;  /* 0x00000021001e7306 */ /* 0x000f220000201400 */
[----:B------:R-:W-:Y:S01]  /*54f0*/  HMMA.16816.F32.BF16 R72, R24, R18, R72 ;  /* 0x000000121848723c */ /* 0x000fe20000041848 */
[----:B------:R-:W-:Y:S01]  /*5500*/  FFMA.FTZ R99, R0, R28, R99 ;  /* 0x0000001c00637223 */ /* 0x000fe20000010063 */
[----:B------:R-:W-:Y:S02]  /*5510*/  IADD3 R28, R5, 0x59, RZ ;  /* 0x00000059051c7810 */ /* 0x000fe40007ffe0ff */
[----:B------:R-:W-:Y:S01]  /*5520*/  FSEL R171, R98, -INF , !P2 ;  /* 0xff80000062ab7808 */ /* 0x000fe20005000000 */
[----:B---3--:R-:W-:-:S02]  /*5530*/  FFMA.FTZ R92, R0, R29, R92 ;  /* 0x0000001d005c7223 */ /* 0x008fc4000001005c */
[----:B------:R-:W3:Y:S01]  /*5540*/  I2F R16, R28 ;  /* 0x0000001c00107306 */ /* 0x000ee20000201400 */
[C---:B--2---:R-:W-:Y:S01]  /*5550*/  HMMA.16816.F32.BF16 R84, R8.reuse, R20, R84 ;  /* 0x000000140854723c */ /* 0x044fe20000041854 */
[C---:B------:R-:W-:Y:S01]  /*5560*/  FFMA.FTZ R94, R0.reuse, R29, R94 ;  /* 0x0000001d005e7223 */ /* 0x040fe2000001005e */
[C---:B------:R-:W-:Y:S02]  /*5570*/  IADD3 R29, R5.reuse, 0x60, RZ ;  /* 0x00000060051d7810 */ /* 0x040fe40007ffe0ff */
[C---:B------:R-:W-:Y:S02]  /*5580*/  IADD3 R32, R5.reuse, 0x58, RZ ;  /* 0x0000005805207810 */ /* 0x040fe40007ffe0ff */
[C---:B------:R-:W-:Y:S01]  /*5590*/  IADD3 R18, R5.reuse, 0x70, RZ ;  /* 0x0000007005127810 */ /* 0x040fe20007ffe0ff */
[----:B------:R-:W2:Y:S01]  /*55a0*/  I2F R17, R29 ;  /* 0x0000001d00117306 */ /* 0x000ea20000201400 */
[----:B------:R-:W-:Y:S01]  /*55b0*/  IADD3 R21, R5, 0x61, RZ ;  /* 0x0000006105157810 */ /* 0x000fe20007ffe0ff */
[----:B-1----:R-:W-:Y:S01]  /*55c0*/  HMMA.16816.F32.BF16 R76, R8, R12, R76 ;  /* 0x0000000c084c723c */ /* 0x002fe2000004184c */
[C---:B----4-:R-:W-:Y:S01]  /*55d0*/  FFMA.FTZ R93, R0.reuse, R30, R93 ;  /* 0x0000001e005d7223 */ /* 0x050fe2000001005d */
[C---:B------:R-:W-:Y:S01]  /*55e0*/  ISETP.GE.AND P4, PT, R33.reuse, R184, PT ;  /* 0x000000b82100720c */ /* 0x040fe20003f86270 */
[----:B------:R-:W-:Y:S01]  /*55f0*/  FFMA.FTZ R95, R0, R30, R95 ;  /* 0x0000001e005f7223 */ /* 0x000fe2000001005f */
[----:B------:R-:W-:-:S02]  /*5600*/  ISETP.GE.AND P2, PT, R33, R183, PT ;  /* 0x000000b72100720c */ /* 0x000fc40003f46270 */
[----:B------:R-:W1:Y:S01]  /*5610*/  I2F R31, R32 ;  /* 0x00000020001f7306 */ /* 0x000e620000201400 */
[CC--:B---3--:R-:W-:Y:S01]  /*5620*/  FFMA.FTZ R89, R0.reuse, R16.reuse, R89 ;  /* 0x0000001000597223 */ /* 0x0c8fe20000010059 */
[C---:B------:R-:W-:Y:S01]  /*5630*/  HMMA.16816.F32.BF16 R80, R8.reuse, R22, R80 ;  /* 0x000000160850723c */ /* 0x040fe20000041850 */
[C---:B------:R-:W-:Y:S01]  /*5640*/  FFMA.FTZ R91, R0.reuse, R16, R91 ;  /* 0x00000010005b7223 */ /* 0x040fe2000001005b */
[----:B------:R-:W-:Y:S02]  /*5650*/  IADD3 R16, R5, 0x69, RZ ;  /* 0x0000006905107810 */ /* 0x000fe40007ffe0ff */
[----:B------:R-:W-:Y:S02]  /*5660*/  FSEL R160, R97, -INF , !P6 ;  /* 0xff80000061a07808 */ /* 0x000fe40007000000 */
[----:B------:R-:W3:Y:S01]  /*5670*/  I2F R20, R21 ;  /* 0x0000001500147306 */ /* 0x000ee20000201400 */
[CC--:B--2---:R-:W-:Y:S01]  /*5680*/  FFMA.FTZ R84, R0.reuse, R17.reuse, R84 ;  /* 0x0000001100547223 */ /* 0x0c4fe20000010054 */
[----:B------:R-:W-:Y:S01]  /*5690*/  HMMA.16816.F32.BF16 R72, R8, R14, R72 ;  /* 0x0000000e0848723c */ /* 0x000fe20000041848 */
[----:B------:R-:W-:Y:S01]  /*56a0*/  FFMA.FTZ R86, R0, R17, R86 ;  /* 0x0000001100567223 */ /* 0x000fe20000010056 */
[----:B------:R-:W-:-:S02]  /*56b0*/  FSEL R165, R99, -INF , !P3 ;  /* 0xff80000063a57808 */ /* 0x000fc40005800000 */
[-C--:B------:R-:W-:Y:S02]  /*56c0*/  ISETP.GE.AND P6, PT, R32, R184.reuse, PT ;  /* 0x000000b82000720c */ /* 0x080fe40003fc6270 */
[----:B------:R-:W2:Y:S01]  /*56d0*/  I2F R17, R18 ;  /* 0x0000001200117306 */ /* 0x000ea20000201400 */
[----:B------:R-:W-:Y:S01]  /*56e0*/  IADD3 R8, R5, 0x78, RZ ;  /* 0x0000007805087810 */ /* 0x000fe20007ffe0ff */
[----:B-1----:R-:W-:Y:S01]  /*56f0*/  FFMA.FTZ R88, R0, R31, R88 ;  /* 0x0000001f00587223 */ /* 0x002fe20000010058 */
[----:B------:R-:W-:Y:S01]  /*5700*/  ISETP.GE.AND P3, PT, R32, R183, PT ;  /* 0x000000b72000720c */ /* 0x000fe20003f66270 */
[C---:B------:R-:W-:Y:S01]  /*5710*/  FFMA.FTZ R90, R0.reuse, R31, R90 ;  /* 0x0000001f005a7223 */ /* 0x040fe2000001005a */
[----:B------:R-:W-:Y:S02]  /*5720*/  FSEL R168, R93, -INF , !P4 ;  /* 0xff8000005da87808 */ /* 0x000fe40006000000 */
[----:B------:R-:W-:Y:S01]  /*5730*/  FSEL R167, R95, -INF , !P2 ;  /* 0xff8000005fa77808 */ /* 0x000fe20005000000 */
[----:B------:R-:W1:Y:S01]  /*5740*/  I2F R12, R16 ;  /* 0x00000010000c7306 */ /* 0x000e620000201400 */
[C---:B------:R-:W-:Y:S01]  /*5750*/  ISETP.GE.AND P4, PT, R29.reuse, R184, PT ;  /* 0x000000b81d00720c */ /* 0x040fe20003f86270 */
[CC--:B---3--:R-:W-:Y:S01]  /*5760*/  FFMA.FTZ R85, R0.reuse, R20.reuse, R85 ;  /* 0x0000001400557223 */ /* 0x0c8fe20000010055 */
[----:B------:R-:W-:Y:S01]  /*5770*/  ISETP.GE.AND P2, PT, R29, R183, PT ;  /* 0x000000b71d00720c */ /* 0x000fe20003f46270 */
[----:B------:R-:W-:Y:S01]  /*5780*/  FFMA.FTZ R87, R0, R20, R87 ;  /* 0x0000001400577223 */ /* 0x000fe20000010057 */
[----:B------:R-:W-:-:S02]  /*5790*/  IADD3 R22, R5, 0x68, RZ ;  /* 0x0000006805167810 */ /* 0x000fc40007ffe0ff */
[----:B------:R-:W-:Y:S01]  /*57a0*/  FSEL R166, R88, -INF , !P6 ;  /* 0xff80000058a67808 */ /* 0x000fe20007000000 */
[----:B------:R-:W3:Y:S01]  /*57b0*/  I2F R11, R8 ;  /* 0x00000008000b7306 */ /* 0x000ee20000201400 */
[----:B------:R-:W-:Y:S01]  /*57c0*/  FSEL R163, R90, -INF , !P3 ;  /* 0xff8000005aa37808 */ /* 0x000fe20005800000 */
[CC--:B--2---:R-:W-:Y:S01]  /*57d0*/  FFMA.FTZ R76, R0.reuse, R17.reuse, R76 ;  /* 0x00000011004c7223 */ /* 0x0c4fe2000001004c */
[C---:B------:R-:W-:Y:S01]  /*57e0*/  ISETP.GE.AND P6, PT, R21.reuse, R184, PT ;  /* 0x000000b81500720c */ /* 0x040fe20003fc6270 */
[----:B------:R-:W-:Y:S01]  /*57f0*/  FFMA.FTZ R67, R0, R17, R78 ;  /* 0x0000001100437223 */ /* 0x000fe2000001004e */
[-C--:B------:R-:W-:Y:S02]  /*5800*/  ISETP.GE.AND P3, PT, R21, R183.reuse, PT ;  /* 0x000000b71500720c */ /* 0x080fe40003f66270 */
[----:B------:R-:W-:Y:S01]  /*5810*/  FSEL R154, R84, -INF , !P4 ;  /* 0xff800000549a7808 */ /* 0x000fe20006000000 */
[----:B------:R-:W2:Y:S01]  /*5820*/  I2F R19, R22 ;  /* 0x0000001600137306 */ /* 0x000ea20000201400 */
[----:B------:R-:W-:Y:S01]  /*5830*/  FSEL R153, R86, -INF , !P2 ;  /* 0xff80000056997808 */ /* 0x000fe20005000000 */
[----:B-1----:R-:W-:Y:S01]  /*5840*/  FFMA.FTZ R81, R0, R12, R81 ;  /* 0x0000000c00517223 */ /* 0x002fe20000010051 */
[----:B------:R-:W-:Y:S01]  /*5850*/  ISETP.GE.AND P4, PT, R16, R184, PT ;  /* 0x000000b81000720c */ /* 0x000fe20003f86270 */
[----:B------:R-:W-:Y:S01]  /*5860*/  FFMA.FTZ R83, R0, R12, R83 ;  /* 0x0000000c00537223 */ /* 0x000fe20000010053 */
[----:B------:R-:W-:-:S02]  /*5870*/  ISETP.GE.AND P2, PT, R16, R183, PT ;  /* 0x000000b71000720c */ /* 0x000fc40003f46270 */
[----:B------:R-:W-:Y:S01]  /*5880*/  IADD3 R16, R5, 0x71, RZ ;  /* 0x0000007105107810 */ /* 0x000fe20007ffe0ff */
[----:B------:R-:W1:Y:S01]  /*5890*/  I2F R9, R5 ;  /* 0x0000000500097306 */ /* 0x000e620000201400 */
[----:B------:R-:W-:Y:S01]  /*58a0*/  FSEL R152, R85, -INF , !P6 ;  /* 0xff80000055987808 */ /* 0x000fe20007000000 */
[CC--:B---3--:R-:W-:Y:S01]  /*58b0*/  FFMA.FTZ R72, R0.reuse, R11.reuse, R72 ;  /* 0x0000000b00487223 */ /* 0x0c8fe20000010048 */
[----:B------:R-:W-:Y:S01]  /*58c0*/  FSEL R151, R87, -INF , !P3 ;  /* 0xff80000057977808 */ /* 0x000fe20005800000 */
[----:B------:R-:W-:Y:S01]  /*58d0*/  FFMA.FTZ R63, R0, R11, R74 ;  /* 0x0000000b003f7223 */ /* 0x000fe2000001004a */
[C---:B------:R-:W-:Y:S02]  /*58e0*/  ISETP.GE.AND P6, PT, R18.reuse, R184, PT ;  /* 0x000000b81200720c */ /* 0x040fe40003fc6270 */
[----:B------:R-:W-:Y:S01]  /*58f0*/  ISETP.GE.AND P3, PT, R18, R183, PT ;  /* 0x000000b71200720c */ /* 0x000fe20003f66270 */
[----:B------:R-:W3:Y:S01]  /*5900*/  I2F R13, R16 ;  /* 0x00000010000d7306 */ /* 0x000ee20000201400 */
[----:B------:R-:W-:Y:S01]  /*5910*/  IADD3 R10, R5, 0x79, RZ ;  /* 0x00000079050a7810 */ /* 0x000fe20007ffe0ff */
[-C--:B--2---:R-:W-:Y:S01]  /*5920*/  FFMA.FTZ R80, R0, R19.reuse, R80 ;  /* 0x0000001300507223 */ /* 0x084fe20000010050 */
[----:B------:R-:W-:Y:S01]  /*5930*/  FSEL R144, R76, -INF , !P6 ;  /* 0xff8000004c907808 */ /* 0x000fe20007000000 */
[----:B------:R-:W-:Y:S01]  /*5940*/  FFMA.FTZ R82, R0, R19, R82 ;  /* 0x0000001300527223 */ /* 0x000fe20000010052 */
[----:B------:R-:W-:-:S02]  /*5950*/  FSEL R67, R67, -INF , !P3 ;  /* 0xff80000043437808 */ /* 0x000fc40005800000 */
[CC--:B------:R-:W-:Y:S01]  /*5960*/  ISETP.GE.AND P6, PT, R5.reuse, R184.reuse, PT ;  /* 0x000000b80500720c */ /* 0x0c0fe20003fc6270 */
[----:B-1----:R-:W-:Y:S01]  /*5970*/  FFMA.FTZ R58, R0, R9, R58 ;  /* 0x00000009003a7223 */ /* 0x002fe2000001003a */
[----:B------:R-:W-:Y:S01]  /*5980*/  BAR.SYNC.DEFER_BLOCKING 0x0 ;  /* 0x0000000000007b1d */ /* 0x000fe20000010000 */
[----:B------:R-:W-:Y:S02]  /*5990*/  ISETP.GE.AND P3, PT, R5, R183, PT ;  /* 0x000000b70500720c */ /* 0x000fe40003f66270 */
[----:B------:R-:W-:Y:S02]  /*59a0*/  FSEL R148, R81, -INF , !P4 ;  /* 0xff80000051947808 */ /* 0x000fe40006000000 */
[----:B------:R-:W-:Y:S01]  /*59b0*/  FSEL R170, R92, -INF , !P5 ;  /* 0xff8000005caa7808 */ /* 0x000fe20006800000 */
[----:B------:R-:W1:Y:S01]  /*59c0*/  I2F R5, R10 ;  /* 0x0000000a00057306 */ /* 0x000e620000201400 */
[----:B------:R-:W-:Y:S01]  /*59d0*/  FSEL R169, R94, -INF , !P1 ;  /* 0xff8000005ea97808 */ /* 0x000fe20004800000 */
[-C--:B---3--:R-:W-:Y:S01]  /*59e0*/  FFMA.FTZ R77, R0, R13.reuse, R77 ;  /* 0x0000000d004d7223 */ /* 0x088fe2000001004d */
[-C--:B------:R-:W-:Y:S01]  /*59f0*/  ISETP.GE.AND P4, PT, R8, R184.reuse, PT ;  /* 0x000000b80800720c */ /* 0x080fe20003f86270 */
[----:B------:R-:W-:Y:S01]  /*5a00*/  FFMA.FTZ R65, R0, R13, R79 ;  /* 0x0000000d00417223 */ /* 0x000fe2000001004f */
[----:B------:R-:W-:-:S02]  /*5a10*/  ISETP.GE.AND P5, PT, R28, R184, PT ;  /* 0x000000b81c00720c */ /* 0x000fc40003fa6270 */
[----:B------:R-:W-:Y:S02]  /*5a20*/  ISETP.GE.AND P1, PT, R28, R183, PT ;  /* 0x000000b71c00720c */ /* 0x000fe40003f26270 */
[----:B------:R-:W-:Y:S02]  /*5a30*/  FSEL R138, R72, -INF , !P4 ;  /* 0xff800000488a7808 */ /* 0x000fe40006000000 */
[----:B------:R-:W-:Y:S02]  /*5a40*/  FSEL R164, R89, -INF , !P5 ;  /* 0xff80000059a47808 */ /* 0x000fe40006800000 */
[----:B------:R-:W-:Y:S02]  /*5a50*/  FSEL R159, R91, -INF , !P1 ;  /* 0xff8000005b9f7808 */ /* 0x000fe40004800000 */
[----:B------:R-:W-:Y:S01]  /*5a60*/  ISETP.GE.AND P4, PT, R185, 0x2, PT ;  /* 0x00000002b900780c */ /* 0x000fe20003f86270 */
[-C--:B-1----:R-:W-:Y:S01]  /*5a70*/  FFMA.FTZ R64, R0, R5.reuse, R73 ;  /* 0x0000000500407223 */ /* 0x082fe20000010049 */
[----:B------:R-:W-:Y:S01]  /*5a80*/  ISETP.GE.AND P5, PT, R22, R184, PT ;  /* 0x000000b81600720c */ /* 0x000fe20003fa6270 */
[----:B------:R-:W-:Y:S01]  /*5a90*/  FFMA.FTZ R61, R0, R5, R75 ;  /* 0x00000005003d7223 */ /* 0x000fe2000001004b */
[----:B------:R-:W-:-:S02]  /*5aa0*/  ISETP.GE.AND P1, PT, R22, R183, PT ;  /* 0x000000b71600720c */ /* 0x000fc40003f26270 */
[----:B------:R-:W-:Y:S02]  /*5ab0*/  FSEL R150, R80, -INF , !P5 ;  /* 0xff80000050967808 */ /* 0x000fe40006800000 */
[----:B------:R-:W-:Y:S02]  /*5ac0*/  FSEL R147, R82, -INF , !P1 ;  /* 0xff80000052937808 */ /* 0x000fe40004800000 */
[C---:B------:R-:W-:Y:S02]  /*5ad0*/  ISETP.GE.AND P5, PT, R16.reuse, R184, PT ;  /* 0x000000b81000720c */ /* 0x040fe40003fa6270 */
[-C--:B------:R-:W-:Y:S02]  /*5ae0*/  ISETP.GE.AND P1, PT, R16, R183.reuse, PT ;  /* 0x000000b71000720c */ /* 0x080fe40003f26270 */
[----:B------:R-:W-:Y:S02]  /*5af0*/  FSEL R145, R83, -INF , !P2 ;  /* 0xff80000053917808 */ /* 0x000fe40005000000 */
[----:B------:R-:W-:Y:S01]  /*5b00*/  ISETP.GE.AND P2, PT, R8, R183, PT ;  /* 0x000000b70800720c */ /* 0x000fe20003f46270 */
[----:B------:R-:W-:Y:S01]  /*5b10*/  FFMA.FTZ R8, R0, R9, R56 ;  /* 0x0000000900087223 */ /* 0x000fe20000010038 */
[----:B------:R-:W-:-:S02]  /*5b20*/  FSEL R140, R77, -INF , !P5 ;  /* 0xff8000004d8c7808 */ /* 0x000fc40006800000 */
[----:B------:R-:W-:Y:S02]  /*5b30*/  FSEL R65, R65, -INF , !P1 ;  /* 0xff80000041417808 */ /* 0x000fe40004800000 */
[C---:B------:R-:W-:Y:S02]  /*5b40*/  ISETP.GE.AND P5, PT, R10.reuse, R184, PT ;  /* 0x000000b80a00720c */ /* 0x040fe40003fa6270 */
[----:B------:R-:W-:Y:S02]  /*5b50*/  ISETP.GE.AND P1, PT, R10, R183, PT ;  /* 0x000000b70a00720c */ /* 0x000fe40003f26270 */
[----:B------:R-:W-:Y:S02]  /*5b60*/  FSEL R63, R63, -INF , !P2 ;  /* 0xff8000003f3f7808 */ /* 0x000fe40005000000 */
[----:B------:R-:W-:Y:S02]  /*5b70*/  FSEL R8, R8, -INF , !P6 ;  /* 0xff80000008087808 */ /* 0x000fe40007000000 */
[----:B------:R-:W-:-:S02]  /*5b80*/  FSEL R5, R58, -INF , !P3 ;  /* 0xff8000003a057808 */ /* 0x000fc40005800000 */
[----:B------:R-:W-:Y:S02]  /*5b90*/  FSEL R64, R64, -INF , !P5 ;  /* 0xff80000040407808 */ /* 0x000fe40006800000 */
[----:B------:R-:W-:Y:S01]  /*5ba0*/  FSEL R61, R61, -INF , !P1 ;  /* 0xff8000003d3d7808 */ /* 0x000fe20004800000 */
[----:B------:R-:W-:Y:S05]  /*5bb0*/  @!P4 BRA `(.L_x_2448) ;  /* 0x00000e200000c947 */ /* 0x000fea0003800000 */
[----:B------:R-:W-:Y:S05]  /*5bc0*/  @!P0 BRA `(.L_x_2449) ;  /* 0x0000039000008947 */ /* 0x000fea0003800000 */
[----:B------:R-:W1:Y:S01]  /*5bd0*/  I2F.RP R15, R135 ;  /* 0x00000087000f7306 */ /* 0x000e620000209400 */
[C---:B------:R-:W-:Y:S02]  /*5be0*/  IADD3 R14, R37.reuse, -0x80, RZ ;  /* 0xffffff80250e7810 */ /* 0x040fe40007ffe0ff */
[----:B------:R-:W-:Y:S02]  /*5bf0*/  IABS R11, R37 ;  /* 0x00000025000b7213 */ /* 0x000fe40000000000 */
[----:B------:R-:W-:Y:S02]  /*5c00*/  IABS R9, R14 ;  /* 0x0000000e00097213 */ /* 0x000fe40000000000 */
[----:B------:R-:W-:-:S02]  /*5c10*/  LOP3.LUT R37, R37, c[0x0][0x2d0], RZ, 0x3c, !PT ;  /* 0x0000b40025257a12 */ /* 0x000fc400078e3cff */
        /* <DEDUP_REMOVED lines=52> */
.L_x_2449:
[----:B------:R-:W-:-:S04]  /*5f60*/  LEA R13, -R134, RZ, 0x7 ;  /* 0x000000ff860d7211 */ /* 0x000fc800078e39ff */
[----:B------:R-:W-:Y:S02]  /*5f70*/  SHF.R.S32.HI R14, RZ, 0x1f, R13 ;  /* 0x0000001fff0e7819 */ /* 0x000fe4000001140d */
.L_x_2450:
        /* <DEDUP_REMOVED lines=162> */
.L_x_2452:
[----:B------:R-:W-:Y:S05]  /*69a0*/  BSYNC B0 ;  /* 0x0000000000007941 */ /* 0x000fea0003800000 */
.L_x_2451:
[----:B------:R-:W0:Y:S01]  /*69b0*/  LDGDEPBAR ;  /* 0x00000000000079af */ /* 0x000e220000000000 */
[----:B------:R-:W-:-:S04]  /*69c0*/  IADD3 R180, P1, R13, R180, RZ ;  /* 0x000000b40db47210 */ /* 0x000fc80007f3e0ff */
[----:B------:R-:W-:Y:S02]  /*69d0*/  IADD3.X R181, R14, R181, RZ, P1, !PT ;  /* 0x000000b50eb57210 */ /* 0x000fe40000ffe4ff */
.L_x_2448:
        /* <DEDUP_REMOVED lines=63> */
[----:B------:R-:W2:Y:S03]  /*6dd0*/  SHFL.BFLY PT, R10, R11, 0x2, 0x1f ;  /* 0x0c401f000b0a7f89 */ /* 0x000ea600000e0000 */
[-C--:B------:R-:W-:Y:S01]  /*6de0*/  LEA R198, R3, R200.reuse, 0x1 ;  /* 0x000000c803c67211 */ /* 0x080fe200078e08ff */
[----:B------:R-:W3:Y:S01]  /*6df0*/  SHFL.BFLY PT, R9, R12, 0x2, 0x1f ;  /* 0x0c401f000c097f89 */ /* 0x000ee200000e0000 */
[----:B------:R-:W-:-:S02]  /*6e00*/  LEA R197, R2, R200, 0x1 ;  /* 0x000000c802c57211 */ /* 0x000fc400078e08ff */
[----:B------:R-:W-:Y:S01]  /*6e10*/  LEA R196, R2, R198, 0x1 ;  /* 0x000000c602c47211 */ /* 0x000fe200078e08ff */
[----:B------:R-:W-:Y:S04]  /*6e20*/  LDSM.16.MT88.4 R96, [R200+0x10000] ;  /* 0x01000000c860783b */ /* 0x000fe80000004200 */
[----:B------:R-:W-:Y:S04]  /*6e30*/  LDSM.16.MT88.4 R88, [R196+0xc000] ;  /* 0x00c00000c458783b */ /* 0x000fe80000004200 */
[----:B------:R-:W-:Y:S04]  /*6e40*/  LDSM.16.MT88.4 R124, [R200+0xc000] ;  /* 0x00c00000c87c783b */ /* 0x000fe80000004200 */
[----:B------:R-:W-:Y:S01]  /*6e50*/  LDSM.16.MT88.4 R72, [R198+0xc000] ;  /* 0x00c00000c648783b */ /* 0x000fe20000004200 */
[----:B--2---:R-:W-:-:S03]  /*6e60*/  FMNMX.FTZ R10, R11, R10, !PT ;  /* 0x0000000a0b0a7209 */ /* 0x004fc60007810000 */
[----:B------:R-:W-:Y:S01]  /*6e70*/  LDSM.16.MT88.4 R80, [R197+0xc000] ;  /* 0x00c00000c550783b */ /* 0x000fe20000004200 */
[----:B---3--:R-:W-:-:S03]  /*6e80*/  FMNMX.FTZ R9, R12, R9, !PT ;  /* 0x000000090c097209 */ /* 0x008fc60007810000 */
[----:B------:R-:W2:Y:S04]  /*6e90*/  SHFL.BFLY PT, R133, R10, 0x1, 0x1f ;  /* 0x0c201f000a857f89 */ /* 0x000ea800000e0000 */
[----:B------:R-:W3:Y:S04]  /*6ea0*/  SHFL.BFLY PT, R132, R9, 0x1, 0x1f ;  /* 0x0c201f0009847f89 */ /* 0x000ee800000e0000 */
[----:B------:R-:W-:Y:S04]  /*6eb0*/  LDSM.16.MT88.4 R120, [R197+0x10000] ;  /* 0x01000000c578783b */ /* 0x000fe80000004200 */
[----:B------:R-:W-:Y:S04]  /*6ec0*/  LDSM.16.MT88.4 R12, [R196+0xc800] ;  /* 0x00c80000c40c783b */ /* 0x000fe80000004200 */
[----:B-1----:R-:W-:Y:S04]  /*6ed0*/  LDSM.16.MT88.4 R24, [R200+0xc800] ;  /* 0x00c80000c818783b */ /* 0x002fe80000004200 */
[----:B------:R-:W-:Y:S01]  /*6ee0*/  LDSM.16.MT88.4 R20, [R198+0xc800] ;  /* 0x00c80000c614783b */ /* 0x000fe20000004200 */
[----:B--2---:R-:W-:-:S03]  /*6ef0*/  FMNMX.FTZ R133, R10, R133, !PT ;  /* 0x000000850a857209 */ /* 0x004fc60007810000 */
[----:B------:R-:W-:Y:S01]  /*6f00*/  LDSM.16.MT88.4 R16, [R197+0xc800] ;  /* 0x00c80000c510783b */ /* 0x000fe20000004200 */
[----:B---3--:R-:W-:Y:S01]  /*6f10*/  FMNMX.FTZ R132, R9, R132, !PT ;  /* 0x0000008409847209 */ /* 0x008fe20007810000 */
        /* <DEDUP_REMOVED lines=11> */
[--C-:B------:R-:W-:Y:S01]  /*6fd0*/  FFMA.FTZ R56, R68, c[0x0][0x23c], -R137.reuse ;  /* 0x00008f0044387a23 */ /* 0x100fe20000010889 */
[----:B------:R-:W-:Y:S01]  /*6fe0*/  LEA R232, P1, R180, c[0x0][0x168], 0x1 ;  /* 0x00005a00b4e87a11 */ /* 0x000fe200078208ff */
[----:B------:R-:W-:Y:S01]  /*6ff0*/  FFMA.FTZ R51, R70, c[0x0][0x23c], -R137 ;  /* 0x00008f0046337a23 */ /* 0x000fe20000010889 */
[----:B------:R-:W1:Y:S01]  /*7000*/  LDSM.16.MT88.4 R104, [R198+0x10000] ;  /* 0x01000000c668783b */ /* 0x000e620000004200 */
[--C-:B------:R-:W-:Y:S01]  /*7010*/  FFMA.FTZ R60, R5, c[0x0][0x23c], -R62.reuse ;  /* 0x00008f00053c7a23 */ /* 0x100fe2000001083e */
[----:B------:R-:W-:Y:S01]  /*7020*/  MUFU.EX2 R58, R58 ;  /* 0x0000003a003a7308 */ /* 0x000fe20000000800 */
[--C-:B------:R-:W-:Y:S01]  /*7030*/  FFMA.FTZ R59, R7, c[0x0][0x23c], -R62.reuse ;  /* 0x00008f00073b7a23 */ /* 0x100fe2000001083e */
[----:B------:R-:W-:Y:S01]  /*7040*/  LEA.HI.X R231, R180, c[0x0][0x16c], R181, 0x1, P1 ;  /* 0x00005b00b4e77a11 */ /* 0x000fe200008f0cb5 */
[----:B------:R-:W-:-:S02]  /*7050*/  FFMA.FTZ R57, R57, c[0x0][0x23c], -R62 ;  /* 0x00008f0039397a23 */ /* 0x000fc4000001083e */
[--C-:B------:R-:W-:Y:S02]  /*7060*/  FFMA.FTZ R52, R69, c[0x0][0x23c], -R62.reuse ;  /* 0x00008f0045347a23 */ /* 0x100fe4000001083e */
[--C-:B------:R-:W-:Y:S01]  /*7070*/  FFMA.FTZ R49, R6, c[0x0][0x23c], -R137.reuse ;  /* 0x00008f0006317a23 */ /* 0x100fe20000010889 */
[----:B------:R-:W2:Y:S01]  /*7080*/  MUFU.EX2 R55, R55 ;  /* 0x0000003700377308 */ /* 0x000ea20000000800 */
[----:B------:R-:W3:Y:S01]  /*7090*/  LDSM.16.MT88.4 R4, [R196+0x10000] ;  /* 0x01000000c404783b */ /* 0x000ee20000004200 */
        /* <DEDUP_REMOVED lines=8> */
[----:B------:R-:W4:Y:S01]  /*7120*/  MUFU.EX2 R51, R51 ;  /* 0x0000003300337308 */ /* 0x000f220000000800 */
[----:B--2---:R-:W-:Y:S01]  /*7130*/  F2FP.BF16.PACK_AB R112, R55, R58 ;  /* 0x0000003a3770723e */ /* 0x004fe200000010ff */
        /* <DEDUP_REMOVED lines=8> */
[----:B------:R-:W2:Y:S01]  /*71c0*/  MUFU.EX2 R59, R59 ;  /* 0x0000003b003b7308 */ /* 0x000ea20000000800 */
        /* <DEDUP_REMOVED lines=56> */
[----:B------:R-:W5:Y:S01]  /*7550*/  MUFU.EX2 R44, R44 ;  /* 0x0000002c002c7308 */ /* 0x000f620000000800 */
[----:B------:R-:W-:-:S02]  /*7560*/  FADD.FTZ R51, R51, R56 ;  /* 0x0000003833337221 */ /* 0x000fc40000010000 */
[----:B------:R-:W-:-:S03]  /*7570*/  FADD.FTZ R52, R52, R57 ;  /* 0x0000003934347221 */ /* 0x000fc60000010000 */
[C---:B------:R-:W-:Y:S02]  /*7580*/  HMMA.16816.F32.BF16 R76, R112.reuse, R80, RZ ;  /* 0x00000050704c723c */ /* 0x040fe400000418ff */
[----:B------:R-:W-:Y:S06]  /*7590*/  MUFU.EX2 R46, R46 ;  /* 0x0000002e002e7308 */ /* 0x000fec0000000800 */
        /* <DEDUP_REMOVED lines=14> */
[C---:B---3--:R-:W-:Y:S02]  /*7680*/  HMMA.16816.F32.BF16 R116, R112.reuse, R4, RZ ;  /* 0x000000047074723c */ /* 0x048fe400000418ff */
[----:B------:R-:W-:Y:S05]  /*7690*/  MUFU.EX2 R66, R66 ;  /* 0x0000004200427308 */ /* 0x000fea0000000800 */
[----:B--2---:R-:W-:Y:S01]  /*76a0*/  F2FP.BF16.PACK_AB R4, R49, R54 ;  /* 0x000000363104723e */ /* 0x004fe200000010ff */
[----:B------:R-:W-:Y:S01]  /*76b0*/  HMMA.16816.F32.BF16 R112, R112, R6, RZ ;  /* 0x000000067070723c */ /* 0x000fe200000418ff */
[----:B----4-:R-:W-:Y:S01]  /*76c0*/  F2FP.BF16.PACK_AB R5, R48, R53 ;  /* 0x000000353005723e */ /* 0x010fe200000010ff */
        /* <DEDUP_REMOVED lines=67> */
[----:B------:R-:W1:Y:S02]  /*7b00*/  MUFU.EX2 R167, R167 ;  /* 0x000000a700a77308 */ /* 0x000e640000000800 */
[C---:B------:R-:W-:Y:S01]  /*7b10*/  HMMA.16816.F32.BF16 R88, R4.reuse, R10, R88 ;  /* 0x0000000a0458723c */ /* 0x040fe20000041858 */
[----:B------:R-:W5:Y:S05]  /*7b20*/  LDSM.16.MT88.4 R8, [R196+0x11000] ;  /* 0x01100000c408783b */ /* 0x000f6a0000004200 */
[----:B------:R-:W-:Y:S02]  /*7b30*/  MUFU.EX2 R163, R163 ;  /* 0x000000a300a37308 */ /* 0x000fe40000000800 */
[C---:B------:R-:W-:Y:S06]  /*7b40*/  HMMA.16816.F32.BF16 R76, R4.reuse, R16, R76 ;  /* 0x00000010044c723c */ /* 0x040fec000004184c */
[----:B------:R-:W1:Y:S02]  /*7b50*/  MUFU.EX2 R168, R168 ;  /* 0x000000a800a87308 */ /* 0x000e640000000800 */
        /* <DEDUP_REMOVED lines=40> */
[----:B------:R-:W-:Y:S02]  /*7de0*/  FADD.FTZ R149, R149, R146 ;  /* 0x0000009295957221 */ /* 0x000fe40000010000 */
[----:B------:R-:W-:-:S03]  /*7df0*/  FADD.FTZ R3, R155, R136 ;  /* 0x000000889b037221 */ /* 0x000fc60000010000 */
[----:B------:R-:W-:Y:S01]  /*7e00*/  HMMA.16816.F32.BF16 R80, R4, R14, R80 ;  /* 0x0000000e0450723c */ /* 0x000fe20000041850 */
[----:B------:R-:W1:Y:S01]  /*7e10*/  LDSM.16.MT88.4 R12, [R198+0x11800] ;  /* 0x01180000c60c783b */ /* 0x000e620000004200 */
[----:B------:R-:W-:-:S06]  /*7e20*/  FADD.FTZ R3, R156, R3 ;  /* 0x000000039c037221 */ /* 0x000fcc0000010000 */
        /* <DEDUP_REMOVED lines=30> */
[----:B-----5:R-:W-:Y:S02]  /*8010*/  HMMA.16816.F32.BF16 R76, R4, R8, R76 ;  /* 0x00000008044c723c */ /* 0x020fe4000004184c */
[----:B------:R-:W-:-:S06]  /*8020*/  FADD.FTZ R165, R165, R162 ;  /* 0x000000a2a5a57221 */ /* 0x000fcc0000010000 */
        /* <DEDUP_REMOVED lines=100> */
[----:B------:R-:W3:Y:S04]  /*8670*/  LDSM.16.MT88.4 R12, [R197+0xf800] ;  /* 0x00f80000c50c783b */ /* 0x000ee80000004200 */
[----:B------:R-:W-:Y:S03]  /*8680*/  MUFU.EX2 R26, R26 ;  /* 0x0000001a001a7308 */ /* 0x000fe60000000800 */
[C---:B----4-:R-:W-:Y:S05]  /*8690*/  HMMA.16816.F32.BF16 R116, R4.reuse, R20, R116 ;  /* 0x000000140474723c */ /* 0x050fea0000041874 */
[----:B------:R-:W4:Y:S03]  /*86a0*/  MUFU.EX2 R27, R27 ;  /* 0x0000001b001b7308 */ /* 0x000f260000000800 */
[----:B------:R-:W-:Y:S05]  /*86b0*/  HMMA.16816.F32.BF16 R112, R4, R22, R112 ;  /* 0x000000160470723c */ /* 0x000fea0000041870 */
[----:B------:R-:W5:Y:S02]  /*86c0*/  MUFU.EX2 R30, R30 ;  /* 0x0000001e001e7308 */ /* 0x000f640000000800 */
[----:B-1----:R-:W-:Y:S01]  /*86d0*/  F2FP.BF16.PACK_AB R4, R25, R24 ;  /* 0x000000181904723e */ /* 0x002fe200000010ff */
[----:B------:R-:W-:Y:S01]  /*86e0*/  FADD.FTZ R24, R24, R169 ;  /* 0x000000a918187221 */ /* 0x000fe20000010000 */
[----:B------:R-:W-:Y:S01]  /*86f0*/  F2FP.BF16.PACK_AB R5, R29, R28 ;  /* 0x0000001c1d05723e */ /* 0x000fe200000010ff */
[----:B------:R-:W-:-:S02]  /*8700*/  FADD.FTZ R28, R28, R147 ;  /* 0x000000931c1c7221 */ /* 0x000fc40000010000 */
[----:B------:R-:W-:Y:S01]  /*8710*/  FADD.FTZ R25, R25, R24 ;  /* 0x0000001819197221 */ /* 0x000fe20000010000 */
[----:B----4-:R-:W-:Y:S01]  /*8720*/  F2FP.BF16.PACK_AB R6, R27, R26 ;  /* 0x0000001a1b06723e */ /* 0x010fe200000010ff */
[----:B------:R-:W-:Y:S02]  /*8730*/  FADD.FTZ R29, R29, R28 ;  /* 0x0000001c1d1d7221 */ /* 0x000fe40000010000 */
[----:B------:R-:W-:-:S04]  /*8740*/  FADD.FTZ R26, R26, R25 ;  /* 0x000000191a1a7221 */ /* 0x000fc80000010000 */
[----:B------:R-:W-:Y:S01]  /*8750*/  FADD.FTZ R234, R27, R26 ;  /* 0x0000001a1bea7221 */ /* 0x000fe20000010000 */
[----:B-----5:R-:W-:Y:S01]  /*8760*/  F2FP.BF16.PACK_AB R7, R233, R30 ;  /* 0x0000001ee907723e */ /* 0x020fe200000010ff */
[----:B------:R-:W-:-:S04]  /*8770*/  FADD.FTZ R30, R30, R29 ;  /* 0x0000001d1e1e7221 */ /* 0x000fc80000010000 */
[----:B------:R-:W-:Y:S02]  /*8780*/  FADD.FTZ R233, R233, R30 ;  /* 0x0000001ee9e97221 */ /* 0x000fe40000010000 */
[C---:B--2---:R-:W-:Y:S08]  /*8790*/  HMMA.16816.F32.BF16 R128, R4.reuse, R8, R128 ;  /* 0x000000080480723c */ /* 0x044ff00000041880 */
        /* <DEDUP_REMOVED lines=83> */
.L_x_2454:
[----:B------:R-:W-:-:S04]  /*8cd0*/  LEA R9, -R182, RZ, 0x7 ;  /* 0x000000ffb6097211 */ /* 0x000fc800078e39ff */
[----:B------:R-:W-:Y:S02]  /*8ce0*/  SHF.R.S32.HI R4, RZ, 0x1f, R9 ;  /* 0x0000001fff047819 */ /* 0x000fe40000011409 */
.L_x_2455:
[----:B------:R-:W-:Y:S02]  /*8cf0*/  ISETP.GE.AND P1, PT, R209, c[0x0][0x220], PT ;  /* 0x00008800d1007a0c */ /* 0x000fe40003f26270 */
[C---:B------:R-:W-:Y:S02]  /*8d00*/  LEA R2, P3, R9.reuse, R172, 0x1 ;  /* 0x000000ac09027211 */ /* 0x040fe400078608ff */
[----:B------:R-:W-:Y:S02]  /*8d10*/  ISETP.GE.AND P2, PT, R220, c[0x0][0x220], PT ;  /* 0x00008800dc007a0c */ /* 0x000fe40003f46270 */
[----:B------:R-:W-:-:S07]  /*8d20*/  LEA.HI.X R3, R9, R173, R4, 0x1, P3 ;  /* 0x000000ad09037211 */ /* 0x000fce00018f0c04 */
[-C--:B------:R-:W-:Y:S02]  /*8d30*/  @!P1 IADD3 R8, P4, R9, R38.reuse, RZ ;  /* 0x0000002609089210 */ /* 0x080fe40007f9e0ff */
        /* <DEDUP_REMOVED lines=75> */
[----:B------:R-:W-:Y:S01]  /*91f0*/  @!P1 IADD3 R6, P5, R9, R38, RZ ;  /* 0x0000002609069210 */ /* 0x000fe20007fbe0ff */
[----:B------:R-:W-:Y:S01]  /*9200*/  @P2 STS.128 [R216+0xd800], RZ ;  /* 0x00d800ffd8002388 */ /* 0x000fe20000000c00 */
[----:B------:R-:W-:-:S02]  /*9210*/  IADD3 R5, P4, R222, R9, RZ ;  /* 0x00000009de057210 */ /* 0x000fc40007f9e0ff */
[----:B------:R-:W-:Y:S01]  /*9220*/  @!P2 LEA R8, P6, R9, R172, 0x1 ;  /* 0x000000ac0908a211 */ /* 0x000fe200078c08ff */
[----:B------:R-:W-:Y:S01]  /*9230*/  @!PT LDS RZ, [RZ] ;  /* 0x00000000fffff984 */ /* 0x000fe20000000800 */
[----:B------:R-:W-:Y:S01]  /*9240*/  @!PT LDS RZ, [RZ] ;  /* 0x00000000fffff984 */ /* 0x000fe20000000800 */
[----:B------:R-:W-:Y:S01]  /*9250*/  @!PT LDS RZ, [RZ] ;  /* 0x00000000fffff984 */ /* 0x000fe20000000800 */
[----:B------:R4:W-:Y:S01]  /*9260*/  @!P2 LDGSTS.E.BYPASS.LTC128B.128 [R216+0xd800], [R16.64] ;  /* 0x0d80000010d8afae */ /* 0x0009e2000b901d4c */
[----:B------:R-:W-:Y:S01]  /*9270*/  @!P1 IMAD.X R7, R4, 0x1, R36, P5 ;  /* 0x0000000104079824 */ /* 0x000fe200028e0624 */
[----:B------:R-:W-:Y:S02]  /*9280*/  @!P1 IADD3 R38, P3, R5, R38, RZ ;  /* 0x0000002605269210 */ /* 0x000fe40007f7e0ff */
[--C-:B------:R-:W-:Y:S01]  /*9290*/  @!P2 LEA.HI.X R9, R9, R173, R4.reuse, 0x1, P6 ;  /* 0x000000ad0909a211 */ /* 0x100fe200030f0c04 */
[----:B------:R-:W-:Y:S01]  /*92a0*/  @P1 STS.128 [R216+0x11800], RZ ;  /* 0x011800ffd8001388 */ /* 0x000fe20000000c00 */
[----:B------:R-:W-:Y:S01]  /*92b0*/  IMAD.X R4, R219, 0x1, R4, P4 ;  /* 0x00000001db047824 */ /* 0x000fe200020e0604 */
[----:B------:R-:W-:Y:S02]  /*92c0*/  @!P2 LEA R34, P4, R5, R172, 0x1 ;  /* 0x000000ac0522a211 */ /* 0x000fe400078808ff */
[----:B------:R-:W-:Y:S01]  /*92d0*/  @!PT LDS RZ, [RZ] ;  /* 0x00000000fffff984 */ /* 0x000fe20000000800 */
[----:B------:R-:W-:Y:S01]  /*92e0*/  @!PT LDS RZ, [RZ] ;  /* 0x00000000fffff984 */ /* 0x000fe20000000800 */
[----:B------:R-:W-:Y:S01]  /*92f0*/  @!PT LDS RZ, [RZ] ;  /* 0x00000000fffff984 */ /* 0x000fe20000000800 */
[----:B------:R5:W-:Y:S01]  /*9300*/  @!P1 LDGSTS.E.BYPASS.LTC128B.128 [R216+0x11800], [R14.64+0x80] ;  /* 0x118000800ed89fae */ /* 0x000be2000b901d4c */
[----:B------:R-:W-:-:S02]  /*9310*/  @!P1 LEA R32, P5, R6, c[0x0][0x170], 0x1 ;  /* 0x00005c0006209a11 */ /* 0x000fc400078a08ff */
[----:B------:R-:W-:Y:S01]  /*9320*/  @!P2 LEA.HI.X R35, R5, R173, R4, 0x1, P4 ;  /* 0x000000ad0523a211 */ /* 0x000fe200020f0c04 */
[----:B------:R-:W-:Y:S01]  /*9330*/  @P2 STS.128 [R216+0xe000], RZ ;  /* 0x00e000ffd8002388 */ /* 0x000fe20000000c00 */
[----:B------:R-:W-:Y:S01]  /*9340*/  @!P1 IMAD.X R5, R4, 0x1, R36, P3 ;  /* 0x0000000104059824 */ /* 0x000fe200018e0624 */
[----:B------:R-:W-:Y:S02]  /*9350*/  @!P1 LEA.HI.X R33, R6, c[0x0][0x174], R7, 0x1, P5 ;  /* 0x00005d0006219a11 */ /* 0x000fe400028f0c07 */
[----:B------:R-:W-:Y:S01]  /*9360*/  @!PT LDS RZ, [RZ] ;  /* 0x00000000fffff984 */ /* 0x000fe20000000800 */
[----:B------:R-:W-:Y:S01]  /*9370*/  @!PT LDS RZ, [RZ] ;  /* 0x00000000fffff984 */ /* 0x000fe20000000800 */
[----:B------:R-:W-:Y:S01]  /*9380*/  @!PT LDS RZ, [RZ] ;  /* 0x00000000fffff984 */ /* 0x000fe20000000800 */
[----:B------:R5:W-:Y:S01]  /*9390*/  @!P2 LDGSTS.E.BYPASS.LTC128B.128 [R216+0xe000], [R12.64] ;  /* 0x0e0000000cd8afae */ /* 0x000be2000b901d4c */
[----:B------:R-:W-:-:S03]  /*93a0*/  @!P1 LEA R36, P3, R38, c[0x0][0x170], 0x1 ;  /* 0x00005c0026249a11 */ /* 0x000fc600078608ff */
[----:B------:R-:W-:Y:S01]  /*93b0*/  @P1 STS.128 [R216+0x12000], RZ ;  /* 0x012000ffd8001388 */ /* 0x000fe20000000c00 */
[----:B------:R-:W-:Y:S02]  /*93c0*/  @!P1 LEA.HI.X R37, R38, c[0x0][0x174], R5, 0x1, P3 ;  /* 0x00005d0026259a11 */ /* 0x000fe400018f0c05 */
[----:B------:R-:W-:Y:S01]  /*93d0*/  ISETP.GE.AND P3, PT, R185, 0x3, PT ;  /* 0x00000003b900780c */ /* 0x000fe20003f66270 */
        /* <DEDUP_REMOVED lines=34> */
[----:B--2---:R-:W-:Y:S04]  /*9600*/  LDSM.16.M88.4 R24, [R207] ;  /* 0x00000000cf18783b */ /* 0x004fe80000000200 */
[----:B------:R-:W2:Y:S04]  /*9610*/  LDSM.16.M88.4 R64, [R206+0x5000] ;  /* 0x00500000ce40783b */ /* 0x000ea80000000200 */
[----:B------:R-:W3:Y:S04]  /*9620*/  LDSM.16.M88.4 R4, [R206+0x4000] ;  /* 0x00400000ce04783b */ /* 0x000ee80000000200 */
[----:B------:R-:W3:Y:S04]  /*9630*/  LDSM.16.M88.4 R140, [R206+0x4800] ;  /* 0x00480000ce8c783b */ /* 0x000ee80000000200 */
[----:B------:R-:W3:Y:S04]  /*9640*/  LDSM.16.M88.4 R56, [R206+0x5800] ;  /* 0x00580000ce38783b */ /* 0x000ee80000000200 */
[----:B------:R-:W3:Y:S04]  /*9650*/  LDSM.16.M88.4 R48, [R206+0x6000] ;  /* 0x00600000ce30783b */ /* 0x000ee80000000200 */
[----:B------:R-:W3:Y:S04]  /*9660*/  LDSM.16.M88.4 R40, [R206+0x6800] ;  /* 0x00680000ce28783b */ /* 0x000ee80000000200 */
[----:B-1----:R-:W1:Y:S04]  /*9670*/  LDSM.16.M88.4 R32, [R206+0x7000] ;  /* 0x00700000ce20783b */ /* 0x002e680000000200 */
[----:B------:R-:W1:Y:S04]  /*9680*/  LDSM.16.M88.4 R156, [R206+0x7800] ;  /* 0x00780000ce9c783b */ /* 0x000e680000000200 */
[----:B------:R-:W-:Y:S04]  /*9690*/  LDSM.16.M88.4 R148, [R205] ;  /* 0x00000000cd94783b */ /* 0x000fe80000000200 */
[----:B------:R-:W1:Y:S04]  /*96a0*/  LDSM.16.M88.4 R152, [R204+0x1000] ;  /* 0x00100000cc98783b */ /* 0x000e680000000200 */
[----:B----4-:R-:W4:Y:S01]  /*96b0*/  LDSM.16.M88.4 R16, [R204+0x1800] ;  /* 0x00180000cc10783b */ /* 0x010f220000000200 */
[C---:B--2---:R-:W-:Y:S03]  /*96c0*/  HMMA.16816.F32.BF16 R136, R24.reuse, R64, RZ ;  /* 0x000000401888723c */ /* 0x044fe600000418ff */
[----:B-----5:R-:W2:Y:S04]  /*96d0*/  LDSM.16.M88.4 R12, [R204+0x2000] ;  /* 0x00200000cc0c783b */ /* 0x020ea80000000200 */
[----:B------:R-:W5:Y:S01]  /*96e0*/  LDSM.16.M88.4 R164, [R204] ;  /* 0x00000000cca4783b */ /* 0x000f620000000200 */
[C---:B------:R-:W-:Y:S03]  /*96f0*/  HMMA.16816.F32.BF16 R64, R24.reuse, R66, RZ ;  /* 0x000000421840723c */ /* 0x040fe600000418ff */
[----:B------:R-:W1:Y:S04]  /*9700*/  LDSM.16.M88.4 R160, [R204+0x800] ;  /* 0x00080000cca0783b */ /* 0x000e680000000200 */
[----:B---3--:R-:W3:Y:S01]  /*9710*/  LDSM.16.M88.4 R20, [R204+0x2800] ;  /* 0x00280000cc14783b */ /* 0x008ee20000000200 */
[C---:B------:R-:W-:Y:S03]  /*9720*/  HMMA.16816.F32.BF16 R8, R24.reuse, R4, RZ ;  /* 0x000000041808723c */ /* 0x040fe600000418ff */
[----:B------:R-:W-:Y:S04]  /*9730*/  LDSM.16.M88.4 R176, [R199+0x4800] ;  /* 0x00480000c7b0783b */ /* 0x000fe80000000200 */
[----:B------:R-:W-:Y:S01]  /*9740*/  LDSM.16.M88.4 R172, [R199+0x5000] ;  /* 0x00500000c7ac783b */ /* 0x000fe20000000200 */
[C---:B------:R-:W-:Y:S03]  /*9750*/  HMMA.16816.F32.BF16 R144, R24.reuse, R140, RZ ;  /* 0x0000008c1890723c */ /* 0x040fe600000418ff */
[----:B------:R-:W-:Y:S04]  /*9760*/  LDSM.16.M88.4 R168, [R199+0x5800] ;  /* 0x00580000c7a8783b */ /* 0x000fe80000000200 */
[----:B------:R-:W0:Y:S01]  /*9770*/  LDGDEPBAR ;  /* 0x00000000000079af */ /* 0x000e220000000000 */
[C---:B------:R-:W-:Y:S08]  /*9780*/  HMMA.16816.F32.BF16 R60, R24.reuse, R56, RZ ;  /* 0x00000038183c723c */ /* 0x040ff000000418ff */
[C---:B------:R-:W-:Y:S08]  /*9790*/  HMMA.16816.F32.BF16 R52, R24.reuse, R48, RZ ;  /* 0x000000301834723c */ /* 0x040ff000000418ff */
[C---:B------:R-:W-:Y:S08]  /*97a0*/  HMMA.16816.F32.BF16 R44, R24.reuse, R40, RZ ;  /* 0x00000028182c723c */ /* 0x040ff000000418ff */
        /* <DEDUP_REMOVED lines=12> */
[----:B------:R-:W1:Y:S07]  /*9870*/  LDSM.16.M88.4 R152, [R204+0x3800] ;  /* 0x00380000cc98783b */ /* 0x000e6e0000000200 */
[C---:B----4-:R-:W-:Y:S08]  /*9880*/  HMMA.16816.F32.BF16 R60, R148.reuse, R16, R60 ;  /* 0x00000010943c723c */ /* 0x050ff0000004183c */
[C---:B------:R-:W-:Y:S01]  /*9890*/  HMMA.16816.F32.BF16 R56, R148.reuse, R18, R56 ;  /* 0x000000129438723c */ /* 0x040fe20000041838 */
[----:B------:R-:W-:Y:S07]  /*98a0*/  LDSM.16.M88.4 R16, [R199+0x4000] ;  /* 0x00400000c710783b */ /* 0x000fee0000000200 */
[C---:B--2---:R-:W-:Y:S08]  /*98b0*/  HMMA.16816.F32.BF16 R52, R148.reuse, R12, R52 ;  /* 0x0000000c9434723c */ /* 0x044ff00000041834 */
[C---:B------:R-:W-:Y:S01]  /*98c0*/  HMMA.16816.F32.BF16 R48, R148.reuse, R14, R48 ;  /* 0x0000000e9430723c */ /* 0x040fe20000041830 */
[----:B------:R-:W2:Y:S07]  /*98d0*/  LDSM.16.M88.4 R12, [R203] ;  /* 0x00000000cb0c783b */ /* 0x000eae0000000200 */
[C---:B-----5:R-:W-:Y:S08]  /*98e0*/  HMMA.16816.F32.BF16 R8, R148.reuse, R164, R8 ;  /* 0x000000a49408723c */ /* 0x060ff00000041808 */
        /* <DEDUP_REMOVED lines=12> */
[----:B------:R-:W-:Y:S01]  /*99b0*/  HMMA.16816.F32.BF16 R24, R148, R154, R24 ;  /* 0x0000009a9418723c */ /* 0x000fe20000041818 */
[----:B------:R-:W-:Y:S04]  /*99c0*/  LDSM.16.M88.4 R148, [R201+0x800] ;  /* 0x00080000c994783b */ /* 0x000fe80000000200 */
[----:B------:R-:W-:Y:S03]  /*99d0*/  LDSM.16.M88.4 R152, [R201] ;  /* 0x00000000c998783b */ /* 0x000fe60000000200 */
[C---:B--2---:R-:W-:Y:S08]  /*99e0*/  HMMA.16816.F32.BF16 R8, R12.reuse, R16, R8 ;  /* 0x000000100c08723c */ /* 0x044ff00000041808 */
[C---:B------:R-:W-:Y:S01]  /*99f0*/  HMMA.16816.F32.BF16 R4, R12.reuse, R18, R4 ;  /* 0x000000120c04723c */ /* 0x040fe20000041804 */
[----:B------:R-:W2:Y:S07]  /*9a00*/  LDSM.16.M88.4 R16, [R202] ;  /* 0x00000000ca10783b */ /* 0x000eae0000000200 */
        /* <DEDUP_REMOVED lines=12> */
[C---:B---3--:R-:W-:Y:S08]  /*9ad0*/  HMMA.16816.F32.BF16 R44, R12.reuse, R20, R44 ;  /* 0x000000140c2c723c */ /* 0x048ff0000004182c */
[C---:B------:R-:W-:Y:S01]  /*9ae0*/  HMMA.16816.F32.BF16 R40, R12.reuse, R22, R40 ;  /* 0x000000160c28723c */ /* 0x040fe20000041828 */
[----:B------:R-:W3:Y:S07]  /*9af0*/  LDSM.16.M88.4 R20, [R201+0x1000] ;  /* 0x00100000c914783b */ /* 0x000eee0000000200 */
        /* <DEDUP_REMOVED lines=12> */
[----:B------:R-:W4:Y:S07]  /*9bc0*/  LDSM.16.M88.4 R152, [R201+0x2800] ;  /* 0x00280000c998783b */ /* 0x000f2e0000000200 */
[C---:B---3--:R-:W-:Y:S08]  /*9bd0*/  HMMA.16816.F32.BF16 R136, R16.reuse, R20, R136 ;  /* 0x000000141088723c */ /* 0x048ff00000041888 */
[C---:B------:R-:W-:Y:S01]  /*9be0*/  HMMA.16816.F32.BF16 R64, R16.reuse, R22, R64 ;  /* 0x000000161040723c */ /* 0x040fe20000041840 */
[----:B------:R-:W3:Y:S07]  /*9bf0*/  LDSM.16.M88.4 R20, [R201+0x3800] ;  /* 0x00380000c914783b */ /* 0x000eee0000000200 */
        /* <DEDUP_REMOVED lines=8> */
[----:B------:R-:W5:Y:S07]  /*9c80*/  LDSM.16.M88.4 R156, [R206+0xa800] ;  /* 0x00a80000ce9c783b */ /* 0x000f6e0000000200 */
[C---:B----4-:R-:W-:Y:S08]  /*9c90*/  HMMA.16816.F32.BF16 R44, R16.reuse, R152, R44 ;  /* 0x00000098102c723c */ /* 0x050ff0000004182c */
[C---:B------:R-:W-:Y:S01]  /*9ca0*/  HMMA.16816.F32.BF16 R40, R16.reuse, R154, R40 ;  /* 0x0000009a1028723c */ /* 0x040fe20000041828 */
[----:B------:R-:W4:Y:S07]  /*9cb0*/  LDSM.16.M88.4 R152, [R206+0xb000] ;  /* 0x00b00000ce98783b */ /* 0x000f2e0000000200 */
[C---:B---3--:R-:W-:Y:S08]  /*9cc0*/  HMMA.16816.F32.BF16 R28, R16.reuse, R20, R28 ;  /* 0x00000014101c723c */ /* 0x048ff0000004181c */
[----:B------:R-:W-:Y:S01]  /*9cd0*/  HMMA.16816.F32.BF16 R24, R16, R22, R24 ;  /* 0x000000161018723c */ /* 0x000fe20000041818 */
[----:B------:R-:W-:Y:S04]  /*9ce0*/  LDSM.16.M88.4 R20, [R205+0x2000] ;  /* 0x00200000cd14783b */ /* 0x000fe80000000200 */
[----:B------:R-:W-:Y:S03]  /*9cf0*/  LDSM.16.M88.4 R16, [R204+0x4000] ;  /* 0x00400000cc10783b */ /* 0x000fe60000000200 */
        /* <DEDUP_REMOVED lines=9> */
[C---:B-----5:R-:W-:Y:S08]  /*9d90*/  HMMA.16816.F32.BF16 R44, R176.reuse, R156, R44 ;  /* 0x0000009cb02c723c */ /* 0x060ff0000004182c */
[C---:B------:R-:W-:Y:S01]  /*9da0*/  HMMA.16816.F32.BF16 R40, R176.reuse, R158, R40 ;  /* 0x0000009eb028723c */ /* 0x040fe20000041828 */
[----:B------:R-:W3:Y:S07]  /*9db0*/  LDSM.16.M88.4 R156, [R204+0x5000] ;  /* 0x00500000cc9c783b */ /* 0x000eee0000000200 */
[C---:B------:R-:W-:Y:S08]  /*9dc0*/  HMMA.16816.F32.BF16 R60, R176.reuse, R164, R60 ;  /* 0x000000a4b03c723c */ /* 0x040ff0000004183c */
[C---:B------:R-:W-:Y:S01]  /*9dd0*/  HMMA.16816.F32.BF16 R56, R176.reuse, R166, R56 ;  /* 0x000000a6b038723c */ /* 0x040fe20000041838 */
[----:B------:R-:W-:Y:S07]  /*9de0*/  LDSM.16.M88.4 R164, [R204+0x6800] ;  /* 0x00680000cca4783b */ /* 0x000fee0000000200 */
[C---:B----4-:R-:W-:Y:S08]  /*9df0*/  HMMA.16816.F32.BF16 R36, R176.reuse, R152, R36 ;  /* 0x00000098b024723c */ /* 0x050ff00000041824 */
[----:B------:R-:W-:Y:S01]  /*9e00*/  HMMA.16816.F32.BF16 R32, R176, R154, R32 ;  /* 0x0000009ab020723c */ /* 0x000fe20000041820 */
[----:B------:R-:W-:Y:S07]  /*9e10*/  LDSM.16.M88.4 R152, [R203+0x2000] ;  /* 0x00200000cb98783b */ /* 0x000fee0000000200 */
[C---:B-1----:R-:W-:Y:S08]  /*9e20*/  HMMA.16816.F32.BF16 R144, R20.reuse, R12, R144 ;  /* 0x0000000c1490723c */ /* 0x042ff00000041890 */
[----:B------:R-:W-:Y:S01]  /*9e30*/  HMMA.16816.F32.BF16 R140, R20, R14, R140 ;  /* 0x0000000e148c723c */ /* 0x000fe2000004188c */
[----:B------:R-:W1:Y:S07]  /*9e40*/  LDSM.16.M88.4 R12, [R199+0x8000] ;  /* 0x00800000c70c783b */ /* 0x000e6e0000000200 */
[C---:B------:R-:W-:Y:S08]  /*9e50*/  HMMA.16816.F32.BF16 R136, R176.reuse, R168, R136 ;  /* 0x000000a8b088723c */ /* 0x040ff00000041888 */
[----:B------:R-:W-:Y:S08]  /*9e60*/  HMMA.16816.F32.BF16 R64, R176, R170, R64 ;  /* 0x000000aab040723c */ /* 0x000ff00000041840 */
[C---:B------:R-:W-:Y:S08]  /*9e70*/  HMMA.16816.F32.BF16 R8, R20.reuse, R16, R8 ;  /* 0x000000101408723c */ /* 0x040ff00000041808 */
[C---:B------:R-:W-:Y:S01]  /*9e80*/  HMMA.16816.F32.BF16 R4, R20.reuse, R18, R4 ;  /* 0x000000121404723c */ /* 0x040fe20000041804 */
[----:B------:R-:W4:Y:S07]  /*9e90*/  LDSM.16.M88.4 R16, [R204+0x6000] ;  /* 0x00600000cc10783b */ /* 0x000f2e0000000200 */
[C---:B--2---:R-:W-:Y:S08]  /*9ea0*/  HMMA.16816.F32.BF16 R60, R20.reuse, R148, R60 ;  /* 0x00000094143c723c */ /* 0x044ff0000004183c */
[C---:B------:R-:W-:Y:S01]  /*9eb0*/  HMMA.16816.F32.BF16 R168, R20.reuse, R150, R56 ;  /* 0x0000009614a8723c */ /* 0x040fe20000041838 */
[----:B------:R-:W-:Y:S04]  /*9ec0*/  LDSM.16.M88.4 R148, [R202+0x2000] ;  /* 0x00200000ca94783b */ /* 0x000fe80000000200 */
[----:B------:R-:W2:Y:S03]  /*9ed0*/  LDSM.16.M88.4 R56, [R201+0x4000] ;  /* 0x00400000c938783b */ /* 0x000ea60000000200 */
[C---:B---3--:R-:W-:Y:S08]  /*9ee0*/  HMMA.16816.F32.BF16 R136, R20.reuse, R156, R136 ;  /* 0x0000009c1488723c */ /* 0x048ff00000041888 */
[----:B------:R-:W-:Y:S01]  /*9ef0*/  HMMA.16816.F32.BF16 R64, R20, R158, R64 ;  /* 0x0000009e1440723c */ /* 0x000fe20000041840 */
[----:B------:R-:W3:Y:S07]  /*9f00*/  LDSM.16.M88.4 R156, [R204+0x7800] ;  /* 0x00780000cc9c783b */ /* 0x000eee0000000200 */
[C---:B------:R-:W-:Y:S08]  /*9f10*/  HMMA.16816.F32.BF16 R52, R176.reuse, R160, R52 ;  /* 0x000000a0b034723c */ /* 0x040ff00000041834 */
[----:B------:R-:W-:Y:S01]  /*9f20*/  HMMA.16816.F32.BF16 R48, R176, R162, R48 ;  /* 0x000000a2b030723c */ /* 0x000fe20000041830 */
[----:B------:R-:W5:Y:S07]  /*9f30*/  LDSM.16.M88.4 R160, [R204+0x7000] ;  /* 0x00700000cca0783b */ /* 0x000f6e0000000200 */
[C---:B-1----:R-:W-:Y:S08]  /*9f40*/  HMMA.16816.F32.BF16 R8, R152.reuse, R12, R8 ;  /* 0x0000000c9808723c */ /* 0x042ff00000041808 */
[----:B------:R-:W-:Y:S01]  /*9f50*/  HMMA.16816.F32.BF16 R4, R152, R14, R4 ;  /* 0x0000000e9804723c */ /* 0x000fe20000041804 */
[----:B------:R-:W1:Y:S07]  /*9f60*/  LDSM.16.M88.4 R12, [R201+0x4800] ;  /* 0x00480000c90c783b */ /* 0x000e6e0000000200 */
[C---:B----4-:R-:W-:Y:S08]  /*9f70*/  HMMA.16816.F32.BF16 R52, R20.reuse, R16, R52 ;  /* 0x000000101434723c */ /* 0x050ff00000041834 */
[----:B------:R-:W-:Y:S01]  /*9f80*/  HMMA.16816.F32.BF16 R48, R20, R18, R48 ;  /* 0x000000121430723c */ /* 0x000fe20000041830 */
[----:B------:R-:W4:Y:S07]  /*9f90*/  LDSM.16.M88.4 R16, [R199+0x9000] ;  /* 0x00900000c710783b */ /* 0x000f2e0000000200 */
[----:B------:R-:W-:Y:S07]  /*9fa0*/  HMMA.16816.F32.BF16 R144, R152, R172, R144 ;  /* 0x000000ac9890723c */ /* 0x000fee0000041890 */
[----:B------:R-:W-:Y:S01]  /*9fb0*/  IMAD.MOV.U32 R173, RZ, RZ, R3 ;  /* 0x000000ffffad7224 */ /* 0x000fe200078e0003 */
[----:B------:R-:W-:Y:S01]  /*9fc0*/  HMMA.16816.F32.BF16 R40, R20, R166, R40 ;  /* 0x000000a61428723c */ /* 0x000fe20000041828 */
[----:B------:R-:W-:-:S06]  /*9fd0*/  IMAD.MOV.U32 R172, RZ, RZ, R2 ;  /* 0x000000ffffac7224 */ /* 0x000fcc00078e0002 */
[----:B------:R-:W-:Y:S01]  /*9fe0*/  IMAD R166, R215, 0x80, R214 ;  /* 0x00000080d7a67824 */ /* 0x000fe200078e02d6 */
[----:B--2---:R-:W-:Y:S07]  /*9ff0*/  HMMA.16816.F32.BF16 R8, R148, R56, R8 ;  /* 0x000000389408723c */ /* 0x004fee0000041808 */
[----:B------:R-:W-:Y:S01]  /*a000*/  IADD3 R57, R166, 0x8, RZ ;  /* 0x00000008a6397810 */ /* 0x000fe20007ffe0ff */
[----:B---3--:R-:W-:Y:S03]  /*a010*/  HMMA.16816.F32.BF16 R24, R20, R158, R24 ;  /* 0x0000009e1418723c */ /* 0x008fe60000041818 */
[----:B------:R-:W-:-:S04]  /*a020*/  ISETP.GE.AND P6, PT, R57, R184, PT ;  /* 0x000000b83900720c */ /* 0x000fc80003fc6270 */
[----:B------:R-:W-:Y:S01]  /*a030*/  IADD3 R158, R166, 0x1, RZ ;  /* 0x00000001a69e7810 */ /* 0x000fe20007ffe0ff */
[----:B------:R-:W-:Y:S03]  /*a040*/  HMMA.16816.F32.BF16 R4, R148, R58, R4 ;  /* 0x0000003a9404723c */ /* 0x000fe60000041804 */
[----:B------:R-:W2:Y:S01]  /*a050*/  I2F R56, R158 ;  /* 0x0000009e00387306 */ /* 0x000ea20000201400 */
[C---:B------:R-:W-:Y:S02]  /*a060*/  ISETP.GE.AND P4, PT, R158.reuse, R184, PT ;  /* 0x000000b89e00720c */ /* 0x040fe40003f86270 */
[----:B------:R-:W-:Y:S02]  /*a070*/  ISETP.GE.AND P5, PT, R158, R183, PT ;  /* 0x000000b79e00720c */ /* 0x000fe40003fa6270 */
[----:B------:R-:W-:Y:S03]  /*a080*/  HMMA.16816.F32.BF16 R28, R20, R156, R28 ;  /* 0x0000009c141c723c */ /* 0x000fe6000004181c */
[----:B------:R-:W3:Y:S04]  /*a090*/  I2F R157, R57 ;  /* 0x00000039009d7306 */ /* 0x000ee80000201400 */
[----:B------:R-:W-:Y:S01]  /*a0a0*/  IADD3 R156, R166, 0x9, RZ ;  /* 0x00000009a69c7810 */ /* 0x000fe20007ffe0ff */
[----:B------:R-:W-:Y:S01]  /*a0b0*/  HMMA.16816.F32.BF16 R140, R152, R174, R140 ;  /* 0x000000ae988c723c */ /* 0x000fe2000004188c */
[----:B--2---:R-:W-:-:S02]  /*a0c0*/  FFMA.FTZ R9, R0, R56, R9 ;  /* 0x0000003800097223 */ /* 0x004fc40000010009 */
[----:B------:R-:W-:-:S05]  /*a0d0*/  FFMA.FTZ R11, R0, R56, R11 ;  /* 0x00000038000b7223 */ /* 0x000fca000001000b */
[C---:B------:R-:W-:Y:S01]  /*a0e0*/  HMMA.16816.F32.BF16 R44, R20.reuse, R164, R44 ;  /* 0x000000a4142c723c */ /* 0x040fe2000004182c */
[----:B------:R-:W-:Y:S02]  /*a0f0*/  FSEL R9, R9, -INF , !P4 ;  /* 0xff80000009097808 */ /* 0x000fe40006000000 */
[----:B------:R-:W-:Y:S01]  /*a100*/  ISETP.GE.AND P4, PT, R57, R183, PT ;  /* 0x000000b73900720c */ /* 0x000fe20003f86270 */
[CC--:B---3--:R-:W-:Y:S01]  /*a110*/  FFMA.FTZ R4, R0.reuse, R157.reuse, R4 ;  /* 0x0000009d00047223 */ /* 0x0c8fe20000010004 */
[----:B------:R-:W-:Y:S01]  /*a120*/  LDSM.16.M88.4 R56, [R199+0x9800] ;  /* 0x00980000c738783b */ /* 0x000fe20000000200 */
[----:B------:R-:W-:Y:S01]  /*a130*/  FSEL R11, R11, -INF , !P5 ;  /* 0xff8000000b0b7808 */ /* 0x000fe20006800000 */
[----:B------:R-:W-:Y:S01]  /*a140*/  FFMA.FTZ R6, R0, R157, R6 ;  /* 0x0000009d00067223 */ /* 0x000fe20000010006 */
[----:B-----5:R-:W-:Y:S01]  /*a150*/  HMMA.16816.F32.BF16 R36, R20, R160, R36 ;  /* 0x000000a01424723c */ /* 0x020fe20000041824 */
[----:B------:R-:W-:Y:S02]  /*a160*/  FSEL R174, R4, -INF , !P6 ;  /* 0xff80000004ae7808 */ /* 0x000fe40007000000 */
[----:B------:R-:W-:-:S02]  /*a170*/  ISETP.GE.AND P5, PT, R156, R184, PT ;  /* 0x000000b89c00720c */ /* 0x000fc40003fa6270 */
[----:B------:R-:W-:Y:S02]  /*a180*/  IADD3 R4, R166, 0x11, RZ ;  /* 0x00000011a6047810 */ /* 0x000fe40007ffe0ff */
[----:B------:R-:W-:Y:S01]  /*a190*/  FSEL R176, R6, -INF , !P4 ;  /* 0xff80000006b07808 */ /* 0x000fe20006000000 */
[----:B------:R-:W-:Y:S01]  /*a1a0*/  HMMA.16816.F32.BF16 R32, R20, R162, R32 ;  /* 0x000000a21420723c */ /* 0x000fe20000041820 */
[----:B------:R-:W2:Y:S01]  /*a1b0*/  LDSM.16.M88.4 R20, [R201+0x5000] ;  /* 0x00500000c914783b */ /* 0x000ea20000000200 */
[----:B------:R-:W-:-:S06]  /*a1c0*/  ISETP.GE.AND P6, PT, R156, R183, PT ;  /* 0x000000b79c00720c */ /* 0x000fcc0003fc6270 */
[----:B-1----:R-:W-:Y:S01]  /*a1d0*/  HMMA.16816.F32.BF16 R144, R148, R12, R144 ;  /* 0x0000000c9490723c */ /* 0x002fe20000041890 */
[----:B------:R-:W1:Y:S06]  /*a1e0*/  I2F R13, R156 ;  /* 0x0000009c000d7306 */ /* 0x000e6c0000201400 */
[----:B------:R-:W-:Y:S01]  /*a1f0*/  IADD3 R12, R166, 0x10, RZ ;  /* 0x00000010a60c7810 */ /* 0x000fe20007ffe0ff */
[----:B----4-:R-:W-:Y:S03]  /*a200*/  HMMA.16816.F32.BF16 R136, R152, R16, R136 ;  /* 0x000000109888723c */ /* 0x010fe60000041888 */
[----:B------:R-:W3:Y:S01]  /*a210*/  I2F R159, R12 ;  /* 0x0000000c009f7306 */ /* 0x000ee20000201400 */
[----:B------:R-:W-:-:S03]  /*a220*/  ISETP.GE.AND P4, PT, R12, R184, PT ;  /* 0x000000b80c00720c */ /* 0x000fc60003f86270 */
[----:B------:R-:W-:Y:S01]  /*a230*/  IADD3 R16, R166, 0x19, RZ ;  /* 0x00000019a6107810 */ /* 0x000fe20007ffe0ff */
[----:B------:R-:W-:Y:S01]  /*a240*/  HMMA.16816.F32.BF16 R140, R148, R14, R140 ;  /* 0x0000000e948c723c */ /* 0x000fe2000004188c */
[CC--:B-1----:R-:W-:Y:S02]  /*a250*/  FFMA.FTZ R5, R0.reuse, R13.reuse, R5 ;  /* 0x0000000d00057223 */ /* 0x0c2fe40000010005 */
[----:B------:R-:W-:Y:S02]  /*a260*/  FFMA.FTZ R7, R0, R13, R7 ;  /* 0x0000000d00077223 */ /* 0x000fe40000010007 */
[----:B------:R1:W4:Y:S01]  /*a270*/  I2F R13, R4 ;  /* 0x00000004000d7306 */ /* 0x0003220000201400 */
[----:B------:R-:W-:Y:S02]  /*a280*/  FSEL R186, R5, -INF , !P5 ;  /* 0xff80000005ba7808 */ /* 0x000fe40006800000 */
[----:B------:R-:W-:Y:S01]  /*a290*/  ISETP.GE.AND P5, PT, R12, R183, PT ;  /* 0x000000b70c00720c */ /* 0x000fe20003fa6270 */
[----:B------:R-:W-:Y:S01]  /*a2a0*/  HMMA.16816.F32.BF16 R64, R152, R18, R64 ;  /* 0x000000129840723c */ /* 0x000fe20000041840 */
[----:B------:R-:W-:Y:S01]  /*a2b0*/  FSEL R178, R7, -INF , !P6 ;  /* 0xff80000007b27808 */ /* 0x000fe20007000000 */
[----:B---3--:R-:W-:Y:S01]  /*a2c0*/  FFMA.FTZ R144, R0, R159, R144 ;  /* 0x0000009f00907223 */ /* 0x008fe20000010090 */
[----:B------:R-:W-:-:S02]  /*a2d0*/  IADD3 R12, R166, 0x18, RZ ;  /* 0x00000018a60c7810 */ /* 0x000fc40007ffe0ff */
[-C--:B------:R-:W-:Y:S02]  /*a2e0*/  ISETP.GE.AND P6, PT, R4, R184.reuse, PT ;  /* 0x000000b80400720c */ /* 0x080fe40003fc6270 */
[----:B------:R-:W3:Y:S01]  /*a2f0*/  I2F R17, R12 ;  /* 0x0000000c00117306 */ /* 0x000ee20000201400 */
[----:B------:R-:W-:Y:S01]  /*a300*/  FSEL R164, R144, -INF , !P4 ;  /* 0xff80000090a47808 */ /* 0x000fe20006000000 */
[----:B------:R-:W-:Y:S01]  /*a310*/  FFMA.FTZ R144, R0, R159, R146 ;  /* 0x0000009f00907223 */ /* 0x000fe20000010092 */
[----:B------:R-:W-:Y:S01]  /*a320*/  ISETP.GE.AND P4, PT, R4, R183, PT ;  /* 0x000000b70400720c */ /* 0x000fe20003f86270 */
[----:B--2---:R-:W-:Y:S01]  /*a330*/  HMMA.16816.F32.BF16 R136, R148, R20, R136 ;  /* 0x000000149488723c */ /* 0x004fe20000041888 */
[----:B-1----:R-:W1:Y:S01]  /*a340*/  LDSM.16.M88.4 R4, [R201+0x5800] ;  /* 0x00580000c904783b */ /* 0x002e620000000200 */
[-C--:B----4-:R-:W-:Y:S01]  /*a350*/  FFMA.FTZ R145, R0, R13.reuse, R145 ;  /* 0x0000000d00917223 */ /* 0x090fe20000010091 */
[----:B------:R-:W-:Y:S01]  /*a360*/  IADD3 R18, R166, 0x20, RZ ;  /* 0x00000020a6127810 */ /* 0x000fe20007ffe0ff */
[----:B------:R-:W2:Y:S01]  /*a370*/  I2F R20, R16 ;  /* 0x0000001000147306 */ /* 0x000ea20000201400 */
[----:B------:R-:W-:Y:S01]  /*a380*/  FSEL R144, R144, -INF , !P5 ;  /* 0xff80000090907808 */ /* 0x000fe20006800000 */
[----:B------:R-:W-:Y:S01]  /*a390*/  FFMA.FTZ R147, R0, R13, R147 ;  /* 0x0000000d00937223 */ /* 0x000fe20000010093 */
[----:B------:R-:W-:Y:S01]  /*a3a0*/  FSEL R162, R145, -INF , !P6 ;  /* 0xff80000091a27808 */ /* 0x000fe20007000000 */
[----:B------:R-:W-:Y:S01]  /*a3b0*/  HMMA.16816.F32.BF16 R60, R152, R56, R60 ;  /* 0x00000038983c723c */ /* 0x000fe2000004183c */
[----:B------:R-:W-:-:S02]  /*a3c0*/  ISETP.GE.AND P5, PT, R12, R184, PT ;  /* 0x000000b80c00720c */ /* 0x000fc40003fa6270 */
[----:B------:R-:W-:Y:S01]  /*a3d0*/  ISETP.GE.AND P6, PT, R12, R183, PT ;  /* 0x000000b70c00720c */ /* 0x000fe20003fc6270 */
[CC--:B---3--:R-:W-:Y:S01]  /*a3e0*/  FFMA.FTZ R140, R0.reuse, R17.reuse, R140 ;  /* 0x00000011008c7223 */ /* 0x0c8fe2000001008c */
[----:B------:R-:W3:Y:S01]  /*a3f0*/  LDSM.16.M88.4 R12, [R199+0xa000] ;  /* 0x00a00000c70c783b */ /* 0x000ee20000000200 */
[----:B------:R-:W4:Y:S01]  /*a400*/  I2F R19, R18 ;  /* 0x0000001200137306 */ /* 0x000f220000201400 */
[----:B------:R-:W-:Y:S01]  /*a410*/  FSEL R156, R147, -INF , !P4 ;  /* 0xff800000939c7808 */ /* 0x000fe20006000000 */
[----:B------:R-:W-:Y:S01]  /*a420*/  FFMA.FTZ R142, R0, R17, R142 ;  /* 0x00000011008e7223 */ /* 0x000fe2000001008e */
[----:B------:R-:W-:Y:S01]  /*a430*/  FSEL R160, R140, -INF , !P5 ;  /* 0xff8000008ca07808 */ /* 0x000fe20006800000 */
[----:B------:R-:W-:Y:S01]  /*a440*/  HMMA.16816.F32.BF16 R64, R148, R22, R64 ;  /* 0x000000169440723c */ /* 0x000fe20000041840 */
[----:B------:R-:W-:Y:S01]  /*a450*/  ISETP.GE.AND P4, PT, R16, R184, PT ;  /* 0x000000b81000720c */ /* 0x000fe20003f86270 */
[-C--:B--2---:R-:W-:Y:S01]  /*a460*/  FFMA.FTZ R141, R0, R20.reuse, R141 ;  /* 0x00000014008d7223 */ /* 0x084fe2000001008d */
[----:B------:R-:W-:Y:S01]  /*a470*/  ISETP.GE.AND P5, PT, R16, R183, PT ;  /* 0x000000b71000720c */ /* 0x000fe20003fa6270 */
[----:B------:R-:W-:Y:S01]  /*a480*/  FFMA.FTZ R143, R0, R20, R143 ;  /* 0x00000014008f7223 */ /* 0x000fe2000001008f */
[----:B------:R-:W-:-:S02]  /*a490*/  IADD3 R16, R166, 0x21, RZ ;  /* 0x00000021a6107810 */ /* 0x000fc40007ffe0ff */
[----:B------:R-:W-:Y:S01]  /*a4a0*/  IADD3 R20, R166, 0x28, RZ ;  /* 0x00000028a6147810 */ /* 0x000fe20007ffe0ff */
[----:B------:R-:W-:Y:S01]  /*a4b0*/  HMMA.16816.F32.BF16 R168, R152, R58, R168 ;  /* 0x0000003a98a8723c */ /* 0x000fe200000418a8 */
[----:B------:R-:W2:Y:S01]  /*a4c0*/  I2F R21, R16 ;  /* 0x0000001000157306 */ /* 0x000ea20000201400 */
[----:B------:R-:W-:Y:S01]  /*a4d0*/  FSEL R146, R142, -INF , !P6 ;  /* 0xff8000008e927808 */ /* 0x000fe20007000000 */
[-C--:B----4-:R-:W-:Y:S01]  /*a4e0*/  FFMA.FTZ R136, R0, R19.reuse, R136 ;  /* 0x0000001300887223 */ /* 0x090fe20000010088 */
[----:B------:R-:W-:Y:S01]  /*a4f0*/  ISETP.GE.AND P6, PT, R18, R184, PT ;  /* 0x000000b81200720c */ /* 0x000fe20003fc6270 */
[----:B------:R-:W-:Y:S01]  /*a500*/  FFMA.FTZ R138, R0, R19, R138 ;  /* 0x00000013008a7223 */ /* 0x000fe2000001008a */
[----:B------:R-:W-:-:S03]  /*a510*/  FSEL R158, R141, -INF , !P4 ;  /* 0xff8000008d9e7808 */ /* 0x000fc60006000000 */
[----:B------:R-:W4:Y:S01]  /*a520*/  I2F R57, R20 ;  /* 0x0000001400397306 */ /* 0x000f220000201400 */
[----:B------:R-:W-:Y:S02]  /*a530*/  FSEL R142, R143, -INF , !P5 ;  /* 0xff8000008f8e7808 */ /* 0x000fe40006800000 */
[----:B------:R-:W-:Y:S02]  /*a540*/  FSEL R251, R136, -INF , !P6 ;  /* 0xff80000088fb7808 */ /* 0x000fe40007000000 */
[----:B------:R-:W-:Y:S01]  /*a550*/  ISETP.GE.AND P4, PT, R18, R183, PT ;  /* 0x000000b71200720c */ /* 0x000fe20003f86270 */
[----:B-1----:R-:W-:Y:S01]  /*a560*/  HMMA.16816.F32.BF16 R60, R148, R4, R60 ;  /* 0x00000004943c723c */ /* 0x002fe2000004183c */
[----:B------:R-:W-:Y:S01]  /*a570*/  ISETP.GE.AND P5, PT, R16, R184, PT ;  /* 0x000000b81000720c */ /* 0x000fe20003fa6270 */
[----:B--2---:R-:W-:Y:S01]  /*a580*/  FFMA.FTZ R136, R0, R21, R137 ;  /* 0x0000001500887223 */ /* 0x004fe20000010089 */
[----:B------:R-:W-:Y:S01]  /*a590*/  ISETP.GE.AND P6, PT, R16, R183, PT ;  /* 0x000000b71000720c */ /* 0x000fe20003fc6270 */
[----:B------:R-:W-:Y:S01]  /*a5a0*/  FFMA.FTZ R139, R0, R21, R139 ;  /* 0x00000015008b7223 */ /* 0x000fe2000001008b */
[----:B------:R-:W1:Y:S01]  /*a5b0*/  LDSM.16.M88.4 R16, [R201+0x6000] ;  /* 0x00600000c910783b */ /* 0x000e620000000200 */
[----:B------:R-:W-:-:S02]  /*a5c0*/  IADD3 R56, R166, 0x29, RZ ;  /* 0x00000029a6387810 */ /* 0x000fc40007ffe0ff */
[----:B------:R-:W-:Y:S01]  /*a5d0*/  FSEL R141, R138, -INF , !P4 ;  /* 0xff8000008a8d7808 */ /* 0x000fe20006000000 */
[----:B------:R-:W-:Y:S01]  /*a5e0*/  HMMA.16816.F32.BF16 R168, R148, R6, R168 ;  /* 0x0000000694a8723c */ /* 0x000fe200000418a8 */
[----:B------:R-:W-:Y:S01]  /*a5f0*/  FSEL R136, R136, -INF , !P5 ;  /* 0xff80000088887808 */ /* 0x000fe20006800000 */
[----:B------:R-:W2:Y:S01]  /*a600*/  I2F R58, R56 ;  /* 0x00000038003a7306 */ /* 0x000ea20000201400 */
[----:B------:R-:W-:Y:S01]  /*a610*/  ISETP.GE.AND P4, PT, R20, R184, PT ;  /* 0x000000b81400720c */ /* 0x000fe20003f86270 */
[----:B----4-:R-:W-:Y:S01]  /*a620*/  FFMA.FTZ R64, R0, R57, R64 ;  /* 0x0000003900407223 */ /* 0x010fe20000010040 */
[----:B------:R-:W-:Y:S01]  /*a630*/  ISETP.GE.AND P5, PT, R20, R183, PT ;  /* 0x000000b71400720c */ /* 0x000fe20003fa6270 */
[----:B------:R-:W-:Y:S01]  /*a640*/  FFMA.FTZ R66, R0, R57, R66 ;  /* 0x0000003900427223 */ /* 0x000fe20000010042 */
[----:B------:R-:W4:Y:S01]  /*a650*/  LDSM.16.M88.4 R20, [R199+0xa800] ;  /* 0x00a80000c714783b */ /* 0x000f220000000200 */
[----:B------:R-:W-:Y:S01]  /*a660*/  IADD3 R4, R166, 0x30, RZ ;  /* 0x00000030a6047810 */ /* 0x000fe20007ffe0ff */
[----:B---3--:R-:W-:Y:S01]  /*a670*/  HMMA.16816.F32.BF16 R52, R152, R12, R52 ;  /* 0x0000000c9834723c */ /* 0x008fe20000041834 */
[----:B------:R-:W-:-:S02]  /*a680*/  FSEL R249, R139, -INF , !P6 ;  /* 0xff8000008bf97808 */ /* 0x000fc40007000000 */
[----:B------:R-:W3:Y:S01]  /*a690*/  I2F R5, R4 ;  /* 0x0000000400057306 */ /* 0x000ee20000201400 */
[----:B------:R-:W-:Y:S02]  /*a6a0*/  FSEL R140, R64, -INF , !P4 ;  /* 0xff800000408c7808 */ /* 0x000fe40006000000 */
[C---:B------:R-:W-:Y:S02]  /*a6b0*/  ISETP.GE.AND P6, PT, R56.reuse, R184, PT ;  /* 0x000000b83800720c */ /* 0x040fe40003fc6270 */
[----:B------:R-:W-:Y:S01]  /*a6c0*/  ISETP.GE.AND P4, PT, R56, R183, PT ;  /* 0x000000b73800720c */ /* 0x000fe20003f86270 */
[-C--:B--2---:R-:W-:Y:S01]  /*a6d0*/  FFMA.FTZ R65, R0, R58.reuse, R65 ;  /* 0x0000003a00417223 */ /* 0x084fe20000010041 */
[----:B------:R-:W-:Y:S01]  /*a6e0*/  IADD3 R56, R166, 0x31, RZ ;  /* 0x00000031a6387810 */ /* 0x000fe20007ffe0ff */
[----:B------:R-:W-:Y:S01]  /*a6f0*/  FFMA.FTZ R67, R0, R58, R67 ;  /* 0x0000003a00437223 */ /* 0x000fe20000010043 */
[----:B------:R-:W-:Y:S01]  /*a700*/  IADD3 R12, R166, 0x38, RZ ;  /* 0x00000038a60c7810 */ /* 0x000fe20007ffe0ff */
[----:B------:R-:W-:Y:S01]  /*a710*/  HMMA.16816.F32.BF16 R48, R152, R14, R48 ;  /* 0x0000000e9830723c */ /* 0x000fe20000041830 */
[----:B------:R-:W2:Y:S01]  /*a720*/  I2F R13, R56 ;  /* 0x00000038000d7306 */ /* 0x000ea20000201400 */
[----:B------:R-:W-:-:S02]  /*a730*/  FSEL R247, R66, -INF , !P5 ;  /* 0xff80000042f77808 */ /* 0x000fc40006800000 */
[----:B------:R-:W-:Y:S02]  /*a740*/  FSEL R138, R65, -INF , !P6 ;  /* 0xff800000418a7808 */ /* 0x000fe40007000000 */
[-C--:B------:R-:W-:Y:S01]  /*a750*/  ISETP.GE.AND P5, PT, R4, R184.reuse, PT ;  /* 0x000000b80400720c */ /* 0x080fe20003fa6270 */
[----:B---3--:R-:W-:Y:S01]  /*a760*/  FFMA.FTZ R60, R0, R5, R60 ;  /* 0x00000005003c7223 */ /* 0x008fe2000001003c */
[----:B------:R-:W-:Y:S01]  /*a770*/  ISETP.GE.AND P6, PT, R4, R183, PT ;  /* 0x000000b70400720c */ /* 0x000fe20003fc6270 */
[----:B------:R-:W3:Y:S01]  /*a780*/  I2F R57, R12 ;  /* 0x0000000c00397306 */ /* 0x000ee20000201400 */
[----:B------:R-:W-:Y:S01]  /*a790*/  FFMA.FTZ R62, R0, R5, R62 ;  /* 0x00000005003e7223 */ /* 0x000fe2000001003e */
[----:B------:R-:W-:Y:S01]  /*a7a0*/  FSEL R143, R67, -INF , !P4 ;  /* 0xff800000438f7808 */ /* 0x000fe20006000000 */
[----:B------:R-:W5:Y:S01]  /*a7b0*/  LDSM.16.M88.4 R4, [R201+0x6800] ;  /* 0x00680000c904783b */ /* 0x000f620000000200 */
[----:B------:R-:W-:Y:S01]  /*a7c0*/  FSEL R241, R60, -INF , !P5 ;  /* 0xff8000003cf17808 */ /* 0x000fe20006800000 */
[----:B-1----:R-:W-:Y:S01]  /*a7d0*/  HMMA.16816.F32.BF16 R52, R148, R16, R52 ;  /* 0x000000109434723c */ /* 0x002fe20000041834 */
[----:B------:R-:W-:Y:S01]  /*a7e0*/  FSEL R179, R62, -INF , !P6 ;  /* 0xff8000003eb37808 */ /* 0x000fe20007000000 */
[-C--:B--2---:R-:W-:Y:S01]  /*a7f0*/  FFMA.FTZ R63, R0, R13.reuse, R63 ;  /* 0x0000000d003f7223 */ /* 0x084fe2000001003f */
[----:B------:R-:W-:Y:S01]  /*a800*/  ISETP.GE.AND P4, PT, R56, R184, PT ;  /* 0x000000b83800720c */ /* 0x000fe20003f86270 */
[----:B------:R-:W-:Y:S01]  /*a810*/  FFMA.FTZ R61, R0, R13, R61 ;  /* 0x0000000d003d7223 */ /* 0x000fe2000001003d */
[----:B------:R-:W-:-:S02]  /*a820*/  ISETP.GE.AND P5, PT, R56, R183, PT ;  /* 0x000000b73800720c */ /* 0x000fc40003fa6270 */
[-C--:B------:R-:W-:Y:S02]  /*a830*/  ISETP.GE.AND P6, PT, R12, R184.reuse, PT ;  /* 0x000000b80c00720c */ /* 0x080fe40003fc6270 */
[----:B------:R-:W-:Y:S01]  /*a840*/  IADD3 R56, R166, 0x39, RZ ;  /* 0x00000039a6387810 */ /* 0x000fe20007ffe0ff */
[-C--:B---3--:R-:W-:Y:S01]  /*a850*/  FFMA.FTZ R168, R0, R57.reuse, R168 ;  /* 0x0000003900a87223 */ /* 0x088fe200000100a8 */
[----:B------:R-:W-:Y:S01]  /*a860*/  IADD3 R16, R166, 0x40, RZ ;  /* 0x00000040a6107810 */ /* 0x000fe20007ffe0ff */
[----:B----4-:R-:W-:Y:S01]  /*a870*/  HMMA.16816.F32.BF16 R44, R152, R20, R44 ;  /* 0x00000014982c723c */ /* 0x010fe2000004182c */
[----:B------:R-:W-:Y:S01]  /*a880*/  FSEL R239, R63, -INF , !P5 ;  /* 0xff8000003fef7808 */ /* 0x000fe20006800000 */
[----:B------:R1:W2:Y:S01]  /*a890*/  I2F R58, R56 ;  /* 0x00000038003a7306 */ /* 0x0002a20000201400 */
[----:B------:R-:W-:Y:S01]  /*a8a0*/  FSEL R245, R168, -INF , !P6 ;  /* 0xff800000a8f57808 */ /* 0x000fe20007000000 */
[----:B------:R-:W-:Y:S01]  /*a8b0*/  FFMA.FTZ R170, R0, R57, R170 ;  /* 0x0000003900aa7223 */ /* 0x000fe200000100aa */
[----:B------:R-:W-:-:S02]  /*a8c0*/  ISETP.GE.AND P5, PT, R56, R184, PT ;  /* 0x000000b83800720c */ /* 0x000fc40003fa6270 */
[-C--:B------:R-:W-:Y:S01]  /*a8d0*/  ISETP.GE.AND P6, PT, R56, R183.reuse, PT ;  /* 0x000000b73800720c */ /* 0x080fe20003fc6270 */
[----:B------:R-:W-:Y:S01]  /*a8e0*/  HMMA.16816.F32.BF16 R48, R148, R18, R48 ;  /* 0x000000129430723c */ /* 0x000fe20000041830 */
[----:B------:R-:W-:Y:S01]  /*a8f0*/  FSEL R159, R61, -INF , !P4 ;  /* 0xff8000003d9f7808 */ /* 0x000fe20006000000 */
[----:B------:R-:W3:Y:S01]  /*a900*/  I2F R17, R16 ;  /* 0x0000001000117306 */ /* 0x000ee20000201400 */
[----:B------:R-:W-:Y:S02]  /*a910*/  ISETP.GE.AND P4, PT, R12, R183, PT ;  /* 0x000000b70c00720c */ /* 0x000fe40003f86270 */
[----:B------:R-:W4:Y:S01]  /*a920*/  LDSM.16.M88.4 R12, [R199+0xb000] ;  /* 0x00b00000c70c783b */ /* 0x000f220000000200 */
[----:B------:R-:W-:Y:S02]  /*a930*/  IADD3 R20, R166, 0x48, RZ ;  /* 0x00000048a6147810 */ /* 0x000fe40007ffe0ff */
[----:B------:R-:W-:Y:S01]  /*a940*/  FSEL R237, R170, -INF , !P4 ;  /* 0xff800000aaed7808 */ /* 0x000fe20006000000 */
[----:B------:R-:W-:Y:S01]  /*a950*/  HMMA.16816.F32.BF16 R40, R152, R22, R40 ;  /* 0x000000169828723c */ /* 0x000fe20000041828 */
[----:B-1----:R-:W-:Y:S01]  /*a960*/  IADD3 R56, R166, 0x41, RZ ;  /* 0x00000041a6387810 */ /* 0x002fe20007ffe0ff */
[----:B--2---:R-:W-:Y:S01]  /*a970*/  FFMA.FTZ R169, R0, R58, R169 ;  /* 0x0000003a00a97223 */ /* 0x004fe200000100a9 */
[----:B------:R-:W-:Y:S01]  /*a980*/  ISETP.GE.AND P4, PT, R16, R184, PT ;  /* 0x000000b81000720c */ /* 0x000fe20003f86270 */
[C---:B------:R-:W-:Y:S01]  /*a990*/  FFMA.FTZ R171, R0.reuse, R58, R171 ;  /* 0x0000003a00ab7223 */ /* 0x040fe200000100ab */
[----:B------:R-:W1:Y:S02]  /*a9a0*/  I2F R21, R56 ;  /* 0x0000003800157306 */ /* 0x000e640000201400 */
[----:B------:R-:W-:Y:S01]  /*a9b0*/  FSEL R243, R169, -INF , !P5 ;  /* 0xff800000a9f37808 */ /* 0x000fe20006800000 */
[----:B-----5:R-:W-:Y:S01]  /*a9c0*/  HMMA.16816.F32.BF16 R44, R148, R4, R44 ;  /* 0x00000004942c723c */ /* 0x020fe2000004182c */
[CC--:B---3--:R-:W-:Y:S01]  /*a9d0*/  FFMA.FTZ R52, R0.reuse, R17.reuse, R52 ;  /* 0x0000001100347223 */ /* 0x0c8fe20000010034 */
[----:B------:R-:W-:Y:S01]  /*a9e0*/  FSEL R235, R171, -INF , !P6 ;  /* 0xff800000abeb7808 */ /* 0x000fe20007000000 */
[----:B------:R-:W-:Y:S01]  /*a9f0*/  FFMA.FTZ R54, R0, R17, R54 ;  /* 0x0000001100367223 */ /* 0x000fe20000010036 */
[----:B------:R-:W-:Y:S01]  /*aa00*/  ISETP.GE.AND P5, PT, R16, R183, PT ;  /* 0x000000b71000720c */ /* 0x000fe20003fa6270 */
[----:B------:R-:W2:Y:S01]  /*aa10*/  I2F R57, R20 ;  /* 0x0000001400397306 */ /* 0x000ea20000201400 */
[----:B------:R-:W-:Y:S01]  /*aa20*/  ISETP.GE.AND P6, PT, R56, R184, PT ;  /* 0x000000b83800720c */ /* 0x000fe20003fc6270 */
[----:B------:R-:W3:Y:S01]  /*aa30*/  LDSM.16.M88.4 R16, [R201+0x7000] ;  /* 0x00700000c910783b */ /* 0x000ee20000000200 */
[----:B------:R-:W-:-:S02]  /*aa40*/  FSEL R193, R52, -INF , !P4 ;  /* 0xff80000034c17808 */ /* 0x000fc40006000000 */
[----:B------:R-:W-:Y:S02]  /*aa50*/  IADD3 R52, R166, 0x49, RZ ;  /* 0x00000049a6347810 */ /* 0x000fe40007ffe0ff */
[----:B------:R-:W-:Y:S01]  /*aa60*/  FSEL R189, R54, -INF , !P5 ;  /* 0xff80000036bd7808 */ /* 0x000fe20006800000 */
[-C--:B-1----:R-:W-:Y:S01]  /*aa70*/  FFMA.FTZ R53, R0, R21.reuse, R53 ;  /* 0x0000001500357223 */ /* 0x082fe20000010035 */
[-C--:B------:R-:W-:Y:S01]  /*aa80*/  ISETP.GE.AND P5, PT, R20, R184.reuse, PT ;  /* 0x000000b81400720c */ /* 0x080fe20003fa6270 */
[----:B------:R-:W-:Y:S01]  /*aa90*/  FFMA.FTZ R55, R0, R21, R55 ;  /* 0x0000001500377223 */ /* 0x000fe20000010037 */
[----:B------:R-:W1:Y:S01]  /*aaa0*/  I2F R4, R52 ;  /* 0x0000003400047306 */ /* 0x000e620000201400 */
[-C--:B------:R-:W-:Y:S01]  /*aab0*/  ISETP.GE.AND P4, PT, R56, R183.reuse, PT ;  /* 0x000000b73800720c */ /* 0x080fe20003f86270 */
[----:B------:R-:W-:Y:S01]  /*aac0*/  HMMA.16816.F32.BF16 R40, R148, R6, R40 ;  /* 0x000000069428723c */ /* 0x000fe20000041828 */
[----:B------:R-:W-:Y:S02]  /*aad0*/  FSEL R195, R53, -INF , !P6 ;  /* 0xff80000035c37808 */ /* 0x000fe40007000000 */
[----:B------:R-:W-:Y:S01]  /*aae0*/  ISETP.GE.AND P6, PT, R20, R183, PT ;  /* 0x000000b71400720c */ /* 0x000fe20003fc6270 */
[-C--:B--2---:R-:W-:Y:S01]  /*aaf0*/  FFMA.FTZ R50, R0, R57.reuse, R50 ;  /* 0x0000003900327223 */ /* 0x084fe20000010032 */
[----:B------:R-:W2:Y:S01]  /*ab00*/  LDSM.16.M88.4 R20, [R199+0xb800] ;  /* 0x00b80000c714783b */ /* 0x000ea20000000200 */
[----:B------:R-:W-:Y:S01]  /*ab10*/  IADD3 R5, R166, 0x50, RZ ;  /* 0x00000050a6057810 */ /* 0x000fe20007ffe0ff */
[----:B------:R-:W-:Y:S01]  /*ab20*/  FFMA.FTZ R48, R0, R57, R48 ;  /* 0x0000003900307223 */ /* 0x000fe20000010030 */
[----:B------:R-:W-:Y:S01]  /*ab30*/  FSEL R187, R55, -INF , !P4 ;  /* 0xff80000037bb7808 */ /* 0x000fe20006000000 */
[----:B----4-:R-:W-:Y:S01]  /*ab40*/  HMMA.16816.F32.BF16 R36, R152, R12, R36 ;  /* 0x0000000c9824723c */ /* 0x010fe20000041824 */
[----:B------:R4:W5:Y:S01]  /*ab50*/  I2F R13, R5 ;  /* 0x00000005000d7306 */ /* 0x0009620000201400 */
[----:B------:R-:W-:Y:S01]  /*ab60*/  ISETP.GE.AND P4, PT, R52, R184, PT ;  /* 0x000000b83400720c */ /* 0x000fe20003f86270 */
[-C--:B-1----:R-:W-:Y:S01]  /*ab70*/  FFMA.FTZ R223, R0, R4.reuse, R49 ;  /* 0x0000000400df7223 */ /* 0x082fe20000010031 */
[----:B------:R-:W-:Y:S01]  /*ab80*/  FSEL R185, R50, -INF , !P6 ;  /* 0xff80000032b97808 */ /* 0x000fe20007000000 */
[----:B------:R-:W-:Y:S01]  /*ab90*/  FFMA.FTZ R51, R0, R4, R51 ;  /* 0x0000000400337223 */ /* 0x000fe20000010033 */
[----:B------:R-:W-:-:S02]  /*aba0*/  ISETP.GE.AND P6, PT, R5, R184, PT ;  /* 0x000000b80500720c */ /* 0x000fc40003fc6270 */
[----:B------:R-:W-:Y:S01]  /*abb0*/  HMMA.16816.F32.BF16 R32, R152, R14, R32 ;  /* 0x0000000e9820723c */ /* 0x000fe20000041820 */
[----:B------:R-:W-:Y:S02]  /*abc0*/  FSEL R223, R223, -INF , !P4 ;  /* 0xff800000dfdf7808 */ /* 0x000fe40006000000 */
[----:B------:R-:W-:Y:S02]  /*abd0*/  ISETP.GE.AND P4, PT, R5, R183, PT ;  /* 0x000000b70500720c */ /* 0x000fe40003f86270 */
[----:B------:R-:W-:Y:S02]  /*abe0*/  IADD3 R12, R166, 0x51, RZ ;  /* 0x00000051a60c7810 */ /* 0x000fe40007ffe0ff */
[----:B------:R-:W-:Y:S01]  /*abf0*/  FSEL R229, R48, -INF , !P5 ;  /* 0xff80000030e57808 */ /* 0x000fe20006800000 */
[----:B----4-:R-:W1:Y:S01]  /*ac00*/  LDSM.16.M88.4 R4, [R201+0x7800] ;  /* 0x00780000c904783b */ /* 0x010e620000000200 */
[----:B-----5:R-:W-:Y:S01]  /*ac10*/  FFMA.FTZ R44, R0, R13, R44 ;  /* 0x0000000d002c7223 */ /* 0x020fe2000001002c */
[----:B------:R-:W-:Y:S01]  /*ac20*/  ISETP.GE.AND P5, PT, R52, R183, PT ;  /* 0x000000b73400720c */ /* 0x000fe20003fa6270 */
[----:B------:R-:W4:Y:S01]  /*ac30*/  I2F R49, R12 ;  /* 0x0000000c00317306 */ /* 0x000f220000201400 */
[----:B------:R-:W-:Y:S01]  /*ac40*/  IADD3 R48, R166, 0x58, RZ ;  /* 0x00000058a6307810 */ /* 0x000fe20007ffe0ff */
[----:B------:R-:W-:Y:S01]  /*ac50*/  FFMA.FTZ R46, R0, R13, R46 ;  /* 0x0000000d002e7223 */ /* 0x000fe2000001002e */
[----:B------:R-:W-:-:S02]  /*ac60*/  IADD3 R14, R166, 0x59, RZ ;  /* 0x00000059a60e7810 */ /* 0x000fc40007ffe0ff */
[----:B---3--:R-:W-:Y:S01]  /*ac70*/  HMMA.16816.F32.BF16 R36, R148, R16, R36 ;  /* 0x000000109424723c */ /* 0x008fe20000041824 */
[----:B------:R-:W-:Y:S01]  /*ac80*/  FSEL R191, R51, -INF , !P5 ;  /* 0xff80000033bf7808 */ /* 0x000fe20006800000 */
[----:B------:R-:W-:-:S04]  /*ac90*/  DEPBAR.LE SB0, 0x0 ;  /* 0x000080000000791a */ /* 0x000fc80000000000 */
[----:B------:R-:W3:Y:S01]  /*aca0*/  I2F R15, R48 ;  /* 0x00000030000f7306 */ /* 0x000ee20000201400 */
[----:B------:R-:W-:Y:S01]  /*acb0*/  FSEL R177, R44, -INF , !P6 ;  /* 0xff8000002cb17808 */ /* 0x000fe20007000000 */
[----:B------:R-:W-:Y:S01]  /*acc0*/  HMMA.16816.F32.BF16 R32, R148, R18, R32 ;  /* 0x000000129420723c */ /* 0x000fe20000041820 */
[C---:B------:R-:W-:Y:S02]  /*acd0*/  ISETP.GE.AND P5, PT, R12.reuse, R184, PT ;  /* 0x000000b80c00720c */ /* 0x040fe40003fa6270 */
[----:B------:R-:W-:Y:S01]  /*ace0*/  ISETP.GE.AND P6, PT, R12, R183, PT ;  /* 0x000000b70c00720c */ /* 0x000fe20003fc6270 */
[-C--:B----4-:R-:W-:Y:S01]  /*acf0*/  FFMA.FTZ R45, R0, R49.reuse, R45 ;  /* 0x00000031002d7223 */ /* 0x090fe2000001002d */
[----:B------:R-:W-:Y:S01]  /*ad00*/  IADD3 R16, R166, 0x60, RZ ;  /* 0x00000060a6107810 */ /* 0x000fe20007ffe0ff */
[----:B------:R-:W4:Y:S01]  /*ad10*/  I2F R12, R14 ;  /* 0x0000000e000c7306 */ /* 0x000f220000201400 */
[----:B------:R-:W-:Y:S01]  /*ad20*/  FFMA.FTZ R47, R0, R49, R47 ;  /* 0x00000031002f7223 */ /* 0x000fe2000001002f */
[----:B--2---:R-:W-:Y:S01]  /*ad30*/  HMMA.16816.F32.BF16 R28, R152, R20, R28 ;  /* 0x00000014981c723c */ /* 0x004fe2000004181c */
[----:B------:R-:W-:-:S02]  /*ad40*/  FSEL R167, R46, -INF , !P4 ;  /* 0xff8000002ea77808 */ /* 0x000fc40006000000 */
[----:B------:R-:W-:Y:S02]  /*ad50*/  ISETP.GE.AND P4, PT, R48, R184, PT ;  /* 0x000000b83000720c */ /* 0x000fe40003f86270 */
[----:B------:R-:W-:Y:S01]  /*ad60*/  FSEL R175, R45, -INF , !P5 ;  /* 0xff8000002daf7808 */ /* 0x000fe20006800000 */
[----:B------:R-:W2:Y:S01]  /*ad70*/  I2F R13, R16 ;  /* 0x00000010000d7306 */ /* 0x000ea20000201400 */
[CC--:B---3--:R-:W-:Y:S01]  /*ad80*/  FFMA.FTZ R40, R0.reuse, R15.reuse, R40 ;  /* 0x0000000f00287223 */ /* 0x0c8fe20000010028 */
[----:B------:R-:W-:Y:S01]  /*ad90*/  FSEL R165, R47, -INF , !P6 ;  /* 0xff8000002fa57808 */ /* 0x000fe20007000000 */
[----:B------:R-:W-:Y:S01]  /*ada0*/  FFMA.FTZ R42, R0, R15, R42 ;  /* 0x0000000f002a7223 */ /* 0x000fe2000001002a */
[----:B------:R-:W-:Y:S01]  /*adb0*/  ISETP.GE.AND P5, PT, R48, R183, PT ;  /* 0x000000b73000720c */ /* 0x000fe20003fa6270 */
[----:B------:R-:W-:Y:S01]  /*adc0*/  HMMA.16816.F32.BF16 R24, R152, R22, R24 ;  /* 0x000000169818723c */ /* 0x000fe20000041818 */
[----:B------:R-:W-:Y:S01]  /*add0*/  IADD3 R17, R166, 0x61, RZ ;  /* 0x00000061a6117810 */ /* 0x000fe20007ffe0ff */
[----:B----4-:R-:W-:Y:S01]  /*ade0*/  FFMA.FTZ R41, R0, R12, R41 ;  /* 0x0000000c00297223 */ /* 0x010fe20000010029 */
[----:B------:R-:W-:Y:S01]  /*adf0*/  ISETP.GE.AND P6, PT, R14, R184, PT ;  /* 0x000000b80e00720c */ /* 0x000fe20003fc6270 */
[----:B------:R-:W-:Y:S01]  /*ae00*/  FFMA.FTZ R43, R0, R12, R43 ;  /* 0x0000000c002b7223 */ /* 0x000fe2000001002b */
[----:B------:R-:W-:-:S02]  /*ae10*/  IADD3 R15, R166, 0x68, RZ ;  /* 0x00000068a60f7810 */ /* 0x000fc40007ffe0ff */
[----:B------:R-:W-:Y:S02]  /*ae20*/  FSEL R171, R40, -INF , !P4 ;  /* 0xff80000028ab7808 */ /* 0x000fe40006000000 */
[----:B------:R-:W-:Y:S01]  /*ae30*/  ISETP.GE.AND P4, PT, R14, R183, PT ;  /* 0x000000b70e00720c */ /* 0x000fe20003f86270 */
[----:B------:R-:W3:Y:S01]  /*ae40*/  I2F R19, R15 ;  /* 0x0000000f00137306 */ /* 0x000ee20000201400 */
[----:B------:R-:W-:Y:S02]  /*ae50*/  FSEL R163, R42, -INF , !P5 ;  /* 0xff8000002aa37808 */ /* 0x000fe40006800000 */
[----:B-1----:R-:W-:Y:S01]  /*ae60*/  HMMA.16816.F32.BF16 R28, R148, R4, R28 ;  /* 0x00000004941c723c */ /* 0x002fe2000004181c */
[----:B------:R-:W-:Y:S01]  /*ae70*/  FSEL R169, R41, -INF , !P6 ;  /* 0xff80000029a97808 */ /* 0x000fe20007000000 */
[-C--:B--2---:R-:W-:Y:S01]  /*ae80*/  FFMA.FTZ R36, R0, R13.reuse, R36 ;  /* 0x0000000d00247223 */ /* 0x084fe20000010024 */
[----:B------:R-:W-:Y:S01]  /*ae90*/  ISETP.GE.AND P5, PT, R16, R184, PT ;  /* 0x000000b81000720c */ /* 0x000fe20003fa6270 */
[----:B------:R-:W-:Y:S01]  /*aea0*/  FFMA.FTZ R38, R0, R13, R38 ;  /* 0x0000000d00267223 */ /* 0x000fe20000010026 */
[----:B------:R-:W-:Y:S01]  /*aeb0*/  ISETP.GE.AND P6, PT, R16, R183, PT ;  /* 0x000000b71000720c */ /* 0x000fe20003fc6270 */
[----:B------:R-:W1:Y:S01]  /*aec0*/  I2F R14, R17 ;  /* 0x00000011000e7306 */ /* 0x000e620000201400 */
[----:B------:R-:W-:-:S02]  /*aed0*/  IADD3 R16, R166, 0x69, RZ ;  /* 0x00000069a6107810 */ /* 0x000fc40007ffe0ff */
[C---:B------:R-:W-:Y:S02]  /*aee0*/  IADD3 R4, R166.reuse, 0x70, RZ ;  /* 0x00000070a6047810 */ /* 0x040fe40007ffe0ff */
[----:B------:R-:W-:Y:S01]  /*aef0*/  IADD3 R13, R166, 0x71, RZ ;  /* 0x00000071a60d7810 */ /* 0x000fe20007ffe0ff */
[----:B------:R-:W-:Y:S01]  /*af00*/  HMMA.16816.F32.BF16 R24, R148, R6, R24 ;  /* 0x000000069418723c */ /* 0x000fe20000041818 */
[----:B------:R-:W-:Y:S01]  /*af10*/  FSEL R161, R43, -INF , !P4 ;  /* 0xff8000002ba17808 */ /* 0x000fe20006000000 */
[----:B------:R-:W2:Y:S01]  /*af20*/  I2F R12, R16 ;  /* 0x00000010000c7306 */ /* 0x000ea20000201400 */
[----:B------:R-:W-:Y:S01]  /*af30*/  FSEL R157, R36, -INF , !P5 ;  /* 0xff800000249d7808 */ /* 0x000fe20006800000 */
[CC--:B---3--:R-:W-:Y:S01]  /*af40*/  FFMA.FTZ R32, R0.reuse, R19.reuse, R32 ;  /* 0x0000001300207223 */ /* 0x0c8fe20000010020 */
[C---:B------:R-:W-:Y:S01]  /*af50*/  ISETP.GE.AND P4, PT, R17.reuse, R184, PT ;  /* 0x000000b81100720c */ /* 0x040fe20003f86270 */
[----:B------:R-:W-:Y:S01]  /*af60*/  FFMA.FTZ R34, R0, R19, R34 ;  /* 0x0000001300227223 */ /* 0x000fe20000010022 */
[----:B------:R-:W-:-:S02]  /*af70*/  ISETP.GE.AND P5, PT, R17, R183, PT ;  /* 0x000000b71100720c */ /* 0x000fc40003fa6270 */
[----:B------:R-:W-:Y:S01]  /*af80*/  FSEL R147, R38, -INF , !P6 ;  /* 0xff80000026937808 */ /* 0x000fe20007000000 */
[----:B------:R-:W3:Y:S01]  /*af90*/  I2F R17, R4 ;  /* 0x0000000400117306 */ /* 0x000ee20000201400 */
[C---:B-1----:R-:W-:Y:S01]  /*afa0*/  FFMA.FTZ R37, R0.reuse, R14, R37 ;  /* 0x0000000e00257223 */ /* 0x042fe20000010025 */
[----:B------:R-:W-:Y:S01]  /*afb0*/  ISETP.GE.AND P6, PT, R15, R184, PT ;  /* 0x000000b80f00720c */ /* 0x000fe20003fc6270 */
[----:B------:R-:W-:Y:S01]  /*afc0*/  FFMA.FTZ R39, R0, R14, R39 ;  /* 0x0000000e00277223 */ /* 0x000fe20000010027 */
[----:B------:R-:W-:Y:S02]  /*afd0*/  IADD3 R6, R166, 0x78, RZ ;  /* 0x00000078a6067810 */ /* 0x000fe40007ffe0ff */
[----:B------:R-:W-:Y:S02]  /*afe0*/  FSEL R155, R37, -INF , !P4 ;  /* 0xff800000259b7808 */ /* 0x000fe40006000000 */
[----:B------:R-:W1:Y:S01]  /*aff0*/  I2F R5, R13 ;  /* 0x0000000d00057306 */ /* 0x000e620000201400 */
[----:B------:R-:W-:Y:S01]  /*b000*/  ISETP.GE.AND P4, PT, R15, R183, PT ;  /* 0x000000b70f00720c */ /* 0x000fe20003f86270 */
[CC--:B--2---:R-:W-:Y:S01]  /*b010*/  FFMA.FTZ R33, R0.reuse, R12.reuse, R33 ;  /* 0x0000000c00217223 */ /* 0x0c4fe20000010021 */
[----:B------:R-:W-:Y:S01]  /*b020*/  FSEL R145, R39, -INF , !P5 ;  /* 0xff80000027917808 */ /* 0x000fe20006800000 */
[----:B------:R-:W-:Y:S01]  /*b030*/  FFMA.FTZ R35, R0, R12, R35 ;  /* 0x0000000c00237223 */ /* 0x000fe20000010023 */
[----:B------:R-:W-:-:S02]  /*b040*/  FSEL R153, R32, -INF , !P6 ;  /* 0xff80000020997808 */ /* 0x000fc40007000000 */
[-C--:B------:R-:W-:Y:S01]  /*b050*/  ISETP.GE.AND P5, PT, R16, R184.reuse, PT ;  /* 0x000000b81000720c */ /* 0x080fe20003fa6270 */
[----:B---3--:R-:W-:Y:S01]  /*b060*/  FFMA.FTZ R28, R0, R17, R28 ;  /* 0x00000011001c7223 */ /* 0x008fe2000001001c */
[----:B------:R-:W-:Y:S01]  /*b070*/  BAR.SYNC.DEFER_BLOCKING 0x0 ;  /* 0x0000000000007b1d */ /* 0x000fe20000010000 */
[----:B------:R-:W-:Y:S01]  /*b080*/  ISETP.GE.AND P6, PT, R16, R183, PT ;  /* 0x000000b71000720c */ /* 0x000fe20003fc6270 */
[----:B------:R-:W-:Y:S01]  /*b090*/  FFMA.FTZ R30, R0, R17, R30 ;  /* 0x00000011001e7223 */ /* 0x000fe2000001001e */
[----:B------:R-:W-:Y:S02]  /*b0a0*/  FSEL R139, R34, -INF , !P4 ;  /* 0xff800000228b7808 */ /* 0x000fe40006000000 */
[----:B------:R-:W-:Y:S01]  /*b0b0*/  ISETP.GE.AND P4, PT, R4, R184, PT ;  /* 0x000000b80400720c */ /* 0x000fe20003f86270 */
[----:B------:R-:W2:Y:S01]  /*b0c0*/  I2F R7, R6 ;  /* 0x0000000600077306 */ /* 0x000ea20000201400 */
[----:B------:R-:W-:Y:S01]  /*b0d0*/  FSEL R149, R33, -INF , !P5 ;  /* 0xff80000021957808 */ /* 0x000fe20006800000 */
[CC--:B-1----:R-:W-:Y:S01]  /*b0e0*/  FFMA.FTZ R29, R0.reuse, R5.reuse, R29 ;  /* 0x00000005001d7223 */ /* 0x0c2fe2000001001d */
[----:B------:R-:W-:Y:S01]  /*b0f0*/  FSEL R137, R35, -INF , !P6 ;  /* 0xff80000023897808 */ /* 0x000fe20007000000 */
[----:B------:R-:W-:Y:S01]  /*b100*/  FFMA.FTZ R31, R0, R5, R31 ;  /* 0x00000005001f7223 */ /* 0x000fe2000001001f */
[----:B------:R-:W-:-:S02]  /*b110*/  ISETP.GE.AND P5, PT, R4, R183, PT ;  /* 0x000000b70400720c */ /* 0x000fc40003fa6270 */
[CC--:B------:R-:W-:Y:S02]  /*b120*/  ISETP.GE.AND P6, PT, R13.reuse, R184.reuse, PT ;  /* 0x000000b80d00720c */ /* 0x0c0fe40003fc6270 */
[----:B------:R-:W-:Y:S02]  /*b130*/  FSEL R63, R28, -INF , !P4 ;  /* 0xff8000001c3f7808 */ /* 0x000fe40006000000 */
[----:B------:R-:W-:Y:S02]  /*b140*/  ISETP.GE.AND P4, PT, R13, R183, PT ;  /* 0x000000b70d00720c */ /* 0x000fe40003f86270 */
[----:B------:R-:W-:Y:S01]  /*b150*/  FSEL R49, R30, -INF , !P5 ;  /* 0xff8000001e317808 */ /* 0x000fe20006800000 */
[----:B------:R-:W1:Y:S01]  /*b160*/  I2F R13, R166 ;  /* 0x000000a6000d7306 */ /* 0x000e620000201400 */
[----:B------:R-:W-:Y:S01]  /*b170*/  FSEL R59, R29, -INF , !P6 ;  /* 0xff8000001d3b7808 */ /* 0x000fe20007000000 */
[-C--:B--2---:R-:W-:Y:S01]  /*b180*/  FFMA.FTZ R24, R0, R7.reuse, R24 ;  /* 0x0000000700187223 */ /* 0x084fe20000010018 */
[----:B------:R-:W-:Y:S01]  /*b190*/  ISETP.GE.AND P5, PT, R6, R184, PT ;  /* 0x000000b80600720c */ /* 0x000fe20003fa6270 */
[----:B------:R-:W-:Y:S01]  /*b1a0*/  FFMA.FTZ R26, R0, R7, R26 ;  /* 0x00000007001a7223 */ /* 0x000fe2000001001a */
[----:B------:R-:W-:-:S02]  /*b1b0*/  ISETP.GE.AND P6, PT, R6, R183, PT ;  /* 0x000000b70600720c */ /* 0x000fc40003fc6270 */
[C---:B------:R-:W-:Y:S02]  /*b1c0*/  IADD3 R6, R166.reuse, 0x79, RZ ;  /* 0x00000079a6067810 */ /* 0x040fe40007ffe0ff */
[----:B------:R-:W-:Y:S02]  /*b1d0*/  FSEL R42, R31, -INF , !P4 ;  /* 0xff8000001f2a7808 */ /* 0x000fe40006000000 */
[----:B------:R-:W2:Y:S01]  /*b1e0*/  I2F R5, R6 ;  /* 0x0000000600057306 */ /* 0x000ea20000201400 */
[----:B------:R-:W-:Y:S02]  /*b1f0*/  ISETP.GE.AND P4, PT, R166, R184, PT ;  /* 0x000000b8a600720c */ /* 0x000fe40003f86270 */
[----:B------:R-:W-:Y:S01]  /*b200*/  FSEL R56, R24, -INF , !P5 ;  /* 0xff80000018387808 */ /* 0x000fe20006800000 */
[-C--:B-1----:R-:W-:Y:S01]  /*b210*/  FFMA.FTZ R4, R0, R13.reuse, R8 ;  /* 0x0000000d00047223 */ /* 0x082fe20000010008 */
[----:B------:R-:W-:Y:S01]  /*b220*/  FSEL R43, R26, -INF , !P6 ;  /* 0xff8000001a2b7808 */ /* 0x000fe20007000000 */
[----:B------:R-:W-:Y:S01]  /*b230*/  FFMA.FTZ R10, R0, R13, R10 ;  /* 0x0000000d000a7223 */ /* 0x000fe2000001000a */
[----:B------:R-:W-:-:S02]  /*b240*/  ISETP.GE.AND P5, PT, R166, R183, PT ;  /* 0x000000b7a600720c */ /* 0x000fc40003fa6270 */
[----:B------:R-:W-:Y:S02]  /*b250*/  FSEL R4, R4, -INF , !P4 ;  /* 0xff80000004047808 */ /* 0x000fe40006000000 */
[C---:B------:R-:W-:Y:S02]  /*b260*/  ISETP.GE.AND P6, PT, R6.reuse, R184, PT ;  /* 0x000000b80600720c */ /* 0x040fe40003fc6270 */
[----:B------:R-:W-:Y:S01]  /*b270*/  ISETP.GE.AND P4, PT, R6, R183, PT ;  /* 0x000000b70600720c */ /* 0x000fe20003f86270 */
[-C--:B--2---:R-:W-:Y:S01]  /*b280*/  FFMA.FTZ R25, R0, R5.reuse, R25 ;  /* 0x0000000500197223 */ /* 0x084fe20000010019 */
[----:B------:R-:W-:Y:S01]  /*b290*/  FSEL R3, R10, -INF , !P5 ;  /* 0xff8000000a037808 */ /* 0x000fe20006800000 */
[----:B------:R-:W-:-:S03]  /*b2a0*/  FFMA.FTZ R27, R0, R5, R27 ;  /* 0x00000005001b7223 */ /* 0x000fc6000001001b */
        /* <DEDUP_REMOVED lines=63> */
.L_x_2457:
[----:B------:R-:W-:-:S04]  /*b6a0*/  LEA R10, -R134, RZ, 0x7 ;  /* 0x000000ff860a7211 */ /* 0x000fc800078e39ff */
[----:B------:R-:W-:Y:S02]  /*b6b0*/  SHF.R.S32.HI R8, RZ, 0x1f, R10 ;  /* 0x0000001fff087819 */ /* 0x000fe4000001140a */
.L_x_2458:
        /* <DEDUP_REMOVED lines=144> */
.L_x_2460:
[----:B------:R-:W-:Y:S05]  /*bfc0*/  BSYNC B0 ;  /* 0x0000000000007941 */ /* 0x000fea0003800000 */
.L_x_2459:
[----:B------:R-:W0:Y:S01]  /*bfd0*/  LDGDEPBAR ;  /* 0x00000000000079af */ /* 0x000e220000000000 */
[----:B------:R-:W-:-:S04]  /*bfe0*/  LEA R232, P1, R10, R232, 0x1 ;  /* 0x000000e80ae87211 */ /* 0x000fc800078208ff */
[----:B------:R-:W-:Y:S02]  /*bff0*/  LEA.HI.X R231, R10, R231, R8, 0x1, P1 ;  /* 0x000000e70ae77211 */ /* 0x000fe400008f0c08 */
.L_x_2456:
[----:B------:R-:W-:Y:S01]  /*c000*/  FMNMX.FTZ R2, R133, R4, !PT ;  /* 0x0000000485027209 */ /* 0x000fe20007810000 */
[----:B-1----:R-:W-:Y:S03]  /*c010*/  LDSM.16.MT88.4 R12, [R200+0xc000] ;  /* 0x00c00000c80c783b */ /* 0x002fe60000004200 */
        /* <DEDUP_REMOVED lines=68> */
[----:B------:R-:W1:Y:S01]  /*c460*/  SHFL.BFLY PT, R5, R6, 0x2, 0x1f ;  /* 0x0c401f0006057f89 */ /* 0x000e6200000e0000 */
[----:B------:R-:W-:-:S05]  /*c470*/  FMNMX.FTZ R7, R48, R7, !PT ;  /* 0x0000000730077209 */ /* 0x000fca0007810000 */
[----:B------:R-:W2:Y:S01]  /*c480*/  SHFL.BFLY PT, R2, R7, 0x2, 0x1f ;  /* 0x0c401f0007027f89 */ /* 0x000ea200000e0000 */
[----:B-1----:R-:W-:-:S05]  /*c490*/  FMNMX.FTZ R5, R6, R5, !PT ;  /* 0x0000000506057209 */ /* 0x002fca0007810000 */
[----:B------:R-:W1:Y:S01]  /*c4a0*/  SHFL.BFLY PT, R34, R5, 0x1, 0x1f ;  /* 0x0c201f0005227f89 */ /* 0x000e6200000e0000 */
[----:B--2---:R-:W-:-:S05]  /*c4b0*/  FMNMX.FTZ R2, R7, R2, !PT ;  /* 0x0000000207027209 */ /* 0x004fca0007810000 */
[----:B------:R-:W2:Y:S01]  /*c4c0*/  SHFL.BFLY PT, R33, R2, 0x1, 0x1f ;  /* 0x0c201f0002217f89 */ /* 0x000ea200000e0000 */
[----:B-1----:R-:W-:-:S04]  /*c4d0*/  FMNMX.FTZ R34, R5, R34, !PT ;  /* 0x0000002205227209 */ /* 0x002fc80007810000 */
[C---:B------:R-:W-:Y:S01]  /*c4e0*/  FSETP.NEU.FTZ.AND P2, PT, R34.reuse, -INF , PT ;  /* 0xff8000002200780b */ /* 0x040fe20003f5d000 */
[----:B------:R-:W-:Y:S01]  /*c4f0*/  FMUL.FTZ R62, R34, c[0x0][0x23c] ;  /* 0x00008f00223e7a20 */ /* 0x000fe20000410000 */
[----:B--2---:R-:W-:-:S04]  /*c500*/  FMNMX.FTZ R33, R2, R33, !PT ;  /* 0x0000002102217209 */ /* 0x004fc80007810000 */
[C---:B------:R-:W-:Y:S01]  /*c510*/  FSETP.NEU.FTZ.AND P1, PT, R33.reuse, -INF , PT ;  /* 0xff8000002100780b */ /* 0x040fe20003f3d000 */
[C---:B------:R-:W-:Y:S01]  /*c520*/  FMUL.FTZ R50, R33.reuse, c[0x0][0x23c] ;  /* 0x00008f0021327a20 */ /* 0x040fe20000410000 */
[----:B------:R-:W-:Y:S02]  /*c530*/  FSEL R62, R62, RZ, P2 ;  /* 0x000000ff3e3e7208 */ /* 0x000fe40001000000 */
[----:B------:R-:W-:Y:S02]  /*c540*/  FSEL R5, R33, RZ, P1 ;  /* 0x000000ff21057208 */ /* 0x000fe40000800000 */
[----:B------:R-:W-:Y:S01]  /*c550*/  FSEL R50, R50, RZ, P1 ;  /* 0x000000ff32327208 */ /* 0x000fe20000800000 */
[--C-:B------:R-:W-:Y:S02]  /*c560*/  FFMA.FTZ R31, R9, c[0x0][0x23c], -R62.reuse ;  /* 0x00008f00091f7a23 */ /* 0x100fe4000001083e */
[----:B------:R-:W-:Y:S01]  /*c570*/  FFMA.FTZ R32, R4, c[0x0][0x23c], -R62 ;  /* 0x00008f0004207a23 */ /* 0x000fe2000001083e */
[----:B------:R-:W-:Y:S01]  /*c580*/  FSEL R4, R34, RZ, P2 ;  /* 0x000000ff22047208 */ /* 0x000fe20001000000 */
[----:B------:R-:W-:-:S02]  /*c590*/  FFMA.FTZ R28, R3, c[0x0][0x23c], -R50 ;  /* 0x00008f00031c7a23 */ /* 0x000fc40000010832 */
[----:B------:R-:W-:Y:S01]  /*c5a0*/  FFMA.FTZ R3, R11, c[0x0][0x23c], -R50 ;  /* 0x00008f000b037a23 */ /* 0x000fe20000010832 */
[----:B------:R-:W-:Y:S01]  /*c5b0*/  MUFU.EX2 R31, R31 ;  /* 0x0000001f001f7308 */ /* 0x000fe20000000800 */
[----:B------:R-:W1:Y:S01]  /*c5c0*/  LDSM.16.MT88.4 R8, [R198+0xc000] ;  /* 0x00c00000c608783b */ /* 0x000e620000004200 */
[----:B------:R-:W-:Y:S02]  /*c5d0*/  FADD.FTZ R4, R133, -R4 ;  /* 0x8000000485047221 */ /* 0x000fe40000010000 */
[----:B------:R-:W-:Y:S02]  /*c5e0*/  FADD.FTZ R5, R132, -R5 ;  /* 0x8000000584057221 */ /* 0x000fe40000010000 */
[--C-:B------:R-:W-:Y:S02]  /*c5f0*/  FFMA.FTZ R30, R174, c[0x0][0x23c], -R62.reuse ;  /* 0x00008f00ae1e7a23 */ /* 0x100fe4000001083e */
[----:B------:R-:W-:Y:S01]  /*c600*/  FFMA.FTZ R29, R186, c[0x0][0x23c], -R62 ;  /* 0x00008f00ba1d7a23 */ /* 0x000fe2000001083e */
[----:B------:R-:W2:Y:S01]  /*c610*/  MUFU.EX2 R32, R32 ;  /* 0x0000002000207308 */ /* 0x000ea20000000800 */
[----:B------:R-:W-:-:S02]  /*c620*/  FFMA.FTZ R2, R176, c[0x0][0x23c], -R50 ;  /* 0x00008f00b0027a23 */ /* 0x000fc40000010832 */
[----:B------:R-:W-:Y:S02]  /*c630*/  FFMA.FTZ R35, R178, c[0x0][0x23c], -R50 ;  /* 0x00008f00b2237a23 */ /* 0x000fe40000010832 */
[----:B------:R-:W-:Y:S02]  /*c640*/  FMUL.FTZ R41, R4, c[0x0][0x23c] ;  /* 0x00008f0004297a20 */ /* 0x000fe40000410000 */
[----:B------:R-:W-:Y:S01]  /*c650*/  FMUL.FTZ R40, R5, c[0x0][0x23c] ;  /* 0x00008f0005287a20 */ /* 0x000fe20000410000 */
[----:B------:R-:W-:Y:S01]  /*c660*/  MUFU.EX2 R30, R30 ;  /* 0x0000001e001e7308 */ /* 0x000fe20000000800 */
[--C-:B------:R-:W-:Y:S02]  /*c670*/  FFMA.FTZ R51, R164, c[0x0][0x23c], -R62.reuse ;  /* 0x00008f00a4337a23 */ /* 0x100fe4000001083e */
[--C-:B------:R-:W-:Y:S02]  /*c680*/  FFMA.FTZ R60, R162, c[0x0][0x23c], -R62.reuse ;  /* 0x00008f00a23c7a23 */ /* 0x100fe4000001083e */
[----:B------:R-:W-:-:S02]  /*c690*/  FFMA.FTZ R58, R160, c[0x0][0x23c], -R62 ;  /* 0x00008f00a03a7a23 */ /* 0x000fc4000001083e */
[----:B------:R-:W-:Y:S01]  /*c6a0*/  FFMA.FTZ R61, R158, c[0x0][0x23c], -R62 ;  /* 0x00008f009e3d7a23 */ /* 0x000fe2000001083e */
[----:B------:R-:W3:Y:S01]  /*c6b0*/  MUFU.EX2 R29, R29 ;  /* 0x0000001d001d7308 */ /* 0x000ee20000000800 */
[----:B--2---:R-:W-:Y:S01]  /*c6c0*/  F2FP.BF16.PACK_AB R4, R31, R32 ;  /* 0x000000201f04723e */ /* 0x004fe200000010ff */
[--C-:B------:R-:W-:Y:S02]  /*c6d0*/  FFMA.FTZ R65, R144, c[0x0][0x23c], -R50.reuse ;  /* 0x00008f0090417a23 */ /* 0x100fe40000010832 */
[--C-:B------:R-:W-:Y:S02]  /*c6e0*/  FFMA.FTZ R66, R156, c[0x0][0x23c], -R50.reuse ;  /* 0x00008f009c427a23 */ /* 0x100fe40000010832 */
[--C-:B------:R-:W-:Y:S02]  /*c6f0*/  FFMA.FTZ R64, R146, c[0x0][0x23c], -R50.reuse ;  /* 0x00008f0092407a23 */ /* 0x100fe40000010832 */
[----:B------:R-:W-:Y:S01]  /*c700*/  MUFU.EX2 R28, R28 ;  /* 0x0000001c001c7308 */ /* 0x000fe20000000800 */
[----:B------:R-:W-:-:S02]  /*c710*/  FFMA.FTZ R67, R142, c[0x0][0x23c], -R50 ;  /* 0x00008f008e437a23 */ /* 0x000fc40000010832 */
[--C-:B------:R-:W-:Y:S02]  /*c720*/  FFMA.FTZ R133, R136, c[0x0][0x23c], -R62.reuse ;  /* 0x00008f0088857a23 */ /* 0x100fe4000001083e */
[--C-:B------:R-:W-:Y:S02]  /*c730*/  FFMA.FTZ R135, R138, c[0x0][0x23c], -R62.reuse ;  /* 0x00008f008a877a23 */ /* 0x100fe4000001083e */
[----:B------:R-:W-:Y:S01]  /*c740*/  FFMA.FTZ R136, R140, c[0x0][0x23c], -R62 ;  /* 0x00008f008c887a23 */ /* 0x000fe2000001083e */
[----:B------:R-:W2:Y:S01]  /*c750*/  MUFU.EX2 R3, R3 ;  /* 0x0000000300037308 */ /* 0x000ea20000000800 */
[----:B---3--:R-:W-:Y:S01]  /*c760*/  F2FP.BF16.PACK_AB R6, R29, R30 ;  /* 0x0000001e1d06723e */ /* 0x008fe200000010ff */
[----:B------:R-:W-:Y:S02]  /*c770*/  FFMA.FTZ R138, R141, c[0x0][0x23c], -R50 ;  /* 0x00008f008d8a7a23 */ /* 0x000fe40000010832 */
[----:B------:R-:W-:Y:S02]  /*c780*/  FFMA.FTZ R132, R251, c[0x0][0x23c], -R62 ;  /* 0x00008f00fb847a23 */ /* 0x000fe4000001083e */
[----:B------:R-:W-:-:S02]  /*c790*/  FFMA.FTZ R141, R249, c[0x0][0x23c], -R50 ;  /* 0x00008f00f98d7a23 */ /* 0x000fc40000010832 */
[----:B------:R-:W-:Y:S01]  /*c7a0*/  MUFU.EX2 R2, R2 ;  /* 0x0000000200027308 */ /* 0x000fe20000000800 */
[--C-:B------:R-:W-:Y:S02]  /*c7b0*/  FFMA.FTZ R140, R247, c[0x0][0x23c], -R50.reuse ;  /* 0x00008f00f78c7a23 */ /* 0x100fe40000010832 */
[----:B------:R-:W-:Y:S02]  /*c7c0*/  FFMA.FTZ R143, R143, c[0x0][0x23c], -R50 ;  /* 0x00008f008f8f7a23 */ /* 0x000fe40000010832 */
[----:B------:R-:W-:Y:S02]  /*c7d0*/  FFMA.FTZ R151, R159, c[0x0][0x23c], -R62 ;  /* 0x00008f009f977a23 */ /* 0x000fe4000001083e */
[----:B------:R-:W-:Y:S01]  /*c7e0*/  FFMA.FTZ R146, R179, c[0x0][0x23c], -R50 ;  /* 0x00008f00b3927a23 */ /* 0x000fe20000010832 */
[----:B------:R-:W3:Y:S01]  /*c7f0*/  MUFU.EX2 R35, R35 ;  /* 0x0000002300237308 */ /* 0x000ee20000000800 */
[----:B--2---:R-:W-:Y:S01]  /*c800*/  F2FP.BF16.PACK_AB R5, R3, R28 ;  /* 0x0000001c0305723e */ /* 0x004fe200000010ff */
[----:B------:R-:W-:-:S02]  /*c810*/  FFMA.FTZ R142, R241, c[0x0][0x23c], -R62 ;  /* 0x00008f00f18e7a23 */ /* 0x000fc4000001083e */
[--C-:B------:R-:W-:Y:S02]  /*c820*/  FFMA.FTZ R159, R245, c[0x0][0x23c], -R62.reuse ;  /* 0x00008f00f59f7a23 */ /* 0x100fe4000001083e */
[----:B------:R-:W-:Y:S02]  /*c830*/  FFMA.FTZ R144, R243, c[0x0][0x23c], -R62 ;  /* 0x00008f00f3907a23 */ /* 0x000fe4000001083e */
[----:B------:R-:W2:Y:S01]  /*c840*/  MUFU.EX2 R41, R41 ;  /* 0x0000002900297308 */ /* 0x000ea20000000800 */
        /* <DEDUP_REMOVED lines=43> */
[----:B------:R-:W4:Y:S01]  /*cb00*/  MUFU.EX2 R66, R66 ;  /* 0x0000004200427308 */ /* 0x000f220000000800 */
[----:B------:R-:W-:-:S02]  /*cb10*/  FMUL.FTZ R83, R83, R40 ;  /* 0x0000002853537220 */ /* 0x000fc40000410000 */
[C---:B------:R-:W-:Y:S01]  /*cb20*/  HMMA.16816.F32.BF16 R76, R4.reuse, R16, R76 ;  /* 0x00000010044c723c */ /* 0x040fe2000004184c */
[-C--:B------:R-:W-:Y:S02]  /*cb30*/  FMUL.FTZ R84, R84, R41.reuse ;  /* 0x0000002954547220 */ /* 0x080fe40000410000 */
[-C--:B------:R-:W-:Y:S02]  /*cb40*/  FMUL.FTZ R85, R85, R41.reuse ;  /* 0x0000002955557220 */ /* 0x080fe40000410000 */
[-C--:B------:R-:W-:Y:S01]  /*cb50*/  FMUL.FTZ R86, R86, R40.reuse ;  /* 0x0000002856567220 */ /* 0x080fe20000410000 */
[----:B------:R-:W-:Y:S01]  /*cb60*/  MUFU.EX2 R64, R64 ;  /* 0x0000004000407308 */ /* 0x000fe20000000800 */
[----:B------:R-:W-:Y:S01]  /*cb70*/  FMUL.FTZ R87, R87, R40 ;  /* 0x0000002857577220 */ /* 0x000fe20000410000 */
[----:B------:R-:W-:Y:S01]  /*cb80*/  HMMA.16816.F32.BF16 R80, R4, R18, R80 ;  /* 0x000000120450723c */ /* 0x000fe20000041850 */
[----:B------:R-:W5:Y:S01]  /*cb90*/  LDSM.16.MT88.4 R16, [R198+0x10000] ;  /* 0x01000000c610783b */ /* 0x000f620000004200 */
[----:B------:R-:W-:-:S02]  /*cba0*/  FMUL.FTZ R88, R88, R41 ;  /* 0x0000002958587220 */ /* 0x000fc40000410000 */
[-C--:B------:R-:W-:Y:S02]  /*cbb0*/  FMUL.FTZ R89, R89, R41.reuse ;  /* 0x0000002959597220 */ /* 0x080fe40000410000 */
[-C--:B------:R-:W-:Y:S01]  /*cbc0*/  FMUL.FTZ R90, R90, R40.reuse ;  /* 0x000000285a5a7220 */ /* 0x080fe20000410000 */
[----:B------:R-:W1:Y:S01]  /*cbd0*/  MUFU.EX2 R67, R67 ;  /* 0x0000004300437308 */ /* 0x000e620000000800 */
[-C--:B------:R-:W-:Y:S02]  /*cbe0*/  FMUL.FTZ R91, R91, R40.reuse ;  /* 0x000000285b5b7220 */ /* 0x080fe40000410000 */
[-C--:B------:R-:W-:Y:S01]  /*cbf0*/  FMUL.FTZ R92, R92, R41.reuse ;  /* 0x000000295c5c7220 */ /* 0x080fe20000410000 */
[----:B---3--:R-:W-:Y:S01]  /*cc00*/  HMMA.16816.F32.BF16 R84, R4, R12, R84 ;  /* 0x0000000c0454723c */ /* 0x008fe20000041854 */
[----:B------:R-:W-:Y:S02]  /*cc10*/  FMUL.FTZ R93, R93, R41 ;  /* 0x000000295d5d7220 */ /* 0x000fe40000410000 */
[-C--:B------:R-:W-:Y:S01]  /*cc20*/  FMUL.FTZ R94, R94, R40.reuse ;  /* 0x000000285e5e7220 */ /* 0x080fe20000410000 */
[----:B------:R-:W-:Y:S01]  /*cc30*/  MUFU.EX2 R132, R132 ;  /* 0x0000008400847308 */ /* 0x000fe20000000800 */
[----:B------:R-:W-:-:S02]  /*cc40*/  FMUL.FTZ R95, R95, R40 ;  /* 0x000000285f5f7220 */ /* 0x000fc40000410000 */
[-C--:B------:R-:W-:Y:S01]  /*cc50*/  FMUL.FTZ R96, R96, R41.reuse ;  /* 0x0000002960607220 */ /* 0x080fe20000410000 */
[C---:B------:R-:W-:Y:S01]  /*cc60*/  HMMA.16816.F32.BF16 R88, R4.reuse, R14, R88 ;  /* 0x0000000e0458723c */ /* 0x040fe20000041858 */
[-C--:B------:R-:W-:Y:S01]  /*cc70*/  FMUL.FTZ R97, R97, R41.reuse ;  /* 0x0000002961617220 */ /* 0x080fe20000410000 */
[----:B------:R-:W3:Y:S01]  /*cc80*/  LDSM.16.MT88.4 R12, [R197+0x10000] ;  /* 0x01000000c50c783b */ /* 0x000ee20000004200 */
        /* <DEDUP_REMOVED lines=16> */
[C---:B-----5:R-:W-:Y:S01]  /*cd90*/  HMMA.16816.F32.BF16 R100, R4.reuse, R16, R100 ;  /* 0x000000100464723c */ /* 0x060fe20000041864 */
        /* <DEDUP_REMOVED lines=20> */
[----:B------:R-:W-:Y:S01]  /*cee0*/  FMUL.FTZ R113, R113, R41 ;  /* 0x0000002971717220 */ /* 0x000fe20000410000 */
[----:B------:R-:W3:Y:S01]  /*cef0*/  LDSM.16.MT88.4 R12, [R196+0xc800] ;  /* 0x00c80000c40c783b */ /* 0x000ee20000004200 */
[-C--:B------:R-:W-:Y:S01]  /*cf00*/  FMUL.FTZ R114, R114, R40.reuse ;  /* 0x0000002872727220 */ /* 0x080fe20000410000 */
[----:B------:R-:W2:Y:S01]  /*cf10*/  MUFU.EX2 R143, R143 ;  /* 0x0000008f008f7308 */ /* 0x000ea20000000800 */
[----:B------:R-:W-:Y:S02]  /*cf20*/  FMUL.FTZ R115, R115, R40 ;  /* 0x0000002873737220 */ /* 0x000fe40000410000 */
[--C-:B------:R-:W-:Y:S01]  /*cf30*/  FFMA.FTZ R154, R189, c[0x0][0x23c], -R50.reuse ;  /* 0x00008f00bd9a7a23 */ /* 0x100fe20000010832 */
[----:B-1----:R-:W-:Y:S01]  /*cf40*/  HMMA.16816.F32.BF16 R116, R4, R8, R116 ;  /* 0x000000080474723c */ /* 0x002fe20000041874 */
[----:B------:R-:W-:-:S02]  /*cf50*/  FFMA.FTZ R187, R187, c[0x0][0x23c], -R50 ;  /* 0x00008f00bbbb7a23 */ /* 0x000fc40000010832 */
[--C-:B------:R-:W-:Y:S01]  /*cf60*/  FFMA.FTZ R156, R171, c[0x0][0x23c], -R62.reuse ;  /* 0x00008f00ab9c7a23 */ /* 0x100fe2000001083e */
[----:B------:R-:W-:Y:S01]  /*cf70*/  MUFU.EX2 R142, R142 ;  /* 0x0000008e008e7308 */ /* 0x000fe20000000800 */
[----:B------:R-:W-:Y:S02]  /*cf80*/  FFMA.FTZ R169, R169, c[0x0][0x23c], -R62 ;  /* 0x00008f00a9a97a23 */ /* 0x000fe4000001083e */
[--C-:B------:R-:W-:Y:S01]  /*cf90*/  FFMA.FTZ R158, R167, c[0x0][0x23c], -R50.reuse ;  /* 0x00008f00a79e7a23 */ /* 0x100fe20000010832 */
[----:B------:R-:W-:Y:S01]  /*cfa0*/  HMMA.16816.F32.BF16 R112, R4, R10, R112 ;  /* 0x0000000a0470723c */ /* 0x000fe20000041870 */
[----:B------:R-:W1:Y:S01]  /*cfb0*/  LDSM.16.MT88.4 R8, [R200+0x10800] ;  /* 0x01080000c808783b */ /* 0x000e620000004200 */
[--C-:B------:R-:W-:Y:S02]  /*cfc0*/  FFMA.FTZ R165, R165, c[0x0][0x23c], -R50.reuse ;  /* 0x00008f00a5a57a23 */ /* 0x100fe40000010832 */
[----:B------:R-:W1:Y:S01]  /*cfd0*/  MUFU.EX2 R151, R151 ;  /* 0x0000009700977308 */ /* 0x000e620000000800 */
[----:B------:R-:W-:-:S02]  /*cfe0*/  FFMA.FTZ R160, R163, c[0x0][0x23c], -R50 ;  /* 0x00008f00a3a07a23 */ /* 0x000fc40000010832 */
[----:B--2---:R-:W-:Y:S01]  /*cff0*/  F2FP.BF16.PACK_AB R4, R60, R51 ;  /* 0x000000333c04723e */ /* 0x004fe200000010ff */
[----:B------:R-:W-:Y:S01]  /*d000*/  FFMA.FTZ R161, R161, c[0x0][0x23c], -R50 ;  /* 0x00008f00a1a17a23 */ /* 0x000fe20000010832 */
[----:B----4-:R-:W-:Y:S01]  /*d010*/  F2FP.BF16.PACK_AB R5, R66, R65 ;  /* 0x000000414205723e */ /* 0x010fe200000010ff */
[--C-:B------:R-:W-:Y:S01]  /*d020*/  FFMA.FTZ R157, R157, c[0x0][0x23c], -R62.reuse ;  /* 0x00008f009d9d7a23 */ /* 0x100fe2000001083e */
[----:B------:R-:W-:Y:S01]  /*d030*/  F2FP.BF16.PACK_AB R6, R61, R58 ;  /* 0x0000003a3d06723e */ /* 0x000fe200000010ff */
[----:B------:R-:W-:Y:S01]  /*d040*/  MUFU.EX2 R159, R159 ;  /* 0x0000009f009f7308 */ /* 0x000fe20000000800 */
[----:B------:R-:W-:Y:S01]  /*d050*/  F2FP.BF16.PACK_AB R7, R67, R64 ;  /* 0x000000404307723e */ /* 0x000fe200000010ff */
[--C-:B------:R-:W-:Y:S02]  /*d060*/  FFMA.FTZ R162, R155, c[0x0][0x23c], -R62.reuse ;  /* 0x00008f009ba27a23 */ /* 0x100fe4000001083e */
[--C-:B------:R-:W-:Y:S02]  /*d070*/  FFMA.FTZ R153, R153, c[0x0][0x23c], -R62.reuse ;  /* 0x00008f0099997a23 */ /* 0x100fe4000001083e */
[----:B------:R-:W-:-:S02]  /*d080*/  FFMA.FTZ R164, R149, c[0x0][0x23c], -R62 ;  /* 0x00008f0095a47a23 */ /* 0x000fc4000001083e */
[C---:B------:R-:W-:Y:S01]  /*d090*/  HMMA.16816.F32.BF16 R68, R4.reuse, R20, R68 ;  /* 0x000000140444723c */ /* 0x040fe20000041844 */
[----:B------:R-:W-:Y:S01]  /*d0a0*/  MUFU.EX2 R144, R144 ;  /* 0x0000009000907308 */ /* 0x000fe20000000800 */
[--C-:B------:R-:W-:Y:S02]  /*d0b0*/  FFMA.FTZ R147, R147, c[0x0][0x23c], -R50.reuse ;  /* 0x00008f0093937a23 */ /* 0x100fe40000010832 */
[--C-:B------:R-:W-:Y:S02]  /*d0c0*/  FFMA.FTZ R166, R145, c[0x0][0x23c], -R50.reuse ;  /* 0x00008f0091a67a23 */ /* 0x100fe40000010832 */
[--C-:B------:R-:W-:Y:S02]  /*d0d0*/  FFMA.FTZ R139, R139, c[0x0][0x23c], -R50.reuse ;  /* 0x00008f008b8b7a23 */ /* 0x100fe40000010832 */
[----:B------:R-:W-:Y:S01]  /*d0e0*/  HMMA.16816.F32.BF16 R72, R4, R22, R72 ;  /* 0x000000160448723c */ /* 0x000fe20000041848 */
[----:B------:R-:W2:Y:S01]  /*d0f0*/  LDSM.16.MT88.4 R20, [R196+0x10800] ;  /* 0x01080000c414783b */ /* 0x000ea20000004200 */
[----:B------:R-:W-:Y:S01]  /*d100*/  MUFU.EX2 R146, R146 ;  /* 0x0000009200927308 */ /* 0x000fe20000000800 */
[----:B------:R-:W-:-:S02]  /*d110*/  FFMA.FTZ R137, R137, c[0x0][0x23c], -R50 ;  /* 0x00008f0089897a23 */ /* 0x000fc40000010832 */
[----:B------:R-:W-:Y:S02]  /*d120*/  FFMA.FTZ R32, R234, R41, R32 ;  /* 0x00000029ea207223 */ /* 0x000fe40000010020 */
[----:B------:R-:W-:Y:S01]  /*d130*/  FFMA.FTZ R28, R233, R40, R28 ;  /* 0x00000028e91c7223 */ /* 0x000fe2000001001c */
[----:B-----5:R-:W-:Y:S01]  /*d140*/  HMMA.16816.F32.BF16 R76, R4, R16, R76 ;  /* 0x00000010044c723c */ /* 0x020fe2000004184c */
[----:B------:R-:W-:Y:S01]  /*d150*/  FADD.FTZ R31, R31, R32 ;  /* 0x000000201f1f7221 */ /* 0x000fe20000010000 */
[----:B------:R-:W4:Y:S01]  /*d160*/  MUFU.EX2 R179, R179 ;  /* 0x000000b300b37308 */ /* 0x000f220000000800 */
[----:B------:R-:W-:Y:S02]  /*d170*/  FADD.FTZ R3, R3, R28 ;  /* 0x0000001c03037221 */ /* 0x000fe40000010000 */
[----:B------:R-:W-:-:S03]  /*d180*/  FADD.FTZ R30, R30, R31 ;  /* 0x0000001f1e1e7221 */ /* 0x000fc60000010000 */
[C---:B------:R-:W-:Y:S01]  /*d190*/  HMMA.16816.F32.BF16 R80, R4.reuse, R18, R80 ;  /* 0x000000120450723c */ /* 0x040fe20000041850 */
[----:B------:R-:W5:Y:S01]  /*d1a0*/  LDSM.16.MT88.4 R16, [R198+0xd000] ;  /* 0x00d00000c610783b */ /* 0x000f620000004200 */
[----:B------:R-:W-:Y:S06]  /*d1b0*/  MUFU.EX2 R148, R148 ;  /* 0x0000009400947308 */ /* 0x000fec0000000800 */
        /* <DEDUP_REMOVED lines=11> */
[----:B------:R-:W-:Y:S06]  /*d270*/  MUFU.EX2 R193, R193 ;  /* 0x000000c100c17308 */ /* 0x000fec0000000800 */
[C---:B------:R-:W-:Y:S01]  /*d280*/  HMMA.16816.F32.BF16 R120, R4.reuse, R38, R120 ;  /* 0x000000260478723c */ /* 0x040fe20000041878 */
[----:B------:R-:W-:Y:S01]  /*d290*/  LDSM.16.MT88.4 R36, [R196+0x11000] ;  /* 0x01100000c424783b */ /* 0x000fe20000004200 */
[----:B------:R-:W-:Y:S06]  /*d2a0*/  MUFU.EX2 R154, R154 ;  /* 0x0000009a009a7308 */ /* 0x000fec0000000800 */
[C---:B------:R-:W-:Y:S02]  /*d2b0*/  HMMA.16816.F32.BF16 R128, R4.reuse, R24, R128 ;  /* 0x000000180480723c */ /* 0x040fe40000041880 */
[----:B------:R-:W2:Y:S06]  /*d2c0*/  MUFU.EX2 R187, R187 ;  /* 0x000000bb00bb7308 */ /* 0x000eac0000000800 */
[C---:B------:R-:W-:Y:S01]  /*d2d0*/  HMMA.16816.F32.BF16 R124, R4.reuse, R26, R124 ;  /* 0x0000001a047c723c */ /* 0x040fe2000004187c */
[----:B------:R-:W3:Y:S01]  /*d2e0*/  LDSM.16.MT88.4 R24, [R200+0xd000] ;  /* 0x00d00000c818783b */ /* 0x000ee20000004200 */
[----:B------:R-:W-:Y:S06]  /*d2f0*/  MUFU.EX2 R156, R156 ;  /* 0x0000009c009c7308 */ /* 0x000fec0000000800 */
[C---:B-1----:R-:W-:Y:S02]  /*d300*/  HMMA.16816.F32.BF16 R92, R4.reuse, R8, R92 ;  /* 0x00000008045c723c */ /* 0x042fe4000004185c */
[----:B------:R-:W-:Y:S06]  /*d310*/  MUFU.EX2 R169, R169 ;  /* 0x000000a900a97308 */ /* 0x000fec0000000800 */
[C---:B------:R-:W-:Y:S01]  /*d320*/  HMMA.16816.F32.BF16 R96, R4.reuse, R10, R96 ;  /* 0x0000000a0460723c */ /* 0x040fe20000041860 */
[----:B------:R-:W1:Y:S01]  /*d330*/  LDSM.16.MT88.4 R8, [R196+0xd000] ;  /* 0x00d00000c408783b */ /* 0x000e620000004200 */
[----:B------:R-:W-:Y:S06]  /*d340*/  MUFU.EX2 R158, R158 ;  /* 0x0000009e009e7308 */ /* 0x000fec0000000800 */
[C---:B--2---:R-:W-:Y:S02]  /*d350*/  HMMA.16816.F32.BF16 R116, R4.reuse, R20, R116 ;  /* 0x000000140474723c */ /* 0x044fe40000041874 */
[----:B------:R-:W-:Y:S06]  /*d360*/  MUFU.EX2 R165, R165 ;  /* 0x000000a500a57308 */ /* 0x000fec0000000800 */
[----:B------:R-:W-:Y:S01]  /*d370*/  HMMA.16816.F32.BF16 R112, R4, R22, R112 ;  /* 0x000000160470723c */ /* 0x000fe20000041870 */
[----:B------:R-:W2:Y:S01]  /*d380*/  LDSM.16.MT88.4 R20, [R200+0x11000] ;  /* 0x01100000c814783b */ /* 0x000ea20000004200 */
[----:B------:R-:W-:Y:S05]  /*d390*/  MUFU.EX2 R160, R160 ;  /* 0x000000a000a07308 */ /* 0x000fea0000000800 */
[----:B------:R-:W-:-:S02]  /*d3a0*/  F2FP.BF16.PACK_AB R4, R133, R132 ;  /* 0x000000848504723e */ /* 0x000fc400000010ff */
[----:B------:R-:W-:Y:S01]  /*d3b0*/  F2FP.BF16.PACK_AB R5, R141, R138 ;  /* 0x0000008a8d05723e */ /* 0x000fe200000010ff */
[----:B------:R-:W-:Y:S01]  /*d3c0*/  MUFU.EX2 R161, R161 ;  /* 0x000000a100a17308 */ /* 0x000fe20000000800 */
[----:B------:R-:W-:Y:S02]  /*d3d0*/  F2FP.BF16.PACK_AB R6, R135, R136 ;  /* 0x000000888706723e */ /* 0x000fe400000010ff */
[----:B------:R-:W-:-:S05]  /*d3e0*/  F2FP.BF16.PACK_AB R7, R143, R140 ;  /* 0x0000008c8f07723e */ /* 0x000fca00000010ff */
[----:B------:R-:W-:Y:S02]  /*d3f0*/  MUFU.EX2 R157, R157 ;  /* 0x0000009d009d7308 */ /* 0x000fe40000000800 */
[C---:B-----5:R-:W-:Y:S06]  /*d400*/  HMMA.16816.F32.BF16 R68, R4.reuse, R16, R68 ;  /* 0x000000100444723c */ /* 0x060fec0000041844 */
[----:B------:R-:W-:Y:S02]  /*d410*/  MUFU.EX2 R162, R162 ;  /* 0x000000a200a27308 */ /* 0x000fe40000000800 */
[C---:B------:R-:W-:Y:S01]  /*d420*/  HMMA.16816.F32.BF16 R72, R4.reuse, R18, R72 ;  /* 0x000000120448723c */ /* 0x040fe20000041848 */
[----:B------:R-:W5:Y:S05]  /*d430*/  LDSM.16.MT88.4 R16, [R198+0xd800] ;  /* 0x00d80000c610783b */ /* 0x000f6a0000004200 */
[----:B------:R-:W-:Y:S02]  /*d440*/  MUFU.EX2 R153, R153 ;  /* 0x0000009900997308 */ /* 0x000fe40000000800 */
[C---:B------:R-:W-:Y:S06]  /*d450*/  HMMA.16816.F32.BF16 R108, R4.reuse, R52, R108 ;  /* 0x00000034046c723c */ /* 0x040fec000004186c */
[----:B------:R-:W-:Y:S02]  /*d460*/  MUFU.EX2 R164, R164 ;  /* 0x000000a400a47308 */ /* 0x000fe40000000800 */
[C---:B------:R-:W-:Y:S01]  /*d470*/  HMMA.16816.F32.BF16 R120, R4.reuse, R54, R120 ;  /* 0x000000360478723c */ /* 0x040fe20000041878 */
[----:B------:R-:W1:Y:S05]  /*d480*/  LDSM.16.MT88.4 R52, [R198+0x11800] ;  /* 0x01180000c634783b */ /* 0x000e6a0000004200 */
[----:B------:R-:W-:Y:S02]  /*d490*/  MUFU.EX2 R147, R147 ;  /* 0x0000009300937308 */ /* 0x000fe40000000800 */
[C---:B------:R-:W-:Y:S06]  /*d4a0*/  HMMA.16816.F32.BF16 R76, R4.reuse, R12, R76 ;  /* 0x0000000c044c723c */ /* 0x040fec000004184c */
[----:B------:R-:W-:Y:S02]  /*d4b0*/  MUFU.EX2 R166, R166 ;  /* 0x000000a600a67308 */ /* 0x000fe40000000800 */
[C---:B------:R-:W-:Y:S01]  /*d4c0*/  HMMA.16816.F32.BF16 R80, R4.reuse, R14, R80 ;  /* 0x0000000e0450723c */ /* 0x040fe20000041850 */
[----:B------:R-:W2:Y:S05]  /*d4d0*/  LDSM.16.MT88.4 R12, [R197+0xd800] ;  /* 0x00d80000c50c783b */ /* 0x000eaa0000004200 */
[----:B------:R-:W-:Y:S02]  /*d4e0*/  MUFU.EX2 R139, R139 ;  /* 0x0000008b008b7308 */ /* 0x000fe40000000800 */
[C---:B------:R-:W-:Y:S08]  /*d4f0*/  HMMA.16816.F32.BF16 R100, R4.reuse, R44, R100 ;  /* 0x0000002c0464723c */ /* 0x040ff00000041864 */
        /* <DEDUP_REMOVED lines=9> */
[C---:B------:R-:W-:Y:S01]  /*d590*/  HMMA.16816.F32.BF16 R104, R4.reuse, R46, R104 ;  /* 0x0000002e0468723c */ /* 0x040fe20000041868 */
[----:B------:R-:W1:Y:S07]  /*d5a0*/  LDSM.16.MT88.4 R44, [R197+0x11800] ;  /* 0x01180000c52c783b */ /* 0x000e6e0000004200 */
[C---:B------:R-:W-:Y:S08]  /*d5b0*/  HMMA.16816.F32.BF16 R116, R4.reuse, R36, R116 ;  /* 0x000000240474723c */ /* 0x040ff00000041874 */
[----:B------:R-:W-:Y:S01]  /*d5c0*/  HMMA.16816.F32.BF16 R112, R4, R38, R112 ;  /* 0x000000260470723c */ /* 0x000fe20000041870 */
[----:B------:R-:W1:Y:S06]  /*d5d0*/  LDSM.16.MT88.4 R36, [R196+0x11800] ;  /* 0x01180000c424783b */ /* 0x000e6c0000004200 */
[----:B------:R-:W-:-:S02]  /*d5e0*/  F2FP.BF16.PACK_AB R4, R151, R142 ;  /* 0x0000008e9704723e */ /* 0x000fc400000010ff */
[----:B----4-:R-:W-:Y:S02]  /*d5f0*/  F2FP.BF16.PACK_AB R5, R179, R146 ;  /* 0x00000092b305723e */ /* 0x010fe400000010ff */
[----:B------:R-:W-:Y:S02]  /*d600*/  F2FP.BF16.PACK_AB R6, R144, R159 ;  /* 0x0000009f9006723e */ /* 0x000fe400000010ff */
[----:B------:R-:W-:-:S07]  /*d610*/  F2FP.BF16.PACK_AB R7, R181, R148 ;  /* 0x00000094b507723e */ /* 0x000fce00000010ff */
[C---:B-----5:R-:W-:Y:S08]  /*d620*/  HMMA.16816.F32.BF16 R68, R4.reuse, R16, R68 ;  /* 0x000000100444723c */ /* 0x060ff00000041844 */
[C---:B------:R-:W-:Y:S01]  /*d630*/  HMMA.16816.F32.BF16 R72, R4.reuse, R18, R72 ;  /* 0x000000120448723c */ /* 0x040fe20000041848 */
[----:B------:R-:W4:Y:S07]  /*d640*/  LDSM.16.MT88.4 R16, [R198+0xe000] ;  /* 0x00e00000c610783b */ /* 0x000f2e0000004200 */
[C---:B------:R-:W-:Y:S07]  /*d650*/  HMMA.16816.F32.BF16 R100, R4.reuse, R52, R100 ;  /* 0x000000340464723c */ /* 0x040fee0000041864 */
[--C-:B------:R-:W-:Y:S01]  /*d660*/  FFMA.FTZ R52, R185, c[0x0][0x23c], -R50.reuse ;  /* 0x00008f00b9347a23 */ /* 0x100fe20000010832 */
[----:B------:R-:W-:Y:S01]  /*d670*/  HMMA.16816.F32.BF16 R76, R4, R12, R76 ;  /* 0x0000000c044c723c */ /* 0x000fe2000004184c */
[----:B------:R-:W-:-:S04]  /*d680*/  FFMA.FTZ R53, R191, c[0x0][0x23c], -R50 ;  /* 0x00008f00bf357a23 */ /* 0x000fc80000010832 */
[----:B------:R-:W-:Y:S03]  /*d690*/  MUFU.EX2 R52, R52 ;  /* 0x0000003400347308 */ /* 0x000fe60000000800 */
[C---:B------:R-:W-:Y:S01]  /*d6a0*/  HMMA.16816.F32.BF16 R80, R4.reuse, R14, R80 ;  /* 0x0000000e0450723c */ /* 0x040fe20000041850 */
[----:B------:R-:W5:Y:S04]  /*d6b0*/  LDSM.16.MT88.4 R12, [R197+0xe000] ;  /* 0x00e00000c50c783b */ /* 0x000f680000004200 */
[----:B------:R-:W1:Y:S03]  /*d6c0*/  MUFU.EX2 R53, R53 ;  /* 0x0000003500357308 */ /* 0x000e660000000800 */
[C---:B---3--:R-:W-:Y:S08]  /*d6d0*/  HMMA.16816.F32.BF16 R128, R4.reuse, R24, R128 ;  /* 0x000000180480723c */ /* 0x048ff00000041880 */
[C---:B------:R-:W-:Y:S01]  /*d6e0*/  HMMA.16816.F32.BF16 R124, R4.reuse, R26, R124 ;  /* 0x0000001a047c723c */ /* 0x040fe2000004187c */
[----:B------:R-:W-:Y:S07]  /*d6f0*/  LDSM.16.MT88.4 R24, [R200+0xe000] ;  /* 0x00e00000c818783b */ /* 0x000fee0000004200 */
[C---:B-1----:R-:W-:Y:S08]  /*d700*/  HMMA.16816.F32.BF16 R84, R4.reuse, R8, R84 ;  /* 0x000000080454723c */ /* 0x042ff00000041854 */
[C---:B------:R-:W-:Y:S01]  /*d710*/  HMMA.16816.F32.BF16 R88, R4.reuse, R10, R88 ;  /* 0x0000000a0458723c */ /* 0x040fe20000041858 */
[----:B------:R-:W1:Y:S07]  /*d720*/  LDSM.16.MT88.4 R8, [R196+0xe000] ;  /* 0x00e00000c408783b */ /* 0x000e6e0000004200 */
[C---:B--2---:R-:W-:Y:S08]  /*d730*/  HMMA.16816.F32.BF16 R92, R4.reuse, R20, R92 ;  /* 0x00000014045c723c */ /* 0x044ff0000004185c */
[C---:B------:R-:W-:Y:S01]  /*d740*/  HMMA.16816.F32.BF16 R96, R4.reuse, R22, R96 ;  /* 0x000000160460723c */ /* 0x040fe20000041860 */
[----:B------:R-:W-:Y:S07]  /*d750*/  LDSM.16.MT88.4 R20, [R200+0x12000] ;  /* 0x01200000c814783b */ /* 0x000fee0000004200 */
[C---:B------:R-:W-:Y:S07]  /*d760*/  HMMA.16816.F32.BF16 R104, R4.reuse, R54, R104 ;  /* 0x000000360468723c */ /* 0x040fee0000041868 */
[--C-:B------:R-:W-:Y:S01]  /*d770*/  FFMA.FTZ R54, R177, c[0x0][0x23c], -R62.reuse ;  /* 0x00008f00b1367a23 */ /* 0x100fe2000001083e */
[----:B------:R-:W-:Y:S01]  /*d780*/  HMMA.16816.F32.BF16 R108, R4, R44, R108 ;  /* 0x0000002c046c723c */ /* 0x000fe2000004186c */
[----:B------:R-:W-:-:S04]  /*d790*/  FFMA.FTZ R55, R175, c[0x0][0x23c], -R62 ;  /* 0x00008f00af377a23 */ /* 0x000fc8000001083e */
[----:B------:R-:W-:Y:S03]  /*d7a0*/  MUFU.EX2 R54, R54 ;  /* 0x0000003600367308 */ /* 0x000fe60000000800 */
[C---:B------:R-:W-:Y:S01]  /*d7b0*/  HMMA.16816.F32.BF16 R120, R4.reuse, R46, R120 ;  /* 0x0000002e0478723c */ /* 0x040fe20000041878 */
[----:B------:R-:W-:Y:S04]  /*d7c0*/  LDSM.16.MT88.4 R44, [R197+0x12800] ;  /* 0x01280000c52c783b */ /* 0x000fe80000004200 */
[----:B------:R-:W2:Y:S03]  /*d7d0*/  MUFU.EX2 R55, R55 ;  /* 0x0000003700377308 */ /* 0x000ea60000000800 */
[C---:B------:R-:W-:Y:S08]  /*d7e0*/  HMMA.16816.F32.BF16 R116, R4.reuse, R36, R116 ;  /* 0x000000240474723c */ /* 0x040ff00000041874 */
[----:B------:R-:W-:Y:S01]  /*d7f0*/  HMMA.16816.F32.BF16 R112, R4, R38, R112 ;  /* 0x000000260470723c */ /* 0x000fe20000041870 */
[----:B------:R-:W-:Y:S06]  /*d800*/  LDSM.16.MT88.4 R36, [R198+0x12000] ;  /* 0x01200000c624783b */ /* 0x000fec0000004200 */
[----:B------:R-:W-:-:S02]  /*d810*/  F2FP.BF16.PACK_AB R4, R183, R150 ;  /* 0x00000096b704723e */ /* 0x000fc400000010ff */
[----:B------:R-:W-:Y:S02]  /*d820*/  F2FP.BF16.PACK_AB R5, R187, R154 ;  /* 0x0000009abb05723e */ /* 0x000fe400000010ff */
[----:B------:R-:W-:Y:S02]  /*d830*/  F2FP.BF16.PACK_AB R6, R193, R152 ;  /* 0x00000098c106723e */ /* 0x000fe400000010ff */
[----:B------:R-:W-:-:S07]  /*d840*/  F2FP.BF16.PACK_AB R7, R53, R52 ;  /* 0x000000343507723e */ /* 0x000fce00000010ff */
[C---:B----4-:R-:W-:Y:S08]  /*d850*/  HMMA.16816.F32.BF16 R68, R4.reuse, R16, R68 ;  /* 0x000000100444723c */ /* 0x050ff00000041844 */
        /* <DEDUP_REMOVED lines=8> */
[C---:B------:R-:W-:Y:S08]  /*d8e0*/  HMMA.16816.F32.BF16 R128, R4.reuse, R24, R128 ;  /* 0x000000180480723c */ /* 0x040ff00000041880 */
[C---:B---3--:R-:W-:Y:S08]  /*d8f0*/  HMMA.16816.F32.BF16 R108, R4.reuse, R16, R108 ;  /* 0x00000010046c723c */ /* 0x048ff0000004186c */
[C---:B------:R-:W-:Y:S01]  /*d900*/  HMMA.16816.F32.BF16 R120, R4.reuse, R18, R120 ;  /* 0x000000120478723c */ /* 0x040fe20000041878 */
[----:B------:R-:W3:Y:S07]  /*d910*/  LDSM.16.MT88.4 R16, [R196+0xe800] ;  /* 0x00e80000c410783b */ /* 0x000eee0000004200 */
[C---:B------:R-:W-:Y:S01]  /*d920*/  HMMA.16816.F32.BF16 R124, R4.reuse, R26, R124 ;  /* 0x0000001a047c723c */ /* 0x040fe2000004187c */
[----:B------:R-:W-:Y:S07]  /*d930*/  LDSM.16.MT88.4 R24, [R200+0xe800] ;  /* 0x00e80000c818783b */ /* 0x000fee0000004200 */
[C---:B------:R-:W-:Y:S08]  /*d940*/  HMMA.16816.F32.BF16 R92, R4.reuse, R20, R92 ;  /* 0x00000014045c723c */ /* 0x040ff0000004185c */
[C---:B------:R-:W-:Y:S01]  /*d950*/  HMMA.16816.F32.BF16 R96, R4.reuse, R22, R96 ;  /* 0x000000160460723c */ /* 0x040fe20000041860 */
[----:B------:R-:W5:Y:S07]  /*d960*/  LDSM.16.MT88.4 R20, [R197+0xe800] ;  /* 0x00e80000c514783b */ /* 0x000f6e0000004200 */
[C---:B------:R-:W-:Y:S08]  /*d970*/  HMMA.16816.F32.BF16 R100, R4.reuse, R36, R100 ;  /* 0x000000240464723c */ /* 0x040ff00000041864 */
[C---:B------:R-:W-:Y:S01]  /*d980*/  HMMA.16816.F32.BF16 R104, R4.reuse, R38, R104 ;  /* 0x000000260468723c */ /* 0x040fe20000041868 */
[----:B------:R-:W-:Y:S07]  /*d990*/  LDSM.16.MT88.4 R36, [R200+0xf000] ;  /* 0x00f00000c824783b */ /* 0x000fee0000004200 */
[C---:B----4-:R-:W-:Y:S08]  /*d9a0*/  HMMA.16816.F32.BF16 R116, R4.reuse, R12, R116 ;  /* 0x0000000c0474723c */ /* 0x050ff00000041874 */
[----:B------:R-:W-:Y:S01]  /*d9b0*/  HMMA.16816.F32.BF16 R112, R4, R14, R112 ;  /* 0x0000000e0470723c */ /* 0x000fe20000041870 */
[----:B------:R-:W4:Y:S06]  /*d9c0*/  LDSM.16.MT88.4 R12, [R200+0x12800] ;  /* 0x01280000c80c783b */ /* 0x000f2c0000004200 */
[----:B--2---:R-:W-:-:S02]  /*d9d0*/  F2FP.BF16.PACK_AB R4, R55, R54 ;  /* 0x000000363704723e */ /* 0x004fc400000010ff */
[----:B------:R-:W-:Y:S02]  /*d9e0*/  F2FP.BF16.PACK_AB R5, R165, R158 ;  /* 0x0000009ea505723e */ /* 0x000fe400000010ff */
[----:B------:R-:W-:Y:S02]  /*d9f0*/  F2FP.BF16.PACK_AB R6, R169, R156 ;  /* 0x0000009ca906723e */ /* 0x000fe400000010ff */
[----:B------:R-:W-:-:S07]  /*da00*/  F2FP.BF16.PACK_AB R7, R161, R160 ;  /* 0x000000a0a107723e */ /* 0x000fce00000010ff */
[C---:B-1----:R-:W-:Y:S08]  /*da10*/  HMMA.16816.F32.BF16 R68, R4.reuse, R8, R68 ;  /* 0x000000080444723c */ /* 0x042ff00000041844 */
[C---:B------:R-:W-:Y:S01]  /*da20*/  HMMA.16816.F32.BF16 R72, R4.reuse, R10, R72 ;  /* 0x0000000a0448723c */ /* 0x040fe20000041848 */
[----:B------:R-:W1:Y:S07]  /*da30*/  LDSM.16.MT88.4 R8, [R198+0x12800] ;  /* 0x01280000c608783b */ /* 0x000e6e0000004200 */
[C---:B---3--:R-:W-:Y:S08]  /*da40*/  HMMA.16816.F32.BF16 R84, R4.reuse, R16, R84 ;  /* 0x000000100454723c */ /* 0x048ff00000041854 */
[C---:B------:R-:W-:Y:S01]  /*da50*/  HMMA.16816.F32.BF16 R88, R4.reuse, R18, R88 ;  /* 0x000000120458723c */ /* 0x040fe20000041858 */
[----:B------:R-:W2:Y:S07]  /*da60*/  LDSM.16.MT88.4 R16, [R196+0x12800] ;  /* 0x01280000c410783b */ /* 0x000eae0000004200 */
[C---:B-----5:R-:W-:Y:S08]  /*da70*/  HMMA.16816.F32.BF16 R76, R4.reuse, R20, R76 ;  /* 0x00000014044c723c */ /* 0x060ff0000004184c */
[C---:B------:R-:W-:Y:S01]  /*da80*/  HMMA.16816.F32.BF16 R80, R4.reuse, R22, R80 ;  /* 0x000000160450723c */ /* 0x040fe20000041850 */
[----:B------:R-:W3:Y:S07]  /*da90*/  LDSM.16.MT88.4 R20, [R197+0xf000] ;  /* 0x00f00000c514783b */ /* 0x000eee0000004200 */
[C---:B----4-:R-:W-:Y:S08]  /*daa0*/  HMMA.16816.F32.BF16 R92, R4.reuse, R12, R92 ;  /* 0x0000000c045c723c */ /* 0x050ff0000004185c */
[C---:B-1----:R-:W-:Y:S08]  /*dab0*/  HMMA.16816.F32.BF16 R100, R4.reuse, R8, R100 ;  /* 0x000000080464723c */ /* 0x042ff00000041864 */
[C---:B------:R-:W-:Y:S01]  /*dac0*/  HMMA.16816.F32.BF16 R104, R4.reuse, R10, R104 ;  /* 0x0000000a0468723c */ /* 0x040fe20000041868 */
[----:B------:R-:W1:Y:S07]  /*dad0*/  LDSM.16.MT88.4 R8, [R200+0x13000] ;  /* 0x01300000c808783b */ /* 0x000e6e0000004200 */
[C---:B--2---:R-:W-:Y:S08]  /*dae0*/  HMMA.16816.F32.BF16 R116, R4.reuse, R16, R116 ;  /* 0x000000100474723c */ /* 0x044ff00000041874 */
[C---:B------:R-:W-:Y:S01]  /*daf0*/  HMMA.16816.F32.BF16 R112, R4.reuse, R18, R112 ;  /* 0x000000120470723c */ /* 0x040fe20000041870 */
[----:B------:R-:W2:Y:S07]  /*db00*/  LDSM.16.MT88.4 R16, [R198+0x13000] ;  /* 0x01300000c610783b */ /* 0x000eae0000004200 */
[C---:B------:R-:W-:Y:S01]  /*db10*/  HMMA.16816.F32.BF16 R96, R4.reuse, R14, R96 ;  /* 0x0000000e0460723c */ /* 0x040fe20000041860 */
[----:B------:R-:W-:Y:S07]  /*db20*/  LDSM.16.MT88.4 R12, [R196+0xf000] ;  /* 0x00f00000c40c783b */ /* 0x000fee0000004200 */
[C---:B------:R-:W-:Y:S01]  /*db30*/  HMMA.16816.F32.BF16 R108, R4.reuse, R44, R108 ;  /* 0x0000002c046c723c */ /* 0x040fe2000004186c */
[----:B------:R-:W4:Y:S07]  /*db40*/  MUFU.EX2 R44, R137 ;  /* 0x00000089002c7308 */ /* 0x000f2e0000000800 */
[C---:B------:R-:W-:Y:S08]  /*db50*/  HMMA.16816.F32.BF16 R128, R4.reuse, R24, R128 ;  /* 0x000000180480723c */ /* 0x040ff00000041880 */
[C---:B------:R-:W-:Y:S01]  /*db60*/  HMMA.16816.F32.BF16 R124, R4.reuse, R26, R124 ;  /* 0x0000001a047c723c */ /* 0x040fe2000004187c */
[----:B------:R-:W5:Y:S07]  /*db70*/  LDSM.16.MT88.4 R24, [R198+0xf000] ;  /* 0x00f00000c618783b */ /* 0x000f6e0000004200 */
[----:B------:R-:W-:Y:S07]  /*db80*/  HMMA.16816.F32.BF16 R120, R4, R46, R120 ;  /* 0x0000002e0478723c */ /* 0x000fee0000041878 */
[----:B------:R-:W-:-:S02]  /*db90*/  F2FP.BF16.PACK_AB R4, R162, R157 ;  /* 0x0000009da204723e */ /* 0x000fc400000010ff */
[----:B------:R-:W-:Y:S02]  /*dba0*/  F2FP.BF16.PACK_AB R5, R166, R147 ;  /* 0x00000093a605723e */ /* 0x000fe400000010ff */
[----:B------:R-:W-:Y:S02]  /*dbb0*/  F2FP.BF16.PACK_AB R6, R164, R153 ;  /* 0x00000099a406723e */ /* 0x000fe400000010ff */
[----:B----4-:R-:W-:-:S07]  /*dbc0*/  F2FP.BF16.PACK_AB R7, R44, R139 ;  /* 0x0000008b2c07723e */ /* 0x010fce00000010ff */
        /* <DEDUP_REMOVED lines=25> */
[----:B------:R-:W4:Y:S03]  /*dd60*/  MUFU.EX2 R25, R25 ;  /* 0x0000001900197308 */ /* 0x000f260000000800 */
[C---:B------:R-:W-:Y:S01]  /*dd70*/  HMMA.16816.F32.BF16 R88, R4.reuse, R14, R88 ;  /* 0x0000000e0458723c */ /* 0x040fe20000041858 */
[----:B------:R-:W5:Y:S04]  /*dd80*/  LDSM.16.MT88.4 R12, [R198+0xf800] ;  /* 0x00f80000c60c783b */ /* 0x000f680000004200 */
[----:B------:R-:W-:Y:S03]  /*dd90*/  MUFU.EX2 R26, R26 ;  /* 0x0000001a001a7308 */ /* 0x000fe60000000800 */
[C---:B---3--:R-:W-:Y:S05]  /*dda0*/  HMMA.16816.F32.BF16 R108, R4.reuse, R20, R108 ;  /* 0x00000014046c723c */ /* 0x048fea000004186c */
[----:B------:R-:W3:Y:S03]  /*ddb0*/  MUFU.EX2 R27, R27 ;  /* 0x0000001b001b7308 */ /* 0x000ee60000000800 */
[C---:B------:R-:W-:Y:S01]  /*ddc0*/  HMMA.16816.F32.BF16 R120, R4.reuse, R22, R120 ;  /* 0x000000160478723c */ /* 0x040fe20000041878 */
[----:B------:R-:W-:Y:S04]  /*ddd0*/  LDSM.16.MT88.4 R20, [R197+0xf800] ;  /* 0x00f80000c514783b */ /* 0x000fe80000004200 */
[----:B------:R-:W-:Y:S03]  /*dde0*/  MUFU.EX2 R38, R38 ;  /* 0x0000002600267308 */ /* 0x000fe60000000800 */
[C---:B-1----:R-:W-:Y:S05]  /*ddf0*/  HMMA.16816.F32.BF16 R116, R4.reuse, R8, R116 ;  /* 0x000000080474723c */ /* 0x042fea0000041874 */
[----:B------:R-:W1:Y:S03]  /*de00*/  MUFU.EX2 R39, R39 ;  /* 0x0000002700277308 */ /* 0x000e660000000800 */
[----:B------:R-:W-:Y:S01]  /*de10*/  HMMA.16816.F32.BF16 R112, R4, R10, R112 ;  /* 0x0000000a0470723c */ /* 0x000fe20000041870 */
[----:B------:R-:W5:Y:S06]  /*de20*/  LDSM.16.MT88.4 R8, [R196+0xf800] ;  /* 0x00f80000c408783b */ /* 0x000f6c0000004200 */
[----:B----4-:R-:W-:-:S02]  /*de30*/  F2FP.BF16.PACK_AB R4, R25, R24 ;  /* 0x000000181904723e */ /* 0x010fc400000010ff */
[----:B------:R-:W-:Y:S02]  /*de40*/  F2FP.BF16.PACK_AB R5, R37, R36 ;  /* 0x000000242505723e */ /* 0x000fe400000010ff */
[----:B---3--:R-:W-:Y:S02]  /*de50*/  F2FP.BF16.PACK_AB R6, R27, R26 ;  /* 0x0000001a1b06723e */ /* 0x008fe400000010ff */
[----:B-1----:R-:W-:-:S07]  /*de60*/  F2FP.BF16.PACK_AB R7, R39, R38 ;  /* 0x000000262707723e */ /* 0x002fce00000010ff */
[C---:B--2---:R-:W-:Y:S07]  /*de70*/  HMMA.16816.F32.BF16 R128, R4.reuse, R16, R128 ;  /* 0x000000100480723c */ /* 0x044fee0000041880 */
[----:B------:R-:W-:Y:S01]  /*de80*/  FADD.FTZ R16, R2, R3 ;  /* 0x0000000302107221 */ /* 0x000fe20000010000 */
[----:B-----5:R-:W-:Y:S01]  /*de90*/  HMMA.16816.F32.BF16 R68, R4, R12, R68 ;  /* 0x0000000c0444723c */ /* 0x020fe20000041844 */
[----:B------:R-:W-:Y:S02]  /*dea0*/  FADD.FTZ R2, R29, R30 ;  /* 0x0000001e1d027221 */ /* 0x000fe40000010000 */
[----:B------:R-:W-:-:S02]  /*deb0*/  FADD.FTZ R16, R35, R16 ;  /* 0x0000001023107221 */ /* 0x000fc40000010000 */
[----:B------:R-:W-:Y:S02]  /*dec0*/  FADD.FTZ R3, R51, R2 ;  /* 0x0000000233037221 */ /* 0x000fe40000010000 */
[----:B------:R-:W-:Y:S01]  /*ded0*/  FADD.FTZ R17, R65, R16 ;  /* 0x0000001041117221 */ /* 0x000fe20000010000 */
[C---:B------:R-:W-:Y:S01]  /*dee0*/  HMMA.16816.F32.BF16 R72, R4.reuse, R14, R72 ;  /* 0x0000000e0448723c */ /* 0x040fe20000041848 */
[----:B------:R-:W-:Y:S01]  /*def0*/  FADD.FTZ R3, R60, R3 ;  /* 0x000000033c037221 */ /* 0x000fe20000010000 */
[----:B------:R-:W1:Y:S01]  /*df00*/  LDSM.16.MT88.4 R12, [R200+0x13800] ;  /* 0x01380000c80c783b */ /* 0x000e620000004200 */
[----:B------:R-:W-:Y:S02]  /*df10*/  FADD.FTZ R17, R66, R17 ;  /* 0x0000001142117221 */ /* 0x000fe40000010000 */
[----:B------:R-:W-:Y:S02]  /*df20*/  FADD.FTZ R58, R58, R3 ;  /* 0x000000033a3a7221 */ /* 0x000fe40000010000 */
[----:B------:R-:W-:Y:S01]  /*df30*/  FADD.FTZ R64, R64, R17 ;  /* 0x0000001140407221 */ /* 0x000fe20000010000 */
[----:B------:R-:W-:Y:S01]  /*df40*/  HMMA.16816.F32.BF16 R84, R4, R8, R84 ;  /* 0x000000080454723c */ /* 0x000fe20000041854 */
[----:B------:R-:W-:-:S02]  /*df50*/  FADD.FTZ R61, R61, R58 ;  /* 0x0000003a3d3d7221 */ /* 0x000fc40000010000 */
[----:B------:R-:W-:Y:S02]  /*df60*/  FADD.FTZ R67, R67, R64 ;  /* 0x0000004043437221 */ /* 0x000fe40000010000 */
[----:B------:R-:W-:Y:S02]  /*df70*/  FADD.FTZ R132, R132, R61 ;  /* 0x0000003d84847221 */ /* 0x000fe40000010000 */
[----:B------:R-:W-:Y:S01]  /*df80*/  FADD.FTZ R138, R138, R67 ;  /* 0x000000438a8a7221 */ /* 0x000fe20000010000 */
[C---:B------:R-:W-:Y:S01]  /*df90*/  HMMA.16816.F32.BF16 R88, R4.reuse, R10, R88 ;  /* 0x0000000a0458723c */ /* 0x040fe20000041858 */
[----:B------:R-:W-:Y:S01]  /*dfa0*/  FADD.FTZ R133, R133, R132 ;  /* 0x0000008485857221 */ /* 0x000fe20000010000 */
[----:B------:R-:W2:Y:S01]  /*dfb0*/  LDSM.16.MT88.4 R8, [R197+0x13800] ;  /* 0x01380000c508783b */ /* 0x000ea20000004200 */
[----:B------:R-:W-:Y:S01]  /*dfc0*/  FADD.FTZ R141, R141, R138 ;  /* 0x0000008a8d8d7221 */ /* 0x000fe20000010000 */
[----:B------:R-:W-:Y:S01]  /*dfd0*/  MOV R132, R33 ;  /* 0x0000002100847202 */ /* 0x000fe20000000f00 */
[----:B------:R-:W-:Y:S01]  /*dfe0*/  FADD.FTZ R136, R136, R133 ;  /* 0x0000008588887221 */ /* 0x000fe20000010000 */
[----:B------:R-:W-:Y:S01]  /*dff0*/  MOV R133, R34 ;  /* 0x0000002200857202 */ /* 0x000fe20000000f00 */
[----:B------:R-:W-:Y:S01]  /*e000*/  FADD.FTZ R140, R140, R141 ;  /* 0x0000008d8c8c7221 */ /* 0x000fe20000010000 */
[----:B------:R-:W-:Y:S01]  /*e010*/  HMMA.16816.F32.BF16 R124, R4, R18, R124 ;  /* 0x00000012047c723c */ /* 0x000fe2000004187c */
[----:B------:R-:W-:Y:S01]  /*e020*/  FADD.FTZ R135, R135, R136 ;  /* 0x0000008887877221 */ /* 0x000fe20000010000 */
[----:B------:R-:W3:Y:S01]  /*e030*/  LDSM.16.MT88.4 R16, [R198+0x13800] ;  /* 0x01380000c610783b */ /* 0x000ee20000004200 */
[----:B------:R-:W-:-:S02]  /*e040*/  FADD.FTZ R143, R143, R140 ;  /* 0x0000008c8f8f7221 */ /* 0x000fc40000010000 */
[----:B------:R-:W-:Y:S02]  /*e050*/  FADD.FTZ R2, R142, R135 ;  /* 0x000000878e027221 */ /* 0x000fe40000010000 */
[----:B------:R-:W-:Y:S01]  /*e060*/  FADD.FTZ R146, R146, R143 ;  /* 0x0000008f92927221 */ /* 0x000fe20000010000 */
[C---:B------:R-:W-:Y:S01]  /*e070*/  HMMA.16816.F32.BF16 R76, R4.reuse, R20, R76 ;  /* 0x00000014044c723c */ /* 0x040fe2000004184c */
[----:B------:R-:W-:Y:S02]  /*e080*/  FADD.FTZ R2, R151, R2 ;  /* 0x0000000297027221 */ /* 0x000fe40000010000 */
        /* <DEDUP_REMOVED lines=8> */
[----:B-1----:R-:W-:Y:S01]  /*e110*/  HMMA.16816.F32.BF16 R92, R4, R12, R92 ;  /* 0x0000000c045c723c */ /* 0x002fe2000004185c */
[----:B------:R-:W-:Y:S02]  /*e120*/  FADD.FTZ R183, R183, R150 ;  /* 0x00000096b7b77221 */ /* 0x000fe40000010000 */
[----:B------:R-:W-:Y:S02]  /*e130*/  FADD.FTZ R187, R187, R154 ;  /* 0x0000009abbbb7221 */ /* 0x000fe40000010000 */
[----:B------:R-:W-:-:S02]  /*e140*/  FADD.FTZ R152, R152, R183 ;  /* 0x000000b798987221 */ /* 0x000fc40000010000 */
[----:B------:R-:W-:Y:S01]  /*e150*/  FADD.FTZ R52, R52, R187 ;  /* 0x000000bb34347221 */ /* 0x000fe20000010000 */
[C---:B------:R-:W-:Y:S01]  /*e160*/  HMMA.16816.F32.BF16 R96, R4.reuse, R14, R96 ;  /* 0x0000000e0460723c */ /* 0x040fe20000041860 */
[----:B------:R-:W1:Y:S01]  /*e170*/  LDSM.16.MT88.4 R12, [R196+0x13800] ;  /* 0x01380000c40c783b */ /* 0x000e620000004200 */
[----:B------:R-:W-:Y:S02]  /*e180*/  FADD.FTZ R193, R193, R152 ;  /* 0x00000098c1c17221 */ /* 0x000fe40000010000 */
[----:B------:R-:W-:Y:S02]  /*e190*/  FADD.FTZ R53, R53, R52 ;  /* 0x0000003435357221 */ /* 0x000fe40000010000 */
[----:B------:R-:W-:Y:S02]  /*e1a0*/  FADD.FTZ R54, R54, R193 ;  /* 0x000000c136367221 */ /* 0x000fe40000010000 */
[----:B------:R-:W-:Y:S01]  /*e1b0*/  FADD.FTZ R158, R158, R53 ;  /* 0x000000359e9e7221 */ /* 0x000fe20000010000 */
[----:B--2---:R-:W-:Y:S01]  /*e1c0*/  HMMA.16816.F32.BF16 R108, R4, R8, R108 ;  /* 0x00000008046c723c */ /* 0x004fe2000004186c */
[----:B------:R-:W-:-:S02]  /*e1d0*/  FADD.FTZ R55, R55, R54 ;  /* 0x0000003637377221 */ /* 0x000fc40000010000 */
[----:B------:R-:W-:Y:S02]  /*e1e0*/  FADD.FTZ R165, R165, R158 ;  /* 0x0000009ea5a57221 */ /* 0x000fe40000010000 */
[----:B------:R-:W-:Y:S02]  /*e1f0*/  FADD.FTZ R2, R156, R55 ;  /* 0x000000379c027221 */ /* 0x000fe40000010000 */
[----:B------:R-:W-:Y:S01]  /*e200*/  FADD.FTZ R8, R160, R165 ;  /* 0x000000a5a0087221 */ /* 0x000fe20000010000 */
[----:B---3--:R-:W-:Y:S01]  /*e210*/  HMMA.16816.F32.BF16 R100, R4, R16, R100 ;  /* 0x000000100464723c */ /* 0x008fe20000041864 */
[----:B------:R-:W-:Y:S02]  /*e220*/  FADD.FTZ R2, R169, R2 ;  /* 0x00000002a9027221 */ /* 0x000fe40000010000 */
[----:B------:R-:W-:Y:S02]  /*e230*/  FADD.FTZ R8, R161, R8 ;  /* 0x00000008a1087221 */ /* 0x000fe40000010000 */
[----:B------:R-:W-:-:S02]  /*e240*/  FADD.FTZ R157, R157, R2 ;  /* 0x000000029d9d7221 */ /* 0x000fc40000010000 */
        /* <DEDUP_REMOVED lines=16> */
[----:B------:R-:W-:Y:S01]  /*e350*/  HMMA.16816.F32.BF16 R112, R4, R14, R112 ;  /* 0x0000000e0470723c */ /* 0x000fe20000041870 */
[----:B------:R-:W-:Y:S02]  /*e360*/  FADD.FTZ R234, R27, R26 ;  /* 0x0000001a1bea7221 */ /* 0x000fe40000010000 */
[----:B------:R-:W-:-:S05]  /*e370*/  FADD.FTZ R233, R39, R38 ;  /* 0x0000002627e97221 */ /* 0x000fca0000010000 */
.L_x_2453:
        /* <DEDUP_REMOVED lines=11> */
.L_x_2465:
        /* <DEDUP_REMOVED lines=32> */
[C---:B------:R-:W-:Y:S01]  /*e630*/  IMAD R6, R2.reuse, R5, R6 ;  /* 0x0000000502067224 */ /* 0x040fe200078e0206 */
[----:B------:R-:W-:Y:S02]  /*e640*/  LOP3.LUT R5, RZ, c[0x0][0x2d0], RZ, 0x33, !PT ;  /* 0x0000b400ff057a12 */ /* 0x000fe400078e33ff */
[C---:B------:R-:W-:Y:S02]  /*e650*/  ISETP.GT.U32.AND P4, PT, R2.reuse, R8, PT ;  /* 0x000000080200720c */ /* 0x040fe40003f84070 */
[----:B------:R-:W-:Y:S11]  /*e660*/  ISETP.GT.U32.AND P2, PT, R2, R6, PT ;  /* 0x000000060200720c */ /* 0x000ff60003f44070 */
[----:B------:R-:W-:Y:S01]  /*e670*/  @!P4 IADD3 R10, R10, 0x1, RZ ;  /* 0x000000010a0ac810 */ /* 0x000fe20007ffe0ff */
[--C-:B------:R-:W-:Y:S01]  /*e680*/  @!P4 IMAD.IADD R8, R8, 0x1, -R2.reuse ;  /* 0x000000010808c824 */ /* 0x100fe200078e0a02 */
[----:B------:R-:W-:Y:S01]  /*e690*/  @!P2 IADD3 R9, R9, 0x1, RZ ;  /* 0x000000010909a810 */ /* 0x000fe20007ffe0ff */
[----:B------:R-:W-:Y:S01]  /*e6a0*/  @!P2 IMAD.IADD R6, R6, 0x1, -R2 ;  /* 0x000000010606a824 */ /* 0x000fe200078e0a02 */
[----:B------:R-:W-:Y:S02]  /*e6b0*/  ISETP.NE.AND P2, PT, RZ, c[0x0][0x2d0], PT ;  /* 0x0000b400ff007a0c */ /* 0x000fe40003f45270 */
[-C--:B------:R-:W-:Y:S02]  /*e6c0*/  ISETP.GE.U32.AND P6, PT, R8, R2.reuse, PT ;  /* 0x000000020800720c */ /* 0x080fe40003fc6070 */
        /* <DEDUP_REMOVED lines=21> */
[----:B------:R-:W-:Y:S01]  /*e820*/  IMAD.WIDE.U32 R8, R6, c[0x0][0x188], R8 ;  /* 0x0000620006087a25 */ /* 0x000fe200078e0008 */
[----:B------:R-:W-:Y:S03]  /*e830*/  SHF.R.S32.HI R4, RZ, 0x1f, R6 ;  /* 0x0000001fff047819 */ /* 0x000fe60000011406 */
[----:B------:R-:W-:Y:S02]  /*e840*/  IMAD.MOV.U32 R59, RZ, RZ, R8 ;  /* 0x000000ffff3b7224 */ /* 0x000fe400078e0008 */
[----:B------:R-:W-:Y:S04]  /*e850*/  IMAD R5, R4, c[0x0][0x188], RZ ;  /* 0x0000620004057a24 */ /* 0x000fe800078e02ff */
[----:B------:R-:W-:Y:S04]  /*e860*/  IMAD R5, R6, c[0x0][0x18c], R5 ;  /* 0x0000630006057a24 */ /* 0x000fe800078e0205 */
[----:B------:R-:W-:Y:S02]  /*e870*/  IMAD.IADD R2, R9, 0x1, R5 ;  /* 0x0000000109027824 */ /* 0x000fe400078e0205 */
.L_x_2462:
[----:B------:R-:W-:Y:S02]  /*e880*/  ISETP.GE.AND P4, PT, R220, c[0x0][0x220], PT ;  /* 0x00008800dc007a0c */ /* 0x000fe40003f86270 */
[----:B------:R-:W-:Y:S02]  /*e890*/  ISETP.GE.AND P3, PT, R209, c[0x0][0x220], PT ;  /* 0x00008800d1007a0c */ /* 0x000fe40003f66270 */
[CC--:B------:R-:W-:Y:S02]  /*e8a0*/  LEA R132, P2, R59.reuse, R172.reuse, 0x1 ;  /* 0x000000ac3b847211 */ /* 0x0c0fe400078408ff */
[C---:B------:R-:W-:Y:S02]  /*e8b0*/  IADD3 R57, P1, R222.reuse, R59, RZ ;  /* 0x0000003bde397210 */ /* 0x040fe40007f3e0ff */
[--C-:B------:R-:W-:Y:S02]  /*e8c0*/  LEA.HI.X R133, R59, R173, R2.reuse, 0x1, P2 ;  /* 0x000000ad3b857211 */ /* 0x100fe400010f0c02 */
[C---:B------:R-:W-:Y:S01]  /*e8d0*/  IADD3 R59, P2, R222.reuse, R57, RZ ;  /* 0x00000039de3b7210 */ /* 0x040fe20007f5e0ff */
[----:B------:R-:W-:Y:S02]  /*e8e0*/  IMAD.X R56, R219, 0x1, R2, P1 ;  /* 0x00000001db387824 */ /* 0x000fe400008e0602 */
        /* <DEDUP_REMOVED lines=10> */
[----:B------:R-:W-:Y:S01]  /*e990*/  IMAD.X R56, R219, 0x1, R56, P2 ;  /* 0x00000001db387824 */ /* 0x000fe200010e0638 */
[CC--:B------:R-:W-:Y:S02]  /*e9a0*/  @!P4 LEA R174, P5, R59.reuse, R172.reuse, 0x1 ;  /* 0x000000ac3baec211 */ /* 0x0c0fe400078a08ff */
[----:B------:R-:W-:Y:S01]  /*e9b0*/  @!PT LDS RZ, [RZ] ;  /* 0x00000000fffff984 */ /* 0x000fe20000000800 */
[----:B------:R-:W-:Y:S01]  /*e9c0*/  @!PT LDS RZ, [RZ] ;  /* 0x00000000fffff984 */ /* 0x000fe20000000800 */
[----:B------:R-:W-:Y:S01]  /*e9d0*/  @!PT LDS RZ, [RZ] ;  /* 0x00000000fffff984 */ /* 0x000fe20000000800 */
[----:B------:R1:W-:Y:S01]  /*e9e0*/  @!P3 LDGSTS.E.BYPASS.LTC128B.128 [R216+0x10000], [R132.64+0x80] ;  /* 0x1000008084d8bfae */ /* 0x0003e2000b901d4c */
        /* <DEDUP_REMOVED lines=8> */
[----:B------:R2:W-:Y:S01]  /*ea70*/  @!P4 LDGSTS.E.BYPASS.LTC128B.128 [R216+0xc800], [R176.64] ;  /* 0x0c800000b0d8cfae */ /* 0x0005e2000b901d4c */
        /* <DEDUP_REMOVED lines=9> */
[----:B------:R3:W-:Y:S01]  /*eb10*/  @!P3 LDGSTS.E.BYPASS.LTC128B.128 [R216+0x10800], [R64.64+0x80] ;  /* 0x1080008040d8bfae */ /* 0x0007e2000b901d4c */
        /* <DEDUP_REMOVED lines=9> */
[----:B------:R4:W-:Y:S01]  /*ebb0*/  @!P4 LDGSTS.E.BYPASS.LTC128B.128 [R216+0xd000], [R174.64] ;  /* 0x0d000000aed8cfae */ /* 0x0009e2000b901d4c */
[C---:B------:R-:W-:Y:S02]  /*ebc0*/  IADD3 R57, P2, R222.reuse, R59, RZ ;  /* 0x0000003bde397210 */ /* 0x040fe40007f5e0ff */
[--C-:B------:R-:W-:Y:S01]  /*ebd0*/  @!P3 LEA.HI.X R179, R59, R173, R56.reuse, 0x1, P1 ;  /* 0x000000ad3bb3b211 */ /* 0x100fe200008f0c38 */
[----:B------:R-:W-:Y:S01]  /*ebe0*/  @P3 STS.128 [R216+0x11000], RZ ;  /* 0x011000ffd8003388 */ /* 0x000fe20000000c00 */
[-C--:B------:R-:W-:Y:S01]  /*ebf0*/  @!P4 LEA R184, P5, R57, R172.reuse, 0x1 ;  /* 0x000000ac39b8c211 */ /* 0x080fe200078a08ff */
[----:B------:R-:W-:Y:S01]  /*ec00*/  IMAD.X R56, R219, 0x1, R56, P2 ;  /* 0x00000001db387824 */ /* 0x000fe200010e0638 */
[CC--:B------:R-:W-:Y:S01]  /*ec10*/  @!P3 LEA R182, P1, R57.reuse, R172.reuse, 0x1 ;  /* 0x000000ac39b6b211 */ /* 0x0c0fe200078208ff */
        /* <DEDUP_REMOVED lines=17> */
[----:B------:R-:W-:Y:S02]  /*ed30*/  IADD3 R57, P1, R222, R59, RZ ;  /* 0x0000003bde397210 */ /* 0x000fe40007f3e0ff */
[-CC-:B------:R-:W-:Y:S01]  /*ed40*/  @!P3 LEA.HI.X R59, R59, R173.reuse, R56.reuse, 0x1, P2 ;  /* 0x000000ad3b3bb211 */ /* 0x180fe200010f0c38 */
[----:B------:R-:W-:Y:S01]  /*ed50*/  @!PT LDS RZ, [RZ] ;  /* 0x00000000fffff984 */ /* 0x000fe20000000800 */
[----:B------:R-:W-:Y:S01]  /*ed60*/  @!PT LDS RZ, [RZ] ;  /* 0x00000000fffff984 */ /* 0x000fe20000000800 */
[----:B------:R-:W-:Y:S01]  /*ed70*/  @!PT LDS RZ, [RZ] ;  /* 0x00000000fffff984 */ /* 0x000fe20000000800 */
[----:B------:R5:W-:Y:S01]  /*ed80*/  @!P3 LDGSTS.E.BYPASS.LTC128B.128 [R216+0x11800], [R60.64+0x80] ;  /* 0x118000803cd8bfae */ /* 0x000be2000b901d4c */
[-C--:B------:R-:W-:Y:S01]  /*ed90*/  @!P4 LEA R186, P5, R57, R172.reuse, 0x1 ;  /* 0x000000ac39bac211 */ /* 0x080fe200078a08ff */
        /* <DEDUP_REMOVED lines=51> */
[----:B------:R-:W5:Y:S04]  /*f0d0*/  LDSM.16.M88.4 R156, [R206+0x6000] ;  /* 0x00600000ce9c783b */ /* 0x000f680000000200 */
[----:B------:R-:W5:Y:S04]  /*f0e0*/  LDSM.16.M88.4 R160, [R206+0x6800] ;  /* 0x00680000cea0783b */ /* 0x000f680000000200 */
[----:B------:R-:W-:Y:S04]  /*f0f0*/  LDSM.16.M88.4 R164, [R204] ;  /* 0x00000000cca4783b */ /* 0x000fe80000000200 */
[----:B------:R-:W-:Y:S04]  /*f100*/  LDSM.16.M88.4 R168, [R204+0x800] ;  /* 0x00080000cca8783b */ /* 0x000fe80000000200 */
[----:B----4-:R-:W-:Y:S01]  /*f110*/  LDSM.16.M88.4 R172, [R206+0x8800] ;  /* 0x00880000ceac783b */ /* 0x010fe20000000200 */
[C---:B-1----:R-:W-:Y:S03]  /*f120*/  HMMA.16816.F32.BF16 R4, R136.reuse, R140, RZ ;  /* 0x0000008c8804723c */ /* 0x042fe600000418ff */
[----:B--2---:R-:W-:Y:S04]  /*f130*/  LDSM.16.M88.4 R176, [R206+0xa000] ;  /* 0x00a00000ceb0783b */ /* 0x004fe80000000200 */
        /* <DEDUP_REMOVED lines=14> */
[----:B------:R-:W4:Y:S07]  /*f220*/  LDSM.16.M88.4 R152, [R204+0x1000] ;  /* 0x00100000cc98783b */ /* 0x000f2e0000000200 */
[C---:B-----5:R-:W-:Y:S08]  /*f230*/  HMMA.16816.F32.BF16 R36, R136.reuse, R156, RZ ;  /* 0x0000009c8824723c */ /* 0x060ff000000418ff */
[C---:B------:R-:W-:Y:S01]  /*f240*/  HMMA.16816.F32.BF16 R40, R136.reuse, R158, RZ ;  /* 0x0000009e8828723c */ /* 0x040fe200000418ff */
[----:B------:R-:W5:Y:S07]  /*f250*/  LDSM.16.M88.4 R156, [R204+0x1800] ;  /* 0x00180000cc9c783b */ /* 0x000f6e0000000200 */
        /* <DEDUP_REMOVED lines=19> */
[C---:B-----5:R-:W-:Y:S08]  /*f390*/  HMMA.16816.F32.BF16 R28, R148.reuse, R156, R28 ;  /* 0x0000009c941c723c */ /* 0x060ff0000004181c */
        /* <DEDUP_REMOVED lines=166> */
[----:B------:R-:W-:Y:S04]  /*fe00*/  IADD3 R140, R140, -0x80, RZ ;  /* 0xffffff808c8c7810 */ /* 0x000fe80007ffe0ff */
[----:B------:R-:W-:Y:S02]  /*fe10*/  IABS R134, R140 ;  /* 0x0000008c00867213 */ /* 0x000fe40000000000 */
[----:B------:R-:W-:Y:S01]  /*fe20*/  LOP3.LUT R140, R140, c[0x0][0x2d0], RZ, 0x3c, !PT ;  /* 0x0000b4008c8c7a12 */ /* 0x000fe200078e3cff */
[----:B-1----:R-:W1:Y:S02]  /*fe30*/  MUFU.RCP R132, R133 ;  /* 0x0000008500847308 */ /* 0x002e640000001000 */
[----:B-1----:R-:W-:Y:S02]  /*fe40*/  IADD3 R136, R132, 0xffffffe, RZ ;  /* 0x0ffffffe84887810 */ /* 0x002fe40007ffe0ff */
[----:B------:R-:W-:Y:S06]  /*fe50*/  IABS R132, R138 ;  /* 0x0000008a00847213 */ /* 0x000fec0000000000 */
[----:B------:R-:W1:Y:S01]  /*fe60*/  F2I.FTZ.U32.TRUNC.NTZ R137, R136 ;  /* 0x0000008800897305 */ /* 0x000e62000021f000 */
        /* <DEDUP_REMOVED lines=49> */
.L_x_2464:
        /* <DEDUP_REMOVED lines=129> */
.L_x_2463:
[----:B-1----:R-:W-:Y:S01]  /*10990*/  IADD3 R149, R215, -0x1, RZ ;  /* 0xffffffffd7957810 */ /* 0x002fe20007ffe0ff */
[----:B------:R-:W-:Y:S02]  /*109a0*/  UMOV UR8, UR11 ;  /* 0x0000000b00087c82 */ /* 0x000fe40008000000 */
[----:B------:R-:W-:Y:S01]  /*109b0*/  UMOV UR9, UR10 ;  /* 0x0000000a00097c82 */ /* 0x000fe20008000000 */
[----:B------:R-:W-:Y:S04]  /*109c0*/  LEA R2, R149, R214, 0x7 ;  /* 0x000000d695027211 */ /* 0x000fe800078e38ff */
[C---:B------:R-:W-:Y:S01]  /*109d0*/  IADD3 R150, R2.reuse, 0x1, RZ ;  /* 0x0000000102967810 */ /* 0x040fe20007ffe0ff */
[----:B------:R-:W-:Y:S01]  /*109e0*/  I2F R159, R2 ;  /* 0x00000002009f7306 */ /* 0x000fe20000201400 */
[C---:B------:R-:W-:Y:S02]  /*109f0*/  IADD3 R137, R2.reuse, 0x9, RZ ;  /* 0x0000000902897810 */ /* 0x040fe40007ffe0ff */
[C---:B------:R-:W-:Y:S02]  /*10a00*/  IADD3 R148, R2.reuse, 0x11, RZ ;  /* 0x0000001102947810 */ /* 0x040fe40007ffe0ff */
[C---:B------:R-:W-:Y:S02]  /*10a10*/  IADD3 R138, R2.reuse, 0x19, RZ ;  /* 0x00000019028a7810 */ /* 0x040fe40007ffe0ff */
[C---:B------:R-:W-:Y:S02]  /*10a20*/  IADD3 R151, R2.reuse, 0x20, RZ ;  /* 0x0000002002977810 */ /* 0x040fe40007ffe0ff */
        /* <DEDUP_REMOVED lines=18> */
[----:B------:R-:W-:Y:S01]  /*10b50*/  IADD3 R132, R2, 0x51, RZ ;  /* 0x0000005102847810 */ /* 0x000fe20007ffe0ff */
[----:B------:R-:W-:Y:S10]  /*10b60*/  I2F R138, R138 ;  /* 0x0000008a008a7306 */ /* 0x000ff40000201400 */
        /* <DEDUP_REMOVED lines=16> */
[----:B------:R-:W1:Y:S02]  /*10c70*/  I2F R132, R132 ;  /* 0x0000008400847306 */ /* 0x000e640000201400 */
[C---:B-1----:R-:W-:Y:S02]  /*10c80*/  FFMA.FTZ R47, R0.reuse, R132, R47 ;  /* 0x00000084002f7223 */ /* 0x042fe4000001002f */
[CC--:B------:R-:W-:Y:S02]  /*10c90*/  FFMA.FTZ R7, R0.reuse, R150.reuse, R7 ;  /* 0x0000009600077223 */ /* 0x0c0fe40000010007 */
[----:B------:R-:W-:Y:S01]  /*10ca0*/  FFMA.FTZ R5, R0, R150, R5 ;  /* 0x0000009600057223 */ /* 0x000fe20000010005 */
[----:B------:R-:W-:Y:S01]  /*10cb0*/  IADD3 R150, R2, 0x58, RZ ;  /* 0x0000005802967810 */ /* 0x000fe20007ffe0ff */
[CC--:B------:R-:W-:Y:S02]  /*10cc0*/  FFMA.FTZ R11, R0.reuse, R137.reuse, R11 ;  /* 0x00000089000b7223 */ /* 0x0c0fe4000001000b */
[C---:B------:R-:W-:Y:S02]  /*10cd0*/  FFMA.FTZ R9, R0.reuse, R137, R9 ;  /* 0x0000008900097223 */ /* 0x040fe40000010009 */
[----:B------:R1:W2:Y:S01]  /*10ce0*/  I2F R137, R150 ;  /* 0x0000009600897306 */ /* 0x0002a20000201400 */
[CC--:B------:R-:W-:Y:S02]  /*10cf0*/  FFMA.FTZ R15, R0.reuse, R148.reuse, R15 ;  /* 0x00000094000f7223 */ /* 0x0c0fe4000001000f */
[----:B------:R-:W-:Y:S01]  /*10d00*/  FFMA.FTZ R13, R0, R148, R13 ;  /* 0x00000094000d7223 */ /* 0x000fe2000001000d */
[----:B------:R-:W-:Y:S01]  /*10d10*/  IADD3 R148, R2, 0x59, RZ ;  /* 0x0000005902947810 */ /* 0x000fe20007ffe0ff */
[CC--:B------:R-:W-:Y:S02]  /*10d20*/  FFMA.FTZ R19, R0.reuse, R138.reuse, R19 ;  /* 0x0000008a00137223 */ /* 0x0c0fe40000010013 */
[C---:B------:R-:W-:Y:S02]  /*10d30*/  FFMA.FTZ R17, R0.reuse, R138, R17 ;  /* 0x0000008a00117223 */ /* 0x040fe40000010011 */
[CC--:B------:R-:W-:Y:S01]  /*10d40*/  FFMA.FTZ R6, R0.reuse, R159.reuse, R6 ;  /* 0x0000009f00067223 */ /* 0x0c0fe20000010006 */
[----:B------:R3:W4:Y:S01]  /*10d50*/  I2F R138, R148 ;  /* 0x00000094008a7306 */ /* 0x0007220000201400 */
[C---:B------:R-:W-:Y:S02]  /*10d60*/  FFMA.FTZ R4, R0.reuse, R159, R4 ;  /* 0x0000009f00047223 */ /* 0x040fe40000010004 */
[CC--:B------:R-:W-:Y:S02]  /*10d70*/  FFMA.FTZ R22, R0.reuse, R151.reuse, R22 ;  /* 0x0000009700167223 */ /* 0x0c0fe40000010016 */
[----:B------:R-:W-:Y:S01]  /*10d80*/  FFMA.FTZ R20, R0, R151, R20 ;  /* 0x0000009700147223 */ /* 0x000fe20000010014 */
[----:B------:R-:W-:Y:S01]  /*10d90*/  IADD3 R151, R2, 0x60, RZ ;  /* 0x0000006002977810 */ /* 0x000fe20007ffe0ff */
[CC--:B------:R-:W-:Y:S02]  /*10da0*/  FFMA.FTZ R26, R0.reuse, R143.reuse, R26 ;  /* 0x0000008f001a7223 */ /* 0x0c0fe4000001001a */
[C---:B------:R-:W-:Y:S02]  /*10db0*/  FFMA.FTZ R24, R0.reuse, R143, R24 ;  /* 0x0000008f00187223 */ /* 0x040fe40000010018 */
[C---:B------:R-:W-:Y:S01]  /*10dc0*/  FFMA.FTZ R10, R0.reuse, R157, R10 ;  /* 0x0000009d000a7223 */ /* 0x040fe2000001000a */
[----:B------:R5:W2:Y:S01]  /*10dd0*/  I2F R143, R151 ;  /* 0x00000097008f7306 */ /* 0x000aa20000201400 */
[----:B------:R-:W-:Y:S01]  /*10de0*/  FFMA.FTZ R18, R0, R153, R18 ;  /* 0x0000009900127223 */ /* 0x000fe20000010012 */
[----:B-1----:R-:W-:Y:S01]  /*10df0*/  FMNMX.FTZ R150, R6, R135, !PT ;  /* 0x0000008706967209 */ /* 0x002fe20007810000 */
[C---:B------:R-:W-:Y:S02]  /*10e00*/  FFMA.FTZ R16, R0.reuse, R153, R16 ;  /* 0x0000009900107223 */ /* 0x040fe40000010010 */
[C---:B------:R-:W-:Y:S01]  /*10e10*/  FFMA.FTZ R8, R0.reuse, R157, R8 ;  /* 0x0000009d00087223 */ /* 0x040fe20000010008 */
[----:B------:R-:W-:Y:S01]  /*10e20*/  FMNMX.FTZ R153, R7, R150, !PT ;  /* 0x0000009607997209 */ /* 0x000fe20007810000 */
[-C--:B------:R-:W-:Y:S01]  /*10e30*/  FFMA.FTZ R23, R0, R146.reuse, R23 ;  /* 0x0000009200177223 */ /* 0x080fe20000010017 */
[----:B------:R-:W-:Y:S01]  /*10e40*/  FMNMX.FTZ R150, R4, R3, !PT ;  /* 0x0000000304967209 */ /* 0x000fe20007810000 */
[----:B------:R-:W-:Y:S01]  /*10e50*/  FFMA.FTZ R21, R0, R146, R21 ;  /* 0x0000009200157223 */ /* 0x000fe20000010015 */
[----:B------:R-:W-:Y:S01]  /*10e60*/  FMNMX.FTZ R146, R10, R153, !PT ;  /* 0x000000990a927209 */ /* 0x000fe20007810000 */
[CC--:B------:R-:W-:Y:S01]  /*10e70*/  FFMA.FTZ R14, R0.reuse, R155.reuse, R14 ;  /* 0x0000009b000e7223 */ /* 0x0c0fe2000001000e */
[----:B------:R-:W-:Y:S01]  /*10e80*/  FMNMX.FTZ R153, R5, R150, !PT ;  /* 0x0000009605997209 */ /* 0x000fe20007810000 */
[C---:B------:R-:W-:Y:S01]  /*10e90*/  FFMA.FTZ R12, R0.reuse, R155, R12 ;  /* 0x0000009b000c7223 */ /* 0x040fe2000001000c */
[----:B------:R-:W-:Y:S01]  /*10ea0*/  FMNMX.FTZ R155, R11, R146, !PT ;  /* 0x000000920b9b7209 */ /* 0x000fe20007810000 */
[----:B------:R-:W-:Y:S01]  /*10eb0*/  FFMA.FTZ R30, R0, R147, R30 ;  /* 0x00000093001e7223 */ /* 0x000fe2000001001e */
[----:B---3--:R-:W-:Y:S01]  /*10ec0*/  FMNMX.FTZ R148, R8, R153, !PT ;  /* 0x0000009908947209 */ /* 0x008fe20007810000 */
[----:B------:R-:W-:Y:S01]  /*10ed0*/  FFMA.FTZ R28, R0, R147, R28 ;  /* 0x00000093001c7223 */ /* 0x000fe2000001001c */
[----:B------:R-:W-:Y:S01]  /*10ee0*/  FMNMX.FTZ R146, R14, R155, !PT ;  /* 0x0000009b0e927209 */ /* 0x000fe20007810000 */
[CC--:B------:R-:W-:Y:S01]  /*10ef0*/  FFMA.FTZ R34, R0.reuse, R145.reuse, R34 ;  /* 0x0000009100227223 */ /* 0x0c0fe20000010022 */
[----:B------:R-:W-:Y:S01]  /*10f00*/  FMNMX.FTZ R155, R9, R148, !PT ;  /* 0x00000094099b7209 */ /* 0x000fe20007810000 */
[C---:B------:R-:W-:Y:S01]  /*10f10*/  FFMA.FTZ R32, R0.reuse, R145, R32 ;  /* 0x0000009100207223 */ /* 0x040fe20000010020 */
[----:B------:R-:W-:Y:S01]  /*10f20*/  FMNMX.FTZ R153, R15, R146, !PT ;  /* 0x000000920f997209 */ /* 0x000fe20007810000 */
[-C--:B------:R-:W-:Y:S01]  /*10f30*/  FFMA.FTZ R31, R0, R144.reuse, R31 ;  /* 0x00000090001f7223 */ /* 0x080fe2000001001f */
[----:B------:R-:W-:Y:S01]  /*10f40*/  FMNMX.FTZ R146, R12, R155, !PT ;  /* 0x0000009b0c927209 */ /* 0x000fe20007810000 */
[----:B------:R-:W-:Y:S01]  /*10f50*/  FFMA.FTZ R29, R0, R144, R29 ;  /* 0x00000090001d7223 */ /* 0x000fe2000001001d */
[----:B------:R-:W-:Y:S01]  /*10f60*/  IADD3 R147, R2, 0x68, RZ ;  /* 0x0000006802937810 */ /* 0x000fe20007ffe0ff */
[-C--:B------:R-:W-:Y:S01]  /*10f70*/  FFMA.FTZ R27, R0, R142.reuse, R27 ;  /* 0x0000008e001b7223 */ /* 0x080fe2000001001b */
[----:B------:R-:W-:Y:S01]  /*10f80*/  FMNMX.FTZ R148, R18, R153, !PT ;  /* 0x0000009912947209 */ /* 0x000fe20007810000 */
[C---:B------:R-:W-:Y:S01]  /*10f90*/  FFMA.FTZ R25, R0.reuse, R142, R25 ;  /* 0x0000008e00197223 */ /* 0x040fe20000010019 */
[----:B------:R-:W-:Y:S01]  /*10fa0*/  FMNMX.FTZ R153, R13, R146, !PT ;  /* 0x000000920d997209 */ /* 0x000fe20007810000 */
[----:B------:R1:W3:Y:S01]  /*10fb0*/  I2F R145, R147 ;  /* 0x0000009300917306 */ /* 0x0002e20000201400 */
[----:B-----5:R-:W-:Y:S01]  /*10fc0*/  FMNMX.FTZ R151, R19, R148, !PT ;  /* 0x0000009413977209 */ /* 0x020fe20007810000 */
[----:B------:R-:W-:Y:S01]  /*10fd0*/  FFMA.FTZ R38, R0, R141, R38 ;  /* 0x0000008d00267223 */ /* 0x000fe20000010026 */
        /* <DEDUP_REMOVED lines=8> */
[----:B------:R-:W-:Y:S01]  /*11060*/  FMNMX.FTZ R146, R20, R151, !PT ;  /* 0x0000009714927209 */ /* 0x000fe20007810000 */
[-C--:B------:R-:W-:Y:S01]  /*11070*/  FFMA.FTZ R39, R0, R136.reuse, R39 ;  /* 0x0000008800277223 */ /* 0x080fe20000010027 */
[----:B------:R-:W-:Y:S01]  /*11080*/  FMNMX.FTZ R144, R26, R153, !PT ;  /* 0x000000991a907209 */ /* 0x000fe20007810000 */
[C---:B------:R-:W-:Y:S01]  /*11090*/  FFMA.FTZ R37, R0.reuse, R136, R37 ;  /* 0x0000008800257223 */ /* 0x040fe20000010025 */
[----:B------:R-:W-:Y:S01]  /*110a0*/  FMNMX.FTZ R153, R21, R146, !PT ;  /* 0x0000009215997209 */ /* 0x000fe20007810000 */
[C---:B------:R-:W-:Y:S01]  /*110b0*/  FFMA.FTZ R33, R0.reuse, R140, R33 ;  /* 0x0000008c00217223 */ /* 0x040fe20000010021 */
[----:B------:R-:W-:Y:S01]  /*110c0*/  FMNMX.FTZ R151, R27, R144, !PT ;  /* 0x000000901b977209 */ /* 0x000fe20007810000 */
[----:B------:R-:W-:Y:S01]  /*110d0*/  FFMA.FTZ R46, R0, R133, R46 ;  /* 0x00000085002e7223 */ /* 0x000fe2000001002e */
[----:B------:R-:W-:Y:S01]  /*110e0*/  FMNMX.FTZ R144, R24, R153, !PT ;  /* 0x0000009918907209 */ /* 0x000fe20007810000 */
[----:B------:R-:W-:Y:S01]  /*110f0*/  FFMA.FTZ R44, R0, R133, R44 ;  /* 0x00000085002c7223 */ /* 0x000fe2000001002c */
[----:B------:R-:W-:Y:S01]  /*11100*/  FMNMX.FTZ R146, R30, R151, !PT ;  /* 0x000000971e927209 */ /* 0x000fe20007810000 */
[CC--:B--2---:R-:W-:Y:S01]  /*11110*/  FFMA.FTZ R50, R0.reuse, R137.reuse, R50 ;  /* 0x0000008900327223 */ /* 0x0c4fe20000010032 */
[----:B------:R-:W-:Y:S01]  /*11120*/  FMNMX.FTZ R151, R25, R144, !PT ;  /* 0x0000009019977209 */ /* 0x000fe20007810000 */
[----:B------:R-:W-:Y:S01]  /*11130*/  FFMA.FTZ R48, R0, R137, R48 ;  /* 0x0000008900307223 */ /* 0x000fe20000010030 */
[----:B------:R-:W-:Y:S01]  /*11140*/  IADD3 R141, R2, 0x70, RZ ;  /* 0x00000070028d7810 */ /* 0x000fe20007ffe0ff */
[C---:B------:R-:W-:Y:S01]  /*11150*/  FFMA.FTZ R43, R0.reuse, R134, R43 ;  /* 0x00000086002b7223 */ /* 0x040fe2000001002b */
[----:B-1----:R-:W-:Y:S01]  /*11160*/  FMNMX.FTZ R147, R31, R146, !PT ;  /* 0x000000921f937209 */ /* 0x002fe20007810000 */
[----:B------:R-:W-:Y:S01]  /*11170*/  FFMA.FTZ R41, R0, R134, R41 ;  /* 0x0000008600297223 */ /* 0x000fe20000010029 */
[----:B------:R-:W-:Y:S01]  /*11180*/  FMNMX.FTZ R144, R28, R151, !PT ;  /* 0x000000971c907209 */ /* 0x000fe20007810000 */
[----:B------:R-:W1:Y:S01]  /*11190*/  I2F R139, R141 ;  /* 0x0000008d008b7306 */ /* 0x000e620000201400 */
[----:B------:R-:W-:Y:S01]  /*111a0*/  FMNMX.FTZ R136, R34, R147, !PT ;  /* 0x0000009322887209 */ /* 0x000fe20007810000 */
[C---:B------:R-:W-:Y:S01]  /*111b0*/  FFMA.FTZ R45, R0.reuse, R132, R45 ;  /* 0x00000084002d7223 */ /* 0x040fe2000001002d */
[----:B------:R-:W-:Y:S01]  /*111c0*/  FMNMX.FTZ R147, R29, R144, !PT ;  /* 0x000000901d937209 */ /* 0x000fe20007810000 */
[C---:B----4-:R-:W-:Y:S01]  /*111d0*/  FFMA.FTZ R51, R0.reuse, R138, R51 ;  /* 0x0000008a00337223 */ /* 0x050fe20000010033 */
[----:B------:R-:W-:Y:S01]  /*111e0*/  FMNMX.FTZ R151, R35, R136, !PT ;  /* 0x0000008823977209 */ /* 0x000fe20007810000 */
[----:B------:R-:W-:Y:S01]  /*111f0*/  FFMA.FTZ R49, R0, R138, R49 ;  /* 0x0000008a00317223 */ /* 0x000fe20000010031 */
[----:B------:R-:W-:Y:S01]  /*11200*/  FMNMX.FTZ R144, R32, R147, !PT ;  /* 0x0000009320907209 */ /* 0x000fe20007810000 */
[----:B------:R-:W-:Y:S01]  /*11210*/  FFMA.FTZ R54, R0, R143, R54 ;  /* 0x0000008f00367223 */ /* 0x000fe20000010036 */
[----:B------:R-:W-:Y:S01]  /*11220*/  FMNMX.FTZ R136, R38, R151, !PT ;  /* 0x0000009726887209 */ /* 0x000fe20007810000 */
[C---:B------:R-:W-:Y:S01]  /*11230*/  FFMA.FTZ R52, R0.reuse, R143, R52 ;  /* 0x0000008f00347223 */ /* 0x040fe20000010034 */
[----:B------:R-:W-:Y:S01]  /*11240*/  FMNMX.FTZ R151, R33, R144, !PT ;  /* 0x0000009021977209 */ /* 0x000fe20007810000 */
[-C--:B---3--:R-:W-:Y:S01]  /*11250*/  FFMA.FTZ R58, R0, R145.reuse, R58 ;  /* 0x00000091003a7223 */ /* 0x088fe2000001003a */
[----:B------:R-:W-:Y:S01]  /*11260*/  IADD3 R142, R2, 0x61, RZ ;  /* 0x00000061028e7810 */ /* 0x000fe20007ffe0ff */
[----:B------:R-:W-:Y:S01]  /*11270*/  FFMA.FTZ R56, R0, R145, R56 ;  /* 0x0000009100387223 */ /* 0x000fe20000010038 */
[----:B------:R-:W-:Y:S02]  /*11280*/  FMNMX.FTZ R147, R39, R136, !PT ;  /* 0x0000008827937209 */ /* 0x000fe40007810000 */
[----:B------:R-:W-:Y:S02]  /*11290*/  FMNMX.FTZ R136, R36, R151, !PT ;  /* 0x0000009724887209 */ /* 0x000fe40007810000 */
[----:B------:R-:W-:Y:S01]  /*112a0*/  IADD3 R133, R2, 0x78, RZ ;  /* 0x0000007802857810 */ /* 0x000fe20007ffe0ff */
[----:B------:R-:W2:Y:S01]  /*112b0*/  I2F R142, R142 ;  /* 0x0000008e008e7306 */ /* 0x000ea20000201400 */
[----:B------:R-:W-:Y:S02]  /*112c0*/  FMNMX.FTZ R144, R42, R147, !PT ;  /* 0x000000932a907209 */ /* 0x000fe40007810000 */
[----:B------:R-:W-:Y:S01]  /*112d0*/  FMNMX.FTZ R147, R37, R136, !PT ;  /* 0x0000008825937209 */ /* 0x000fe20007810000 */
[-C--:B-1----:R-:W-:Y:S01]  /*112e0*/  FFMA.FTZ R62, R0, R139.reuse, R62 ;  /* 0x0000008b003e7223 */ /* 0x082fe2000001003e */
[----:B------:R-:W-:Y:S01]  /*112f0*/  IADD3 R140, R2, 0x69, RZ ;  /* 0x00000069028c7810 */ /* 0x000fe20007ffe0ff */
[----:B------:R-:W-:Y:S01]  /*11300*/  FFMA.FTZ R60, R0, R139, R60 ;  /* 0x0000008b003c7223 */ /* 0x000fe2000001003c */
[----:B------:R-:W-:Y:S02]  /*11310*/  FMNMX.FTZ R141, R43, R144, !PT ;  /* 0x000000902b8d7209 */ /* 0x000fe40007810000 */
[----:B------:R-:W-:Y:S01]  /*11320*/  FMNMX.FTZ R136, R40, R147, !PT ;  /* 0x0000009328887209 */ /* 0x000fe20007810000 */
[----:B------:R1:W3:Y:S01]  /*11330*/  I2F R137, R133 ;  /* 0x0000008500897306 */ /* 0x0002e20000201400 */
[----:B------:R-:W-:Y:S02]  /*11340*/  FMNMX.FTZ R132, R46, R141, !PT ;  /* 0x0000008d2e847209 */ /* 0x000fe40007810000 */
[----:B------:R-:W-:Y:S02]  /*11350*/  FMNMX.FTZ R141, R41, R136, !PT ;  /* 0x00000088298d7209 */ /* 0x000fe40007810000 */
[----:B------:R-:W-:Y:S02]  /*11360*/  IADD3 R134, R2, 0x71, RZ ;  /* 0x0000007102867810 */ /* 0x000fe40007ffe0ff */
[----:B------:R-:W-:Y:S02]  /*11370*/  FMNMX.FTZ R147, R47, R132, !PT ;  /* 0x000000842f937209 */ /* 0x000fe40007810000 */
[----:B------:R-:W-:Y:S01]  /*11380*/  FMNMX.FTZ R132, R44, R141, !PT ;  /* 0x0000008d2c847209 */ /* 0x000fe20007810000 */
[----:B------:R-:W4:Y:S01]  /*11390*/  I2F R140, R140 ;  /* 0x0000008c008c7306 */ /* 0x000f220000201400 */
[----:B------:R-:W-:Y:S02]  /*113a0*/  FMNMX.FTZ R136, R50, R147, !PT ;  /* 0x0000009332887209 */ /* 0x000fe40007810000 */
[----:B------:R-:W-:Y:S01]  /*113b0*/  FMNMX.FTZ R141, R45, R132, !PT ;  /* 0x000000842d8d7209 */ /* 0x000fe20007810000 */
[-C--:B--2---:R-:W-:Y:S01]  /*113c0*/  FFMA.FTZ R55, R0, R142.reuse, R55 ;  /* 0x0000008e00377223 */ /* 0x084fe20000010037 */
[----:B------:R-:W-:Y:S01]  /*113d0*/  IADD3 R2, R2, 0x79, RZ ;  /* 0x0000007902027810 */ /* 0x000fe20007ffe0ff */
[----:B------:R-:W-:Y:S01]  /*113e0*/  FFMA.FTZ R53, R0, R142, R53 ;  /* 0x0000008e00357223 */ /* 0x000fe20000010035 */
[----:B------:R-:W-:Y:S02]  /*113f0*/  FMNMX.FTZ R147, R51, R136, !PT ;  /* 0x0000008833937209 */ /* 0x000fe40007810000 */
[----:B------:R-:W-:Y:S01]  /*11400*/  FMNMX.FTZ R132, R48, R141, !PT ;  /* 0x0000008d30847209 */ /* 0x000fe20007810000 */
[----:B------:R-:W2:Y:S01]  /*11410*/  I2F R134, R134 ;  /* 0x0000008600867306 */ /* 0x000ea20000201400 */
[----:B------:R-:W-:Y:S02]  /*11420*/  FMNMX.FTZ R136, R54, R147, !PT ;  /* 0x0000009336887209 */ /* 0x000fe40007810000 */
[----:B------:R-:W-:Y:S01]  /*11430*/  LDSM.16.MT88.4 R144, [R197+0xc000] ;  /* 0x00c00000c590783b */ /* 0x000fe20000004200 */
[----:B-1----:R-:W-:Y:S01]  /*11440*/  FMNMX.FTZ R133, R49, R132, !PT ;  /* 0x0000008431857209 */ /* 0x002fe20007810000 */
[CC--:B---3--:R-:W-:Y:S01]  /*11450*/  FFMA.FTZ R66, R0.reuse, R137.reuse, R66 ;  /* 0x0000008900427223 */ /* 0x0c8fe20000010042 */
[----:B------:R-:W-:Y:S01]  /*11460*/  FMNMX.FTZ R141, R55, R136, !PT ;  /* 0x00000088378d7209 */ /* 0x000fe20007810000 */
[----:B------:R-:W-:Y:S01]  /*11470*/  FFMA.FTZ R64, R0, R137, R64 ;  /* 0x0000008900407223 */ /* 0x000fe20000010040 */
[----:B------:R-:W-:Y:S02]  /*11480*/  FMNMX.FTZ R132, R52, R133, !PT ;  /* 0x0000008534847209 */ /* 0x000fe40007810000 */
[----:B------:R-:W1:Y:S01]  /*11490*/  I2F R2, R2 ;  /* 0x0000000200027306 */ /* 0x000e620000201400 */
[----:B------:R-:W-:Y:S02]  /*114a0*/  FMNMX.FTZ R136, R58, R141, !PT ;  /* 0x0000008d3a887209 */ /* 0x000fe40007810000 */
[----:B------:R-:W-:Y:S01]  /*114b0*/  FMNMX.FTZ R133, R53, R132, !PT ;  /* 0x0000008435857209 */ /* 0x000fe20007810000 */
[CC--:B----4-:R-:W-:Y:S02]  /*114c0*/  FFMA.FTZ R59, R0.reuse, R140.reuse, R59 ;  /* 0x0000008c003b7223 */ /* 0x0d0fe4000001003b */
[----:B------:R-:W-:Y:S01]  /*114d0*/  FFMA.FTZ R57, R0, R140, R57 ;  /* 0x0000008c00397223 */ /* 0x000fe20000010039 */
[----:B------:R-:W-:Y:S02]  /*114e0*/  FMNMX.FTZ R132, R56, R133, !PT ;  /* 0x0000008538847209 */ /* 0x000fe40007810000 */
[----:B------:R-:W-:Y:S02]  /*114f0*/  FMNMX.FTZ R141, R59, R136, !PT ;  /* 0x000000883b8d7209 */ /* 0x000fe40007810000 */
[----:B------:R-:W-:Y:S02]  /*11500*/  FMNMX.FTZ R139, R57, R132, !PT ;  /* 0x00000084398b7209 */ /* 0x000fe40007810000 */
[----:B------:R-:W-:Y:S01]  /*11510*/  FMNMX.FTZ R136, R62, R141, !PT ;  /* 0x0000008d3e887209 */ /* 0x000fe20007810000 */
[CC--:B--2---:R-:W-:Y:S01]  /*11520*/  FFMA.FTZ R63, R0.reuse, R134.reuse, R63 ;  /* 0x00000086003f7223 */ /* 0x0c4fe2000001003f */
[----:B------:R-:W-:Y:S01]  /*11530*/  LDSM.16.MT88.4 R140, [R198+0xc000] ;  /* 0x00c00000c68c783b */ /* 0x000fe20000004200 */
[----:B------:R-:W-:Y:S01]  /*11540*/  FFMA.FTZ R61, R0, R134, R61 ;  /* 0x00000086003d7223 */ /* 0x000fe2000001003d */
[----:B------:R-:W-:Y:S02]  /*11550*/  FMNMX.FTZ R134, R60, R139, !PT ;  /* 0x0000008b3c867209 */ /* 0x000fe40007810000 */
[----:B------:R-:W-:Y:S04]  /*11560*/  FMNMX.FTZ R133, R63, R136, !PT ;  /* 0x000000883f857209 */ /* 0x000fe80007810000 */
[----:B------:R-:W-:Y:S01]  /*11570*/  FMNMX.FTZ R132, R66, R133, !PT ;  /* 0x0000008542847209 */ /* 0x000fe20007810000 */
[C---:B-1----:R-:W-:Y:S01]  /*11580*/  FFMA.FTZ R67, R0.reuse, R2, R67 ;  /* 0x0000000200437223 */ /* 0x042fe20000010043 */
[----:B------:R-:W-:Y:S01]  /*11590*/  FMNMX.FTZ R133, R61, R134, !PT ;  /* 0x000000863d857209 */ /* 0x000fe20007810000 */
[----:B------:R-:W-:Y:S03]  /*115a0*/  FFMA.FTZ R65, R0, R2, R65 ;  /* 0x0000000200417223 */ /* 0x000fe60000010041 */
        /* <DEDUP_REMOVED lines=8> */
[----:B------:R-:W2:Y:S01]  /*11630*/  SHFL.BFLY PT, R133, R136, 0x1, 0x1f ;  /* 0x0c201f0088857f89 */ /* 0x000ea200000e0000 */
[----:B-1----:R-:W-:Y:S04]  /*11640*/  FMNMX.FTZ R132, R137, R132, !PT ;  /* 0x0000008489847209 */ /* 0x002fe80007810000 */
[C---:B------:R-:W-:Y:S01]  /*11650*/  FSETP.NEU.FTZ.AND P1, PT, R132.reuse, -INF , PT ;  /* 0xff8000008400780b */ /* 0x040fe20003f3d000 */
[C---:B------:R-:W-:Y:S02]  /*11660*/  FMUL.FTZ R156, R132.reuse, c[0x0][0x23c] ;  /* 0x00008f00849c7a20 */ /* 0x040fe40000410000 */
[----:B------:R-:W-:Y:S01]  /*11670*/  FADD.FTZ R134, -R132, R135 ;  /* 0x0000008784867221 */ /* 0x000fe20000010100 */
[----:B--2---:R-:W-:Y:S02]  /*11680*/  FMNMX.FTZ R133, R136, R133, !PT ;  /* 0x0000008588857209 */ /* 0x004fe40007810000 */
[----:B------:R-:W-:Y:S01]  /*11690*/  FSEL R156, R156, RZ, P1 ;  /* 0x000000ff9c9c7208 */ /* 0x000fe20000800000 */
[----:B------:R-:W-:Y:S01]  /*116a0*/  FMUL.FTZ R2, R134, c[0x0][0x23c] ;  /* 0x00008f0086027a20 */ /* 0x000fe20000410000 */
[C---:B------:R-:W-:Y:S01]  /*116b0*/  FSETP.NEU.FTZ.AND P1, PT, R133.reuse, -INF , PT ;  /* 0xff8000008500780b */ /* 0x040fe20003f3d000 */
[C---:B------:R-:W-:Y:S01]  /*116c0*/  FMUL.FTZ R154, R133.reuse, c[0x0][0x23c] ;  /* 0x00008f00859a7a20 */ /* 0x040fe20000410000 */
[----:B------:R-:W1:Y:S01]  /*116d0*/  LDSM.16.MT88.4 R136, [R200+0xc000] ;  /* 0x00c00000c888783b */ /* 0x000e620000004200 */
[----:B------:R-:W-:Y:S02]  /*116e0*/  FADD.FTZ R134, -R133, R3 ;  /* 0x0000000385867221 */ /* 0x000fe40000010100 */
[--C-:B------:R-:W-:Y:S01]  /*116f0*/  FFMA.FTZ R135, R10, c[0x0][0x23c], -R156.reuse ;  /* 0x00008f000a877a23 */ /* 0x100fe2000001089c */
[----:B------:R-:W-:Y:S01]  /*11700*/  FSEL R154, R154, RZ, P1 ;  /* 0x000000ff9a9a7208 */ /* 0x000fe20000800000 */
[----:B------:R-:W-:Y:S01]  /*11710*/  FMUL.FTZ R3, R134, c[0x0][0x23c] ;  /* 0x00008f0086037a20 */ /* 0x000fe20000410000 */
[----:B------:R-:W2:Y:S01]  /*11720*/  MUFU.EX2 R2, R2 ;  /* 0x0000000200027308 */ /* 0x000ea20000000800 */
[----:B------:R-:W-:Y:S01]  /*11730*/  FFMA.FTZ R134, R11, c[0x0][0x23c], -R156 ;  /* 0x00008f000b867a23 */ /* 0x000fe2000001089c */
[----:B------:R-:W-:Y:S01]  /*11740*/  ISETP.GT.AND P1, PT, R215, 0x1, PT ;  /* 0x00000001d700780c */ /* 0x000fe20003f24270 */
[--C-:B------:R-:W-:Y:S01]  /*11750*/  FFMA.FTZ R151, R8, c[0x0][0x23c], -R154.reuse ;  /* 0x00008f0008977a23 */ /* 0x100fe2000001089a */
[----:B------:R-:W-:Y:S01]  /*11760*/  MOV R215, R149 ;  /* 0x0000009500d77202 */ /* 0x000fe20000000f00 */
[----:B------:R-:W-:Y:S02]  /*11770*/  FFMA.FTZ R150, R9, c[0x0][0x23c], -R154 ;  /* 0x00008f0009967a23 */ /* 0x000fe4000001089a */
[--C-:B------:R-:W-:Y:S02]  /*11780*/  FFMA.FTZ R153, R6, c[0x0][0x23c], -R156.reuse ;  /* 0x00008f0006997a23 */ /* 0x100fe4000001089c */
[----:B------:R-:W-:Y:S01]  /*11790*/  FFMA.FTZ R148, R7, c[0x0][0x23c], -R156 ;  /* 0x00008f0007947a23 */ /* 0x000fe2000001089c */
[----:B------:R-:W3:Y:S01]  /*117a0*/  MUFU.EX2 R3, R3 ;  /* 0x0000000300037308 */ /* 0x000ee20000000800 */
[--C-:B------:R-:W-:Y:S02]  /*117b0*/  FFMA.FTZ R155, R4, c[0x0][0x23c], -R154.reuse ;  /* 0x00008f00049b7a23 */ /* 0x100fe4000001089a */
[----:B------:R-:W-:Y:S02]  /*117c0*/  FFMA.FTZ R152, R5, c[0x0][0x23c], -R154 ;  /* 0x00008f0005987a23 */ /* 0x000fe4000001089a */
[--C-:B------:R-:W-:Y:S02]  /*117d0*/  FFMA.FTZ R163, R26, c[0x0][0x23c], -R156.reuse ;  /* 0x00008f001aa37a23 */ /* 0x100fe4000001089c */
[----:B------:R-:W-:Y:S02]  /*117e0*/  FFMA.FTZ R164, R27, c[0x0][0x23c], -R156 ;  /* 0x00008f001ba47a23 */ /* 0x000fe4000001089c */
[--C-:B------:R-:W-:Y:S01]  /*117f0*/  FFMA.FTZ R167, R24, c[0x0][0x23c], -R154.reuse ;  /* 0x00008f0018a77a23 */ /* 0x100fe2000001089a */
[----:B------:R-:W-:Y:S01]  /*11800*/  MUFU.EX2 R153, R153 ;  /* 0x0000009900997308 */ /* 0x000fe20000000800 */
[--C-:B------:R-:W-:Y:S02]  /*11810*/  FFMA.FTZ R168, R25, c[0x0][0x23c], -R154.reuse ;  /* 0x00008f0019a87a23 */ /* 0x100fe4000001089a */
[----:B------:R-:W-:Y:S01]  /*11820*/  LDSM.16.MT88.4 R24, [R198+0xd000] ;  /* 0x00d00000c618783b */ /* 0x000fe20000004200 */
[C---:B--2---:R-:W-:Y:S02]  /*11830*/  FMUL.FTZ R6, R2.reuse, R130 ;  /* 0x0000008202067220 */ /* 0x044fe40000410000 */
[C---:B------:R-:W-:Y:S02]  /*11840*/  FMUL.FTZ R7, R2.reuse, R131 ;  /* 0x0000008302077220 */ /* 0x040fe40000410000 */
[C---:B------:R-:W-:Y:S02]  /*11850*/  FMUL.FTZ R10, R2.reuse, R126 ;  /* 0x0000007e020a7220 */ /* 0x040fe40000410000 */
[----:B------:R-:W2:Y:S01]  /*11860*/  MUFU.EX2 R148, R148 ;  /* 0x0000009400947308 */ /* 0x000ea20000000800 */
[C---:B------:R-:W-:Y:S02]  /*11870*/  FMUL.FTZ R11, R2.reuse, R127 ;  /* 0x0000007f020b7220 */ /* 0x040fe40000410000 */
[C---:B------:R-:W-:Y:S02]  /*11880*/  FMUL.FTZ R70, R2.reuse, R70 ;  /* 0x0000004602467220 */ /* 0x040fe40000410000 */
[C---:B---3--:R-:W-:Y:S02]  /*11890*/  FMUL.FTZ R4, R3.reuse, R128 ;  /* 0x0000008003047220 */ /* 0x048fe40000410000 */
[C---:B------:R-:W-:Y:S02]  /*118a0*/  FMUL.FTZ R5, R3.reuse, R129 ;  /* 0x0000008103057220 */ /* 0x040fe40000410000 */
[C---:B------:R-:W-:Y:S01]  /*118b0*/  FMUL.FTZ R8, R3.reuse, R124 ;  /* 0x0000007c03087220 */ /* 0x040fe20000410000 */
[----:B------:R-:W-:Y:S01]  /*118c0*/  MUFU.EX2 R135, R135 ;  /* 0x0000008700877308 */ /* 0x000fe20000000800 */
[C---:B------:R-:W-:Y:S02]  /*118d0*/  FMUL.FTZ R9, R3.reuse, R125 ;  /* 0x0000007d03097220 */ /* 0x040fe40000410000 */
[----:B------:R-:W3:Y:S01]  /*118e0*/  LDSM.16.MT88.4 R124, [R196+0xc000] ;  /* 0x00c00000c47c783b */ /* 0x000ee20000004200 */
[C---:B------:R-:W-:Y:S02]  /*118f0*/  FMUL.FTZ R71, R2.reuse, R71 ;  /* 0x0000004702477220 */ /* 0x040fe40000410000 */
[C---:B------:R-:W-:Y:S02]  /*11900*/  FMUL.FTZ R68, R3.reuse, R68 ;  /* 0x0000004403447220 */ /* 0x040fe40000410000 */
[C---:B------:R-:W-:Y:S02]  /*11910*/  FMUL.FTZ R69, R3.reuse, R69 ;  /* 0x0000004503457220 */ /* 0x040fe40000410000 */
[----:B------:R-:W4:Y:S01]  /*11920*/  MUFU.EX2 R134, R134 ;  /* 0x0000008600867308 */ /* 0x000f220000000800 */
[C---:B------:R-:W-:Y:S02]  /*11930*/  FMUL.FTZ R74, R2.reuse, R74 ;  /* 0x0000004a024a7220 */ /* 0x040fe40000410000 */
[----:B------:R-:W-:Y:S01]  /*11940*/  FMUL.FTZ R75, R2, R75 ;  /* 0x0000004b024b7220 */ /* 0x000fe20000410000 */
[----:B--2---:R-:W-:Y:S01]  /*11950*/  F2FP.BF16.PACK_AB R129, R148, R153 ;  /* 0x000000999481723e */ /* 0x004fe200000010ff */
[C---:B------:R-:W-:Y:S02]  /*11960*/  FMUL.FTZ R72, R3.reuse, R72 ;  /* 0x0000004803487220 */ /* 0x040fe40000410000 */
[C---:B------:R-:W-:Y:S02]  /*11970*/  FMUL.FTZ R73, R3.reuse, R73 ;  /* 0x0000004903497220 */ /* 0x040fe40000410000 */
[C---:B------:R-:W-:Y:S01]  /*11980*/  FMUL.FTZ R78, R2.reuse, R78 ;  /* 0x0000004e024e7220 */ /* 0x040fe20000410000 */
[----:B------:R-:W-:Y:S01]  /*11990*/  MUFU.EX2 R155, R155 ;  /* 0x0000009b009b7308 */ /* 0x000fe20000000800 */
[C---:B------:R-:W-:Y:S02]  /*119a0*/  FMUL.FTZ R79, R2.reuse, R79 ;  /* 0x0000004f024f7220 */ /* 0x040fe40000410000 */
[C---:B------:R-:W-:Y:S02]  /*119b0*/  FMUL.FTZ R76, R3.reuse, R76 ;  /* 0x0000004c034c7220 */ /* 0x040fe40000410000 */
[C---:B------:R-:W-:Y:S02]  /*119c0*/  FMUL.FTZ R77, R3.reuse, R77 ;  /* 0x0000004d034d7220 */ /* 0x040fe40000410000 */
[C---:B------:R-:W-:Y:S02]  /*119d0*/  FMUL.FTZ R82, R2.reuse, R82 ;  /* 0x0000005202527220 */ /* 0x040fe40000410000 */
[----:B------:R-:W-:Y:S01]  /*119e0*/  FMUL.FTZ R83, R2, R83 ;  /* 0x0000005302537220 */ /* 0x000fe20000410000 */
[----:B------:R-:W2:Y:S01]  /*119f0*/  MUFU.EX2 R152, R152 ;  /* 0x0000009800987308 */ /* 0x000ea20000000800 */
[C---:B------:R-:W-:Y:S02]  /*11a00*/  FMUL.FTZ R80, R3.reuse, R80 ;  /* 0x0000005003507220 */ /* 0x040fe40000410000 */
[C---:B------:R-:W-:Y:S01]  /*11a10*/  FMUL.FTZ R81, R3.reuse, R81 ;  /* 0x0000005103517220 */ /* 0x040fe20000410000 */
[----:B----4-:R-:W-:Y:S01]  /*11a20*/  F2FP.BF16.PACK_AB R131, R134, R135 ;  /* 0x000000878683723e */ /* 0x010fe200000010ff */
[C---:B------:R-:W-:Y:S02]  /*11a30*/  FMUL.FTZ R86, R2.reuse, R86 ;  /* 0x0000005602567220 */ /* 0x040fe40000410000 */
[----:B------:R-:W-:Y:S02]  /*11a40*/  FMUL.FTZ R87, R2, R87 ;  /* 0x0000005702577220 */ /* 0x000fe40000410000 */
[C---:B------:R-:W-:Y:S01]  /*11a50*/  FMUL.FTZ R84, R3.reuse, R84 ;  /* 0x0000005403547220 */ /* 0x040fe20000410000 */
[----:B------:R-:W-:Y:S01]  /*11a60*/  MUFU.EX2 R151, R151 ;  /* 0x0000009700977308 */ /* 0x000fe20000000800 */
[----:B------:R-:W-:Y:S02]  /*11a70*/  FMUL.FTZ R85, R3, R85 ;  /* 0x0000005503557220 */ /* 0x000fe40000410000 */
[--C-:B------:R-:W-:Y:S02]  /*11a80*/  FFMA.FTZ R170, R28, c[0x0][0x23c], -R154.reuse ;  /* 0x00008f001caa7a23 */ /* 0x100fe4000001089a */
[--C-:B------:R-:W-:Y:S02]  /*11a90*/  FFMA.FTZ R169, R29, c[0x0][0x23c], -R154.reuse ;  /* 0x00008f001da97a23 */ /* 0x100fe4000001089a */
[--C-:B------:R-:W-:Y:S02]  /*11aa0*/  FFMA.FTZ R171, R32, c[0x0][0x23c], -R154.reuse ;  /* 0x00008f0020ab7a23 */ /* 0x100fe4000001089a */
[--C-:B------:R-:W-:Y:S01]  /*11ab0*/  FFMA.FTZ R174, R33, c[0x0][0x23c], -R154.reuse ;  /* 0x00008f0021ae7a23 */ /* 0x100fe2000001089a */
[----:B------:R-:W4:Y:S01]  /*11ac0*/  MUFU.EX2 R150, R150 ;  /* 0x0000009600967308 */ /* 0x000f220000000800 */
[--C-:B------:R-:W-:Y:S02]  /*11ad0*/  FFMA.FTZ R176, R36, c[0x0][0x23c], -R154.reuse ;  /* 0x00008f0024b07a23 */ /* 0x100fe4000001089a */
[--C-:B------:R-:W-:Y:S01]  /*11ae0*/  FFMA.FTZ R175, R37, c[0x0][0x23c], -R154.reuse ;  /* 0x00008f0025af7a23 */ /* 0x100fe2000001089a */
[----:B--2---:R-:W-:Y:S01]  /*11af0*/  F2FP.BF16.PACK_AB R128, R152, R155 ;  /* 0x0000009b9880723e */ /* 0x004fe200000010ff */
[--C-:B------:R-:W-:Y:S02]  /*11b00*/  FFMA.FTZ R177, R40, c[0x0][0x23c], -R154.reuse ;  /* 0x00008f0028b17a23 */ /* 0x100fe4000001089a */
[----:B------:R-:W-:Y:S02]  /*11b10*/  FFMA.FTZ R178, R41, c[0x0][0x23c], -R154 ;  /* 0x00008f0029b27a23 */ /* 0x000fe4000001089a */
[--C-:B------:R-:W-:Y:S01]  /*11b20*/  FFMA.FTZ R179, R46, c[0x0][0x23c], -R156.reuse ;  /* 0x00008f002eb37a23 */ /* 0x100fe2000001089c */
[----:B------:R-:W-:Y:S01]  /*11b30*/  MUFU.EX2 R163, R163 ;  /* 0x000000a300a37308 */ /* 0x000fe20000000800 */
[--C-:B------:R-:W-:Y:S02]  /*11b40*/  FFMA.FTZ R180, R47, c[0x0][0x23c], -R156.reuse ;  /* 0x00008f002fb47a23 */ /* 0x100fe4000001089c */
[--C-:B------:R-:W-:Y:S02]  /*11b50*/  FFMA.FTZ R181, R50, c[0x0][0x23c], -R156.reuse ;  /* 0x00008f0032b57a23 */ /* 0x100fe4000001089c */
[----:B------:R-:W-:Y:S02]  /*11b60*/  FFMA.FTZ R182, R51, c[0x0][0x23c], -R156 ;  /* 0x00008f0033b67a23 */ /* 0x000fe4000001089c */
[--C-:B------:R-:W-:Y:S02]  /*11b70*/  FFMA.FTZ R183, R44, c[0x0][0x23c], -R154.reuse ;  /* 0x00008f002cb77a23 */ /* 0x100fe4000001089a */
[--C-:B------:R-:W-:Y:S01]  /*11b80*/  FFMA.FTZ R184, R45, c[0x0][0x23c], -R154.reuse ;  /* 0x00008f002db87a23 */ /* 0x100fe2000001089a */
[----:B------:R-:W-:Y:S01]  /*11b90*/  MUFU.EX2 R164, R164 ;  /* 0x000000a400a47308 */ /* 0x000fe20000000800 */
[----:B------:R-:W-:Y:S01]  /*11ba0*/  LDSM.16.MT88.4 R44, [R197+0x13000] ;  /* 0x01300000c52c783b */ /* 0x000fe20000004200 */
[--C-:B------:R-:W-:Y:S01]  /*11bb0*/  FFMA.FTZ R185, R48, c[0x0][0x23c], -R154.reuse ;  /* 0x00008f0030b97a23 */ /* 0x100fe2000001089a */
[----:B----4-:R-:W-:Y:S01]  /*11bc0*/  F2FP.BF16.PACK_AB R130, R150, R151 ;  /* 0x000000979682723e */ /* 0x010fe200000010ff */
[----:B------:R-:W-:Y:S02]  /*11bd0*/  FFMA.FTZ R186, R49, c[0x0][0x23c], -R154 ;  /* 0x00008f0031ba7a23 */ /* 0x000fe4000001089a */
[C---:B------:R-:W-:Y:S03]  /*11be0*/  FMUL.FTZ R90, R2.reuse, R90 ;  /* 0x0000005a025a7220 */ /* 0x040fe60000410000 */
[----:B------:R-:W-:Y:S01]  /*11bf0*/  LDSM.16.MT88.4 R48, [R196+0x13000] ;  /* 0x01300000c430783b */ /* 0x000fe20000004200 */
[C---:B------:R-:W-:Y:S01]  /*11c00*/  FMUL.FTZ R91, R2.reuse, R91 ;  /* 0x0000005b025b7220 */ /* 0x040fe20000410000 */
[C---:B-1----:R-:W-:Y:S01]  /*11c10*/  HMMA.16816.F32.BF16 R4, R128.reuse, R136, R4 ;  /* 0x000000888004723c */ /* 0x042fe20000041804 */
[----:B------:R-:W-:Y:S04]  /*11c20*/  MUFU.EX2 R167, R167 ;  /* 0x000000a700a77308 */ /* 0x000fe80000000800 */
[C---:B------:R-:W-:Y:S02]  /*11c30*/  FMUL.FTZ R88, R3.reuse, R88 ;  /* 0x0000005803587220 */ /* 0x040fe40000410000 */
[C---:B------:R-:W-:Y:S01]  /*11c40*/  FMUL.FTZ R89, R3.reuse, R89 ;  /* 0x0000005903597220 */ /* 0x040fe20000410000 */
[C---:B------:R-:W-:Y:S01]  /*11c50*/  HMMA.16816.F32.BF16 R8, R128.reuse, R138, R8 ;  /* 0x0000008a8008723c */ /* 0x040fe20000041808 */
[----:B------:R-:W1:Y:S02]  /*11c60*/  LDSM.16.MT88.4 R136, [R200+0x10000] ;  /* 0x01000000c888783b */ /* 0x000e640000004200 */
[----:B------:R-:W-:Y:S01]  /*11c70*/  MUFU.EX2 R168, R168 ;  /* 0x000000a800a87308 */ /* 0x000fe20000000800 */
[C---:B------:R-:W-:Y:S02]  /*11c80*/  FMUL.FTZ R94, R2.reuse, R94 ;  /* 0x0000005e025e7220 */ /* 0x040fe40000410000 */
[C---:B------:R-:W-:Y:S02]  /*11c90*/  FMUL.FTZ R95, R2.reuse, R95 ;  /* 0x0000005f025f7220 */ /* 0x040fe40000410000 */
[C---:B------:R-:W-:Y:S04]  /*11ca0*/  HMMA.16816.F32.BF16 R68, R128.reuse, R140, R68 ;  /* 0x0000008c8044723c */ /* 0x040fe80000041844 */
[C---:B------:R-:W-:Y:S01]  /*11cb0*/  FMUL.FTZ R92, R3.reuse, R92 ;  /* 0x0000005c035c7220 */ /* 0x040fe20000410000 */
[----:B------:R-:W-:Y:S01]  /*11cc0*/  MUFU.EX2 R170, R170 ;  /* 0x000000aa00aa7308 */ /* 0x000fe20000000800 */
[C---:B------:R-:W-:Y:S02]  /*11cd0*/  FMUL.FTZ R93, R3.reuse, R93 ;  /* 0x0000005d035d7220 */ /* 0x040fe40000410000 */
[C---:B------:R-:W-:Y:S01]  /*11ce0*/  HMMA.16816.F32.BF16 R72, R128.reuse, R142, R72 ;  /* 0x0000008e8048723c */ /* 0x040fe20000041848 */
[----:B------:R-:W2:Y:S03]  /*11cf0*/  LDSM.16.MT88.4 R140, [R198+0x10000] ;  /* 0x01000000c68c783b */ /* 0x000ea60000004200 */
[C---:B------:R-:W-:Y:S02]  /*11d00*/  FMUL.FTZ R98, R2.reuse, R98 ;  /* 0x0000006202627220 */ /* 0x040fe40000410000 */
[C---:B------:R-:W-:Y:S01]  /*11d10*/  FMUL.FTZ R99, R2.reuse, R99 ;  /* 0x0000006302637220 */ /* 0x040fe20000410000 */
[----:B------:R-:W-:Y:S01]  /*11d20*/  MUFU.EX2 R169, R169 ;  /* 0x000000a900a97308 */ /* 0x000fe20000000800 */
[C---:B------:R-:W-:Y:S04]  /*11d30*/  HMMA.16816.F32.BF16 R76, R128.reuse, R144, R76 ;  /* 0x00000090804c723c */ /* 0x040fe8000004184c */
[C---:B------:R-:W-:Y:S02]  /*11d40*/  FMUL.FTZ R96, R3.reuse, R96 ;  /* 0x0000006003607220 */ /* 0x040fe40000410000 */
[C---:B------:R-:W-:Y:S02]  /*11d50*/  FMUL.FTZ R97, R3.reuse, R97 ;  /* 0x0000006103617220 */ /* 0x040fe40000410000 */
[C---:B------:R-:W-:Y:S01]  /*11d60*/  HMMA.16816.F32.BF16 R80, R128.reuse, R146, R80 ;  /* 0x000000928050723c */ /* 0x040fe20000041850 */
[----:B------:R-:W-:Y:S03]  /*11d70*/  MUFU.EX2 R171, R171 ;  /* 0x000000ab00ab7308 */ /* 0x000fe60000000800 */
[C---:B------:R-:W-:Y:S02]  /*11d80*/  FMUL.FTZ R102, R2.reuse, R102 ;  /* 0x0000006602667220 */ /* 0x040fe40000410000 */
[C---:B------:R-:W-:Y:S02]  /*11d90*/  FMUL.FTZ R103, R2.reuse, R103 ;  /* 0x0000006702677220 */ /* 0x040fe40000410000 */
[C---:B---3--:R-:W-:Y:S03]  /*11da0*/  HMMA.16816.F32.BF16 R84, R128.reuse, R124, R84 ;  /* 0x0000007c8054723c */ /* 0x048fe60000041854 */
[----:B------:R-:W-:Y:S01]  /*11db0*/  MUFU.EX2 R174, R174 ;  /* 0x000000ae00ae7308 */ /* 0x000fe20000000800 */
[C---:B------:R-:W-:Y:S02]  /*11dc0*/  FMUL.FTZ R100, R3.reuse, R100 ;  /* 0x0000006403647220 */ /* 0x040fe40000410000 */
[C---:B------:R-:W-:Y:S02]  /*11dd0*/  FMUL.FTZ R101, R3.reuse, R101 ;  /* 0x0000006503657220 */ /* 0x040fe40000410000 */
[C---:B------:R-:W-:Y:S01]  /*11de0*/  HMMA.16816.F32.BF16 R88, R128.reuse, R126, R88 ;  /* 0x0000007e8058723c */ /* 0x040fe20000041858 */
[----:B------:R-:W3:Y:S03]  /*11df0*/  LDSM.16.MT88.4 R124, [R197+0x10000] ;  /* 0x01000000c57c783b */ /* 0x000ee60000004200 */
[C---:B------:R-:W-:Y:S01]  /*11e00*/  FMUL.FTZ R106, R2.reuse, R106 ;  /* 0x0000006a026a7220 */ /* 0x040fe20000410000 */
[----:B------:R-:W-:Y:S01]  /*11e10*/  MUFU.EX2 R176, R176 ;  /* 0x000000b000b07308 */ /* 0x000fe20000000800 */
[----:B------:R-:W-:Y:S02]  /*11e20*/  FMUL.FTZ R107, R2, R107 ;  /* 0x0000006b026b7220 */ /* 0x000fe40000410000 */
[C---:B-1----:R-:W-:Y:S04]  /*11e30*/  HMMA.16816.F32.BF16 R92, R128.reuse, R136, R92 ;  /* 0x00000088805c723c */ /* 0x042fe8000004185c */
[C---:B------:R-:W-:Y:S02]  /*11e40*/  FMUL.FTZ R104, R3.reuse, R104 ;  /* 0x0000006803687220 */ /* 0x040fe40000410000 */
[----:B------:R-:W-:Y:S01]  /*11e50*/  FMUL.FTZ R105, R3, R105 ;  /* 0x0000006903697220 */ /* 0x000fe20000410000 */
[----:B------:R-:W-:Y:S01]  /*11e60*/  MUFU.EX2 R175, R175 ;  /* 0x000000af00af7308 */ /* 0x000fe20000000800 */
[C---:B------:R-:W-:Y:S01]  /*11e70*/  HMMA.16816.F32.BF16 R96, R128.reuse, R138, R96 ;  /* 0x0000008a8060723c */ /* 0x040fe20000041860 */
[----:B------:R-:W1:Y:S03]  /*11e80*/  LDSM.16.MT88.4 R136, [R196+0x10000] ;  /* 0x01000000c488783b */ /* 0x000e660000004200 */
[--C-:B------:R-:W-:Y:S02]  /*11e90*/  FFMA.FTZ R144, R14, c[0x0][0x23c], -R156.reuse ;  /* 0x00008f000e907a23 */ /* 0x100fe4000001089c */
[C---:B------:R-:W-:Y:S02]  /*11ea0*/  FMUL.FTZ R14, R2.reuse, R122 ;  /* 0x0000007a020e7220 */ /* 0x040fe40000410000 */
[C---:B--2---:R-:W-:Y:S01]  /*11eb0*/  HMMA.16816.F32.BF16 R100, R128.reuse, R140, R100 ;  /* 0x0000008c8064723c */ /* 0x044fe20000041864 */
[----:B------:R-:W-:Y:S03]  /*11ec0*/  MUFU.EX2 R177, R177 ;  /* 0x000000b100b17308 */ /* 0x000fe60000000800 */
[----:B------:R-:W-:Y:S02]  /*11ed0*/  FFMA.FTZ R145, R15, c[0x0][0x23c], -R156 ;  /* 0x00008f000f917a23 */ /* 0x000fe4000001089c */
[----:B------:R-:W-:Y:S02]  /*11ee0*/  FMUL.FTZ R15, R2, R123 ;  /* 0x0000007b020f7220 */ /* 0x000fe40000410000 */
[C---:B------:R-:W-:Y:S01]  /*11ef0*/  HMMA.16816.F32.BF16 R104, R128.reuse, R142, R104 ;  /* 0x0000008e8068723c */ /* 0x040fe20000041868 */
[----:B------:R-:W-:Y:S02]  /*11f00*/  LDSM.16.MT88.4 R140, [R197+0xc800] ;  /* 0x00c80000c58c783b */ /* 0x000fe40000004200 */
[----:B------:R-:W-:Y:S01]  /*11f10*/  MUFU.EX2 R144, R144 ;  /* 0x0000009000907308 */ /* 0x000fe20000000800 */
[--C-:B------:R-:W-:Y:S02]  /*11f20*/  FFMA.FTZ R158, R12, c[0x0][0x23c], -R154.reuse ;  /* 0x00008f000c9e7a23 */ /* 0x100fe4000001089a */
[----:B------:R-:W-:Y:S02]  /*11f30*/  FMUL.FTZ R12, R3, R120 ;  /* 0x00000078030c7220 */ /* 0x000fe40000410000 */
[----:B------:R-:W-:Y:S04]  /*11f40*/  FFMA.FTZ R157, R13, c[0x0][0x23c], -R154 ;  /* 0x00008f000d9d7a23 */ /* 0x000fe8000001089a */
[C---:B------:R-:W-:Y:S01]  /*11f50*/  FMUL.FTZ R13, R3.reuse, R121 ;  /* 0x00000079030d7220 */ /* 0x040fe20000410000 */
[----:B------:R-:W2:Y:S01]  /*11f60*/  MUFU.EX2 R145, R145 ;  /* 0x0000009100917308 */ /* 0x000ea20000000800 */
[----:B------:R-:W4:Y:S01]  /*11f70*/  LDSM.16.MT88.4 R120, [R200+0xc800] ;  /* 0x00c80000c878783b */ /* 0x000f220000004200 */
[C---:B------:R-:W-:Y:S02]  /*11f80*/  FMUL.FTZ R110, R2.reuse, R110 ;  /* 0x0000006e026e7220 */ /* 0x040fe40000410000 */
[----:B------:R-:W-:Y:S02]  /*11f90*/  FMUL.FTZ R111, R2, R111 ;  /* 0x0000006f026f7220 */ /* 0x000fe40000410000 */
[C---:B------:R-:W-:Y:S02]  /*11fa0*/  FMUL.FTZ R108, R3.reuse, R108 ;  /* 0x0000006c036c7220 */ /* 0x040fe40000410000 */
[----:B------:R-:W-:Y:S02]  /*11fb0*/  FMUL.FTZ R109, R3, R109 ;  /* 0x0000006d036d7220 */ /* 0x000fe40000410000 */
[--C-:B------:R-:W-:Y:S01]  /*11fc0*/  FFMA.FTZ R146, R18, c[0x0][0x23c], -R156.reuse ;  /* 0x00008f0012927a23 */ /* 0x100fe2000001089c */
[----:B------:R-:W-:Y:S01]  /*11fd0*/  MUFU.EX2 R158, R158 ;  /* 0x0000009e009e7308 */ /* 0x000fe20000000800 */
[----:B------:R-:W-:Y:S02]  /*11fe0*/  FFMA.FTZ R147, R19, c[0x0][0x23c], -R156 ;  /* 0x00008f0013937a23 */ /* 0x000fe4000001089c */
[--C-:B------:R-:W-:Y:S01]  /*11ff0*/  FFMA.FTZ R159, R16, c[0x0][0x23c], -R154.reuse ;  /* 0x00008f00109f7a23 */ /* 0x100fe2000001089a */
[C---:B---3--:R-:W-:Y:S03]  /*12000*/  HMMA.16816.F32.BF16 R108, R128.reuse, R124, R108 ;  /* 0x0000007c806c723c */ /* 0x048fe6000004186c */
[----:B------:R-:W-:Y:S02]  /*12010*/  FFMA.FTZ R160, R17, c[0x0][0x23c], -R154 ;  /* 0x00008f0011a07a23 */ /* 0x000fe4000001089a */
[C---:B------:R-:W-:Y:S01]  /*12020*/  FMUL.FTZ R18, R2.reuse, R118 ;  /* 0x0000007602127220 */ /* 0x040fe20000410000 */
[----:B------:R-:W-:Y:S01]  /*12030*/  MUFU.EX2 R146, R146 ;  /* 0x0000009200927308 */ /* 0x000fe20000000800 */
[C---:B------:R-:W-:Y:S01]  /*12040*/  FMUL.FTZ R19, R2.reuse, R119 ;  /* 0x0000007702137220 */ /* 0x040fe20000410000 */
[C---:B------:R-:W-:Y:S01]  /*12050*/  HMMA.16816.F32.BF16 R12, R128.reuse, R126, R12 ;  /* 0x0000007e800c723c */ /* 0x040fe2000004180c */
[----:B------:R-:W3:Y:S03]  /*12060*/  LDSM.16.MT88.4 R124, [R198+0xc800] ;  /* 0x00c80000c67c783b */ /* 0x000ee60000004200 */
[C---:B------:R-:W-:Y:S02]  /*12070*/  FMUL.FTZ R16, R3.reuse, R116 ;  /* 0x0000007403107220 */ /* 0x040fe40000410000 */
[----:B------:R-:W-:Y:S01]  /*12080*/  FMUL.FTZ R17, R3, R117 ;  /* 0x0000007503117220 */ /* 0x000fe20000410000 */
[----:B--2---:R-:W-:Y:S01]  /*12090*/  F2FP.BF16.PACK_AB R117, R145, R144 ;  /* 0x000000909175723e */ /* 0x004fe200000010ff */
[----:B------:R-:W2:Y:S01]  /*120a0*/  MUFU.EX2 R147, R147 ;  /* 0x0000009300937308 */ /* 0x000ea20000000800 */
[C---:B------:R-:W-:Y:S03]  /*120b0*/  FMUL.FTZ R114, R2.reuse, R114 ;  /* 0x0000007202727220 */ /* 0x040fe60000410000 */
[----:B------:R-:W-:Y:S01]  /*120c0*/  FMUL.FTZ R115, R2, R115 ;  /* 0x0000007302737220 */ /* 0x000fe20000410000 */
[C---:B-1----:R-:W-:Y:S03]  /*120d0*/  HMMA.16816.F32.BF16 R16, R128.reuse, R136, R16 ;  /* 0x000000888010723c */ /* 0x042fe60000041810 */
[C---:B------:R-:W-:Y:S02]  /*120e0*/  FMUL.FTZ R112, R3.reuse, R112 ;  /* 0x0000007003707220 */ /* 0x040fe40000410000 */
[----:B------:R-:W1:Y:S01]  /*120f0*/  MUFU.EX2 R157, R157 ;  /* 0x0000009d009d7308 */ /* 0x000e620000000800 */
[----:B------:R-:W-:Y:S02]  /*12100*/  FMUL.FTZ R113, R3, R113 ;  /* 0x0000007103717220 */ /* 0x000fe40000410000 */
[--C-:B------:R-:W-:Y:S01]  /*12110*/  FFMA.FTZ R161, R22, c[0x0][0x23c], -R156.reuse ;  /* 0x00008f0016a17a23 */ /* 0x100fe2000001089c */
[----:B------:R-:W-:Y:S03]  /*12120*/  F2FP.BF16.PACK_AB R22, R168, R167 ;  /* 0x000000a7a816723e */ /* 0x000fe600000010ff */
[----:B------:R-:W-:Y:S01]  /*12130*/  FFMA.FTZ R162, R23, c[0x0][0x23c], -R156 ;  /* 0x00008f0017a27a23 */ /* 0x000fe2000001089c */
[----:B------:R-:W-:Y:S01]  /*12140*/  HMMA.16816.F32.BF16 R112, R128, R138, R112 ;  /* 0x0000008a8070723c */ /* 0x000fe20000041870 */
[----:B------:R-:W5:Y:S01]  /*12150*/  LDSM.16.MT88.4 R128, [R196+0xc800] ;  /* 0x00c80000c480783b */ /* 0x000f620000004200 */
[----:B------:R-:W-:Y:S01]  /*12160*/  MUFU.EX2 R159, R159 ;  /* 0x0000009f009f7308 */ /* 0x000fe20000000800 */
[----:B------:R-:W-:Y:S01]  /*12170*/  F2FP.BF16.PACK_AB R23, R164, R163 ;  /* 0x000000a3a417723e */ /* 0x000fe200000010ff */
[--C-:B------:R-:W-:Y:S01]  /*12180*/  FFMA.FTZ R166, R20, c[0x0][0x23c], -R154.reuse ;  /* 0x00008f0014a67a23 */ /* 0x100fe2000001089a */
[----:B--2---:R-:W-:Y:S01]  /*12190*/  F2FP.BF16.PACK_AB R119, R147, R146 ;  /* 0x000000929377723e */ /* 0x004fe200000010ff */
[----:B------:R-:W-:Y:S03]  /*121a0*/  FFMA.FTZ R165, R21, c[0x0][0x23c], -R154 ;  /* 0x00008f0015a57a23 */ /* 0x000fe6000001089a */
[----:B------:R-:W-:Y:S03]  /*121b0*/  LDSM.16.MT88.4 R136, [R197+0x10800] ;  /* 0x01080000c588783b */ /* 0x000fe60000004200 */
[----:B------:R-:W2:Y:S01]  /*121c0*/  MUFU.EX2 R160, R160 ;  /* 0x000000a000a07308 */ /* 0x000ea20000000800 */
[--C-:B------:R-:W-:Y:S02]  /*121d0*/  FFMA.FTZ R54, R54, c[0x0][0x23c], -R156.reuse ;  /* 0x00008f0036367a23 */ /* 0x100fe4000001089c */
[--C-:B------:R-:W-:Y:S01]  /*121e0*/  FFMA.FTZ R55, R55, c[0x0][0x23c], -R156.reuse ;  /* 0x00008f0037377a23 */ /* 0x100fe2000001089c */
[----:B-1----:R-:W-:Y:S01]  /*121f0*/  F2FP.BF16.PACK_AB R116, R157, R158 ;  /* 0x0000009e9d74723e */ /* 0x002fe200000010ff */
        /* <DEDUP_REMOVED lines=9> */
[----:B------:R-:W1:Y:S01]  /*12290*/  MUFU.EX2 R162, R162 ;  /* 0x000000a200a27308 */ /* 0x000e620000000800 */
[----:B------:R-:W-:Y:S02]  /*122a0*/  FFMA.FTZ R66, R66, c[0x0][0x23c], -R156 ;  /* 0x00008f0042427a23 */ /* 0x000fe4000001089c */
[----:B------:R-:W-:Y:S01]  /*122b0*/  FFMA.FTZ R60, R60, c[0x0][0x23c], -R154 ;  /* 0x00008f003c3c7a23 */ /* 0x000fe2000001089a */
[----:B--2---:R-:W-:Y:S01]  /*122c0*/  F2FP.BF16.PACK_AB R118, R160, R159 ;  /* 0x0000009fa076723e */ /* 0x004fe200000010ff */
[----:B------:R-:W-:Y:S02]  /*122d0*/  FFMA.FTZ R153, R2, R233, R153 ;  /* 0x000000e902997223 */ /* 0x000fe40000010099 */
[----:B------:R-:W-:Y:S01]  /*122e0*/  FFMA.FTZ R155, R3, R234, R155 ;  /* 0x000000ea039b7223 */ /* 0x000fe2000001009b */
[----:B------:R-:W-:Y:S01]  /*122f0*/  MOV R3, R133 ;  /* 0x0000008500037202 */ /* 0x000fe20000000f00 */
[----:B------:R-:W-:Y:S01]  /*12300*/  FADD.FTZ R148, R148, R153 ;  /* 0x0000009994947221 */ /* 0x000fe20000010000 */
[----:B------:R-:W-:Y:S01]  /*12310*/  MUFU.EX2 R166, R166 ;  /* 0x000000a600a67308 */ /* 0x000fe20000000800 */
[C---:B----4-:R-:W-:Y:S05]  /*12320*/  HMMA.16816.F32.BF16 R4, R116.reuse, R120, R4 ;  /* 0x000000787404723c */ /* 0x050fea0000041804 */
[----:B------:R-:W-:Y:S02]  /*12330*/  FADD.FTZ R152, R152, R155 ;  /* 0x0000009b98987221 */ /* 0x000fe40000010000 */
[----:B------:R-:W-:Y:S01]  /*12340*/  FADD.FTZ R135, R135, R148 ;  /* 0x0000009487877221 */ /* 0x000fe20000010000 */
[C---:B------:R-:W-:Y:S01]  /*12350*/  HMMA.16816.F32.BF16 R8, R116.reuse, R122, R8 ;  /* 0x0000007a7408723c */ /* 0x040fe20000041808 */
[----:B------:R-:W2:Y:S01]  /*12360*/  LDSM.16.MT88.4 R120, [R200+0x10800] ;  /* 0x01080000c878783b */ /* 0x000ea20000004200 */
[----:B------:R-:W4:Y:S02]  /*12370*/  MUFU.EX2 R165, R165 ;  /* 0x000000a500a57308 */ /* 0x000f240000000800 */
[----:B------:R-:W-:Y:S01]  /*12380*/  FADD.FTZ R151, R151, R152 ;  /* 0x0000009897977221 */ /* 0x000fe20000010000 */
[----:B-1----:R-:W-:Y:S01]  /*12390*/  F2FP.BF16.PACK_AB R21, R162, R161 ;  /* 0x000000a1a215723e */ /* 0x002fe200000010ff */
[----:B------:R-:W-:Y:S02]  /*123a0*/  FADD.FTZ R135, R134, R135 ;  /* 0x0000008786877221 */ /* 0x000fe40000010000 */
[C---:B---3--:R-:W-:Y:S04]  /*123b0*/  HMMA.16816.F32.BF16 R68, R116.reuse, R124, R68 ;  /* 0x0000007c7444723c */ /* 0x048fe80000041844 */
[----:B------:R-:W-:Y:S01]  /*123c0*/  MUFU.EX2 R178, R178 ;  /* 0x000000b200b27308 */ /* 0x000fe20000000800 */
[----:B------:R-:W-:Y:S02]  /*123d0*/  FADD.FTZ R151, R150, R151 ;  /* 0x0000009796977221 */ /* 0x000fe40000010000 */
[----:B------:R-:W-:Y:S01]  /*123e0*/  FADD.FTZ R144, R144, R135 ;  /* 0x0000008790907221 */ /* 0x000fe20000010000 */
[C---:B------:R-:W-:Y:S01]  /*123f0*/  HMMA.16816.F32.BF16 R72, R116.reuse, R126, R72 ;  /* 0x0000007e7448723c */ /* 0x040fe20000041848 */
[----:B------:R-:W1:Y:S03]  /*12400*/  LDSM.16.MT88.4 R124, [R198+0x10800] ;  /* 0x01080000c67c783b */ /* 0x000e660000004200 */
[----:B------:R-:W-:Y:S01]  /*12410*/  MOV R135, R132 ;  /* 0x0000008400877202 */ /* 0x000fe20000000f00 */
[----:B------:R-:W-:Y:S01]  /*12420*/  FADD.FTZ R158, R158, R151 ;  /* 0x000000979e9e7221 */ /* 0x000fe20000010000 */
[----:B------:R-:W-:Y:S01]  /*12430*/  MUFU.EX2 R179, R179 ;  /* 0x000000b300b37308 */ /* 0x000fe20000000800 */
[----:B------:R-:W-:Y:S01]  /*12440*/  FADD.FTZ R145, R145, R144 ;  /* 0x0000009091917221 */ /* 0x000fe20000010000 */
[C---:B------:R-:W-:Y:S04]  /*12450*/  HMMA.16816.F32.BF16 R76, R116.reuse, R140, R76 ;  /* 0x0000008c744c723c */ /* 0x040fe8000004184c */
[----:B----4-:R-:W-:Y:S01]  /*12460*/  F2FP.BF16.PACK_AB R20, R165, R166 ;  /* 0x000000a6a514723e */ /* 0x010fe200000010ff */
[----:B------:R-:W-:Y:S02]  /*12470*/  FADD.FTZ R158, R157, R158 ;  /* 0x0000009e9d9e7221 */ /* 0x000fe40000010000 */
[----:B------:R-:W-:Y:S01]  /*12480*/  FADD.FTZ R146, R146, R145 ;  /* 0x0000009192927221 */ /* 0x000fe20000010000 */
[C---:B------:R-:W-:Y:S01]  /*12490*/  HMMA.16816.F32.BF16 R80, R116.reuse, R142, R80 ;  /* 0x0000008e7450723c */ /* 0x040fe20000041850 */
[----:B------:R-:W3:Y:S01]  /*124a0*/  LDSM.16.MT88.4 R140, [R196+0x10800] ;  /* 0x01080000c48c783b */ /* 0x000ee20000004200 */
[----:B------:R-:W-:Y:S02]  /*124b0*/  MUFU.EX2 R180, R180 ;  /* 0x000000b400b47308 */ /* 0x000fe40000000800 */
[----:B------:R-:W-:Y:S02]  /*124c0*/  FADD.FTZ R159, R159, R158 ;  /* 0x0000009e9f9f7221 */ /* 0x000fe40000010000 */
[----:B------:R-:W-:Y:S02]  /*124d0*/  FADD.FTZ R146, R147, R146 ;  /* 0x0000009293927221 */ /* 0x000fe40000010000 */
[C---:B-----5:R-:W-:Y:S04]  /*124e0*/  HMMA.16816.F32.BF16 R84, R116.reuse, R128, R84 ;  /* 0x000000807454723c */ /* 0x060fe80000041854 */
[----:B------:R-:W-:Y:S01]  /*124f0*/  MUFU.EX2 R181, R181 ;  /* 0x000000b500b57308 */ /* 0x000fe20000000800 */
[----:B------:R-:W-:Y:S02]  /*12500*/  FADD.FTZ R159, R160, R159 ;  /* 0x0000009fa09f7221 */ /* 0x000fe40000010000 */
[----:B------:R-:W-:Y:S01]  /*12510*/  FADD.FTZ R161, R161, R146 ;  /* 0x00000092a1a17221 */ /* 0x000fe20000010000 */
[C---:B------:R-:W-:Y:S01]  /*12520*/  HMMA.16816.F32.BF16 R88, R116.reuse, R130, R88 ;  /* 0x000000827458723c */ /* 0x040fe20000041858 */
[----:B------:R-:W4:Y:S03]  /*12530*/  LDSM.16.MT88.4 R128, [R200+0xd000] ;  /* 0x00d00000c880783b */ /* 0x000f260000004200 */
[----:B------:R-:W-:Y:S02]  /*12540*/  FADD.FTZ R166, R166, R159 ;  /* 0x0000009fa6a67221 */ /* 0x000fe40000010000 */
[----:B------:R-:W-:Y:S01]  /*12550*/  MUFU.EX2 R182, R182 ;  /* 0x000000b600b67308 */ /* 0x000fe20000000800 */
[----:B------:R-:W-:Y:S01]  /*12560*/  FADD.FTZ R162, R162, R161 ;  /* 0x000000a1a2a27221 */ /* 0x000fe20000010000 */
[C---:B--2---:R-:W-:Y:S04]  /*12570*/  HMMA.16816.F32.BF16 R92, R116.reuse, R120, R92 ;  /* 0x00000078745c723c */ /* 0x044fe8000004185c */
[----:B------:R-:W-:Y:S02]  /*12580*/  FADD.FTZ R166, R165, R166 ;  /* 0x000000a6a5a67221 */ /* 0x000fe40000010000 */
[----:B------:R-:W-:Y:S02]  /*12590*/  FADD.FTZ R163, R163, R162 ;  /* 0x000000a2a3a37221 */ /* 0x000fe40000010000 */
[C---:B------:R-:W-:Y:S01]  /*125a0*/  HMMA.16816.F32.BF16 R96, R116.reuse, R122, R96 ;  /* 0x0000007a7460723c */ /* 0x040fe20000041860 */
[----:B------:R-:W2:Y:S01]  /*125b0*/  LDSM.16.MT88.4 R120, [R197+0xd000] ;  /* 0x00d00000c578783b */ /* 0x000ea20000004200 */
[----:B------:R-:W-:Y:S02]  /*125c0*/  MUFU.EX2 R183, R183 ;  /* 0x000000b700b77308 */ /* 0x000fe40000000800 */
[----:B------:R-:W-:Y:S02]  /*125d0*/  FADD.FTZ R167, R167, R166 ;  /* 0x000000a6a7a77221 */ /* 0x000fe40000010000 */
[----:B------:R-:W-:Y:S02]  /*125e0*/  FADD.FTZ R164, R164, R163 ;  /* 0x000000a3a4a47221 */ /* 0x000fe40000010000 */
[C---:B-1----:R-:W-:Y:S04]  /*125f0*/  HMMA.16816.F32.BF16 R100, R116.reuse, R124, R100 ;  /* 0x0000007c7464723c */ /* 0x042fe80000041864 */
[----:B------:R-:W-:Y:S01]  /*12600*/  MUFU.EX2 R184, R184 ;  /* 0x000000b800b87308 */ /* 0x000fe20000000800 */
[----:B------:R-:W-:Y:S03]  /*12610*/  FADD.FTZ R167, R168, R167 ;  /* 0x000000a7a8a77221 */ /* 0x000fe60000010000 */
[C---:B------:R-:W-:Y:S01]  /*12620*/  HMMA.16816.F32.BF16 R104, R116.reuse, R126, R104 ;  /* 0x0000007e7468723c */ /* 0x040fe20000041868 */
[----:B------:R-:W-:Y:S05]  /*12630*/  LDSM.16.MT88.4 R124, [R200+0x11000] ;  /* 0x01100000c87c783b */ /* 0x000fea0000004200 */
[----:B------:R-:W-:Y:S02]  /*12640*/  MUFU.EX2 R185, R185 ;  /* 0x000000b900b97308 */ /* 0x000fe40000000800 */
[C---:B------:R-:W-:Y:S08]  /*12650*/  HMMA.16816.F32.BF16 R108, R116.reuse, R136, R108 ;  /* 0x00000088746c723c */ /* 0x040ff0000004186c */
[C---:B------:R-:W-:Y:S01]  /*12660*/  HMMA.16816.F32.BF16 R12, R116.reuse, R138, R12 ;  /* 0x0000008a740c723c */ /* 0x040fe2000004180c */
[----:B------:R-:W-:Y:S01]  /*12670*/  LDSM.16.MT88.4 R136, [R196+0x11000] ;  /* 0x01100000c488783b */ /* 0x000fe20000004200 */
[----:B------:R-:W-:Y:S06]  /*12680*/  MUFU.EX2 R186, R186 ;  /* 0x000000ba00ba7308 */ /* 0x000fec0000000800 */
[C---:B---3--:R-:W-:Y:S04]  /*12690*/  HMMA.16816.F32.BF16 R16, R116.reuse, R140, R16 ;  /* 0x0000008c7410723c */ /* 0x048fe80000041810 */
[----:B------:R-:W-:Y:S03]  /*126a0*/  MUFU.EX2 R54, R54 ;  /* 0x0000003600367308 */ /* 0x000fe60000000800 */
[--C-:B------:R-:W-:Y:S01]  /*126b0*/  FFMA.FTZ R141, R30, c[0x0][0x23c], -R156.reuse ;  /* 0x00008f001e8d7a23 */ /* 0x100fe2000001089c */
[----:B------:R-:W-:Y:S01]  /*126c0*/  HMMA.16816.F32.BF16 R112, R116, R142, R112 ;  /* 0x0000008e7470723c */ /* 0x000fe20000041870 */
[----:B------:R-:W1:Y:S03]  /*126d0*/  LDSM.16.MT88.4 R116, [R196+0xd000] ;  /* 0x00d00000c474783b */ /* 0x000e660000004200 */
[--C-:B------:R-:W-:Y:S02]  /*126e0*/  FFMA.FTZ R140, R31, c[0x0][0x23c], -R156.reuse ;  /* 0x00008f001f8c7a23 */ /* 0x100fe4000001089c */
[----:B------:R-:W-:Y:S01]  /*126f0*/  MUFU.EX2 R141, R141 ;  /* 0x0000008d008d7308 */ /* 0x000fe20000000800 */
[--C-:B------:R-:W-:Y:S01]  /*12700*/  FFMA.FTZ R142, R34, c[0x0][0x23c], -R156.reuse ;  /* 0x00008f00228e7a23 */ /* 0x100fe2000001089c */
[C---:B----4-:R-:W-:Y:S01]  /*12710*/  HMMA.16816.F32.BF16 R4, R20.reuse, R128, R4 ;  /* 0x000000801404723c */ /* 0x050fe20000041804 */
[----:B------:R-:W-:Y:S04]  /*12720*/  LDSM.16.MT88.4 R28, [R200+0xd800] ;  /* 0x00d80000c81c783b */ /* 0x000fe80000004200 */
[--C-:B------:R-:W-:Y:S03]  /*12730*/  FFMA.FTZ R143, R35, c[0x0][0x23c], -R156.reuse ;  /* 0x00008f00238f7a23 */ /* 0x100fe6000001089c */
[C---:B------:R-:W-:Y:S01]  /*12740*/  HMMA.16816.F32.BF16 R8, R20.reuse, R130, R8 ;  /* 0x000000821408723c */ /* 0x040fe20000041808 */
[----:B------:R-:W-:Y:S01]  /*12750*/  LDSM.16.MT88.4 R128, [R197+0x11000] ;  /* 0x01100000c580783b */ /* 0x000fe20000004200 */
[----:B------:R-:W3:Y:S06]  /*12760*/  MUFU.EX2 R140, R140 ;  /* 0x0000008c008c7308 */ /* 0x000eec0000000800 */
[C---:B------:R-:W-:Y:S01]  /*12770*/  HMMA.16816.F32.BF16 R68, R20.reuse, R24, R68 ;  /* 0x000000181444723c */ /* 0x040fe20000041844 */
[----:B------:R-:W-:Y:S03]  /*12780*/  LDSM.16.MT88.4 R32, [R198+0xd800] ;  /* 0x00d80000c620783b */ /* 0x000fe60000004200 */
[----:B------:R-:W-:Y:S04]  /*12790*/  MUFU.EX2 R142, R142 ;  /* 0x0000008e008e7308 */ /* 0x000fe80000000800 */
[C---:B------:R-:W-:Y:S01]  /*127a0*/  HMMA.16816.F32.BF16 R72, R20.reuse, R26, R72 ;  /* 0x0000001a1448723c */ /* 0x040fe20000041848 */
[----:B------:R-:W4:Y:S05]  /*127b0*/  LDSM.16.MT88.4 R24, [R198+0x11000] ;  /* 0x01100000c618783b */ /* 0x000f2a0000004200 */
[----:B------:R-:W5:Y:S02]  /*127c0*/  MUFU.EX2 R143, R143 ;  /* 0x0000008f008f7308 */ /* 0x000f640000000800 */
[C---:B--2---:R-:W-:Y:S08]  /*127d0*/  HMMA.16816.F32.BF16 R76, R20.reuse, R120, R76 ;  /* 0x00000078144c723c */ /* 0x044ff0000004184c */
[C---:B------:R-:W-:Y:S01]  /*127e0*/  HMMA.16816.F32.BF16 R80, R20.reuse, R122, R80 ;  /* 0x0000007a1450723c */ /* 0x040fe20000041850 */
[----:B------:R-:W-:Y:S01]  /*127f0*/  LDSM.16.MT88.4 R120, [R197+0x11800] ;  /* 0x01180000c578783b */ /* 0x000fe20000004200 */
[----:B------:R-:W-:Y:S06]  /*12800*/  MUFU.EX2 R55, R55 ;  /* 0x0000003700377308 */ /* 0x000fec0000000800 */
[C---:B-1----:R-:W-:Y:S04]  /*12810*/  HMMA.16816.F32.BF16 R84, R20.reuse, R116, R84 ;  /* 0x000000741454723c */ /* 0x042fe80000041854 */
[----:B------:R-:W-:Y:S04]  /*12820*/  MUFU.EX2 R58, R58 ;  /* 0x0000003a003a7308 */ /* 0x000fe80000000800 */
[C---:B------:R-:W-:Y:S01]  /*12830*/  HMMA.16816.F32.BF16 R88, R20.reuse, R118, R88 ;  /* 0x000000761458723c */ /* 0x040fe20000041858 */
[----:B------:R-:W-:Y:S05]  /*12840*/  LDSM.16.MT88.4 R116, [R196+0xd800] ;  /* 0x00d80000c474783b */ /* 0x000fea0000004200 */
[----:B------:R-:W-:Y:S02]  /*12850*/  MUFU.EX2 R59, R59 ;  /* 0x0000003b003b7308 */ /* 0x000fe40000000800 */
[C---:B------:R-:W-:Y:S08]  /*12860*/  HMMA.16816.F32.BF16 R92, R20.reuse, R124, R92 ;  /* 0x0000007c145c723c */ /* 0x040ff0000004185c */
[C---:B------:R-:W-:Y:S01]  /*12870*/  HMMA.16816.F32.BF16 R96, R20.reuse, R126, R96 ;  /* 0x0000007e1460723c */ /* 0x040fe20000041860 */
[----:B------:R-:W-:Y:S01]  /*12880*/  LDSM.16.MT88.4 R124, [R200+0xf800] ;  /* 0x00f80000c87c783b */ /* 0x000fe20000004200 */
[----:B------:R-:W-:Y:S06]  /*12890*/  MUFU.EX2 R52, R52 ;  /* 0x0000003400347308 */ /* 0x000fec0000000800 */
[C---:B----4-:R-:W-:Y:S04]  /*128a0*/  HMMA.16816.F32.BF16 R100, R20.reuse, R24, R100 ;  /* 0x000000181464723c */ /* 0x050fe80000041864 */
[----:B------:R-:W-:Y:S04]  /*128b0*/  MUFU.EX2 R53, R53 ;  /* 0x0000003500357308 */ /* 0x000fe80000000800 */
[C---:B------:R-:W-:Y:S01]  /*128c0*/  HMMA.16816.F32.BF16 R104, R20.reuse, R26, R104 ;  /* 0x0000001a1468723c */ /* 0x040fe20000041868 */
[----:B------:R-:W1:Y:S05]  /*128d0*/  LDSM.16.MT88.4 R24, [R197+0xd800] ;  /* 0x00d80000c518783b */ /* 0x000e6a0000004200 */
[----:B------:R-:W-:Y:S02]  /*128e0*/  MUFU.EX2 R56, R56 ;  /* 0x0000003800387308 */ /* 0x000fe40000000800 */
[C---:B------:R-:W-:Y:S08]  /*128f0*/  HMMA.16816.F32.BF16 R108, R20.reuse, R128, R108 ;  /* 0x00000080146c723c */ /* 0x040ff0000004186c */
[C---:B------:R-:W-:Y:S01]  /*12900*/  HMMA.16816.F32.BF16 R12, R20.reuse, R130, R12 ;  /* 0x00000082140c723c */ /* 0x040fe2000004180c */
[----:B------:R-:W-:Y:S07]  /*12910*/  MUFU.EX2 R57, R57 ;  /* 0x0000003900397308 */ /* 0x000fee0000000800 */
[C---:B------:R-:W-:Y:S03]  /*12920*/  HMMA.16816.F32.BF16 R16, R20.reuse, R136, R16 ;  /* 0x000000881410723c */ /* 0x040fe60000041810 */
[----:B------:R-:W-:Y:S04]  /*12930*/  MUFU.EX2 R62, R62 ;  /* 0x0000003e003e7308 */ /* 0x000fe80000000800 */
[--C-:B------:R-:W-:Y:S01]  /*12940*/  FFMA.FTZ R137, R38, c[0x0][0x23c], -R156.reuse ;  /* 0x00008f0026897a23 */ /* 0x100fe2000001089c */
[----:B------:R-:W-:Y:S04]  /*12950*/  HMMA.16816.F32.BF16 R112, R20, R138, R112 ;  /* 0x0000008a1470723c */ /* 0x000fe80000041870 */
[--C-:B------:R-:W-:Y:S01]  /*12960*/  FFMA.FTZ R136, R39, c[0x0][0x23c], -R156.reuse ;  /* 0x00008f0027887a23 */ /* 0x100fe2000001089c */
[----:B------:R-:W-:Y:S01]  /*12970*/  MUFU.EX2 R137, R137 ;  /* 0x0000008900897308 */ /* 0x000fe20000000800 */
[----:B------:R-:W-:Y:S01]  /*12980*/  LDSM.16.MT88.4 R36, [R200+0xe000] ;  /* 0x00e00000c824783b */ /* 0x000fe20000004200 */
[----:B---3--:R-:W-:Y:S01]  /*12990*/  F2FP.BF16.PACK_AB R21, R140, R141 ;  /* 0x0000008d8c15723e */ /* 0x008fe200000010ff */
[--C-:B------:R-:W-:Y:S01]  /*129a0*/  FFMA.FTZ R138, R42, c[0x0][0x23c], -R156.reuse ;  /* 0x00008f002a8a7a23 */ /* 0x100fe2000001089c */
[----:B-----5:R-:W-:Y:S03]  /*129b0*/  F2FP.BF16.PACK_AB R23, R143, R142 ;  /* 0x0000008e8f17723e */ /* 0x020fe600000010ff */
[----:B------:R-:W-:Y:S01]  /*129c0*/  F2FP.BF16.PACK_AB R20, R169, R170 ;  /* 0x000000aaa914723e */ /* 0x000fe200000010ff */
[--C-:B------:R-:W-:Y:S01]  /*129d0*/  FFMA.FTZ R139, R43, c[0x0][0x23c], -R156.reuse ;  /* 0x00008f002b8b7a23 */ /* 0x100fe2000001089c */
[----:B------:R-:W-:Y:S01]  /*129e0*/  F2FP.BF16.PACK_AB R22, R174, R171 ;  /* 0x000000abae16723e */ /* 0x000fe200000010ff */
[----:B------:R-:W-:Y:S01]  /*129f0*/  LDSM.16.MT88.4 R40, [R197+0x12000] ;  /* 0x01200000c528783b */ /* 0x000fe20000004200 */
[----:B------:R-:W2:Y:S01]  /*12a00*/  MUFU.EX2 R136, R136 ;  /* 0x0000008800887308 */ /* 0x000ea20000000800 */
[----:B------:R-:W-:Y:S02]  /*12a10*/  FFMA.FTZ R156, R67, c[0x0][0x23c], -R156 ;  /* 0x00008f00439c7a23 */ /* 0x000fe4000001089c */
[----:B------:R-:W-:Y:S02]  /*12a20*/  FADD.FTZ R141, R141, R164 ;  /* 0x000000a48d8d7221 */ /* 0x000fe40000010000 */
[C---:B------:R-:W-:Y:S03]  /*12a30*/  HMMA.16816.F32.BF16 R4, R20.reuse, R28, R4 ;  /* 0x0000001c1404723c */ /* 0x040fe60000041804 */
[----:B------:R-:W-:Y:S02]  /*12a40*/  FADD.FTZ R170, R170, R167 ;  /* 0x000000a7aaaa7221 */ /* 0x000fe40000010000 */
[----:B------:R-:W-:Y:S01]  /*12a50*/  MUFU.EX2 R138, R138 ;  /* 0x0000008a008a7308 */ /* 0x000fe20000000800 */
[----:B------:R-:W-:Y:S02]  /*12a60*/  FADD.FTZ R141, R140, R141 ;  /* 0x0000008d8c8d7221 */ /* 0x000fe40000010000 */
[C---:B------:R-:W-:Y:S01]  /*12a70*/  HMMA.16816.F32.BF16 R8, R20.reuse, R30, R8 ;  /* 0x0000001e1408723c */ /* 0x040fe20000041808 */
[----:B------:R-:W3:Y:S03]  /*12a80*/  LDSM.16.MT88.4 R28, [R200+0x11800] ;  /* 0x01180000c81c783b */ /* 0x000ee60000004200 */
[----:B------:R-:W-:Y:S02]  /*12a90*/  FADD.FTZ R170, R169, R170 ;  /* 0x000000aaa9aa7221 */ /* 0x000fe40000010000 */
[----:B------:R-:W-:Y:S01]  /*12aa0*/  FADD.FTZ R142, R142, R141 ;  /* 0x0000008d8e8e7221 */ /* 0x000fe20000010000 */
[----:B------:R-:W4:Y:S01]  /*12ab0*/  MUFU.EX2 R139, R139 ;  /* 0x0000008b008b7308 */ /* 0x000f220000000800 */
[C---:B------:R-:W-:Y:S04]  /*12ac0*/  HMMA.16816.F32.BF16 R68, R20.reuse, R32, R68 ;  /* 0x000000201444723c */ /* 0x040fe80000041844 */
[----:B------:R-:W-:Y:S02]  /*12ad0*/  FADD.FTZ R171, R171, R170 ;  /* 0x000000aaabab7221 */ /* 0x000fe40000010000 */
[----:B------:R-:W-:Y:S02]  /*12ae0*/  FADD.FTZ R142, R143, R142 ;  /* 0x0000008e8f8e7221 */ /* 0x000fe40000010000 */
[C---:B------:R-:W-:Y:S01]  /*12af0*/  HMMA.16816.F32.BF16 R72, R20.reuse, R34, R72 ;  /* 0x000000221448723c */ /* 0x040fe20000041848 */
[----:B------:R-:W5:Y:S01]  /*12b00*/  LDSM.16.MT88.4 R32, [R198+0x11800] ;  /* 0x01180000c620783b */ /* 0x000f620000004200 */
[----:B------:R-:W2:Y:S02]  /*12b10*/  MUFU.EX2 R63, R63 ;  /* 0x0000003f003f7308 */ /* 0x000ea40000000800 */
[----:B------:R-:W-:Y:S04]  /*12b20*/  FADD.FTZ R171, R174, R171 ;  /* 0x000000abaeab7221 */ /* 0x000fe80000010000 */
[C---:B-1----:R-:W-:Y:S04]  /*12b30*/  HMMA.16816.F32.BF16 R76, R20.reuse, R24, R76 ;  /* 0x00000018144c723c */ /* 0x042fe8000004184c */
[----:B------:R-:W-:Y:S04]  /*12b40*/  MUFU.EX2 R66, R66 ;  /* 0x0000004200427308 */ /* 0x000fe80000000800 */
[C---:B------:R-:W-:Y:S01]  /*12b50*/  HMMA.16816.F32.BF16 R80, R20.reuse, R26, R80 ;  /* 0x0000001a1450723c */ /* 0x040fe20000041850 */
[----:B------:R-:W1:Y:S05]  /*12b60*/  LDSM.16.MT88.4 R24, [R196+0x11800] ;  /* 0x01180000c418783b */ /* 0x000e6a0000004200 */
[----:B------:R-:W1:Y:S02]  /*12b70*/  MUFU.EX2 R67, R156 ;  /* 0x0000009c00437308 */ /* 0x000e640000000800 */
[C---:B------:R-:W-:Y:S08]  /*12b80*/  HMMA.16816.F32.BF16 R84, R20.reuse, R116, R84 ;  /* 0x000000741454723c */ /* 0x040ff00000041854 */
[C---:B------:R-:W-:Y:S01]  /*12b90*/  HMMA.16816.F32.BF16 R88, R20.reuse, R118, R88 ;  /* 0x000000761458723c */ /* 0x040fe20000041858 */
[----:B------:R-:W-:Y:S01]  /*12ba0*/  LDSM.16.MT88.4 R116, [R196+0x12000] ;  /* 0x01200000c474783b */ /* 0x000fe20000004200 */
[----:B------:R-:W-:Y:S06]  /*12bb0*/  MUFU.EX2 R60, R60 ;  /* 0x0000003c003c7308 */ /* 0x000fec0000000800 */
        /* <DEDUP_REMOVED lines=12> */
[----:B--2---:R-:W-:Y:S01]  /*12c80*/  F2FP.BF16.PACK_AB R21, R136, R137 ;  /* 0x000000898815723e */ /* 0x004fe200000010ff */
[----:B------:R-:W-:Y:S01]  /*12c90*/  FADD.FTZ R137, R137, R142 ;  /* 0x0000008e89897221 */ /* 0x000fe20000010000 */
[----:B----4-:R-:W-:Y:S03]  /*12ca0*/  F2FP.BF16.PACK_AB R23, R139, R138 ;  /* 0x0000008a8b17723e */ /* 0x010fe600000010ff */
[C---:B------:R-:W-:Y:S01]  /*12cb0*/  F2FP.BF16.PACK_AB R20, R175.reuse, R176 ;  /* 0x000000b0af14723e */ /* 0x040fe200000010ff */
        /* <DEDUP_REMOVED lines=28> */
[----:B------:R-:W5:Y:S07]  /*12e80*/  LDSM.16.MT88.4 R40, [R200+0x12800] ;  /* 0x01280000c828783b */ /* 0x000f6e0000004200 */
[C---:B------:R-:W-:Y:S08]  /*12e90*/  HMMA.16816.F32.BF16 R16, R20.reuse, R116, R16 ;  /* 0x000000741410723c */ /* 0x040ff00000041810 */
[----:B------:R-:W-:Y:S07]  /*12ea0*/  HMMA.16816.F32.BF16 R112, R20, R118, R112 ;  /* 0x000000761470723c */ /* 0x000fee0000041870 */
        /* <DEDUP_REMOVED lines=24> */
[C---:B-----5:R-:W-:Y:S08]  /*13030*/  HMMA.16816.F32.BF16 R92, R20.reuse, R40, R92 ;  /* 0x00000028145c723c */ /* 0x060ff0000004185c */
        /* <DEDUP_REMOVED lines=26> */
[C---:B---3--:R-:W-:Y:S07]  /*131e0*/  HMMA.16816.F32.BF16 R68, R20.reuse, R32, R68 ;  /* 0x000000201444723c */ /* 0x048fee0000041844 */
[--C-:B------:R-:W-:Y:S01]  /*131f0*/  FFMA.FTZ R33, R61, c[0x0][0x23c], -R154.reuse ;  /* 0x00008f003d217a23 */ /* 0x100fe2000001089a */
[C---:B------:R-:W-:Y:S04]  /*13200*/  HMMA.16816.F32.BF16 R72, R20.reuse, R34, R72 ;  /* 0x000000221448723c */ /* 0x040fe80000041848 */
[--C-:B------:R-:W-:Y:S01]  /*13210*/  FFMA.FTZ R32, R64, c[0x0][0x23c], -R154.reuse ;  /* 0x00008f0040207a23 */ /* 0x100fe2000001089a */
[----:B------:R-:W3:Y:S01]  /*13220*/  MUFU.EX2 R33, R33 ;  /* 0x0000002100217308 */ /* 0x000ee20000000800 */
[----:B------:R-:W-:Y:S02]  /*13230*/  FFMA.FTZ R154, R65, c[0x0][0x23c], -R154 ;  /* 0x00008f00419a7a23 */ /* 0x000fe4000001089a */
[C---:B--2---:R-:W-:Y:S07]  /*13240*/  HMMA.16816.F32.BF16 R76, R20.reuse, R28, R76 ;  /* 0x0000001c144c723c */ /* 0x044fee000004184c */
[----:B------:R-:W-:Y:S01]  /*13250*/  MUFU.EX2 R32, R32 ;  /* 0x0000002000207308 */ /* 0x000fe20000000800 */
[C---:B------:R-:W-:Y:S01]  /*13260*/  HMMA.16816.F32.BF16 R80, R20.reuse, R30, R80 ;  /* 0x0000001e1450723c */ /* 0x040fe20000041850 */
[----:B------:R-:W2:Y:S07]  /*13270*/  LDSM.16.MT88.4 R28, [R198+0xf800] ;  /* 0x00f80000c61c783b */ /* 0x000eae0000004200 */
[C---:B------:R-:W-:Y:S01]  /*13280*/  HMMA.16816.F32.BF16 R84, R20.reuse, R36, R84 ;  /* 0x000000241454723c */ /* 0x040fe20000041854 */
[----:B------:R-:W4:Y:S07]  /*13290*/  MUFU.EX2 R35, R154 ;  /* 0x0000009a00237308 */ /* 0x000f2e0000000800 */
        /* <DEDUP_REMOVED lines=13> */
[----:B---3--:R-:W-:Y:S01]  /*13370*/  F2FP.BF16.PACK_AB R20, R33, R60 ;  /* 0x0000003c2114723e */ /* 0x008fe200000010ff */
[----:B------:R-:W-:Y:S01]  /*13380*/  FADD.FTZ R60, R60, R57 ;  /* 0x000000393c3c7221 */ /* 0x000fe20000010000 */
[----:B----4-:R-:W-:Y:S01]  /*13390*/  F2FP.BF16.PACK_AB R22, R35, R32 ;  /* 0x000000202316723e */ /* 0x010fe200000010ff */
[----:B------:R-:W-:Y:S02]  /*133a0*/  FADD.FTZ R63, R63, R62 ;  /* 0x0000003e3f3f7221 */ /* 0x000fe40000010000 */
[----:B------:R-:W-:Y:S02]  /*133b0*/  FADD.FTZ R33, R33, R60 ;  /* 0x0000003c21217221 */ /* 0x000fe40000010000 */
[----:B------:R-:W-:Y:S02]  /*133c0*/  FADD.FTZ R66, R66, R63 ;  /* 0x0000003f42427221 */ /* 0x000fe40000010000 */
[C---:B------:R-:W-:Y:S01]  /*133d0*/  HMMA.16816.F32.BF16 R128, R20.reuse, R124, R4 ;  /* 0x0000007c1480723c */ /* 0x040fe20000041804 */
[----:B------:R-:W3:Y:S02]  /*133e0*/  LDSM.16.MT88.4 R4, [R196+0xf800] ;  /* 0x00f80000c404783b */ /* 0x000ee40000004200 */
[----:B------:R-:W-:Y:S02]  /*133f0*/  FADD.FTZ R32, R32, R33 ;  /* 0x0000002120207221 */ /* 0x000fe40000010000 */
[----:B------:R-:W-:Y:S02]  /*13400*/  FADD.FTZ R233, R67, R66 ;  /* 0x0000004243e97221 */ /* 0x000fe40000010000 */
[----:B------:R-:W-:Y:S01]  /*13410*/  FADD.FTZ R234, R35, R32 ;  /* 0x0000002023ea7221 */ /* 0x000fe20000010000 */
[C---:B------:R-:W-:Y:S01]  /*13420*/  HMMA.16816.F32.BF16 R124, R20.reuse, R126, R8 ;  /* 0x0000007e147c723c */ /* 0x040fe20000041808 */
[----:B------:R-:W4:Y:S07]  /*13430*/  LDSM.16.MT88.4 R8, [R200+0x13800] ;  /* 0x01380000c808783b */ /* 0x000f2e0000004200 */
[C---:B--2---:R-:W-:Y:S08]  /*13440*/  HMMA.16816.F32.BF16 R68, R20.reuse, R28, R68 ;  /* 0x0000001c1444723c */ /* 0x044ff00000041844 */
[C---:B------:R-:W-:Y:S08]  /*13450*/  HMMA.16816.F32.BF16 R72, R20.reuse, R30, R72 ;  /* 0x0000001e1448723c */ /* 0x040ff00000041848 */
[C---:B-1----:R-:W-:Y:S08]  /*13460*/  HMMA.16816.F32.BF16 R76, R20.reuse, R24, R76 ;  /* 0x00000018144c723c */ /* 0x042ff0000004184c */
[C---:B------:R-:W-:Y:S01]  /*13470*/  HMMA.16816.F32.BF16 R80, R20.reuse, R26, R80 ;  /* 0x0000001a1450723c */ /* 0x040fe20000041850 */
[----:B------:R-:W1:Y:S07]  /*13480*/  LDSM.16.MT88.4 R24, [R198+0x13800] ;  /* 0x01380000c618783b */ /* 0x000e6e0000004200 */
[C---:B---3--:R-:W-:Y:S08]  /*13490*/  HMMA.16816.F32.BF16 R84, R20.reuse, R4, R84 ;  /* 0x000000041454723c */ /* 0x048ff00000041854 */
[C---:B------:R-:W-:Y:S01]  /*134a0*/  HMMA.16816.F32.BF16 R88, R20.reuse, R6, R88 ;  /* 0x000000061458723c */ /* 0x040fe20000041858 */
[----:B------:R-:W2:Y:S07]  /*134b0*/  LDSM.16.MT88.4 R4, [R196+0x13800] ;  /* 0x01380000c404783b */ /* 0x000eae0000004200 */
[C---:B----4-:R-:W-:Y:S08]  /*134c0*/  HMMA.16816.F32.BF16 R92, R20.reuse, R8, R92 ;  /* 0x00000008145c723c */ /* 0x050ff0000004185c */
[C---:B------:R-:W-:Y:S08]  /*134d0*/  HMMA.16816.F32.BF16 R96, R20.reuse, R10, R96 ;  /* 0x0000000a1460723c */ /* 0x040ff00000041860 */
[C---:B-1----:R-:W-:Y:S08]  /*134e0*/  HMMA.16816.F32.BF16 R100, R20.reuse, R24, R100 ;  /* 0x000000181464723c */ /* 0x042ff00000041864 */
[C---:B------:R-:W-:Y:S08]  /*134f0*/  HMMA.16816.F32.BF16 R104, R20.reuse, R26, R104 ;  /* 0x0000001a1468723c */ /* 0x040ff00000041868 */
[C---:B------:R-:W-:Y:S08]  /*13500*/  HMMA.16816.F32.BF16 R108, R20.reuse, R120, R108 ;  /* 0x00000078146c723c */ /* 0x040ff0000004186c */
[C---:B------:R-:W-:Y:S08]  /*13510*/  HMMA.16816.F32.BF16 R120, R20.reuse, R122, R12 ;  /* 0x0000007a1478723c */ /* 0x040ff0000004180c */
[C---:B--2---:R-:W-:Y:S08]  /*13520*/  HMMA.16816.F32.BF16 R116, R20.reuse, R4, R16 ;  /* 0x000000041474723c */ /* 0x044ff00000041810 */
[----:B------:R-:W-:Y:S01]  /*13530*/  HMMA.16816.F32.BF16 R112, R20, R6, R112 ;  /* 0x000000061470723c */ /* 0x000fe20000041870 */
[----:B------:R-:W-:-:S07]  /*13540*/  @P1 BRA `(.L_x_2465) ;  /* 0xffffaee000001947 */ /* 0x000fce000383ffff */
.L_x_2461:
[----:B------:R-:W1:Y:S01]  /*13550*/  SHFL.BFLY PT, R7, R234, 0x2, 0x1f ;  /* 0x0c401f00ea077f89 */ /* 0x000e6200000e0000 */
[----:B------:R-:W-:Y:S01]  /*13560*/  MOV R9, 0x3f800000 ;  /* 0x3f80000000097802 */ /* 0x000fe20000000f00 */
[----:B------:R-:W-:Y:S01]  /*13570*/  ULDC.U8 UR4, c[0x0][0x328] ;  /* 0x0000ca0000047ab9 */ /* 0x000fe20000000000 */
[----:B------:R-:W-:Y:S01]  /*13580*/  MOV R10, 0x3f800000 ;  /* 0x3f800000000a7802 */ /* 0x000fe20000000f00 */
[----:B------:R-:W2:Y:S04]  /*13590*/  SHFL.BFLY PT, R0, R233, 0x2, 0x1f ;  /* 0x0c401f00e9007f89 */ /* 0x000ea800000e0000 */
[----:B------:R-:W3:Y:S01]  /*135a0*/  S2R R4, SR_TID.X ;  /* 0x0000000000047919 */ /* 0x000ee20000002100 */
[----:B-1----:R-:W-:-:S02]  /*135b0*/  FADD.FTZ R7, R7, R234 ;  /* 0x000000ea07077221 */ /* 0x002fc40000010000 */
[----:B--2---:R-:W-:-:S03]  /*135c0*/  FADD.FTZ R0, R0, R233 ;  /* 0x000000e900007221 */ /* 0x004fc60000010000 */
[----:B------:R-:W1:Y:S01]  /*135d0*/  SHFL.BFLY PT, R6, R7, 0x1, 0x1f ;  /* 0x0c201f0007067f89 */ /* 0x000e6200000e0000 */
[----:B---3--:R-:W-:-:S03]  /*135e0*/  SHF.R.S32.HI R3, RZ, 0x1f, R4 ;  /* 0x0000001fff037819 */ /* 0x008fc60000011404 */
[----:B------:R-:W2:Y:S01]  /*135f0*/  SHFL.BFLY PT, R5, R0, 0x1, 0x1f ;  /* 0x0c201f0000057f89 */ /* 0x000ea200000e0000 */
[CC--:B------:R-:W-:Y:S02]  /*13600*/  LEA.HI R8, R3.reuse, R4.reuse, RZ, 0x2 ;  /* 0x0000000403087211 */ /* 0x0c0fe400078f10ff */
[-C--:B------:R-:W-:Y:S01]  /*13610*/  LEA.HI R2, R3, R4.reuse, RZ, 0x5 ;  /* 0x0000000403027211 */ /* 0x080fe200078f28ff */
[----:B-1----:R-:W-:Y:S01]  /*13620*/  FADD.FTZ R6, R7, R6 ;  /* 0x0000000607067221 */ /* 0x002fe20000010000 */
[----:B------:R-:W-:Y:S01]  /*13630*/  LOP3.LUT R7, R8, 0x3ffffffc, RZ, 0xc0, !PT ;  /* 0x3ffffffc08077812 */ /* 0x000fe200078ec0ff */
[----:B--2---:R-:W-:Y:S01]  /*13640*/  FADD.FTZ R5, R0, R5 ;  /* 0x0000000500057221 */ /* 0x004fe20000010000 */
[----:B------:R-:W-:Y:S02]  /*13650*/  SHF.R.S32.HI R0, RZ, 0x5, R2 ;  /* 0x00000005ff007819 */ /* 0x000fe40000011402 */
[----:B------:R-:W-:Y:S02]  /*13660*/  IADD3 R7, -R7, R4, RZ ;  /* 0x0000000407077210 */ /* 0x000fe40007ffe1ff */
[----:B------:R-:W-:-:S02]  /*13670*/  FSETP.NE.FTZ.AND P4, PT, R6, RZ, PT ;  /* 0x000000ff0600720b */ /* 0x000fc40003f95000 */
[----:B------:R-:W-:Y:S02]  /*13680*/  LEA R0, R0, R7, 0x9 ;  /* 0x0000000700007211 */ /* 0x000fe400078e48ff */
[--C-:B------:R-:W-:Y:S02]  /*13690*/  SHF.R.S32.HI R7, RZ, 0x2, R8.reuse ;  /* 0x00000002ff077819 */ /* 0x100fe40000011408 */
[----:B------:R-:W-:Y:S02]  /*136a0*/  SHF.R.S32.HI R8, RZ, 0x1f, R8 ;  /* 0x0000001fff087819 */ /* 0x000fe40000011408 */
[----:B------:R-:W-:Y:S02]  /*136b0*/  FSETP.NE.FTZ.AND P3, PT, R5, RZ, PT ;  /* 0x000000ff0500720b */ /* 0x000fe40003f75000 */
[----:B------:R-:W-:-:S03]  /*136c0*/  LEA.HI R8, R8, R7, RZ, 0x3 ;  /* 0x0000000708087211 */ /* 0x000fc600078f18ff */
[----:B------:R-:W1:Y:S01]  /*136d0*/  @P4 MUFU.RCP R9, R6 ;  /* 0x0000000600094308 */ /* 0x000e620000001000 */
[----:B------:R-:W-:-:S04]  /*136e0*/  LOP3.LUT R8, R8, 0xfffffff8, RZ, 0xc0, !PT ;  /* 0xfffffff808087812 */ /* 0x000fc800078ec0ff */
[----:B------:R-:W-:-:S03]  /*136f0*/  IADD3 R8, R7, -R8, RZ ;  /* 0x8000000807087210 */ /* 0x000fc60007ffe0ff */
[----:B------:R-:W2:Y:S01]  /*13700*/  @P3 MUFU.RCP R10, R5 ;  /* 0x00000005000a3308 */ /* 0x000ea20000001000 */
[C---:B------:R-:W-:Y:S02]  /*13710*/  SHF.L.U32 R7, R8.reuse, 0x6, RZ ;  /* 0x0000000608077819 */ /* 0x040fe400000006ff */
[C---:B------:R-:W-:Y:S02]  /*13720*/  LOP3.LUT R11, R8.reuse, 0x1, RZ, 0xc0, !PT ;  /* 0x00000001080b7812 */ /* 0x040fe400078ec0ff */
[----:B------:R-:W-:Y:S02]  /*13730*/  LOP3.LUT R7, R7, 0x1c0, RZ, 0xc0, !PT ;  /* 0x000001c007077812 */ /* 0x000fe400078ec0ff */
[----:B------:R-:W-:Y:S01]  /*13740*/  ISETP.NE.U32.AND P0, PT, R11, 0x1, PT ;  /* 0x000000010b00780c */ /* 0x000fe20003f05070 */
[----:B-1----:R-:W-:Y:S01]  /*13750*/  FMUL.FTZ R128, R9, R128 ;  /* 0x0000008009807220 */ /* 0x002fe20000410000 */
[----:B------:R-:W-:Y:S01]  /*13760*/  LEA.HI R7, R7, R7, RZ, 0x1d ;  /* 0x0000000707077211 */ /* 0x000fe200078fe8ff */
[C---:B------:R-:W-:Y:S01]  /*13770*/  FMUL.FTZ R129, R9.reuse, R129 ;  /* 0x0000008109817220 */ /* 0x040fe20000410000 */
[----:B------:R-:W-:Y:S01]  /*13780*/  R2P PR, R8, 0x6 ;  /* 0x0000000608007804 */ /* 0x000fe20000000000 */
[C---:B------:R-:W-:Y:S01]  /*13790*/  FMUL.FTZ R124, R9.reuse, R124 ;  /* 0x0000007c097c7220 */ /* 0x040fe20000410000 */
[----:B------:R-:W-:Y:S01]  /*137a0*/  LEA R0, R0, R7, 0x1 ;  /* 0x0000000700007211 */ /* 0x000fe200078e08ff */
[----:B------:R-:W-:Y:S01]  /*137b0*/  FMUL.FTZ R125, R9, R125 ;  /* 0x0000007d097d7220 */ /* 0x000fe20000410000 */
[----:B------:R-:W-:Y:S01]  /*137c0*/  MOV R8, 0x40 ;  /* 0x0000004000087802 */ /* 0x000fe20000000f00 */
[----:B--2---:R-:W-:Y:S01]  /*137d0*/  FMUL.FTZ R131, R10, R131 ;  /* 0x000000830a837220 */ /* 0x004fe20000410000 */
[----:B------:R-:W-:Y:S01]  /*137e0*/  SHF.L.U32 R7, R0, 0x1, RZ ;  /* 0x0000000100077819 */ /* 0x000fe200000006ff */
[C---:B------:R-:W-:Y:S01]  /*137f0*/  FMUL.FTZ R130, R10.reuse, R130 ;  /* 0x000000820a827220 */ /* 0x040fe20000410000 */
[----:B------:R-:W-:Y:S01]  /*13800*/  MOV R0, 0x20 ;  /* 0x0000002000007802 */ /* 0x000fe20000000f00 */
[C---:B------:R-:W-:Y:S01]  /*13810*/  FMUL.FTZ R127, R10.reuse, R127 ;  /* 0x0000007f0a7f7220 */ /* 0x040fe20000410000 */
[----:B------:R-:W-:Y:S01]  /*13820*/  IADD3 R11, R7, -0x10, RZ ;  /* 0xfffffff0070b7810 */ /* 0x000fe20007ffe0ff */
[----:B------:R-:W-:Y:S01]  /*13830*/  FMUL.FTZ R126, R10, R126 ;  /* 0x0000007e0a7e7220 */ /* 0x000fe20000410000 */
[----:B------:R-:W-:Y:S01]  /*13840*/  SEL R0, R0, 0xffffffe0, !P1 ;  /* 0xffffffe000007807 */ /* 0x000fe20004800000 */
[----:B------:R-:W-:Y:S01]  /*13850*/  FMUL.FTZ R68, R9, R68 ;  /* 0x0000004409447220 */ /* 0x000fe20000410000 */
[----:B------:R-:W-:Y:S01]  /*13860*/  @P0 IADD3 R11, R7, 0x10, RZ ;  /* 0x00000010070b0810 */ /* 0x000fe20007ffe0ff */
[----:B------:R-:W-:Y:S01]  /*13870*/  FMUL.FTZ R69, R9, R69 ;  /* 0x0000004509457220 */ /* 0x000fe20000410000 */
[----:B------:R-:W-:Y:S01]  /*13880*/  F2FP.BF16.PACK_AB R128, R129, R128 ;  /* 0x000000808180723e */ /* 0x000fe200000010ff */
[C---:B------:R-:W-:Y:S01]  /*13890*/  FMUL.FTZ R71, R10.reuse, R71 ;  /* 0x000000470a477220 */ /* 0x040fe20000410000 */
[----:B------:R-:W-:Y:S01]  /*138a0*/  F2FP.BF16.PACK_AB R130, R131, R130 ;  /* 0x000000828382723e */ /* 0x000fe200000010ff */
[----:B------:R-:W-:Y:S01]  /*138b0*/  FMUL.FTZ R70, R10, R70 ;  /* 0x000000460a467220 */ /* 0x000fe20000410000 */
[----:B------:R-:W-:Y:S01]  /*138c0*/  SEL R8, R8, 0xffffffc0, !P2 ;  /* 0xffffffc008087807 */ /* 0x000fe20005000000 */
[----:B------:R-:W-:Y:S01]  /*138d0*/  FMUL.FTZ R72, R9, R72 ;  /* 0x0000004809487220 */ /* 0x000fe20000410000 */
[----:B------:R-:W-:Y:S01]  /*138e0*/  F2FP.BF16.PACK_AB R124, R125, R124 ;  /* 0x0000007c7d7c723e */ /* 0x000fe200000010ff */
[----:B------:R-:W-:Y:S01]  /*138f0*/  FMUL.FTZ R73, R9, R73 ;  /* 0x0000004909497220 */ /* 0x000fe20000410000 */
[----:B------:R-:W-:Y:S01]  /*13900*/  F2FP.BF16.PACK_AB R126, R127, R126 ;  /* 0x0000007e7f7e723e */ /* 0x000fe200000010ff */
[C---:B------:R-:W-:Y:S01]  /*13910*/  FMUL.FTZ R75, R10.reuse, R75 ;  /* 0x0000004b0a4b7220 */ /* 0x040fe20000410000 */
[----:B------:R-:W-:Y:S01]  /*13920*/  F2FP.BF16.PACK_AB R68, R69, R68 ;  /* 0x000000444544723e */ /* 0x000fe200000010ff */
[C---:B------:R-:W-:Y:S01]  /*13930*/  FMUL.FTZ R74, R10.reuse, R74 ;  /* 0x0000004a0a4a7220 */ /* 0x040fe20000410000 */
        /* <DEDUP_REMOVED lines=14> */
[----:B------:R-:W-:Y:S01]  /*13a20*/  IADD3 R17, R7, R8, RZ ;  /* 0x0000000807117210 */ /* 0x000fe20007ffe0ff */
[C---:B------:R-:W-:Y:S01]  /*13a30*/  FMUL.FTZ R82, R10.reuse, R82 ;  /* 0x000000520a527220 */ /* 0x040fe20000410000 */
        /* <DEDUP_REMOVED lines=8> */
[----:B------:R-:W-:Y:S01]  /*13ac0*/  IADD3 R19, R8, R11, RZ ;  /* 0x0000000b08137210 */ /* 0x000fe20007ffe0ff */
[----:B------:R-:W-:Y:S01]  /*13ad0*/  FMUL.FTZ R88, R9, R88 ;  /* 0x0000005809587220 */ /* 0x000fe20000410000 */
[----:B------:R-:W-:Y:S01]  /*13ae0*/  F2FP.BF16.PACK_AB R84, R85, R84 ;  /* 0x000000545554723e */ /* 0x000fe200000010ff */
[----:B------:R-:W-:Y:S01]  /*13af0*/  FMUL.FTZ R89, R9, R89 ;  /* 0x0000005909597220 */ /* 0x000fe20000410000 */
[----:B------:R-:W-:Y:S01]  /*13b00*/  F2FP.BF16.PACK_AB R86, R87, R86 ;  /* 0x000000565756723e */ /* 0x000fe200000010ff */
[C---:B------:R-:W-:Y:S01]  /*13b10*/  FMUL.FTZ R91, R10.reuse, R91 ;  /* 0x0000005b0a5b7220 */ /* 0x040fe20000410000 */
[----:B------:R-:W-:Y:S01]  /*13b20*/  STS [R11], R124 ;  /* 0x0000007c0b007388 */ /* 0x000fe20000000800 */
[C---:B------:R-:W-:Y:S01]  /*13b30*/  FMUL.FTZ R90, R10.reuse, R90 ;  /* 0x0000005a0a5a7220 */ /* 0x040fe20000410000 */
[----:B------:R-:W-:Y:S01]  /*13b40*/  IADD3 R21, R13, R8, RZ ;  /* 0x000000080d157210 */ /* 0x000fe20007ffe0ff */
[C---:B------:R-:W-:Y:S01]  /*13b50*/  FMUL.FTZ R92, R9.reuse, R92 ;  /* 0x0000005c095c7220 */ /* 0x040fe20000410000 */
[----:B------:R-:W-:Y:S01]  /*13b60*/  STS [R11+0x400], R126 ;  /* 0x0004007e0b007388 */ /* 0x000fe20000000800 */
[----:B------:R-:W-:Y:S01]  /*13b70*/  FMUL.FTZ R93, R9, R93 ;  /* 0x0000005d095d7220 */ /* 0x000fe20000410000 */
[----:B------:R-:W-:Y:S01]  /*13b80*/  F2FP.BF16.PACK_AB R88, R89, R88 ;  /* 0x000000585958723e */ /* 0x000fe200000010ff */
[C---:B------:R-:W-:Y:S01]  /*13b90*/  FMUL.FTZ R95, R10.reuse, R95 ;  /* 0x0000005f0a5f7220 */ /* 0x040fe20000410000 */
[----:B------:R-:W-:Y:S01]  /*13ba0*/  F2FP.BF16.PACK_AB R90, R91, R90 ;  /* 0x0000005a5b5a723e */ /* 0x000fe200000010ff */
[C---:B------:R-:W-:Y:S01]  /*13bb0*/  FMUL.FTZ R94, R10.reuse, R94 ;  /* 0x0000005e0a5e7220 */ /* 0x040fe20000410000 */
[----:B------:R-:W-:Y:S01]  /*13bc0*/  STS [R13], R68 ;  /* 0x000000440d007388 */ /* 0x000fe20000000800 */
[----:B------:R-:W-:Y:S01]  /*13bd0*/  FMUL.FTZ R96, R9, R96 ;  /* 0x0000006009607220 */ /* 0x000fe20000410000 */
[----:B------:R-:W-:Y:S01]  /*13be0*/  IADD3 R23, R15, R8, RZ ;  /* 0x000000080f177210 */ /* 0x000fe20007ffe0ff */
[----:B------:R-:W-:Y:S01]  /*13bf0*/  FMUL.FTZ R97, R9, R97 ;  /* 0x0000006109617220 */ /* 0x000fe20000410000 */
[----:B------:R-:W-:Y:S01]  /*13c00*/  STS [R13+0x400], R70 ;  /* 0x000400460d007388 */ /* 0x000fe20000000800 */
[C---:B------:R-:W-:Y:S01]  /*13c10*/  FMUL.FTZ R99, R10.reuse, R99 ;  /* 0x000000630a637220 */ /* 0x040fe20000410000 */
[----:B------:R-:W-:Y:S01]  /*13c20*/  F2FP.BF16.PACK_AB R92, R93, R92 ;  /* 0x0000005c5d5c723e */ /* 0x000fe200000010ff */
        /* <DEDUP_REMOVED lines=38> */
[----:B------:R-:W-:Y:S01]  /*13e90*/  FMUL.FTZ R112, R9, R112 ;  /* 0x0000007009707220 */ /* 0x000fe20000410000 */
[----:B------:R-:W-:Y:S01]  /*13ea0*/  STS [R23+0x400], R90 ;  /* 0x0004005a17007388 */ /* 0x000fe20000000800 */
[C---:B------:R-:W-:Y:S01]  /*13eb0*/  FMUL.FTZ R119, R10.reuse, R119 ;  /* 0x000000770a777220 */ /* 0x040fe20000410000 */
[----:B------:R-:W-:Y:S01]  /*13ec0*/  F2FP.BF16.PACK_AB R122, R123, R122 ;  /* 0x0000007a7b7a723e */ /* 0x000fe200000010ff */
[C---:B------:R-:W-:Y:S01]  /*13ed0*/  FMUL.FTZ R118, R10.reuse, R118 ;  /* 0x000000760a767220 */ /* 0x040fe20000410000 */
[----:B------:R-:W-:Y:S01]  /*13ee0*/  STS [R7+0x2000], R92 ;  /* 0x0020005c07007388 */ /* 0x000fe20000000800 */
[C---:B------:R-:W-:Y:S01]  /*13ef0*/  FMUL.FTZ R115, R10.reuse, R115 ;  /* 0x000000730a737220 */ /* 0x040fe20000410000 */
[----:B------:R-:W-:Y:S01]  /*13f00*/  F2FP.BF16.PACK_AB R116, R117, R116 ;  /* 0x000000747574723e */ /* 0x000fe200000010ff */
[----:B------:R-:W-:Y:S01]  /*13f10*/  FMUL.FTZ R9, R9, R113 ;  /* 0x0000007109097220 */ /* 0x000fe20000410000 */
[----:B------:R1:W-:Y:S01]  /*13f20*/  STS [R7+0x2400], R94 ;  /* 0x0024005e07007388 */ /* 0x0003e20000000800 */
[----:B------:R-:W-:Y:S01]  /*13f30*/  FMUL.FTZ R10, R10, R114 ;  /* 0x000000720a0a7220 */ /* 0x000fe20000410000 */
[----:B------:R-:W-:Y:S01]  /*13f40*/  F2FP.BF16.PACK_AB R118, R119, R118 ;  /* 0x000000767776723e */ /* 0x000fe200000010ff */
[----:B------:R-:W2:Y:S01]  /*13f50*/  @P4 MUFU.LG2 R8, R6 ;  /* 0x0000000600084308 */ /* 0x000ea20000000c00 */
[----:B------:R3:W-:Y:S01]  /*13f60*/  STS [R11+0x2000], R96 ;  /* 0x002000600b007388 */ /* 0x0007e20000000800 */
[----:B------:R-:W-:-:S02]  /*13f70*/  F2FP.BF16.PACK_AB R9, R9, R112 ;  /* 0x000000700909723e */ /* 0x000fc400000010ff */
[----:B------:R-:W-:Y:S01]  /*13f80*/  F2FP.BF16.PACK_AB R10, R115, R10 ;  /* 0x0000000a730a723e */ /* 0x000fe200000010ff */
[----:B------:R3:W-:Y:S01]  /*13f90*/  STS [R11+0x2400], R98 ;  /* 0x002400620b007388 */ /* 0x0007e20000000800 */
[----:B------:R-:W-:Y:S02]  /*13fa0*/  ISETP.NE.AND P0, PT, RZ, UR4, PT ;  /* 0x00000004ff007c0c */ /* 0x000fe4000bf05270 */
[----:B------:R-:W1:Y:S01]  /*13fb0*/  @P3 MUFU.LG2 R5, R5 ;  /* 0x0000000500053308 */ /* 0x000e620000000c00 */
[----:B------:R3:W-:Y:S01]  /*13fc0*/  STS [R13+0x2000], R100 ;  /* 0x002000640d007388 */ /* 0x0007e20000000800 */
[----:B------:R-:W-:-:S03]  /*13fd0*/  MOV R0, 0x7f800000 ;  /* 0x7f80000000007802 */ /* 0x000fc60000000f00 */
[----:B------:R3:W-:Y:S01]  /*13fe0*/  STS [R13+0x2400], R102 ;  /* 0x002400660d007388 */ /* 0x0007e20000000800 */
[----:B--2---:R-:W-:-:S03]  /*13ff0*/  @P4 FMUL.FTZ R8, R8, 0.69314718246459960938 ;  /* 0x3f31721808084820 */ /* 0x004fc60000410000 */
[----:B------:R3:W-:Y:S01]  /*14000*/  STS [R15+0x2000], R104 ;  /* 0x002000680f007388 */ /* 0x0007e20000000800 */
[----:B------:R-:W-:Y:S01]  /*14010*/  MOV R6, 0x7f800000 ;  /* 0x7f80000000067802 */ /* 0x000fe20000000f00 */
[----:B------:R-:W-:Y:S02]  /*14020*/  @P4 FFMA.FTZ R0, R133, c[0x0][0x238], R8 ;  /* 0x00008e0085004a23 */ /* 0x000fe40000010008 */
[----:B------:R3:W-:Y:S01]  /*14030*/  STS [R15+0x2400], R106 ;  /* 0x0024006a0f007388 */ /* 0x0007e20000000800 */
[----:B-1----:R-:W-:-:S03]  /*14040*/  @P3 FMUL.FTZ R7, R5, 0.69314718246459960938 ;  /* 0x3f31721805073820 */ /* 0x002fc60000410000 */
[----:B------:R3:W-:Y:S01]  /*14050*/  STS [R17+0x2000], R108 ;  /* 0x0020006c11007388 */ /* 0x0007e20000000800 */
[----:B------:R-:W-:-:S03]  /*14060*/  @P3 FFMA.FTZ R6, R132, c[0x0][0x238], R7 ;  /* 0x00008e0084063a23 */ /* 0x000fc60000010007 */
[----:B------:R3:W-:Y:S04]  /*14070*/  STS [R17+0x2400], R110 ;  /* 0x0024006e11007388 */ /* 0x0007e80000000800 */
[----:B------:R3:W-:Y:S04]  /*14080*/  STS [R19+0x2000], R120 ;  /* 0x0020007813007388 */ /* 0x0007e80000000800 */
[----:B------:R3:W-:Y:S04]  /*14090*/  STS [R19+0x2400], R122 ;  /* 0x0024007a13007388 */ /* 0x0007e80000000800 */
[----:B------:R3:W-:Y:S04]  /*140a0*/  STS [R21+0x2000], R116 ;  /* 0x0020007415007388 */ /* 0x0007e80000000800 */
[----:B------:R3:W-:Y:S04]  /*140b0*/  STS [R21+0x2400], R118 ;  /* 0x0024007615007388 */ /* 0x0007e80000000800 */
[----:B------:R3:W-:Y:S04]  /*140c0*/  STS [R23+0x2000], R9 ;  /* 0x0020000917007388 */ /* 0x0007e80000000800 */
[----:B------:R3:W-:Y:S01]  /*140d0*/  STS [R23+0x2400], R10 ;  /* 0x0024000a17007388 */ /* 0x0007e20000000800 */
[----:B------:R-:W-:Y:S05]  /*140e0*/  @!P0 BRA `(.L_x_2466) ;  /* 0x0000007000008947 */ /* 0x000fea0003800000 */
[----:B------:R-:W1:Y:S01]  /*140f0*/  S2R R5, SR_CTAID.Y ;  /* 0x0000000000057919 */ /* 0x000e620000002600 */
[----:B------:R-:W-:-:S03]  /*14100*/  ISETP.NE.AND P0, PT, R218, -0x1, PT ;  /* 0xffffffffda00780c */ /* 0x000fc60003f05270 */
[----:B------:R-:W2:Y:S01]  /*14110*/  S2R R40, SR_CTAID.Z ;  /* 0x0000000000287919 */ /* 0x000ea20000002700 */
[----:B-1----:R-:W-:-:S05]  /*14120*/  IMAD R7, R5, c[0x0][0x214], RZ ;  /* 0x0000850005077a24 */ /* 0x002fca00078e02ff */
[----:B------:R-:W-:-:S05]  /*14130*/  SEL R7, R7, R218, !P0 ;  /* 0x000000da07077207 */ /* 0x000fca0004000000 */
[----:B--2---:R-:W-:Y:S01]  /*14140*/  IMAD R7, R40, c[0x0][0x234], R7 ;  /* 0x00008d0028077a24 */ /* 0x004fe200078e0207 */
[----:B------:R-:W-:Y:S05]  /*14150*/  BRA `(.L_x_2467) ;  /* 0x0000004000007947 */ /* 0x000fea0003800000 */
.L_x_2466:
[----:B------:R-:W1:Y:S04]  /*14160*/  S2R R40, SR_CTAID.Z ;  /* 0x0000000000287919 */ /* 0x000e680000002700 */
[----:B------:R-:W1:Y:S02]  /*14170*/  S2R R5, SR_CTAID.Y ;  /* 0x0000000000057919 */ /* 0x000e640000002600 */
[----:B-1----:R-:W-:-:S04]  /*14180*/  IMAD R7, R5, c[0x0][0x1c0], R40 ;  /* 0x0000700005077a24 */ /* 0x002fc800078e0228 */
[----:B------:R-:W-:Y:S02]  /*14190*/  IMAD R7, R7, c[0x0][0x214], RZ ;  /* 0x0000850007077a24 */ /* 0x000fe400078e02ff */
.L_x_2467:
[----:B------:R-:W-:Y:S01]  /*141a0*/  BAR.SYNC.DEFER_BLOCKING 0x0 ;  /* 0x0000000000007b1d */ /* 0x000fe20000010000 */
[----:B------:R-:W-:Y:S01]  /*141b0*/  LOP3.LUT R41, R2, 0xffffffe0, RZ, 0xc0, !PT ;  /* 0xffffffe002297812 */ /* 0x000fe200078ec0ff */
[C---:B------:R-:W-:Y:S01]  /*141c0*/  IMAD.WIDE.U32 R42, R218.reuse, c[0x0][0x1e8], RZ ;  /* 0x00007a00da2a7a25 */ /* 0x040fe200078e00ff */
[----:B------:R-:W-:Y:S02]  /*141d0*/  SHF.R.S32.HI R2, RZ, 0x1f, R5 ;  /* 0x0000001fff027819 */ /* 0x000fe40000011405 */
[----:B------:R-:W-:Y:S01]  /*141e0*/  IADD3 R41, -R41, R4, RZ ;  /* 0x0000000429297210 */ /* 0x000fe20007ffe1ff */
[----:B------:R-:W-:Y:S01]  /*141f0*/  IMAD.WIDE.U32 R44, R5, c[0x0][0x1e0], RZ ;  /* 0x00007800052c7a25 */ /* 0x000fe200078e00ff */
[----:B------:R-:W-:Y:S01]  /*14200*/  ISETP.NE.AND P0, PT, R218, -0x1, PT ;  /* 0xffffffffda00780c */ /* 0x000fe20003f05270 */
[----:B------:R-:W-:Y:S01]  /*14210*/  BSSY B0, `(.L_x_2468) ;  /* 0x000001d000007945 */ /* 0x000fe20003800000 */
[----:B------:R-:W-:Y:S01]  /*14220*/  LOP3.LUT P1, RZ, R41, 0x3, RZ, 0xc0, !PT ;  /* 0x0000000329ff7812 */ /* 0x000fe2000782c0ff */
[----:B------:R-:W-:Y:S01]  /*14230*/  IMAD R2, R2, c[0x0][0x1e0], RZ ;  /* 0x0000780002027a24 */ /* 0x000fe200078e02ff */
[----:B------:R-:W-:Y:S01]  /*14240*/  LEA R213, R212, R213, 0x4 ;  /* 0x000000d5d4d57211 */ /* 0x000fe200078e20ff */
[----:B------:R-:W-:-:S02]  /*14250*/  IMAD R218, R218, c[0x0][0x1ec], R43 ;  /* 0x00007b00dada7a24 */ /* 0x000fc400078e022b */
[----:B------:R-:W-:Y:S01]  /*14260*/  IMAD R2, R5, c[0x0][0x1e4], R2 ;  /* 0x0000790005027a24 */ /* 0x000fe200078e0202 */
[----:B------:R-:W-:-:S05]  /*14270*/  SEL R5, R44, R42, !P0 ;  /* 0x0000002a2c057207 */ /* 0x000fca0004000000 */
[----:B------:R-:W-:Y:S01]  /*14280*/  @!P0 IADD3 R218, R45, R2, RZ ;  /* 0x000000022dda8210 */ /* 0x000fe20007ffe0ff */
[----:B------:R1:W2:Y:S04]  /*14290*/  LDS.128 R32, [R216] ;  /* 0x00000000d8207984 */ /* 0x0002a80000000c00 */
[----:B------:R1:W4:Y:S04]  /*142a0*/  LDS.128 R28, [R216+0x800] ;  /* 0x00080000d81c7984 */ /* 0x0003280000000c00 */
[----:B------:R1:W3:Y:S04]  /*142b0*/  LDS.128 R24, [R216+0x1000] ;  /* 0x00100000d8187984 */ /* 0x0002e80000000c00 */
[----:B---3--:R1:W3:Y:S04]  /*142c0*/  LDS.128 R20, [R216+0x1800] ;  /* 0x00180000d8147984 */ /* 0x0082e80000000c00 */
[----:B------:R1:W1:Y:S04]  /*142d0*/  LDS.128 R16, [R216+0x2000] ;  /* 0x00200000d8107984 */ /* 0x0002680000000c00 */
[----:B------:R1:W1:Y:S04]  /*142e0*/  LDS.128 R12, [R216+0x2800] ;  /* 0x00280000d80c7984 */ /* 0x0002680000000c00 */
[----:B------:R1:W1:Y:S04]  /*142f0*/  LDS.128 R8, [R216+0x3000] ;  /* 0x00300000d8087984 */ /* 0x0002680000000c00 */
[----:B------:R1:W1:Y:S01]  /*14300*/  LDS.128 R36, [R216+0x3800] ;  /* 0x00380000d8247984 */ /* 0x0002620000000c00 */
[----:B------:R-:W-:Y:S05]  /*14310*/  @P1 BRA `(.L_x_2469) ;  /* 0x000000c000001947 */ /* 0x000fea0003800000 */
[----:B------:R-:W5:Y:S01]  /*14320*/  S2R R2, SR_CTAID.X ;  /* 0x0000000000027919 */ /* 0x000f620000002500 */
[C---:B------:R-:W-:Y:S01]  /*14330*/  ISETP.GE.AND P2, PT, R213.reuse, R208, PT ;  /* 0x000000d0d500720c */ /* 0x040fe20003f46270 */
[----:B-----5:R-:W-:Y:S01]  /*14340*/  IMAD R2, R2, 0x40, R7 ;  /* 0x0000004002027824 */ /* 0x020fe200078e0207 */
[----:B------:R-:W-:-:S04]  /*14350*/  IADD3 R7, R213, 0x8, RZ ;  /* 0x00000008d5077810 */ /* 0x000fc80007ffe0ff */
[----:B------:R-:W-:Y:S02]  /*14360*/  SHF.R.S32.HI R42, RZ, 0x1f, R2 ;  /* 0x0000001fff2a7819 */ /* 0x000fe40000011402 */
[----:B------:R-:W-:Y:S02]  /*14370*/  IADD3 R2, P0, R213, R2, RZ ;  /* 0x00000002d5027210 */ /* 0x000fe40007f1e0ff */
[----:B------:R-:W-:Y:S02]  /*14380*/  ISETP.GE.AND P1, PT, R7, R208, PT ;  /* 0x000000d00700720c */ /* 0x000fe40003f26270 */
[----:B------:R-:W-:Y:S02]  /*14390*/  LEA.HI.X.SX32 R213, R213, R42, 0x1, P0 ;  /* 0x0000002ad5d57211 */ /* 0x000fe400000f0eff */
[----:B------:R-:W-:-:S04]  /*143a0*/  LEA R42, P0, R2, c[0x0][0x200], 0x2 ;  /* 0x00008000022a7a11 */ /* 0x000fc800078010ff */
[----:B------:R-:W-:-:S05]  /*143b0*/  LEA.HI.X R43, R2, c[0x0][0x204], R213, 0x2, P0 ;  /* 0x00008100022b7a11 */ /* 0x000fca00000f14d5 */
[----:B------:R4:W-:Y:S04]  /*143c0*/  @!P2 STG.E [R42.64], R0 ;  /* 0x000000002a00a986 */ /* 0x0009e8000c10190c */
[----:B------:R4:W-:Y:S02]  /*143d0*/  @!P1 STG.E [R42.64+0x20], R6 ;  /* 0x000020062a009986 */ /* 0x0009e4000c10190c */
.L_x_2469:
[----:B------:R-:W-:Y:S05]  /*143e0*/  BSYNC B0 ;  /* 0x0000000000007941 */ /* 0x000fea0003800000 */
.L_x_2468:
[----:B------:R-:W5:Y:S01]  /*143f0*/  S2R R2, SR_CTAID.X ;  /* 0x0000000000027919 */ /* 0x000f620000002500 */
[----:B------:R-:W-:Y:S01]  /*14400*/  LEA.HI R3, R3, R4, RZ, 0x3 ;  /* 0x0000000403037211 */ /* 0x000fe200078f18ff */
[----:B------:R-:W-:Y:S01]  /*14410*/  BSSY B0, `(.L_x_2470) ;  /* 0x000001c000007945 */ /* 0x000fe20003800000 */
[----:B----4-:R-:W-:Y:S02]  /*14420*/  SHF.R.S32.HI R0, RZ, 0x1f, R40 ;  /* 0x0000001fff007819 */ /* 0x010fe40000011428 */
[----:B------:R-:W-:Y:S01]  /*14430*/  SHF.R.S32.HI R3, RZ, 0x3, R3 ;  /* 0x00000003ff037819 */ /* 0x000fe20000011403 */
[----:B-----5:R-:W-:-:S04]  /*14440*/  IMAD.SHL.U32 R2, R2, 0x40, RZ ;  /* 0x0000004002027824 */ /* 0x020fc800078e00ff */
[----:B------:R-:W-:Y:S01]  /*14450*/  IMAD.WIDE.U32 R42, R2, c[0x0][0x1e8], R220 ;  /* 0x00007a00022a7a25 */ /* 0x000fe200078e00dc */
[----:B------:R-:W-:-:S04]  /*14460*/  SHF.R.S32.HI R7, RZ, 0x1f, R2 ;  /* 0x0000001fff077819 */ /* 0x000fc80000011402 */
[----:B------:R-:W-:Y:S01]  /*14470*/  IADD3 R6, P0, R5, R42, RZ ;  /* 0x0000002a05067210 */ /* 0x000fe20007f1e0ff */
[----:B------:R-:W-:Y:S02]  /*14480*/  IMAD R7, R7, c[0x0][0x1e8], RZ ;  /* 0x00007a0007077a24 */ /* 0x000fe400078e02ff */
[----:B------:R-:W-:Y:S02]  /*14490*/  IMAD R5, R0, c[0x0][0x1f0], RZ ;  /* 0x00007c0000057a24 */ /* 0x000fe400078e02ff */
[C---:B------:R-:W-:Y:S01]  /*144a0*/  IMAD R7, R2.reuse, c[0x0][0x1ec], R7 ;  /* 0x00007b0002077a24 */ /* 0x040fe200078e0207 */
[----:B------:R-:W-:Y:S01]  /*144b0*/  IADD3 R2, -R2, R217, RZ ;  /* 0x000000d902027210 */ /* 0x000fe20007ffe1ff */
[----:B------:R-:W-:-:S03]  /*144c0*/  IMAD R5, R40, c[0x0][0x1f4], R5 ;  /* 0x00007d0028057a24 */ /* 0x000fc600078e0205 */
[----:B------:R-:W-:Y:S02]  /*144d0*/  IADD3.X R7, R218, R43, R7, P0, !PT ;  /* 0x0000002bda077210 */ /* 0x000fe400007fe407 */
[----:B------:R-:W-:-:S03]  /*144e0*/  ISETP.GE.AND P0, PT, R3, R2, PT ;  /* 0x000000020300720c */ /* 0x000fc60003f06270 */
[----:B------:R-:W-:-:S04]  /*144f0*/  IMAD.WIDE.U32 R6, R40, c[0x0][0x1f0], R6 ;  /* 0x00007c0028067a25 */ /* 0x000fc800078e0006 */
        /* <DEDUP_REMOVED lines=13> */
.L_x_2471:
[----:B------:R-:W-:Y:S05]  /*145d0*/  BSYNC B0 ;  /* 0x0000000000007941 */ /* 0x000fea0003800000 */
.L_x_2470:
[----:B------:R-:W-:Y:S01]  /*145e0*/  IADD3 R5, R3, 0x10, RZ ;  /* 0x0000001003057810 */ /* 0x000fe20007ffe0ff */
[----:B------:R-:W-:Y:S03]  /*145f0*/  BSSY B0, `(.L_x_2472) ;  /* 0x0000011000007945 */ /* 0x000fe60003800000 */
[----:B------:R-:W-:-:S13]  /*14600*/  ISETP.GE.AND P0, PT, R5, R208, PT ;  /* 0x000000d00500720c */ /* 0x000fda0003f06270 */
[----:B------:R-:W-:Y:S05]  /*14610*/  @P0 BRA `(.L_x_2473) ;  /* 0x000000e000000947 */ /* 0x000fea0003800000 */
[----:B------:R-:W-:Y:S01]  /*14620*/  IADD3 R5, P0, R3, 0x10, RZ ;  /* 0x0000001003057810 */ /* 0x000fe20007f1e0ff */
[----:B-12---:R-:W-:Y:S01]  /*14630*/  IMAD.MOV.U32 R16, RZ, RZ, R6 ;  /* 0x000000ffff107224 */ /* 0x006fe200078e0006 */
        /* <DEDUP_REMOVED lines=12> */
.L_x_2473:
[----:B------:R-:W-:Y:S05]  /*14700*/  BSYNC B0 ;  /* 0x0000000000007941 */ /* 0x000fea0003800000 */
.L_x_2472:
        /* <DEDUP_REMOVED lines=18> */
.L_x_2475:
[----:B------:R-:W-:Y:S05]  /*14830*/  BSYNC B0 ;  /* 0x0000000000007941 */ /* 0x000fea0003800000 */
.L_x_2474:
[----:B-1----:R-:W-:-:S04]  /*14840*/  IADD3 R5, R3, 0x30, RZ ;  /* 0x0000003003057810 */ /* 0x002fc80007ffe0ff */
[----:B------:R-:W-:-:S13]  /*14850*/  ISETP.GE.AND P0, PT, R5, R208, PT ;  /* 0x000000d00500720c */ /* 0x000fda0003f06270 */
[----:B------:R-:W-:Y:S05]  /*14860*/  @P0 EXIT ;  /* 0x000000000000094d */ /* 0x000fea0003800000 */
[----:B------:R-:W-:Y:S01]  /*14870*/  IADD3 R3, P0, R3, 0x30, RZ ;  /* 0x0000003003037810 */ /* 0x000fe20007f1e0ff */
[----:B------:R-:W-:Y:S01]  /*14880*/  IMAD.MOV.U32 R4, RZ, RZ, R6 ;  /* 0x000000ffff047224 */ /* 0x000fe200078e0006 */
        /* <DEDUP_REMOVED lines=9> */
[----:B---3--:R1:W-:Y:S01]  /*14920*/  @!P0 STG.E.128 [R2.64], R20 ;  /* 0x0000001402008986 */ /* 0x0083e2000c101d0c */
[----:B------:R-:W-:-:S13]  /*14930*/  ISETP.GE.AND P0, PT, R209, c[0x0][0x220], PT ;  /* 0x00008800d1007a0c */ /* 0x000fda0003f06270 */
[----:B------:R-:W-:Y:S05]  /*14940*/  @P0 EXIT ;  /* 0x000000000000094d */ /* 0x000fea0003800000 */
[----:B------:R-:W-:Y:S01]  /*14950*/  STG.E.128 [R2.64+0x80], R36 ;  /* 0x0000802402007986 */ /* 0x000fe2000c101d0c */
[----:B------:R-:W-:Y:S05]  /*14960*/  EXIT ;  /* 0x000000000000794d */ /* 0x000fea0003800000 */
.L_x_2476:
        /* <DEDUP_REMOVED lines=9> */
.L_x_8342:


//--------------------- .text._ZN5flash24flash_fwd_splitkv_kernelI23Flash_fwd_kernel_traitsILi128ELi64ELi128ELi4ELb0ELb0EN7cutlass10bfloat16_tE19Flash_kernel_traitsILi128ELi64ELi128ELi4ES3_EELb1ELb0ELb1ELb0ELb0ELb1ELb0ELb0EEEvNS_16Flash_fwd_paramsE --------------------------
	.section	.text._ZN5flash24flash_fwd_splitkv_kernelI23Flash_fwd_kernel_traitsILi128ELi64ELi128ELi4ELb0ELb0EN7cutlass10bfloat16_tE19Flash_kernel_traitsILi128ELi64ELi128ELi4ES3_EELb1ELb0ELb1ELb0ELb0ELb1ELb0ELb0EEEvNS_16Flash_fwd_paramsE,"ax",@progbits
	.sectioninfo	@"SHI_REGISTERS=255"
	.align	128
        .global         _ZN5flash24flash_fwd_splitkv_kernelI23Flash_fwd_kernel_traitsILi128ELi64ELi128ELi4ELb0ELb0EN7cutlass10bfloat16_tE19Flash_kernel_traitsILi128ELi64ELi128ELi4ES3_EELb1ELb0ELb1ELb0ELb0ELb1ELb0ELb0EEEvNS_16Flash_fwd_paramsE
        .type           _ZN5flash24flash_fwd_splitkv_kernelI23Flash_fwd_kernel_traitsILi128ELi64ELi128ELi4ELb0ELb0EN7cutlass10bfloat16_tE19Flash_kernel_traitsILi128ELi64ELi128ELi4ES3_EELb1ELb0ELb1ELb0ELb0ELb1ELb0ELb0EEEvNS_16Flash_fwd_paramsE,@function
        .size           _ZN5flash24flash_fwd_splitkv_kernelI23Flash_fwd_kernel_traitsILi128ELi64ELi128ELi4ELb0ELb0EN7cutlass10bfloat16_tE19Flash_kernel_traitsILi128ELi64ELi128ELi4ES3_EELb1ELb0ELb1ELb0ELb0ELb1ELb0ELb0EEEvNS_16Flash_fwd_paramsE,(.L_x_8343 - _ZN5flash24flash_fwd_splitkv_kernelI23Flash_fwd_kernel_traitsILi128ELi64ELi128ELi4ELb0ELb0EN7cutlass10bfloat16_tE19Flash_kernel_traitsILi128ELi64ELi128ELi4ES3_EELb1ELb0ELb1ELb0ELb0ELb1ELb0ELb0EEEvNS_16Flash_fwd_paramsE)
        .other          _ZN5flash24flash_fwd_splitkv_kernelI23Flash_fwd_kernel_traitsILi128ELi64ELi128ELi4ELb0ELb0EN7cutlass10bfloat16_tE19Flash_kernel_traitsILi128ELi64ELi128ELi4ES3_EELb1ELb0ELb1ELb0ELb0ELb1ELb0ELb0EEEvNS_16Flash_fwd_paramsE,@"STO_CUDA_ENTRY STV_DEFAULT"
_ZN5flash24flash_fwd_splitkv_kernelI23Flash_fwd_kernel_traitsILi128ELi64ELi128ELi4ELb0ELb0EN7cutlass10bfloat16_tE19Flash_kernel_traitsILi128ELi64ELi128ELi4ES3_EELb1ELb0ELb1ELb0ELb0ELb1ELb0ELb0EEEvNS_16Flash_fwd_paramsE:
.text._ZN5flash24flash_fwd_splitkv_kernelI23Flash_fwd_kernel_traitsILi128ELi64ELi128ELi4ELb0ELb0EN7cutlass10bfloat16_tE19Flash_kernel_traitsILi128ELi64ELi128ELi4ES3_EELb1ELb0ELb1ELb0ELb0ELb1ELb0ELb0EEEvNS_16Flash_fwd_paramsE:
        /* <DEDUP_REMOVED lines=33> */
.L_x_2477:
[----:B-1-34-:R-:W-:Y:S02]  /*0210*/  MOV R0, c[0x0][0x218] ;  /* 0x0000860000007a02 */ /* 0x01afe40000000f00 */
.L_x_2478:
        /* <DEDUP_REMOVED lines=13> */
[----:B------:R-:W-:Y:S02]  /*02f0*/  IADD3 R0, -R218, 0xbf, R13 ;  /* 0x000000bfda007810 */ /* 0x000fe40007ffe10d */
        /* <DEDUP_REMOVED lines=8> */
[----:B------:R-:W-:Y:S01]  /*0380*/  LEA.HI R0, R0, R3, RZ, 0x7 ;  /* 0x0000000300007211 */ /* 0x000fe200078f38ff */
[----:B------:R-:W1:Y:S01]  /*0390*/  S2R R11, SR_TID.X ;  /* 0x00000000000b7919 */ /* 0x000e620000002100 */
        /* <DEDUP_REMOVED lines=11> */
[----:B------:R-:W-:Y:S02]  /*0450*/  IADD3 R218, -R13, R218, RZ ;  /* 0x000000da0dda7210 */ /* 0x000fe40007ffe1ff */
[----:B------:R-:W-:Y:S02]  /*0460*/  LOP3.LUT R0, R5, 0xfffffff8, RZ, 0xc0, !PT ;  /* 0xfffffff805007812 */ /* 0x000fe400078ec0ff */
[----:B------:R-:W-:-:S03]  /*0470*/  SHF.R.S32.HI R5, RZ, 0x3, R5 ;  /* 0x00000003ff057819 */ /* 0x000fc60000011405 */
[----:B------:R-:W-:Y:S01]  /*0480*/  IMAD.IADD R11, R11, 0x1, -R0 ;  /* 0x000000010b0b7824 */ /* 0x000fe200078e0a00 */
[----:B------:R-:W-:Y:S01]  /*0490*/  SHF.R.S32.HI R0, RZ, 0x1f, R13 ;  /* 0x0000001fff007819 */ /* 0x000fe2000001140d */
[----:B------:R-:W-:Y:S01]  /*04a0*/  @P0 IMAD.WIDE.U32 R8, R219, c[0x0][0x1e8], RZ ;  /* 0x00007a00db080a25 */ /* 0x000fe200078e00ff */
[----:B------:R-:W-:Y:S02]  /*04b0*/  @!P0 SHF.R.S32.HI R7, RZ, 0x1f, R24 ;  /* 0x0000001fff078819 */ /* 0x000fe40000011418 */
        /* <DEDUP_REMOVED lines=8> */
[----:B------:R-:W-:Y:S02]  /*0540*/  IMAD R0, R0, c[0x0][0x1e8], RZ ;  /* 0x00007a0000007a24 */ /* 0x000fe400078e02ff */
        /* <DEDUP_REMOVED lines=27> */
.L_x_2481:
[----:B------:R-:W-:Y:S05]  /*0700*/  BSYNC B0 ;  /* 0x0000000000007941 */ /* 0x000fea0003800000 */
.L_x_2480:
[----:B------:R-:W-:Y:S01]  /*0710*/  IADD3 R13, R5, 0x10, RZ ;  /* 0x00000010050d7810 */ /* 0x000fe20007ffe0ff */
        /* <DEDUP_REMOVED lines=17> */
.L_x_2483:
[----:B------:R-:W-:Y:S05]  /*0830*/  BSYNC B0 ;  /* 0x0000000000007941 */ /* 0x000fea0003800000 */
.L_x_2482:
        /* <DEDUP_REMOVED lines=18> */
.L_x_2485:
[----:B------:R-:W-:Y:S05]  /*0960*/  BSYNC B0 ;  /* 0x0000000000007941 */ /* 0x000fea0003800000 */
.L_x_2484:
        /* <DEDUP_REMOVED lines=17> */
.L_x_2487:
[----:B------:R-:W-:Y:S05]  /*0a80*/  BSYNC B0 ;  /* 0x0000000000007941 */ /* 0x000fea0003800000 */
.L_x_2486:
        /* <DEDUP_REMOVED lines=19> */
.L_x_2479:
        /* <DEDUP_REMOVED lines=40> */
[----:B------:R-:W-:-:S13]  /*0e40*/  ISETP.GE.U32.AND P3, PT, R3, R136, PT ;  /* 0x000000880300720c */ /* 0x000fda0003f66070 */
[----:B------:R-:W-:-:S04]  /*0e50*/  @P3 IADD3 R2, R2, 0x1, RZ ;  /* 0x0000000102023810 */ /* 0x000fc80007ffe0ff */
[----:B------:R-:W-:-:S05]  /*0e60*/  MOV R3, R2 ;  /* 0x0000000200037202 */ /* 0x000fca0000000f00 */
[----:B------:R-:W-:Y:S01]  /*0e70*/  @!P1 IMAD.MOV R3, RZ, RZ, -R3 ;  /* 0x000000ffff039224 */ /* 0x000fe200078e0a03 */
[----:B------:R-:W-:-:S05]  /*0e80*/  @!P2 LOP3.LUT R3, RZ, c[0x0][0x2d0], RZ, 0x33, !PT ;  /* 0x0000b400ff03aa12 */ /* 0x000fca00078e33ff */
[----:B------:R-:W-:-:S05]  /*0e90*/  IMAD.WIDE R16, R3, 0x4, R226 ;  /* 0x0000000403107825 */ /* 0x000fca00078e02e2 */
        /* <DEDUP_REMOVED lines=26> */
[----:B------:R-:W-:Y:S02]  /*1040*/  @!P1 IMAD.MOV R20, RZ, RZ, -R20 ;  /* 0x000000ffff149224 */ /* 0x000fe400078e0a14 */
[----:B------:R-:W-:-:S08]  /*1050*/  IMAD R2, R25, c[0x0][0x19c], R2 ;  /* 0x0000670019027a24 */ /* 0x000fd000078e0202 */
[----:B------:R-:W-:Y:S02]  /*1060*/  @!P2 LOP3.LUT R20, RZ, c[0x0][0x1c8], RZ, 0x33, !PT ;  /* 0x00007200ff14aa12 */ /* 0x000fe400078e33ff */
[----:B--2---:R-:W-:Y:S01]  /*1070*/  SHF.R.S32.HI R21, RZ, 0x1f, R0 ;  /* 0x0000001fff157819 */ /* 0x004fe20000011400 */
[----:B------:R-:W-:-:S04]  /*1080*/  IMAD.WIDE.U32 R14, R0, c[0x0][0x180], RZ ;  /* 0x00006000000e7a25 */ /* 0x000fc800078e00ff */
[C---:B------:R-:W-:Y:S02]  /*1090*/  IMAD R3, R21.reuse, c[0x0][0x180], RZ ;  /* 0x0000600015037a24 */ /* 0x040fe400078e02ff */
[----:B------:R-:W-:Y:S02]  /*10a0*/  IMAD R21, R21, c[0x0][0x188], RZ ;  /* 0x0000620015157a24 */ /* 0x000fe400078e02ff */
[C---:B------:R-:W-:Y:S02]  /*10b0*/  IMAD R3, R0.reuse, c[0x0][0x184], R3 ;  /* 0x0000610000037a24 */ /* 0x040fe400078e0203 */
[C---:B------:R-:W-:Y:S02]  /*10c0*/  IMAD R21, R0.reuse, c[0x0][0x18c], R21 ;  /* 0x0000630000157a24 */ /* 0x040fe400078e0215 */
[----:B------:R-:W-:Y:S01]  /*10d0*/  IMAD.WIDE.U32 R30, R0, c[0x0][0x188], RZ ;  /* 0x00006200001e7a25 */ /* 0x000fe200078e00ff */
[----:B------:R-:W-:-:S04]  /*10e0*/  IADD3 R15, R15, R3, RZ ;  /* 0x000000030f0f7210 */ /* 0x000fc80007ffe0ff */
[----:B------:R-:W-:Y:S01]  /*10f0*/  IADD3 R21, R31, R21, RZ ;  /* 0x000000151f157210 */ /* 0x000fe20007ffe0ff */
[----:B------:R-:W-:Y:S01]  /*1100*/  IMAD.WIDE.U32 R16, R25, c[0x0][0x198], R14 ;  /* 0x0000660019107a25 */ /* 0x000fe200078e000e */
[----:B------:R-:W-:-:S03]  /*1110*/  SHF.R.S32.HI R15, RZ, 0x1f, R20 ;  /* 0x0000001fff0f7819 */ /* 0x000fc60000011414 */
[----:B------:R-:W-:Y:S02]  /*1120*/  IMAD.IADD R17, R17, 0x1, R2 ;  /* 0x0000000111117824 */ /* 0x000fe400078e0202 */
[----:B------:R-:W-:Y:S02]  /*1130*/  IMAD R3, R15, c[0x0][0x1b0], RZ ;  /* 0x00006c000f037a24 */ /* 0x000fe400078e02ff */
[----:B------:R-:W-:-:S04]  /*1140*/  IMAD.WIDE.U32 R22, R20, c[0x0][0x1b0], R16 ;  /* 0x00006c0014167a25 */ /* 0x000fc800078e0010 */
[----:B------:R-:W-:-:S04]  /*1150*/  IMAD R3, R20, c[0x0][0x1b4], R3 ;  /* 0x00006d0014037a24 */ /* 0x000fc800078e0203 */
[----:B------:R-:W-:Y:S01]  /*1160*/  IMAD.IADD R23, R23, 0x1, R3 ;  /* 0x0000000117177824 */ /* 0x000fe200078e0203 */
[----:B------:R-:W-:Y:S05]  /*1170*/  BRA `(.L_x_2489) ;  /* 0x0000044000007947 */ /* 0x000fea0003800000 */
.L_x_2488:
        /* <DEDUP_REMOVED lines=17> */
.L_x_2490:
[----:B------:R-:W-:Y:S01]  /*1290*/  IABS R8, c[0x0][0x1c8] ;  /* 0x0000720000087a13 */ /* 0x000fe20000000000 */
[----:B------:R-:W-:Y:S01]  /*12a0*/  IMAD.MOV.U32 R17, RZ, RZ, R3 ;  /* 0x000000ffff117224 */ /* 0x000fe200078e0003 */
[----:B------:R-:W-:Y:S02]  /*12b0*/  LEA R25, R135, 0xffffff80, 0x7 ;  /* 0xffffff8087197811 */ /* 0x000fe400078e38ff */
[----:B------:R-:W1:Y:S01]  /*12c0*/  I2F.RP R10, R8 ;  /* 0x00000008000a7306 */ /* 0x000e620000209400 */
[----:B------:R-:W-:Y:S02]  /*12d0*/  MOV R16, R6 ;  /* 0x0000000600107202 */ /* 0x000fe40000000f00 */
[----:B------:R-:W-:-:S03]  /*12e0*/  @P4 IADD3 R21, R2, R21, RZ ;  /* 0x0000001502154210 */ /* 0x000fc60007ffe0ff */
[----:B------:R-:W-:-:S04]  /*12f0*/  IMAD.WIDE.U32 R16, R25, c[0x0][0x198], R16 ;  /* 0x0000660019107a25 */ /* 0x000fc800078e0010 */
[----:B------:R-:W-:-:S04]  /*1300*/  @P4 IMAD.WIDE.U32 R30, R21, c[0x0][0x1a0], RZ ;  /* 0x00006800151e4a25 */ /* 0x000fc800078e00ff */
[----:B------:R-:W-:Y:S01]  /*1310*/  @P4 IMAD R21, R21, c[0x0][0x1a4], R31 ;  /* 0x0000690015154a24 */ /* 0x000fe200078e021f */
        /* <DEDUP_REMOVED lines=42> */
.L_x_2489:
[----:B------:R-:W-:Y:S01]  /*15c0*/  ISETP.NE.AND P1, PT, R219, -0x1, PT ;  /* 0xffffffffdb00780c */ /* 0x000fe20003f25270 */
[----:B------:R-:W-:Y:S01]  /*15d0*/  IMAD R15, R15, c[0x0][0x1b8], RZ ;  /* 0x00006e000f0f7a24 */ /* 0x000fe200078e02ff */
[----:B------:R-:W-:Y:S01]  /*15e0*/  SHF.R.S32.HI R26, RZ, 0x1f, R11 ;  /* 0x0000001fff1a7819 */ /* 0x000fe2000001140b */
[----:B------:R-:W-:Y:S01]  /*15f0*/  IMAD.IADD R209, R218, 0x1, -R13 ;  /* 0x00000001dad17824 */ /* 0x000fe200078e0a0d */
[----:B------:R-:W-:Y:S01]  /*1600*/  SHF.R.S32.HI R29, RZ, 0x1f, R28 ;  /* 0x0000001fff1d7819 */ /* 0x000fe2000001141c */
[----:B------:R-:W-:Y:S01]  /*1610*/  BSSY B0, `(.L_x_2491) ;  /* 0x000005b000007945 */ /* 0x000fe20003800000 */
[CC--:B------:R-:W-:Y:S02]  /*1620*/  LEA.HI R224, R26.reuse, R11.reuse, RZ, 0x3 ;  /* 0x0000000b1ae07211 */ /* 0x0c0fe400078f18ff */
[----:B------:R-:W-:Y:S02]  /*1630*/  LEA.HI R8, R26, R11, RZ, 0x6 ;  /* 0x0000000b1a087211 */ /* 0x000fe400078f30ff */
[----:B-----5:R-:W-:-:S02]  /*1640*/  LOP3.LUT R0, R224, 0xfffffff8, RZ, 0xc0, !PT ;  /* 0xfffffff8e0007812 */ /* 0x020fc400078ec0ff */
[----:B------:R-:W-:Y:S01]  /*1650*/  SHF.R.S32.HI R224, RZ, 0x3, R224 ;  /* 0x00000003ffe07819 */ /* 0x000fe200000114e0 */
[----:B------:R-:W-:Y:S01]  /*1660*/  @P1 IMAD.WIDE.U32 R2, R219, c[0x0][0x190], RZ ;  /* 0x00006400db021a25 */ /* 0x000fe200078e00ff */
[----:B------:R-:W-:Y:S02]  /*1670*/  @!P1 SHF.R.S32.HI R17, RZ, 0x1f, R24 ;  /* 0x0000001fff119819 */ /* 0x000fe40000011418 */
[----:B------:R-:W-:Y:S01]  /*1680*/  SHF.R.S32.HI R225, RZ, 0x1f, R224 ;  /* 0x0000001fffe17819 */ /* 0x000fe200000114e0 */
[----:B------:R-:W-:Y:S01]  /*1690*/  @!P1 IMAD.WIDE.U32 R18, R24, c[0x0][0x178], RZ ;  /* 0x00005e0018129a25 */ /* 0x000fe200078e00ff */
[----:B------:R-:W-:-:S03]  /*16a0*/  SHF.L.U32 R8, R8, 0x3, RZ ;  /* 0x0000000308087819 */ /* 0x000fc600000006ff */
[----:B------:R-:W-:Y:S02]  /*16b0*/  @!P1 IMAD R17, R17, c[0x0][0x178], RZ ;  /* 0x00005e0011119a24 */ /* 0x000fe400078e02ff */
[----:B------:R-:W-:Y:S02]  /*16c0*/  @P1 IMAD R3, R219, c[0x0][0x194], R3 ;  /* 0x00006500db031a24 */ /* 0x000fe400078e0203 */
[----:B------:R-:W-:Y:S01]  /*16d0*/  @!P1 IMAD R4, R24, c[0x0][0x17c], R17 ;  /* 0x00005f0018049a24 */ /* 0x000fe200078e0211 */
[-C--:B------:R-:W-:Y:S01]  /*16e0*/  LEA.HI R17, R26, R11.reuse, RZ, 0x4 ;  /* 0x0000000b1a117211 */ /* 0x080fe200078f20ff */
[----:B------:R-:W-:Y:S01]  /*16f0*/  IMAD.SHL.U32 R217, R224, 0x40, RZ ;  /* 0x00000040e0d97824 */ /* 0x000fe200078e00ff */
[----:B------:R-:W-:Y:S01]  /*1700*/  LEA.HI R26, R26, R11, RZ, 0x5 ;  /* 0x0000000b1a1a7211 */ /* 0x000fe200078f28ff */
[----:B------:R-:W-:Y:S02]  /*1710*/  @!P1 IMAD.IADD R3, R19, 0x1, R4 ;  /* 0x0000000113039824 */ /* 0x000fe400078e0204 */
[----:B------:R-:W-:Y:S01]  /*1720*/  IMAD.IADD R19, R11, 0x1, -R0 ;  /* 0x000000010b137824 */ /* 0x000fe200078e0a00 */
[----:B------:R-:W-:Y:S01]  /*1730*/  LOP3.LUT R217, R217, 0x1c0, RZ, 0xc0, !PT ;  /* 0x000001c0d9d97812 */ /* 0x000fe200078ec0ff */
[----:B------:R-:W-:Y:S01]  /*1740*/  @!P1 IMAD.MOV.U32 R2, RZ, RZ, R18 ;  /* 0x000000ffff029224 */ /* 0x000fe200078e0012 */
[----:B------:R-:W-:Y:S01]  /*1750*/  LOP3.LUT R0, R17, 0xfffffff0, RZ, 0xc0, !PT ;  /* 0xfffffff011007812 */ /* 0x000fe200078ec0ff */
[----:B------:R-:W-:Y:S01]  /*1760*/  IMAD R185, R225, c[0x0][0x198], RZ ;  /* 0x00006600e1b97a24 */ /* 0x000fe200078e02ff */
[----:B------:R-:W-:Y:S01]  /*1770*/  SHF.L.U32 R220, R19, 0x3, RZ ;  /* 0x0000000313dc7819 */ /* 0x000fe200000006ff */
[----:B------:R-:W-:-:S03]  /*1780*/  IMAD.WIDE R32, R33, 0x40, R224 ;  /* 0x0000004021207825 */ /* 0x000fc600078e02e0 */
[--C-:B------:R-:W-:Y:S01]  /*1790*/  LOP3.LUT R4, R217, 0x38, R220.reuse, 0xf8, !PT ;  /* 0x00000038d9047812 */ /* 0x100fe200078ef8dc */
[----:B------:R-:W-:Y:S01]  /*17a0*/  IMAD R185, R224, c[0x0][0x19c], R185 ;  /* 0x00006700e0b97a24 */ /* 0x000fe200078e02b9 */
[----:B------:R-:W-:Y:S02]  /*17b0*/  SHF.R.U32.HI R217, RZ, 0x3, R217 ;  /* 0x00000003ffd97819 */ /* 0x000fe400000116d9 */
[----:B------:R-:W-:Y:S02]  /*17c0*/  IADD3 R30, P1, R220, R30, RZ ;  /* 0x0000001edc1e7210 */ /* 0x000fe40007f3e0ff */
[----:B------:R-:W-:Y:S01]  /*17d0*/  LOP3.LUT R217, R4, R217, RZ, 0x3c, !PT ;  /* 0x000000d904d97212 */ /* 0x000fe200078e3cff */
[----:B------:R-:W-:Y:S01]  /*17e0*/  IMAD R4, R20, c[0x0][0x1bc], R15 ;  /* 0x00006f0014047a24 */ /* 0x000fe200078e020f */
[----:B------:R-:W-:Y:S01]  /*17f0*/  SHF.R.S32.HI R221, RZ, 0x1f, R220 ;  /* 0x0000001fffdd7819 */ /* 0x000fe200000114dc */
[----:B------:R-:W-:Y:S01]  /*1800*/  IMAD.IADD R15, R11, 0x1, -R0 ;  /* 0x000000010b0f7824 */ /* 0x000fe200078e0a00 */
[----:B------:R-:W-:-:S02]  /*1810*/  IADD3 R22, P2, R220, R22, RZ ;  /* 0x00000016dc167210 */ /* 0x000fc40007f5e0ff */
[----:B------:R-:W-:Y:S01]  /*1820*/  LOP3.LUT R217, R217, 0xfffffe00, R8, 0xf8, !PT ;  /* 0xfffffe00d9d97812 */ /* 0x000fe200078ef808 */
[C---:B------:R-:W-:Y:S01]  /*1830*/  IMAD.X R31, R221.reuse, 0x1, R21, P1 ;  /* 0x00000001dd1f7824 */ /* 0x040fe200008e0615 */
[----:B------:R-:W-:Y:S01]  /*1840*/  SHF.R.S32.HI R0, RZ, 0x1f, R15 ;  /* 0x0000001fff007819 */ /* 0x000fe2000001140f */
[----:B------:R-:W-:Y:S01]  /*1850*/  IMAD.X R23, R221, 0x1, R23, P2 ;  /* 0x00000001dd177824 */ /* 0x000fe200010e0617 */
[----:B------:R-:W-:Y:S01]  /*1860*/  IADD3 R38, P1, R224, R25, RZ ;  /* 0x00000019e0267210 */ /* 0x000fe20007f3e0ff */
[----:B------:R-:W-:Y:S01]  /*1870*/  IMAD.WIDE.U32 R20, R20, c[0x0][0x1b8], R30 ;  /* 0x00006e0014147a25 */ /* 0x000fe200078e001e */
[----:B------:R-:W-:Y:S02]  /*1880*/  LEA.HI R0, R0, R15, RZ, 0x3 ;  /* 0x0000000f00007211 */ /* 0x000fe400078f18ff */
[----:B------:R-:W-:Y:S01]  /*1890*/  IADD3 R210, R220, 0x40, RZ ;  /* 0x00000040dcd27810 */ /* 0x000fe20007ffe0ff */
[----:B------:R-:W-:Y:S01]  /*18a0*/  IMAD.X R5, R225, 0x1, R5, P1 ;  /* 0x00000001e1057824 */ /* 0x000fe200008e0605 */
[----:B------:R-:W-:Y:S01]  /*18b0*/  LOP3.LUT R6, R0, 0xfffffff8, RZ, 0xc0, !PT ;  /* 0xfffffff800067812 */ /* 0x000fe200078ec0ff */
[----:B------:R-:W-:Y:S01]  /*18c0*/  IMAD.IADD R21, R21, 0x1, R4 ;  /* 0x0000000115157824 */ /* 0x000fe200078e0204 */
[----:B------:R-:W-:Y:S01]  /*18d0*/  IADD3 R30, P1, R220, R2, RZ ;  /* 0x00000002dc1e7210 */ /* 0x000fe20007f3e0ff */
[----:B------:R-:W-:Y:S01]  /*18e0*/  IMAD R5, R5, c[0x0][0x1a0], RZ ;  /* 0x0000680005057a24 */ /* 0x000fe200078e02ff */
[----:B------:R-:W-:Y:S01]  /*18f0*/  LOP3.LUT R2, R26, 0xffffffe0, RZ, 0xc0, !PT ;  /* 0xffffffe01a027812 */ /* 0x000fe200078ec0ff */
[----:B------:R-:W-:Y:S01]  /*1900*/  IMAD.IADD R4, R15, 0x1, -R6 ;  /* 0x000000010f047824 */ /* 0x000fe200078e0a06 */
[----:B------:R-:W-:Y:S01]  /*1910*/  IADD3.X R31, R221, R3, RZ, P1, !PT ;  /* 0x00000003dd1f7210 */ /* 0x000fe20000ffe4ff */
[----:B------:R-:W-:Y:S01]  /*1920*/  IMAD R15, R29, c[0x0][0x1a8], RZ ;  /* 0x00006a001d0f7a24 */ /* 0x000fe200078e02ff */
[----:B------:R-:W-:Y:S01]  /*1930*/  SHF.R.S32.HI R26, RZ, 0x5, R26 ;  /* 0x00000005ff1a7819 */ /* 0x000fe2000001141a */
[----:B------:R-:W-:Y:S01]  /*1940*/  IMAD.WIDE.U32 R22, R224, c[0x0][0x198], R22 ;  /* 0x00006600e0167a25 */ /* 0x000fe200078e0016 */
[----:B------:R-:W-:-:S02]  /*1950*/  R2P PR, R4, 0x6 ;  /* 0x0000000604007804 */ /* 0x000fc40000000000 */
[----:B------:R-:W-:Y:S01]  /*1960*/  ISETP.GE.AND P3, PT, R224, R209, PT ;  /* 0x000000d1e000720c */ /* 0x000fe20003f66270 */
[----:B------:R-:W-:Y:S01]  /*1970*/  IMAD R5, R38, c[0x0][0x1a4], R5 ;  /* 0x0000690026057a24 */ /* 0x000fe200078e0205 */
[----:B------:R-:W-:Y:S01]  /*1980*/  IADD3 R185, R23, R185, RZ ;  /* 0x000000b917b97210 */ /* 0x000fe20007ffe0ff */
[----:B------:R-:W-:Y:S02]  /*1990*/  IMAD.MOV.U32 R8, RZ, RZ, 0x10 ;  /* 0x00000010ff087424 */ /* 0x000fe400078e00ff */
[----:B------:R-:W-:Y:S02]  /*19a0*/  IMAD.MOV.U32 R6, RZ, RZ, 0x20 ;  /* 0x00000020ff067424 */ /* 0x000fe400078e00ff */
[----:B------:R-:W-:Y:S01]  /*19b0*/  IMAD R15, R28, c[0x0][0x1ac], R15 ;  /* 0x00006b001c0f7a24 */ /* 0x000fe200078e020f */
[----:B------:R-:W-:Y:S01]  /*19c0*/  SEL R3, R8, 0xfffffff0, !P1 ;  /* 0xfffffff008037807 */ /* 0x000fe20004800000 */
[----:B------:R-:W-:-:S04]  /*19d0*/  IMAD.WIDE.U32 R30, R28, c[0x0][0x1a8], R30 ;  /* 0x00006a001c1e7a25 */ /* 0x000fc800078e001e */
[----:B------:R-:W-:Y:S01]  /*19e0*/  IMAD.WIDE.U32 R38, R38, c[0x0][0x1a0], R20 ;  /* 0x0000680026267a25 */ /* 0x000fe200078e0014 */
[----:B------:R-:W-:-:S03]  /*19f0*/  IADD3 R15, R31, R15, RZ ;  /* 0x0000000f1f0f7210 */ /* 0x000fc60007ffe0ff */
[----:B------:R-:W-:Y:S01]  /*1a00*/  IMAD.IADD R21, R11, 0x1, -R2 ;  /* 0x000000010b157824 */ /* 0x000fe200078e0a02 */
[----:B------:R-:W-:Y:S01]  /*1a10*/  SEL R2, R6, 0xffffffe0, !P2 ;  /* 0xffffffe006027807 */ /* 0x000fe20005000000 */
[----:B------:R-:W-:Y:S02]  /*1a20*/  IMAD.MOV.U32 R184, RZ, RZ, R22 ;  /* 0x000000ffffb87224 */ /* 0x000fe400078e0016 */
        /* <DEDUP_REMOVED lines=25> */
.L_x_2492:
[----:B------:R-:W-:Y:S05]  /*1bc0*/  BSYNC B0 ;  /* 0x0000000000007941 */ /* 0x000fea0003800000 */
.L_x_2491:
        /* <DEDUP_REMOVED lines=29> */
.L_x_2494:
[----:B------:R-:W-:Y:S05]  /*1da0*/  BSYNC B0 ;  /* 0x0000000000007941 */ /* 0x000fea0003800000 */
.L_x_2493:
        /* <DEDUP_REMOVED lines=29> */
.L_x_2496:
[----:B------:R-:W-:Y:S05]  /*1f80*/  BSYNC B0 ;  /* 0x0000000000007941 */ /* 0x000fea0003800000 */
.L_x_2495:
        /* <DEDUP_REMOVED lines=28> */
.L_x_2498:
[----:B------:R-:W-:Y:S05]  /*2150*/  BSYNC B0 ;  /* 0x0000000000007941 */ /* 0x000fea0003800000 */
.L_x_2497:
        /* <DEDUP_REMOVED lines=23> */
.L_x_2500:
[----:B------:R-:W-:Y:S05]  /*22d0*/  BSYNC B0 ;  /* 0x0000000000007941 */ /* 0x000fea0003800000 */
.L_x_2499:
        /* <DEDUP_REMOVED lines=25> */
.L_x_2502:
[----:B------:R-:W-:Y:S05]  /*2470*/  BSYNC B0 ;  /* 0x0000000000007941 */ /* 0x000fea0003800000 */
.L_x_2501:
        /* <DEDUP_REMOVED lines=23> */
.L_x_2504:
[----:B------:R-:W-:Y:S05]  /*25f0*/  BSYNC B0 ;  /* 0x0000000000007941 */ /* 0x000fea0003800000 */
.L_x_2503:
[----:B------:R-:W-:Y:S01]  /*2600*/  ISETP.GE.AND P1, PT, R10, R5, PT ;  /* 0x000000050a00720c */ /* 0x000fe20003f26270 */
[----:B------:R-:W-:-:S12]  /*2610*/  BSSY B0, `(.L_x_2505) ;  /* 0x0000017000007945 */ /* 0x000fd80003800000 */
[----:B------:R-:W-:Y:S05]  /*2620*/  @P1 BRA `(.L_x_2506) ;  /* 0x0000015000001947 */ /* 0x000fea0003800000 */
[----:B------:R-:W-:Y:S01]  /*2630*/  ISETP.GE.AND P2, PT, R220, c[0x0][0x220], PT ;  /* 0x00008800dc007a0c */ /* 0x000fe20003f46270 */
[----:B------:R-:W-:Y:S01]  /*2640*/  ULDC UR4, c[0x0][0x19c] ;  /* 0x0000670000047ab9 */ /* 0x000fe20000000800 */
[----:B------:R-:W-:Y:S01]  /*2650*/  IMAD.WIDE.U32 R32, R134, 0x30, R184 ;  /* 0x0000003086207825 */ /* 0x000fe200078e00b8 */
[----:B------:R-:W-:Y:S01]  /*2660*/  UIMAD UR4, UR4, 0x30, URZ ;  /* 0x00000030040478a4 */ /* 0x000fe2000f8e023f */
[----:B------:R-:W-:-:S05]  /*2670*/  ISETP.GE.AND P1, PT, R210, c[0x0][0x220], PT ;  /* 0x00008800d2007a0c */ /* 0x000fca0003f26270 */
[----:B--2---:R-:W-:-:S04]  /*2680*/  IADD3 R14, R33, UR4, RZ ;  /* 0x00000004210e7c10 */ /* 0x004fc8000fffe0ff */
        /* <DEDUP_REMOVED lines=15> */
.L_x_2506:
[----:B------:R-:W-:Y:S05]  /*2780*/  BSYNC B0 ;  /* 0x0000000000007941 */ /* 0x000fea0003800000 */
.L_x_2505:
[----:B------:R-:W-:Y:S01]  /*2790*/  IADD3 R20, R224, 0x40, RZ ;  /* 0x00000040e0147810 */ /* 0x000fe20007ffe0ff */
        /* <DEDUP_REMOVED lines=23> */
.L_x_2508:
[----:B------:R-:W-:Y:S05]  /*2910*/  BSYNC B0 ;  /* 0x0000000000007941 */ /* 0x000fea0003800000 */
.L_x_2507:
        /* <DEDUP_REMOVED lines=25> */
.L_x_2510:
[----:B------:R-:W-:Y:S05]  /*2ab0*/  BSYNC B0 ;  /* 0x0000000000007941 */ /* 0x000fea0003800000 */
.L_x_2509:
        /* <DEDUP_REMOVED lines=25> */
.L_x_2512:
[----:B------:R-:W-:Y:S05]  /*2c50*/  BSYNC B0 ;  /* 0x0000000000007941 */ /* 0x000fea0003800000 */
.L_x_2511:
[----:B--2---:R-:W-:Y:S01]  /*2c60*/  IADD3 R14, R224, 0x70, RZ ;  /* 0x00000070e00e7810 */ /* 0x004fe20007ffe0ff */
        /* <DEDUP_REMOVED lines=24> */
.L_x_2514:
[----:B------:R-:W-:Y:S05]  /*2df0*/  BSYNC B0 ;  /* 0x0000000000007941 */ /* 0x000fea0003800000 */
.L_x_2513:
[----:B------:R-:W-:Y:S01]  /*2e00*/  SHF.R.S32.HI R15, RZ, 0x1f, R24 ;  /* 0x0000001fff0f7819 */ /* 0x000fe20000011418 */
[----:B------:R-:W-:Y:S01]  /*2e10*/  IMAD.WIDE.U32 R28, R24, c[0x0][0x320], R28 ;  /* 0x0000c800181c7a25 */ /* 0x000fe200078e001c */
[----:B------:R-:W0:Y:S03]  /*2e20*/  LDGDEPBAR ;  /* 0x00000000000079af */ /* 0x000e260000000000 */
[----:B------:R-:W-:Y:S01]  /*2e30*/  IMAD R15, R15, c[0x0][0x320], RZ ;  /* 0x0000c8000f0f7a24 */ /* 0x000fe200078e02ff */
[----:B--2---:R-:W-:-:S03]  /*2e40*/  LEA R30, P1, R28, c[0x0][0x318], 0x2 ;  /* 0x0000c6001c1e7a11 */ /* 0x004fc600078210ff */
[----:B------:R-:W-:-:S04]  /*2e50*/  IMAD R15, R24, c[0x0][0x324], R15 ;  /* 0x0000c900180f7a24 */ /* 0x000fc800078e020f */
[----:B------:R-:W-:-:S05]  /*2e60*/  IMAD.IADD R15, R29, 0x1, R15 ;  /* 0x000000011d0f7824 */ /* 0x000fca00078e020f */
[----:B------:R-:W-:-:S05]  /*2e70*/  LEA.HI.X R31, R28, c[0x0][0x31c], R15, 0x2, P1 ;  /* 0x0000c7001c1f7a11 */ /* 0x000fca00008f140f */
[----:B------:R-:W2:Y:S01]  /*2e80*/  LDG.E R15, [R30.64] ;  /* 0x0000000c1e0f7981 */ /* 0x000ea2000c1e1900 */
[----:B------:R-:W-:Y:S01]  /*2e90*/  SHF.R.S32.HI R24, RZ, 0x4, R17 ;  /* 0x00000004ff187819 */ /* 0x000fe20000011411 */
[----:B------:R-:W-:Y:S01]  /*2ea0*/  IMAD.SHL.U32 R4, R4, 0x40, RZ ;  /* 0x0000004004047824 */ /* 0x000fe200078e00ff */
[----:B------:R-:W-:-:S04]  /*2eb0*/  DEPBAR.LE SB0, 0x0 ;  /* 0x000080000000791a */ /* 0x000fc80000000000 */
[----:B------:R-:W-:Y:S01]  /*2ec0*/  LEA.HI R17, R17, R24, RZ, 0x1 ;  /* 0x0000001811117211 */ /* 0x000fe200078f08ff */
[----:B------:R-:W-:Y:S01]  /*2ed0*/  IMAD.SHL.U32 R207, R19, 0x40, RZ ;  /* 0x0000004013cf7824 */ /* 0x000fe200078e00ff */
[C---:B------:R-:W-:Y:S01]  /*2ee0*/  ISETP.GE.AND P2, PT, R224.reuse, R5, PT ;  /* 0x00000005e000720c */ /* 0x040fe20003f46270 */
[----:B------:R-:W-:Y:S01]  /*2ef0*/  BAR.SYNC.DEFER_BLOCKING 0x0 ;  /* 0x0000000000007b1d */ /* 0x000fe20000010000 */
[----:B------:R-:W-:Y:S01]  /*2f00*/  LOP3.LUT R17, R17, 0xfffffffe, RZ, 0xc0, !PT ;  /* 0xfffffffe11117812 */ /* 0x000fe200078ec0ff */
[----:B------:R-:W-:Y:S01]  /*2f10*/  IMAD.SHL.U32 R28, R224, 0x8, RZ ;  /* 0x00000008e01c7824 */ /* 0x000fe200078e00ff */
[----:B------:R-:W-:Y:S01]  /*2f20*/  LOP3.LUT R4, R4, 0x1c0, RZ, 0xc0, !PT ;  /* 0x000001c004047812 */ /* 0x000fe200078ec0ff */
[----:B------:R-:W-:Y:S01]  /*2f30*/  IMAD R13, R26, 0x10, R13 ;  /* 0x000000101a0d7824 */ /* 0x000fe200078e020d */
[----:B------:R-:W-:Y:S01]  /*2f40*/  SHF.R.S32.HI R214, RZ, 0x1f, R21 ;  /* 0x0000001fffd67819 */ /* 0x000fe20000011415 */
[----:B------:R-:W-:Y:S01]  /*2f50*/  IMAD.IADD R24, R24, 0x1, -R17 ;  /* 0x0000000118187824 */ /* 0x000fe200078e0a11 */
[----:B------:R-:W-:Y:S01]  /*2f60*/  LOP3.LUT P4, RZ, R19, 0x4, RZ, 0xc0, !PT ;  /* 0x0000000413ff7812 */ /* 0x000fe2000788c0ff */
[----:B------:R-:W-:Y:S01]  /*2f70*/  IMAD.SHL.U32 R215, R11, 0x2, RZ ;  /* 0x000000020bd77824 */ /* 0x000fe200078e00ff */
[----:B------:R-:W-:Y:S01]  /*2f80*/  LOP3.LUT P3, RZ, R19, 0x2, RZ, 0xc0, !PT ;  /* 0x0000000213ff7812 */ /* 0x000fe2000786c0ff */
[----:B------:R-:W-:Y:S01]  /*2f90*/  IMAD.SHL.U32 R17, R24, 0x8, RZ ;  /* 0x0000000818117824 */ /* 0x000fe200078e00ff */
[----:B------:R-:W-:Y:S01]  /*2fa0*/  SHF.R.S32.HI R19, RZ, 0x1f, R26 ;  /* 0x0000001fff137819 */ /* 0x000fe2000001141a */
[----:B------:R-:W-:Y:S01]  /*2fb0*/  BSSY B0, `(.L_x_2515) ;  /* 0x000002e000007945 */ /* 0x000fe20003800000 */
[----:B------:R-:W-:-:S02]  /*2fc0*/  LEA.HI R214, R214, R21, RZ, 0x2 ;  /* 0x00000015d6d67211 */ /* 0x000fc400078f10ff */
[----:B------:R-:W-:Y:S02]  /*2fd0*/  LOP3.LUT R17, R4, 0x8, R17, 0xf8, !PT ;  /* 0x0000000804117812 */ /* 0x000fe400078ef811 */
[----:B------:R-:W-:Y:S02]  /*2fe0*/  SHF.R.U32.HI R4, RZ, 0x3, R4 ;  /* 0x00000003ff047819 */ /* 0x000fe40000011604 */
[----:B------:R-:W-:Y:S02]  /*2ff0*/  LOP3.LUT R207, R207, 0x1c0, RZ, 0xc0, !PT ;  /* 0x000001c0cfcf7812 */ /* 0x000fe400078ec0ff */
[----:B------:R-:W-:Y:S01]  /*3000*/  LOP3.LUT R4, R17, R4, RZ, 0x3c, !PT ;  /* 0x0000000411047212 */ /* 0x000fe200078e3cff */
[----:B------:R-:W-:Y:S01]  /*3010*/  IMAD.SHL.U32 R17, R0, 0x40, RZ ;  /* 0x0000004000117824 */ /* 0x000fe200078e00ff */
[----:B------:R-:W-:Y:S01]  /*3020*/  LEA.HI R19, R19, R26, RZ, 0x2 ;  /* 0x0000001a13137211 */ /* 0x000fe200078f10ff */
[----:B------:R3:W-:Y:S01]  /*3030*/  @P2 STS.128 [R217+0xc000], RZ ;  /* 0x00c000ffd9002388 */ /* 0x0007e20000000c00 */
[----:B------:R-:W2:Y:S01]  /*3040*/  MUFU.RCP R0, c[0x0][0x238] ;  /* 0x00008e0000007b08 */ /* 0x000ea20000001000 */
[----:B------:R-:W-:-:S02]  /*3050*/  SHF.R.S32.HI R214, RZ, 0x2, R214 ;  /* 0x00000002ffd67819 */ /* 0x000fc400000114d6 */
[----:B------:R3:W-:Y:S01]  /*3060*/  @P2 STS.128 [R217+0x10000], RZ ;  /* 0x010000ffd9002388 */ /* 0x0007e20000000c00 */
[----:B------:R-:W-:Y:S02]  /*3070*/  LOP3.LUT R17, R17, 0xfffffe00, RZ, 0xc0, !PT ;  /* 0xfffffe0011117812 */ /* 0x000fe400078ec0ff */
[----:B------:R-:W-:Y:S02]  /*3080*/  LOP3.LUT R28, R207, 0x8, R28, 0xf8, !PT ;  /* 0x00000008cf1c7812 */ /* 0x000fe400078ef81c */
[----:B------:R-:W-:Y:S02]  /*3090*/  SHF.R.U32.HI R207, RZ, 0x3, R207 ;  /* 0x00000003ffcf7819 */ /* 0x000fe400000116cf */
[----:B------:R-:W-:Y:S01]  /*30a0*/  LOP3.LUT R213, R19, 0xfffffffc, RZ, 0xc0, !PT ;  /* 0xfffffffc13d57812 */ /* 0x000fe200078ec0ff */
[----:B------:R-:W-:Y:S01]  /*30b0*/  IMAD R19, R26, 0x400, R17 ;  /* 0x000004001a137824 */ /* 0x000fe200078e0211 */
[----:B------:R-:W-:Y:S02]  /*30c0*/  IADD3 R13, R13, 0x1, R214 ;  /* 0x000000010d0d7810 */ /* 0x000fe40007ffe0d6 */
[----:B------:R-:W-:Y:S01]  /*30d0*/  LOP3.LUT R207, R28, R207, RZ, 0x3c, !PT ;  /* 0x000000cf1ccf7212 */ /* 0x000fe200078e3cff */
[----:B------:R-:W-:Y:S01]  /*30e0*/  IMAD.IADD R208, R4, 0x1, R19 ;  /* 0x0000000104d07824 */ /* 0x000fe200078e0213 */
[----:B------:R-:W-:Y:S01]  /*30f0*/  LEA R180, P1, R38, c[0x0][0x170], 0x1 ;  /* 0x00005c0026b47a11 */ /* 0x000fe200078208ff */
[----:B------:R-:W-:Y:S01]  /*3100*/  IMAD.IADD R213, R26, 0x1, -R213 ;  /* 0x000000011ad57824 */ /* 0x000fe200078e0ad5 */
[----:B------:R-:W-:Y:S01]  /*3110*/  IADD3 R122, R7, R13, -R218 ;  /* 0x0000000d077a7210 */ /* 0x000fe20007ffe8da */
[----:B------:R-:W-:Y:S01]  /*3120*/  IMAD R207, R24, 0x200, R207 ;  /* 0x0000020018cf7824 */ /* 0x000fe200078e02cf */
[----:B------:R-:W-:Y:S01]  /*3130*/  LOP3.LUT R4, R4, R17, RZ, 0xfc, !PT ;  /* 0x0000001104047212 */ /* 0x000fe200078efcff */
[----:B------:R-:W-:Y:S01]  /*3140*/  IMAD.SHL.U32 R208, R208, 0x2, RZ ;  /* 0x00000002d0d07824 */ /* 0x000fe200078e00ff */
[----:B------:R-:W-:-:S02]  /*3150*/  SEL R6, R6, 0xffffffe0, !P4 ;  /* 0xffffffe006067807 */ /* 0x000fc40006000000 */
        /* <DEDUP_REMOVED lines=19> */
.L_x_2516:
[----:B---3--:R-:W-:Y:S05]  /*3290*/  BSYNC B0 ;  /* 0x0000000000007941 */ /* 0x008fea0003800000 */
.L_x_2515:
        /* <DEDUP_REMOVED lines=25> */
.L_x_2518:
[----:B------:R-:W-:Y:S05]  /*3430*/  BSYNC B0 ;  /* 0x0000000000007941 */ /* 0x000fea0003800000 */
.L_x_2517:
        /* <DEDUP_REMOVED lines=25> */
.L_x_2520:
[----:B------:R-:W-:Y:S05]  /*35d0*/  BSYNC B0 ;  /* 0x0000000000007941 */ /* 0x000fea0003800000 */
.L_x_2519:
        /* <DEDUP_REMOVED lines=26> */
.L_x_2522:
[----:B------:R-:W-:Y:S05]  /*3780*/  BSYNC B0 ;  /* 0x0000000000007941 */ /* 0x000fea0003800000 */
.L_x_2521:
        /* <DEDUP_REMOVED lines=8> */
[----:B-1----:R-:W-:-:S03]  /*3810*/  IMAD.SHL.U32 R10, R186, 0x40, RZ ;  /* 0x00000040ba0a7824 */ /* 0x002fc600078e00ff */
        /* <DEDUP_REMOVED lines=16> */
.L_x_2524:
[----:B------:R-:W-:Y:S05]  /*3920*/  BSYNC B0 ;  /* 0x0000000000007941 */ /* 0x000fea0003800000 */
.L_x_2523:
        /* <DEDUP_REMOVED lines=26> */
.L_x_2526:
[----:B------:R-:W-:Y:S05]  /*3ad0*/  BSYNC B0 ;  /* 0x0000000000007941 */ /* 0x000fea0003800000 */
.L_x_2525:
        /* <DEDUP_REMOVED lines=26> */
.L_x_2528:
[----:B------:R-:W-:Y:S05]  /*3c80*/  BSYNC B0 ;  /* 0x0000000000007941 */ /* 0x000fea0003800000 */
.L_x_2527:
        /* <DEDUP_REMOVED lines=26> */
.L_x_2530:
[----:B------:R-:W-:Y:S05]  /*3e30*/  BSYNC B0 ;  /* 0x0000000000007941 */ /* 0x000fea0003800000 */
.L_x_2529:
[----:B------:R-:W-:Y:S01]  /*3e40*/  IMAD.SHL.U32 R207, R207, 0x2, RZ ;  /* 0x00000002cfcf7824 */ /* 0x000fe200078e00ff */
[----:B------:R-:W-:Y:S01]  /*3e50*/  LDSM.16.M88.4 R112, [R208] ;  /* 0x00000000d070783b */ /* 0x000fe20000000200 */
[--C-:B------:R-:W-:Y:S01]  /*3e60*/  IMAD R206, R3, 0x2, R208.reuse ;  /* 0x0000000203ce7824 */ /* 0x100fe200078e02d0 */
[----:B------:R-:W-:Y:S01]  /*3e70*/  IMNMX R188, R122, R7, PT ;  /* 0x000000077abc7217 */ /* 0x000fe20003800200 */
[--C-:B------:R-:W-:Y:S01]  /*3e80*/  IMAD R37, R8, 0x2, R207.reuse ;  /* 0x0000000208257824 */ /* 0x100fe200078e02cf */
[----:B------:R-:W5:Y:S01]  /*3e90*/  LDSM.16.M88.4 R68, [R207+0x4000] ;  /* 0x00400000cf44783b */ /* 0x000f620000000200 */
[----:B------:R-:W-:Y:S01]  /*3ea0*/  IMAD R204, R2, 0x2, R208 ;  /* 0x0000000202cc7824 */ /* 0x000fe200078e02d0 */
[----:B------:R-:W-:Y:S01]  /*3eb0*/  IADD3 R5, R207, 0x4000, RZ ;  /* 0x00004000cf057810 */ /* 0x000fe20007ffe0ff */
[----:B------:R-:W-:Y:S01]  /*3ec0*/  IMAD R200, R6, 0x2, R207 ;  /* 0x0000000206c87824 */ /* 0x000fe200078e02cf */
[----:B------:R-:W1:Y:S01]  /*3ed0*/  LDSM.16.M88.4 R24, [R207+0x6800] ;  /* 0x00680000cf18783b */ /* 0x000e620000000200 */
[----:B------:R-:W-:-:S02]  /*3ee0*/  IMAD R203, R2, 0x2, R206 ;  /* 0x0000000202cb7824 */ /* 0x000fc400078e02ce */
[----:B------:R-:W-:Y:S01]  /*3ef0*/  IMAD R205, R8, 0x2, R5 ;  /* 0x0000000208cd7824 */ /* 0x000fe200078e0205 */
[----:B------:R-:W2:Y:S03]  /*3f00*/  LDSM.16.M88.4 R60, [R207+0x4800] ;  /* 0x00480000cf3c783b */ /* 0x000ea60000000200 */
[----:B------:R-:W-:Y:S01]  /*3f10*/  IMAD R202, R6, 0x2, R205 ;  /* 0x0000000206ca7824 */ /* 0x000fe200078e02cd */
[----:B------:R-:W3:Y:S01]  /*3f20*/  LDSM.16.M88.4 R52, [R207+0x5000] ;  /* 0x00500000cf34783b */ /* 0x000ee20000000200 */
[----:B------:R-:W-:-:S03]  /*3f30*/  IMAD.IADD R6, R120, 0x1, R215 ;  /* 0x0000000178067824 */ /* 0x000fc600078e02d7 */
[----:B------:R-:W4:Y:S01]  /*3f40*/  LDSM.16.M88.4 R44, [R207+0x5800] ;  /* 0x00580000cf2c783b */ /* 0x000f220000000200 */
[----:B------:R-:W-:Y:S01]  /*3f50*/  I2F R5, R6 ;  /* 0x0000000600057306 */ /* 0x000fe20000201400 */
[C---:B------:R-:W-:Y:S02]  /*3f60*/  IADD3 R123, R6.reuse, 0x9, RZ ;  /* 0x00000009067b7810 */ /* 0x040fe40007ffe0ff */
[----:B-1----:R-:W1:Y:S01]  /*3f70*/  LDSM.16.M88.4 R32, [R207+0x6000] ;  /* 0x00600000cf20783b */ /* 0x002e620000000200 */
[C---:B------:R-:W-:Y:S02]  /*3f80*/  IADD3 R126, R6.reuse, 0x18, RZ ;  /* 0x00000018067e7810 */ /* 0x040fe40007ffe0ff */
[C---:B------:R-:W-:Y:S01]  /*3f90*/  IADD3 R128, R6.reuse, 0x11, RZ ;  /* 0x0000001106807810 */ /* 0x040fe20007ffe0ff */
[----:B------:R-:W1:Y:S01]  /*3fa0*/  LDSM.16.M88.4 R16, [R207+0x7000] ;  /* 0x00700000cf10783b */ /* 0x000e620000000200 */
[----:B------:R-:W-:Y:S01]  /*3fb0*/  I2F R121, R123 ;  /* 0x0000007b00797306 */ /* 0x000fe20000201400 */
[----:B------:R-:W-:-:S02]  /*3fc0*/  IADD3 R138, R6, 0x21, RZ ;  /* 0x00000021068a7810 */ /* 0x000fc40007ffe0ff */
[----:B------:R-:W1:Y:S01]  /*3fd0*/  LDSM.16.M88.4 R76, [R207+0x7800] ;  /* 0x00780000cf4c783b */ /* 0x000e620000000200 */
[C---:B------:R-:W-:Y:S02]  /*3fe0*/  IADD3 R124, R6.reuse, 0x10, RZ ;  /* 0x00000010067c7810 */ /* 0x040fe40007ffe0ff */
[C---:B------:R-:W-:Y:S01]  /*3ff0*/  IADD3 R132, R6.reuse, 0x20, RZ ;  /* 0x0000002006847810 */ /* 0x040fe20007ffe0ff */
[----:B------:R-:W-:Y:S01]  /*4000*/  LDSM.16.M88.4 R108, [R206] ;  /* 0x00000000ce6c783b */ /* 0x000fe20000000200 */
[----:B------:R-:W-:Y:S01]  /*4010*/  I2F R131, R126 ;  /* 0x0000007e00837306 */ /* 0x000fe20000201400 */
[C---:B------:R-:W-:Y:S02]  /*4020*/  IADD3 R137, R6.reuse, 0x28, RZ ;  /* 0x0000002806897810 */ /* 0x040fe40007ffe0ff */
[----:B------:R-:W1:Y:S01]  /*4030*/  LDSM.16.M88.4 R100, [R37+0x4000] ;  /* 0x004000002564783b */ /* 0x000e620000000200 */
[C---:B------:R-:W-:Y:S02]  /*4040*/  IADD3 R140, R6.reuse, 0x29, RZ ;  /* 0x00000029068c7810 */ /* 0x040fe40007ffe0ff */
[C---:B------:R-:W-:Y:S01]  /*4050*/  IADD3 R142, R6.reuse, 0x30, RZ ;  /* 0x00000030068e7810 */ /* 0x040fe20007ffe0ff */
[----:B------:R-:W1:Y:S01]  /*4060*/  LDSM.16.M88.4 R80, [R37+0x6800] ;  /* 0x006800002550783b */ /* 0x000e620000000200 */
[----:B-----5:R-:W-:Y:S01]  /*4070*/  HMMA.16816.F32.BF16 R72, R112, R68, RZ ;  /* 0x000000447048723c */ /* 0x020fe200000418ff */
[----:B------:R-:W-:Y:S01]  /*4080*/  I2F R127, R128 ;  /* 0x00000080007f7306 */ /* 0x000fe20000201400 */
[C---:B------:R-:W-:Y:S01]  /*4090*/  IADD3 R130, R6.reuse, 0x19, RZ ;  /* 0x0000001906827810 */ /* 0x040fe20007ffe0ff */
[----:B------:R-:W5:Y:S01]  /*40a0*/  LDSM.16.M88.4 R92, [R37+0x5000] ;  /* 0x00500000255c783b */ /* 0x000f620000000200 */
[----:B------:R-:W-:-:S02]  /*40b0*/  IADD3 R148, R6, 0x39, RZ ;  /* 0x0000003906947810 */ /* 0x000fc40007ffe0ff */
[----:B------:R-:W-:Y:S01]  /*40c0*/  ISETP.GE.AND P4, PT, R123, R188, PT ;  /* 0x000000bc7b00720c */ /* 0x000fe20003f86270 */
[----:B------:R-:W1:Y:S01]  /*40d0*/  LDSM.16.M88.4 R96, [R37+0x4800] ;  /* 0x004800002560783b */ /* 0x000e620000000200 */
[C---:B------:R-:W-:Y:S01]  /*40e0*/  HMMA.16816.F32.BF16 R28, R112.reuse, R24, RZ ;  /* 0x00000018701c723c */ /* 0x040fe200000418ff */
[----:B------:R-:W-:Y:S01]  /*40f0*/  I2F R139, R138 ;  /* 0x0000008a008b7306 */ /* 0x000fe20000201400 */
[C---:B------:R-:W-:Y:S01]  /*4100*/  IADD3 R144, R6.reuse, 0x31, RZ ;  /* 0x0000003106907810 */ /* 0x040fe20007ffe0ff */
[----:B------:R-:W1:Y:S01]  /*4110*/  LDSM.16.M88.4 R88, [R37+0x5800] ;  /* 0x005800002558783b */ /* 0x000e620000000200 */
[C---:B------:R-:W-:Y:S02]  /*4120*/  IADD3 R154, R6.reuse, 0x48, RZ ;  /* 0x00000048069a7810 */ /* 0x040fe40007ffe0ff */
[C---:B------:R-:W-:Y:S01]  /*4130*/  IADD3 R146, R6.reuse, 0x38, RZ ;  /* 0x0000003806927810 */ /* 0x040fe20007ffe0ff */
[----:B------:R-:W1:Y:S01]  /*4140*/  LDSM.16.M88.4 R84, [R37+0x6000] ;  /* 0x006000002554783b */ /* 0x000e620000000200 */
[----:B------:R-:W-:Y:S01]  /*4150*/  HMMA.16816.F32.BF16 R68, R112, R70, RZ ;  /* 0x000000467044723c */ /* 0x000fe200000418ff */
[----:B------:R-:W-:Y:S01]  /*4160*/  I2F R125, R124 ;  /* 0x0000007c007d7306 */ /* 0x000fe20000201400 */
[C---:B------:R-:W-:Y:S01]  /*4170*/  IADD3 R190, R6.reuse, 0x68, RZ ;  /* 0x0000006806be7810 */ /* 0x040fe20007ffe0ff */
[----:B------:R-:W-:Y:S01]  /*4180*/  LDSM.16.M88.4 R116, [R37+0x7800] ;  /* 0x007800002574783b */ /* 0x000fe20000000200 */
[----:B------:R-:W-:-:S02]  /*4190*/  IADD3 R162, R6, 0x51, RZ ;  /* 0x0000005106a27810 */ /* 0x000fc40007ffe0ff */
[C---:B------:R-:W-:Y:S01]  /*41a0*/  IADD3 R150, R6.reuse, 0x40, RZ ;  /* 0x0000004006967810 */ /* 0x040fe20007ffe0ff */
[----:B------:R-:W-:Y:S01]  /*41b0*/  LDSM.16.M88.4 R104, [R204] ;  /* 0x00000000cc68783b */ /* 0x000fe20000000200 */
[C---:B------:R-:W-:Y:S01]  /*41c0*/  HMMA.16816.F32.BF16 R24, R112.reuse, R26, RZ ;  /* 0x0000001a7018723c */ /* 0x040fe200000418ff */
[----:B------:R-:W-:Y:S01]  /*41d0*/  I2F R133, R132 ;  /* 0x0000008400857306 */ /* 0x000fe20000201400 */
[C---:B------:R-:W-:Y:S01]  /*41e0*/  IADD3 R152, R6.reuse, 0x41, RZ ;  /* 0x0000004106987810 */ /* 0x040fe20007ffe0ff */
[----:B------:R-:W-:Y:S01]  /*41f0*/  LDSM.16.M88.4 R8, [R202] ;  /* 0x00000000ca08783b */ /* 0x000fe20000000200 */
[C---:B------:R-:W-:Y:S02]  /*4200*/  IADD3 R170, R6.reuse, 0x60, RZ ;  /* 0x0000006006aa7810 */ /* 0x040fe40007ffe0ff */
[C---:B------:R-:W-:Y:S01]  /*4210*/  IADD3 R156, R6.reuse, 0x49, RZ ;  /* 0x00000049069c7810 */ /* 0x040fe20007ffe0ff */
[----:B------:R-:W0:Y:S01]  /*4220*/  LDGDEPBAR ;  /* 0x00000000000079af */ /* 0x000e220000000000 */
[----:B--2---:R-:W-:Y:S01]  /*4230*/  HMMA.16816.F32.BF16 R64, R112, R60, RZ ;  /* 0x0000003c7040723c */ /* 0x004fe200000418ff */
[----:B------:R-:W-:Y:S01]  /*4240*/  I2F R143, R137 ;  /* 0x00000089008f7306 */ /* 0x000fe20000201400 */
[----:B------:R-:W-:-:S02]  /*4250*/  IADD3 R182, R6, 0x61, RZ ;  /* 0x0000006106b67810 */ /* 0x000fc40007ffe0ff */
[C---:B------:R-:W-:Y:S02]  /*4260*/  IADD3 R192, R6.reuse, 0x69, RZ ;  /* 0x0000006906c07810 */ /* 0x040fe40007ffe0ff */
[C---:B------:R-:W-:Y:S02]  /*4270*/  IADD3 R158, R6.reuse, 0x50, RZ ;  /* 0x00000050069e7810 */ /* 0x040fe40007ffe0ff */
[----:B---3--:R-:W-:Y:S01]  /*4280*/  HMMA.16816.F32.BF16 R56, R112, R52, RZ ;  /* 0x000000347038723c */ /* 0x008fe200000418ff */
[----:B------:R-:W-:Y:S01]  /*4290*/  I2F R141, R140 ;  /* 0x0000008c008d7306 */ /* 0x000fe20000201400 */
[C---:B------:R-:W-:Y:S02]  /*42a0*/  IADD3 R166, R6.reuse, 0x58, RZ ;  /* 0x0000005806a67810 */ /* 0x040fe40007ffe0ff */
[C---:B------:R-:W-:Y:S02]  /*42b0*/  IADD3 R198, R6.reuse, 0x78, RZ ;  /* 0x0000007806c67810 */ /* 0x040fe40007ffe0ff */
[----:B------:R-:W-:-:S02]  /*42c0*/  IADD3 R168, R6, 0x59, RZ ;  /* 0x0000005906a87810 */ /* 0x000fc40007ffe0ff */
[C---:B----4-:R-:W-:Y:S01]  /*42d0*/  HMMA.16816.F32.BF16 R48, R112.reuse, R44, RZ ;  /* 0x0000002c7030723c */ /* 0x050fe200000418ff */
[----:B------:R-:W-:Y:S01]  /*42e0*/  I2F R145, R142 ;  /* 0x0000008e00917306 */ /* 0x000fe20000201400 */
[C---:B------:R-:W-:Y:S02]  /*42f0*/  IADD3 R194, R6.reuse, 0x70, RZ ;  /* 0x0000007006c27810 */ /* 0x040fe40007ffe0ff */
[C---:B------:R-:W-:Y:S02]  /*4300*/  IADD3 R196, R6.reuse, 0x71, RZ ;  /* 0x0000007106c47810 */ /* 0x040fe40007ffe0ff */
[C---:B------:R-:W-:Y:S02]  /*4310*/  IADD3 R228, R6.reuse, 0x79, RZ ;  /* 0x0000007906e47810 */ /* 0x040fe40007ffe0ff */
[C---:B-1----:R-:W-:Y:S01]  /*4320*/  HMMA.16816.F32.BF16 R40, R112.reuse, R32, RZ ;  /* 0x000000207028723c */ /* 0x042fe200000418ff */
[----:B------:R-:W-:Y:S07]  /*4330*/  I2F R129, R130 ;  /* 0x0000008200817306 */ /* 0x000fee0000201400 */
[C---:B------:R-:W-:Y:S01]  /*4340*/  HMMA.16816.F32.BF16 R20, R112.reuse, R16, RZ ;  /* 0x000000107014723c */ /* 0x040fe200000418ff */
        /* <DEDUP_REMOVED lines=13> */
[----:B------:R-:W-:Y:S01]  /*4420*/  HMMA.16816.F32.BF16 R112, R112, R78, RZ ;  /* 0x0000004e7070723c */ /* 0x000fe200000418ff */
[----:B------:R-:W1:Y:S01]  /*4430*/  LDSM.16.M88.4 R76, [R37+0x7000] ;  /* 0x00700000254c783b */ /* 0x000e620000000200 */
[----:B------:R-:W-:Y:S06]  /*4440*/  I2F R155, R152 ;  /* 0x00000098009b7306 */ /* 0x000fec0000201400 */
[C---:B------:R-:W-:Y:S02]  /*4450*/  HMMA.16816.F32.BF16 R72, R108.reuse, R100, R72 ;  /* 0x000000646c48723c */ /* 0x040fe40000041848 */
[----:B------:R-:W-:Y:S06]  /*4460*/  I2F R183, R170 ;  /* 0x000000aa00b77306 */ /* 0x000fec0000201400 */
[C---:B------:R-:W-:Y:S01]  /*4470*/  HMMA.16816.F32.BF16 R68, R108.reuse, R102, R68 ;  /* 0x000000666c44723c */ /* 0x040fe20000041844 */
[----:B------:R-:W2:Y:S01]  /*4480*/  LDSM.16.M88.4 R100, [R200+0x4000] ;  /* 0x00400000c864783b */ /* 0x000ea20000000200 */
[----:B------:R-:W-:Y:S06]  /*4490*/  I2F R159, R156 ;  /* 0x0000009c009f7306 */ /* 0x000fec0000201400 */
[C---:B------:R-:W-:Y:S02]  /*44a0*/  HMMA.16816.F32.BF16 R28, R108.reuse, R80, R28 ;  /* 0x000000506c1c723c */ /* 0x040fe4000004181c */
[----:B------:R-:W-:Y:S06]  /*44b0*/  I2F R189, R182 ;  /* 0x000000b600bd7306 */ /* 0x000fec0000201400 */
[C---:B------:R-:W-:Y:S01]  /*44c0*/  HMMA.16816.F32.BF16 R24, R108.reuse, R82, R24 ;  /* 0x000000526c18723c */ /* 0x040fe20000041818 */
[----:B------:R-:W3:Y:S01]  /*44d0*/  LDSM.16.M88.4 R80, [R200+0x6800] ;  /* 0x00680000c850783b */ /* 0x000ee20000000200 */
[----:B------:R-:W-:Y:S06]  /*44e0*/  I2F R193, R192 ;  /* 0x000000c000c17306 */ /* 0x000fec0000201400 */
[C---:B-----5:R-:W-:Y:S02]  /*44f0*/  HMMA.16816.F32.BF16 R56, R108.reuse, R92, R56 ;  /* 0x0000005c6c38723c */ /* 0x060fe40000041838 */
[----:B------:R-:W-:Y:S06]  /*4500*/  I2F R161, R158 ;  /* 0x0000009e00a17306 */ /* 0x000fec0000201400 */
[C---:B------:R-:W-:Y:S01]  /*4510*/  HMMA.16816.F32.BF16 R52, R108.reuse, R94, R52 ;  /* 0x0000005e6c34723c */ /* 0x040fe20000041834 */
[----:B------:R-:W4:Y:S01]  /*4520*/  LDSM.16.M88.4 R92, [R200+0x5000] ;  /* 0x00500000c85c783b */ /* 0x000f220000000200 */
[----:B------:R-:W-:Y:S06]  /*4530*/  I2F R169, R166 ;  /* 0x000000a600a97306 */ /* 0x000fec0000201400 */
[C---:B------:R-:W-:Y:S02]  /*4540*/  HMMA.16816.F32.BF16 R64, R108.reuse, R96, R64 ;  /* 0x000000606c40723c */ /* 0x040fe40000041840 */
[----:B------:R-:W-:Y:S06]  /*4550*/  I2F R199, R198 ;  /* 0x000000c600c77306 */ /* 0x000fec0000201400 */
[C---:B------:R-:W-:Y:S01]  /*4560*/  HMMA.16816.F32.BF16 R60, R108.reuse, R98, R60 ;  /* 0x000000626c3c723c */ /* 0x040fe2000004183c */
[----:B------:R-:W-:Y:S01]  /*4570*/  LDSM.16.M88.4 R96, [R200+0x4800] ;  /* 0x00480000c860783b */ /* 0x000fe20000000200 */
        /* <DEDUP_REMOVED lines=9> */
[----:B------:R-:W-:Y:S07]  /*4610*/  LDSM.16.M88.4 R84, [R200+0x6000] ;  /* 0x00600000c854783b */ /* 0x000fee0000000200 */
[C---:B-1----:R-:W-:Y:S08]  /*4620*/  HMMA.16816.F32.BF16 R20, R108.reuse, R76, R20 ;  /* 0x0000004c6c14723c */ /* 0x042ff00000041814 */
[C---:B------:R-:W-:Y:S01]  /*4630*/  HMMA.16816.F32.BF16 R16, R108.reuse, R78, R16 ;  /* 0x0000004e6c10723c */ /* 0x040fe20000041810 */
[----:B------:R-:W-:Y:S07]  /*4640*/  LDSM.16.M88.4 R76, [R200+0x7000] ;  /* 0x00700000c84c783b */ /* 0x000fee0000000200 */
[C---:B------:R-:W-:Y:S08]  /*4650*/  HMMA.16816.F32.BF16 R12, R108.reuse, R116, R12 ;  /* 0x000000746c0c723c */ /* 0x040ff0000004180c */
[----:B------:R-:W-:Y:S01]  /*4660*/  HMMA.16816.F32.BF16 R112, R108, R118, R112 ;  /* 0x000000766c70723c */ /* 0x000fe20000041870 */
[----:B------:R-:W1:Y:S04]  /*4670*/  LDSM.16.M88.4 R108, [R203] ;  /* 0x00000000cb6c783b */ /* 0x000e680000000200 */
[----:B------:R-:W-:Y:S03]  /*4680*/  LDSM.16.M88.4 R116, [R200+0x7800] ;  /* 0x00780000c874783b */ /* 0x000fe60000000200 */
[C---:B--2---:R-:W-:Y:S08]  /*4690*/  HMMA.16816.F32.BF16 R72, R104.reuse, R100, R72 ;  /* 0x000000646848723c */ /* 0x044ff00000041848 */
[C---:B------:R-:W-:Y:S01]  /*46a0*/  HMMA.16816.F32.BF16 R68, R104.reuse, R102, R68 ;  /* 0x000000666844723c */ /* 0x040fe20000041844 */
[----:B------:R-:W-:Y:S07]  /*46b0*/  LDSM.16.M88.4 R100, [R202+0x800] ;  /* 0x00080000ca64783b */ /* 0x000fee0000000200 */
[C---:B---3--:R-:W-:Y:S08]  /*46c0*/  HMMA.16816.F32.BF16 R28, R104.reuse, R80, R28 ;  /* 0x00000050681c723c */ /* 0x048ff0000004181c */
[C---:B------:R-:W-:Y:S01]  /*46d0*/  HMMA.16816.F32.BF16 R24, R104.reuse, R82, R24 ;  /* 0x000000526818723c */ /* 0x040fe20000041818 */
[----:B------:R-:W2:Y:S07]  /*46e0*/  LDSM.16.M88.4 R80, [R202+0x1000] ;  /* 0x00100000ca50783b */ /* 0x000eae0000000200 */
[C---:B----4-:R-:W-:Y:S08]  /*46f0*/  HMMA.16816.F32.BF16 R56, R104.reuse, R92, R56 ;  /* 0x0000005c6838723c */ /* 0x050ff00000041838 */
[----:B------:R-:W-:Y:S01]  /*4700*/  HMMA.16816.F32.BF16 R52, R104, R94, R52 ;  /* 0x0000005e6834723c */ /* 0x000fe20000041834 */
[----:B------:R-:W-:Y:S07]  /*4710*/  LDSM.16.M88.4 R92, [R37+0x8000] ;  /* 0x00800000255c783b */ /* 0x000fee0000000200 */
[C---:B-1----:R-:W-:Y:S08]  /*4720*/  HMMA.16816.F32.BF16 R72, R108.reuse, R8, R72 ;  /* 0x000000086c48723c */ /* 0x042ff00000041848 */
[----:B------:R-:W-:Y:S01]  /*4730*/  HMMA.16816.F32.BF16 R68, R108, R10, R68 ;  /* 0x0000000a6c44723c */ /* 0x000fe20000041844 */
[----:B------:R-:W1:Y:S07]  /*4740*/  LDSM.16.M88.4 R8, [R202+0x1800] ;  /* 0x00180000ca08783b */ /* 0x000e6e0000000200 */
[C---:B------:R-:W-:Y:S08]  /*4750*/  HMMA.16816.F32.BF16 R20, R104.reuse, R76, R20 ;  /* 0x0000004c6814723c */ /* 0x040ff00000041814 */
[C---:B------:R-:W-:Y:S01]  /*4760*/  HMMA.16816.F32.BF16 R16, R104.reuse, R78, R16 ;  /* 0x0000004e6810723c */ /* 0x040fe20000041810 */
[----:B------:R-:W3:Y:S07]  /*4770*/  LDSM.16.M88.4 R76, [R202+0x2000] ;  /* 0x00200000ca4c783b */ /* 0x000eee0000000200 */
        /* <DEDUP_REMOVED lines=8> */
[----:B------:R-:W-:Y:S07]  /*4800*/  LDSM.16.M88.4 R84, [R202+0x3800] ;  /* 0x00380000ca54783b */ /* 0x000fee0000000200 */
[C---:B-1----:R-:W-:Y:S08]  /*4810*/  HMMA.16816.F32.BF16 R48, R108.reuse, R8, R48 ;  /* 0x000000086c30723c */ /* 0x042ff00000041830 */
[C---:B------:R-:W-:Y:S01]  /*4820*/  HMMA.16816.F32.BF16 R44, R108.reuse, R10, R44 ;  /* 0x0000000a6c2c723c */ /* 0x040fe2000004182c */
[----:B------:R-:W1:Y:S07]  /*4830*/  LDSM.16.M88.4 R8, [R202+0x3000] ;  /* 0x00300000ca08783b */ /* 0x000e6e0000000200 */
[C---:B---3--:R-:W-:Y:S08]  /*4840*/  HMMA.16816.F32.BF16 R40, R108.reuse, R76, R40 ;  /* 0x0000004c6c28723c */ /* 0x048ff00000041828 */
[C---:B------:R-:W-:Y:S08]  /*4850*/  HMMA.16816.F32.BF16 R32, R108.reuse, R78, R32 ;  /* 0x0000004e6c20723c */ /* 0x040ff00000041820 */
[----:B--2---:R-:W-:Y:S01]  /*4860*/  HMMA.16816.F32.BF16 R76, R108, R80, R28 ;  /* 0x000000506c4c723c */ /* 0x004fe2000004181c */
[----:B------:R-:W2:Y:S07]  /*4870*/  LDSM.16.M88.4 R28, [R208+0x2000] ;  /* 0x00200000d01c783b */ /* 0x000eae0000000200 */
[C---:B------:R-:W-:Y:S08]  /*4880*/  HMMA.16816.F32.BF16 R64, R104.reuse, R96, R64 ;  /* 0x000000606840723c */ /* 0x040ff00000041840 */
[----:B------:R-:W-:Y:S08]  /*4890*/  HMMA.16816.F32.BF16 R60, R104, R98, R60 ;  /* 0x00000062683c723c */ /* 0x000ff0000004183c */
[----:B------:R-:W-:Y:S01]  /*48a0*/  HMMA.16816.F32.BF16 R24, R108, R82, R24 ;  /* 0x000000526c18723c */ /* 0x000fe20000041818 */
[----:B------:R-:W3:Y:S07]  /*48b0*/  LDSM.16.M88.4 R80, [R207+0x8800] ;  /* 0x00880000cf50783b */ /* 0x000eee0000000200 */
[C---:B------:R-:W-:Y:S07]  /*48c0*/  HMMA.16816.F32.BF16 R12, R104.reuse, R116, R12 ;  /* 0x00000074680c723c */ /* 0x040fee000004180c */
[----:B------:R-:W-:Y:S01]  /*48d0*/  IADD3 R116, R6, 0x1, RZ ;  /* 0x0000000106747810 */ /* 0x000fe20007ffe0ff */
[----:B------:R-:W-:Y:S03]  /*48e0*/  HMMA.16816.F32.BF16 R112, R104, R118, R112 ;  /* 0x000000766870723c */ /* 0x000fe60000041870 */
[----:B------:R-:W-:Y:S01]  /*48f0*/  I2F R119, R116 ;  /* 0x0000007400777306 */ /* 0x000fe20000201400 */
[----:B------:R-:W-:-:S03]  /*4900*/  ISETP.GE.AND P6, PT, R116, R188, PT ;  /* 0x000000bc7400720c */ /* 0x000fc60003fc6270 */
[----:B------:R-:W-:Y:S01]  /*4910*/  IADD3 R118, R6, 0x8, RZ ;  /* 0x0000000806767810 */ /* 0x000fe20007ffe0ff */
[----:B-1----:R-:W-:Y:S03]  /*4920*/  HMMA.16816.F32.BF16 R20, R108, R8, R20 ;  /* 0x000000086c14723c */ /* 0x002fe60000041814 */
[----:B------:R-:W-:Y:S01]  /*4930*/  I2F R117, R118 ;  /* 0x0000007600757306 */ /* 0x000fe20000201400 */
[----:B------:R-:W-:-:S04]  /*4940*/  ISETP.GE.AND P5, PT, R118, R188, PT ;  /* 0x000000bc7600720c */ /* 0x000fc80003fa6270 */
[C---:B------:R-:W-:Y:S01]  /*4950*/  HMMA.16816.F32.BF16 R16, R108.reuse, R10, R16 ;  /* 0x0000000a6c10723c */ /* 0x040fe20000041810 */
[----:B------:R-:W1:Y:S07]  /*4960*/  LDSM.16.M88.4 R8, [R206+0x2000] ;  /* 0x00200000ce08783b */ /* 0x000e6e0000000200 */
[----:B------:R-:W-:Y:S08]  /*4970*/  HMMA.16816.F32.BF16 R64, R108, R100, R64 ;  /* 0x000000646c40723c */ /* 0x000ff00000041840 */
[C---:B--2---:R-:W-:Y:S08]  /*4980*/  HMMA.16816.F32.BF16 R72, R28.reuse, R88, R72 ;  /* 0x000000581c48723c */ /* 0x044ff00000041848 */
[----:B------:R-:W-:Y:S01]  /*4990*/  HMMA.16816.F32.BF16 R96, R28, R90, R68 ;  /* 0x0000005a1c60723c */ /* 0x000fe20000041844 */
[----:B------:R-:W-:Y:S04]  /*49a0*/  LDSM.16.M88.4 R68, [R204+0x2000] ;  /* 0x00200000cc44783b */ /* 0x000fe80000000200 */
[----:B------:R-:W-:Y:S03]  /*49b0*/  LDSM.16.M88.4 R88, [R200+0x8000] ;  /* 0x00800000c858783b */ /* 0x000fe60000000200 */
[C---:B------:R-:W-:Y:S01]  /*49c0*/  HMMA.16816.F32.BF16 R60, R108.reuse, R102, R60 ;  /* 0x000000666c3c723c */ /* 0x040fe2000004183c */
[----:B------:R-:W2:Y:S07]  /*49d0*/  LDSM.16.M88.4 R100, [R37+0x8800] ;  /* 0x008800002564783b */ /* 0x000eae0000000200 */
[C---:B------:R-:W-:Y:S08]  /*49e0*/  HMMA.16816.F32.BF16 R12, R108.reuse, R84, R12 ;  /* 0x000000546c0c723c */ /* 0x040ff0000004180c */
[----:B------:R-:W-:Y:S01]  /*49f0*/  HMMA.16816.F32.BF16 R112, R108, R86, R112 ;  /* 0x000000566c70723c */ /* 0x000fe20000041870 */
[----:B------:R-:W4:Y:S04]  /*4a00*/  LDSM.16.M88.4 R84, [R207+0x9000] ;  /* 0x00900000cf54783b */ /* 0x000f280000000200 */
[----:B------:R-:W5:Y:S03]  /*4a10*/  LDSM.16.M88.4 R108, [R207+0x9800] ;  /* 0x00980000cf6c783b */ /* 0x000f660000000200 */
[----:B---3--:R-:W-:Y:S08]  /*4a20*/  HMMA.16816.F32.BF16 R64, R28, R80, R64 ;  /* 0x000000501c40723c */ /* 0x008ff00000041840 */
[C---:B-1----:R-:W-:Y:S08]  /*4a30*/  HMMA.16816.F32.BF16 R72, R8.reuse, R92, R72 ;  /* 0x0000005c0848723c */ /* 0x042ff00000041848 */
[----:B------:R-:W-:Y:S01]  /*4a40*/  HMMA.16816.F32.BF16 R96, R8, R94, R96 ;  /* 0x0000005e0860723c */ /* 0x000fe20000041860 */
[----:B------:R-:W1:Y:S07]  /*4a50*/  LDSM.16.M88.4 R92, [R200+0x8800] ;  /* 0x00880000c85c783b */ /* 0x000e6e0000000200 */
[----:B------:R-:W-:Y:S01]  /*4a60*/  HMMA.16816.F32.BF16 R104, R28, R82, R60 ;  /* 0x000000521c68723c */ /* 0x000fe2000004183c */
[----:B------:R-:W-:Y:S04]  /*4a70*/  LDSM.16.M88.4 R60, [R203+0x2000] ;  /* 0x00200000cb3c783b */ /* 0x000fe80000000200 */
[----:B------:R-:W3:Y:S03]  /*4a80*/  LDSM.16.M88.4 R80, [R202+0x4000] ;  /* 0x00400000ca50783b */ /* 0x000ee60000000200 */
[----:B--2---:R-:W-:Y:S08]  /*4a90*/  HMMA.16816.F32.BF16 R64, R8, R100, R64 ;  /* 0x000000640840723c */ /* 0x004ff00000041840 */
[----:B----4-:R-:W-:Y:S08]  /*4aa0*/  HMMA.16816.F32.BF16 R56, R28, R84, R56 ;  /* 0x000000541c38723c */ /* 0x010ff00000041838 */
[----:B------:R-:W-:Y:S08]  /*4ab0*/  HMMA.16816.F32.BF16 R72, R68, R88, R72 ;  /* 0x000000584448723c */ /* 0x000ff00000041848 */
[----:B------:R-:W-:Y:S01]  /*4ac0*/  HMMA.16816.F32.BF16 R52, R28, R86, R52 ;  /* 0x000000561c34723c */ /* 0x000fe20000041834 */
[----:B------:R-:W2:Y:S07]  /*4ad0*/  LDSM.16.M88.4 R84, [R37+0x9000] ;  /* 0x009000002554783b */ /* 0x000eae0000000200 */
[----:B------:R-:W-:Y:S08]  /*4ae0*/  HMMA.16816.F32.BF16 R96, R68, R90, R96 ;  /* 0x0000005a4460723c */ /* 0x000ff00000041860 */
[----:B-----5:R-:W-:Y:S01]  /*4af0*/  HMMA.16816.F32.BF16 R88, R28, R108, R48 ;  /* 0x0000006c1c58723c */ /* 0x020fe20000041830 */
[----:B------:R-:W4:Y:S07]  /*4b00*/  LDSM.16.M88.4 R48, [R202+0x4800] ;  /* 0x00480000ca30783b */ /* 0x000f2e0000000200 */
[----:B------:R-:W-:Y:S01]  /*4b10*/  HMMA.16816.F32.BF16 R104, R8, R102, R104 ;  /* 0x000000660868723c */ /* 0x000fe20000041868 */
[----:B------:R-:W-:Y:S07]  /*4b20*/  LDSM.16.M88.4 R100, [R207+0xa000] ;  /* 0x00a00000cf64783b */ /* 0x000fee0000000200 */
[----:B-1----:R-:W-:Y:S08]  /*4b30*/  HMMA.16816.F32.BF16 R64, R68, R92, R64 ;  /* 0x0000005c4440723c */ /* 0x002ff00000041840 */
[C---:B---3--:R-:W-:Y:S08]  /*4b40*/  HMMA.16816.F32.BF16 R72, R60.reuse, R80, R72 ;  /* 0x000000503c48723c */ /* 0x048ff00000041848 */
[----:B------:R-:W-:Y:S01]  /*4b50*/  HMMA.16816.F32.BF16 R96, R60, R82, R96 ;  /* 0x000000523c60723c */ /* 0x000fe20000041860 */
[----:B------:R-:W1:Y:S07]  /*4b60*/  LDSM.16.M88.4 R80, [R200+0x9000] ;  /* 0x00900000c850783b */ /* 0x000e6e0000000200 */
[----:B------:R-:W-:Y:S01]  /*4b70*/  HMMA.16816.F32.BF16 R104, R68, R94, R104 ;  /* 0x0000005e4468723c */ /* 0x000fe20000041868 */
[----:B------:R-:W3:Y:S07]  /*4b80*/  LDSM.16.M88.4 R92, [R37+0x9800] ;  /* 0x00980000255c783b */ /* 0x000eee0000000200 */
[----:B--2---:R-:W-:Y:S01]  /*4b90*/  HMMA.16816.F32.BF16 R56, R8, R84, R56 ;  /* 0x000000540838723c */ /* 0x004fe20000041838 */
[----:B------:R-:W-:-:S02]  /*4ba0*/  FMUL.FTZ R229, R72, c[0x0][0x2ec] ;  /* 0x0000bb0048e57a20 */ /* 0x000fc40000410000 */
[----:B------:R-:W-:-:S04]  /*4bb0*/  FMUL.FTZ R160, R73, c[0x0][0x2ec] ;  /* 0x0000bb0049a07a20 */ /* 0x000fc80000410000 */
[----:B------:R-:W-:Y:S01]  /*4bc0*/  FMUL.FTZ R84, R74, c[0x0][0x2ec] ;  /* 0x0000bb004a547a20 */ /* 0x000fe20000410000 */
[----:B----4-:R-:W-:Y:S01]  /*4bd0*/  HMMA.16816.F32.BF16 R64, R60, R48, R64 ;  /* 0x000000303c40723c */ /* 0x010fe20000041840 */
[----:B------:R-:W-:Y:S01]  /*4be0*/  FMUL.FTZ R85, R75, c[0x0][0x2ec] ;  /* 0x0000bb004b557a20 */ /* 0x000fe20000410000 */
[----:B------:R-:W-:Y:S01]  /*4bf0*/  MUFU.TANH R160, R160 ;  /* 0x000000a000a07308 */ /* 0x000fe20000002400 */
[----:B------:R-:W-:Y:S01]  /*4c00*/  LDSM.16.M88.4 R72, [R207+0xa800] ;  /* 0x00a80000cf48783b */ /* 0x000fe20000000200 */
[----:B------:R-:W-:Y:S02]  /*4c10*/  FMUL.FTZ R96, R96, c[0x0][0x2ec] ;  /* 0x0000bb0060607a20 */ /* 0x000fe40000410000 */
[----:B------:R-:W-:Y:S02]  /*4c20*/  FMUL.FTZ R97, R97, c[0x0][0x2ec] ;  /* 0x0000bb0061617a20 */ /* 0x000fe40000410000 */
[----:B------:R-:W-:Y:S01]  /*4c30*/  HMMA.16816.F32.BF16 R44, R28, R110, R44 ;  /* 0x0000006e1c2c723c */ /* 0x000fe2000004182c */
[----:B------:R-:W2:Y:S01]  /*4c40*/  LDSM.16.M88.4 R108, [R202+0x5000] ;  /* 0x00500000ca6c783b */ /* 0x000ea20000000200 */
[----:B------:R-:W-:Y:S01]  /*4c50*/  MUFU.TANH R96, R96 ;  /* 0x0000006000607308 */ /* 0x000fe20000002400 */
[----:B------:R-:W-:-:S02]  /*4c60*/  FMUL.FTZ R99, R99, c[0x0][0x2ec] ;  /* 0x0000bb0063637a20 */ /* 0x000fc40000410000 */
[----:B------:R-:W-:-:S03]  /*4c70*/  FMUL.FTZ R98, R98, c[0x0][0x2ec] ;  /* 0x0000bb0062627a20 */ /* 0x000fc60000410000 */
[----:B------:R-:W-:Y:S01]  /*4c80*/  HMMA.16816.F32.BF16 R104, R60, R50, R104 ;  /* 0x000000323c68723c */ /* 0x000fe20000041868 */
[----:B------:R-:W4:Y:S01]  /*4c90*/  LDSM.16.M88.4 R48, [R200+0x9800] ;  /* 0x00980000c830783b */ /* 0x000f220000000200 */
[----:B------:R-:W-:Y:S06]  /*4ca0*/  MUFU.TANH R85, R85 ;  /* 0x0000005500557308 */ /* 0x000fec0000002400 */
[----:B-1----:R-:W-:Y:S01]  /*4cb0*/  HMMA.16816.F32.BF16 R56, R68, R80, R56 ;  /* 0x000000504438723c */ /* 0x002fe20000041838 */
[----:B------:R-:W-:Y:S01]  /*4cc0*/  FMUL.FTZ R64, R64, c[0x0][0x2ec] ;  /* 0x0000bb0040407a20 */ /* 0x000fe20000410000 */
[----:B------:R-:W-:Y:S06]  /*4cd0*/  MUFU.TANH R97, R97 ;  /* 0x0000006100617308 */ /* 0x000fec0000002400 */
[C---:B------:R-:W-:Y:S02]  /*4ce0*/  HMMA.16816.F32.BF16 R40, R28.reuse, R100, R40 ;  /* 0x000000641c28723c */ /* 0x040fe40000041828 */
[----:B------:R1:W-:Y:S06]  /*4cf0*/  MUFU.TANH R100, R64 ;  /* 0x0000004000647308 */ /* 0x0003ec0000002400 */
[----:B------:R-:W-:Y:S01]  /*4d00*/  HMMA.16816.F32.BF16 R32, R28, R102, R32 ;  /* 0x000000661c20723c */ /* 0x000fe20000041820 */
[----:B------:R-:W-:Y:S01]  /*4d10*/  FMUL.FTZ R101, R104, c[0x0][0x2ec] ;  /* 0x0000bb0068657a20 */ /* 0x000fe20000410000 */
[----:B------:R-:W-:Y:S05]  /*4d20*/  MUFU.TANH R99, R99 ;  /* 0x0000006300637308 */ /* 0x000fea0000002400 */
[----:B------:R-:W-:Y:S01]  /*4d30*/  FMUL.FTZ R103, R66, c[0x0][0x2ec] ;  /* 0x0000bb0042677a20 */ /* 0x000fe20000410000 */
[----:B------:R-:W-:Y:S01]  /*4d40*/  HMMA.16816.F32.BF16 R52, R8, R86, R52 ;  /* 0x000000560834723c */ /* 0x000fe20000041834 */
[----:B------:R-:W-:Y:S01]  /*4d50*/  FMUL.FTZ R102, R105, c[0x0][0x2ec] ;  /* 0x0000bb0069667a20 */ /* 0x000fe20000410000 */
[----:B------:R-:W-:Y:S01]  /*4d60*/  MUFU.TANH R98, R98 ;  /* 0x0000006200627308 */ /* 0x000fe20000002400 */
[----:B------:R-:W-:-:S04]  /*4d70*/  FMUL.FTZ R105, R107, c[0x0][0x2ec] ;  /* 0x0000bb006b697a20 */ /* 0x000fc80000410000 */
[----:B------:R-:W-:Y:S01]  /*4d80*/  FMUL.FTZ R86, R65, c[0x0][0x2ec] ;  /* 0x0000bb0041567a20 */ /* 0x000fe20000410000 */
[C---:B---3--:R-:W-:Y:S01]  /*4d90*/  HMMA.16816.F32.BF16 R88, R8.reuse, R92, R88 ;  /* 0x0000005c0858723c */ /* 0x048fe20000041858 */
[----:B------:R-:W-:Y:S01]  /*4da0*/  FMUL.FTZ R87, R67, c[0x0][0x2ec] ;  /* 0x0000bb0043577a20 */ /* 0x000fe20000410000 */
[----:B------:R-:W-:Y:S01]  /*4db0*/  MUFU.TANH R101, R101 ;  /* 0x0000006500657308 */ /* 0x000fe20000002400 */
[----:B-1----:R-:W1:Y:S05]  /*4dc0*/  LDSM.16.M88.4 R64, [R37+0xa000] ;  /* 0x00a000002540783b */ /* 0x002e6a0000000200 */
[----:B------:R-:W-:Y:S01]  /*4dd0*/  HMMA.16816.F32.BF16 R92, R8, R94, R44 ;  /* 0x0000005e085c723c */ /* 0x000fe2000004182c */
[----:B------:R-:W3:Y:S01]  /*4de0*/  LDSM.16.M88.4 R44, [R202+0x5800] ;  /* 0x00580000ca2c783b */ /* 0x000ee20000000200 */
[----:B------:R-:W-:Y:S06]  /*4df0*/  MUFU.TANH R86, R86 ;  /* 0x0000005600567308 */ /* 0x000fec0000002400 */
[----:B--2---:R-:W-:Y:S02]  /*4e00*/  HMMA.16816.F32.BF16 R56, R60, R108, R56 ;  /* 0x0000006c3c38723c */ /* 0x004fe40000041838 */
[----:B------:R-:W2:Y:S05]  /*4e10*/  MUFU.TANH R87, R87 ;  /* 0x0000005700577308 */ /* 0x000eaa0000002400 */
[----:B------:R-:W-:Y:S01]  /*4e20*/  FMUL.FTZ R108, R106, c[0x0][0x2ec] ;  /* 0x0000bb006a6c7a20 */ /* 0x000fe20000410000 */
[C---:B----4-:R-:W-:Y:S02]  /*4e30*/  HMMA.16816.F32.BF16 R88, R68.reuse, R48, R88 ;  /* 0x000000304458723c */ /* 0x050fe40000041858 */
[----:B------:R-:W-:Y:S06]  /*4e40*/  MUFU.TANH R103, R103 ;  /* 0x0000006700677308 */ /* 0x000fec0000002400 */
[----:B------:R-:W-:Y:S01]  /*4e50*/  HMMA.16816.F32.BF16 R92, R68, R50, R92 ;  /* 0x00000032445c723c */ /* 0x000fe2000004185c */
[----:B------:R-:W4:Y:S01]  /*4e60*/  LDSM.16.M88.4 R48, [R207+0xb000] ;  /* 0x00b00000cf30783b */ /* 0x000f220000000200 */
[----:B------:R-:W-:Y:S01]  /*4e70*/  MUFU.TANH R108, R108 ;  /* 0x0000006c006c7308 */ /* 0x000fe20000002400 */
[----:B--2---:R-:W-:-:S05]  /*4e80*/  FFMA.FTZ R87, R0, R127, R87 ;  /* 0x0000007f00577223 */ /* 0x004fca0000010057 */
[----:B------:R-:W-:Y:S01]  /*4e90*/  HMMA.16816.F32.BF16 R52, R68, R82, R52 ;  /* 0x000000524434723c */ /* 0x000fe20000041834 */
[----:B------:R-:W2:Y:S01]  /*4ea0*/  LDSM.16.M88.4 R80, [R200+0xa000] ;  /* 0x00a00000c850783b */ /* 0x000ea20000000200 */
[----:B------:R-:W-:Y:S01]  /*4eb0*/  FMUL.FTZ R56, R56, c[0x0][0x2ec] ;  /* 0x0000bb0038387a20 */ /* 0x000fe20000410000 */
[----:B------:R-:W-:Y:S01]  /*4ec0*/  MUFU.TANH R102, R102 ;  /* 0x0000006600667308 */ /* 0x000fe20000002400 */
[----:B------:R-:W-:-:S04]  /*4ed0*/  FMUL.FTZ R104, R57, c[0x0][0x2ec] ;  /* 0x0000bb0039687a20 */ /* 0x000fc80000410000 */
[----:B-1----:R-:W-:Y:S03]  /*4ee0*/  HMMA.16816.F32.BF16 R40, R8, R64, R40 ;  /* 0x000000400828723c */ /* 0x002fe60000041828 */
[----:B------:R1:W5:Y:S04]  /*4ef0*/  MUFU.TANH R106, R56 ;  /* 0x00000038006a7308 */ /* 0x0003680000002400 */
[----:B------:R-:W-:Y:S01]  /*4f00*/  FMUL.FTZ R64, R58, c[0x0][0x2ec] ;  /* 0x0000bb003a407a20 */ /* 0x000fe20000410000 */
[----:B------:R-:W-:Y:S01]  /*4f10*/  HMMA.16816.F32.BF16 R76, R28, R72, R76 ;  /* 0x000000481c4c723c */ /* 0x000fe2000004184c */
[----:B------:R-:W-:Y:S02]  /*4f20*/  FMUL.FTZ R65, R59, c[0x0][0x2ec] ;  /* 0x0000bb003b417a20 */ /* 0x000fe40000410000 */
[----:B------:R-:W3:Y:S05]  /*4f30*/  MUFU.TANH R104, R104 ;  /* 0x0000006800687308 */ /* 0x000eea0000002400 */
[----:B------:R-:W-:Y:S01]  /*4f40*/  HMMA.16816.F32.BF16 R32, R8, R66, R32 ;  /* 0x000000420820723c */ /* 0x000fe20000041820 */
[----:B-1----:R-:W1:Y:S02]  /*4f50*/  LDSM.16.M88.4 R56, [R37+0xa800] ;  /* 0x00a800002538783b */ /* 0x002e640000000200 */
[----:B------:R-:W2:Y:S01]  /*4f60*/  MUFU.TANH R65, R65 ;  /* 0x0000004100417308 */ /* 0x000ea20000002400 */
[----:B-----5:R-:W-:-:S04]  /*4f70*/  FFMA.FTZ R106, R0, R133, R106 ;  /* 0x00000085006a7223 */ /* 0x020fc8000001006a */
[----:B------:R-:W-:Y:S01]  /*4f80*/  HMMA.16816.F32.BF16 R72, R28, R74, R24 ;  /* 0x0000004a1c48723c */ /* 0x000fe20000041818 */
[----:B------:R-:W5:Y:S01]  /*4f90*/  LDSM.16.M88.4 R24, [R202+0x6000] ;  /* 0x00600000ca18783b */ /* 0x000f620000000200 */
[CC--:B---3--:R-:W-:Y:S01]  /*4fa0*/  FFMA.FTZ R104, R0.reuse, R139.reuse, R104 ;  /* 0x0000008b00687223 */ /* 0x0c8fe20000010068 */
[----:B------:R-:W3:Y:S05]  /*4fb0*/  MUFU.TANH R64, R64 ;  /* 0x0000004000407308 */ /* 0x000eea0000002400 */
[----:B------:R-:W-:Y:S03]  /*4fc0*/  HMMA.16816.F32.BF16 R88, R60, R44, R88 ;  /* 0x0000002c3c58723c */ /* 0x000fe60000041858 */
[----:B------:R-:W1:Y:S01]  /*4fd0*/  MUFU.TANH R105, R105 ;  /* 0x0000006900697308 */ /* 0x000e620000002400 */
[----:B--2---:R-:W-:-:S04]  /*4fe0*/  FFMA.FTZ R65, R0, R139, R65 ;  /* 0x0000008b00417223 */ /* 0x004fc80000010041 */
[----:B------:R-:W-:Y:S01]  /*4ff0*/  HMMA.16816.F32.BF16 R92, R60, R46, R92 ;  /* 0x0000002e3c5c723c */ /* 0x000fe2000004185c */
[C---:B---3--:R-:W-:Y:S02]  /*5000*/  FFMA.FTZ R64, R0.reuse, R133, R64 ;  /* 0x0000008500407223 */ /* 0x048fe40000010040 */
[----:B------:R-:W-:Y:S05]  /*5010*/  MUFU.TANH R229, R229 ;  /* 0x000000e500e57308 */ /* 0x000fea0000002400 */
[----:B----4-:R-:W-:Y:S01]  /*5020*/  HMMA.16816.F32.BF16 R44, R28, R48, R20 ;  /* 0x000000301c2c723c */ /* 0x010fe20000041814 */
[----:B------:R-:W2:Y:S02]  /*5030*/  LDSM.16.M88.4 R20, [R200+0xa800] ;  /* 0x00a80000c814783b */ /* 0x000ea40000000200 */
[----:B------:R-:W-:Y:S04]  /*5040*/  MUFU.TANH R84, R84 ;  /* 0x0000005400547308 */ /* 0x000fe80000002400 */
[----:B------:R-:W-:Y:S01]  /*5050*/  FFMA.FTZ R49, R0, R117, R98 ;  /* 0x0000007500317223 */ /* 0x000fe20000010062 */
[----:B------:R-:W-:Y:S01]  /*5060*/  HMMA.16816.F32.BF16 R40, R68, R80, R40 ;  /* 0x000000504428723c */ /* 0x000fe20000041828 */
[----:B------:R-:W-:-:S02]  /*5070*/  FMUL.FTZ R90, R90, c[0x0][0x2ec] ;  /* 0x0000bb005a5a7a20 */ /* 0x000fc40000410000 */
[----:B------:R-:W-:Y:S02]  /*5080*/  FMUL.FTZ R67, R88, c[0x0][0x2ec] ;  /* 0x0000bb0058437a20 */ /* 0x000fe40000410000 */
[----:B------:R3:W4:Y:S01]  /*5090*/  MUFU.TANH R163, R90 ;  /* 0x0000005a00a37308 */ /* 0x0007220000002400 */
[----:B------:R-:W-:Y:S02]  /*50a0*/  FMUL.FTZ R91, R91, c[0x0][0x2ec] ;  /* 0x0000bb005b5b7a20 */ /* 0x000fe40000410000 */
[----:B------:R-:W-:Y:S01]  /*50b0*/  HMMA.16816.F32.BF16 R32, R68, R82, R32 ;  /* 0x000000524420723c */ /* 0x000fe20000041820 */
[----:B------:R-:W-:Y:S02]  /*50c0*/  FMUL.FTZ R92, R92, c[0x0][0x2ec] ;  /* 0x0000bb005c5c7a20 */ /* 0x000fe40000410000 */
[----:B------:R-:W-:Y:S02]  /*50d0*/  FMUL.FTZ R93, R93, c[0x0][0x2ec] ;  /* 0x0000bb005d5d7a20 */ /* 0x000fe40000410000 */
[----:B------:R-:W-:Y:S01]  /*50e0*/  MUFU.TANH R67, R67 ;  /* 0x0000004300437308 */ /* 0x000fe20000002400 */
[----:B------:R-:W-:-:S02]  /*50f0*/  FMUL.FTZ R95, R95, c[0x0][0x2ec] ;  /* 0x0000bb005f5f7a20 */ /* 0x000fc40000410000 */
[----:B------:R-:W-:Y:S01]  /*5100*/  HMMA.16816.F32.BF16 R52, R60, R110, R52 ;  /* 0x0000006e3c34723c */ /* 0x000fe20000041834 */
[----:B------:R-:W-:Y:S02]  /*5110*/  FMUL.FTZ R89, R89, c[0x0][0x2ec] ;  /* 0x0000bb0059597a20 */ /* 0x000fe40000410000 */
[C---:B------:R-:W-:Y:S02]  /*5120*/  FFMA.FTZ R82, R0.reuse, R131, R101 ;  /* 0x0000008300527223 */ /* 0x040fe40000010065 */
[----:B---3--:R-:W-:Y:S01]  /*5130*/  FFMA.FTZ R90, R0, R117, R96 ;  /* 0x00000075005a7223 */ /* 0x008fe20000010060 */
[----:B------:R3:W-:Y:S01]  /*5140*/  MUFU.TANH R164, R92 ;  /* 0x0000005c00a47308 */ /* 0x0007e20000002400 */
[----:B------:R-:W-:Y:S01]  /*5150*/  FMUL.FTZ R94, R94, c[0x0][0x2ec] ;  /* 0x0000bb005e5e7a20 */ /* 0x000fe20000410000 */
[C---:B-1----:R-:W-:Y:S01]  /*5160*/  HMMA.16816.F32.BF16 R76, R8.reuse, R56, R76 ;  /* 0x00000038084c723c */ /* 0x042fe2000004184c */
[----:B------:R-:W-:Y:S01]  /*5170*/  FFMA.FTZ R88, R0, R119, R160 ;  /* 0x0000007700587223 */ /* 0x000fe200000100a0 */
[----:B------:R-:W-:Y:S01]  /*5180*/  FSEL R90, R90, -INF , !P5 ;  /* 0xff8000005a5a7808 */ /* 0x000fe20006800000 */
[----:B------:R-:W-:Y:S01]  /*5190*/  FFMA.FTZ R81, R0, R131, R108 ;  /* 0x0000008300517223 */ /* 0x000fe2000001006c */
[-C--:B------:R-:W-:Y:S01]  /*51a0*/  ISETP.GE.AND P5, PT, R128, R188.reuse, PT ;  /* 0x000000bc8000720c */ /* 0x080fe20003fa6270 */
[----:B------:R-:W-:Y:S01]  /*51b0*/  FFMA.FTZ R48, R0, R125, R100 ;  /* 0x0000007d00307223 */ /* 0x000fe20000010064 */
[----:B------:R-:W1:Y:S01]  /*51c0*/  MUFU.TANH R93, R93 ;  /* 0x0000005d005d7308 */ /* 0x000e620000002400 */
[----:B------:R-:W-:Y:S01]  /*51d0*/  FSEL R88, R88, -INF , !P6 ;  /* 0xff80000058587808 */ /* 0x000fe20007000000 */
[----:B------:R-:W-:Y:S01]  /*51e0*/  HMMA.16816.F32.BF16 R72, R8, R58, R72 ;  /* 0x0000003a0848723c */ /* 0x000fe20000041848 */
[----:B------:R-:W2:Y:S01]  /*51f0*/  LDSM.16.M88.4 R56, [R37+0xb000] ;  /* 0x00b000002538783b */ /* 0x000ea20000000200 */
[----:B------:R-:W-:Y:S01]  /*5200*/  ISETP.GE.AND P6, PT, R124, R188, PT ;  /* 0x000000bc7c00720c */ /* 0x000fe20003fc6270 */
[----:B------:R-:W-:-:S02]  /*5210*/  FFMA.FTZ R80, R0, R129, R102 ;  /* 0x0000008100507223 */ /* 0x000fc40000010066 */
[C---:B------:R-:W-:Y:S01]  /*5220*/  FFMA.FTZ R83, R0.reuse, R129, R105 ;  /* 0x0000008100537223 */ /* 0x040fe20000010069 */
[----:B------:R-:W-:Y:S01]  /*5230*/  MUFU.TANH R95, R95 ;  /* 0x0000005f005f7308 */ /* 0x000fe20000002400 */
[----:B---3--:R-:W-:Y:S01]  /*5240*/  FFMA.FTZ R92, R0, R121, R97 ;  /* 0x00000079005c7223 */ /* 0x008fe20000010061 */
[C---:B-----5:R-:W-:Y:S01]  /*5250*/  HMMA.16816.F32.BF16 R40, R60.reuse, R24, R40 ;  /* 0x000000183c28723c */ /* 0x060fe20000041828 */
[----:B------:R-:W-:Y:S01]  /*5260*/  FMUL.FTZ R52, R52, c[0x0][0x2ec] ;  /* 0x0000bb0034347a20 */ /* 0x000fe20000410000 */
[----:B------:R-:W-:Y:S01]  /*5270*/  FSEL R48, R48, -INF , !P6 ;  /* 0xff80000030307808 */ /* 0x000fe20007000000 */
[----:B------:R-:W-:Y:S01]  /*5280*/  FMUL.FTZ R53, R53, c[0x0][0x2ec] ;  /* 0x0000bb0035357a20 */ /* 0x000fe20000410000 */
[----:B------:R-:W-:Y:S01]  /*5290*/  FSEL R92, R92, -INF , !P4 ;  /* 0xff8000005c5c7808 */ /* 0x000fe20006000000 */
[----:B------:R-:W-:Y:S01]  /*52a0*/  FMUL.FTZ R54, R54, c[0x0][0x2ec] ;  /* 0x0000bb0036367a20 */ /* 0x000fe20000410000 */
[----:B------:R-:W3:Y:S01]  /*52b0*/  MUFU.TANH R107, R52 ;  /* 0x00000034006b7308 */ /* 0x000ee20000002400 */
[----:B------:R-:W-:Y:S01]  /*52c0*/  IADD3 R24, R122, 0x8, RZ ;  /* 0x000000087a187810 */ /* 0x000fe20007ffe0ff */
[----:B------:R-:W-:Y:S01]  /*52d0*/  HMMA.16816.F32.BF16 R32, R60, R26, R32 ;  /* 0x0000001a3c20723c */ /* 0x000fe20000041820 */
[----:B------:R-:W-:Y:S01]  /*52e0*/  FMUL.FTZ R55, R55, c[0x0][0x2ec] ;  /* 0x0000bb0037377a20 */ /* 0x000fe20000410000 */
[-C--:B------:R-:W-:Y:S01]  /*52f0*/  ISETP.GE.AND P4, PT, R126, R188.reuse, PT ;  /* 0x000000bc7e00720c */ /* 0x080fe20003f86270 */
[----:B----4-:R-:W-:Y:S01]  /*5300*/  FFMA.FTZ R163, R0, R145, R163 ;  /* 0x0000009100a37223 */ /* 0x010fe200000100a3 */
[----:B------:R-:W-:Y:S01]  /*5310*/  IMNMX R187, R24, R7, PT ;  /* 0x0000000718bb7217 */ /* 0x000fe20003800200 */
[----:B------:R-:W-:Y:S01]  /*5320*/  FFMA.FTZ R7, R0, R119, R85 ;  /* 0x0000007700077223 */ /* 0x000fe20000010055 */
[----:B------:R-:W4:Y:S01]  /*5330*/  LDSM.16.M88.4 R24, [R207+0xb800] ;  /* 0x00b80000cf18783b */ /* 0x000f220000000200 */
[----:B------:R-:W5:Y:S01]  /*5340*/  MUFU.TANH R109, R53 ;  /* 0x00000035006d7308 */ /* 0x000f620000002400 */
[----:B------:R-:W-:Y:S01]  /*5350*/  HMMA.16816.F32.BF16 R16, R28, R50, R16 ;  /* 0x000000321c10723c */ /* 0x000fe20000041810 */
[----:B------:R-:W-:Y:S01]  /*5360*/  ISETP.GE.AND P3, PT, R116, R187, PT ;  /* 0x000000bb7400720c */ /* 0x000fe20003f66270 */
[----:B------:R-:W-:Y:S01]  /*5370*/  FFMA.FTZ R85, R0, R121, R99 ;  /* 0x0000007900557223 */ /* 0x000fe20000010063 */
[----:B------:R-:W-:Y:S01]  /*5380*/  ISETP.GE.AND P1, PT, R118, R187, PT ;  /* 0x000000bb7600720c */ /* 0x000fe20003f26270 */
[C---:B-1----:R-:W-:Y:S01]  /*5390*/  FFMA.FTZ R93, R0.reuse, R151, R93 ;  /* 0x00000097005d7223 */ /* 0x042fe2000001005d */
[----:B------:R-:W-:Y:S01]  /*53a0*/  ISETP.GE.AND P2, PT, R123, R187, PT ;  /* 0x000000bb7b00720c */ /* 0x000fe20003f46270 */
[----:B---3--:R-:W-:Y:S01]  /*53b0*/  FFMA.FTZ R107, R0, R143, R107 ;  /* 0x0000008f006b7223 */ /* 0x008fe2000001006b */
[----:B------:R-:W-:Y:S01]  /*53c0*/  MUFU.TANH R111, R54 ;  /* 0x00000036006f7308 */ /* 0x000fe20000002400 */
[C---:B--2---:R-:W-:Y:S01]  /*53d0*/  HMMA.16816.F32.BF16 R76, R68.reuse, R20, R76 ;  /* 0x00000014444c723c */ /* 0x044fe2000004184c */
[----:B------:R-:W-:Y:S01]  /*53e0*/  FMUL.FTZ R40, R40, c[0x0][0x2ec] ;  /* 0x0000bb0028287a20 */ /* 0x000fe20000410000 */
[----:B------:R-:W-:Y:S01]  /*53f0*/  FSEL R85, R85, -INF , !P2 ;  /* 0xff80000055557808 */ /* 0x000fe20005000000 */
[----:B------:R-:W-:Y:S01]  /*5400*/  FMUL.FTZ R41, R41, c[0x0][0x2ec] ;  /* 0x0000bb0029297a20 */ /* 0x000fe20000410000 */
[-C--:B------:R-:W-:Y:S01]  /*5410*/  ISETP.GE.AND P2, PT, R126, R187.reuse, PT ;  /* 0x000000bb7e00720c */ /* 0x080fe20003f46270 */
[----:B------:R-:W-:Y:S01]  /*5420*/  FMUL.FTZ R42, R42, c[0x0][0x2ec] ;  /* 0x0000bb002a2a7a20 */ /* 0x000fe20000410000 */
[----:B------:R-:W-:Y:S01]  /*5430*/  FSEL R49, R49, -INF , !P1 ;  /* 0xff80000031317808 */ /* 0x000fe20004800000 */
[----:B------:R1:W-:Y:S01]  /*5440*/  MUFU.TANH R66, R55 ;  /* 0x0000003700427308 */ /* 0x0003e20000002400 */
[----:B------:R-:W-:Y:S01]  /*5450*/  HMMA.16816.F32.BF16 R72, R68, R22, R72 ;  /* 0x000000164448723c */ /* 0x000fe20000041848 */
[----:B------:R-:W2:Y:S01]  /*5460*/  LDSM.16.M88.4 R20, [R200+0xb000] ;  /* 0x00b00000c814783b */ /* 0x000ea20000000200 */
[----:B------:R-:W-:Y:S01]  /*5470*/  FMUL.FTZ R43, R43, c[0x0][0x2ec] ;  /* 0x0000bb002b2b7a20 */ /* 0x000fe20000410000 */
[----:B------:R-:W-:Y:S01]  /*5480*/  ISETP.GE.AND P1, PT, R128, R187, PT ;  /* 0x000000bb8000720c */ /* 0x000fe20003f26270 */
[----:B------:R-:W-:Y:S01]  /*5490*/  FMUL.FTZ R32, R32, c[0x0][0x2ec] ;  /* 0x0000bb0020207a20 */ /* 0x000fe20000410000 */
[----:B------:R-:W-:Y:S01]  /*54a0*/  FSEL R82, R82, -INF , !P4 ;  /* 0xff80000052527808 */ /* 0x000fe20006000000 */
[----:B------:R-:W-:Y:S01]  /*54b0*/  FMUL.FTZ R33, R33, c[0x0][0x2ec] ;  /* 0x0000bb0021217a20 */ /* 0x000fe20000410000 */
[----:B------:R-:W3:Y:S01]  /*54c0*/  MUFU.TANH R116, R40 ;  /* 0x0000002800747308 */ /* 0x000ee20000002400 */
[C---:B------:R-:W-:Y:S01]  /*54d0*/  HMMA.16816.F32.BF16 R44, R8.reuse, R56, R44 ;  /* 0x00000038082c723c */ /* 0x040fe2000004182c */
[----:B------:R-:W-:Y:S01]  /*54e0*/  FMUL.FTZ R34, R34, c[0x0][0x2ec] ;  /* 0x0000bb0022227a20 */ /* 0x000fe20000410000 */
[----:B------:R-:W-:Y:S01]  /*54f0*/  FSEL R7, R7, -INF , !P3 ;  /* 0xff80000007077808 */ /* 0x000fe20005800000 */
[----:B------:R-:W-:Y:S01]  /*5500*/  FFMA.FTZ R50, R0, R127, R86 ;  /* 0x0000007f00327223 */ /* 0x000fe20000010056 */
[-C--:B------:R-:W-:Y:S01]  /*5510*/  ISETP.GE.AND P4, PT, R138, R188.reuse, PT ;  /* 0x000000bc8a00720c */ /* 0x080fe20003f86270 */
[----:B-----5:R-:W-:Y:S01]  /*5520*/  FFMA.FTZ R109, R0, R141, R109 ;  /* 0x0000008d006d7223 */ /* 0x020fe2000001006d */
[----:B------:R-:W-:Y:S01]  /*5530*/  FSEL R81, R81, -INF , !P2 ;  /* 0xff80000051517808 */ /* 0x000fe20005000000 */
[----:B-1----:R-:W1:Y:S01]  /*5540*/  LDSM.16.M88.4 R52, [R202+0x6800] ;  /* 0x00680000ca34783b */ /* 0x002e620000000200 */
[----:B------:R-:W5:Y:S01]  /*5550*/  MUFU.TANH R118, R41 ;  /* 0x0000002900767308 */ /* 0x000f620000002400 */
[----:B------:R-:W-:Y:S01]  /*5560*/  HMMA.16816.F32.BF16 R16, R8, R58, R16 ;  /* 0x0000003a0810723c */ /* 0x000fe20000041810 */
[----:B------:R-:W-:Y:S01]  /*5570*/  ISETP.GE.AND P3, PT, R124, R187, PT ;  /* 0x000000bb7c00720c */ /* 0x000fe20003f66270 */
[----:B------:R-:W-:Y:S01]  /*5580*/  FFMA.FTZ R95, R0, R151, R95 ;  /* 0x00000097005f7223 */ /* 0x000fe2000001005f */
[----:B------:R-:W-:Y:S01]  /*5590*/  ISETP.GE.AND P2, PT, R138, R187, PT ;  /* 0x000000bb8a00720c */ /* 0x000fe20003f46270 */
[----:B------:R-:W-:Y:S01]  /*55a0*/  FFMA.FTZ R164, R0, R149, R164 ;  /* 0x0000009500a47223 */ /* 0x000fe200000100a4 */
[----:B------:R-:W-:Y:S01]  /*55b0*/  FSEL R50, R50, -INF , !P5 ;  /* 0xff80000032327808 */ /* 0x000fe20006800000 */
[----:B---3--:R-:W-:Y:S01]  /*55c0*/  FFMA.FTZ R116, R0, R153, R116 ;  /* 0x0000009900747223 */ /* 0x008fe20000010074 */
[----:B------:R-:W3:Y:S01]  /*55d0*/  MUFU.TANH R51, R42 ;  /* 0x0000002a00337308 */ /* 0x000ee20000002400 */
[----:B----4-:R-:W-:Y:S01]  /*55e0*/  HMMA.16816.F32.BF16 R112, R28, R26, R112 ;  /* 0x0000001a1c70723c */ /* 0x010fe20000041870 */
[----:B------:R-:W-:Y:S01]  /*55f0*/  FMUL.FTZ R58, R35, c[0x0][0x2ec] ;  /* 0x0000bb00233a7a20 */ /* 0x000fe20000410000 */
[----:B------:R-:W-:-:S02]  /*5600*/  ISETP.GE.AND P5, PT, R132, R188, PT ;  /* 0x000000bc8400720c */ /* 0x000fc40003fa6270 */
[----:B------:R-:W-:Y:S02]  /*5610*/  FSEL R232, R104, -INF , !P4 ;  /* 0xff80000068e87808 */ /* 0x000fe40006000000 */
[-C--:B------:R-:W-:Y:S01]  /*5620*/  ISETP.GE.AND P4, PT, R142, R188.reuse, PT ;  /* 0x000000bc8e00720c */ /* 0x080fe20003f86270 */
[----:B------:R4:W4:Y:S01]  /*5630*/  MUFU.TANH R96, R43 ;  /* 0x0000002b00607308 */ /* 0x0009220000002400 */
[----:B------:R-:W-:Y:S01]  /*5640*/  HMMA.16816.F32.BF16 R12, R28, R24, R12 ;  /* 0x000000181c0c723c */ /* 0x000fe2000004180c */
[----:B------:R-:W-:Y:S01]  /*5650*/  LDSM.16.M88.4 R24, [R202+0x7800] ;  /* 0x00780000ca18783b */ /* 0x000fe20000000200 */
[----:B------:R-:W-:Y:S01]  /*5660*/  FSEL R239, R65, -INF , !P2 ;  /* 0xff80000041ef7808 */ /* 0x000fe20005000000 */
[----:B-----5:R-:W-:Y:S01]  /*5670*/  FFMA.FTZ R118, R0, R155, R118 ;  /* 0x0000009b00767223 */ /* 0x020fe20000010076 */
[-C--:B------:R-:W-:Y:S02]  /*5680*/  ISETP.GE.AND P6, PT, R130, R188.reuse, PT ;  /* 0x000000bc8200720c */ /* 0x080fe40003fc6270 */
[----:B------:R-:W-:Y:S01]  /*5690*/  ISETP.GE.AND P2, PT, R142, R187, PT ;  /* 0x000000bb8e00720c */ /* 0x000fe20003f46270 */
[----:B------:R-:W5:Y:S01]  /*56a0*/  MUFU.TANH R56, R33 ;  /* 0x0000002100387308 */ /* 0x000f620000002400 */
[----:B--2---:R-:W-:Y:S01]  /*56b0*/  HMMA.16816.F32.BF16 R44, R68, R20, R44 ;  /* 0x00000014442c723c */ /* 0x004fe2000004182c */
[----:B------:R-:W-:Y:S01]  /*56c0*/  FSEL R230, R106, -INF , !P5 ;  /* 0xff8000006ae67808 */ /* 0x000fe20006800000 */
[----:B---3--:R-:W-:Y:S01]  /*56d0*/  FFMA.FTZ R51, R0, R153, R51 ;  /* 0x0000009900337223 */ /* 0x008fe20000010033 */
[----:B------:R-:W-:-:S02]  /*56e0*/  ISETP.GE.AND P5, PT, R140, R188, PT ;  /* 0x000000bc8c00720c */ /* 0x000fc40003fa6270 */
[----:B------:R-:W-:Y:S01]  /*56f0*/  FSEL R80, R80, -INF , !P6 ;  /* 0xff80000050507808 */ /* 0x000fe20007000000 */
[----:B----4-:R2:W3:Y:S02]  /*5700*/  LDSM.16.M88.4 R40, [R37+0xb800] ;  /* 0x00b800002528783b */ /* 0x0104e40000000200 */
[----:B------:R-:W-:Y:S01]  /*5710*/  HMMA.16816.F32.BF16 R16, R68, R22, R16 ;  /* 0x000000164410723c */ /* 0x000fe20000041810 */
[----:B------:R-:W4:Y:S01]  /*5720*/  MUFU.TANH R57, R34 ;  /* 0x0000002200397308 */ /* 0x000f220000002400 */
[----:B------:R-:W-:Y:S01]  /*5730*/  FSEL R231, R163, -INF , !P2 ;  /* 0xff800000a3e77808 */ /* 0x000fe20005000000 */
[----:B------:R-:W3:Y:S01]  /*5740*/  LDSM.16.M88.4 R20, [R200+0xb800] ;  /* 0x00b80000c814783b */ /* 0x000ee20000000200 */
[----:B------:R-:W-:Y:S01]  /*5750*/  ISETP.GE.AND P6, PT, R137, R188, PT ;  /* 0x000000bc8900720c */ /* 0x000fe20003fc6270 */
[----:B------:R-:W-:Y:S01]  /*5760*/  FFMA.FTZ R96, R0, R155, R96 ;  /* 0x0000009b00607223 */ /* 0x000fe20000010060 */
[----:B------:R-:W-:Y:S01]  /*5770*/  ISETP.GE.AND P2, PT, R148, R187, PT ;  /* 0x000000bb9400720c */ /* 0x000fe20003f46270 */
[----:B-----5:R-:W-:Y:S01]  /*5780*/  FFMA.FTZ R56, R0, R159, R56 ;  /* 0x0000009f00387223 */ /* 0x020fe20000010038 */
[----:B-1----:R-:W-:Y:S01]  /*5790*/  HMMA.16816.F32.BF16 R76, R60, R52, R76 ;  /* 0x000000343c4c723c */ /* 0x002fe2000004184c */
[----:B------:R1:W5:Y:S01]  /*57a0*/  MUFU.TANH R52, R32 ;  /* 0x0000002000347308 */ /* 0x0003620000002400 */
[----:B------:R-:W-:-:S02]  /*57b0*/  FSEL R234, R109, -INF , !P5 ;  /* 0xff8000006dea7808 */ /* 0x000fc40006800000 */
[----:B------:R-:W-:Y:S02]  /*57c0*/  ISETP.GE.AND P5, PT, R146, R188, PT ;  /* 0x000000bc9200720c */ /* 0x000fe40003fa6270 */
[----:B------:R-:W-:Y:S01]  /*57d0*/  FSEL R236, R107, -INF , !P6 ;  /* 0xff8000006bec7808 */ /* 0x000fe20007000000 */
[C---:B------:R-:W-:Y:S01]  /*57e0*/  FFMA.FTZ R53, R0.reuse, R125, R103 ;  /* 0x0000007d00357223 */ /* 0x040fe20000010067 */
[----:B------:R-:W-:Y:S01]  /*57f0*/  HMMA.16816.F32.BF16 R72, R60, R54, R72 ;  /* 0x000000363c48723c */ /* 0x000fe20000041848 */
[----:B------:R3:W3:Y:S01]  /*5800*/  MUFU.TANH R110, R89 ;  /* 0x00000059006e7308 */ /* 0x0006e20000002400 */
[----:B------:R-:W-:Y:S01]  /*5810*/  FSEL R233, R95, -INF , !P2 ;  /* 0xff8000005fe97808 */ /* 0x000fe20005000000 */
[C---:B----4-:R-:W-:Y:S01]  /*5820*/  FFMA.FTZ R57, R0.reuse, R157, R57 ;  /* 0x0000009d00397223 */ /* 0x050fe20000010039 */
[----:B------:R-:W-:Y:S01]  /*5830*/  FSEL R53, R53, -INF , !P3 ;  /* 0xff80000035357808 */ /* 0x000fe20005800000 */
[----:B--2---:R-:W-:Y:S01]  /*5840*/  FFMA.FTZ R37, R0, R143, R111 ;  /* 0x0000008f00257223 */ /* 0x004fe2000001006f */
[----:B------:R-:W-:Y:S01]  /*5850*/  ISETP.GE.AND P3, PT, R130, R187, PT ;  /* 0x000000bb8200720c */ /* 0x000fe20003f66270 */
[C---:B------:R-:W-:Y:S01]  /*5860*/  FFMA.FTZ R143, R0.reuse, R141, R66 ;  /* 0x0000008d008f7223 */ /* 0x040fe20000010042 */
[----:B-1----:R-:W1:Y:S01]  /*5870*/  LDSM.16.M88.4 R32, [R202+0x7000] ;  /* 0x00700000ca20783b */ /* 0x002e620000000200 */
[----:B------:R-:W2:Y:S01]  /*5880*/  MUFU.TANH R91, R91 ;  /* 0x0000005b005b7308 */ /* 0x000ea20000002400 */
[C---:B------:R-:W-:Y:S01]  /*5890*/  FFMA.FTZ R66, R0.reuse, R145, R67 ;  /* 0x0000009100427223 */ /* 0x040fe20000010043 */
[----:B------:R-:W-:Y:S01]  /*58a0*/  FSEL R83, R83, -INF , !P3 ;  /* 0xff80000053537808 */ /* 0x000fe20005800000 */
[----:B-----5:R-:W-:Y:S01]  /*58b0*/  FFMA.FTZ R52, R0, R157, R52 ;  /* 0x0000009d00347223 */ /* 0x020fe20000010034 */
[----:B------:R-:W-:Y:S01]  /*58c0*/  ISETP.GE.AND P3, PT, R137, R187, PT ;  /* 0x000000bb8900720c */ /* 0x000fe20003f66270 */
[----:B------:R-:W-:-:S04]  /*58d0*/  DEPBAR.LE SB0, 0x0 ;  /* 0x000080000000791a */ /* 0x000fc80000000000 */
[----:B------:R-:W-:Y:S01]  /*58e0*/  FMUL.FTZ R55, R77, c[0x0][0x2ec] ;  /* 0x0000bb004d377a20 */ /* 0x000fe20000410000 */
[----:B------:R-:W4:Y:S01]  /*58f0*/  MUFU.TANH R94, R94 ;  /* 0x0000005e005e7308 */ /* 0x000f220000002400 */
[----:B---3--:R-:W-:Y:S01]  /*5900*/  FSEL R89, R87, -INF , !P1 ;  /* 0xff80000057597808 */ /* 0x008fe20004800000 */
[----:B------:R-:W-:Y:S01]  /*5910*/  FMUL.FTZ R54, R76, c[0x0][0x2ec] ;  /* 0x0000bb004c367a20 */ /* 0x000fe20000410000 */
[C---:B------:R-:W-:Y:S01]  /*5920*/  HMMA.16816.F32.BF16 R112, R8.reuse, R42, R112 ;  /* 0x0000002a0870723c */ /* 0x040fe20000041870 */
[-C--:B------:R-:W-:Y:S01]  /*5930*/  ISETP.GE.AND P1, PT, R132, R187.reuse, PT ;  /* 0x000000bb8400720c */ /* 0x080fe20003f26270 */
[----:B------:R-:W-:Y:S01]  /*5940*/  FMUL.FTZ R59, R78, c[0x0][0x2ec] ;  /* 0x0000bb004e3b7a20 */ /* 0x000fe20000410000 */
[----:B------:R-:W-:Y:S01]  /*5950*/  FSEL R66, R66, -INF , !P4 ;  /* 0xff80000042427808 */ /* 0x000fe20006000000 */
[----:B------:R-:W-:Y:S01]  /*5960*/  FMUL.FTZ R65, R72, c[0x0][0x2ec] ;  /* 0x0000bb0048417a20 */ /* 0x000fe20000410000 */
[----:B------:R-:W3:Y:S01]  /*5970*/  MUFU.TANH R55, R55 ;  /* 0x0000003700377308 */ /* 0x000ee20000002400 */
[----:B------:R-:W-:Y:S01]  /*5980*/  FSEL R237, R64, -INF , !P1 ;  /* 0xff80000040ed7808 */ /* 0x000fe20004800000 */
[----:B------:R-:W-:Y:S01]  /*5990*/  FMUL.FTZ R64, R79, c[0x0][0x2ec] ;  /* 0x0000bb004f407a20 */ /* 0x000fe20000410000 */
[----:B------:R-:W-:Y:S01]  /*59a0*/  HMMA.16816.F32.BF16 R12, R8, R40, R12 ;  /* 0x00000028080c723c */ /* 0x000fe2000004180c */
[----:B------:R-:W-:Y:S01]  /*59b0*/  ISETP.GE.AND P1, PT, R140, R187, PT ;  /* 0x000000bb8c00720c */ /* 0x000fe20003f26270 */
[----:B------:R-:W-:Y:S01]  /*59c0*/  FMUL.FTZ R28, R75, c[0x0][0x2ec] ;  /* 0x0000bb004b1c7a20 */ /* 0x000fe20000410000 */
[----:B------:R-:W-:Y:S01]  /*59d0*/  ISETP.GE.AND P4, PT, R148, R188, PT ;  /* 0x000000bc9400720c */ /* 0x000fe20003f86270 */
[CC--:B------:R-:W-:Y:S01]  /*59e0*/  FFMA.FTZ R110, R0.reuse, R147.reuse, R110 ;  /* 0x00000093006e7223 */ /* 0x0c0fe2000001006e */
[----:B------:R-:W5:Y:S01]  /*59f0*/  MUFU.TANH R58, R58 ;  /* 0x0000003a003a7308 */ /* 0x000f620000002400 */
[----:B------:R-:W-:Y:S01]  /*5a00*/  FSEL R143, R143, -INF , !P1 ;  /* 0xff8000008f8f7808 */ /* 0x000fe20004800000 */
[----:B--2---:R-:W-:Y:S01]  /*5a10*/  FFMA.FTZ R147, R0, R147, R91 ;  /* 0x0000009300937223 */ /* 0x004fe2000001005b */
[----:B------:R-:W-:Y:S01]  /*5a20*/  ISETP.GE.AND P1, PT, R146, R187, PT ;  /* 0x000000bb9200720c */ /* 0x000fe20003f26270 */
[----:B----4-:R-:W-:Y:S01]  /*5a30*/  FFMA.FTZ R94, R0, R149, R94 ;  /* 0x00000095005e7223 */ /* 0x010fe2000001005e */
[----:B------:R-:W-:-:S02]  /*5a40*/  FSEL R146, R93, -INF , !P4 ;  /* 0xff8000005d927808 */ /* 0x000fc40006000000 */
[----:B------:R-:W-:Y:S01]  /*5a50*/  FSEL R37, R37, -INF , !P3 ;  /* 0xff80000025257808 */ /* 0x000fe20005800000 */
[----:B------:R-:W2:Y:S01]  /*5a60*/  MUFU.TANH R54, R54 ;  /* 0x0000003600367308 */ /* 0x000ea20000002400 */
[-C--:B------:R-:W-:Y:S01]  /*5a70*/  ISETP.GE.AND P4, PT, R154, R188.reuse, PT ;  /* 0x000000bc9a00720c */ /* 0x080fe20003f86270 */
[----:B---3--:R-:W-:Y:S01]  /*5a80*/  FFMA.FTZ R55, R0, R165, R55 ;  /* 0x000000a500377223 */ /* 0x008fe20000010037 */
[----:B------:R-:W-:Y:S01]  /*5a90*/  HMMA.16816.F32.BF16 R112, R68, R22, R112 ;  /* 0x000000164470723c */ /* 0x000fe20000041870 */
[C---:B------:R-:W-:Y:S02]  /*5aa0*/  ISETP.GE.AND P6, PT, R144.reuse, R188, PT ;  /* 0x000000bc9000720c */ /* 0x040fe40003fc6270 */
[-C--:B------:R-:W-:Y:S02]  /*5ab0*/  ISETP.GE.AND P3, PT, R144, R187.reuse, PT ;  /* 0x000000bb9000720c */ /* 0x080fe40003f66270 */
[----:B------:R-:W3:Y:S01]  /*5ac0*/  MUFU.TANH R59, R59 ;  /* 0x0000003b003b7308 */ /* 0x000ee20000002400 */
[----:B------:R-:W-:Y:S01]  /*5ad0*/  ISETP.GE.AND P2, PT, R154, R187, PT ;  /* 0x000000bb9a00720c */ /* 0x000fe20003f46270 */
[----:B-----5:R-:W-:Y:S01]  /*5ae0*/  FFMA.FTZ R58, R0, R159, R58 ;  /* 0x0000009f003a7223 */ /* 0x020fe2000001003a */
[----:B-1----:R-:W-:Y:S01]  /*5af0*/  HMMA.16816.F32.BF16 R16, R60, R34, R16 ;  /* 0x000000223c10723c */ /* 0x002fe20000041810 */
[----:B------:R-:W-:-:S02]  /*5b00*/  FSEL R176, R52, -INF , !P4 ;  /* 0xff80000034b07808 */ /* 0x000fc40006000000 */
[----:B------:R-:W-:Y:S02]  /*5b10*/  FSEL R140, R110, -INF , !P6 ;  /* 0xff8000006e8c7808 */ /* 0x000fe40007000000 */
[----:B------:R-:W1:Y:S01]  /*5b20*/  MUFU.TANH R64, R64 ;  /* 0x0000004000407308 */ /* 0x000e620000002400 */
[----:B------:R-:W-:Y:S01]  /*5b30*/  FSEL R147, R147, -INF , !P3 ;  /* 0xff80000093937808 */ /* 0x000fe20005800000 */
[----:B--2---:R-:W-:Y:S01]  /*5b40*/  FFMA.FTZ R54, R0, R161, R54 ;  /* 0x000000a100367223 */ /* 0x004fe20000010036 */
[----:B------:R-:W-:Y:S01]  /*5b50*/  HMMA.16816.F32.BF16 R12, R68, R20, R12 ;  /* 0x00000014440c723c */ /* 0x000fe2000004180c */
[-C--:B------:R-:W-:Y:S02]  /*5b60*/  ISETP.GE.AND P4, PT, R162, R188.reuse, PT ;  /* 0x000000bca200720c */ /* 0x080fe40003f86270 */
[C---:B------:R-:W-:Y:S02]  /*5b70*/  ISETP.GE.AND P6, PT, R150.reuse, R188, PT ;  /* 0x000000bc9600720c */ /* 0x040fe40003fc6270 */
[----:B------:R-:W2:Y:S01]  /*5b80*/  MUFU.TANH R65, R65 ;  /* 0x0000004100417308 */ /* 0x000ea20000002400 */
[----:B------:R-:W-:Y:S01]  /*5b90*/  ISETP.GE.AND P3, PT, R150, R187, PT ;  /* 0x000000bb9600720c */ /* 0x000fe20003f66270 */
[----:B---3--:R-:W-:Y:S01]  /*5ba0*/  FFMA.FTZ R59, R0, R161, R59 ;  /* 0x000000a1003b7223 */ /* 0x008fe2000001003b */
[----:B------:R-:W-:Y:S01]  /*5bb0*/  HMMA.16816.F32.BF16 R44, R60, R32, R44 ;  /* 0x000000203c2c723c */ /* 0x000fe2000004182c */
[----:B------:R-:W-:-:S02]  /*5bc0*/  FSEL R150, R164, -INF , !P5 ;  /* 0xff800000a4967808 */ /* 0x000fc40006800000 */
[----:B------:R-:W-:Y:S02]  /*5bd0*/  FSEL R235, R94, -INF , !P1 ;  /* 0xff8000005eeb7808 */ /* 0x000fe40004800000 */
[----:B------:R-:W-:Y:S01]  /*5be0*/  MUFU.TANH R28, R28 ;  /* 0x0000001c001c7308 */ /* 0x000fe20000002400 */
[-C--:B------:R-:W-:Y:S01]  /*5bf0*/  ISETP.GE.AND P5, PT, R152, R188.reuse, PT ;  /* 0x000000bc9800720c */ /* 0x080fe20003fa6270 */
[----:B------:R-:W-:Y:S01]  /*5c00*/  FMUL.FTZ R33, R74, c[0x0][0x2ec] ;  /* 0x0000bb004a217a20 */ /* 0x000fe20000410000 */
[C---:B------:R-:W-:Y:S01]  /*5c10*/  HMMA.16816.F32.BF16 R112, R60.reuse, R26, R112 ;  /* 0x0000001a3c70723c */ /* 0x040fe20000041870 */
[----:B------:R-:W-:Y:S01]  /*5c20*/  FMUL.FTZ R10, R16, c[0x0][0x2ec] ;  /* 0x0000bb00100a7a20 */ /* 0x000fe20000410000 */
[----:B------:R-:W-:Y:S01]  /*5c30*/  ISETP.GE.AND P1, PT, R152, R187, PT ;  /* 0x000000bb9800720c */ /* 0x000fe20003f26270 */
[----:B------:R-:W-:Y:S01]  /*5c40*/  FMUL.FTZ R11, R17, c[0x0][0x2ec] ;  /* 0x0000bb00110b7a20 */ /* 0x000fe20000410000 */
[----:B------:R-:W-:Y:S01]  /*5c50*/  FSEL R172, R55, -INF , !P4 ;  /* 0xff80000037ac7808 */ /* 0x000fe20006000000 */
[----:B------:R-:W-:Y:S01]  /*5c60*/  FMUL.FTZ R32, R73, c[0x0][0x2ec] ;  /* 0x0000bb0049207a20 */ /* 0x000fe20000410000 */
[----:B------:R-:W-:Y:S01]  /*5c70*/  MUFU.TANH R33, R33 ;  /* 0x0000002100217308 */ /* 0x000fe20000002400 */
[----:B------:R-:W-:Y:S01]  /*5c80*/  FMUL.FTZ R16, R18, c[0x0][0x2ec] ;  /* 0x0000bb0012107a20 */ /* 0x000fe20000410000 */
[----:B------:R-:W-:Y:S01]  /*5c90*/  HMMA.16816.F32.BF16 R12, R60, R24, R12 ;  /* 0x000000183c0c723c */ /* 0x000fe2000004180c */
[----:B------:R-:W-:Y:S01]  /*5ca0*/  FMUL.FTZ R17, R19, c[0x0][0x2ec] ;  /* 0x0000bb0013117a20 */ /* 0x000fe20000410000 */
[-C--:B------:R-:W-:Y:S01]  /*5cb0*/  ISETP.GE.AND P4, PT, R170, R188.reuse, PT ;  /* 0x000000bcaa00720c */ /* 0x080fe20003f86270 */
[----:B-1----:R-:W-:Y:S01]  /*5cc0*/  FFMA.FTZ R64, R0, R165, R64 ;  /* 0x000000a500407223 */ /* 0x002fe20000010040 */
[----:B------:R-:W-:Y:S01]  /*5cd0*/  FSEL R178, R116, -INF , !P6 ;  /* 0xff80000074b27808 */ /* 0x000fe20007000000 */
[----:B--2---:R-:W-:Y:S01]  /*5ce0*/  FFMA.FTZ R65, R0, R169, R65 ;  /* 0x000000a900417223 */ /* 0x004fe20000010041 */
[----:B------:R-:W1:Y:S01]  /*5cf0*/  MUFU.TANH R10, R10 ;  /* 0x0000000a000a7308 */ /* 0x000e620000002400 */
[----:B------:R-:W-:Y:S01]  /*5d00*/  FSEL R163, R51, -INF , !P3 ;  /* 0xff80000033a37808 */ /* 0x000fe20005800000 */
[----:B------:R-:W-:Y:S01]  /*5d10*/  FMUL.FTZ R29, R44, c[0x0][0x2ec] ;  /* 0x0000bb002c1d7a20 */ /* 0x000fe20000410000 */
[----:B------:R-:W-:Y:S01]  /*5d20*/  FSEL R160, R118, -INF , !P5 ;  /* 0xff80000076a07808 */ /* 0x000fe20006800000 */
[----:B------:R-:W-:Y:S01]  /*5d30*/  FMUL.FTZ R46, R46, c[0x0][0x2ec] ;  /* 0x0000bb002e2e7a20 */ /* 0x000fe20000410000 */
[----:B------:R-:W-:Y:S01]  /*5d40*/  FSEL R177, R96, -INF , !P1 ;  /* 0xff80000060b17808 */ /* 0x000fe20004800000 */
[----:B------:R-:W-:Y:S01]  /*5d50*/  FMUL.FTZ R9, R47, c[0x0][0x2ec] ;  /* 0x0000bb002f097a20 */ /* 0x000fe20000410000 */
[CC--:B------:R-:W-:Y:S01]  /*5d60*/  ISETP.GE.AND P6, PT, R156.reuse, R188.reuse, PT ;  /* 0x000000bc9c00720c */ /* 0x0c0fe20003fc6270 */
[----:B------:R-:W2:Y:S01]  /*5d70*/  MUFU.TANH R29, R29 ;  /* 0x0000001d001d7308 */ /* 0x000ea20000002400 */
[----:B------:R-:W-:Y:S01]  /*5d80*/  FMUL.FTZ R45, R45, c[0x0][0x2ec] ;  /* 0x0000bb002d2d7a20 */ /* 0x000fe20000410000 */
[-C--:B------:R-:W-:Y:S01]  /*5d90*/  ISETP.GE.AND P3, PT, R156, R187.reuse, PT ;  /* 0x000000bb9c00720c */ /* 0x080fe20003f66270 */
[----:B------:R-:W-:Y:S01]  /*5da0*/  FMUL.FTZ R112, R112, c[0x0][0x2ec] ;  /* 0x0000bb0070707a20 */ /* 0x000fe20000410000 */
[-C--:B------:R-:W-:Y:S01]  /*5db0*/  ISETP.GE.AND P5, PT, R158, R188.reuse, PT ;  /* 0x000000bc9e00720c */ /* 0x080fe20003fa6270 */
[----:B------:R-:W-:Y:S01]  /*5dc0*/  FMUL.FTZ R114, R114, c[0x0][0x2ec] ;  /* 0x0000bb0072727a20 */ /* 0x000fe20000410000 */
[----:B------:R-:W-:Y:S01]  /*5dd0*/  ISETP.GE.AND P1, PT, R158, R187, PT ;  /* 0x000000bb9e00720c */ /* 0x000fe20003f26270 */
[----:B------:R-:W-:Y:S01]  /*5de0*/  FMUL.FTZ R115, R115, c[0x0][0x2ec] ;  /* 0x0000bb0073737a20 */ /* 0x000fe20000410000 */
[----:B------:R-:W3:Y:S01]  /*5df0*/  MUFU.TANH R8, R46 ;  /* 0x0000002e00087308 */ /* 0x000ee20000002400 */
[----:B-1----:R-:W-:Y:S01]  /*5e00*/  FFMA.FTZ R154, R0, R191, R10 ;  /* 0x000000bf009a7223 */ /* 0x002fe2000001000a */
[----:B------:R-:W-:Y:S01]  /*5e10*/  FSEL R167, R57, -INF , !P2 ;  /* 0xff80000039a77808 */ /* 0x000fe20005000000 */
[----:B------:R-:W-:Y:S01]  /*5e20*/  FMUL.FTZ R12, R12, c[0x0][0x2ec] ;  /* 0x0000bb000c0c7a20 */ /* 0x000fe20000410000 */
[----:B------:R-:W-:Y:S01]  /*5e30*/  ISETP.GE.AND P2, PT, R162, R187, PT ;  /* 0x000000bba200720c */ /* 0x000fe20003f46270 */
[----:B------:R-:W-:Y:S01]  /*5e40*/  FMUL.FTZ R14, R14, c[0x0][0x2ec] ;  /* 0x0000bb000e0e7a20 */ /* 0x000fe20000410000 */
[----:B------:R-:W-:Y:S01]  /*5e50*/  FSEL R164, R56, -INF , !P6 ;  /* 0xff80000038a47808 */ /* 0x000fe20007000000 */
[----:B------:R-:W-:Y:S01]  /*5e60*/  FMUL.FTZ R13, R13, c[0x0][0x2ec] ;  /* 0x0000bb000d0d7a20 */ /* 0x000fe20000410000 */
[----:B------:R-:W1:Y:S01]  /*5e70*/  MUFU.TANH R9, R9 ;  /* 0x0000000900097308 */ /* 0x000e620000002400 */
[----:B--2---:R-:W-:Y:S01]  /*5e80*/  FFMA.FTZ R29, R0, R183, R29 ;  /* 0x000000b7001d7223 */ /* 0x004fe2000001001d */
[----:B------:R-:W-:Y:S01]  /*5e90*/  FSEL R175, R58, -INF , !P3 ;  /* 0xff8000003aaf7808 */ /* 0x000fe20005800000 */
[----:B------:R-:W-:Y:S01]  /*5ea0*/  FMUL.FTZ R15, R15, c[0x0][0x2ec] ;  /* 0x0000bb000f0f7a20 */ /* 0x000fe20000410000 */
[-C--:B------:R-:W-:Y:S01]  /*5eb0*/  ISETP.GE.AND P6, PT, R166, R188.reuse, PT ;  /* 0x000000bca600720c */ /* 0x080fe20003fc6270 */
[----:B------:R-:W-:Y:S01]  /*5ec0*/  FMUL.FTZ R113, R113, c[0x0][0x2ec] ;  /* 0x0000bb0071717a20 */ /* 0x000fe20000410000 */
[----:B------:R-:W-:Y:S01]  /*5ed0*/  FSEL R158, R29, -INF , !P4 ;  /* 0xff8000001d9e7808 */ /* 0x000fe20006000000 */
[C---:B------:R-:W-:Y:S01]  /*5ee0*/  FFMA.FTZ R169, R0.reuse, R169, R33 ;  /* 0x000000a900a97223 */ /* 0x040fe20000010021 */
[----:B------:R-:W2:Y:S01]  /*5ef0*/  MUFU.TANH R11, R11 ;  /* 0x0000000b000b7308 */ /* 0x000ea20000002400 */
[----:B---3--:R-:W-:Y:S01]  /*5f00*/  FFMA.FTZ R157, R0, R183, R8 ;  /* 0x000000b7009d7223 */ /* 0x008fe20000010008 */
[----:B------:R-:W-:Y:S01]  /*5f10*/  ISETP.GE.AND P4, PT, R192, R188, PT ;  /* 0x000000bcc000720c */ /* 0x000fe20003f86270 */
[----:B------:R-:W-:Y:S01]  /*5f20*/  FFMA.FTZ R28, R0, R179, R28 ;  /* 0x000000b3001c7223 */ /* 0x000fe2000001001c */
[----:B------:R-:W-:-:S02]  /*5f30*/  ISETP.GE.AND P3, PT, R166, R187, PT ;  /* 0x000000bba600720c */ /* 0x000fc40003f66270 */
[----:B------:R-:W-:Y:S02]  /*5f40*/  FSEL R174, R54, -INF , !P5 ;  /* 0xff80000036ae7808 */ /* 0x000fe40006800000 */
[----:B------:R-:W3:Y:S01]  /*5f50*/  MUFU.TANH R10, R112 ;  /* 0x00000070000a7308 */ /* 0x000ee20000002400 */
[----:B-1----:R-:W-:Y:S01]  /*5f60*/  FFMA.FTZ R155, R0, R189, R9 ;  /* 0x000000bd009b7223 */ /* 0x002fe20000010009 */
[----:B------:R-:W-:Y:S02]  /*5f70*/  FSEL R173, R59, -INF , !P1 ;  /* 0xff8000003bad7808 */ /* 0x000fe40004800000 */
[----:B------:R-:W-:Y:S02]  /*5f80*/  FSEL R171, R64, -INF , !P2 ;  /* 0xff80000040ab7808 */ /* 0x000fe40005000000 */
[----:B------:R-:W-:Y:S02]  /*5f90*/  ISETP.GE.AND P5, PT, R168, R188, PT ;  /* 0x000000bca800720c */ /* 0x000fe40003fa6270 */
[----:B------:R-:W1:Y:S01]  /*5fa0*/  MUFU.TANH R32, R32 ;  /* 0x0000002000207308 */ /* 0x000e620000002400 */
[----:B--2---:R-:W-:Y:S01]  /*5fb0*/  FFMA.FTZ R152, R0, R193, R11 ;  /* 0x000000c100987223 */ /* 0x004fe2000001000b */
[----:B------:R-:W-:-:S02]  /*5fc0*/  ISETP.GE.AND P1, PT, R168, R187, PT ;  /* 0x000000bba800720c */ /* 0x000fc40003f26270 */
[----:B------:R-:W-:Y:S02]  /*5fd0*/  ISETP.GE.AND P2, PT, R170, R187, PT ;  /* 0x000000bbaa00720c */ /* 0x000fe40003f46270 */
[----:B------:R-:W-:Y:S02]  /*5fe0*/  FSEL R152, R152, -INF , !P4 ;  /* 0xff80000098987808 */ /* 0x000fe40006000000 */
[----:B------:R-:W2:Y:S01]  /*5ff0*/  MUFU.TANH R20, R45 ;  /* 0x0000002d00147308 */ /* 0x000ea20000002400 */
[----:B---3--:R-:W-:Y:S01]  /*6000*/  FFMA.FTZ R10, R0, R199, R10 ;  /* 0x000000c7000a7223 */ /* 0x008fe2000001000a */
[----:B------:R-:W-:Y:S02]  /*6010*/  ISETP.GE.AND P4, PT, R198, R188, PT ;  /* 0x000000bcc600720c */ /* 0x000fe40003f86270 */
[----:B------:R-:W-:Y:S02]  /*6020*/  FSEL R170, R65, -INF , !P6 ;  /* 0xff80000041aa7808 */ /* 0x000fe40007000000 */
[----:B------:R-:W-:-:S02]  /*6030*/  FSEL R169, R169, -INF , !P3 ;  /* 0xff800000a9a97808 */ /* 0x000fc40005800000 */
[----:B------:R-:W3:Y:S01]  /*6040*/  MUFU.TANH R16, R16 ;  /* 0x0000001000107308 */ /* 0x000ee20000002400 */
[----:B-1----:R-:W-:Y:S01]  /*6050*/  FFMA.FTZ R32, R0, R179, R32 ;  /* 0x000000b300207223 */ /* 0x002fe20000010020 */
[C---:B------:R-:W-:Y:S02]  /*6060*/  ISETP.GE.AND P6, PT, R182.reuse, R188, PT ;  /* 0x000000bcb600720c */ /* 0x040fe40003fc6270 */
[----:B------:R-:W-:Y:S02]  /*6070*/  ISETP.GE.AND P3, PT, R182, R187, PT ;  /* 0x000000bbb600720c */ /* 0x000fe40003f66270 */
[----:B------:R-:W-:Y:S02]  /*6080*/  FSEL R142, R10, -INF , !P4 ;  /* 0xff8000000a8e7808 */ /* 0x000fe40006000000 */
[----:B------:R-:W1:Y:S01]  /*6090*/  MUFU.TANH R12, R12 ;  /* 0x0000000c000c7308 */ /* 0x000e620000002400 */
[----:B--2---:R-:W-:Y:S01]  /*60a0*/  FFMA.FTZ R20, R0, R189, R20 ;  /* 0x000000bd00147223 */ /* 0x004fe20000010014 */
[----:B------:R-:W-:-:S02]  /*60b0*/  FSEL R168, R32, -INF , !P5 ;  /* 0xff80000020a87808 */ /* 0x000fc40006800000 */
[----:B------:R-:W-:Y:S02]  /*60c0*/  FSEL R165, R28, -INF , !P1 ;  /* 0xff8000001ca57808 */ /* 0x000fe40004800000 */
[----:B------:R-:W-:Y:S02]  /*60d0*/  ISETP.GE.AND P4, PT, R135, 0x2, PT ;  /* 0x000000028700780c */ /* 0x000fe40003f86270 */
[----:B------:R-:W2:Y:S01]  /*60e0*/  MUFU.TANH R8, R14 ;  /* 0x0000000e00087308 */ /* 0x000ea20000002400 */
[----:B---3--:R-:W-:Y:S01]  /*60f0*/  FFMA.FTZ R16, R0, R191, R16 ;  /* 0x000000bf00107223 */ /* 0x008fe20000010010 */
[C---:B------:R-:W-:Y:S02]  /*6100*/  ISETP.GE.AND P5, PT, R190.reuse, R188, PT ;  /* 0x000000bcbe00720c */ /* 0x040fe40003fa6270 */
[----:B------:R-:W-:Y:S02]  /*6110*/  ISETP.GE.AND P1, PT, R190, R187, PT ;  /* 0x000000bbbe00720c */ /* 0x000fe40003f26270 */
[----:B------:R-:W-:-:S02]  /*6120*/  FSEL R156, R20, -INF , !P6 ;  /* 0xff800000149c7808 */ /* 0x000fc40007000000 */
[----:B------:R-:W3:Y:S01]  /*6130*/  MUFU.TANH R17, R17 ;  /* 0x0000001100117308 */ /* 0x000ee20000002400 */
[----:B------:R-:W-:Y:S01]  /*6140*/  FSEL R155, R155, -INF , !P3 ;  /* 0xff8000009b9b7808 */ /* 0x000fe20005800000 */
[----:B-1----:R-:W-:Y:S01]  /*6150*/  FFMA.FTZ R12, R0, R195, R12 ;  /* 0x000000c3000c7223 */ /* 0x002fe2000001000c */
[C---:B------:R-:W-:Y:S02]  /*6160*/  ISETP.GE.AND P6, PT, R194.reuse, R188, PT ;  /* 0x000000bcc200720c */ /* 0x040fe40003fc6270 */
[----:B------:R-:W-:Y:S02]  /*6170*/  ISETP.GE.AND P3, PT, R194, R187, PT ;  /* 0x000000bbc200720c */ /* 0x000fe40003f66270 */
[----:B------:R-:W-:Y:S01]  /*6180*/  FSEL R157, R157, -INF , !P2 ;  /* 0xff8000009d9d7808 */ /* 0x000fe20005000000 */
[----:B------:R-:W1:Y:S01]  /*6190*/  MUFU.TANH R13, R13 ;  /* 0x0000000d000d7308 */ /* 0x000e620000002400 */
[----:B--2---:R-:W-:Y:S01]  /*61a0*/  FFMA.FTZ R8, R0, R195, R8 ;  /* 0x000000c300087223 */ /* 0x004fe20000010008 */
[----:B------:R-:W-:-:S02]  /*61b0*/  FSEL R154, R154, -INF , !P5 ;  /* 0xff8000009a9a7808 */ /* 0x000fc40006800000 */
[----:B------:R-:W-:Y:S02]  /*61c0*/  FSEL R151, R16, -INF , !P1 ;  /* 0xff80000010977808 */ /* 0x000fe40004800000 */
[----:B------:R-:W-:Y:S02]  /*61d0*/  ISETP.GE.AND P2, PT, R192, R187, PT ;  /* 0x000000bbc000720c */ /* 0x000fe40003f46270 */
[----:B------:R-:W2:Y:S01]  /*61e0*/  MUFU.TANH R9, R15 ;  /* 0x0000000f00097308 */ /* 0x000ea20000002400 */
[----:B---3--:R-:W-:Y:S01]  /*61f0*/  FFMA.FTZ R17, R0, R193, R17 ;  /* 0x000000c100117223 */ /* 0x008fe20000010011 */
[C---:B------:R-:W-:Y:S02]  /*6200*/  ISETP.GE.AND P5, PT, R196.reuse, R188, PT ;  /* 0x000000bcc400720c */ /* 0x040fe40003fa6270 */
[----:B------:R-:W-:Y:S02]  /*6210*/  ISETP.GE.AND P1, PT, R196, R187, PT ;  /* 0x000000bbc400720c */ /* 0x000fe40003f26270 */
[----:B------:R-:W-:-:S02]  /*6220*/  FSEL R148, R12, -INF , !P6 ;  /* 0xff8000000c947808 */ /* 0x000fc40007000000 */
[----:B------:R-:W3:Y:S01]  /*6230*/  MUFU.TANH R11, R113 ;  /* 0x00000071000b7308 */ /* 0x000ee20000002400 */
[----:B-1----:R-:W-:Y:S01]  /*6240*/  FFMA.FTZ R13, R0, R197, R13 ;  /* 0x000000c5000d7223 */ /* 0x002fe2000001000d */
[----:B------:R-:W-:Y:S02]  /*6250*/  FSEL R67, R8, -INF , !P3 ;  /* 0xff80000008437808 */ /* 0x000fe40005800000 */
[C---:B------:R-:W-:Y:S01]  /*6260*/  ISETP.GE.AND P6, PT, R6.reuse, R188, PT ;  /* 0x000000bc0600720c */ /* 0x040fe20003fc6270 */
[----:B------:R-:W-:Y:S01]  /*6270*/  BAR.SYNC.DEFER_BLOCKING 0x0 ;  /* 0x0000000000007b1d */ /* 0x000fe20000010000 */
[----:B------:R-:W-:Y:S01]  /*6280*/  ISETP.GE.AND P3, PT, R6, R187, PT ;  /* 0x000000bb0600720c */ /* 0x000fe20003f66270 */
[C---:B------:R-:W-:Y:S01]  /*6290*/  FFMA.FTZ R6, R0.reuse, R5, R229 ;  /* 0x0000000500067223 */ /* 0x040fe200000100e5 */
[----:B------:R-:W-:Y:S01]  /*62a0*/  FSEL R149, R17, -INF , !P2 ;  /* 0xff80000011957808 */ /* 0x000fe20005000000 */
[C---:B--2---:R-:W-:Y:S01]  /*62b0*/  FFMA.FTZ R9, R0.reuse, R197, R9 ;  /* 0x000000c500097223 */ /* 0x044fe20000010009 */
[----:B------:R-:W-:Y:S01]  /*62c0*/  FSEL R144, R13, -INF , !P5 ;  /* 0xff8000000d907808 */ /* 0x000fe20006800000 */
[----:B------:R-:W1:Y:S01]  /*62d0*/  MUFU.TANH R114, R114 ;  /* 0x0000007200727308 */ /* 0x000e620000002400 */
[----:B------:R-:W-:Y:S01]  /*62e0*/  FFMA.FTZ R5, R0, R5, R84 ;  /* 0x0000000500057223 */ /* 0x000fe20000010054 */
[----:B------:R-:W-:-:S02]  /*62f0*/  ISETP.GE.AND P2, PT, R198, R187, PT ;  /* 0x000000bbc600720c */ /* 0x000fc40003f46270 */
[----:B------:R-:W-:Y:S01]  /*6300*/  FSEL R65, R9, -INF , !P1 ;  /* 0xff80000009417808 */ /* 0x000fe20004800000 */
[----:B---3--:R-:W-:Y:S01]  /*6310*/  FFMA.FTZ R11, R0, R201, R11 ;  /* 0x000000c9000b7223 */ /* 0x008fe2000001000b */
[C---:B------:R-:W-:Y:S02]  /*6320*/  ISETP.GE.AND P5, PT, R228.reuse, R188, PT ;  /* 0x000000bce400720c */ /* 0x040fe40003fa6270 */
[----:B------:R-:W2:Y:S01]  /*6330*/  MUFU.TANH R115, R115 ;  /* 0x0000007300737308 */ /* 0x000ea20000002400 */
[----:B------:R-:W-:Y:S02]  /*6340*/  ISETP.GE.AND P1, PT, R228, R187, PT ;  /* 0x000000bbe400720c */ /* 0x000fe40003f26270 */
[----:B------:R-:W-:Y:S02]  /*6350*/  FSEL R6, R6, -INF , !P6 ;  /* 0xff80000006067808 */ /* 0x000fe40007000000 */
[----:B------:R-:W-:Y:S02]  /*6360*/  FSEL R5, R5, -INF , !P3 ;  /* 0xff80000005057808 */ /* 0x000fe40005800000 */
[----:B------:R-:W-:Y:S01]  /*6370*/  FSEL R64, R11, -INF , !P5 ;  /* 0xff8000000b407808 */ /* 0x000fe20006800000 */
[----:B-1----:R-:W-:-:S05]  /*6380*/  FFMA.FTZ R63, R0, R199, R114 ;  /* 0x000000c7003f7223 */ /* 0x002fca0000010072 */
[----:B------:R-:W-:Y:S01]  /*6390*/  FSEL R63, R63, -INF , !P2 ;  /* 0xff8000003f3f7808 */ /* 0x000fe20005000000 */
[----:B--2---:R-:W-:-:S05]  /*63a0*/  FFMA.FTZ R61, R0, R201, R115 ;  /* 0x000000c9003d7223 */ /* 0x004fca0000010073 */
[----:B------:R-:W-:Y:S01]  /*63b0*/  FSEL R61, R61, -INF , !P1 ;  /* 0xff8000003d3d7808 */ /* 0x000fe20004800000 */
[----:B------:R-:W-:Y:S05]  /*63c0*/  @!P4 BRA `(.L_x_2531) ;  /* 0x00000e200000c947 */ /* 0x000fea0003800000 */
[----:B------:R-:W-:Y:S05]  /*63d0*/  @!P0 BRA `(.L_x_2532) ;  /* 0x0000039000008947 */ /* 0x000fea0003800000 */
[----:B------:R-:W1:Y:S01]  /*63e0*/  I2F.RP R11, R136 ;  /* 0x00000088000b7306 */ /* 0x000e620000209400 */
[C---:B------:R-:W-:Y:S02]  /*63f0*/  IADD3 R13, R120.reuse, -0x80, RZ ;  /* 0xffffff80780d7810 */ /* 0x040fe40007ffe0ff */
[----:B------:R-:W-:Y:S02]  /*6400*/  IABS R10, R120 ;  /* 0x00000078000a7213 */ /* 0x000fe40000000000 */
[----:B------:R-:W-:Y:S02]  /*6410*/  IABS R8, R13 ;  /* 0x0000000d00087213 */ /* 0x000fe40000000000 */
[----:B------:R-:W-:Y:S02]  /*6420*/  LOP3.LUT R120, R120, c[0x0][0x2d0], RZ, 0x3c, !PT ;  /* 0x0000b40078787a12 */ /* 0x000fe400078e3cff */
[----:B------:R-:W-:-:S02]  /*6430*/  LOP3.LUT R13, R13, c[0x0][0x2d0], RZ, 0x3c, !PT ;  /* 0x0000b4000d0d7a12 */ /* 0x000fc400078e3cff */
        /* <DEDUP_REMOVED lines=51> */
.L_x_2532:
[----:B------:R-:W-:-:S04]  /*6770*/  LEA R13, -R134, RZ, 0x7 ;  /* 0x000000ff860d7211 */ /* 0x000fc800078e39ff */
[----:B------:R-:W-:Y:S02]  /*6780*/  SHF.R.S32.HI R12, RZ, 0x1f, R13 ;  /* 0x0000001fff0c7819 */ /* 0x000fe4000001140d */
.L_x_2533:
        /* <DEDUP_REMOVED lines=162> */
.L_x_2535:
[----:B------:R-:W-:Y:S05]  /*71b0*/  BSYNC B0 ;  /* 0x0000000000007941 */ /* 0x000fea0003800000 */
.L_x_2534:
[----:B------:R-:W0:Y:S01]  /*71c0*/  LDGDEPBAR ;  /* 0x00000000000079af */ /* 0x000e220000000000 */
[----:B------:R-:W-:-:S04]  /*71d0*/  IADD3 R184, P1, R13, R184, RZ ;  /* 0x000000b80db87210 */ /* 0x000fc80007f3e0ff */
[----:B------:R-:W-:Y:S02]  /*71e0*/  IADD3.X R185, R12, R185, RZ, P1, !PT ;  /* 0x000000b90cb97210 */ /* 0x000fe40000ffe4ff */
.L_x_2531:
        /* <DEDUP_REMOVED lines=63> */
[----:B------:R-:W1:Y:S03]  /*75e0*/  SHFL.BFLY PT, R8, R11, 0x2, 0x1f ;  /* 0x0c401f000b087f89 */ /* 0x000e6600000e0000 */
[-C--:B------:R-:W-:Y:S01]  /*75f0*/  LEA R139, R3, R201.reuse, 0x1 ;  /* 0x000000c9038b7211 */ /* 0x080fe200078e08ff */
[----:B------:R-:W2:Y:S01]  /*7600*/  SHFL.BFLY PT, R9, R10, 0x2, 0x1f ;  /* 0x0c401f000a097f89 */ /* 0x000ea200000e0000 */
[----:B------:R-:W-:-:S02]  /*7610*/  LEA R138, R2, R201, 0x1 ;  /* 0x000000c9028a7211 */ /* 0x000fc400078e08ff */
[----:B------:R-:W-:Y:S01]  /*7620*/  LEA R137, R2, R139, 0x1 ;  /* 0x0000008b02897211 */ /* 0x000fe200078e08ff */
        /* <DEDUP_REMOVED lines=25> */
[----:B------:R-:W1:Y:S01]  /*77c0*/  LDSM.16.MT88.4 R92, [R201+0x10000] ;  /* 0x01000000c95c783b */ /* 0x000e620000004200 */
[--C-:B------:R-:W-:Y:S02]  /*77d0*/  FFMA.FTZ R58, R6, c[0x0][0x23c], -R141.reuse ;  /* 0x00008f00063a7a23 */ /* 0x100fe4000001088d */
[--C-:B------:R-:W-:Y:S01]  /*77e0*/  FFMA.FTZ R55, R88, c[0x0][0x23c], -R141.reuse ;  /* 0x00008f0058377a23 */ /* 0x100fe2000001088d */
[----:B------:R-:W-:Y:S01]  /*77f0*/  MUFU.EX2 R51, R51 ;  /* 0x0000003300337308 */ /* 0x000fe20000000800 */
[----:B------:R-:W-:Y:S02]  /*7800*/  FFMA.FTZ R56, R90, c[0x0][0x23c], -R141 ;  /* 0x00008f005a387a23 */ /* 0x000fe4000001088d */
[--C-:B------:R-:W-:Y:S02]  /*7810*/  FFMA.FTZ R60, R5, c[0x0][0x23c], -R62.reuse ;  /* 0x00008f00053c7a23 */ /* 0x100fe4000001083e */
[----:B------:R-:W-:-:S02]  /*7820*/  FFMA.FTZ R59, R7, c[0x0][0x23c], -R62 ;  /* 0x00008f00073b7a23 */ /* 0x000fc4000001083e */
[--C-:B------:R-:W-:Y:S01]  /*7830*/  FFMA.FTZ R57, R49, c[0x0][0x23c], -R62.reuse ;  /* 0x00008f0031397a23 */ /* 0x100fe2000001083e */
[----:B------:R-:W-:Y:S01]  /*7840*/  LDSM.16.MT88.4 R4, [R137+0x10000] ;  /* 0x010000008904783b */ /* 0x000fe20000004200 */
[--C-:B------:R-:W-:Y:S01]  /*7850*/  FFMA.FTZ R52, R85, c[0x0][0x23c], -R62.reuse ;  /* 0x00008f0055347a23 */ /* 0x100fe2000001083e */
[----:B------:R-:W-:Y:S01]  /*7860*/  MUFU.EX2 R58, R58 ;  /* 0x0000003a003a7308 */ /* 0x000fe20000000800 */
[--C-:B------:R-:W-:Y:S01]  /*7870*/  FFMA.FTZ R54, R48, c[0x0][0x23c], -R141.reuse ;  /* 0x00008f0030367a23 */ /* 0x100fe2000001088d */
[----:B------:R-:W2:Y:S01]  /*7880*/  LDSM.16.MT88.4 R84, [R139+0x10000] ;  /* 0x010000008b54783b */ /* 0x000ea20000004200 */
[--C-:B------:R-:W-:Y:S02]  /*7890*/  FFMA.FTZ R49, R50, c[0x0][0x23c], -R141.reuse ;  /* 0x00008f0032317a23 */ /* 0x100fe4000001088d */
[--C-:B------:R-:W-:Y:S02]  /*78a0*/  FFMA.FTZ R50, R82, c[0x0][0x23c], -R141.reuse ;  /* 0x00008f0052327a23 */ /* 0x100fe4000001088d */
[----:B------:R-:W-:Y:S01]  /*78b0*/  FFMA.FTZ R45, R80, c[0x0][0x23c], -R141 ;  /* 0x00008f00502d7a23 */ /* 0x000fe2000001088d */
[----:B------:R-:W3:Y:S01]  /*78c0*/  MUFU.EX2 R55, R55 ;  /* 0x0000003700377308 */ /* 0x000ee20000000800 */
[----:B------:R-:W-:-:S02]  /*78d0*/  FFMA.FTZ R53, R53, c[0x0][0x23c], -R62 ;  /* 0x00008f0035357a23 */ /* 0x000fc4000001083e */
[--C-:B------:R-:W-:Y:S02]  /*78e0*/  FFMA.FTZ R48, R89, c[0x0][0x23c], -R62.reuse ;  /* 0x00008f0059307a23 */ /* 0x100fe4000001083e */
[--C-:B------:R-:W-:Y:S02]  /*78f0*/  FFMA.FTZ R47, R81, c[0x0][0x23c], -R62.reuse ;  /* 0x00008f00512f7a23 */ /* 0x100fe4000001083e */
[----:B------:R-:W-:Y:S01]  /*7900*/  FFMA.FTZ R44, R83, c[0x0][0x23c], -R62 ;  /* 0x00008f00532c7a23 */ /* 0x000fe2000001083e */
[----:B------:R-:W4:Y:S01]  /*7910*/  MUFU.EX2 R56, R56 ;  /* 0x0000003800387308 */ /* 0x000f220000000800 */
[--C-:B------:R-:W-:Y:S02]  /*7920*/  FFMA.FTZ R46, R230, c[0x0][0x23c], -R141.reuse ;  /* 0x00008f00e62e7a23 */ /* 0x100fe4000001088d */
[--C-:B------:R-:W-:Y:S01]  /*7930*/  FFMA.FTZ R41, R232, c[0x0][0x23c], -R141.reuse ;  /* 0x00008f00e8297a23 */ /* 0x100fe2000001088d */
[----:B------:R-:W-:Y:S01]  /*7940*/  LEA R232, P1, R184, c[0x0][0x168], 0x1 ;  /* 0x00005a00b8e87a11 */ /* 0x000fe200078208ff */
[----:B------:R-:W-:-:S02]  /*7950*/  FFMA.FTZ R42, R236, c[0x0][0x23c], -R141 ;  /* 0x00008f00ec2a7a23 */ /* 0x000fc4000001088d */
[----:B------:R-:W-:Y:S01]  /*7960*/  FFMA.FTZ R3, R234, c[0x0][0x23c], -R141 ;  /* 0x00008f00ea037a23 */ /* 0x000fe2000001088d */
[----:B------:R-:W-:Y:S01]  /*7970*/  MUFU.EX2 R60, R60 ;  /* 0x0000003c003c7308 */ /* 0x000fe20000000800 */
[----:B---3--:R-:W-:Y:S01]  /*7980*/  F2FP.BF16.PACK_AB R68, R55, R58 ;  /* 0x0000003a3744723e */ /* 0x008fe200000010ff */
[--C-:B------:R-:W-:Y:S02]  /*7990*/  FFMA.FTZ R43, R237, c[0x0][0x23c], -R62.reuse ;  /* 0x00008f00ed2b7a23 */ /* 0x100fe4000001083e */
[--C-:B------:R-:W-:Y:S02]  /*79a0*/  FFMA.FTZ R40, R239, c[0x0][0x23c], -R62.reuse ;  /* 0x00008f00ef287a23 */ /* 0x100fe4000001083e */
[--C-:B------:R-:W-:Y:S02]  /*79b0*/  FFMA.FTZ R37, R37, c[0x0][0x23c], -R62.reuse ;  /* 0x00008f0025257a23 */ /* 0x100fe4000001083e */
[----:B------:R-:W3:Y:S01]  /*79c0*/  MUFU.EX2 R59, R59 ;  /* 0x0000003b003b7308 */ /* 0x000ee20000000800 */
[----:B----4-:R-:W-:Y:S01]  /*79d0*/  F2FP.BF16.PACK_AB R70, R51, R56 ;  /* 0x000000383346723e */ /* 0x010fe200000010ff */
        /* <DEDUP_REMOVED lines=11> */
[--C-:B------:R-:W-:Y:S01]  /*7a90*/  FFMA.FTZ R153, R233, c[0x0][0x23c], -R62.reuse ;  /* 0x00008f00e9997a23 */ /* 0x100fe2000001083e */
[----:B------:R-:W-:Y:S01]  /*7aa0*/  LEA.HI.X R233, R184, c[0x0][0x16c], R185, 0x1, P1 ;  /* 0x00005b00b8e97a11 */ /* 0x000fe200008f0cb9 */
[--C-:B------:R-:W-:Y:S02]  /*7ab0*/  FFMA.FTZ R161, R164, c[0x0][0x23c], -R141.reuse ;  /* 0x00008f00a4a17a23 */ /* 0x100fe4000001088d */
[----:B------:R-:W-:Y:S01]  /*7ac0*/  MUFU.EX2 R54, R54 ;  /* 0x0000003600367308 */ /* 0x000fe20000000800 */
[--C-:B------:R-:W-:Y:S02]  /*7ad0*/  FFMA.FTZ R166, R167, c[0x0][0x23c], -R62.reuse ;  /* 0x00008f00a7a67a23 */ /* 0x100fe4000001083e */
[--C-:B------:R-:W-:Y:S02]  /*7ae0*/  FFMA.FTZ R159, R178, c[0x0][0x23c], -R141.reuse ;  /* 0x00008f00b29f7a23 */ /* 0x100fe4000001088d */
[--C-:B------:R-:W-:Y:S02]  /*7af0*/  FFMA.FTZ R160, R160, c[0x0][0x23c], -R141.reuse ;  /* 0x00008f00a0a07a23 */ /* 0x100fe4000001088d */
[----:B------:R-:W-:Y:S01]  /*7b00*/  FFMA.FTZ R162, R176, c[0x0][0x23c], -R141 ;  /* 0x00008f00b0a27a23 */ /* 0x000fe2000001088d */
        /* <DEDUP_REMOVED lines=17> */
[C---:B-1----:R-:W-:Y:S01]  /*7c20*/  HMMA.16816.F32.BF16 R96, R68.reuse, R92, RZ ;  /* 0x0000005c4460723c */ /* 0x042fe200000418ff */
[--C-:B------:R-:W-:Y:S01]  /*7c30*/  FFMA.FTZ R173, R152, c[0x0][0x23c], -R141.reuse ;  /* 0x00008f0098ad7a23 */ /* 0x100fe2000001088d */
[----:B------:R-:W-:Y:S01]  /*7c40*/  MUFU.EX2 R53, R53 ;  /* 0x0000003500357308 */ /* 0x000fe20000000800 */
[--C-:B------:R-:W-:Y:S02]  /*7c50*/  FFMA.FTZ R158, R158, c[0x0][0x23c], -R141.reuse ;  /* 0x00008f009e9e7a23 */ /* 0x100fe4000001088d */
[--C-:B------:R-:W-:Y:S02]  /*7c60*/  FFMA.FTZ R165, R156, c[0x0][0x23c], -R141.reuse ;  /* 0x00008f009ca57a23 */ /* 0x100fe4000001088d */
[----:B------:R-:W-:Y:S01]  /*7c70*/  FFMA.FTZ R154, R154, c[0x0][0x23c], -R141 ;  /* 0x00008f009a9a7a23 */ /* 0x000fe2000001088d */
[----:B------:R-:W-:Y:S01]  /*7c80*/  HMMA.16816.F32.BF16 R92, R68, R94, RZ ;  /* 0x0000005e445c723c */ /* 0x000fe200000418ff */
[--C-:B------:R-:W-:Y:S01]  /*7c90*/  FFMA.FTZ R152, R157, c[0x0][0x23c], -R62.reuse ;  /* 0x00008f009d987a23 */ /* 0x100fe2000001083e */
[----:B------:R-:W1:Y:S01]  /*7ca0*/  MUFU.EX2 R48, R48 ;  /* 0x0000003000307308 */ /* 0x000e620000000800 */
        /* <DEDUP_REMOVED lines=11> */
[----:B------:R-:W4:Y:S01]  /*7d60*/  MUFU.EX2 R44, R44 ;  /* 0x0000002c002c7308 */ /* 0x000f220000000800 */
[----:B------:R-:W-:-:S02]  /*7d70*/  FADD.FTZ R51, R51, R56 ;  /* 0x0000003833337221 */ /* 0x000fc40000010000 */
[----:B------:R-:W-:-:S03]  /*7d80*/  FADD.FTZ R52, R52, R57 ;  /* 0x0000003934347221 */ /* 0x000fc60000010000 */
[C---:B------:R-:W-:Y:S02]  /*7d90*/  HMMA.16816.F32.BF16 R112, R68.reuse, R108, RZ ;  /* 0x0000006c4470723c */ /* 0x040fe400000418ff */
[----:B------:R-:W-:Y:S06]  /*7da0*/  MUFU.EX2 R46, R46 ;  /* 0x0000002e002e7308 */ /* 0x000fec0000000800 */
[C---:B--2---:R-:W-:Y:S02]  /*7db0*/  HMMA.16816.F32.BF16 R88, R68.reuse, R84, RZ ;  /* 0x000000544458723c */ /* 0x044fe400000418ff */
        /* <DEDUP_REMOVED lines=12> */
[----:B------:R-:W2:Y:S06]  /*7e80*/  MUFU.EX2 R2, R2 ;  /* 0x0000000200027308 */ /* 0x000eac0000000800 */
[C---:B------:R-:W-:Y:S02]  /*7e90*/  HMMA.16816.F32.BF16 R72, R68.reuse, R4, RZ ;  /* 0x000000044448723c */ /* 0x040fe400000418ff */
[----:B------:R-:W-:Y:S05]  /*7ea0*/  MUFU.EX2 R66, R66 ;  /* 0x0000004200427308 */ /* 0x000fea0000000800 */
[----:B---3--:R-:W-:Y:S01]  /*7eb0*/  F2FP.BF16.PACK_AB R4, R49, R54 ;  /* 0x000000363104723e */ /* 0x008fe200000010ff */
[----:B------:R-:W-:Y:S01]  /*7ec0*/  HMMA.16816.F32.BF16 R68, R68, R6, RZ ;  /* 0x000000064444723c */ /* 0x000fe200000418ff */
[----:B-1----:R-:W-:Y:S01]  /*7ed0*/  F2FP.BF16.PACK_AB R5, R48, R53 ;  /* 0x000000353005723e */ /* 0x002fe200000010ff */
[----:B------:R-:W1:Y:S01]  /*7ee0*/  MUFU.EX2 R143, R143 ;  /* 0x0000008f008f7308 */ /* 0x000e620000000800 */
[----:B------:R-:W-:-:S02]  /*7ef0*/  FADD.FTZ R54, R54, R51 ;  /* 0x0000003336367221 */ /* 0x000fc40000010000 */
[----:B------:R-:W-:Y:S02]  /*7f00*/  FADD.FTZ R53, R53, R52 ;  /* 0x0000003435357221 */ /* 0x000fe40000010000 */
[----:B------:R-:W-:Y:S01]  /*7f10*/  F2FP.BF16.PACK_AB R6, R45, R50 ;  /* 0x000000322d06723e */ /* 0x000fe200000010ff */
        /* <DEDUP_REMOVED lines=46> */
[----:B------:R-:W3:Y:S01]  /*8200*/  LDSM.16.MT88.4 R12, [R201+0x11000] ;  /* 0x01100000c90c783b */ /* 0x000ee20000004200 */
        /* <DEDUP_REMOVED lines=18> */
[----:B------:R-:W2:Y:S05]  /*8330*/  LDSM.16.MT88.4 R8, [R137+0x11000] ;  /* 0x011000008908783b */ /* 0x000eaa0000004200 */
[----:B------:R-:W-:Y:S02]  /*8340*/  MUFU.EX2 R169, R169 ;  /* 0x000000a900a97308 */ /* 0x000fe40000000800 */
[C---:B------:R-:W-:Y:S06]  /*8350*/  HMMA.16816.F32.BF16 R112, R4.reuse, R16, R112 ;  /* 0x000000100470723c */ /* 0x040fec0000041870 */
[----:B------:R-:W5:Y:S02]  /*8360*/  MUFU.EX2 R172, R172 ;  /* 0x000000ac00ac7308 */ /* 0x000f640000000800 */
[C---:B------:R-:W-:Y:S01]  /*8370*/  HMMA.16816.F32.BF16 R108, R4.reuse, R18, R108 ;  /* 0x00000012046c723c */ /* 0x040fe2000004186c */
[----:B------:R-:W-:Y:S05]  /*8380*/  LDSM.16.MT88.4 R16, [R137+0xd800] ;  /* 0x00d800008910783b */ /* 0x000fea0000004200 */
[----:B------:R-:W-:Y:S02]  /*8390*/  MUFU.EX2 R158, R158 ;  /* 0x0000009e009e7308 */ /* 0x000fe40000000800 */
[C---:B---3--:R-:W-:Y:S06]  /*83a0*/  HMMA.16816.F32.BF16 R96, R4.reuse, R12, R96 ;  /* 0x0000000c0460723c */ /* 0x048fec0000041860 */
[----:B------:R-:W3:Y:S02]  /*83b0*/  MUFU.EX2 R165, R165 ;  /* 0x000000a500a57308 */ /* 0x000ee40000000800 */
[C---:B------:R-:W-:Y:S01]  /*83c0*/  HMMA.16816.F32.BF16 R92, R4.reuse, R14, R92 ;  /* 0x0000000e045c723c */ /* 0x040fe2000004185c */
[----:B------:R-:W1:Y:S05]  /*83d0*/  LDSM.16.MT88.4 R12, [R138+0xd800] ;  /* 0x00d800008a0c783b */ /* 0x000e6a0000004200 */
[----:B------:R-:W-:Y:S02]  /*83e0*/  MUFU.EX2 R154, R154 ;  /* 0x0000009a009a7308 */ /* 0x000fe40000000800 */
[C---:B------:R-:W-:Y:S06]  /*83f0*/  HMMA.16816.F32.BF16 R128, R4.reuse, R24, R128 ;  /* 0x000000180480723c */ /* 0x040fec0000041880 */
[----:B------:R-:W-:Y:S02]  /*8400*/  MUFU.EX2 R173, R173 ;  /* 0x000000ad00ad7308 */ /* 0x000fe40000000800 */
[C---:B--2---:R-:W-:Y:S06]  /*8410*/  HMMA.16816.F32.BF16 R72, R4.reuse, R8, R72 ;  /* 0x000000080448723c */ /* 0x044fec0000041848 */
[----:B------:R-:W-:Y:S02]  /*8420*/  MUFU.EX2 R152, R152 ;  /* 0x0000009800987308 */ /* 0x000fe40000000800 */
[C---:B------:R-:W-:Y:S01]  /*8430*/  HMMA.16816.F32.BF16 R68, R4.reuse, R10, R68 ;  /* 0x0000000a0444723c */ /* 0x040fe20000041844 */
[----:B------:R-:W2:Y:S05]  /*8440*/  LDSM.16.MT88.4 R8, [R201+0x11800] ;  /* 0x01180000c908783b */ /* 0x000eaa0000004200 */
        /* <DEDUP_REMOVED lines=61> */
[----:B--2---:R-:W-:Y:S02]  /*8820*/  HMMA.16816.F32.BF16 R112, R4, R8, R112 ;  /* 0x000000080470723c */ /* 0x004fe40000041870 */
[----:B------:R-:W-:-:S06]  /*8830*/  FADD.FTZ R167, R167, R166 ;  /* 0x000000a6a7a77221 */ /* 0x000fcc0000010000 */
        /* <DEDUP_REMOVED lines=166> */
[----:B------:R-:W-:-:S03]  /*92a0*/  IMAD R3, R136, R3, R4 ;  /* 0x0000000388037224 */ /* 0x000fc600078e0204 */
        /* <DEDUP_REMOVED lines=19> */
[----:B------:R-:W-:Y:S02]  /*93e0*/  IMAD.IADD R2, R5, 0x1, -R2 ;  /* 0x0000000105027824 */ /* 0x000fe400078e0a02 */
[----:B------:R-:W-:-:S04]  /*93f0*/  IMAD.MOV.U32 R5, RZ, RZ, c[0x0][0x2d0] ;  /* 0x0000b400ff057624 */ /* 0x000fc800078e00ff */
[----:B------:R-:W-:-:S04]  /*9400*/  IMAD R5, R2, R5, -0x80 ;  /* 0xffffff8002057424 */ /* 0x000fc800078e0205 */
[----:B------:R-:W-:Y:S01]  /*9410*/  IMAD.WIDE.U32 R6, R5, c[0x0][0x1a0], RZ ;  /* 0x0000680005067a25 */ /* 0x000fe200078e00ff */
[----:B------:R-:W-:-:S05]  /*9420*/  SHF.R.S32.HI R2, RZ, 0x1f, R5 ;  /* 0x0000001fff027819 */ /* 0x000fca0000011405 */
[----:B------:R-:W-:-:S04]  /*9430*/  IMAD R2, R2, c[0x0][0x1a0], RZ ;  /* 0x0000680002027a24 */ /* 0x000fc800078e02ff */
[----:B------:R-:W-:-:S04]  /*9440*/  IMAD R2, R5, c[0x0][0x1a4], R2 ;  /* 0x0000690005027a24 */ /* 0x000fc800078e0202 */
        /* <DEDUP_REMOVED lines=8> */
.L_x_2537:
[----:B------:R-:W-:-:S04]  /*94d0*/  LEA R8, -R186, RZ, 0x7 ;  /* 0x000000ffba087211 */ /* 0x000fc800078e39ff */
[----:B------:R-:W-:Y:S02]  /*94e0*/  SHF.R.S32.HI R5, RZ, 0x1f, R8 ;  /* 0x0000001fff057819 */ /* 0x000fe40000011408 */
.L_x_2538:
        /* <DEDUP_REMOVED lines=70> */
[C---:B------:R-:W-:Y:S01]  /*9950*/  IADD3 R7, P3, R223.reuse, R4, RZ ;  /* 0x00000004df077210 */ /* 0x040fe20007f7e0ff */
        /* <DEDUP_REMOVED lines=9> */
[----:B------:R-:W-:-:S02]  /*99f0*/  IADD3 R9, P4, R223, R7, RZ ;  /* 0x00000007df097210 */ /* 0x000fc40007f9e0ff */
[C---:B------:R-:W-:Y:S01]  /*9a00*/  @!P2 LEA R32, P6, R7.reuse, R180, 0x1 ;  /* 0x000000b40720a211 */ /* 0x040fe200078c08ff */
[----:B------:R-:W-:Y:S01]  /*9a10*/  @P2 STS.128 [R217+0xd800], RZ ;  /* 0x00d800ffd9002388 */ /* 0x000fe20000000c00 */
[-C--:B------:R-:W-:Y:S01]  /*9a20*/  @!P1 IADD3 R4, P5, R7, R38.reuse, RZ ;  /* 0x0000002607049210 */ /* 0x080fe20007fbe0ff */
[--C-:B------:R-:W-:Y:S01]  /*9a30*/  IMAD.X R6, R222, 0x1, R5.reuse, P4 ;  /* 0x00000001de067824 */ /* 0x100fe200020e0605 */
[----:B------:R-:W-:Y:S01]  /*9a40*/  @!P1 IADD3 R38, P3, R9, R38, RZ ;  /* 0x0000002609269210 */ /* 0x000fe20007f7e0ff */
[----:B------:R-:W-:Y:S01]  /*9a50*/  @!PT LDS RZ, [RZ] ;  /* 0x00000000fffff984 */ /* 0x000fe20000000800 */
[----:B------:R-:W-:Y:S01]  /*9a60*/  @!PT LDS RZ, [RZ] ;  /* 0x00000000fffff984 */ /* 0x000fe20000000800 */
[----:B------:R-:W-:Y:S01]  /*9a70*/  @!PT LDS RZ, [RZ] ;  /* 0x00000000fffff984 */ /* 0x000fe20000000800 */
[----:B------:R5:W-:Y:S01]  /*9a80*/  @!P2 LDGSTS.E.BYPASS.LTC128B.128 [R217+0xd800], [R16.64] ;  /* 0x0d80000010d9afae */ /* 0x000be2000b901d4c */
[----:B------:R-:W-:Y:S01]  /*9a90*/  @!P2 LEA.HI.X R33, R7, R181, R5, 0x1, P6 ;  /* 0x000000b50721a211 */ /* 0x000fe200030f0c05 */
[--C-:B------:R-:W-:Y:S01]  /*9aa0*/  @!P1 IMAD.X R7, R5, 0x1, R36.reuse, P5 ;  /* 0x0000000105079824 */ /* 0x100fe200028e0624 */
[----:B--2---:R-:W-:Y:S01]  /*9ab0*/  @!P1 LEA R26, P5, R4, c[0x0][0x170], 0x1 ;  /* 0x00005c00041a9a11 */ /* 0x004fe200078a08ff */
[----:B------:R-:W-:Y:S01]  /*9ac0*/  @P1 STS.128 [R217+0x11800], RZ ;  /* 0x011800ffd9001388 */ /* 0x000fe20000000c00 */
[----:B------:R-:W-:Y:S01]  /*9ad0*/  @!P2 LEA R8, P4, R9, R180, 0x1 ;  /* 0x000000b40908a211 */ /* 0x000fe200078808ff */
[----:B------:R-:W-:Y:S01]  /*9ae0*/  @!P1 IMAD.X R5, R6, 0x1, R36, P3 ;  /* 0x0000000106059824 */ /* 0x000fe200018e0624 */
[----:B------:R-:W-:Y:S01]  /*9af0*/  @!P1 LEA.HI.X R27, R4, c[0x0][0x174], R7, 0x1, P5 ;  /* 0x00005d00041b9a11 */ /* 0x000fe200028f0c07 */
[----:B------:R-:W-:Y:S01]  /*9b00*/  @!PT LDS RZ, [RZ] ;  /* 0x00000000fffff984 */ /* 0x000fe20000000800 */
[----:B------:R-:W-:Y:S01]  /*9b10*/  @!PT LDS RZ, [RZ] ;  /* 0x00000000fffff984 */ /* 0x000fe20000000800 */
[----:B------:R-:W-:Y:S01]  /*9b20*/  @!PT LDS RZ, [RZ] ;  /* 0x00000000fffff984 */ /* 0x000fe20000000800 */
[----:B------:R2:W-:Y:S01]  /*9b30*/  @!P1 LDGSTS.E.BYPASS.LTC128B.128 [R217+0x11800], [R14.64+0x80] ;  /* 0x118000800ed99fae */ /* 0x0005e2000b901d4c */
[----:B------:R-:W-:-:S02]  /*9b40*/  @!P1 LEA R34, P3, R38, c[0x0][0x170], 0x1 ;  /* 0x00005c0026229a11 */ /* 0x000fc400078608ff */
[----:B------:R-:W-:Y:S01]  /*9b50*/  @!P2 LEA.HI.X R9, R9, R181, R6, 0x1, P4 ;  /* 0x000000b50909a211 */ /* 0x000fe200020f0c06 */
[----:B------:R-:W-:Y:S01]  /*9b60*/  @P2 STS.128 [R217+0xe000], RZ ;  /* 0x00e000ffd9002388 */ /* 0x000fe20000000c00 */
[----:B------:R-:W-:Y:S02]  /*9b70*/  @!P1 LEA.HI.X R35, R38, c[0x0][0x174], R5, 0x1, P3 ;  /* 0x00005d0026239a11 */ /* 0x000fe400018f0c05 */
[----:B------:R-:W-:Y:S01]  /*9b80*/  ISETP.GE.AND P3, PT, R135, 0x3, PT ;  /* 0x000000038700780c */ /* 0x000fe20003f66270 */
        /* <DEDUP_REMOVED lines=41> */
[----:B-1----:R-:W1:Y:S04]  /*9e20*/  LDSM.16.M88.4 R28, [R207+0x5800] ;  /* 0x00580000cf1c783b */ /* 0x002e680000000200 */
[----:B------:R-:W1:Y:S04]  /*9e30*/  LDSM.16.M88.4 R44, [R207+0x4800] ;  /* 0x00480000cf2c783b */ /* 0x000e680000000200 */
[----:B------:R-:W1:Y:S04]  /*9e40*/  LDSM.16.M88.4 R36, [R207+0x5000] ;  /* 0x00500000cf24783b */ /* 0x000e680000000200 */
[----:B----4-:R-:W4:Y:S04]  /*9e50*/  LDSM.16.M88.4 R20, [R207+0x6000] ;  /* 0x00600000cf14783b */ /* 0x010f280000000200 */
[----:B--2---:R-:W5:Y:S04]  /*9e60*/  LDSM.16.M88.4 R12, [R207+0x6800] ;  /* 0x00680000cf0c783b */ /* 0x004f680000000200 */
[----:B------:R-:W2:Y:S04]  /*9e70*/  LDSM.16.M88.4 R4, [R207+0x7000] ;  /* 0x00700000cf04783b */ /* 0x000ea80000000200 */
[----:B------:R-:W2:Y:S04]  /*9e80*/  LDSM.16.M88.4 R144, [R207+0x7800] ;  /* 0x00780000cf90783b */ /* 0x000ea80000000200 */
[----:B------:R-:W-:Y:S04]  /*9e90*/  LDSM.16.M88.4 R140, [R206] ;  /* 0x00000000ce8c783b */ /* 0x000fe80000000200 */
[----:B------:R-:W2:Y:S01]  /*9ea0*/  LDSM.16.M88.4 R64, [R205] ;  /* 0x00000000cd40783b */ /* 0x000ea20000000200 */
[C---:B---3--:R-:W-:Y:S03]  /*9eb0*/  HMMA.16816.F32.BF16 R56, R164.reuse, R52, RZ ;  /* 0x00000034a438723c */ /* 0x048fe600000418ff */
[----:B------:R-:W3:Y:S04]  /*9ec0*/  LDSM.16.M88.4 R60, [R205+0x1800] ;  /* 0x00180000cd3c783b */ /* 0x000ee80000000200 */
[----:B------:R-:W2:Y:S01]  /*9ed0*/  LDSM.16.M88.4 R148, [R205+0x1000] ;  /* 0x00100000cd94783b */ /* 0x000ea20000000200 */
[C---:B------:R-:W-:Y:S03]  /*9ee0*/  HMMA.16816.F32.BF16 R52, R164.reuse, R54, RZ ;  /* 0x00000036a434723c */ /* 0x040fe600000418ff */
[----:B------:R-:W2:Y:S04]  /*9ef0*/  LDSM.16.M88.4 R160, [R205+0x800] ;  /* 0x00080000cda0783b */ /* 0x000ea80000000200 */
[----:B------:R-:W2:Y:S01]  /*9f00*/  LDSM.16.M88.4 R176, [R205+0x2000] ;  /* 0x00200000cdb0783b */ /* 0x000ea20000000200 */
[C---:B-1----:R-:W-:Y:S03]  /*9f10*/  HMMA.16816.F32.BF16 R32, R164.reuse, R28, RZ ;  /* 0x0000001ca420723c */ /* 0x042fe600000418ff */
[----:B------:R-:W1:Y:S04]  /*9f20*/  LDSM.16.M88.4 R172, [R205+0x2800] ;  /* 0x00280000cdac783b */ /* 0x000e680000000200 */
[----:B------:R-:W-:Y:S01]  /*9f30*/  LDSM.16.M88.4 R156, [R205+0x3800] ;  /* 0x00380000cd9c783b */ /* 0x000fe20000000200 */
[C---:B------:R-:W-:Y:S03]  /*9f40*/  HMMA.16816.F32.BF16 R28, R164.reuse, R30, RZ ;  /* 0x0000001ea41c723c */ /* 0x040fe600000418ff */
[----:B------:R-:W-:Y:S04]  /*9f50*/  LDSM.16.M88.4 R152, [R200+0x4000] ;  /* 0x00400000c898783b */ /* 0x000fe80000000200 */
[----:B------:R-:W-:Y:S01]  /*9f60*/  LDSM.16.M88.4 R180, [R202+0x3000] ;  /* 0x00300000cab4783b */ /* 0x000fe20000000200 */
[C---:B------:R-:W-:Y:S03]  /*9f70*/  HMMA.16816.F32.BF16 R48, R164.reuse, R44, RZ ;  /* 0x0000002ca430723c */ /* 0x040fe600000418ff */
[----:B------:R-:W0:Y:S05]  /*9f80*/  LDGDEPBAR ;  /* 0x00000000000079af */ /* 0x000e2a0000000000 */
[C---:B------:R-:W-:Y:S08]  /*9f90*/  HMMA.16816.F32.BF16 R40, R164.reuse, R36, RZ ;  /* 0x00000024a428723c */ /* 0x040ff000000418ff */
[C---:B----4-:R-:W-:Y:S08]  /*9fa0*/  HMMA.16816.F32.BF16 R24, R164.reuse, R20, RZ ;  /* 0x00000014a418723c */ /* 0x050ff000000418ff */
[C---:B-----5:R-:W-:Y:S08]  /*9fb0*/  HMMA.16816.F32.BF16 R16, R164.reuse, R12, RZ ;  /* 0x0000000ca410723c */ /* 0x060ff000000418ff */
        /* <DEDUP_REMOVED lines=11> */
[----:B------:R-:W4:Y:S07]  /*a070*/  LDSM.16.M88.4 R64, [R204] ;  /* 0x00000000cc40783b */ /* 0x000f2e0000000200 */
        /* <DEDUP_REMOVED lines=12> */
[C---:B-1----:R-:W-:Y:S08]  /*a140*/  HMMA.16816.F32.BF16 R16, R140.reuse, R172, R16 ;  /* 0x000000ac8c10723c */ /* 0x042ff00000041810 */
[C---:B------:R-:W-:Y:S01]  /*a150*/  HMMA.16816.F32.BF16 R12, R140.reuse, R174, R12 ;  /* 0x000000ae8c0c723c */ /* 0x040fe2000004180c */
[----:B------:R-:W-:Y:S07]  /*a160*/  LDSM.16.M88.4 R172, [R202+0x3800] ;  /* 0x00380000caac783b */ /* 0x000fee0000000200 */
[C---:B--2---:R-:W-:Y:S08]  /*a170*/  HMMA.16816.F32.BF16 R8, R140.reuse, R144, R8 ;  /* 0x000000908c08723c */ /* 0x044ff00000041808 */
[C---:B------:R-:W-:Y:S01]  /*a180*/  HMMA.16816.F32.BF16 R4, R140.reuse, R146, R4 ;  /* 0x000000928c04723c */ /* 0x040fe20000041804 */
[----:B------:R-:W1:Y:S07]  /*a190*/  LDSM.16.M88.4 R144, [R200+0x6000] ;  /* 0x00600000c890783b */ /* 0x000e6e0000000200 */
[C---:B------:R-:W-:Y:S08]  /*a1a0*/  HMMA.16816.F32.BF16 R168, R140.reuse, R156, R168 ;  /* 0x0000009c8ca8723c */ /* 0x040ff000000418a8 */
[----:B------:R-:W-:Y:S01]  /*a1b0*/  HMMA.16816.F32.BF16 R164, R140, R158, R164 ;  /* 0x0000009e8ca4723c */ /* 0x000fe200000418a4 */
[----:B------:R-:W2:Y:S04]  /*a1c0*/  LDSM.16.M88.4 R156, [R200+0x6800] ;  /* 0x00680000c89c783b */ /* 0x000ea80000000200 */
[----:B------:R-:W1:Y:S03]  /*a1d0*/  LDSM.16.M88.4 R140, [R200+0x7000] ;  /* 0x00700000c88c783b */ /* 0x000e660000000200 */
[C---:B----4-:R-:W-:Y:S08]  /*a1e0*/  HMMA.16816.F32.BF16 R56, R64.reuse, R152, R56 ;  /* 0x000000984038723c */ /* 0x050ff00000041838 */
[C---:B------:R-:W-:Y:S01]  /*a1f0*/  HMMA.16816.F32.BF16 R52, R64.reuse, R154, R52 ;  /* 0x0000009a4034723c */ /* 0x040fe20000041834 */
[----:B------:R-:W4:Y:S07]  /*a200*/  LDSM.16.M88.4 R152, [R200+0x7800] ;  /* 0x00780000c898783b */ /* 0x000f2e0000000200 */
[C---:B---3--:R-:W-:Y:S08]  /*a210*/  HMMA.16816.F32.BF16 R40, R64.reuse, R60, R40 ;  /* 0x0000003c4028723c */ /* 0x048ff00000041828 */
[C---:B------:R-:W-:Y:S01]  /*a220*/  HMMA.16816.F32.BF16 R36, R64.reuse, R62, R36 ;  /* 0x0000003e4024723c */ /* 0x040fe20000041824 */
[----:B------:R-:W3:Y:S07]  /*a230*/  LDSM.16.M88.4 R60, [R202] ;  /* 0x00000000ca3c783b */ /* 0x000eee0000000200 */
[C---:B-----5:R-:W-:Y:S08]  /*a240*/  HMMA.16816.F32.BF16 R48, R64.reuse, R160, R48 ;  /* 0x000000a04030723c */ /* 0x060ff00000041830 */
        /* <DEDUP_REMOVED lines=10> */
[----:B------:R-:W-:Y:S07]  /*a2f0*/  LDSM.16.M88.4 R156, [R207+0x8000] ;  /* 0x00800000cf9c783b */ /* 0x000fee0000000200 */
[C---:B------:R-:W-:Y:S08]  /*a300*/  HMMA.16816.F32.BF16 R8, R64.reuse, R140, R8 ;  /* 0x0000008c4008723c */ /* 0x040ff00000041808 */
[C---:B------:R-:W-:Y:S01]  /*a310*/  HMMA.16816.F32.BF16 R4, R64.reuse, R142, R4 ;  /* 0x0000008e4004723c */ /* 0x040fe20000041804 */
[----:B------:R-:W2:Y:S07]  /*a320*/  LDSM.16.M88.4 R140, [R202+0x1800] ;  /* 0x00180000ca8c783b */ /* 0x000eae0000000200 */
[C---:B----4-:R-:W-:Y:S08]  /*a330*/  HMMA.16816.F32.BF16 R168, R64.reuse, R152, R168 ;  /* 0x0000009840a8723c */ /* 0x050ff000000418a8 */
[----:B------:R-:W-:Y:S01]  /*a340*/  HMMA.16816.F32.BF16 R164, R64, R154, R164 ;  /* 0x0000009a40a4723c */ /* 0x000fe200000418a4 */
[----:B------:R-:W4:Y:S04]  /*a350*/  LDSM.16.M88.4 R64, [R202+0x2000] ;  /* 0x00200000ca40783b */ /* 0x000f280000000200 */
[----:B------:R-:W-:Y:S03]  /*a360*/  LDSM.16.M88.4 R152, [R207+0x8800] ;  /* 0x00880000cf98783b */ /* 0x000fe60000000200 */
[C---:B---3--:R-:W-:Y:S08]  /*a370*/  HMMA.16816.F32.BF16 R56, R176.reuse, R60, R56 ;  /* 0x0000003cb038723c */ /* 0x048ff00000041838 */
[C---:B------:R-:W-:Y:S01]  /*a380*/  HMMA.16816.F32.BF16 R52, R176.reuse, R62, R52 ;  /* 0x0000003eb034723c */ /* 0x040fe20000041834 */
[----:B------:R-:W3:Y:S07]  /*a390*/  LDSM.16.M88.4 R60, [R202+0x2800] ;  /* 0x00280000ca3c783b */ /* 0x000eee0000000200 */
[C---:B-1----:R-:W-:Y:S08]  /*a3a0*/  HMMA.16816.F32.BF16 R40, R176.reuse, R144, R40 ;  /* 0x00000090b028723c */ /* 0x042ff00000041828 */
[C---:B------:R-:W-:Y:S01]  /*a3b0*/  HMMA.16816.F32.BF16 R36, R176.reuse, R146, R36 ;  /* 0x00000092b024723c */ /* 0x040fe20000041824 */
[----:B------:R-:W1:Y:S07]  /*a3c0*/  LDSM.16.M88.4 R144, [R207+0x9800] ;  /* 0x00980000cf90783b */ /* 0x000e6e0000000200 */
[C---:B--2---:R-:W-:Y:S08]  /*a3d0*/  HMMA.16816.F32.BF16 R32, R176.reuse, R140, R32 ;  /* 0x0000008cb020723c */ /* 0x044ff00000041820 */
[C---:B----4-:R-:W-:Y:S08]  /*a3e0*/  HMMA.16816.F32.BF16 R24, R176.reuse, R64, R24 ;  /* 0x00000040b018723c */ /* 0x050ff00000041818 */
[C---:B------:R-:W-:Y:S01]  /*a3f0*/  HMMA.16816.F32.BF16 R20, R176.reuse, R66, R20 ;  /* 0x00000042b014723c */ /* 0x040fe20000041814 */
[----:B------:R-:W2:Y:S07]  /*a400*/  LDSM.16.M88.4 R64, [R207+0xa800] ;  /* 0x00a80000cf40783b */ /* 0x000eae0000000200 */
[C---:B------:R-:W-:Y:S01]  /*a410*/  HMMA.16816.F32.BF16 R28, R176.reuse, R142, R28 ;  /* 0x0000008eb01c723c */ /* 0x040fe2000004181c */
[----:B------:R-:W4:Y:S07]  /*a420*/  LDSM.16.M88.4 R140, [R207+0xa000] ;  /* 0x00a00000cf8c783b */ /* 0x000f2e0000000200 */
        /* <DEDUP_REMOVED lines=8> */
[----:B------:R-:W-:Y:S07]  /*a4b0*/  LDSM.16.M88.4 R144, [R206+0x2000] ;  /* 0x00200000ce90783b */ /* 0x000fee0000000200 */
[C---:B--2---:R-:W-:Y:S08]  /*a4c0*/  HMMA.16816.F32.BF16 R16, R160.reuse, R64, R16 ;  /* 0x00000040a010723c */ /* 0x044ff00000041810 */
[----:B------:R-:W-:Y:S01]  /*a4d0*/  HMMA.16816.F32.BF16 R12, R160, R66, R12 ;  /* 0x00000042a00c723c */ /* 0x000fe2000004180c */
[----:B------:R-:W1:Y:S07]  /*a4e0*/  LDSM.16.M88.4 R64, [R205+0x4800] ;  /* 0x00480000cd40783b */ /* 0x000e6e0000000200 */
[C---:B------:R-:W-:Y:S08]  /*a4f0*/  HMMA.16816.F32.BF16 R8, R176.reuse, R180, R8 ;  /* 0x000000b4b008723c */ /* 0x040ff00000041808 */
[----:B------:R-:W-:Y:S08]  /*a500*/  HMMA.16816.F32.BF16 R4, R176, R182, R4 ;  /* 0x000000b6b004723c */ /* 0x000ff00000041804 */
[C---:B----4-:R-:W-:Y:S08]  /*a510*/  HMMA.16816.F32.BF16 R24, R160.reuse, R140, R24 ;  /* 0x0000008ca018723c */ /* 0x050ff00000041818 */
[C---:B------:R-:W-:Y:S01]  /*a520*/  HMMA.16816.F32.BF16 R20, R160.reuse, R142, R20 ;  /* 0x0000008ea014723c */ /* 0x040fe20000041814 */
[----:B------:R-:W2:Y:S07]  /*a530*/  LDSM.16.M88.4 R140, [R205+0x4000] ;  /* 0x00400000cd8c783b */ /* 0x000eae0000000200 */
[C---:B------:R-:W-:Y:S08]  /*a540*/  HMMA.16816.F32.BF16 R48, R160.reuse, R152, R48 ;  /* 0x00000098a030723c */ /* 0x040ff00000041830 */
[C---:B------:R-:W-:Y:S01]  /*a550*/  HMMA.16816.F32.BF16 R44, R160.reuse, R154, R44 ;  /* 0x0000009aa02c723c */ /* 0x040fe2000004182c */
[----:B------:R-:W4:Y:S07]  /*a560*/  LDSM.16.M88.4 R152, [R207+0xb800] ;  /* 0x00b80000cf98783b */ /* 0x000f2e0000000200 */
[C---:B------:R-:W-:Y:S08]  /*a570*/  HMMA.16816.F32.BF16 R56, R160.reuse, R156, R56 ;  /* 0x0000009ca038723c */ /* 0x040ff00000041838 */
[C---:B------:R-:W-:Y:S08]  /*a580*/  HMMA.16816.F32.BF16 R52, R160.reuse, R158, R52 ;  /* 0x0000009ea034723c */ /* 0x040ff00000041834 */
[C---:B---3--:R-:W-:Y:S08]  /*a590*/  HMMA.16816.F32.BF16 R40, R160.reuse, R148, R40 ;  /* 0x00000094a028723c */ /* 0x048ff00000041828 */
[C---:B------:R-:W-:Y:S01]  /*a5a0*/  HMMA.16816.F32.BF16 R36, R160.reuse, R150, R36 ;  /* 0x00000096a024723c */ /* 0x040fe20000041824 */
[----:B------:R-:W-:Y:S07]  /*a5b0*/  LDSM.16.M88.4 R148, [R204+0x2000] ;  /* 0x00200000cc94783b */ /* 0x000fee0000000200 */
[C---:B------:R-:W-:Y:S08]  /*a5c0*/  HMMA.16816.F32.BF16 R8, R160.reuse, R60, R8 ;  /* 0x0000003ca008723c */ /* 0x040ff00000041808 */
[----:B------:R-:W-:Y:S01]  /*a5d0*/  HMMA.16816.F32.BF16 R4, R160, R62, R4 ;  /* 0x0000003ea004723c */ /* 0x000fe20000041804 */
[----:B------:R-:W3:Y:S07]  /*a5e0*/  LDSM.16.M88.4 R60, [R200+0x8000] ;  /* 0x00800000c83c783b */ /* 0x000eee0000000200 */
[C---:B-1----:R-:W-:Y:S01]  /*a5f0*/  HMMA.16816.F32.BF16 R156, R144.reuse, R64, R48 ;  /* 0x00000040909c723c */ /* 0x042fe20000041830 */
[----:B------:R-:W-:Y:S07]  /*a600*/  LDSM.16.M88.4 R48, [R202+0x4000] ;  /* 0x00400000ca30783b */ /* 0x000fee0000000200 */
[----:B------:R-:W-:Y:S01]  /*a610*/  HMMA.16816.F32.BF16 R44, R144, R66, R44 ;  /* 0x00000042902c723c */ /* 0x000fe2000004182c */
[----:B------:R-:W1:Y:S07]  /*a620*/  LDSM.16.M88.4 R64, [R205+0x5800] ;  /* 0x00580000cd40783b */ /* 0x000e6e0000000200 */
[C---:B------:R-:W-:Y:S08]  /*a630*/  HMMA.16816.F32.BF16 R168, R176.reuse, R172, R168 ;  /* 0x000000acb0a8723c */ /* 0x040ff000000418a8 */
[----:B------:R-:W-:Y:S07]  /*a640*/  HMMA.16816.F32.BF16 R164, R176, R174, R164 ;  /* 0x000000aeb0a4723c */ /* 0x000fee00000418a4 */
[----:B------:R-:W-:Y:S01]  /*a650*/  IMAD R175, R216, 0x80, R215 ;  /* 0x00000080d8af7824 */ /* 0x000fe200078e02d7 */
[----:B--2---:R-:W-:Y:S03]  /*a660*/  HMMA.16816.F32.BF16 R56, R144, R140, R56 ;  /* 0x0000008c9038723c */ /* 0x004fe60000041838 */
[----:B------:R-:W-:Y:S01]  /*a670*/  I2F R173, R175 ;  /* 0x000000af00ad7306 */ /* 0x000fe20000201400 */
[----:B------:R-:W-:-:S02]  /*a680*/  IADD3 R174, R175, 0x1, RZ ;  /* 0x00000001afae7810 */ /* 0x000fc40007ffe0ff */
[C---:B------:R-:W-:Y:S02]  /*a690*/  IADD3 R172, R175.reuse, 0x8, RZ ;  /* 0x00000008afac7810 */ /* 0x040fe40007ffe0ff */
[----:B------:R-:W-:Y:S01]  /*a6a0*/  HMMA.16816.F32.BF16 R52, R144, R142, R52 ;  /* 0x0000008e9034723c */ /* 0x000fe20000041834 */
[----:B------:R-:W2:Y:S01]  /*a6b0*/  LDSM.16.M88.4 R140, [R203+0x2000] ;  /* 0x00200000cb8c783b */ /* 0x000ea20000000200 */
[C---:B------:R-:W-:Y:S01]  /*a6c0*/  IADD3 R176, R175.reuse, 0x9, RZ ;  /* 0x00000009afb07810 */ /* 0x040fe20007ffe0ff */
[----:B------:R-:W-:Y:S01]  /*a6d0*/  I2F R177, R174 ;  /* 0x000000ae00b17306 */ /* 0x000fe20000201400 */
[----:B------:R-:W-:Y:S02]  /*a6e0*/  IADD3 R190, R175, 0x19, RZ ;  /* 0x00000019afbe7810 */ /* 0x000fe40007ffe0ff */
[C---:B------:R-:W-:Y:S02]  /*a6f0*/  ISETP.GE.AND P4, PT, R174.reuse, R188, PT ;  /* 0x000000bcae00720c */ /* 0x040fe40003f86270 */
[----:B----4-:R-:W-:Y:S01]  /*a700*/  HMMA.16816.F32.BF16 R168, R160, R152, R168 ;  /* 0x00000098a0a8723c */ /* 0x010fe200000418a8 */
[----:B------:R-:W-:-:S02]  /*a710*/  ISETP.GE.AND P5, PT, R174, R187, PT ;  /* 0x000000bbae00720c */ /* 0x000fc40003fa6270 */
[----:B------:R-:W-:Y:S01]  /*a720*/  I2F R179, R172 ;  /* 0x000000ac00b37306 */ /* 0x000fe20000201400 */
[C---:B------:R-:W-:Y:S02]  /*a730*/  IADD3 R178, R175.reuse, 0x10, RZ ;  /* 0x00000010afb27810 */ /* 0x040fe40007ffe0ff */
[----:B------:R-:W-:Y:S02]  /*a740*/  ISETP.GE.AND P6, PT, R172, R188, PT ;  /* 0x000000bcac00720c */ /* 0x000fe40003fc6270 */
[----:B------:R-:W-:Y:S01]  /*a750*/  HMMA.16816.F32.BF16 R164, R160, R154, R164 ;  /* 0x0000009aa0a4723c */ /* 0x000fe200000418a4 */
[----:B------:R-:W4:Y:S01]  /*a760*/  LDSM.16.M88.4 R160, [R200+0x8800] ;  /* 0x00880000c8a0783b */ /* 0x000f220000000200 */
[C---:B------:R-:W-:Y:S01]  /*a770*/  IADD3 R180, R175.reuse, 0x11, RZ ;  /* 0x00000011afb47810 */ /* 0x040fe20007ffe0ff */
[----:B------:R-:W-:Y:S01]  /*a780*/  I2F R181, R176 ;  /* 0x000000b000b57306 */ /* 0x000fe20000201400 */
[C---:B------:R-:W-:Y:S01]  /*a790*/  IADD3 R182, R175.reuse, 0x18, RZ ;  /* 0x00000018afb67810 */ /* 0x040fe20007ffe0ff */
[----:B------:R-:W-:Y:S01]  /*a7a0*/  LDSM.16.M88.4 R152, [R205+0x5000] ;  /* 0x00500000cd98783b */ /* 0x000fe20000000200 */
[----:B------:R-:W-:-:S02]  /*a7b0*/  IADD3 R192, R175, 0x20, RZ ;  /* 0x00000020afc07810 */ /* 0x000fc40007ffe0ff */
[C---:B---3--:R-:W-:Y:S01]  /*a7c0*/  HMMA.16816.F32.BF16 R56, R148.reuse, R60, R56 ;  /* 0x0000003c9438723c */ /* 0x048fe20000041838 */
[C---:B------:R-:W-:Y:S02]  /*a7d0*/  IADD3 R196, R175.reuse, 0x29, RZ ;  /* 0x00000029afc47810 */ /* 0x040fe40007ffe0ff */
[----:B------:R-:W-:Y:S01]  /*a7e0*/  I2F R195, R190 ;  /* 0x000000be00c37306 */ /* 0x000fe20000201400 */
[C---:B------:R-:W-:Y:S02]  /*a7f0*/  IADD3 R228, R175.reuse, 0x30, RZ ;  /* 0x00000030afe47810 */ /* 0x040fe40007ffe0ff */
[C---:B------:R-:W-:Y:S02]  /*a800*/  IADD3 R194, R175.reuse, 0x31, RZ ;  /* 0x00000031afc27810 */ /* 0x040fe40007ffe0ff */
[----:B------:R-:W-:Y:S01]  /*a810*/  HMMA.16816.F32.BF16 R52, R148, R62, R52 ;  /* 0x0000003e9434723c */ /* 0x000fe20000041834 */
[C---:B------:R-:W-:Y:S02]  /*a820*/  IADD3 R198, R175.reuse, 0x38, RZ ;  /* 0x00000038afc67810 */ /* 0x040fe40007ffe0ff */
[----:B------:R-:W-:Y:S01]  /*a830*/  I2F R183, R178 ;  /* 0x000000b200b77306 */ /* 0x000fe20000201400 */
[----:B------:R-:W-:-:S02]  /*a840*/  IADD3 R247, R175, 0x51, RZ ;  /* 0x00000051aff77810 */ /* 0x000fc40007ffe0ff */
[C---:B------:R-:W-:Y:S02]  /*a850*/  IADD3 R249, R175.reuse, 0x50, RZ ;  /* 0x00000050aff97810 */ /* 0x040fe40007ffe0ff */
[C---:B-1----:R-:W-:Y:S01]  /*a860*/  HMMA.16816.F32.BF16 R60, R144.reuse, R64, R32 ;  /* 0x00000040903c723c */ /* 0x042fe20000041820 */
[----:B------:R-:W1:Y:S02]  /*a870*/  LDSM.16.M88.4 R32, [R202+0x4800] ;  /* 0x00480000ca20783b */ /* 0x000e640000000200 */
[----:B------:R-:W-:Y:S05]  /*a880*/  I2F R189, R180 ;  /* 0x000000b400bd7306 */ /* 0x000fea0000201400 */
[----:B------:R-:W-:Y:S01]  /*a890*/  HMMA.16816.F32.BF16 R28, R144, R66, R28 ;  /* 0x00000042901c723c */ /* 0x000fe2000004181c */
[----:B------:R-:W3:Y:S02]  /*a8a0*/  LDSM.16.M88.4 R64, [R205+0x6000] ;  /* 0x00600000cd40783b */ /* 0x000ee40000000200 */
[----:B------:R-:W-:Y:S05]  /*a8b0*/  I2F R191, R182 ;  /* 0x000000b600bf7306 */ /* 0x000fea0000201400 */
[----:B--2---:R-:W-:Y:S03]  /*a8c0*/  HMMA.16816.F32.BF16 R56, R140, R48, R56 ;  /* 0x000000308c38723c */ /* 0x004fe60000041838 */
[----:B------:R-:W-:Y:S05]  /*a8d0*/  I2F R193, R192 ;  /* 0x000000c000c17306 */ /* 0x000fea0000201400 */
[C---:B----4-:R-:W-:Y:S03]  /*a8e0*/  HMMA.16816.F32.BF16 R44, R148.reuse, R162, R44 ;  /* 0x000000a2942c723c */ /* 0x050fe6000004182c */
[----:B------:R-:W-:Y:S05]  /*a8f0*/  I2F R229, R196 ;  /* 0x000000c400e57306 */ /* 0x000fea0000201400 */
[----:B------:R-:W-:Y:S03]  /*a900*/  HMMA.16816.F32.BF16 R156, R148, R160, R156 ;  /* 0x000000a0949c723c */ /* 0x000fe6000004189c */
[----:B------:R-:W-:Y:S04]  /*a910*/  I2F R199, R228 ;  /* 0x000000e400c77306 */ /* 0x000fe80000201400 */
[----:B------:R-:W-:Y:S01]  /*a920*/  IADD3 R160, R175, 0x39, RZ ;  /* 0x00000039afa07810 */ /* 0x000fe20007ffe0ff */
[----:B------:R-:W-:Y:S01]  /*a930*/  HMMA.16816.F32.BF16 R52, R140, R50, R52 ;  /* 0x000000328c34723c */ /* 0x000fe20000041834 */
[----:B------:R-:W2:Y:S01]  /*a940*/  LDSM.16.M88.4 R48, [R200+0x9000] ;  /* 0x00900000c830783b */ /* 0x000ea20000000200 */
[----:B------:R-:W-:Y:S01]  /*a950*/  FMUL.FTZ R230, R57, c[0x0][0x2ec] ;  /* 0x0000bb0039e67a20 */ /* 0x000fe20000410000 */
[----:B------:R-:W-:Y:S01]  /*a960*/  I2F R237, R194 ;  /* 0x000000c200ed7306 */ /* 0x000fe20000201400 */
[----:B------:R-:W-:-:S04]  /*a970*/  FMUL.FTZ R162, R59, c[0x0][0x2ec] ;  /* 0x0000bb003ba27a20 */ /* 0x000fc80000410000 */
[----:B-1----:R-:W-:Y:S03]  /*a980*/  HMMA.16816.F32.BF16 R44, R140, R34, R44 ;  /* 0x000000228c2c723c */ /* 0x002fe6000004182c */
[----:B------:R-:W-:Y:S05]  /*a990*/  MUFU.TANH R230, R230 ;  /* 0x000000e600e67308 */ /* 0x000fea0000002400 */
[C---:B---3--:R-:W-:Y:S03]  /*a9a0*/  HMMA.16816.F32.BF16 R24, R144.reuse, R64, R24 ;  /* 0x000000409018723c */ /* 0x048fe60000041818 */
[----:B------:R-:W-:Y:S05]  /*a9b0*/  MUFU.TANH R162, R162 ;  /* 0x000000a200a27308 */ /* 0x000fea0000002400 */
[----:B------:R-:W-:Y:S01]  /*a9c0*/  HMMA.16816.F32.BF16 R20, R144, R66, R20 ;  /* 0x000000429014723c */ /* 0x000fe20000041814 */
[----:B------:R-:W1:Y:S01]  /*a9d0*/  LDSM.16.M88.4 R64, [R205+0x6800] ;  /* 0x00680000cd40783b */ /* 0x000e620000000200 */
[----:B------:R-:W-:Y:S01]  /*a9e0*/  FMUL.FTZ R53, R53, c[0x0][0x2ec] ;  /* 0x0000bb0035357a20 */ /* 0x000fe20000410000 */
[----:B------:R-:W-:Y:S01]  /*a9f0*/  I2F R239, R198 ;  /* 0x000000c600ef7306 */ /* 0x000fe20000201400 */
[----:B------:R-:W-:-:S02]  /*aa00*/  FMUL.FTZ R54, R54, c[0x0][0x2ec] ;  /* 0x0000bb0036367a20 */ /* 0x000fc40000410000 */
[----:B------:R-:W-:Y:S02]  /*aa10*/  FMUL.FTZ R52, R52, c[0x0][0x2ec] ;  /* 0x0000bb0034347a20 */ /* 0x000fe40000410000 */
[----:B------:R-:W-:Y:S01]  /*aa20*/  HMMA.16816.F32.BF16 R156, R140, R32, R156 ;  /* 0x000000208c9c723c */ /* 0x000fe2000004189c */
[----:B------:R-:W3:Y:S01]  /*aa30*/  LDSM.16.M88.4 R32, [R200+0x9800] ;  /* 0x00980000c820783b */ /* 0x000ee20000000200 */
[----:B------:R-:W-:Y:S01]  /*aa40*/  FMUL.FTZ R44, R44, c[0x0][0x2ec] ;  /* 0x0000bb002c2c7a20 */ /* 0x000fe20000410000 */
[----:B------:R-:W-:Y:S01]  /*aa50*/  MUFU.TANH R53, R53 ;  /* 0x0000003500357308 */ /* 0x000fe20000002400 */
[----:B------:R-:W-:Y:S02]  /*aa60*/  FMUL.FTZ R236, R45, c[0x0][0x2ec] ;  /* 0x0000bb002dec7a20 */ /* 0x000fe40000410000 */
[----:B------:R-:W-:Y:S02]  /*aa70*/  FMUL.FTZ R238, R46, c[0x0][0x2ec] ;  /* 0x0000bb002eee7a20 */ /* 0x000fe40000410000 */
[----:B------:R-:W-:Y:S01]  /*aa80*/  HMMA.16816.F32.BF16 R40, R144, R152, R40 ;  /* 0x000000989028723c */ /* 0x000fe20000041828 */
[----:B------:R-:W-:-:S02]  /*aa90*/  FMUL.FTZ R240, R47, c[0x0][0x2ec] ;  /* 0x0000bb002ff07a20 */ /* 0x000fc40000410000 */
[----:B------:R-:W4:Y:S01]  /*aaa0*/  MUFU.TANH R54, R54 ;  /* 0x0000003600367308 */ /* 0x000f220000002400 */
[----:B------:R-:W-:-:S03]  /*aab0*/  FMUL.FTZ R55, R55, c[0x0][0x2ec] ;  /* 0x0000bb0037377a20 */ /* 0x000fc60000410000 */
[----:B------:R-:W-:Y:S01]  /*aac0*/  FMUL.FTZ R153, R58, c[0x0][0x2ec] ;  /* 0x0000bb003a997a20 */ /* 0x000fe20000410000 */
[----:B------:R-:W-:Y:S01]  /*aad0*/  HMMA.16816.F32.BF16 R36, R144, R154, R36 ;  /* 0x0000009a9024723c */ /* 0x000fe20000041824 */
[C---:B------:R-:W-:Y:S02]  /*aae0*/  IADD3 R152, R175.reuse, 0x21, RZ ;  /* 0x00000021af987810 */ /* 0x040fe40007ffe0ff */
[----:B------:R-:W-:Y:S04]  /*aaf0*/  MUFU.TANH R52, R52 ;  /* 0x0000003400347308 */ /* 0x000fe80000002400 */
[----:B------:R-:W-:Y:S01]  /*ab00*/  FMUL.FTZ R155, R56, c[0x0][0x2ec] ;  /* 0x0000bb00389b7a20 */ /* 0x000fe20000410000 */
[----:B------:R-:W-:Y:S01]  /*ab10*/  IADD3 R154, R175, 0x28, RZ ;  /* 0x00000028af9a7810 */ /* 0x000fe20007ffe0ff */
[----:B------:R-:W5:Y:S01]  /*ab20*/  LDSM.16.M88.4 R56, [R202+0x5000] ;  /* 0x00500000ca38783b */ /* 0x000f620000000200 */
[----:B------:R-:W-:Y:S01]  /*ab30*/  FMUL.FTZ R163, R156, c[0x0][0x2ec] ;  /* 0x0000bb009ca37a20 */ /* 0x000fe20000410000 */
[----:B------:R-:W-:Y:S01]  /*ab40*/  MUFU.TANH R240, R240 ;  /* 0x000000f000f07308 */ /* 0x000fe20000002400 */
[----:B------:R-:W-:-:S02]  /*ab50*/  FMUL.FTZ R156, R157, c[0x0][0x2ec] ;  /* 0x0000bb009d9c7a20 */ /* 0x000fc40000410000 */
[----:B------:R-:W-:Y:S02]  /*ab60*/  FMUL.FTZ R157, R158, c[0x0][0x2ec] ;  /* 0x0000bb009e9d7a20 */ /* 0x000fe40000410000 */
[----:B--2---:R-:W-:Y:S01]  /*ab70*/  HMMA.16816.F32.BF16 R40, R148, R48, R40 ;  /* 0x000000309428723c */ /* 0x004fe20000041828 */
[----:B----4-:R-:W-:Y:S02]  /*ab80*/  FFMA.FTZ R54, R0, R179, R54 ;  /* 0x000000b300367223 */ /* 0x010fe40000010036 */
[----:B------:R2:W-:Y:S01]  /*ab90*/  MUFU.TANH R158, R44 ;  /* 0x0000002c009e7308 */ /* 0x0005e20000002400 */
[----:B------:R-:W-:-:S04]  /*aba0*/  FMUL.FTZ R159, R159, c[0x0][0x2ec] ;  /* 0x0000bb009f9f7a20 */ /* 0x000fc80000410000 */
[C---:B-1----:R-:W-:Y:S03]  /*abb0*/  HMMA.16816.F32.BF16 R16, R144.reuse, R64, R16 ;  /* 0x000000409010723c */ /* 0x042fe60000041810 */
[----:B------:R-:W-:Y:S05]  /*abc0*/  MUFU.TANH R163, R163 ;  /* 0x000000a300a37308 */ /* 0x000fea0000002400 */
[----:B------:R-:W-:Y:S01]  /*abd0*/  HMMA.16816.F32.BF16 R64, R144, R66, R12 ;  /* 0x000000429040723c */ /* 0x000fe2000004180c */
[----:B------:R-:W-:Y:S02]  /*abe0*/  LDSM.16.M88.4 R12, [R202+0x5800] ;  /* 0x00580000ca0c783b */ /* 0x000fe40000000200 */
[----:B------:R-:W-:Y:S02]  /*abf0*/  MUFU.TANH R157, R157 ;  /* 0x0000009d009d7308 */ /* 0x000fe40000002400 */
[----:B--2---:R-:W1:Y:S03]  /*ac00*/  LDSM.16.M88.4 R44, [R200+0xa000] ;  /* 0x00a00000c82c783b */ /* 0x004e660000000200 */
[C---:B------:R-:W-:Y:S01]  /*ac10*/  HMMA.16816.F32.BF16 R36, R148.reuse, R50, R36 ;  /* 0x000000329424723c */ /* 0x040fe20000041824 */
[----:B------:R-:W2:Y:S02]  /*ac20*/  LDSM.16.M88.4 R48, [R205+0x7000] ;  /* 0x00700000cd30783b */ /* 0x000ea40000000200 */
[----:B------:R-:W-:Y:S05]  /*ac30*/  MUFU.TANH R159, R159 ;  /* 0x0000009f009f7308 */ /* 0x000fea0000002400 */
[C---:B---3--:R-:W-:Y:S03]  /*ac40*/  HMMA.16816.F32.BF16 R60, R148.reuse, R32, R60 ;  /* 0x00000020943c723c */ /* 0x048fe6000004183c */
[----:B------:R-:W3:Y:S05]  /*ac50*/  MUFU.TANH R55, R55 ;  /* 0x0000003700377308 */ /* 0x000eea0000002400 */
[----:B------:R-:W-:Y:S01]  /*ac60*/  HMMA.16816.F32.BF16 R28, R148, R34, R28 ;  /* 0x00000022941c723c */ /* 0x000fe2000004181c */
[----:B------:R-:W4:Y:S02]  /*ac70*/  LDSM.16.M88.4 R32, [R202+0x6000] ;  /* 0x00600000ca20783b */ /* 0x000f240000000200 */
[----:B------:R-:W-:Y:S05]  /*ac80*/  MUFU.TANH R156, R156 ;  /* 0x0000009c009c7308 */ /* 0x000fea0000002400 */
[----:B-----5:R-:W-:Y:S03]  /*ac90*/  HMMA.16816.F32.BF16 R40, R140, R56, R40 ;  /* 0x000000388c28723c */ /* 0x020fe60000041828 */
[----:B------:R-:W-:Y:S01]  /*aca0*/  MUFU.TANH R238, R238 ;  /* 0x000000ee00ee7308 */ /* 0x000fe20000002400 */
[----:B---3--:R-:W-:-:S03]  /*acb0*/  FFMA.FTZ R55, R0, R181, R55 ;  /* 0x000000b500377223 */ /* 0x008fc60000010037 */
[----:B------:R-:W-:Y:S01]  /*acc0*/  IADD3 R56, R175, 0x40, RZ ;  /* 0x00000040af387810 */ /* 0x000fe20007ffe0ff */
[----:B------:R-:W-:Y:S03]  /*acd0*/  HMMA.16816.F32.BF16 R36, R140, R58, R36 ;  /* 0x0000003a8c24723c */ /* 0x000fe60000041824 */
[----:B------:R-:W-:Y:S05]  /*ace0*/  MUFU.TANH R236, R236 ;  /* 0x000000ec00ec7308 */ /* 0x000fea0000002400 */
[----:B-1----:R-:W-:Y:S03]  /*acf0*/  HMMA.16816.F32.BF16 R24, R148, R44, R24 ;  /* 0x0000002c9418723c */ /* 0x002fe60000041818 */
[----:B------:R-:W-:Y:S05]  /*ad00*/  I2F R197, R152 ;  /* 0x0000009800c57306 */ /* 0x000fea0000201400 */
[----:B------:R-:W-:Y:S01]  /*ad10*/  HMMA.16816.F32.BF16 R60, R140, R12, R60 ;  /* 0x0000000c8c3c723c */ /* 0x000fe2000004183c */
[----:B------:R-:W-:-:S02]  /*ad20*/  FMUL.FTZ R40, R40, c[0x0][0x2ec] ;  /* 0x0000bb0028287a20 */ /* 0x000fc40000410000 */
[----:B------:R-:W-:Y:S05]  /*ad30*/  I2F R231, R154 ;  /* 0x0000009a00e77306 */ /* 0x000fea0000201400 */
[----:B------:R-:W-:Y:S01]  /*ad40*/  HMMA.16816.F32.BF16 R28, R140, R14, R28 ;  /* 0x0000000e8c1c723c */ /* 0x000fe2000004181c */
[----:B------:R-:W1:Y:S01]  /*ad50*/  LDSM.16.M88.4 R12, [R200+0xb000] ;  /* 0x00b00000c80c783b */ /* 0x000e620000000200 */
[----:B------:R-:W-:Y:S01]  /*ad60*/  FMUL.FTZ R36, R36, c[0x0][0x2ec] ;  /* 0x0000bb0024247a20 */ /* 0x000fe20000410000 */
[----:B------:R3:W5:Y:S01]  /*ad70*/  MUFU.TANH R59, R40 ;  /* 0x00000028003b7308 */ /* 0x0007620000002400 */
[----:B------:R-:W-:Y:S02]  /*ad80*/  FMUL.FTZ R37, R37, c[0x0][0x2ec] ;  /* 0x0000bb0025257a20 */ /* 0x000fe40000410000 */
[----:B------:R-:W-:-:S02]  /*ad90*/  FMUL.FTZ R38, R38, c[0x0][0x2ec] ;  /* 0x0000bb0026267a20 */ /* 0x000fc40000410000 */
[----:B------:R-:W-:Y:S01]  /*ada0*/  HMMA.16816.F32.BF16 R20, R148, R46, R20 ;  /* 0x0000002e9414723c */ /* 0x000fe20000041814 */
[----:B------:R-:W-:Y:S02]  /*adb0*/  FMUL.FTZ R39, R39, c[0x0][0x2ec] ;  /* 0x0000bb0027277a20 */ /* 0x000fe40000410000 */
[----:B------:R-:W-:Y:S04]  /*adc0*/  MUFU.TANH R241, R37 ;  /* 0x0000002500f17308 */ /* 0x000fe80000002400 */
[----:B------:R-:W-:Y:S01]  /*add0*/  IADD3 R47, R175, 0x41, RZ ;  /* 0x00000041af2f7810 */ /* 0x000fe20007ffe0ff */
[----:B--2---:R-:W-:Y:S01]  /*ade0*/  HMMA.16816.F32.BF16 R8, R144, R48, R8 ;  /* 0x000000309008723c */ /* 0x004fe20000041808 */
[----:B------:R-:W-:Y:S02]  /*adf0*/  FMUL.FTZ R63, R63, c[0x0][0x2ec] ;  /* 0x0000bb003f3f7a20 */ /* 0x000fe40000410000 */
[----:B------:R-:W2:Y:S01]  /*ae00*/  MUFU.TANH R244, R38 ;  /* 0x0000002600f47308 */ /* 0x000ea20000002400 */
[----:B------:R-:W-:-:S02]  /*ae10*/  FMUL.FTZ R60, R60, c[0x0][0x2ec] ;  /* 0x0000bb003c3c7a20 */ /* 0x000fc40000410000 */
[----:B------:R-:W-:Y:S02]  /*ae20*/  FMUL.FTZ R61, R61, c[0x0][0x2ec] ;  /* 0x0000bb003d3d7a20 */ /* 0x000fe40000410000 */
[----:B------:R-:W-:Y:S01]  /*ae30*/  HMMA.16816.F32.BF16 R4, R144, R50, R4 ;  /* 0x000000329004723c */ /* 0x000fe20000041804 */
[----:B------:R-:W-:Y:S02]  /*ae40*/  FMUL.FTZ R48, R41, c[0x0][0x2ec] ;  /* 0x0000bb0029307a20 */ /* 0x000fe40000410000 */
[----:B------:R-:W-:Y:S01]  /*ae50*/  FMUL.FTZ R49, R42, c[0x0][0x2ec] ;  /* 0x0000bb002a317a20 */ /* 0x000fe20000410000 */
[----:B------:R-:W-:Y:S01]  /*ae60*/  MUFU.TANH R51, R36 ;  /* 0x0000002400337308 */ /* 0x000fe20000002400 */
[----:B------:R-:W-:Y:S02]  /*ae70*/  FMUL.FTZ R28, R28, c[0x0][0x2ec] ;  /* 0x0000bb001c1c7a20 */ /* 0x000fe40000410000 */
[----:B------:R-:W-:Y:S01]  /*ae80*/  FMUL.FTZ R50, R43, c[0x0][0x2ec] ;  /* 0x0000bb002b327a20 */ /* 0x000fe20000410000 */
[----:B----4-:R-:W-:Y:S01]  /*ae90*/  HMMA.16816.F32.BF16 R24, R140, R32, R24 ;  /* 0x000000208c18723c */ /* 0x010fe20000041818 */
[----:B---3--:R-:W3:Y:S01]  /*aea0*/  LDSM.16.M88.4 R40, [R200+0xa800] ;  /* 0x00a80000c828783b */ /* 0x008ee20000000200 */
[----:B------:R-:W-:-:S02]  /*aeb0*/  FMUL.FTZ R29, R29, c[0x0][0x2ec] ;  /* 0x0000bb001d1d7a20 */ /* 0x000fc40000410000 */
[----:B------:R4:W4:Y:S01]  /*aec0*/  MUFU.TANH R242, R39 ;  /* 0x0000002700f27308 */ /* 0x0009220000002400 */
[----:B------:R-:W-:Y:S02]  /*aed0*/  FMUL.FTZ R30, R30, c[0x0][0x2ec] ;  /* 0x0000bb001e1e7a20 */ /* 0x000fe40000410000 */
[----:B------:R-:W-:Y:S01]  /*aee0*/  FMUL.FTZ R31, R31, c[0x0][0x2ec] ;  /* 0x0000bb001f1f7a20 */ /* 0x000fe20000410000 */
[----:B------:R-:W-:Y:S01]  /*aef0*/  HMMA.16816.F32.BF16 R20, R140, R34, R20 ;  /* 0x000000228c14723c */ /* 0x000fe20000041814 */
[----:B-----5:R-:W-:Y:S01]  /*af00*/  FFMA.FTZ R135, R0, R193, R59 ;  /* 0x000000c100877223 */ /* 0x020fe2000001003b */
[C---:B------:R-:W-:Y:S01]  /*af10*/  IADD3 R59, R175.reuse, 0x70, RZ ;  /* 0x00000070af3b7810 */ /* 0x040fe20007ffe0ff */
[----:B------:R-:W-:Y:S01]  /*af20*/  FMUL.FTZ R62, R62, c[0x0][0x2ec] ;  /* 0x0000bb003e3e7a20 */ /* 0x000fe20000410000 */
[----:B------:R5:W-:Y:S01]  /*af30*/  MUFU.TANH R32, R28 ;  /* 0x0000001c00207308 */ /* 0x000be20000002400 */
[C---:B--2---:R-:W-:Y:S02]  /*af40*/  FFMA.FTZ R244, R0.reuse, R231, R244 ;  /* 0x000000e700f47223 */ /* 0x044fe400000100f4 */
[C---:B------:R-:W-:Y:S01]  /*af50*/  FFMA.FTZ R35, R0.reuse, R177, R162 ;  /* 0x000000b100237223 */ /* 0x040fe200000100a2 */
[----:B-1----:R-:W-:Y:S01]  /*af60*/  HMMA.16816.F32.BF16 R8, R148, R12, R8 ;  /* 0x0000000c9408723c */ /* 0x002fe20000041808 */
[----:B------:R-:W-:Y:S01]  /*af70*/  IADD3 R34, R175, 0x49, RZ ;  /* 0x00000049af227810 */ /* 0x000fe20007ffe0ff */
[----:B----4-:R-:W1:Y:S02]  /*af80*/  LDSM.16.M88.4 R36, [R205+0x7800] ;  /* 0x00780000cd24783b */ /* 0x010e640000000200 */
[----:B------:R2:W-:Y:S01]  /*af90*/  MUFU.TANH R33, R29 ;  /* 0x0000001d00217308 */ /* 0x0005e20000002400 */
[----:B------:R-:W-:Y:S01]  /*afa0*/  FSEL R35, R35, -INF , !P5 ;  /* 0xff80000023237808 */ /* 0x000fe20006800000 */
[----:B------:R-:W-:-:S02]  /*afb0*/  FFMA.FTZ R242, R0, R229, R242 ;  /* 0x000000e500f27223 */ /* 0x000fc400000100f2 */
[C---:B------:R-:W-:Y:S01]  /*afc0*/  HMMA.16816.F32.BF16 R4, R148.reuse, R14, R4 ;  /* 0x0000000e9404723c */ /* 0x040fe20000041804 */
[----:B------:R-:W4:Y:S01]  /*afd0*/  LDSM.16.M88.4 R12, [R202+0x6800] ;  /* 0x00680000ca0c783b */ /* 0x000f220000000200 */
[----:B------:R-:W-:Y:S01]  /*afe0*/  FMUL.FTZ R26, R26, c[0x0][0x2ec] ;  /* 0x0000bb001a1a7a20 */ /* 0x000fe20000410000 */
[-C--:B------:R-:W-:Y:S01]  /*aff0*/  ISETP.GE.AND P5, PT, R176, R188.reuse, PT ;  /* 0x000000bcb000720c */ /* 0x080fe20003fa6270 */
[----:B------:R-:W-:Y:S01]  /*b000*/  FMUL.FTZ R24, R24, c[0x0][0x2ec] ;  /* 0x0000bb0018187a20 */ /* 0x000fe20000410000 */
[----:B------:R3:W3:Y:S01]  /*b010*/  MUFU.TANH R246, R63 ;  /* 0x0000003f00f67308 */ /* 0x0006e20000002400 */
[----:B-----5:R-:W-:Y:S01]  /*b020*/  FFMA.FTZ R28, R0, R177, R230 ;  /* 0x000000b1001c7223 */ /* 0x020fe200000100e6 */
[----:B------:R-:W-:Y:S01]  /*b030*/  IADD3 R177, R175, 0x60, RZ ;  /* 0x00000060afb17810 */ /* 0x000fe20007ffe0ff */
[----:B------:R-:W-:Y:S02]  /*b040*/  FMUL.FTZ R20, R20, c[0x0][0x2ec] ;  /* 0x0000bb0014147a20 */ /* 0x000fe40000410000 */
[----:B------:R-:W-:Y:S01]  /*b050*/  FMUL.FTZ R21, R21, c[0x0][0x2ec] ;  /* 0x0000bb0015157a20 */ /* 0x000fe20000410000 */
[----:B------:R-:W-:Y:S01]  /*b060*/  FSEL R28, R28, -INF , !P4 ;  /* 0xff8000001c1c7808 */ /* 0x000fe20006000000 */
[----:B------:R-:W-:Y:S01]  /*b070*/  FMUL.FTZ R22, R22, c[0x0][0x2ec] ;  /* 0x0000bb0016167a20 */ /* 0x000fe20000410000 */
[----:B------:R5:W-:Y:S01]  /*b080*/  MUFU.TANH R58, R26 ;  /* 0x0000001a003a7308 */ /* 0x000be20000002400 */
[----:B--2---:R-:W-:Y:S01]  /*b090*/  FFMA.FTZ R29, R0, R181, R53 ;  /* 0x000000b5001d7223 */ /* 0x004fe20000010035 */
[----:B------:R-:W-:Y:S01]  /*b0a0*/  ISETP.GE.AND P4, PT, R172, R187, PT ;  /* 0x000000bbac00720c */ /* 0x000fe20003f86270 */
[----:B------:R-:W-:Y:S01]  /*b0b0*/  FMUL.FTZ R23, R23, c[0x0][0x2ec] ;  /* 0x0000bb0017177a20 */ /* 0x000fe20000410000 */
[C---:B---3--:R-:W-:Y:S01]  /*b0c0*/  HMMA.16816.F32.BF16 R16, R148.reuse, R40, R16 ;  /* 0x000000289410723c */ /* 0x048fe20000041810 */
[----:B------:R-:W-:Y:S01]  /*b0d0*/  FMUL.FTZ R27, R27, c[0x0][0x2ec] ;  /* 0x0000bb001b1b7a20 */ /* 0x000fe20000410000 */
[----:B------:R-:W-:Y:S01]  /*b0e0*/  FSEL R29, R29, -INF , !P5 ;  /* 0xff8000001d1d7808 */ /* 0x000fe20006800000 */
[----:B------:R-:W-:Y:S01]  /*b0f0*/  FMUL.FTZ R25, R25, c[0x0][0x2ec] ;  /* 0x0000bb0019197a20 */ /* 0x000fe20000410000 */
[----:B------:R2:W3:Y:S01]  /*b100*/  MUFU.TANH R44, R24 ;  /* 0x00000018002c7308 */ /* 0x0004e20000002400 */
[----:B------:R-:W-:Y:S01]  /*b110*/  FSEL R63, R54, -INF , !P4 ;  /* 0xff800000363f7808 */ /* 0x000fe20006000000 */
[----:B------:R-:W-:Y:S01]  /*b120*/  FFMA.FTZ R174, R0, R237, R246 ;  /* 0x000000ed00ae7223 */ /* 0x000fe200000100f6 */
[C---:B------:R-:W-:Y:S01]  /*b130*/  ISETP.GE.AND P4, PT, R178.reuse, R188, PT ;  /* 0x000000bcb200720c */ /* 0x040fe20003f86270 */
[----:B------:R-:W-:Y:S01]  /*b140*/  HMMA.16816.F32.BF16 R64, R148, R42, R64 ;  /* 0x0000002a9440723c */ /* 0x000fe20000041840 */
[----:B------:R-:W-:Y:S01]  /*b150*/  ISETP.GE.AND P5, PT, R178, R187, PT ;  /* 0x000000bbb200720c */ /* 0x000fe20003fa6270 */
[C---:B------:R-:W-:Y:S01]  /*b160*/  FFMA.FTZ R32, R0.reuse, R239, R32 ;  /* 0x000000ef00207223 */ /* 0x040fe20000010020 */
[C---:B------:R-:W-:Y:S01]  /*b170*/  IADD3 R40, R175.reuse, 0x48, RZ ;  /* 0x00000048af287810 */ /* 0x040fe20007ffe0ff */
[----:B------:R-:W-:Y:S01]  /*b180*/  MUFU.TANH R20, R20 ;  /* 0x0000001400147308 */ /* 0x000fe20000002400 */
[----:B-----5:R-:W-:Y:S01]  /*b190*/  FFMA.FTZ R26, R0, R183, R157 ;  /* 0x000000b7001a7223 */ /* 0x020fe2000001009d */
[----:B------:R-:W-:-:S02]  /*b1a0*/  IADD3 R181, R175, 0x61, RZ ;  /* 0x00000061afb57810 */ /* 0x000fc40007ffe0ff */
[C---:B------:R-:W-:Y:S02]  /*b1b0*/  IADD3 R42, R175.reuse, 0x58, RZ ;  /* 0x00000058af2a7810 */ /* 0x040fe40007ffe0ff */
[----:B------:R-:W-:Y:S01]  /*b1c0*/  FSEL R26, R26, -INF , !P5 ;  /* 0xff8000001a1a7808 */ /* 0x000fe20006800000 */
[----:B-1----:R-:W-:Y:S01]  /*b1d0*/  HMMA.16816.F32.BF16 R168, R144, R36, R168 ;  /* 0x0000002490a8723c */ /* 0x002fe200000418a8 */
[----:B------:R1:W5:Y:S01]  /*b1e0*/  MUFU.TANH R252, R21 ;  /* 0x0000001500fc7308 */ /* 0x0003620000002400 */
[----:B--2---:R-:W-:Y:S01]  /*b1f0*/  FFMA.FTZ R24, R0, R189, R159 ;  /* 0x000000bd00187223 */ /* 0x004fe2000001009f */
[----:B------:R-:W-:Y:S02]  /*b200*/  ISETP.GE.AND P5, PT, R182, R188, PT ;  /* 0x000000bcb600720c */ /* 0x000fe40003fa6270 */
[----:B------:R-:W-:Y:S02]  /*b210*/  IADD3 R157, R175, 0x68, RZ ;  /* 0x00000068af9d7810 */ /* 0x000fe40007ffe0ff */
[----:B---3--:R-:W-:Y:S01]  /*b220*/  IMAD.MOV.U32 R36, RZ, RZ, R44 ;  /* 0x000000ffff247224 */ /* 0x008fe200078e002c */
[----:B----4-:R-:W-:Y:S01]  /*b230*/  HMMA.16816.F32.BF16 R16, R140, R12, R16 ;  /* 0x0000000c8c10723c */ /* 0x010fe20000041810 */
[----:B------:R2:W-:Y:S01]  /*b240*/  MUFU.TANH R248, R30 ;  /* 0x0000001e00f87308 */ /* 0x0005e20000002400 */
[----:B------:R-:W-:-:S05]  /*b250*/  FFMA.FTZ R44, R0, R195, R240 ;  /* 0x000000c3002c7223 */ /* 0x000fca00000100f0 */
[----:B------:R-:W-:Y:S01]  /*b260*/  IADD3 R12, R175, 0x59, RZ ;  /* 0x00000059af0c7810 */ /* 0x000fe20007ffe0ff */
[----:B------:R-:W-:Y:S01]  /*b270*/  HMMA.16816.F32.BF16 R64, R140, R14, R64 ;  /* 0x0000000e8c40723c */ /* 0x000fe20000041840 */
[----:B-1----:R-:W-:Y:S01]  /*b280*/  IMAD.MOV.U32 R21, RZ, RZ, R58 ;  /* 0x000000ffff157224 */ /* 0x002fe200078e003a */
[----:B------:R-:W-:Y:S01]  /*b290*/  MUFU.TANH R172, R22 ;  /* 0x0000001600ac7308 */ /* 0x000fe20000002400 */
[----:B------:R-:W-:Y:S02]  /*b2a0*/  FFMA.FTZ R58, R0, R191, R158 ;  /* 0x000000bf003a7223 */ /* 0x000fe4000001009e */
[----:B------:R-:W-:Y:S02]  /*b2b0*/  IMAD.MOV.U32 R240, RZ, RZ, R21 ;  /* 0x000000fffff07224 */ /* 0x000fe400078e0015 */
[----:B-----5:R-:W-:Y:S01]  /*b2c0*/  IMAD.MOV.U32 R230, RZ, RZ, R252 ;  /* 0x000000ffffe67224 */ /* 0x020fe200078e00fc */
[----:B------:R-:W-:Y:S01]  /*b2d0*/  FSEL R58, R58, -INF , !P5 ;  /* 0xff8000003a3a7808 */ /* 0x000fe20006800000 */
[----:B--2---:R-:W-:Y:S01]  /*b2e0*/  FFMA.FTZ R30, R0, R179, R52 ;  /* 0x000000b3001e7223 */ /* 0x004fe20000010034 */
[----:B------:R1:W-:Y:S01]  /*b2f0*/  MUFU.TANH R178, R23 ;  /* 0x0000001700b27308 */ /* 0x0003e20000002400 */
[----:B------:R-:W-:Y:S01]  /*b300*/  IMAD.MOV.U32 R52, RZ, RZ, R20 ;  /* 0x000000ffff347224 */ /* 0x000fe200078e0014 */
[----:B------:R-:W-:Y:S01]  /*b310*/  ISETP.GE.AND P5, PT, R190, R187, PT ;  /* 0x000000bbbe00720c */ /* 0x000fe20003fa6270 */
[----:B------:R-:W-:Y:S01]  /*b320*/  HMMA.16816.F32.BF16 R164, R144, R38, R164 ;  /* 0x0000002690a4723c */ /* 0x000fe200000418a4 */
[----:B------:R-:W-:-:S02]  /*b330*/  FSEL R30, R30, -INF , !P6 ;  /* 0xff8000001e1e7808 */ /* 0x000fc40007000000 */
[----:B------:R-:W-:Y:S01]  /*b340*/  ISETP.GE.AND P6, PT, R176, R187, PT ;  /* 0x000000bbb000720c */ /* 0x000fe20003fc6270 */
[----:B------:R-:W-:Y:S01]  /*b350*/  FMUL.FTZ R16, R16, c[0x0][0x2ec] ;  /* 0x0000bb0010107a20 */ /* 0x000fe20000410000 */
[----:B------:R2:W-:Y:S01]  /*b360*/  I2F R176, R12 ;  /* 0x0000000c00b07306 */ /* 0x0005e20000201400 */
[----:B------:R-:W-:Y:S01]  /*b370*/  FMUL.FTZ R17, R17, c[0x0][0x2ec] ;  /* 0x0000bb0011117a20 */ /* 0x000fe20000410000 */
[----:B------:R-:W-:Y:S01]  /*b380*/  FSEL R44, R44, -INF , !P5 ;  /* 0xff8000002c2c7808 */ /* 0x000fe20006800000 */
[----:B------:R-:W-:Y:S01]  /*b390*/  FMUL.FTZ R18, R18, c[0x0][0x2ec] ;  /* 0x0000bb0012127a20 */ /* 0x000fe20000410000 */
[----:B------:R-:W-:Y:S01]  /*b3a0*/  ISETP.GE.AND P5, PT, R152, R188, PT ;  /* 0x000000bc9800720c */ /* 0x000fe20003fa6270 */
[----:B------:R-:W-:Y:S02]  /*b3b0*/  FMUL.FTZ R19, R19, c[0x0][0x2ec] ;  /* 0x0000bb0013137a20 */ /* 0x000fe40000410000 */
[----:B------:R-:W-:Y:S01]  /*b3c0*/  FMUL.FTZ R64, R64, c[0x0][0x2ec] ;  /* 0x0000bb0040407a20 */ /* 0x000fe20000410000 */
[----:B-1----:R-:W1:Y:S01]  /*b3d0*/  LDSM.16.M88.4 R20, [R202+0x7000] ;  /* 0x00700000ca14783b */ /* 0x002e620000000200 */
[----:B------:R-:W3:Y:S01]  /*b3e0*/  MUFU.TANH R49, R49 ;  /* 0x0000003100317308 */ /* 0x000ee20000002400 */
[----:B------:R-:W-:-:S02]  /*b3f0*/  FMUL.FTZ R66, R66, c[0x0][0x2ec] ;  /* 0x0000bb0042427a20 */ /* 0x000fc40000410000 */
[----:B------:R-:W-:Y:S02]  /*b400*/  FMUL.FTZ R65, R65, c[0x0][0x2ec] ;  /* 0x0000bb0041417a20 */ /* 0x000fe40000410000 */
[----:B------:R-:W-:Y:S01]  /*b410*/  FMUL.FTZ R67, R67, c[0x0][0x2ec] ;  /* 0x0000bb0043437a20 */ /* 0x000fe20000410000 */
[----:B--2---:R-:W2:Y:S02]  /*b420*/  LDSM.16.M88.4 R12, [R200+0xb800] ;  /* 0x00b80000c80c783b */ /* 0x004ea40000000200 */
[----:B------:R4:W-:Y:S08]  /*b430*/  MUFU.TANH R250, R27 ;  /* 0x0000001b00fa7308 */ /* 0x0009f00000002400 */
[----:B------:R-:W5:Y:S01]  /*b440*/  MUFU.TANH R46, R31 ;  /* 0x0000001f002e7308 */ /* 0x000f620000002400 */
[C---:B---3--:R-:W-:Y:S01]  /*b450*/  FFMA.FTZ R53, R0.reuse, R193, R49 ;  /* 0x000000c100357223 */ /* 0x048fe20000010031 */
[----:B------:R-:W-:Y:S01]  /*b460*/  IADD3 R49, R175, 0x71, RZ ;  /* 0x00000071af317810 */ /* 0x000fe20007ffe0ff */
[----:B----4-:R-:W-:-:S05]  /*b470*/  FFMA.FTZ R27, R0, R183, R163 ;  /* 0x000000b7001b7223 */ /* 0x010fca00000100a3 */
[----:B------:R3:W4:Y:S01]  /*b480*/  MUFU.TANH R243, R60 ;  /* 0x0000003c00f37308 */ /* 0x0007220000002400 */
[----:B------:R-:W-:Y:S02]  /*b490*/  FSEL R27, R27, -INF , !P4 ;  /* 0xff8000001b1b7808 */ /* 0x000fe40006000000 */
[----:B------:R-:W-:Y:S01]  /*b4a0*/  ISETP.GE.AND P4, PT, R180, R187, PT ;  /* 0x000000bbb400720c */ /* 0x000fe20003f86270 */
[----:B-----5:R-:W-:-:S04]  /*b4b0*/  IMAD.MOV.U32 R37, RZ, RZ, R46 ;  /* 0x000000ffff257224 */ /* 0x020fc800078e002e */
[----:B------:R-:W-:Y:S01]  /*b4c0*/  MUFU.TANH R48, R48 ;  /* 0x0000003000307308 */ /* 0x000fe20000002400 */
[----:B------:R-:W-:Y:S01]  /*b4d0*/  FFMA.FTZ R46, R0, R191, R238 ;  /* 0x000000bf002e7223 */ /* 0x000fe200000100ee */
[----:B------:R-:W-:Y:S01]  /*b4e0*/  FSEL R24, R24, -INF , !P4 ;  /* 0xff80000018187808 */ /* 0x000fe20006000000 */
[----:B------:R-:W-:Y:S01]  /*b4f0*/  IMAD.MOV.U32 R238, RZ, RZ, R250 ;  /* 0x000000ffffee7224 */ /* 0x000fe200078e00fa */
[----:B------:R-:W-:Y:S01]  /*b500*/  ISETP.GE.AND P4, PT, R190, R188, PT ;  /* 0x000000bcbe00720c */ /* 0x000fe20003f86270 */
[----:B-1----:R-:W-:Y:S01]  /*b510*/  HMMA.16816.F32.BF16 R4, R140, R22, R4 ;  /* 0x000000168c04723c */ /* 0x002fe20000041804 */
[C---:B---3--:R-:W-:Y:S02]  /*b520*/  FFMA.FTZ R60, R0.reuse, R189, R156 ;  /* 0x000000bd003c7223 */ /* 0x048fe4000001009c */
[----:B------:R-:W-:Y:S01]  /*b530*/  MUFU.TANH R158, R17 ;  /* 0x00000011009e7308 */ /* 0x000fe20000002400 */
[----:B----4-:R-:W-:-:S04]  /*b540*/  FFMA.FTZ R162, R0, R199, R243 ;  /* 0x000000c700a27223 */ /* 0x010fc800000100f3 */
[C---:B--2---:R-:W-:Y:S03]  /*b550*/  HMMA.16816.F32.BF16 R168, R148.reuse, R12, R168 ;  /* 0x0000000c94a8723c */ /* 0x044fe600000418a8 */
[----:B------:R-:W-:Y:S05]  /*b560*/  MUFU.TANH R156, R16 ;  /* 0x00000010009c7308 */ /* 0x000fea0000002400 */
[----:B------:R-:W-:Y:S03]  /*b570*/  HMMA.16816.F32.BF16 R164, R148, R14, R164 ;  /* 0x0000000e94a4723c */ /* 0x000fe600000418a4 */
[----:B------:R-:W-:Y:S05]  /*b580*/  MUFU.TANH R190, R18 ;  /* 0x0000001200be7308 */ /* 0x000fea0000002400 */
[----:B------:R-:W-:-:S02]  /*b590*/  FMUL.FTZ R4, R4, c[0x0][0x2ec] ;  /* 0x0000bb0004047a20 */ /* 0x000fc40000410000 */
[----:B------:R-:W-:Y:S01]  /*b5a0*/  FMUL.FTZ R6, R6, c[0x0][0x2ec] ;  /* 0x0000bb0006067a20 */ /* 0x000fe20000410000 */
[----:B------:R1:W-:Y:S01]  /*b5b0*/  MUFU.TANH R193, R19 ;  /* 0x0000001300c17308 */ /* 0x0003e20000002400 */
[----:B------:R-:W-:Y:S02]  /*b5c0*/  FMUL.FTZ R5, R5, c[0x0][0x2ec] ;  /* 0x0000bb0005057a20 */ /* 0x000fe40000410000 */
[----:B------:R-:W-:-:S05]  /*b5d0*/  FMUL.FTZ R7, R7, c[0x0][0x2ec] ;  /* 0x0000bb0007077a20 */ /* 0x000fca0000410000 */
[----:B------:R-:W2:Y:S01]  /*b5e0*/  MUFU.TANH R50, R50 ;  /* 0x0000003200327308 */ /* 0x000ea20000002400 */
[----:B-1----:R-:W-:Y:S01]  /*b5f0*/  HMMA.16816.F32.BF16 R16, R140, R20, R8 ;  /* 0x000000148c10723c */ /* 0x002fe20000041808 */
[----:B------:R-:W1:Y:S06]  /*b600*/  LDSM.16.M88.4 R8, [R202+0x7800] ;  /* 0x00780000ca08783b */ /* 0x000e6c0000000200 */
[----:B------:R3:W4:Y:S01]  /*b610*/  MUFU.TANH R245, R61 ;  /* 0x0000003d00f57308 */ /* 0x0007220000002400 */
[----:B------:R-:W-:-:S04]  /*b620*/  DEPBAR.LE SB0, 0x0 ;  /* 0x000080000000791a */ /* 0x000fc80000000000 */
[----:B------:R-:W-:Y:S01]  /*b630*/  IADD3 R20, R175, 0x79, RZ ;  /* 0x00000079af147810 */ /* 0x000fe20007ffe0ff */
[----:B--2---:R-:W-:Y:S02]  /*b640*/  FFMA.FTZ R50, R0, R197, R50 ;  /* 0x000000c500327223 */ /* 0x004fe40000010032 */
[----:B------:R2:W-:Y:S01]  /*b650*/  MUFU.TANH R251, R25 ;  /* 0x0000001900fb7308 */ /* 0x0005e20000002400 */
[----:B---3--:R-:W-:-:S07]  /*b660*/  FSEL R61, R55, -INF , !P6 ;  /* 0xff800000373d7808 */ /* 0x008fce0007000000 */
[----:B------:R-:W3:Y:S01]  /*b670*/  MUFU.TANH R62, R62 ;  /* 0x0000003e003e7308 */ /* 0x000ee20000002400 */
[-C--:B------:R-:W-:Y:S01]  /*b680*/  ISETP.GE.AND P6, PT, R180, R188.reuse, PT ;  /* 0x000000bcb400720c */ /* 0x080fe20003fc6270 */
[C---:B------:R-:W-:Y:S01]  /*b690*/  FFMA.FTZ R55, R0.reuse, R229, R241 ;  /* 0x000000e500377223 */ /* 0x040fe200000100f1 */
[----:B------:R-:W-:Y:S01]  /*b6a0*/  IADD3 R180, R175, 0x69, RZ ;  /* 0x00000069afb47810 */ /* 0x000fe20007ffe0ff */
[----:B----4-:R-:W-:Y:S01]  /*b6b0*/  FFMA.FTZ R54, R0, R237, R245 ;  /* 0x000000ed00367223 */ /* 0x010fe200000100f5 */
[----:B------:R-:W-:Y:S01]  /*b6c0*/  FSEL R60, R60, -INF , !P6 ;  /* 0xff8000003c3c7808 */ /* 0x000fe20007000000 */
[----:B------:R-:W-:Y:S01]  /*b6d0*/  FMUL.FTZ R16, R16, c[0x0][0x2ec] ;  /* 0x0000bb0010107a20 */ /* 0x000fe20000410000 */
[----:B------:R-:W-:Y:S01]  /*b6e0*/  ISETP.GE.AND P6, PT, R182, R187, PT ;  /* 0x000000bbb600720c */ /* 0x000fe20003fc6270 */
[----:B--2---:R-:W-:Y:S01]  /*b6f0*/  FFMA.FTZ R25, R0, R195, R236 ;  /* 0x000000c300197223 */ /* 0x004fe200000100ec */
[----:B------:R-:W2:Y:S01]  /*b700*/  I2F R161, R160 ;  /* 0x000000a000a17306 */ /* 0x000ea20000201400 */
[----:B------:R-:W-:Y:S01]  /*b710*/  IMAD.MOV.U32 R182, RZ, RZ, R37 ;  /* 0x000000ffffb67224 */ /* 0x000fe200078e0025 */
[----:B------:R-:W-:Y:S01]  /*b720*/  FSEL R46, R46, -INF , !P6 ;  /* 0xff8000002e2e7808 */ /* 0x000fe20007000000 */
[----:B------:R-:W-:Y:S01]  /*b730*/  FFMA.FTZ R37, R0, R197, R48 ;  /* 0x000000c500257223 */ /* 0x000fe20000010030 */
[-C--:B------:R-:W-:Y:S01]  /*b740*/  ISETP.GE.AND P6, PT, R192, R188.reuse, PT ;  /* 0x000000bcc000720c */ /* 0x080fe20003fc6270 */
[----:B------:R-:W-:Y:S01]  /*b750*/  IMAD.MOV.U32 R236, RZ, RZ, R36 ;  /* 0x000000ffffec7224 */ /* 0x000fe200078e0024 */
[----:B------:R-:W-:Y:S01]  /*b760*/  FSEL R25, R25, -INF , !P4 ;  /* 0xff80000019197808 */ /* 0x000fe20006000000 */
[----:B------:R-:W-:Y:S01]  /*b770*/  FFMA.FTZ R36, R0, R231, R51 ;  /* 0x000000e700247223 */ /* 0x000fe20000010033 */
[-C--:B------:R-:W-:Y:S01]  /*b780*/  ISETP.GE.AND P4, PT, R192, R187.reuse, PT ;  /* 0x000000bbc000720c */ /* 0x080fe20003f86270 */
[----:B------:R-:W4:Y:S01]  /*b790*/  I2F R57, R56 ;  /* 0x0000003800397306 */ /* 0x000f220000201400 */
[----:B------:R-:W-:Y:S01]  /*b7a0*/  FSEL R135, R135, -INF , !P6 ;  /* 0xff80000087877808 */ /* 0x000fe20007000000 */
[----:B------:R-:W-:Y:S01]  /*b7b0*/  IMAD.MOV.U32 R192, RZ, RZ, R248 ;  /* 0x000000ffffc07224 */ /* 0x000fe200078e00f8 */
[----:B------:R-:W-:Y:S01]  /*b7c0*/  ISETP.GE.AND P6, PT, R152, R187, PT ;  /* 0x000000bb9800720c */ /* 0x000fe20003fc6270 */
[----:B---3--:R-:W-:Y:S01]  /*b7d0*/  FFMA.FTZ R62, R0, R199, R62 ;  /* 0x000000c7003e7223 */ /* 0x008fe2000001003e */
[----:B------:R-:W-:Y:S01]  /*b7e0*/  FSEL R53, R53, -INF , !P4 ;  /* 0xff80000035357808 */ /* 0x000fe20006000000 */
[----:B------:R-:W-:Y:S01]  /*b7f0*/  FMUL.FTZ R17, R17, c[0x0][0x2ec] ;  /* 0x0000bb0011117a20 */ /* 0x000fe20000410000 */
[-C--:B------:R-:W-:Y:S01]  /*b800*/  ISETP.GE.AND P4, PT, R154, R188.reuse, PT ;  /* 0x000000bc9a00720c */ /* 0x080fe20003f86270 */
[----:B------:R-:W3:Y:S01]  /*b810*/  I2F R152, R247 ;  /* 0x000000f700987306 */ /* 0x000ee20000201400 */
[----:B------:R-:W-:Y:S01]  /*b820*/  FSEL R37, R37, -INF , !P5 ;  /* 0xff80000025257808 */ /* 0x000fe20006800000 */
[----:B--2---:R-:W-:Y:S01]  /*b830*/  FFMA.FTZ R33, R0, R161, R33 ;  /* 0x000000a100217223 */ /* 0x004fe20000010021 */
[----:B------:R-:W-:Y:S01]  /*b840*/  ISETP.GE.AND P5, PT, R154, R187, PT ;  /* 0x000000bb9a00720c */ /* 0x000fe20003fa6270 */
[----:B------:R-:W-:Y:S01]  /*b850*/  FFMA.FTZ R182, R0, R161, R182 ;  /* 0x000000a100b67223 */ /* 0x000fe200000100b6 */
[----:B------:R-:W-:Y:S01]  /*b860*/  FSEL R252, R50, -INF , !P6 ;  /* 0xff80000032fc7808 */ /* 0x000fe20007000000 */
[----:B------:R-:W-:Y:S01]  /*b870*/  FMUL.FTZ R12, R18, c[0x0][0x2ec] ;  /* 0x0000bb00120c7a20 */ /* 0x000fe20000410000 */
[----:B------:R-:W-:Y:S01]  /*b880*/  ISETP.GE.AND P6, PT, R196, R188, PT ;  /* 0x000000bcc400720c */ /* 0x000fe20003fc6270 */
[----:B------:R-:W2:Y:S01]  /*b890*/  I2F R45, R47 ;  /* 0x0000002f002d7306 */ /* 0x000ea20000201400 */
[----:B------:R-:W-:Y:S01]  /*b8a0*/  FSEL R36, R36, -INF , !P4 ;  /* 0xff80000024247808 */ /* 0x000fe20006000000 */
[----:B----4-:R-:W-:Y:S01]  /*b8b0*/  FFMA.FTZ R236, R0, R57, R236 ;  /* 0x0000003900ec7223 */ /* 0x010fe200000100ec */
[----:B------:R-:W-:Y:S01]  /*b8c0*/  ISETP.GE.AND P4, PT, R196, R187, PT ;  /* 0x000000bbc400720c */ /* 0x000fe20003f86270 */
[----:B------:R-:W-:Y:S01]  /*b8d0*/  FMUL.FTZ R13, R19, c[0x0][0x2ec] ;  /* 0x0000bb00130d7a20 */ /* 0x000fe20000410000 */
[----:B------:R-:W-:-:S02]  /*b8e0*/  FSEL R250, R244, -INF , !P5 ;  /* 0xff800000f4fa7808 */ /* 0x000fc40006800000 */
[----:B------:R-:W-:Y:S01]  /*b8f0*/  ISETP.GE.AND P5, PT, R228, R188, PT ;  /* 0x000000bce400720c */ /* 0x000fe20003fa6270 */
[----:B------:R-:W4:Y:S01]  /*b900*/  I2F R41, R40 ;  /* 0x0000002800297306 */ /* 0x000f220000201400 */
[----:B------:R-:W-:Y:S01]  /*b910*/  FSEL R55, R55, -INF , !P6 ;  /* 0xff80000037377808 */ /* 0x000fe20007000000 */
[----:B---3--:R-:W-:Y:S01]  /*b920*/  FFMA.FTZ R158, R0, R152, R158 ;  /* 0x00000098009e7223 */ /* 0x008fe2000001009e */
[----:B------:R-:W-:Y:S01]  /*b930*/  ISETP.GE.AND P6, PT, R228, R187, PT ;  /* 0x000000bbe400720c */ /* 0x000fe20003fc6270 */
[----:B------:R-:W-:Y:S01]  /*b940*/  FFMA.FTZ R228, R0, R57, R240 ;  /* 0x0000003900e47223 */ /* 0x000fe200000100f0 */
[----:B------:R-:W-:Y:S01]  /*b950*/  FSEL R248, R242, -INF , !P4 ;  /* 0xff800000f2f87808 */ /* 0x000fe20006000000 */
[----:B------:R-:W-:Y:S01]  /*b960*/  FFMA.FTZ R242, R0, R239, R192 ;  /* 0x000000ef00f27223 */ /* 0x000fe200000100c0 */
[-C--:B------:R-:W-:Y:S01]  /*b970*/  ISETP.GE.AND P4, PT, R194, R188.reuse, PT ;  /* 0x000000bcc200720c */ /* 0x080fe20003f86270 */
[----:B------:R-:W3:Y:S01]  /*b980*/  I2F R31, R34 ;  /* 0x00000022001f7306 */ /* 0x000ee20000201400 */
[----:B------:R-:W-:Y:S01]  /*b990*/  FSEL R162, R162, -INF , !P5 ;  /* 0xff800000a2a27808 */ /* 0x000fe20006800000 */
[----:B------:R-:W-:Y:S01]  /*b9a0*/  IMAD.MOV.U32 R192, RZ, RZ, R238 ;  /* 0x000000ffffc07224 */ /* 0x000fe200078e00ee */
[----:B------:R-:W-:Y:S01]  /*b9b0*/  ISETP.GE.AND P5, PT, R194, R187, PT ;  /* 0x000000bbc200720c */ /* 0x000fe20003fa6270 */
[----:B------:R-:W-:Y:S01]  /*b9c0*/  IMAD.MOV.U32 R238, RZ, RZ, R52 ;  /* 0x000000ffffee7224 */ /* 0x000fe200078e0034 */
[----:B------:R-:W-:Y:S01]  /*b9d0*/  FSEL R244, R62, -INF , !P6 ;  /* 0xff8000003ef47808 */ /* 0x000fe20007000000 */
[----:B--2---:R-:W-:Y:S01]  /*b9e0*/  FFMA.FTZ R240, R0, R45, R251 ;  /* 0x0000002d00f07223 */ /* 0x004fe200000100fb */
[-C--:B------:R-:W-:Y:S01]  /*b9f0*/  ISETP.GE.AND P6, PT, R198, R188.reuse, PT ;  /* 0x000000bcc600720c */ /* 0x080fe20003fc6270 */
[----:B------:R-:W2:Y:S01]  /*ba00*/  I2F R43, R249 ;  /* 0x000000f9002b7306 */ /* 0x000ea20000201400 */
[----:B------:R-:W-:Y:S01]  /*ba10*/  FSEL R54, R54, -INF , !P4 ;  /* 0xff80000036367808 */ /* 0x000fe20006000000 */
[----:B----4-:R-:W-:Y:S01]  /*ba20*/  FFMA.FTZ R238, R0, R41, R238 ;  /* 0x0000002900ee7223 */ /* 0x010fe200000100ee */
[----:B------:R-:W-:Y:S01]  /*ba30*/  ISETP.GE.AND P4, PT, R198, R187, PT ;  /* 0x000000bbc600720c */ /* 0x000fe20003f86270 */
[----:B------:R-:W-:Y:S01]  /*ba40*/  FFMA.FTZ R198, R0, R45, R192 ;  /* 0x0000002d00c67223 */ /* 0x000fe200000100c0 */
[----:B------:R-:W-:Y:S01]  /*ba50*/  FSEL R174, R174, -INF , !P5 ;  /* 0xff800000aeae7808 */ /* 0x000fe20006800000 */
[----:B------:R-:W-:Y:S01]  /*ba60*/  FFMA.FTZ R172, R0, R41, R172 ;  /* 0x0000002900ac7223 */ /* 0x000fe200000100ac */
[----:B------:R-:W-:Y:S01]  /*ba70*/  ISETP.GE.AND P5, PT, R160, R188, PT ;  /* 0x000000bca000720c */ /* 0x000fe20003fa6270 */
[----:B------:R-:W-:Y:S01]  /*ba80*/  MUFU.TANH R22, R17 ;  /* 0x0000001100167308 */ /* 0x000fe20000002400 */
[----:B------:R-:W-:Y:S01]  /*ba90*/  FSEL R52, R32, -INF , !P6 ;  /* 0xff80000020347808 */ /* 0x000fe20007000000 */
[----:B---3--:R-:W-:Y:S01]  /*baa0*/  FFMA.FTZ R230, R0, R31, R230 ;  /* 0x0000001f00e67223 */ /* 0x008fe200000100e6 */
[----:B------:R-:W-:Y:S01]  /*bab0*/  ISETP.GE.AND P6, PT, R160, R187, PT ;  /* 0x000000bba000720c */ /* 0x000fe20003fc6270 */
[----:B------:R-:W-:Y:S01]  /*bac0*/  FFMA.FTZ R178, R0, R31, R178 ;  /* 0x0000001f00b27223 */ /* 0x000fe200000100b2 */
[----:B------:R-:W-:-:S02]  /*bad0*/  FSEL R242, R242, -INF , !P4 ;  /* 0xff800000f2f27808 */ /* 0x000fc40006000000 */
[-C--:B------:R-:W-:Y:S01]  /*bae0*/  ISETP.GE.AND P4, PT, R56, R188.reuse, PT ;  /* 0x000000bc3800720c */ /* 0x080fe20003f86270 */
[----:B------:R1:W-:Y:S01]  /*baf0*/  MUFU.TANH R32, R16 ;  /* 0x0000001000207308 */ /* 0x0003e20000002400 */
[----:B------:R-:W-:Y:S01]  /*bb00*/  FSEL R246, R33, -INF , !P5 ;  /* 0xff80000021f67808 */ /* 0x000fe20006800000 */
[----:B--2---:R-:W-:Y:S01]  /*bb10*/  FFMA.FTZ R156, R0, R43, R156 ;  /* 0x0000002b009c7223 */ /* 0x004fe2000001009c */
[----:B------:R-:W-:Y:S02]  /*bb20*/  ISETP.GE.AND P5, PT, R56, R187, PT ;  /* 0x000000bb3800720c */ /* 0x000fe40003fa6270 */
[----:B------:R-:W-:Y:S02]  /*bb30*/  FSEL R182, R182, -INF , !P6 ;  /* 0xff800000b6b67808 */ /* 0x000fe40007000000 */
[----:B------:R-:W-:Y:S01]  /*bb40*/  ISETP.GE.AND P6, PT, R47, R188, PT ;  /* 0x000000bc2f00720c */ /* 0x000fe20003fc6270 */
[----:B------:R-:W-:Y:S01]  /*bb50*/  MUFU.TANH R195, R64 ;  /* 0x0000004000c37308 */ /* 0x000fe20000002400 */
[----:B------:R-:W-:-:S02]  /*bb60*/  FSEL R236, R236, -INF , !P4 ;  /* 0xff800000ecec7808 */ /* 0x000fc40006000000 */
[-C--:B------:R-:W-:Y:S02]  /*bb70*/  ISETP.GE.AND P4, PT, R47, R187.reuse, PT ;  /* 0x000000bb2f00720c */ /* 0x080fe40003f86270 */
[----:B------:R-:W-:Y:S02]  /*bb80*/  FSEL R228, R228, -INF , !P5 ;  /* 0xff800000e4e47808 */ /* 0x000fe40006800000 */
[----:B------:R-:W-:Y:S01]  /*bb90*/  ISETP.GE.AND P5, PT, R40, R188, PT ;  /* 0x000000bc2800720c */ /* 0x000fe20003fa6270 */
[C---:B-1----:R-:W-:Y:S01]  /*bba0*/  HMMA.16816.F32.BF16 R16, R140.reuse, R8, R168 ;  /* 0x000000088c10723c */ /* 0x042fe200000418a8 */
[----:B------:R-:W-:Y:S01]  /*bbb0*/  MUFU.TANH R197, R66 ;  /* 0x0000004200c57308 */ /* 0x000fe20000002400 */
[----:B------:R-:W-:Y:S02]  /*bbc0*/  FSEL R240, R240, -INF , !P6 ;  /* 0xff800000f0f07808 */ /* 0x000fe40007000000 */
[-C--:B------:R-:W-:Y:S02]  /*bbd0*/  ISETP.GE.AND P6, PT, R40, R187.reuse, PT ;  /* 0x000000bb2800720c */ /* 0x080fe40003fc6270 */
[----:B------:R-:W-:Y:S01]  /*bbe0*/  FSEL R198, R198, -INF , !P4 ;  /* 0xff800000c6c67808 */ /* 0x000fe20006000000 */
[----:B------:R-:W-:Y:S01]  /*bbf0*/  FFMA.FTZ R170, R0, R152, R193 ;  /* 0x0000009800aa7223 */ /* 0x000fe200000100c1 */
[----:B------:R-:W-:Y:S01]  /*bc00*/  ISETP.GE.AND P4, PT, R34, R188, PT ;  /* 0x000000bc2200720c */ /* 0x000fe20003f86270 */
[----:B------:R-:W1:Y:S01]  /*bc10*/  I2F R152, R42 ;  /* 0x0000002a00987306 */ /* 0x000e620000201400 */
[----:B------:R-:W-:Y:S01]  /*bc20*/  FSEL R238, R238, -INF , !P5 ;  /* 0xff800000eeee7808 */ /* 0x000fe20006800000 */
[----:B------:R-:W-:Y:S01]  /*bc30*/  HMMA.16816.F32.BF16 R8, R140, R10, R164 ;  /* 0x0000000a8c08723c */ /* 0x000fe200000418a4 */
[----:B------:R-:W-:-:S02]  /*bc40*/  ISETP.GE.AND P5, PT, R34, R187, PT ;  /* 0x000000bb2200720c */ /* 0x000fc40003fa6270 */
[----:B------:R-:W-:Y:S01]  /*bc50*/  FSEL R194, R172, -INF , !P6 ;  /* 0xff800000acc27808 */ /* 0x000fe20007000000 */
[----:B------:R-:W-:Y:S01]  /*bc60*/  FFMA.FTZ R172, R0, R43, R190 ;  /* 0x0000002b00ac7223 */ /* 0x000fe200000100be */
[----:B------:R-:W-:Y:S01]  /*bc70*/  FSEL R230, R230, -INF , !P4 ;  /* 0xff800000e6e67808 */ /* 0x000fe20006000000 */
[----:B------:R-:W2:Y:S01]  /*bc80*/  MUFU.TANH R65, R65 ;  /* 0x0000004100417308 */ /* 0x000ea20000002400 */
[CC--:B------:R-:W-:Y:S02]  /*bc90*/  ISETP.GE.AND P6, PT, R249.reuse, R188.reuse, PT ;  /* 0x000000bcf900720c */ /* 0x0c0fe40003fc6270 */
[-C--:B------:R-:W-:Y:S02]  /*bca0*/  ISETP.GE.AND P4, PT, R249, R187.reuse, PT ;  /* 0x000000bbf900720c */ /* 0x080fe40003f86270 */
[----:B------:R-:W-:Y:S02]  /*bcb0*/  FSEL R196, R178, -INF , !P5 ;  /* 0xff800000b2c47808 */ /* 0x000fe40006800000 */
[C---:B------:R-:W-:Y:S01]  /*bcc0*/  ISETP.GE.AND P5, PT, R247.reuse, R188, PT ;  /* 0x000000bcf700720c */ /* 0x040fe20003fa6270 */
[----:B------:R-:W3:Y:S01]  /*bcd0*/  MUFU.TANH R67, R67 ;  /* 0x0000004300437308 */ /* 0x000ee20000002400 */
[----:B------:R-:W-:Y:S01]  /*bce0*/  FSEL R192, R156, -INF , !P6 ;  /* 0xff8000009cc07808 */ /* 0x000fe20007000000 */
[-C--:B-1----:R-:W-:Y:S01]  /*bcf0*/  FFMA.FTZ R178, R0, R152.reuse, R195 ;  /* 0x0000009800b27223 */ /* 0x082fe200000100c3 */
[----:B------:R-:W-:Y:S01]  /*bd00*/  FSEL R172, R172, -INF , !P4 ;  /* 0xff800000acac7808 */ /* 0x000fe20006000000 */
[----:B------:R-:W-:Y:S01]  /*bd10*/  FFMA.FTZ R168, R0, R152, R197 ;  /* 0x0000009800a87223 */ /* 0x000fe200000100c5 */
[-C--:B------:R-:W-:Y:S01]  /*bd20*/  ISETP.GE.AND P6, PT, R247, R187.reuse, PT ;  /* 0x000000bbf700720c */ /* 0x080fe20003fc6270 */
[----:B------:R-:W-:Y:S01]  /*bd30*/  FMUL.FTZ R14, R16, c[0x0][0x2ec] ;  /* 0x0000bb00100e7a20 */ /* 0x000fe20000410000 */
[----:B------:R-:W-:Y:S01]  /*bd40*/  ISETP.GE.AND P4, PT, R42, R188, PT ;  /* 0x000000bc2a00720c */ /* 0x000fe20003f86270 */
[----:B------:R-:W1:Y:S01]  /*bd50*/  I2F R179, R177 ;  /* 0x000000b100b37306 */ /* 0x000e620000201400 */
[----:B------:R-:W-:Y:S01]  /*bd60*/  FSEL R190, R158, -INF , !P5 ;  /* 0xff8000009ebe7808 */ /* 0x000fe20006800000 */
[-C--:B--2---:R-:W-:Y:S01]  /*bd70*/  FFMA.FTZ R65, R0, R176.reuse, R65 ;  /* 0x000000b000417223 */ /* 0x084fe20000010041 */
[----:B------:R-:W-:Y:S01]  /*bd80*/  IADD3 R154, R175, 0x59, RZ ;  /* 0x00000059af9a7810 */ /* 0x000fe20007ffe0ff */
[----:B------:R-:W-:Y:S01]  /*bd90*/  FMUL.FTZ R15, R17, c[0x0][0x2ec] ;  /* 0x0000bb00110f7a20 */ /* 0x000fe20000410000 */
[-C--:B------:R-:W-:Y:S01]  /*bda0*/  ISETP.GE.AND P5, PT, R42, R187.reuse, PT ;  /* 0x000000bb2a00720c */ /* 0x080fe20003fa6270 */
[----:B------:R-:W-:Y:S01]  /*bdb0*/  FMUL.FTZ R18, R18, c[0x0][0x2ec] ;  /* 0x0000bb0012127a20 */ /* 0x000fe20000410000 */
[----:B------:R-:W-:Y:S01]  /*bdc0*/  FSEL R170, R170, -INF , !P6 ;  /* 0xff800000aaaa7808 */ /* 0x000fe20007000000 */
[----:B------:R-:W2:Y:S01]  /*bdd0*/  I2F R163, R181 ;  /* 0x000000b500a37306 */ /* 0x000ea20000201400 */
[----:B------:R-:W-:Y:S01]  /*bde0*/  FSEL R178, R178, -INF , !P4 ;  /* 0xff800000b2b27808 */ /* 0x000fe20006000000 */
[----:B---3--:R-:W-:Y:S01]  /*bdf0*/  FFMA.FTZ R67, R0, R176, R67 ;  /* 0x000000b000437223 */ /* 0x008fe20000010043 */
[CC--:B------:R-:W-:Y:S01]  /*be00*/  ISETP.GE.AND P6, PT, R154.reuse, R188.reuse, PT ;  /* 0x000000bc9a00720c */ /* 0x0c0fe20003fc6270 */
[----:B------:R-:W-:Y:S01]  /*be10*/  FMUL.FTZ R19, R19, c[0x0][0x2ec] ;  /* 0x0000bb0013137a20 */ /* 0x000fe20000410000 */
[----:B------:R-:W-:Y:S01]  /*be20*/  ISETP.GE.AND P4, PT, R154, R187, PT ;  /* 0x000000bb9a00720c */ /* 0x000fe20003f86270 */
[----:B------:R-:W-:Y:S01]  /*be30*/  FMUL.FTZ R8, R8, c[0x0][0x2ec] ;  /* 0x0000bb0008087a20 */ /* 0x000fe20000410000 */
[----:B------:R-:W-:Y:S01]  /*be40*/  FSEL R168, R168, -INF , !P5 ;  /* 0xff800000a8a87808 */ /* 0x000fe20006800000 */
[----:B------:R-:W3:Y:S01]  /*be50*/  MUFU.TANH R12, R12 ;  /* 0x0000000c000c7308 */ /* 0x000ee20000002400 */
[----:B-1----:R-:W-:Y:S01]  /*be60*/  FFMA.FTZ R32, R0, R179, R32 ;  /* 0x000000b300207223 */ /* 0x002fe20000010020 */
[----:B------:R-:W-:Y:S01]  /*be70*/  ISETP.GE.AND P5, PT, R177, R188, PT ;  /* 0x000000bcb100720c */ /* 0x000fe20003fa6270 */
[----:B------:R-:W-:Y:S01]  /*be80*/  FMUL.FTZ R10, R10, c[0x0][0x2ec] ;  /* 0x0000bb000a0a7a20 */ /* 0x000fe20000410000 */
[----:B------:R-:W-:Y:S01]  /*be90*/  FSEL R176, R65, -INF , !P6 ;  /* 0xff80000041b07808 */ /* 0x000fe20007000000 */
[----:B------:R-:W-:Y:S01]  /*bea0*/  FMUL.FTZ R11, R11, c[0x0][0x2ec] ;  /* 0x0000bb000b0b7a20 */ /* 0x000fe20000410000 */
[----:B------:R-:W-:-:S02]  /*beb0*/  FSEL R166, R67, -INF , !P4 ;  /* 0xff80000043a67808 */ /* 0x000fc40006000000 */
[----:B------:R-:W1:Y:S01]  /*bec0*/  MUFU.TANH R13, R13 ;  /* 0x0000000d000d7308 */ /* 0x000e620000002400 */
[----:B--2---:R-:W-:Y:S01]  /*bed0*/  FFMA.FTZ R22, R0, R163, R22 ;  /* 0x000000a300167223 */ /* 0x004fe20000010016 */
[----:B------:R-:W-:Y:S02]  /*bee0*/  ISETP.GE.AND P6, PT, R177, R187, PT ;  /* 0x000000bbb100720c */ /* 0x000fe40003fc6270 */
[C---:B------:R-:W-:Y:S02]  /*bef0*/  ISETP.GE.AND P4, PT, R181.reuse, R188, PT ;  /* 0x000000bcb500720c */ /* 0x040fe40003f86270 */
[----:B------:R-:W-:Y:S02]  /*bf00*/  FSEL R160, R32, -INF , !P5 ;  /* 0xff80000020a07808 */ /* 0x000fe40006800000 */
[----:B------:R-:W-:Y:S01]  /*bf10*/  I2F R159, R157 ;  /* 0x0000009d009f7306 */ /* 0x000fe20000201400 */
[----:B---3--:R-:W-:Y:S01]  /*bf20*/  FFMA.FTZ R152, R0, R179, R12 ;  /* 0x000000b300987223 */ /* 0x008fe2000001000c */
[----:B------:R-:W-:Y:S01]  /*bf30*/  ISETP.GE.AND P5, PT, R181, R187, PT ;  /* 0x000000bbb500720c */ /* 0x000fe20003fa6270 */
[----:B------:R-:W-:Y:S01]  /*bf40*/  IMAD.MOV.U32 R181, RZ, RZ, R3 ;  /* 0x000000ffffb57224 */ /* 0x000fe200078e0003 */
[----:B------:R-:W-:-:S02]  /*bf50*/  FSEL R158, R22, -INF , !P4 ;  /* 0xff800000169e7808 */ /* 0x000fc40006000000 */
[----:B------:R-:W-:Y:S02]  /*bf60*/  FSEL R152, R152, -INF , !P6 ;  /* 0xff80000098987808 */ /* 0x000fe40007000000 */
[----:B------:R-:W2:Y:S01]  /*bf70*/  MUFU.TANH R4, R4 ;  /* 0x0000000400047308 */ /* 0x000ea20000002400 */
[----:B-1----:R-:W-:Y:S01]  /*bf80*/  FFMA.FTZ R150, R0, R163, R13 ;  /* 0x000000a300967223 */ /* 0x002fe2000001000d */
[C---:B------:R-:W-:Y:S02]  /*bf90*/  ISETP.GE.AND P6, PT, R157.reuse, R188, PT ;  /* 0x000000bc9d00720c */ /* 0x040fe40003fc6270 */
[----:B------:R-:W-:Y:S02]  /*bfa0*/  ISETP.GE.AND P4, PT, R157, R187, PT ;  /* 0x000000bb9d00720c */ /* 0x000fe40003f86270 */
[----:B------:R-:W-:Y:S02]  /*bfb0*/  FSEL R150, R150, -INF , !P5 ;  /* 0xff80000096967808 */ /* 0x000fe40006800000 */
[----:B------:R-:W1:Y:S01]  /*bfc0*/  MUFU.TANH R6, R6 ;  /* 0x0000000600067308 */ /* 0x000e620000002400 */
[----:B------:R-:W-:-:S02]  /*bfd0*/  IADD3 R48, R175, 0x78, RZ ;  /* 0x00000078af307810 */ /* 0x000fc40007ffe0ff */
[----:B------:R-:W-:-:S05]  /*bfe0*/  ISETP.GE.AND P5, PT, R180, R188, PT ;  /* 0x000000bcb400720c */ /* 0x000fca0003fa6270 */
[----:B------:R3:W-:Y:S01]  /*bff0*/  I2F R183, R180 ;  /* 0x000000b400b77306 */ /* 0x0007e20000201400 */
[----:B--2---:R-:W-:-:S05]  /*c000*/  FFMA.FTZ R4, R0, R159, R4 ;  /* 0x0000009f00047223 */ /* 0x004fca0000010004 */
[----:B------:R-:W-:Y:S02]  /*c010*/  FSEL R156, R4, -INF , !P6 ;  /* 0xff800000049c7808 */ /* 0x000fe40007000000 */
[----:B------:R-:W2:Y:S01]  /*c020*/  MUFU.TANH R5, R5 ;  /* 0x0000000500057308 */ /* 0x000ea20000002400 */
[----:B-1----:R-:W-:Y:S01]  /*c030*/  FFMA.FTZ R6, R0, R159, R6 ;  /* 0x0000009f00067223 */ /* 0x002fe20000010006 */
[----:B------:R-:W-:-:S04]  /*c040*/  ISETP.GE.AND P6, PT, R180, R187, PT ;  /* 0x000000bbb400720c */ /* 0x000fc80003fc6270 */
[----:B------:R-:W-:Y:S01]  /*c050*/  FSEL R144, R6, -INF , !P4 ;  /* 0xff80000006907808 */ /* 0x000fe20006000000 */
[----:B------:R-:W-:Y:S01]  /*c060*/  FMUL.FTZ R6, R9, c[0x0][0x2ec] ;  /* 0x0000bb0009067a20 */ /* 0x000fe20000410000 */
[----:B------:R-:W1:Y:S01]  /*c070*/  MUFU.TANH R7, R7 ;  /* 0x0000000700077308 */ /* 0x000e620000002400 */
[----:B------:R-:W-:Y:S01]  /*c080*/  ISETP.GE.AND P4, PT, R59, R188, PT ;  /* 0x000000bc3b00720c */ /* 0x000fe20003f86270 */
[----:B---3--:R-:W-:-:S06]  /*c090*/  IMAD.MOV.U32 R180, RZ, RZ, R2 ;  /* 0x000000ffffb47224 */ /* 0x008fcc00078e0002 */
[----:B------:R-:W-:Y:S01]  /*c0a0*/  I2F R189, R59 ;  /* 0x0000003b00bd7306 */ /* 0x000fe20000201400 */
[----:B--2---:R-:W-:-:S05]  /*c0b0*/  FFMA.FTZ R5, R0, R183, R5 ;  /* 0x000000b700057223 */ /* 0x004fca0000010005 */
[----:B------:R-:W-:Y:S02]  /*c0c0*/  FSEL R154, R5, -INF , !P5 ;  /* 0xff800000059a7808 */ /* 0x000fe40006800000 */
[----:B------:R-:W2:Y:S01]  /*c0d0*/  MUFU.TANH R14, R14 ;  /* 0x0000000e000e7308 */ /* 0x000ea20000002400 */
[----:B-1----:R-:W-:Y:S01]  /*c0e0*/  FFMA.FTZ R7, R0, R183, R7 ;  /* 0x000000b700077223 */ /* 0x002fe20000010007 */
[----:B------:R-:W-:-:S04]  /*c0f0*/  ISETP.GE.AND P5, PT, R59, R187, PT ;  /* 0x000000bb3b00720c */ /* 0x000fc80003fa6270 */
[----:B------:R-:W-:Y:S02]  /*c100*/  FSEL R142, R7, -INF , !P6 ;  /* 0xff800000078e7808 */ /* 0x000fe40007000000 */
[----:B------:R-:W-:Y:S01]  /*c110*/  I2F R191, R49 ;  /* 0x0000003100bf7306 */ /* 0x000fe20000201400 */
[----:B------:R-:W-:-:S07]  /*c120*/  ISETP.GE.AND P6, PT, R49, R188, PT ;  /* 0x000000bc3100720c */ /* 0x000fce0003fc6270 */
[----:B------:R-:W1:Y:S01]  /*c130*/  MUFU.TANH R15, R15 ;  /* 0x0000000f000f7308 */ /* 0x000e620000002400 */
[----:B--2---:R-:W-:-:S05]  /*c140*/  FFMA.FTZ R14, R0, R189, R14 ;  /* 0x000000bd000e7223 */ /* 0x004fca000001000e */
[----:B------:R-:W-:Y:S02]  /*c150*/  FSEL R64, R14, -INF , !P4 ;  /* 0xff8000000e407808 */ /* 0x000fe40006000000 */
[----:B------:R-:W2:Y:S01]  /*c160*/  MUFU.TANH R12, R18 ;  /* 0x00000012000c7308 */ /* 0x000ea20000002400 */
[----:B------:R-:W-:-:S07]  /*c170*/  ISETP.GE.AND P4, PT, R49, R187, PT ;  /* 0x000000bb3100720c */ /* 0x000fce0003f86270 */
[----:B------:R-:W3:Y:S01]  /*c180*/  MUFU.TANH R13, R19 ;  /* 0x00000013000d7308 */ /* 0x000ee20000002400 */
[----:B-1----:R-:W-:-:S05]  /*c190*/  FFMA.FTZ R15, R0, R191, R15 ;  /* 0x000000bf000f7223 */ /* 0x002fca000001000f */
[----:B------:R-:W-:Y:S02]  /*c1a0*/  FSEL R62, R15, -INF , !P6 ;  /* 0xff8000000f3e7808 */ /* 0x000fe40007000000 */
[----:B------:R1:W-:Y:S01]  /*c1b0*/  I2F R51, R48 ;  /* 0x0000003000337306 */ /* 0x0003e20000201400 */
[----:B--2---:R-:W-:Y:S01]  /*c1c0*/  FFMA.FTZ R12, R0, R189, R12 ;  /* 0x000000bd000c7223 */ /* 0x004fe2000001000c */
[----:B------:R-:W-:-:S04]  /*c1d0*/  ISETP.GE.AND P6, PT, R48, R187, PT ;  /* 0x000000bb3000720c */ /* 0x000fc80003fc6270 */
[----:B------:R-:W-:Y:S02]  /*c1e0*/  FSEL R50, R12, -INF , !P5 ;  /* 0xff8000000c327808 */ /* 0x000fe40006800000 */
[----:B------:R-:W2:Y:S01]  /*c1f0*/  MUFU.TANH R4, R8 ;  /* 0x0000000800047308 */ /* 0x000ea20000002400 */
[----:B---3--:R-:W-:Y:S01]  /*c200*/  FFMA.FTZ R13, R0, R191, R13 ;  /* 0x000000bf000d7223 */ /* 0x008fe2000001000d */
[----:B------:R-:W-:-:S06]  /*c210*/  ISETP.GE.AND P5, PT, R48, R188, PT ;  /* 0x000000bc3000720c */ /* 0x000fcc0003fa6270 */
[----:B------:R-:W3:Y:S01]  /*c220*/  MUFU.TANH R155, R155 ;  /* 0x0000009b009b7308 */ /* 0x000ee20000002400 */
[----:B-1----:R-:W-:Y:S02]  /*c230*/  FSEL R48, R13, -INF , !P4 ;  /* 0xff8000000d307808 */ /* 0x002fe40006000000 */
[----:B------:R-:W-:-:S05]  /*c240*/  ISETP.GE.AND P4, PT, R175, R188, PT ;  /* 0x000000bcaf00720c */ /* 0x000fca0003f86270 */
[----:B------:R-:W1:Y:S01]  /*c250*/  MUFU.TANH R5, R10 ;  /* 0x0000000a00057308 */ /* 0x000e620000002400 */
[----:B--2---:R-:W-:-:S05]  /*c260*/  FFMA.FTZ R4, R0, R51, R4 ;  /* 0x0000003300047223 */ /* 0x004fca0000010004 */
[----:B------:R-:W-:Y:S02]  /*c270*/  FSEL R57, R4, -INF , !P5 ;  /* 0xff80000004397808 */ /* 0x000fe40006800000 */
[----:B------:R-:W2:Y:S01]  /*c280*/  MUFU.TANH R153, R153 ;  /* 0x0000009900997308 */ /* 0x000ea20000002400 */
[----:B---3--:R-:W-:Y:S01]  /*c290*/  FFMA.FTZ R155, R0, R173, R155 ;  /* 0x000000ad009b7223 */ /* 0x008fe2000001009b */
[----:B------:R-:W-:Y:S01]  /*c2a0*/  BAR.SYNC.DEFER_BLOCKING 0x0 ;  /* 0x0000000000007b1d */ /* 0x000fe20000010000 */
[----:B------:R-:W-:-:S03]  /*c2b0*/  ISETP.GE.AND P5, PT, R175, R187, PT ;  /* 0x000000bbaf00720c */ /* 0x000fc60003fa6270 */
[----:B------:R-:W-:Y:S02]  /*c2c0*/  FSEL R4, R155, -INF , !P4 ;  /* 0xff8000009b047808 */ /* 0x000fe40006000000 */
[----:B------:R-:W-:Y:S01]  /*c2d0*/  I2F R21, R20 ;  /* 0x0000001400157306 */ /* 0x000fe20000201400 */
[----:B-1----:R-:W-:Y:S01]  /*c2e0*/  FFMA.FTZ R5, R0, R51, R5 ;  /* 0x0000003300057223 */ /* 0x002fe20000010005 */
[----:B------:R-:W-:-:S04]  /*c2f0*/  ISETP.GE.AND P4, PT, R20, R187, PT ;  /* 0x000000bb1400720c */ /* 0x000fc80003f86270 */
[----:B------:R-:W-:Y:S02]  /*c300*/  FSEL R43, R5, -INF , !P6 ;  /* 0xff800000052b7808 */ /* 0x000fe40007000000 */
[----:B------:R-:W1:Y:S01]  /*c310*/  MUFU.TANH R6, R6 ;  /* 0x0000000600067308 */ /* 0x000e620000002400 */
[----:B--2---:R-:W-:Y:S01]  /*c320*/  FFMA.FTZ R153, R0, R173, R153 ;  /* 0x000000ad00997223 */ /* 0x004fe20000010099 */
[----:B------:R-:W-:-:S04]  /*c330*/  ISETP.GE.AND P6, PT, R20, R188, PT ;  /* 0x000000bc1400720c */ /* 0x000fc80003fc6270 */
[----:B------:R-:W-:Y:S02]  /*c340*/  FSEL R2, R153, -INF , !P5 ;  /* 0xff80000099027808 */ /* 0x000fe40006800000 */
[----:B------:R-:W2:Y:S01]  /*c350*/  MUFU.TANH R11, R11 ;  /* 0x0000000b000b7308 */ /* 0x000ea20000002400 */
[----:B-1----:R-:W-:-:S05]  /*c360*/  FFMA.FTZ R6, R0, R21, R6 ;  /* 0x0000001500067223 */ /* 0x002fca0000010006 */
[----:B------:R-:W-:Y:S01]  /*c370*/  FSEL R56, R6, -INF , !P6 ;  /* 0xff80000006387808 */ /* 0x000fe20007000000 */
[----:B--2---:R-:W-:-:S05]  /*c380*/  FFMA.FTZ R11, R0, R21, R11 ;  /* 0x00000015000b7223 */ /* 0x004fca000001000b */
[----:B------:R-:W-:Y:S01]  /*c390*/  FSEL R42, R11, -INF , !P4 ;  /* 0xff8000000b2a7808 */ /* 0x000fe20006000000 */
[----:B------:R-:W-:Y:S05]  /*c3a0*/  @!P3 BRA `(.L_x_2539) ;  /* 0x00000d200000b947 */ /* 0x000fea0003800000 */
[----:B------:R-:W-:Y:S05]  /*c3b0*/  @!P0 BRA `(.L_x_2540) ;  /* 0x000003b000008947 */ /* 0x000fea0003800000 */
[----:B------:R-:W1:Y:S01]  /*c3c0*/  I2F.RP R10, R136 ;  /* 0x00000088000a7306 */ /* 0x000e620000209400 */
[----:B------:R-:W-:Y:S01]  /*c3d0*/  MOV R6, RZ ;  /* 0x000000ff00067202 */ /* 0x000fe20000000f00 */
[----:B------:R-:W-:-:S05]  /*c3e0*/  IMAD.SHL.U32 R5, R216, 0x80, RZ ;  /* 0x00000080d8057824 */ /* 0x000fca00078e00ff */
[----:B------:R-:W-:Y:S02]  /*c3f0*/  IABS R8, R5 ;  /* 0x0000000500087213 */ /* 0x000fe40000000000 */
[C---:B------:R-:W-:Y:S02]  /*c400*/  IADD3 R9, R5.reuse, -0x80, RZ ;  /* 0xffffff8005097810 */ /* 0x040fe40007ffe0ff */
[----:B------:R-:W-:Y:S01]  /*c410*/  LOP3.LUT R5, R5, c[0x0][0x2d0], RZ, 0x3c, !PT ;  /* 0x0000b40005057a12 */ /* 0x000fe200078e3cff */
[----:B-1----:R-:W1:Y:S02]  /*c420*/  MUFU.RCP R7, R10 ;  /* 0x0000000a00077308 */ /* 0x002e640000001000 */
[----:B-1----:R-:W-:-:S06]  /*c430*/  IADD3 R7, R7, 0xffffffe, RZ ;  /* 0x0ffffffe07077810 */ /* 0x002fcc0007ffe0ff */
[----:B------:R-:W1:Y:S02]  /*c440*/  F2I.FTZ.U32.TRUNC.NTZ R7, R7 ;  /* 0x0000000700077305 */ /* 0x000e64000021f000 */
[----:B-1----:R-:W-:-:S04]  /*c450*/  IMAD.MOV R3, RZ, RZ, -R7 ;  /* 0x000000ffff037224 */ /* 0x002fc800078e0a07 */
[----:B------:R-:W-:-:S04]  /*c460*/  IMAD R3, R3, R136, RZ ;  /* 0x0000008803037224 */ /* 0x000fc800078e02ff */
[----:B------:R-:W-:Y:S01]  /*c470*/  IMAD.HI.U32 R3, R7, R3, R6 ;  /* 0x0000000307037227 */ /* 0x000fe200078e0006 */
[----:B------:R-:W-:Y:S02]  /*c480*/  IABS R6, R9 ;  /* 0x0000000900067213 */ /* 0x000fe40000000000 */
[----:B------:R-:W-:-:S03]  /*c490*/  LOP3.LUT R9, R9, c[0x0][0x2d0], RZ, 0x3c, !PT ;  /* 0x0000b40009097a12 */ /* 0x000fc600078e3cff */
        /* <DEDUP_REMOVED lines=15> */
[----:B------:R-:W-:Y:S02]  /*c590*/  ISETP.NE.AND P4, PT, RZ, c[0x0][0x2d0], PT ;  /* 0x0000b400ff007a0c */ /* 0x000fe40003f85270 */
[----:B------:R-:W-:Y:S02]  /*c5a0*/  LOP3.LUT R5, RZ, c[0x0][0x2d0], RZ, 0x33, !PT ;  /* 0x0000b400ff057a12 */ /* 0x000fe400078e33ff */
[----:B------:R-:W-:Y:S02]  /*c5b0*/  @P3 IADD3 R10, R10, 0x1, RZ ;  /* 0x000000010a0a3810 */ /* 0x000fe40007ffe0ff */
[----:B------:R-:W-:Y:S02]  /*c5c0*/  ISETP.GE.AND P3, PT, R9, RZ, PT ;  /* 0x000000ff0900720c */ /* 0x000fe40003f66270 */
[----:B------:R-:W-:-:S03]  /*c5d0*/  @!P5 IADD3 R10, -R10, RZ, RZ ;  /* 0x000000ff0a0ad210 */ /* 0x000fc60007ffe1ff */
[----:B------:R-:W-:-:S05]  /*c5e0*/  @P6 IADD3 R3, R3, 0x1, RZ ;  /* 0x0000000103036810 */ /* 0x000fca0007ffe0ff */
[----:B------:R-:W-:Y:S01]  /*c5f0*/  IMAD.MOV.U32 R6, RZ, RZ, R3 ;  /* 0x000000ffff067224 */ /* 0x000fe200078e0003 */
[----:B------:R-:W-:-:S03]  /*c600*/  SEL R3, R5, R10, !P4 ;  /* 0x0000000a05037207 */ /* 0x000fc60006000000 */
[----:B------:R-:W-:Y:S02]  /*c610*/  @!P3 IMAD.MOV R6, RZ, RZ, -R6 ;  /* 0x000000ffff06b224 */ /* 0x000fe400078e0a06 */
[----:B------:R-:W-:-:S03]  /*c620*/  IMAD.WIDE R12, R3, 0x4, R226 ;  /* 0x00000004030c7825 */ /* 0x000fc600078e02e2 */
[----:B------:R-:W-:Y:S02]  /*c630*/  SEL R5, R5, R6, !P4 ;  /* 0x0000000605057207 */ /* 0x000fe40006000000 */
[----:B------:R-:W2:Y:S03]  /*c640*/  LDG.E R8, [R12.64] ;  /* 0x0000000c0c087981 */ /* 0x000ea6000c1e1900 */
[----:B------:R-:W-:-:S05]  /*c650*/  IMAD.WIDE R10, R5, 0x4, R226 ;  /* 0x00000004050a7825 */ /* 0x000fca00078e02e2 */
[----:B------:R-:W2:Y:S01]  /*c660*/  LDG.E R7, [R10.64] ;  /* 0x0000000c0a077981 */ /* 0x000ea2000c1e1900 */
[----:B------:R-:W-:Y:S01]  /*c670*/  MOV R6, c[0x0][0x2d0] ;  /* 0x0000b40000067a02 */ /* 0x000fe20000000f00 */
[----:B------:R-:W-:-:S04]  /*c680*/  IMAD.IADD R3, R3, 0x1, -R5 ;  /* 0x0000000103037824 */ /* 0x000fc800078e0a05 */
        /* <DEDUP_REMOVED lines=14> */
.L_x_2540:
[----:B------:R-:W-:-:S04]  /*c770*/  LEA R7, -R134, RZ, 0x7 ;  /* 0x000000ff86077211 */ /* 0x000fc800078e39ff */
[----:B------:R-:W-:Y:S02]  /*c780*/  SHF.R.S32.HI R10, RZ, 0x1f, R7 ;  /* 0x0000001fff0a7819 */ /* 0x000fe40000011407 */
.L_x_2541:
[CC--:B------:R-:W-:Y:S01]  /*c790*/  @!P1 IADD3 R6, P3, R184.reuse, R7.reuse, RZ ;  /* 0x00000007b8069210 */ /* 0x0c0fe20007f7e0ff */
[----:B------:R1:W-:Y:S01]  /*c7a0*/  @P2 STS.128 [R217+0x4000], RZ ;  /* 0x004000ffd9002388 */ /* 0x0003e20000000c00 */
[-C--:B------:R-:W-:Y:S01]  /*c7b0*/  @!P1 IADD3 R9, P5, P4, R184, R7.reuse, R212 ;  /* 0x00000007b8099210 */ /* 0x080fe20007cbe0d4 */
[----:B------:R-:W-:Y:S01]  /*c7c0*/  BSSY B0, `(.L_x_2542) ;  /* 0x000008d000007945 */ /* 0x000fe20003800000 */
[----:B------:R-:W-:Y:S01]  /*c7d0*/  @!P2 IADD3 R5, P6, R212, R7, RZ ;  /* 0x00000007d405a210 */ /* 0x000fe20007fde0ff */
[C-C-:B------:R-:W-:Y:S01]  /*c7e0*/  @!P1 IMAD.X R3, R185.reuse, 0x1, R10.reuse, P3 ;  /* 0x00000001b9039824 */ /* 0x140fe200018e060a */
[C---:B------:R-:W-:Y:S02]  /*c7f0*/  @!P1 LEA R38, P3, R6.reuse, c[0x0][0x168], 0x1 ;  /* 0x00005a0006269a11 */ /* 0x040fe400078608ff */
        /* <DEDUP_REMOVED lines=23> */
[C---:B------:R-:W-:Y:S01]  /*c970*/  IADD3 R5, P4, R212.reuse, R3, RZ ;  /* 0x00000003d4057210 */ /* 0x040fe20007f9e0ff */
        /* <DEDUP_REMOVED lines=10> */
[C---:B------:R-:W-:Y:S01]  /*ca20*/  @!P1 IADD3 R12, P3, R184.reuse, R5, RZ ;  /* 0x00000005b80c9210 */ /* 0x040fe20007f7e0ff */
[--C-:B------:R-:W-:Y:S01]  /*ca30*/  IMAD.X R6, R211, 0x1, R8.reuse, P4 ;  /* 0x00000001d3067824 */ /* 0x100fe200020e0608 */
[----:B------:R-:W-:Y:S01]  /*ca40*/  @!P2 LEA R16, P5, R5, R232, 0x1 ;  /* 0x000000e80510a211 */ /* 0x000fe200078a08ff */
[----:B------:R1:W-:Y:S01]  /*ca50*/  @P1 STS.128 [R217+0x8800], RZ ;  /* 0x008800ffd9001388 */ /* 0x0003e20000000c00 */
[----:B------:R-:W-:Y:S01]  /*ca60*/  @!P1 IADD3 R11, P4, R184, R3, RZ ;  /* 0x00000003b80b9210 */ /* 0x000fe20007f9e0ff */
[--C-:B------:R-:W-:Y:S01]  /*ca70*/  @!P1 IMAD.X R9, R185, 0x1, R8.reuse, P3 ;  /* 0x00000001b9099824 */ /* 0x100fe200018e0608 */
[C---:B--2---:R-:W-:Y:S01]  /*ca80*/  @!P1 LEA R14, P3, R12.reuse, c[0x0][0x168], 0x1 ;  /* 0x00005a000c0e9a11 */ /* 0x044fe200078608ff */
[----:B------:R-:W-:Y:S01]  /*ca90*/  @!PT LDS RZ, [RZ] ;  /* 0x00000000fffff984 */ /* 0x000fe20000000800 */
[----:B------:R-:W-:Y:S01]  /*caa0*/  @!PT LDS RZ, [RZ] ;  /* 0x00000000fffff984 */ /* 0x000fe20000000800 */
[----:B------:R-:W-:Y:S01]  /*cab0*/  @!PT LDS RZ, [RZ] ;  /* 0x00000000fffff984 */ /* 0x000fe20000000800 */
[----:B------:R1:W-:Y:S01]  /*cac0*/  @!P1 LDGSTS.E.BYPASS.LTC128B.128 [R217+0x8800], [R22.64+0x80] ;  /* 0x0880008016d99fae */ /* 0x0003e2000b901d4c */
[----:B------:R-:W-:Y:S01]  /*cad0*/  @!P2 LEA.HI.X R17, R5, R233, R8, 0x1, P5 ;  /* 0x000000e90511a211 */ /* 0x000fe200028f0c08 */
[----:B------:R-:W-:Y:S01]  /*cae0*/  @!P1 IMAD.X R8, R185, 0x1, R6, P4 ;  /* 0x00000001b9089824 */ /* 0x000fe200020e0606 */
[----:B------:R-:W-:Y:S01]  /*caf0*/  @!P1 LEA.HI.X R15, R12, c[0x0][0x16c], R9, 0x1, P3 ;  /* 0x00005b000c0f9a11 */ /* 0x000fe200018f0c09 */
[----:B------:R1:W-:Y:S01]  /*cb00*/  @P2 STS.128 [R217+0x5000], RZ ;  /* 0x005000ffd9002388 */ /* 0x0003e20000000c00 */
[----:B------:R-:W-:-:S02]  /*cb10*/  @!P1 LEA R40, P4, R11, c[0x0][0x168], 0x1 ;  /* 0x00005a000b289a11 */ /* 0x000fc400078808ff */
[C---:B------:R-:W-:Y:S01]  /*cb20*/  IADD3 R5, P3, R212.reuse, R3, RZ ;  /* 0x00000003d4057210 */ /* 0x040fe20007f7e0ff */
[----:B------:R-:W-:Y:S01]  /*cb30*/  @!PT LDS RZ, [RZ] ;  /* 0x00000000fffff984 */ /* 0x000fe20000000800 */
[----:B------:R-:W-:Y:S01]  /*cb40*/  @!PT LDS RZ, [RZ] ;  /* 0x00000000fffff984 */ /* 0x000fe20000000800 */
[----:B------:R-:W-:Y:S01]  /*cb50*/  @!PT LDS RZ, [RZ] ;  /* 0x00000000fffff984 */ /* 0x000fe20000000800 */
[----:B------:R1:W-:Y:S01]  /*cb60*/  @!P2 LDGSTS.E.BYPASS.LTC128B.128 [R217+0x5000], [R20.64] ;  /* 0x0500000014d9afae */ /* 0x0003e2000b901d4c */
[-C--:B------:R-:W-:Y:S02]  /*cb70*/  @!P2 LEA R66, P5, R3, R232.reuse, 0x1 ;  /* 0x000000e80342a211 */ /* 0x080fe400078a08ff */
[----:B------:R-:W-:Y:S01]  /*cb80*/  @!P1 LEA.HI.X R41, R11, c[0x0][0x16c], R8, 0x1, P4 ;  /* 0x00005b000b299a11 */ /* 0x000fe200020f0c08 */
[--C-:B------:R-:W-:Y:S01]  /*cb90*/  IMAD.X R8, R211, 0x1, R6.reuse, P3 ;  /* 0x00000001d3087824 */ /* 0x100fe200018e0606 */
[----:B------:R-:W-:Y:S01]  /*cba0*/  @!P2 LEA.HI.X R67, R3, R233, R6, 0x1, P5 ;  /* 0x000000e90343a211 */ /* 0x000fe200028f0c06 */
[----:B------:R1:W-:Y:S01]  /*cbb0*/  @P1 STS.128 [R217+0x9000], RZ ;  /* 0x009000ffd9001388 */ /* 0x0003e20000000c00 */
[-C--:B------:R-:W-:Y:S02]  /*cbc0*/  IADD3 R3, P3, R212, R5.reuse, RZ ;  /* 0x00000005d4037210 */ /* 0x080fe40007f7e0ff */
[C---:B------:R-:W-:Y:S01]  /*cbd0*/  @!P1 IADD3 R12, P4, R184.reuse, R5, RZ ;  /* 0x00000005b80c9210 */ /* 0x040fe20007f9e0ff */
        /* <DEDUP_REMOVED lines=8> */
[C---:B------:R-:W-:Y:S01]  /*cc60*/  @!P1 LEA R140, P4, R12.reuse, c[0x0][0x168], 0x1 ;  /* 0x00005a000c8c9a11 */ /* 0x040fe200078808ff */
[----:B------:R1:W-:Y:S01]  /*cc70*/  @P2 STS.128 [R217+0x5800], RZ ;  /* 0x005800ffd9002388 */ /* 0x0003e20000000c00 */
[----:B------:R-:W-:Y:S01]  /*cc80*/  @!P2 LEA.HI.X R147, R5, R233, R8, 0x1, P5 ;  /* 0x000000e90593a211 */ /* 0x000fe200028f0c08 */
[----:B------:R-:W-:Y:S01]  /*cc90*/  @!P1 IMAD.X R8, R185, 0x1, R6, P3 ;  /* 0x00000001b9089824 */ /* 0x000fe200018e0606 */
[----:B------:R-:W-:Y:S01]  /*cca0*/  @!P1 LEA.HI.X R141, R12, c[0x0][0x16c], R9, 0x1, P4 ;  /* 0x00005b000c8d9a11 */ /* 0x000fe200020f0c09 */
[----:B------:R-:W-:Y:S01]  /*ccb0*/  @!PT LDS RZ, [RZ] ;  /* 0x00000000fffff984 */ /* 0x000fe20000000800 */
[----:B------:R-:W-:Y:S01]  /*ccc0*/  @!PT LDS RZ, [RZ] ;  /* 0x00000000fffff984 */ /* 0x000fe20000000800 */
[----:B------:R-:W-:Y:S01]  /*ccd0*/  @!PT LDS RZ, [RZ] ;  /* 0x00000000fffff984 */ /* 0x000fe20000000800 */
[----:B------:R2:W-:Y:S01]  /*cce0*/  @!P2 LDGSTS.E.BYPASS.LTC128B.128 [R217+0x5800], [R16.64] ;  /* 0x0580000010d9afae */ /* 0x0005e2000b901d4c */
[----:B------:R-:W-:-:S03]  /*ccf0*/  @!P1 LEA R12, P3, R11, c[0x0][0x168], 0x1 ;  /* 0x00005a000b0c9a11 */ /* 0x000fc600078608ff */
[----:B------:R1:W-:Y:S01]  /*cd00*/  @P1 STS.128 [R217+0x9800], RZ ;  /* 0x009800ffd9001388 */ /* 0x0003e20000000c00 */
[----:B------:R-:W-:Y:S02]  /*cd10*/  @!P1 LEA.HI.X R13, R11, c[0x0][0x16c], R8, 0x1, P3 ;  /* 0x00005b000b0d9a11 */ /* 0x000fe400018f0c08 */
[C---:B------:R-:W-:Y:S01]  /*cd20*/  @!P2 LEA R8, P4, R3.reuse, R232, 0x1 ;  /* 0x000000e80308a211 */ /* 0x040fe200078808ff */
[----:B------:R-:W-:Y:S01]  /*cd30*/  @!PT LDS RZ, [RZ] ;  /* 0x00000000fffff984 */ /* 0x000fe20000000800 */
[----:B------:R-:W-:Y:S01]  /*cd40*/  @!PT LDS RZ, [RZ] ;  /* 0x00000000fffff984 */ /* 0x000fe20000000800 */
[----:B------:R-:W-:Y:S01]  /*cd50*/  @!PT LDS RZ, [RZ] ;  /* 0x00000000fffff984 */ /* 0x000fe20000000800 */
[----:B------:R1:W-:Y:S01]  /*cd60*/  @!P1 LDGSTS.E.BYPASS.LTC128B.128 [R217+0x9800], [R14.64+0x80] ;  /* 0x098000800ed99fae */ /* 0x0003e2000b901d4c */
[----:B------:R-:W-:Y:S02]  /*cd70*/  IADD3 R5, P3, R212, R3, RZ ;  /* 0x00000003d4057210 */ /* 0x000fe40007f7e0ff */
[--C-:B------:R-:W-:Y:S01]  /*cd80*/  @!P2 LEA.HI.X R9, R3, R233, R6.reuse, 0x1, P4 ;  /* 0x000000e90309a211 */ /* 0x100fe200020f0c06 */
[----:B------:R1:W-:Y:S02]  /*cd90*/  @P2 STS.128 [R217+0x6000], RZ ;  /* 0x006000ffd9002388 */ /* 0x0003e40000000c00 */
[----:B------:R-:W-:-:S02]  /*cda0*/  IMAD.X R6, R211, 0x1, R6, P3 ;  /* 0x00000001d3067824 */ /* 0x000fc400018e0606 */
        /* <DEDUP_REMOVED lines=46> */
.L_x_2543:
[----:B------:R-:W-:Y:S05]  /*d090*/  BSYNC B0 ;  /* 0x0000000000007941 */ /* 0x000fea0003800000 */
.L_x_2542:
[----:B------:R-:W0:Y:S01]  /*d0a0*/  LDGDEPBAR ;  /* 0x00000000000079af */ /* 0x000e220000000000 */
[----:B------:R-:W-:-:S04]  /*d0b0*/  LEA R232, P1, R7, R232, 0x1 ;  /* 0x000000e807e87211 */ /* 0x000fc800078208ff */
[----:B------:R-:W-:Y:S02]  /*d0c0*/  LEA.HI.X R233, R7, R233, R10, 0x1, P1 ;  /* 0x000000e907e97211 */ /* 0x000fe400008f0c0a */
.L_x_2539:
        /* <DEDUP_REMOVED lines=17> */
[----:B------:R-:W-:-:S04]  /*d1e0*/  FMNMX.FTZ R6, R25, R6, !PT ;  /* 0x0000000619067209 */ /* 0x000fc80007810000 */
[----:B------:R-:W-:-:S04]  /*d1f0*/  FMNMX.FTZ R6, R135, R6, !PT ;  /* 0x0000000687067209 */ /* 0x000fc80007810000 */
[----:B------:R-:W-:-:S04]  /*d200*/  FMNMX.FTZ R3, R37, R6, !PT ;  /* 0x0000000625037209 */ /* 0x000fc80007810000 */
        /* <DEDUP_REMOVED lines=55> */
[C---:B------:R-:W-:Y:S01]  /*d580*/  FSETP.NEU.FTZ.AND P2, PT, R34.reuse, -INF , PT ;  /* 0xff8000002200780b */ /* 0x040fe20003f5d000 */
[----:B------:R-:W-:-:S05]  /*d590*/  FMUL.FTZ R59, R34, c[0x0][0x23c] ;  /* 0x00008f00223b7a20 */ /* 0x000fca0000410000 */
[----:B------:R-:W-:-:S05]  /*d5a0*/  FSEL R59, R59, RZ, P2 ;  /* 0x000000ff3b3b7208 */ /* 0x000fca0001000000 */
[--C-:B------:R-:W-:Y:S01]  /*d5b0*/  FFMA.FTZ R32, R4, c[0x0][0x23c], -R59.reuse ;  /* 0x00008f0004207a23 */ /* 0x100fe2000001083b */
[----:B------:R-:W-:Y:S01]  /*d5c0*/  FSEL R4, R34, RZ, P2 ;  /* 0x000000ff22047208 */ /* 0x000fe20001000000 */
[--C-:B------:R-:W-:Y:S01]  /*d5d0*/  FFMA.FTZ R31, R28, c[0x0][0x23c], -R59.reuse ;  /* 0x00008f001c1f7a23 */ /* 0x100fe2000001083b */
[----:B--2---:R-:W-:Y:S01]  /*d5e0*/  FMNMX.FTZ R33, R6, R33, !PT ;  /* 0x0000002106217209 */ /* 0x004fe20007810000 */
[--C-:B------:R-:W-:Y:S02]  /*d5f0*/  FFMA.FTZ R30, R30, c[0x0][0x23c], -R59.reuse ;  /* 0x00008f001e1e7a23 */ /* 0x100fe4000001083b */
[----:B------:R-:W-:Y:S01]  /*d600*/  FADD.FTZ R4, R133, -R4 ;  /* 0x8000000485047221 */ /* 0x000fe20000010000 */
[C---:B------:R-:W-:Y:S01]  /*d610*/  FSETP.NEU.FTZ.AND P1, PT, R33.reuse, -INF , PT ;  /* 0xff8000002100780b */ /* 0x040fe20003f3d000 */
[----:B------:R-:W-:Y:S01]  /*d620*/  FMUL.FTZ R49, R33, c[0x0][0x23c] ;  /* 0x00008f0021317a20 */ /* 0x000fe20000410000 */
[----:B------:R-:W-:Y:S01]  /*d630*/  MUFU.EX2 R32, R32 ;  /* 0x0000002000207308 */ /* 0x000fe20000000800 */
[--C-:B------:R-:W-:Y:S01]  /*d640*/  FFMA.FTZ R29, R29, c[0x0][0x23c], -R59.reuse ;  /* 0x00008f001d1d7a23 */ /* 0x100fe2000001083b */
[----:B------:R-:W-:Y:S01]  /*d650*/  FSEL R5, R33, RZ, P1 ;  /* 0x000000ff21057208 */ /* 0x000fe20000800000 */
[----:B------:R-:W-:Y:S01]  /*d660*/  FMUL.FTZ R41, R4, c[0x0][0x23c] ;  /* 0x00008f0004297a20 */ /* 0x000fe20000410000 */
[----:B------:R-:W-:Y:S01]  /*d670*/  FSEL R49, R49, RZ, P1 ;  /* 0x000000ff31317208 */ /* 0x000fe20000800000 */
[----:B------:R-:W-:-:S02]  /*d680*/  FFMA.FTZ R51, R27, c[0x0][0x23c], -R59 ;  /* 0x00008f001b337a23 */ /* 0x000fc4000001083b */
[----:B------:R-:W-:Y:S01]  /*d690*/  FADD.FTZ R5, R132, -R5 ;  /* 0x8000000584057221 */ /* 0x000fe20000010000 */
[----:B------:R-:W1:Y:S01]  /*d6a0*/  MUFU.EX2 R31, R31 ;  /* 0x0000001f001f7308 */ /* 0x000e620000000800 */
[--C-:B------:R-:W-:Y:S02]  /*d6b0*/  FFMA.FTZ R28, R2, c[0x0][0x23c], -R49.reuse ;  /* 0x00008f00021c7a23 */ /* 0x100fe40000010831 */
[--C-:B------:R-:W-:Y:S02]  /*d6c0*/  FFMA.FTZ R3, R35, c[0x0][0x23c], -R49.reuse ;  /* 0x00008f0023037a23 */ /* 0x100fe40000010831 */
[--C-:B------:R-:W-:Y:S02]  /*d6d0*/  FFMA.FTZ R2, R63, c[0x0][0x23c], -R49.reuse ;  /* 0x00008f003f027a23 */ /* 0x100fe40000010831 */
[----:B------:R-:W-:Y:S01]  /*d6e0*/  FFMA.FTZ R35, R61, c[0x0][0x23c], -R49 ;  /* 0x00008f003d237a23 */ /* 0x000fe20000010831 */
[----:B------:R-:W-:Y:S01]  /*d6f0*/  MUFU.EX2 R30, R30 ;  /* 0x0000001e001e7308 */ /* 0x000fe20000000800 */
[----:B------:R-:W-:-:S02]  /*d700*/  FMUL.FTZ R40, R5, c[0x0][0x23c] ;  /* 0x00008f0005287a20 */ /* 0x000fc40000410000 */
[--C-:B------:R-:W-:Y:S02]  /*d710*/  FFMA.FTZ R60, R60, c[0x0][0x23c], -R59.reuse ;  /* 0x00008f003c3c7a23 */ /* 0x100fe4000001083b */
[--C-:B------:R-:W-:Y:S02]  /*d720*/  FFMA.FTZ R58, R58, c[0x0][0x23c], -R59.reuse ;  /* 0x00008f003a3a7a23 */ /* 0x100fe4000001083b */
[----:B------:R-:W-:Y:S01]  /*d730*/  FFMA.FTZ R61, R25, c[0x0][0x23c], -R59 ;  /* 0x00008f00193d7a23 */ /* 0x000fe2000001083b */
[----:B------:R-:W2:Y:S01]  /*d740*/  MUFU.EX2 R29, R29 ;  /* 0x0000001d001d7308 */ /* 0x000ea20000000800 */
[----:B-1----:R-:W-:Y:S01]  /*d750*/  F2FP.BF16.PACK_AB R4, R31, R32 ;  /* 0x000000201f04723e */ /* 0x002fe200000010ff */
[--C-:B------:R-:W-:Y:S02]  /*d760*/  FFMA.FTZ R65, R26, c[0x0][0x23c], -R49.reuse ;  /* 0x00008f001a417a23 */ /* 0x100fe40000010831 */
[--C-:B------:R-:W-:Y:S02]  /*d770*/  FFMA.FTZ R132, R24, c[0x0][0x23c], -R49.reuse ;  /* 0x00008f0018847a23 */ /* 0x100fe40000010831 */
[--C-:B------:R-:W-:Y:S01]  /*d780*/  FFMA.FTZ R63, R46, c[0x0][0x23c], -R49.reuse ;  /* 0x00008f002e3f7a23 */ /* 0x100fe20000010831 */
[----:B------:R-:W-:Y:S01]  /*d790*/  LDSM.16.MT88.4 R24, [R201+0xc800] ;  /* 0x00c80000c918783b */ /* 0x000fe20000004200 */
[----:B------:R-:W-:Y:S01]  /*d7a0*/  MUFU.EX2 R28, R28 ;  /* 0x0000001c001c7308 */ /* 0x000fe20000000800 */
[----:B------:R-:W-:-:S02]  /*d7b0*/  FFMA.FTZ R66, R44, c[0x0][0x23c], -R49 ;  /* 0x00008f002c427a23 */ /* 0x000fc40000010831 */
[--C-:B------:R-:W-:Y:S01]  /*d7c0*/  FFMA.FTZ R136, R37, c[0x0][0x23c], -R59.reuse ;  /* 0x00008f0025887a23 */ /* 0x100fe2000001083b */
[----:B------:R-:W-:Y:S01]  /*d7d0*/  LDSM.16.MT88.4 R44, [R139+0x10800] ;  /* 0x010800008b2c783b */ /* 0x000fe20000004200 */
[--C-:B------:R-:W-:Y:S02]  /*d7e0*/  FFMA.FTZ R140, R36, c[0x0][0x23c], -R59.reuse ;  /* 0x00008f00248c7a23 */ /* 0x100fe4000001083b */
[--C-:B------:R-:W-:Y:S01]  /*d7f0*/  FFMA.FTZ R67, R135, c[0x0][0x23c], -R59.reuse ;  /* 0x00008f0087437a23 */ /* 0x100fe2000001083b */
[----:B------:R-:W1:Y:S01]  /*d800*/  MUFU.EX2 R3, R3 ;  /* 0x0000000300037308 */ /* 0x000e620000000800 */
[----:B--2---:R-:W-:Y:S01]  /*d810*/  F2FP.BF16.PACK_AB R6, R29, R30 ;  /* 0x0000001e1d06723e */ /* 0x004fe200000010ff */
[----:B------:R-:W-:Y:S01]  /*d820*/  LDSM.16.MT88.4 R36, [R138+0x10800] ;  /* 0x010800008a24783b */ /* 0x000fe20000004200 */
[--C-:B------:R-:W-:Y:S02]  /*d830*/  FFMA.FTZ R143, R162, c[0x0][0x23c], -R59.reuse ;  /* 0x00008f00a28f7a23 */ /* 0x100fe4000001083b */
[----:B------:R-:W-:-:S02]  /*d840*/  FFMA.FTZ R133, R55, c[0x0][0x23c], -R59 ;  /* 0x00008f0037857a23 */ /* 0x000fc4000001083b */
[----:B------:R-:W-:Y:S01]  /*d850*/  FFMA.FTZ R135, R53, c[0x0][0x23c], -R49 ;  /* 0x00008f0035877a23 */ /* 0x000fe20000010831 */
[----:B------:R-:W-:Y:S01]  /*d860*/  MUFU.EX2 R2, R2 ;  /* 0x0000000200027308 */ /* 0x000fe20000000800 */
[--C-:B------:R-:W-:Y:S02]  /*d870*/  FFMA.FTZ R162, R54, c[0x0][0x23c], -R59.reuse ;  /* 0x00008f0036a27a23 */ /* 0x100fe4000001083b */
[----:B------:R-:W-:Y:S02]  /*d880*/  FFMA.FTZ R164, R52, c[0x0][0x23c], -R59 ;  /* 0x00008f0034a47a23 */ /* 0x000fe4000001083b */
[--C-:B------:R-:W-:Y:S01]  /*d890*/  FFMA.FTZ R146, R252, c[0x0][0x23c], -R49.reuse ;  /* 0x00008f00fc927a23 */ /* 0x100fe20000010831 */
[----:B------:R-:W-:Y:S01]  /*d8a0*/  LDSM.16.MT88.4 R52, [R138+0x11000] ;  /* 0x011000008a34783b */ /* 0x000fe20000004200 */
[--C-:B------:R-:W-:Y:S01]  /*d8b0*/  FFMA.FTZ R141, R250, c[0x0][0x23c], -R49.reuse ;  /* 0x00008f00fa8d7a23 */ /* 0x100fe20000010831 */
[----:B------:R-:W2:Y:S01]  /*d8c0*/  MUFU.EX2 R35, R35 ;  /* 0x0000002300237308 */ /* 0x000ea20000000800 */
[----:B-1----:R-:W-:Y:S01]  /*d8d0*/  F2FP.BF16.PACK_AB R5, R3, R28 ;  /* 0x0000001c0305723e */ /* 0x002fe200000010ff */
[----:B------:R-:W-:-:S02]  /*d8e0*/  FFMA.FTZ R148, R248, c[0x0][0x23c], -R49 ;  /* 0x00008f00f8947a23 */ /* 0x000fc40000010831 */
[----:B------:R-:W-:Y:S02]  /*d8f0*/  FFMA.FTZ R145, R246, c[0x0][0x23c], -R59 ;  /* 0x00008f00f6917a23 */ /* 0x000fe4000001083b */
[--C-:B------:R-:W-:Y:S02]  /*d900*/  FFMA.FTZ R147, R244, c[0x0][0x23c], -R49.reuse ;  /* 0x00008f00f4937a23 */ /* 0x100fe40000010831 */
[----:B------:R-:W1:Y:S01]  /*d910*/  MUFU.EX2 R41, R41 ;  /* 0x0000002900297308 */ /* 0x000e620000000800 */
        /* <DEDUP_REMOVED lines=105> */
[----:B------:R-:W-:Y:S01]  /*dfb0*/  FMUL.FTZ R69, R69, R41 ;  /* 0x0000002945457220 */ /* 0x000fe20000410000 */
[----:B------:R-:W2:Y:S01]  /*dfc0*/  LDSM.16.MT88.4 R12, [R137+0xc800] ;  /* 0x00c80000890c783b */ /* 0x000ea20000004200 */
[-C--:B------:R-:W-:Y:S01]  /*dfd0*/  FMUL.FTZ R70, R70, R40.reuse ;  /* 0x0000002846467220 */ /* 0x080fe20000410000 */
[----:B------:R-:W1:Y:S01]  /*dfe0*/  MUFU.EX2 R148, R148 ;  /* 0x0000009400947308 */ /* 0x000e620000000800 */
[----:B------:R-:W-:Y:S02]  /*dff0*/  FMUL.FTZ R71, R71, R40 ;  /* 0x0000002847477220 */ /* 0x000fe40000410000 */
[--C-:B------:R-:W-:Y:S01]  /*e000*/  FFMA.FTZ R155, R228, c[0x0][0x23c], -R49.reuse ;  /* 0x00008f00e49b7a23 */ /* 0x100fe20000010831 */
[----:B---3--:R-:W-:Y:S01]  /*e010*/  HMMA.16816.F32.BF16 R72, R4, R8, R72 ;  /* 0x000000080448723c */ /* 0x008fe20000041848 */
[----:B------:R-:W-:-:S02]  /*e020*/  FFMA.FTZ R198, R198, c[0x0][0x23c], -R49 ;  /* 0x00008f00c6c67a23 */ /* 0x000fc40000010831 */
[--C-:B------:R-:W-:Y:S01]  /*e030*/  FFMA.FTZ R157, R178, c[0x0][0x23c], -R59.reuse ;  /* 0x00008f00b29d7a23 */ /* 0x100fe2000001083b */
[----:B------:R-:W-:Y:S01]  /*e040*/  MUFU.EX2 R143, R143 ;  /* 0x0000008f008f7308 */ /* 0x000fe20000000800 */
[----:B------:R-:W-:Y:S02]  /*e050*/  FFMA.FTZ R176, R176, c[0x0][0x23c], -R59 ;  /* 0x00008f00b0b07a23 */ /* 0x000fe4000001083b */
[--C-:B------:R-:W-:Y:S01]  /*e060*/  FFMA.FTZ R159, R172, c[0x0][0x23c], -R49.reuse ;  /* 0x00008f00ac9f7a23 */ /* 0x100fe20000010831 */
[----:B------:R-:W-:Y:S01]  /*e070*/  HMMA.16816.F32.BF16 R68, R4, R10, R68 ;  /* 0x0000000a0444723c */ /* 0x000fe20000041844 */
[----:B------:R-:W3:Y:S01]  /*e080*/  LDSM.16.MT88.4 R8, [R201+0x10800] ;  /* 0x01080000c908783b */ /* 0x000ee20000004200 */
[--C-:B------:R-:W-:Y:S02]  /*e090*/  FFMA.FTZ R170, R170, c[0x0][0x23c], -R49.reuse ;  /* 0x00008f00aaaa7a23 */ /* 0x100fe40000010831 */
[----:B------:R-:W2:Y:S01]  /*e0a0*/  MUFU.EX2 R162, R162 ;  /* 0x000000a200a27308 */ /* 0x000ea20000000800 */
[----:B------:R-:W-:-:S02]  /*e0b0*/  FFMA.FTZ R161, R168, c[0x0][0x23c], -R49 ;  /* 0x00008f00a8a17a23 */ /* 0x000fc40000010831 */
[----:B-1----:R-:W-:Y:S01]  /*e0c0*/  F2FP.BF16.PACK_AB R4, R60, R51 ;  /* 0x000000333c04723e */ /* 0x002fe200000010ff */
        /* <DEDUP_REMOVED lines=15> */
[----:B------:R-:W1:Y:S01]  /*e1c0*/  LDSM.16.MT88.4 R20, [R137+0x10800] ;  /* 0x010800008914783b */ /* 0x000e620000004200 */
        /* <DEDUP_REMOVED lines=12> */
[C---:B--2---:R-:W-:Y:S02]  /*e290*/  HMMA.16816.F32.BF16 R104, R4.reuse, R12, R104 ;  /* 0x0000000c0468723c */ /* 0x044fe40000041868 */
[----:B------:R-:W2:Y:S06]  /*e2a0*/  MUFU.EX2 R182, R182 ;  /* 0x000000b600b67308 */ /* 0x000eac0000000800 */
        /* <DEDUP_REMOVED lines=11> */
[----:B------:R-:W-:Y:S01]  /*e360*/  LDSM.16.MT88.4 R36, [R137+0x11000] ;  /* 0x011000008924783b */ /* 0x000fe20000004200 */
[----:B------:R-:W-:Y:S06]  /*e370*/  MUFU.EX2 R155, R155 ;  /* 0x0000009b009b7308 */ /* 0x000fec0000000800 */
[C---:B------:R-:W-:Y:S02]  /*e380*/  HMMA.16816.F32.BF16 R128, R4.reuse, R24, R128 ;  /* 0x000000180480723c */ /* 0x040fe40000041880 */
[----:B------:R-:W1:Y:S06]  /*e390*/  MUFU.EX2 R198, R198 ;  /* 0x000000c600c67308 */ /* 0x000e6c0000000800 */
[C---:B------:R-:W-:Y:S01]  /*e3a0*/  HMMA.16816.F32.BF16 R124, R4.reuse, R26, R124 ;  /* 0x0000001a047c723c */ /* 0x040fe2000004187c */
[----:B------:R-:W2:Y:S01]  /*e3b0*/  LDSM.16.MT88.4 R24, [R201+0xd000] ;  /* 0x00d00000c918783b */ /* 0x000ea20000004200 */
[----:B------:R-:W-:Y:S06]  /*e3c0*/  MUFU.EX2 R157, R157 ;  /* 0x0000009d009d7308 */ /* 0x000fec0000000800 */
[C---:B---3--:R-:W-:Y:S02]  /*e3d0*/  HMMA.16816.F32.BF16 R96, R4.reuse, R8, R96 ;  /* 0x000000080460723c */ /* 0x048fe40000041860 */
[----:B------:R-:W-:Y:S06]  /*e3e0*/  MUFU.EX2 R176, R176 ;  /* 0x000000b000b07308 */ /* 0x000fec0000000800 */
[C---:B------:R-:W-:Y:S01]  /*e3f0*/  HMMA.16816.F32.BF16 R92, R4.reuse, R10, R92 ;  /* 0x0000000a045c723c */ /* 0x040fe2000004185c */
[----:B------:R-:W3:Y:S01]  /*e400*/  LDSM.16.MT88.4 R8, [R137+0xd000] ;  /* 0x00d000008908783b */ /* 0x000ee20000004200 */
[----:B------:R-:W-:Y:S06]  /*e410*/  MUFU.EX2 R159, R159 ;  /* 0x0000009f009f7308 */ /* 0x000fec0000000800 */
[C---:B-1----:R-:W-:Y:S02]  /*e420*/  HMMA.16816.F32.BF16 R72, R4.reuse, R20, R72 ;  /* 0x000000140448723c */ /* 0x042fe40000041848 */
[----:B------:R-:W-:Y:S06]  /*e430*/  MUFU.EX2 R170, R170 ;  /* 0x000000aa00aa7308 */ /* 0x000fec0000000800 */
[----:B------:R-:W-:Y:S01]  /*e440*/  HMMA.16816.F32.BF16 R68, R4, R22, R68 ;  /* 0x000000160444723c */ /* 0x000fe20000041844 */
[----:B------:R-:W1:Y:S01]  /*e450*/  LDSM.16.MT88.4 R20, [R201+0x11000] ;  /* 0x01100000c914783b */ /* 0x000e620000004200 */
        /* <DEDUP_REMOVED lines=82> */
[C---:B--2---:R-:W-:Y:S08]  /*e980*/  HMMA.16816.F32.BF16 R104, R4.reuse, R8, R104 ;  /* 0x000000080468723c */ /* 0x044ff00000041868 */
[C---:B------:R-:W-:Y:S01]  /*e990*/  HMMA.16816.F32.BF16 R100, R4.reuse, R10, R100 ;  /* 0x0000000a0464723c */ /* 0x040fe20000041864 */
[----:B------:R-:W2:Y:S07]  /*e9a0*/  LDSM.16.MT88.4 R8, [R139+0xe800] ;  /* 0x00e800008b08783b */ /* 0x000eae0000004200 */
        /* <DEDUP_REMOVED lines=15> */
[----:B-1----:R-:W-:-:S02]  /*eaa0*/  F2FP.BF16.PACK_AB R4, R55, R54 ;  /* 0x000000363704723e */ /* 0x002fc400000010ff */
[----:B------:R-:W-:Y:S02]  /*eab0*/  F2FP.BF16.PACK_AB R5, R170, R159 ;  /* 0x0000009faa05723e */ /* 0x000fe400000010ff */
[----:B------:R-:W-:Y:S02]  /*eac0*/  F2FP.BF16.PACK_AB R6, R176, R157 ;  /* 0x0000009db006723e */ /* 0x000fe400000010ff */
[----:B------:R-:W-:-:S07]  /*ead0*/  F2FP.BF16.PACK_AB R7, R166, R161 ;  /* 0x000000a1a607723e */ /* 0x000fce00000010ff */
[C---:B--2---:R-:W-:Y:S08]  /*eae0*/  HMMA.16816.F32.BF16 R120, R4.reuse, R8, R120 ;  /* 0x000000080478723c */ /* 0x044ff00000041878 */
        /* <DEDUP_REMOVED lines=83> */
[----:B------:R-:W-:Y:S01]  /*f020*/  FADD.FTZ R2, R61, R2 ;  /* 0x000000023d027221 */ /* 0x000fe20000010000 */
[----:B------:R-:W-:Y:S01]  /*f030*/  MOV R132, R33 ;  /* 0x0000002100847202 */ /* 0x000fe20000000f00 */
[----:B------:R-:W-:-:S02]  /*f040*/  FADD.FTZ R66, R66, R63 ;  /* 0x0000003f42427221 */ /* 0x000fc40000010000 */
[----:B------:R-:W-:Y:S02]  /*f050*/  FADD.FTZ R3, R67, R2 ;  /* 0x0000000243037221 */ /* 0x000fe40000010000 */
[----:B------:R-:W-:Y:S01]  /*f060*/  FADD.FTZ R135, R135, R66 ;  /* 0x0000004287877221 */ /* 0x000fe20000010000 */
[C---:B------:R-:W-:Y:S01]  /*f070*/  HMMA.16816.F32.BF16 R100, R4.reuse, R10, R100 ;  /* 0x0000000a0464723c */ /* 0x040fe20000041864 */
[----:B------:R-:W-:Y:S01]  /*f080*/  FADD.FTZ R3, R136, R3 ;  /* 0x0000000388037221 */ /* 0x000fe20000010000 */
[----:B------:R-:W2:Y:S01]  /*f090*/  LDSM.16.MT88.4 R8, [R138+0x13800] ;  /* 0x013800008a08783b */ /* 0x000ea20000004200 */
[----:B------:R-:W-:Y:S02]  /*f0a0*/  FADD.FTZ R146, R146, R135 ;  /* 0x0000008792927221 */ /* 0x000fe40000010000 */
[----:B------:R-:W-:Y:S02]  /*f0b0*/  FADD.FTZ R2, R140, R3 ;  /* 0x000000038c027221 */ /* 0x000fe40000010000 */
[----:B------:R-:W-:Y:S01]  /*f0c0*/  FADD.FTZ R141, R141, R146 ;  /* 0x000000928d8d7221 */ /* 0x000fe20000010000 */
[----:B------:R-:W-:Y:S01]  /*f0d0*/  HMMA.16816.F32.BF16 R124, R4, R18, R124 ;  /* 0x00000012047c723c */ /* 0x000fe2000004187c */
[----:B------:R-:W-:Y:S01]  /*f0e0*/  FADD.FTZ R2, R133, R2 ;  /* 0x0000000285027221 */ /* 0x000fe20000010000 */
[----:B------:R-:W3:Y:S01]  /*f0f0*/  LDSM.16.MT88.4 R16, [R139+0x13800] ;  /* 0x013800008b10783b */ /* 0x000ee20000004200 */
[----:B------:R-:W-:Y:S01]  /*f100*/  FADD.FTZ R148, R148, R141 ;  /* 0x0000008d94947221 */ /* 0x000fe20000010000 */
[----:B------:R-:W-:Y:S01]  /*f110*/  MOV R133, R34 ;  /* 0x0000002200857202 */ /* 0x000fe20000000f00 */
        /* <DEDUP_REMOVED lines=51> */
.L_x_2536:
        /* <DEDUP_REMOVED lines=11> */
.L_x_2548:
        /* <DEDUP_REMOVED lines=64> */
[----:B------:R-:W-:Y:S05]  /*f900*/  SHF.R.S32.HI R4, RZ, 0x1f, R7 ;  /* 0x0000001fff047819 */ /* 0x000fea0000011407 */
[----:B------:R-:W-:Y:S04]  /*f910*/  IMAD R4, R4, c[0x0][0x188], RZ ;  /* 0x0000620004047a24 */ /* 0x000fe800078e02ff */
[----:B------:R-:W-:Y:S04]  /*f920*/  IMAD R4, R7, c[0x0][0x18c], R4 ;  /* 0x0000630007047a24 */ /* 0x000fe800078e0204 */
[----:B------:R-:W-:Y:S02]  /*f930*/  IMAD.IADD R2, R33, 0x1, R4 ;  /* 0x0000000121027824 */ /* 0x000fe400078e0204 */
.L_x_2545:
[----:B------:R-:W-:Y:S02]  /*f940*/  ISETP.GE.AND P4, PT, R220, c[0x0][0x220], PT ;  /* 0x00008800dc007a0c */ /* 0x000fe40003f86270 */
[----:B------:R-:W-:Y:S02]  /*f950*/  LEA R236, P2, R32, R180, 0x1 ;  /* 0x000000b420ec7211 */ /* 0x000fe400078408ff */
        /* <DEDUP_REMOVED lines=66> */
[--C-:B------:R-:W-:Y:S02]  /*fd80*/  @!P4 LEA.HI.X R59, R35, R181, R32.reuse, 0x1, P6 ;  /* 0x000000b5233bc211 */ /* 0x100fe400030f0c20 */
[----:B------:R-:W-:Y:S02]  /*fd90*/  IADD3 R33, P1, R223, R35, RZ ;  /* 0x00000023df217210 */ /* 0x000fe40007f3e0ff */
[-C--:B------:R-:W-:Y:S02]  /*fda0*/  @!P3 LEA.HI.X R35, R35, R181.reuse, R32, 0x1, P2 ;  /* 0x000000b52323b211 */ /* 0x080fe400010f0c20 */
[----:B------:R-:W-:Y:S01]  /*fdb0*/  @P4 STS.128 [R217+0xd800], RZ ;  /* 0x00d800ffd9004388 */ /* 0x000fe20000000c00 */
[C---:B------:R-:W-:Y:S02]  /*fdc0*/  @!P4 LEA R56, P5, R33.reuse, R180, 0x1 ;  /* 0x000000b42138c211 */ /* 0x040fe400078a08ff */
[----:B------:R-:W-:Y:S02]  /*fdd0*/  IADD3.X R2, R222, R32, RZ, P1, !PT ;  /* 0x00000020de027210 */ /* 0x000fe40000ffe4ff */
[C---:B------:R-:W-:Y:S02]  /*fde0*/  @!P3 LEA R60, P1, R33.reuse, R180, 0x1 ;  /* 0x000000b4213cb211 */ /* 0x040fe400078208ff */
        /* <DEDUP_REMOVED lines=76> */
[----:B------:R-:W4:Y:S07]  /*102b0*/  LDSM.16.M88.4 R156, [R205+0x2000] ;  /* 0x00200000cd9c783b */ /* 0x000f2e0000000200 */
[C---:B------:R-:W-:Y:S01]  /*102c0*/  HMMA.16816.F32.BF16 R40, R140.reuse, R162, RZ ;  /* 0x000000a28c28723c */ /* 0x040fe200000418ff */
[----:B------:R-:W3:Y:S07]  /*102d0*/  LDSM.16.M88.4 R160, [R205+0x2800] ;  /* 0x00280000cda0783b */ /* 0x000eee0000000200 */
        /* <DEDUP_REMOVED lines=11> */
[----:B------:R-:W-:Y:S07]  /*10390*/  LDSM.16.M88.4 R140, [R200+0x5000] ;  /* 0x00500000c88c783b */ /* 0x000fee0000000200 */
[C---:B------:R-:W-:Y:S01]  /*103a0*/  HMMA.16816.F32.BF16 R4, R148.reuse, R152, R4 ;  /* 0x000000989404723c */ /* 0x040fe20000041804 */
[----:B------:R-:W-:Y:S07]  /*103b0*/  LDSM.16.M88.4 R144, [R200+0x5800] ;  /* 0x00580000c890783b */ /* 0x000fee0000000200 */
[C---:B------:R-:W-:Y:S01]  /*103c0*/  HMMA.16816.F32.BF16 R8, R148.reuse, R154, R8 ;  /* 0x0000009a9408723c */ /* 0x040fe20000041808 */
[----:B------:R-:W-:Y:S07]  /*103d0*/  LDSM.16.M88.4 R152, [R200+0x6000] ;  /* 0x00600000c898783b */ /* 0x000fee0000000200 */
[C---:B------:R-:W-:Y:S01]  /*103e0*/  HMMA.16816.F32.BF16 R12, R148.reuse, R172, R12 ;  /* 0x000000ac940c723c */ /* 0x040fe2000004180c */
[----:B------:R-:W-:Y:S07]  /*103f0*/  LDSM.16.M88.4 R192, [R203+0x2000] ;  /* 0x00200000cbc0783b */ /* 0x000fee0000000200 */
[C---:B------:R-:W-:Y:S01]  /*10400*/  HMMA.16816.F32.BF16 R16, R148.reuse, R174, R16 ;  /* 0x000000ae9410723c */ /* 0x040fe20000041810 */
[----:B------:R-:W-:Y:S07]  /*10410*/  LDSM.16.M88.4 R172, [R200+0x6800] ;  /* 0x00680000c8ac783b */ /* 0x000fee0000000200 */
[C---:B---3--:R-:W-:Y:S01]  /*10420*/  HMMA.16816.F32.BF16 R20, R148.reuse, R176, R20 ;  /* 0x000000b09414723c */ /* 0x048fe20000041814 */
[----:B------:R-:W-:Y:S07]  /*10430*/  LDSM.16.M88.4 R196, [R202+0x4000] ;  /* 0x00400000cac4783b */ /* 0x000fee0000000200 */
[C---:B------:R-:W-:Y:S01]  /*10440*/  HMMA.16816.F32.BF16 R24, R148.reuse, R178, R24 ;  /* 0x000000b29418723c */ /* 0x040fe20000041818 */
[----:B------:R-:W-:Y:S07]  /*10450*/  LDSM.16.M88.4 R176, [R202+0x800] ;  /* 0x00080000cab0783b */ /* 0x000fee0000000200 */
[C---:B------:R-:W-:Y:S08]  /*10460*/  HMMA.16816.F32.BF16 R28, R148.reuse, R132, R28 ;  /* 0x00000084941c723c */ /* 0x040ff0000004181c */
[C---:B------:R-:W-:Y:S01]  /*10470*/  HMMA.16816.F32.BF16 R32, R148.reuse, R134, R32 ;  /* 0x000000869420723c */ /* 0x040fe20000041820 */
[----:B------:R-:W2:Y:S07]  /*10480*/  LDSM.16.M88.4 R132, [R200+0x4800] ;  /* 0x00480000c884783b */ /* 0x000eae0000000200 */
[C---:B----4-:R-:W-:Y:S08]  /*10490*/  HMMA.16816.F32.BF16 R36, R148.reuse, R156, R36 ;  /* 0x0000009c9424723c */ /* 0x050ff00000041824 */
[C---:B------:R-:W-:Y:S01]  /*104a0*/  HMMA.16816.F32.BF16 R40, R148.reuse, R158, R40 ;  /* 0x0000009e9428723c */ /* 0x040fe20000041828 */
[----:B------:R-:W-:Y:S07]  /*104b0*/  LDSM.16.M88.4 R156, [R200+0x7800] ;  /* 0x00780000c89c783b */ /* 0x000fee0000000200 */
[C---:B------:R-:W-:Y:S08]  /*104c0*/  HMMA.16816.F32.BF16 R44, R148.reuse, R160, R44 ;  /* 0x000000a0942c723c */ /* 0x040ff0000004182c */
[C---:B------:R-:W-:Y:S01]  /*104d0*/  HMMA.16816.F32.BF16 R48, R148.reuse, R162, R48 ;  /* 0x000000a29430723c */ /* 0x040fe20000041830 */
[----:B------:R-:W-:Y:S07]  /*104e0*/  LDSM.16.M88.4 R160, [R203] ;  /* 0x00000000cba0783b */ /* 0x000fee0000000200 */
[C---:B-1----:R-:W-:Y:S08]  /*104f0*/  HMMA.16816.F32.BF16 R52, R148.reuse, R164, R52 ;  /* 0x000000a49434723c */ /* 0x042ff00000041834 */
[C---:B------:R-:W-:Y:S01]  /*10500*/  HMMA.16816.F32.BF16 R56, R148.reuse, R166, R56 ;  /* 0x000000a69438723c */ /* 0x040fe20000041838 */
[----:B------:R-:W-:Y:S07]  /*10510*/  LDSM.16.M88.4 R164, [R202] ;  /* 0x00000000caa4783b */ /* 0x000fee0000000200 */
[C---:B------:R-:W-:Y:S08]  /*10520*/  HMMA.16816.F32.BF16 R60, R148.reuse, R180, R60 ;  /* 0x000000b4943c723c */ /* 0x040ff0000004183c */
[----:B------:R-:W-:Y:S01]  /*10530*/  HMMA.16816.F32.BF16 R64, R148, R182, R64 ;  /* 0x000000b69440723c */ /* 0x000fe20000041840 */
[----:B------:R-:W1:Y:S07]  /*10540*/  LDSM.16.M88.4 R148, [R200+0x7000] ;  /* 0x00700000c894783b */ /* 0x000e6e0000000200 */
[C---:B-----5:R-:W-:Y:S01]  /*10550*/  HMMA.16816.F32.BF16 R4, R184.reuse, R168, R4 ;  /* 0x000000a8b804723c */ /* 0x060fe20000041804 */
[----:B------:R-:W-:Y:S07]  /*10560*/  LDSM.16.M88.4 R180, [R207+0xb800] ;  /* 0x00b80000cfb4783b */ /* 0x000fee0000000200 */
[C---:B------:R-:W-:Y:S01]  /*10570*/  HMMA.16816.F32.BF16 R8, R184.reuse, R170, R8 ;  /* 0x000000aab808723c */ /* 0x040fe20000041808 */
[----:B------:R-:W3:Y:S07]  /*10580*/  LDSM.16.M88.4 R168, [R202+0x1000] ;  /* 0x00100000caa8783b */ /* 0x000eee0000000200 */
[C---:B--2---:R-:W-:Y:S08]  /*10590*/  HMMA.16816.F32.BF16 R12, R184.reuse, R132, R12 ;  /* 0x00000084b80c723c */ /* 0x044ff0000004180c */
        /* <DEDUP_REMOVED lines=19> */
[----:B------:R-:W-:Y:S07]  /*106d0*/  LDSM.16.M88.4 R156, [R208+0x2000] ;  /* 0x00200000d09c783b */ /* 0x000fee0000000200 */
        /* <DEDUP_REMOVED lines=21> */
[----:B------:R-:W2:Y:S07]  /*10830*/  LDSM.16.M88.4 R152, [R205+0x4800] ;  /* 0x00480000cd98783b */ /* 0x000eae0000000200 */
[C---:B-1----:R-:W-:Y:S08]  /*10840*/  HMMA.16816.F32.BF16 R60, R160.reuse, R148, R60 ;  /* 0x00000094a03c723c */ /* 0x042ff0000004183c */
[----:B------:R-:W-:Y:S01]  /*10850*/  HMMA.16816.F32.BF16 R64, R160, R150, R64 ;  /* 0x00000096a040723c */ /* 0x000fe20000041840 */
[----:B------:R-:W1:Y:S07]  /*10860*/  LDSM.16.M88.4 R148, [R205+0x5000] ;  /* 0x00500000cd94783b */ /* 0x000e6e0000000200 */
        /* <DEDUP_REMOVED lines=21> */
[----:B------:R-:W4:Y:S07]  /*109c0*/  LDSM.16.M88.4 R144, [R205+0x7000] ;  /* 0x00700000cd90783b */ /* 0x000f2e0000000200 */
[C---:B------:R-:W-:Y:S08]  /*109d0*/  HMMA.16816.F32.BF16 R60, R156.reuse, R180, R60 ;  /* 0x000000b49c3c723c */ /* 0x040ff0000004183c */
[----:B------:R-:W-:Y:S01]  /*109e0*/  HMMA.16816.F32.BF16 R64, R156, R182, R64 ;  /* 0x000000b69c40723c */ /* 0x000fe20000041840 */
[----:B------:R-:W-:Y:S07]  /*109f0*/  LDSM.16.M88.4 R156, [R204+0x2000] ;  /* 0x00200000cc9c783b */ /* 0x000fee0000000200 */
[----:B------:R-:W-:Y:S01]  /*10a00*/  LDSM.16.M88.4 R180, [R200+0xa800] ;  /* 0x00a80000c8b4783b */ /* 0x000fe20000000200 */
[C---:B------:R-:W-:Y:S08]  /*10a10*/  HMMA.16816.F32.BF16 R4, R184.reuse, R188, R4 ;  /* 0x000000bcb804723c */ /* 0x040ff00000041804 */
[C---:B------:R-:W-:Y:S01]  /*10a20*/  HMMA.16816.F32.BF16 R8, R184.reuse, R190, R8 ;  /* 0x000000beb808723c */ /* 0x040fe20000041808 */
[----:B------:R-:W-:Y:S07]  /*10a30*/  LDSM.16.M88.4 R188, [R200+0xb000] ;  /* 0x00b00000c8bc783b */ /* 0x000fee0000000200 */
[C---:B------:R-:W-:Y:S08]  /*10a40*/  HMMA.16816.F32.BF16 R12, R184.reuse, R152, R12 ;  /* 0x00000098b80c723c */ /* 0x040ff0000004180c */
[C---:B------:R-:W-:Y:S01]  /*10a50*/  HMMA.16816.F32.BF16 R16, R184.reuse, R154, R16 ;  /* 0x0000009ab810723c */ /* 0x040fe20000041810 */
[----:B------:R-:W5:Y:S07]  /*10a60*/  LDSM.16.M88.4 R152, [R205+0x7800] ;  /* 0x00780000cd98783b */ /* 0x000f6e0000000200 */
        /* <DEDUP_REMOVED lines=13> */
[C---:B------:R-:W-:Y:S08]  /*10b40*/  HMMA.16816.F32.BF16 R56, R184.reuse, R146, R56 ;  /* 0x00000092b838723c */ /* 0x040ff00000041838 */
[C---:B-----5:R-:W-:Y:S08]  /*10b50*/  HMMA.16816.F32.BF16 R60, R184.reuse, R152, R60 ;  /* 0x00000098b83c723c */ /* 0x060ff0000004183c */
        /* <DEDUP_REMOVED lines=24> */
[C---:B---3--:R-:W-:Y:S02]  /*10ce0*/  HMMA.16816.F32.BF16 R20, R192.reuse, R140, R20 ;  /* 0x0000008cc014723c */ /* 0x048fe40000041814 */
[----:B------:R-:W2:Y:S02]  /*10cf0*/  MUFU.TANH R185, R185 ;  /* 0x000000b900b97308 */ /* 0x000ea40000002400 */
[----:B------:R-:W-:Y:S02]  /*10d00*/  FMUL.FTZ R187, R6, c[0x0][0x2ec] ;  /* 0x0000bb0006bb7a20 */ /* 0x000fe40000410000 */
[----:B------:R-:W-:Y:S02]  /*10d10*/  FMUL.FTZ R189, R7, c[0x0][0x2ec] ;  /* 0x0000bb0007bd7a20 */ /* 0x000fe40000410000 */
[C---:B------:R-:W-:Y:S01]  /*10d20*/  HMMA.16816.F32.BF16 R24, R192.reuse, R142, R24 ;  /* 0x0000008ec018723c */ /* 0x040fe20000041818 */
[----:B------:R-:W3:Y:S03]  /*10d30*/  LDSM.16.M88.4 R140, [R202+0x6000] ;  /* 0x00600000ca8c783b */ /* 0x000ee60000000200 */
[----:B------:R-:W4:Y:S01]  /*10d40*/  MUFU.TANH R183, R183 ;  /* 0x000000b700b77308 */ /* 0x000f220000002400 */
[----:B------:R-:W-:Y:S02]  /*10d50*/  FMUL.FTZ R191, R8, c[0x0][0x2ec] ;  /* 0x0000bb0008bf7a20 */ /* 0x000fe40000410000 */
[----:B------:R-:W-:Y:S02]  /*10d60*/  FMUL.FTZ R197, R9, c[0x0][0x2ec] ;  /* 0x0000bb0009c57a20 */ /* 0x000fe40000410000 */
[----:B------:R-:W-:Y:S03]  /*10d70*/  FMUL.FTZ R180, R18, c[0x0][0x2ec] ;  /* 0x0000bb0012b47a20 */ /* 0x000fe60000410000 */
[----:B------:R-:W-:Y:S02]  /*10d80*/  FMUL.FTZ R199, R10, c[0x0][0x2ec] ;  /* 0x0000bb000ac77a20 */ /* 0x000fe40000410000 */
[----:B------:R5:W2:Y:S01]  /*10d90*/  MUFU.TANH R5, R180 ;  /* 0x000000b400057308 */ /* 0x000aa20000002400 */
[----:B------:R-:W-:Y:S02]  /*10da0*/  FMUL.FTZ R239, R11, c[0x0][0x2ec] ;  /* 0x0000bb000bef7a20 */ /* 0x000fe40000410000 */
[----:B------:R-:W-:Y:S02]  /*10db0*/  FMUL.FTZ R181, R23, c[0x0][0x2ec] ;  /* 0x0000bb0017b57a20 */ /* 0x000fe40000410000 */
[----:B------:R-:W-:Y:S02]  /*10dc0*/  FMUL.FTZ R188, R21, c[0x0][0x2ec] ;  /* 0x0000bb0015bc7a20 */ /* 0x000fe40000410000 */
[----:B------:R-:W-:Y:S02]  /*10dd0*/  FMUL.FTZ R186, R22, c[0x0][0x2ec] ;  /* 0x0000bb0016ba7a20 */ /* 0x000fe40000410000 */
[----:B------:R-:W-:Y:S01]  /*10de0*/  FMUL.FTZ R245, R12, c[0x0][0x2ec] ;  /* 0x0000bb000cf57a20 */ /* 0x000fe20000410000 */
[----:B------:R2:W2:Y:S01]  /*10df0*/  MUFU.TANH R170, R181 ;  /* 0x000000b500aa7308 */ /* 0x0004a20000002400 */
[C---:B-1----:R-:W-:Y:S03]  /*10e00*/  HMMA.16816.F32.BF16 R28, R192.reuse, R132, R28 ;  /* 0x00000084c01c723c */ /* 0x042fe6000004181c */
[----:B------:R-:W-:Y:S02]  /*10e10*/  FMUL.FTZ R241, R13, c[0x0][0x2ec] ;  /* 0x0000bb000df17a20 */ /* 0x000fe40000410000 */
[----:B------:R-:W-:Y:S02]  /*10e20*/  FMUL.FTZ R249, R14, c[0x0][0x2ec] ;  /* 0x0000bb000ef97a20 */ /* 0x000fe40000410000 */
[----:B------:R-:W-:Y:S01]  /*10e30*/  FMUL.FTZ R133, R26, c[0x0][0x2ec] ;  /* 0x0000bb001a857a20 */ /* 0x000fe20000410000 */
[C---:B------:R-:W-:Y:S01]  /*10e40*/  HMMA.16816.F32.BF16 R32, R192.reuse, R134, R32 ;  /* 0x00000086c020723c */ /* 0x040fe20000041820 */
[----:B------:R-:W1:Y:S03]  /*10e50*/  MUFU.TANH R159, R188 ;  /* 0x000000bc009f7308 */ /* 0x000e660000002400 */
[----:B------:R-:W-:Y:S02]  /*10e60*/  FMUL.FTZ R132, R27, c[0x0][0x2ec] ;  /* 0x0000bb001b847a20 */ /* 0x000fe40000410000 */
[----:B-----5:R-:W-:Y:S02]  /*10e70*/  FMUL.FTZ R180, R24, c[0x0][0x2ec] ;  /* 0x0000bb0018b47a20 */ /* 0x020fe40000410000 */
[C---:B---3--:R-:W-:Y:S03]  /*10e80*/  HMMA.16816.F32.BF16 R36, R192.reuse, R140, R36 ;  /* 0x0000008cc024723c */ /* 0x048fe60000041824 */
[----:B------:R3:W1:Y:S01]  /*10e90*/  MUFU.TANH R161, R180 ;  /* 0x000000b400a17308 */ /* 0x0006620000002400 */
[----:B------:R-:W-:Y:S02]  /*10ea0*/  FMUL.FTZ R247, R15, c[0x0][0x2ec] ;  /* 0x0000bb000ff77a20 */ /* 0x000fe40000410000 */
[----:B------:R-:W-:Y:S02]  /*10eb0*/  FMUL.FTZ R243, R16, c[0x0][0x2ec] ;  /* 0x0000bb0010f37a20 */ /* 0x000fe40000410000 */
[C---:B------:R-:W-:Y:S04]  /*10ec0*/  HMMA.16816.F32.BF16 R40, R192.reuse, R142, R40 ;  /* 0x0000008ec028723c */ /* 0x040fe80000041828 */
[----:B--2---:R-:W-:Y:S01]  /*10ed0*/  FMUL.FTZ R181, R31, c[0x0][0x2ec] ;  /* 0x0000bb001fb57a20 */ /* 0x004fe20000410000 */
[----:B------:R-:W2:Y:S01]  /*10ee0*/  MUFU.TANH R157, R133 ;  /* 0x00000085009d7308 */ /* 0x000ea20000002400 */
[----:B------:R-:W-:Y:S02]  /*10ef0*/  FMUL.FTZ R251, R17, c[0x0][0x2ec] ;  /* 0x0000bb0011fb7a20 */ /* 0x000fe40000410000 */
[----:B------:R-:W-:Y:S04]  /*10f00*/  FMUL.FTZ R33, R33, c[0x0][0x2ec] ;  /* 0x0000bb0021217a20 */ /* 0x000fe80000410000 */
[----:B------:R-:W-:Y:S02]  /*10f10*/  FMUL.FTZ R34, R34, c[0x0][0x2ec] ;  /* 0x0000bb0022227a20 */ /* 0x000fe40000410000 */
[----:B------:R-:W-:Y:S01]  /*10f20*/  FMUL.FTZ R35, R35, c[0x0][0x2ec] ;  /* 0x0000bb0023237a20 */ /* 0x000fe20000410000 */
[----:B------:R5:W1:Y:S01]  /*10f30*/  MUFU.TANH R176, R132 ;  /* 0x0000008400b07308 */ /* 0x000a620000002400 */
[----:B------:R-:W-:Y:S02]  /*10f40*/  FMUL.FTZ R37, R37, c[0x0][0x2ec] ;  /* 0x0000bb0025257a20 */ /* 0x000fe40000410000 */
[----:B------:R-:W-:Y:S02]  /*10f50*/  FMUL.FTZ R38, R38, c[0x0][0x2ec] ;  /* 0x0000bb0026267a20 */ /* 0x000fe40000410000 */
[----:B------:R-:W-:Y:S02]  /*10f60*/  FMUL.FTZ R39, R39, c[0x0][0x2ec] ;  /* 0x0000bb0027277a20 */ /* 0x000fe40000410000 */
[----:B---3--:R-:W-:Y:S02]  /*10f70*/  FMUL.FTZ R180, R32, c[0x0][0x2ec] ;  /* 0x0000bb0020b47a20 */ /* 0x008fe40000410000 */
[----:B------:R-:W-:Y:S01]  /*10f80*/  FMUL.FTZ R32, R36, c[0x0][0x2ec] ;  /* 0x0000bb0024207a20 */ /* 0x000fe20000410000 */
[----:B------:R-:W3:Y:S01]  /*10f90*/  MUFU.TANH R238, R33 ;  /* 0x0000002100ee7308 */ /* 0x000ee20000002400 */
[----:B------:R-:W-:Y:S02]  /*10fa0*/  FMUL.FTZ R2, R19, c[0x0][0x2ec] ;  /* 0x0000bb0013027a20 */ /* 0x000fe40000410000 */
[----:B------:R-:W-:Y:S02]  /*10fb0*/  FMUL.FTZ R182, R20, c[0x0][0x2ec] ;  /* 0x0000bb0014b67a20 */ /* 0x000fe40000410000 */
[----:B------:R-:W-:Y:S02]  /*10fc0*/  FMUL.FTZ R184, R25, c[0x0][0x2ec] ;  /* 0x0000bb0019b87a20 */ /* 0x000fe40000410000 */
[----:B------:R-:W-:Y:S02]  /*10fd0*/  FMUL.FTZ R196, R28, c[0x0][0x2ec] ;  /* 0x0000bb001cc47a20 */ /* 0x000fe40000410000 */
[----:B------:R-:W-:Y:S01]  /*10fe0*/  FMUL.FTZ R188, R30, c[0x0][0x2ec] ;  /* 0x0000bb001ebc7a20 */ /* 0x000fe20000410000 */
[----:B------:R-:W1:Y:S01]  /*10ff0*/  MUFU.TANH R165, R34 ;  /* 0x0000002200a57308 */ /* 0x000e620000002400 */
[----:B------:R-:W-:Y:S02]  /*11000*/  FMUL.FTZ R252, R40, c[0x0][0x2ec] ;  /* 0x0000bb0028fc7a20 */ /* 0x000fe40000410000 */
[----:B------:R-:W-:Y:S01]  /*11010*/  FMUL.FTZ R250, R41, c[0x0][0x2ec] ;  /* 0x0000bb0029fa7a20 */ /* 0x000fe20000410000 */
[----:B-----5:R-:W5:Y:S01]  /*11020*/  LDSM.16.M88.4 R132, [R202+0x6800] ;  /* 0x00680000ca84783b */ /* 0x020f620000000200 */
[----:B------:R-:W-:Y:S02]  /*11030*/  FMUL.FTZ R43, R43, c[0x0][0x2ec] ;  /* 0x0000bb002b2b7a20 */ /* 0x000fe40000410000 */
[----:B------:R-:W-:Y:S03]  /*11040*/  FMUL.FTZ R42, R42, c[0x0][0x2ec] ;  /* 0x0000bb002a2a7a20 */ /* 0x000fe60000410000 */
[----:B------:R-:W1:Y:S10]  /*11050*/  MUFU.TANH R190, R35 ;  /* 0x0000002300be7308 */ /* 0x000e740000002400 */
[----:B------:R1:W1:Y:S10]  /*11060*/  MUFU.TANH R177, R32 ;  /* 0x0000002000b17308 */ /* 0x0002740000002400 */
[----:B------:R-:W2:Y:S10]  /*11070*/  MUFU.TANH R175, R37 ;  /* 0x0000002500af7308 */ /* 0x000eb40000002400 */
[----:B------:R-:W2:Y:S01]  /*11080*/  MUFU.TANH R246, R38 ;  /* 0x0000002600f67308 */ /* 0x000ea20000002400 */
[----:B-1----:R-:W1:Y:S01]  /*11090*/  LDSM.16.M88.4 R32, [R202+0x7000] ;  /* 0x00700000ca20783b */ /* 0x002e620000000200 */
[C---:B-----5:R-:W-:Y:S08]  /*110a0*/  HMMA.16816.F32.BF16 R44, R192.reuse, R132, R44 ;  /* 0x00000084c02c723c */ /* 0x060ff0000004182c */
[----:B------:R5:W1:Y:S01]  /*110b0*/  MUFU.TANH R171, R39 ;  /* 0x0000002700ab7308 */ /* 0x000a620000002400 */
[C---:B------:R-:W-:Y:S09]  /*110c0*/  HMMA.16816.F32.BF16 R48, R192.reuse, R134, R48 ;  /* 0x00000086c030723c */ /* 0x040ff20000041830 */
[----:B------:R1:W1:Y:S06]  /*110d0*/  MUFU.TANH R155, R186 ;  /* 0x000000ba009b7308 */ /* 0x00026c0000002400 */
[----:B------:R-:W-:Y:S04]  /*110e0*/  FMUL.FTZ R198, R44, c[0x0][0x2ec] ;  /* 0x0000bb002cc67a20 */ /* 0x000fe80000410000 */
[----:B------:R2:W2:Y:S01]  /*110f0*/  MUFU.TANH R163, R181 ;  /* 0x000000b500a37308 */ /* 0x0004a20000002400 */
[----:B------:R-:W-:Y:S02]  /*11100*/  FMUL.FTZ R41, R45, c[0x0][0x2ec] ;  /* 0x0000bb002d297a20 */ /* 0x000fe40000410000 */
[----:B------:R-:W-:Y:S01]  /*11110*/  FMUL.FTZ R46, R46, c[0x0][0x2ec] ;  /* 0x0000bb002e2e7a20 */ /* 0x000fe20000410000 */
[----:B-----5:R-:W5:Y:S01]  /*11120*/  LDSM.16.M88.4 R36, [R202+0x7800] ;  /* 0x00780000ca24783b */ /* 0x020f620000000200 */
[----:B------:R-:W-:Y:S04]  /*11130*/  DEPBAR.LE SB0, 0x0 ;  /* 0x000080000000791a */ /* 0x000fe80000000000 */
[----:B------:R-:W-:Y:S01]  /*11140*/  FMUL.FTZ R47, R47, c[0x0][0x2ec] ;  /* 0x0000bb002f2f7a20 */ /* 0x000fe20000410000 */
[----:B------:R3:W3:Y:S01]  /*11150*/  MUFU.TANH R169, R180 ;  /* 0x000000b400a97308 */ /* 0x0006e20000002400 */
[----:B------:R-:W-:Y:S01]  /*11160*/  BAR.SYNC.DEFER_BLOCKING 0x0 ;  /* 0x0000000000007b1d */ /* 0x000fe20000010000 */
[----:B------:R-:W-:Y:S01]  /*11170*/  FMUL.FTZ R40, R48, c[0x0][0x2ec] ;  /* 0x0000bb0030287a20 */ /* 0x000fe20000410000 */
[C---:B-1----:R-:W-:Y:S05]  /*11180*/  HMMA.16816.F32.BF16 R52, R192.reuse, R32, R52 ;  /* 0x00000020c034723c */ /* 0x042fea0000041834 */
[----:B------:R-:W-:Y:S02]  /*11190*/  FMUL.FTZ R186, R29, c[0x0][0x2ec] ;  /* 0x0000bb001dba7a20 */ /* 0x000fe40000410000 */
[----:B------:R-:W1:Y:S01]  /*111a0*/  MUFU.TANH R187, R187 ;  /* 0x000000bb00bb7308 */ /* 0x000e620000002400 */
[----:B------:R-:W-:Y:S01]  /*111b0*/  FMUL.FTZ R33, R51, c[0x0][0x2ec] ;  /* 0x0000bb0033217a20 */ /* 0x000fe20000410000 */
[C---:B------:R-:W-:Y:S03]  /*111c0*/  HMMA.16816.F32.BF16 R56, R192.reuse, R34, R56 ;  /* 0x00000022c038723c */ /* 0x040fe60000041838 */
[----:B------:R-:W-:Y:S01]  /*111d0*/  FMUL.FTZ R49, R49, c[0x0][0x2ec] ;  /* 0x0000bb0031317a20 */ /* 0x000fe20000410000 */
[----:B--2---:R-:W-:Y:S01]  /*111e0*/  MOV R181, R237 ;  /* 0x000000ed00b57202 */ /* 0x004fe20000000f00 */
[----:B------:R-:W-:Y:S03]  /*111f0*/  FMUL.FTZ R50, R50, c[0x0][0x2ec] ;  /* 0x0000bb0032327a20 */ /* 0x000fe60000410000 */
[----:B------:R-:W2:Y:S01]  /*11200*/  MUFU.TANH R189, R189 ;  /* 0x000000bd00bd7308 */ /* 0x000ea20000002400 */
[----:B---3--:R-:W-:Y:S06]  /*11210*/  MOV R180, R236 ;  /* 0x000000ec00b47202 */ /* 0x008fec0000000f00 */
[----:B------:R-:W-:Y:S03]  /*11220*/  FMUL.FTZ R32, R52, c[0x0][0x2ec] ;  /* 0x0000bb0034207a20 */ /* 0x000fe60000410000 */
[----:B------:R-:W3:Y:S01]  /*11230*/  MUFU.TANH R191, R191 ;  /* 0x000000bf00bf7308 */ /* 0x000ee20000002400 */
[----:B------:R-:W-:Y:S02]  /*11240*/  FMUL.FTZ R53, R53, c[0x0][0x2ec] ;  /* 0x0000bb0035357a20 */ /* 0x000fe40000410000 */
[----:B------:R-:W-:Y:S01]  /*11250*/  FMUL.FTZ R54, R54, c[0x0][0x2ec] ;  /* 0x0000bb0036367a20 */ /* 0x000fe20000410000 */
[C---:B-----5:R-:W-:Y:S03]  /*11260*/  HMMA.16816.F32.BF16 R60, R192.reuse, R36, R60 ;  /* 0x00000024c03c723c */ /* 0x060fe6000004183c */
[----:B------:R-:W-:Y:S02]  /*11270*/  FMUL.FTZ R34, R56, c[0x0][0x2ec] ;  /* 0x0000bb0038227a20 */ /* 0x000fe40000410000 */
[----:B------:R-:W-:Y:S01]  /*11280*/  FMUL.FTZ R55, R55, c[0x0][0x2ec] ;  /* 0x0000bb0037377a20 */ /* 0x000fe20000410000 */
[----:B------:R5:W1:Y:S01]  /*11290*/  MUFU.TANH R166, R32 ;  /* 0x0000002000a67308 */ /* 0x000a620000002400 */
[----:B------:R-:W-:Y:S01]  /*112a0*/  FMUL.FTZ R57, R57, c[0x0][0x2ec] ;  /* 0x0000bb0039397a20 */ /* 0x000fe20000410000 */
[----:B------:R-:W-:Y:S04]  /*112b0*/  HMMA.16816.F32.BF16 R64, R192, R38, R64 ;  /* 0x00000026c040723c */ /* 0x000fe80000041840 */
[----:B------:R-:W-:Y:S02]  /*112c0*/  FMUL.FTZ R58, R58, c[0x0][0x2ec] ;  /* 0x0000bb003a3a7a20 */ /* 0x000fe40000410000 */
[----:B------:R-:W-:Y:S02]  /*112d0*/  FMUL.FTZ R59, R59, c[0x0][0x2ec] ;  /* 0x0000bb003b3b7a20 */ /* 0x000fe40000410000 */
[----:B------:R1:W1:Y:S08]  /*112e0*/  MUFU.TANH R162, R34 ;  /* 0x0000002200a27308 */ /* 0x0002700000002400 */
[----:B------:R-:W-:Y:S02]  /*112f0*/  FMUL.FTZ R61, R61, c[0x0][0x2ec] ;  /* 0x0000bb003d3d7a20 */ /* 0x000fe40000410000 */
[----:B------:R-:W2:Y:S01]  /*11300*/  MUFU.TANH R197, R197 ;  /* 0x000000c500c57308 */ /* 0x000ea20000002400 */
[----:B------:R-:W-:Y:S02]  /*11310*/  FMUL.FTZ R62, R62, c[0x0][0x2ec] ;  /* 0x0000bb003e3e7a20 */ /* 0x000fe40000410000 */
[----:B------:R-:W-:Y:S02]  /*11320*/  FMUL.FTZ R63, R63, c[0x0][0x2ec] ;  /* 0x0000bb003f3f7a20 */ /* 0x000fe40000410000 */
[----:B-----5:R-:W-:Y:S02]  /*11330*/  FMUL.FTZ R32, R60, c[0x0][0x2ec] ;  /* 0x0000bb003c207a20 */ /* 0x020fe40000410000 */
[----:B------:R-:W-:Y:S02]  /*11340*/  FMUL.FTZ R65, R65, c[0x0][0x2ec] ;  /* 0x0000bb0041417a20 */ /* 0x000fe40000410000 */
[----:B------:R-:W-:Y:S01]  /*11350*/  FMUL.FTZ R66, R66, c[0x0][0x2ec] ;  /* 0x0000bb0042427a20 */ /* 0x000fe20000410000 */
[----:B------:R-:W2:Y:S01]  /*11360*/  MUFU.TANH R199, R199 ;  /* 0x000000c700c77308 */ /* 0x000ea20000002400 */
[----:B------:R-:W-:Y:S02]  /*11370*/  FMUL.FTZ R67, R67, c[0x0][0x2ec] ;  /* 0x0000bb0043437a20 */ /* 0x000fe40000410000 */
[----:B-1----:R-:W-:Y:S07]  /*11380*/  FMUL.FTZ R34, R64, c[0x0][0x2ec] ;  /* 0x0000bb0040227a20 */ /* 0x002fee0000410000 */
[----:B------:R-:W1:Y:S10]  /*11390*/  MUFU.TANH R239, R239 ;  /* 0x000000ef00ef7308 */ /* 0x000e740000002400 */
        /* <DEDUP_REMOVED lines=10> */
[----:B------:R1:W1:Y:S10]  /*11440*/  MUFU.TANH R167, R186 ;  /* 0x000000ba00a77308 */ /* 0x0002740000002400 */
[----:B------:R-:W1:Y:S10]  /*11450*/  MUFU.TANH R188, R188 ;  /* 0x000000bc00bc7308 */ /* 0x000e740000002400 */
[----:B------:R-:W1:Y:S10]  /*11460*/  MUFU.TANH R252, R252 ;  /* 0x000000fc00fc7308 */ /* 0x000e740000002400 */
[----:B------:R-:W1:Y:S10]  /*11470*/  MUFU.TANH R250, R250 ;  /* 0x000000fa00fa7308 */ /* 0x000e740000002400 */
[----:B------:R1:W1:Y:S10]  /*11480*/  MUFU.TANH R173, R42 ;  /* 0x0000002a00ad7308 */ /* 0x0002740000002400 */
[----:B------:R1:W1:Y:S10]  /*11490*/  MUFU.TANH R248, R43 ;  /* 0x0000002b00f87308 */ /* 0x0002740000002400 */
[----:B------:R-:W1:Y:S10]  /*114a0*/  MUFU.TANH R198, R198 ;  /* 0x000000c600c67308 */ /* 0x000e740000002400 */
[----:B------:R-:W1:Y:S10]  /*114b0*/  MUFU.TANH R41, R41 ;  /* 0x0000002900297308 */ /* 0x000e740000002400 */
        /* <DEDUP_REMOVED lines=21> */
[----:B--234-:R-:W-:Y:S01]  /*11610*/  ULDC.64 UR8, c[0x0][0x198] ;  /* 0x0000660000087ab9 */ /* 0x01cfe20000000a00 */
        /* <DEDUP_REMOVED lines=9> */
[----:B------:R-:W-:Y:S04]  /*116b0*/  IADD3 R13, R13, -0x80, RZ ;  /* 0xffffff800d0d7810 */ /* 0x000fe80007ffe0ff */
[----:B------:R-:W-:Y:S02]  /*116c0*/  IABS R8, R13 ;  /* 0x0000000d00087213 */ /* 0x000fe40000000000 */
[----:B------:R-:W-:Y:S01]  /*116d0*/  LOP3.LUT R13, R13, c[0x0][0x2d0], RZ, 0x3c, !PT ;  /* 0x0000b4000d0d7a12 */ /* 0x000fe200078e3cff */
[----:B--2---:R-:W2:Y:S02]  /*116e0*/  MUFU.RCP R6, R9 ;  /* 0x0000000900067308 */ /* 0x004ea40000001000 */
[----:B--2---:R-:W-:Y:S02]  /*116f0*/  IADD3 R14, R6, 0xffffffe, RZ ;  /* 0x0ffffffe060e7810 */ /* 0x004fe40007ffe0ff */
[----:B------:R-:W-:Y:S06]  /*11700*/  IABS R6, R11 ;  /* 0x0000000b00067213 */ /* 0x000fec0000000000 */
[----:B------:R-:W2:Y:S01]  /*11710*/  F2I.FTZ.U32.TRUNC.NTZ R15, R14 ;  /* 0x0000000e000f7305 */ /* 0x000ea2000021f000 */
[----:B------:R-:W-:Y:S01]  /*11720*/  LOP3.LUT R11, R11, c[0x0][0x2d0], RZ, 0x3c, !PT ;  /* 0x0000b4000b0b7a12 */ /* 0x000fe200078e3cff */
        /* <DEDUP_REMOVED lines=44> */
[----:B------:R-:W-:Y:S03]  /*119f0*/  SHF.R.S32.HI R6, RZ, 0x1f, R8 ;  /* 0x0000001fff067819 */ /* 0x000fe60000011408 */
[----:B------:R-:W-:Y:S02]  /*11a00*/  IMAD.MOV.U32 R9, RZ, RZ, R10 ;  /* 0x000000ffff097224 */ /* 0x000fe400078e000a */
[----:B------:R-:W-:Y:S04]  /*11a10*/  IMAD R7, R6, c[0x0][0x180], RZ ;  /* 0x0000600006077a24 */ /* 0x000fe800078e02ff */
[----:B------:R-:W-:Y:S04]  /*11a20*/  IMAD R7, R8, c[0x0][0x184], R7 ;  /* 0x0000610008077a24 */ /* 0x000fe800078e0207 */
[----:B------:R-:W-:Y:S02]  /*11a30*/  IMAD.IADD R4, R11, 0x1, R7 ;  /* 0x000000010b047824 */ /* 0x000fe400078e0207 */
.L_x_2547:
        /* <DEDUP_REMOVED lines=86> */
[-C--:B-1----:R-:W-:Y:S01]  /*11fa0*/  @!P4 LEA R34, P5, R7, R232.reuse, 0x1 ;  /* 0x000000e80722c211 */ /* 0x082fe200078a08ff */
        /* <DEDUP_REMOVED lines=42> */
.L_x_2546:
[----:B--234-:R-:W-:Y:S01]  /*12250*/  IADD3 R140, R216, -0x1, RZ ;  /* 0xffffffffd88c7810 */ /* 0x01cfe20007ffe0ff */
[----:B------:R-:W-:Y:S01]  /*12260*/  LDSM.16.MT88.4 R36, [R137+0xc000] ;  /* 0x00c000008924783b */ /* 0x000fe20000004200 */
[----:B------:R-:W-:Y:S02]  /*12270*/  UMOV UR8, UR11 ;  /* 0x0000000b00087c82 */ /* 0x000fe40008000000 */
[----:B------:R-:W-:Y:S01]  /*12280*/  LEA R4, R140, R215, 0x7 ;  /* 0x000000d78c047211 */ /* 0x000fe200078e38ff */
[----:B------:R-:W-:Y:S03]  /*12290*/  UMOV UR9, UR10 ;  /* 0x0000000a00097c82 */ /* 0x000fe60008000000 */
[C---:B------:R-:W-:Y:S01]  /*122a0*/  IADD3 R16, R4.reuse, 0x1, RZ ;  /* 0x0000000104107810 */ /* 0x040fe20007ffe0ff */
[----:B------:R-:W-:Y:S01]  /*122b0*/  I2F R18, R4 ;  /* 0x0000000400127306 */ /* 0x000fe20000201400 */
[C---:B------:R-:W-:Y:S01]  /*122c0*/  IADD3 R13, R4.reuse, 0x9, RZ ;  /* 0x00000009040d7810 */ /* 0x040fe20007ffe0ff */
[----:B-1----:R-:W-:Y:S01]  /*122d0*/  LDSM.16.MT88.4 R44, [R201+0x10000] ;  /* 0x01000000c92c783b */ /* 0x002fe20000004200 */
[C---:B------:R-:W-:Y:S02]  /*122e0*/  IADD3 R29, R4.reuse, 0x19, RZ ;  /* 0x00000019041d7810 */ /* 0x040fe40007ffe0ff */
[C---:B------:R-:W-:Y:S02]  /*122f0*/  IADD3 R14, R4.reuse, 0x8, RZ ;  /* 0x00000008040e7810 */ /* 0x040fe40007ffe0ff */
[C---:B------:R-:W-:Y:S02]  /*12300*/  IADD3 R27, R4.reuse, 0x20, RZ ;  /* 0x00000020041b7810 */ /* 0x040fe40007ffe0ff */
[C---:B------:R-:W-:Y:S01]  /*12310*/  IADD3 R66, R4.reuse, 0x10, RZ ;  /* 0x0000001004427810 */ /* 0x040fe20007ffe0ff */
[----:B------:R-:W-:Y:S01]  /*12320*/  I2F R16, R16 ;  /* 0x0000001000107306 */ /* 0x000fe20000201400 */
[C---:B------:R-:W-:Y:S01]  /*12330*/  IADD3 R23, R4.reuse, 0x30, RZ ;  /* 0x0000003004177810 */ /* 0x040fe20007ffe0ff */
[----:B------:R-:W-:Y:S01]  /*12340*/  LDSM.16.MT88.4 R52, [R139+0x10000] ;  /* 0x010000008b34783b */ /* 0x000fe20000004200 */
        /* <DEDUP_REMOVED lines=43> */
[C---:B------:R-:W-:Y:S02]  /*12600*/  FFMA.FTZ R48, R0.reuse, R29, R2 ;  /* 0x0000001d00307223 */ /* 0x040fe40000010002 */
[C---:B------:R-:W-:Y:S01]  /*12610*/  FFMA.FTZ R183, R0.reuse, R18, R183 ;  /* 0x0000001200b77223 */ /* 0x040fe200000100b7 */
[----:B------:R-:W-:Y:S01]  /*12620*/  FMNMX.FTZ R2, R187, R3, !PT ;  /* 0x00000003bb027209 */ /* 0x000fe20007810000 */
[CC--:B------:R-:W-:Y:S02]  /*12630*/  FFMA.FTZ R199, R0.reuse, R14.reuse, R199 ;  /* 0x0000000e00c77223 */ /* 0x0c0fe400000100c7 */
[C---:B------:R-:W-:Y:S01]  /*12640*/  FFMA.FTZ R191, R0.reuse, R14, R191 ;  /* 0x0000000e00bf7223 */ /* 0x040fe200000100bf */
[----:B------:R-:W-:Y:S01]  /*12650*/  FMNMX.FTZ R2, R189, R2, !PT ;  /* 0x00000002bd027209 */ /* 0x000fe20007810000 */
[-C--:B------:R-:W-:Y:S01]  /*12660*/  FFMA.FTZ R182, R0, R27.reuse, R182 ;  /* 0x0000001b00b67223 */ /* 0x080fe200000100b6 */
[----:B------:R-:W-:Y:S01]  /*12670*/  IADD3 R14, R4, 0x59, RZ ;  /* 0x00000059040e7810 */ /* 0x000fe20007ffe0ff */
[C---:B------:R-:W-:Y:S01]  /*12680*/  FFMA.FTZ R155, R0.reuse, R27, R155 ;  /* 0x0000001b009b7223 */ /* 0x040fe2000001009b */
[----:B------:R-:W-:Y:S01]  /*12690*/  FMNMX.FTZ R2, R199, R2, !PT ;  /* 0x00000002c7027209 */ /* 0x000fe20007810000 */
[C---:B------:R-:W-:Y:S02]  /*126a0*/  FFMA.FTZ R40, R0.reuse, R66, R249 ;  /* 0x0000004200287223 */ /* 0x040fe400000100f9 */
[CC--:B------:R-:W-:Y:S01]  /*126b0*/  FFMA.FTZ R188, R0.reuse, R23.reuse, R188 ;  /* 0x0000001700bc7223 */ /* 0x0c0fe200000100bc */
[----:B------:R-:W-:Y:S01]  /*126c0*/  FMNMX.FTZ R27, R239, R2, !PT ;  /* 0x00000002ef1b7209 */ /* 0x000fe20007810000 */
[----:B------:R-:W-:Y:S01]  /*126d0*/  FFMA.FTZ R196, R0, R23, R196 ;  /* 0x0000001700c47223 */ /* 0x000fe200000100c4 */
[----:B------:R-:W-:Y:S01]  /*126e0*/  IADD3 R2, R4, 0x61, RZ ;  /* 0x0000006104027810 */ /* 0x000fe20007ffe0ff */
[C---:B------:R-:W-:Y:S02]  /*126f0*/  FFMA.FTZ R49, R0.reuse, R58, R247 ;  /* 0x0000003a00317223 */ /* 0x040fe400000100f7 */
[C---:B------:R-:W-:Y:S01]  /*12700*/  FFMA.FTZ R157, R0.reuse, R12, R157 ;  /* 0x0000000c009d7223 */ /* 0x040fe2000001009d */
[----:B-1----:R-:W-:Y:S01]  /*12710*/  FMNMX.FTZ R16, R183, R136, !PT ;  /* 0x00000088b7107209 */ /* 0x002fe20007810000 */
[----:B------:R1:W3:Y:S01]  /*12720*/  I2F R23, R2 ;  /* 0x0000000200177306 */ /* 0x0002e20000201400 */
[----:B------:R-:W-:Y:S01]  /*12730*/  FFMA.FTZ R161, R0, R12, R161 ;  /* 0x0000000c00a17223 */ /* 0x000fe200000100a1 */
[----:B------:R-:W-:Y:S01]  /*12740*/  FMNMX.FTZ R12, R40, R27, !PT ;  /* 0x0000001b280c7209 */ /* 0x000fe20007810000 */
[C---:B------:R-:W-:Y:S01]  /*12750*/  FFMA.FTZ R66, R0.reuse, R66, R245 ;  /* 0x0000004200427223 */ /* 0x040fe200000100f5 */
[----:B------:R-:W-:Y:S01]  /*12760*/  FMNMX.FTZ R16, R185, R16, !PT ;  /* 0x00000010b9107209 */ /* 0x000fe20007810000 */
[C---:B------:R-:W-:Y:S02]  /*12770*/  FFMA.FTZ R50, R0.reuse, R56, R5 ;  /* 0x0000003800327223 */ /* 0x040fe40000010005 */
[CC--:B------:R-:W-:Y:S01]  /*12780*/  FFMA.FTZ R176, R0.reuse, R25.reuse, R176 ;  /* 0x0000001900b07223 */ /* 0x0c0fe200000100b0 */
[----:B------:R-:W-:Y:S01]  /*12790*/  FMNMX.FTZ R16, R191, R16, !PT ;  /* 0x00000010bf107209 */ /* 0x000fe20007810000 */
[C---:B------:R-:W-:Y:S01]  /*127a0*/  FFMA.FTZ R184, R0.reuse, R25, R184 ;  /* 0x0000001900b87223 */ /* 0x040fe200000100b8 */
[----:B------:R-:W-:Y:S01]  /*127b0*/  FMNMX.FTZ R25, R49, R12, !PT ;  /* 0x0000000c31197209 */ /* 0x000fe20007810000 */
[C---:B------:R-:W-:Y:S01]  /*127c0*/  FFMA.FTZ R58, R0.reuse, R58, R241 ;  /* 0x0000003a003a7223 */ /* 0x040fe200000100f1 */
[----:B------:R-:W-:Y:S01]  /*127d0*/  FMNMX.FTZ R27, R197, R16, !PT ;  /* 0x00000010c51b7209 */ /* 0x000fe20007810000 */
[----:B------:R-:W-:Y:S01]  /*127e0*/  FFMA.FTZ R56, R0, R56, R243 ;  /* 0x0000003800387223 */ /* 0x000fe200000100f3 */
[----:B------:R-:W-:Y:S01]  /*127f0*/  FMNMX.FTZ R25, R50, R25, !PT ;  /* 0x0000001932197209 */ /* 0x000fe20007810000 */
[-C--:B------:R-:W-:Y:S01]  /*12800*/  FFMA.FTZ R163, R0, R10.reuse, R163 ;  /* 0x0000000a00a37223 */ /* 0x080fe200000100a3 */
[----:B------:R-:W-:Y:S01]  /*12810*/  FMNMX.FTZ R27, R66, R27, !PT ;  /* 0x0000001b421b7209 */ /* 0x000fe20007810000 */
[----:B------:R-:W-:Y:S01]  /*12820*/  FFMA.FTZ R167, R0, R10, R167 ;  /* 0x0000000a00a77223 */ /* 0x000fe200000100a7 */
[----:B------:R-:W-:Y:S01]  /*12830*/  IADD3 R10, R4, 0x68, RZ ;  /* 0x00000068040a7810 */ /* 0x000fe20007ffe0ff */
[----:B------:R-:W-:Y:S01]  /*12840*/  FFMA.FTZ R64, R0, R29, R251 ;  /* 0x0000001d00407223 */ /* 0x000fe200000100fb */
[----:B------:R-:W-:Y:S01]  /*12850*/  FMNMX.FTZ R27, R58, R27, !PT ;  /* 0x0000001b3a1b7209 */ /* 0x000fe20007810000 */
[----:B------:R-:W-:Y:S01]  /*12860*/  FFMA.FTZ R170, R0, R21, R170 ;  /* 0x0000001500aa7223 */ /* 0x000fe200000100aa */
[----:B------:R-:W-:Y:S01]  /*12870*/  FMNMX.FTZ R12, R48, R25, !PT ;  /* 0x00000019300c7209 */ /* 0x000fe20007810000 */
[----:B------:R-:W-:Y:S01]  /*12880*/  FFMA.FTZ R159, R0, R21, R159 ;  /* 0x00000015009f7223 */ /* 0x000fe2000001009f */
[----:B------:R-:W-:Y:S01]  /*12890*/  FMNMX.FTZ R29, R56, R27, !PT ;  /* 0x0000001b381d7209 */ /* 0x000fe20007810000 */
[----:B------:R4:W5:Y:S01]  /*128a0*/  I2F R25, R10 ;  /* 0x0000000a00197306 */ /* 0x0009620000201400 */
[----:B------:R-:W-:Y:S01]  /*128b0*/  FMNMX.FTZ R27, R155, R12, !PT ;  /* 0x0000000c9b1b7209 */ /* 0x000fe20007810000 */
[-C--:B------:R-:W-:Y:S01]  /*128c0*/  FFMA.FTZ R165, R0, R8.reuse, R165 ;  /* 0x0000000800a57223 */ /* 0x080fe200000100a5 */
[----:B------:R-:W-:Y:S01]  /*128d0*/  FMNMX.FTZ R29, R64, R29, !PT ;  /* 0x0000001d401d7209 */ /* 0x000fe20007810000 */
[----:B------:R-:W-:Y:S01]  /*128e0*/  FFMA.FTZ R169, R0, R8, R169 ;  /* 0x0000000800a97223 */ /* 0x000fe200000100a9 */
[----:B-1----:R-:W-:Y:S01]  /*128f0*/  FMNMX.FTZ R2, R170, R27, !PT ;  /* 0x0000001baa027209 */ /* 0x002fe20007810000 */
[----:B------:R-:W-:Y:S01]  /*12900*/  FFMA.FTZ R246, R0, R17, R246 ;  /* 0x0000001100f67223 */ /* 0x000fe200000100f6 */
[----:B------:R-:W-:Y:S01]  /*12910*/  FMNMX.FTZ R12, R182, R29, !PT ;  /* 0x0000001db60c7209 */ /* 0x000fe20007810000 */
[----:B------:R-:W-:Y:S01]  /*12920*/  FFMA.FTZ R177, R0, R17, R177 ;  /* 0x0000001100b17223 */ /* 0x000fe200000100b1 */
[----:B------:R-:W-:Y:S01]  /*12930*/  IADD3 R8, R4, 0x69, RZ ;  /* 0x0000006904087810 */ /* 0x000fe20007ffe0ff */
[-C--:B------:R-:W-:Y:S01]  /*12940*/  FFMA.FTZ R190, R0, R19.reuse, R190 ;  /* 0x0000001300be7223 */ /* 0x080fe200000100be */
[----:B------:R-:W-:Y:S01]  /*12950*/  IADD3 R21, R4, 0x60, RZ ;  /* 0x0000006004157810 */ /* 0x000fe20007ffe0ff */
[C---:B------:R-:W-:Y:S01]  /*12960*/  FFMA.FTZ R238, R0.reuse, R19, R238 ;  /* 0x0000001300ee7223 */ /* 0x040fe200000100ee */
[----:B------:R-:W-:Y:S01]  /*12970*/  FMNMX.FTZ R19, R157, R2, !PT ;  /* 0x000000029d137209 */ /* 0x000fe20007810000 */
[----:B------:R1:W-:Y:S01]  /*12980*/  I2F R17, R8 ;  /* 0x0000000800117306 */ /* 0x0003e20000201400 */
[----:B------:R-:W-:Y:S01]  /*12990*/  FMNMX.FTZ R2, R159, R12, !PT ;  /* 0x0000000c9f027209 */ /* 0x000fe20007810000 */
[----:B------:R-:W-:Y:S01]  /*129a0*/  FFMA.FTZ R248, R0, R11, R248 ;  /* 0x0000000b00f87223 */ /* 0x000fe200000100f8 */
[----:B------:R-:W-:Y:S01]  /*129b0*/  FMNMX.FTZ R19, R176, R19, !PT ;  /* 0x00000013b0137209 */ /* 0x000fe20007810000 */
[C---:B------:R-:W-:Y:S01]  /*129c0*/  FFMA.FTZ R250, R0.reuse, R11, R250 ;  /* 0x0000000b00fa7223 */ /* 0x040fe200000100fa */
[----:B------:R-:W-:Y:S01]  /*129d0*/  FMNMX.FTZ R27, R161, R2, !PT ;  /* 0x00000002a11b7209 */ /* 0x000fe20007810000 */
[----:B------:R-:W-:Y:S01]  /*129e0*/  FFMA.FTZ R171, R0, R6, R171 ;  /* 0x0000000600ab7223 */ /* 0x000fe200000100ab */
[----:B------:R-:W-:Y:S01]  /*129f0*/  FMNMX.FTZ R2, R188, R19, !PT ;  /* 0x00000013bc027209 */ /* 0x000fe20007810000 */
[----:B------:R-:W-:Y:S01]  /*12a00*/  FFMA.FTZ R173, R0, R15, R173 ;  /* 0x0000000f00ad7223 */ /* 0x000fe200000100ad */
[----:B------:R-:W-:Y:S01]  /*12a10*/  FMNMX.FTZ R27, R184, R27, !PT ;  /* 0x0000001bb81b7209 */ /* 0x000fe20007810000 */
[----:B------:R-:W5:Y:S01]  /*12a20*/  I2F R5, R14 ;  /* 0x0000000e00057306 */ /* 0x000f620000201400 */
[----:B----4-:R-:W-:Y:S01]  /*12a30*/  FMNMX.FTZ R10, R163, R2, !PT ;  /* 0x00000002a30a7209 */ /* 0x010fe20007810000 */
[----:B------:R-:W-:Y:S01]  /*12a40*/  FFMA.FTZ R175, R0, R6, R175 ;  /* 0x0000000600af7223 */ /* 0x000fe200000100af */
[----:B------:R-:W-:Y:S01]  /*12a50*/  FMNMX.FTZ R2, R196, R27, !PT ;  /* 0x0000001bc4027209 */ /* 0x000fe20007810000 */
[C---:B------:R-:W-:Y:S01]  /*12a60*/  FFMA.FTZ R252, R0.reuse, R15, R252 ;  /* 0x0000000f00fc7223 */ /* 0x040fe200000100fc */
[----:B------:R-:W-:Y:S01]  /*12a70*/  FMNMX.FTZ R19, R165, R10, !PT ;  /* 0x0000000aa5137209 */ /* 0x000fe20007810000 */
[CC--:B------:R-:W-:Y:S01]  /*12a80*/  FFMA.FTZ R244, R0.reuse, R9.reuse, R244 ;  /* 0x0000000900f47223 */ /* 0x0c0fe200000100f4 */
[----:B------:R-:W-:Y:S01]  /*12a90*/  FMNMX.FTZ R2, R167, R2, !PT ;  /* 0x00000002a7027209 */ /* 0x000fe20007810000 */
[----:B------:R-:W-:Y:S01]  /*12aa0*/  FFMA.FTZ R198, R0, R9, R198 ;  /* 0x0000000900c67223 */ /* 0x000fe200000100c6 */
[----:B------:R-:W-:Y:S01]  /*12ab0*/  FMNMX.FTZ R19, R190, R19, !PT ;  /* 0x00000013be137209 */ /* 0x000fe20007810000 */
[----:B------:R-:W4:Y:S01]  /*12ac0*/  I2F R21, R21 ;  /* 0x0000001500157306 */ /* 0x000f220000201400 */
[----:B------:R-:W-:Y:S01]  /*12ad0*/  FMNMX.FTZ R11, R169, R2, !PT ;  /* 0x00000002a90b7209 */ /* 0x000fe20007810000 */
[----:B--2---:R-:W-:Y:S01]  /*12ae0*/  FFMA.FTZ R240, R0, R13, R240 ;  /* 0x0000000d00f07223 */ /* 0x004fe200000100f0 */
[----:B------:R-:W-:Y:S01]  /*12af0*/  FMNMX.FTZ R2, R246, R19, !PT ;  /* 0x00000013f6027209 */ /* 0x000fe20007810000 */
[----:B------:R-:W-:Y:S01]  /*12b00*/  FFMA.FTZ R194, R0, R7, R41 ;  /* 0x0000000700c27223 */ /* 0x000fe20000010029 */
[----:B-1----:R-:W-:Y:S01]  /*12b10*/  FMNMX.FTZ R8, R238, R11, !PT ;  /* 0x0000000bee087209 */ /* 0x002fe20007810000 */
[C---:B------:R-:W-:Y:S01]  /*12b20*/  FFMA.FTZ R192, R0.reuse, R13, R43 ;  /* 0x0000000d00c07223 */ /* 0x040fe2000001002b */
[----:B------:R-:W-:Y:S01]  /*12b30*/  FMNMX.FTZ R2, R171, R2, !PT ;  /* 0x00000002ab027209 */ /* 0x000fe20007810000 */
[CC--:B---3--:R-:W-:Y:S01]  /*12b40*/  FFMA.FTZ R174, R0.reuse, R23.reuse, R174 ;  /* 0x0000001700ae7223 */ /* 0x0c8fe200000100ae */
[----:B------:R-:W-:Y:S01]  /*12b50*/  FMNMX.FTZ R8, R177, R8, !PT ;  /* 0x00000008b1087209 */ /* 0x000fe20007810000 */
[C---:B------:R-:W-:Y:S01]  /*12b60*/  FFMA.FTZ R164, R0.reuse, R23, R164 ;  /* 0x0000001700a47223 */ /* 0x040fe200000100a4 */
[----:B------:R-:W-:Y:S01]  /*12b70*/  FMNMX.FTZ R11, R173, R2, !PT ;  /* 0x00000002ad0b7209 */ /* 0x000fe20007810000 */
[C---:B-----5:R-:W-:Y:S01]  /*12b80*/  FFMA.FTZ R172, R0.reuse, R25, R172 ;  /* 0x0000001900ac7223 */ /* 0x060fe200000100ac */
[----:B------:R-:W-:Y:S01]  /*12b90*/  FMNMX.FTZ R19, R175, R8, !PT ;  /* 0x00000008af137209 */ /* 0x000fe20007810000 */
[----:B------:R-:W-:Y:S01]  /*12ba0*/  FFMA.FTZ R236, R0, R5, R33 ;  /* 0x0000000500ec7223 */ /* 0x000fe20000010021 */
[----:B------:R-:W-:Y:S01]  /*12bb0*/  FMNMX.FTZ R11, R248, R11, !PT ;  /* 0x0000000bf80b7209 */ /* 0x000fe20007810000 */
[----:B------:R-:W-:Y:S01]  /*12bc0*/  FFMA.FTZ R186, R0, R5, R186 ;  /* 0x0000000500ba7223 */ /* 0x000fe200000100ba */
[----:B------:R-:W-:Y:S01]  /*12bd0*/  FMNMX.FTZ R19, R252, R19, !PT ;  /* 0x00000013fc137209 */ /* 0x000fe20007810000 */
[----:B------:R-:W-:Y:S01]  /*12be0*/  FFMA.FTZ R168, R0, R17, R168 ;  /* 0x0000001100a87223 */ /* 0x000fe200000100a8 */
[----:B------:R-:W-:Y:S01]  /*12bf0*/  IADD3 R6, R4, 0x70, RZ ;  /* 0x0000007004067810 */ /* 0x000fe20007ffe0ff */
[----:B------:R-:W-:Y:S01]  /*12c00*/  FFMA.FTZ R162, R0, R25, R162 ;  /* 0x0000001900a27223 */ /* 0x000fe200000100a2 */
[----:B------:R-:W-:Y:S01]  /*12c10*/  FMNMX.FTZ R19, R250, R19, !PT ;  /* 0x00000013fa137209 */ /* 0x000fe20007810000 */
[----:B------:R-:W-:Y:S01]  /*12c20*/  FFMA.FTZ R160, R0, R17, R160 ;  /* 0x0000001100a07223 */ /* 0x000fe200000100a0 */
[----:B------:R-:W-:Y:S01]  /*12c30*/  FMNMX.FTZ R11, R244, R11, !PT ;  /* 0x0000000bf40b7209 */ /* 0x000fe20007810000 */
[----:B------:R-:W1:Y:S01]  /*12c40*/  I2F R15, R6 ;  /* 0x00000006000f7306 */ /* 0x000e620000201400 */
[----:B------:R-:W-:Y:S01]  /*12c50*/  IADD3 R10, R4, 0x71, RZ ;  /* 0x00000071040a7810 */ /* 0x000fe20007ffe0ff */
[----:B----4-:R-:W-:Y:S01]  /*12c60*/  FFMA.FTZ R178, R0, R21, R178 ;  /* 0x0000001500b27223 */ /* 0x010fe200000100b2 */
[----:B------:R-:W-:Y:S01]  /*12c70*/  FMNMX.FTZ R11, R242, R11, !PT ;  /* 0x0000000bf20b7209 */ /* 0x000fe20007810000 */
[----:B------:R-:W-:Y:S01]  /*12c80*/  FFMA.FTZ R166, R0, R21, R166 ;  /* 0x0000001500a67223 */ /* 0x000fe200000100a6 */
[----:B------:R-:W-:Y:S01]  /*12c90*/  FMNMX.FTZ R19, R198, R19, !PT ;  /* 0x00000013c6137209 */ /* 0x000fe20007810000 */
[----:B------:R-:W-:Y:S01]  /*12ca0*/  LDSM.16.MT88.4 R20, [R139+0xc000] ;  /* 0x00c000008b14783b */ /* 0x000fe20000004200 */
[----:B------:R-:W-:Y:S02]  /*12cb0*/  IADD3 R7, R4, 0x78, RZ ;  /* 0x0000007804077810 */ /* 0x000fe40007ffe0ff */
[----:B------:R-:W-:Y:S01]  /*12cc0*/  FMNMX.FTZ R19, R194, R19, !PT ;  /* 0x00000013c2137209 */ /* 0x000fe20007810000 */
[----:B------:R-:W2:Y:S01]  /*12cd0*/  I2F R9, R10 ;  /* 0x0000000a00097306 */ /* 0x000ea20000201400 */
[----:B------:R-:W-:Y:S02]  /*12ce0*/  FMNMX.FTZ R11, R240, R11, !PT ;  /* 0x0000000bf00b7209 */ /* 0x000fe40007810000 */
[----:B------:R-:W-:Y:S01]  /*12cf0*/  IADD3 R5, R4, 0x79, RZ ;  /* 0x0000007904057810 */ /* 0x000fe20007ffe0ff */
[----:B------:R-:W-:Y:S01]  /*12d00*/  LDSM.16.MT88.4 R28, [R138+0xc000] ;  /* 0x00c000008a1c783b */ /* 0x000fe20000004200 */
[----:B------:R-:W-:Y:S02]  /*12d10*/  FMNMX.FTZ R11, R236, R11, !PT ;  /* 0x0000000bec0b7209 */ /* 0x000fe40007810000 */
[----:B------:R-:W-:Y:S02]  /*12d20*/  FMNMX.FTZ R19, R192, R19, !PT ;  /* 0x00000013c0137209 */ /* 0x000fe40007810000 */
[----:B------:R-:W-:Y:S01]  /*12d30*/  FMNMX.FTZ R11, R178, R11, !PT ;  /* 0x0000000bb20b7209 */ /* 0x000fe20007810000 */
[----:B------:R-:W3:Y:S01]  /*12d40*/  I2F R7, R7 ;  /* 0x0000000700077306 */ /* 0x000ee20000201400 */
[----:B------:R-:W-:Y:S02]  /*12d50*/  FMNMX.FTZ R19, R186, R19, !PT ;  /* 0x00000013ba137209 */ /* 0x000fe40007810000 */
[----:B------:R-:W-:Y:S01]  /*12d60*/  FMNMX.FTZ R11, R174, R11, !PT ;  /* 0x0000000bae0b7209 */ /* 0x000fe20007810000 */
[----:B-1----:R-:W-:Y:S01]  /*12d70*/  FFMA.FTZ R158, R0, R15, R158 ;  /* 0x0000000f009e7223 */ /* 0x002fe2000001009e */
[----:B------:R-:W-:Y:S01]  /*12d80*/  FMNMX.FTZ R19, R166, R19, !PT ;  /* 0x00000013a6137209 */ /* 0x000fe20007810000 */
[----:B------:R-:W-:Y:S01]  /*12d90*/  FFMA.FTZ R154, R0, R15, R154 ;  /* 0x0000000f009a7223 */ /* 0x000fe2000001009a */
[----:B------:R-:W-:Y:S01]  /*12da0*/  FMNMX.FTZ R11, R172, R11, !PT ;  /* 0x0000000bac0b7209 */ /* 0x000fe20007810000 */
[----:B------:R-:W-:Y:S01]  /*12db0*/  LDSM.16.MT88.4 R12, [R201+0xc000] ;  /* 0x00c00000c90c783b */ /* 0x000fe20000004200 */
[----:B------:R-:W-:Y:S01]  /*12dc0*/  FMNMX.FTZ R19, R164, R19, !PT ;  /* 0x00000013a4137209 */ /* 0x000fe20007810000 */
[----:B------:R-:W1:Y:S01]  /*12dd0*/  I2F R5, R5 ;  /* 0x0000000500057306 */ /* 0x000e620000201400 */
[----:B------:R-:W-:Y:S02]  /*12de0*/  FMNMX.FTZ R11, R168, R11, !PT ;  /* 0x0000000ba80b7209 */ /* 0x000fe40007810000 */
[----:B------:R-:W-:Y:S01]  /*12df0*/  FMNMX.FTZ R19, R162, R19, !PT ;  /* 0x00000013a2137209 */ /* 0x000fe20007810000 */
[----:B--2---:R-:W-:Y:S01]  /*12e00*/  FFMA.FTZ R156, R0, R9, R156 ;  /* 0x00000009009c7223 */ /* 0x004fe2000001009c */
[----:B------:R-:W-:Y:S01]  /*12e10*/  FMNMX.FTZ R11, R158, R11, !PT ;  /* 0x0000000b9e0b7209 */ /* 0x000fe20007810000 */
[----:B------:R-:W-:Y:S01]  /*12e20*/  FFMA.FTZ R152, R0, R9, R152 ;  /* 0x0000000900987223 */ /* 0x000fe20000010098 */
[----:B------:R-:W-:Y:S02]  /*12e30*/  FMNMX.FTZ R19, R160, R19, !PT ;  /* 0x00000013a0137209 */ /* 0x000fe40007810000 */
[----:B------:R-:W-:Y:S02]  /*12e40*/  FMNMX.FTZ R2, R156, R11, !PT ;  /* 0x0000000b9c027209 */ /* 0x000fe40007810000 */
[----:B------:R-:W-:Y:S01]  /*12e50*/  FMNMX.FTZ R19, R154, R19, !PT ;  /* 0x000000139a137209 */ /* 0x000fe20007810000 */
[----:B---3--:R-:W-:Y:S03]  /*12e60*/  FFMA.FTZ R135, R0, R7, R135 ;  /* 0x0000000700877223 */ /* 0x008fe60000010087 */
[----:B------:R-:W-:Y:S01]  /*12e70*/  FMNMX.FTZ R19, R152, R19, !PT ;  /* 0x0000001398137209 */ /* 0x000fe20007810000 */
[----:B------:R-:W-:Y:S01]  /*12e80*/  FFMA.FTZ R150, R0, R7, R150 ;  /* 0x0000000700967223 */ /* 0x000fe20000010096 */
[----:B------:R-:W-:Y:S04]  /*12e90*/  FMNMX.FTZ R9, R135, R2, !PT ;  /* 0x0000000287097209 */ /* 0x000fe80007810000 */
[----:B------:R-:W-:Y:S01]  /*12ea0*/  FMNMX.FTZ R19, R150, R19, !PT ;  /* 0x0000001396137209 */ /* 0x000fe20007810000 */
[CC--:B-1----:R-:W-:Y:S02]  /*12eb0*/  FFMA.FTZ R134, R0.reuse, R5.reuse, R134 ;  /* 0x0000000500867223 */ /* 0x0c2fe40000010086 */
[----:B------:R-:W-:Y:S03]  /*12ec0*/  FFMA.FTZ R148, R0, R5, R148 ;  /* 0x0000000500947223 */ /* 0x000fe60000010094 */
[----:B------:R-:W-:Y:S02]  /*12ed0*/  FMNMX.FTZ R7, R134, R9, !PT ;  /* 0x0000000986077209 */ /* 0x000fe40007810000 */
[----:B------:R-:W-:Y:S03]  /*12ee0*/  FMNMX.FTZ R11, R148, R19, !PT ;  /* 0x00000013940b7209 */ /* 0x000fe60007810000 */
[----:B------:R-:W1:Y:S08]  /*12ef0*/  SHFL.BFLY PT, R2, R7, 0x2, 0x1f ;  /* 0x0c401f0007027f89 */ /* 0x000e7000000e0000 */
        /* <DEDUP_REMOVED lines=13> */
[C---:B------:R-:W-:Y:S02]  /*12fd0*/  FMUL.FTZ R149, R133.reuse, c[0x0][0x23c] ;  /* 0x00008f0085957a20 */ /* 0x040fe40000410000 */
[----:B------:R-:W-:Y:S02]  /*12fe0*/  FADD.FTZ R3, -R133, R136 ;  /* 0x0000008885037221 */ /* 0x000fe40000010100 */
[--C-:B------:R-:W-:Y:S01]  /*12ff0*/  FFMA.FTZ R147, R187, c[0x0][0x23c], -R151.reuse ;  /* 0x00008f00bb937a23 */ /* 0x100fe20000010897 */
[----:B------:R-:W-:Y:S01]  /*13000*/  FSEL R149, R149, RZ, P1 ;  /* 0x000000ff95957208 */ /* 0x000fe20000800000 */
[--C-:B------:R-:W-:Y:S01]  /*13010*/  FFMA.FTZ R142, R189, c[0x0][0x23c], -R151.reuse ;  /* 0x00008f00bd8e7a23 */ /* 0x100fe20000010897 */
[----:B------:R-:W1:Y:S01]  /*13020*/  MUFU.EX2 R2, R2 ;  /* 0x0000000200027308 */ /* 0x000e620000000800 */
[--C-:B------:R-:W-:Y:S01]  /*13030*/  FFMA.FTZ R141, R199, c[0x0][0x23c], -R151.reuse ;  /* 0x00008f00c78d7a23 */ /* 0x100fe20000010897 */
[----:B------:R-:W-:Y:S01]  /*13040*/  ISETP.GT.AND P1, PT, R216, 0x1, PT ;  /* 0x00000001d800780c */ /* 0x000fe20003f24270 */
[----:B------:R-:W-:Y:S01]  /*13050*/  FFMA.FTZ R136, R239, c[0x0][0x23c], -R151 ;  /* 0x00008f00ef887a23 */ /* 0x000fe20000010897 */
[----:B------:R-:W-:Y:S01]  /*13060*/  MOV R216, R140 ;  /* 0x0000008c00d87202 */ /* 0x000fe20000000f00 */
[--C-:B------:R-:W-:Y:S02]  /*13070*/  FFMA.FTZ R146, R183, c[0x0][0x23c], -R149.reuse ;  /* 0x00008f00b7927a23 */ /* 0x100fe40000010895 */
[--C-:B------:R-:W-:Y:S02]  /*13080*/  FFMA.FTZ R145, R185, c[0x0][0x23c], -R149.reuse ;  /* 0x00008f00b9917a23 */ /* 0x100fe40000010895 */
[--C-:B------:R-:W-:Y:S01]  /*13090*/  FFMA.FTZ R144, R191, c[0x0][0x23c], -R149.reuse ;  /* 0x00008f00bf907a23 */ /* 0x100fe20000010895 */
[----:B------:R-:W-:Y:S01]  /*130a0*/  MUFU.EX2 R147, R147 ;  /* 0x0000009300937308 */ /* 0x000fe20000000800 */
[--C-:B------:R-:W-:Y:S02]  /*130b0*/  FFMA.FTZ R143, R197, c[0x0][0x23c], -R149.reuse ;  /* 0x00008f00c58f7a23 */ /* 0x100fe40000010895 */
[----:B------:R-:W-:Y:S02]  /*130c0*/  FMUL.FTZ R4, R3, c[0x0][0x23c] ;  /* 0x00008f0003047a20 */ /* 0x000fe40000410000 */
[----:B------:R-:W-:Y:S02]  /*130d0*/  FFMA.FTZ R153, R64, c[0x0][0x23c], -R149 ;  /* 0x00008f0040997a23 */ /* 0x000fe40000010895 */
[--C-:B------:R-:W-:Y:S02]  /*130e0*/  FFMA.FTZ R155, R155, c[0x0][0x23c], -R151.reuse ;  /* 0x00008f009b9b7a23 */ /* 0x100fe40000010897 */
[--C-:B------:R-:W-:Y:S01]  /*130f0*/  FFMA.FTZ R170, R170, c[0x0][0x23c], -R151.reuse ;  /* 0x00008f00aaaa7a23 */ /* 0x100fe20000010897 */
[----:B------:R-:W2:Y:S01]  /*13100*/  MUFU.EX2 R3, R4 ;  /* 0x0000000400037308 */ /* 0x000ea20000000800 */
[--C-:B------:R-:W-:Y:S02]  /*13110*/  FFMA.FTZ R157, R157, c[0x0][0x23c], -R151.reuse ;  /* 0x00008f009d9d7a23 */ /* 0x100fe40000010897 */
[----:B------:R-:W-:Y:S02]  /*13120*/  FFMA.FTZ R176, R176, c[0x0][0x23c], -R151 ;  /* 0x00008f00b0b07a23 */ /* 0x000fe40000010897 */
[C---:B-1----:R-:W-:Y:S02]  /*13130*/  FMUL.FTZ R6, R2.reuse, R130 ;  /* 0x0000008202067220 */ /* 0x042fe40000410000 */
[C---:B------:R-:W-:Y:S02]  /*13140*/  FMUL.FTZ R7, R2.reuse, R131 ;  /* 0x0000008302077220 */ /* 0x040fe40000410000 */
[C---:B------:R-:W-:Y:S01]  /*13150*/  FMUL.FTZ R10, R2.reuse, R126 ;  /* 0x0000007e020a7220 */ /* 0x040fe20000410000 */
[----:B------:R-:W1:Y:S01]  /*13160*/  MUFU.EX2 R142, R142 ;  /* 0x0000008e008e7308 */ /* 0x000e620000000800 */
[C---:B------:R-:W-:Y:S02]  /*13170*/  FMUL.FTZ R11, R2.reuse, R127 ;  /* 0x0000007f020b7220 */ /* 0x040fe40000410000 */
[C---:B------:R-:W-:Y:S02]  /*13180*/  FMUL.FTZ R18, R2.reuse, R118 ;  /* 0x0000007602127220 */ /* 0x040fe40000410000 */
[C---:B------:R-:W-:Y:S02]  /*13190*/  FMUL.FTZ R19, R2.reuse, R119 ;  /* 0x0000007702137220 */ /* 0x040fe40000410000 */
[C---:B------:R-:W-:Y:S02]  /*131a0*/  FMUL.FTZ R26, R2.reuse, R110 ;  /* 0x0000006e021a7220 */ /* 0x040fe40000410000 */
[C---:B------:R-:W-:Y:S01]  /*131b0*/  FMUL.FTZ R27, R2.reuse, R111 ;  /* 0x0000006f021b7220 */ /* 0x040fe20000410000 */
[----:B------:R-:W-:Y:S01]  /*131c0*/  MUFU.EX2 R141, R141 ;  /* 0x0000008d008d7308 */ /* 0x000fe20000000800 */
[C---:B------:R-:W-:Y:S02]  /*131d0*/  FMUL.FTZ R34, R2.reuse, R102 ;  /* 0x0000006602227220 */ /* 0x040fe40000410000 */
[----:B------:R-:W-:Y:S02]  /*131e0*/  FMUL.FTZ R35, R2, R103 ;  /* 0x0000006702237220 */ /* 0x000fe40000410000 */
[C---:B--2---:R-:W-:Y:S02]  /*131f0*/  FMUL.FTZ R4, R3.reuse, R128 ;  /* 0x0000008003047220 */ /* 0x044fe40000410000 */
[C---:B------:R-:W-:Y:S02]  /*13200*/  FMUL.FTZ R5, R3.reuse, R129 ;  /* 0x0000008103057220 */ /* 0x040fe40000410000 */
[C---:B------:R-:W-:Y:S01]  /*13210*/  FMUL.FTZ R8, R3.reuse, R124 ;  /* 0x0000007c03087220 */ /* 0x040fe20000410000 */
[----:B------:R-:W2:Y:S01]  /*13220*/  MUFU.EX2 R136, R136 ;  /* 0x0000008800887308 */ /* 0x000ea20000000800 */
[C---:B------:R-:W-:Y:S02]  /*13230*/  FMUL.FTZ R9, R3.reuse, R125 ;  /* 0x0000007d03097220 */ /* 0x040fe40000410000 */
[C---:B------:R-:W-:Y:S01]  /*13240*/  FMUL.FTZ R16, R3.reuse, R116 ;  /* 0x0000007403107220 */ /* 0x040fe20000410000 */
[----:B-1----:R-:W-:Y:S01]  /*13250*/  F2FP.BF16.PACK_AB R129, R142, R147 ;  /* 0x000000938e81723e */ /* 0x002fe200000010ff */
[C---:B------:R-:W-:Y:S01]  /*13260*/  FMUL.FTZ R17, R3.reuse, R117 ;  /* 0x0000007503117220 */ /* 0x040fe20000410000 */
[----:B------:R-:W-:Y:S01]  /*13270*/  LDSM.16.MT88.4 R124, [R201+0xf800] ;  /* 0x00f80000c97c783b */ /* 0x000fe20000004200 */
        /* <DEDUP_REMOVED lines=8> */
[C---:B------:R-:W-:Y:S01]  /*13300*/  FMUL.FTZ R41, R3.reuse, R93 ;  /* 0x0000005d03297220 */ /* 0x040fe20000410000 */
        /* <DEDUP_REMOVED lines=9> */
[----:B------:R-:W-:Y:S01]  /*133a0*/  LDSM.16.MT88.4 R100, [R137+0xf800] ;  /* 0x00f800008964783b */ /* 0x000fe20000004200 */
[----:B------:R-:W-:Y:S02]  /*133b0*/  FMUL.FTZ R65, R3, R69 ;  /* 0x0000004503417220 */ /* 0x000fe40000410000 */
[--C-:B------:R-:W-:Y:S02]  /*133c0*/  FFMA.FTZ R182, R182, c[0x0][0x23c], -R149.reuse ;  /* 0x00008f00b6b67a23 */ /* 0x100fe40000010895 */
[--C-:B------:R-:W-:Y:S02]  /*133d0*/  FFMA.FTZ R159, R159, c[0x0][0x23c], -R149.reuse ;  /* 0x00008f009f9f7a23 */ /* 0x100fe40000010895 */
[--C-:B------:R-:W-:Y:S02]  /*133e0*/  FFMA.FTZ R161, R161, c[0x0][0x23c], -R149.reuse ;  /* 0x00008f00a1a17a23 */ /* 0x100fe40000010895 */
[----:B------:R-:W2:Y:S01]  /*133f0*/  MUFU.EX2 R143, R143 ;  /* 0x0000008f008f7308 */ /* 0x000ea20000000800 */
[----:B------:R-:W-:Y:S02]  /*13400*/  FFMA.FTZ R184, R184, c[0x0][0x23c], -R149 ;  /* 0x00008f00b8b87a23 */ /* 0x000fe40000010895 */
[--C-:B------:R-:W-:Y:S01]  /*13410*/  FFMA.FTZ R188, R188, c[0x0][0x23c], -R151.reuse ;  /* 0x00008f00bcbc7a23 */ /* 0x100fe20000010897 */
[----:B-1----:R-:W-:Y:S01]  /*13420*/  F2FP.BF16.PACK_AB R128, R145, R146 ;  /* 0x000000929180723e */ /* 0x002fe200000010ff */
[--C-:B------:R-:W-:Y:S02]  /*13430*/  FFMA.FTZ R163, R163, c[0x0][0x23c], -R151.reuse ;  /* 0x00008f00a3a37a23 */ /* 0x100fe40000010897 */
[--C-:B------:R-:W-:Y:S02]  /*13440*/  FFMA.FTZ R165, R165, c[0x0][0x23c], -R151.reuse ;  /* 0x00008f00a5a57a23 */ /* 0x100fe40000010897 */
[----:B------:R-:W-:Y:S01]  /*13450*/  FFMA.FTZ R190, R190, c[0x0][0x23c], -R151 ;  /* 0x00008f00bebe7a23 */ /* 0x000fe20000010897 */
[----:B------:R-:W-:Y:S01]  /*13460*/  MUFU.EX2 R153, R153 ;  /* 0x0000009900997308 */ /* 0x000fe20000000800 */
[--C-:B------:R-:W-:Y:S02]  /*13470*/  FFMA.FTZ R196, R196, c[0x0][0x23c], -R149.reuse ;  /* 0x00008f00c4c47a23 */ /* 0x100fe40000010895 */
[--C-:B------:R-:W-:Y:S02]  /*13480*/  FFMA.FTZ R167, R167, c[0x0][0x23c], -R149.reuse ;  /* 0x00008f00a7a77a23 */ /* 0x100fe40000010895 */
[--C-:B------:R-:W-:Y:S02]  /*13490*/  FFMA.FTZ R169, R169, c[0x0][0x23c], -R149.reuse ;  /* 0x00008f00a9a97a23 */ /* 0x100fe40000010895 */
[----:B------:R-:W-:Y:S02]  /*134a0*/  FFMA.FTZ R238, R238, c[0x0][0x23c], -R149 ;  /* 0x00008f00eeee7a23 */ /* 0x000fe40000010895 */
[--C-:B------:R-:W-:Y:S01]  /*134b0*/  FFMA.FTZ R246, R246, c[0x0][0x23c], -R151.reuse ;  /* 0x00008f00f6f67a23 */ /* 0x100fe20000010897 */
[----:B------:R-:W-:Y:S01]  /*134c0*/  MUFU.EX2 R155, R155 ;  /* 0x0000009b009b7308 */ /* 0x000fe20000000800 */
[--C-:B------:R-:W-:Y:S02]  /*134d0*/  FFMA.FTZ R171, R171, c[0x0][0x23c], -R151.reuse ;  /* 0x00008f00abab7a23 */ /* 0x100fe40000010897 */
[--C-:B------:R-:W-:Y:S01]  /*134e0*/  FFMA.FTZ R173, R173, c[0x0][0x23c], -R151.reuse ;  /* 0x00008f00adad7a23 */ /* 0x100fe20000010897 */
[----:B--2---:R-:W-:Y:S01]  /*134f0*/  F2FP.BF16.PACK_AB R130, R143, R144 ;  /* 0x000000908f82723e */ /* 0x004fe200000010ff */
[----:B------:R-:W-:Y:S02]  /*13500*/  FFMA.FTZ R248, R248, c[0x0][0x23c], -R151 ;  /* 0x00008f00f8f87a23 */ /* 0x000fe40000010897 */
        /* <DEDUP_REMOVED lines=8> */
[C---:B------:R-:W-:Y:S02]  /*13590*/  FMUL.FTZ R13, R3.reuse, R121 ;  /* 0x00000079030d7220 */ /* 0x040fe40000410000 */
[----:B------:R-:W-:Y:S02]  /*135a0*/  FFMA.FTZ R250, R250, c[0x0][0x23c], -R149 ;  /* 0x00008f00fafa7a23 */ /* 0x000fe40000010895 */
        /* <DEDUP_REMOVED lines=8> */
[----:B------:R-:W-:Y:S02]  /*13630*/  FFMA.FTZ R236, R236, c[0x0][0x23c], -R151 ;  /* 0x00008f00ecec7a23 */ /* 0x000fe40000010897 */
[--C-:B------:R-:W-:Y:S02]  /*13640*/  FFMA.FTZ R187, R198, c[0x0][0x23c], -R149.reuse ;  /* 0x00008f00c6bb7a23 */ /* 0x100fe40000010895 */
[C---:B------:R-:W-:Y:S01]  /*13650*/  FMUL.FTZ R20, R3.reuse, R112 ;  /* 0x0000007003147220 */ /* 0x040fe20000410000 */
[C---:B------:R-:W-:Y:S04]  /*13660*/  HMMA.16816.F32.BF16 R16, R128.reuse, R22, R16 ;  /* 0x000000168010723c */ /* 0x040fe80000041810 */
[C---:B------:R-:W-:Y:S01]  /*13670*/  FMUL.FTZ R21, R3.reuse, R113 ;  /* 0x0000007103157220 */ /* 0x040fe20000410000 */
[----:B------:R-:W-:Y:S01]  /*13680*/  MUFU.EX2 R159, R159 ;  /* 0x0000009f009f7308 */ /* 0x000fe20000000800 */
[--C-:B------:R-:W-:Y:S02]  /*13690*/  FFMA.FTZ R112, R58, c[0x0][0x23c], -R149.reuse ;  /* 0x00008f003a707a23 */ /* 0x100fe40000010895 */
[C---:B------:R-:W-:Y:S04]  /*136a0*/  FMUL.FTZ R22, R2.reuse, R114 ;  /* 0x0000007202167220 */ /* 0x040fe80000410000 */
[C---:B------:R-:W-:Y:S02]  /*136b0*/  FMUL.FTZ R23, R2.reuse, R115 ;  /* 0x0000007302177220 */ /* 0x040fe40000410000 */
[----:B------:R-:W-:Y:S01]  /*136c0*/  FMUL.FTZ R58, R2, R78 ;  /* 0x0000004e023a7220 */ /* 0x000fe20000410000 */
[----:B------:R-:W-:Y:S01]  /*136d0*/  MUFU.EX2 R112, R112 ;  /* 0x0000007000707308 */ /* 0x000fe20000000800 */
[--C-:B------:R-:W-:Y:S02]  /*136e0*/  FFMA.FTZ R114, R56, c[0x0][0x23c], -R149.reuse ;  /* 0x00008f0038727a23 */ /* 0x100fe40000010895 */
[C---:B------:R-:W-:Y:S01]  /*136f0*/  FMUL.FTZ R56, R3.reuse, R76 ;  /* 0x0000004c03387220 */ /* 0x040fe20000410000 */
[C---:B------:R-:W-:Y:S01]  /*13700*/  HMMA.16816.F32.BF16 R20, R128.reuse, R28, R20 ;  /* 0x0000001c8014723c */ /* 0x040fe20000041814 */
[----:B------:R-:W-:Y:S02]  /*13710*/  LDSM.16.MT88.4 R76, [R201+0xc800] ;  /* 0x00c80000c94c783b */ /* 0x000fe40000004200 */
[----:B------:R-:W-:Y:S02]  /*13720*/  FFMA.FTZ R113, R66, c[0x0][0x23c], -R149 ;  /* 0x00008f0042717a23 */ /* 0x000fe40000010895 */
[----:B------:R-:W-:Y:S01]  /*13730*/  FMUL.FTZ R66, R2, R70 ;  /* 0x0000004602427220 */ /* 0x000fe20000410000 */
[----:B------:R-:W1:Y:S01]  /*13740*/  MUFU.EX2 R114, R114 ;  /* 0x0000007200727308 */ /* 0x000e620000000800 */
[C---:B------:R-:W-:Y:S01]  /*13750*/  FMUL.FTZ R28, R3.reuse, R104 ;  /* 0x00000068031c7220 */ /* 0x040fe20000410000 */
[C---:B------:R-:W-:Y:S04]  /*13760*/  HMMA.16816.F32.BF16 R24, R128.reuse, R30, R24 ;  /* 0x0000001e8018723c */ /* 0x040fe80000041818 */
[C---:B------:R-:W-:Y:S02]  /*13770*/  FMUL.FTZ R29, R3.reuse, R105 ;  /* 0x00000069031d7220 */ /* 0x040fe40000410000 */
[--C-:B------:R-:W-:Y:S02]  /*13780*/  FFMA.FTZ R104, R40, c[0x0][0x23c], -R151.reuse ;  /* 0x00008f0028687a23 */ /* 0x100fe40000010897 */
[C---:B------:R-:W-:Y:S01]  /*13790*/  FMUL.FTZ R30, R2.reuse, R106 ;  /* 0x0000006a021e7220 */ /* 0x040fe20000410000 */
[----:B------:R-:W2:Y:S03]  /*137a0*/  MUFU.EX2 R113, R113 ;  /* 0x0000007100717308 */ /* 0x000ea60000000800 */
[----:B------:R-:W-:Y:S02]  /*137b0*/  FMUL.FTZ R31, R2, R107 ;  /* 0x0000006b021f7220 */ /* 0x000fe40000410000 */
[----:B------:R-:W-:Y:S02]  /*137c0*/  FMUL.FTZ R40, R3, R92 ;  /* 0x0000005c03287220 */ /* 0x000fe40000410000 */
[----:B------:R-:W-:Y:S01]  /*137d0*/  LDSM.16.MT88.4 R92, [R137+0x11000] ;  /* 0x01100000895c783b */ /* 0x000fe20000004200 */
[--C-:B------:R-:W-:Y:S02]  /*137e0*/  FFMA.FTZ R105, R49, c[0x0][0x23c], -R151.reuse ;  /* 0x00008f0031697a23 */ /* 0x100fe40000010897 */
[C---:B------:R-:W-:Y:S01]  /*137f0*/  HMMA.16816.F32.BF16 R28, R128.reuse, R36, R28 ;  /* 0x00000024801c723c */ /* 0x040fe2000004181c */
[----:B------:R-:W-:Y:S02]  /*13800*/  MUFU.EX2 R104, R104 ;  /* 0x0000006800687308 */ /* 0x000fe40000000800 */
[----:B------:R-:W-:Y:S01]  /*13810*/  FMUL.FTZ R49, R3, R85 ;  /* 0x0000005503317220 */ /* 0x000fe20000410000 */
[----:B-1----:R-:W-:Y:S01]  /*13820*/  F2FP.BF16.PACK_AB R70, R153, R114 ;  /* 0x000000729946723e */ /* 0x002fe200000010ff */
[--C-:B------:R-:W-:Y:S02]  /*13830*/  FFMA.FTZ R106, R50, c[0x0][0x23c], -R151.reuse ;  /* 0x00008f00326a7a23 */ /* 0x100fe40000010897 */
[C---:B------:R-:W-:Y:S01]  /*13840*/  FMUL.FTZ R36, R3.reuse, R96 ;  /* 0x0000006003247220 */ /* 0x040fe20000410000 */
[C---:B------:R-:W-:Y:S03]  /*13850*/  HMMA.16816.F32.BF16 R32, R128.reuse, R38, R32 ;  /* 0x000000268020723c */ /* 0x040fe60000041820 */
[----:B------:R-:W1:Y:S01]  /*13860*/  MUFU.EX2 R105, R105 ;  /* 0x0000006900697308 */ /* 0x000e620000000800 */
[C---:B------:R-:W-:Y:S02]  /*13870*/  FMUL.FTZ R37, R3.reuse, R97 ;  /* 0x0000006103257220 */ /* 0x040fe40000410000 */
[----:B------:R-:W-:Y:S01]  /*13880*/  FMUL.FTZ R50, R2, R86 ;  /* 0x0000005602327220 */ /* 0x000fe20000410000 */
[----:B--2---:R-:W-:Y:S01]  /*13890*/  F2FP.BF16.PACK_AB R68, R112, R113 ;  /* 0x000000717044723e */ /* 0x004fe200000010ff */
[C---:B------:R-:W-:Y:S04]  /*138a0*/  FMUL.FTZ R38, R2.reuse, R98 ;  /* 0x0000006202267220 */ /* 0x040fe80000410000 */
[----:B------:R-:W-:Y:S01]  /*138b0*/  FMUL.FTZ R39, R2, R99 ;  /* 0x0000006302277220 */ /* 0x000fe20000410000 */
[----:B------:R-:W-:Y:S01]  /*138c0*/  MUFU.EX2 R106, R106 ;  /* 0x0000006a006a7308 */ /* 0x000fe20000000800 */
[----:B------:R-:W-:Y:S01]  /*138d0*/  LDSM.16.MT88.4 R96, [R137+0x13000] ;  /* 0x013000008960783b */ /* 0x000fe20000004200 */
[----:B------:R-:W-:Y:S02]  /*138e0*/  FFMA.FTZ R107, R48, c[0x0][0x23c], -R151 ;  /* 0x00008f00306b7a23 */ /* 0x000fe40000010897 */
[C---:B------:R-:W-:Y:S02]  /*138f0*/  FMUL.FTZ R48, R3.reuse, R84 ;  /* 0x0000005403307220 */ /* 0x040fe40000410000 */
[C---:B------:R-:W-:Y:S03]  /*13900*/  HMMA.16816.F32.BF16 R36, R128.reuse, R44, R36 ;  /* 0x0000002c8024723c */ /* 0x040fe60000041824 */
[----:B------:R-:W2:Y:S01]  /*13910*/  LDSM.16.MT88.4 R84, [R137+0x10000] ;  /* 0x010000008954783b */ /* 0x000ea20000004200 */
[----:B------:R-:W3:Y:S01]  /*13920*/  MUFU.EX2 R107, R107 ;  /* 0x0000006b006b7308 */ /* 0x000ee20000000800 */
[--C-:B------:R-:W-:Y:S02]  /*13930*/  FFMA.FTZ R194, R194, c[0x0][0x23c], -R149.reuse ;  /* 0x00008f00c2c27a23 */ /* 0x100fe40000010895 */
        /* <DEDUP_REMOVED lines=8> */
[--C-:B------:R-:W-:Y:S02]  /*139c0*/  FFMA.FTZ R189, R192, c[0x0][0x23c], -R149.reuse ;  /* 0x00008f00c0bd7a23 */ /* 0x100fe40000010895 */
[----:B------:R-:W-:Y:S02]  /*139d0*/  FFMA.FTZ R186, R186, c[0x0][0x23c], -R149 ;  /* 0x00008f00baba7a23 */ /* 0x000fe40000010895 */
[C---:B------:R-:W-:Y:S01]  /*139e0*/  HMMA.16816.F32.BF16 R44, R128.reuse, R52, R44 ;  /* 0x00000034802c723c */ /* 0x040fe2000004182c */
[----:B------:R-:W1:Y:S02]  /*139f0*/  MUFU.EX2 R184, R184 ;  /* 0x000000b800b87308 */ /* 0x000e640000000800 */
[--C-:B------:R-:W-:Y:S01]  /*13a00*/  FFMA.FTZ R178, R178, c[0x0][0x23c], -R151.reuse ;  /* 0x00008f00b2b27a23 */ /* 0x100fe20000010897 */
[----:B---3--:R-:W-:Y:S01]  /*13a10*/  F2FP.BF16.PACK_AB R71, R107, R106 ;  /* 0x0000006a6b47723e */ /* 0x008fe200000010ff */
[--C-:B------:R-:W-:Y:S02]  /*13a20*/  FFMA.FTZ R191, R174, c[0x0][0x23c], -R151.reuse ;  /* 0x00008f00aebf7a23 */ /* 0x100fe40000010897 */
[C---:B------:R-:W-:Y:S01]  /*13a30*/  FMUL.FTZ R52, R3.reuse, R80 ;  /* 0x0000005003347220 */ /* 0x040fe20000410000 */
[C---:B------:R-:W-:Y:S03]  /*13a40*/  HMMA.16816.F32.BF16 R48, R128.reuse, R54, R48 ;  /* 0x000000368030723c */ /* 0x040fe60000041830 */
[----:B------:R-:W-:Y:S01]  /*13a50*/  MUFU.EX2 R188, R188 ;  /* 0x000000bc00bc7308 */ /* 0x000fe20000000800 */
[C---:B------:R-:W-:Y:S02]  /*13a60*/  FMUL.FTZ R53, R3.reuse, R81 ;  /* 0x0000005103357220 */ /* 0x040fe40000410000 */
[--C-:B------:R-:W-:Y:S02]  /*13a70*/  FFMA.FTZ R172, R172, c[0x0][0x23c], -R151.reuse ;  /* 0x00008f00acac7a23 */ /* 0x100fe40000010897 */
[C---:B------:R-:W-:Y:S04]  /*13a80*/  FMUL.FTZ R54, R2.reuse, R82 ;  /* 0x0000005202367220 */ /* 0x040fe80000410000 */
[----:B------:R-:W-:Y:S01]  /*13a90*/  FMUL.FTZ R55, R2, R83 ;  /* 0x0000005302377220 */ /* 0x000fe20000410000 */
[----:B------:R-:W3:Y:S01]  /*13aa0*/  MUFU.EX2 R163, R163 ;  /* 0x000000a300a37308 */ /* 0x000ee20000000800 */
[----:B------:R-:W-:Y:S01]  /*13ab0*/  LDSM.16.MT88.4 R80, [R138+0xc800] ;  /* 0x00c800008a50783b */ /* 0x000fe20000004200 */
[----:B------:R-:W-:Y:S02]  /*13ac0*/  FFMA.FTZ R193, R168, c[0x0][0x23c], -R151 ;  /* 0x00008f00a8c17a23 */ /* 0x000fe40000010897 */
        /* <DEDUP_REMOVED lines=8> */
[----:B------:R-:W4:Y:S01]  /*13b50*/  MUFU.EX2 R190, R190 ;  /* 0x000000be00be7308 */ /* 0x000f220000000800 */
[C---:B------:R-:W-:Y:S02]  /*13b60*/  FMUL.FTZ R62, R2.reuse, R74 ;  /* 0x0000004a023e7220 */ /* 0x040fe40000410000 */
[----:B------:R-:W-:Y:S02]  /*13b70*/  FMUL.FTZ R63, R2, R75 ;  /* 0x0000004b023f7220 */ /* 0x000fe40000410000 */
[----:B------:R-:W5:Y:S01]  /*13b80*/  LDSM.16.MT88.4 R72, [R139+0xc800] ;  /* 0x00c800008b48783b */ /* 0x000f620000004200 */
[----:B------:R-:W-:Y:S02]  /*13b90*/  FFMA.FTZ R197, R160, c[0x0][0x23c], -R149 ;  /* 0x00008f00a0c57a23 */ /* 0x000fe40000010895 */
[--C-:B------:R-:W-:Y:S02]  /*13ba0*/  FFMA.FTZ R158, R158, c[0x0][0x23c], -R151.reuse ;  /* 0x00008f009e9e7a23 */ /* 0x100fe40000010897 */
[C---:B--2---:R-:W-:Y:S01]  /*13bb0*/  HMMA.16816.F32.BF16 R60, R128.reuse, R84, R60 ;  /* 0x00000054803c723c */ /* 0x044fe2000004183c */
[----:B------:R-:W-:Y:S02]  /*13bc0*/  MUFU.EX2 R196, R196 ;  /* 0x000000c400c47308 */ /* 0x000fe40000000800 */
[--C-:B------:R-:W-:Y:S02]  /*13bd0*/  FFMA.FTZ R199, R156, c[0x0][0x23c], -R151.reuse ;  /* 0x00008f009cc77a23 */ /* 0x100fe40000010897 */
[----:B------:R-:W-:Y:S02]  /*13be0*/  FFMA.FTZ R135, R135, c[0x0][0x23c], -R151 ;  /* 0x00008f0087877a23 */ /* 0x000fe40000010897 */
[--C-:B------:R-:W-:Y:S01]  /*13bf0*/  FFMA.FTZ R154, R154, c[0x0][0x23c], -R149.reuse ;  /* 0x00008f009a9a7a23 */ /* 0x100fe20000010895 */
[----:B------:R-:W-:Y:S01]  /*13c00*/  HMMA.16816.F32.BF16 R64, R128, R86, R64 ;  /* 0x000000568040723c */ /* 0x000fe20000041840 */
[----:B------:R-:W2:Y:S02]  /*13c10*/  LDSM.16.MT88.4 R84, [R137+0xc800] ;  /* 0x00c800008954783b */ /* 0x000ea40000004200 */
[----:B------:R-:W1:Y:S01]  /*13c20*/  MUFU.EX2 R167, R167 ;  /* 0x000000a700a77308 */ /* 0x000e620000000800 */
[--C-:B------:R-:W-:Y:S02]  /*13c30*/  FFMA.FTZ R237, R152, c[0x0][0x23c], -R149.reuse ;  /* 0x00008f0098ed7a23 */ /* 0x100fe40000010895 */
[--C-:B------:R-:W-:Y:S02]  /*13c40*/  FFMA.FTZ R150, R150, c[0x0][0x23c], -R149.reuse ;  /* 0x00008f0096967a23 */ /* 0x100fe40000010895 */
[C---:B------:R-:W-:Y:S05]  /*13c50*/  HMMA.16816.F32.BF16 R4, R68.reuse, R76, R4 ;  /* 0x0000004c4404723c */ /* 0x040fea0000041804 */
[----:B------:R-:W-:Y:S01]  /*13c60*/  MUFU.EX2 R169, R169 ;  /* 0x000000a900a97308 */ /* 0x000fe20000000800 */
[----:B------:R-:W-:Y:S02]  /*13c70*/  FFMA.FTZ R149, R148, c[0x0][0x23c], -R149 ;  /* 0x00008f0094957a23 */ /* 0x000fe40000010895 */
[C---:B------:R-:W-:Y:S01]  /*13c80*/  HMMA.16816.F32.BF16 R8, R68.reuse, R78, R8 ;  /* 0x0000004e4408723c */ /* 0x040fe20000041808 */
[----:B------:R-:W1:Y:S03]  /*13c90*/  LDSM.16.MT88.4 R76, [R201+0x10800] ;  /* 0x01080000c94c783b */ /* 0x000e660000004200 */
[----:B------:R-:W-:Y:S02]  /*13ca0*/  FFMA.FTZ R151, R134, c[0x0][0x23c], -R151 ;  /* 0x00008f0086977a23 */ /* 0x000fe40000010897 */
[----:B------:R-:W-:Y:S01]  /*13cb0*/  FFMA.FTZ R146, R3, R234, R146 ;  /* 0x000000ea03927223 */ /* 0x000fe20000010092 */
[----:B------:R-:W1:Y:S01]  /*13cc0*/  MUFU.EX2 R238, R238 ;  /* 0x000000ee00ee7308 */ /* 0x000e620000000800 */
[----:B------:R-:W-:Y:S01]  /*13cd0*/  MOV R3, R132 ;  /* 0x0000008400037202 */ /* 0x000fe20000000f00 */
[----:B------:R-:W-:Y:S01]  /*13ce0*/  FFMA.FTZ R147, R2, R235, R147 ;  /* 0x000000eb02937223 */ /* 0x000fe20000010093 */
[C---:B-----5:R-:W-:Y:S03]  /*13cf0*/  HMMA.16816.F32.BF16 R12, R68.reuse, R72, R12 ;  /* 0x00000048440c723c */ /* 0x060fe6000004180c */
[----:B------:R-:W-:Y:S02]  /*13d00*/  FADD.FTZ R145, R145, R146 ;  /* 0x0000009291917221 */ /* 0x000fe40000010000 */
[----:B------:R-:W-:Y:S02]  /*13d10*/  FADD.FTZ R142, R142, R147 ;  /* 0x000000938e8e7221 */ /* 0x000fe40000010000 */
[----:B------:R-:W-:Y:S01]  /*13d20*/  MUFU.EX2 R246, R246 ;  /* 0x000000f600f67308 */ /* 0x000fe20000000800 */
[----:B------:R-:W-:Y:S01]  /*13d30*/  FADD.FTZ R144, R144, R145 ;  /* 0x0000009190907221 */ /* 0x000fe20000010000 */
[C---:B------:R-:W-:Y:S01]  /*13d40*/  HMMA.16816.F32.BF16 R16, R68.reuse, R74, R16 ;  /* 0x0000004a4410723c */ /* 0x040fe20000041810 */
[----:B------:R-:W5:Y:S02]  /*13d50*/  LDSM.16.MT88.4 R72, [R139+0x10800] ;  /* 0x010800008b48783b */ /* 0x000f640000004200 */
[----:B------:R-:W-:Y:S02]  /*13d60*/  FADD.FTZ R144, R143, R144 ;  /* 0x000000908f907221 */ /* 0x000fe40000010000 */
[----:B------:R-:W-:Y:S03]  /*13d70*/  FADD.FTZ R141, R141, R142 ;  /* 0x0000008e8d8d7221 */ /* 0x000fe60000010000 */
[C---:B------:R-:W-:Y:S01]  /*13d80*/  HMMA.16816.F32.BF16 R20, R68.reuse, R80, R20 ;  /* 0x000000504414723c */ /* 0x040fe20000041814 */
[----:B------:R-:W-:Y:S03]  /*13d90*/  MUFU.EX2 R171, R171 ;  /* 0x000000ab00ab7308 */ /* 0x000fe60000000800 */
[----:B------:R-:W-:Y:S02]  /*13da0*/  FADD.FTZ R113, R113, R144 ;  /* 0x0000009071717221 */ /* 0x000fe40000010000 */
[----:B------:R-:W-:Y:S01]  /*13db0*/  FADD.FTZ R141, R136, R141 ;  /* 0x0000008d888d7221 */ /* 0x000fe20000010000 */
[----:B------:R-:W-:Y:S01]  /*13dc0*/  MOV R136, R133 ;  /* 0x0000008500887202 */ /* 0x000fe20000000f00 */
[C---:B------:R-:W-:Y:S01]  /*13dd0*/  HMMA.16816.F32.BF16 R24, R68.reuse, R82, R24 ;  /* 0x000000524418723c */ /* 0x040fe20000041818 */
[----:B------:R-:W3:Y:S02]  /*13de0*/  LDSM.16.MT88.4 R80, [R138+0x10800] ;  /* 0x010800008a50783b */ /* 0x000ee40000004200 */
[----:B------:R-:W-:Y:S01]  /*13df0*/  MUFU.EX2 R173, R173 ;  /* 0x000000ad00ad7308 */ /* 0x000fe20000000800 */
[----:B------:R-:W-:Y:S02]  /*13e00*/  FADD.FTZ R113, R112, R113 ;  /* 0x0000007170717221 */ /* 0x000fe40000010000 */
[----:B------:R-:W-:Y:S02]  /*13e10*/  FADD.FTZ R104, R104, R141 ;  /* 0x0000008d68687221 */ /* 0x000fe40000010000 */
[C---:B--2---:R-:W-:Y:S04]  /*13e20*/  HMMA.16816.F32.BF16 R28, R68.reuse, R84, R28 ;  /* 0x00000054441c723c */ /* 0x044fe8000004181c */
[----:B------:R-:W-:Y:S01]  /*13e30*/  FADD.FTZ R2, R114, R113 ;  /* 0x0000007172027221 */ /* 0x000fe20000010000 */
[----:B------:R-:W-:Y:S01]  /*13e40*/  MUFU.EX2 R248, R248 ;  /* 0x000000f800f87308 */ /* 0x000fe20000000800 */
[----:B------:R-:W-:Y:S02]  /*13e50*/  FADD.FTZ R105, R105, R104 ;  /* 0x0000006869697221 */ /* 0x000fe40000010000 */
[C---:B------:R-:W-:Y:S01]  /*13e60*/  HMMA.16816.F32.BF16 R32, R68.reuse, R86, R32 ;  /* 0x000000564420723c */ /* 0x040fe20000041820 */
[----:B------:R-:W2:Y:S03]  /*13e70*/  LDSM.16.MT88.4 R84, [R201+0xd000] ;  /* 0x00d00000c954783b */ /* 0x000ea60000004200 */
[----:B------:R-:W-:Y:S02]  /*13e80*/  FADD.FTZ R106, R106, R105 ;  /* 0x000000696a6a7221 */ /* 0x000fe40000010000 */
[----:B------:R-:W-:Y:S01]  /*13e90*/  FADD.FTZ R153, R153, R2 ;  /* 0x0000000299997221 */ /* 0x000fe20000010000 */
[----:B------:R-:W2:Y:S01]  /*13ea0*/  MUFU.EX2 R177, R177 ;  /* 0x000000b100b17308 */ /* 0x000ea20000000800 */
[C---:B-1----:R-:W-:Y:S04]  /*13eb0*/  HMMA.16816.F32.BF16 R36, R68.reuse, R76, R36 ;  /* 0x0000004c4424723c */ /* 0x042fe80000041824 */
[----:B------:R-:W-:Y:S04]  /*13ec0*/  FADD.FTZ R106, R107, R106 ;  /* 0x0000006a6b6a7221 */ /* 0x000fe80000010000 */
[C---:B------:R-:W-:Y:S01]  /*13ed0*/  HMMA.16816.F32.BF16 R40, R68.reuse, R78, R40 ;  /* 0x0000004e4428723c */ /* 0x040fe20000041828 */
[----:B------:R-:W1:Y:S01]  /*13ee0*/  LDSM.16.MT88.4 R76, [R139+0xd000] ;  /* 0x00d000008b4c783b */ /* 0x000e620000004200 */
[----:B------:R-:W1:Y:S06]  /*13ef0*/  MUFU.EX2 R175, R175 ;  /* 0x000000af00af7308 */ /* 0x000e6c0000000800 */
[C---:B-----5:R-:W-:Y:S04]  /*13f00*/  HMMA.16816.F32.BF16 R44, R68.reuse, R72, R44 ;  /* 0x00000048442c723c */ /* 0x060fe8000004182c */
[----:B------:R-:W-:Y:S04]  /*13f10*/  MUFU.EX2 R179, R179 ;  /* 0x000000b300b37308 */ /* 0x000fe80000000800 */
[C---:B------:R-:W-:Y:S01]  /*13f20*/  HMMA.16816.F32.BF16 R48, R68.reuse, R74, R48 ;  /* 0x0000004a4430723c */ /* 0x040fe20000041830 */
[----:B------:R-:W5:Y:S05]  /*13f30*/  LDSM.16.MT88.4 R72, [R138+0xd000] ;  /* 0x00d000008a48783b */ /* 0x000f6a0000004200 */
[----:B------:R-:W1:Y:S02]  /*13f40*/  MUFU.EX2 R250, R250 ;  /* 0x000000fa00fa7308 */ /* 0x000e640000000800 */
[C---:B---3--:R-:W-:Y:S08]  /*13f50*/  HMMA.16816.F32.BF16 R52, R68.reuse, R80, R52 ;  /* 0x000000504434723c */ /* 0x048ff00000041834 */
[C---:B------:R-:W-:Y:S01]  /*13f60*/  HMMA.16816.F32.BF16 R56, R68.reuse, R82, R56 ;  /* 0x000000524438723c */ /* 0x040fe20000041838 */
[----:B------:R-:W3:Y:S01]  /*13f70*/  LDSM.16.MT88.4 R80, [R137+0xd000] ;  /* 0x00d000008950783b */ /* 0x000ee20000004200 */
[----:B------:R-:W-:Y:S06]  /*13f80*/  MUFU.EX2 R183, R183 ;  /* 0x000000b700b77308 */ /* 0x000fec0000000800 */
[C---:B------:R-:W-:Y:S04]  /*13f90*/  HMMA.16816.F32.BF16 R60, R68.reuse, R88, R60 ;  /* 0x00000058443c723c */ /* 0x040fe8000004183c */
[----:B------:R-:W1:Y:S04]  /*13fa0*/  MUFU.EX2 R242, R242 ;  /* 0x000000f200f27308 */ /* 0x000e680000000800 */
[----:B------:R-:W-:Y:S01]  /*13fb0*/  HMMA.16816.F32.BF16 R64, R68, R90, R64 ;  /* 0x0000005a4440723c */ /* 0x000fe20000041840 */
[----:B------:R-:W-:Y:S05]  /*13fc0*/  LDSM.16.MT88.4 R88, [R138+0x11000] ;  /* 0x011000008a58783b */ /* 0x000fea0000004200 */
[----:B------:R-:W-:Y:S01]  /*13fd0*/  MUFU.EX2 R185, R185 ;  /* 0x000000b900b97308 */ /* 0x000fe20000000800 */
[----:B------:R-:W-:Y:S01]  /*13fe0*/  F2FP.BF16.PACK_AB R69, R170, R155 ;  /* 0x0000009baa45723e */ /* 0x000fe200000010ff */
[----:B------:R-:W-:Y:S01]  /*13ff0*/  FADD.FTZ R155, R155, R106 ;  /* 0x0000006a9b9b7221 */ /* 0x000fe20000010000 */
[----:B------:R-:W-:Y:S03]  /*14000*/  F2FP.BF16.PACK_AB R71, R176, R157 ;  /* 0x0000009db047723e */ /* 0x000fe600000010ff */
[C---:B------:R-:W-:Y:S01]  /*14010*/  F2FP.BF16.PACK_AB R68, R159.reuse, R182 ;  /* 0x000000b69f44723e */ /* 0x040fe200000010ff */
[----:B------:R-:W-:Y:S01]  /*14020*/  FADD.FTZ R182, R182, R153 ;  /* 0x00000099b6b67221 */ /* 0x000fe20000010000 */
[----:B------:R-:W-:Y:S01]  /*14030*/  F2FP.BF16.PACK_AB R70, R184, R161 ;  /* 0x000000a1b846723e */ /* 0x000fe200000010ff */
[----:B------:R-:W-:Y:S01]  /*14040*/  FADD.FTZ R170, R170, R155 ;  /* 0x0000009baaaa7221 */ /* 0x000fe20000010000 */
[----:B------:R-:W3:Y:S01]  /*14050*/  MUFU.EX2 R236, R236 ;  /* 0x000000ec00ec7308 */ /* 0x000ee20000000800 */
[----:B------:R-:W-:Y:S02]  /*14060*/  FADD.FTZ R182, R159, R182 ;  /* 0x000000b69fb67221 */ /* 0x000fe40000010000 */
[----:B------:R-:W-:Y:S02]  /*14070*/  FADD.FTZ R157, R157, R170 ;  /* 0x000000aa9d9d7221 */ /* 0x000fe40000010000 */
[C---:B--2---:R-:W-:Y:S03]  /*14080*/  HMMA.16816.F32.BF16 R4, R68.reuse, R84, R4 ;  /* 0x000000544404723c */ /* 0x044fe60000041804 */
[----:B------:R-:W-:Y:S02]  /*14090*/  FADD.FTZ R161, R161, R182 ;  /* 0x000000b6a1a17221 */ /* 0x000fe40000010000 */
[----:B------:R-:W-:Y:S01]  /*140a0*/  MUFU.EX2 R187, R187 ;  /* 0x000000bb00bb7308 */ /* 0x000fe20000000800 */
[----:B------:R-:W-:Y:S02]  /*140b0*/  FADD.FTZ R157, R176, R157 ;  /* 0x0000009db09d7221 */ /* 0x000fe40000010000 */
[C---:B------:R-:W-:Y:S01]  /*140c0*/  HMMA.16816.F32.BF16 R8, R68.reuse, R86, R8 ;  /* 0x000000564408723c */ /* 0x040fe20000041808 */
[----:B------:R-:W2:Y:S03]  /*140d0*/  LDSM.16.MT88.4 R84, [R201+0x11000] ;  /* 0x01100000c954783b */ /* 0x000ea60000004200 */
[----:B------:R-:W-:Y:S03]  /*140e0*/  FADD.FTZ R161, R184, R161 ;  /* 0x000000a1b8a17221 */ /* 0x000fe60000010000 */
[----:B------:R-:W2:Y:S01]  /*140f0*/  MUFU.EX2 R194, R194 ;  /* 0x000000c200c27308 */ /* 0x000ea20000000800 */
[C---:B-1----:R-:W-:Y:S08]  /*14100*/  HMMA.16816.F32.BF16 R12, R68.reuse, R76, R12 ;  /* 0x0000004c440c723c */ /* 0x042ff0000004180c */
[C---:B------:R-:W-:Y:S01]  /*14110*/  HMMA.16816.F32.BF16 R16, R68.reuse, R78, R16 ;  /* 0x0000004e4410723c */ /* 0x040fe20000041810 */
[----:B------:R-:W1:Y:S01]  /*14120*/  LDSM.16.MT88.4 R76, [R139+0x11000] ;  /* 0x011000008b4c783b */ /* 0x000e620000004200 */
[----:B------:R-:W-:Y:S06]  /*14130*/  MUFU.EX2 R189, R189 ;  /* 0x000000bd00bd7308 */ /* 0x000fec0000000800 */
[C---:B-----5:R-:W-:Y:S04]  /*14140*/  HMMA.16816.F32.BF16 R20, R68.reuse, R72, R20 ;  /* 0x000000484414723c */ /* 0x060fe80000041814 */
[----:B------:R-:W5:Y:S04]  /*14150*/  MUFU.EX2 R186, R186 ;  /* 0x000000ba00ba7308 */ /* 0x000f680000000800 */
[C---:B------:R-:W-:Y:S01]  /*14160*/  HMMA.16816.F32.BF16 R24, R68.reuse, R74, R24 ;  /* 0x0000004a4418723c */ /* 0x040fe20000041818 */
[----:B------:R-:W4:Y:S05]  /*14170*/  LDSM.16.MT88.4 R72, [R201+0xd800] ;  /* 0x00d80000c948783b */ /* 0x000f2a0000004200 */
[----:B------:R-:W-:Y:S02]  /*14180*/  MUFU.EX2 R178, R178 ;  /* 0x000000b200b27308 */ /* 0x000fe40000000800 */
[C---:B---3--:R-:W-:Y:S08]  /*14190*/  HMMA.16816.F32.BF16 R28, R68.reuse, R80, R28 ;  /* 0x00000050441c723c */ /* 0x048ff0000004181c */
[C---:B------:R-:W-:Y:S01]  /*141a0*/  HMMA.16816.F32.BF16 R32, R68.reuse, R82, R32 ;  /* 0x000000524420723c */ /* 0x040fe20000041820 */
[----:B------:R-:W3:Y:S01]  /*141b0*/  LDSM.16.MT88.4 R80, [R139+0xd800] ;  /* 0x00d800008b50783b */ /* 0x000ee20000004200 */
[----:B------:R-:W3:Y:S06]  /*141c0*/  MUFU.EX2 R191, R191 ;  /* 0x000000bf00bf7308 */ /* 0x000eec0000000800 */
[C---:B--2---:R-:W-:Y:S04]  /*141d0*/  HMMA.16816.F32.BF16 R36, R68.reuse, R84, R36 ;  /* 0x000000544424723c */ /* 0x044fe80000041824 */
[----:B------:R-:W-:Y:S04]  /*141e0*/  MUFU.EX2 R172, R172 ;  /* 0x000000ac00ac7308 */ /* 0x000fe80000000800 */
[C---:B------:R-:W-:Y:S01]  /*141f0*/  HMMA.16816.F32.BF16 R40, R68.reuse, R86, R40 ;  /* 0x000000564428723c */ /* 0x040fe20000041828 */
[----:B------:R-:W-:Y:S05]  /*14200*/  LDSM.16.MT88.4 R84, [R137+0xd800] ;  /* 0x00d800008954783b */ /* 0x000fea0000004200 */
[----:B------:R-:W2:Y:S02]  /*14210*/  MUFU.EX2 R193, R193 ;  /* 0x000000c100c17308 */ /* 0x000ea40000000800 */
[C---:B-1----:R-:W-:Y:S08]  /*14220*/  HMMA.16816.F32.BF16 R44, R68.reuse, R76, R44 ;  /* 0x0000004c442c723c */ /* 0x042ff0000004182c */
[C---:B------:R-:W-:Y:S01]  /*14230*/  HMMA.16816.F32.BF16 R48, R68.reuse, R78, R48 ;  /* 0x0000004e4430723c */ /* 0x040fe20000041830 */
[----:B------:R-:W1:Y:S01]  /*14240*/  LDSM.16.MT88.4 R76, [R138+0xd800] ;  /* 0x00d800008a4c783b */ /* 0x000e620000004200 */
        /* <DEDUP_REMOVED lines=9> */
[----:B------:R-:W1:Y:S05]  /*142e0*/  MUFU.EX2 R197, R197 ;  /* 0x000000c500c57308 */ /* 0x000e6a0000000800 */
[----:B------:R-:W-:Y:S01]  /*142f0*/  F2FP.BF16.PACK_AB R69, R163, R188 ;  /* 0x000000bca345723e */ /* 0x000fe200000010ff */
[----:B------:R-:W-:Y:S01]  /*14300*/  FADD.FTZ R188, R188, R157 ;  /* 0x0000009dbcbc7221 */ /* 0x000fe20000010000 */
[----:B----4-:R-:W-:Y:S03]  /*14310*/  F2FP.BF16.PACK_AB R71, R190, R165 ;  /* 0x000000a5be47723e */ /* 0x010fe600000010ff */
[----:B------:R-:W-:Y:S01]  /*14320*/  F2FP.BF16.PACK_AB R68, R167, R196 ;  /* 0x000000c4a744723e */ /* 0x000fe200000010ff */
[----:B------:R-:W-:Y:S01]  /*14330*/  MUFU.EX2 R158, R158 ;  /* 0x0000009e009e7308 */ /* 0x000fe20000000800 */
[----:B------:R-:W-:Y:S01]  /*14340*/  F2FP.BF16.PACK_AB R70, R238, R169 ;  /* 0x000000a9ee46723e */ /* 0x000fe200000010ff */
[----:B------:R-:W-:Y:S02]  /*14350*/  FADD.FTZ R196, R196, R161 ;  /* 0x000000a1c4c47221 */ /* 0x000fe40000010000 */
[----:B------:R-:W-:Y:S02]  /*14360*/  FADD.FTZ R188, R163, R188 ;  /* 0x000000bca3bc7221 */ /* 0x000fe40000010000 */
[----:B------:R-:W-:Y:S02]  /*14370*/  FADD.FTZ R196, R167, R196 ;  /* 0x000000c4a7c47221 */ /* 0x000fe40000010000 */
[C---:B------:R-:W-:Y:S02]  /*14380*/  HMMA.16816.F32.BF16 R4, R68.reuse, R72, R4 ;  /* 0x000000484404723c */ /* 0x040fe40000041804 */
[----:B------:R-:W4:Y:S01]  /*14390*/  MUFU.EX2 R199, R199 ;  /* 0x000000c700c77308 */ /* 0x000f220000000800 */
[----:B------:R-:W-:Y:S02]  /*143a0*/  FADD.FTZ R165, R165, R188 ;  /* 0x000000bca5a57221 */ /* 0x000fe40000010000 */
[----:B------:R-:W-:Y:S02]  /*143b0*/  FADD.FTZ R169, R169, R196 ;  /* 0x000000c4a9a97221 */ /* 0x000fe40000010000 */
[----:B------:R-:W-:Y:S01]  /*143c0*/  FADD.FTZ R165, R190, R165 ;  /* 0x000000a5bea57221 */ /* 0x000fe20000010000 */
[C---:B------:R-:W-:Y:S01]  /*143d0*/  HMMA.16816.F32.BF16 R8, R68.reuse, R74, R8 ;  /* 0x0000004a4408723c */ /* 0x040fe20000041808 */
[----:B------:R-:W2:Y:S03]  /*143e0*/  LDSM.16.MT88.4 R72, [R201+0x11800] ;  /* 0x01180000c948783b */ /* 0x000ea60000004200 */
[----:B------:R-:W-:Y:S01]  /*143f0*/  MUFU.EX2 R135, R135 ;  /* 0x0000008700877308 */ /* 0x000fe20000000800 */
[----:B------:R-:W-:Y:S03]  /*14400*/  FADD.FTZ R2, R238, R169 ;  /* 0x000000a9ee027221 */ /* 0x000fe60000010000 */
[C---:B---3--:R-:W-:Y:S04]  /*14410*/  HMMA.16816.F32.BF16 R12, R68.reuse, R80, R12 ;  /* 0x00000050440c723c */ /* 0x048fe8000004180c */
[----:B------:R-:W-:Y:S02]  /*14420*/  FADD.FTZ R2, R177, R2 ;  /* 0x00000002b1027221 */ /* 0x000fe40000010000 */
[----:B------:R-:W3:Y:S02]  /*14430*/  MUFU.EX2 R134, R151 ;  /* 0x0000009700867308 */ /* 0x000ee40000000800 */
[C---:B------:R-:W-:Y:S01]  /*14440*/  HMMA.16816.F32.BF16 R16, R68.reuse, R82, R16 ;  /* 0x000000524410723c */ /* 0x040fe20000041810 */
[----:B------:R-:W3:Y:S03]  /*14450*/  LDSM.16.MT88.4 R80, [R139+0x11800] ;  /* 0x011800008b50783b */ /* 0x000ee60000004200 */
[----:B------:R-:W-:Y:S04]  /*14460*/  FADD.FTZ R2, R175, R2 ;  /* 0x00000002af027221 */ /* 0x000fe80000010000 */
[C---:B-1----:R-:W-:Y:S01]  /*14470*/  HMMA.16816.F32.BF16 R20, R68.reuse, R76, R20 ;  /* 0x0000004c4414723c */ /* 0x042fe20000041814 */
[----:B------:R-:W-:Y:S07]  /*14480*/  MUFU.EX2 R154, R154 ;  /* 0x0000009a009a7308 */ /* 0x000fee0000000800 */
[C---:B------:R-:W-:Y:S01]  /*14490*/  HMMA.16816.F32.BF16 R24, R68.reuse, R78, R24 ;  /* 0x0000004e4418723c */ /* 0x040fe20000041818 */
[----:B------:R-:W1:Y:S02]  /*144a0*/  LDSM.16.MT88.4 R76, [R137+0x11800] ;  /* 0x01180000894c783b */ /* 0x000e640000004200 */
[----:B------:R-:W1:Y:S05]  /*144b0*/  MUFU.EX2 R237, R237 ;  /* 0x000000ed00ed7308 */ /* 0x000e6a0000000800 */
[C---:B------:R-:W-:Y:S05]  /*144c0*/  HMMA.16816.F32.BF16 R28, R68.reuse, R84, R28 ;  /* 0x00000054441c723c */ /* 0x040fea000004181c */
[----:B------:R-:W-:Y:S03]  /*144d0*/  MUFU.EX2 R150, R150 ;  /* 0x0000009600967308 */ /* 0x000fe60000000800 */
[C---:B------:R-:W-:Y:S01]  /*144e0*/  HMMA.16816.F32.BF16 R32, R68.reuse, R86, R32 ;  /* 0x000000564420723c */ /* 0x040fe20000041820 */
[----:B------:R-:W1:Y:S06]  /*144f0*/  LDSM.16.MT88.4 R84, [R201+0xe000] ;  /* 0x00e00000c954783b */ /* 0x000e6c0000004200 */
[----:B------:R-:W1:Y:S01]  /*14500*/  MUFU.EX2 R149, R149 ;  /* 0x0000009500957308 */ /* 0x000e620000000800 */
[C---:B--2---:R-:W-:Y:S08]  /*14510*/  HMMA.16816.F32.BF16 R36, R68.reuse, R72, R36 ;  /* 0x000000484424723c */ /* 0x044ff00000041824 */
[C---:B------:R-:W-:Y:S01]  /*14520*/  HMMA.16816.F32.BF16 R40, R68.reuse, R74, R40 ;  /* 0x0000004a4428723c */ /* 0x040fe20000041828 */
[----:B------:R-:W2:Y:S07]  /*14530*/  LDSM.16.MT88.4 R72, [R139+0xe000] ;  /* 0x00e000008b48783b */ /* 0x000eae0000004200 */
[C---:B---3--:R-:W-:Y:S08]  /*14540*/  HMMA.16816.F32.BF16 R44, R68.reuse, R80, R44 ;  /* 0x00000050442c723c */ /* 0x048ff0000004182c */
        /* <DEDUP_REMOVED lines=13> */
[C---:B------:R-:W-:Y:S01]  /*14620*/  F2FP.BF16.PACK_AB R70, R250.reuse, R179 ;  /* 0x000000b3fa46723e */ /* 0x040fe200000010ff */
[----:B------:R-:W-:Y:S02]  /*14630*/  FADD.FTZ R179, R179, R2 ;  /* 0x00000002b3b37221 */ /* 0x000fe40000010000 */
[----:B------:R-:W-:Y:S02]  /*14640*/  FADD.FTZ R173, R173, R246 ;  /* 0x000000f6adad7221 */ /* 0x000fe40000010000 */
[----:B------:R-:W-:Y:S02]  /*14650*/  FADD.FTZ R250, R250, R179 ;  /* 0x000000b3fafa7221 */ /* 0x000fe40000010000 */
[C---:B------:R-:W-:Y:S03]  /*14660*/  HMMA.16816.F32.BF16 R4, R68.reuse, R84, R4 ;  /* 0x000000544404723c */ /* 0x040fe60000041804 */
[----:B------:R-:W-:Y:S05]  /*14670*/  FADD.FTZ R248, R248, R173 ;  /* 0x000000adf8f87221 */ /* 0x000fea0000010000 */
        /* <DEDUP_REMOVED lines=28> */
[----:B-----5:R-:W-:Y:S01]  /*14840*/  F2FP.BF16.PACK_AB R70, R186, R189 ;  /* 0x000000bdba46723e */ /* 0x020fe200000010ff */
        /* <DEDUP_REMOVED lines=24> */
[C---:B-----5:R-:W-:Y:S08]  /*149d0*/  HMMA.16816.F32.BF16 R52, R68.reuse, R80, R52 ;  /* 0x000000504434723c */ /* 0x060ff00000041834 */
        /* <DEDUP_REMOVED lines=21> */
[C---:B------:R-:W-:Y:S08]  /*14b30*/  HMMA.16816.F32.BF16 R16, R68.reuse, R82, R16 ;  /* 0x000000524410723c */ /* 0x040ff00000041810 */
[C---:B--2---:R-:W-:Y:S08]  /*14b40*/  HMMA.16816.F32.BF16 R20, R68.reuse, R72, R20 ;  /* 0x000000484414723c */ /* 0x044ff00000041814 */
        /* <DEDUP_REMOVED lines=14> */
[----:B----4-:R-:W-:Y:S01]  /*14c30*/  F2FP.BF16.PACK_AB R69, R199, R158 ;  /* 0x0000009ec745723e */ /* 0x010fe200000010ff */
        /* <DEDUP_REMOVED lines=8> */
[C---:B------:R-:W-:Y:S01]  /*14cc0*/  HMMA.16816.F32.BF16 R128, R68.reuse, R124, R4 ;  /* 0x0000007c4480723c */ /* 0x040fe20000041804 */
[----:B------:R-:W2:Y:S02]  /*14cd0*/  LDSM.16.MT88.4 R4, [R137+0x13800] ;  /* 0x013800008904783b */ /* 0x000ea40000004200 */
[----:B------:R-:W-:Y:S02]  /*14ce0*/  FADD.FTZ R150, R150, R237 ;  /* 0x000000ed96967221 */ /* 0x000fe40000010000 */
[----:B------:R-:W-:Y:S02]  /*14cf0*/  FADD.FTZ R235, R134, R135 ;  /* 0x0000008786eb7221 */ /* 0x000fe40000010000 */
        /* <DEDUP_REMOVED lines=17> */
.L_x_2544:
        /* <DEDUP_REMOVED lines=193> */
.L_x_2549:
[----:B------:R-:W1:Y:S04]  /*15a20*/  S2R R40, SR_CTAID.Z ;  /* 0x0000000000287919 */ /* 0x000e680000002700 */
[----:B------:R-:W1:Y:S02]  /*15a30*/  S2R R5, SR_CTAID.Y ;  /* 0x0000000000057919 */ /* 0x000e640000002600 */
[----:B-1----:R-:W-:-:S04]  /*15a40*/  IMAD R7, R5, c[0x0][0x1c0], R40 ;  /* 0x0000700005077a24 */ /* 0x002fc800078e0228 */
[----:B------:R-:W-:Y:S02]  /*15a50*/  IMAD R7, R7, c[0x0][0x214], RZ ;  /* 0x0000850007077a24 */ /* 0x000fe400078e02ff */
.L_x_2550:
[----:B------:R-:W-:Y:S01]  /*15a60*/  BAR.SYNC.DEFER_BLOCKING 0x0 ;  /* 0x0000000000007b1d */ /* 0x000fe20000010000 */
[----:B------:R-:W-:Y:S01]  /*15a70*/  LOP3.LUT R41, R2, 0xffffffe0, RZ, 0xc0, !PT ;  /* 0xffffffe002297812 */ /* 0x000fe200078ec0ff */
[----:B------:R-:W-:Y:S01]  /*15a80*/  IMAD.WIDE.U32 R42, R219, c[0x0][0x1e8], RZ ;  /* 0x00007a00db2a7a25 */ /* 0x000fe200078e00ff */
        /* <DEDUP_REMOVED lines=33> */
.L_x_2552:
[----:B------:R-:W-:Y:S05]  /*15ca0*/  BSYNC B0 ;  /* 0x0000000000007941 */ /* 0x000fea0003800000 */
.L_x_2551:
[----:B------:R-:W5:Y:S01]  /*15cb0*/  S2R R7, SR_CTAID.X ;  /* 0x0000000000077919 */ /* 0x000f620000002500 */
[----:B------:R-:W-:Y:S01]  /*15cc0*/  LEA.HI R3, R3, R4, RZ, 0x3 ;  /* 0x0000000403037211 */ /* 0x000fe200078f18ff */
[----:B------:R-:W-:Y:S01]  /*15cd0*/  BSSY B0, `(.L_x_2553) ;  /* 0x000001c000007945 */ /* 0x000fe20003800000 */
[----:B------:R-:W-:Y:S01]  /*15ce0*/  SHF.R.S32.HI R2, RZ, 0x1f, R40 ;  /* 0x0000001fff027819 */ /* 0x000fe20000011428 */
[----:B-----5:R-:W-:-:S04]  /*15cf0*/  IMAD.SHL.U32 R7, R7, 0x40, RZ ;  /* 0x0000004007077824 */ /* 0x020fc800078e00ff */
[----:B----4-:R-:W-:Y:S01]  /*15d00*/  IMAD.WIDE.U32 R42, R7, c[0x0][0x1e8], R220 ;  /* 0x00007a00072a7a25 */ /* 0x010fe200078e00dc */
        /* <DEDUP_REMOVED lines=8> */
[----:B------:R-:W-:-:S03]  /*15d90*/  SHF.R.S32.HI R0, RZ, 0x3, R3 ;  /* 0x00000003ff007819 */ /* 0x000fc60000011403 */
[----:B------:R-:W-:Y:S01]  /*15da0*/  IMAD.WIDE.U32 R42, R40, c[0x0][0x1f0], R42 ;  /* 0x00007c00282a7a25 */ /* 0x000fe200078e002a */
[----:B------:R-:W-:-:S03]  /*15db0*/  ISETP.GE.AND P0, PT, R0, R7, PT ;  /* 0x000000070000720c */ /* 0x000fc60003f06270 */
[----:B------:R-:W-:-:S10]  /*15dc0*/  IMAD.IADD R5, R5, 0x1, R43 ;  /* 0x0000000105057824 */ /* 0x000fd400078e022b */
        /* <DEDUP_REMOVED lines=12> */
.L_x_2554:
[----:B------:R-:W-:Y:S05]  /*15e90*/  BSYNC B0 ;  /* 0x0000000000007941 */ /* 0x000fea0003800000 */
.L_x_2553:
[----:B------:R-:W-:Y:S01]  /*15ea0*/  IADD3 R2, R0, 0x10, RZ ;  /* 0x0000001000027810 */ /* 0x000fe20007ffe0ff */
        /* <DEDUP_REMOVED lines=11> */
[----:B-12---:R-:W-:-:S03]  /*15f60*/  LEA R16, P2, R6, c[0x0][0x1d0], 0x1 ;  /* 0x0000740006107a11 */ /* 0x006fc600078408ff */
[----:B------:R-:W-:-:S04]  /*15f70*/  IMAD R2, R3, c[0x0][0x1ec], R2 ;  /* 0x00007b0003027a24 */ /* 0x000fc800078e0202 */
[----:B------:R-:W-:-:S05]  /*15f80*/  IMAD.IADD R2, R2, 0x1, R7 ;  /* 0x0000000102027824 */ /* 0x000fca00078e0207 */
[----:B------:R-:W-:-:S05]  /*15f90*/  LEA.HI.X R17, R6, c[0x0][0x1d4], R2, 0x1, P2 ;  /* 0x0000750006117a11 */ /* 0x000fca00010f0c02 */
[----:B------:R1:W-:Y:S04]  /*15fa0*/  @!P1 STG.E.128 [R16.64], R28 ;  /* 0x0000001c10009986 */ /* 0x0003e8000c101d0c */
[----:B------:R1:W-:Y:S02]  /*15fb0*/  @!P0 STG.E.128 [R16.64+0x80], R12 ;  /* 0x0000800c10008986 */ /* 0x0003e4000c101d0c */
.L_x_2556:
[----:B------:R-:W-:Y:S05]  /*15fc0*/  BSYNC B0 ;  /* 0x0000000000007941 */ /* 0x000fea0003800000 */
.L_x_2555:
        /* <DEDUP_REMOVED lines=12> */
[----:B-1----:R-:W-:-:S03]  /*16090*/  LEA R12, P2, R6, c[0x0][0x1d0], 0x1 ;  /* 0x00007400060c7a11 */ /* 0x002fc600078408ff */
[----:B------:R-:W-:-:S04]  /*160a0*/  IMAD R2, R3, c[0x0][0x1ec], R2 ;  /* 0x00007b0003027a24 */ /* 0x000fc800078e0202 */
[----:B------:R-:W-:-:S05]  /*160b0*/  IMAD.IADD R2, R2, 0x1, R7 ;  /* 0x0000000102027824 */ /* 0x000fca00078e0207 */
[----:B------:R-:W-:-:S05]  /*160c0*/  LEA.HI.X R13, R6, c[0x0][0x1d4], R2, 0x1, P2 ;  /* 0x00007500060d7a11 */ /* 0x000fca00010f0c02 */
[----:B------:R1:W-:Y:S04]  /*160d0*/  @!P1 STG.E.128 [R12.64], R24 ;  /* 0x000000180c009986 */ /* 0x0003e8000c101d0c */
[----:B------:R1:W-:Y:S02]  /*160e0*/  @!P0 STG.E.128 [R12.64+0x80], R8 ;  /* 0x000080080c008986 */ /* 0x0003e4000c101d0c */
.L_x_2558:
[----:B------:R-:W-:Y:S05]  /*160f0*/  BSYNC B0 ;  /* 0x0000000000007941 */ /* 0x000fea0003800000 */
.L_x_2557:
[----:B------:R-:W-:-:S04]  /*16100*/  IADD3 R2, R0, 0x30, RZ ;  /* 0x0000003000027810 */ /* 0x000fc80007ffe0ff */
        /* <DEDUP_REMOVED lines=15> */
[----:B-1----:R-:W-:Y:S01]  /*16200*/  STG.E.128 [R2.64+0x80], R36 ;  /* 0x0000802402007986 */ /* 0x002fe2000c101d0c */
[----:B------:R-:W-:Y:S05]  /*16210*/  EXIT ;  /* 0x000000000000794d */ /* 0x000fea0003800000 */
.L_x_2559:
        /* <DEDUP_REMOVED lines=14> */
.L_x_8343:


//--------------------- .text._ZN5flash24flash_fwd_splitkv_kernelI23Flash_fwd_kernel_traitsILi128ELi64ELi128ELi4ELb0ELb0EN7cutlass10bfloat16_tE19Flash_kernel_traitsILi128ELi64ELi128ELi4ES3_EELb1ELb0ELb0ELb0ELb1ELb0ELb0ELb1EEEvNS_16Flash_fwd_paramsE --------------------------
	.section	.text._ZN5flash24flash_fwd_splitkv_kernelI23Flash_fwd_kernel_traitsILi128ELi64ELi128ELi4ELb0ELb0EN7cutlass10bfloat16_tE19Flash_kernel_traitsILi128ELi64ELi128ELi4ES3_EELb1ELb0ELb0ELb0ELb1ELb0ELb0ELb1EEEvNS_16Flash_fwd_paramsE,"ax",@progbits
	.sectioninfo	@"SHI_REGISTERS=254"
	.align	128
        .global         _ZN5flash24flash_fwd_splitkv_kernelI23Flash_fwd_kernel_traitsILi128ELi64ELi128ELi4ELb0ELb0EN7cutlass10bfloat16_tE19Flash_kernel_traitsILi128ELi64ELi128ELi4ES3_EELb1ELb0ELb0ELb0ELb1ELb0ELb0ELb1EEEvNS_16Flash_fwd_paramsE
        .type           _ZN5flash24flash_fwd_splitkv_kernelI23Flash_fwd_kernel_traitsILi128ELi64ELi128ELi4ELb0ELb0EN7cutlass10bfloat16_tE19Flash_kernel_traitsILi128ELi64ELi128ELi4ES3_EELb1ELb0ELb0ELb0ELb1ELb0ELb0ELb1EEEvNS_16Flash_fwd_paramsE,@function
        .size           _ZN5flash24flash_fwd_splitkv_kernelI23Flash_fwd_kernel_traitsILi128ELi64ELi128ELi4ELb0ELb0EN7cutlass10bfloat16_tE19Flash_kernel_traitsILi128ELi64ELi128ELi4ES3_EELb1ELb0ELb0ELb0ELb1ELb0ELb0ELb1EEEvNS_16Flash_fwd_paramsE,(.L_x_8285 - _ZN5flash24flash_fwd_splitkv_kernelI23Flash_fwd_kernel_traitsILi128ELi64ELi128ELi4ELb0ELb0EN7cutlass10bfloat16_tE19Flash_kernel_traitsILi128ELi64ELi128ELi4ES3_EELb1ELb0ELb0ELb0ELb1ELb0ELb0ELb1EEEvNS_16Flash_fwd_paramsE)
        .other          _ZN5flash24flash_fwd_splitkv_kernelI23Flash_fwd_kernel_traitsILi128ELi64ELi128ELi4ELb0ELb0EN7cutlass10bfloat16_tE19Flash_kernel_traitsILi128ELi64ELi128ELi4ES3_EELb1ELb0ELb0ELb0ELb1ELb0ELb0ELb1EEEvNS_16Flash_fwd_paramsE,@"STO_CUDA_ENTRY STV_DEFAULT"
_ZN5flash24flash_fwd_splitkv_kernelI23Flash_fwd_kernel_traitsILi128ELi64ELi128ELi4ELb0ELb0EN7cutlass10bfloat16_tE19Flash_kernel_traitsILi128ELi64ELi128ELi4ES3_EELb1ELb0ELb0ELb0ELb1ELb0ELb0ELb1EEEvNS_16Flash_fwd_paramsE:
.text._ZN5flash24flash_fwd_splitkv_kernelI23Flash_fwd_kernel_traitsILi128ELi64ELi128ELi4ELb0ELb0EN7cutlass10bfloat16_tE19Flash_kernel_traitsILi128ELi64ELi128ELi4ES3_EELb1ELb0ELb0ELb0ELb1ELb0ELb0ELb1EEEvNS_16Flash_fwd_paramsE:
        /* <DEDUP_REMOVED lines=9> */
[----:B-123--:R-:W-:Y:S05]  /*0090*/  CALL.REL.NOINC `($_ZN5flash24flash_fwd_splitkv_kernelI23Flash_fwd_kernel_traitsILi128ELi64ELi128ELi4ELb0ELb0EN7cutlass10bfloat16_tE19Flash_kernel_traitsILi128ELi64ELi128ELi4ES3_EELb1ELb0ELb0ELb0ELb1ELb0ELb0ELb1EEEvNS_16Flash_fwd_paramsE$_ZN5flash30compute_attn_1rowblock_splitkvI23Flash_fwd_kernel_traitsILi128ELi64ELi128ELi4ELb0ELb0EN7cutlass10bfloat16_tE19Flash_kernel_traitsILi128ELi64ELi128ELi4ES3_EELb1ELb0ELb0ELb0ELb1ELb0ELb0ELb1ENS_16Flash_fwd_paramsEEEvRKT8_iiiii) ;  /* 0x0000002000007944 */ /* 0x00efea0003c00000 */
[----:B------:R-:W-:Y:S05]  /*00a0*/  BSYNC B3 ;  /* 0x0000000000037941 */ /* 0x000fea0003800000 */
.L_x_2560:
[----:B------:R-:W-:Y:S05]  /*00b0*/  EXIT ;  /* 0x000000000000794d */ /* 0x000fea0003800000 */
        .type           $_ZN5flash24flash_fwd_splitkv_kernelI23Flash_fwd_kernel_traitsILi128ELi64ELi128ELi4ELb0ELb0EN7cutlass10bfloat16_tE19Flash_kernel_traitsILi128ELi64ELi128ELi4ES3_EELb1ELb0ELb0ELb0ELb1ELb0ELb0ELb1EEEvNS_16Flash_fwd_paramsE$_ZN5flash30compute_attn_1rowblock_splitkvI23Flash_fwd_kernel_traitsILi128ELi64ELi128ELi4ELb0ELb0EN7cutlass10bfloat16_tE19Flash_kernel_traitsILi128ELi64ELi128ELi4ES3_EELb1ELb0ELb0ELb0ELb1ELb0ELb0ELb1ENS_16Flash_fwd_paramsEEEvRKT8_iiiii,@function
        .size           $_ZN5flash24flash_fwd_splitkv_kernelI23Flash_fwd_kernel_traitsILi128ELi64ELi128ELi4ELb0ELb0EN7cutlass10bfloat16_tE19Flash_kernel_traitsILi128ELi64ELi128ELi4ES3_EELb1ELb0ELb0ELb0ELb1ELb0ELb0ELb1EEEvNS_16Flash_fwd_paramsE$_ZN5flash30compute_attn_1rowblock_splitkvI23Flash_fwd_kernel_traitsILi128ELi64ELi128ELi4ELb0ELb0EN7cutlass10bfloat16_tE19Flash_kernel_traitsILi128ELi64ELi128ELi4ES3_EELb1ELb0ELb0ELb0ELb1ELb0ELb0ELb1ENS_16Flash_fwd_paramsEEEvRKT8_iiiii,($__internal_18_$__cuda_sm70_shflsync_bfly_p - $_ZN5flash24flash_fwd_splitkv_kernelI23Flash_fwd_kernel_traitsILi128ELi64ELi128ELi4ELb0ELb0EN7cutlass10bfloat16_tE19Flash_kernel_traitsILi128ELi64ELi128ELi4ES3_EELb1ELb0ELb0ELb0ELb1ELb0ELb0ELb1EEEvNS_16Flash_fwd_paramsE$_ZN5flash30compute_attn_1rowblock_splitkvI23Flash_fwd_kernel_traitsILi128ELi64ELi128ELi4ELb0ELb0EN7cutlass10bfloat16_tE19Flash_kernel_traitsILi128ELi64ELi128ELi4ES3_EELb1ELb0ELb0ELb0ELb1ELb0ELb0ELb1ENS_16Flash_fwd_paramsEEEvRKT8_iiiii)
$_ZN5flash24flash_fwd_splitkv_kernelI23Flash_fwd_kernel_traitsILi128ELi64ELi128ELi4ELb0ELb0EN7cutlass10bfloat16_tE19Flash_kernel_traitsILi128ELi64ELi128ELi4ES3_EELb1ELb0ELb0ELb0ELb1ELb0ELb0ELb1EEEvNS_16Flash_fwd_paramsE$_ZN5flash30compute_attn_1rowblock_splitkvI23Flash_fwd_kernel_traitsILi128ELi64ELi128ELi4ELb0ELb0EN7cutlass10bfloat16_tE19Flash_kernel_traitsILi128ELi64ELi128ELi4ES3_EELb1ELb0ELb0ELb0ELb1ELb0ELb0ELb1ENS_16Flash_fwd_paramsEEEvRKT8_iiiii:
        /* <DEDUP_REMOVED lines=20> */
.L_x_2562:
[----:B------:R-:W-:Y:S05]  /*0200*/  BSYNC B0 ;  /* 0x0000000000007941 */ /* 0x000fea0003800000 */
.L_x_2561:
[----:B------:R-:W3:Y:S04]  /*0210*/  LD.E.64 R28, [R10.64+0xf0] ;  /* 0x0000f0060a1c7980 */ /* 0x000ee8000c101b00 */
[----:B-1----:R-:W4:Y:S01]  /*0220*/  @P1 LD.E R3, [R2.64+0x4] ;  /* 0x0000040602031980 */ /* 0x002f22000c101900 */
        /* <DEDUP_REMOVED lines=9> */
[----:B------:R-:W3:Y:S02]  /*02c0*/  LD.E.U8 R0, [R10.64+0x1b2] ;  /* 0x0001b2060a007980 */ /* 0x000ee4000c101100 */
[----:B---3--:R-:W-:-:S13]  /*02d0*/  ISETP.NE.AND P0, PT, R0, RZ, PT ;  /* 0x000000ff0000720c */ /* 0x008fda0003f05270 */
[----:B------:R-:W3:Y:S02]  /*02e0*/  @P0 LD.E R0, [R4.64+0x4] ;  /* 0x0000040604000980 */ /* 0x000ee4000c101900 */
[----:B---3--:R-:W-:-:S06]  /*02f0*/  @P0 IADD3 R3, R0, -R15, RZ ;  /* 0x8000000f00030210 */ /* 0x008fcc0007ffe0ff */
[----:B------:R3:W5:Y:S01]  /*0300*/  @!P0 LD.E R3, [R4.64] ;  /* 0x0000000604038980 */ /* 0x000762000c101900 */
[----:B------:R-:W-:Y:S05]  /*0310*/  BRA `(.L_x_2565) ;  /* 0x0000001000007947 */ /* 0x000fea0003800000 */
.L_x_2564:
[----:B------:R3:W5:Y:S02]  /*0320*/  LD.E R3, [R10.64+0xb8] ;  /* 0x0000b8060a037980 */ /* 0x000764000c101900 */
.L_x_2565:
[----:B------:R-:W-:Y:S05]  /*0330*/  BSYNC B0 ;  /* 0x0000000000007941 */ /* 0x000fea0003800000 */
.L_x_2563:
[----:B--23--:R-:W2:Y:S01]  /*0340*/  LD.E.64 R4, [R10.64+0xf8] ;  /* 0x0000f8060a047980 */ /* 0x00cea2000c101b00 */
        /* <DEDUP_REMOVED lines=9> */
.L_x_2567:
[----:B------:R-:W2:Y:S01]  /*03e0*/  LD.E.64 R2, [R10.64+0x108] ;  /* 0x000108060a027980 */ /* 0x000ea2000c101b00 */
[----:B------:R-:W-:Y:S01]  /*03f0*/  BSSY B0, `(.L_x_2569) ;  /* 0x0000006000007945 */ /* 0x000fe20003800000 */
[----:B--2---:R-:W-:-:S04]  /*0400*/  ISETP.NE.U32.AND P0, PT, R2, RZ, PT ;  /* 0x000000ff0200720c */ /* 0x004fc80003f05070 */
[----:B------:R-:W-:Y:S01]  /*0410*/  ISETP.NE.AND.EX P0, PT, R3, RZ, PT, P0 ;  /* 0x000000ff0300720c */ /* 0x000fe20003f05300 */
[----:B------:R-:W-:-:S12]  /*0420*/  IMAD.MOV.U32 R3, RZ, RZ, RZ ;  /* 0x000000ffff037224 */ /* 0x000fd800078e00ff */
[----:B------:R-:W-:Y:S05]  /*0430*/  @!P0 BRA `(.L_x_2570) ;  /* 0x0000001000008947 */ /* 0x000fea0003800000 */
[----:B------:R2:W5:Y:S02]  /*0440*/  LD.E R3, [R10.64+0xbc] ;  /* 0x0000bc060a037980 */ /* 0x000564000c101900 */
.L_x_2570:
[----:B------:R-:W-:Y:S05]  /*0450*/  BSYNC B0 ;  /* 0x0000000000007941 */ /* 0x000fea0003800000 */
.L_x_2569:
[----:B-----5:R-:W-:Y:S02]  /*0460*/  IADD3 R72, R82, R3, RZ ;  /* 0x0000000352487210 */ /* 0x020fe40007ffe0ff */
.L_x_2568:
[----:B------:R-:W-:Y:S05]  /*0470*/  BSYNC B1 ;  /* 0x0000000000017941 */ /* 0x000fea0003800000 */
.L_x_2566:
[----:B------:R-:W-:Y:S01]  /*0480*/  IMAD.SHL.U32 R71, R231, 0x40, RZ ;  /* 0x00000040e7477824 */ /* 0x000fe200078e00ff */
[----:B------:R-:W-:Y:S01]  /*0490*/  MOV R2, R228 ;  /* 0x000000e400027202 */ /* 0x000fe20000000f00 */
[----:B------:R-:W-:-:S03]  /*04a0*/  IMAD.MOV.U32 R3, RZ, RZ, 0x0 ;  /* 0x00000000ff037424 */ /* 0x000fc600078e00ff */
[----:B------:R-:W-:-:S13]  /*04b0*/  ISETP.GT.AND P0, PT, R232, R71, PT ;  /* 0x00000047e800720c */ /* 0x000fda0003f04270 */
[----:B------:R-:W-:Y:S05]  /*04c0*/  @!P0 RET.REL.NODEC R2 `(_ZN5flash24flash_fwd_splitkv_kernelI23Flash_fwd_kernel_traitsILi128ELi64ELi128ELi4ELb0ELb0EN7cutlass10bfloat16_tE19Flash_kernel_traitsILi128ELi64ELi128ELi4ES3_EELb1ELb0ELb0ELb0ELb1ELb0ELb0ELb1EEEvNS_16Flash_fwd_paramsE) ;  /* 0xfffffb3002008950 */ /* 0x000fea0003c3ffff */
[----:B------:R-:W3:Y:S04]  /*04d0*/  LD.E R7, [R10.64+0xb8] ;  /* 0x0000b8060a077980 */ /* 0x000ee8000c101900 */
[----:B------:R-:W4:Y:S01]  /*04e0*/  LD.E R3, [R10.64+0x188] ;  /* 0x000188060a037980 */ /* 0x000f22000c101900 */
[----:B------:R-:W-:Y:S02]  /*04f0*/  IADD3 R0, -R232, 0xbf, R71 ;  /* 0x000000bfe8007810 */ /* 0x000fe40007ffe147 */
[----:B------:R-:W-:Y:S01]  /*0500*/  IADD3 R5, R72, 0x7f, RZ ;  /* 0x0000007f48057810 */ /* 0x000fe20007ffe0ff */
[----:B------:R-:W1:Y:S03]  /*0510*/  S2R R68, SR_TID.X ;  /* 0x0000000000447919 */ /* 0x000e660000002100 */
[----:B------:R-:W-:-:S04]  /*0520*/  SHF.R.S32.HI R2, RZ, 0x1f, R5 ;  /* 0x0000001fff027819 */ /* 0x000fc80000011405 */
[----:B------:R-:W-:-:S04]  /*0530*/  LEA.HI R2, R2, R5, RZ, 0x7 ;  /* 0x0000000502027211 */ /* 0x000fc800078f38ff */
[----:B------:R-:W-:Y:S02]  /*0540*/  SHF.R.S32.HI R2, RZ, 0x7, R2 ;  /* 0x00000007ff027819 */ /* 0x000fe40000011402 */
[----:B---3--:R-:W-:Y:S02]  /*0550*/  IADD3 R7, R7, 0x7f, RZ ;  /* 0x0000007f07077810 */ /* 0x008fe40007ffe0ff */
[----:B----4-:R-:W-:Y:S02]  /*0560*/  IADD3 R3, R3, R0, R72 ;  /* 0x0000000003037210 */ /* 0x010fe40007ffe048 */
        /* <DEDUP_REMOVED lines=11> */
[----:B------:R-:W3:Y:S04]  /*0620*/  LD.E.64 R16, [R10.64+0x88] ;  /* 0x000088060a107980 */ /* 0x000ee8000c101b00 */
[----:B------:R1:W4:Y:S04]  /*0630*/  LD.E.64 R6, [R10.64+0x90] ;  /* 0x000090060a067980 */ /* 0x000328000c101b00 */
[----:B--2---:R1:W2:Y:S04]  /*0640*/  LD.E R2, [R10.64+0x60] ;  /* 0x000060060a027980 */ /* 0x0042a8000c101900 */
[----:B------:R-:W2:Y:S04]  /*0650*/  @!P0 LD.E.64 R14, [R10.64+0x80] ;  /* 0x000080060a0e8980 */ /* 0x000ea8000c101b00 */
[----:B------:R1:W4:Y:S01]  /*0660*/  LD.E R0, [R10.64+0xb4] ;  /* 0x0000b4060a007980 */ /* 0x000322000c101900 */
[----:B------:R-:W-:-:S03]  /*0670*/  SHF.R.S32.HI R3, RZ, 0x1f, R68 ;  /* 0x0000001fff037819 */ /* 0x000fc60000011444 */
[----:B------:R1:W5:Y:S01]  /*0680*/  LD.E.64 R12, [R10.64+0x70] ;  /* 0x000070060a0c7980 */ /* 0x000362000c101b00 */
[----:B------:R-:W-:-:S03]  /*0690*/  LEA.HI R8, R3, R68, RZ, 0x3 ;  /* 0x0000004403087211 */ /* 0x000fc600078f18ff */
[----:B------:R1:W5:Y:S01]  /*06a0*/  LD.E.64 R18, [R10.64+0xa0] ;  /* 0x0000a0060a127980 */ /* 0x000362000c101b00 */
[----:B------:R-:W-:-:S05]  /*06b0*/  LOP3.LUT R5, R8, 0x1ffffff8, RZ, 0xc0, !PT ;  /* 0x1ffffff808057812 */ /* 0x000fca00078ec0ff */
[----:B------:R-:W-:Y:S01]  /*06c0*/  IMAD.IADD R5, R68, 0x1, -R5 ;  /* 0x0000000144057824 */ /* 0x000fe200078e0a05 */
[----:B------:R-:W-:-:S03]  /*06d0*/  @!P0 SHF.R.S32.HI R4, RZ, 0x1f, R230 ;  /* 0x0000001fff048819 */ /* 0x000fc600000114e6 */
[----:B------:R-:W-:-:S05]  /*06e0*/  IMAD.SHL.U32 R20, R5, 0x8, RZ ;  /* 0x0000000805147824 */ /* 0x000fca00078e00ff */
[----:B------:R-:W-:Y:S02]  /*06f0*/  SHF.R.S32.HI R21, RZ, 0x1f, R20 ;  /* 0x0000001fff157819 */ /* 0x000fe40000011414 */
[----:B------:R-:W-:Y:S01]  /*0700*/  IADD3 R232, -R71, R232, RZ ;  /* 0x000000e847e87210 */ /* 0x000fe20007ffe1ff */
[----:B------:R-:W-:Y:S01]  /*0710*/  BSSY B0, `(.L_x_2572) ;  /* 0x0000024000007945 */ /* 0x000fe20003800000 */
[-C--:B---3--:R-:W-:Y:S02]  /*0720*/  @P0 IMAD R3, R17, R234.reuse, RZ ;  /* 0x000000ea11030224 */ /* 0x088fe400078e02ff */
[----:B------:R-:W-:-:S04]  /*0730*/  @P0 IMAD.WIDE.U32 R234, R16, R234, RZ ;  /* 0x000000ea10ea0225 */ /* 0x000fc800078e00ff */
[----:B--2---:R-:W-:-:S04]  /*0740*/  @!P0 IMAD R9, R15, R230, RZ ;  /* 0x000000e60f098224 */ /* 0x004fc800078e02ff */
[C---:B------:R-:W-:Y:S02]  /*0750*/  @!P0 IMAD R4, R14.reuse, R4, R9 ;  /* 0x000000040e048224 */ /* 0x040fe400078e0209 */
[----:B------:R-:W-:Y:S01]  /*0760*/  @!P0 IMAD.WIDE.U32 R14, R14, R230, RZ ;  /* 0x000000e60e0e8225 */ /* 0x000fe200078e00ff */
[----:B------:R-:W-:-:S03]  /*0770*/  SHF.R.S32.HI R9, RZ, 0x1f, R71 ;  /* 0x0000001fff097819 */ /* 0x000fc60000011447 */
[----:B-1----:R-:W-:Y:S01]  /*0780*/  @P0 IMAD.MOV.U32 R10, RZ, RZ, R234 ;  /* 0x000000ffff0a0224 */ /* 0x002fe200078e00ea */
[----:B------:R-:W-:Y:S01]  /*0790*/  @!P0 MOV R10, R14 ;  /* 0x0000000e000a8202 */ /* 0x000fe20000000f00 */
[----:B------:R-:W-:Y:S02]  /*07a0*/  IMAD R5, R17, R71, RZ ;  /* 0x0000004711057224 */ /* 0x000fe400078e02ff */
[----:B------:R-:W-:Y:S01]  /*07b0*/  IMAD.WIDE.U32 R20, R71, R16, R20 ;  /* 0x0000001047147225 */ /* 0x000fe200078e0014 */
[----:B------:R-:W-:-:S03]  /*07c0*/  @P0 IADD3 R3, R235, R3, RZ ;  /* 0x00000003eb030210 */ /* 0x000fc60007ffe0ff */
[----:B------:R-:W-:Y:S02]  /*07d0*/  IMAD R14, R16, R9, R5 ;  /* 0x00000009100e7224 */ /* 0x000fe400078e0205 */
[----:B------:R-:W-:Y:S01]  /*07e0*/  @!P0 IMAD.IADD R3, R15, 0x1, R4 ;  /* 0x000000010f038824 */ /* 0x000fe200078e0204 */
[----:B------:R-:W-:Y:S02]  /*07f0*/  IADD3 R10, P0, R10, R20, RZ ;  /* 0x000000140a0a7210 */ /* 0x000fe40007f1e0ff */
[----:B------:R-:W-:Y:S02]  /*0800*/  SHF.R.S32.HI R5, RZ, 0x3, R8 ;  /* 0x00000003ff057819 */ /* 0x000fe40000011408 */
[----:B------:R-:W-:Y:S02]  /*0810*/  IADD3.X R11, R3, R21, R14, P0, !PT ;  /* 0x00000015030b7210 */ /* 0x000fe400007fe40e */
[----:B------:R-:W-:Y:S01]  /*0820*/  ISETP.GE.AND P0, PT, R5, R232, PT ;  /* 0x000000e80500720c */ /* 0x000fe20003f06270 */
[----:B----4-:R-:W-:Y:S01]  /*0830*/  IMAD R3, R7, R229, RZ ;  /* 0x000000e507037224 */ /* 0x010fe200078e02ff */
[----:B------:R-:W-:Y:S01]  /*0840*/  SHF.R.S32.HI R4, RZ, 0x1f, R229 ;  /* 0x0000001fff047819 */ /* 0x000fe200000114e5 */
[----:B------:R-:W-:-:S04]  /*0850*/  IMAD.WIDE.U32 R10, R229, R6, R10 ;  /* 0x00000006e50a7225 */ /* 0x000fc800078e000a */
[----:B------:R-:W-:Y:S02]  /*0860*/  IMAD R3, R6, R4, R3 ;  /* 0x0000000406037224 */ /* 0x000fe400078e0203 */
[----:B------:R-:W-:Y:S01]  /*0870*/  IMAD R2, R230, R2, R229 ;  /* 0x00000002e6027224 */ /* 0x000fe200078e02e5 */
[----:B------:R-:W-:Y:S02]  /*0880*/  SHF.R.S32.HI R7, RZ, 0x1f, R5 ;  /* 0x0000001fff077819 */ /* 0x000fe40000011405 */
[----:B------:R-:W-:Y:S01]  /*0890*/  IADD3 R25, R11, R3, RZ ;  /* 0x000000030b197210 */ /* 0x000fe20007ffe0ff */
[----:B------:R-:W-:Y:S01]  /*08a0*/  IMAD R0, R0, R2, R71 ;  /* 0x0000000200007224 */ /* 0x000fe200078e0247 */
[----:B------:R-:W-:Y:S05]  /*08b0*/  @P0 BRA `(.L_x_2573) ;  /* 0x0000009000000947 */ /* 0x000fea0003800000 */
[----:B------:R-:W-:Y:S01]  /*08c0*/  MOV R24, R10 ;  /* 0x0000000a00187202 */ /* 0x000fe20000000f00 */
[----:B------:R-:W-:-:S04]  /*08d0*/  IMAD R2, R17, R5, RZ ;  /* 0x0000000511027224 */ /* 0x000fc800078e02ff */
[----:B------:R-:W-:-:S04]  /*08e0*/  IMAD.WIDE.U32 R8, R16, R5, R24 ;  /* 0x0000000510087225 */ /* 0x000fc800078e0018 */
[----:B------:R-:W-:-:S05]  /*08f0*/  IMAD R2, R16, R7, R2 ;  /* 0x0000000710027224 */ /* 0x000fca00078e0202 */
[----:B------:R-:W-:Y:S02]  /*0900*/  IADD3 R3, R9, R2, RZ ;  /* 0x0000000209037210 */ /* 0x000fe40007ffe0ff */
[----:B-----5:R-:W-:-:S04]  /*0910*/  LEA R2, P0, R8, R12, 0x1 ;  /* 0x0000000c08027211 */ /* 0x020fc800078008ff */
[----:B------:R-:W-:-:S05]  /*0920*/  LEA.HI.X R3, R8, R13, R3, 0x1, P0 ;  /* 0x0000000d08037211 */ /* 0x000fca00000f0c03 */
[----:B------:R1:W-:Y:S04]  /*0930*/  ST.E.128 [R2.64], RZ ;  /* 0x000000ff02007985 */ /* 0x0003e8000c101d06 */
[----:B------:R1:W-:Y:S02]  /*0940*/  ST.E.128 [R2.64+0x80], RZ ;  /* 0x000080ff02007985 */ /* 0x0003e4000c101d06 */
.L_x_2573:
[----:B------:R-:W-:Y:S05]  /*0950*/  BSYNC B0 ;  /* 0x0000000000007941 */ /* 0x000fea0003800000 */
.L_x_2572:
[----:B------:R-:W-:Y:S01]  /*0960*/  IADD3 R23, R5, 0x10, RZ ;  /* 0x0000001005177810 */ /* 0x000fe20007ffe0ff */
[----:B------:R-:W-:Y:S03]  /*0970*/  BSSY B0, `(.L_x_2574) ;  /* 0x000000f000007945 */ /* 0x000fe60003800000 */
[----:B------:R-:W-:-:S13]  /*0980*/  ISETP.GE.AND P0, PT, R23, R232, PT ;  /* 0x000000e81700720c */ /* 0x000fda0003f06270 */
[----:B------:R-:W-:Y:S05]  /*0990*/  @P0 BRA `(.L_x_2575) ;  /* 0x000000c000000947 */ /* 0x000fea0003800000 */
[----:B------:R-:W-:Y:S01]  /*09a0*/  IADD3 R9, P0, R5, 0x10, RZ ;  /* 0x0000001005097810 */ /* 0x000fe20007f1e0ff */
[----:B------:R-:W-:Y:S01]  /*09b0*/  IMAD.MOV.U32 R14, RZ, RZ, R10 ;  /* 0x000000ffff0e7224 */ /* 0x000fe200078e000a */
[----:B------:R-:W-:-:S03]  /*09c0*/  MOV R15, R25 ;  /* 0x00000019000f7202 */ /* 0x000fc60000000f00 */
[----:B-1----:R-:W-:Y:S02]  /*09d0*/  IMAD.X R3, RZ, RZ, R7, P0 ;  /* 0x000000ffff037224 */ /* 0x002fe400000e0607 */
[----:B------:R-:W-:-:S04]  /*09e0*/  IMAD.WIDE.U32 R14, R16, R9, R14 ;  /* 0x00000009100e7225 */ /* 0x000fc800078e000e */
[----:B------:R-:W-:Y:S01]  /*09f0*/  IMAD R3, R3, R16, RZ ;  /* 0x0000001003037224 */ /* 0x000fe200078e02ff */
[----:B-----5:R-:W-:-:S03]  /*0a00*/  LEA R2, P0, R14, R12, 0x1 ;  /* 0x0000000c0e027211 */ /* 0x020fc600078008ff */
[----:B------:R-:W-:-:S05]  /*0a10*/  IMAD R3, R17, R9, R3 ;  /* 0x0000000911037224 */ /* 0x000fca00078e0203 */
[----:B------:R-:W-:-:S04]  /*0a20*/  IADD3 R3, R15, R3, RZ ;  /* 0x000000030f037210 */ /* 0x000fc80007ffe0ff */
[----:B------:R-:W-:-:S05]  /*0a30*/  LEA.HI.X R3, R14, R13, R3, 0x1, P0 ;  /* 0x0000000d0e037211 */ /* 0x000fca00000f0c03 */
[----:B------:R1:W-:Y:S04]  /*0a40*/  ST.E.128 [R2.64], RZ ;  /* 0x000000ff02007985 */ /* 0x0003e8000c101d06 */
[----:B------:R1:W-:Y:S02]  /*0a50*/  ST.E.128 [R2.64+0x80], RZ ;  /* 0x000080ff02007985 */ /* 0x0003e4000c101d06 */
.L_x_2575:
[----:B------:R-:W-:Y:S05]  /*0a60*/  BSYNC B0 ;  /* 0x0000000000007941 */ /* 0x000fea0003800000 */
.L_x_2574:
        /* <DEDUP_REMOVED lines=16> */
.L_x_2577:
[----:B------:R-:W-:Y:S05]  /*0b70*/  BSYNC B0 ;  /* 0x0000000000007941 */ /* 0x000fea0003800000 */
.L_x_2576:
[----:B------:R-:W-:Y:S01]  /*0b80*/  IADD3 R15, R5, 0x30, RZ ;  /* 0x00000030050f7810 */ /* 0x000fe20007ffe0ff */
[----:B------:R-:W-:Y:S03]  /*0b90*/  BSSY B0, `(.L_x_2578) ;  /* 0x000000e000007945 */ /* 0x000fe60003800000 */
[----:B------:R-:W-:-:S13]  /*0ba0*/  ISETP.GE.AND P0, PT, R15, R232, PT ;  /* 0x000000e80f00720c */ /* 0x000fda0003f06270 */
[----:B------:R-:W-:Y:S05]  /*0bb0*/  @P0 BRA `(.L_x_2579) ;  /* 0x000000b000000947 */ /* 0x000fea0003800000 */
[----:B------:R-:W-:Y:S02]  /*0bc0*/  IADD3 R9, P0, R5, 0x30, RZ ;  /* 0x0000003005097810 */ /* 0x000fe40007f1e0ff */
[----:B------:R-:W-:Y:S02]  /*0bd0*/  MOV R11, R25 ;  /* 0x00000019000b7202 */ /* 0x000fe40000000f00 */
[----:B-1----:R-:W-:-:S03]  /*0be0*/  IADD3.X R3, RZ, R7, RZ, P0, !PT ;  /* 0x00000007ff037210 */ /* 0x002fc600007fe4ff */
        /* <DEDUP_REMOVED lines=8> */
.L_x_2579:
[----:B------:R-:W-:Y:S05]  /*0c70*/  BSYNC B0 ;  /* 0x0000000000007941 */ /* 0x000fea0003800000 */
.L_x_2578:
[----:B------:R-:W-:Y:S01]  /*0c80*/  LOP3.LUT P4, RZ, R68, 0x7, RZ, 0xc0, !PT ;  /* 0x0000000744ff7812 */ /* 0x000fe2000788c0ff */
[----:B------:R-:W-:-:S03]  /*0c90*/  IMAD.MOV.U32 R229, RZ, RZ, 0x0 ;  /* 0x00000000ffe57424 */ /* 0x000fc600078e00ff */
[-C--:B------:R-:W-:Y:S02]  /*0ca0*/  ISETP.GE.OR P3, PT, R5, R232.reuse, P4 ;  /* 0x000000e80500720c */ /* 0x080fe40002766670 */
[-C--:B------:R-:W-:Y:S02]  /*0cb0*/  ISETP.GE.OR P2, PT, R23, R232.reuse, P4 ;  /* 0x000000e81700720c */ /* 0x080fe40002746670 */
[-C--:B------:R-:W-:Y:S02]  /*0cc0*/  ISETP.GE.OR P1, PT, R21, R232.reuse, P4 ;  /* 0x000000e81500720c */ /* 0x080fe40002726670 */
[C---:B------:R-:W-:Y:S02]  /*0cd0*/  IADD3 R5, P0, R0.reuse, R5, RZ ;  /* 0x0000000500057210 */ /* 0x040fe40007f1e0ff */
[----:B------:R-:W-:Y:S02]  /*0ce0*/  ISETP.GE.OR P4, PT, R15, R232, P4 ;  /* 0x000000e80f00720c */ /* 0x000fe40002786670 */
[----:B------:R-:W-:-:S02]  /*0cf0*/  LEA.HI.X.SX32 R0, R0, R7, 0x1, P0 ;  /* 0x0000000700007211 */ /* 0x000fc400000f0eff */
[C---:B-1---5:R-:W-:Y:S01]  /*0d00*/  LEA R2, P0, R5.reuse, R18, 0x2 ;  /* 0x0000001205027211 */ /* 0x062fe200078010ff */
[----:B------:R-:W-:Y:S02]  /*0d10*/  @!P3 IMAD.MOV.U32 R9, RZ, RZ, 0x7f800000 ;  /* 0x7f800000ff09b424 */ /* 0x000fe400078e00ff */
[----:B------:R-:W-:Y:S01]  /*0d20*/  @!P2 IMAD.MOV.U32 R7, RZ, RZ, 0x7f800000 ;  /* 0x7f800000ff07a424 */ /* 0x000fe200078e00ff */
[----:B------:R-:W-:Y:S01]  /*0d30*/  LEA.HI.X R3, R5, R19, R0, 0x2, P0 ;  /* 0x0000001305037211 */ /* 0x000fe200000f1400 */
[----:B------:R-:W-:-:S04]  /*0d40*/  @!P1 IMAD.MOV.U32 R5, RZ, RZ, 0x7f800000 ;  /* 0x7f800000ff059424 */ /* 0x000fc800078e00ff */
[----:B------:R1:W-:Y:S04]  /*0d50*/  @!P3 ST.E [R2.64], R9 ;  /* 0x000000090200b985 */ /* 0x0003e8000c101906 */
[----:B------:R1:W-:Y:S04]  /*0d60*/  @!P2 ST.E [R2.64+0x40], R7 ;  /* 0x000040070200a985 */ /* 0x0003e8000c101906 */
[----:B------:R1:W-:Y:S01]  /*0d70*/  @!P1 ST.E [R2.64+0x80], R5 ;  /* 0x0000800502009985 */ /* 0x0003e2000c101906 */
[----:B------:R-:W-:Y:S05]  /*0d80*/  @P4 RET.REL.NODEC R228 `(_ZN5flash24flash_fwd_splitkv_kernelI23Flash_fwd_kernel_traitsILi128ELi64ELi128ELi4ELb0ELb0EN7cutlass10bfloat16_tE19Flash_kernel_traitsILi128ELi64ELi128ELi4ES3_EELb1ELb0ELb0ELb0ELb1ELb0ELb0ELb1EEEvNS_16Flash_fwd_paramsE) ;  /* 0xfffff270e4004950 */ /* 0x000fea0003c3ffff */
[----:B-1----:R-:W-:Y:S02]  /*0d90*/  MOV R5, 0x7f800000 ;  /* 0x7f80000000057802 */ /* 0x002fe40000000f00 */
[----:B------:R-:W-:-:S03]  /*0da0*/  MOV R229, 0x0 ;  /* 0x0000000000e57802 */ /* 0x000fc60000000f00 */
[----:B------:R1:W-:Y:S01]  /*0db0*/  ST.E [R2.64+0xc0], R5 ;  /* 0x0000c00502007985 */ /* 0x0003e2000c101906 */
[----:B------:R-:W-:Y:S05]  /*0dc0*/  RET.REL.NODEC R228 `(_ZN5flash24flash_fwd_splitkv_kernelI23Flash_fwd_kernel_traitsILi128ELi64ELi128ELi4ELb0ELb0EN7cutlass10bfloat16_tE19Flash_kernel_traitsILi128ELi64ELi128ELi4ES3_EELb1ELb0ELb0ELb0ELb1ELb0ELb0ELb1EEEvNS_16Flash_fwd_paramsE) ;  /* 0xfffff230e4007950 */ /* 0x000fea0003c3ffff */
.L_x_2571:
[----:B-1----:R-:W3:Y:S04]  /*0dd0*/  LD.E.64 R6, [R10.64+0x160] ;  /* 0x000160060a067980 */ /* 0x002ee8000c101b00 */
[----:B------:R-:W4:Y:S01]  /*0de0*/  LD.E.64 R8, [R10.64+0x158] ;  /* 0x000158060a087980 */ /* 0x000f22000c101b00 */
[----:B---3--:R-:W-:-:S04]  /*0df0*/  ISETP.NE.U32.AND P1, PT, R6, RZ, PT ;  /* 0x000000ff0600720c */ /* 0x008fc80003f25070 */
[----:B------:R-:W-:-:S13]  /*0e00*/  ISETP.NE.AND.EX P1, PT, R7, RZ, PT, P1 ;  /* 0x000000ff0700720c */ /* 0x000fda0003f25310 */
[----:B------:R-:W3:Y:S01]  /*0e10*/  @P1 LD.E.64 R4, [R10.64+0x168] ;  /* 0x000168060a041980 */ /* 0x000ee2000c101b00 */
        /* <DEDUP_REMOVED lines=8> */
[-C--:B---3--:R-:W-:Y:S02]  /*0ea0*/  @P1 IMAD R5, R5, R230.reuse, RZ ;  /* 0x000000e605051224 */ /* 0x088fe400078e02ff */
        /* <DEDUP_REMOVED lines=8> */
[----:B-1----:R-:W3:Y:S04]  /*0f30*/  LD.E R8, [R10.64+0x170] ;  /* 0x000170060a087980 */ /* 0x002ee8000c101900 */
[----:B------:R-:W4:Y:S01]  /*0f40*/  LD.E R6, [R10.64+0x68] ;  /* 0x000068060a067980 */ /* 0x000f22000c101900 */
[----:B------:R-:W-:-:S03]  /*0f50*/  LEA R3, R54, 0xffffff80, 0x7 ;  /* 0xffffff8036037811 */ /* 0x000fc600078e38ff */
[----:B--2---:R-:W3:Y:S01]  /*0f60*/  LD.E.64 R18, [R10.64+0x20] ;  /* 0x000020060a127980 */ /* 0x004ee2000c101b00 */
[----:B------:R-:W-:-:S03]  /*0f70*/  IABS R2, R3 ;  /* 0x0000000300027213 */ /* 0x000fc60000000000 */
[----:B------:R-:W3:Y:S04]  /*0f80*/  LD.E.64 R134, [R10.64+0x38] ;  /* 0x000038060a867980 */ /* 0x000ee8000c101b00 */
[----:B------:R-:W3:Y:S04]  /*0f90*/  LD.E.64 R14, [R10.64+0x28] ;  /* 0x000028060a0e7980 */ /* 0x000ee8000c101b00 */
[----:B------:R-:W3:Y:S04]  /*0fa0*/  LD.E.64 R16, [R10.64+0x50] ;  /* 0x000050060a107980 */ /* 0x000ee8000c101b00 */
[----:B------:R1:W5:Y:S04]  /*0fb0*/  LD.E.64 R22, [R10.64+0x58] ;  /* 0x000058060a167980 */ /* 0x000368000c101b00 */
[----:B------:R1:W5:Y:S01]  /*0fc0*/  LD.E.64 R136, [R10.64+0x40] ;  /* 0x000040060a887980 */ /* 0x000362000c101b00 */
[----:B---3--:R-:W-:-:S04]  /*0fd0*/  IABS R4, R8 ;  /* 0x0000000800047213 */ /* 0x008fc80000000000 */
[----:B------:R-:W3:Y:S08]  /*0fe0*/  I2F.RP R7, R4 ;  /* 0x0000000400077306 */ /* 0x000ef00000209400 */
[----:B---3-5:R-:W3:Y:S02]  /*0ff0*/  MUFU.RCP R12, R7 ;  /* 0x00000007000c7308 */ /* 0x028ee40000001000 */
[----:B---3--:R-:W-:-:S06]  /*1000*/  IADD3 R12, R12, 0xffffffe, RZ ;  /* 0x0ffffffe0c0c7810 */ /* 0x008fcc0007ffe0ff */
[----:B------:R-:W3:Y:S01]  /*1010*/  F2I.FTZ.U32.TRUNC.NTZ R13, R12 ;  /* 0x0000000c000d7305 */ /* 0x000ee2000021f000 */
[----:B------:R-:W-:Y:S01]  /*1020*/  IABS R0, R8 ;  /* 0x0000000800007213 */ /* 0x000fe20000000000 */
[----:B---3--:R-:W-:Y:S02]  /*1030*/  IMAD.MOV R5, RZ, RZ, -R13 ;  /* 0x000000ffff057224 */ /* 0x008fe400078e0a0d */
[----:B------:R-:W-:Y:S02]  /*1040*/  IMAD.MOV.U32 R12, RZ, RZ, RZ ;  /* 0x000000ffff0c7224 */ /* 0x000fe400078e00ff */
[----:B------:R-:W-:-:S04]  /*1050*/  IMAD R5, R5, R4, RZ ;  /* 0x0000000405057224 */ /* 0x000fc800078e02ff */
[----:B------:R-:W-:Y:S01]  /*1060*/  IMAD.HI.U32 R5, R13, R5, R12 ;  /* 0x000000050d057227 */ /* 0x000fe200078e000c */
[----:B------:R-:W-:-:S05]  /*1070*/  IADD3 R0, RZ, -R0, RZ ;  /* 0x80000000ff007210 */ /* 0x000fca0007ffe0ff */
        /* <DEDUP_REMOVED lines=18> */
[----:B---3--:R-:W3:Y:S01]  /*11a0*/  F2I.FTZ.U32.TRUNC.NTZ R21, R4 ;  /* 0x0000000400157305 */ /* 0x008ee2000021f000 */
[----:B------:R-:W-:Y:S01]  /*11b0*/  IMAD.MOV.U32 R20, RZ, RZ, RZ ;  /* 0x000000ffff147224 */ /* 0x000fe200078e00ff */
[----:B------:R-:W-:Y:S02]  /*11c0*/  IABS R5, R6 ;  /* 0x0000000600057213 */ /* 0x000fe40000000000 */
[----:B---3--:R-:W-:-:S05]  /*11d0*/  IADD3 R0, RZ, -R21, RZ ;  /* 0x80000015ff007210 */ /* 0x008fca0007ffe0ff */
        /* <DEDUP_REMOVED lines=14> */
[----:B------:R-:W-:-:S04]  /*12c0*/  ISETP.NE.AND P1, PT, R6, RZ, PT ;  /* 0x000000ff0600720c */ /* 0x000fc80003f25270 */
[----:B------:R-:W-:Y:S02]  /*12d0*/  SHF.R.S32.HI R13, RZ, 0x1f, R8 ;  /* 0x0000001fff0d7819 */ /* 0x000fe40000011408 */
[----:B------:R-:W-:-:S05]  /*12e0*/  @P2 IADD3 R4, R4, 0x1, RZ ;  /* 0x0000000104042810 */ /* 0x000fca0007ffe0ff */
[----:B------:R-:W-:Y:S02]  /*12f0*/  @!P0 IMAD.MOV R4, RZ, RZ, -R4 ;  /* 0x000000ffff048224 */ /* 0x000fe400078e0a04 */
[----:B------:R-:W-:-:S05]  /*1300*/  @!P1 LOP3.LUT R4, RZ, R6, RZ, 0x33, !PT ;  /* 0x00000006ff049212 */ /* 0x000fca00078e33ff */
[----:B------:R-:W-:Y:S01]  /*1310*/  IMAD R6, R17, R4, RZ ;  /* 0x0000000411067224 */ /* 0x000fe200078e02ff */
[----:B--2---:R-:W-:Y:S01]  /*1320*/  SHF.R.S32.HI R0, RZ, 0x1f, R2 ;  /* 0x0000001fff007819 */ /* 0x004fe20000011402 */
[----:B------:R-:W-:-:S04]  /*1330*/  IMAD R5, R19, R2, RZ ;  /* 0x0000000213057224 */ /* 0x000fc800078e02ff */
[C---:B------:R-:W-:Y:S02]  /*1340*/  IMAD R5, R18.reuse, R0, R5 ;  /* 0x0000000012057224 */ /* 0x040fe400078e0205 */
[----:B------:R-:W-:-:S05]  /*1350*/  IMAD.WIDE.U32 R18, R18, R2, RZ ;  /* 0x0000000212127225 */ /* 0x000fca00078e00ff */
[----:B------:R-:W-:Y:S01]  /*1360*/  IADD3 R19, R19, R5, RZ ;  /* 0x0000000513137210 */ /* 0x000fe20007ffe0ff */
[----:B------:R-:W-:-:S04]  /*1370*/  IMAD R5, R135, R8, RZ ;  /* 0x0000000887057224 */ /* 0x000fc800078e02ff */
[----:B------:R-:W-:Y:S02]  /*1380*/  IMAD R5, R134, R13, R5 ;  /* 0x0000000d86057224 */ /* 0x000fe400078e0205 */
[----:B------:R-:W-:-:S04]  /*1390*/  IMAD.WIDE.U32 R18, R8, R134, R18 ;  /* 0x0000008608127225 */ /* 0x000fc800078e0012 */
[----:B------:R-:W-:Y:S01]  /*13a0*/  IMAD R7, R15, R2, RZ ;  /* 0x000000020f077224 */ /* 0x000fe200078e02ff */
[----:B------:R-:W-:Y:S02]  /*13b0*/  IADD3 R19, R19, R5, RZ ;  /* 0x0000000513137210 */ /* 0x000fe40007ffe0ff */
[----:B------:R-:W-:Y:S01]  /*13c0*/  SHF.R.S32.HI R5, RZ, 0x1f, R4 ;  /* 0x0000001fff057819 */ /* 0x000fe20000011404 */
[C---:B------:R-:W-:Y:S02]  /*13d0*/  IMAD R7, R14.reuse, R0, R7 ;  /* 0x000000000e077224 */ /* 0x040fe400078e0207 */
[----:B------:R-:W-:-:S04]  /*13e0*/  IMAD.WIDE.U32 R20, R14, R2, RZ ;  /* 0x000000020e147225 */ /* 0x000fc800078e00ff */
[----:B------:R-:W-:Y:S02]  /*13f0*/  IMAD R0, R16, R5, R6 ;  /* 0x0000000510007224 */ /* 0x000fe400078e0206 */
[----:B------:R-:W-:Y:S01]  /*1400*/  IMAD.WIDE.U32 R16, R4, R16, R18 ;  /* 0x0000001004107225 */ /* 0x000fe200078e0012 */
[----:B------:R-:W-:-:S03]  /*1410*/  IADD3 R9, R21, R7, RZ ;  /* 0x0000000715097210 */ /* 0x000fc60007ffe0ff */
[----:B------:R-:W-:Y:S01]  /*1420*/  IMAD.MOV.U32 R6, RZ, RZ, R20 ;  /* 0x000000ffff067224 */ /* 0x000fe200078e0014 */
[----:B------:R-:W-:Y:S01]  /*1430*/  MOV R2, R16 ;  /* 0x0000001000027202 */ /* 0x000fe20000000f00 */
[----:B------:R-:W-:Y:S01]  /*1440*/  IMAD.IADD R7, R17, 0x1, R0 ;  /* 0x0000000111077824 */ /* 0x000fe200078e0200 */
[----:B------:R-:W-:Y:S05]  /*1450*/  BRA `(.L_x_2582) ;  /* 0x0000050000007947 */ /* 0x000fea0003800000 */
.L_x_2581:
[----:B-1----:R-:W3:Y:S01]  /*1460*/  LD.E R4, [R10.64+0x68] ;  /* 0x000068060a047980 */ /* 0x002ee2000c101900 */
[----:B------:R-:W-:-:S03]  /*1470*/  ISETP.NE.AND P3, PT, R15, -0x1, PT ;  /* 0xffffffff0f00780c */ /* 0x000fc60003f65270 */
[----:B------:R-:W4:Y:S04]  /*1480*/  LD.E.64 R134, [R10.64+0x38] ;  /* 0x000038060a867980 */ /* 0x000f28000c101b00 */
[----:B--2---:R-:W2:Y:S04]  /*1490*/  LD.E.64 R136, [R10.64+0x40] ;  /* 0x000040060a887980 */ /* 0x004ea8000c101b00 */
[----:B------:R-:W2:Y:S04]  /*14a0*/  LD.E.64 R16, [R10.64+0x50] ;  /* 0x000050060a107980 */ /* 0x000ea8000c101b00 */
[----:B------:R-:W2:Y:S04]  /*14b0*/  @!P3 LD.E.64 R20, [R10.64+0x20] ;  /* 0x000020060a14b980 */ /* 0x000ea8000c101b00 */
[----:B------:R-:W2:Y:S04]  /*14c0*/  @!P3 LD.E.64 R18, [R10.64+0x28] ;  /* 0x000028060a12b980 */ /* 0x000ea8000c101b00 */
[----:B------:R1:W5:Y:S01]  /*14d0*/  LD.E.64 R22, [R10.64+0x58] ;  /* 0x000058060a167980 */ /* 0x000362000c101b00 */
[----:B------:R-:W-:Y:S01]  /*14e0*/  IMAD.MOV.U32 R8, RZ, RZ, RZ ;  /* 0x000000ffff087224 */ /* 0x000fe200078e00ff */
[----:B---3--:R-:W-:-:S04]  /*14f0*/  IABS R5, R4 ;  /* 0x0000000400057213 */ /* 0x008fc80000000000 */
[----:B------:R-:W3:Y:S08]  /*1500*/  I2F.RP R6, R5 ;  /* 0x0000000500067306 */ /* 0x000ef00000209400 */
[----:B---3--:R-:W3:Y:S02]  /*1510*/  MUFU.RCP R2, R6 ;  /* 0x0000000600027308 */ /* 0x008ee40000001000 */
[----:B---3--:R-:W-:-:S06]  /*1520*/  IADD3 R2, R2, 0xffffffe, RZ ;  /* 0x0ffffffe02027810 */ /* 0x008fcc0007ffe0ff */
[----:B------:R-:W3:Y:S01]  /*1530*/  F2I.FTZ.U32.TRUNC.NTZ R9, R2 ;  /* 0x0000000200097305 */ /* 0x000ee2000021f000 */
[----:B------:R-:W-:Y:S02]  /*1540*/  IABS R7, R4 ;  /* 0x0000000400077213 */ /* 0x000fe40000000000 */
[----:B---3--:R-:W-:-:S05]  /*1550*/  IADD3 R0, RZ, -R9, RZ ;  /* 0x80000009ff007210 */ /* 0x008fca0007ffe0ff */
[----:B------:R-:W-:Y:S01]  /*1560*/  IMAD R3, R0, R5, RZ ;  /* 0x0000000500037224 */ /* 0x000fe200078e02ff */
[----:B------:R-:W-:-:S03]  /*1570*/  IABS R0, R229 ;  /* 0x000000e500007213 */ /* 0x000fc60000000000 */
[----:B------:R-:W-:Y:S01]  /*1580*/  IMAD.HI.U32 R3, R9, R3, R8 ;  /* 0x0000000309037227 */ /* 0x000fe200078e0008 */
[----:B------:R-:W-:-:S05]  /*1590*/  IADD3 R7, RZ, -R7, RZ ;  /* 0x80000007ff077210 */ /* 0x000fca0007ffe0ff */
[----:B------:R-:W-:-:S04]  /*15a0*/  IMAD.HI.U32 R2, R3, R0, RZ ;  /* 0x0000000003027227 */ /* 0x000fc800078e00ff */
[----:B------:R-:W-:Y:S01]  /*15b0*/  IMAD R0, R2, R7, R0 ;  /* 0x0000000702007224 */ /* 0x000fe200078e0200 */
[----:B------:R-:W-:Y:S01]  /*15c0*/  @!P3 SHF.R.S32.HI R6, RZ, 0x1f, R14 ;  /* 0x0000001fff06b819 */ /* 0x000fe2000001140e */
[----:B----4-:R-:W-:-:S03]  /*15d0*/  @!P3 IMAD R3, R135, R14, RZ ;  /* 0x0000000e8703b224 */ /* 0x010fc600078e02ff */
[----:B------:R-:W-:Y:S01]  /*15e0*/  ISETP.GT.U32.AND P0, PT, R5, R0, PT ;  /* 0x000000000500720c */ /* 0x000fe20003f04070 */
[----:B------:R-:W-:Y:S02]  /*15f0*/  @!P3 IMAD R3, R6, R134, R3 ;  /* 0x000000860603b224 */ /* 0x000fe400078e0203 */
[----:B------:R-:W-:Y:S01]  /*1600*/  @!P3 IMAD.WIDE.U32 R24, R134, R14, RZ ;  /* 0x0000000e8618b225 */ /* 0x000fe200078e00ff */
[----:B-----5:R-:W-:-:S04]  /*1610*/  @!P3 SHF.R.S32.HI R6, RZ, 0x1f, R12 ;  /* 0x0000001fff06b819 */ /* 0x020fc8000001140c */
[----:B------:R-:W-:Y:S01]  /*1620*/  @!P3 IADD3 R25, R25, R3, RZ ;  /* 0x000000031919b210 */ /* 0x000fe20007ffe0ff */
[----:B--2---:R-:W-:Y:S02]  /*1630*/  @!P3 IMAD R3, R21, R12, RZ ;  /* 0x0000000c1503b224 */ /* 0x004fe400078e02ff */
[----:B------:R-:W-:Y:S02]  /*1640*/  @P3 IMAD.IADD R7, R14, 0x1, R15 ;  /* 0x000000010e073824 */ /* 0x000fe400078e020f */
[----:B------:R-:W-:Y:S02]  /*1650*/  @!P0 IMAD.IADD R0, R0, 0x1, -R5 ;  /* 0x0000000100008824 */ /* 0x000fe400078e0a05 */
[----:B------:R-:W-:Y:S02]  /*1660*/  @!P3 IMAD R3, R20, R6, R3 ;  /* 0x000000061403b224 */ /* 0x000fe400078e0203 */
[----:B------:R-:W-:Y:S01]  /*1670*/  @P3 IMAD R9, R135, R7, RZ ;  /* 0x0000000787093224 */ /* 0x000fe200078e02ff */
[----:B------:R-:W-:Y:S01]  /*1680*/  ISETP.GE.U32.AND P2, PT, R0, R5, PT ;  /* 0x000000050000720c */ /* 0x000fe20003f46070 */
[----:B------:R-:W-:-:S04]  /*1690*/  @P3 IMAD.WIDE.U32 R26, R134, R7, RZ ;  /* 0x00000007861a3225 */ /* 0x000fc800078e00ff */
[----:B------:R-:W-:Y:S01]  /*16a0*/  @!P3 IMAD.WIDE.U32 R20, R20, R12, R24 ;  /* 0x0000000c1414b225 */ /* 0x000fe200078e0018 */
[----:B------:R-:W-:-:S03]  /*16b0*/  LOP3.LUT R0, R229, R4, RZ, 0x3c, !PT ;  /* 0x00000004e5007212 */ /* 0x000fc600078e3cff */
[----:B------:R-:W-:Y:S01]  /*16c0*/  @P3 IMAD.IADD R9, R27, 0x1, R9 ;  /* 0x000000011b093824 */ /* 0x000fe200078e0209 */
[----:B------:R-:W-:Y:S02]  /*16d0*/  @!P3 IADD3 R9, R21, R3, RZ ;  /* 0x000000031509b210 */ /* 0x000fe40007ffe0ff */
[----:B------:R-:W-:Y:S02]  /*16e0*/  LEA R3, R54, 0xffffff80, 0x7 ;  /* 0xffffff8036037811 */ /* 0x000fe400078e38ff */
[----:B------:R-:W-:Y:S02]  /*16f0*/  @!P0 IADD3 R2, R2, 0x1, RZ ;  /* 0x0000000102028810 */ /* 0x000fe40007ffe0ff */
[----:B------:R-:W-:Y:S01]  /*1700*/  @P3 MOV R8, R26 ;  /* 0x0000001a00083202 */ /* 0x000fe20000000f00 */
[----:B------:R-:W-:Y:S01]  /*1710*/  @!P3 IMAD.MOV.U32 R8, RZ, RZ, R20 ;  /* 0x000000ffff08b224 */ /* 0x000fe200078e0014 */
[----:B------:R-:W-:Y:S01]  /*1720*/  SHF.R.S32.HI R13, RZ, 0x1f, R3 ;  /* 0x0000001fff0d7819 */ /* 0x000fe20000011403 */
[----:B------:R-:W-:Y:S01]  /*1730*/  IMAD R7, R135, R3, RZ ;  /* 0x0000000387077224 */ /* 0x000fe200078e02ff */
[----:B------:R-:W-:Y:S01]  /*1740*/  ISETP.GE.AND P1, PT, R0, RZ, PT ;  /* 0x000000ff0000720c */ /* 0x000fe20003f26270 */
[----:B------:R-:W-:Y:S01]  /*1750*/  @!P3 IMAD R6, R137, R14, RZ ;  /* 0x0000000e8906b224 */ /* 0x000fe200078e02ff */
[----:B------:R-:W-:-:S02]  /*1760*/  @!P3 SHF.R.S32.HI R5, RZ, 0x1f, R14 ;  /* 0x0000001fff05b819 */ /* 0x000fc4000001140e */
[----:B------:R-:W-:Y:S02]  /*1770*/  ISETP.NE.AND P0, PT, R4, RZ, PT ;  /* 0x000000ff0400720c */ /* 0x000fe40003f05270 */
[----:B------:R-:W-:Y:S01]  /*1780*/  @P2 IADD3 R2, R2, 0x1, RZ ;  /* 0x0000000102022810 */ /* 0x000fe20007ffe0ff */
[----:B------:R-:W-:Y:S02]  /*1790*/  IMAD R7, R13, R134, R7 ;  /* 0x000000860d077224 */ /* 0x000fe400078e0207 */
[----:B------:R-:W-:-:S04]  /*17a0*/  IMAD.WIDE.U32 R20, R134, R3, R8 ;  /* 0x0000000386147225 */ /* 0x000fc800078e0008 */
[----:B------:R-:W-:Y:S02]  /*17b0*/  @!P3 IMAD R5, R5, R136, R6 ;  /* 0x000000880505b224 */ /* 0x000fe400078e0206 */
[----:B------:R-:W-:Y:S01]  /*17c0*/  @!P3 IMAD.WIDE.U32 R8, R136, R14, RZ ;  /* 0x0000000e8808b225 */ /* 0x000fe200078e00ff */
[----:B------:R-:W-:-:S03]  /*17d0*/  IADD3 R21, R21, R7, RZ ;  /* 0x0000000715157210 */ /* 0x000fc60007ffe0ff */
[----:B------:R-:W-:Y:S01]  /*17e0*/  IMAD.MOV.U32 R0, RZ, RZ, R2 ;  /* 0x000000ffff007224 */ /* 0x000fe200078e0002 */
[----:B------:R-:W-:Y:S01]  /*17f0*/  @!P3 IADD3 R7, R9, R5, RZ ;  /* 0x000000050907b210 */ /* 0x000fe20007ffe0ff */
[----:B------:R-:W-:Y:S01]  /*1800*/  @!P3 IMAD R2, R19, R12, RZ ;  /* 0x0000000c1302b224 */ /* 0x000fe200078e02ff */
[----:B------:R-:W-:Y:S02]  /*1810*/  @!P3 SHF.R.S32.HI R5, RZ, 0x1f, R12 ;  /* 0x0000001fff05b819 */ /* 0x000fe4000001140c */
[----:B------:R-:W-:Y:S02]  /*1820*/  @!P1 IADD3 R0, -R0, RZ, RZ ;  /* 0x000000ff00009210 */ /* 0x000fe40007ffe1ff */
[----:B------:R-:W-:Y:S02]  /*1830*/  @!P0 LOP3.LUT R0, RZ, R4, RZ, 0x33, !PT ;  /* 0x00000004ff008212 */ /* 0x000fe400078e33ff */
[----:B------:R-:W-:Y:S01]  /*1840*/  @P3 IADD3 R14, R14, R15, RZ ;  /* 0x0000000f0e0e3210 */ /* 0x000fe20007ffe0ff */
[----:B------:R-:W-:Y:S01]  /*1850*/  @!P3 IMAD R2, R18, R5, R2 ;  /* 0x000000051202b224 */ /* 0x000fe200078e0202 */
[----:B------:R-:W-:Y:S01]  /*1860*/  SHF.R.S32.HI R5, RZ, 0x1f, R0 ;  /* 0x0000001fff057819 */ /* 0x000fe20000011400 */
[----:B------:R-:W-:-:S02]  /*1870*/  @!P3 IMAD.MOV.U32 R6, RZ, RZ, R8 ;  /* 0x000000ffff06b224 */ /* 0x000fc400078e0008 */
[----:B------:R-:W-:Y:S02]  /*1880*/  IMAD R4, R17, R0, RZ ;  /* 0x0000000011047224 */ /* 0x000fe400078e02ff */
[-C--:B------:R-:W-:Y:S02]  /*1890*/  @P3 IMAD R9, R137, R14.reuse, RZ ;  /* 0x0000000e89093224 */ /* 0x080fe400078e02ff */
[----:B------:R-:W-:-:S04]  /*18a0*/  @P3 IMAD.WIDE.U32 R14, R136, R14, RZ ;  /* 0x0000000e880e3225 */ /* 0x000fc800078e00ff */
[----:B------:R-:W-:Y:S01]  /*18b0*/  @!P3 IMAD.WIDE.U32 R18, R18, R12, R6 ;  /* 0x0000000c1212b225 */ /* 0x000fe200078e0006 */
[----:B------:R-:W-:-:S03]  /*18c0*/  @P3 IADD3 R9, R15, R9, RZ ;  /* 0x000000090f093210 */ /* 0x000fc60007ffe0ff */
[----:B------:R-:W-:-:S04]  /*18d0*/  IMAD.WIDE.U32 R20, R16, R0, R20 ;  /* 0x0000000010147225 */ /* 0x000fc800078e0014 */
        /* <DEDUP_REMOVED lines=8> */
.L_x_2582:
[----:B-1----:R-:W-:Y:S05]  /*1960*/  BSYNC B0 ;  /* 0x0000000000007941 */ /* 0x002fea0003800000 */
.L_x_2580:
[----:B------:R-:W-:Y:S01]  /*1970*/  ISETP.NE.AND P0, PT, R234, -0x1, PT ;  /* 0xffffffffea00780c */ /* 0x000fe20003f05270 */
[----:B------:R-:W2:Y:S04]  /*1980*/  LD.E.64 R190, [R10.64+0x30] ;  /* 0x000030060abe7980 */ /* 0x000ea8000c101b00 */
[----:B------:R-:W3:Y:S04]  /*1990*/  LD.E.64 R24, [R10.64+0x48] ;  /* 0x000048060a187980 */ /* 0x000ee8000c101b00 */
[----:B------:R-:W4:Y:S04]  /*19a0*/  LD.E.64 R20, [R10.64+0x8] ;  /* 0x000008060a147980 */ /* 0x000f28000c101b00 */
[----:B------:R-:W3:Y:S04]  /*19b0*/  @!P0 LD.E.64 R26, [R10.64+0x18] ;  /* 0x000018060a1a8980 */ /* 0x000ee8000c101b00 */
        /* <DEDUP_REMOVED lines=10> */
[----:B------:R-:W-:Y:S01]  /*1a60*/  IMAD R6, R13, R136, RZ ;  /* 0x000000880d067224 */ /* 0x000fe200078e02ff */
[----:B------:R-:W-:Y:S01]  /*1a70*/  SHF.R.S32.HI R19, RZ, 0x1f, R18 ;  /* 0x0000001fff137819 */ /* 0x000fe20000011412 */
[----:B------:R-:W-:-:S04]  /*1a80*/  IMAD.SHL.U32 R13, R186, 0x40, RZ ;  /* 0x00000040ba0d7824 */ /* 0x000fc800078e00ff */
[----:B------:R-:W-:Y:S01]  /*1a90*/  IMAD.X R17, R19, 0x1, R9, P1 ;  /* 0x0000000113117824 */ /* 0x000fe200008e0609 */
[----:B------:R-:W-:Y:S01]  /*1aa0*/  LOP3.LUT R13, R13, 0x1c0, RZ, 0xc0, !PT ;  /* 0x000001c00d0d7812 */ /* 0x000fe200078ec0ff */
[C---:B------:R-:W-:Y:S02]  /*1ab0*/  IMAD R6, R8.reuse, R137, R6 ;  /* 0x0000008908067224 */ /* 0x040fe400078e0206 */
[----:B------:R-:W-:Y:S01]  /*1ac0*/  IMAD.WIDE.U32 R16, R8, R136, R16 ;  /* 0x0000008808107225 */ /* 0x000fe200078e0010 */
[----:B------:R-:W-:Y:S02]  /*1ad0*/  LOP3.LUT R9, R13, 0x38, R18, 0xf8, !PT ;  /* 0x000000380d097812 */ /* 0x000fe400078ef812 */
[----:B------:R-:W-:Y:S02]  /*1ae0*/  SHF.R.U32.HI R184, RZ, 0x3, R13 ;  /* 0x00000003ffb87819 */ /* 0x000fe4000001160d */
[----:B------:R-:W-:Y:S02]  /*1af0*/  LEA.HI R80, R69, R68, RZ, 0x4 ;  /* 0x0000004445507211 */ /* 0x000fe400078f20ff */
[----:B------:R-:W-:Y:S01]  /*1b00*/  IADD3 R17, R17, R6, RZ ;  /* 0x0000000611117210 */ /* 0x000fe20007ffe0ff */
[----:B------:R-:W-:Y:S01]  /*1b10*/  IMAD R6, R23, R4, RZ ;  /* 0x0000000417067224 */ /* 0x000fe200078e02ff */
[----:B------:R-:W-:-:S02]  /*1b20*/  SHF.R.S32.HI R81, RZ, 0x1f, R230 ;  /* 0x0000001fff517819 */ /* 0x000fc400000114e6 */
[----:B------:R-:W-:Y:S02]  /*1b30*/  LOP3.LUT R184, R9, R184, RZ, 0x3c, !PT ;  /* 0x000000b809b87212 */ /* 0x000fe400078e3cff */
[----:B------:R-:W-:Y:S01]  /*1b40*/  LOP3.LUT R9, R80, 0xfffffff0, RZ, 0xc0, !PT ;  /* 0xfffffff050097812 */ /* 0x000fe200078ec0ff */
[-C--:B------:R-:W-:Y:S02]  /*1b50*/  IMAD R6, R5, R22.reuse, R6 ;  /* 0x0000001605067224 */ /* 0x080fe400078e0206 */
[----:B------:R-:W-:Y:S01]  /*1b60*/  IMAD.WIDE.U32 R22, R4, R22, R16 ;  /* 0x0000001604167225 */ /* 0x000fe200078e0010 */
[----:B------:R-:W-:-:S03]  /*1b70*/  LEA.HI R13, R69, R68, RZ, 0x6 ;  /* 0x00000044450d7211 */ /* 0x000fc600078f30ff */
[----:B------:R-:W-:Y:S02]  /*1b80*/  IMAD.IADD R16, R68, 0x1, -R9 ;  /* 0x0000000144107824 */ /* 0x000fe400078e0a09 */
[----:B------:R-:W-:Y:S01]  /*1b90*/  IMAD.SHL.U32 R13, R13, 0x8, RZ ;  /* 0x000000080d0d7824 */ /* 0x000fe200078e00ff */
[----:B------:R-:W-:Y:S02]  /*1ba0*/  IADD3 R23, R23, R6, RZ ;  /* 0x0000000617177210 */ /* 0x000fe40007ffe0ff */
[----:B------:R-:W-:Y:S02]  /*1bb0*/  SHF.R.S32.HI R6, RZ, 0x1f, R229 ;  /* 0x0000001fff067819 */ /* 0x000fe400000114e5 */
[----:B------:R-:W-:Y:S01]  /*1bc0*/  LOP3.LUT R184, R184, 0xfffffe00, R13, 0xf8, !PT ;  /* 0xfffffe00b8b87812 */ /* 0x000fe200078ef80d */
[----:B------:R-:W-:Y:S01]  /*1bd0*/  IMAD R223, R135, R186, RZ ;  /* 0x000000ba87df7224 */ /* 0x000fe200078e02ff */
[----:B------:R-:W-:Y:S02]  /*1be0*/  SHF.R.S32.HI R187, RZ, 0x1f, R186 ;  /* 0x0000001fffbb7819 */ /* 0x000fe400000114ba */
[----:B------:R-:W-:-:S03]  /*1bf0*/  SHF.R.S32.HI R17, RZ, 0x1f, R16 ;  /* 0x0000001fff117819 */ /* 0x000fc60000011410 */
[----:B------:R-:W-:Y:S01]  /*1c00*/  IMAD R223, R187, R134, R223 ;  /* 0x00000086bbdf7224 */ /* 0x000fe200078e02df */
[----:B------:R-:W-:Y:S01]  /*1c10*/  LEA.HI R74, R17, R16, RZ, 0x3 ;  /* 0x00000010114a7211 */ /* 0x000fe200078f18ff */
[----:B------:R-:W-:Y:S02]  /*1c20*/  IMAD R227, R137, R186, RZ ;  /* 0x000000ba89e37224 */ /* 0x000fe400078e02ff */
[----:B------:R-:W-:Y:S01]  /*1c30*/  IMAD.WIDE.U32 R22, R186, R136, R22 ;  /* 0x00000088ba167225 */ /* 0x000fe200078e0016 */
[----:B------:R-:W-:-:S03]  /*1c40*/  LOP3.LUT R79, R74, 0xfffffff8, RZ, 0xc0, !PT ;  /* 0xfffffff84a4f7812 */ /* 0x000fc600078ec0ff */
[----:B------:R-:W-:Y:S02]  /*1c50*/  IMAD R227, R187, R136, R227 ;  /* 0x00000088bbe37224 */ /* 0x000fe400078e02e3 */
[----:B------:R-:W-:Y:S02]  /*1c60*/  IMAD.IADD R79, R16, 0x1, -R79 ;  /* 0x00000001104f7824 */ /* 0x000fe400078e0a4f */
[----:B------:R-:W-:Y:S02]  /*1c70*/  IMAD.IADD R227, R23, 0x1, R227 ;  /* 0x0000000117e37824 */ /* 0x000fe400078e02e3 */
[----:B------:R-:W-:Y:S01]  /*1c80*/  IMAD.WIDE R188, R231, 0x40, R186 ;  /* 0x00000040e7bc7825 */ /* 0x000fe200078e02ba */
[----:B------:R-:W-:-:S03]  /*1c90*/  LEA.HI R69, R69, R68, RZ, 0x5 ;  /* 0x0000004445457211 */ /* 0x000fc600078f28ff */
[----:B------:R-:W-:Y:S02]  /*1ca0*/  IMAD.MOV.U32 R55, RZ, RZ, 0x10 ;  /* 0x00000010ff377424 */ /* 0x000fe400078e00ff */
[----:B------:R-:W-:Y:S01]  /*1cb0*/  IMAD.MOV.U32 R53, RZ, RZ, 0x20 ;  /* 0x00000020ff357424 */ /* 0x000fe200078e00ff */
[----:B------:R-:W-:Y:S01]  /*1cc0*/  SHF.L.U64.HI R78, R134, 0x4, R135 ;  /* 0x00000004864e7819 */ /* 0x000fe20000010287 */
[----:B------:R-:W-:Y:S01]  /*1cd0*/  IMAD.SHL.U32 R75, R136, 0x10, RZ ;  /* 0x00000010884b7824 */ /* 0x000fe200078e00ff */
[----:B------:R-:W-:Y:S02]  /*1ce0*/  SHF.L.U32 R77, R134, 0x4, RZ ;  /* 0x00000004864d7819 */ /* 0x000fe400000006ff */
[----:B------:R-:W-:Y:S02]  /*1cf0*/  SHF.L.U64.HI R76, R136, 0x4, R137 ;  /* 0x00000004884c7819 */ /* 0x000fe40000010289 */
[----:B------:R-:W-:Y:S01]  /*1d00*/  SHF.L.U32 R83, R73, 0x2, RZ ;  /* 0x0000000249537819 */ /* 0x000fe200000006ff */
        /* <DEDUP_REMOVED lines=8> */
[----:B------:R-:W-:-:S03]  /*1d90*/  @!P0 IMAD.IADD R9, R27, 0x1, R8 ;  /* 0x000000011b098824 */ /* 0x000fc600078e0208 */
[C---:B------:R-:W-:Y:S01]  /*1da0*/  IADD3 R8, P1, R18.reuse, R12, RZ ;  /* 0x0000000c12087210 */ /* 0x040fe20007f3e0ff */
[----:B------:R-:W-:Y:S01]  /*1db0*/  IMAD R13, R25, R229, RZ ;  /* 0x000000e5190d7224 */ /* 0x000fe200078e02ff */
[----:B------:R-:W-:-:S03]  /*1dc0*/  IADD3 R12, P0, R18, R2, RZ ;  /* 0x00000002120c7210 */ /* 0x000fc60007f1e0ff */
[----:B------:R-:W-:Y:S02]  /*1dd0*/  IMAD.X R9, R19, 0x1, R9, P1 ;  /* 0x0000000113097824 */ /* 0x000fe400008e0609 */
[----:B------:R-:W-:Y:S02]  /*1de0*/  IMAD R6, R24, R6, R13 ;  /* 0x0000000618067224 */ /* 0x000fe400078e020d */
[----:B------:R-:W-:-:S04]  /*1df0*/  IMAD.WIDE.U32 R8, R229, R24, R8 ;  /* 0x00000018e5087225 */ /* 0x000fc800078e0008 */
[----:B------:R-:W-:Y:S02]  /*1e00*/  IMAD.X R13, R19, 0x1, R7, P0 ;  /* 0x00000001130d7824 */ /* 0x000fe400000e0607 */
[----:B------:R-:W-:Y:S02]  /*1e10*/  IMAD.IADD R9, R9, 0x1, R6 ;  /* 0x0000000109097824 */ /* 0x000fe400078e0206 */
[----:B------:R-:W-:-:S05]  /*1e20*/  IMAD.WIDE.U32 R6, R186, R134, R12 ;  /* 0x00000086ba067225 */ /* 0x000fca00078e000c */
[----:B------:R-:W-:Y:S02]  /*1e30*/  IADD3 R223, R7, R223, RZ ;  /* 0x000000df07df7210 */ /* 0x000fe40007ffe0ff */
[----:B------:R-:W-:-:S04]  /*1e40*/  SHF.R.S32.HI R7, RZ, 0x1f, R82 ;  /* 0x0000001fff077819 */ /* 0x000fc80000011452 */
[----:B------:R-:W-:Y:S02]  /*1e50*/  LEA.HI R7, R7, R82, RZ, 0x7 ;  /* 0x0000005207077211 */ /* 0x000fe400078f38ff */
[----:B----4-:R-:W-:Y:S02]  /*1e60*/  LEA R224, P1, R6, R20, 0x1 ;  /* 0x0000001406e07211 */ /* 0x010fe400078208ff */
[----:B------:R-:W-:Y:S02]  /*1e70*/  SHF.R.S32.HI R113, RZ, 0x7, R7 ;  /* 0x00000007ff717819 */ /* 0x000fe40000011407 */
[----:B------:R-:W-:Y:S02]  /*1e80*/  LEA R226, P0, R22, R14, 0x1 ;  /* 0x0000000e16e27211 */ /* 0x000fe400078008ff */
[----:B------:R-:W-:Y:S02]  /*1e90*/  IMNMX R113, RZ, R113, !PT ;  /* 0x00000071ff717217 */ /* 0x000fe40007800200 */
[----:B------:R-:W-:-:S02]  /*1ea0*/  LEA.HI.X R223, R6, R21, R223, 0x1, P1 ;  /* 0x0000001506df7211 */ /* 0x000fc400008f0cdf */
[----:B------:R-:W-:Y:S02]  /*1eb0*/  LEA.HI.X R227, R22, R15, R227, 0x1, P0 ;  /* 0x0000000f16e37211 */ /* 0x000fe400000f0ce3 */
[----:B------:R-:W-:Y:S02]  /*1ec0*/  R2P PR, R79, 0x6 ;  /* 0x000000064f007804 */ /* 0x000fe40000000000 */
[----:B------:R-:W-:Y:S01]  /*1ed0*/  ISETP.GT.AND P0, PT, R54, R113, PT ;  /* 0x000000713600720c */ /* 0x000fe20003f04270 */
[----:B------:R-:W-:Y:S01]  /*1ee0*/  IMAD R185, R189, R190, RZ ;  /* 0x000000bebdb97224 */ /* 0x000fe200078e02ff */
[----:B------:R-:W-:-:S03]  /*1ef0*/  LOP3.LUT R7, R69, 0xffffffe0, RZ, 0xc0, !PT ;  /* 0xffffffe045077812 */ /* 0x000fc600078ec0ff */
[C---:B------:R-:W-:Y:S02]  /*1f00*/  IMAD R185, R188.reuse, R191, R185 ;  /* 0x000000bfbcb97224 */ /* 0x040fe400078e02b9 */
[----:B------:R-:W-:Y:S01]  /*1f10*/  IMAD.WIDE.U32 R188, R188, R190, R8 ;  /* 0x000000bebcbc7225 */ /* 0x000fe200078e0008 */
[----:B------:R-:W-:Y:S02]  /*1f20*/  SHF.R.S32.HI R69, RZ, 0x5, R69 ;  /* 0x00000005ff457819 */ /* 0x000fe40000011445 */
[----:B------:R-:W-:Y:S01]  /*1f30*/  SEL R55, R55, 0xfffffff0, !P1 ;  /* 0xfffffff037377807 */ /* 0x000fe20004800000 */
[----:B------:R-:W-:Y:S01]  /*1f40*/  @!P4 IMAD.MOV.U32 R0, RZ, RZ, RZ ;  /* 0x000000ffff00c224 */ /* 0x000fe200078e00ff */
[----:B------:R-:W-:Y:S01]  /*1f50*/  SEL R53, R53, 0xffffffe0, !P2 ;  /* 0xffffffe035357807 */ /* 0x000fe20005000000 */
[----:B------:R-:W-:Y:S02]  /*1f60*/  IMAD.IADD R70, R68, 0x1, -R7 ;  /* 0x0000000144467824 */ /* 0x000fe400078e0a07 */
[----:B------:R-:W-:Y:S01]  /*1f70*/  IMAD.IADD R185, R189, 0x1, R185 ;  /* 0x00000001bdb97824 */ /* 0x000fe200078e02b9 */
[----:B------:R-:W-:Y:S05]  /*1f80*/  @!P0 BRA `(.L_x_2583) ;  /* 0x0000b53000008947 */ /* 0x000fea0003800000 */
[----:B-1----:R-:W2:Y:S04]  /*1f90*/  LD.E.64 R218, [R10.64+0x128] ;  /* 0x000128060ada7980 */ /* 0x002ea8000c101b00 */
        /* <DEDUP_REMOVED lines=10> */
[----:B-----5:R-:W-:Y:S01]  /*2040*/  IMAD.IADD R0, R0, 0x1, R3 ;  /* 0x0000000100007824 */ /* 0x020fe200078e0203 */
[----:B------:R-:W-:Y:S01]  /*2050*/  IADD3 R102, P5, P4, R77, R77, R77 ;  /* 0x0000004d4d667210 */ /* 0x000fe20007cbe04d */
[----:B------:R-:W-:Y:S01]  /*2060*/  IMAD.WIDE.U32 R200, R136, 0x60, RZ ;  /* 0x0000006088c87825 */ /* 0x000fe200078e00ff */
[----:B------:R-:W-:-:S02]  /*2070*/  SHF.L.U32 R111, R134, 0x5, RZ ;  /* 0x00000005866f7819 */ /* 0x000fc400000006ff */
[----:B------:R-:W-:Y:S01]  /*2080*/  IADD3.X R101, R78, R78, R78, P5, P4 ;  /* 0x0000004e4e657210 */ /* 0x000fe20002fe844e */
[C---:B------:R-:W-:Y:S01]  /*2090*/  IMAD.WIDE.U32 R196, R136.reuse, 0xc0, RZ ;  /* 0x000000c088c47825 */ /* 0x040fe200078e00ff */
[C-C-:B------:R-:W-:Y:S02]  /*20a0*/  SHF.L.U64.HI R94, R136.reuse, 0x5, R137.reuse ;  /* 0x00000005885e7819 */ /* 0x140fe40000010289 */
[C---:B------:R-:W-:Y:S01]  /*20b0*/  SHF.L.U64.HI R91, R136.reuse, 0x6, R137 ;  /* 0x00000006885b7819 */ /* 0x040fe20000010289 */
[----:B------:R-:W-:Y:S01]  /*20c0*/  IMAD.SHL.U32 R93, R136, 0x20, RZ ;  /* 0x00000020885d7824 */ /* 0x000fe200078e00ff */
[----:B------:R-:W-:Y:S01]  /*20d0*/  SHF.L.U64.HI R112, R134, 0x5, R135 ;  /* 0x0000000586707819 */ /* 0x000fe20000010287 */
[----:B------:R-:W-:Y:S01]  /*20e0*/  IMAD.SHL.U32 R90, R136, 0x40, RZ ;  /* 0x00000040885a7824 */ /* 0x000fe200078e00ff */
[----:B------:R-:W-:Y:S01]  /*20f0*/  IADD3 R86, R186, 0x10, RZ ;  /* 0x00000010ba567810 */ /* 0x000fe20007ffe0ff */
[----:B------:R-:W-:Y:S01]  /*2100*/  IMAD R87, R137, 0xe0, RZ ;  /* 0x000000e089577824 */ /* 0x000fe200078e02ff */
[----:B------:R-:W-:Y:S01]  /*2110*/  SHF.L.U64.HI R94, R93, 0x1, R94 ;  /* 0x000000015d5e7819 */ /* 0x000fe2000001025e */
[----:B------:R-:W-:Y:S01]  /*2120*/  IMAD.WIDE.U32 R194, R136, 0xe0, RZ ;  /* 0x000000e088c27825 */ /* 0x000fe200078e00ff */
[----:B------:R-:W-:-:S02]  /*2130*/  SHF.L.U64.HI R91, R90, 0x1, R91 ;  /* 0x000000015a5b7819 */ /* 0x000fc4000001025b */
[C---:B------:R-:W-:Y:S01]  /*2140*/  IADD3 R85, R186.reuse, 0x20, RZ ;  /* 0x00000020ba557810 */ /* 0x040fe20007ffe0ff */
[----:B------:R-:W-:Y:S01]  /*2150*/  IMAD R89, R137, 0xa0, RZ ;  /* 0x000000a089597824 */ /* 0x000fe200078e02ff */
[----:B------:R-:W-:Y:S01]  /*2160*/  IADD3 R84, R186, 0x30, RZ ;  /* 0x00000030ba547810 */ /* 0x000fe20007ffe0ff */
[----:B------:R-:W-:Y:S01]  /*2170*/  IMAD.WIDE.U32 R198, R136, 0xa0, RZ ;  /* 0x000000a088c67825 */ /* 0x000fe200078e00ff */
[C---:B------:R-:W-:Y:S02]  /*2180*/  IADD3 R182, R186.reuse, 0x40, RZ ;  /* 0x00000040bab67810 */ /* 0x040fe40007ffe0ff */
[----:B------:R-:W-:Y:S01]  /*2190*/  IADD3 R181, R186, 0x50, RZ ;  /* 0x00000050bab57810 */ /* 0x000fe20007ffe0ff */
[----:B------:R-:W-:Y:S01]  /*21a0*/  IMAD.SHL.U32 R107, R134, 0x40, RZ ;  /* 0x00000040866b7824 */ /* 0x000fe200078e00ff */
[C---:B------:R-:W-:Y:S01]  /*21b0*/  IADD3 R180, R186.reuse, 0x60, RZ ;  /* 0x00000060bab47810 */ /* 0x040fe20007ffe0ff */
[----:B------:R-:W-:Y:S01]  /*21c0*/  IMAD.MOV.U32 R148, RZ, RZ, R224 ;  /* 0x000000ffff947224 */ /* 0x000fe200078e00e0 */
[----:B------:R-:W-:Y:S01]  /*21d0*/  IADD3 R178, R186, 0x70, RZ ;  /* 0x00000070bab27810 */ /* 0x000fe20007ffe0ff */
[----:B------:R-:W-:Y:S01]  /*21e0*/  IMAD.MOV.U32 R150, RZ, RZ, R226 ;  /* 0x000000ffff967224 */ /* 0x000fe200078e00e2 */
[----:B------:R-:W-:Y:S01]  /*21f0*/  SHF.L.U64.HI R108, R134, 0x6, R135 ;  /* 0x00000006866c7819 */ /* 0x000fe20000010287 */
[----:B------:R-:W-:Y:S01]  /*2200*/  IMAD.MOV.U32 R151, RZ, RZ, R227 ;  /* 0x000000ffff977224 */ /* 0x000fe200078e00e3 */
[----:B------:R-:W-:Y:S01]  /*2210*/  MOV R149, R223 ;  /* 0x000000df00957202 */ /* 0x000fe20000000f00 */
[----:B------:R-:W-:Y:S01]  /*2220*/  IMAD.SHL.U32 R93, R93, 0x2, RZ ;  /* 0x000000025d5d7824 */ /* 0x000fe200078e00ff */
[----:B------:R-:W-:Y:S01]  /*2230*/  SHF.L.U32 R90, R90, 0x1, RZ ;  /* 0x000000015a5a7819 */ /* 0x000fe200000006ff */
[----:B------:R-:W-:Y:S01]  /*2240*/  IMAD.IADD R89, R199, 0x1, R89 ;  /* 0x00000001c7597824 */ /* 0x000fe200078e0259 */
[----:B------:R-:W-:Y:S01]  /*2250*/  IADD3 R87, R195, R87, RZ ;  /* 0x00000057c3577210 */ /* 0x000fe20007ffe0ff */
[C---:B--2---:R-:W-:Y:S01]  /*2260*/  IMAD.SHL.U32 R115, R218.reuse, 0x10, RZ ;  /* 0x00000010da737824 */ /* 0x044fe200078e00ff */
[C-C-:B------:R-:W-:Y:S01]  /*2270*/  SHF.L.U64.HI R114, R218.reuse, 0x4, R219.reuse ;  /* 0x00000004da727819 */ /* 0x140fe200000102db */
[C---:B------:R-:W-:Y:S01]  /*2280*/  IMAD.SHL.U32 R117, R218.reuse, 0x20, RZ ;  /* 0x00000020da757824 */ /* 0x040fe200078e00ff */
[C---:B------:R-:W-:Y:S01]  /*2290*/  SHF.L.U64.HI R116, R218.reuse, 0x5, R219 ;  /* 0x00000005da747819 */ /* 0x040fe200000102db */
[----:B---3--:R-:W-:Y:S01]  /*22a0*/  IMAD R2, R31, R230, RZ ;  /* 0x000000e61f027224 */ /* 0x008fe200078e02ff */
[----:B------:R-:W-:Y:S01]  /*22b0*/  IADD3 R216, P3, P2, R115, R115, R115 ;  /* 0x0000007373d87210 */ /* 0x000fe20007a7e073 */
[----:B------:R-:W-:Y:S01]  /*22c0*/  IMAD R121, R219, 0x30, RZ ;  /* 0x00000030db797824 */ /* 0x000fe200078e02ff */
[----:B------:R-:W-:Y:S01]  /*22d0*/  SHF.L.U64.HI R118, R218, 0x6, R219 ;  /* 0x00000006da767819 */ /* 0x000fe200000102db */
[----:B------:R-:W-:Y:S01]  /*22e0*/  IMAD R2, R30, R81, R2 ;  /* 0x000000511e027224 */ /* 0x000fe200078e0202 */
[----:B------:R-:W-:Y:S01]  /*22f0*/  IADD3 R216, P1, P0, -R117, 0x40, R216 ;  /* 0x0000004075d87810 */ /* 0x000fe2000783e1d8 */
[----:B------:R-:W-:Y:S01]  /*2300*/  IMAD.WIDE.U32 R30, R230, R30, R18 ;  /* 0x0000001ee61e7225 */ /* 0x000fe200078e0012 */
[----:B------:R-:W-:-:S02]  /*2310*/  IADD3.X R7, R114, R114, R114, P3, P2 ;  /* 0x0000007272077210 */ /* 0x000fc40001fe4472 */
[----:B----4-:R-:W-:Y:S01]  /*2320*/  SHF.L.U64.HI R126, R202, 0x4, R203 ;  /* 0x00000004ca7e7819 */ /* 0x010fe200000102cb */
[----:B------:R-:W-:Y:S01]  /*2330*/  IMAD.IADD R31, R31, 0x1, R2 ;  /* 0x000000011f1f7824 */ /* 0x000fe200078e0202 */
[----:B------:R-:W-:Y:S01]  /*2340*/  IADD3.X R217, ~R116, RZ, R7, P1, P0 ;  /* 0x000000ff74d97210 */ /* 0x000fe20000fe0507 */
[----:B------:R-:W-:Y:S01]  /*2350*/  IMAD R13, R203, R3, RZ ;  /* 0x00000003cb0d7224 */ /* 0x000fe200078e02ff */
[----:B------:R-:W-:Y:S01]  /*2360*/  SHF.R.S32.HI R7, RZ, 0x1f, R3 ;  /* 0x0000001fff077819 */ /* 0x000fe20000011403 */
[----:B------:R-:W-:Y:S01]  /*2370*/  IMAD R12, R27, R230, RZ ;  /* 0x000000e61b0c7224 */ /* 0x000fe200078e02ff */
[----:B------:R-:W-:Y:S01]  /*2380*/  SHF.L.U64.HI R128, R202, 0x5, R203 ;  /* 0x00000005ca807819 */ /* 0x000fe200000102cb */
[----:B------:R-:W-:Y:S01]  /*2390*/  IMAD.WIDE.U32 R32, R218, 0x30, R216 ;  /* 0x00000030da207825 */ /* 0x000fe200078e00d8 */
[C---:B------:R-:W-:Y:S02]  /*23a0*/  SHF.L.U32 R129, R202.reuse, 0x5, RZ ;  /* 0x00000005ca817819 */ /* 0x040fe400000006ff */
[C---:B------:R-:W-:Y:S01]  /*23b0*/  SHF.L.U64.HI R131, R202.reuse, 0x6, R203 ;  /* 0x00000006ca837819 */ /* 0x040fe200000102cb */
[C---:B------:R-:W-:Y:S01]  /*23c0*/  IMAD R13, R202.reuse, R7, R13 ;  /* 0x00000007ca0d7224 */ /* 0x040fe200078e020d */
[----:B------:R-:W-:Y:S01]  /*23d0*/  IADD3 R214, P0, -R117, R32, RZ ;  /* 0x0000002075d67210 */ /* 0x000fe20007f1e1ff */
[----:B------:R-:W-:Y:S01]  /*23e0*/  IMAD.WIDE.U32 R30, R202, R3, R30 ;  /* 0x00000003ca1e7225 */ /* 0x000fe200078e001e */
[----:B------:R-:W-:-:S02]  /*23f0*/  LEA.HI R169, R6, R6, RZ, 0x1 ;  /* 0x0000000606a97211 */ /* 0x000fc400078f08ff */
[----:B------:R-:W-:Y:S01]  /*2400*/  IADD3.X R215, ~R116, R33, R121, P0, !PT ;  /* 0x0000002174d77210 */ /* 0x000fe200007fe579 */
[----:B------:R-:W-:Y:S01]  /*2410*/  IMAD.WIDE.U32 R28, R230, R26, R18 ;  /* 0x0000001ae61c7225 */ /* 0x000fe200078e0012 */
[----:B------:R-:W-:Y:S02]  /*2420*/  IADD3 R27, R31, R13, RZ ;  /* 0x0000000d1f1b7210 */ /* 0x000fe40007ffe0ff */
[----:B------:R-:W-:Y:S01]  /*2430*/  SHF.R.S32.HI R169, RZ, 0x1, R169 ;  /* 0x00000001ffa97819 */ /* 0x000fe200000114a9 */
[----:B------:R-:W-:Y:S01]  /*2440*/  IMAD R12, R26, R81, R12 ;  /* 0x000000511a0c7224 */ /* 0x000fe200078e020c */
[----:B------:R-:W-:Y:S01]  /*2450*/  SHF.L.U64.HI R128, R129, 0x1, R128 ;  /* 0x0000000181807819 */ /* 0x000fe20000010280 */
[----:B------:R-:W-:Y:S01]  /*2460*/  IMAD R2, R219, R3, RZ ;  /* 0x00000003db027224 */ /* 0x000fe200078e02ff */
[----:B------:R-:W-:Y:S01]  /*2470*/  SHF.L.U32 R175, R169, 0x6, RZ ;  /* 0x00000006a9af7819 */ /* 0x000fe200000006ff */
[----:B------:R-:W-:Y:S01]  /*2480*/  IMAD.IADD R29, R29, 0x1, R12 ;  /* 0x000000011d1d7824 */ /* 0x000fe200078e020c */
[----:B------:R-:W-:Y:S01]  /*2490*/  SHF.L.U32 R129, R129, 0x1, RZ ;  /* 0x0000000181817819 */ /* 0x000fe200000006ff */
[----:B------:R-:W-:Y:S01]  /*24a0*/  IMAD.WIDE.U32 R12, R218, 0x30, R214 ;  /* 0x00000030da0c7825 */ /* 0x000fe200078e00d6 */
[----:B------:R-:W-:-:S03]  /*24b0*/  SHF.R.S32.HI R160, RZ, 0x1f, R175 ;  /* 0x0000001fffa07819 */ /* 0x000fc600000114af */
[C---:B------:R-:W-:Y:S01]  /*24c0*/  IMAD R2, R218.reuse, R7, R2 ;  /* 0x00000007da027224 */ /* 0x040fe200078e0202 */
[----:B------:R-:W-:Y:S01]  /*24d0*/  IADD3 R212, P0, -R117, R12, RZ ;  /* 0x0000000c75d47210 */ /* 0x000fe20007f1e1ff */
[----:B------:R-:W-:Y:S01]  /*24e0*/  IMAD.WIDE.U32 R28, R218, R3, R28 ;  /* 0x00000003da1c7225 */ /* 0x000fe200078e001c */
[----:B------:R-:W-:Y:S02]  /*24f0*/  SHF.R.S32.HI R7, RZ, 0x1f, R82 ;  /* 0x0000001fff077819 */ /* 0x000fe40000011452 */
[----:B------:R-:W-:Y:S01]  /*2500*/  IADD3.X R213, ~R116, R121, R13, P0, !PT ;  /* 0x0000007974d57210 */ /* 0x000fe200007fe50d */
[----:B------:R-:W-:Y:S01]  /*2510*/  IMAD R12, R25, R4, RZ ;  /* 0x00000004190c7224 */ /* 0x000fe200078e02ff */
[----:B------:R-:W-:Y:S01]  /*2520*/  IADD3 R3, P0, -R82, R186, RZ ;  /* 0x000000ba52037210 */ /* 0x000fe20007f1e1ff */
[----:B------:R-:W-:Y:S01]  /*2530*/  IMAD.MOV.U32 R26, RZ, RZ, R30 ;  /* 0x000000ffff1a7224 */ /* 0x000fe200078e001e */
[----:B------:R-:W-:Y:S01]  /*2540*/  IADD3 R29, R29, R2, RZ ;  /* 0x000000021d1d7210 */ /* 0x000fe20007ffe0ff */
[----:B------:R-:W-:-:S02]  /*2550*/  IMAD R2, R23, R4, RZ ;  /* 0x0000000417027224 */ /* 0x000fc400078e02ff */
[C---:B------:R-:W-:Y:S02]  /*2560*/  IMAD R12, R24.reuse, R5, R12 ;  /* 0x00000005180c7224 */ /* 0x040fe400078e020c */
[----:B------:R-:W-:-:S04]  /*2570*/  IMAD.WIDE.U32 R24, R24, R4, R26 ;  /* 0x0000000418187225 */ /* 0x000fc800078e001a */
[----:B------:R-:W-:Y:S02]  /*2580*/  IMAD.X R7, R187, 0x1, ~R7, P0 ;  /* 0x00000001bb077824 */ /* 0x000fe400000e0e07 */
[C---:B------:R-:W-:Y:S02]  /*2590*/  IMAD R2, R22.reuse, R5, R2 ;  /* 0x0000000516027224 */ /* 0x040fe400078e0202 */
[----:B------:R-:W-:-:S04]  /*25a0*/  IMAD.WIDE.U32 R22, R22, R4, R28 ;  /* 0x0000000416167225 */ /* 0x000fc800078e001c */
[----:B------:R-:W-:Y:S01]  /*25b0*/  IMAD.WIDE.U32 R26, R218, 0x30, R212 ;  /* 0x00000030da1a7825 */ /* 0x000fe200078e00d4 */
[----:B------:R-:W-:-:S03]  /*25c0*/  IADD3 R23, R23, R2, RZ ;  /* 0x0000000217177210 */ /* 0x000fc60007ffe0ff */
[----:B------:R-:W-:Y:S01]  /*25d0*/  IMAD.IADD R13, R25, 0x1, R12 ;  /* 0x00000001190d7824 */ /* 0x000fe200078e020c */
[----:B------:R-:W-:Y:S01]  /*25e0*/  IADD3 R210, P0, -R117, R26, RZ ;  /* 0x0000001a75d27210 */ /* 0x000fe20007f1e1ff */
[----:B------:R-:W-:Y:S02]  /*25f0*/  IMAD R4, R7, R202, RZ ;  /* 0x000000ca07047224 */ /* 0x000fe400078e02ff */
[----:B------:R-:W-:Y:S01]  /*2600*/  IMAD.MOV.U32 R12, RZ, RZ, R24 ;  /* 0x000000ffff0c7224 */ /* 0x000fe200078e0018 */
[----:B------:R-:W-:Y:S01]  /*2610*/  IADD3.X R211, ~R116, R121, R27, P0, !PT ;  /* 0x0000007974d37210 */ /* 0x000fe200007fe51b */
[-C--:B------:R-:W-:Y:S02]  /*2620*/  IMAD R2, R203, R3.reuse, R4 ;  /* 0x00000003cb027224 */ /* 0x080fe400078e0204 */
[----:B------:R-:W-:-:S04]  /*2630*/  IMAD.WIDE.U32 R4, R202, R3, R12 ;  /* 0x00000003ca047225 */ /* 0x000fc800078e000c */
[----:B------:R-:W-:Y:S01]  /*2640*/  IMAD.IADD R2, R5, 0x1, R2 ;  /* 0x0000000105027824 */ /* 0x000fe200078e0202 */
[----:B------:R-:W-:Y:S01]  /*2650*/  LEA R140, P0, R4, R20, 0x1 ;  /* 0x00000014048c7211 */ /* 0x000fe200078008ff */
[----:B------:R-:W-:Y:S02]  /*2660*/  IMAD R143, R7, R218, RZ ;  /* 0x000000da078f7224 */ /* 0x000fe400078e02ff */
[----:B------:R-:W-:Y:S01]  /*2670*/  IMAD R6, R186, R169, R83 ;  /* 0x000000a9ba067224 */ /* 0x000fe200078e0253 */
[----:B------:R-:W-:Y:S01]  /*2680*/  LEA.HI.X R141, R4, R21, R2, 0x1, P0 ;  /* 0x00000015048d7211 */ /* 0x000fe200000f0c02 */
[-C--:B------:R-:W-:Y:S02]  /*2690*/  IMAD R143, R219, R3.reuse, R143 ;  /* 0x00000003db8f7224 */ /* 0x080fe400078e028f */
[----:B------:R-:W-:-:S04]  /*26a0*/  IMAD.WIDE.U32 R12, R218, R3, R22 ;  /* 0x00000003da0c7225 */ /* 0x000fc800078e0016 */
[----:B------:R-:W-:Y:S01]  /*26b0*/  IMAD R3, R169, R0, RZ ;  /* 0x00000000a9037224 */ /* 0x000fe200078e02ff */
[----:B------:R-:W-:Y:S01]  /*26c0*/  LEA R142, P0, R12, R8, 0x1 ;  /* 0x000000080c8e7211 */ /* 0x000fe200078008ff */
[----:B------:R-:W-:Y:S02]  /*26d0*/  IMAD.IADD R4, R83, 0x1, R6 ;  /* 0x0000000153047824 */ /* 0x000fe400078e0206 */
[----:B------:R-:W-:Y:S01]  /*26e0*/  IMAD.IADD R143, R13, 0x1, R143 ;  /* 0x000000010d8f7824 */ /* 0x000fe200078e028f */
[----:B------:R-:W-:Y:S01]  /*26f0*/  SHF.R.S32.HI R147, RZ, 0x1f, R3 ;  /* 0x0000001fff937819 */ /* 0x000fe20000011403 */
[----:B------:R-:W-:Y:S01]  /*2700*/  IMAD.WIDE.U32 R22, R218, 0x30, R210 ;  /* 0x00000030da167825 */ /* 0x000fe200078e00d2 */
[C---:B------:R-:W-:Y:S02]  /*2710*/  IADD3 R0, P2, R3.reuse, R4, RZ ;  /* 0x0000000403007210 */ /* 0x040fe40007f5e0ff */
[----:B------:R-:W-:Y:S01]  /*2720*/  IADD3 R2, P3, R3, R6, RZ ;  /* 0x0000000603027210 */ /* 0x000fe20007f7e0ff */
[----:B------:R-:W-:Y:S01]  /*2730*/  IMAD.SHL.U32 R183, R169, 0x10, RZ ;  /* 0x00000010a9b77824 */ /* 0x000fe200078e00ff */
[----:B------:R-:W-:Y:S01]  /*2740*/  LEA.HI.X R143, R12, R9, R143, 0x1, P0 ;  /* 0x000000090c8f7211 */ /* 0x000fe200000f0c8f */
[----:B------:R-:W-:Y:S01]  /*2750*/  IMAD.SHL.U32 R146, R0, 0x2, RZ ;  /* 0x0000000200927824 */ /* 0x000fe200078e00ff */
[-C--:B------:R-:W-:Y:S01]  /*2760*/  LEA.HI.X.SX32 R9, R6, R147.reuse, 0x1, P3 ;  /* 0x0000009306097211 */ /* 0x080fe200018f0eff */
[----:B------:R-:W-:Y:S01]  /*2770*/  IMAD R5, R137, 0x60, RZ ;  /* 0x0000006089057824 */ /* 0x000fe200078e02ff */
[----:B------:R-:W-:Y:S01]  /*2780*/  IADD3 R120, P1, -R117, R22, RZ ;  /* 0x0000001675787210 */ /* 0x000fe20007f3e1ff */
[----:B------:R-:W-:Y:S01]  /*2790*/  IMAD R3, R137, 0xc0, RZ ;  /* 0x000000c089037824 */ /* 0x000fe200078e02ff */
[----:B------:R-:W-:Y:S01]  /*27a0*/  LEA.HI.X.SX32 R147, R4, R147, 0x1, P2 ;  /* 0x0000009304937211 */ /* 0x000fe200010f0eff */
[----:B------:R-:W-:Y:S01]  /*27b0*/  IMAD.IADD R92, R201, 0x1, R5 ;  /* 0x00000001c95c7824 */ /* 0x000fe200078e0205 */
[----:B------:R-:W-:Y:S01]  /*27c0*/  SHF.L.U32 R12, R2, 0x1, RZ ;  /* 0x00000001020c7819 */ /* 0x000fe200000006ff */
[----:B------:R-:W-:Y:S01]  /*27d0*/  IMAD.IADD R88, R197, 0x1, R3 ;  /* 0x00000001c5587824 */ /* 0x000fe200078e0203 */
[----:B------:R-:W-:Y:S01]  /*27e0*/  IADD3.X R121, ~R116, R121, R23, P1, !PT ;  /* 0x0000007974797210 */ /* 0x000fe20000ffe517 */
[----:B------:R-:W-:Y:S01]  /*27f0*/  IMAD.SHL.U32 R127, R202, 0x10, RZ ;  /* 0x00000010ca7f7824 */ /* 0x000fe200078e00ff */
[----:B------:R-:W-:Y:S01]  /*2800*/  SHF.L.U64.HI R147, R0, 0x1, R147 ;  /* 0x0000000100937819 */ /* 0x000fe20000010293 */
[----:B------:R-:W-:Y:S01]  /*2810*/  IMAD.SHL.U32 R132, R202, 0x40, RZ ;  /* 0x00000040ca847824 */ /* 0x000fe200078e00ff */
[----:B------:R-:W-:Y:S01]  /*2820*/  IADD3 R144, P3, R16, R146, RZ ;  /* 0x0000009210907210 */ /* 0x000fe20007f7e0ff */
[C---:B------:R-:W-:Y:S01]  /*2830*/  IMAD.SHL.U32 R179, R169.reuse, 0x20, RZ ;  /* 0x00000020a9b37824 */ /* 0x040fe200078e00ff */
[----:B------:R-:W-:Y:S01]  /*2840*/  SHF.L.U64.HI R9, R2, 0x1, R9 ;  /* 0x0000000102097819 */ /* 0x000fe20000010209 */
[----:B------:R-:W-:Y:S01]  /*2850*/  IMAD R177, R169, 0x30, RZ ;  /* 0x00000030a9b17824 */ /* 0x000fe200078e02ff */
[----:B------:R-:W-:Y:S01]  /*2860*/  IADD3 R56, P1, R16, R12, RZ ;  /* 0x0000000c10387210 */ /* 0x000fe20007f3e0ff */
[----:B------:R-:W-:Y:S01]  /*2870*/  IMAD.X R145, R17, 0x1, R147, P3 ;  /* 0x0000000111917824 */ /* 0x000fe200018e0693 */
[C---:B------:R-:W-:Y:S01]  /*2880*/  IADD3 R146, P2, R14.reuse, R146, RZ ;  /* 0x000000920e927210 */ /* 0x040fe20007f5e0ff */
[----:B------:R-:W-:Y:S01]  /*2890*/  IMAD R173, R169, 0x50, RZ ;  /* 0x00000050a9ad7824 */ /* 0x000fe200078e02ff */
[----:B------:R-:W-:Y:S01]  /*28a0*/  IADD3 R176, R183, 0x40, RZ ;  /* 0x00000040b7b07810 */ /* 0x000fe20007ffe0ff */
[----:B------:R-:W-:Y:S01]  /*28b0*/  IMAD.X R57, R17, 0x1, R9, P1 ;  /* 0x0000000111397824 */ /* 0x000fe200008e0609 */
[----:B------:R-:W-:Y:S01]  /*28c0*/  IADD3 R12, P0, R14, R12, RZ ;  /* 0x0000000c0e0c7210 */ /* 0x000fe20007f1e0ff */
[----:B------:R-:W-:Y:S01]  /*28d0*/  IMAD.X R147, R15, 0x1, R147, P2 ;  /* 0x000000010f937824 */ /* 0x000fe200010e0693 */
[C---:B------:R-:W-:Y:S01]  /*28e0*/  IADD3 R104, P2, R102.reuse, 0x40, RZ ;  /* 0x0000004066687810 */ /* 0x040fe20007f5e0ff */
[----:B------:R-:W-:Y:S01]  /*28f0*/  IMAD.IADD R174, R183, 0x1, R176 ;  /* 0x00000001b7ae7824 */ /* 0x000fe200078e02b0 */
[----:B------:R-:W-:Y:S01]  /*2900*/  IADD3.X R9, R15, R9, RZ, P0, !PT ;  /* 0x000000090f097210 */ /* 0x000fe200007fe4ff */
[----:B------:R-:W-:Y:S01]  /*2910*/  IMAD R171, R169, 0x60, RZ ;  /* 0x00000060a9ab7824 */ /* 0x000fe200078e02ff */
[----:B------:R-:W-:Y:S01]  /*2920*/  IADD3 R102, P1, P0, R102, 0x40, R77 ;  /* 0x0000004066667810 */ /* 0x000fe2000783e04d */
[C---:B------:R-:W-:Y:S01]  /*2930*/  IMAD R5, R203.reuse, 0x60, RZ ;  /* 0x00000060cb057824 */ /* 0x040fe200078e02ff */
[----:B------:R-:W-:Y:S01]  /*2940*/  IADD3.X R103, RZ, R101, RZ, P2, !PT ;  /* 0x00000065ff677210 */ /* 0x000fe200017fe4ff */
[----:B------:R-:W-:Y:S01]  /*2950*/  IMAD R133, R203, 0xa0, RZ ;  /* 0x000000a0cb857824 */ /* 0x000fe200078e02ff */
[----:B------:R-:W-:Y:S01]  /*2960*/  IADD3 R172, R183, R174, RZ ;  /* 0x000000aeb7ac7210 */ /* 0x000fe20007ffe0ff */
[----:B------:R-:W-:Y:S01]  /*2970*/  IMAD R3, R203, 0xc0, RZ ;  /* 0x000000c0cb037824 */ /* 0x000fe200078e02ff */
[----:B------:R-:W-:Y:S01]  /*2980*/  IADD3.X R101, R101, RZ, R78, P1, P0 ;  /* 0x000000ff65657210 */ /* 0x000fe20000fe044e */
[----:B------:R-:W-:Y:S01]  /*2990*/  IMAD R139, R203, 0xe0, RZ ;  /* 0x000000e0cb8b7824 */ /* 0x000fe200078e02ff */
[----:B------:R-:W-:Y:S01]  /*29a0*/  IADD3 R100, P0, R77, R102, RZ ;  /* 0x000000664d647210 */ /* 0x000fe20007f1e0ff */
[----:B------:R-:W-:Y:S01]  /*29b0*/  IMAD.IADD R170, R183, 0x1, R172 ;  /* 0x00000001b7aa7824 */ /* 0x000fe200078e02ac */
[----:B------:R-:W-:Y:S01]  /*29c0*/  IADD3 R110, P3, R77, 0x40, RZ ;  /* 0x000000404d6e7810 */ /* 0x000fe20007f7e0ff */
[----:B------:R-:W-:Y:S01]  /*29d0*/  IMAD.WIDE.U32 R208, R202, 0x60, RZ ;  /* 0x00000060cad07825 */ /* 0x000fe200078e00ff */
[----:B------:R-:W-:-:S02]  /*29e0*/  IADD3.X R99, R78, R101, RZ, P0, !PT ;  /* 0x000000654e637210 */ /* 0x000fc400007fe4ff */
[----:B------:R-:W-:Y:S01]  /*29f0*/  IADD3 R98, P0, R77, R100, RZ ;  /* 0x000000644d627210 */ /* 0x000fe20007f1e0ff */
[----:B------:R-:W-:Y:S01]  /*2a00*/  IMAD.X R109, RZ, RZ, R78, P3 ;  /* 0x000000ffff6d7224 */ /* 0x000fe200018e064e */
[----:B------:R-:W-:Y:S01]  /*2a10*/  IADD3 R168, R183, R170, RZ ;  /* 0x000000aab7a87210 */ /* 0x000fe20007ffe0ff */
[----:B------:R-:W-:Y:S01]  /*2a20*/  IMAD.WIDE.U32 R206, R202, 0xa0, RZ ;  /* 0x000000a0cace7825 */ /* 0x000fe200078e00ff */
[----:B------:R-:W-:Y:S02]  /*2a30*/  IADD3 R122, P1, R120, R115, RZ ;  /* 0x00000073787a7210 */ /* 0x000fe40007f3e0ff */
[----:B------:R-:W-:Y:S01]  /*2a40*/  IADD3 R106, P3, R111, 0x40, RZ ;  /* 0x000000406f6a7810 */ /* 0x000fe20007f7e0ff */
[----:B------:R-:W-:Y:S01]  /*2a50*/  IMAD.X R97, R78, 0x1, R99, P0 ;  /* 0x000000014e617824 */ /* 0x000fe200000e0663 */
[----:B------:R-:W-:Y:S01]  /*2a60*/  IADD3 R96, P0, R77, R98, RZ ;  /* 0x000000624d607210 */ /* 0x000fe20007f1e0ff */
[----:B------:R-:W-:Y:S01]  /*2a70*/  IMAD.IADD R167, R183, 0x1, R168 ;  /* 0x00000001b7a77824 */ /* 0x000fe200078e02a8 */
[----:B------:R-:W-:Y:S01]  /*2a80*/  IADD3.X R123, R121, R114, RZ, P1, !PT ;  /* 0x00000072797b7210 */ /* 0x000fe20000ffe4ff */
[----:B------:R-:W-:Y:S01]  /*2a90*/  IMAD.WIDE.U32 R204, R202, 0xc0, RZ ;  /* 0x000000c0cacc7825 */ /* 0x000fe200078e00ff */
[----:B------:R-:W-:-:S02]  /*2aa0*/  SHF.L.U64.HI R126, R127, 0x1, R126 ;  /* 0x000000017f7e7819 */ /* 0x000fc4000001027e */
[----:B------:R-:W-:Y:S01]  /*2ab0*/  SHF.L.U64.HI R131, R132, 0x1, R131 ;  /* 0x0000000184837819 */ /* 0x000fe20000010283 */
[----:B------:R-:W-:Y:S01]  /*2ac0*/  IMAD.X R95, R78, 0x1, R97, P0 ;  /* 0x000000014e5f7824 */ /* 0x000fe200000e0661 */
[----:B------:R-:W-:Y:S01]  /*2ad0*/  IADD3 R125, P0, R122, R115, RZ ;  /* 0x000000737a7d7210 */ /* 0x000fe20007f1e0ff */
[----:B------:R-:W-:Y:S01]  /*2ae0*/  IMAD R169, R169, 0x70, RZ ;  /* 0x00000070a9a97824 */ /* 0x000fe200078e02ff */
[----:B------:R-:W-:Y:S01]  /*2af0*/  IADD3 R14, R18, 0x40, RZ ;  /* 0x00000040120e7810 */ /* 0x000fe20007ffe0ff */
[----:B------:R-:W-:Y:S01]  /*2b00*/  IMAD.IADD R166, R183, 0x1, R167 ;  /* 0x00000001b7a67824 */ /* 0x000fe200078e02a7 */
[----:B------:R-:W-:Y:S01]  /*2b10*/  IADD3 R133, R207, R133, RZ ;  /* 0x00000085cf857210 */ /* 0x000fe20007ffe0ff */
[----:B------:R-:W-:Y:S01]  /*2b20*/  IMAD.WIDE.U32 R202, R202, 0xe0, RZ ;  /* 0x000000e0caca7825 */ /* 0x000fe200078e00ff */
[----:B------:R-:W-:Y:S02]  /*2b30*/  SHF.R.S32.HI R165, RZ, 0x1f, R183 ;  /* 0x0000001fffa57819 */ /* 0x000fe400000114b7 */
[----:B------:R-:W-:Y:S01]  /*2b40*/  SHF.R.S32.HI R164, RZ, 0x1f, R179 ;  /* 0x0000001fffa47819 */ /* 0x000fe200000114b3 */
[----:B------:R-:W-:Y:S01]  /*2b50*/  IMAD.MOV.U32 R13, RZ, RZ, R54 ;  /* 0x000000ffff0d7224 */ /* 0x000fe200078e0036 */
[----:B------:R-:W-:Y:S01]  /*2b60*/  SHF.R.S32.HI R162, RZ, 0x1f, R177 ;  /* 0x0000001fffa27819 */ /* 0x000fe200000114b1 */
[----:B------:R-:W-:Y:S01]  /*2b70*/  IMAD.SHL.U32 R119, R218, 0x40, RZ ;  /* 0x00000040da777824 */ /* 0x000fe200078e00ff */
[----:B------:R-:W-:Y:S01]  /*2b80*/  SHF.R.S32.HI R158, RZ, 0x1f, R173 ;  /* 0x0000001fff9e7819 */ /* 0x000fe200000114ad */
[----:B------:R-:W-:Y:S01]  /*2b90*/  IMAD.X R105, RZ, RZ, R112, P3 ;  /* 0x000000ffff697224 */ /* 0x000fe200018e0670 */
        /* <DEDUP_REMOVED lines=11> */
[----:B------:R-:W-:Y:S01]  /*2c50*/  IMAD.X R124, R123, 0x1, R114, P0 ;  /* 0x000000017b7c7824 */ /* 0x000fe200000e0672 */
[----:B------:R-:W-:-:S02]  /*2c60*/  SHF.R.S32.HI R155, RZ, 0x1f, R168 ;  /* 0x0000001fff9b7819 */ /* 0x000fc400000114a8 */
[----:B------:R-:W-:Y:S02]  /*2c70*/  SHF.R.S32.HI R153, RZ, 0x1f, R167 ;  /* 0x0000001fff997819 */ /* 0x000fe400000114a7 */
[----:B------:R-:W-:Y:S02]  /*2c80*/  SHF.R.S32.HI R152, RZ, 0x1f, R166 ;  /* 0x0000001fff987819 */ /* 0x000fe400000114a6 */
.L_x_2655:
[----:B------:R-:W-:Y:S01]  /*2c90*/  IMAD.SHL.U32 R16, R13, 0x80, RZ ;  /* 0x000000800d107824 */ /* 0x000fe200078e00ff */
[----:B------:R-:W-:Y:S04]  /*2ca0*/  BSSY B2, `(.L_x_2584) ;  /* 0x0000a1b000027945 */ /* 0x000fe80003800000 */
[----:B------:R-:W-:Y:S05]  /*2cb0*/  IADD3 R15, R16, -0x80, RZ ;  /* 0xffffff80100f7810 */ /* 0x000fea0007ffe0ff */
[--C-:B------:R-:W-:Y:S02]  /*2cc0*/  IMAD.IADD R225, R72, 0x1, -R15.reuse ;  /* 0x0000000148e17824 */ /* 0x100fe400078e0a0f */
[----:B------:R-:W-:Y:S03]  /*2cd0*/  IMAD.IADD R221, R82, 0x1, -R15 ;  /* 0x0000000152dd7824 */ /* 0x000fe600078e0a0f */
[-C--:B------:R-:W-:Y:S02]  /*2ce0*/  ISETP.GE.AND P2, PT, R186, R225.reuse, PT ;  /* 0x000000e1ba00720c */ /* 0x080fe40003f46270 */
[----:B------:R-:W-:Y:S02]  /*2cf0*/  ISETP.GE.AND P0, PT, R86, R225, PT ;  /* 0x000000e15600720c */ /* 0x000fe40003f06270 */
[-C--:B------:R-:W-:Y:S02]  /*2d00*/  ISETP.GE.AND P2, PT, R186, R221.reuse, !P2 ;  /* 0x000000ddba00720c */ /* 0x080fe40005746270 */
[----:B------:R-:W-:Y:S11]  /*2d10*/  ISETP.GE.AND P0, PT, R86, R221, !P0 ;  /* 0x000000dd5600720c */ /* 0x000ff60004706270 */
[----:B------:R-:W2:Y:S02]  /*2d20*/  @P2 LD.E.128 R20, [R140.64] ;  /* 0x000000068c142980 */ /* 0x000ea4000c101d00 */
[C---:B------:R-:W-:Y:S05]  /*2d30*/  @P0 IADD3 R2, P1, R140.reuse, R127, RZ ;  /* 0x0000007f8c020210 */ /* 0x040fea0007f3e0ff */
[----:B------:R-:W-:Y:S01]  /*2d40*/  @P0 IMAD.X R3, R141, 0x1, R126, P1 ;  /* 0x000000018d030824 */ /* 0x000fe200008e067e */
[C---:B------:R-:W-:Y:S04]  /*2d50*/  @P0 LEA R28, P1, R75.reuse, R150, 0x1 ;  /* 0x000000964b1c0211 */ /* 0x040fe800078208ff */
[----:B------:R-:W-:Y:S02]  /*2d60*/  @P0 LEA.HI.X R29, R75, R151, R76, 0x1, P1 ;  /* 0x000000974b1d0211 */ /* 0x000fe400008f0c4c */
[C---:B------:R-:W-:Y:S04]  /*2d70*/  ISETP.GE.AND P1, PT, R85.reuse, R225, PT ;  /* 0x000000e15500720c */ /* 0x040fe80003f26270 */
[----:B------:R-:W-:Y:S11]  /*2d80*/  ISETP.GE.AND P1, PT, R85, R221, !P1 ;  /* 0x000000dd5500720c */ /* 0x000ff60004f26270 */
[----:B------:R-:W-:Y:S02]  /*2d90*/  @!UPT UIADD3 URZ, URZ, URZ, URZ ;  /* 0x0000003f3f3ff290 */ /* 0x000fe4000fffe03f */
[----:B------:R-:W-:Y:S05]  /*2da0*/  @P1 IADD3 R30, P3, R140, R129, RZ ;  /* 0x000000818c1e1210 */ /* 0x000fea0007f7e0ff */
[----:B------:R-:W-:Y:S01]  /*2db0*/  @P1 IMAD.X R31, R141, 0x1, R128, P3 ;  /* 0x000000018d1f1824 */ /* 0x000fe200018e0680 */
[----:B--2---:R1:W-:Y:S04]  /*2dc0*/  @P2 ST.E.128 [R150.64], R20 ;  /* 0x0000001496002985 */ /* 0x0043e8000c101d06 */
[----:B------:R-:W2:Y:S04]  /*2dd0*/  @P2 LD.E.128 R4, [R140.64+0x80] ;  /* 0x000080068c042980 */ /* 0x000ea8000c101d00 */
[----:B--2---:R2:W-:Y:S04]  /*2de0*/  @P2 ST.E.128 [R150.64+0x80], R4 ;  /* 0x0000800496002985 */ /* 0x0045e8000c101d06 */
[----:B------:R-:W3:Y:S04]  /*2df0*/  @P0 LD.E.128 R24, [R2.64] ;  /* 0x0000000602180980 */ /* 0x000ee8000c101d00 */
[----:B---3--:R3:W-:Y:S04]  /*2e00*/  @P0 ST.E.128 [R28.64], R24 ;  /* 0x000000181c000985 */ /* 0x0087e8000c101d06 */
[----:B-1----:R-:W4:Y:S04]  /*2e10*/  @P0 LD.E.128 R20, [R2.64+0x80] ;  /* 0x0000800602140980 */ /* 0x002f28000c101d00 */
[----:B----4-:R1:W-:Y:S01]  /*2e20*/  @P0 ST.E.128 [R28.64+0x80], R20 ;  /* 0x000080141c000985 */ /* 0x0103e2000c101d06 */
[----:B------:R-:W-:Y:S03]  /*2e30*/  @P1 IADD3 R32, P0, R150, R93, RZ ;  /* 0x0000005d96201210 */ /* 0x000fe60007f1e0ff */
[----:B--2---:R-:W2:Y:S02]  /*2e40*/  @P1 LD.E.128 R4, [R30.64] ;  /* 0x000000061e041980 */ /* 0x004ea4000c101d00 */
[----:B------:R-:W-:Y:S01]  /*2e50*/  @P1 IMAD.X R33, R151, 0x1, R94, P0 ;  /* 0x0000000197211824 */ /* 0x000fe200000e065e */
[C---:B------:R-:W-:Y:S04]  /*2e60*/  ISETP.GE.AND P0, PT, R84.reuse, R225, PT ;  /* 0x000000e15400720c */ /* 0x040fe80003f06270 */
[----:B------:R-:W-:Y:S11]  /*2e70*/  ISETP.GE.AND P0, PT, R84, R221, !P0 ;  /* 0x000000dd5400720c */ /* 0x000ff60004706270 */
[----:B------:R-:W-:Y:S02]  /*2e80*/  @!UPT UIADD3 URZ, URZ, URZ, URZ ;  /* 0x0000003f3f3ff290 */ /* 0x000fe4000fffe03f */
[----:B------:R-:W-:Y:S05]  /*2e90*/  @P0 IADD3 R2, P3, R140, R208, RZ ;  /* 0x000000d08c020210 */ /* 0x000fea0007f7e0ff */
[----:B------:R-:W-:Y:S01]  /*2ea0*/  @P0 IMAD.X R3, R141, 0x1, R130, P3 ;  /* 0x000000018d030824 */ /* 0x000fe200018e0682 */
[----:B--2---:R2:W-:Y:S04]  /*2eb0*/  @P1 ST.E.128 [R32.64], R4 ;  /* 0x0000000420001985 */ /* 0x0045e8000c101d06 */
[----:B---3--:R-:W3:Y:S04]  /*2ec0*/  @P1 LD.E.128 R24, [R30.64+0x80] ;  /* 0x000080061e181980 */ /* 0x008ee8000c101d00 */
[----:B---3--:R3:W-:Y:S01]  /*2ed0*/  @P1 ST.E.128 [R32.64+0x80], R24 ;  /* 0x0000801820001985 */ /* 0x0087e2000c101d06 */
[----:B-1----:R-:W-:Y:S03]  /*2ee0*/  @P0 IADD3 R28, P1, R150, R200, RZ ;  /* 0x000000c8961c0210 */ /* 0x002fe60007f3e0ff */
[----:B------:R-:W4:Y:S02]  /*2ef0*/  @P0 LD.E.128 R20, [R2.64] ;  /* 0x0000000602140980 */ /* 0x000f24000c101d00 */
[----:B------:R-:W-:Y:S01]  /*2f00*/  @P0 IMAD.X R29, R151, 0x1, R92, P1 ;  /* 0x00000001971d0824 */ /* 0x000fe200008e065c */
[C---:B------:R-:W-:Y:S04]  /*2f10*/  ISETP.GE.AND P1, PT, R182.reuse, R225, PT ;  /* 0x000000e1b600720c */ /* 0x040fe80003f26270 */
[----:B------:R-:W-:Y:S11]  /*2f20*/  ISETP.GE.AND P1, PT, R182, R221, !P1 ;  /* 0x000000ddb600720c */ /* 0x000ff60004f26270 */
[----:B------:R-:W-:Y:S02]  /*2f30*/  @!UPT UIADD3 URZ, URZ, URZ, URZ ;  /* 0x0000003f3f3ff290 */ /* 0x000fe4000fffe03f */
[----:B------:R-:W-:Y:S05]  /*2f40*/  @P1 IADD3 R30, P3, R140, R132, RZ ;  /* 0x000000848c1e1210 */ /* 0x000fea0007f7e0ff */
[----:B------:R-:W-:Y:S01]  /*2f50*/  @P1 IMAD.X R31, R141, 0x1, R131, P3 ;  /* 0x000000018d1f1824 */ /* 0x000fe200018e0683 */
[----:B----4-:R1:W-:Y:S04]  /*2f60*/  @P0 ST.E.128 [R28.64], R20 ;  /* 0x000000141c000985 */ /* 0x0103e8000c101d06 */
[----:B--2---:R-:W2:Y:S04]  /*2f70*/  @P0 LD.E.128 R4, [R2.64+0x80] ;  /* 0x0000800602040980 */ /* 0x004ea8000c101d00 */
[----:B--2---:R2:W-:Y:S01]  /*2f80*/  @P0 ST.E.128 [R28.64+0x80], R4 ;  /* 0x000080041c000985 */ /* 0x0045e2000c101d06 */
[----:B---3--:R-:W-:Y:S03]  /*2f90*/  @P1 IADD3 R32, P0, R150, R90, RZ ;  /* 0x0000005a96201210 */ /* 0x008fe60007f1e0ff */
[----:B------:R-:W3:Y:S02]  /*2fa0*/  @P1 LD.E.128 R24, [R30.64] ;  /* 0x000000061e181980 */ /* 0x000ee4000c101d00 */
[----:B------:R-:W-:Y:S01]  /*2fb0*/  @P1 IMAD.X R33, R151, 0x1, R91, P0 ;  /* 0x0000000197211824 */ /* 0x000fe200000e065b */
[C---:B------:R-:W-:Y:S04]  /*2fc0*/  ISETP.GE.AND P0, PT, R181.reuse, R225, PT ;  /* 0x000000e1b500720c */ /* 0x040fe80003f06270 */
[----:B------:R-:W-:Y:S11]  /*2fd0*/  ISETP.GE.AND P0, PT, R181, R221, !P0 ;  /* 0x000000ddb500720c */ /* 0x000ff60004706270 */
[----:B------:R-:W-:Y:S02]  /*2fe0*/  @!UPT UIADD3 URZ, URZ, URZ, URZ ;  /* 0x0000003f3f3ff290 */ /* 0x000fe4000fffe03f */
[----:B------:R-:W-:Y:S05]  /*2ff0*/  @P0 IADD3 R2, P3, R140, R206, RZ ;  /* 0x000000ce8c020210 */ /* 0x000fea0007f7e0ff */
[----:B------:R-:W-:Y:S01]  /*3000*/  @P0 IMAD.X R3, R141, 0x1, R133, P3 ;  /* 0x000000018d030824 */ /* 0x000fe200018e0685 */
[----:B---3--:R3:W-:Y:S04]  /*3010*/  @P1 ST.E.128 [R32.64], R24 ;  /* 0x0000001820001985 */ /* 0x0087e8000c101d06 */
[----:B-1----:R-:W4:Y:S04]  /*3020*/  @P1 LD.E.128 R20, [R30.64+0x80] ;  /* 0x000080061e141980 */ /* 0x002f28000c101d00 */
[----:B----4-:R1:W-:Y:S01]  /*3030*/  @P1 ST.E.128 [R32.64+0x80], R20 ;  /* 0x0000801420001985 */ /* 0x0103e2000c101d06 */
[----:B--2---:R-:W-:Y:S03]  /*3040*/  @P0 IADD3 R28, P1, R150, R198, RZ ;  /* 0x000000c6961c0210 */ /* 0x004fe60007f3e0ff */
[----:B------:R-:W2:Y:S02]  /*3050*/  @P0 LD.E.128 R4, [R2.64] ;  /* 0x0000000602040980 */ /* 0x000ea4000c101d00 */
        /* <DEDUP_REMOVED lines=22> */
[----:B------:R-:W-:Y:S05]  /*31c0*/  @P0 IMAD.X R29, R151, 0x1, R87, P1 ;  /* 0x00000001971d0824 */ /* 0x000fea00008e0657 */
[----:B---3--:R2:W-:Y:S04]  /*31d0*/  @P0 ST.E.128 [R28.64], R24 ;  /* 0x000000181c000985 */ /* 0x0085e8000c101d06 */
[----:B-1----:R-:W3:Y:S04]  /*31e0*/  @P0 LD.E.128 R20, [R34.64+0x80] ;  /* 0x0000800622140980 */ /* 0x002ee8000c101d00 */
[----:B---3--:R2:W-:Y:S04]  /*31f0*/  @P0 ST.E.128 [R28.64+0x80], R20 ;  /* 0x000080141c000985 */ /* 0x0085e8000c101d06 */
[----:B------:R-:W3:Y:S04]  /*3200*/  LD.E R17, [R10.64+0xd0] ;  /* 0x0000d0060a117980 */ /* 0x000ee8000c101900 */
[----:B------:R-:W4:Y:S01]  /*3210*/  LD.E R3, [R10.64+0x130] ;  /* 0x000130060a037980 */ /* 0x000f22000c101900 */
[----:B---3--:R-:W-:Y:S01]  /*3220*/  ISETP.NE.AND P1, PT, R17, RZ, PT ;  /* 0x000000ff1100720c */ /* 0x008fe20003f25270 */
[----:B----4-:R-:W-:Y:S05]  /*3230*/  IMAD.U32 R3, R3, -0x80, RZ ;  /* 0xffffff8003037824 */ /* 0x010fea00078e00ff */
[C---:B------:R-:W-:Y:S04]  /*3240*/  LEA R140, P0, R3.reuse, R140, 0x1 ;  /* 0x0000008c038c7211 */ /* 0x040fe800078008ff */
[----:B------:R-:W-:Y:S03]  /*3250*/  LEA.HI.X.SX32 R141, R3, R141, 0x1, P0 ;  /* 0x0000008d038d7211 */ /* 0x000fe600000f0eff */
[----:B------:R-:W-:-:S05]  /*3260*/  @!P1 BRA `(.L_x_2585) ;  /* 0x0000966000009947 */ /* 0x000fca0003800000 */
[----:B--2---:R-:W2:Y:S02]  /*3270*/  LD.E.U8 R0, [R10.64+0x1b3] ;  /* 0x0001b3060a007980 */ /* 0x004ea4000c101100 */
[----:B--2---:R-:W-:Y:S11]  /*3280*/  ISETP.NE.AND P0, PT, R0, RZ, PT ;  /* 0x000000ff0000720c */ /* 0x004ff60003f05270 */
[----:B------:R-:W-:Y:S02]  /*3290*/  @!UPT UIADD3 URZ, URZ, URZ, URZ ;  /* 0x0000003f3f3ff290 */ /* 0x000fe4000fffe03f */
[----:B------:R-:W-:-:S05]  /*32a0*/  @!P0 BRA `(.L_x_2586) ;  /* 0x0000375000008947 */ /* 0x000fca0003800000 */
[----:B------:R-:W-:Y:S01]  /*32b0*/  BSSY B0, `(.L_x_2587) ;  /* 0x000005e000007945 */ /* 0x000fe20003800000 */
[----:B------:R-:W-:-:S05]  /*32c0*/  @!P2 BRA `(.L_x_2588) ;  /* 0x000005c00000a947 */ /* 0x000fca0003800000 */
[-C--:B------:R-:W-:Y:S01]  /*32d0*/  ISETP.GE.AND P0, PT, R18, R17.reuse, PT ;  /* 0x000000111200720c */ /* 0x080fe20003f06270 */
[----:B------:R-:W2:Y:S01]  /*32e0*/  LD.E.128 R28, [R142.64] ;  /* 0x000000068e1c7980 */ /* 0x000ea2000c101d00 */
[----:B------:R-:W-:Y:S11]  /*32f0*/  ISETP.GE.AND P1, PT, R14, R17, PT ;  /* 0x000000110e00720c */ /* 0x000ff60003f26270 */
[-C--:B------:R-:W-:Y:S01]  /*3300*/  @!P0 MOV R8, R12.reuse ;  /* 0x0000000c00088202 */ /* 0x080fe20000000f00 */
[----:B------:R-:W3:Y:S06]  /*3310*/  @!P0 LD.E.64 R38, [R56.64] ;  /* 0x0000000638268980 */ /* 0x000eec000c101b00 */
[----:B------:R1:W4:Y:S02]  /*3320*/  @!P0 LD.E.64 R20, [R8.64] ;  /* 0x0000000608148980 */ /* 0x000324000c101b00 */
[----:B-1----:R-:W-:Y:S01]  /*3330*/  @!P1 MOV R8, R12 ;  /* 0x0000000c00089202 */ /* 0x002fe20000000f00 */
[----:B--2---:R-:W-:Y:S01]  /*3340*/  @!P0 IMAD.U32 R37, R30, 0x10000, RZ ;  /* 0x000100001e258824 */ /* 0x004fe200078e00ff */
[C---:B------:R-:W-:Y:S02]  /*3350*/  @!P0 LOP3.LUT R24, R28.reuse, 0xffff0000, RZ, 0xc0, !PT ;  /* 0xffff00001c188812 */ /* 0x040fe400078ec0ff */
[----:B------:R-:W-:Y:S02]  /*3360*/  @!P0 LOP3.LUT R25, R29, 0xffff0000, RZ, 0xc0, !PT ;  /* 0xffff00001d198812 */ /* 0x000fe400078ec0ff */
[----:B------:R-:W-:Y:S01]  /*3370*/  @!P0 SHF.L.U32 R34, R28, 0x10, RZ ;  /* 0x000000101c228819 */ /* 0x000fe200000006ff */
[C---:B---3--:R-:W-:Y:S01]  /*3380*/  @!P0 IMAD.U32 R33, R38.reuse, 0x10000, RZ ;  /* 0x0001000026218824 */ /* 0x048fe200078e00ff */
[----:B------:R-:W-:Y:S01]  /*3390*/  @!P0 LOP3.LUT R35, R38, 0xffff0000, RZ, 0xc0, !PT ;  /* 0xffff000026238812 */ /* 0x000fe200078ec0ff */
[C---:B------:R-:W-:Y:S01]  /*33a0*/  @!P0 IMAD.U32 R36, R39.reuse, 0x10000, RZ ;  /* 0x0001000027248824 */ /* 0x040fe200078e00ff */
[----:B------:R-:W-:Y:S01]  /*33b0*/  @!P0 LOP3.LUT R39, R39, 0xffff0000, RZ, 0xc0, !PT ;  /* 0xffff000027278812 */ /* 0x000fe200078ec0ff */
[----:B------:R-:W-:Y:S02]  /*33c0*/  @!P0 FMUL.FTZ R41, R24, R33 ;  /* 0x0000002118298220 */ /* 0x000fe40000410000 */
[C---:B----4-:R-:W-:Y:S01]  /*33d0*/  @!P0 IMAD.U32 R23, R20.reuse, 0x10000, RZ ;  /* 0x0001000014178824 */ /* 0x050fe200078e00ff */
[----:B------:R-:W-:Y:S01]  /*33e0*/  @!P0 LOP3.LUT R22, R20, 0xffff0000, RZ, 0xc0, !PT ;  /* 0xffff000014168812 */ /* 0x000fe200078ec0ff */
[----:B------:R-:W-:Y:S01]  /*33f0*/  @!P0 FMUL.FTZ R43, R25, R35 ;  /* 0x00000023192b8220 */ /* 0x000fe20000410000 */
[C---:B------:R-:W-:Y:S01]  /*3400*/  @!P0 SHF.L.U32 R20, R21.reuse, 0x10, RZ ;  /* 0x0000001015148819 */ /* 0x040fe200000006ff */
[-C--:B------:R-:W-:Y:S01]  /*3410*/  @!P0 FMUL.FTZ R0, R24, R23.reuse ;  /* 0x0000001718008220 */ /* 0x080fe20000410000 */
[----:B------:R-:W-:Y:S01]  /*3420*/  @!P0 LOP3.LUT R21, R21, 0xffff0000, RZ, 0xc0, !PT ;  /* 0xffff000015158812 */ /* 0x000fe200078ec0ff */
[----:B------:R-:W-:Y:S01]  /*3430*/  @!P0 FFMA.FTZ R41, R34, R23, -R41 ;  /* 0x0000001722298223 */ /* 0x000fe20000010829 */
[----:B------:R-:W-:Y:S01]  /*3440*/  @!P0 LOP3.LUT R23, R30, 0xffff0000, RZ, 0xc0, !PT ;  /* 0xffff00001e178812 */ /* 0x000fe200078ec0ff */
[----:B------:R-:W-:Y:S01]  /*3450*/  @!P0 FFMA.FTZ R0, R33, R34, R0 ;  /* 0x0000002221008223 */ /* 0x000fe20000010000 */
[----:B------:R-:W-:Y:S01]  /*3460*/  @!P0 LOP3.LUT R24, R31, 0xffff0000, RZ, 0xc0, !PT ;  /* 0xffff00001f188812 */ /* 0x000fe200078ec0ff */
[----:B------:R-:W-:Y:S01]  /*3470*/  @!P0 FMUL.FTZ R2, R25, R22 ;  /* 0x0000001619028220 */ /* 0x000fe20000410000 */
[----:B------:R-:W-:Y:S01]  /*3480*/  @!P0 SHF.L.U32 R33, R29, 0x10, RZ ;  /* 0x000000101d218819 */ /* 0x000fe200000006ff */
[----:B------:R-:W-:Y:S01]  /*3490*/  @!P0 FMUL.FTZ R3, R23, R20 ;  /* 0x0000001417038220 */ /* 0x000fe20000410000 */
[----:B------:R-:W-:Y:S01]  /*34a0*/  @!P0 SHF.L.U32 R34, R31, 0x10, RZ ;  /* 0x000000101f228819 */ /* 0x000fe200000006ff */
[----:B------:R-:W-:Y:S01]  /*34b0*/  @!P0 FMUL.FTZ R40, R23, R36 ;  /* 0x0000002417288220 */ /* 0x000fe20000410000 */
[----:B------:R-:W-:Y:S01]  /*34c0*/  @!P0 F2FP.BF16.PACK_AB R41, R0, R41 ;  /* 0x000000290029823e */ /* 0x000fe200000010ff */
[C---:B------:R-:W-:Y:S02]  /*34d0*/  @!P0 FMUL.FTZ R42, R24.reuse, R39 ;  /* 0x00000027182a8220 */ /* 0x040fe40000410000 */
[----:B------:R-:W-:Y:S02]  /*34e0*/  @!P0 FMUL.FTZ R4, R24, R21 ;  /* 0x0000001518048220 */ /* 0x000fe40000410000 */
[----:B------:R-:W-:Y:S02]  /*34f0*/  @!P0 FFMA.FTZ R2, R35, R33, R2 ;  /* 0x0000002123028223 */ /* 0x000fe40000010002 */
[----:B------:R-:W-:Y:S02]  /*3500*/  @!P0 FFMA.FTZ R3, R36, R37, R3 ;  /* 0x0000002524038223 */ /* 0x000fe40000010003 */
[----:B------:R-:W-:Y:S02]  /*3510*/  @!P0 FFMA.FTZ R40, R37, R20, -R40 ;  /* 0x0000001425288223 */ /* 0x000fe40000010828 */
[----:B------:R-:W-:Y:S02]  /*3520*/  @!P0 FFMA.FTZ R42, R34, R21, -R42 ;  /* 0x00000015222a8223 */ /* 0x000fe4000001082a */
[----:B------:R-:W-:Y:S01]  /*3530*/  @!P0 FFMA.FTZ R4, R39, R34, R4 ;  /* 0x0000002227048223 */ /* 0x000fe20000010004 */
[----:B------:R-:W-:Y:S01]  /*3540*/  @!P0 F2FP.BF16.PACK_AB R40, R3, R40 ;  /* 0x000000280328823e */ /* 0x000fe200000010ff */
[----:B------:R-:W-:Y:S02]  /*3550*/  @!P0 FFMA.FTZ R43, R33, R22, -R43 ;  /* 0x00000016212b8223 */ /* 0x000fe4000001082b */
[----:B------:R-:W-:Y:S02]  /*3560*/  @!P0 IMAD.MOV.U32 R28, RZ, RZ, R41 ;  /* 0x000000ffff1c8224 */ /* 0x000fe400078e0029 */
[----:B------:R-:W-:Y:S01]  /*3570*/  @!P0 IMAD.MOV.U32 R30, RZ, RZ, R40 ;  /* 0x000000ffff1e8224 */ /* 0x000fe200078e0028 */
[----:B------:R-:W-:Y:S02]  /*3580*/  @!P0 F2FP.BF16.PACK_AB R44, R2, R43 ;  /* 0x0000002b022c823e */ /* 0x000fe400000010ff */
[----:B------:R-:W-:Y:S02]  /*3590*/  @!P0 F2FP.BF16.PACK_AB R43, R4, R42 ;  /* 0x0000002a042b823e */ /* 0x000fe400000010ff */
[----:B------:R-:W-:Y:S02]  /*35a0*/  @!P0 MOV R29, R44 ;  /* 0x0000002c001d8202 */ /* 0x000fe40000000f00 */
[----:B------:R-:W-:Y:S05]  /*35b0*/  @!P0 MOV R31, R43 ;  /* 0x0000002b001f8202 */ /* 0x000fea0000000f00 */
[----:B------:R1:W-:Y:S08]  /*35c0*/  ST.E.128 [R148.64], R28 ;  /* 0x0000001c94007985 */ /* 0x0003f0000c101d06 */
[----:B------:R-:W2:Y:S06]  /*35d0*/  @!P1 LD.E.64 R38, [R56.64+0x40] ;  /* 0x0000400638269980 */ /* 0x000eac000c101b00 */
[----:B------:R-:W3:Y:S08]  /*35e0*/  LD.E.128 R24, [R142.64+0x80] ;  /* 0x000080068e187980 */ /* 0x000ef0000c101d00 */
[----:B------:R-:W4:Y:S01]  /*35f0*/  @!P1 LD.E.64 R20, [R8.64+0x40] ;  /* 0x0000400608149980 */ /* 0x000f22000c101b00 */
[C---:B--2---:R-:W-:Y:S01]  /*3600*/  @!P1 SHF.L.U32 R33, R38.reuse, 0x10, RZ ;  /* 0x0000001026219819 */ /* 0x044fe200000006ff */
[C---:B------:R-:W-:Y:S01]  /*3610*/  @!P1 IMAD.U32 R36, R39.reuse, 0x10000, RZ ;  /* 0x0001000027249824 */ /* 0x040fe200078e00ff */
[----:B------:R-:W-:Y:S02]  /*3620*/  @!P1 LOP3.LUT R35, R38, 0xffff0000, RZ, 0xc0, !PT ;  /* 0xffff000026239812 */ /* 0x000fe400078ec0ff */
[----:B------:R-:W-:Y:S01]  /*3630*/  @!P1 LOP3.LUT R39, R39, 0xffff0000, RZ, 0xc0, !PT ;  /* 0xffff000027279812 */ /* 0x000fe200078ec0ff */
[----:B---3--:R-:W-:Y:S01]  /*3640*/  @!P1 IMAD.U32 R37, R26, 0x10000, RZ ;  /* 0x000100001a259824 */ /* 0x008fe200078e00ff */
[C---:B------:R-:W-:Y:S02]  /*3650*/  @!P1 LOP3.LUT R32, R24.reuse, 0xffff0000, RZ, 0xc0, !PT ;  /* 0xffff000018209812 */ /* 0x040fe400078ec0ff */
[----:B------:R-:W-:Y:S02]  /*3660*/  @!P1 SHF.L.U32 R34, R24, 0x10, RZ ;  /* 0x0000001018229819 */ /* 0x000fe400000006ff */
[----:B-1----:R-:W-:Y:S01]  /*3670*/  @!P1 LOP3.LUT R29, R25, 0xffff0000, RZ, 0xc0, !PT ;  /* 0xffff0000191d9812 */ /* 0x002fe200078ec0ff */
[----:B------:R-:W-:Y:S01]  /*3680*/  @!P1 FMUL.FTZ R40, R32, R33 ;  /* 0x0000002120289220 */ /* 0x000fe20000410000 */
[----:B------:R-:W-:Y:S01]  /*3690*/  @!P1 LOP3.LUT R28, R27, 0xffff0000, RZ, 0xc0, !PT ;  /* 0xffff00001b1c9812 */ /* 0x000fe200078ec0ff */
        /* <DEDUP_REMOVED lines=9> */
[----:B------:R-:W-:Y:S01]  /*3730*/  @!P1 SHF.L.U32 R33, R25, 0x10, RZ ;  /* 0x0000001019219819 */ /* 0x000fe200000006ff */
[----:B------:R-:W-:Y:S01]  /*3740*/  @!P1 FMUL.FTZ R6, R29, R22 ;  /* 0x000000161d069220 */ /* 0x000fe20000410000 */
[----:B------:R-:W-:Y:S01]  /*3750*/  @!P1 SHF.L.U32 R34, R27, 0x10, RZ ;  /* 0x000000101b229819 */ /* 0x000fe200000006ff */
        /* <DEDUP_REMOVED lines=19> */
.L_x_2588:
[----:B------:R-:W-:Y:S05]  /*3890*/  BSYNC B0 ;  /* 0x0000000000007941 */ /* 0x000fea0003800000 */
.L_x_2587:
[C---:B------:R-:W-:Y:S01]  /*38a0*/  ISETP.GE.AND P0, PT, R86.reuse, R225, PT ;  /* 0x000000e15600720c */ /* 0x040fe20003f06270 */
[----:B------:R-:W-:Y:S03]  /*38b0*/  BSSY B0, `(.L_x_2589) ;  /* 0x000006c000007945 */ /* 0x000fe60003800000 */
[----:B------:R-:W-:Y:S11]  /*38c0*/  ISETP.GE.AND P0, PT, R86, R221, !P0 ;  /* 0x000000dd5600720c */ /* 0x000ff60004706270 */
[----:B------:R-:W-:Y:S02]  /*38d0*/  @!UPT UIADD3 URZ, URZ, URZ, URZ ;  /* 0x0000003f3f3ff290 */ /* 0x000fe4000fffe03f */
[----:B------:R-:W-:-:S05]  /*38e0*/  @!P0 BRA `(.L_x_2590) ;  /* 0x0000068000008947 */ /* 0x000fca0003800000 */
[----:B------:R-:W-:Y:S01]  /*38f0*/  ISETP.GE.AND P0, PT, R18, R17, PT ;  /* 0x000000111200720c */ /* 0x000fe20003f06270 */
[----:B------:R-:W-:Y:S01]  /*3900*/  IMAD.SHL.U32 R45, R183, 0x2, RZ ;  /* 0x00000002b72d7824 */ /* 0x000fe200078e00ff */
[----:B------:R-:W-:Y:S02]  /*3910*/  LEA R46, P1, R115, R142, 0x1 ;  /* 0x0000008e732e7211 */ /* 0x000fe400078208ff */
[----:B------:R-:W-:Y:S02]  /*3920*/  SHF.L.U64.HI R44, R183, 0x1, R165 ;  /* 0x00000001b72c7819 */ /* 0x000fe400000102a5 */
[----:B------:R-:W-:Y:S02]  /*3930*/  LEA.HI.X R47, R115, R143, R114, 0x1, P1 ;  /* 0x0000008f732f7211 */ /* 0x000fe400008f0c72 */
[C---:B------:R-:W-:Y:S02]  /*3940*/  IADD3 R42, P1, R45.reuse, R56, RZ ;  /* 0x000000382d2a7210 */ /* 0x040fe40007f3e0ff */
[----:B------:R-:W-:Y:S01]  /*3950*/  IADD3 R32, P2, R45, R12, RZ ;  /* 0x0000000c2d207210 */ /* 0x000fe20007f5e0ff */
[----:B------:R-:W2:Y:S01]  /*3960*/  LD.E.128 R28, [R46.64] ;  /* 0x000000062e1c7980 */ /* 0x000ea2000c101d00 */
[----:B------:R-:W-:Y:S02]  /*3970*/  IADD3.X R43, R44, R57, RZ, P1, !PT ;  /* 0x000000392c2b7210 */ /* 0x000fe40000ffe4ff */
[----:B------:R-:W-:Y:S01]  /*3980*/  ISETP.GE.AND P1, PT, R14, R17, PT ;  /* 0x000000110e00720c */ /* 0x000fe20003f26270 */
[----:B------:R-:W-:Y:S01]  /*3990*/  IMAD.X R33, R44, 0x1, R9, P2 ;  /* 0x000000012c217824 */ /* 0x000fe200010e0609 */
[C---:B------:R-:W-:Y:S02]  /*39a0*/  LEA R50, P2, R216.reuse, R142, 0x1 ;  /* 0x0000008ed8327211 */ /* 0x040fe400078408ff */
[C---:B------:R-:W-:Y:S01]  /*39b0*/  LEA R58, P3, R77.reuse, R148, 0x1 ;  /* 0x000000944d3a7211 */ /* 0x040fe200078608ff */
[----:B------:R-:W3:Y:S01]  /*39c0*/  @!P0 LD.E.64 R40, [R42.64] ;  /* 0x000000062a288980 */ /* 0x000ee2000c101b00 */
[----:B------:R-:W-:Y:S02]  /*39d0*/  LEA.HI.X R51, R216, R143, R217, 0x1, P2 ;  /* 0x0000008fd8337211 */ /* 0x000fe400010f0cd9 */
[----:B------:R-:W-:Y:S03]  /*39e0*/  LEA.HI.X R59, R77, R149, R78, 0x1, P3 ;  /* 0x000000954d3b7211 */ /* 0x000fe600018f0c4e */
[----:B------:R-:W4:Y:S01]  /*39f0*/  @!P0 LD.E.64 R20, [R32.64] ;  /* 0x0000000620148980 */ /* 0x000f22000c101b00 */
[C---:B--2---:R-:W-:Y:S01]  /*3a00*/  @!P0 IMAD.U32 R36, R28.reuse, 0x10000, RZ ;  /* 0x000100001c248824 */ /* 0x044fe200078e00ff */
[----:B-1----:R-:W-:Y:S01]  /*3a10*/  @!P0 LOP3.LUT R24, R28, 0xffff0000, RZ, 0xc0, !PT ;  /* 0xffff00001c188812 */ /* 0x002fe200078ec0ff */
[----:B------:R-:W-:Y:S01]  /*3a20*/  @!P0 IMAD.U32 R39, R30, 0x10000, RZ ;  /* 0x000100001e278824 */ /* 0x000fe200078e00ff */
[----:B------:R-:W-:Y:S01]  /*3a30*/  @!P0 LOP3.LUT R25, R29, 0xffff0000, RZ, 0xc0, !PT ;  /* 0xffff00001d198812 */ /* 0x000fe200078ec0ff */
[C---:B---3--:R-:W-:Y:S01]  /*3a40*/  @!P0 IMAD.U32 R38, R41.reuse, 0x10000, RZ ;  /* 0x0001000029268824 */ /* 0x048fe200078e00ff */
[C---:B------:R-:W-:Y:S02]  /*3a50*/  @!P0 SHF.L.U32 R35, R40.reuse, 0x10, RZ ;  /* 0x0000001028238819 */ /* 0x040fe400000006ff */
[----:B------:R-:W-:Y:S02]  /*3a60*/  @!P0 LOP3.LUT R37, R40, 0xffff0000, RZ, 0xc0, !PT ;  /* 0xffff000028258812 */ /* 0x000fe400078ec0ff */
[----:B------:R-:W-:Y:S01]  /*3a70*/  @!P0 LOP3.LUT R41, R41, 0xffff0000, RZ, 0xc0, !PT ;  /* 0xffff000029298812 */ /* 0x000fe200078ec0ff */
[C---:B----4-:R-:W-:Y:S01]  /*3a80*/  @!P0 IMAD.U32 R23, R20.reuse, 0x10000, RZ ;  /* 0x0001000014178824 */ /* 0x050fe200078e00ff */
[----:B------:R-:W-:Y:S01]  /*3a90*/  @!P0 LOP3.LUT R22, R20, 0xffff0000, RZ, 0xc0, !PT ;  /* 0xffff000014168812 */ /* 0x000fe200078ec0ff */
[C---:B------:R-:W-:Y:S02]  /*3aa0*/  @!P0 FMUL.FTZ R45, R24.reuse, R35 ;  /* 0x00000023182d8220 */ /* 0x040fe40000410000 */
[-C--:B------:R-:W-:Y:S01]  /*3ab0*/  @!P0 FMUL.FTZ R0, R24, R23.reuse ;  /* 0x0000001718008220 */ /* 0x080fe20000410000 */
[----:B------:R-:W-:Y:S01]  /*3ac0*/  @!P0 LOP3.LUT R24, R31, 0xffff0000, RZ, 0xc0, !PT ;  /* 0xffff00001f188812 */ /* 0x000fe200078ec0ff */
[----:B------:R-:W-:Y:S01]  /*3ad0*/  @!P0 FFMA.FTZ R45, R36, R23, -R45 ;  /* 0x00000017242d8223 */ /* 0x000fe2000001082d */
[----:B------:R-:W-:Y:S01]  /*3ae0*/  @!P0 LOP3.LUT R23, R30, 0xffff0000, RZ, 0xc0, !PT ;  /* 0xffff00001e178812 */ /* 0x000fe200078ec0ff */
[C---:B------:R-:W-:Y:S01]  /*3af0*/  @!P0 IMAD.U32 R20, R21.reuse, 0x10000, RZ ;  /* 0x0001000015148824 */ /* 0x040fe200078e00ff */
[----:B------:R-:W-:Y:S01]  /*3b00*/  @!P0 LOP3.LUT R21, R21, 0xffff0000, RZ, 0xc0, !PT ;  /* 0xffff000015158812 */ /* 0x000fe200078ec0ff */
[----:B------:R-:W-:Y:S01]  /*3b10*/  @!P0 FFMA.FTZ R0, R35, R36, R0 ;  /* 0x0000002423008223 */ /* 0x000fe20000010000 */
[----:B------:R-:W-:Y:S01]  /*3b20*/  @!P0 SHF.L.U32 R35, R29, 0x10, RZ ;  /* 0x000000101d238819 */ /* 0x000fe200000006ff */
[----:B------:R-:W-:Y:S01]  /*3b30*/  @!P0 FMUL.FTZ R2, R25, R22 ;  /* 0x0000001619028220 */ /* 0x000fe20000410000 */
[----:B------:R-:W-:Y:S01]  /*3b40*/  @!P0 SHF.L.U32 R36, R31, 0x10, RZ ;  /* 0x000000101f248819 */ /* 0x000fe200000006ff */
[C---:B------:R-:W-:Y:S01]  /*3b50*/  @!P0 FMUL.FTZ R3, R23.reuse, R20 ;  /* 0x0000001417038220 */ /* 0x040fe20000410000 */
[----:B------:R-:W-:Y:S01]  /*3b60*/  @!P0 F2FP.BF16.PACK_AB R45, R0, R45 ;  /* 0x0000002d002d823e */ /* 0x000fe200000010ff */
[----:B------:R-:W-:Y:S02]  /*3b70*/  @!P0 FMUL.FTZ R44, R23, R38 ;  /* 0x00000026172c8220 */ /* 0x000fe40000410000 */
[----:B------:R-:W-:Y:S02]  /*3b80*/  @!P0 FMUL.FTZ R47, R25, R37 ;  /* 0x00000025192f8220 */ /* 0x000fe40000410000 */
        /* <DEDUP_REMOVED lines=14> */
[----:B------:R-:W-:Y:S02]  /*3c70*/  @!P0 MOV R31, R47 ;  /* 0x0000002f001f8202 */ /* 0x000fe40000000f00 */
[C---:B------:R-:W-:Y:S03]  /*3c80*/  LEA R48, P0, R110.reuse, R148, 0x1 ;  /* 0x000000946e307211 */ /* 0x040fe600078008ff */
[----:B------:R1:W-:Y:S01]  /*3c90*/  ST.E.128 [R58.64], R28 ;  /* 0x0000001c3a007985 */ /* 0x0003e2000c101d06 */
[----:B------:R-:W-:Y:S07]  /*3ca0*/  LEA.HI.X R49, R110, R149, R109, 0x1, P0 ;  /* 0x000000956e317211 */ /* 0x000fee00000f0c6d */
[----:B------:R-:W2:Y:S08]  /*3cb0*/  LD.E.128 R24, [R50.64] ;  /* 0x0000000632187980 */ /* 0x000eb0000c101d00 */
[----:B------:R-:W3:Y:S06]  /*3cc0*/  @!P1 LD.E.64 R40, [R42.64+0x40] ;  /* 0x000040062a289980 */ /* 0x000eec000c101b00 */
[----:B------:R-:W4:Y:S01]  /*3cd0*/  @!P1 LD.E.64 R20, [R32.64+0x40] ;  /* 0x0000400620149980 */ /* 0x000f22000c101b00 */
[C---:B--2---:R-:W-:Y:S01]  /*3ce0*/  @!P1 IMAD.U32 R36, R24.reuse, 0x10000, RZ ;  /* 0x0001000018249824 */ /* 0x044fe200078e00ff */
[----:B------:R-:W-:Y:S01]  /*3cf0*/  @!P1 LOP3.LUT R34, R24, 0xffff0000, RZ, 0xc0, !PT ;  /* 0xffff000018229812 */ /* 0x000fe200078ec0ff */
[----:B------:R-:W-:Y:S01]  /*3d00*/  @!P1 IMAD.U32 R39, R26, 0x10000, RZ ;  /* 0x000100001a279824 */ /* 0x000fe200078e00ff */
[----:B-1----:R-:W-:Y:S02]  /*3d10*/  @!P1 LOP3.LUT R29, R25, 0xffff0000, RZ, 0xc0, !PT ;  /* 0xffff0000191d9812 */ /* 0x002fe400078ec0ff */
[----:B------:R-:W-:Y:S01]  /*3d20*/  @!P1 LOP3.LUT R28, R27, 0xffff0000, RZ, 0xc0, !PT ;  /* 0xffff00001b1c9812 */ /* 0x000fe200078ec0ff */
[C---:B---3--:R-:W-:Y:S01]  /*3d30*/  @!P1 IMAD.U32 R35, R40.reuse, 0x10000, RZ ;  /* 0x0001000028239824 */ /* 0x048fe200078e00ff */
[C---:B------:R-:W-:Y:S02]  /*3d40*/  @!P1 SHF.L.U32 R38, R41.reuse, 0x10, RZ ;  /* 0x0000001029269819 */ /* 0x040fe400000006ff */
[----:B------:R-:W-:Y:S01]  /*3d50*/  @!P1 LOP3.LUT R37, R40, 0xffff0000, RZ, 0xc0, !PT ;  /* 0xffff000028259812 */ /* 0x000fe200078ec0ff */
        /* <DEDUP_REMOVED lines=27> */
[----:B------:R-:W-:Y:S02]  /*3f10*/  @!P1 IMAD.MOV.U32 R24, RZ, RZ, R44 ;  /* 0x000000ffff189224 */ /* 0x000fe400078e002c */
[----:B------:R-:W-:Y:S01]  /*3f20*/  @!P1 IMAD.MOV.U32 R26, RZ, RZ, R46 ;  /* 0x000000ffff1a9224 */ /* 0x000fe200078e002e */
[----:B------:R-:W-:Y:S02]  /*3f30*/  @!P1 F2FP.BF16.PACK_AB R47, R8, R47 ;  /* 0x0000002f082f923e */ /* 0x000fe400000010ff */
[----:B------:R-:W-:Y:S02]  /*3f40*/  @!P1 MOV R25, R45 ;  /* 0x0000002d00199202 */ /* 0x000fe40000000f00 */
[----:B------:R-:W-:Y:S05]  /*3f50*/  @!P1 MOV R27, R47 ;  /* 0x0000002f001b9202 */ /* 0x000fea0000000f00 */
[----:B------:R1:W-:Y:S02]  /*3f60*/  ST.E.128 [R48.64], R24 ;  /* 0x0000001830007985 */ /* 0x0003e4000c101d06 */
.L_x_2590:
[----:B------:R-:W-:Y:S05]  /*3f70*/  BSYNC B0 ;  /* 0x0000000000007941 */ /* 0x000fea0003800000 */
.L_x_2589:
        /* <DEDUP_REMOVED lines=109> */
.L_x_2592:
[----:B------:R-:W-:Y:S05]  /*4650*/  BSYNC B0 ;  /* 0x0000000000007941 */ /* 0x000fea0003800000 */
.L_x_2591:
[C---:B------:R-:W-:Y:S01]  /*4660*/  ISETP.GE.AND P0, PT, R84.reuse, R225, PT ;  /* 0x000000e15400720c */ /* 0x040fe20003f06270 */
[----:B------:R-:W-:Y:S03]  /*4670*/  BSSY B0, `(.L_x_2593) ;  /* 0x000006f000007945 */ /* 0x000fe60003800000 */
[----:B------:R-:W-:Y:S11]  /*4680*/  ISETP.GE.AND P0, PT, R84, R221, !P0 ;  /* 0x000000dd5400720c */ /* 0x000ff60004706270 */
[----:B------:R-:W-:Y:S02]  /*4690*/  @!UPT UIADD3 URZ, URZ, URZ, URZ ;  /* 0x0000003f3f3ff290 */ /* 0x000fe4000fffe03f */
[----:B------:R-:W-:-:S05]  /*46a0*/  @!P0 BRA `(.L_x_2594) ;  /* 0x000006b000008947 */ /* 0x000fca0003800000 */
[----:B------:R-:W-:Y:S01]  /*46b0*/  IMAD R44, R219, 0x60, RZ ;  /* 0x00000060db2c7824 */ /* 0x000fe200078e02ff */
[C---:B------:R-:W-:Y:S01]  /*46c0*/  SHF.L.U32 R45, R177.reuse, 0x1, RZ ;  /* 0x00000001b12d7819 */ /* 0x040fe200000006ff */
[----:B-1----:R-:W-:Y:S01]  /*46d0*/  IMAD.WIDE.U32 R48, R218, 0x60, R142 ;  /* 0x00000060da307825 */ /* 0x002fe200078e008e */
[-C--:B------:R-:W-:Y:S02]  /*46e0*/  ISETP.GE.AND P0, PT, R18, R17.reuse, PT ;  /* 0x000000111200720c */ /* 0x080fe40003f06270 */
[----:B------:R-:W-:Y:S01]  /*46f0*/  SHF.L.U64.HI R46, R177, 0x1, R162 ;  /* 0x00000001b12e7819 */ /* 0x000fe200000102a2 */
[----:B------:R-:W-:Y:S01]  /*4700*/  IMAD.WIDE.U32 R58, R134, 0x60, R148 ;  /* 0x00000060863a7825 */ /* 0x000fe200078e0094 */
[C---:B------:R-:W-:Y:S02]  /*4710*/  IADD3 R32, P2, R45.reuse, R12, RZ ;  /* 0x0000000c2d207210 */ /* 0x040fe40007f5e0ff */
[----:B------:R-:W-:Y:S02]  /*4720*/  IADD3 R42, P1, R45, R56, RZ ;  /* 0x000000382d2a7210 */ /* 0x000fe40007f3e0ff */
[----:B------:R-:W-:Y:S01]  /*4730*/  IADD3 R47, R49, R44, RZ ;  /* 0x0000002c312f7210 */ /* 0x000fe20007ffe0ff */
[C---:B------:R-:W-:Y:S02]  /*4740*/  IMAD.X R33, R46.reuse, 0x1, R9, P2 ;  /* 0x000000012e217824 */ /* 0x040fe400010e0609 */
[----:B------:R-:W-:Y:S01]  /*4750*/  IMAD.X R43, R46, 0x1, R57, P1 ;  /* 0x000000012e2b7824 */ /* 0x000fe200008e0639 */
[----:B------:R-:W-:Y:S01]  /*4760*/  MOV R46, R48 ;  /* 0x00000030002e7202 */ /* 0x000fe20000000f00 */
[----:B------:R-:W-:Y:S01]  /*4770*/  IMAD R48, R135, 0x60, RZ ;  /* 0x0000006087307824 */ /* 0x000fe200078e02ff */
[----:B------:R-:W-:Y:S01]  /*4780*/  ISETP.GE.AND P1, PT, R14, R17, PT ;  /* 0x000000110e00720c */ /* 0x000fe20003f26270 */
[----:B------:R-:W2:Y:S02]  /*4790*/  @!P0 LD.E.64 R20, [R32.64] ;  /* 0x0000000620148980 */ /* 0x000ea4000c101b00 */
[----:B------:R-:W-:Y:S01]  /*47a0*/  IMAD.IADD R59, R59, 0x1, R48 ;  /* 0x000000013b3b7824 */ /* 0x000fe200078e0230 */
[C---:B------:R-:W-:Y:S03]  /*47b0*/  LEA R48, P2, R212.reuse, R142, 0x1 ;  /* 0x0000008ed4307211 */ /* 0x040fe600078408ff */
[----:B------:R-:W3:Y:S01]  /*47c0*/  LD.E.128 R28, [R46.64] ;  /* 0x000000062e1c7980 */ /* 0x000ee2000c101d00 */
[----:B------:R-:W-:Y:S07]  /*47d0*/  LEA.HI.X R49, R212, R143, R213, 0x1, P2 ;  /* 0x0000008fd4317211 */ /* 0x000fee00010f0cd5 */
[----:B------:R-:W4:Y:S01]  /*47e0*/  @!P0 LD.E.64 R40, [R42.64] ;  /* 0x000000062a288980 */ /* 0x000f22000c101b00 */
[C---:B--2---:R-:W-:Y:S01]  /*47f0*/  @!P0 IMAD.U32 R23, R20.reuse, 0x10000, RZ ;  /* 0x0001000014178824 */ /* 0x044fe200078e00ff */
[----:B------:R-:W-:Y:S02]  /*4800*/  @!P0 LOP3.LUT R22, R20, 0xffff0000, RZ, 0xc0, !PT ;  /* 0xffff000014168812 */ /* 0x000fe400078ec0ff */
[C---:B------:R-:W-:Y:S02]  /*4810*/  @!P0 SHF.L.U32 R20, R21.reuse, 0x10, RZ ;  /* 0x0000001015148819 */ /* 0x040fe400000006ff */
[----:B------:R-:W-:Y:S01]  /*4820*/  @!P0 LOP3.LUT R21, R21, 0xffff0000, RZ, 0xc0, !PT ;  /* 0xffff000015158812 */ /* 0x000fe200078ec0ff */
[C---:B---3--:R-:W-:Y:S01]  /*4830*/  @!P0 IMAD.U32 R36, R28.reuse, 0x10000, RZ ;  /* 0x000100001c248824 */ /* 0x048fe200078e00ff */
[----:B------:R-:W-:Y:S01]  /*4840*/  @!P0 LOP3.LUT R24, R28, 0xffff0000, RZ, 0xc0, !PT ;  /* 0xffff00001c188812 */ /* 0x000fe200078ec0ff */
[----:B------:R-:W-:Y:S01]  /*4850*/  @!P0 IMAD.U32 R39, R30, 0x10000, RZ ;  /* 0x000100001e278824 */ /* 0x000fe200078e00ff */
[----:B------:R-:W-:Y:S03]  /*4860*/  @!P0 LOP3.LUT R25, R29, 0xffff0000, RZ, 0xc0, !PT ;  /* 0xffff00001d198812 */ /* 0x000fe600078ec0ff */
[----:B------:R-:W-:Y:S02]  /*4870*/  @!P0 FMUL.FTZ R0, R24, R23 ;  /* 0x0000001718008220 */ /* 0x000fe40000410000 */
[C---:B----4-:R-:W-:Y:S01]  /*4880*/  @!P0 IMAD.U32 R35, R40.reuse, 0x10000, RZ ;  /* 0x0001000028238824 */ /* 0x050fe200078e00ff */
[----:B------:R-:W-:Y:S01]  /*4890*/  @!P0 LOP3.LUT R37, R40, 0xffff0000, RZ, 0xc0, !PT ;  /* 0xffff000028258812 */ /* 0x000fe200078ec0ff */
[----:B------:R-:W-:Y:S01]  /*48a0*/  @!P0 FMUL.FTZ R2, R25, R22 ;  /* 0x0000001619028220 */ /* 0x000fe20000410000 */
[C---:B------:R-:W-:Y:S01]  /*48b0*/  @!P0 SHF.L.U32 R38, R41.reuse, 0x10, RZ ;  /* 0x0000001029268819 */ /* 0x040fe200000006ff */
[----:B------:R-:W-:Y:S01]  /*48c0*/  @!P0 FMUL.FTZ R45, R24, R35 ;  /* 0x00000023182d8220 */ /* 0x000fe20000410000 */
[----:B------:R-:W-:Y:S01]  /*48d0*/  @!P0 LOP3.LUT R41, R41, 0xffff0000, RZ, 0xc0, !PT ;  /* 0xffff000029298812 */ /* 0x000fe200078ec0ff */
[----:B------:R-:W-:Y:S01]  /*48e0*/  @!P0 FFMA.FTZ R0, R35, R36, R0 ;  /* 0x0000002423008223 */ /* 0x000fe20000010000 */
[----:B------:R-:W-:Y:S01]  /*48f0*/  @!P0 LOP3.LUT R24, R31, 0xffff0000, RZ, 0xc0, !PT ;  /* 0xffff00001f188812 */ /* 0x000fe200078ec0ff */
[----:B------:R-:W-:Y:S01]  /*4900*/  @!P0 FFMA.FTZ R45, R36, R23, -R45 ;  /* 0x00000017242d8223 */ /* 0x000fe2000001082d */
[----:B------:R-:W-:Y:S01]  /*4910*/  @!P0 LOP3.LUT R23, R30, 0xffff0000, RZ, 0xc0, !PT ;  /* 0xffff00001e178812 */ /* 0x000fe200078ec0ff */
[----:B------:R-:W-:Y:S01]  /*4920*/  @!P0 FMUL.FTZ R47, R25, R37 ;  /* 0x00000025192f8220 */ /* 0x000fe20000410000 */
[----:B------:R-:W-:Y:S01]  /*4930*/  @!P0 SHF.L.U32 R35, R29, 0x10, RZ ;  /* 0x000000101d238819 */ /* 0x000fe200000006ff */
[----:B------:R-:W-:Y:S01]  /*4940*/  @!P0 FMUL.FTZ R46, R24, R41 ;  /* 0x00000029182e8220 */ /* 0x000fe20000410000 */
[----:B------:R-:W-:Y:S01]  /*4950*/  @!P0 SHF.L.U32 R36, R31, 0x10, RZ ;  /* 0x000000101f248819 */ /* 0x000fe200000006ff */
[----:B------:R-:W-:Y:S01]  /*4960*/  @!P0 FMUL.FTZ R3, R23, R20 ;  /* 0x0000001417038220 */ /* 0x000fe20000410000 */
[----:B------:R-:W-:Y:S01]  /*4970*/  @!P0 F2FP.BF16.PACK_AB R45, R0, R45 ;  /* 0x0000002d002d823e */ /* 0x000fe200000010ff */
[----:B------:R-:W-:Y:S02]  /*4980*/  @!P0 FMUL.FTZ R4, R24, R21 ;  /* 0x0000001518048220 */ /* 0x000fe40000410000 */
[----:B------:R-:W-:Y:S01]  /*4990*/  @!P0 FFMA.FTZ R2, R37, R35, R2 ;  /* 0x0000002325028223 */ /* 0x000fe20000010002 */
[----:B------:R-:W-:Y:S01]  /*49a0*/  @!P0 MOV R28, R45 ;  /* 0x0000002d001c8202 */ /* 0x000fe20000000f00 */
[----:B------:R-:W-:Y:S02]  /*49b0*/  @!P0 FMUL.FTZ R44, R23, R38 ;  /* 0x00000026172c8220 */ /* 0x000fe40000410000 */
[----:B------:R-:W-:Y:S02]  /*49c0*/  @!P0 FFMA.FTZ R3, R38, R39, R3 ;  /* 0x0000002726038223 */ /* 0x000fe40000010003 */
[----:B------:R-:W-:Y:S02]  /*49d0*/  @!P0 FFMA.FTZ R46, R36, R21, -R46 ;  /* 0x00000015242e8223 */ /* 0x000fe4000001082e */
[----:B------:R-:W-:Y:S02]  /*49e0*/  @!P0 FFMA.FTZ R4, R41, R36, R4 ;  /* 0x0000002429048223 */ /* 0x000fe40000010004 */
[----:B------:R-:W-:Y:S02]  /*49f0*/  @!P0 FFMA.FTZ R47, R35, R22, -R47 ;  /* 0x00000016232f8223 */ /* 0x000fe4000001082f */
[----:B------:R-:W-:Y:S03]  /*4a00*/  @!P0 FFMA.FTZ R44, R39, R20, -R44 ;  /* 0x00000014272c8223 */ /* 0x000fe6000001082c */
[----:B------:R-:W-:Y:S02]  /*4a10*/  @!P0 F2FP.BF16.PACK_AB R50, R2, R47 ;  /* 0x0000002f0232823e */ /* 0x000fe400000010ff */
[----:B------:R-:W-:Y:S02]  /*4a20*/  @!P0 F2FP.BF16.PACK_AB R47, R4, R46 ;  /* 0x0000002e042f823e */ /* 0x000fe400000010ff */
[----:B------:R-:W-:Y:S01]  /*4a30*/  @!P0 F2FP.BF16.PACK_AB R44, R3, R44 ;  /* 0x0000002c032c823e */ /* 0x000fe200000010ff */
[----:B------:R-:W-:Y:S02]  /*4a40*/  @!P0 IMAD.MOV.U32 R29, RZ, RZ, R50 ;  /* 0x000000ffff1d8224 */ /* 0x000fe400078e0032 */
[----:B------:R-:W-:Y:S01]  /*4a50*/  @!P0 IMAD.MOV.U32 R31, RZ, RZ, R47 ;  /* 0x000000ffff1f8224 */ /* 0x000fe200078e002f */
[----:B------:R-:W-:Y:S05]  /*4a60*/  @!P0 MOV R30, R44 ;  /* 0x0000002c001e8202 */ /* 0x000fea0000000f00 */
[----:B------:R1:W-:Y:S08]  /*4a70*/  ST.E.128 [R58.64], R28 ;  /* 0x0000001c3a007985 */ /* 0x0003f0000c101d06 */
[----:B------:R-:W2:Y:S06]  /*4a80*/  @!P1 LD.E.64 R40, [R42.64+0x40] ;  /* 0x000040062a289980 */ /* 0x000eac000c101b00 */
[----:B------:R3:W4:Y:S08]  /*4a90*/  LD.E.128 R24, [R48.64] ;  /* 0x0000000630187980 */ /* 0x000730000c101d00 */
[----:B------:R-:W5:Y:S01]  /*4aa0*/  @!P1 LD.E.64 R20, [R32.64+0x40] ;  /* 0x0000400620149980 */ /* 0x000f62000c101b00 */
[C---:B---3--:R-:W-:Y:S04]  /*4ab0*/  LEA R48, P0, R104.reuse, R148, 0x1 ;  /* 0x0000009468307211 */ /* 0x048fe800078008ff */
[----:B------:R-:W-:Y:S02]  /*4ac0*/  LEA.HI.X R49, R104, R149, R103, 0x1, P0 ;  /* 0x0000009568317211 */ /* 0x000fe400000f0c67 */
[C---:B--2---:R-:W-:Y:S01]  /*4ad0*/  @!P1 SHF.L.U32 R35, R40.reuse, 0x10, RZ ;  /* 0x0000001028239819 */ /* 0x044fe200000006ff */
[C---:B------:R-:W-:Y:S01]  /*4ae0*/  @!P1 IMAD.U32 R38, R41.reuse, 0x10000, RZ ;  /* 0x0001000029269824 */ /* 0x040fe200078e00ff */
[----:B------:R-:W-:Y:S02]  /*4af0*/  @!P1 LOP3.LUT R37, R40, 0xffff0000, RZ, 0xc0, !PT ;  /* 0xffff000028259812 */ /* 0x000fe400078ec0ff */
[----:B------:R-:W-:Y:S01]  /*4b00*/  @!P1 LOP3.LUT R41, R41, 0xffff0000, RZ, 0xc0, !PT ;  /* 0xffff000029299812 */ /* 0x000fe200078ec0ff */
[----:B----4-:R-:W-:Y:S01]  /*4b10*/  @!P1 IMAD.U32 R39, R26, 0x10000, RZ ;  /* 0x000100001a279824 */ /* 0x010fe200078e00ff */
[C---:B------:R-:W-:Y:S02]  /*4b20*/  @!P1 LOP3.LUT R34, R24.reuse, 0xffff0000, RZ, 0xc0, !PT ;  /* 0xffff000018229812 */ /* 0x040fe400078ec0ff */
[----:B------:R-:W-:Y:S02]  /*4b30*/  @!P1 SHF.L.U32 R36, R24, 0x10, RZ ;  /* 0x0000001018249819 */ /* 0x000fe400000006ff */
[----:B-1----:R-:W-:Y:S01]  /*4b40*/  @!P1 LOP3.LUT R29, R25, 0xffff0000, RZ, 0xc0, !PT ;  /* 0xffff0000191d9812 */ /* 0x002fe200078ec0ff */
[----:B------:R-:W-:Y:S01]  /*4b50*/  @!P1 FMUL.FTZ R44, R34, R35 ;  /* 0x00000023222c9220 */ /* 0x000fe20000410000 */
[----:B------:R-:W-:Y:S02]  /*4b60*/  @!P1 LOP3.LUT R28, R27, 0xffff0000, RZ, 0xc0, !PT ;  /* 0xffff00001b1c9812 */ /* 0x000fe400078ec0ff */
[C---:B-----5:R-:W-:Y:S01]  /*4b70*/  @!P1 SHF.L.U32 R23, R20.reuse, 0x10, RZ ;  /* 0x0000001014179819 */ /* 0x060fe200000006ff */
[----:B------:R-:W-:Y:S01]  /*4b80*/  @!P1 FMUL.FTZ R45, R29, R37 ;  /* 0x000000251d2d9220 */ /* 0x000fe20000410000 */
[----:B------:R-:W-:Y:S01]  /*4b90*/  @!P1 LOP3.LUT R22, R20, 0xffff0000, RZ, 0xc0, !PT ;  /* 0xffff000014169812 */ /* 0x000fe200078ec0ff */
[C---:B------:R-:W-:Y:S01]  /*4ba0*/  @!P1 IMAD.U32 R20, R21.reuse, 0x10000, RZ ;  /* 0x0001000015149824 */ /* 0x040fe200078e00ff */
[----:B------:R-:W-:Y:S01]  /*4bb0*/  @!P1 LOP3.LUT R21, R21, 0xffff0000, RZ, 0xc0, !PT ;  /* 0xffff000015159812 */ /* 0x000fe200078ec0ff */
[-C--:B------:R-:W-:Y:S02]  /*4bc0*/  @!P1 FMUL.FTZ R5, R34, R23.reuse ;  /* 0x0000001722059220 */ /* 0x080fe40000410000 */
        /* <DEDUP_REMOVED lines=25> */
.L_x_2594:
[----:B------:R-:W-:Y:S05]  /*4d60*/  BSYNC B0 ;  /* 0x0000000000007941 */ /* 0x000fea0003800000 */
.L_x_2593:
        /* <DEDUP_REMOVED lines=109> */
.L_x_2596:
[----:B------:R-:W-:Y:S05]  /*5440*/  BSYNC B0 ;  /* 0x0000000000007941 */ /* 0x000fea0003800000 */
.L_x_2595:
        /* <DEDUP_REMOVED lines=112> */
.L_x_2598:
[----:B------:R-:W-:Y:S05]  /*5b50*/  BSYNC B0 ;  /* 0x0000000000007941 */ /* 0x000fea0003800000 */
.L_x_2597:
        /* <DEDUP_REMOVED lines=112> */
.L_x_2600:
[----:B------:R-:W-:Y:S05]  /*6260*/  BSYNC B0 ;  /* 0x0000000000007941 */ /* 0x000fea0003800000 */
.L_x_2599:
[C---:B------:R-:W-:Y:S01]  /*6270*/  ISETP.GE.AND P0, PT, R178.reuse, R225, PT ;  /* 0x000000e1b200720c */ /* 0x040fe20003f06270 */
[----:B------:R-:W-:Y:S03]  /*6280*/  BSSY B0, `(.L_x_2601) ;  /* 0x000006f000007945 */ /* 0x000fe60003800000 */
[----:B------:R-:W-:Y:S11]  /*6290*/  ISETP.GE.AND P0, PT, R178, R221, !P0 ;  /* 0x000000ddb200720c */ /* 0x000ff60004706270 */
[----:B------:R-:W-:Y:S02]  /*62a0*/  @!UPT UIADD3 URZ, URZ, URZ, URZ ;  /* 0x0000003f3f3ff290 */ /* 0x000fe4000fffe03f */
[----:B------:R-:W-:-:S05]  /*62b0*/  @!P0 BRA `(.L_x_2602) ;  /* 0x000006b000008947 */ /* 0x000fca0003800000 */
[----:B------:R-:W-:Y:S01]  /*62c0*/  IMAD R42, R219, 0xe0, RZ ;  /* 0x000000e0db2a7824 */ /* 0x000fe200078e02ff */
[C---:B------:R-:W-:Y:S01]  /*62d0*/  SHF.L.U32 R43, R169.reuse, 0x1, RZ ;  /* 0x00000001a92b7819 */ /* 0x040fe200000006ff */
[----:B------:R-:W-:Y:S01]  /*62e0*/  IMAD.WIDE.U32 R46, R218, 0xe0, R142 ;  /* 0x000000e0da2e7825 */ /* 0x000fe200078e008e */
[-C--:B------:R-:W-:Y:S02]  /*62f0*/  ISETP.GE.AND P0, PT, R18, R17.reuse, PT ;  /* 0x000000111200720c */ /* 0x080fe40003f06270 */
[----:B------:R-:W-:Y:S01]  /*6300*/  SHF.L.U64.HI R44, R169, 0x1, R154 ;  /* 0x00000001a92c7819 */ /* 0x000fe2000001029a */
[----:B------:R-:W-:Y:S01]  /*6310*/  IMAD.WIDE.U32 R50, R134, 0xe0, R148 ;  /* 0x000000e086327825 */ /* 0x000fe200078e0094 */
[C---:B------:R-:W-:Y:S02]  /*6320*/  IADD3 R32, P2, R43.reuse, R12, RZ ;  /* 0x0000000c2b207210 */ /* 0x040fe40007f5e0ff */
[----:B------:R-:W-:Y:S02]  /*6330*/  IADD3 R40, P1, R43, R56, RZ ;  /* 0x000000382b287210 */ /* 0x000fe40007f3e0ff */
[----:B------:R-:W-:Y:S01]  /*6340*/  IADD3 R43, R47, R42, RZ ;  /* 0x0000002a2f2b7210 */ /* 0x000fe20007ffe0ff */
[C---:B------:R-:W-:Y:S01]  /*6350*/  IMAD.X R33, R44.reuse, 0x1, R9, P2 ;  /* 0x000000012c217824 */ /* 0x040fe200010e0609 */
[----:B------:R-:W-:Y:S01]  /*6360*/  MOV R42, R46 ;  /* 0x0000002e002a7202 */ /* 0x000fe20000000f00 */
[----:B------:R-:W-:Y:S01]  /*6370*/  IMAD.X R41, R44, 0x1, R57, P1 ;  /* 0x000000012c297824 */ /* 0x000fe200008e0639 */
[----:B------:R-:W-:Y:S01]  /*6380*/  ISETP.GE.AND P1, PT, R14, R17, PT ;  /* 0x000000110e00720c */ /* 0x000fe20003f26270 */
[----:B------:R-:W-:Y:S01]  /*6390*/  IMAD R46, R135, 0xe0, RZ ;  /* 0x000000e0872e7824 */ /* 0x000fe200078e02ff */
[----:B------:R-:W2:Y:S03]  /*63a0*/  @!P0 LD.E.64 R20, [R32.64] ;  /* 0x0000000620148980 */ /* 0x000ea6000c101b00 */
[----:B------:R-:W-:Y:S01]  /*63b0*/  IMAD.IADD R51, R51, 0x1, R46 ;  /* 0x0000000133337824 */ /* 0x000fe200078e022e */
[C---:B------:R-:W-:Y:S02]  /*63c0*/  LEA R46, P2, R125.reuse, R142, 0x1 ;  /* 0x0000008e7d2e7211 */ /* 0x040fe400078408ff */
[----:B-1----:R-:W3:Y:S02]  /*63d0*/  LD.E.128 R24, [R42.64] ;  /* 0x000000062a187980 */ /* 0x002ee4000c101d00 */
[----:B------:R-:W-:Y:S06]  /*63e0*/  LEA.HI.X R47, R125, R143, R124, 0x1, P2 ;  /* 0x0000008f7d2f7211 */ /* 0x000fec00010f0c7c */
[----:B------:R-:W4:Y:S01]  /*63f0*/  @!P0 LD.E.64 R38, [R40.64] ;  /* 0x0000000628268980 */ /* 0x000f22000c101b00 */
[C---:B--2---:R-:W-:Y:S01]  /*6400*/  @!P0 IMAD.U32 R22, R20.reuse, 0x10000, RZ ;  /* 0x0001000014168824 */ /* 0x044fe200078e00ff */
[----:B------:R-:W-:Y:S02]  /*6410*/  @!P0 LOP3.LUT R20, R20, 0xffff0000, RZ, 0xc0, !PT ;  /* 0xffff000014148812 */ /* 0x000fe400078ec0ff */
[C---:B------:R-:W-:Y:S02]  /*6420*/  @!P0 SHF.L.U32 R17, R21.reuse, 0x10, RZ ;  /* 0x0000001015118819 */ /* 0x040fe400000006ff */
[----:B------:R-:W-:Y:S01]  /*6430*/  @!P0 LOP3.LUT R21, R21, 0xffff0000, RZ, 0xc0, !PT ;  /* 0xffff000015158812 */ /* 0x000fe200078ec0ff */
[C---:B---3--:R-:W-:Y:S01]  /*6440*/  @!P0 IMAD.U32 R35, R24.reuse, 0x10000, RZ ;  /* 0x0001000018238824 */ /* 0x048fe200078e00ff */
[----:B------:R-:W-:Y:S02]  /*6450*/  @!P0 LOP3.LUT R23, R24, 0xffff0000, RZ, 0xc0, !PT ;  /* 0xffff000018178812 */ /* 0x000fe400078ec0ff */
[----:B------:R-:W-:Y:S03]  /*6460*/  @!P0 LOP3.LUT R28, R26, 0xffff0000, RZ, 0xc0, !PT ;  /* 0xffff00001a1c8812 */ /* 0x000fe600078ec0ff */
[----:B------:R-:W-:Y:S02]  /*6470*/  @!P0 FMUL.FTZ R0, R23, R22 ;  /* 0x0000001617008220 */ /* 0x000fe40000410000 */
[C---:B----4-:R-:W-:Y:S01]  /*6480*/  @!P0 IMAD.U32 R34, R38.reuse, 0x10000, RZ ;  /* 0x0001000026228824 */ /* 0x050fe200078e00ff */
[----:B------:R-:W-:Y:S01]  /*6490*/  @!P0 LOP3.LUT R36, R38, 0xffff0000, RZ, 0xc0, !PT ;  /* 0xffff000026248812 */ /* 0x000fe200078ec0ff */
[----:B------:R-:W-:Y:S01]  /*64a0*/  @!P0 FMUL.FTZ R3, R28, R17 ;  /* 0x000000111c038220 */ /* 0x000fe20000410000 */
[----:B------:R-:W-:Y:S01]  /*64b0*/  @!P0 SHF.L.U32 R38, R27, 0x10, RZ ;  /* 0x000000101b268819 */ /* 0x000fe200000006ff */
[----:B------:R-:W-:Y:S01]  /*64c0*/  @!P0 FMUL.FTZ R43, R23, R34 ;  /* 0x00000022172b8220 */ /* 0x000fe20000410000 */
[----:B------:R-:W-:Y:S01]  /*64d0*/  @!P0 LOP3.LUT R23, R25, 0xffff0000, RZ, 0xc0, !PT ;  /* 0xffff000019178812 */ /* 0x000fe200078ec0ff */
[----:B------:R-:W-:Y:S01]  /*64e0*/  @!P0 FFMA.FTZ R0, R34, R35, R0 ;  /* 0x0000002322008223 */ /* 0x000fe20000010000 */
[----:B------:R-:W-:Y:S01]  /*64f0*/  @!P0 SHF.L.U32 R37, R39, 0x10, RZ ;  /* 0x0000001027258819 */ /* 0x000fe200000006ff */
[----:B------:R-:W-:Y:S01]  /*6500*/  @!P0 FFMA.FTZ R43, R35, R22, -R43 ;  /* 0x00000016232b8223 */ /* 0x000fe2000001082b */
[----:B------:R-:W-:Y:S01]  /*6510*/  @!P0 LOP3.LUT R39, R39, 0xffff0000, RZ, 0xc0, !PT ;  /* 0xffff000027278812 */ /* 0x000fe200078ec0ff */
[----:B------:R-:W-:Y:S01]  /*6520*/  @!P0 FMUL.FTZ R2, R23, R20 ;  /* 0x0000001417028220 */ /* 0x000fe20000410000 */
[----:B------:R-:W-:Y:S01]  /*6530*/  @!P0 SHF.L.U32 R35, R25, 0x10, RZ ;  /* 0x0000001019238819 */ /* 0x000fe200000006ff */
[----:B------:R-:W-:Y:S01]  /*6540*/  @!P0 IMAD.U32 R34, R26, 0x10000, RZ ;  /* 0x000100001a228824 */ /* 0x000fe200078e00ff */
[----:B------:R-:W-:Y:S01]  /*6550*/  @!P0 LOP3.LUT R22, R27, 0xffff0000, RZ, 0xc0, !PT ;  /* 0xffff00001b168812 */ /* 0x000fe200078ec0ff */
[----:B------:R-:W-:Y:S01]  /*6560*/  @!P0 FMUL.FTZ R45, R23, R36 ;  /* 0x00000024172d8220 */ /* 0x000fe20000410000 */
[----:B------:R-:W-:Y:S01]  /*6570*/  @!P0 F2FP.BF16.PACK_AB R43, R0, R43 ;  /* 0x0000002b002b823e */ /* 0x000fe200000010ff */
[----:B------:R-:W-:Y:S02]  /*6580*/  @!P0 FFMA.FTZ R2, R36, R35, R2 ;  /* 0x0000002324028223 */ /* 0x000fe40000010002 */
[C---:B------:R-:W-:Y:S01]  /*6590*/  @!P0 FMUL.FTZ R44, R22.reuse, R39 ;  /* 0x00000027162c8220 */ /* 0x040fe20000410000 */
[----:B------:R-:W-:Y:S01]  /*65a0*/  @!P0 MOV R24, R43 ;  /* 0x0000002b00188202 */ /* 0x000fe20000000f00 */
[----:B------:R-:W-:Y:S02]  /*65b0*/  @!P0 FMUL.FTZ R4, R22, R21 ;  /* 0x0000001516048220 */ /* 0x000fe40000410000 */
[----:B------:R-:W-:Y:S02]  /*65c0*/  @!P0 FMUL.FTZ R42, R28, R37 ;  /* 0x000000251c2a8220 */ /* 0x000fe40000410000 */
[----:B------:R-:W-:Y:S02]  /*65d0*/  @!P0 FFMA.FTZ R3, R37, R34, R3 ;  /* 0x0000002225038223 */ /* 0x000fe40000010003 */
[----:B------:R-:W-:Y:S02]  /*65e0*/  @!P0 FFMA.FTZ R45, R35, R20, -R45 ;  /* 0x00000014232d8223 */ /* 0x000fe4000001082d */
[----:B------:R-:W-:Y:S02]  /*65f0*/  @!P0 FFMA.FTZ R44, R38, R21, -R44 ;  /* 0x00000015262c8223 */ /* 0x000fe4000001082c */
[----:B------:R-:W-:Y:S01]  /*6600*/  @!P0 FFMA.FTZ R4, R39, R38, R4 ;  /* 0x0000002627048223 */ /* 0x000fe20000010004 */
[----:B------:R-:W-:Y:S01]  /*6610*/  @!P0 F2FP.BF16.PACK_AB R48, R2, R45 ;  /* 0x0000002d0230823e */ /* 0x000fe200000010ff */
[----:B------:R-:W-:Y:S03]  /*6620*/  @!P0 FFMA.FTZ R42, R34, R17, -R42 ;  /* 0x00000011222a8223 */ /* 0x000fe6000001082a */
[----:B------:R-:W-:Y:S01]  /*6630*/  @!P0 F2FP.BF16.PACK_AB R45, R4, R44 ;  /* 0x0000002c042d823e */ /* 0x000fe200000010ff */
[----:B------:R-:W-:Y:S01]  /*6640*/  @!P0 IMAD.MOV.U32 R25, RZ, RZ, R48 ;  /* 0x000000ffff198224 */ /* 0x000fe200078e0030 */
[----:B------:R-:W-:Y:S03]  /*6650*/  @!P0 F2FP.BF16.PACK_AB R42, R3, R42 ;  /* 0x0000002a032a823e */ /* 0x000fe600000010ff */
[----:B------:R-:W-:Y:S01]  /*6660*/  @!P0 IMAD.MOV.U32 R27, RZ, RZ, R45 ;  /* 0x000000ffff1b8224 */ /* 0x000fe200078e002d */
[----:B------:R-:W-:Y:S05]  /*6670*/  @!P0 MOV R26, R42 ;  /* 0x0000002a001a8202 */ /* 0x000fea0000000f00 */
[----:B------:R1:W-:Y:S08]  /*6680*/  ST.E.128 [R50.64], R24 ;  /* 0x0000001832007985 */ /* 0x0003f0000c101d06 */
[----:B------:R-:W2:Y:S06]  /*6690*/  @!P1 LD.E.64 R20, [R32.64+0x40] ;  /* 0x0000400620149980 */ /* 0x000eac000c101b00 */
[----:B------:R-:W3:Y:S06]  /*66a0*/  @!P1 LD.E.64 R38, [R40.64+0x40] ;  /* 0x0000400628269980 */ /* 0x000eec000c101b00 */
[----:B------:R4:W5:Y:S02]  /*66b0*/  LD.E.128 R28, [R46.64] ;  /* 0x000000062e1c7980 */ /* 0x000964000c101d00 */
[C---:B----4-:R-:W-:Y:S04]  /*66c0*/  LEA R46, P0, R96.reuse, R148, 0x1 ;  /* 0x00000094602e7211 */ /* 0x050fe800078008ff */
[----:B------:R-:W-:Y:S02]  /*66d0*/  LEA.HI.X R47, R96, R149, R95, 0x1, P0 ;  /* 0x00000095602f7211 */ /* 0x000fe400000f0c5f */
[C---:B--2---:R-:W-:Y:S01]  /*66e0*/  @!P1 SHF.L.U32 R22, R20.reuse, 0x10, RZ ;  /* 0x0000001014169819 */ /* 0x044fe200000006ff */
[C---:B------:R-:W-:Y:S01]  /*66f0*/  @!P1 IMAD.U32 R17, R21.reuse, 0x10000, RZ ;  /* 0x0001000015119824 */ /* 0x040fe200078e00ff */
[----:B------:R-:W-:Y:S02]  /*6700*/  @!P1 LOP3.LUT R20, R20, 0xffff0000, RZ, 0xc0, !PT ;  /* 0xffff000014149812 */ /* 0x000fe400078ec0ff */
[----:B------:R-:W-:Y:S01]  /*6710*/  @!P1 LOP3.LUT R21, R21, 0xffff0000, RZ, 0xc0, !PT ;  /* 0xffff000015159812 */ /* 0x000fe200078ec0ff */
[C---:B---3--:R-:W-:Y:S01]  /*6720*/  @!P1 IMAD.U32 R37, R39.reuse, 0x10000, RZ ;  /* 0x0001000027259824 */ /* 0x048fe200078e00ff */
[C---:B------:R-:W-:Y:S02]  /*6730*/  @!P1 SHF.L.U32 R34, R38.reuse, 0x10, RZ ;  /* 0x0000001026229819 */ /* 0x040fe400000006ff */
[----:B------:R-:W-:Y:S02]  /*6740*/  @!P1 LOP3.LUT R36, R38, 0xffff0000, RZ, 0xc0, !PT ;  /* 0xffff000026249812 */ /* 0x000fe400078ec0ff */
[----:B------:R-:W-:Y:S02]  /*6750*/  @!P1 LOP3.LUT R39, R39, 0xffff0000, RZ, 0xc0, !PT ;  /* 0xffff000027279812 */ /* 0x000fe400078ec0ff */
[C---:B-----5:R-:W-:Y:S02]  /*6760*/  @!P1 LOP3.LUT R23, R28.reuse, 0xffff0000, RZ, 0xc0, !PT ;  /* 0xffff00001c179812 */ /* 0x060fe400078ec0ff */
[----:B------:R-:W-:Y:S02]  /*6770*/  @!P1 SHF.L.U32 R35, R28, 0x10, RZ ;  /* 0x000000101c239819 */ /* 0x000fe400000006ff */
[----:B-1----:R-:W-:Y:S01]  /*6780*/  @!P1 LOP3.LUT R24, R30, 0xffff0000, RZ, 0xc0, !PT ;  /* 0xffff00001e189812 */ /* 0x002fe200078ec0ff */
        /* <DEDUP_REMOVED lines=8> */
[----:B------:R-:W-:Y:S02]  /*6810*/  @!P1 FMUL.FTZ R6, R23, R20 ;  /* 0x0000001417069220 */ /* 0x000fe40000410000 */
        /* <DEDUP_REMOVED lines=21> */
.L_x_2602:
[----:B------:R-:W-:Y:S05]  /*6970*/  BSYNC B0 ;  /* 0x0000000000007941 */ /* 0x000fea0003800000 */
.L_x_2601:
        /* <DEDUP_REMOVED lines=8> */
.L_x_2586:
[----:B------:R-:W-:Y:S01]  /*6a00*/  BSSY B1, `(.L_x_2604) ;  /* 0x00000ab000017945 */ /* 0x000fe20003800000 */
[----:B------:R-:W-:-:S05]  /*6a10*/  @!P2 BRA `(.L_x_2605) ;  /* 0x00000a900000a947 */ /* 0x000fca0003800000 */
[----:B------:R1:W5:Y:S01]  /*6a20*/  LD.E.128 R64, [R142.64] ;  /* 0x000000068e407980 */ /* 0x000362000c101d00 */
[----:B------:R-:W-:Y:S01]  /*6a30*/  ISETP.GE.AND P0, PT, R18, R17, PT ;  /* 0x000000111200720c */ /* 0x000fe20003f06270 */
[----:B------:R-:W-:Y:S01]  /*6a40*/  @!UPT UIADD3 URZ, URZ, URZ, URZ ;  /* 0x0000003f3f3ff290 */ /* 0x000fe2000fffe03f */
[----:B------:R-:W-:Y:S11]  /*6a50*/  BSSY B0, `(.L_x_2606) ;  /* 0x0000050000007945 */ /* 0x000ff60003800000 */
[----:B------:R-:W-:-:S05]  /*6a60*/  @P0 BRA `(.L_x_2607) ;  /* 0x000004e000000947 */ /* 0x000fca0003800000 */
[----:B------:R-:W-:Y:S01]  /*6a70*/  LEA.HI R235, R17, R17, RZ, 0x1 ;  /* 0x0000001111eb7211 */ /* 0x000fe200078f08ff */
[----:B-----5:R-:W-:Y:S01]  /*6a80*/  IMAD.U32 R37, R64, 0x10000, RZ ;  /* 0x0001000040257824 */ /* 0x020fe200078e00ff */
[----:B------:R-:W-:Y:S01]  /*6a90*/  MOV R233, RZ ;  /* 0x000000ff00e97202 */ /* 0x000fe20000000f00 */
[----:B------:R-:W-:Y:S01]  /*6aa0*/  IMAD.U32 R44, R66, 0x10000, RZ ;  /* 0x00010000422c7824 */ /* 0x000fe200078e00ff */
[----:B------:R-:W-:Y:S02]  /*6ab0*/  SHF.R.S32.HI R235, RZ, 0x1, R235 ;  /* 0x00000001ffeb7819 */ /* 0x000fe400000114eb */
[----:B------:R-:W-:Y:S02]  /*6ac0*/  LOP3.LUT R39, R64, 0xffff0000, RZ, 0xc0, !PT ;  /* 0xffff000040277812 */ /* 0x000fe400078ec0ff */
[----:B------:R-:W-:Y:S01]  /*6ad0*/  ISETP.GE.AND P1, PT, R18, R235, PT ;  /* 0x000000eb1200720c */ /* 0x000fe20003f26270 */
[--C-:B------:R-:W-:Y:S01]  /*6ae0*/  IMAD.MOV.U32 R239, RZ, RZ, R235.reuse ;  /* 0x000000ffffef7224 */ /* 0x100fe200078e00eb */
[C---:B------:R-:W-:Y:S02]  /*6af0*/  SHF.L.U32 R40, R65.reuse, 0x10, RZ ;  /* 0x0000001041287819 */ /* 0x040fe400000006ff */
        /* <DEDUP_REMOVED lines=32> */
[C---:B----4-:R-:W-:Y:S01]  /*6d00*/  LOP3.LUT R38, R60.reuse, 0xffff0000, RZ, 0xc0, !PT ;  /* 0xffff00003c267812 */ /* 0x050fe200078ec0ff */
[----:B------:R-:W-:Y:S01]  /*6d10*/  FMUL.FTZ R0, R31, R34 ;  /* 0x000000221f007220 */ /* 0x000fe20000410000 */
[C---:B------:R-:W-:Y:S01]  /*6d20*/  SHF.L.U32 R20, R23.reuse, 0x10, RZ ;  /* 0x0000001017147819 */ /* 0x040fe200000006ff */
[----:B------:R-:W-:Y:S01]  /*6d30*/  IMAD.U32 R36, R60, 0x10000, RZ ;  /* 0x000100003c247824 */ /* 0x000fe200078e00ff */
[----:B------:R-:W-:Y:S01]  /*6d40*/  LOP3.LUT R22, R23, 0xffff0000, RZ, 0xc0, !PT ;  /* 0xffff000017167812 */ /* 0x000fe200078ec0ff */
[----:B------:R-:W-:Y:S01]  /*6d50*/  @!P1 FADD.FTZ R33, -R33, -RZ ;  /* 0x800000ff21219221 */ /* 0x000fe20000010100 */
[----:B------:R-:W-:Y:S01]  /*6d60*/  SHF.L.U32 R23, R243, 0x10, RZ ;  /* 0x00000010f3177819 */ /* 0x000fe200000006ff */
[----:B------:R-:W-:Y:S01]  /*6d70*/  FMUL.FTZ R2, R29, R32 ;  /* 0x000000201d027220 */ /* 0x000fe20000410000 */
[----:B------:R-:W-:Y:S01]  /*6d80*/  SHF.L.U32 R41, R61, 0x10, RZ ;  /* 0x000000103d297819 */ /* 0x000fe200000006ff */
[----:B------:R-:W-:Y:S01]  /*6d90*/  FMUL.FTZ R3, R26, R35 ;  /* 0x000000231a037220 */ /* 0x000fe20000410000 */
[----:B------:R-:W-:Y:S01]  /*6da0*/  LOP3.LUT R21, R243, 0xffff0000, RZ, 0xc0, !PT ;  /* 0xffff0000f3157812 */ /* 0x000fe200078ec0ff */
[----:B------:R-:W-:Y:S01]  /*6db0*/  @!P1 FADD.FTZ R30, -R30, -RZ ;  /* 0x800000ff1e1e9221 */ /* 0x000fe20000010100 */
[----:B------:R-:W-:Y:S01]  /*6dc0*/  LOP3.LUT R42, R61, 0xffff0000, RZ, 0xc0, !PT ;  /* 0xffff00003d2a7812 */ /* 0x000fe200078ec0ff */
[----:B------:R-:W-:Y:S01]  /*6dd0*/  FFMA.FTZ R0, R37, R36, R0 ;  /* 0x0000002425007223 */ /* 0x000fe20000010000 */
[----:B------:R-:W-:Y:S01]  /*6de0*/  LOP3.LUT R46, R62, 0xffff0000, RZ, 0xc0, !PT ;  /* 0xffff00003e2e7812 */ /* 0x000fe200078ec0ff */
[----:B------:R-:W-:Y:S01]  /*6df0*/  FMUL.FTZ R4, R28, R33 ;  /* 0x000000211c047220 */ /* 0x000fe20000410000 */
[----:B------:R-:W-:Y:S01]  /*6e00*/  SHF.L.U32 R49, R63, 0x10, RZ ;  /* 0x000000103f317819 */ /* 0x000fe200000006ff */
[----:B------:R-:W-:Y:S01]  /*6e10*/  @!P1 FADD.FTZ R27, -R27, -RZ ;  /* 0x800000ff1b1b9221 */ /* 0x000fe20000010100 */
[----:B------:R-:W-:Y:S01]  /*6e20*/  LOP3.LUT R50, R63, 0xffff0000, RZ, 0xc0, !PT ;  /* 0xffff00003f327812 */ /* 0x000fe200078ec0ff */
[----:B------:R-:W-:Y:S02]  /*6e30*/  FFMA.FTZ R2, R39, R38, R2 ;  /* 0x0000002627027223 */ /* 0x000fe40000010002 */
[----:B------:R-:W-:Y:S02]  /*6e40*/  @!P1 FADD.FTZ R23, -R23, -RZ ;  /* 0x800000ff17179221 */ /* 0x000fe40000010100 */
[----:B------:R-:W-:Y:S01]  /*6e50*/  FMUL.FTZ R5, R25, R30 ;  /* 0x0000001e19057220 */ /* 0x000fe20000410000 */
[----:B------:R-:W-:Y:S01]  /*6e60*/  F2FP.BF16.PACK_AB R64, R2, R0 ;  /* 0x000000000240723e */ /* 0x000fe200000010ff */
[----:B------:R-:W-:Y:S02]  /*6e70*/  IMAD.U32 R45, R62, 0x10000, RZ ;  /* 0x000100003e2d7824 */ /* 0x000fe400078e00ff */
[----:B------:R-:W-:Y:S02]  /*6e80*/  FFMA.FTZ R3, R40, R41, R3 ;  /* 0x0000002928037223 */ /* 0x000fe40000010003 */
[----:B------:R-:W-:Y:S02]  /*6e90*/  @!P1 FADD.FTZ R21, -R21, -RZ ;  /* 0x800000ff15159221 */ /* 0x000fe40000010100 */
[----:B------:R-:W-:Y:S02]  /*6ea0*/  FMUL.FTZ R6, R24, R27 ;  /* 0x0000001b18067220 */ /* 0x000fe40000410000 */
[----:B------:R-:W-:Y:S02]  /*6eb0*/  FFMA.FTZ R4, R43, R42, R4 ;  /* 0x0000002a2b047223 */ /* 0x000fe40000010004 */
[----:B------:R-:W-:Y:S02]  /*6ec0*/  FMUL.FTZ R7, R20, R23 ;  /* 0x0000001714077220 */ /* 0x000fe40000410000 */
[----:B------:R-:W-:Y:S01]  /*6ed0*/  FFMA.FTZ R5, R44, R45, R5 ;  /* 0x0000002d2c057223 */ /* 0x000fe20000010005 */
[----:B------:R-:W-:Y:S01]  /*6ee0*/  F2FP.BF16.PACK_AB R65, R4, R3 ;  /* 0x000000030441723e */ /* 0x000fe200000010ff */
[----:B------:R-:W-:Y:S02]  /*6ef0*/  FMUL.FTZ R8, R22, R21 ;  /* 0x0000001516087220 */ /* 0x000fe40000410000 */
[----:B------:R-:W-:Y:S02]  /*6f00*/  FFMA.FTZ R6, R47, R46, R6 ;  /* 0x0000002e2f067223 */ /* 0x000fe40000010006 */
[----:B------:R-:W-:Y:S02]  /*6f10*/  FFMA.FTZ R7, R48, R49, R7 ;  /* 0x0000003130077223 */ /* 0x000fe40000010007 */
[----:B------:R-:W-:Y:S01]  /*6f20*/  FFMA.FTZ R8, R51, R50, R8 ;  /* 0x0000003233087223 */ /* 0x000fe20000010008 */
[----:B------:R-:W-:Y:S04]  /*6f30*/  F2FP.BF16.PACK_AB R66, R6, R5 ;  /* 0x000000050642723e */ /* 0x000fe800000010ff */
[----:B------:R-:W-:Y:S02]  /*6f40*/  F2FP.BF16.PACK_AB R67, R8, R7 ;  /* 0x000000070843723e */ /* 0x000fe400000010ff */
.L_x_2607:
[----:B------:R-:W-:Y:S05]  /*6f50*/  BSYNC B0 ;  /* 0x0000000000007941 */ /* 0x000fea0003800000 */
.L_x_2606:
[----:B-----5:R2:W-:Y:S01]  /*6f60*/  ST.E.128 [R148.64], R64 ;  /* 0x0000004094007985 */ /* 0x0205e2000c101d06 */
[----:B------:R-:W-:Y:S01]  /*6f70*/  ISETP.GE.AND P0, PT, R14, R17, PT ;  /* 0x000000110e00720c */ /* 0x000fe20003f06270 */
[----:B------:R-:W-:Y:S02]  /*6f80*/  BSSY B0, `(.L_x_2608) ;  /* 0x0000051000007945 */ /* 0x000fe40003800000 */
[----:B------:R2:W5:Y:S10]  /*6f90*/  LD.E.128 R48, [R142.64+0x80] ;  /* 0x000080068e307980 */ /* 0x000574000c101d00 */
[----:B------:R-:W-:-:S05]  /*6fa0*/  @P0 BRA `(.L_x_2609) ;  /* 0x000004e000000947 */ /* 0x000fca0003800000 */
[----:B------:R-:W-:Y:S01]  /*6fb0*/  LEA.HI R59, R17, R17, RZ, 0x1 ;  /* 0x00000011113b7211 */ /* 0x000fe200078f08ff */
[----:B--2---:R-:W-:Y:S01]  /*6fc0*/  IMAD.MOV.U32 R65, RZ, RZ, RZ ;  /* 0x000000ffff417224 */ /* 0x004fe200078e00ff */
        /* <DEDUP_REMOVED lines=19> */
[----:B------:R-:W2:Y:S03]  /*7100*/  LD.E.128 R64, [R66.64+0x80] ;  /* 0x0000800642407980 */ /* 0x000ea6000c101d00 */
[C---:B------:R-:W-:Y:S04]  /*7110*/  LEA R40, P0, R233.reuse, R146, 0x1 ;  /* 0x00000092e9287211 */ /* 0x040fe800078008ff */
[----:B------:R-:W-:Y:S01]  /*7120*/  LEA.HI.X.SX32 R41, R233, R147, 0x1, P0 ;  /* 0x00000093e9297211 */ /* 0x000fe200000f0eff */
[----:B------:R-:W3:Y:S08]  /*7130*/  LD.E.128 R20, [R20.64+0x80] ;  /* 0x0000800614147980 */ /* 0x000ef0000c101d00 */
[----:B------:R-:W4:Y:S01]  /*7140*/  LD.E.128 R60, [R40.64+0x80] ;  /* 0x00008006283c7980 */ /* 0x000f22000c101d00 */
        /* <DEDUP_REMOVED lines=52> */
.L_x_2609:
[----:B------:R-:W-:Y:S05]  /*7490*/  BSYNC B0 ;  /* 0x0000000000007941 */ /* 0x000fea0003800000 */
.L_x_2608:
[----:B-----5:R3:W-:Y:S02]  /*74a0*/  ST.E.128 [R148.64+0x80], R48 ;  /* 0x0000803094007985 */ /* 0x0207e4000c101d06 */
.L_x_2605:
[----:B------:R-:W-:Y:S05]  /*74b0*/  BSYNC B1 ;  /* 0x0000000000017941 */ /* 0x000fea0003800000 */
.L_x_2604:
[C---:B------:R-:W-:Y:S01]  /*74c0*/  ISETP.GE.AND P0, PT, R86.reuse, R225, PT ;  /* 0x000000e15600720c */ /* 0x040fe20003f06270 */
[----:B------:R-:W-:Y:S03]  /*74d0*/  BSSY B1, `(.L_x_2610) ;  /* 0x00000bc000017945 */ /* 0x000fe60003800000 */
[----:B------:R-:W-:Y:S11]  /*74e0*/  ISETP.GE.AND P0, PT, R86, R221, !P0 ;  /* 0x000000dd5600720c */ /* 0x000ff60004706270 */
[----:B------:R-:W-:Y:S02]  /*74f0*/  @!UPT UIADD3 URZ, URZ, URZ, URZ ;  /* 0x0000003f3f3ff290 */ /* 0x000fe4000fffe03f */
[----:B------:R-:W-:-:S05]  /*7500*/  @!P0 BRA `(.L_x_2611) ;  /* 0x00000b8000008947 */ /* 0x000fca0003800000 */
[C---:B------:R-:W-:Y:S01]  /*7510*/  LEA R238, P0, R115.reuse, R142, 0x1 ;  /* 0x0000008e73ee7211 */ /* 0x040fe200078008ff */
        /* <DEDUP_REMOVED lines=12> */
[C---:B---3--:R-:W-:Y:S01]  /*75e0*/  IMAD.U32 R48, R67.reuse, 0x10000, RZ ;  /* 0x0001000043307824 */ /* 0x048fe200078e00ff */
        /* <DEDUP_REMOVED lines=17> */
[----:B------:R-:W4:Y:S03]  /*7700*/  LD.E.128 R240, [R240.64] ;  /* 0x00000006f0f07980 */ /* 0x000f26000c101d00 */
[----:B------:R-:W-:Y:S02]  /*7710*/  LEA.HI.X.SX32 R52, R52, R165, 0x1, P0 ;  /* 0x000000a534347211 */ /* 0x000fe400000f0eff */
[C---:B------:R-:W-:Y:S04]  /*7720*/  LEA R58, P0, R233.reuse, R146, 0x1 ;  /* 0x00000092e93a7211 */ /* 0x040fe800078008ff */
[----:B------:R-:W-:Y:S05]  /*7730*/  LEA.HI.X R59, R233, R147, R52, 0x1, P0 ;  /* 0x00000093e93b7211 */ /* 0x000fea00000f0c34 */
[----:B--2---:R-:W2:Y:S01]  /*7740*/  LD.E.128 R60, [R58.64] ;  /* 0x000000063a3c7980 */ /* 0x004ea2000c101d00 */
[C---:B---3--:R-:W-:Y:S01]  /*7750*/  IMAD.U32 R31, R20.reuse, 0x10000, RZ ;  /* 0x00010000141f7824 */ /* 0x048fe200078e00ff */
[----:B------:R-:W-:Y:S01]  /*7760*/  LOP3.LUT R29, R20, 0xffff0000, RZ, 0xc0, !PT ;  /* 0xffff0000141d7812 */ /* 0x000fe200078ec0ff */
[C---:B------:R-:W-:Y:S01]  /*7770*/  IMAD.U32 R25, R22.reuse, 0x10000, RZ ;  /* 0x0001000016197824 */ /* 0x040fe200078e00ff */
[----:B------:R-:W-:Y:S01]  /*7780*/  SHF.L.U32 R26, R21, 0x10, RZ ;  /* 0x00000010151a7819 */ /* 0x000fe200000006ff */
[----:B------:R-:W-:Y:S01]  /*7790*/  IMAD.U32 R20, R23, 0x10000, RZ ;  /* 0x0001000017147824 */ /* 0x000fe200078e00ff */
[----:B------:R-:W-:Y:S02]  /*77a0*/  LOP3.LUT R28, R21, 0xffff0000, RZ, 0xc0, !PT ;  /* 0xffff0000151c7812 */ /* 0x000fe400078ec0ff */
[----:B------:R-:W-:Y:S01]  /*77b0*/  LOP3.LUT R24, R22, 0xffff0000, RZ, 0xc0, !PT ;  /* 0xffff000016187812 */ /* 0x000fe200078ec0ff */
[----:B----4-:R-:W-:Y:S01]  /*77c0*/  IMAD.U32 R35, R241, 0x10000, RZ ;  /* 0x00010000f1237824 */ /* 0x010fe200078e00ff */
        /* <DEDUP_REMOVED lines=13> */
[C---:B--2---:R-:W-:Y:S01]  /*78a0*/  IMAD.U32 R36, R60.reuse, 0x10000, RZ ;  /* 0x000100003c247824 */ /* 0x044fe200078e00ff */
        /* <DEDUP_REMOVED lines=30> */
.L_x_2613:
[----:B------:R-:W-:Y:S05]  /*7a90*/  BSYNC B0 ;  /* 0x0000000000007941 */ /* 0x000fea0003800000 */
.L_x_2612:
[C---:B------:R-:W-:Y:S01]  /*7aa0*/  LEA R2, P1, R77.reuse, R148, 0x1 ;  /* 0x000000944d027211 */ /* 0x040fe200078208ff */
[----:B------:R-:W-:Y:S01]  /*7ab0*/  BSSY B0, `(.L_x_2614) ;  /* 0x000005a000007945 */ /* 0x000fe20003800000 */
[C---:B--2---:R-:W-:Y:S02]  /*7ac0*/  LEA R238, P0, R216.reuse, R142, 0x1 ;  /* 0x0000008ed8ee7211 */ /* 0x044fe400078008ff */
[----:B------:R-:W-:Y:S02]  /*7ad0*/  LEA.HI.X R3, R77, R149, R78, 0x1, P1 ;  /* 0x000000954d037211 */ /* 0x000fe400008f0c4e */
[----:B------:R-:W-:Y:S02]  /*7ae0*/  LEA.HI.X R239, R216, R143, R217, 0x1, P0 ;  /* 0x0000008fd8ef7211 */ /* 0x000fe400000f0cd9 */
[----:B------:R-:W-:Y:S01]  /*7af0*/  ISETP.GE.AND P0, PT, R14, R17, PT ;  /* 0x000000110e00720c */ /* 0x000fe20003f06270 */
[----:B-----5:R2:W-:Y:S04]  /*7b00*/  ST.E.128 [R2.64], R64 ;  /* 0x0000004002007985 */ /* 0x0205e8000c101d06 */
[----:B---3--:R2:W5:Y:S08]  /*7b10*/  LD.E.128 R48, [R238.64] ;  /* 0x00000006ee307980 */ /* 0x008570000c101d00 */
        /* <DEDUP_REMOVED lines=19> */
[C---:B------:R-:W-:Y:S02]  /*7c50*/  LEA R66, P0, R65.reuse, R144, 0x1 ;  /* 0x0000009041427211 */ /* 0x040fe400078008ff */
        /* <DEDUP_REMOVED lines=63> */
.L_x_2615:
[----:B------:R-:W-:Y:S05]  /*8050*/  BSYNC B0 ;  /* 0x0000000000007941 */ /* 0x000fea0003800000 */
.L_x_2614:
[C---:B--2---:R-:W-:Y:S04]  /*8060*/  LEA R2, P0, R110.reuse, R148, 0x1 ;  /* 0x000000946e027211 */ /* 0x044fe800078008ff */
[----:B------:R-:W-:Y:S05]  /*8070*/  LEA.HI.X R3, R110, R149, R109, 0x1, P0 ;  /* 0x000000956e037211 */ /* 0x000fea00000f0c6d */
[----:B-----5:R2:W-:Y:S04]  /*8080*/  ST.E.128 [R2.64], R48 ;  /* 0x0000003002007985 */ /* 0x0205e8000c101d06 */
.L_x_2611:
[----:B------:R-:W-:Y:S05]  /*8090*/  BSYNC B1 ;  /* 0x0000000000017941 */ /* 0x000fea0003800000 */
.L_x_2610:
        /* <DEDUP_REMOVED lines=93> */
.L_x_2619:
[----:B------:R-:W-:Y:S05]  /*8670*/  BSYNC B0 ;  /* 0x0000000000007941 */ /* 0x000fea0003800000 */
.L_x_2618:
        /* <DEDUP_REMOVED lines=91> */
.L_x_2621:
[----:B------:R-:W-:Y:S05]  /*8c30*/  BSYNC B0 ;  /* 0x0000000000007941 */ /* 0x000fea0003800000 */
.L_x_2620:
[C---:B--2---:R-:W-:Y:S04]  /*8c40*/  LEA R2, P0, R106.reuse, R148, 0x1 ;  /* 0x000000946a027211 */ /* 0x044fe800078008ff */
[----:B------:R-:W-:Y:S05]  /*8c50*/  LEA.HI.X R3, R106, R149, R105, 0x1, P0 ;  /* 0x000000956a037211 */ /* 0x000fea00000f0c69 */
[----:B-----5:R2:W-:Y:S04]  /*8c60*/  ST.E.128 [R2.64], R48 ;  /* 0x0000003002007985 */ /* 0x0205e8000c101d06 */
.L_x_2617:
[----:B------:R-:W-:Y:S05]  /*8c70*/  BSYNC B1 ;  /* 0x0000000000017941 */ /* 0x000fea0003800000 */
.L_x_2616:
[C---:B------:R-:W-:Y:S01]  /*8c80*/  ISETP.GE.AND P0, PT, R84.reuse, R225, PT ;  /* 0x000000e15400720c */ /* 0x040fe20003f06270 */
[----:B------:R-:W-:Y:S03]  /*8c90*/  BSSY B1, `(.L_x_2622) ;  /* 0x00000be000017945 */ /* 0x000fe60003800000 */
[----:B------:R-:W-:Y:S11]  /*8ca0*/  ISETP.GE.AND P0, PT, R84, R221, !P0 ;  /* 0x000000dd5400720c */ /* 0x000ff60004706270 */
[----:B------:R-:W-:Y:S02]  /*8cb0*/  @!UPT UIADD3 URZ, URZ, URZ, URZ ;  /* 0x0000003f3f3ff290 */ /* 0x000fe4000fffe03f */
[----:B------:R-:W-:-:S05]  /*8cc0*/  @!P0 BRA `(.L_x_2623) ;  /* 0x00000ba000008947 */ /* 0x000fca0003800000 */
        /* <DEDUP_REMOVED lines=89> */
.L_x_2625:
[----:B------:R-:W-:Y:S05]  /*9260*/  BSYNC B0 ;  /* 0x0000000000007941 */ /* 0x000fea0003800000 */
.L_x_2624:
[----:B------:R-:W-:Y:S01]  /*9270*/  IMAD.WIDE.U32 R4, R134, 0x60, R148 ;  /* 0x0000006086047825 */ /* 0x000fe200078e0094 */
[C---:B------:R-:W-:Y:S01]  /*9280*/  LEA R2, P0, R212.reuse, R142, 0x1 ;  /* 0x0000008ed4027211 */ /* 0x040fe200078008ff */
[----:B------:R-:W-:Y:S02]  /*9290*/  BSSY B0, `(.L_x_2626) ;  /* 0x000005a000007945 */ /* 0x000fe40003800000 */
[----:B------:R-:W-:Y:S01]  /*92a0*/  IMAD R0, R135, 0x60, RZ ;  /* 0x0000006087007824 */ /* 0x000fe200078e02ff */
[----:B------:R-:W-:Y:S02]  /*92b0*/  LEA.HI.X R3, R212, R143, R213, 0x1, P0 ;  /* 0x0000008fd4037211 */ /* 0x000fe400000f0cd5 */
[----:B------:R-:W-:Y:S02]  /*92c0*/  ISETP.GE.AND P0, PT, R14, R17, PT ;  /* 0x000000110e00720c */ /* 0x000fe40003f06270 */
[----:B------:R-:W-:Y:S05]  /*92d0*/  IADD3 R5, R5, R0, RZ ;  /* 0x0000000005057210 */ /* 0x000fea0007ffe0ff */
[----:B-----5:R3:W-:Y:S04]  /*92e0*/  ST.E.128 [R4.64], R48 ;  /* 0x0000003004007985 */ /* 0x0207e8000c101d06 */
[----:B------:R3:W5:Y:S02]  /*92f0*/  LD.E.128 R20, [R2.64] ;  /* 0x0000000602147980 */ /* 0x000764000c101d00 */
        /* <DEDUP_REMOVED lines=10> */
[--C-:B---3--:R-:W-:Y:S01]  /*93a0*/  IMAD.MOV.U32 R4, RZ, RZ, R25.reuse ;  /* 0x000000ffff047224 */ /* 0x108fe200078e0019 */
        /* <DEDUP_REMOVED lines=9> */
[----:B------:R-:W-:Y:S01]  /*9440*/  LEA.HI.X.SX32 R0, R0, R159, 0x1, P2 ;  /* 0x0000009f00007211 */ /* 0x000fe200010f0eff */
[----:B------:R-:W3:Y:S03]  /*9450*/  LD.E.128 R4, [R2.64] ;  /* 0x0000000602047980 */ /* 0x000ee6000c101d00 */
        /* <DEDUP_REMOVED lines=15> */
[C---:B------:R-:W-:Y:S01]  /*9550*/  IMAD.U32 R5, R6.reuse, 0x10000, RZ ;  /* 0x0001000006057824 */ /* 0x040fe200078e00ff */
[----:B------:R-:W-:Y:S01]  /*9560*/  LOP3.LUT R6, R6, 0xffff0000, RZ, 0xc0, !PT ;  /* 0xffff000006067812 */ /* 0x000fe200078ec0ff */
[----:B----4-:R-:W-:Y:S01]  /*9570*/  IMAD.U32 R22, R46, 0x10000, RZ ;  /* 0x000100002e167824 */ /* 0x010fe200078e00ff */
[----:B------:R-:W-:Y:S01]  /*9580*/  SHF.L.U32 R29, R44, 0x10, RZ ;  /* 0x000000102c1d7819 */ /* 0x000fe200000006ff */
[----:B-1----:R-:W-:Y:S01]  /*9590*/  IMAD.U32 R24, R45, 0x10000, RZ ;  /* 0x000100002d187824 */ /* 0x002fe200078e00ff */
        /* <DEDUP_REMOVED lines=11> */
[----:B------:R-:W-:Y:S01]  /*9650*/  FMUL.FTZ R0, R0, R29 ;  /* 0x0000001d00007220 */ /* 0x000fe20000410000 */
[----:B--2---:R-:W-:Y:S01]  /*9660*/  LOP3.LUT R29, R43, 0xffff0000, RZ, 0xc0, !PT ;  /* 0xffff00002b1d7812 */ /* 0x004fe200078ec0ff */
[----:B------:R-:W-:Y:S02]  /*9670*/  FMUL.FTZ R7, R8, R7 ;  /* 0x0000000708077220 */ /* 0x000fe40000410000 */
[----:B------:R-:W-:Y:S01]  /*9680*/  FMUL.FTZ R8, R21, R20 ;  /* 0x0000001415087220 */ /* 0x000fe20000410000 */
[C---:B------:R-:W-:Y:S01]  /*9690*/  LOP3.LUT R21, R40.reuse, 0xffff0000, RZ, 0xc0, !PT ;  /* 0xffff000028157812 */ /* 0x040fe200078ec0ff */
[----:B------:R-:W-:Y:S02]  /*96a0*/  IMAD.U32 R20, R40, 0x10000, RZ ;  /* 0x0001000028147824 */ /* 0x000fe400078e00ff */
[----:B------:R-:W-:Y:S02]  /*96b0*/  @!P1 FADD.FTZ R23, -R23, -RZ ;  /* 0x800000ff17179221 */ /* 0x000fe40000010100 */
[----:B------:R-:W-:Y:S02]  /*96c0*/  @!P1 FADD.FTZ R25, -R25, -RZ ;  /* 0x800000ff19199221 */ /* 0x000fe40000010100 */
[----:B------:R-:W-:Y:S01]  /*96d0*/  FMUL.FTZ R2, R2, R27 ;  /* 0x0000001b02027220 */ /* 0x000fe20000410000 */
[----:B------:R-:W-:Y:S01]  /*96e0*/  SHF.L.U32 R27, R43, 0x10, RZ ;  /* 0x000000102b1b7819 */ /* 0x000fe200000006ff */
[----:B------:R-:W-:Y:S01]  /*96f0*/  FMUL.FTZ R5, R5, R22 ;  /* 0x0000001605057220 */ /* 0x000fe20000410000 */
[----:B------:R-:W-:Y:S01]  /*9700*/  SHF.L.U32 R22, R41, 0x10, RZ ;  /* 0x0000001029167819 */ /* 0x000fe200000006ff */
[----:B------:R-:W-:Y:S02]  /*9710*/  FMUL.FTZ R3, R3, R24 ;  /* 0x0000001803037220 */ /* 0x000fe40000410000 */
[----:B------:R-:W-:Y:S02]  /*9720*/  FFMA.FTZ R0, R31, R20, R0 ;  /* 0x000000141f007223 */ /* 0x000fe40000010000 */
[----:B------:R-:W-:Y:S01]  /*9730*/  FMUL.FTZ R6, R6, R23 ;  /* 0x0000001706067220 */ /* 0x000fe20000410000 */
[----:B------:R-:W-:Y:S01]  /*9740*/  LOP3.LUT R23, R41, 0xffff0000, RZ, 0xc0, !PT ;  /* 0xffff000029177812 */ /* 0x000fe200078ec0ff */
[----:B------:R-:W-:Y:S01]  /*9750*/  FMUL.FTZ R4, R4, R25 ;  /* 0x0000001904047220 */ /* 0x000fe20000410000 */
[C---:B------:R-:W-:Y:S01]  /*9760*/  LOP3.LUT R25, R42.reuse, 0xffff0000, RZ, 0xc0, !PT ;  /* 0xffff00002a197812 */ /* 0x040fe200078ec0ff */
        /* <DEDUP_REMOVED lines=12> */
.L_x_2627:
[----:B------:R-:W-:Y:S05]  /*9830*/  BSYNC B0 ;  /* 0x0000000000007941 */ /* 0x000fea0003800000 */
.L_x_2626:
[C---:B---3--:R-:W-:Y:S04]  /*9840*/  LEA R2, P0, R104.reuse, R148, 0x1 ;  /* 0x0000009468027211 */ /* 0x048fe800078008ff */
[----:B------:R-:W-:Y:S05]  /*9850*/  LEA.HI.X R3, R104, R149, R103, 0x1, P0 ;  /* 0x0000009568037211 */ /* 0x000fea00000f0c67 */
[----:B-----5:R3:W-:Y:S04]  /*9860*/  ST.E.128 [R2.64], R20 ;  /* 0x0000001402007985 */ /* 0x0207e8000c101d06 */
.L_x_2623:
[----:B------:R-:W-:Y:S05]  /*9870*/  BSYNC B1 ;  /* 0x0000000000017941 */ /* 0x000fea0003800000 */
.L_x_2622:
[C---:B------:R-:W-:Y:S01]  /*9880*/  ISETP.GE.AND P0, PT, R182.reuse, R225, PT ;  /* 0x000000e1b600720c */ /* 0x040fe20003f06270 */
[----:B------:R-:W-:Y:S03]  /*9890*/  BSSY B1, `(.L_x_2628) ;  /* 0x00000bc000017945 */ /* 0x000fe60003800000 */
[----:B------:R-:W-:Y:S11]  /*98a0*/  ISETP.GE.AND P0, PT, R182, R221, !P0 ;  /* 0x000000ddb600720c */ /* 0x000ff60004706270 */
[----:B------:R-:W-:Y:S02]  /*98b0*/  @!UPT UIADD3 URZ, URZ, URZ, URZ ;  /* 0x0000003f3f3ff290 */ /* 0x000fe4000fffe03f */
[----:B------:R-:W-:-:S05]  /*98c0*/  @!P0 BRA `(.L_x_2629) ;  /* 0x00000b8000008947 */ /* 0x000fca0003800000 */
[C---:B--23--:R-:W-:Y:S01]  /*98d0*/  LEA R2, P0, R119.reuse, R142, 0x1 ;  /* 0x0000008e77027211 */ /* 0x04cfe200078008ff */
        /* <DEDUP_REMOVED lines=20> */
[C---:B--2---:R-:W-:Y:S02]  /*9a20*/  LEA R2, P0, R4.reuse, R2, 0x1 ;  /* 0x0000000204027211 */ /* 0x044fe400078008ff */
[----:B------:R-:W-:Y:S02]  /*9a30*/  IADD3 R23, P2, R175, R0, RZ ;  /* 0x00000000af177210 */ /* 0x000fe40007f5e0ff */
[----:B------:R-:W-:Y:S02]  /*9a40*/  LEA.HI.X.SX32 R3, R4, R3, 0x1, P0 ;  /* 0x0000000304037211 */ /* 0x000fe400000f0eff */
[C---:B------:R-:W-:Y:S02]  /*9a50*/  LEA R44, P0, R23.reuse, R144, 0x1 ;  /* 0x00000090172c7211 */ /* 0x040fe400078008ff */
[----:B------:R-:W-:Y:S01]  /*9a60*/  LEA.HI.X.SX32 R0, R0, R160, 0x1, P2 ;  /* 0x000000a000007211 */ /* 0x000fe200010f0eff */
[----:B------:R-:W2:Y:S03]  /*9a70*/  LD.E.128 R4, [R2.64] ;  /* 0x0000000602047980 */ /* 0x000ea6000c101d00 */
        /* <DEDUP_REMOVED lines=8> */
[----:B------:R4:W3:Y:S01]  /*9b00*/  LD.E.128 R40, [R20.64] ;  /* 0x0000000614287980 */ /* 0x0008e2000c101d00 */
[C---:B--2---:R-:W-:Y:S01]  /*9b10*/  IMAD.U32 R8, R7.reuse, 0x10000, RZ ;  /* 0x0001000007087824 */ /* 0x044fe200078e00ff */
[----:B----4-:R-:W-:Y:S01]  /*9b20*/  LOP3.LUT R21, R7, 0xffff0000, RZ, 0xc0, !PT ;  /* 0xffff000007157812 */ /* 0x010fe200078ec0ff */
[C---:B------:R-:W-:Y:S01]  /*9b30*/  IMAD.U32 R0, R4.reuse, 0x10000, RZ ;  /* 0x0001000004007824 */ /* 0x040fe200078e00ff */
[----:B------:R-:W-:Y:S02]  /*9b40*/  LOP3.LUT R2, R4, 0xffff0000, RZ, 0xc0, !PT ;  /* 0xffff000004027812 */ /* 0x000fe400078ec0ff */
[C---:B------:R-:W-:Y:S02]  /*9b50*/  SHF.L.U32 R3, R5.reuse, 0x10, RZ ;  /* 0x0000001005037819 */ /* 0x040fe400000006ff */
[----:B------:R-:W-:Y:S01]  /*9b60*/  LOP3.LUT R4, R5, 0xffff0000, RZ, 0xc0, !PT ;  /* 0xffff000005047812 */ /* 0x000fe200078ec0ff */
[C---:B------:R-:W-:Y:S01]  /*9b70*/  IMAD.U32 R5, R6.reuse, 0x10000, RZ ;  /* 0x0001000006057824 */ /* 0x040fe200078e00ff */
[----:B------:R-:W-:Y:S01]  /*9b80*/  LOP3.LUT R6, R6, 0xffff0000, RZ, 0xc0, !PT ;  /* 0xffff000006067812 */ /* 0x000fe200078ec0ff */
[----:B---3--:R-:W-:Y:S01]  /*9b90*/  IMAD.U32 R22, R46, 0x10000, RZ ;  /* 0x000100002e167824 */ /* 0x008fe200078e00ff */
[----:B------:R-:W-:Y:S01]  /*9ba0*/  SHF.L.U32 R29, R44, 0x10, RZ ;  /* 0x000000102c1d7819 */ /* 0x000fe200000006ff */
        /* <DEDUP_REMOVED lines=13> */
[----:B------:R-:W-:Y:S01]  /*9c80*/  LOP3.LUT R29, R43, 0xffff0000, RZ, 0xc0, !PT ;  /* 0xffff00002b1d7812 */ /* 0x000fe200078ec0ff */
        /* <DEDUP_REMOVED lines=28> */
.L_x_2631:
[----:B------:R-:W-:Y:S05]  /*9e50*/  BSYNC B0 ;  /* 0x0000000000007941 */ /* 0x000fea0003800000 */
.L_x_2630:
[C---:B------:R-:W-:Y:S01]  /*9e60*/  LEA R4, P1, R107.reuse, R148, 0x1 ;  /* 0x000000946b047211 */ /* 0x040fe200078208ff */
[----:B------:R-:W-:Y:S01]  /*9e70*/  BSSY B0, `(.L_x_2632) ;  /* 0x000005a000007945 */ /* 0x000fe20003800000 */
[C---:B--2---:R-:W-:Y:S02]  /*9e80*/  LEA R2, P0, R210.reuse, R142, 0x1 ;  /* 0x0000008ed2027211 */ /* 0x044fe400078008ff */
[----:B------:R-:W-:Y:S02]  /*9e90*/  LEA.HI.X R5, R107, R149, R108, 0x1, P1 ;  /* 0x000000956b057211 */ /* 0x000fe400008f0c6c */
[----:B------:R-:W-:Y:S02]  /*9ea0*/  LEA.HI.X R3, R210, R143, R211, 0x1, P0 ;  /* 0x0000008fd2037211 */ /* 0x000fe400000f0cd3 */
[----:B------:R-:W-:Y:S01]  /*9eb0*/  ISETP.GE.AND P0, PT, R14, R17, PT ;  /* 0x000000110e00720c */ /* 0x000fe20003f06270 */
[----:B-----5:R2:W-:Y:S04]  /*9ec0*/  ST.E.128 [R4.64], R36 ;  /* 0x0000002404007985 */ /* 0x0205e8000c101d06 */
[----:B------:R2:W5:Y:S08]  /*9ed0*/  LD.E.128 R20, [R2.64] ;  /* 0x0000000602147980 */ /* 0x000570000c101d00 */
        /* <DEDUP_REMOVED lines=30> */
[----:B------:R4:W4:Y:S01]  /*a0c0*/  LD.E.128 R40, [R24.64] ;  /* 0x0000000618287980 */ /* 0x000922000c101d00 */
[C---:B--2---:R-:W-:Y:S01]  /*a0d0*/  IMAD.U32 R8, R7.reuse, 0x10000, RZ ;  /* 0x0001000007087824 */ /* 0x044fe200078e00ff */
[----:B------:R-:W-:Y:S01]  /*a0e0*/  LOP3.LUT R21, R7, 0xffff0000, RZ, 0xc0, !PT ;  /* 0xffff000007157812 */ /* 0x000fe200078ec0ff */
        /* <DEDUP_REMOVED lines=8> */
[----:B----4-:R-:W-:Y:S01]  /*a170*/  IMAD.U32 R24, R45, 0x10000, RZ ;  /* 0x000100002d187824 */ /* 0x010fe200078e00ff */
        /* <DEDUP_REMOVED lines=41> */
.L_x_2633:
[----:B------:R-:W-:Y:S05]  /*a410*/  BSYNC B0 ;  /* 0x0000000000007941 */ /* 0x000fea0003800000 */
.L_x_2632:
[C---:B--2---:R-:W-:Y:S04]  /*a420*/  LEA R2, P0, R102.reuse, R148, 0x1 ;  /* 0x0000009466027211 */ /* 0x044fe800078008ff */
[----:B------:R-:W-:Y:S05]  /*a430*/  LEA.HI.X R3, R102, R149, R101, 0x1, P0 ;  /* 0x0000009566037211 */ /* 0x000fea00000f0c65 */
[----:B-----5:R2:W-:Y:S04]  /*a440*/  ST.E.128 [R2.64], R20 ;  /* 0x0000001402007985 */ /* 0x0205e8000c101d06 */
.L_x_2629:
[----:B------:R-:W-:Y:S05]  /*a450*/  BSYNC B1 ;  /* 0x0000000000017941 */ /* 0x000fea0003800000 */
.L_x_2628:
[C---:B------:R-:W-:Y:S01]  /*a460*/  ISETP.GE.AND P0, PT, R181.reuse, R225, PT ;  /* 0x000000e1b500720c */ /* 0x040fe20003f06270 */
[----:B------:R-:W-:Y:S03]  /*a470*/  BSSY B1, `(.L_x_2634) ;  /* 0x00000be000017945 */ /* 0x000fe60003800000 */
[----:B------:R-:W-:Y:S11]  /*a480*/  ISETP.GE.AND P0, PT, R181, R221, !P0 ;  /* 0x000000ddb500720c */ /* 0x000ff60004706270 */
[----:B------:R-:W-:Y:S02]  /*a490*/  @!UPT UIADD3 URZ, URZ, URZ, URZ ;  /* 0x0000003f3f3ff290 */ /* 0x000fe4000fffe03f */
[----:B------:R-:W-:-:S05]  /*a4a0*/  @!P0 BRA `(.L_x_2635) ;  /* 0x00000ba000008947 */ /* 0x000fca0003800000 */
[----:B--23--:R-:W-:Y:S01]  /*a4b0*/  IMAD.WIDE.U32 R2, R218, 0xa0, R142 ;  /* 0x000000a0da027825 */ /* 0x00cfe200078e008e */
[----:B------:R-:W-:Y:S01]  /*a4c0*/  ISETP.GE.AND P0, PT, R18, R17, PT ;  /* 0x000000111200720c */ /* 0x000fe20003f06270 */
[----:B------:R-:W-:Y:S02]  /*a4d0*/  BSSY B0, `(.L_x_2636) ;  /* 0x0000057000007945 */ /* 0x000fe40003800000 */
[----:B------:R-:W-:Y:S05]  /*a4e0*/  IMAD R0, R219, 0xa0, RZ ;  /* 0x000000a0db007824 */ /* 0x000fea00078e02ff */
[----:B------:R-:W-:Y:S05]  /*a4f0*/  IADD3 R3, R3, R0, RZ ;  /* 0x0000000003037210 */ /* 0x000fea0007ffe0ff */
[----:B------:R2:W5:Y:S01]  /*a500*/  LD.E.128 R36, [R2.64] ;  /* 0x0000000602247980 */ /* 0x000562000c101d00 */
        /* <DEDUP_REMOVED lines=83> */
.L_x_2637:
[----:B------:R-:W-:Y:S05]  /*aa40*/  BSYNC B0 ;  /* 0x0000000000007941 */ /* 0x000fea0003800000 */
.L_x_2636:
[----:B------:R-:W-:Y:S01]  /*aa50*/  IMAD.WIDE.U32 R4, R134, 0xa0, R148 ;  /* 0x000000a086047825 */ /* 0x000fe200078e0094 */
[C---:B--2---:R-:W-:Y:S01]  /*aa60*/  LEA R2, P0, R120.reuse, R142, 0x1 ;  /* 0x0000008e78027211 */ /* 0x044fe200078008ff */
        /* <DEDUP_REMOVED lines=90> */
.L_x_2639:
[----:B------:R-:W-:Y:S05]  /*b010*/  BSYNC B0 ;  /* 0x0000000000007941 */ /* 0x000fea0003800000 */
.L_x_2638:
[C---:B--2---:R-:W-:Y:S04]  /*b020*/  LEA R2, P0, R100.reuse, R148, 0x1 ;  /* 0x0000009464027211 */ /* 0x044fe800078008ff */
[----:B------:R-:W-:Y:S05]  /*b030*/  LEA.HI.X R3, R100, R149, R99, 0x1, P0 ;  /* 0x0000009564037211 */ /* 0x000fea00000f0c63 */
[----:B-----5:R2:W-:Y:S04]  /*b040*/  ST.E.128 [R2.64], R20 ;  /* 0x0000001402007985 */ /* 0x0205e8000c101d06 */
.L_x_2635:
[----:B------:R-:W-:Y:S05]  /*b050*/  BSYNC B1 ;  /* 0x0000000000017941 */ /* 0x000fea0003800000 */
.L_x_2634:
        /* <DEDUP_REMOVED lines=94> */
.L_x_2643:
[----:B------:R-:W-:Y:S05]  /*b640*/  BSYNC B0 ;  /* 0x0000000000007941 */ /* 0x000fea0003800000 */
.L_x_2642:
        /* <DEDUP_REMOVED lines=92> */
.L_x_2645:
[----:B------:R-:W-:Y:S05]  /*bc10*/  BSYNC B0 ;  /* 0x0000000000007941 */ /* 0x000fea0003800000 */
.L_x_2644:
[C---:B--2---:R-:W-:Y:S04]  /*bc20*/  LEA R2, P0, R98.reuse, R148, 0x1 ;  /* 0x0000009462027211 */ /* 0x044fe800078008ff */
[----:B------:R-:W-:Y:S05]  /*bc30*/  LEA.HI.X R3, R98, R149, R97, 0x1, P0 ;  /* 0x0000009562037211 */ /* 0x000fea00000f0c61 */
[----:B-----5:R2:W-:Y:S04]  /*bc40*/  ST.E.128 [R2.64], R20 ;  /* 0x0000001402007985 */ /* 0x0205e8000c101d06 */
.L_x_2641:
[----:B------:R-:W-:Y:S05]  /*bc50*/  BSYNC B1 ;  /* 0x0000000000017941 */ /* 0x000fea0003800000 */
.L_x_2640:
        /* <DEDUP_REMOVED lines=94> */
.L_x_2649:
[----:B------:R-:W-:Y:S05]  /*c240*/  BSYNC B0 ;  /* 0x0000000000007941 */ /* 0x000fea0003800000 */
.L_x_2648:
[----:B------:R-:W-:Y:S01]  /*c250*/  IMAD.WIDE.U32 R4, R134, 0xe0, R148 ;  /* 0x000000e086047825 */ /* 0x000fe200078e0094 */
[----:B--2---:R-:W-:Y:S01]  /*c260*/  LEA R2, P0, R125, R142, 0x1 ;  /* 0x0000008e7d027211 */ /* 0x004fe200078008ff */
        /* <DEDUP_REMOVED lines=9> */
[----:B--2---:R-:W-:Y:S01]  /*c300*/  IMAD.MOV.U32 R5, RZ, RZ, RZ ;  /* 0x000000ffff057224 */ /* 0x004fe200078e00ff */
        /* <DEDUP_REMOVED lines=14> */
[----:B------:R-:W-:Y:S02]  /*c3f0*/  LEA R2, P0, R0, R2, 0x1 ;  /* 0x0000000200027211 */ /* 0x000fe400078008ff */
[----:B------:R-:W-:Y:S02]  /*c400*/  IADD3 R27, P2, R166, R5, RZ ;  /* 0x00000005a61b7210 */ /* 0x000fe40007f5e0ff */
[----:B------:R-:W-:Y:S02]  /*c410*/  LEA.HI.X.SX32 R3, R0, R3, 0x1, P0 ;  /* 0x0000000300037211 */ /* 0x000fe400000f0eff */
[----:B------:R-:W-:Y:S02]  /*c420*/  LEA.HI.X.SX32 R0, R5, R152, 0x1, P2 ;  /* 0x0000009805007211 */ /* 0x000fe400010f0eff */
[C---:B------:R-:W-:Y:S01]  /*c430*/  LEA R44, P0, R27.reuse, R144, 0x1 ;  /* 0x000000901b2c7211 */ /* 0x040fe200078008ff */
[----:B------:R-:W2:Y:S03]  /*c440*/  LD.E.128 R4, [R2.64] ;  /* 0x0000000602047980 */ /* 0x000ea6000c101d00 */
[----:B------:R-:W-:Y:S02]  /*c450*/  LEA.HI.X R45, R27, R145, R0, 0x1, P0 ;  /* 0x000000911b2d7211 */ /* 0x000fe400000f0c00 */
[----:B------:R-:W-:Y:S04]  /*c460*/  IADD3 R27, P0, R166, R29, RZ ;  /* 0x0000001da61b7210 */ /* 0x000fe80007f1e0ff */
[----:B------:R-:W3:Y:S01]  /*c470*/  LD.E.128 R44, [R44.64] ;  /* 0x000000062c2c7980 */ /* 0x000ee2000c101d00 */
[----:B------:R-:W-:Y:S01]  /*c480*/  LEA.HI.X.SX32 R0, R29, R152, 0x1, P0 ;  /* 0x000000981d007211 */ /* 0x000fe200000f0eff */
[----:B------:R-:W-:Y:S01]  /*c490*/  IMAD.U32 R29, R20, 0x10000, RZ ;  /* 0x00010000141d7824 */ /* 0x000fe200078e00ff */
        /* <DEDUP_REMOVED lines=9> */
[----:B------:R-:W-:Y:S01]  /*c530*/  IMAD.U32 R5, R6, 0x10000, RZ ;  /* 0x0001000006057824 */ /* 0x000fe200078e00ff */
[----:B---3--:R-:W-:Y:S01]  /*c540*/  SHF.L.U32 R27, R44, 0x10, RZ ;  /* 0x000000102c1b7819 */ /* 0x008fe200000006ff */
[C---:B------:R-:W-:Y:S01]  /*c550*/  IMAD.U32 R22, R46.reuse, 0x10000, RZ ;  /* 0x000100002e167824 */ /* 0x040fe200078e00ff */
[----:B------:R-:W-:Y:S01]  /*c560*/  SHF.L.U32 R7, R47, 0x10, RZ ;  /* 0x000000102f077819 */ /* 0x000fe200000006ff */
[----:B----4-:R-:W-:Y:S01]  /*c570*/  IMAD.U32 R24, R45, 0x10000, RZ ;  /* 0x000100002d187824 */ /* 0x010fe200078e00ff */
        /* <DEDUP_REMOVED lines=41> */
.L_x_2651:
[----:B------:R-:W-:Y:S05]  /*c810*/  BSYNC B0 ;  /* 0x0000000000007941 */ /* 0x000fea0003800000 */
.L_x_2650:
[C---:B--2---:R-:W-:Y:S04]  /*c820*/  LEA R2, P0, R96.reuse, R148, 0x1 ;  /* 0x0000009460027211 */ /* 0x044fe800078008ff */
[----:B------:R-:W-:Y:S05]  /*c830*/  LEA.HI.X R3, R96, R149, R95, 0x1, P0 ;  /* 0x0000009560037211 */ /* 0x000fea00000f0c5f */
[----:B-----5:R2:W-:Y:S04]  /*c840*/  ST.E.128 [R2.64], R20 ;  /* 0x0000001402007985 */ /* 0x0205e8000c101d06 */
.L_x_2647:
[----:B------:R-:W-:Y:S05]  /*c850*/  BSYNC B1 ;  /* 0x0000000000017941 */ /* 0x000fea0003800000 */
.L_x_2646:
[----:B--23--:R-:W2:Y:S02]  /*c860*/  LD.E R3, [R10.64+0xd0] ;  /* 0x0000d0060a037980 */ /* 0x00cea4000c101900 */
[----:B--2---:R-:W-:Y:S05]  /*c870*/  IMAD.U32 R3, R3, -0x40, RZ ;  /* 0xffffffc003037824 */ /* 0x004fea00078e00ff */
[C---:B------:R-:W-:Y:S02]  /*c880*/  LEA R146, P1, R3.reuse, R146, 0x1 ;  /* 0x0000009203927211 */ /* 0x040fe400078208ff */
[C---:B------:R-:W-:Y:S02]  /*c890*/  LEA R144, P0, R3.reuse, R144, 0x1 ;  /* 0x0000009003907211 */ /* 0x040fe400078008ff */
[C---:B------:R-:W-:Y:S02]  /*c8a0*/  LEA.HI.X.SX32 R147, R3.reuse, R147, 0x1, P1 ;  /* 0x0000009303937211 */ /* 0x040fe400008f0eff */
[----:B------:R-:W-:Y:S01]  /*c8b0*/  LEA.HI.X.SX32 R145, R3, R145, 0x1, P0 ;  /* 0x0000009103917211 */ /* 0x000fe200000f0eff */
[----:B------:R-:W-:-:S05]  /*c8c0*/  BRA `(.L_x_2603) ;  /* 0x0000058000007947 */ /* 0x000fca0003800000 */
.L_x_2585:
[----:B--2---:R-:W2:Y:S01]  /*c8d0*/  @P2 LD.E.128 R20, [R142.64] ;  /* 0x000000068e142980 */ /* 0x004ea2000c101d00 */
[C---:B------:R-:W-:Y:S04]  /*c8e0*/  ISETP.GE.AND P0, PT, R86.reuse, R225, PT ;  /* 0x000000e15600720c */ /* 0x040fe80003f06270 */
[----:B------:R-:W-:Y:S11]  /*c8f0*/  ISETP.GE.AND P0, PT, R86, R221, !P0 ;  /* 0x000000dd5600720c */ /* 0x000ff60004706270 */
[----:B------:R-:W-:Y:S02]  /*c900*/  @!UPT UIADD3 URZ, URZ, URZ, URZ ;  /* 0x0000003f3f3ff290 */ /* 0x000fe4000fffe03f */
[C---:B------:R-:W-:Y:S04]  /*c910*/  @P0 LEA R2, P1, R115.reuse, R142, 0x1 ;  /* 0x0000008e73020211 */ /* 0x040fe800078208ff */
[----:B------:R-:W-:Y:S02]  /*c920*/  @P0 LEA.HI.X R3, R115, R143, R114, 0x1, P1 ;  /* 0x0000008f73030211 */ /* 0x000fe400008f0c72 */
[C---:B------:R-:W-:Y:S04]  /*c930*/  @P0 LEA R32, P1, R77.reuse, R148, 0x1 ;  /* 0x000000944d200211 */ /* 0x040fe800078208ff */
[----:B------:R-:W-:Y:S02]  /*c940*/  @P0 LEA.HI.X R33, R77, R149, R78, 0x1, P1 ;  /* 0x000000954d210211 */ /* 0x000fe400008f0c4e */
[C---:B------:R-:W-:Y:S04]  /*c950*/  ISETP.GE.AND P1, PT, R85.reuse, R225, PT ;  /* 0x000000e15500720c */ /* 0x040fe80003f26270 */
[----:B------:R-:W-:Y:S01]  /*c960*/  ISETP.GE.AND P1, PT, R85, R221, !P1 ;  /* 0x000000dd5500720c */ /* 0x000fe20004f26270 */
[----:B--2---:R1:W-:Y:S04]  /*c970*/  @P2 ST.E.128 [R148.64], R20 ;  /* 0x0000001494002985 */ /* 0x0043e8000c101d06 */
[----:B------:R-:W2:Y:S04]  /*c980*/  @P2 LD.E.128 R4, [R142.64+0x80] ;  /* 0x000080068e042980 */ /* 0x000ea8000c101d00 */
[----:B--2---:R2:W-:Y:S04]  /*c990*/  @P2 ST.E.128 [R148.64+0x80], R4 ;  /* 0x0000800494002985 */ /* 0x0045e8000c101d06 */
[C---:B------:R-:W-:Y:S01]  /*c9a0*/  @P1 LEA R30, P2, R117.reuse, R142, 0x1 ;  /* 0x0000008e751e1211 */ /* 0x040fe200078408ff */
[----:B------:R-:W3:Y:S03]  /*c9b0*/  @P0 LD.E.128 R24, [R2.64] ;  /* 0x0000000602180980 */ /* 0x000ee6000c101d00 */
[----:B------:R-:W-:Y:S01]  /*c9c0*/  @P1 LEA.HI.X R31, R117, R143, R116, 0x1, P2 ;  /* 0x0000008f751f1211 */ /* 0x000fe200010f0c74 */
[----:B---3--:R-:W-:Y:S04]  /*c9d0*/  @P0 ST.E.128 [R32.64], R24 ;  /* 0x0000001820000985 */ /* 0x008fe8000c101d06 */
[----:B-1----:R-:W3:Y:S04]  /*c9e0*/  @P0 LD.E.128 R20, [R2.64+0x80] ;  /* 0x0000800602140980 */ /* 0x002ee8000c101d00 */
[----:B---3--:R1:W-:Y:S01]  /*c9f0*/  @P0 ST.E.128 [R32.64+0x80], R20 ;  /* 0x0000801420000985 */ /* 0x0083e2000c101d06 */
[C---:B------:R-:W-:Y:S03]  /*ca00*/  @P1 LEA R28, P0, R111.reuse, R148, 0x1 ;  /* 0x000000946f1c1211 */ /* 0x040fe600078008ff */
[----:B--2---:R-:W2:Y:S01]  /*ca10*/  @P1 LD.E.128 R4, [R30.64] ;  /* 0x000000061e041980 */ /* 0x004ea2000c101d00 */
[----:B------:R-:W-:Y:S02]  /*ca20*/  @P1 LEA.HI.X R29, R111, R149, R112, 0x1, P0 ;  /* 0x000000956f1d1211 */ /* 0x000fe400000f0c70 */
[C---:B------:R-:W-:Y:S04]  /*ca30*/  ISETP.GE.AND P0, PT, R84.reuse, R225, PT ;  /* 0x000000e15400720c */ /* 0x040fe80003f06270 */
[----:B------:R-:W-:Y:S11]  /*ca40*/  ISETP.GE.AND P0, PT, R84, R221, !P0 ;  /* 0x000000dd5400720c */ /* 0x000ff60004706270 */
[----:B------:R-:W-:Y:S02]  /*ca50*/  @!UPT UIADD3 URZ, URZ, URZ, URZ ;  /* 0x0000003f3f3ff290 */ /* 0x000fe4000fffe03f */
[----:B------:R-:W-:Y:S04]  /*ca60*/  @P0 IMAD.WIDE.U32 R2, R218, 0x60, R142 ;  /* 0x00000060da020825 */ /* 0x000fe800078e008e */
[----:B------:R-:W-:Y:S04]  /*ca70*/  @P0 IMAD R0, R219, 0x60, RZ ;  /* 0x00000060db000824 */ /* 0x000fe800078e02ff */
[----:B------:R-:W-:Y:S02]  /*ca80*/  @P0 IMAD.IADD R3, R3, 0x1, R0 ;  /* 0x0000000103030824 */ /* 0x000fe400078e0200 */
[----:B-1----:R-:W-:Y:S04]  /*ca90*/  @P0 IMAD.WIDE.U32 R32, R134, 0x60, R148 ;  /* 0x0000006086200825 */ /* 0x002fe800078e0094 */
[----:B------:R-:W-:Y:S04]  /*caa0*/  @P0 IMAD R0, R135, 0x60, RZ ;  /* 0x0000006087000824 */ /* 0x000fe800078e02ff */
[----:B------:R-:W-:Y:S01]  /*cab0*/  @P0 IMAD.IADD R33, R33, 0x1, R0 ;  /* 0x0000000121210824 */ /* 0x000fe200078e0200 */
[----:B--2---:R1:W-:Y:S04]  /*cac0*/  @P1 ST.E.128 [R28.64], R4 ;  /* 0x000000041c001985 */ /* 0x0043e8000c101d06 */
[----:B------:R-:W2:Y:S04]  /*cad0*/  @P1 LD.E.128 R24, [R30.64+0x80] ;  /* 0x000080061e181980 */ /* 0x000ea8000c101d00 */
[----:B--2---:R2:W-:Y:S01]  /*cae0*/  @P1 ST.E.128 [R28.64+0x80], R24 ;  /* 0x000080181c001985 */ /* 0x0045e2000c101d06 */
[C---:B------:R-:W-:Y:S03]  /*caf0*/  ISETP.GE.AND P1, PT, R182.reuse, R225, PT ;  /* 0x000000e1b600720c */ /* 0x040fe60003f26270 */
[----:B------:R-:W3:Y:S01]  /*cb00*/  @P0 LD.E.128 R20, [R2.64] ;  /* 0x0000000602140980 */ /* 0x000ee2000c101d00 */
[----:B------:R-:W-:Y:S11]  /*cb10*/  ISETP.GE.AND P1, PT, R182, R221, !P1 ;  /* 0x000000ddb600720c */ /* 0x000ff60004f26270 */
[----:B------:R-:W-:Y:S02]  /*cb20*/  @!UPT UIADD3 URZ, URZ, URZ, URZ ;  /* 0x0000003f3f3ff290 */ /* 0x000fe4000fffe03f */
[C---:B------:R-:W-:Y:S04]  /*cb30*/  @P1 LEA R30, P2, R119.reuse, R142, 0x1 ;  /* 0x0000008e771e1211 */ /* 0x040fe800078408ff */
[----:B------:R-:W-:Y:S01]  /*cb40*/  @P1 LEA.HI.X R31, R119, R143, R118, 0x1, P2 ;  /* 0x0000008f771f1211 */ /* 0x000fe200010f0c76 */
[----:B---3--:R3:W-:Y:S04]  /*cb50*/  @P0 ST.E.128 [R32.64], R20 ;  /* 0x0000001420000985 */ /* 0x0087e8000c101d06 */
[----:B-1----:R-:W4:Y:S04]  /*cb60*/  @P0 LD.E.128 R4, [R2.64+0x80] ;  /* 0x0000800602040980 */ /* 0x002f28000c101d00 */
[----:B----4-:R1:W-:Y:S01]  /*cb70*/  @P0 ST.E.128 [R32.64+0x80], R4 ;  /* 0x0000800420000985 */ /* 0x0103e2000c101d06 */
[C---:B--2---:R-:W-:Y:S03]  /*cb80*/  @P1 LEA R28, P0, R107.reuse, R148, 0x1 ;  /* 0x000000946b1c1211 */ /* 0x044fe600078008ff */
[----:B------:R-:W2:Y:S01]  /*cb90*/  @P1 LD.E.128 R24, [R30.64] ;  /* 0x000000061e181980 */ /* 0x000ea2000c101d00 */
[----:B------:R-:W-:Y:S02]  /*cba0*/  @P1 LEA.HI.X R29, R107, R149, R108, 0x1, P0 ;  /* 0x000000956b1d1211 */ /* 0x000fe400000f0c6c */
[C---:B------:R-:W-:Y:S04]  /*cbb0*/  ISETP.GE.AND P0, PT, R181.reuse, R225, PT ;  /* 0x000000e1b500720c */ /* 0x040fe80003f06270 */
[----:B------:R-:W-:Y:S11]  /*cbc0*/  ISETP.GE.AND P0, PT, R181, R221, !P0 ;  /* 0x000000ddb500720c */ /* 0x000ff60004706270 */
[----:B------:R-:W-:Y:S02]  /*cbd0*/  @!UPT UIADD3 URZ, URZ, URZ, URZ ;  /* 0x0000003f3f3ff290 */ /* 0x000fe4000fffe03f */
[----:B------:R-:W-:Y:S04]  /*cbe0*/  @P0 IMAD.WIDE.U32 R2, R218, 0xa0, R142 ;  /* 0x000000a0da020825 */ /* 0x000fe800078e008e */
[----:B------:R-:W-:Y:S04]  /*cbf0*/  @P0 IMAD R0, R219, 0xa0, RZ ;  /* 0x000000a0db000824 */ /* 0x000fe800078e02ff */
[----:B------:R-:W-:Y:S02]  /*cc00*/  @P0 IMAD.IADD R3, R3, 0x1, R0 ;  /* 0x0000000103030824 */ /* 0x000fe400078e0200 */
[----:B------:R-:W-:Y:S01]  /*cc10*/  @P0 IMAD R0, R135, 0xa0, RZ ;  /* 0x000000a087000824 */ /* 0x000fe200078e02ff */
[----:B--2---:R-:W-:Y:S04]  /*cc20*/  @P1 ST.E.128 [R28.64], R24 ;  /* 0x000000181c001985 */ /* 0x004fe8000c101d06 */
[----:B---3--:R2:W3:Y:S02]  /*cc30*/  @P1 LD.E.128 R20, [R30.64+0x80] ;  /* 0x000080061e141980 */ /* 0x0084e4000c101d00 */
[----:B--2---:R-:W-:Y:S04]  /*cc40*/  @P0 IMAD.WIDE.U32 R30, R134, 0xa0, R148 ;  /* 0x000000a0861e0825 */ /* 0x004fe800078e0094 */
[----:B------:R-:W-:Y:S01]  /*cc50*/  @P0 IMAD.IADD R31, R31, 0x1, R0 ;  /* 0x000000011f1f0824 */ /* 0x000fe200078e0200 */
[----:B---3--:R2:W-:Y:S01]  /*cc60*/  @P1 ST.E.128 [R28.64+0x80], R20 ;  /* 0x000080141c001985 */ /* 0x0085e2000c101d06 */
[C---:B------:R-:W-:Y:S03]  /*cc70*/  ISETP.GE.AND P1, PT, R180.reuse, R225, PT ;  /* 0x000000e1b400720c */ /* 0x040fe60003f26270 */
[----:B-1----:R-:W3:Y:S01]  /*cc80*/  @P0 LD.E.128 R4, [R2.64] ;  /* 0x0000000602040980 */ /* 0x002ee2000c101d00 */
[----:B------:R-:W-:Y:S11]  /*cc90*/  ISETP.GE.AND P1, PT, R180, R221, !P1 ;  /* 0x000000ddb400720c */ /* 0x000ff60004f26270 */
[----:B------:R-:W-:Y:S02]  /*cca0*/  @!UPT UIADD3 URZ, URZ, URZ, URZ ;  /* 0x0000003f3f3ff290 */ /* 0x000fe4000fffe03f */
[----:B------:R-:W-:Y:S02]  /*ccb0*/  @P1 IMAD R0, R219, 0xc0, RZ ;  /* 0x000000c0db001824 */ /* 0x000fe400078e02ff */
[----:B--2---:R-:W-:Y:S04]  /*ccc0*/  @P1 IMAD.WIDE.U32 R28, R218, 0xc0, R142 ;  /* 0x000000c0da1c1825 */ /* 0x004fe800078e008e */
[----:B------:R-:W-:Y:S02]  /*ccd0*/  @P1 IMAD.IADD R29, R29, 0x1, R0 ;  /* 0x000000011d1d1824 */ /* 0x000fe400078e0200 */
[----:B------:R-:W-:Y:S01]  /*cce0*/  @P1 IMAD R0, R135, 0xc0, RZ ;  /* 0x000000c087001824 */ /* 0x000fe200078e02ff */
[----:B---3--:R-:W-:Y:S04]  /*ccf0*/  @P0 ST.E.128 [R30.64], R4 ;  /* 0x000000041e000985 */ /* 0x008fe8000c101d06 */
[----:B------:R1:W2:Y:S02]  /*cd00*/  @P0 LD.E.128 R24, [R2.64+0x80] ;  /* 0x0000800602180980 */ /* 0x0002a4000c101d00 */
[----:B-1----:R-:W-:Y:S04]  /*cd10*/  @P1 IMAD.WIDE.U32 R2, R134, 0xc0, R148 ;  /* 0x000000c086021825 */ /* 0x002fe800078e0094 */
[----:B------:R-:W-:Y:S01]  /*cd20*/  @P1 IMAD.IADD R3, R3, 0x1, R0 ;  /* 0x0000000103031824 */ /* 0x000fe200078e0200 */
[----:B--2---:R1:W-:Y:S01]  /*cd30*/  @P0 ST.E.128 [R30.64+0x80], R24 ;  /* 0x000080181e000985 */ /* 0x0043e2000c101d06 */
[C---:B------:R-:W-:Y:S03]  /*cd40*/  ISETP.GE.AND P0, PT, R178.reuse, R225, PT ;  /* 0x000000e1b200720c */ /* 0x040fe60003f06270 */
[----:B------:R-:W2:Y:S01]  /*cd50*/  @P1 LD.E.128 R20, [R28.64] ;  /* 0x000000061c141980 */ /* 0x000ea2000c101d00 */
[----:B------:R-:W-:Y:S11]  /*cd60*/  ISETP.GE.AND P0, PT, R178, R221, !P0 ;  /* 0x000000ddb200720c */ /* 0x000ff60004706270 */
[----:B------:R-:W-:Y:S02]  /*cd70*/  @!UPT UIADD3 URZ, URZ, URZ, URZ ;  /* 0x0000003f3f3ff290 */ /* 0x000fe4000fffe03f */
[----:B------:R-:W-:Y:S02]  /*cd80*/  @P0 IMAD R0, R219, 0xe0, RZ ;  /* 0x000000e0db000824 */ /* 0x000fe400078e02ff */
[----:B-1----:R-:W-:Y:S04]  /*cd90*/  @P0 IMAD.WIDE.U32 R30, R218, 0xe0, R142 ;  /* 0x000000e0da1e0825 */ /* 0x002fe800078e008e */
[----:B------:R-:W-:Y:S02]  /*cda0*/  @P0 IMAD.IADD R31, R31, 0x1, R0 ;  /* 0x000000011f1f0824 */ /* 0x000fe400078e0200 */
[----:B------:R-:W-:Y:S01]  /*cdb0*/  @P0 IMAD R0, R135, 0xe0, RZ ;  /* 0x000000e087000824 */ /* 0x000fe200078e02ff */
[----:B--2---:R1:W-:Y:S04]  /*cdc0*/  @P1 ST.E.128 [R2.64], R20 ;  /* 0x0000001402001985 */ /* 0x0043e8000c101d06 */
[----:B------:R2:W3:Y:S02]  /*cdd0*/  @P1 LD.E.128 R4, [R28.64+0x80] ;  /* 0x000080061c041980 */ /* 0x0004e4000c101d00 */
[----:B--2---:R-:W-:Y:S04]  /*cde0*/  @P0 IMAD.WIDE.U32 R28, R134, 0xe0, R148 ;  /* 0x000000e0861c0825 */ /* 0x004fe800078e0094 */
[----:B------:R-:W-:Y:S01]  /*cdf0*/  @P0 IMAD.IADD R29, R29, 0x1, R0 ;  /* 0x000000011d1d0824 */ /* 0x000fe200078e0200 */
[----:B---3--:R2:W-:Y:S04]  /*ce00*/  @P1 ST.E.128 [R2.64+0x80], R4 ;  /* 0x0000800402001985 */ /* 0x0085e8000c101d06 */
[----:B------:R-:W3:Y:S04]  /*ce10*/  @P0 LD.E.128 R24, [R30.64] ;  /* 0x000000061e180980 */ /* 0x000ee8000c101d00 */
[----:B---3--:R2:W-:Y:S04]  /*ce20*/  @P0 ST.E.128 [R28.64], R24 ;  /* 0x000000181c000985 */ /* 0x0085e8000c101d06 */
[----:B-1----:R-:W3:Y:S04]  /*ce30*/  @P0 LD.E.128 R20, [R30.64+0x80] ;  /* 0x000080061e140980 */ /* 0x002ee8000c101d00 */
[----:B---3--:R2:W-:Y:S02]  /*ce40*/  @P0 ST.E.128 [R28.64+0x80], R20 ;  /* 0x000080141c000985 */ /* 0x0085e4000c101d06 */
.L_x_2603:
[----:B------:R-:W-:Y:S05]  /*ce50*/  BSYNC B2 ;  /* 0x0000000000027941 */ /* 0x000fea0003800000 */
.L_x_2584:
[----:B------:R-:W-:Y:S01]  /*ce60*/  ISETP.NE.U32.AND P1, PT, R236, RZ, PT ;  /* 0x000000ffec00720c */ /* 0x000fe20003f25070 */
[----:B--2---:R-:W2:Y:S01]  /*ce70*/  LD.E R3, [R10.64+0x128] ;  /* 0x000128060a037980 */ /* 0x004ea2000c101900 */
[----:B------:R-:W-:Y:S02]  /*ce80*/  BSSY B0, `(.L_x_2652) ;  /* 0x000005f000007945 */ /* 0x000fe40003800000 */
[----:B------:R-:W-:Y:S01]  /*ce90*/  ISETP.NE.AND.EX P1, PT, R237, RZ, PT, P1 ;  /* 0x000000ffed00720c */ /* 0x000fe20003f25310 */
[----:B--2---:R-:W-:Y:S05]  /*cea0*/  IMAD.U32 R3, R3, -0x80, RZ ;  /* 0xffffff8003037824 */ /* 0x004fea00078e00ff */
[C---:B-1----:R-:W-:Y:S04]  /*ceb0*/  LEA R142, P0, R3.reuse, R142, 0x1 ;  /* 0x0000008e038e7211 */ /* 0x042fe800078008ff */
        /* <DEDUP_REMOVED lines=10> */
[----:B------:R-:W4:Y:S01]  /*cf60*/  LD.E.64 R22, [R10.64+0x20] ;  /* 0x000020060a167980 */ /* 0x000f22000c101b00 */
        /* <DEDUP_REMOVED lines=13> */
[----:B------:R-:W5:Y:S04]  /*d040*/  LD.E.64 R20, [R10.64+0x28] ;  /* 0x000028060a147980 */ /* 0x000f68000c101b00 */
        /* <DEDUP_REMOVED lines=45> */
[----:B-----5:R-:W-:Y:S04]  /*d320*/  IMAD.WIDE.U32 R22, R6, R20, R22 ;  /* 0x0000001406167225 */ /* 0x020fe800078e0016 */
        /* <DEDUP_REMOVED lines=12> */
.L_x_2653:
        /* <DEDUP_REMOVED lines=8> */
.L_x_2654:
[----:B------:R-:W-:Y:S05]  /*d470*/  BSYNC B0 ;  /* 0x0000000000007941 */ /* 0x000fea0003800000 */
.L_x_2652:
[----:B------:R-:W-:Y:S04]  /*d480*/  IADD3 R13, R13, -0x1, RZ ;  /* 0xffffffff0d0d7810 */ /* 0x000fe80007ffe0ff */
[----:B------:R-:W-:Y:S11]  /*d490*/  ISETP.GT.AND P0, PT, R13, R113, PT ;  /* 0x000000710d00720c */ /* 0x000ff60003f04270 */
[----:B------:R-:W-:Y:S02]  /*d4a0*/  @!UPT UIADD3 URZ, URZ, URZ, URZ ;  /* 0x0000003f3f3ff290 */ /* 0x000fe4000fffe03f */
[----:B------:R-:W-:-:S05]  /*d4b0*/  @P0 BRA `(.L_x_2655) ;  /* 0xffff57d000000947 */ /* 0x000fca000383ffff */
.L_x_2583:
        /* <DEDUP_REMOVED lines=9> */
[----:B------:R-:W2:Y:S01]  /*d550*/  LD.E.64 R6, [R10.64+0xf0] ;  /* 0x0000f0060a067980 */ /* 0x000ea2000c101b00 */
[----:B------:R-:W-:-:S03]  /*d560*/  IMAD.MOV.U32 R2, RZ, RZ, RZ ;  /* 0x000000ffff027224 */ /* 0x000fc600078e00ff */
[----:B-----5:R-:W3:Y:S04]  /*d570*/  LD.E.U8 R0, [R10.64+0x1b3] ;  /* 0x0001b3060a007980 */ /* 0x020ee8000c101100 */
[----:B------:R1:W5:Y:S04]  /*d580*/  LD.E.64 R34, [R10.64+0x148] ;  /* 0x000148060a227980 */ /* 0x000368000c101b00 */
[----:B------:R1:W5:Y:S01]  /*d590*/  LD.E.64 R32, [R10.64+0x150] ;  /* 0x000150060a207980 */ /* 0x000362000c101b00 */
[----:B--2---:R-:W-:-:S04]  /*d5a0*/  ISETP.NE.U32.AND P1, PT, R6, RZ, PT ;  /* 0x000000ff0600720c */ /* 0x004fc80003f25070 */
[----:B------:R-:W-:-:S13]  /*d5b0*/  ISETP.NE.AND.EX P1, PT, R7, RZ, PT, P1 ;  /* 0x000000ff0700720c */ /* 0x000fda0003f25310 */
[----:B------:R-:W-:-:S04]  /*d5c0*/  @P1 LEA R14, P0, R230, R6, 0x2 ;  /* 0x00000006e60e1211 */ /* 0x000fc800078010ff */
[----:B------:R-:W-:-:S05]  /*d5d0*/  @P1 LEA.HI.X R15, R230, R7, R81, 0x2, P0 ;  /* 0x00000007e60f1211 */ /* 0x000fca00000f1451 */
[----:B------:R-:W2:Y:S01]  /*d5e0*/  @P1 LD.E R2, [R14.64] ;  /* 0x000000060e021980 */ /* 0x000ea2000c101900 */
[-C--:B------:R-:W-:Y:S02]  /*d5f0*/  IADD3 R5, P1, R5, R188.reuse, RZ ;  /* 0x000000bc05057210 */ /* 0x080fe40007f3e0ff */
[----:B------:R-:W-:Y:S02]  /*d600*/  LEA.HI R12, R3, R3, RZ, 0x1 ;  /* 0x00000003030c7211 */ /* 0x000fe400078f08ff */
[C---:B------:R-:W-:Y:S01]  /*d610*/  LEA R7, P0, R190.reuse, R188, 0x5 ;  /* 0x000000bcbe077211 */ /* 0x040fe200078028ff */
[----:B------:R-:W-:Y:S01]  /*d620*/  IMAD.X R6, R9, 0x1, R185, P1 ;  /* 0x0000000109067824 */ /* 0x000fe200008e06b9 */
[----:B------:R-:W-:Y:S02]  /*d630*/  LEA R42, P1, R5, R192, 0x1 ;  /* 0x000000c0052a7211 */ /* 0x000fe400078208ff */
[----:B------:R-:W-:Y:S02]  /*d640*/  SHF.R.S32.HI R9, RZ, 0x1, R12 ;  /* 0x00000001ff097819 */ /* 0x000fe4000001140c */
[----:B------:R-:W-:-:S02]  /*d650*/  LEA.HI.X R8, R190, R185, R191, 0x5, P0 ;  /* 0x000000b9be087211 */ /* 0x000fc400000f2cbf */
[----:B---3--:R-:W-:Y:S01]  /*d660*/  ISETP.NE.AND P4, PT, R0, RZ, PT ;  /* 0x000000ff0000720c */ /* 0x008fe20003f85270 */
[----:B------:R-:W-:Y:S01]  /*d670*/  IMAD.MOV.U32 R184, RZ, RZ, R188 ;  /* 0x000000ffffb87224 */ /* 0x000fe200078e00bc */
[-C--:B------:R-:W-:Y:S02]  /*d680*/  LEA R44, P2, R188, R192.reuse, 0x1 ;  /* 0x000000c0bc2c7211 */ /* 0x080fe400078408ff */
[----:B------:R-:W-:Y:S02]  /*d690*/  LEA R36, P0, R7, R192, 0x1 ;  /* 0x000000c007247211 */ /* 0x000fe400078008ff */
[----:B------:R-:W-:Y:S01]  /*d6a0*/  LEA.HI.X R43, R5, R193, R6, 0x1, P1 ;  /* 0x000000c1052b7211 */ /* 0x000fe200008f0c06 */
[----:B------:R-:W-:Y:S01]  /*d6b0*/  IMAD R6, R186, R9, R83 ;  /* 0x00000009ba067224 */ /* 0x000fe200078e0253 */
[-CC-:B------:R-:W-:Y:S01]  /*d6c0*/  LEA.HI.X R45, R188, R193.reuse, R185.reuse, 0x1, P2 ;  /* 0x000000c1bc2d7211 */ /* 0x180fe200010f0cb9 */
[----:B------:R-:W-:Y:S01]  /*d6d0*/  IMAD R4, R191, 0x30, RZ ;  /* 0x00000030bf047824 */ /* 0x000fe200078e02ff */
[----:B------:R-:W-:Y:S01]  /*d6e0*/  LEA.HI.X R37, R7, R193, R8, 0x1, P0 ;  /* 0x000000c107257211 */ /* 0x000fe200000f0c08 */
        /* <DEDUP_REMOVED lines=19> */
[----:B------:R1:W5:Y:S01]  /*d820*/  LD.E.128 R20, [R44.64] ;  /* 0x000000062c147980 */ /* 0x000362000c101d00 */
[----:B------:R-:W-:Y:S01]  /*d830*/  ISETP.GE.AND P2, PT, R18, R3, PT ;  /* 0x000000031200720c */ /* 0x000fe20003f46270 */
[C---:B------:R-:W-:Y:S01]  /*d840*/  IMAD.SHL.U32 R31, R24.reuse, 0x2, RZ ;  /* 0x00000002181f7824 */ /* 0x040fe200078e00ff */
[----:B------:R-:W-:Y:S01]  /*d850*/  SHF.L.U64.HI R5, R24, 0x1, R25 ;  /* 0x0000000118057819 */ /* 0x000fe20000010219 */
[----:B------:R-:W-:Y:S03]  /*d860*/  BSSY B0, `(.L_x_2661) ;  /* 0x000002c000007945 */ /* 0x000fe60003800000 */
[----:B-----5:R-:W-:-:S02]  /*d870*/  IADD3 R28, P1, R34, R31, RZ ;  /* 0x0000001f221c7210 */ /* 0x020fc40007f3e0ff */
[----:B------:R-:W-:-:S03]  /*d880*/  IADD3 R30, P0, R32, R31, RZ ;  /* 0x0000001f201e7210 */ /* 0x000fc60007f1e0ff */
[--C-:B------:R-:W-:Y:S02]  /*d890*/  IMAD.X R29, R35, 0x1, R5.reuse, P1 ;  /* 0x00000001231d7824 */ /* 0x100fe400008e0605 */
[----:B------:R-:W-:Y:S01]  /*d8a0*/  IMAD.X R31, R33, 0x1, R5, P0 ;  /* 0x00000001211f7824 */ /* 0x000fe200000e0605 */
[----:B------:R-:W-:Y:S05]  /*d8b0*/  @P2 BRA `(.L_x_2662) ;  /* 0x0000026000002947 */ /* 0x000fea0003800000 */
[----:B------:R-:W2:Y:S04]  /*d8c0*/  LD.E.64 R4, [R30.64] ;  /* 0x000000061e047980 */ /* 0x000ea8000c101b00 */
[----:B------:R-:W3:Y:S01]  /*d8d0*/  LD.E.64 R6, [R28.64] ;  /* 0x000000061c067980 */ /* 0x000ee2000c101b00 */
[C---:B------:R-:W-:Y:S01]  /*d8e0*/  SHF.L.U32 R2, R21.reuse, 0x10, RZ ;  /* 0x0000001015027819 */ /* 0x040fe200000006ff */
[----:B------:R-:W-:Y:S01]  /*d8f0*/  IMAD.U32 R16, R22, 0x10000, RZ ;  /* 0x0001000016107824 */ /* 0x000fe200078e00ff */
[----:B------:R-:W-:-:S02]  /*d900*/  LOP3.LUT R0, R21, 0xffff0000, RZ, 0xc0, !PT ;  /* 0xffff000015007812 */ /* 0x000fc400078ec0ff */
[C---:B------:R-:W-:Y:S02]  /*d910*/  SHF.L.U32 R27, R23.reuse, 0x10, RZ ;  /* 0x00000010171b7819 */ /* 0x040fe400000006ff */
[C---:B------:R-:W-:Y:S02]  /*d920*/  SHF.L.U32 R8, R20.reuse, 0x10, RZ ;  /* 0x0000001014087819 */ /* 0x040fe400000006ff */
[----:B------:R-:W-:Y:S02]  /*d930*/  LOP3.LUT R23, R23, 0xffff0000, RZ, 0xc0, !PT ;  /* 0xffff000017177812 */ /* 0x000fe400078ec0ff */
[----:B------:R-:W-:Y:S02]  /*d940*/  LOP3.LUT R20, R20, 0xffff0000, RZ, 0xc0, !PT ;  /* 0xffff000014147812 */ /* 0x000fe400078ec0ff */
[----:B------:R-:W-:Y:S02]  /*d950*/  LOP3.LUT R26, R22, 0xffff0000, RZ, 0xc0, !PT ;  /* 0xffff0000161a7812 */ /* 0x000fe400078ec0ff */
[----:B--2---:R-:W-:-:S02]  /*d960*/  LOP3.LUT R15, R4, 0xffff0000, RZ, 0xc0, !PT ;  /* 0xffff0000040f7812 */ /* 0x004fc400078ec0ff */
[----:B------:R-:W-:Y:S02]  /*d970*/  LOP3.LUT R12, R5, 0xffff0000, RZ, 0xc0, !PT ;  /* 0xffff0000050c7812 */ /* 0x000fe400078ec0ff */
[----:B---3--:R-:W-:Y:S01]  /*d980*/  LOP3.LUT R21, R6, 0xffff0000, RZ, 0xc0, !PT ;  /* 0xffff000006157812 */ /* 0x008fe200078ec0ff */
[C---:B------:R-:W-:Y:S01]  /*d990*/  FMUL.FTZ R13, R0.reuse, R15 ;  /* 0x0000000f000d7220 */ /* 0x040fe20000410000 */
[----:B------:R-:W-:Y:S01]  /*d9a0*/  LOP3.LUT R14, R7, 0xffff0000, RZ, 0xc0, !PT ;  /* 0xffff0000070e7812 */ /* 0x000fe200078ec0ff */
[----:B------:R-:W-:Y:S01]  /*d9b0*/  FMUL.FTZ R22, R23, R12 ;  /* 0x0000000c17167220 */ /* 0x000fe20000410000 */
[----:B------:R-:W-:Y:S01]  /*d9c0*/  SHF.L.U32 R5, R5, 0x10, RZ ;  /* 0x0000001005057819 */ /* 0x000fe200000006ff */
[-C--:B------:R-:W-:Y:S01]  /*d9d0*/  FMUL.FTZ R0, R0, R21.reuse ;  /* 0x0000001500007220 */ /* 0x080fe20000410000 */
[----:B------:R-:W-:Y:S01]  /*d9e0*/  SHF.L.U32 R7, R7, 0x10, RZ ;  /* 0x0000001007077819 */ /* 0x000fe200000006ff */
[C---:B------:R-:W-:Y:S02]  /*d9f0*/  FFMA.FTZ R13, R2.reuse, R21, -R13 ;  /* 0x00000015020d7223 */ /* 0x040fe4000001080d */
[----:B------:R-:W-:Y:S01]  /*da00*/  FFMA.FTZ R0, R2, R15, R0 ;  /* 0x0000000f02007223 */ /* 0x000fe20000010000 */
[----:B------:R-:W-:Y:S01]  /*da10*/  SHF.L.U32 R15, R4, 0x10, RZ ;  /* 0x00000010040f7819 */ /* 0x000fe200000006ff */
[----:B------:R-:W-:-:S02]  /*da20*/  IMAD.U32 R21, R6, 0x10000, RZ ;  /* 0x0001000006157824 */ /* 0x000fc400078e00ff */
[-C--:B------:R-:W-:Y:S02]  /*da30*/  FMUL.FTZ R23, R23, R14.reuse ;  /* 0x0000000e17177220 */ /* 0x080fe40000410000 */
[----:B------:R-:W-:Y:S02]  /*da40*/  FMUL.FTZ R2, R20, R15 ;  /* 0x0000000f14027220 */ /* 0x000fe40000410000 */
[----:B------:R-:W-:Y:S02]  /*da50*/  FMUL.FTZ R4, R26, R5 ;  /* 0x000000051a047220 */ /* 0x000fe40000410000 */
[----:B------:R-:W-:Y:S02]  /*da60*/  FMUL.FTZ R20, R20, R21 ;  /* 0x0000001514147220 */ /* 0x000fe40000410000 */
[----:B------:R-:W-:Y:S02]  /*da70*/  FMUL.FTZ R26, R26, R7 ;  /* 0x000000071a1a7220 */ /* 0x000fe40000410000 */
[----:B------:R-:W-:-:S02]  /*da80*/  FFMA.FTZ R22, R27, R14, -R22 ;  /* 0x0000000e1b167223 */ /* 0x000fc40000010816 */
[----:B------:R-:W-:Y:S02]  /*da90*/  FFMA.FTZ R23, R27, R12, R23 ;  /* 0x0000000c1b177223 */ /* 0x000fe40000010017 */
[----:B------:R-:W-:Y:S01]  /*daa0*/  FFMA.FTZ R2, R8, R21, -R2 ;  /* 0x0000001508027223 */ /* 0x000fe20000010802 */
[----:B------:R-:W-:Y:S01]  /*dab0*/  F2FP.BF16.PACK_AB R21, R0, R13 ;  /* 0x0000000d0015723e */ /* 0x000fe200000010ff */
[----:B------:R-:W-:Y:S01]  /*dac0*/  FFMA.FTZ R15, R8, R15, R20 ;  /* 0x0000000f080f7223 */ /* 0x000fe20000010014 */
[----:B------:R-:W-:Y:S01]  /*dad0*/  F2FP.BF16.PACK_AB R23, R23, R22 ;  /* 0x000000161717723e */ /* 0x000fe200000010ff */
[C---:B------:R-:W-:Y:S02]  /*dae0*/  FFMA.FTZ R4, R16.reuse, R7, -R4 ;  /* 0x0000000710047223 */ /* 0x040fe40000010804 */
[----:B------:R-:W-:Y:S01]  /*daf0*/  FFMA.FTZ R5, R16, R5, R26 ;  /* 0x0000000510057223 */ /* 0x000fe2000001001a */
[----:B------:R-:W-:-:S04]  /*db00*/  F2FP.BF16.PACK_AB R20, R15, R2 ;  /* 0x000000020f14723e */ /* 0x000fc800000010ff */
[----:B------:R-:W-:Y:S02]  /*db10*/  F2FP.BF16.PACK_AB R22, R5, R4 ;  /* 0x000000040516723e */ /* 0x000fe400000010ff */
.L_x_2662:
[----:B------:R-:W-:Y:S05]  /*db20*/  BSYNC B0 ;  /* 0x0000000000007941 */ /* 0x000fea0003800000 */
.L_x_2661:
[----:B------:R2:W-:Y:S04]  /*db30*/  STS.128 [R233], R20 ;  /* 0x00000014e9007388 */ /* 0x0005e80000000c00 */
[----:B------:R2:W5:Y:S01]  /*db40*/  LD.E.128 R12, [R44.64+0x80] ;  /* 0x000080062c0c7980 */ /* 0x000562000c101d00 */
[----:B------:R-:W-:Y:S01]  /*db50*/  IADD3 R0, R18, 0x40, RZ ;  /* 0x0000004012007810 */ /* 0x000fe20007ffe0ff */
[----:B------:R-:W-:Y:S03]  /*db60*/  BSSY B0, `(.L_x_2663) ;  /* 0x000002a000007945 */ /* 0x000fe60003800000 */
[----:B------:R-:W-:-:S13]  /*db70*/  ISETP.GE.AND P0, PT, R0, R3, PT ;  /* 0x000000030000720c */ /* 0x000fda0003f06270 */
[----:B------:R-:W-:Y:S05]  /*db80*/  @P0 BRA `(.L_x_2664) ;  /* 0x0000027000000947 */ /* 0x000fea0003800000 */
[----:B------:R-:W3:Y:S04]  /*db90*/  LD.E.64 R4, [R30.64+0x40] ;  /* 0x000040061e047980 */ /* 0x000ee8000c101b00 */
[----:B------:R-:W4:Y:S01]  /*dba0*/  LD.E.64 R6, [R28.64+0x40] ;  /* 0x000040061c067980 */ /* 0x000f22000c101b00 */
[C---:B-----5:R-:W-:Y:S01]  /*dbb0*/  SHF.L.U32 R27, R15.reuse, 0x10, RZ ;  /* 0x000000100f1b7819 */ /* 0x060fe200000006ff */
[----:B--2---:R-:W-:Y:S01]  /*dbc0*/  IMAD.U32 R20, R14, 0x10000, RZ ;  /* 0x000100000e147824 */ /* 0x004fe200078e00ff */
        /* <DEDUP_REMOVED lines=35> */
.L_x_2664:
[----:B------:R-:W-:Y:S05]  /*de00*/  BSYNC B0 ;  /* 0x0000000000007941 */ /* 0x000fea0003800000 */
.L_x_2663:
[----:B-----5:R3:W-:Y:S02]  /*de10*/  STS.128 [R233+0x2000], R12 ;  /* 0x0020000ce9007388 */ /* 0x0207e40000000c00 */
.L_x_2660:
[----:B------:R-:W-:Y:S05]  /*de20*/  BSYNC B1 ;  /* 0x0000000000017941 */ /* 0x000fea0003800000 */
.L_x_2659:
[----:B------:R-:W-:Y:S01]  /*de30*/  IADD3 R0, R186, 0x10, RZ ;  /* 0x00000010ba007810 */ /* 0x000fe20007ffe0ff */
[----:B------:R-:W-:Y:S03]  /*de40*/  BSSY B1, `(.L_x_2665) ;  /* 0x0000067000017945 */ /* 0x000fe60003800000 */
[----:B------:R-:W-:-:S04]  /*de50*/  ISETP.GE.AND P0, PT, R0, R17, PT ;  /* 0x000000110000720c */ /* 0x000fc80003f06270 */
[----:B------:R-:W-:-:S13]  /*de60*/  ISETP.LT.OR P0, PT, R68, -0x87, P0 ;  /* 0xffffff794400780c */ /* 0x000fda0000701670 */
[----:B------:R-:W-:Y:S05]  /*de70*/  @P0 BRA `(.L_x_2666) ;  /* 0x0000063000000947 */ /* 0x000fea0003800000 */
[----:B---3--:R3:W5:Y:S01]  /*de80*/  LD.E.128 R12, [R42.64] ;  /* 0x000000062a0c7980 */ /* 0x008762000c101d00 */
[C---:B------:R-:W-:Y:S01]  /*de90*/  IADD3 R5, P0, R41.reuse, R24, RZ ;  /* 0x0000001829057210 */ /* 0x040fe20007f1e0ff */
[----:B------:R-:W-:Y:S03]  /*dea0*/  BSSY B0, `(.L_x_2667) ;  /* 0x0000032000007945 */ /* 0x000fe60003800000 */
[----:B------:R-:W-:Y:S01]  /*deb0*/  LEA.HI.X.SX32 R2, R41, R25, 0x1, P0 ;  /* 0x0000001929027211 */ /* 0x000fe200000f0eff */
[C---:B------:R-:W-:Y:S01]  /*dec0*/  IMAD.SHL.U32 R41, R5.reuse, 0x2, RZ ;  /* 0x0000000205297824 */ /* 0x040fe200078e00ff */
[----:B------:R-:W-:Y:S02]  /*ded0*/  ISETP.GE.AND P0, PT, R18, R3, PT ;  /* 0x000000031200720c */ /* 0x000fe40003f06270 */
[----:B------:R-:W-:Y:S02]  /*dee0*/  SHF.L.U64.HI R5, R5, 0x1, R2 ;  /* 0x0000000105057819 */ /* 0x000fe40000010202 */
[----:B-----5:R-:W-:-:S02]  /*def0*/  IADD3 R30, P2, R34, R41, RZ ;  /* 0x00000029221e7210 */ /* 0x020fc40007f5e0ff */
[----:B------:R-:W-:-:S03]  /*df00*/  IADD3 R40, P1, R32, R41, RZ ;  /* 0x0000002920287210 */ /* 0x000fc60007f3e0ff */
[--C-:B------:R-:W-:Y:S02]  /*df10*/  IMAD.X R31, R35, 0x1, R5.reuse, P2 ;  /* 0x00000001231f7824 */ /* 0x100fe400010e0605 */
[----:B------:R-:W-:Y:S02]  /*df20*/  IMAD.X R41, R33, 0x1, R5, P1 ;  /* 0x0000000121297824 */ /* 0x000fe400008e0605 */
[----:B------:R-:W-:Y:S05]  /*df30*/  @P0 BRA `(.L_x_2668) ;  /* 0x0000028000000947 */ /* 0x000fea0003800000 */
[----:B------:R-:W4:Y:S04]  /*df40*/  LD.E.64 R4, [R40.64] ;  /* 0x0000000628047980 */ /* 0x000f28000c101b00 */
[----:B------:R-:W5:Y:S01]  /*df50*/  LD.E.64 R6, [R30.64] ;  /* 0x000000061e067980 */ /* 0x000f62000c101b00 */
[----:B------:R-:W-:Y:S01]  /*df60*/  LOP3.LUT R2, R13, 0xffff0000, RZ, 0xc0, !PT ;  /* 0xffff00000d027812 */ /* 0x000fe200078ec0ff */
[----:B------:R-:W-:Y:S01]  /*df70*/  IMAD.U32 R29, R15, 0x10000, RZ ;  /* 0x000100000f1d7824 */ /* 0x000fe200078e00ff */
[----:B------:R-:W-:-:S02]  /*df80*/  SHF.L.U32 R8, R13, 0x10, RZ ;  /* 0x000000100d087819 */ /* 0x000fc400000006ff */
[C---:B------:R-:W-:Y:S02]  /*df90*/  SHF.L.U32 R13, R12.reuse, 0x10, RZ ;  /* 0x000000100c0d7819 */ /* 0x040fe400000006ff */
[----:B--2---:R-:W-:Y:S02]  /*dfa0*/  LOP3.LUT R22, R12, 0xffff0000, RZ, 0xc0, !PT ;  /* 0xffff00000c167812 */ /* 0x004fe400078ec0ff */
[----:B------:R-:W-:Y:S02]  /*dfb0*/  LOP3.LUT R27, R15, 0xffff0000, RZ, 0xc0, !PT ;  /* 0xffff00000f1b7812 */ /* 0x000fe400078ec0ff */
[C---:B------:R-:W-:Y:S02]  /*dfc0*/  SHF.L.U32 R20, R14.reuse, 0x10, RZ ;  /* 0x000000100e147819 */ /* 0x040fe400000006ff */
[----:B------:R-:W-:Y:S02]  /*dfd0*/  LOP3.LUT R26, R14, 0xffff0000, RZ, 0xc0, !PT ;  /* 0xffff00000e1a7812 */ /* 0x000fe400078ec0ff */
[C---:B----4-:R-:W-:Y:S01]  /*dfe0*/  LOP3.LUT R21, R4.reuse, 0xffff0000, RZ, 0xc0, !PT ;  /* 0xffff000004157812 */ /* 0x050fe200078ec0ff */
[----:B------:R-:W-:Y:S01]  /*dff0*/  IMAD.U32 R4, R4, 0x10000, RZ ;  /* 0x0001000004047824 */ /* 0x000fe200078e00ff */
[----:B------:R-:W-:-:S02]  /*e000*/  LOP3.LUT R12, R5, 0xffff0000, RZ, 0xc0, !PT ;  /* 0xffff0000050c7812 */ /* 0x000fc400078ec0ff */
[----:B-----5:R-:W-:Y:S01]  /*e010*/  LOP3.LUT R23, R6, 0xffff0000, RZ, 0xc0, !PT ;  /* 0xffff000006177812 */ /* 0x020fe200078ec0ff */
[----:B------:R-:W-:Y:S01]  /*e020*/  FMUL.FTZ R15, R2, R21 ;  /* 0x00000015020f7220 */ /* 0x000fe20000410000 */
[----:B------:R-:W-:Y:S01]  /*e030*/  LOP3.LUT R16, R7, 0xffff0000, RZ, 0xc0, !PT ;  /* 0xffff000007107812 */ /* 0x000fe200078ec0ff */
[----:B------:R-:W-:Y:S01]  /*e040*/  FMUL.FTZ R14, R27, R12 ;  /* 0x0000000c1b0e7220 */ /* 0x000fe20000410000 */
[----:B------:R-:W-:Y:S01]  /*e050*/  SHF.L.U32 R6, R6, 0x10, RZ ;  /* 0x0000001006067819 */ /* 0x000fe200000006ff */
[-C--:B------:R-:W-:Y:S01]  /*e060*/  FMUL.FTZ R2, R2, R23.reuse ;  /* 0x0000001702027220 */ /* 0x080fe20000410000 */
[----:B------:R-:W-:Y:S01]  /*e070*/  SHF.L.U32 R5, R5, 0x10, RZ ;  /* 0x0000001005057819 */ /* 0x000fe200000006ff */
[----:B------:R-:W-:Y:S02]  /*e080*/  FMUL.FTZ R27, R27, R16 ;  /* 0x000000101b1b7220 */ /* 0x000fe40000410000 */
[C---:B------:R-:W-:Y:S02]  /*e090*/  FFMA.FTZ R15, R8.reuse, R23, -R15 ;  /* 0x00000017080f7223 */ /* 0x040fe4000001080f */
[----:B------:R-:W-:-:S02]  /*e0a0*/  FFMA.FTZ R2, R8, R21, R2 ;  /* 0x0000001508027223 */ /* 0x000fc40000010002 */
[----:B------:R-:W-:Y:S02]  /*e0b0*/  IMAD.U32 R7, R7, 0x10000, RZ ;  /* 0x0001000007077824 */ /* 0x000fe400078e00ff */
[----:B------:R-:W-:Y:S01]  /*e0c0*/  FMUL.FTZ R8, R22, R4 ;  /* 0x0000000416087220 */ /* 0x000fe20000410000 */
[----:B------:R-:W-:Y:S01]  /*e0d0*/  F2FP.BF16.PACK_AB R2, R2, R15 ;  /* 0x0000000f0202723e */ /* 0x000fe200000010ff */
[----:B------:R-:W-:Y:S02]  /*e0e0*/  FMUL.FTZ R22, R22, R6 ;  /* 0x0000000616167220 */ /* 0x000fe40000410000 */
[----:B------:R-:W-:Y:S02]  /*e0f0*/  FFMA.FTZ R27, R29, R12, R27 ;  /* 0x0000000c1d1b7223 */ /* 0x000fe4000001001b */
[C---:B------:R-:W-:Y:S02]  /*e100*/  FMUL.FTZ R12, R26.reuse, R5 ;  /* 0x000000051a0c7220 */ /* 0x040fe40000410000 */
[----:B------:R-:W-:-:S02]  /*e110*/  FMUL.FTZ R26, R26, R7 ;  /* 0x000000071a1a7220 */ /* 0x000fc40000410000 */
[C---:B------:R-:W-:Y:S02]  /*e120*/  FFMA.FTZ R8, R13.reuse, R6, -R8 ;  /* 0x000000060d087223 */ /* 0x040fe40000010808 */
[----:B------:R-:W-:Y:S02]  /*e130*/  FFMA.FTZ R13, R13, R4, R22 ;  /* 0x000000040d0d7223 */ /* 0x000fe40000010016 */
[----:B------:R-:W-:Y:S02]  /*e140*/  FFMA.FTZ R14, R29, R16, -R14 ;  /* 0x000000101d0e7223 */ /* 0x000fe4000001080e */
[C---:B------:R-:W-:Y:S01]  /*e150*/  FFMA.FTZ R12, R20.reuse, R7, -R12 ;  /* 0x00000007140c7223 */ /* 0x040fe2000001080c */
[----:B------:R-:W-:Y:S01]  /*e160*/  F2FP.BF16.PACK_AB R7, R13, R8 ;  /* 0x000000080d07723e */ /* 0x000fe200000010ff */
[----:B------:R-:W-:Y:S01]  /*e170*/  FFMA.FTZ R5, R20, R5, R26 ;  /* 0x0000000514057223 */ /* 0x000fe2000001001a */
[----:B------:R-:W-:Y:S02]  /*e180*/  F2FP.BF16.PACK_AB R15, R27, R14 ;  /* 0x0000000e1b0f723e */ /* 0x000fe400000010ff */
[----:B------:R-:W-:-:S02]  /*e190*/  MOV R13, R2 ;  /* 0x00000002000d7202 */ /* 0x000fc40000000f00 */
[----:B------:R-:W-:Y:S02]  /*e1a0*/  F2FP.BF16.PACK_AB R14, R5, R12 ;  /* 0x0000000c050e723e */ /* 0x000fe400000010ff */
[----:B------:R-:W-:Y:S02]  /*e1b0*/  MOV R12, R7 ;  /* 0x00000007000c7202 */ /* 0x000fe40000000f00 */
.L_x_2668:
[----:B------:R-:W-:Y:S05]  /*e1c0*/  BSYNC B0 ;  /* 0x0000000000007941 */ /* 0x000fea0003800000 */
.L_x_2667:
[----:B------:R4:W-:Y:S04]  /*e1d0*/  STS.128 [R233+0x800], R12 ;  /* 0x0008000ce9007388 */ /* 0x0009e80000000c00 */
[----:B--2---:R4:W5:Y:S01]  /*e1e0*/  LD.E.128 R20, [R42.64+0x80] ;  /* 0x000080062a147980 */ /* 0x004962000c101d00 */
[----:B------:R-:W-:Y:S01]  /*e1f0*/  IADD3 R2, R18, 0x40, RZ ;  /* 0x0000004012027810 */ /* 0x000fe20007ffe0ff */
[----:B------:R-:W-:Y:S03]  /*e200*/  BSSY B0, `(.L_x_2669) ;  /* 0x0000029000007945 */ /* 0x000fe60003800000 */
[----:B------:R-:W-:-:S13]  /*e210*/  ISETP.GE.AND P0, PT, R2, R3, PT ;  /* 0x000000030200720c */ /* 0x000fda0003f06270 */
[----:B------:R-:W-:Y:S05]  /*e220*/  @P0 BRA `(.L_x_2670) ;  /* 0x0000026000000947 */ /* 0x000fea0003800000 */
[----:B------:R-:W2:Y:S04]  /*e230*/  LD.E.64 R4, [R40.64+0x40] ;  /* 0x0000400628047980 */ /* 0x000ea8000c101b00 */
[----:B---3--:R-:W3:Y:S01]  /*e240*/  LD.E.64 R6, [R30.64+0x40] ;  /* 0x000040061e067980 */ /* 0x008ee2000c101b00 */
[C---:B-----5:R-:W-:Y:S02]  /*e250*/  SHF.L.U32 R8, R21.reuse, 0x10, RZ ;  /* 0x0000001015087819 */ /* 0x060fe400000006ff */
[----:B------:R-:W-:Y:S02]  /*e260*/  LOP3.LUT R2, R21, 0xffff0000, RZ, 0xc0, !PT ;  /* 0xffff000015027812 */ /* 0x000fe400078ec0ff */
[C---:B------:R-:W-:Y:S02]  /*e270*/  SHF.L.U32 R27, R23.reuse, 0x10, RZ ;  /* 0x00000010171b7819 */ /* 0x040fe400000006ff */
[----:B------:R-:W-:-:S02]  /*e280*/  LOP3.LUT R23, R23, 0xffff0000, RZ, 0xc0, !PT ;  /* 0xffff000017177812 */ /* 0x000fc400078ec0ff */
[----:B------:R-:W-:Y:S02]  /*e290*/  LOP3.LUT R26, R20, 0xffff0000, RZ, 0xc0, !PT ;  /* 0xffff0000141a7812 */ /* 0x000fe400078ec0ff */
[----:B------:R-:W-:Y:S02]  /*e2a0*/  LOP3.LUT R28, R22, 0xffff0000, RZ, 0xc0, !PT ;  /* 0xffff0000161c7812 */ /* 0x000fe400078ec0ff */
[----:B----4-:R-:W-:Y:S01]  /*e2b0*/  SHF.L.U32 R12, R20, 0x10, RZ ;  /* 0x00000010140c7819 */ /* 0x010fe200000006ff */
[----:B------:R-:W-:Y:S01]  /*e2c0*/  IMAD.U32 R20, R22, 0x10000, RZ ;  /* 0x0001000016147824 */ /* 0x000fe200078e00ff */
[----:B--2---:R-:W-:Y:S02]  /*e2d0*/  LOP3.LUT R15, R4, 0xffff0000, RZ, 0xc0, !PT ;  /* 0xffff0000040f7812 */ /* 0x004fe400078ec0ff */
        /* <DEDUP_REMOVED lines=12> */
[----:B------:R-:W-:Y:S02]  /*e3a0*/  FMUL.FTZ R23, R23, R16 ;  /* 0x0000001017177220 */ /* 0x000fe40000410000 */
[----:B------:R-:W-:Y:S02]  /*e3b0*/  FMUL.FTZ R4, R26, R15 ;  /* 0x0000000f1a047220 */ /* 0x000fe40000410000 */
[----:B------:R-:W-:Y:S02]  /*e3c0*/  FMUL.FTZ R6, R28, R5 ;  /* 0x000000051c067220 */ /* 0x000fe40000410000 */
[----:B------:R-:W-:-:S02]  /*e3d0*/  FMUL.FTZ R26, R26, R21 ;  /* 0x000000151a1a7220 */ /* 0x000fc40000410000 */
[----:B------:R-:W-:Y:S02]  /*e3e0*/  FMUL.FTZ R28, R28, R7 ;  /* 0x000000071c1c7220 */ /* 0x000fe40000410000 */
[C---:B------:R-:W-:Y:S02]  /*e3f0*/  FFMA.FTZ R22, R27.reuse, R16, -R22 ;  /* 0x000000101b167223 */ /* 0x040fe40000010816 */
[----:B------:R-:W-:Y:S02]  /*e400*/  FFMA.FTZ R23, R27, R14, R23 ;  /* 0x0000000e1b177223 */ /* 0x000fe40000010017 */
[----:B------:R-:W-:Y:S01]  /*e410*/  FFMA.FTZ R4, R12, R21, -R4 ;  /* 0x000000150c047223 */ /* 0x000fe20000010804 */
[----:B------:R-:W-:Y:S01]  /*e420*/  F2FP.BF16.PACK_AB R21, R2, R13 ;  /* 0x0000000d0215723e */ /* 0x000fe200000010ff */
[----:B------:R-:W-:Y:S01]  /*e430*/  FFMA.FTZ R15, R12, R15, R26 ;  /* 0x0000000f0c0f7223 */ /* 0x000fe2000001001a */
[----:B------:R-:W-:Y:S01]  /*e440*/  F2FP.BF16.PACK_AB R23, R23, R22 ;  /* 0x000000161717723e */ /* 0x000fe200000010ff */
[----:B------:R-:W-:-:S02]  /*e450*/  FFMA.FTZ R6, R20, R7, -R6 ;  /* 0x0000000714067223 */ /* 0x000fc40000010806 */
[----:B------:R-:W-:Y:S01]  /*e460*/  FFMA.FTZ R5, R20, R5, R28 ;  /* 0x0000000514057223 */ /* 0x000fe2000001001c */
[----:B------:R-:W-:-:S04]  /*e470*/  F2FP.BF16.PACK_AB R20, R15, R4 ;  /* 0x000000040f14723e */ /* 0x000fc800000010ff */
[----:B------:R-:W-:Y:S02]  /*e480*/  F2FP.BF16.PACK_AB R22, R5, R6 ;  /* 0x000000060516723e */ /* 0x000fe400000010ff */
.L_x_2670:
[----:B------:R-:W-:Y:S05]  /*e490*/  BSYNC B0 ;  /* 0x0000000000007941 */ /* 0x000fea0003800000 */
.L_x_2669:
[----:B-----5:R2:W-:Y:S02]  /*e4a0*/  STS.128 [R233+0x2800], R20 ;  /* 0x00280014e9007388 */ /* 0x0205e40000000c00 */
.L_x_2666:
[----:B------:R-:W-:Y:S05]  /*e4b0*/  BSYNC B1 ;  /* 0x0000000000017941 */ /* 0x000fea0003800000 */
.L_x_2665:
[----:B------:R-:W-:Y:S01]  /*e4c0*/  IADD3 R16, R186, 0x20, RZ ;  /* 0x00000020ba107810 */ /* 0x000fe20007ffe0ff */
[----:B------:R-:W-:Y:S03]  /*e4d0*/  BSSY B1, `(.L_x_2671) ;  /* 0x0000068000017945 */ /* 0x000fe60003800000 */
[----:B------:R-:W-:-:S04]  /*e4e0*/  ISETP.GE.AND P0, PT, R16, R17, PT ;  /* 0x000000111000720c */ /* 0x000fc80003f06270 */
[----:B------:R-:W-:-:S13]  /*e4f0*/  ISETP.LT.OR P0, PT, R68, -0x107, P0 ;  /* 0xfffffef94400780c */ /* 0x000fda0000701670 */
[----:B------:R-:W-:Y:S05]  /*e500*/  @P0 BRA `(.L_x_2672) ;  /* 0x0000064000000947 */ /* 0x000fea0003800000 */
[----:B---34-:R3:W5:Y:S01]  /*e510*/  LD.E.128 R12, [R36.64] ;  /* 0x00000006240c7980 */ /* 0x018762000c101d00 */
[----:B------:R-:W-:Y:S01]  /*e520*/  IMAD.SHL.U32 R5, R9, 0x20, RZ ;  /* 0x0000002009057824 */ /* 0x000fe200078e00ff */
[----:B------:R-:W-:Y:S04]  /*e530*/  BSSY B0, `(.L_x_2673) ;  /* 0x0000033000007945 */ /* 0x000fe80003800000 */
[----:B------:R-:W-:-:S04]  /*e540*/  IADD3 R2, P0, R5, R24, RZ ;  /* 0x0000001805027210 */ /* 0x000fc80007f1e0ff */
[----:B------:R-:W-:Y:S01]  /*e550*/  LEA.HI.X.SX32 R5, R5, R25, 0x1, P0 ;  /* 0x0000001905057211 */ /* 0x000fe200000f0eff */
[----:B------:R-:W-:Y:S01]  /*e560*/  IMAD.SHL.U32 R41, R2, 0x2, RZ ;  /* 0x0000000202297824 */ /* 0x000fe200078e00ff */
[----:B------:R-:W-:Y:S02]  /*e570*/  ISETP.GE.AND P0, PT, R18, R3, PT ;  /* 0x000000031200720c */ /* 0x000fe40003f06270 */
[----:B------:R-:W-:Y:S02]  /*e580*/  SHF.L.U64.HI R5, R2, 0x1, R5 ;  /* 0x0000000102057819 */ /* 0x000fe40000010205 */
[-C--:B-----5:R-:W-:Y:S02]  /*e590*/  IADD3 R30, P2, R34, R41.reuse, RZ ;  /* 0x00000029221e7210 */ /* 0x0a0fe40007f5e0ff */
[----:B------:R-:W-:-:S03]  /*e5a0*/  IADD3 R40, P1, R32, R41, RZ ;  /* 0x0000002920287210 */ /* 0x000fc60007f3e0ff */
[--C-:B------:R-:W-:Y:S02]  /*e5b0*/  IMAD.X R31, R35, 0x1, R5.reuse, P2 ;  /* 0x00000001231f7824 */ /* 0x100fe400010e0605 */
[----:B------:R-:W-:Y:S02]  /*e5c0*/  IMAD.X R41, R33, 0x1, R5, P1 ;  /* 0x0000000121297824 */ /* 0x000fe400008e0605 */
[----:B------:R-:W-:Y:S05]  /*e5d0*/  @P0 BRA `(.L_x_2674) ;  /* 0x0000028000000947 */ /* 0x000fea0003800000 */
[----:B---3--:R-:W3:Y:S04]  /*e5e0*/  LD.E.64 R4, [R40.64] ;  /* 0x0000000628047980 */ /* 0x008ee8000c101b00 */
[----:B------:R-:W4:Y:S01]  /*e5f0*/  LD.E.64 R6, [R30.64] ;  /* 0x000000061e067980 */ /* 0x000f22000c101b00 */
[----:B------:R-:W-:Y:S01]  /*e600*/  LOP3.LUT R2, R13, 0xffff0000, RZ, 0xc0, !PT ;  /* 0xffff00000d027812 */ /* 0x000fe200078ec0ff */
[----:B------:R-:W-:Y:S01]  /*e610*/  IMAD.U32 R29, R15, 0x10000, RZ ;  /* 0x000100000f1d7824 */ /* 0x000fe200078e00ff */
[----:B------:R-:W-:-:S02]  /*e620*/  SHF.L.U32 R8, R13, 0x10, RZ ;  /* 0x000000100d087819 */ /* 0x000fc400000006ff */
[C---:B------:R-:W-:Y:S02]  /*e630*/  SHF.L.U32 R13, R12.reuse, 0x10, RZ ;  /* 0x000000100c0d7819 */ /* 0x040fe400000006ff */
[----:B------:R-:W-:Y:S02]  /*e640*/  LOP3.LUT R26, R12, 0xffff0000, RZ, 0xc0, !PT ;  /* 0xffff00000c1a7812 */ /* 0x000fe400078ec0ff */
[----:B------:R-:W-:Y:S02]  /*e650*/  LOP3.LUT R27, R15, 0xffff0000, RZ, 0xc0, !PT ;  /* 0xffff00000f1b7812 */ /* 0x000fe400078ec0ff */
[C---:B--2---:R-:W-:Y:S02]  /*e660*/  SHF.L.U32 R22, R14.reuse, 0x10, RZ ;  /* 0x000000100e167819 */ /* 0x044fe400000006ff */
[----:B------:R-:W-:Y:S02]  /*e670*/  LOP3.LUT R28, R14, 0xffff0000, RZ, 0xc0, !PT ;  /* 0xffff00000e1c7812 */ /* 0x000fe400078ec0ff */
[C---:B---3--:R-:W-:Y:S01]  /*e680*/  LOP3.LUT R21, R4.reuse, 0xffff0000, RZ, 0xc0, !PT ;  /* 0xffff000004157812 */ /* 0x048fe200078ec0ff */
[----:B------:R-:W-:Y:S01]  /*e690*/  IMAD.U32 R4, R4, 0x10000, RZ ;  /* 0x0001000004047824 */ /* 0x000fe200078e00ff */
[----:B------:R-:W-:-:S02]  /*e6a0*/  LOP3.LUT R12, R5, 0xffff0000, RZ, 0xc0, !PT ;  /* 0xffff0000050c7812 */ /* 0x000fc400078ec0ff */
[----:B----4-:R-:W-:Y:S01]  /*e6b0*/  LOP3.LUT R23, R6, 0xffff0000, RZ, 0xc0, !PT ;  /* 0xffff000006177812 */ /* 0x010fe200078ec0ff */
        /* <DEDUP_REMOVED lines=26> */
.L_x_2674:
[----:B---3--:R-:W-:Y:S05]  /*e860*/  BSYNC B0 ;  /* 0x0000000000007941 */ /* 0x008fea0003800000 */
.L_x_2673:
[----:B------:R3:W-:Y:S04]  /*e870*/  STS.128 [R233+0x1000], R12 ;  /* 0x0010000ce9007388 */ /* 0x0007e80000000c00 */
[----:B--2---:R3:W5:Y:S01]  /*e880*/  LD.E.128 R20, [R36.64+0x80] ;  /* 0x0000800624147980 */ /* 0x004762000c101d00 */
[----:B------:R-:W-:Y:S01]  /*e890*/  IADD3 R2, R18, 0x40, RZ ;  /* 0x0000004012027810 */ /* 0x000fe20007ffe0ff */
[----:B------:R-:W-:Y:S03]  /*e8a0*/  BSSY B0, `(.L_x_2675) ;  /* 0x0000029000007945 */ /* 0x000fe60003800000 */
[----:B------:R-:W-:-:S13]  /*e8b0*/  ISETP.GE.AND P0, PT, R2, R3, PT ;  /* 0x000000030200720c */ /* 0x000fda0003f06270 */
[----:B------:R-:W-:Y:S05]  /*e8c0*/  @P0 BRA `(.L_x_2676) ;  /* 0x0000026000000947 */ /* 0x000fea0003800000 */
[----:B------:R-:W2:Y:S04]  /*e8d0*/  LD.E.64 R4, [R40.64+0x40] ;  /* 0x0000400628047980 */ /* 0x000ea8000c101b00 */
[----:B------:R-:W4:Y:S01]  /*e8e0*/  LD.E.64 R6, [R30.64+0x40] ;  /* 0x000040061e067980 */ /* 0x000f22000c101b00 */
[C---:B-----5:R-:W-:Y:S01]  /*e8f0*/  SHF.L.U32 R8, R21.reuse, 0x10, RZ ;  /* 0x0000001015087819 */ /* 0x060fe200000006ff */
[----:B------:R-:W-:Y:S01]  /*e900*/  IMAD.U32 R26, R22, 0x10000, RZ ;  /* 0x00010000161a7824 */ /* 0x000fe200078e00ff */
[----:B------:R-:W-:Y:S02]  /*e910*/  LOP3.LUT R2, R21, 0xffff0000, RZ, 0xc0, !PT ;  /* 0xffff000015027812 */ /* 0x000fe400078ec0ff */
[----:B------:R-:W-:Y:S02]  /*e920*/  SHF.L.U32 R27, R23, 0x10, RZ ;  /* 0x00000010171b7819 */ /* 0x000fe400000006ff */
[----:B---3--:R-:W-:-:S02]  /*e930*/  SHF.L.U32 R12, R20, 0x10, RZ ;  /* 0x00000010140c7819 */ /* 0x008fc400000006ff */
[----:B------:R-:W-:Y:S02]  /*e940*/  LOP3.LUT R28, R20, 0xffff0000, RZ, 0xc0, !PT ;  /* 0xffff0000141c7812 */ /* 0x000fe400078ec0ff */
[----:B------:R-:W-:Y:S02]  /*e950*/  LOP3.LUT R23, R23, 0xffff0000, RZ, 0xc0, !PT ;  /* 0xffff000017177812 */ /* 0x000fe400078ec0ff */
[----:B------:R-:W-:Y:S02]  /*e960*/  LOP3.LUT R29, R22, 0xffff0000, RZ, 0xc0, !PT ;  /* 0xffff0000161d7812 */ /* 0x000fe400078ec0ff */
[----:B--2---:R-:W-:Y:S02]  /*e970*/  LOP3.LUT R15, R4, 0xffff0000, RZ, 0xc0, !PT ;  /* 0xffff0000040f7812 */ /* 0x004fe400078ec0ff */
[----:B------:R-:W-:Y:S02]  /*e980*/  LOP3.LUT R14, R5, 0xffff0000, RZ, 0xc0, !PT ;  /* 0xffff0000050e7812 */ /* 0x000fe400078ec0ff */
[----:B----4-:R-:W-:Y:S01]  /*e990*/  LOP3.LUT R21, R6, 0xffff0000, RZ, 0xc0, !PT ;  /* 0xffff000006157812 */ /* 0x010fe200078ec0ff */
        /* <DEDUP_REMOVED lines=11> */
[C---:B------:R-:W-:Y:S02]  /*ea50*/  FMUL.FTZ R4, R28.reuse, R15 ;  /* 0x0000000f1c047220 */ /* 0x040fe40000410000 */
        /* <DEDUP_REMOVED lines=13> */
.L_x_2676:
[----:B------:R-:W-:Y:S05]  /*eb30*/  BSYNC B0 ;  /* 0x0000000000007941 */ /* 0x000fea0003800000 */
.L_x_2675:
[----:B-----5:R2:W-:Y:S02]  /*eb40*/  STS.128 [R233+0x3000], R20 ;  /* 0x00300014e9007388 */ /* 0x0205e40000000c00 */
.L_x_2672:
[----:B------:R-:W-:Y:S05]  /*eb50*/  BSYNC B1 ;  /* 0x0000000000017941 */ /* 0x000fea0003800000 */
.L_x_2671:
[----:B------:R-:W-:-:S04]  /*eb60*/  IADD3 R28, R186, 0x30, RZ ;  /* 0x00000030ba1c7810 */ /* 0x000fc80007ffe0ff */
[----:B------:R-:W-:-:S04]  /*eb70*/  ISETP.GE.AND P0, PT, R28, R17, PT ;  /* 0x000000111c00720c */ /* 0x000fc80003f06270 */
[----:B------:R-:W-:-:S13]  /*eb80*/  ISETP.LT.OR P0, PT, R68, -0x187, P0 ;  /* 0xfffffe794400780c */ /* 0x000fda0000701670 */
[----:B------:R-:W-:Y:S05]  /*eb90*/  @P0 BRA `(.L_x_2677) ;  /* 0x000035c000000947 */ /* 0x000fea0003800000 */
[----:B---34-:R3:W5:Y:S01]  /*eba0*/  LD.E.128 R12, [R38.64] ;  /* 0x00000006260c7980 */ /* 0x018762000c101d00 */
[----:B------:R-:W-:Y:S01]  /*ebb0*/  IMAD R9, R9, 0x30, RZ ;  /* 0x0000003009097824 */ /* 0x000fe200078e02ff */
[----:B------:R-:W-:Y:S04]  /*ebc0*/  BSSY B0, `(.L_x_2678) ;  /* 0x0000031000007945 */ /* 0x000fe80003800000 */
[----:B------:R-:W-:-:S04]  /*ebd0*/  IADD3 R5, P0, R9, R24, RZ ;  /* 0x0000001809057210 */ /* 0x000fc80007f1e0ff */
[----:B------:R-:W-:Y:S01]  /*ebe0*/  LEA.HI.X.SX32 R2, R9, R25, 0x1, P0 ;  /* 0x0000001909027211 */ /* 0x000fe200000f0eff */
[C---:B------:R-:W-:Y:S01]  /*ebf0*/  IMAD.SHL.U32 R31, R5.reuse, 0x2, RZ ;  /* 0x00000002051f7824 */ /* 0x040fe200078e00ff */
        /* <DEDUP_REMOVED lines=9> */
[C---:B--2---:R-:W-:Y:S01]  /*ec90*/  SHF.L.U32 R22, R15.reuse, 0x10, RZ ;  /* 0x000000100f167819 */ /* 0x044fe200000006ff */
[----:B------:R-:W-:Y:S01]  /*eca0*/  IMAD.U32 R23, R14, 0x10000, RZ ;  /* 0x000100000e177824 */ /* 0x000fe200078e00ff */
[----:B------:R-:W-:-:S02]  /*ecb0*/  LOP3.LUT R20, R15, 0xffff0000, RZ, 0xc0, !PT ;  /* 0xffff00000f147812 */ /* 0x000fc400078ec0ff */
[C---:B------:R-:W-:Y:S02]  /*ecc0*/  LOP3.LUT R2, R13.reuse, 0xffff0000, RZ, 0xc0, !PT ;  /* 0xffff00000d027812 */ /* 0x040fe400078ec0ff */
[----:B------:R-:W-:Y:S02]  /*ecd0*/  SHF.L.U32 R8, R13, 0x10, RZ ;  /* 0x000000100d087819 */ /* 0x000fe400000006ff */
[C---:B------:R-:W-:Y:S02]  /*ece0*/  SHF.L.U32 R9, R12.reuse, 0x10, RZ ;  /* 0x000000100c097819 */ /* 0x040fe400000006ff */
[----:B------:R-:W-:Y:S02]  /*ecf0*/  LOP3.LUT R24, R12, 0xffff0000, RZ, 0xc0, !PT ;  /* 0xffff00000c187812 */ /* 0x000fe400078ec0ff */
[----:B------:R-:W-:Y:S02]  /*ed00*/  LOP3.LUT R25, R14, 0xffff0000, RZ, 0xc0, !PT ;  /* 0xffff00000e197812 */ /* 0x000fe400078ec0ff */
[----:B---3--:R-:W-:-:S02]  /*ed10*/  LOP3.LUT R15, R4, 0xffff0000, RZ, 0xc0, !PT ;  /* 0xffff0000040f7812 */ /* 0x008fc400078ec0ff */
[----:B------:R-:W-:Y:S02]  /*ed20*/  LOP3.LUT R12, R5, 0xffff0000, RZ, 0xc0, !PT ;  /* 0xffff0000050c7812 */ /* 0x000fe400078ec0ff */
[----:B----4-:R-:W-:Y:S01]  /*ed30*/  LOP3.LUT R21, R6, 0xffff0000, RZ, 0xc0, !PT ;  /* 0xffff000006157812 */ /* 0x010fe200078ec0ff */
[----:B------:R-:W-:Y:S01]  /*ed40*/  FMUL.FTZ R13, R2, R15 ;  /* 0x0000000f020d7220 */ /* 0x000fe20000410000 */
[----:B------:R-:W-:Y:S01]  /*ed50*/  LOP3.LUT R17, R7, 0xffff0000, RZ, 0xc0, !PT ;  /* 0xffff000007117812 */ /* 0x000fe200078ec0ff */
[----:B------:R-:W-:Y:S01]  /*ed60*/  FMUL.FTZ R14, R20, R12 ;  /* 0x0000000c140e7220 */ /* 0x000fe20000410000 */
[----:B------:R-:W-:Y:S01]  /*ed70*/  SHF.L.U32 R4, R4, 0x10, RZ ;  /* 0x0000001004047819 */ /* 0x000fe200000006ff */
[-C--:B------:R-:W-:Y:S02]  /*ed80*/  FMUL.FTZ R2, R2, R21.reuse ;  /* 0x0000001502027220 */ /* 0x080fe40000410000 */
[C---:B------:R-:W-:Y:S02]  /*ed90*/  FFMA.FTZ R13, R8.reuse, R21, -R13 ;  /* 0x00000015080d7223 */ /* 0x040fe4000001080d */
[----:B------:R-:W-:Y:S01]  /*eda0*/  FFMA.FTZ R2, R8, R15, R2 ;  /* 0x0000000f08027223 */ /* 0x000fe20000010002 */
[----:B------:R-:W-:Y:S01]  /*edb0*/  SHF.L.U32 R8, R5, 0x10, RZ ;  /* 0x0000001005087819 */ /* 0x000fe200000006ff */
[----:B------:R-:W-:Y:S01]  /*edc0*/  FMUL.FTZ R15, R20, R17 ;  /* 0x00000011140f7220 */ /* 0x000fe20000410000 */
[----:B------:R-:W-:Y:S01]  /*edd0*/  SHF.L.U32 R20, R7, 0x10, RZ ;  /* 0x0000001007147819 */ /* 0x000fe200000006ff */
[----:B------:R-:W-:Y:S01]  /*ede0*/  IMAD.U32 R6, R6, 0x10000, RZ ;  /* 0x0001000006067824 */ /* 0x000fe200078e00ff */
[----:B------:R-:W-:Y:S01]  /*edf0*/  F2FP.BF16.PACK_AB R13, R2, R13 ;  /* 0x0000000d020d723e */ /* 0x000fe200000010ff */
[----:B------:R-:W-:-:S02]  /*ee00*/  FMUL.FTZ R5, R24, R4 ;  /* 0x0000000418057220 */ /* 0x000fc40000410000 */
[C---:B------:R-:W-:Y:S02]  /*ee10*/  FMUL.FTZ R7, R25.reuse, R8 ;  /* 0x0000000819077220 */ /* 0x040fe40000410000 */
[----:B------:R-:W-:Y:S02]  /*ee20*/  FMUL.FTZ R24, R24, R6 ;  /* 0x0000000618187220 */ /* 0x000fe40000410000 */
[----:B------:R-:W-:Y:S02]  /*ee30*/  FMUL.FTZ R25, R25, R20 ;  /* 0x0000001419197220 */ /* 0x000fe40000410000 */
[C---:B------:R-:W-:Y:S02]  /*ee40*/  FFMA.FTZ R14, R22.reuse, R17, -R14 ;  /* 0x00000011160e7223 */ /* 0x040fe4000001080e */
[----:B------:R-:W-:Y:S02]  /*ee50*/  FFMA.FTZ R15, R22, R12, R15 ;  /* 0x0000000c160f7223 */ /* 0x000fe4000001000f */
[----:B------:R-:W-:-:S02]  /*ee60*/  FFMA.FTZ R5, R9, R6, -R5 ;  /* 0x0000000609057223 */ /* 0x000fc40000010805 */
[----:B------:R-:W-:Y:S01]  /*ee70*/  FFMA.FTZ R24, R9, R4, R24 ;  /* 0x0000000409187223 */ /* 0x000fe20000010018 */
[----:B------:R-:W-:Y:S01]  /*ee80*/  F2FP.BF16.PACK_AB R15, R15, R14 ;  /* 0x0000000e0f0f723e */ /* 0x000fe200000010ff */
[C---:B------:R-:W-:Y:S02]  /*ee90*/  FFMA.FTZ R7, R23.reuse, R20, -R7 ;  /* 0x0000001417077223 */ /* 0x040fe40000010807 */
[----:B------:R-:W-:Y:S01]  /*eea0*/  FFMA.FTZ R8, R23, R8, R25 ;  /* 0x0000000817087223 */ /* 0x000fe20000010019 */
[----:B------:R-:W-:-:S04]  /*eeb0*/  F2FP.BF16.PACK_AB R12, R24, R5 ;  /* 0x00000005180c723e */ /* 0x000fc800000010ff */
[----:B------:R-:W-:Y:S02]  /*eec0*/  F2FP.BF16.PACK_AB R14, R8, R7 ;  /* 0x00000007080e723e */ /* 0x000fe400000010ff */
.L_x_2679:
[----:B---3--:R-:W-:Y:S05]  /*eed0*/  BSYNC B0 ;  /* 0x0000000000007941 */ /* 0x008fea0003800000 */
.L_x_2678:
[----:B------:R3:W-:Y:S04]  /*eee0*/  STS.128 [R233+0x1800], R12 ;  /* 0x0018000ce9007388 */ /* 0x0007e80000000c00 */
[----:B------:R-:W5:Y:S01]  /*eef0*/  LD.E.128 R36, [R38.64+0x80] ;  /* 0x0000800626247980 */ /* 0x000f62000c101d00 */
[----:B------:R-:W-:Y:S01]  /*ef00*/  IADD3 R18, R18, 0x40, RZ ;  /* 0x0000004012127810 */ /* 0x000fe20007ffe0ff */
[----:B------:R-:W-:Y:S03]  /*ef10*/  BSSY B0, `(.L_x_2680) ;  /* 0x0000029000007945 */ /* 0x000fe60003800000 */
[----:B------:R-:W-:-:S13]  /*ef20*/  ISETP.GE.AND P0, PT, R18, R3, PT ;  /* 0x000000031200720c */ /* 0x000fda0003f06270 */
[----:B------:R-:W-:Y:S05]  /*ef30*/  @P0 BRA `(.L_x_2681) ;  /* 0x0000026000000947 */ /* 0x000fea0003800000 */
[----:B------:R-:W4:Y:S04]  /*ef40*/  LD.E.64 R2, [R30.64+0x40] ;  /* 0x000040061e027980 */ /* 0x000f28000c101b00 */
        /* <DEDUP_REMOVED lines=9> */
[----:B---34-:R-:W-:Y:S02]  /*efe0*/  LOP3.LUT R13, R2, 0xffff0000, RZ, 0xc0, !PT ;  /* 0xffff0000020d7812 */ /* 0x018fe400078ec0ff */
[----:B------:R-:W-:Y:S02]  /*eff0*/  LOP3.LUT R9, R3, 0xffff0000, RZ, 0xc0, !PT ;  /* 0xffff000003097812 */ /* 0x000fe400078ec0ff */
[----:B--2---:R-:W-:Y:S01]  /*f000*/  LOP3.LUT R15, R4, 0xffff0000, RZ, 0xc0, !PT ;  /* 0xffff0000040f7812 */ /* 0x004fe200078ec0ff */
        /* <DEDUP_REMOVED lines=12> */
[C---:B------:R-:W-:Y:S02]  /*f0d0*/  FMUL.FTZ R2, R36.reuse, R13 ;  /* 0x0000000d24027220 */ /* 0x040fe40000410000 */
        /* <DEDUP_REMOVED lines=12> */
.L_x_2681:
[----:B------:R-:W-:Y:S05]  /*f1a0*/  BSYNC B0 ;  /* 0x0000000000007941 */ /* 0x000fea0003800000 */
.L_x_2680:
[----:B-----5:R4:W-:Y:S01]  /*f1b0*/  STS.128 [R233+0x3800], R36 ;  /* 0x00380024e9007388 */ /* 0x0209e20000000c00 */
[----:B------:R-:W-:Y:S05]  /*f1c0*/  BRA `(.L_x_2677) ;  /* 0x00002f9000007947 */ /* 0x000fea0003800000 */
.L_x_2658:
[----:B-1----:R-:W-:Y:S01]  /*f1d0*/  BSSY B1, `(.L_x_2682) ;  /* 0x00000ad000017945 */ /* 0x002fe20003800000 */
[----:B------:R-:W-:Y:S05]  /*f1e0*/  @!P0 BRA `(.L_x_2683) ;  /* 0x00000ab000008947 */ /* 0x000fea0003800000 */
        /* <DEDUP_REMOVED lines=12> */
[----:B-----5:R-:W-:Y:S01]  /*f2b0*/  LEA R12, P0, R15, R32, 0x1 ;  /* 0x000000200f0c7211 */ /* 0x020fe200078008ff */
[----:B------:R-:W-:Y:S01]  /*f2c0*/  IMAD.MOV.U32 R21, RZ, RZ, RZ ;  /* 0x000000ffff157224 */ /* 0x000fe200078e00ff */
[----:B------:R-:W-:Y:S01]  /*f2d0*/  @P1 IADD3 R21, -R9, RZ, RZ ;  /* 0x000000ff09151210 */ /* 0x000fe20007ffe1ff */
[----:B------:R-:W2:Y:S01]  /*f2e0*/  LD.E.128 R4, [R4.64] ;  /* 0x0000000604047980 */ /* 0x000ea2000c101d00 */
[----:B------:R-:W-:Y:S02]  /*f2f0*/  LEA.HI.X R13, R15, R33, R13, 0x1, P0 ;  /* 0x000000210f0d7211 */ /* 0x000fe400000f0c0d */
[----:B------:R-:W-:-:S04]  /*f300*/  IADD3 R23, P0, R21, R2, RZ ;  /* 0x0000000215177210 */ /* 0x000fc80007f1e0ff */
[----:B------:R-:W3:Y:S01]  /*f310*/  LD.E.128 R12, [R12.64] ;  /* 0x000000060c0c7980 */ /* 0x000ee2000c101d00 */
[----:B------:R-:W-:Y:S02]  /*f320*/  LEA.HI.X.SX32 R21, R21, R8, 0x1, P0 ;  /* 0x0000000815157211 */ /* 0x000fe400000f0eff */
[----:B------:R-:W-:-:S04]  /*f330*/  LEA R20, P0, R23, R34, 0x1 ;  /* 0x0000002217147211 */ /* 0x000fc800078008ff */
[----:B------:R-:W-:-:S06]  /*f340*/  LEA.HI.X R21, R23, R35, R21, 0x1, P0 ;  /* 0x0000002317157211 */ /* 0x000fcc00000f0c15 */
[----:B------:R-:W4:Y:S01]  /*f350*/  LD.E.128 R20, [R20.64] ;  /* 0x0000000614147980 */ /* 0x000f22000c101d00 */
[C---:B------:R-:W-:Y:S01]  /*f360*/  IMAD.U32 R24, R28.reuse, 0x10000, RZ ;  /* 0x000100001c187824 */ /* 0x040fe200078e00ff */
        /* <DEDUP_REMOVED lines=12> */
[C---:B------:R-:W-:Y:S01]  /*f430*/  SHF.L.U32 R5, R7.reuse, 0x10, RZ ;  /* 0x0000001007057819 */ /* 0x040fe200000006ff */
[----:B---3--:R-:W-:Y:S01]  /*f440*/  IMAD.U32 R49, R14, 0x10000, RZ ;  /* 0x000100000e317824 */ /* 0x008fe200078e00ff */
        /* <DEDUP_REMOVED lines=17> */
[----:B------:R-:W-:Y:S02]  /*f560*/  FMUL.FTZ R13, R6, R13 ;  /* 0x0000000d060d7220 */ /* 0x000fe40000410000 */
[----:B------:R-:W-:Y:S01]  /*f570*/  FMUL.FTZ R14, R5, R14 ;  /* 0x0000000e050e7220 */ /* 0x000fe20000410000 */
[----:B----4-:R-:W-:Y:S01]  /*f580*/  LOP3.LUT R5, R20, 0xffff0000, RZ, 0xc0, !PT ;  /* 0xffff000014057812 */ /* 0x010fe200078ec0ff */
        /* <DEDUP_REMOVED lines=22> */
[----:B------:R-:W-:-:S03]  /*f6f0*/  FFMA.FTZ R13, R26, R15, R13 ;  /* 0x0000000f1a0d7223 */ /* 0x000fc6000001000d */
[----:B------:R-:W-:Y:S02]  /*f700*/  F2FP.BF16.PACK_AB R31, R25, R12 ;  /* 0x0000000c191f723e */ /* 0x000fe400000010ff */
[----:B------:R-:W-:Y:S02]  /*f710*/  F2FP.BF16.PACK_AB R30, R13, R20 ;  /* 0x000000140d1e723e */ /* 0x000fe400000010ff */
.L_x_2685:
[----:B------:R-:W-:Y:S05]  /*f720*/  BSYNC B0 ;  /* 0x0000000000007941 */ /* 0x000fea0003800000 */
.L_x_2684:
[----:B-----5:R2:W-:Y:S04]  /*f730*/  STS.128 [R233], R28 ;  /* 0x0000001ce9007388 */ /* 0x0205e80000000c00 */
[----:B------:R2:W5:Y:S01]  /*f740*/  LD.E.128 R24, [R44.64+0x80] ;  /* 0x000080062c187980 */ /* 0x000562000c101d00 */
[----:B------:R-:W-:Y:S01]  /*f750*/  IADD3 R0, R18, 0x40, RZ ;  /* 0x0000004012007810 */ /* 0x000fe20007ffe0ff */
[----:B------:R-:W-:Y:S03]  /*f760*/  BSSY B0, `(.L_x_2686) ;  /* 0x0000052000007945 */ /* 0x000fe60003800000 */
[----:B------:R-:W-:-:S13]  /*f770*/  ISETP.GE.AND P0, PT, R0, R3, PT ;  /* 0x000000030000720c */ /* 0x000fda0003f06270 */
        /* <DEDUP_REMOVED lines=11> */
[----:B------:R-:W3:Y:S01]  /*f830*/  LD.E.128 R4, [R6.64+0x80] ;  /* 0x0000800606047980 */ /* 0x000ee2000c101d00 */
[----:B------:R-:W-:Y:S02]  /*f840*/  @P1 IADD3 R21, -R9, RZ, RZ ;  /* 0x000000ff09151210 */ /* 0x000fe40007ffe1ff */
[----:B------:R-:W-:Y:S02]  /*f850*/  LEA.HI.X R13, R13, R33, R0, 0x1, P0 ;  /* 0x000000210d0d7211 */ /* 0x000fe400000f0c00 */
[----:B------:R-:W-:-:S04]  /*f860*/  IADD3 R23, P0, R21, R2, RZ ;  /* 0x0000000215177210 */ /* 0x000fc80007f1e0ff */
[----:B------:R-:W4:Y:S01]  /*f870*/  LD.E.128 R12, [R12.64+0x80] ;  /* 0x000080060c0c7980 */ /* 0x000f22000c101d00 */
[----:B------:R-:W-:Y:S02]  /*f880*/  LEA.HI.X.SX32 R21, R21, R8, 0x1, P0 ;  /* 0x0000000815157211 */ /* 0x000fe400000f0eff */
[----:B------:R-:W-:-:S04]  /*f890*/  LEA R20, P0, R23, R34, 0x1 ;  /* 0x0000002217147211 */ /* 0x000fc800078008ff */
[----:B------:R-:W-:-:S06]  /*f8a0*/  LEA.HI.X R21, R23, R35, R21, 0x1, P0 ;  /* 0x0000002317157211 */ /* 0x000fcc00000f0c15 */
[----:B--2---:R-:W2:Y:S01]  /*f8b0*/  LD.E.128 R20, [R20.64+0x80] ;  /* 0x0000800614147980 */ /* 0x004ea2000c101d00 */
        /* <DEDUP_REMOVED lines=12> */
[----:B-1----:R-:W-:Y:S02]  /*f980*/  LOP3.LUT R44, R5, 0xffff0000, RZ, 0xc0, !PT ;  /* 0xffff0000052c7812 */ /* 0x002fe400078ec0ff */
        /* <DEDUP_REMOVED lines=47> */
.L_x_2687:
[----:B------:R-:W-:Y:S05]  /*fc80*/  BSYNC B0 ;  /* 0x0000000000007941 */ /* 0x000fea0003800000 */
.L_x_2686:
[----:B-----5:R3:W-:Y:S02]  /*fc90*/  STS.128 [R233+0x2000], R24 ;  /* 0x00200018e9007388 */ /* 0x0207e40000000c00 */
.L_x_2683:
[----:B------:R-:W-:Y:S05]  /*fca0*/  BSYNC B1 ;  /* 0x0000000000017941 */ /* 0x000fea0003800000 */
.L_x_2682:
[----:B------:R-:W-:Y:S01]  /*fcb0*/  IADD3 R0, R186, 0x10, RZ ;  /* 0x00000010ba007810 */ /* 0x000fe20007ffe0ff */
[----:B------:R-:W-:Y:S03]  /*fcc0*/  BSSY B1, `(.L_x_2688) ;  /* 0x00000b4000017945 */ /* 0x000fe60003800000 */
[----:B------:R-:W-:-:S04]  /*fcd0*/  ISETP.GE.AND P0, PT, R0, R17, PT ;  /* 0x000000110000720c */ /* 0x000fc80003f06270 */
[----:B------:R-:W-:-:S13]  /*fce0*/  ISETP.LT.OR P0, PT, R68, -0x87, P0 ;  /* 0xffffff794400780c */ /* 0x000fda0000701670 */
[----:B------:R-:W-:Y:S05]  /*fcf0*/  @P0 BRA `(.L_x_2689) ;  /* 0x00000b0000000947 */ /* 0x000fea0003800000 */
[----:B--2---:R2:W5:Y:S01]  /*fd00*/  LD.E.128 R28, [R42.64] ;  /* 0x000000062a1c7980 */ /* 0x004562000c101d00 */
        /* <DEDUP_REMOVED lines=13> */
[----:B-----5:R-:W-:Y:S02]  /*fde0*/  LEA R12, P1, R13, R32, 0x1 ;  /* 0x000000200d0c7211 */ /* 0x020fe400078208ff */
[----:B------:R-:W-:Y:S02]  /*fdf0*/  @P0 IADD3 R21, -R9, RZ, RZ ;  /* 0x000000ff09150210 */ /* 0x000fe40007ffe1ff */
[----:B------:R-:W-:Y:S01]  /*fe00*/  LEA.HI.X R13, R13, R33, R7, 0x1, P1 ;  /* 0x000000210d0d7211 */ /* 0x000fe200008f0c07 */
[----:B------:R-:W-:Y:S01]  /*fe10*/  IMAD.WIDE R4, R5, 0x2, R42 ;  /* 0x0000000205047825 */ /* 0x000fe200078e022a */
[----:B------:R-:W-:-:S04]  /*fe20*/  IADD3 R23, P1, R21, R20, RZ ;  /* 0x0000001415177210 */ /* 0x000fc80007f3e0ff */
[----:B------:R-:W4:Y:S01]  /*fe30*/  LD.E.128 R12, [R12.64] ;  /* 0x000000060c0c7980 */ /* 0x000f22000c101d00 */
[----:B------:R-:W-:Y:S02]  /*fe40*/  LEA.HI.X.SX32 R16, R21, R16, 0x1, P1 ;  /* 0x0000001015107211 */ /* 0x000fe400008f0eff */
[C---:B------:R-:W-:Y:S01]  /*fe50*/  LEA R20, P1, R23.reuse, R34, 0x1 ;  /* 0x0000002217147211 */ /* 0x040fe200078208ff */
[----:B--2---:R-:W2:Y:S03]  /*fe60*/  LD.E.128 R4, [R4.64] ;  /* 0x0000000604047980 */ /* 0x004ea6000c101d00 */
[----:B------:R-:W-:-:S06]  /*fe70*/  LEA.HI.X R21, R23, R35, R16, 0x1, P1 ;  /* 0x0000002317157211 */ /* 0x000fcc00008f0c10 */
[----:B---3--:R-:W3:Y:S01]  /*fe80*/  LD.E.128 R20, [R20.64] ;  /* 0x0000000614147980 */ /* 0x008ee2000c101d00 */
[C---:B------:R-:W-:Y:S01]  /*fe90*/  IMAD.U32 R25, R28.reuse, 0x10000, RZ ;  /* 0x000100001c197824 */ /* 0x040fe200078e00ff */
[----:B------:R-:W-:Y:S01]  /*fea0*/  LOP3.LUT R24, R28, 0xffff0000, RZ, 0xc0, !PT ;  /* 0xffff00001c187812 */ /* 0x000fe200078ec0ff */
[C---:B------:R-:W-:Y:S01]  /*feb0*/  IMAD.U32 R40, R31.reuse, 0x10000, RZ ;  /* 0x000100001f287824 */ /* 0x040fe200078e00ff */
[C---:B------:R-:W-:Y:S02]  /*fec0*/  SHF.L.U32 R28, R30.reuse, 0x10, RZ ;  /* 0x000000101e1c7819 */ /* 0x040fe400000006ff */
[----:B------:R-:W-:Y:S02]  /*fed0*/  LOP3.LUT R27, R30, 0xffff0000, RZ, 0xc0, !PT ;  /* 0xffff00001e1b7812 */ /* 0x000fe400078ec0ff */
[----:B------:R-:W-:Y:S02]  /*fee0*/  LOP3.LUT R26, R31, 0xffff0000, RZ, 0xc0, !PT ;  /* 0xffff00001f1a7812 */ /* 0x000fe400078ec0ff */
[C---:B------:R-:W-:Y:S01]  /*fef0*/  LOP3.LUT R16, R29.reuse, 0xffff0000, RZ, 0xc0, !PT ;  /* 0xffff00001d107812 */ /* 0x040fe200078ec0ff */
[----:B------:R-:W-:-:S02]  /*ff00*/  IMAD.U32 R29, R29, 0x10000, RZ ;  /* 0x000100001d1d7824 */ /* 0x000fc400078e00ff */
[C---:B----4-:R-:W-:Y:S01]  /*ff10*/  IMAD.U32 R31, R12.reuse, 0x10000, RZ ;  /* 0x000100000c1f7824 */ /* 0x050fe200078e00ff */
[----:B------:R-:W-:Y:S01]  /*ff20*/  LOP3.LUT R30, R12, 0xffff0000, RZ, 0xc0, !PT ;  /* 0xffff00000c1e7812 */ /* 0x000fe200078ec0ff */
[----:B-1----:R-:W-:Y:S01]  /*ff30*/  IMAD.U32 R44, R14, 0x10000, RZ ;  /* 0x000100000e2c7824 */ /* 0x002fe200078e00ff */
        /* <DEDUP_REMOVED lines=22> */
[----:B---3--:R-:W-:Y:S01]  /*100a0*/  LOP3.LUT R30, R21, 0xffff0000, RZ, 0xc0, !PT ;  /* 0xffff0000151e7812 */ /* 0x008fe200078ec0ff */
        /* <DEDUP_REMOVED lines=18> */
[----:B------:R-:W-:Y:S01]  /*101d0*/  FFMA.FTZ R21, R28, R21, R51 ;  /* 0x000000151c157223 */ /* 0x000fe20000010033 */
[----:B------:R-:W-:Y:S01]  /*101e0*/  F2FP.BF16.PACK_AB R28, R5, R6 ;  /* 0x00000006051c723e */ /* 0x000fe200000010ff */
[----:B------:R-:W-:Y:S01]  /*101f0*/  FFMA.FTZ R14, R27, R20, R14 ;  /* 0x000000141b0e7223 */ /* 0x000fe2000001000e */
[----:B------:R-:W-:Y:S01]  /*10200*/  F2FP.BF16.PACK_AB R29, R45, R4 ;  /* 0x000000042d1d723e */ /* 0x000fe200000010ff */
[----:B------:R-:W-:Y:S02]  /*10210*/  FFMA.FTZ R7, R40, R7, R13 ;  /* 0x0000000728077223 */ /* 0x000fe4000001000d */
[----:B------:R-:W-:Y:S01]  /*10220*/  FFMA.FTZ R22, R26, R22, R15 ;  /* 0x000000161a167223 */ /* 0x000fe2000001000f */
[----:B------:R-:W-:-:S04]  /*10230*/  F2FP.BF16.PACK_AB R30, R14, R21 ;  /* 0x000000150e1e723e */ /* 0x000fc800000010ff */
[----:B------:R-:W-:Y:S02]  /*10240*/  F2FP.BF16.PACK_AB R31, R22, R7 ;  /* 0x00000007161f723e */ /* 0x000fe400000010ff */
.L_x_2691:
[----:B------:R-:W-:Y:S05]  /*10250*/  BSYNC B0 ;  /* 0x0000000000007941 */ /* 0x000fea0003800000 */
.L_x_2690:
[----:B-----5:R4:W-:Y:S04]  /*10260*/  STS.128 [R233+0x800], R28 ;  /* 0x0008001ce9007388 */ /* 0x0209e80000000c00 */
[----:B---3--:R4:W5:Y:S01]  /*10270*/  LD.E.128 R24, [R42.64+0x80] ;  /* 0x000080062a187980 */ /* 0x008962000c101d00 */
[----:B------:R-:W-:Y:S01]  /*10280*/  IADD3 R4, R18, 0x40, RZ ;  /* 0x0000004012047810 */ /* 0x000fe20007ffe0ff */
[----:B------:R-:W-:Y:S03]  /*10290*/  BSSY B0, `(.L_x_2692) ;  /* 0x0000055000007945 */ /* 0x000fe60003800000 */
[----:B------:R-:W-:-:S13]  /*102a0*/  ISETP.GE.AND P0, PT, R4, R3, PT ;  /* 0x000000030400720c */ /* 0x000fda0003f06270 */
[----:B------:R-:W-:Y:S05]  /*102b0*/  @P0 BRA `(.L_x_2693) ;  /* 0x0000052000000947 */ /* 0x000fea0003800000 */
[----:B------:R-:W-:Y:S01]  /*102c0*/  ISETP.GE.AND P0, PT, R4, R9, PT ;  /* 0x000000090400720c */ /* 0x000fe20003f06270 */
[----:B------:R-:W-:Y:S01]  /*102d0*/  IMAD.MOV.U32 R5, RZ, RZ, RZ ;  /* 0x000000ffff057224 */ /* 0x000fe200078e00ff */
[----:B------:R-:W-:Y:S01]  /*102e0*/  IADD3 R41, R41, 0x40, RZ ;  /* 0x0000004029297810 */ /* 0x000fe20007ffe0ff */
[----:B------:R-:W-:-:S03]  /*102f0*/  IMAD.MOV.U32 R7, RZ, RZ, R9 ;  /* 0x000000ffff077224 */ /* 0x000fc600078e0009 */
[----:B------:R-:W-:-:S04]  /*10300*/  IADD3 R20, P1, R41, R2, RZ ;  /* 0x0000000229147210 */ /* 0x000fc80007f3e0ff */
[----:B------:R-:W-:-:S03]  /*10310*/  LEA.HI.X.SX32 R16, R41, R8, 0x1, P1 ;  /* 0x0000000829107211 */ /* 0x000fc600008f0eff */
        /* <DEDUP_REMOVED lines=11> */
[----:B--2---:R-:W2:Y:S01]  /*103d0*/  LD.E.128 R12, [R14.64] ;  /* 0x000000060e0c7980 */ /* 0x004ea2000c101d00 */
[----:B------:R-:W-:Y:S02]  /*103e0*/  LEA.HI.X.SX32 R16, R21, R16, 0x1, P1 ;  /* 0x0000001015107211 */ /* 0x000fe400008f0eff */
[----:B------:R-:W-:-:S04]  /*103f0*/  LEA R20, P1, R23, R34, 0x1 ;  /* 0x0000002217147211 */ /* 0x000fc800078208ff */
[----:B------:R-:W-:-:S06]  /*10400*/  LEA.HI.X R21, R23, R35, R16, 0x1, P1 ;  /* 0x0000002317157211 */ /* 0x000fcc00008f0c10 */
[----:B----4-:R-:W4:Y:S01]  /*10410*/  LD.E.128 R20, [R20.64] ;  /* 0x0000000614147980 */ /* 0x010f22000c101d00 */
[C---:B-----5:R-:W-:Y:S01]  /*10420*/  LOP3.LUT R16, R25.reuse, 0xffff0000, RZ, 0xc0, !PT ;  /* 0xffff000019107812 */ /* 0x060fe200078ec0ff */
[----:B------:R-:W-:Y:S01]  /*10430*/  IMAD.U32 R30, R25, 0x10000, RZ ;  /* 0x00010000191e7824 */ /* 0x000fe200078e00ff */
        /* <DEDUP_REMOVED lines=13> */
[----:B-12---:R-:W-:Y:S01]  /*10510*/  IMAD.U32 R44, R12, 0x10000, RZ ;  /* 0x000100000c2c7824 */ /* 0x006fe200078e00ff */
        /* <DEDUP_REMOVED lines=44> */
.L_x_2693:
[----:B------:R-:W-:Y:S05]  /*107e0*/  BSYNC B0 ;  /* 0x0000000000007941 */ /* 0x000fea0003800000 */
.L_x_2692:
[----:B-----5:R3:W-:Y:S02]  /*107f0*/  STS.128 [R233+0x2800], R24 ;  /* 0x00280018e9007388 */ /* 0x0207e40000000c00 */
.L_x_2689:
[----:B------:R-:W-:Y:S05]  /*10800*/  BSYNC B1 ;  /* 0x0000000000017941 */ /* 0x000fea0003800000 */
.L_x_2688:
[----:B------:R-:W-:Y:S01]  /*10810*/  IADD3 R16, R186, 0x20, RZ ;  /* 0x00000020ba107810 */ /* 0x000fe20007ffe0ff */
[----:B------:R-:W-:Y:S03]  /*10820*/  BSSY B1, `(.L_x_2694) ;  /* 0x00000b7000017945 */ /* 0x000fe60003800000 */
[----:B------:R-:W-:-:S04]  /*10830*/  ISETP.GE.AND P0, PT, R16, R17, PT ;  /* 0x000000111000720c */ /* 0x000fc80003f06270 */
[----:B------:R-:W-:-:S13]  /*10840*/  ISETP.LT.OR P0, PT, R68, -0x107, P0 ;  /* 0xfffffef94400780c */ /* 0x000fda0000701670 */
[----:B------:R-:W-:Y:S05]  /*10850*/  @P0 BRA `(.L_x_2695) ;  /* 0x00000b3000000947 */ /* 0x000fea0003800000 */
[----:B---3--:R3:W5:Y:S01]  /*10860*/  LD.E.128 R24, [R36.64] ;  /* 0x0000000624187980 */ /* 0x008762000c101d00 */
[----:B------:R-:W-:Y:S01]  /*10870*/  ISETP.GE.AND P0, PT, R18, R3, PT ;  /* 0x000000031200720c */ /* 0x000fe20003f06270 */
[----:B------:R-:W-:-:S12]  /*10880*/  BSSY B0, `(.L_x_2696) ;  /* 0x0000055000007945 */ /* 0x000fd80003800000 */
[----:B------:R-:W-:Y:S05]  /*10890*/  @P0 BRA `(.L_x_2697) ;  /* 0x0000053000000947 */ /* 0x000fea0003800000 */
[----:B------:R-:W-:Y:S01]  /*108a0*/  ISETP.GE.AND P0, PT, R18, R9, PT ;  /* 0x000000091200720c */ /* 0x000fe20003f06270 */
[----:B------:R-:W-:Y:S02]  /*108b0*/  IMAD.SHL.U32 R5, R9, 0x20, RZ ;  /* 0x0000002009057824 */ /* 0x000fe400078e00ff */
[----:B------:R-:W-:-:S03]  /*108c0*/  IMAD.MOV.U32 R7, RZ, RZ, RZ ;  /* 0x000000ffff077224 */ /* 0x000fc600078e00ff */
[----:B------:R-:W-:-:S04]  /*108d0*/  IADD3 R21, P1, R5, R2, RZ ;  /* 0x0000000205157210 */ /* 0x000fc80007f3e0ff */
[----:B------:R-:W-:Y:S01]  /*108e0*/  LEA.HI.X.SX32 R20, R5, R8, 0x1, P1 ;  /* 0x0000000805147211 */ /* 0x000fe200008f0eff */
[--C-:B------:R-:W-:Y:S02]  /*108f0*/  IMAD.MOV.U32 R5, RZ, RZ, R9.reuse ;  /* 0x000000ffff057224 */ /* 0x100fe400078e0009 */
[----:B------:R-:W-:Y:S01]  /*10900*/  @P0 IADD3 R7, -R9, RZ, RZ ;  /* 0x000000ff09070210 */ /* 0x000fe20007ffe1ff */
[----:B------:R-:W-:-:S03]  /*10910*/  @P0 IMAD.MOV R5, RZ, RZ, -R9 ;  /* 0x000000ffff050224 */ /* 0x000fc600078e0a09 */
[C---:B------:R-:W-:Y:S02]  /*10920*/  IADD3 R13, P1, R7.reuse, R21, RZ ;  /* 0x00000015070d7210 */ /* 0x040fe40007f3e0ff */
[----:B------:R-:W-:Y:S01]  /*10930*/  MOV R22, RZ ;  /* 0x000000ff00167202 */ /* 0x000fe20000000f00 */
[----:B------:R-:W-:Y:S01]  /*10940*/  @P0 IMAD.MOV R22, RZ, RZ, -R9 ;  /* 0x000000ffff160224 */ /* 0x000fe200078e0a09 */
[----:B------:R-:W-:Y:S02]  /*10950*/  LEA.HI.X.SX32 R7, R7, R20, 0x1, P1 ;  /* 0x0000001407077211 */ /* 0x000fe400008f0eff */
[----:B-----5:R-:W-:Y:S01]  /*10960*/  LEA R12, P1, R13, R32, 0x1 ;  /* 0x000000200d0c7211 */ /* 0x020fe200078208ff */
[----:B------:R-:W-:-:S03]  /*10970*/  IMAD.WIDE R4, R5, 0x2, R36 ;  /* 0x0000000205047825 */ /* 0x000fc600078e0224 */
[----:B------:R-:W-:Y:S02]  /*10980*/  LEA.HI.X R13, R13, R33, R7, 0x1, P1 ;  /* 0x000000210d0d7211 */ /* 0x000fe400008f0c07 */
[C---:B------:R-:W-:Y:S01]  /*10990*/  IADD3 R21, P1, R22.reuse, R21, RZ ;  /* 0x0000001516157210 */ /* 0x040fe20007f3e0ff */
[----:B--2---:R-:W2:Y:S03]  /*109a0*/  LD.E.128 R4, [R4.64] ;  /* 0x0000000604047980 */ /* 0x004ea6000c101d00 */
[----:B------:R-:W-:Y:S01]  /*109b0*/  LEA.HI.X.SX32 R20, R22, R20, 0x1, P1 ;  /* 0x0000001416147211 */ /* 0x000fe200008f0eff */
[----:B---3--:R-:W3:Y:S01]  /*109c0*/  LD.E.128 R12, [R12.64] ;  /* 0x000000060c0c7980 */ /* 0x008ee2000c101d00 */
[----:B------:R-:W-:-:S04]  /*109d0*/  LEA R22, P1, R21, R34, 0x1 ;  /* 0x0000002215167211 */ /* 0x000fc800078208ff */
[----:B------:R-:W-:-:S06]  /*109e0*/  LEA.HI.X R23, R21, R35, R20, 0x1, P1 ;  /* 0x0000002315177211 */ /* 0x000fcc00008f0c14 */
[----:B----4-:R-:W4:Y:S01]  /*109f0*/  LD.E.128 R20, [R22.64] ;  /* 0x0000000616147980 */ /* 0x010f22000c101d00 */
[C---:B------:R-:W-:Y:S01]  /*10a00*/  IMAD.U32 R29, R24.reuse, 0x10000, RZ ;  /* 0x00010000181d7824 */ /* 0x040fe200078e00ff */
[----:B------:R-:W-:Y:S01]  /*10a10*/  LOP3.LUT R28, R24, 0xffff0000, RZ, 0xc0, !PT ;  /* 0xffff0000181c7812 */ /* 0x000fe200078ec0ff */
[----:B------:R-:W-:Y:S01]  /*10a20*/  IMAD.U32 R41, R27, 0x10000, RZ ;  /* 0x000100001b297824 */ /* 0x000fe200078e00ff */
[C---:B------:R-:W-:Y:S02]  /*10a30*/  LOP3.LUT R24, R25.reuse, 0xffff0000, RZ, 0xc0, !PT ;  /* 0xffff000019187812 */ /* 0x040fe400078ec0ff */
[----:B------:R-:W-:Y:S02]  /*10a40*/  SHF.L.U32 R31, R25, 0x10, RZ ;  /* 0x00000010191f7819 */ /* 0x000fe400000006ff */
[----:B------:R-:W-:Y:S01]  /*10a50*/  LOP3.LUT R25, R27, 0xffff0000, RZ, 0xc0, !PT ;  /* 0xffff00001b197812 */ /* 0x000fe200078ec0ff */
[C---:B------:R-:W-:Y:S01]  /*10a60*/  IMAD.U32 R30, R26.reuse, 0x10000, RZ ;  /* 0x000100001a1e7824 */ /* 0x040fe200078e00ff */
[----:B------:R-:W-:-:S02]  /*10a70*/  LOP3.LUT R26, R26, 0xffff0000, RZ, 0xc0, !PT ;  /* 0xffff00001a1a7812 */ /* 0x000fc400078ec0ff */
[----:B--2---:R-:W-:Y:S02]  /*10a80*/  SHF.L.U32 R47, R4, 0x10, RZ ;  /* 0x00000010042f7819 */ /* 0x004fe400000006ff */
[C---:B---3--:R-:W-:Y:S02]  /*10a90*/  SHF.L.U32 R40, R12.reuse, 0x10, RZ ;  /* 0x000000100c287819 */ /* 0x048fe400000006ff */
[----:B------:R-:W-:Y:S01]  /*10aa0*/  LOP3.LUT R27, R12, 0xffff0000, RZ, 0xc0, !PT ;  /* 0xffff00000c1b7812 */ /* 0x000fe200078ec0ff */
[C---:B------:R-:W-:Y:S01]  /*10ab0*/  IMAD.U32 R12, R13.reuse, 0x10000, RZ ;  /* 0x000100000d0c7824 */ /* 0x040fe200078e00ff */
[----:B------:R-:W-:Y:S01]  /*10ac0*/  LOP3.LUT R43, R13, 0xffff0000, RZ, 0xc0, !PT ;  /* 0xffff00000d2b7812 */ /* 0x000fe200078ec0ff */
[C---:B------:R-:W-:Y:S01]  /*10ad0*/  IMAD.U32 R13, R15.reuse, 0x10000, RZ ;  /* 0x000100000f0d7824 */ /* 0x040fe200078e00ff */
[----:B------:R-:W-:Y:S01]  /*10ae0*/  LOP3.LUT R15, R15, 0xffff0000, RZ, 0xc0, !PT ;  /* 0xffff00000f0f7812 */ /* 0x000fe200078ec0ff */
[----:B-1----:R-:W-:Y:S01]  /*10af0*/  IMAD.U32 R45, R5, 0x10000, RZ ;  /* 0x00010000052d7824 */ /* 0x002fe200078e00ff */
        /* <DEDUP_REMOVED lines=45> */
.L_x_2697:
[----:B------:R-:W-:Y:S05]  /*10dd0*/  BSYNC B0 ;  /* 0x0000000000007941 */ /* 0x000fea0003800000 */
.L_x_2696:
[----:B-----5:R1:W-:Y:S04]  /*10de0*/  STS.128 [R233+0x1000], R24 ;  /* 0x00100018e9007388 */ /* 0x0203e80000000c00 */
[----:B------:R1:W5:Y:S01]  /*10df0*/  LD.E.128 R12, [R36.64+0x80] ;  /* 0x00008006240c7980 */ /* 0x000362000c101d00 */
[----:B------:R-:W-:Y:S01]  /*10e00*/  IADD3 R4, R18, 0x40, RZ ;  /* 0x0000004012047810 */ /* 0x000fe20007ffe0ff */
[----:B------:R-:W-:Y:S03]  /*10e10*/  BSSY B0, `(.L_x_2698) ;  /* 0x0000056000007945 */ /* 0x000fe60003800000 */
[----:B------:R-:W-:-:S13]  /*10e20*/  ISETP.GE.AND P0, PT, R4, R3, PT ;  /* 0x000000030400720c */ /* 0x000fda0003f06270 */
[----:B------:R-:W-:Y:S05]  /*10e30*/  @P0 BRA `(.L_x_2699) ;  /* 0x0000053000000947 */ /* 0x000fea0003800000 */
[-C--:B------:R-:W-:Y:S01]  /*10e40*/  ISETP.GE.AND P0, PT, R4, R9.reuse, PT ;  /* 0x000000090400720c */ /* 0x080fe20003f06270 */
[----:B------:R-:W-:Y:S01]  /*10e50*/  IMAD.MOV.U32 R5, RZ, RZ, RZ ;  /* 0x000000ffff057224 */ /* 0x000fe200078e00ff */
[----:B------:R-:W-:Y:S02]  /*10e60*/  LEA R7, R9, 0x40, 0x5 ;  /* 0x0000004009077811 */ /* 0x000fe400078e28ff */
[----:B------:R-:W-:Y:S02]  /*10e70*/  MOV R21, R9 ;  /* 0x0000000900157202 */ /* 0x000fe40000000f00 */
[----:B-1----:R-:W-:-:S04]  /*10e80*/  IADD3 R25, P1, R7, R2, RZ ;  /* 0x0000000207197210 */ /* 0x002fc80007f3e0ff */
        /* <DEDUP_REMOVED lines=14> */
[----:B---3--:R-:W3:Y:S03]  /*10f70*/  LD.E.128 R20, [R20.64+0x80] ;  /* 0x0000800614147980 */ /* 0x008ee6000c101d00 */
        /* <DEDUP_REMOVED lines=10> */
[C---:B--2---:R-:W-:Y:S01]  /*11020*/  IMAD.U32 R36, R4.reuse, 0x10000, RZ ;  /* 0x0001000004247824 */ /* 0x044fe200078e00ff */
[----:B------:R-:W-:Y:S01]  /*11030*/  LOP3.LUT R15, R4, 0xffff0000, RZ, 0xc0, !PT ;  /* 0xffff0000040f7812 */ /* 0x000fe200078ec0ff */
[C---:B------:R-:W-:Y:S01]  /*11040*/  IMAD.U32 R40, R6.reuse, 0x10000, RZ ;  /* 0x0001000006287824 */ /* 0x040fe200078e00ff */
[----:B------:R-:W-:Y:S01]  /*11050*/  SHF.L.U32 R4, R5, 0x10, RZ ;  /* 0x0000001005047819 */ /* 0x000fe200000006ff */
[----:B---3--:R-:W-:Y:S01]  /*11060*/  IMAD.U32 R43, R21, 0x10000, RZ ;  /* 0x00010000152b7824 */ /* 0x008fe200078e00ff */
[----:B------:R-:W-:Y:S01]  /*11070*/  LOP3.LUT R41, R5, 0xffff0000, RZ, 0xc0, !PT ;  /* 0xffff000005297812 */ /* 0x000fe200078ec0ff */
[C---:B------:R-:W-:Y:S01]  /*11080*/  IMAD.U32 R5, R7.reuse, 0x10000, RZ ;  /* 0x0001000007057824 */ /* 0x040fe200078e00ff */
[----:B------:R-:W-:Y:S01]  /*11090*/  LOP3.LUT R6, R6, 0xffff0000, RZ, 0xc0, !PT ;  /* 0xffff000006067812 */ /* 0x000fe200078ec0ff */
        /* <DEDUP_REMOVED lines=8> */
[C---:B------:R-:W-:Y:S01]  /*11120*/  IMAD.U32 R22, R23.reuse, 0x10000, RZ ;  /* 0x0001000017167824 */ /* 0x040fe200078e00ff */
[----:B------:R-:W-:Y:S01]  /*11130*/  LOP3.LUT R44, R23, 0xffff0000, RZ, 0xc0, !PT ;  /* 0xffff0000172c7812 */ /* 0x000fe200078ec0ff */
[----:B------:R-:W-:Y:S01]  /*11140*/  @!P0 FADD.FTZ R41, -R41, -RZ ;  /* 0x800000ff29298221 */ /* 0x000fe20000010100 */
[----:B------:R-:W-:Y:S01]  /*11150*/  SHF.L.U32 R45, R20, 0x10, RZ ;  /* 0x00000010142d7819 */ /* 0x000fe200000006ff */
[----:B------:R-:W-:Y:S01]  /*11160*/  FMUL.FTZ R22, R22, R5 ;  /* 0x0000000516167220 */ /* 0x000fe20000410000 */
[----:B------:R-:W-:Y:S01]  /*11170*/  LOP3.LUT R20, R20, 0xffff0000, RZ, 0xc0, !PT ;  /* 0xffff000014147812 */ /* 0x000fe200078ec0ff */
[----:B------:R-:W-:Y:S01]  /*11180*/  @!P0 FADD.FTZ R15, -R15, -RZ ;  /* 0x800000ff0f0f8221 */ /* 0x000fe20000010100 */
[----:B----4-:R-:W-:Y:S01]  /*11190*/  LOP3.LUT R23, R26, 0xffff0000, RZ, 0xc0, !PT ;  /* 0xffff00001a177812 */ /* 0x010fe200078ec0ff */
[C---:B------:R-:W-:Y:S01]  /*111a0*/  IMAD.U32 R5, R25.reuse, 0x10000, RZ ;  /* 0x0001000019057824 */ /* 0x040fe200078e00ff */
[----:B------:R-:W-:Y:S01]  /*111b0*/  LOP3.LUT R25, R25, 0xffff0000, RZ, 0xc0, !PT ;  /* 0xffff000019197812 */ /* 0x000fe200078ec0ff */
[----:B------:R-:W-:Y:S01]  /*111c0*/  FMUL.FTZ R21, R21, R6 ;  /* 0x0000000615157220 */ /* 0x000fe20000410000 */
[----:B------:R-:W-:Y:S01]  /*111d0*/  LOP3.LUT R6, R24, 0xffff0000, RZ, 0xc0, !PT ;  /* 0xffff000018067812 */ /* 0x000fe200078ec0ff */
[----:B------:R-:W-:Y:S01]  /*111e0*/  FMUL.FTZ R44, R44, R7 ;  /* 0x000000072c2c7220 */ /* 0x000fe20000410000 */
[----:B------:R-:W-:Y:S01]  /*111f0*/  SHF.L.U32 R7, R24, 0x10, RZ ;  /* 0x0000001018077819 */ /* 0x000fe200000006ff */
[----:B------:R-:W-:Y:S01]  /*11200*/  @!P0 FADD.FTZ R36, -R36, -RZ ;  /* 0x800000ff24248221 */ /* 0x000fe20000010100 */
[----:B------:R-:W-:Y:S01]  /*11210*/  SHF.L.U32 R24, R26, 0x10, RZ ;  /* 0x000000101a187819 */ /* 0x000fe200000006ff */
[----:B------:R-:W-:Y:S01]  /*11220*/  FMUL.FTZ R4, R43, R4 ;  /* 0x000000042b047220 */ /* 0x000fe20000410000 */
[----:B------:R-:W-:Y:S01]  /*11230*/  LOP3.LUT R26, R27, 0xffff0000, RZ, 0xc0, !PT ;  /* 0xffff00001b1a7812 */ /* 0x000fe200078ec0ff */
[----:B------:R-:W-:-:S02]  /*11240*/  FMUL.FTZ R41, R42, R41 ;  /* 0x000000292a297220 */ /* 0x000fc40000410000 */
[----:B------:R-:W-:Y:S02]  /*11250*/  @!P0 FADD.FTZ R40, -R40, -RZ ;  /* 0x800000ff28288221 */ /* 0x000fe40000010100 */
[----:B------:R-:W-:Y:S02]  /*11260*/  FMUL.FTZ R15, R20, R15 ;  /* 0x0000000f140f7220 */ /* 0x000fe40000410000 */
        /* <DEDUP_REMOVED lines=9> */
[----:B------:R-:W-:Y:S01]  /*11300*/  FFMA.FTZ R6, R28, R6, R15 ;  /* 0x000000061c067223 */ /* 0x000fe2000001000f */
[----:B------:R-:W-:Y:S01]  /*11310*/  F2FP.BF16.PACK_AB R15, R13, R20 ;  /* 0x000000140d0f723e */ /* 0x000fe200000010ff */
[----:B------:R-:W-:Y:S01]  /*11320*/  FFMA.FTZ R24, R30, R24, R47 ;  /* 0x000000181e187223 */ /* 0x000fe2000001002f */
[----:B------:R-:W-:Y:S01]  /*11330*/  MOV R13, R25 ;  /* 0x00000019000d7202 */ /* 0x000fe20000000f00 */
[----:B------:R-:W-:Y:S01]  /*11340*/  FFMA.FTZ R21, R14, R23, R21 ;  /* 0x000000170e157223 */ /* 0x000fe20000010015 */
[----:B------:R-:W-:-:S04]  /*11350*/  F2FP.BF16.PACK_AB R12, R6, R7 ;  /* 0x00000007060c723e */ /* 0x000fc800000010ff */
[----:B------:R-:W-:Y:S02]  /*11360*/  F2FP.BF16.PACK_AB R14, R21, R24 ;  /* 0x00000018150e723e */ /* 0x000fe400000010ff */
.L_x_2699:
[----:B------:R-:W-:Y:S05]  /*11370*/  BSYNC B0 ;  /* 0x0000000000007941 */ /* 0x000fea0003800000 */
.L_x_2698:
[----:B-----5:R1:W-:Y:S02]  /*11380*/  STS.128 [R233+0x3000], R12 ;  /* 0x0030000ce9007388 */ /* 0x0203e40000000c00 */
.L_x_2695:
[----:B------:R-:W-:Y:S05]  /*11390*/  BSYNC B1 ;  /* 0x0000000000017941 */ /* 0x000fea0003800000 */
.L_x_2694:
[----:B--2-4-:R-:W-:-:S04]  /*113a0*/  IADD3 R28, R186, 0x30, RZ ;  /* 0x00000030ba1c7810 */ /* 0x014fc80007ffe0ff */
[----:B------:R-:W-:-:S04]  /*113b0*/  ISETP.GE.AND P0, PT, R28, R17, PT ;  /* 0x000000111c00720c */ /* 0x000fc80003f06270 */
[----:B------:R-:W-:-:S13]  /*113c0*/  ISETP.LT.OR P0, PT, R68, -0x187, P0 ;  /* 0xfffffe794400780c */ /* 0x000fda0000701670 */
[----:B------:R-:W-:Y:S05]  /*113d0*/  @P0 BRA `(.L_x_2677) ;  /* 0x00000d8000000947 */ /* 0x000fea0003800000 */
[----:B-1-3--:R1:W5:Y:S01]  /*113e0*/  LD.E.128 R24, [R38.64] ;  /* 0x0000000626187980 */ /* 0x00a362000c101d00 */
        /* <DEDUP_REMOVED lines=15> */
[----:B-----5:R-:W-:Y:S01]  /*114e0*/  LEA R12, P1, R13, R32, 0x1 ;  /* 0x000000200d0c7211 */ /* 0x020fe200078208ff */
[----:B------:R-:W-:-:S03]  /*114f0*/  IMAD.WIDE R4, R5, 0x2, R38 ;  /* 0x0000000205047825 */ /* 0x000fc600078e0226 */
[----:B------:R-:W-:Y:S02]  /*11500*/  LEA.HI.X R13, R13, R33, R7, 0x1, P1 ;  /* 0x000000210d0d7211 */ /* 0x000fe400008f0c07 */
[C---:B------:R-:W-:Y:S01]  /*11510*/  IADD3 R23, P1, R21.reuse, R20, RZ ;  /* 0x0000001415177210 */ /* 0x040fe20007f3e0ff */
[----:B------:R-:W2:Y:S03]  /*11520*/  LD.E.128 R4, [R4.64] ;  /* 0x0000000604047980 */ /* 0x000ea6000c101d00 */
[----:B------:R-:W-:Y:S01]  /*11530*/  LEA.HI.X.SX32 R17, R21, R17, 0x1, P1 ;  /* 0x0000001115117211 */ /* 0x000fe200008f0eff */
[----:B------:R-:W3:Y:S01]  /*11540*/  LD.E.128 R12, [R12.64] ;  /* 0x000000060c0c7980 */ /* 0x000ee2000c101d00 */
[----:B------:R-:W-:-:S04]  /*11550*/  LEA R20, P1, R23, R34, 0x1 ;  /* 0x0000002217147211 */ /* 0x000fc800078208ff */
[----:B------:R-:W-:-:S06]  /*11560*/  LEA.HI.X R21, R23, R35, R17, 0x1, P1 ;  /* 0x0000002317157211 */ /* 0x000fcc00008f0c11 */
[----:B------:R-:W4:Y:S01]  /*11570*/  LD.E.128 R20, [R20.64] ;  /* 0x0000000614147980 */ /* 0x000f22000c101d00 */
[C---:B------:R-:W-:Y:S01]  /*11580*/  LOP3.LUT R17, R25.reuse, 0xffff0000, RZ, 0xc0, !PT ;  /* 0xffff000019117812 */ /* 0x040fe200078ec0ff */
[----:B------:R-:W-:Y:S01]  /*11590*/  IMAD.U32 R31, R25, 0x10000, RZ ;  /* 0x00010000191f7824 */ /* 0x000fe200078e00ff */
[C---:B------:R-:W-:Y:S01]  /*115a0*/  LOP3.LUT R25, R27.reuse, 0xffff0000, RZ, 0xc0, !PT ;  /* 0xffff00001b197812 */ /* 0x040fe200078ec0ff */
[----:B------:R-:W-:Y:S01]  /*115b0*/  IMAD.U32 R37, R27, 0x10000, RZ ;  /* 0x000100001b257824 */ /* 0x000fe200078e00ff */
[----:B------:R-:W-:Y:S01]  /*115c0*/  SHF.L.U32 R30, R26, 0x10, RZ ;  /* 0x000000101a1e7819 */ /* 0x000fe200000006ff */
[C---:B------:R-:W-:Y:S01]  /*115d0*/  IMAD.U32 R29, R24.reuse, 0x10000, RZ ;  /* 0x00010000181d7824 */ /* 0x040fe200078e00ff */
[----:B------:R-:W-:Y:S02]  /*115e0*/  LOP3.LUT R24, R24, 0xffff0000, RZ, 0xc0, !PT ;  /* 0xffff000018187812 */ /* 0x000fe400078ec0ff */
[----:B------:R-:W-:Y:S02]  /*115f0*/  LOP3.LUT R26, R26, 0xffff0000, RZ, 0xc0, !PT ;  /* 0xffff00001a1a7812 */ /* 0x000fe400078ec0ff */
[----:B--2---:R-:W-:-:S02]  /*11600*/  SHF.L.U32 R45, R4, 0x10, RZ ;  /* 0x00000010042d7819 */ /* 0x004fc400000006ff */
[C---:B---3--:R-:W-:Y:S02]  /*11610*/  SHF.L.U32 R36, R12.reuse, 0x10, RZ ;  /* 0x000000100c247819 */ /* 0x048fe400000006ff */
        /* <DEDUP_REMOVED lines=51> */
.L_x_2701:
[----:B------:R-:W-:Y:S05]  /*11950*/  BSYNC B0 ;  /* 0x0000000000007941 */ /* 0x000fea0003800000 */
.L_x_2700:
[----:B-----5:R2:W-:Y:S04]  /*11960*/  STS.128 [R233+0x1800], R24 ;  /* 0x00180018e9007388 */ /* 0x0205e80000000c00 */
[----:B------:R2:W5:Y:S01]  /*11970*/  LD.E.128 R4, [R38.64+0x80] ;  /* 0x0000800626047980 */ /* 0x000562000c101d00 */
[----:B------:R-:W-:Y:S01]  /*11980*/  IADD3 R18, R18, 0x40, RZ ;  /* 0x0000004012127810 */ /* 0x000fe20007ffe0ff */
[----:B------:R-:W-:Y:S03]  /*11990*/  BSSY B0, `(.L_x_2702) ;  /* 0x0000056000007945 */ /* 0x000fe60003800000 */
[----:B------:R-:W-:-:S13]  /*119a0*/  ISETP.GE.AND P0, PT, R18, R3, PT ;  /* 0x000000031200720c */ /* 0x000fda0003f06270 */
        /* <DEDUP_REMOVED lines=14> */
[----:B------:R-:W3:Y:S03]  /*11a90*/  LD.E.128 R12, [R14.64+0x80] ;  /* 0x000080060e0c7980 */ /* 0x000ee6000c101d00 */
[----:B------:R-:W-:Y:S02]  /*11aa0*/  LEA.HI.X R21, R3, R33, R17, 0x1, P1 ;  /* 0x0000002103157211 */ /* 0x000fe400008f0c11 */
[----:B------:R-:W-:Y:S01]  /*11ab0*/  MOV R3, RZ ;  /* 0x000000ff00037202 */ /* 0x000fe20000000f00 */
[----:B------:R-:W-:-:S03]  /*11ac0*/  @P0 IMAD.MOV R3, RZ, RZ, -R9 ;  /* 0x000000ffff030224 */ /* 0x000fc600078e0a09 */
[----:B------:R-:W4:Y:S02]  /*11ad0*/  LD.E.128 R20, [R20.64] ;  /* 0x0000000614147980 */ /* 0x000f24000c101d00 */
[----:B------:R-:W-:-:S04]  /*11ae0*/  IADD3 R9, P1, R3, R2, RZ ;  /* 0x0000000203097210 */ /* 0x000fc80007f3e0ff */
[----:B------:R-:W-:Y:S02]  /*11af0*/  LEA.HI.X.SX32 R3, R3, R8, 0x1, P1 ;  /* 0x0000000803037211 */ /* 0x000fe400008f0eff */
[----:B--2---:R-:W-:-:S04]  /*11b00*/  LEA R24, P1, R9, R34, 0x1 ;  /* 0x0000002209187211 */ /* 0x004fc800078208ff */
[----:B------:R-:W-:-:S06]  /*11b10*/  LEA.HI.X R25, R9, R35, R3, 0x1, P1 ;  /* 0x0000002309197211 */ /* 0x000fcc00008f0c03 */
[----:B------:R-:W2:Y:S01]  /*11b20*/  LD.E.128 R24, [R24.64] ;  /* 0x0000000618187980 */ /* 0x000ea2000c101d00 */
        /* <DEDUP_REMOVED lines=8> */
[C---:B---3--:R-:W-:Y:S01]  /*11bb0*/  SHF.L.U32 R6, R13.reuse, 0x10, RZ ;  /* 0x000000100d067819 */ /* 0x048fe200000006ff */
[----:B------:R-:W-:Y:S01]  /*11bc0*/  IMAD.U32 R18, R12, 0x10000, RZ ;  /* 0x000100000c127824 */ /* 0x000fe200078e00ff */
[----:B------:R-:W-:Y:S01]  /*11bd0*/  LOP3.LUT R30, R13, 0xffff0000, RZ, 0xc0, !PT ;  /* 0xffff00000d1e7812 */ /* 0x000fe200078ec0ff */
[----:B------:R-:W-:Y:S01]  /*11be0*/  IMAD.U32 R29, R14, 0x10000, RZ ;  /* 0x000100000e1d7824 */ /* 0x000fe200078e00ff */
[----:B------:R-:W-:Y:S02]  /*11bf0*/  LOP3.LUT R7, R12, 0xffff0000, RZ, 0xc0, !PT ;  /* 0xffff00000c077812 */ /* 0x000fe400078ec0ff */
[----:B------:R-:W-:Y:S02]  /*11c00*/  LOP3.LUT R13, R14, 0xffff0000, RZ, 0xc0, !PT ;  /* 0xffff00000e0d7812 */ /* 0x000fe400078ec0ff */
[C---:B------:R-:W-:Y:S01]  /*11c10*/  SHF.L.U32 R12, R15.reuse, 0x10, RZ ;  /* 0x000000100f0c7819 */ /* 0x040fe200000006ff */
[----:B----4-:R-:W-:Y:S01]  /*11c20*/  IMAD.U32 R31, R20, 0x10000, RZ ;  /* 0x00010000141f7824 */ /* 0x010fe200078e00ff */
        /* <DEDUP_REMOVED lines=15> */
[----:B------:R-:W-:Y:S02]  /*11d20*/  FMUL.FTZ R6, R6, R15 ;  /* 0x0000000f06067220 */ /* 0x000fe40000410000 */
[----:B------:R-:W-:Y:S02]  /*11d30*/  @!P0 FADD.FTZ R23, -R23, -RZ ;  /* 0x800000ff17178221 */ /* 0x000fe40000010100 */
[----:B------:R-:W-:Y:S01]  /*11d40*/  FMUL.FTZ R20, R13, R20 ;  /* 0x000000140d147220 */ /* 0x000fe20000410000 */
[----:B--2---:R-:W-:Y:S01]  /*11d50*/  LOP3.LUT R13, R24, 0xffff0000, RZ, 0xc0, !PT ;  /* 0xffff0000180d7812 */ /* 0x004fe200078ec0ff */
        /* <DEDUP_REMOVED lines=25> */
.L_x_2703:
[----:B------:R-:W-:Y:S05]  /*11ef0*/  BSYNC B0 ;  /* 0x0000000000007941 */ /* 0x000fea0003800000 */
.L_x_2702:
[----:B-----5:R3:W-:Y:S01]  /*11f00*/  STS.128 [R233+0x3800], R4 ;  /* 0x00380004e9007388 */ /* 0x0207e20000000c00 */
[----:B------:R-:W-:Y:S05]  /*11f10*/  BRA `(.L_x_2677) ;  /* 0x0000024000007947 */ /* 0x000fea0003800000 */
.L_x_2657:
[----:B------:R-:W-:Y:S01]  /*11f20*/  IMAD.IADD R3, R232, 0x1, -R71 ;  /* 0x00000001e8037824 */ /* 0x000fe200078e0a47 */
[----:B-----5:R-:W-:-:S02]  /*11f30*/  IADD3 R0, R186, 0x10, RZ ;  /* 0x00000010ba007810 */ /* 0x020fc40007ffe0ff */
[----:B------:R-:W-:Y:S02]  /*11f40*/  IADD3 R28, R186, 0x30, RZ ;  /* 0x00000030ba1c7810 */ /* 0x000fe40007ffe0ff */
[-C--:B------:R-:W-:Y:S02]  /*11f50*/  ISETP.GE.AND P5, PT, R0, R3.reuse, PT ;  /* 0x000000030000720c */ /* 0x080fe40003fa6270 */
[----:B------:R-:W-:Y:S02]  /*11f60*/  IADD3 R16, R186, 0x20, RZ ;  /* 0x00000020ba107810 */ /* 0x000fe40007ffe0ff */
[-C--:B------:R-:W-:Y:S02]  /*11f70*/  ISETP.GE.AND P3, PT, R28, R3.reuse, PT ;  /* 0x000000031c00720c */ /* 0x080fe40003f66270 */
[-C--:B------:R-:W-:Y:S02]  /*11f80*/  ISETP.GE.AND P6, PT, R186, R3.reuse, PT ;  /* 0x00000003ba00720c */ /* 0x080fe40003fc6270 */
[----:B------:R-:W-:-:S05]  /*11f90*/  ISETP.GE.AND P4, PT, R16, R3, PT ;  /* 0x000000031000720c */ /* 0x000fca0003f86270 */
[----:B------:R-:W-:-:S04]  /*11fa0*/  @!P5 IADD3 R5, P1, R5, R188, RZ ;  /* 0x000000bc0505d210 */ /* 0x000fc80007f3e0ff */
[----:B------:R-:W-:Y:S02]  /*11fb0*/  @!P3 IMAD.MOV.U32 R12, RZ, RZ, R188 ;  /* 0x000000ffff0cb224 */ /* 0x000fe400078e00bc */
[--C-:B------:R-:W-:Y:S01]  /*11fc0*/  @!P3 IMAD.MOV.U32 R13, RZ, RZ, R185.reuse ;  /* 0x000000ffff0db224 */ /* 0x100fe200078e00b9 */
[-C--:B------:R-:W-:Y:S01]  /*11fd0*/  @!P6 LEA R6, P2, R188, R192.reuse, 0x1 ;  /* 0x000000c0bc06e211 */ /* 0x080fe200078408ff */
[----:B------:R-:W-:Y:S01]  /*11fe0*/  @!P5 IMAD.X R9, R9, 0x1, R185, P1 ;  /* 0x000000010909d824 */ /* 0x000fe200008e06b9 */
[----:B------:R-:W-:Y:S01]  /*11ff0*/  @!P5 LEA R8, P1, R5, R192, 0x1 ;  /* 0x000000c00508d211 */ /* 0x000fe200078208ff */
[----:B------:R-:W-:Y:S01]  /*12000*/  @!P3 IMAD R2, R191, 0x30, RZ ;  /* 0x00000030bf02b824 */ /* 0x000fe200078e02ff */
[C---:B------:R-:W-:Y:S01]  /*12010*/  @!P4 LEA R3, P0, R190.reuse, R188, 0x5 ;  /* 0x000000bcbe03c211 */ /* 0x040fe200078028ff */
[----:B------:R-:W-:Y:S01]  /*12020*/  @!P3 IMAD.WIDE.U32 R12, R190, 0x30, R12 ;  /* 0x00000030be0cb825 */ /* 0x000fe200078e000c */
[-C--:B------:R-:W-:Y:S02]  /*12030*/  @!P5 LEA.HI.X R9, R5, R193.reuse, R9, 0x1, P1 ;  /* 0x000000c10509d211 */ /* 0x080fe400008f0c09 */
[----:B------:R-:W-:Y:S01]  /*12040*/  @!P6 LEA.HI.X R7, R188, R193, R185, 0x1, P2 ;  /* 0x000000c1bc07e211 */ /* 0x000fe200010f0cb9 */
[----:B------:R-:W-:Y:S01]  /*12050*/  @!P3 IMAD.IADD R5, R13, 0x1, R2 ;  /* 0x000000010d05b824 */ /* 0x000fe200078e0202 */
[----:B------:R-:W-:-:S02]  /*12060*/  @!P4 LEA.HI.X R184, R190, R185, R191, 0x5, P0 ;  /* 0x000000b9beb8c211 */ /* 0x000fc400000f2cbf */
[CC--:B------:R-:W-:Y:S01]  /*12070*/  @!P4 LEA R14, P1, R3.reuse, R192.reuse, 0x1 ;  /* 0x000000c0030ec211 */ /* 0x0c0fe200078208ff */
[----:B------:R-:W-:Y:S01]  /*12080*/  @!PT LDS RZ, [RZ] ;  /* 0x00000000fffff984 */ /* 0x000fe20000000800 */
[----:B------:R-:W-:Y:S01]  /*12090*/  @!PT LDS RZ, [RZ] ;  /* 0x00000000fffff984 */ /* 0x000fe20000000800 */
[----:B------:R-:W-:Y:S01]  /*120a0*/  @!PT LDS RZ, [RZ] ;  /* 0x00000000fffff984 */ /* 0x000fe20000000800 */
[----:B------:R1:W-:Y:S01]  /*120b0*/  @!P6 LDGSTS.E.BYPASS.LTC128B.128 [R233], [R6.64] ;  /* 0x0000000006e9efae */ /* 0x0003e2000b901d46 */
[C---:B------:R-:W-:Y:S02]  /*120c0*/  @!P3 LEA R2, P0, R12.reuse, R192, 0x1 ;  /* 0x000000c00c02b211 */ /* 0x040fe400078008ff */
[-C--:B------:R-:W-:Y:S01]  /*120d0*/  @!P4 LEA.HI.X R15, R3, R193.reuse, R184, 0x1, P1 ;  /* 0x000000c1030fc211 */ /* 0x080fe200008f0cb8 */
[----:B------:R1:W-:Y:S01]  /*120e0*/  @!P6 LDGSTS.E.BYPASS.LTC128B.128 [R233+0x2000], [R6.64+0x80] ;  /* 0x0200008006e9efae */ /* 0x0003e2000b901d46 */
[----:B------:R-:W-:-:S03]  /*120f0*/  @!P3 LEA.HI.X R3, R12, R193, R5, 0x1, P0 ;  /* 0x000000c10c03b211 */ /* 0x000fc600000f0c05 */
[----:B------:R1:W-:Y:S04]  /*12100*/  @!P5 LDGSTS.E.BYPASS.LTC128B.128 [R233+0x800], [R8.64] ;  /* 0x0080000008e9dfae */ /* 0x0003e8000b901d46 */
[----:B------:R1:W-:Y:S04]  /*12110*/  @!P5 LDGSTS.E.BYPASS.LTC128B.128 [R233+0x2800], [R8.64+0x80] ;  /* 0x0280008008e9dfae */ /* 0x0003e8000b901d46 */
[----:B------:R1:W-:Y:S04]  /*12120*/  @!P4 LDGSTS.E.BYPASS.LTC128B.128 [R233+0x1000], [R14.64] ;  /* 0x010000000ee9cfae */ /* 0x0003e8000b901d46 */
[----:B------:R1:W-:Y:S04]  /*12130*/  @!P4 LDGSTS.E.BYPASS.LTC128B.128 [R233+0x3000], [R14.64+0x80] ;  /* 0x030000800ee9cfae */ /* 0x0003e8000b901d46 */
[----:B------:R1:W-:Y:S04]  /*12140*/  @!P3 LDGSTS.E.BYPASS.LTC128B.128 [R233+0x1800], [R2.64] ;  /* 0x0180000002e9bfae */ /* 0x0003e8000b901d46 */
[----:B------:R1:W-:Y:S02]  /*12150*/  @!P3 LDGSTS.E.BYPASS.LTC128B.128 [R233+0x3800], [R2.64+0x80] ;  /* 0x0380008002e9bfae */ /* 0x0003e4000b901d46 */
.L_x_2677:
[----:B------:R-:W-:Y:S05]  /*12160*/  BSYNC B2 ;  /* 0x0000000000027941 */ /* 0x000fea0003800000 */
.L_x_2656:
[----:B------:R-:W-:Y:S01]  /*12170*/  IADD3 R235, R54, -0x1, RZ ;  /* 0xffffffff36eb7810 */ /* 0x000fe20007ffe0ff */
[----:B------:R-:W-:Y:S01]  /*12180*/  IMAD.SHL.U32 R79, R79, 0x40, RZ ;  /* 0x000000404f4f7824 */ /* 0x000fe200078e00ff */
[----:B-1-3--:R-:W-:-:S02]  /*12190*/  IADD3 R6, R186, 0x50, RZ ;  /* 0x00000050ba067810 */ /* 0x00afc40007ffe0ff */
[C---:B------:R-:W-:Y:S01]  /*121a0*/  IADD3 R4, R186.reuse, 0x60, RZ ;  /* 0x00000060ba047810 */ /* 0x040fe20007ffe0ff */
[----:B------:R-:W-:Y:S01]  /*121b0*/  IMAD.SHL.U32 R3, R235, 0x80, RZ ;  /* 0x00000080eb037824 */ /* 0x000fe200078e00ff */
[----:B------:R-:W-:Y:S02]  /*121c0*/  IADD3 R2, R186, 0x70, RZ ;  /* 0x00000070ba027810 */ /* 0x000fe40007ffe0ff */
[----:B------:R-:W-:Y:S01]  /*121d0*/  LOP3.LUT R79, R79, 0x1c0, RZ, 0xc0, !PT ;  /* 0x000001c04f4f7812 */ /* 0x000fe200078ec0ff */
[----:B------:R-:W-:-:S05]  /*121e0*/  IMAD.IADD R5, R72, 0x1, -R3 ;  /* 0x0000000148057824 */ /* 0x000fca00078e0a03 */
[-C--:B------:R-:W-:Y:S02]  /*121f0*/  ISETP.GE.AND P0, PT, R0, R5.reuse, PT ;  /* 0x000000050000720c */ /* 0x080fe40003f06270 */
[-C--:B------:R-:W-:Y:S02]  /*12200*/  ISETP.GE.AND P1, PT, R186, R5.reuse, PT ;  /* 0x00000005ba00720c */ /* 0x080fe40003f26270 */
[-C--:B------:R-:W-:Y:S02]  /*12210*/  ISETP.GE.AND P6, PT, R16, R5.reuse, PT ;  /* 0x000000051000720c */ /* 0x080fe40003fc6270 */
[-C--:B------:R-:W-:Y:S02]  /*12220*/  ISETP.GE.AND P3, PT, R28, R5.reuse, PT ;  /* 0x000000051c00720c */ /* 0x080fe40003f66270 */
[-C--:B------:R-:W-:Y:S02]  /*12230*/  ISETP.GE.AND P4, PT, R6, R5.reuse, PT ;  /* 0x000000050600720c */ /* 0x080fe40003f86270 */
[----:B------:R-:W-:-:S03]  /*12240*/  ISETP.GE.AND P5, PT, R28, R5, PT ;  /* 0x000000051c00720c */ /* 0x000fc60003fa6270 */
[C---:B----4-:R-:W-:Y:S02]  /*12250*/  @!P0 LEA R12, P2, R77.reuse, R224, 0x1 ;  /* 0x000000e04d0c8211 */ /* 0x050fe400078408ff */
[----:B------:R-:W-:Y:S02]  /*12260*/  @!P1 IMAD.MOV.U32 R222, RZ, RZ, R224 ;  /* 0x000000ffffde9224 */ /* 0x000fe400078e00e0 */
[----:B------:R-:W-:Y:S02]  /*12270*/  @!P0 LEA.HI.X R13, R77, R223, R78, 0x1, P2 ;  /* 0x000000df4d0d8211 */ /* 0x000fe400010f0c4e */
[----:B------:R-:W-:Y:S01]  /*12280*/  ISETP.GE.AND P2, PT, R4, R5, PT ;  /* 0x000000050400720c */ /* 0x000fe20003f46270 */
[----:B------:R-:W-:Y:S01]  /*12290*/  @!PT LDS RZ, [RZ] ;  /* 0x00000000fffff984 */ /* 0x000fe20000000800 */
[----:B------:R-:W-:Y:S01]  /*122a0*/  @!PT LDS RZ, [RZ] ;  /* 0x00000000fffff984 */ /* 0x000fe20000000800 */
[----:B------:R-:W-:Y:S01]  /*122b0*/  @!PT LDS RZ, [RZ] ;  /* 0x00000000fffff984 */ /* 0x000fe20000000800 */
[----:B------:R1:W-:Y:S01]  /*122c0*/  @!P1 LDGSTS.E.BYPASS.LTC128B.128 [R233+0x4000], [R222.64] ;  /* 0x04000000dee99fae */ /* 0x0003e2000b901d46 */
[----:B------:R-:W-:-:S03]  /*122d0*/  @!P3 IMAD R14, R135, 0x60, RZ ;  /* 0x00000060870eb824 */ /* 0x000fc600078e02ff */
[----:B------:R1:W-:Y:S01]  /*122e0*/  @!P1 LDGSTS.E.BYPASS.LTC128B.128 [R233+0x8000], [R222.64+0x80] ;  /* 0x08000080dee99fae */ /* 0x0003e2000b901d46 */
[----:B------:R-:W-:-:S03]  /*122f0*/  ISETP.GE.AND P1, PT, R2, R5, PT ;  /* 0x000000050200720c */ /* 0x000fc60003f26270 */
[----:B------:R3:W-:Y:S04]  /*12300*/  @!P0 LDGSTS.E.BYPASS.LTC128B.128 [R233+0x4800], [R12.64] ;  /* 0x048000000ce98fae */ /* 0x0007e8000b901d46 */
[----:B------:R3:W-:Y:S01]  /*12310*/  @!P0 LDGSTS.E.BYPASS.LTC128B.128 [R233+0x8800], [R12.64+0x80] ;  /* 0x088000800ce98fae */ /* 0x0007e2000b901d46 */
[----:B--2---:R-:W-:Y:S01]  /*12320*/  @!P6 LEA R20, P0, R134, R224, 0x6 ;  /* 0x000000e08614e211 */ /* 0x004fe200078030ff */
[----:B------:R-:W-:-:S03]  /*12330*/  @!P2 IMAD.MOV.U32 R225, RZ, RZ, R223 ;  /* 0x000000ffffe1a224 */ /* 0x000fc600078e00df */
[C---:B------:R-:W-:Y:S01]  /*12340*/  @!P6 LEA.HI.X R21, R134.reuse, R223, R135, 0x6, P0 ;  /* 0x000000df8615e211 */ /* 0x040fe200000f3487 */
[----:B------:R-:W-:Y:S01]  /*12350*/  @!P2 IMAD.WIDE.U32 R18, R134, 0xc0, R224 ;  /* 0x000000c08612a825 */ /* 0x000fe200078e00e0 */
[----:B------:R-:W-:Y:S02]  /*12360*/  ISETP.GE.AND P0, PT, R0, R5, PT ;  /* 0x000000050000720c */ /* 0x000fe40003f06270 */
[----:B------:R-:W-:Y:S01]  /*12370*/  IADD3 R0, R186, 0x40, RZ ;  /* 0x00000040ba007810 */ /* 0x000fe20007ffe0ff */
[----:B------:R2:W-:Y:S01]  /*12380*/  @!P6 LDGSTS.E.BYPASS.LTC128B.128 [R233+0x5000], [R20.64] ;  /* 0x0500000014e9efae */ /* 0x0005e2000b901d46 */
[----:B------:R-:W-:-:S03]  /*12390*/  @!P1 IMAD R7, R135, 0xe0, RZ ;  /* 0x000000e087079824 */ /* 0x000fc600078e02ff */
[----:B------:R2:W-:Y:S01]  /*123a0*/  @!P6 LDGSTS.E.BYPASS.LTC128B.128 [R233+0x9000], [R20.64+0x80] ;  /* 0x0900008014e9efae */ /* 0x0005e2000b901d46 */
[----:B------:R-:W-:Y:S01]  /*123b0*/  ISETP.GE.AND P6, PT, R0, R5, PT ;  /* 0x000000050000720c */ /* 0x000fe20003fc6270 */
[----:B-1----:R-:W-:-:S04]  /*123c0*/  @!P3 IMAD.MOV.U32 R222, RZ, RZ, R224 ;  /* 0x000000ffffdeb224 */ /* 0x002fc800078e00e0 */
[----:B------:R-:W-:-:S04]  /*123d0*/  @!P3 IMAD.WIDE.U32 R8, R134, 0x60, R222 ;  /* 0x000000608608b825 */ /* 0x000fc800078e00de */
[----:B------:R-:W-:Y:S02]  /*123e0*/  @!P3 IMAD.IADD R15, R14, 0x1, R9 ;  /* 0x000000010e0fb824 */ /* 0x000fe400078e0209 */
[----:B------:R-:W-:Y:S02]  /*123f0*/  @!P3 IMAD.MOV.U32 R14, RZ, RZ, R8 ;  /* 0x000000ffff0eb224 */ /* 0x000fe400078e0008 */
[--C-:B---3--:R-:W-:Y:S02]  /*12400*/  @!P4 IMAD.MOV.U32 R12, RZ, RZ, R224.reuse ;  /* 0x000000ffff0cc224 */ /* 0x108fe400078e00e0 */
[----:B------:R-:W-:Y:S01]  /*12410*/  @!P4 IMAD.MOV.U32 R13, RZ, RZ, R223 ;  /* 0x000000ffff0dc224 */ /* 0x000fe200078e00df */
[----:B------:R1:W-:Y:S01]  /*12420*/  @!P3 LDGSTS.E.BYPASS.LTC128B.128 [R233+0x5800], [R14.64] ;  /* 0x058000000ee9bfae */ /* 0x0003e2000b901d46 */
[----:B------:R-:W-:Y:S02]  /*12430*/  @!P4 IMAD R9, R135, 0xa0, RZ ;  /* 0x000000a08709c824 */ /* 0x000fe400078e02ff */
[----:B------:R-:W-:Y:S01]  /*12440*/  @!P1 IMAD.MOV.U32 R222, RZ, RZ, R224 ;  /* 0x000000ffffde9224 */ /* 0x000fe200078e00e0 */
[----:B------:R1:W-:Y:S01]  /*12450*/  @!P3 LDGSTS.E.BYPASS.LTC128B.128 [R233+0x9800], [R14.64+0x80] ;  /* 0x098000800ee9bfae */ /* 0x0003e2000b901d46 */
[C---:B------:R-:W-:Y:S01]  /*12460*/  @!P6 LEA R22, P3, R134.reuse, R224, 0x7 ;  /* 0x000000e08616e211 */ /* 0x040fe200078638ff */
[----:B------:R-:W-:-:S03]  /*12470*/  @!P4 IMAD.WIDE.U32 R12, R134, 0xa0, R12 ;  /* 0x000000a0860cc825 */ /* 0x000fc600078e000c */
[----:B------:R-:W-:Y:S01]  /*12480*/  @!P6 LEA.HI.X R23, R134, R223, R135, 0x7, P3 ;  /* 0x000000df8617e211 */ /* 0x000fe200018f3c87 */
[----:B------:R-:W-:Y:S01]  /*12490*/  @!P2 IMAD R8, R135, 0xc0, RZ ;  /* 0x000000c08708a824 */ /* 0x000fe200078e02ff */
[-C--:B------:R-:W-:Y:S01]  /*124a0*/  ISETP.GE.AND P3, PT, R6, R5.reuse, PT ;  /* 0x000000050600720c */ /* 0x080fe20003f66270 */
[----:B--2---:R-:W-:Y:S02]  /*124b0*/  @!P1 IMAD.WIDE.U32 R20, R134, 0xe0, R222 ;  /* 0x000000e086149825 */ /* 0x004fe400078e00de */
[----:B------:R2:W-:Y:S02]  /*124c0*/  @!P6 LDGSTS.E.BYPASS.LTC128B.128 [R233+0x6000], [R22.64] ;  /* 0x0600000016e9efae */ /* 0x0005e4000b901d46 */
[----:B------:R-:W-:Y:S02]  /*124d0*/  @!P4 IMAD.IADD R13, R9, 0x1, R13 ;  /* 0x00000001090dc824 */ /* 0x000fe400078e020d */
[----:B------:R-:W-:Y:S01]  /*124e0*/  @!P2 IMAD.IADD R19, R8, 0x1, R19 ;  /* 0x000000010813a824 */ /* 0x000fe200078e0213 */
[----:B------:R2:W-:Y:S01]  /*124f0*/  @!P6 LDGSTS.E.BYPASS.LTC128B.128 [R233+0xa000], [R22.64+0x80] ;  /* 0x0a00008016e9efae */ /* 0x0005e2000b901d46 */
[----:B------:R-:W-:Y:S01]  /*12500*/  @!P1 IMAD.IADD R21, R7, 0x1, R21 ;  /* 0x0000000107159824 */ /* 0x000fe200078e0215 */
[C---:B------:R-:W-:Y:S01]  /*12510*/  ISETP.GE.AND P6, PT, R186.reuse, R5, PT ;  /* 0x00000005ba00720c */ /* 0x040fe20003fc6270 */
[----:B------:R-:W-:Y:S01]  /*12520*/  IMAD.SHL.U32 R6, R73, 0x40, RZ ;  /* 0x0000004049067824 */ /* 0x000fe200078e00ff */
[----:B------:R3:W-:Y:S01]  /*12530*/  @!P4 LDGSTS.E.BYPASS.LTC128B.128 [R233+0x6800], [R12.64] ;  /* 0x068000000ce9cfae */ /* 0x0007e2000b901d46 */
[----:B------:R-:W-:Y:S01]  /*12540*/  SHF.R.S32.HI R7, RZ, 0x4, R80 ;  /* 0x00000004ff077819 */ /* 0x000fe20000011450 */
[----:B------:R-:W-:-:S02]  /*12550*/  IMAD.SHL.U32 R186, R186, 0x8, RZ ;  /* 0x00000008baba7824 */ /* 0x000fc400078e00ff */
[----:B------:R3:W-:Y:S01]  /*12560*/  @!P4 LDGSTS.E.BYPASS.LTC128B.128 [R233+0xa800], [R12.64+0x80] ;  /* 0x0a8000800ce9cfae */ /* 0x0007e2000b901d46 */
[----:B------:R-:W-:Y:S02]  /*12570*/  LEA.HI R80, R80, R7, RZ, 0x1 ;  /* 0x0000000750507211 */ /* 0x000fe400078f08ff */
[----:B------:R-:W-:Y:S01]  /*12580*/  LOP3.LUT R9, R6, 0x1c0, RZ, 0xc0, !PT ;  /* 0x000001c006097812 */ /* 0x000fe200078ec0ff */
[----:B------:R2:W-:Y:S01]  /*12590*/  @!P2 LDGSTS.E.BYPASS.LTC128B.128 [R233+0x7000], [R18.64] ;  /* 0x0700000012e9afae */ /* 0x0005e2000b901d46 */
[----:B------:R-:W-:Y:S02]  /*125a0*/  LOP3.LUT R80, R80, 0xfffffffe, RZ, 0xc0, !PT ;  /* 0xfffffffe50507812 */ /* 0x000fe400078ec0ff */
[----:B------:R-:W-:Y:S01]  /*125b0*/  @!P0 LEA R6, P4, R75, R226, 0x1 ;  /* 0x000000e24b068211 */ /* 0x000fe200078808ff */
[----:B------:R2:W-:Y:S01]  /*125c0*/  @!P2 LDGSTS.E.BYPASS.LTC128B.128 [R233+0xb000], [R18.64+0x80] ;  /* 0x0b00008012e9afae */ /* 0x0005e2000b901d46 */
[----:B------:R-:W-:Y:S01]  /*125d0*/  LOP3.LUT R186, R9, 0x8, R186, 0xf8, !PT ;  /* 0x0000000809ba7812 */ /* 0x000fe200078ef8ba */
[----:B------:R-:W-:Y:S01]  /*125e0*/  IMAD.IADD R80, R7, 0x1, -R80 ;  /* 0x0000000107507824 */ /* 0x000fe200078e0a50 */
[----:B------:R-:W-:Y:S01]  /*125f0*/  @!P0 LEA.HI.X R7, R75, R227, R76, 0x1, P4 ;  /* 0x000000e34b078211 */ /* 0x000fe200020f0c4c */
[----:B------:R2:W-:Y:S01]  /*12600*/  @!P1 LDGSTS.E.BYPASS.LTC128B.128 [R233+0x7800], [R20.64] ;  /* 0x0780000014e99fae */ /* 0x0005e2000b901d46 */
[----:B------:R-:W-:Y:S01]  /*12610*/  SHF.R.U32.HI R9, RZ, 0x3, R9 ;  /* 0x00000003ff097819 */ /* 0x000fe20000011609 */
[----:B------:R-:W-:Y:S01]  /*12620*/  @!P3 IMAD.MOV.U32 R17, RZ, RZ, R227 ;  /* 0x000000ffff11b224 */ /* 0x000fe200078e00e3 */
[-C--:B------:R-:W-:Y:S01]  /*12630*/  ISETP.GE.AND P2, PT, R4, R5.reuse, PT ;  /* 0x000000050400720c */ /* 0x080fe20003f46270 */
[----:B------:R2:W-:Y:S01]  /*12640*/  @!P1 LDGSTS.E.BYPASS.LTC128B.128 [R233+0xb800], [R20.64+0x80] ;  /* 0x0b80008014e99fae */ /* 0x0005e2000b901d46 */
[-C--:B------:R-:W-:Y:S01]  /*12650*/  ISETP.GE.AND P1, PT, R2, R5.reuse, PT ;  /* 0x000000050200720c */ /* 0x080fe20003f26270 */
[----:B------:R-:W-:Y:S01]  /*12660*/  IMAD.SHL.U32 R8, R80, 0x8, RZ ;  /* 0x0000000850087824 */ /* 0x000fe200078e00ff */
[----:B------:R-:W-:Y:S01]  /*12670*/  ISETP.GE.AND P4, PT, R0, R5, PT ;  /* 0x000000050000720c */ /* 0x000fe20003f86270 */
[----:B------:R-:W0:Y:S01]  /*12680*/  LDGDEPBAR ;  /* 0x00000000000079af */ /* 0x000e220000000000 */
[----:B------:R-:W-:-:S03]  /*12690*/  LOP3.LUT R9, R186, R9, RZ, 0x3c, !PT ;  /* 0x00000009ba097212 */ /* 0x000fc600078e3cff */
[----:B------:R-:W4:Y:S01]  /*126a0*/  LD.E R2, [R10.64+0x188] ;  /* 0x000188060a027980 */ /* 0x000f22000c101900 */
[----:B-1----:R-:W-:Y:S01]  /*126b0*/  @!P5 IMAD R14, R137, 0x60, RZ ;  /* 0x00000060890ed824 */ /* 0x002fe200078e02ff */
[----:B------:R-:W-:Y:S01]  /*126c0*/  LOP3.LUT R8, R79, 0x8, R8, 0xf8, !PT ;  /* 0x000000084f087812 */ /* 0x000fe200078ef808 */
[----:B------:R-:W-:Y:S01]  /*126d0*/  IMAD R221, R80, 0x200, R9 ;  /* 0x0000020050dd7824 */ /* 0x000fe200078e0209 */
[----:B---3--:R-:W-:Y:S01]  /*126e0*/  SHF.R.U32.HI R13, RZ, 0x3, R79 ;  /* 0x00000003ff0d7819 */ /* 0x008fe2000001164f */
[--C-:B--2---:R-:W-:Y:S01]  /*126f0*/  @!P5 IMAD.WIDE.U32 R22, R136, 0x60, R226.reuse ;  /* 0x000000608816d825 */ /* 0x104fe200078e00e2 */
[----:B------:R-:W-:Y:S02]  /*12700*/  BSSY B1, `(.L_x_2704) ;  /* 0x0000256000017945 */ /* 0x000fe40003800000 */
[----:B------:R-:W-:Y:S01]  /*12710*/  LOP3.LUT R8, R8, R13, RZ, 0x3c, !PT ;  /* 0x0000000d08087212 */ /* 0x000fe200078e3cff */
[----:B------:R-:W-:Y:S02]  /*12720*/  @!P1 IMAD R4, R137, 0xe0, RZ ;  /* 0x000000e089049824 */ /* 0x000fe400078e02ff */
[----:B------:R-:W-:-:S04]  /*12730*/  @!P1 IMAD.WIDE.U32 R18, R136, 0xe0, R226 ;  /* 0x000000e088129825 */ /* 0x000fc800078e00e2 */
[----:B------:R-:W-:Y:S02]  /*12740*/  IMAD.SHL.U32 R9, R74, 0x40, RZ ;  /* 0x000000404a097824 */ /* 0x000fe400078e00ff */
[----:B------:R-:W-:Y:S02]  /*12750*/  @!P5 IMAD.IADD R15, R14, 0x1, R23 ;  /* 0x000000010e0fd824 */ /* 0x000fe400078e0217 */
[----:B------:R-:W-:Y:S01]  /*12760*/  @!P5 IMAD.MOV.U32 R14, RZ, RZ, R22 ;  /* 0x000000ffff0ed224 */ /* 0x000fe200078e0016 */
[----:B------:R-:W-:-:S04]  /*12770*/  DEPBAR.LE SB0, 0x0 ;  /* 0x000080000000791a */ /* 0x000fc80000000000 */
[----:B------:R-:W-:Y:S01]  /*12780*/  BAR.SYNC.DEFER_BLOCKING 0x0 ;  /* 0x0000000000007b1d */ /* 0x000fe20000010000 */
[----:B------:R-:W-:Y:S01]  /*12790*/  @!P3 IMAD R12, R137, 0xa0, RZ ;  /* 0x000000a0890cb824 */ /* 0x000fe200078e02ff */
[----:B------:R-:W-:Y:S01]  /*127a0*/  LOP3.LUT R9, R9, 0xfffffe00, RZ, 0xc0, !PT ;  /* 0xfffffe0009097812 */ /* 0x000fe200078ec0ff */
[----:B------:R-:W-:Y:S02]  /*127b0*/  @!P2 IMAD R0, R137, 0xc0, RZ ;  /* 0x000000c08900a824 */ /* 0x000fe400078e02ff */
[----:B------:R-:W-:Y:S02]  /*127c0*/  IMAD.SHL.U32 R221, R221, 0x2, RZ ;  /* 0x00000002dddd7824 */ /* 0x000fe400078e00ff */
[----:B------:R-:W-:-:S03]  /*127d0*/  IMAD.SHL.U32 R68, R68, 0x2, RZ ;  /* 0x0000000244447824 */ /* 0x000fc600078e00ff */
[----:B------:R-:W-:Y:S02]  /*127e0*/  IADD3 R219, R221, 0x4020, RZ ;  /* 0x00004020dddb7810 */ /* 0x000fe40007ffe0ff */
[----:B------:R-:W-:Y:S01]  /*127f0*/  LOP3.LUT R68, R68, 0x6, RZ, 0xc0, !PT ;  /* 0x0000000644447812 */ /* 0x000fe200078ec0ff */
[----:B------:R-:W-:Y:S04]  /*12800*/  @P6 STS.128 [R233+0xc000], RZ ;  /* 0x00c000ffe9006388 */ /* 0x000fe80000000c00 */
[----:B------:R-:W-:Y:S04]  /*12810*/  @P6 STS.128 [R233+0x10000], RZ ;  /* 0x010000ffe9006388 */ /* 0x000fe80000000c00 */
[----:B------:R-:W-:Y:S01]  /*12820*/  @!PT LDS RZ, [RZ] ;  /* 0x00000000fffff984 */ /* 0x000fe20000000800 */
[----:B------:R-:W-:Y:S01]  /*12830*/  @!PT LDS RZ, [RZ] ;  /* 0x00000000fffff984 */ /* 0x000fe20000000800 */
[----:B------:R-:W-:Y:S01]  /*12840*/  @!PT LDS RZ, [RZ] ;  /* 0x00000000fffff984 */ /* 0x000fe20000000800 */
[----:B------:R1:W-:Y:S04]  /*12850*/  @!P6 LDGSTS.E.BYPASS.LTC128B.128 [R233+0xc000], [R226.64] ;  /* 0x0c000000e2e9efae */ /* 0x0003e8000b901d46 */
[----:B------:R1:W-:Y:S01]  /*12860*/  @!P6 LDGSTS.E.BYPASS.LTC128B.128 [R233+0x10000], [R226.64+0x80] ;  /* 0x10000080e2e9efae */ /* 0x0003e2000b901d46 */
[----:B------:R-:W-:Y:S01]  /*12870*/  ISETP.GE.AND P6, PT, R16, R5, PT ;  /* 0x000000051000720c */ /* 0x000fe20003fc6270 */
[----:B------:R-:W-:-:S02]  /*12880*/  @!P3 IMAD.MOV.U32 R16, RZ, RZ, R226 ;  /* 0x000000ffff10b224 */ /* 0x000fc400078e00e2 */
[----:B------:R-:W-:Y:S01]  /*12890*/  @P0 STS.128 [R233+0xc800], RZ ;  /* 0x00c800ffe9000388 */ /* 0x000fe20000000c00 */
[----:B------:R-:W-:Y:S02]  /*128a0*/  @!P1 IMAD.IADD R5, R4, 0x1, R19 ;  /* 0x0000000104059824 */ /* 0x000fe400078e0213 */
[----:B------:R-:W-:Y:S01]  /*128b0*/  @!P3 IMAD.WIDE.U32 R20, R136, 0xa0, R16 ;  /* 0x000000a08814b825 */ /* 0x000fe200078e0010 */
[----:B------:R-:W-:Y:S03]  /*128c0*/  @P0 STS.128 [R233+0x10800], RZ ;  /* 0x010800ffe9000388 */ /* 0x000fe60000000c00 */
[----:B------:R-:W-:Y:S01]  /*128d0*/  @!P1 IMAD.MOV.U32 R4, RZ, RZ, R18 ;  /* 0x000000ffff049224 */ /* 0x000fe200078e0012 */
[----:B------:R-:W-:Y:S01]  /*128e0*/  @!PT LDS RZ, [RZ] ;  /* 0x00000000fffff984 */ /* 0x000fe20000000800 */
[----:B------:R-:W-:Y:S01]  /*128f0*/  @!PT LDS RZ, [RZ] ;  /* 0x00000000fffff984 */ /* 0x000fe20000000800 */
[----:B------:R-:W-:Y:S01]  /*12900*/  @!PT LDS RZ, [RZ] ;  /* 0x00000000fffff984 */ /* 0x000fe20000000800 */
[----:B------:R2:W-:Y:S01]  /*12910*/  @!P0 LDGSTS.E.BYPASS.LTC128B.128 [R233+0xc800], [R6.64] ;  /* 0x0c80000006e98fae */ /* 0x0005e2000b901d46 */
[----:B------:R-:W-:Y:S02]  /*12920*/  @!P3 IMAD.IADD R13, R12, 0x1, R21 ;  /* 0x000000010c0db824 */ /* 0x000fe400078e0215 */
[----:B------:R-:W-:Y:S01]  /*12930*/  @!P3 IMAD.MOV.U32 R12, RZ, RZ, R20 ;  /* 0x000000ffff0cb224 */ /* 0x000fe200078e0014 */
[----:B------:R2:W-:Y:S01]  /*12940*/  @!P0 LDGSTS.E.BYPASS.LTC128B.128 [R233+0x10800], [R6.64+0x80] ;  /* 0x1080008006e98fae */ /* 0x0005e2000b901d46 */
[----:B------:R-:W-:-:S03]  /*12950*/  @!P6 LEA R16, P0, R136, R226, 0x6 ;  /* 0x000000e28810e211 */ /* 0x000fc600078030ff */
[----:B------:R-:W-:Y:S01]  /*12960*/  @P6 STS.128 [R233+0xd000], RZ ;  /* 0x00d000ffe9006388 */ /* 0x000fe20000000c00 */
[CCC-:B------:R-:W-:Y:S02]  /*12970*/  @!P6 LEA.HI.X R17, R136.reuse, R227.reuse, R137.reuse, 0x6, P0 ;  /* 0x000000e38811e211 */ /* 0x1c0fe400000f3489 */
[C---:B------:R-:W-:Y:S01]  /*12980*/  @!P4 LEA R18, P0, R136.reuse, R226, 0x7 ;  /* 0x000000e28812c211 */ /* 0x040fe200078038ff */
[----:B------:R-:W-:Y:S03]  /*12990*/  @P6 STS.128 [R233+0x11000], RZ ;  /* 0x011000ffe9006388 */ /* 0x000fe60000000c00 */
[----:B------:R-:W-:Y:S01]  /*129a0*/  @!P4 LEA.HI.X R19, R136, R227, R137, 0x7, P0 ;  /* 0x000000e38813c211 */ /* 0x000fe200000f3c89 */
[----:B------:R-:W-:Y:S01]  /*129b0*/  @!PT LDS RZ, [RZ] ;  /* 0x00000000fffff984 */ /* 0x000fe20000000800 */
[----:B------:R-:W-:Y:S01]  /*129c0*/  @!PT LDS RZ, [RZ] ;  /* 0x00000000fffff984 */ /* 0x000fe20000000800 */
[----:B------:R-:W-:Y:S01]  /*129d0*/  @!PT LDS RZ, [RZ] ;  /* 0x00000000fffff984 */ /* 0x000fe20000000800 */
[----:B------:R3:W-:Y:S04]  /*129e0*/  @!P6 LDGSTS.E.BYPASS.LTC128B.128 [R233+0xd000], [R16.64] ;  /* 0x0d00000010e9efae */ /* 0x0007e8000b901d46 */
[----:B------:R3:W-:Y:S04]  /*129f0*/  @!P6 LDGSTS.E.BYPASS.LTC128B.128 [R233+0x11000], [R16.64+0x80] ;  /* 0x1100008010e9efae */ /* 0x0007e8000b901d46 */
[----:B------:R-:W-:Y:S04]  /*12a00*/  @P5 STS.128 [R233+0xd800], RZ ;  /* 0x00d800ffe9005388 */ /* 0x000fe80000000c00 */
[----:B------:R-:W-:Y:S01]  /*12a10*/  @P5 STS.128 [R233+0x11800], RZ ;  /* 0x011800ffe9005388 */ /* 0x000fe20000000c00 */
[----:B--2---:R-:W-:-:S03]  /*12a20*/  @!P2 IMAD.MOV.U32 R6, RZ, RZ, R226 ;  /* 0x000000ffff06a224 */ /* 0x004fc600078e00e2 */
[----:B------:R-:W-:Y:S01]  /*12a30*/  @!PT LDS RZ, [RZ] ;  /* 0x00000000fffff984 */ /* 0x000fe20000000800 */
[----:B------:R-:W-:Y:S01]  /*12a40*/  @!PT LDS RZ, [RZ] ;  /* 0x00000000fffff984 */ /* 0x000fe20000000800 */
[----:B------:R-:W-:Y:S01]  /*12a50*/  @!PT LDS RZ, [RZ] ;  /* 0x00000000fffff984 */ /* 0x000fe20000000800 */
[----:B------:R2:W-:Y:S01]  /*12a60*/  @!P5 LDGSTS.E.BYPASS.LTC128B.128 [R233+0xd800], [R14.64] ;  /* 0x0d8000000ee9dfae */ /* 0x0005e2000b901d46 */
[----:B------:R-:W-:-:S03]  /*12a70*/  @!P2 IMAD.MOV.U32 R7, RZ, RZ, R227 ;  /* 0x000000ffff07a224 */ /* 0x000fc600078e00e3 */
[----:B------:R2:W-:Y:S01]  /*12a80*/  @!P5 LDGSTS.E.BYPASS.LTC128B.128 [R233+0x11800], [R14.64+0x80] ;  /* 0x118000800ee9dfae */ /* 0x0005e2000b901d46 */
[----:B------:R-:W-:-:S03]  /*12a90*/  @!P2 IMAD.WIDE.U32 R6, R136, 0xc0, R6 ;  /* 0x000000c08806a825 */ /* 0x000fc600078e0006 */
[----:B------:R-:W-:Y:S01]  /*12aa0*/  @P4 STS.128 [R233+0xe000], RZ ;  /* 0x00e000ffe9004388 */ /* 0x000fe20000000c00 */
[----:B------:R-:W-:Y:S01]  /*12ab0*/  @!P2 IMAD.IADD R7, R0, 0x1, R7 ;  /* 0x000000010007a824 */ /* 0x000fe200078e0207 */
[----:B------:R-:W-:Y:S02]  /*12ac0*/  IADD3 R0, R221, 0x4000, RZ ;  /* 0x00004000dd007810 */ /* 0x000fe40007ffe0ff */
[----:B------:R-:W-:Y:S01]  /*12ad0*/  @P4 STS.128 [R233+0x12000], RZ ;  /* 0x012000ffe9004388 */ /* 0x000fe20000000c00 */
[----:B---3--:R-:W-:-:S03]  /*12ae0*/  IMAD R17, R69, 0x400, R9 ;  /* 0x0000040045117824 */ /* 0x008fc600078e0209 */
[----:B------:R-:W-:Y:S01]  /*12af0*/  @!PT LDS RZ, [RZ] ;  /* 0x00000000fffff984 */ /* 0x000fe20000000800 */
[----:B------:R-:W-:Y:S01]  /*12b00*/  @!PT LDS RZ, [RZ] ;  /* 0x00000000fffff984 */ /* 0x000fe20000000800 */
[----:B------:R-:W-:Y:S01]  /*12b10*/  @!PT LDS RZ, [RZ] ;  /* 0x00000000fffff984 */ /* 0x000fe20000000800 */
[----:B------:R3:W-:Y:S01]  /*12b20*/  @!P4 LDGSTS.E.BYPASS.LTC128B.128 [R233+0xe000], [R18.64] ;  /* 0x0e00000012e9cfae */ /* 0x0007e2000b901d46 */
[----:B------:R-:W-:-:S03]  /*12b30*/  IMAD.IADD R222, R8, 0x1, R17 ;  /* 0x0000000108de7824 */ /* 0x000fc600078e0211 */
[----:B------:R3:W-:Y:S01]  /*12b40*/  @!P4 LDGSTS.E.BYPASS.LTC128B.128 [R233+0x12000], [R18.64+0x80] ;  /* 0x1200008012e9cfae */ /* 0x0007e2000b901d46 */
[----:B------:R-:W-:-:S03]  /*12b50*/  IMAD.SHL.U32 R222, R222, 0x2, RZ ;  /* 0x00000002dede7824 */ /* 0x000fc600078e00ff */
[----:B------:R-:W-:Y:S01]  /*12b60*/  @P3 STS.128 [R233+0xe800], RZ ;  /* 0x00e800ffe9003388 */ /* 0x000fe20000000c00 */
[----:B------:R-:W-:-:S03]  /*12b70*/  IMAD R220, R55, 0x2, R222 ;  /* 0x0000000237dc7824 */ /* 0x000fc600078e02de */
[----:B------:R-:W-:Y:S01]  /*12b80*/  @P3 STS.128 [R233+0x12800], RZ ;  /* 0x012800ffe9003388 */ /* 0x000fe20000000c00 */
[C---:B------:R-:W-:Y:S02]  /*12b90*/  IMAD R218, R53.reuse, 0x2, R222 ;  /* 0x0000000235da7824 */ /* 0x040fe400078e02de */
[----:B------:R-:W-:Y:S01]  /*12ba0*/  IMAD R217, R53, 0x2, R220 ;  /* 0x0000000235d97824 */ /* 0x000fe200078e02dc */
        /* <DEDUP_REMOVED lines=19> */
[----:B------:R-:W-:-:S02]  /*12ce0*/  R2P PR, R73, 0x6 ;  /* 0x0000000649007804 */ /* 0x000fc40000000000 */
[----:B------:R-:W-:Y:S01]  /*12cf0*/  SHF.R.S32.HI R73, RZ, 0x1f, R70 ;  /* 0x0000001fff497819 */ /* 0x000fe20000011446 */
[----:B------:R-:W-:Y:S03]  /*12d00*/  LDSM.16.M88.4 R116, [R222] ;  /* 0x00000000de74783b */ /* 0x000fe60000000200 */
[----:B------:R-:W-:Y:S01]  /*12d10*/  LEA.HI R70, R73, R70, RZ, 0x2 ;  /* 0x0000004649467211 */ /* 0x000fe200078f10ff */
[----:B------:R-:W1:Y:S04]  /*12d20*/  LDSM.16.M88.4 R64, [R221+0x4000] ;  /* 0x00400000dd40783b */ /* 0x000e680000000200 */
[----:B------:R-:W-:Y:S02]  /*12d30*/  LDSM.16.M88.4 R80, [R220] ;  /* 0x00000000dc50783b */ /* 0x000fe40000000200 */
[----:B------:R-:W-:Y:S01]  /*12d40*/  @P1 IADD3 R219, R0, -0x20, RZ ;  /* 0xffffffe000db1810 */ /* 0x000fe20007ffe0ff */
[----:B------:R-:W-:Y:S01]  /*12d50*/  IMAD.MOV.U32 R0, RZ, RZ, 0x40 ;  /* 0x00000040ff007424 */ /* 0x000fe200078e00ff */
[----:B------:R-:W3:Y:S02]  /*12d60*/  LDSM.16.M88.4 R56, [R221+0x4800] ;  /* 0x00480000dd38783b */ /* 0x000ee40000000200 */
[----:B------:R-:W-:-:S02]  /*12d70*/  IADD3 R211, R219, 0x800, RZ ;  /* 0x00000800dbd37810 */ /* 0x000fc40007ffe0ff */
[----:B------:R-:W3:Y:S01]  /*12d80*/  LDSM.16.M88.4 R84, [R219] ;  /* 0x00000000db54783b */ /* 0x000ee20000000200 */
[----:B------:R-:W-:Y:S02]  /*12d90*/  SEL R0, R0, 0xffffffc0, !P2 ;  /* 0xffffffc000007807 */ /* 0x000fe40005000000 */
[C---:B------:R-:W-:Y:S01]  /*12da0*/  IADD3 R210, R219.reuse, 0x1000, RZ ;  /* 0x00001000dbd27810 */ /* 0x040fe20007ffe0ff */
[----:B------:R-:W3:Y:S01]  /*12db0*/  LDSM.16.M88.4 R44, [R221+0x5000] ;  /* 0x00500000dd2c783b */ /* 0x000ee20000000200 */
[----:B------:R-:W-:Y:S01]  /*12dc0*/  IADD3 R209, R219, 0x1800, RZ ;  /* 0x00001800dbd17810 */ /* 0x000fe20007ffe0ff */
[----:B------:R-:W-:Y:S01]  /*12dd0*/  IMAD.IADD R215, R221, 0x1, R0 ;  /* 0x00000001ddd77824 */ /* 0x000fe200078e0200 */
[----:B------:R-:W-:Y:S01]  /*12de0*/  IADD3 R208, R219, 0x2000, RZ ;  /* 0x00002000dbd07810 */ /* 0x000fe20007ffe0ff */
[----:B--2---:R-:W2:Y:S01]  /*12df0*/  LDSM.16.M88.4 R12, [R221+0x7000] ;  /* 0x00700000dd0c783b */ /* 0x004ea20000000200 */
[----:B------:R-:W-:Y:S01]  /*12e00*/  IMAD.IADD R204, R0, 0x1, R219 ;  /* 0x0000000100cc7824 */ /* 0x000fe200078e02db */
[----:B------:R-:W-:-:S02]  /*12e10*/  SHF.R.S32.HI R0, RZ, 0x2, R70 ;  /* 0x00000002ff007819 */ /* 0x000fc40000011446 */
[----:B------:R-:W2:Y:S01]  /*12e20*/  LDSM.16.M88.4 R36, [R221+0x5800] ;  /* 0x00580000dd24783b */ /* 0x000ea20000000200 */
[----:B------:R-:W-:Y:S02]  /*12e30*/  IADD3 R207, R219, 0x2800, RZ ;  /* 0x00002800dbcf7810 */ /* 0x000fe40007ffe0ff */
[----:B------:R-:W-:Y:S01]  /*12e40*/  IMAD R0, R69, 0x10, R0 ;  /* 0x0000001045007824 */ /* 0x000fe200078e0200 */
[----:B------:R-:W2:Y:S01]  /*12e50*/  LDSM.16.M88.4 R28, [R221+0x6000] ;  /* 0x00600000dd1c783b */ /* 0x000ea20000000200 */
[C---:B------:R-:W-:Y:S02]  /*12e60*/  IADD3 R206, R219.reuse, 0x3000, RZ ;  /* 0x00003000dbce7810 */ /* 0x040fe40007ffe0ff */
[----:B------:R-:W-:Y:S01]  /*12e70*/  IADD3 R205, R219, 0x3800, RZ ;  /* 0x00003800dbcd7810 */ /* 0x000fe20007ffe0ff */
[----:B------:R-:W2:Y:S01]  /*12e80*/  LDSM.16.M88.4 R20, [R221+0x6800] ;  /* 0x00680000dd14783b */ /* 0x000ea20000000200 */
[----:B------:R-:W-:Y:S02]  /*12e90*/  IADD3 R69, R0, 0x1, R71 ;  /* 0x0000000100457810 */ /* 0x000fe40007ffe047 */
[----:B------:R-:W-:Y:S01]  /*12ea0*/  LOP3.LUT R0, R8, R9, RZ, 0xfc, !PT ;  /* 0x0000000908007212 */ /* 0x000fe200078efcff */
[----:B------:R-:W2:Y:S01]  /*12eb0*/  LDSM.16.M88.4 R96, [R221+0x7800] ;  /* 0x00780000dd60783b */ /* 0x000ea20000000200 */
[----:B------:R-:W-:-:S02]  /*12ec0*/  IADD3 R69, R72, R69, -R232 ;  /* 0x0000004548457210 */ /* 0x000fc40007ffe8e8 */
[C---:B------:R-:W-:Y:S01]  /*12ed0*/  IADD3 R203, R219.reuse, 0x4000, RZ ;  /* 0x00004000dbcb7810 */ /* 0x040fe20007ffe0ff */
[C---:B-1----:R-:W-:Y:S01]  /*12ee0*/  HMMA.16816.F32.BF16 R76, R116.reuse, R64, RZ ;  /* 0x00000040744c723c */ /* 0x042fe200000418ff */
[----:B------:R-:W1:Y:S01]  /*12ef0*/  LDSM.16.M88.4 R92, [R219+0x800] ;  /* 0x00080000db5c783b */ /* 0x000e620000000200 */
[C---:B------:R-:W-:Y:S02]  /*12f00*/  IADD3 R202, R219.reuse, 0x4800, RZ ;  /* 0x00004800dbca7810 */ /* 0x040fe40007ffe0ff */
[C---:B------:R-:W-:Y:S01]  /*12f10*/  IADD3 R201, R219.reuse, 0x5000, RZ ;  /* 0x00005000dbc97810 */ /* 0x040fe20007ffe0ff */
[----:B------:R-:W1:Y:S01]  /*12f20*/  LDSM.16.M88.4 R88, [R219+0x1000] ;  /* 0x00100000db58783b */ /* 0x000e620000000200 */
[C---:B------:R-:W-:Y:S02]  /*12f30*/  IADD3 R200, R219.reuse, 0x5800, RZ ;  /* 0x00005800dbc87810 */ /* 0x040fe40007ffe0ff */
[----:B------:R-:W-:Y:S01]  /*12f40*/  HMMA.16816.F32.BF16 R64, R116, R66, RZ ;  /* 0x000000427440723c */ /* 0x000fe200000418ff */
[----:B------:R-:W-:Y:S01]  /*12f50*/  LDSM.16.M88.4 R112, [R219+0x1800] ;  /* 0x00180000db70783b */ /* 0x000fe20000000200 */
[----:B------:R-:W-:-:S02]  /*12f60*/  IADD3 R199, R219, 0x6000, RZ ;  /* 0x00006000dbc77810 */ /* 0x000fc40007ffe0ff */
[C---:B------:R-:W-:Y:S01]  /*12f70*/  IADD3 R198, R219.reuse, 0x6800, RZ ;  /* 0x00006800dbc67810 */ /* 0x040fe20007ffe0ff */
[----:B------:R-:W-:Y:S01]  /*12f80*/  LDSM.16.M88.4 R108, [R219+0x2000] ;  /* 0x00200000db6c783b */ /* 0x000fe20000000200 */
[C---:B------:R-:W-:Y:S02]  /*12f90*/  IADD3 R197, R219.reuse, 0x7000, RZ ;  /* 0x00007000dbc57810 */ /* 0x040fe40007ffe0ff */
[----:B---3--:R-:W-:Y:S01]  /*12fa0*/  HMMA.16816.F32.BF16 R60, R116, R56, RZ ;  /* 0x00000038743c723c */ /* 0x008fe200000418ff */
[----:B------:R-:W-:Y:S01]  /*12fb0*/  LDSM.16.M88.4 R104, [R219+0x2800] ;  /* 0x00280000db68783b */ /* 0x000fe20000000200 */
[----:B------:R-:W-:-:S03]  /*12fc0*/  IADD3 R196, R219, 0x7800, RZ ;  /* 0x00007800dbc47810 */ /* 0x000fc60007ffe0ff */
[----:B------:R-:W-:Y:S03]  /*12fd0*/  LDSM.16.M88.4 R100, [R219+0x3800] ;  /* 0x00380000db64783b */ /* 0x000fe60000000200 */
[C---:B------:R-:W-:Y:S01]  /*12fe0*/  HMMA.16816.F32.BF16 R76, R80.reuse, R84, R76 ;  /* 0x00000054504c723c */ /* 0x040fe2000004184c */
[----:B------:R-:W-:Y:S04]  /*12ff0*/  LDSM.16.M88.4 R124, [R204+0x1800] ;  /* 0x00180000cc7c783b */ /* 0x000fe80000000200 */
[----:B------:R-:W-:Y:S03]  /*13000*/  LDSM.16.M88.4 R120, [R204+0x2800] ;  /* 0x00280000cc78783b */ /* 0x000fe60000000200 */
[----:B------:R-:W-:Y:S01]  /*13010*/  HMMA.16816.F32.BF16 R64, R80, R86, R64 ;  /* 0x000000565040723c */ /* 0x000fe20000041840 */
[----:B------:R-:W3:Y:S04]  /*13020*/  LDSM.16.M88.4 R84, [R219+0x3000] ;  /* 0x00300000db54783b */ /* 0x000ee80000000200 */
[----:B------:R-:W0:Y:S03]  /*13030*/  LDGDEPBAR ;  /* 0x00000000000079af */ /* 0x000e260000000000 */
[C---:B------:R-:W-:Y:S08]  /*13040*/  HMMA.16816.F32.BF16 R48, R116.reuse, R44, RZ ;  /* 0x0000002c7430723c */ /* 0x040ff000000418ff */
[C---:B--2---:R-:W-:Y:S08]  /*13050*/  HMMA.16816.F32.BF16 R16, R116.reuse, R12, RZ ;  /* 0x0000000c7410723c */ /* 0x044ff000000418ff */
[C---:B------:R-:W-:Y:S08]  /*13060*/  HMMA.16816.F32.BF16 R56, R116.reuse, R58, RZ ;  /* 0x0000003a7438723c */ /* 0x040ff000000418ff */
[C---:B------:R-:W-:Y:S08]  /*13070*/  HMMA.16816.F32.BF16 R44, R116.reuse, R46, RZ ;  /* 0x0000002e742c723c */ /* 0x040ff000000418ff */
[C---:B------:R-:W-:Y:S08]  /*13080*/  HMMA.16816.F32.BF16 R12, R116.reuse, R14, RZ ;  /* 0x0000000e740c723c */ /* 0x040ff000000418ff */
[----:B------:R-:W-:Y:S01]  /*13090*/  HMMA.16816.F32.BF16 R40, R116, R36, RZ ;  /* 0x000000247428723c */ /* 0x000fe200000418ff */
[----:B----4-:R-:W-:-:S05]  /*130a0*/  IMAD.IADD R71, R2, 0x1, R69 ;  /* 0x0000000102477824 */ /* 0x010fca00078e0245 */
[C---:B------:R-:W-:Y:S02]  /*130b0*/  IADD3 R69, R71.reuse, 0x8, RZ ;  /* 0x0000000847457810 */ /* 0x040fe40007ffe0ff */
[----:B-----5:R-:W-:Y:S01]  /*130c0*/  HMMA.16816.F32.BF16 R32, R116, R28, RZ ;  /* 0x0000001c7420723c */ /* 0x020fe200000418ff */
[-C--:B------:R-:W-:Y:S02]  /*130d0*/  IMNMX R2, R71, R72.reuse, PT ;  /* 0x0000004847027217 */ /* 0x080fe40003800200 */
[----:B------:R-:W-:-:S05]  /*130e0*/  IMNMX R52, R69, R72, PT ;  /* 0x0000004845347217 */ /* 0x000fca0003800200 */
[C---:B------:R-:W-:Y:S08]  /*130f0*/  HMMA.16816.F32.BF16 R24, R116.reuse, R20, RZ ;  /* 0x000000147418723c */ /* 0x040ff000000418ff */
[C---:B------:R-:W-:Y:S08]  /*13100*/  HMMA.16816.F32.BF16 R36, R116.reuse, R38, RZ ;  /* 0x000000267424723c */ /* 0x040ff000000418ff */
[C---:B------:R-:W-:Y:S08]  /*13110*/  HMMA.16816.F32.BF16 R28, R116.reuse, R30, RZ ;  /* 0x0000001e741c723c */ /* 0x040ff000000418ff */
[C---:B------:R-:W-:Y:S08]  /*13120*/  HMMA.16816.F32.BF16 R20, R116.reuse, R22, RZ ;  /* 0x000000167414723c */ /* 0x040ff000000418ff */
[C---:B------:R-:W-:Y:S08]  /*13130*/  HMMA.16816.F32.BF16 R4, R116.reuse, R96, RZ ;  /* 0x000000607404723c */ /* 0x040ff000000418ff */
[----:B------:R-:W-:Y:S01]  /*13140*/  HMMA.16816.F32.BF16 R116, R116, R98, RZ ;  /* 0x000000627474723c */ /* 0x000fe200000418ff */
[----:B------:R-:W-:Y:S07]  /*13150*/  LDSM.16.M88.4 R96, [R215+0x4000] ;  /* 0x00400000d760783b */ /* 0x000fee0000000200 */
[C---:B-1----:R-:W-:Y:S08]  /*13160*/  HMMA.16816.F32.BF16 R60, R80.reuse, R92, R60 ;  /* 0x0000005c503c723c */ /* 0x042ff0000004183c */
[C---:B------:R-:W-:Y:S01]  /*13170*/  HMMA.16816.F32.BF16 R56, R80.reuse, R94, R56 ;  /* 0x0000005e5038723c */ /* 0x040fe20000041838 */
[----:B------:R-:W-:Y:S07]  /*13180*/  LDSM.16.M88.4 R92, [R218] ;  /* 0x00000000da5c783b */ /* 0x000fee0000000200 */
[C---:B------:R-:W-:Y:S08]  /*13190*/  HMMA.16816.F32.BF16 R48, R80.reuse, R88, R48 ;  /* 0x000000585030723c */ /* 0x040ff00000041830 */
[C---:B------:R-:W-:Y:S01]  /*131a0*/  HMMA.16816.F32.BF16 R44, R80.reuse, R90, R44 ;  /* 0x0000005a502c723c */ /* 0x040fe2000004182c */
[----:B------:R-:W1:Y:S07]  /*131b0*/  LDSM.16.M88.4 R88, [R215+0x4800] ;  /* 0x00480000d758783b */ /* 0x000e6e0000000200 */
[C---:B---3--:R-:W-:Y:S08]  /*131c0*/  HMMA.16816.F32.BF16 R16, R80.reuse, R84, R16 ;  /* 0x000000545010723c */ /* 0x048ff00000041810 */
        /* <DEDUP_REMOVED lines=10> */
[----:B------:R-:W-:Y:S07]  /*13270*/  LDSM.16.M88.4 R104, [R217] ;  /* 0x00000000d968783b */ /* 0x000fee0000000200 */
[C---:B------:R-:W-:Y:S08]  /*13280*/  HMMA.16816.F32.BF16 R4, R80.reuse, R100, R4 ;  /* 0x000000645004723c */ /* 0x040ff00000041804 */
[----:B------:R-:W-:Y:S01]  /*13290*/  HMMA.16816.F32.BF16 R116, R80, R102, R116 ;  /* 0x000000665074723c */ /* 0x000fe20000041874 */
[----:B------:R-:W3:Y:S04]  /*132a0*/  LDSM.16.M88.4 R80, [R215+0x6800] ;  /* 0x00680000d750783b */ /* 0x000ee80000000200 */
[----:B------:R-:W-:Y:S03]  /*132b0*/  LDSM.16.M88.4 R100, [R215+0x7000] ;  /* 0x00700000d764783b */ /* 0x000fe60000000200 */
        /* <DEDUP_REMOVED lines=8> */
[----:B------:R-:W4:Y:S07]  /*13340*/  LDSM.16.M88.4 R96, [R215+0x7800] ;  /* 0x00780000d760783b */ /* 0x000f2e0000000200 */
[C---:B---3--:R-:W-:Y:S08]  /*13350*/  HMMA.16816.F32.BF16 R24, R92.reuse, R80, R24 ;  /* 0x000000505c18723c */ /* 0x048ff00000041818 */
        /* <DEDUP_REMOVED lines=8> */
[C---:B----4-:R-:W-:Y:S08]  /*133e0*/  HMMA.16816.F32.BF16 R4, R92.reuse, R96, R4 ;  /* 0x000000605c04723c */ /* 0x050ff00000041804 */
[C---:B------:R-:W-:Y:S01]  /*133f0*/  HMMA.16816.F32.BF16 R116, R92.reuse, R98, R116 ;  /* 0x000000625c74723c */ /* 0x040fe20000041874 */
[----:B------:R-:W2:Y:S07]  /*13400*/  LDSM.16.M88.4 R96, [R204+0x2000] ;  /* 0x00200000cc60783b */ /* 0x000eae0000000200 */
[C---:B------:R-:W-:Y:S08]  /*13410*/  HMMA.16816.F32.BF16 R40, R92.reuse, R112, R40 ;  /* 0x000000705c28723c */ /* 0x040ff00000041828 */
[----:B------:R-:W-:Y:S01]  /*13420*/  HMMA.16816.F32.BF16 R36, R92, R114, R36 ;  /* 0x000000725c24723c */ /* 0x000fe20000041824 */
[----:B------:R-:W-:Y:S07]  /*13430*/  LDSM.16.M88.4 R112, [R204+0x3000] ;  /* 0x00300000cc70783b */ /* 0x000fee0000000200 */
[C---:B---3--:R-:W-:Y:S08]  /*13440*/  HMMA.16816.F32.BF16 R48, R104.reuse, R80, R48 ;  /* 0x000000506830723c */ /* 0x048ff00000041830 */
[----:B------:R-:W-:Y:S01]  /*13450*/  HMMA.16816.F32.BF16 R44, R104, R82, R44 ;  /* 0x00000052682c723c */ /* 0x000fe2000004182c */
[----:B------:R-:W3:Y:S07]  /*13460*/  LDSM.16.M88.4 R80, [R221+0x9800] ;  /* 0x00980000dd50783b */ /* 0x000eee0000000200 */
        /* <DEDUP_REMOVED lines=16> */
[C---:B--2---:R-:W-:Y:S08]  /*13570*/  HMMA.16816.F32.BF16 R32, R104.reuse, R96, R32 ;  /* 0x000000606820723c */ /* 0x044ff00000041820 */
[----:B------:R-:W-:Y:S01]  /*13580*/  HMMA.16816.F32.BF16 R28, R104, R98, R28 ;  /* 0x00000062681c723c */ /* 0x000fe2000004181c */
        /* <DEDUP_REMOVED lines=8> */
[----:B------:R-:W-:Y:S01]  /*13610*/  HMMA.16816.F32.BF16 R56, R88, R94, R56 ;  /* 0x0000005e5838723c */ /* 0x000fe20000041838 */
[----:B------:R-:W4:Y:S07]  /*13620*/  LDSM.16.M88.4 R92, [R221+0xa800] ;  /* 0x00a80000dd5c783b */ /* 0x000f2e0000000200 */
        /* <DEDUP_REMOVED lines=8> */
[----:B------:R-:W-:Y:S01]  /*136b0*/  HMMA.16816.F32.BF16 R64, R120, R86, R64 ;  /* 0x000000567840723c */ /* 0x000fe20000041840 */
[----:B------:R-:W1:Y:S07]  /*136c0*/  LDSM.16.M88.4 R84, [R219+0x6800] ;  /* 0x00680000db54783b */ /* 0x000e6e0000000200 */
[C---:B--2---:R-:W-:Y:S08]  /*136d0*/  HMMA.16816.F32.BF16 R32, R88.reuse, R96, R32 ;  /* 0x000000605820723c */ /* 0x044ff00000041820 */
[----:B------:R-:W-:Y:S01]  /*136e0*/  HMMA.16816.F32.BF16 R28, R88, R98, R28 ;  /* 0x00000062581c723c */ /* 0x000fe2000004181c */
[----:B------:R-:W2:Y:S07]  /*136f0*/  LDSM.16.M88.4 R96, [R219+0x5000] ;  /* 0x00500000db60783b */ /* 0x000eae0000000200 */
[C---:B---3--:R-:W-:Y:S08]  /*13700*/  HMMA.16816.F32.BF16 R60, R120.reuse, R80, R60 ;  /* 0x00000050783c723c */ /* 0x048ff0000004183c */
[----:B------:R-:W-:Y:S01]  /*13710*/  HMMA.16816.F32.BF16 R56, R120, R82, R56 ;  /* 0x000000527838723c */ /* 0x000fe20000041838 */
        /* <DEDUP_REMOVED lines=10> */
[----:B------:R-:W4:Y:S03]  /*137c0*/  LDSM.16.M88.4 R100, [R215+0x9000] ;  /* 0x00900000d764783b */ /* 0x000f260000000200 */
[C---:B-1----:R-:W-:Y:S08]  /*137d0*/  HMMA.16816.F32.BF16 R24, R120.reuse, R84, R24 ;  /* 0x000000547818723c */ /* 0x042ff00000041818 */
[C---:B------:R-:W-:Y:S01]  /*137e0*/  HMMA.16816.F32.BF16 R20, R120.reuse, R86, R20 ;  /* 0x000000567814723c */ /* 0x040fe20000041814 */
[----:B------:R-:W1:Y:S07]  /*137f0*/  LDSM.16.M88.4 R84, [R215+0xb000] ;  /* 0x00b00000d754783b */ /* 0x000e6e0000000200 */
[C---:B--2---:R-:W-:Y:S08]  /*13800*/  HMMA.16816.F32.BF16 R48, R120.reuse, R96, R48 ;  /* 0x000000607830723c */ /* 0x044ff00000041830 */
[C---:B---3--:R-:W-:Y:S08]  /*13810*/  HMMA.16816.F32.BF16 R16, R120.reuse, R80, R16 ;  /* 0x000000507810723c */ /* 0x048ff00000041810 */
[C---:B------:R-:W-:Y:S01]  /*13820*/  HMMA.16816.F32.BF16 R12, R120.reuse, R82, R12 ;  /* 0x00000052780c723c */ /* 0x040fe2000004180c */
[----:B------:R-:W2:Y:S07]  /*13830*/  LDSM.16.M88.4 R80, [R215+0xb800] ;  /* 0x00b80000d750783b */ /* 0x000eae0000000200 */
[C---:B----4-:R-:W-:Y:S08]  /*13840*/  HMMA.16816.F32.BF16 R32, R120.reuse, R88, R32 ;  /* 0x000000587820723c */ /* 0x050ff00000041820 */
[----:B------:R-:W-:Y:S01]  /*13850*/  HMMA.16816.F32.BF16 R28, R120, R90, R28 ;  /* 0x0000005a781c723c */ /* 0x000fe2000004181c */
[----:B------:R-:W3:Y:S07]  /*13860*/  LDSM.16.M88.4 R88, [R215+0xa800] ;  /* 0x00a80000d758783b */ /* 0x000eee0000000200 */
[C---:B------:R-:W-:Y:S08]  /*13870*/  HMMA.16816.F32.BF16 R60, R112.reuse, R104, R60 ;  /* 0x00000068703c723c */ /* 0x040ff0000004183c */
[C---:B------:R-:W-:Y:S08]  /*13880*/  HMMA.16816.F32.BF16 R56, R112.reuse, R106, R56 ;  /* 0x0000006a7038723c */ /* 0x040ff00000041838 */
[C---:B------:R-:W-:Y:S08]  /*13890*/  HMMA.16816.F32.BF16 R76, R112.reuse, R108, R76 ;  /* 0x0000006c704c723c */ /* 0x040ff0000004184c */
[C---:B------:R-:W-:Y:S01]  /*138a0*/  HMMA.16816.F32.BF16 R64, R112.reuse, R110, R64 ;  /* 0x0000006e7040723c */ /* 0x040fe20000041840 */
[----:B------:R-:W-:Y:S07]  /*138b0*/  LDSM.16.M88.4 R108, [R204+0x4000] ;  /* 0x00400000cc6c783b */ /* 0x000fee0000000200 */
[----:B------:R-:W-:Y:S01]  /*138c0*/  HMMA.16816.F32.BF16 R104, R112, R100, R48 ;  /* 0x000000647068723c */ /* 0x000fe20000041830 */
[----:B------:R-:W4:Y:S07]  /*138d0*/  LDSM.16.M88.4 R48, [R217+0x2000] ;  /* 0x00200000d930783b */ /* 0x000f2e0000000200 */
[C---:B------:R-:W-:Y:S08]  /*138e0*/  HMMA.16816.F32.BF16 R4, R120.reuse, R124, R4 ;  /* 0x0000007c7804723c */ /* 0x040ff00000041804 */
[----:B------:R-:W-:Y:S08]  /*138f0*/  HMMA.16816.F32.BF16 R116, R120, R126, R116 ;  /* 0x0000007e7874723c */ /* 0x000ff00000041874 */
[C---:B-1----:R-:W-:Y:S08]  /*13900*/  HMMA.16816.F32.BF16 R16, R112.reuse, R84, R16 ;  /* 0x000000547010723c */ /* 0x042ff00000041810 */
[----:B------:R-:W-:Y:S01]  /*13910*/  HMMA.16816.F32.BF16 R12, R112, R86, R12 ;  /* 0x00000056700c723c */ /* 0x000fe2000004180c */
[----:B------:R-:W1:Y:S07]  /*13920*/  LDSM.16.M88.4 R84, [R204+0x4800] ;  /* 0x00480000cc54783b */ /* 0x000e6e0000000200 */
[----:B------:R-:W-:Y:S01]  /*13930*/  HMMA.16816.F32.BF16 R44, R120, R98, R44 ;  /* 0x00000062782c723c */ /* 0x000fe2000004182c */
[----:B------:R-:W1:Y:S07]  /*13940*/  LDSM.16.M88.4 R96, [R215+0x9800] ;  /* 0x00980000d760783b */ /* 0x000e6e0000000200 */
[C---:B--2---:R-:W-:Y:S08]  /*13950*/  HMMA.16816.F32.BF16 R4, R112.reuse, R80, R4 ;  /* 0x000000507004723c */ /* 0x044ff00000041804 */
[----:B------:R-:W-:Y:S01]  /*13960*/  HMMA.16816.F32.BF16 R116, R112, R82, R116 ;  /* 0x000000527074723c */ /* 0x000fe20000041874 */
[----:B------:R-:W2:Y:S07]  /*13970*/  LDSM.16.M88.4 R80, [R204+0x5000] ;  /* 0x00500000cc50783b */ /* 0x000eae0000000200 */
[C---:B------:R-:W-:Y:S08]  /*13980*/  HMMA.16816.F32.BF16 R40, R120.reuse, R92, R40 ;  /* 0x0000005c7828723c */ /* 0x040ff00000041828 */
[----:B------:R-:W-:Y:S01]  /*13990*/  HMMA.16816.F32.BF16 R36, R120, R94, R36 ;  /* 0x0000005e7824723c */ /* 0x000fe20000041824 */
[----:B------:R-:W2:Y:S07]  /*139a0*/  LDSM.16.M88.4 R92, [R215+0xa000] ;  /* 0x00a00000d75c783b */ /* 0x000eae0000000200 */
[----:B---3--:R-:W-:Y:S07]  /*139b0*/  HMMA.16816.F32.BF16 R24, R112, R88, R24 ;  /* 0x000000587018723c */ /* 0x008fee0000041818 */
[----:B------:R-:W-:Y:S01]  /*139c0*/  IMAD.IADD R89, R3, 0x1, R68 ;  /* 0x0000000103597824 */ /* 0x000fe200078e0244 */
[----:B----4-:R-:W-:Y:S01]  /*139d0*/  HMMA.16816.F32.BF16 R76, R48, R108, R76 ;  /* 0x0000006c304c723c */ /* 0x010fe2000004184c */
[----:B------:R-:W3:Y:S03]  /*139e0*/  LDSM.16.M88.4 R68, [R204+0x5800] ;  /* 0x00580000cc44783b */ /* 0x000ee60000000200 */
[----:B------:R-:W-:-:S02]  /*139f0*/  IADD3 R73, R89, 0x1, RZ ;  /* 0x0000000159497810 */ /* 0x000fc40007ffe0ff */
[----:B------:R-:W-:Y:S02]  /*13a00*/  IADD3 R9, R89, 0x8, RZ ;  /* 0x0000000859097810 */ /* 0x000fe40007ffe0ff */
[C---:B------:R-:W-:Y:S01]  /*13a10*/  HMMA.16816.F32.BF16 R64, R48.reuse, R110, R64 ;  /* 0x0000006e3040723c */ /* 0x040fe20000041840 */
[C---:B------:R-:W-:Y:S02]  /*13a20*/  ISETP.GE.AND P6, PT, R73.reuse, R2, PT ;  /* 0x000000024900720c */ /* 0x040fe40003fc6270 */
[----:B------:R-:W-:Y:S02]  /*13a30*/  ISETP.GE.AND P2, PT, R73, R52, PT ;  /* 0x000000344900720c */ /* 0x000fe40003f46270 */
[----:B------:R-:W-:Y:S02]  /*13a40*/  IADD3 R73, R89, 0x9, RZ ;  /* 0x0000000959497810 */ /* 0x000fe40007ffe0ff */
[-C--:B------:R-:W-:Y:S01]  /*13a50*/  ISETP.GE.AND P5, PT, R9, R2.reuse, PT ;  /* 0x000000020900720c */ /* 0x080fe20003fa6270 */
[----:B-1----:R-:W-:Y:S01]  /*13a60*/  HMMA.16816.F32.BF16 R60, R48, R84, R60 ;  /* 0x00000054303c723c */ /* 0x002fe2000004183c */
[----:B------:R-:W-:-:S02]  /*13a70*/  ISETP.GE.AND P0, PT, R73, R2, PT ;  /* 0x000000024900720c */ /* 0x000fc40003f06270 */
[-C--:B------:R-:W-:Y:S02]  /*13a80*/  ISETP.GE.AND P3, PT, R73, R52.reuse, PT ;  /* 0x000000344900720c */ /* 0x080fe40003f66270 */
[----:B------:R-:W-:Y:S02]  /*13a90*/  IADD3 R73, R89, 0x11, RZ ;  /* 0x0000001159497810 */ /* 0x000fe40007ffe0ff */
[----:B------:R-:W-:Y:S01]  /*13aa0*/  ISETP.GE.AND P1, PT, R9, R52, PT ;  /* 0x000000340900720c */ /* 0x000fe20003f26270 */
[----:B------:R-:W-:Y:S01]  /*13ab0*/  HMMA.16816.F32.BF16 R40, R112, R96, R40 ;  /* 0x000000607028723c */ /* 0x000fe20000041828 */
[----:B------:R-:W-:Y:S02]  /*13ac0*/  FSEL R88, R79, -INF , !P2 ;  /* 0xff8000004f587808 */ /* 0x000fe40005000000 */
[----:B------:R-:W-:Y:S02]  /*13ad0*/  ISETP.GE.AND P2, PT, R73, R2, PT ;  /* 0x000000024900720c */ /* 0x000fe40003f46270 */
[----:B------:R-:W-:-:S03]  /*13ae0*/  IADD3 R9, R89, 0x10, RZ ;  /* 0x0000001059097810 */ /* 0x000fc60007ffe0ff */
[----:B------:R-:W-:Y:S01]  /*13af0*/  HMMA.16816.F32.BF16 R44, R112, R102, R44 ;  /* 0x00000066702c723c */ /* 0x000fe2000004182c */
[----:B------:R-:W-:Y:S02]  /*13b00*/  FSEL R79, R64, -INF , !P5 ;  /* 0xff800000404f7808 */ /* 0x000fe40006800000 */
[----:B------:R-:W-:Y:S02]  /*13b10*/  ISETP.GE.AND P5, PT, R73, R52, PT ;  /* 0x000000344900720c */ /* 0x000fe40003fa6270 */
[----:B------:R-:W-:Y:S02]  /*13b20*/  IADD3 R73, R89, 0x18, RZ ;  /* 0x0000001859497810 */ /* 0x000fe40007ffe0ff */
[----:B------:R-:W-:Y:S01]  /*13b30*/  ISETP.GE.AND P4, PT, R9, R2, PT ;  /* 0x000000020900720c */ /* 0x000fe20003f86270 */
[----:B--2---:R-:W-:Y:S01]  /*13b40*/  HMMA.16816.F32.BF16 R104, R48, R80, R104 ;  /* 0x000000503068723c */ /* 0x004fe20000041868 */
[----:B------:R-:W-:Y:S02]  /*13b50*/  FSEL R85, R63, -INF , !P5 ;  /* 0xff8000003f557808 */ /* 0x000fe40006800000 */
[----:B------:R-:W-:-:S04]  /*13b60*/  FSEL R84, R60, -INF , !P4 ;  /* 0xff8000003c547808 */ /* 0x000fc80006000000 */
[----:B------:R-:W-:Y:S01]  /*13b70*/  FSEL R81, R66, -INF , !P1 ;  /* 0xff80000042517808 */ /* 0x000fe20004800000 */
[----:B------:R-:W-:Y:S01]  /*13b80*/  HMMA.16816.F32.BF16 R56, R48, R86, R56 ;  /* 0x000000563038723c */ /* 0x000fe20000041838 */
[----:B------:R-:W-:Y:S02]  /*13b90*/  FSEL R80, R65, -INF , !P0 ;  /* 0xff80000041507808 */ /* 0x000fe40004000000 */
[C---:B------:R-:W-:Y:S02]  /*13ba0*/  ISETP.GE.AND P1, PT, R73.reuse, R2, PT ;  /* 0x000000024900720c */ /* 0x040fe40003f26270 */
[-C--:B------:R-:W-:Y:S02]  /*13bb0*/  ISETP.GE.AND P0, PT, R73, R52.reuse, PT ;  /* 0x000000344900720c */ /* 0x080fe40003f06270 */
[----:B------:R-:W-:Y:S01]  /*13bc0*/  LDSM.16.M88.4 R72, [R204+0x6000] ;  /* 0x00600000cc48783b */ /* 0x000fe20000000200 */
[----:B------:R-:W-:Y:S01]  /*13bd0*/  FSEL R87, R77, -INF , !P6 ;  /* 0xff8000004d577808 */ /* 0x000fe20007000000 */
[----:B------:R-:W-:Y:S01]  /*13be0*/  HMMA.16816.F32.BF16 R32, R112, R92, R32 ;  /* 0x0000005c7020723c */ /* 0x000fe20000041820 */
[----:B------:R-:W-:-:S02]  /*13bf0*/  ISETP.GE.AND P6, PT, R9, R52, PT ;  /* 0x000000340900720c */ /* 0x000fc40003fc6270 */
[----:B------:R-:W-:Y:S02]  /*13c00*/  IADD3 R9, R89, 0x19, RZ ;  /* 0x0000001959097810 */ /* 0x000fe40007ffe0ff */
[----:B------:R-:W-:Y:S02]  /*13c10*/  FSEL R77, R62, -INF , !P6 ;  /* 0xff8000003e4d7808 */ /* 0x000fe40007000000 */
[----:B------:R-:W-:Y:S01]  /*13c20*/  FSEL R93, R61, -INF , !P2 ;  /* 0xff8000003d5d7808 */ /* 0x000fe20005000000 */
[----:B------:R-:W-:Y:S01]  /*13c30*/  HMMA.16816.F32.BF16 R44, R48, R82, R44 ;  /* 0x00000052302c723c */ /* 0x000fe2000004182c */
[----:B------:R-:W-:Y:S02]  /*13c40*/  ISETP.GE.AND P4, PT, R9, R52, PT ;  /* 0x000000340900720c */ /* 0x000fe40003f86270 */
[----:B------:R-:W-:-:S04]  /*13c50*/  IADD3 R65, R89, 0x21, RZ ;  /* 0x0000002159417810 */ /* 0x000fc80007ffe0ff */
[----:B------:R-:W-:Y:S01]  /*13c60*/  FSEL R92, R56, -INF , !P1 ;  /* 0xff800000385c7808 */ /* 0x000fe20004800000 */
[----:B---3--:R-:W-:Y:S01]  /*13c70*/  HMMA.16816.F32.BF16 R60, R48, R68, R40 ;  /* 0x00000044303c723c */ /* 0x008fe20000041828 */
[----:B------:R-:W1:Y:S01]  /*13c80*/  LDSM.16.M88.4 R40, [R204+0x6800] ;  /* 0x00680000cc28783b */ /* 0x000e620000000200 */
[C---:B------:R-:W-:Y:S02]  /*13c90*/  ISETP.GE.AND P5, PT, R65.reuse, R2, PT ;  /* 0x000000024100720c */ /* 0x040fe40003fa6270 */
[----:B------:R-:W-:Y:S02]  /*13ca0*/  ISETP.GE.AND P1, PT, R65, R52, PT ;  /* 0x000000344100720c */ /* 0x000fe40003f26270 */
[----:B------:R-:W-:Y:S02]  /*13cb0*/  IADD3 R65, R89, 0x28, RZ ;  /* 0x0000002859417810 */ /* 0x000fe40007ffe0ff */
[----:B------:R-:W-:Y:S01]  /*13cc0*/  HMMA.16816.F32.BF16 R20, R112, R90, R20 ;  /* 0x0000005a7014723c */ /* 0x000fe20000041814 */
[----:B------:R-:W-:-:S02]  /*13cd0*/  FSEL R100, R59, -INF , !P4 ;  /* 0xff8000003b647808 */ /* 0x000fc40006000000 */
[----:B------:R-:W-:Y:S02]  /*13ce0*/  FSEL R86, R58, -INF , !P0 ;  /* 0xff8000003a567808 */ /* 0x000fe40004000000 */
[-C--:B------:R-:W-:Y:S02]  /*13cf0*/  ISETP.GE.AND P0, PT, R65, R2.reuse, PT ;  /* 0x000000024100720c */ /* 0x080fe40003f06270 */
[----:B------:R-:W-:Y:S01]  /*13d00*/  FSEL R90, R67, -INF , !P3 ;  /* 0xff800000435a7808 */ /* 0x000fe20005800000 */
[----:B------:R-:W-:Y:S01]  /*13d10*/  HMMA.16816.F32.BF16 R36, R112, R98, R36 ;  /* 0x000000627024723c */ /* 0x000fe20000041824 */
[----:B------:R-:W-:Y:S02]  /*13d20*/  ISETP.GE.AND P3, PT, R9, R2, PT ;  /* 0x000000020900720c */ /* 0x000fe40003f66270 */
[----:B------:R-:W-:Y:S02]  /*13d30*/  IADD3 R9, R89, 0x20, RZ ;  /* 0x0000002059097810 */ /* 0x000fe40007ffe0ff */
[----:B------:R-:W-:-:S02]  /*13d40*/  FSEL R101, R57, -INF , !P3 ;  /* 0xff80000039657808 */ /* 0x000fc40005800000 */
[C---:B------:R-:W-:Y:S01]  /*13d50*/  ISETP.GE.AND P6, PT, R9.reuse, R2, PT ;  /* 0x000000020900720c */ /* 0x040fe20003fc6270 */
[----:B------:R-:W-:Y:S01]  /*13d60*/  HMMA.16816.F32.BF16 R28, R112, R94, R28 ;  /* 0x0000005e701c723c */ /* 0x000fe2000004181c */
[----:B------:R-:W-:Y:S02]  /*13d70*/  ISETP.GE.AND P2, PT, R9, R52, PT ;  /* 0x000000340900720c */ /* 0x000fe40003f46270 */
[----:B------:R-:W-:Y:S02]  /*13d80*/  IADD3 R9, R89, 0x29, RZ ;  /* 0x0000002959097810 */ /* 0x000fe40007ffe0ff */
[----:B------:R-:W-:Y:S02]  /*13d90*/  FSEL R177, R104, -INF , !P6 ;  /* 0xff80000068b17808 */ /* 0x000fe40007000000 */
[C---:B------:R-:W-:Y:S02]  /*13da0*/  ISETP.GE.AND P4, PT, R9.reuse, R2, PT ;  /* 0x000000020900720c */ /* 0x040fe40003f86270 */
[----:B------:R-:W-:-:S02]  /*13db0*/  ISETP.GE.AND P6, PT, R9, R52, PT ;  /* 0x000000340900720c */ /* 0x000fc40003fc6270 */
[C---:B------:R-:W-:Y:S02]  /*13dc0*/  IADD3 R9, R89.reuse, 0x30, RZ ;  /* 0x0000003059097810 */ /* 0x040fe40007ffe0ff */
[----:B------:R-:W-:Y:S02]  /*13dd0*/  IADD3 R57, R89, 0x31, RZ ;  /* 0x0000003159397810 */ /* 0x000fe40007ffe0ff */
[----:B------:R-:W-:Y:S01]  /*13de0*/  FSEL R180, R106, -INF , !P2 ;  /* 0xff8000006ab47808 */ /* 0x000fe20005000000 */
[----:B------:R-:W-:Y:S01]  /*13df0*/  HMMA.16816.F32.BF16 R36, R48, R70, R36 ;  /* 0x000000463024723c */ /* 0x000fe20000041824 */
[----:B------:R-:W-:Y:S02]  /*13e00*/  FSEL R178, R105, -INF , !P5 ;  /* 0xff80000069b27808 */ /* 0x000fe40006800000 */
[C---:B------:R-:W-:Y:S02]  /*13e10*/  ISETP.GE.AND P2, PT, R9.reuse, R2, PT ;  /* 0x000000020900720c */ /* 0x040fe40003f46270 */
[----:B------:R-:W-:-:S02]  /*13e20*/  ISETP.GE.AND P5, PT, R9, R52, PT ;  /* 0x000000340900720c */ /* 0x000fc40003fa6270 */
[----:B------:R-:W-:Y:S01]  /*13e30*/  FSEL R9, R107, -INF , !P1 ;  /* 0xff8000006b097808 */ /* 0x000fe20004800000 */
[C---:B-1----:R-:W-:Y:S01]  /*13e40*/  HMMA.16816.F32.BF16 R172, R48.reuse, R40, R24 ;  /* 0x0000002830ac723c */ /* 0x042fe20000041818 */
[----:B------:R-:W-:Y:S01]  /*13e50*/  FSEL R179, R44, -INF , !P0 ;  /* 0xff8000002cb37808 */ /* 0x000fe20004000000 */
[----:B------:R-:W1:Y:S01]  /*13e60*/  LDSM.16.M88.4 R24, [R204+0x7800] ;  /* 0x00780000cc18783b */ /* 0x000e620000000200 */
[C---:B------:R-:W-:Y:S02]  /*13e70*/  ISETP.GE.AND P1, PT, R57.reuse, R2, PT ;  /* 0x000000023900720c */ /* 0x040fe40003f26270 */
[-C--:B------:R-:W-:Y:S02]  /*13e80*/  ISETP.GE.AND P0, PT, R57, R52.reuse, PT ;  /* 0x000000343900720c */ /* 0x080fe40003f06270 */
[----:B------:R-:W-:Y:S01]  /*13e90*/  ISETP.GE.AND P3, PT, R65, R52, PT ;  /* 0x000000344100720c */ /* 0x000fe20003f66270 */
[----:B------:R-:W-:Y:S01]  /*13ea0*/  HMMA.16816.F32.BF16 R56, R48, R72, R32 ;  /* 0x000000483038723c */ /* 0x000fe20000041820 */
[----:B------:R-:W2:Y:S01]  /*13eb0*/  LDSM.16.M88.4 R32, [R204+0x7000] ;  /* 0x00700000cc20783b */ /* 0x000ea20000000200 */
[----:B------:R-:W-:Y:S01]  /*13ec0*/  IADD3 R67, R89, 0x38, RZ ;  /* 0x0000003859437810 */ /* 0x000fe20007ffe0ff */
[----:B------:R-:W-:-:S04]  /*13ed0*/  DEPBAR.LE SB0, 0x0 ;  /* 0x000080000000791a */ /* 0x000fc80000000000 */
[----:B------:R-:W-:Y:S01]  /*13ee0*/  FSEL R8, R45, -INF , !P4 ;  /* 0xff8000002d087808 */ /* 0x000fe20006000000 */
[C---:B------:R-:W-:Y:S01]  /*13ef0*/  HMMA.16816.F32.BF16 R28, R48.reuse, R74, R28 ;  /* 0x0000004a301c723c */ /* 0x040fe2000004181c */
[C---:B------:R-:W-:Y:S02]  /*13f00*/  IADD3 R65, R89.reuse, 0x39, RZ ;  /* 0x0000003959417810 */ /* 0x040fe40007ffe0ff */
[----:B------:R-:W-:Y:S02]  /*13f10*/  IADD3 R45, R89, 0x40, RZ ;  /* 0x00000040592d7810 */ /* 0x000fe40007ffe0ff */
[----:B------:R-:W-:Y:S02]  /*13f20*/  FSEL R181, R46, -INF , !P3 ;  /* 0xff8000002eb57808 */ /* 0x000fe40005800000 */
[----:B------:R-:W-:Y:S01]  /*13f30*/  ISETP.GE.AND P3, PT, R67, R2, PT ;  /* 0x000000024300720c */ /* 0x000fe20003f66270 */
[----:B------:R-:W-:Y:S01]  /*13f40*/  HMMA.16816.F32.BF16 R20, R48, R42, R20 ;  /* 0x0000002a3014723c */ /* 0x000fe20000041814 */
[----:B------:R-:W-:-:S02]  /*13f50*/  FSEL R176, R47, -INF , !P6 ;  /* 0xff8000002fb07808 */ /* 0x000fc40007000000 */
[----:B------:R-:W-:Y:S02]  /*13f60*/  FSEL R146, R60, -INF , !P2 ;  /* 0xff8000003c927808 */ /* 0x000fe40005000000 */
[----:B------:R-:W-:Y:S02]  /*13f70*/  FSEL R133, R62, -INF , !P5 ;  /* 0xff8000003e857808 */ /* 0x000fe40006800000 */
[----:B------:R-:W-:Y:S02]  /*13f80*/  FSEL R147, R61, -INF , !P1 ;  /* 0xff8000003d937808 */ /* 0x000fe40004800000 */
[----:B------:R-:W-:Y:S02]  /*13f90*/  ISETP.GE.AND P4, PT, R67, R52, PT ;  /* 0x000000344300720c */ /* 0x000fe40003f86270 */
[C---:B------:R-:W-:Y:S02]  /*13fa0*/  ISETP.GE.AND P6, PT, R65.reuse, R2, PT ;  /* 0x000000024100720c */ /* 0x040fe40003fc6270 */
[----:B------:R-:W-:-:S02]  /*13fb0*/  ISETP.GE.AND P2, PT, R65, R52, PT ;  /* 0x000000344100720c */ /* 0x000fc40003f46270 */
[----:B------:R-:W-:Y:S02]  /*13fc0*/  IADD3 R47, R89, 0x41, RZ ;  /* 0x00000041592f7810 */ /* 0x000fe40007ffe0ff */
[C---:B------:R-:W-:Y:S01]  /*13fd0*/  ISETP.GE.AND P5, PT, R45.reuse, R2, PT ;  /* 0x000000022d00720c */ /* 0x040fe20003fa6270 */
[C---:B-1----:R-:W-:Y:S01]  /*13fe0*/  HMMA.16816.F32.BF16 R116, R48.reuse, R26, R116 ;  /* 0x0000001a3074723c */ /* 0x042fe20000041874 */
[-C--:B------:R-:W-:Y:S02]  /*13ff0*/  ISETP.GE.AND P1, PT, R45, R52.reuse, PT ;  /* 0x000000342d00720c */ /* 0x080fe40003f26270 */
[C---:B------:R-:W-:Y:S02]  /*14000*/  IADD3 R45, R89.reuse, 0x48, RZ ;  /* 0x00000048592d7810 */ /* 0x040fe40007ffe0ff */
[----:B------:R-:W-:Y:S02]  /*14010*/  IADD3 R41, R89, 0x49, RZ ;  /* 0x0000004959297810 */ /* 0x000fe40007ffe0ff */
[----:B------:R-:W-:Y:S01]  /*14020*/  FSEL R148, R36, -INF , !P3 ;  /* 0xff80000024947808 */ /* 0x000fe20005800000 */
[----:B--2---:R-:W-:Y:S01]  /*14030*/  HMMA.16816.F32.BF16 R16, R48, R32, R16 ;  /* 0x000000203010723c */ /* 0x004fe20000041810 */
[----:B------:R-:W-:-:S02]  /*14040*/  ISETP.GE.AND P3, PT, R47, R52, PT ;  /* 0x000000342f00720c */ /* 0x000fc40003f66270 */
[----:B------:R-:W-:Y:S02]  /*14050*/  FSEL R145, R38, -INF , !P4 ;  /* 0xff80000026917808 */ /* 0x000fe40006000000 */
[----:B------:R-:W-:Y:S02]  /*14060*/  FSEL R151, R37, -INF , !P6 ;  /* 0xff80000025977808 */ /* 0x000fe40007000000 */
[----:B------:R-:W-:Y:S01]  /*14070*/  FSEL R152, R39, -INF , !P2 ;  /* 0xff80000027987808 */ /* 0x000fe20005000000 */
[----:B------:R-:W-:Y:S01]  /*14080*/  HMMA.16816.F32.BF16 R12, R48, R34, R12 ;  /* 0x00000022300c723c */ /* 0x000fe2000004180c */
[----:B------:R-:W-:Y:S02]  /*14090*/  ISETP.GE.AND P4, PT, R45, R2, PT ;  /* 0x000000022d00720c */ /* 0x000fe40003f86270 */
[----:B------:R-:W-:Y:S02]  /*140a0*/  FSEL R162, R56, -INF , !P5 ;  /* 0xff80000038a27808 */ /* 0x000fe40006800000 */
[----:B------:R-:W-:-:S02]  /*140b0*/  IADD3 R37, R89, 0x50, RZ ;  /* 0x0000005059257810 */ /* 0x000fc40007ffe0ff */
[----:B------:R-:W-:Y:S01]  /*140c0*/  IADD3 R39, R89, 0x51, RZ ;  /* 0x0000005159277810 */ /* 0x000fe20007ffe0ff */
[----:B------:R-:W-:Y:S01]  /*140d0*/  HMMA.16816.F32.BF16 R4, R48, R24, R4 ;  /* 0x000000183004723c */ /* 0x000fe20000041804 */
[----:B------:R-:W-:Y:S02]  /*140e0*/  ISETP.GE.AND P5, PT, R41, R52, PT ;  /* 0x000000342900720c */ /* 0x000fe40003fa6270 */
[----:B------:R-:W-:Y:S02]  /*140f0*/  FSEL R159, R58, -INF , !P1 ;  /* 0xff8000003a9f7808 */ /* 0x000fe40004800000 */
[----:B------:R-:W-:Y:S02]  /*14100*/  FSEL R160, R59, -INF , !P3 ;  /* 0xff8000003ba07808 */ /* 0x000fe40005800000 */
[----:B------:R-:W-:Y:S02]  /*14110*/  FSEL R142, R63, -INF , !P0 ;  /* 0xff8000003f8e7808 */ /* 0x000fe40004000000 */
[----:B------:R-:W-:-:S02]  /*14120*/  ISETP.GE.AND P1, PT, R37, R2, PT ;  /* 0x000000022500720c */ /* 0x000fc40003f26270 */
[-C--:B------:R-:W-:Y:S02]  /*14130*/  ISETP.GE.AND P3, PT, R39, R2.reuse, PT ;  /* 0x000000022700720c */ /* 0x080fe40003f66270 */
[----:B------:R-:W-:Y:S02]  /*14140*/  FSEL R165, R28, -INF , !P4 ;  /* 0xff8000001ca57808 */ /* 0x000fe40006000000 */
[----:B------:R-:W-:Y:S02]  /*14150*/  ISETP.GE.AND P0, PT, R47, R2, PT ;  /* 0x000000022f00720c */ /* 0x000fe40003f06270 */
[----:B------:R-:W-:Y:S02]  /*14160*/  ISETP.GE.AND P4, PT, R39, R52, PT ;  /* 0x000000342700720c */ /* 0x000fe40003f86270 */
[----:B------:R-:W-:Y:S02]  /*14170*/  IADD3 R33, R89, 0x59, RZ ;  /* 0x0000005959217810 */ /* 0x000fe40007ffe0ff */
[----:B------:R-:W-:-:S02]  /*14180*/  FSEL R168, R31, -INF , !P5 ;  /* 0xff8000001fa87808 */ /* 0x000fc40006800000 */
[----:B------:R-:W-:Y:S02]  /*14190*/  ISETP.GE.AND P2, PT, R41, R2, PT ;  /* 0x000000022900720c */ /* 0x000fe40003f46270 */
[----:B------:R-:W-:Y:S02]  /*141a0*/  IADD3 R31, R89, 0x61, RZ ;  /* 0x00000061591f7810 */ /* 0x000fe40007ffe0ff */
[----:B------:R-:W-:Y:S02]  /*141b0*/  FSEL R171, R172, -INF , !P1 ;  /* 0xff800000acab7808 */ /* 0x000fe40004800000 */
[----:B------:R-:W-:Y:S02]  /*141c0*/  FSEL R170, R173, -INF , !P3 ;  /* 0xff800000adaa7808 */ /* 0x000fe40005800000 */
[----:B------:R-:W-:Y:S01]  /*141d0*/  FSEL R163, R57, -INF , !P0 ;  /* 0xff80000039a37808 */ /* 0x000fe20004000000 */
[----:B------:R-:W-:Y:S01]  /*141e0*/  BAR.SYNC.DEFER_BLOCKING 0x0 ;  /* 0x0000000000007b1d */ /* 0x000fe20000010000 */
[----:B------:R-:W-:-:S02]  /*141f0*/  ISETP.GE.AND P1, PT, R33, R52, PT ;  /* 0x000000342100720c */ /* 0x000fc40003f26270 */
[----:B------:R-:W-:Y:S02]  /*14200*/  FSEL R173, R175, -INF , !P4 ;  /* 0xff800000afad7808 */ /* 0x000fe40006000000 */
[----:B------:R-:W-:Y:S02]  /*14210*/  ISETP.GE.AND P0, PT, R37, R52, PT ;  /* 0x000000342500720c */ /* 0x000fe40003f06270 */
[----:B------:R-:W-:Y:S02]  /*14220*/  FSEL R166, R29, -INF , !P2 ;  /* 0xff8000001da67808 */ /* 0x000fe40005000000 */
[----:B------:R-:W-:Y:S02]  /*14230*/  ISETP.GE.AND P4, PT, R31, R2, PT ;  /* 0x000000021f00720c */ /* 0x000fe40003f86270 */
[C---:B------:R-:W-:Y:S02]  /*14240*/  IADD3 R25, R89.reuse, 0x69, RZ ;  /* 0x0000006959197810 */ /* 0x040fe40007ffe0ff */
[----:B------:R-:W-:-:S02]  /*14250*/  IADD3 R29, R89, 0x60, RZ ;  /* 0x00000060591d7810 */ /* 0x000fc40007ffe0ff */
[----:B------:R-:W-:Y:S02]  /*14260*/  FSEL R164, R23, -INF , !P1 ;  /* 0xff80000017a47808 */ /* 0x000fe40004800000 */
[----:B------:R-:W-:Y:S02]  /*14270*/  FSEL R174, R174, -INF , !P0 ;  /* 0xff800000aeae7808 */ /* 0x000fe40004000000 */
[-C--:B------:R-:W-:Y:S02]  /*14280*/  ISETP.GE.AND P1, PT, R25, R2.reuse, PT ;  /* 0x000000021900720c */ /* 0x080fe40003f26270 */
[----:B------:R-:W-:Y:S02]  /*14290*/  FSEL R154, R17, -INF , !P4 ;  /* 0xff800000119a7808 */ /* 0x000fe40006000000 */
[----:B------:R-:W-:Y:S02]  /*142a0*/  ISETP.GE.AND P0, PT, R29, R2, PT ;  /* 0x000000021d00720c */ /* 0x000fe40003f06270 */
[----:B------:R-:W-:-:S02]  /*142b0*/  IADD3 R17, R89, 0x78, RZ ;  /* 0x0000007859117810 */ /* 0x000fc40007ffe0ff */
[----:B------:R-:W-:Y:S02]  /*142c0*/  FSEL R150, R13, -INF , !P1 ;  /* 0xff8000000d967808 */ /* 0x000fe40004800000 */
[----:B------:R-:W-:Y:S02]  /*142d0*/  FSEL R155, R16, -INF , !P0 ;  /* 0xff800000109b7808 */ /* 0x000fe40004000000 */
[-C--:B------:R-:W-:Y:S02]  /*142e0*/  ISETP.GE.AND P1, PT, R17, R52.reuse, PT ;  /* 0x000000341100720c */ /* 0x080fe40003f26270 */
[-C--:B------:R-:W-:Y:S02]  /*142f0*/  ISETP.GE.AND P6, PT, R45, R52.reuse, PT ;  /* 0x000000342d00720c */ /* 0x080fe40003fc6270 */
[----:B------:R-:W-:Y:S02]  /*14300*/  ISETP.GE.AND P0, PT, R25, R52, PT ;  /* 0x000000341900720c */ /* 0x000fe40003f06270 */
[----:B------:R-:W-:-:S02]  /*14310*/  IADD3 R37, R89, 0x58, RZ ;  /* 0x0000005859257810 */ /* 0x000fc40007ffe0ff */
[-C--:B------:R-:W-:Y:S02]  /*14320*/  ISETP.GE.AND P5, PT, R33, R2.reuse, PT ;  /* 0x000000022100720c */ /* 0x080fe40003fa6270 */
[----:B------:R-:W-:Y:S02]  /*14330*/  FSEL R141, R118, -INF , !P1 ;  /* 0xff800000768d7808 */ /* 0x000fe40004800000 */
[----:B------:R-:W-:Y:S02]  /*14340*/  FSEL R161, R30, -INF , !P6 ;  /* 0xff8000001ea17808 */ /* 0x000fe40007000000 */
[----:B------:R-:W-:Y:S02]  /*14350*/  FSEL R149, R15, -INF , !P0 ;  /* 0xff8000000f957808 */ /* 0x000fe40004000000 */
[----:B------:R-:W-:Y:S02]  /*14360*/  ISETP.GE.AND P1, PT, R54, 0x2, PT ;  /* 0x000000023600780c */ /* 0x000fe40003f26270 */
[----:B------:R-:W-:-:S02]  /*14370*/  ISETP.GE.AND P6, PT, R37, R2, PT ;  /* 0x000000022500720c */ /* 0x000fc40003fc6270 */
[-C--:B------:R-:W-:Y:S02]  /*14380*/  ISETP.GE.AND P2, PT, R37, R52.reuse, PT ;  /* 0x000000342500720c */ /* 0x080fe40003f46270 */
[----:B------:R-:W-:Y:S02]  /*14390*/  ISETP.GE.AND P3, PT, R29, R52, PT ;  /* 0x000000341d00720c */ /* 0x000fe40003f66270 */
[----:B------:R-:W-:Y:S02]  /*143a0*/  FSEL R167, R21, -INF , !P5 ;  /* 0xff80000015a77808 */ /* 0x000fe40006800000 */
[C---:B------:R-:W-:Y:S02]  /*143b0*/  ISETP.GE.AND P0, PT, R89.reuse, R2, PT ;  /* 0x000000025900720c */ /* 0x040fe40003f06270 */
[C---:B------:R-:W-:Y:S02]  /*143c0*/  IADD3 R29, R89.reuse, 0x68, RZ ;  /* 0x00000068591d7810 */ /* 0x040fe40007ffe0ff */
        /* <DEDUP_REMOVED lines=9> */
[C---:B------:R-:W-:Y:S02]  /*14460*/  ISETP.GE.AND P3, PT, R21.reuse, R2, PT ;  /* 0x000000021500720c */ /* 0x040fe40003f66270 */
        /* <DEDUP_REMOVED lines=8> */
[----:B------:R-:W-:-:S02]  /*144f0*/  FSEL R63, R119, -INF , !P0 ;  /* 0xff800000773f7808 */ /* 0x000fc40004000000 */
[C---:B------:R-:W-:Y:S02]  /*14500*/  ISETP.GE.AND P6, PT, R23.reuse, R2, PT ;  /* 0x000000021700720c */ /* 0x040fe40003fc6270 */
[----:B------:R-:W-:Y:S02]  /*14510*/  ISETP.GE.AND P2, PT, R23, R52, PT ;  /* 0x000000341700720c */ /* 0x000fe40003f46270 */
[----:B------:R-:W-:Y:S02]  /*14520*/  ISETP.GE.AND P5, PT, R17, R2, PT ;  /* 0x000000021100720c */ /* 0x000fe40003fa6270 */
[----:B------:R-:W-:Y:S02]  /*14530*/  ISETP.GE.AND P3, PT, R89, R52, PT ;  /* 0x000000345900720c */ /* 0x000fe40003f66270 */
[----:B------:R-:W-:Y:S02]  /*14540*/  ISETP.GE.AND P4, PT, R13, R2, PT ;  /* 0x000000020d00720c */ /* 0x000fe40003f86270 */
[----:B------:R-:W-:-:S02]  /*14550*/  ISETP.NE.U32.AND P0, PT, R236, RZ, PT ;  /* 0x000000ffec00720c */ /* 0x000fc40003f05070 */
[----:B------:R-:W-:Y:S02]  /*14560*/  FSEL R13, R78, -INF , !P3 ;  /* 0xff8000004e0d7808 */ /* 0x000fe40005800000 */
        /* <DEDUP_REMOVED lines=11> */
[-C--:B--2---:R-:W-:Y:S02]  /*14620*/  IABS R7, R16.reuse ;  /* 0x0000001000077213 */ /* 0x084fe40000000000 */
[-C--:B------:R-:W-:Y:S02]  /*14630*/  IABS R5, R16.reuse ;  /* 0x0000001000057213 */ /* 0x080fe40000000000 */
[----:B------:R-:W1:Y:S01]  /*14640*/  I2F.RP R12, R7 ;  /* 0x00000007000c7306 */ /* 0x000e620000209400 */
[----:B------:R-:W-:Y:S02]  /*14650*/  LOP3.LUT R3, R3, R16, RZ, 0x3c, !PT ;  /* 0x0000001003037212 */ /* 0x000fe400078e3cff */
[----:B------:R-:W-:Y:S02]  /*14660*/  IMAD.MOV R5, RZ, RZ, -R5 ;  /* 0x000000ffff057224 */ /* 0x000fe400078e0a05 */
[----:B------:R-:W-:-:S02]  /*14670*/  ISETP.GE.AND P4, PT, R3, RZ, PT ;  /* 0x000000ff0300720c */ /* 0x000fc40003f86270 */
        /* <DEDUP_REMOVED lines=10> */
[----:B------:R-:W2:Y:S04]  /*14720*/  LD.E.64 R18, [R10.64+0x20] ;  /* 0x000020060a127980 */ /* 0x000ea8000c101b00 */
        /* <DEDUP_REMOVED lines=20> */
[----:B------:R-:W3:Y:S02]  /*14870*/  LD.E.64 R14, [R10.64+0x38] ;  /* 0x000038060a0e7980 */ /* 0x000ee4000c101b00 */
        /* <DEDUP_REMOVED lines=19> */
.L_x_2707:
[----:B------:R-:W2:Y:S02]  /*149b0*/  LD.E R5, [R10.64+0x38] ;  /* 0x000038060a057980 */ /* 0x000ea4000c101900 */
[----:B--2---:R-:W-:-:S04]  /*149c0*/  LEA R5, -R5, RZ, 0x7 ;  /* 0x000000ff05057211 */ /* 0x004fc800078e39ff */
[----:B------:R-:W-:Y:S02]  /*149d0*/  SHF.R.S32.HI R6, RZ, 0x1f, R5 ;  /* 0x0000001fff067819 */ /* 0x000fe40000011405 */
.L_x_2708:
[----:B------:R-:W-:Y:S05]  /*149e0*/  BSYNC B0 ;  /* 0x0000000000007941 */ /* 0x000fea0003800000 */
.L_x_2706:
[C---:B------:R-:W-:Y:S01]  /*149f0*/  IMAD.SHL.U32 R3, R134.reuse, 0x20, RZ ;  /* 0x0000002086037824 */ /* 0x040fe200078e00ff */
[C---:B------:R-:W-:Y:S02]  /*14a00*/  LEA R224, P3, R5.reuse, R224, 0x1 ;  /* 0x000000e005e07211 */ /* 0x040fe400078608ff */
[----:B------:R-:W-:Y:S02]  /*14a10*/  SHF.L.U64.HI R4, R134, 0x5, R135 ;  /* 0x0000000586047819 */ /* 0x000fe40000010287 */
[----:B------:R-:W-:Y:S02]  /*14a20*/  IADD3 R14, P2, R224, R3, RZ ;  /* 0x00000003e00e7210 */ /* 0x000fe40007f5e0ff */
[----:B------:R-:W-:Y:S02]  /*14a30*/  LEA.HI.X R223, R5, R223, R6, 0x1, P3 ;  /* 0x000000df05df7211 */ /* 0x000fe400018f0c06 */
[----:B------:R-:W-:-:S03]  /*14a40*/  IADD3 R20, P3, R14, R3, RZ ;  /* 0x000000030e147210 */ /* 0x000fc60007f7e0ff */
[--C-:B------:R-:W-:Y:S01]  /*14a50*/  IMAD.X R15, R223, 0x1, R4.reuse, P2 ;  /* 0x00000001df0f7824 */ /* 0x100fe200010e0604 */
[-C--:B------:R-:W-:Y:S01]  /*14a60*/  IADD3 R18, P2, R20, R3.reuse, RZ ;  /* 0x0000000314127210 */ /* 0x080fe20007f5e0ff */
[----:B------:R-:W-:Y:S02]  /*14a70*/  IMAD.MOV.U32 R225, RZ, RZ, R223 ;  /* 0x000000ffffe17224 */ /* 0x000fe400078e00df */
[--C-:B------:R-:W-:Y:S01]  /*14a80*/  IMAD.X R21, R15, 0x1, R4.reuse, P3 ;  /* 0x000000010f157824 */ /* 0x100fe200018e0604 */
[-C--:B------:R-:W-:Y:S02]  /*14a90*/  IADD3 R16, P3, R18, R3.reuse, RZ ;  /* 0x0000000312107210 */ /* 0x080fe40007f7e0ff */
[----:B------:R-:W-:Y:S01]  /*14aa0*/  @!PT LDS RZ, [RZ] ;  /* 0x00000000fffff984 */ /* 0x000fe20000000800 */
[----:B------:R-:W-:Y:S01]  /*14ab0*/  @!PT LDS RZ, [RZ] ;  /* 0x00000000fffff984 */ /* 0x000fe20000000800 */
[----:B------:R-:W-:Y:S01]  /*14ac0*/  @!PT LDS RZ, [RZ] ;  /* 0x00000000fffff984 */ /* 0x000fe20000000800 */
[----:B------:R1:W-:Y:S01]  /*14ad0*/  LDGSTS.E.BYPASS.LTC128B.128 [R233+0x4000], [R224.64] ;  /* 0x04000000e0e97fae */ /* 0x0003e2000b901d46 */
[--C-:B------:R-:W-:Y:S01]  /*14ae0*/  IMAD.X R19, R21, 0x1, R4.reuse, P2 ;  /* 0x0000000115137824 */ /* 0x100fe200010e0604 */
[-C--:B------:R-:W-:Y:S02]  /*14af0*/  IADD3 R6, P2, R16, R3.reuse, RZ ;  /* 0x0000000310067210 */ /* 0x080fe40007f5e0ff */
[----:B------:R1:W-:Y:S01]  /*14b00*/  LDGSTS.E.BYPASS.LTC128B.128 [R233+0x8000], [R224.64+0x80] ;  /* 0x08000080e0e97fae */ /* 0x0003e2000b901d46 */
[----:B------:R-:W-:Y:S01]  /*14b10*/  IMAD.X R17, R19, 0x1, R4, P3 ;  /* 0x0000000113117824 */ /* 0x000fe200018e0604 */
[----:B------:R-:W-:-:S02]  /*14b20*/  IADD3 R22, P3, R6, R3, RZ ;  /* 0x0000000306167210 */ /* 0x000fc40007f7e0ff */
[----:B------:R1:W-:Y:S01]  /*14b30*/  LDGSTS.E.BYPASS.LTC128B.128 [R233+0x4800], [R14.64] ;  /* 0x048000000ee97fae */ /* 0x0003e2000b901d46 */
[--C-:B------:R-:W-:Y:S01]  /*14b40*/  IMAD.X R7, R17, 0x1, R4.reuse, P2 ;  /* 0x0000000111077824 */ /* 0x100fe200010e0604 */
[----:B------:R-:W-:Y:S02]  /*14b50*/  IADD3 R24, P2, R22, R3, RZ ;  /* 0x0000000316187210 */ /* 0x000fe40007f5e0ff */
[----:B------:R1:W-:Y:S01]  /*14b60*/  LDGSTS.E.BYPASS.LTC128B.128 [R233+0x8800], [R14.64+0x80] ;  /* 0x088000800ee97fae */ /* 0x0003e2000b901d46 */
[----:B------:R-:W-:-:S03]  /*14b70*/  IMAD.X R23, R7, 0x1, R4, P3 ;  /* 0x0000000107177824 */ /* 0x000fc600018e0604 */
[----:B------:R1:W-:Y:S01]  /*14b80*/  LDGSTS.E.BYPASS.LTC128B.128 [R233+0x5000], [R20.64] ;  /* 0x0500000014e97fae */ /* 0x0003e2000b901d46 */
[----:B------:R-:W-:-:S03]  /*14b90*/  IMAD.X R25, R23, 0x1, R4, P2 ;  /* 0x0000000117197824 */ /* 0x000fc600010e0604 */
        /* <DEDUP_REMOVED lines=12> */
.L_x_2705:
[----:B------:R-:W-:Y:S05]  /*14c60*/  BSYNC B1 ;  /* 0x0000000000017941 */ /* 0x000fea0003800000 */
.L_x_2704:
[----:B------:R-:W2:Y:S01]  /*14c70*/  LD.E R65, [R10.64+0xdc] ;  /* 0x0000dc060a417980 */ /* 0x000ea2000c101900 */
[----:B------:R-:W-:-:S02]  /*14c80*/  FMNMX.FTZ R4, R13, R88, !PT ;  /* 0x000000580d047209 */ /* 0x000fc40007810000 */
[----:B------:R-:W-:Y:S02]  /*14c90*/  SHF.L.U32 R216, R0, 0x1, RZ ;  /* 0x0000000100d87819 */ /* 0x000fe400000006ff */
[----:B------:R-:W-:Y:S02]  /*14ca0*/  FMNMX.FTZ R3, R81, R4, !PT ;  /* 0x0000000451037209 */ /* 0x000fe40007810000 */
[----:B------:R-:W-:Y:S01]  /*14cb0*/  LEA R214, R55, R216, 0x1 ;  /* 0x000000d837d67211 */ /* 0x000fe200078e08ff */
[----:B------:R-:W-:Y:S01]  /*14cc0*/  LDSM.16.MT88.4 R96, [R216+0x10000] ;  /* 0x01000000d860783b */ /* 0x000fe20000004200 */
        /* <DEDUP_REMOVED lines=89> */
[----:B------:R-:W1:Y:S01]  /*15260*/  LDSM.16.MT88.4 R88, [R212+0xc000] ;  /* 0x00c00000d458783b */ /* 0x000e620000004200 */
[-CC-:B------:R-:W-:Y:S01]  /*15270*/  FFMA.FTZ R59, R13, R65.reuse, -R64.reuse ;  /* 0x000000410d3b7223 */ /* 0x180fe20000010840 */
[----:B------:R-:W-:Y:S01]  /*15280*/  MUFU.EX2 R58, R58 ;  /* 0x0000003a003a7308 */ /* 0x000fe20000000800 */
[-C--:B------:R-:W-:Y:S01]  /*15290*/  FFMA.FTZ R56, R81, R65.reuse, -R64 ;  /* 0x0000004151387223 */ /* 0x080fe20000010840 */
[----:B------:R-:W-:Y:S01]  /*152a0*/  LDSM.16.MT88.4 R12, [R216+0x10800] ;  /* 0x01080000d80c783b */ /* 0x000fe20000004200 */
[-CC-:B------:R-:W-:Y:S02]  /*152b0*/  FFMA.FTZ R62, R76, R65.reuse, -R140.reuse ;  /* 0x000000414c3e7223 */ /* 0x180fe4000001088c */
[----:B------:R-:W-:-:S02]  /*152c0*/  FFMA.FTZ R61, R87, R65, -R140 ;  /* 0x00000041573d7223 */ /* 0x000fc4000001088c */
[-CC-:B------:R-:W-:Y:S01]  /*152d0*/  FFMA.FTZ R60, R79, R65.reuse, -R140.reuse ;  /* 0x000000414f3c7223 */ /* 0x180fe2000001088c */
[----:B------:R-:W2:Y:S01]  /*152e0*/  MUFU.EX2 R59, R59 ;  /* 0x0000003b003b7308 */ /* 0x000ea20000000800 */
[-C--:B------:R-:W-:Y:S02]  /*152f0*/  FFMA.FTZ R55, R80, R65.reuse, -R140 ;  /* 0x0000004150377223 */ /* 0x080fe4000001088c */
[----:B------:R-:W3:Y:S01]  /*15300*/  LDSM.16.MT88.4 R80, [R213+0xc000] ;  /* 0x00c00000d550783b */ /* 0x000ee20000004200 */
[-CC-:B------:R-:W-:Y:S02]  /*15310*/  FFMA.FTZ R53, R77, R65.reuse, -R64.reuse ;  /* 0x000000414d357223 */ /* 0x180fe40000010840 */
[-CC-:B------:R-:W-:Y:S02]  /*15320*/  FFMA.FTZ R48, R85, R65.reuse, -R64.reuse ;  /* 0x0000004155307223 */ /* 0x180fe40000010840 */
[----:B------:R-:W-:Y:S01]  /*15330*/  MUFU.EX2 R56, R56 ;  /* 0x0000003800387308 */ /* 0x000fe20000000800 */
[----:B------:R-:W-:-:S02]  /*15340*/  FFMA.FTZ R47, R86, R65, -R64 ;  /* 0x00000041562f7223 */ /* 0x000fc40000010840 */
[-CC-:B------:R-:W-:Y:S02]  /*15350*/  FFMA.FTZ R57, R84, R65.reuse, -R140.reuse ;  /* 0x0000004154397223 */ /* 0x180fe4000001088c */
[-CC-:B------:R-:W-:Y:S02]  /*15360*/  FFMA.FTZ R50, R93, R65.reuse, -R140.reuse ;  /* 0x000000415d327223 */ /* 0x180fe4000001088c */
[--C-:B------:R-:W-:Y:S01]  /*15370*/  FFMA.FTZ R49, R92, R65, -R140.reuse ;  /* 0x000000415c317223 */ /* 0x100fe2000001088c */
[----:B------:R-:W4:Y:S01]  /*15380*/  MUFU.EX2 R51, R51 ;  /* 0x0000003300337308 */ /* 0x000f220000000800 */
[----:B--2---:R-:W-:Y:S01]  /*15390*/  F2FP.BF16.PACK_AB R113, R58, R59 ;  /* 0x0000003b3a71723e */ /* 0x004fe200000010ff */
[-C--:B------:R-:W-:Y:S02]  /*153a0*/  FFMA.FTZ R46, R101, R65.reuse, -R140 ;  /* 0x00000041652e7223 */ /* 0x080fe4000001088c */
[-CC-:B------:R-:W-:Y:S02]  /*153b0*/  FFMA.FTZ R44, R100, R65.reuse, -R64.reuse ;  /* 0x00000041642c7223 */ /* 0x180fe40000010840 */
[----:B------:R-:W-:-:S02]  /*153c0*/  FFMA.FTZ R40, R9, R65, -R64 ;  /* 0x0000004109287223 */ /* 0x000fc40000010840 */
[----:B------:R-:W-:Y:S01]  /*153d0*/  MUFU.EX2 R62, R62 ;  /* 0x0000003e003e7308 */ /* 0x000fe20000000800 */
[-CC-:B------:R-:W-:Y:S02]  /*153e0*/  FFMA.FTZ R43, R180, R65.reuse, -R64.reuse ;  /* 0x00000041b42b7223 */ /* 0x180fe40000010840 */
[-C--:B------:R-:W-:Y:S02]  /*153f0*/  FFMA.FTZ R9, R181, R65.reuse, -R64 ;  /* 0x00000041b5097223 */ /* 0x080fe40000010840 */
[-CC-:B------:R-:W-:Y:S02]  /*15400*/  FFMA.FTZ R45, R177, R65.reuse, -R140.reuse ;  /* 0x00000041b12d7223 */ /* 0x180fe4000001088c */
[-CC-:B------:R-:W-:Y:S01]  /*15410*/  FFMA.FTZ R42, R178, R65.reuse, -R140.reuse ;  /* 0x00000041b22a7223 */ /* 0x180fe2000001088c */
[----:B------:R-:W2:Y:S01]  /*15420*/  MUFU.EX2 R61, R61 ;  /* 0x0000003d003d7308 */ /* 0x000ea20000000800 */
[----:B----4-:R-:W-:Y:S01]  /*15430*/  F2FP.BF16.PACK_AB R115, R51, R56 ;  /* 0x000000383373723e */ /* 0x010fe200000010ff */
[----:B------:R-:W-:-:S02]  /*15440*/  FFMA.FTZ R41, R179, R65, -R140 ;  /* 0x00000041b3297223 */ /* 0x000fc4000001088c */
[-C--:B------:R-:W-:Y:S02]  /*15450*/  FFMA.FTZ R8, R8, R65.reuse, -R140 ;  /* 0x0000004108087223 */ /* 0x080fe4000001088c */
[-CC-:B------:R-:W-:Y:S02]  /*15460*/  FFMA.FTZ R0, R176, R65.reuse, -R64.reuse ;  /* 0x00000041b0007223 */ /* 0x180fe40000010840 */
[----:B------:R-:W-:Y:S01]  /*15470*/  MUFU.EX2 R60, R60 ;  /* 0x0000003c003c7308 */ /* 0x000fe20000000800 */
[-CC-:B------:R-:W-:Y:S02]  /*15480*/  FFMA.FTZ R133, R133, R65.reuse, -R64.reuse ;  /* 0x0000004185857223 */ /* 0x180fe40000010840 */
[-CC-:B------:R-:W-:Y:S02]  /*15490*/  FFMA.FTZ R142, R142, R65.reuse, -R64.reuse ;  /* 0x000000418e8e7223 */ /* 0x180fe40000010840 */
[-C--:B------:R-:W-:Y:S02]  /*154a0*/  FFMA.FTZ R145, R145, R65.reuse, -R64 ;  /* 0x0000004191917223 */ /* 0x080fe40000010840 */
[-CC-:B------:R-:W-:Y:S01]  /*154b0*/  FFMA.FTZ R146, R146, R65.reuse, -R140.reuse ;  /* 0x0000004192927223 */ /* 0x180fe2000001088c */
[----:B------:R-:W4:Y:S01]  /*154c0*/  MUFU.EX2 R55, R55 ;  /* 0x0000003700377308 */ /* 0x000f220000000800 */
        /* <DEDUP_REMOVED lines=9> */
[----:B----4-:R-:W-:Y:S01]  /*15560*/  F2FP.BF16.PACK_AB R114, R55, R60 ;  /* 0x0000003c3772723e */ /* 0x010fe200000010ff */
[----:B------:R-:W-:Y:S01]  /*15570*/  MUFU.EX2 R48, R48 ;  /* 0x0000003000307308 */ /* 0x000fe20000000800 */
[----:B------:R-:W-:-:S02]  /*15580*/  FFMA.FTZ R162, R162, R65, -R140 ;  /* 0x00000041a2a27223 */ /* 0x000fc4000001088c */
[-CC-:B------:R-:W-:Y:S02]  /*15590*/  FFMA.FTZ R163, R163, R65.reuse, -R140.reuse ;  /* 0x00000041a3a37223 */ /* 0x180fe4000001088c */
[-CC-:B------:R-:W-:Y:S01]  /*155a0*/  FFMA.FTZ R165, R165, R65.reuse, -R140.reuse ;  /* 0x00000041a5a57223 */ /* 0x180fe2000001088c */
[C---:B-1----:R-:W-:Y:S01]  /*155b0*/  HMMA.16816.F32.BF16 R84, R112.reuse, R88, RZ ;  /* 0x000000587054723c */ /* 0x042fe200000418ff */
[-C--:B------:R-:W-:Y:S01]  /*155c0*/  FFMA.FTZ R166, R166, R65.reuse, -R140 ;  /* 0x00000041a6a67223 */ /* 0x080fe2000001088c */
[----:B------:R-:W-:Y:S01]  /*155d0*/  MUFU.EX2 R47, R47 ;  /* 0x0000002f002f7308 */ /* 0x000fe20000000800 */
[-C--:B------:R-:W-:Y:S02]  /*155e0*/  FFMA.FTZ R168, R168, R65.reuse, -R64 ;  /* 0x00000041a8a87223 */ /* 0x080fe40000010840 */
[-C--:B------:R-:W-:Y:S02]  /*155f0*/  FFMA.FTZ R176, R167, R65.reuse, -R140 ;  /* 0x00000041a7b07223 */ /* 0x080fe4000001088c */
[-CC-:B------:R-:W-:Y:S01]  /*15600*/  FFMA.FTZ R174, R174, R65.reuse, -R64.reuse ;  /* 0x00000041aeae7223 */ /* 0x180fe20000010840 */
[----:B------:R-:W-:Y:S01]  /*15610*/  HMMA.16816.F32.BF16 R88, R112, R90, RZ ;  /* 0x0000005a7058723c */ /* 0x000fe200000418ff */
[-CC-:B------:R-:W-:Y:S01]  /*15620*/  FFMA.FTZ R173, R173, R65.reuse, -R64.reuse ;  /* 0x00000041adad7223 */ /* 0x180fe20000010840 */
[----:B------:R-:W-:Y:S01]  /*15630*/  MUFU.EX2 R57, R57 ;  /* 0x0000003900397308 */ /* 0x000fe20000000800 */
[----:B------:R-:W-:-:S02]  /*15640*/  FFMA.FTZ R172, R172, R65, -R64 ;  /* 0x00000041acac7223 */ /* 0x000fc40000010840 */
[-CC-:B------:R-:W-:Y:S02]  /*15650*/  FFMA.FTZ R171, R171, R65.reuse, -R140.reuse ;  /* 0x00000041abab7223 */ /* 0x180fe4000001088c */
[-CC-:B------:R-:W-:Y:S01]  /*15660*/  FFMA.FTZ R170, R170, R65.reuse, -R140.reuse ;  /* 0x00000041aaaa7223 */ /* 0x180fe2000001088c */
[C---:B------:R-:W-:Y:S01]  /*15670*/  HMMA.16816.F32.BF16 R92, R112.reuse, R96, RZ ;  /* 0x00000060705c723c */ /* 0x040fe200000418ff */
[-C--:B------:R-:W-:Y:S01]  /*15680*/  FFMA.FTZ R169, R169, R65.reuse, -R140 ;  /* 0x00000041a9a97223 */ /* 0x080fe2000001088c */
[----:B------:R-:W1:Y:S01]  /*15690*/  MUFU.EX2 R50, R50 ;  /* 0x0000003200327308 */ /* 0x000e620000000800 */
[-CC-:B------:R-:W-:Y:S02]  /*156a0*/  FFMA.FTZ R167, R164, R65.reuse, -R64.reuse ;  /* 0x00000041a4a77223 */ /* 0x180fe40000010840 */
[-CC-:B------:R-:W-:Y:S02]  /*156b0*/  FFMA.FTZ R158, R158, R65.reuse, -R64.reuse ;  /* 0x000000419e9e7223 */ /* 0x180fe40000010840 */
[-CC-:B------:R-:W-:Y:S01]  /*156c0*/  FFMA.FTZ R157, R157, R65.reuse, -R64.reuse ;  /* 0x000000419d9d7223 */ /* 0x180fe20000010840 */
[----:B------:R-:W-:Y:S01]  /*156d0*/  HMMA.16816.F32.BF16 R96, R112, R98, RZ ;  /* 0x000000627060723c */ /* 0x000fe200000418ff */
[-C--:B------:R-:W-:Y:S01]  /*156e0*/  FFMA.FTZ R156, R156, R65.reuse, -R64 ;  /* 0x000000419c9c7223 */ /* 0x080fe20000010840 */
[----:B------:R-:W-:Y:S01]  /*156f0*/  MUFU.EX2 R49, R49 ;  /* 0x0000003100317308 */ /* 0x000fe20000000800 */
[----:B------:R-:W-:-:S02]  /*15700*/  FFMA.FTZ R155, R155, R65, -R140 ;  /* 0x000000419b9b7223 */ /* 0x000fc4000001088c */
[-CC-:B------:R-:W-:Y:S02]  /*15710*/  FFMA.FTZ R154, R154, R65.reuse, -R140.reuse ;  /* 0x000000419a9a7223 */ /* 0x180fe4000001088c */
[-CC-:B------:R-:W-:Y:S01]  /*15720*/  FFMA.FTZ R153, R153, R65.reuse, -R140.reuse ;  /* 0x0000004199997223 */ /* 0x180fe2000001088c */
[C---:B------:R-:W-:Y:S01]  /*15730*/  HMMA.16816.F32.BF16 R128, R112.reuse, R124, RZ ;  /* 0x0000007c7080723c */ /* 0x040fe200000418ff */
[-C--:B------:R-:W-:Y:S01]  /*15740*/  FFMA.FTZ R150, R150, R65.reuse, -R140 ;  /* 0x0000004196967223 */ /* 0x080fe2000001088c */
[----:B------:R-:W2:Y:S01]  /*15750*/  MUFU.EX2 R46, R46 ;  /* 0x0000002e002e7308 */ /* 0x000ea20000000800 */
[----:B------:R-:W-:Y:S02]  /*15760*/  FFMA.FTZ R149, R149, R65, -R64 ;  /* 0x0000004195957223 */ /* 0x000fe40000010840 */
[----:B------:R-:W-:Y:S02]  /*15770*/  FADD.FTZ R59, R59, R58 ;  /* 0x0000003a3b3b7221 */ /* 0x000fe40000010000 */
[----:B------:R-:W-:Y:S01]  /*15780*/  FADD.FTZ R61, R62, R61 ;  /* 0x0000003d3e3d7221 */ /* 0x000fe20000010000 */
[----:B------:R-:W-:Y:S01]  /*15790*/  HMMA.16816.F32.BF16 R68, R112, R72, RZ ;  /* 0x000000487044723c */ /* 0x000fe200000418ff */
[----:B------:R-:W-:Y:S01]  /*157a0*/  FADD.FTZ R56, R56, R59 ;  /* 0x0000003b38387221 */ /* 0x000fe20000010000 */
[----:B------:R-:W4:Y:S01]  /*157b0*/  MUFU.EX2 R44, R44 ;  /* 0x0000002c002c7308 */ /* 0x000f220000000800 */
[----:B------:R-:W-:-:S02]  /*157c0*/  FADD.FTZ R60, R60, R61 ;  /* 0x0000003d3c3c7221 */ /* 0x000fc40000010000 */
[----:B------:R-:W-:Y:S02]  /*157d0*/  FFMA.FTZ R245, R63, R65, -R64 ;  /* 0x000000413ff57223 */ /* 0x000fe40000010840 */
[----:B------:R-:W-:Y:S01]  /*157e0*/  FADD.FTZ R56, R51, R56 ;  /* 0x0000003833387221 */ /* 0x000fe20000010000 */
[C---:B---3--:R-:W-:Y:S01]  /*157f0*/  HMMA.16816.F32.BF16 R76, R112.reuse, R80, RZ ;  /* 0x00000050704c723c */ /* 0x048fe200000418ff */
        /* <DEDUP_REMOVED lines=9> */
[----:B------:R-:W3:Y:S06]  /*15890*/  MUFU.EX2 R42, R42 ;  /* 0x0000002a002a7308 */ /* 0x000eec0000000800 */
        /* <DEDUP_REMOVED lines=63> */
[----:B---3--:R-:W-:Y:S01]  /*15c90*/  F2FP.BF16.PACK_AB R4, R42, R45 ;  /* 0x0000002d2a04723e */ /* 0x008fe200000010ff */
        /* <DEDUP_REMOVED lines=8> */
[----:B------:R-:W3:Y:S01]  /*15d20*/  MUFU.EX2 R170, R170 ;  /* 0x000000aa00aa7308 */ /* 0x000ee20000000800 */
        /* <DEDUP_REMOVED lines=125> */
[----:B------:R-:W5:Y:S07]  /*16500*/  LDSM.16.MT88.4 R20, [R214+0x12800] ;  /* 0x01280000d614783b */ /* 0x000f6e0000004200 */
        /* <DEDUP_REMOVED lines=13> */
[C---:B------:R-:W-:Y:S01]  /*165e0*/  HMMA.16816.F32.BF16 R112, R4.reuse, R14, R112 ;  /* 0x0000000e0470723c */ /* 0x040fe20000041870 */
[----:B------:R-:W2:Y:S07]  /*165f0*/  LDSM.16.MT88.4 R12, [R214+0x13000] ;  /* 0x01300000d60c783b */ /* 0x000eae0000004200 */
[C---:B------:R-:W-:Y:S01]  /*16600*/  HMMA.16816.F32.BF16 R104, R4.reuse, R36, R104 ;  /* 0x000000240468723c */ /* 0x040fe20000041868 */
[----:B------:R-:W5:Y:S07]  /*16610*/  MUFU.EX2 R37, R149 ;  /* 0x0000009500257308 */ /* 0x000f6e0000000800 */
[C---:B------:R-:W-:Y:S08]  /*16620*/  HMMA.16816.F32.BF16 R128, R4.reuse, R28, R128 ;  /* 0x0000001c0480723c */ /* 0x040ff00000041880 */
[C---:B------:R-:W-:Y:S01]  /*16630*/  HMMA.16816.F32.BF16 R124, R4.reuse, R30, R124 ;  /* 0x0000001e047c723c */ /* 0x040fe2000004187c */
[----:B------:R-:W2:Y:S07]  /*16640*/  LDSM.16.MT88.4 R28, [R214+0xf000] ;  /* 0x00f00000d61c783b */ /* 0x000eae0000004200 */
[----:B------:R-:W-:Y:S07]  /*16650*/  HMMA.16816.F32.BF16 R108, R4, R38, R108 ;  /* 0x00000026046c723c */ /* 0x000fee000004186c */
[----:B----4-:R-:W-:Y:S01]  /*16660*/  F2FP.BF16.PACK_AB R4, R154, R155 ;  /* 0x0000009b9a04723e */ /* 0x010fe200000010ff */
        /* <DEDUP_REMOVED lines=29> */
[C---:B------:R-:W-:Y:S05]  /*16840*/  HMMA.16816.F32.BF16 R68, R4.reuse, R28, R68 ;  /* 0x0000001c0444723c */ /* 0x040fea0000041844 */
        /* <DEDUP_REMOVED lines=116> */
.L_x_2711:
[----:B------:R-:W2:Y:S02]  /*16f90*/  LD.E R6, [R10.64+0x40] ;  /* 0x000040060a067980 */ /* 0x000ea4000c101900 */
[----:B--2---:R-:W-:-:S04]  /*16fa0*/  LEA R6, -R6, RZ, 0x7 ;  /* 0x000000ff06067211 */ /* 0x004fc800078e39ff */
[----:B------:R-:W-:Y:S02]  /*16fb0*/  SHF.R.S32.HI R4, RZ, 0x1f, R6 ;  /* 0x0000001fff047819 */ /* 0x000fe40000011406 */
.L_x_2712:
[----:B------:R-:W-:Y:S05]  /*16fc0*/  BSYNC B0 ;  /* 0x0000000000007941 */ /* 0x000fea0003800000 */
.L_x_2710:
[----:B------:R-:W-:Y:S01]  /*16fd0*/  IMAD.SHL.U32 R5, R136, 0x20, RZ ;  /* 0x0000002088057824 */ /* 0x000fe200078e00ff */
[----:B------:R-:W-:Y:S01]  /*16fe0*/  LEA R226, P2, R6, R226, 0x1 ;  /* 0x000000e206e27211 */ /* 0x000fe200078408ff */
[----:B------:R-:W-:Y:S01]  /*16ff0*/  ULDC.64 UR4, c[0x0][0x40] ;  /* 0x0000100000047ab9 */ /* 0x000fe20000000a00 */
[----:B------:R-:W-:Y:S01]  /*17000*/  SHF.L.U64.HI R0, R136, 0x5, R137 ;  /* 0x0000000588007819 */ /* 0x000fe20000010289 */
[----:B------:R-:W-:Y:S01]  /*17010*/  UIADD3 UR4, UP0, UR4, 0x160, URZ ;  /* 0x0000016004047890 */ /* 0x000fe2000ff1e03f */
[----:B------:R-:W-:Y:S01]  /*17020*/  IADD3 R14, P1, R226, R5, RZ ;  /* 0x00000005e20e7210 */ /* 0x000fe20007f3e0ff */
[----:B------:R-:W-:Y:S01]  /*17030*/  BSSY B1, `(.L_x_2713) ;  /* 0x0000201000017945 */ /* 0x000fe20003800000 */
[----:B------:R-:W-:Y:S01]  /*17040*/  LEA.HI.X R227, R6, R227, R4, 0x1, P2 ;  /* 0x000000e306e37211 */ /* 0x000fe200010f0c04 */
[----:B------:R-:W-:Y:S01]  /*17050*/  UIADD3.X UR5, URZ, UR5, URZ, UP0, !UPT ;  /* 0x000000053f057290 */ /* 0x000fe200087fe43f */
[----:B------:R-:W-:-:S03]  /*17060*/  IADD3 R12, P2, R14, R5, RZ ;  /* 0x000000050e0c7210 */ /* 0x000fc60007f5e0ff */
[--C-:B------:R-:W-:Y:S01]  /*17070*/  IMAD.X R15, R227, 0x1, R0.reuse, P1 ;  /* 0x00000001e30f7824 */ /* 0x100fe200008e0600 */
        /* <DEDUP_REMOVED lines=19> */
[----:B------:R-:W-:Y:S01]  /*171b0*/  IMAD.X R17, R5, 0x1, R0, P1 ;  /* 0x0000000105117824 */ /* 0x000fe200008e0600 */
[----:B------:R-:W-:Y:S01]  /*171c0*/  ISETP.GE.AND P1, PT, R54, 0x3, PT ;  /* 0x000000033600780c */ /* 0x000fe20003f26270 */
        /* <DEDUP_REMOVED lines=11> */
[----:B------:R-:W1:Y:S04]  /*17280*/  LDSM.16.M88.4 R56, [R221+0x4000] ;  /* 0x00400000dd38783b */ /* 0x000e680000000200 */
[----:B------:R-:W3:Y:S04]  /*17290*/  LDSM.16.M88.4 R36, [R221+0x5000] ;  /* 0x00500000dd24783b */ /* 0x000ee80000000200 */
[----:B------:R-:W5:Y:S04]  /*172a0*/  LDSM.16.M88.4 R44, [R221+0x4800] ;  /* 0x00480000dd2c783b */ /* 0x000f680000000200 */
[----:B------:R-:W5:Y:S04]  /*172b0*/  LDSM.16.M88.4 R28, [R221+0x5800] ;  /* 0x00580000dd1c783b */ /* 0x000f680000000200 */
[----:B------:R-:W5:Y:S04]  /*172c0*/  LDSM.16.M88.4 R20, [R221+0x6000] ;  /* 0x00600000dd14783b */ /* 0x000f680000000200 */
[----:B--2---:R-:W2:Y:S04]  /*172d0*/  LDSM.16.M88.4 R12, [R221+0x6800] ;  /* 0x00680000dd0c783b */ /* 0x004ea80000000200 */
[----:B------:R-:W2:Y:S04]  /*172e0*/  LDSM.16.M88.4 R180, [R221+0x7000] ;  /* 0x00700000ddb4783b */ /* 0x000ea80000000200 */
[----:B------:R-:W2:Y:S04]  /*172f0*/  LDSM.16.M88.4 R64, [R221+0x7800] ;  /* 0x00780000dd40783b */ /* 0x000ea80000000200 */
[----:B------:R-:W-:Y:S04]  /*17300*/  LDSM.16.M88.4 R140, [R220] ;  /* 0x00000000dc8c783b */ /* 0x000fe80000000200 */
[----:B------:R-:W2:Y:S04]  /*17310*/  LDSM.16.M88.4 R144, [R219] ;  /* 0x00000000db90783b */ /* 0x000ea80000000200 */
[----:B----4-:R-:W4:Y:S01]  /*17320*/  LDSM.16.M88.4 R4, [R210] ;  /* 0x00000000d204783b */ /* 0x010f220000000200 */
[C---:B-1----:R-:W-:Y:S03]  /*17330*/  HMMA.16816.F32.BF16 R60, R172.reuse, R56, RZ ;  /* 0x00000038ac3c723c */ /* 0x042fe600000418ff */
[----:B---3--:R-:W1:Y:S04]  /*17340*/  LDSM.16.M88.4 R8, [R211] ;  /* 0x00000000d308783b */ /* 0x008e680000000200 */
[----:B------:R-:W-:Y:S01]  /*17350*/  LDSM.16.M88.4 R152, [R206] ;  /* 0x00000000ce98783b */ /* 0x000fe20000000200 */
[C---:B------:R-:W-:Y:S03]  /*17360*/  HMMA.16816.F32.BF16 R40, R172.reuse, R36, RZ ;  /* 0x00000024ac28723c */ /* 0x040fe600000418ff */
        /* <DEDUP_REMOVED lines=8> */
[C---:B-----5:R-:W-:Y:S03]  /*173f0*/  HMMA.16816.F32.BF16 R48, R172.reuse, R44, RZ ;  /* 0x0000002cac30723c */ /* 0x060fe600000418ff */
[----:B------:R-:W-:Y:S04]  /*17400*/  LDSM.16.M88.4 R248, [R220+0x2000] ;  /* 0x00200000dcf8783b */ /* 0x000fe80000000200 */
[----:B------:R-:W-:Y:S01]  /*17410*/  LDSM.16.M88.4 R188, [R221+0x9800] ;  /* 0x00980000ddbc783b */ /* 0x000fe20000000200 */
[C---:B------:R-:W-:Y:S03]  /*17420*/  HMMA.16816.F32.BF16 R44, R172.reuse, R46, RZ ;  /* 0x0000002eac2c723c */ /* 0x040fe600000418ff */
[----:B------:R-:W3:Y:S04]  /*17430*/  S2R R0, SR_TID.X ;  /* 0x0000000000007919 */ /* 0x000ee80000002100 */
[----:B------:R-:W0:Y:S01]  /*17440*/  LDGDEPBAR ;  /* 0x00000000000079af */ /* 0x000e220000000000 */
[C---:B------:R-:W-:Y:S08]  /*17450*/  HMMA.16816.F32.BF16 R32, R172.reuse, R28, RZ ;  /* 0x0000001cac20723c */ /* 0x040ff000000418ff */
[C---:B------:R-:W-:Y:S08]  /*17460*/  HMMA.16816.F32.BF16 R24, R172.reuse, R20, RZ ;  /* 0x00000014ac18723c */ /* 0x040ff000000418ff */
[----:B--2---:R-:W-:Y:S01]  /*17470*/  HMMA.16816.F32.BF16 R16, R172, R12, RZ ;  /* 0x0000000cac10723c */ /* 0x004fe200000418ff */
[----:B---3--:R-:W-:-:S07]  /*17480*/  IMAD.SHL.U32 R0, R0, 0x2, RZ ;  /* 0x0000000200007824 */ /* 0x008fce00078e00ff */
[----:B------:R-:W-:Y:S01]  /*17490*/  HMMA.16816.F32.BF16 R184, R172, R180, RZ ;  /* 0x000000b4acb8723c */ /* 0x000fe200000418ff */
[----:B------:R-:W-:-:S07]  /*174a0*/  LOP3.LUT R0, R0, 0x6, RZ, 0xc0, !PT ;  /* 0x0000000600007812 */ /* 0x000fce00078ec0ff */
        /* <DEDUP_REMOVED lines=10> */
[C---:B----4-:R-:W-:Y:S08]  /*17550*/  HMMA.16816.F32.BF16 R40, R140.reuse, R4, R40 ;  /* 0x000000048c28723c */ /* 0x050ff00000041828 */
        /* <DEDUP_REMOVED lines=9> */
[----:B------:R-:W-:Y:S01]  /*175f0*/  HMMA.16816.F32.BF16 R180, R140, R154, R180 ;  /* 0x0000009a8cb4723c */ /* 0x000fe200000418b4 */
[----:B------:R-:W4:Y:S07]  /*17600*/  LDSM.16.M88.4 R152, [R215+0x5800] ;  /* 0x00580000d798783b */ /* 0x000f2e0000000200 */
[C---:B---3--:R-:W-:Y:S08]  /*17610*/  HMMA.16816.F32.BF16 R48, R144.reuse, R4, R48 ;  /* 0x000000049030723c */ /* 0x048ff00000041830 */
        /* <DEDUP_REMOVED lines=21> */
[C---:B---3--:R-:W-:Y:S08]  /*17770*/  HMMA.16816.F32.BF16 R184, R144.reuse, R4, R184 ;  /* 0x0000000490b8723c */ /* 0x048ff000000418b8 */
[C---:B------:R-:W-:Y:S01]  /*17780*/  HMMA.16816.F32.BF16 R180, R144.reuse, R6, R180 ;  /* 0x0000000690b4723c */ /* 0x040fe200000418b4 */
[----:B------:R-:W3:Y:S07]  /*17790*/  LDSM.16.M88.4 R4, [R204+0x2000] ;  /* 0x00200000cc04783b */ /* 0x000eee0000000200 */
[C---:B-1----:R-:W-:Y:S08]  /*177a0*/  HMMA.16816.F32.BF16 R24, R144.reuse, R8, R24 ;  /* 0x000000089018723c */ /* 0x042ff00000041818 */
[----:B------:R-:W-:Y:S01]  /*177b0*/  HMMA.16816.F32.BF16 R20, R144, R10, R20 ;  /* 0x0000000a9014723c */ /* 0x000fe20000041814 */
        /* <DEDUP_REMOVED lines=28> */
[----:B------:R-:W5:Y:S07]  /*17980*/  LDSM.16.M88.4 R144, [R202] ;  /* 0x00000000ca90783b */ /* 0x000f6e0000000200 */
[C---:B------:R-:W-:Y:S08]  /*17990*/  HMMA.16816.F32.BF16 R16, R64.reuse, R148, R16 ;  /* 0x000000944010723c */ /* 0x040ff00000041810 */
[----:B------:R-:W-:Y:S01]  /*179a0*/  HMMA.16816.F32.BF16 R12, R64, R150, R12 ;  /* 0x00000096400c723c */ /* 0x000fe2000004180c */
[----:B------:R-:W2:Y:S04]  /*179b0*/  LDSM.16.M88.4 R148, [R203] ;  /* 0x00000000cb94783b */ /* 0x000ea80000000200 */
[----:B------:R-:W-:Y:S03]  /*179c0*/  LDSM.16.M88.4 R64, [R200] ;  /* 0x00000000c840783b */ /* 0x000fe60000000200 */
[C---:B----4-:R-:W-:Y:S08]  /*179d0*/  HMMA.16816.F32.BF16 R60, R152.reuse, R192, R60 ;  /* 0x000000c0983c723c */ /* 0x050ff0000004183c */
[C---:B------:R-:W-:Y:S01]  /*179e0*/  HMMA.16816.F32.BF16 R56, R152.reuse, R194, R56 ;  /* 0x000000c29838723c */ /* 0x040fe20000041838 */
[----:B------:R-:W4:Y:S07]  /*179f0*/  LDSM.16.M88.4 R192, [R197] ;  /* 0x00000000c5c0783b */ /* 0x000f2e0000000200 */
[C---:B---3--:R-:W-:Y:S08]  /*17a00*/  HMMA.16816.F32.BF16 R40, R152.reuse, R4, R40 ;  /* 0x000000049828723c */ /* 0x048ff00000041828 */
[C---:B------:R-:W-:Y:S01]  /*17a10*/  HMMA.16816.F32.BF16 R36, R152.reuse, R6, R36 ;  /* 0x000000069824723c */ /* 0x040fe20000041824 */
[----:B------:R-:W-:Y:S07]  /*17a20*/  LDSM.16.M88.4 R4, [R198] ;  /* 0x00000000c604783b */ /* 0x000fee0000000200 */
[C---:B-1----:R-:W-:Y:S08]  /*17a30*/  HMMA.16816.F32.BF16 R48, R152.reuse, R8, R48 ;  /* 0x000000089830723c */ /* 0x042ff00000041830 */
[C---:B------:R-:W-:Y:S01]  /*17a40*/  HMMA.16816.F32.BF16 R44, R152.reuse, R10, R44 ;  /* 0x0000000a982c723c */ /* 0x040fe2000004182c */
[----:B------:R-:W1:Y:S07]  /*17a50*/  LDSM.16.M88.4 R8, [R199] ;  /* 0x00000000c708783b */ /* 0x000e6e0000000200 */
[C---:B------:R-:W-:Y:S08]  /*17a60*/  HMMA.16816.F32.BF16 R24, R152.reuse, R168, R24 ;  /* 0x000000a89818723c */ /* 0x040ff00000041818 */
[C---:B------:R-:W-:Y:S01]  /*17a70*/  HMMA.16816.F32.BF16 R20, R152.reuse, R170, R20 ;  /* 0x000000aa9814723c */ /* 0x040fe20000041814 */
[----:B------:R-:W-:Y:S07]  /*17a80*/  LDSM.16.M88.4 R168, [R218+0x2000] ;  /* 0x00200000daa8783b */ /* 0x000fee0000000200 */
[C---:B------:R-:W-:Y:S08]  /*17a90*/  HMMA.16816.F32.BF16 R184, R152.reuse, R160, R184 ;  /* 0x000000a098b8723c */ /* 0x040ff000000418b8 */
[C---:B------:R-:W-:Y:S01]  /*17aa0*/  HMMA.16816.F32.BF16 R180, R152.reuse, R162, R180 ;  /* 0x000000a298b4723c */ /* 0x040fe200000418b4 */
[----:B------:R-:W3:Y:S07]  /*17ab0*/  LDSM.16.M88.4 R160, [R215+0x8800] ;  /* 0x00880000d7a0783b */ /* 0x000eee0000000200 */
[C---:B------:R-:W-:Y:S08]  /*17ac0*/  HMMA.16816.F32.BF16 R16, R152.reuse, R164, R16 ;  /* 0x000000a49810723c */ /* 0x040ff00000041810 */
[----:B------:R-:W-:Y:S01]  /*17ad0*/  HMMA.16816.F32.BF16 R12, R152, R166, R12 ;  /* 0x000000a6980c723c */ /* 0x000fe2000004180c */
[----:B------:R-:W1:Y:S07]  /*17ae0*/  LDSM.16.M88.4 R164, [R215+0x8000] ;  /* 0x00800000d7a4783b */ /* 0x000e6e0000000200 */
[C---:B--2---:R-:W-:Y:S08]  /*17af0*/  HMMA.16816.F32.BF16 R40, R248.reuse, R140, R40 ;  /* 0x0000008cf828723c */ /* 0x044ff00000041828 */
[C---:B------:R-:W-:Y:S01]  /*17b00*/  HMMA.16816.F32.BF16 R36, R248.reuse, R142, R36 ;  /* 0x0000008ef824723c */ /* 0x040fe20000041824 */
[----:B------:R-:W2:Y:S07]  /*17b10*/  LDSM.16.M88.4 R140, [R215+0xb000] ;  /* 0x00b00000d78c783b */ /* 0x000eae0000000200 */
[C---:B-----5:R-:W-:Y:S08]  /*17b20*/  HMMA.16816.F32.BF16 R48, R248.reuse, R144, R48 ;  /* 0x00000090f830723c */ /* 0x060ff00000041830 */
[C---:B------:R-:W-:Y:S01]  /*17b30*/  HMMA.16816.F32.BF16 R44, R248.reuse, R146, R44 ;  /* 0x00000092f82c723c */ /* 0x040fe2000004182c */
[----:B------:R-:W-:Y:S07]  /*17b40*/  LDSM.16.M88.4 R144, [R215+0xa800] ;  /* 0x00a80000d790783b */ /* 0x000fee0000000200 */
[----:B------:R-:W-:Y:S08]  /*17b50*/  HMMA.16816.F32.BF16 R60, R248, R148, R60 ;  /* 0x00000094f83c723c */ /* 0x000ff0000004183c */
[C---:B------:R-:W-:Y:S08]  /*17b60*/  HMMA.16816.F32.BF16 R176, R152.reuse, R156, R176 ;  /* 0x0000009c98b0723c */ /* 0x040ff000000418b0 */
[----:B------:R-:W-:Y:S01]  /*17b70*/  HMMA.16816.F32.BF16 R172, R152, R158, R172 ;  /* 0x0000009e98ac723c */ /* 0x000fe200000418ac */
[----:B------:R-:W5:Y:S07]  /*17b80*/  LDSM.16.M88.4 R156, [R215+0x9000] ;  /* 0x00900000d79c783b */ /* 0x000f6e0000000200 */
[C---:B------:R-:W-:Y:S01]  /*17b90*/  HMMA.16816.F32.BF16 R56, R248.reuse, R150, R56 ;  /* 0x00000096f838723c */ /* 0x040fe20000041838 */
[----:B------:R-:W-:Y:S07]  /*17ba0*/  LDSM.16.M88.4 R148, [R215+0xa000] ;  /* 0x00a00000d794783b */ /* 0x000fee0000000200 */
[C---:B----4-:R-:W-:Y:S08]  /*17bb0*/  HMMA.16816.F32.BF16 R184, R248.reuse, R192, R184 ;  /* 0x000000c0f8b8723c */ /* 0x050ff000000418b8 */
[C---:B------:R-:W-:Y:S08]  /*17bc0*/  HMMA.16816.F32.BF16 R180, R248.reuse, R194, R180 ;  /* 0x000000c2f8b4723c */ /* 0x040ff000000418b4 */
[C---:B-1----:R-:W-:Y:S08]  /*17bd0*/  HMMA.16816.F32.BF16 R24, R248.reuse, R8, R24 ;  /* 0x00000008f818723c */ /* 0x042ff00000041818 */
[C---:B------:R-:W-:Y:S01]  /*17be0*/  HMMA.16816.F32.BF16 R20, R248.reuse, R10, R20 ;  /* 0x0000000af814723c */ /* 0x040fe20000041814 */
[----:B------:R-:W-:Y:S07]  /*17bf0*/  LDSM.16.M88.4 R8, [R217+0x2000] ;  /* 0x00200000d908783b */ /* 0x000fee0000000200 */
[C---:B------:R-:W-:Y:S08]  /*17c00*/  HMMA.16816.F32.BF16 R16, R248.reuse, R4, R16 ;  /* 0x00000004f810723c */ /* 0x040ff00000041810 */
[----:B------:R-:W-:Y:S01]  /*17c10*/  HMMA.16816.F32.BF16 R12, R248, R6, R12 ;  /* 0x00000006f80c723c */ /* 0x000fe2000004180c */
[----:B------:R-:W1:Y:S07]  /*17c20*/  LDSM.16.M88.4 R4, [R204+0x4000] ;  /* 0x00400000cc04783b */ /* 0x000e6e0000000200 */
[C---:B------:R-:W-:Y:S08]  /*17c30*/  HMMA.16816.F32.BF16 R32, R152.reuse, R188, R32 ;  /* 0x000000bc9820723c */ /* 0x040ff00000041820 */
[----:B------:R-:W-:Y:S01]  /*17c40*/  HMMA.16816.F32.BF16 R28, R152, R190, R28 ;  /* 0x000000be981c723c */ /* 0x000fe2000004181c */
[----:B------:R-:W4:Y:S04]  /*17c50*/  LDSM.16.M88.4 R188, [R196] ;  /* 0x00000000c4bc783b */ /* 0x000f280000000200 */
[----:B------:R-:W-:Y:S03]  /*17c60*/  LDSM.16.M88.4 R152, [R215+0x9800] ;  /* 0x00980000d798783b */ /* 0x000fe60000000200 */
[C---:B---3--:R-:W-:Y:S08]  /*17c70*/  HMMA.16816.F32.BF16 R48, R168.reuse, R160, R48 ;  /* 0x000000a0a830723c */ /* 0x048ff00000041830 */
[C---:B------:R-:W-:Y:S01]  /*17c80*/  HMMA.16816.F32.BF16 R44, R168.reuse, R162, R44 ;  /* 0x000000a2a82c723c */ /* 0x040fe2000004182c */
[----:B------:R-:W3:Y:S07]  /*17c90*/  LDSM.16.M88.4 R160, [R204+0x4800] ;  /* 0x00480000cca0783b */ /* 0x000eee0000000200 */
[C---:B------:R-:W-:Y:S07]  /*17ca0*/  HMMA.16816.F32.BF16 R60, R168.reuse, R164, R60 ;  /* 0x000000a4a83c723c */ /* 0x040fee000004183c */
[----:B------:R-:W-:Y:S01]  /*17cb0*/  IMAD R165, R235, 0x80, R0 ;  /* 0x00000080eba57824 */ /* 0x000fe200078e0200 */
[----:B------:R-:W-:Y:S04]  /*17cc0*/  HMMA.16816.F32.BF16 R56, R168, R166, R56 ;  /* 0x000000a6a838723c */ /* 0x000fe80000041838 */
[----:B------:R-:W-:-:S02]  /*17cd0*/  IADD3 R53, R165, 0x8, RZ ;  /* 0x00000008a5357810 */ /* 0x000fc40007ffe0ff */
[----:B------:R-:W-:Y:S02]  /*17ce0*/  IADD3 R55, R165, 0x9, RZ ;  /* 0x00000009a5377810 */ /* 0x000fe40007ffe0ff */
[C---:B--2---:R-:W-:Y:S01]  /*17cf0*/  HMMA.16816.F32.BF16 R184, R168.reuse, R140, R184 ;  /* 0x0000008ca8b8723c */ /* 0x044fe200000418b8 */
[C---:B------:R-:W-:Y:S02]  /*17d00*/  ISETP.GE.AND P5, PT, R53.reuse, R2, PT ;  /* 0x000000023500720c */ /* 0x040fe40003fa6270 */
[----:B------:R-:W-:Y:S02]  /*17d10*/  ISETP.GE.AND P2, PT, R53, R52, PT ;  /* 0x000000343500720c */ /* 0x000fe40003f46270 */
[----:B------:R-:W-:Y:S02]  /*17d20*/  IADD3 R53, R165, 0x10, RZ ;  /* 0x00000010a5357810 */ /* 0x000fe40007ffe0ff */
[-C--:B------:R-:W-:Y:S01]  /*17d30*/  ISETP.GE.AND P4, PT, R55, R2.reuse, PT ;  /* 0x000000023700720c */ /* 0x080fe20003f86270 */
[----:B------:R-:W-:Y:S01]  /*17d40*/  HMMA.16816.F32.BF16 R180, R168, R142, R180 ;  /* 0x0000008ea8b4723c */ /* 0x000fe200000418b4 */
[----:B------:R-:W2:Y:S07]  /*17d50*/  LDSM.16.M88.4 R140, [R204+0x5000] ;  /* 0x00500000cc8c783b */ /* 0x000eae0000000200 */
[C---:B------:R-:W-:Y:S08]  /*17d60*/  HMMA.16816.F32.BF16 R32, R248.reuse, R64, R32 ;  /* 0x00000040f820723c */ /* 0x040ff00000041820 */
[----:B------:R-:W-:Y:S01]  /*17d70*/  HMMA.16816.F32.BF16 R28, R248, R66, R28 ;  /* 0x00000042f81c723c */ /* 0x000fe2000004181c */
[----:B------:R-:W2:Y:S07]  /*17d80*/  LDSM.16.M88.4 R64, [R215+0xb800] ;  /* 0x00b80000d740783b */ /* 0x000eae0000000200 */
[----:B-----5:R-:W-:Y:S08]  /*17d90*/  HMMA.16816.F32.BF16 R40, R168, R156, R40 ;  /* 0x0000009ca828723c */ /* 0x020ff00000041828 */
[C---:B-1----:R-:W-:Y:S07]  /*17da0*/  HMMA.16816.F32.BF16 R60, R8.reuse, R4, R60 ;  /* 0x00000004083c723c */ /* 0x042fee000004183c */
[----:B------:R-:W-:Y:S01]  /*17db0*/  IADD3 R5, R165, 0x1, RZ ;  /* 0x00000001a5057810 */ /* 0x000fe20007ffe0ff */
[----:B------:R-:W-:Y:S03]  /*17dc0*/  HMMA.16816.F32.BF16 R56, R8, R6, R56 ;  /* 0x000000060838723c */ /* 0x000fe60000041838 */
[----:B------:R-:W-:-:S02]  /*17dd0*/  ISETP.GE.AND P6, PT, R5, R2, PT ;  /* 0x000000020500720c */ /* 0x000fc40003fc6270 */
[----:B------:R-:W-:Y:S02]  /*17de0*/  ISETP.GE.AND P3, PT, R5, R52, PT ;  /* 0x000000340500720c */ /* 0x000fe40003f66270 */
[----:B------:R-:W1:Y:S01]  /*17df0*/  LDSM.16.M88.4 R4, [R204+0x5800] ;  /* 0x00580000cc04783b */ /* 0x000e620000000200 */
[----:B----4-:R-:W-:Y:S08]  /*17e00*/  HMMA.16816.F32.BF16 R172, R248, R190, R172 ;  /* 0x000000bef8ac723c */ /* 0x010ff000000418ac */
[----:B---3--:R-:W-:Y:S01]  /*17e10*/  HMMA.16816.F32.BF16 R48, R8, R160, R48 ;  /* 0x000000a00830723c */ /* 0x008fe20000041830 */
[----:B------:R-:W-:-:S02]  /*17e20*/  FSEL R193, R61, -INF , !P6 ;  /* 0xff8000003dc17808 */ /* 0x000fc40007000000 */
[----:B------:R-:W-:Y:S02]  /*17e30*/  ISETP.GE.AND P6, PT, R55, R52, PT ;  /* 0x000000343700720c */ /* 0x000fe40003fc6270 */
[----:B------:R-:W-:Y:S02]  /*17e40*/  IADD3 R55, R165, 0x11, RZ ;  /* 0x00000011a5377810 */ /* 0x000fe40007ffe0ff */
[----:B------:R-:W-:Y:S01]  /*17e50*/  FSEL R0, R63, -INF , !P3 ;  /* 0xff8000003f007808 */ /* 0x000fe20005800000 */
[----:B------:R-:W-:Y:S01]  /*17e60*/  HMMA.16816.F32.BF16 R176, R248, R188, R176 ;  /* 0x000000bcf8b0723c */ /* 0x000fe200000418b0 */
[----:B------:R-:W-:Y:S02]  /*17e70*/  FSEL R195, R56, -INF , !P5 ;  /* 0xff80000038c37808 */ /* 0x000fe40006800000 */
[C---:B------:R-:W-:Y:S02]  /*17e80*/  ISETP.GE.AND P3, PT, R53.reuse, R2, PT ;  /* 0x000000023500720c */ /* 0x040fe40003f66270 */
[----:B------:R-:W-:-:S02]  /*17e90*/  ISETP.GE.AND P5, PT, R53, R52, PT ;  /* 0x000000343500720c */ /* 0x000fc40003fa6270 */
[----:B------:R-:W-:Y:S01]  /*17ea0*/  FSEL R225, R58, -INF , !P2 ;  /* 0xff8000003ae17808 */ /* 0x000fe20005000000 */
[C---:B------:R-:W-:Y:S01]  /*17eb0*/  HMMA.16816.F32.BF16 R44, R8.reuse, R162, R44 ;  /* 0x000000a2082c723c */ /* 0x040fe2000004182c */
[----:B------:R-:W-:Y:S02]  /*17ec0*/  FSEL R194, R57, -INF , !P4 ;  /* 0xff80000039c27808 */ /* 0x000fe40006000000 */
[----:B------:R-:W-:Y:S02]  /*17ed0*/  IADD3 R53, R165, 0x18, RZ ;  /* 0x00000018a5357810 */ /* 0x000fe40007ffe0ff */
[C---:B------:R-:W-:Y:S02]  /*17ee0*/  ISETP.GE.AND P2, PT, R55.reuse, R2, PT ;  /* 0x000000023700720c */ /* 0x040fe40003f46270 */
[----:B------:R-:W-:Y:S01]  /*17ef0*/  ISETP.GE.AND P4, PT, R55, R52, PT ;  /* 0x000000343700720c */ /* 0x000fe20003f86270 */
[----:B--2---:R-:W-:Y:S01]  /*17f00*/  HMMA.16816.F32.BF16 R40, R8, R140, R40 ;  /* 0x0000008c0828723c */ /* 0x004fe20000041828 */
[----:B------:R-:W-:-:S02]  /*17f10*/  IADD3 R55, R165, 0x19, RZ ;  /* 0x00000019a5377810 */ /* 0x000fc40007ffe0ff */
[----:B------:R-:W-:Y:S02]  /*17f20*/  FSEL R238, R59, -INF , !P6 ;  /* 0xff8000003bee7808 */ /* 0x000fe40007000000 */
[----:B------:R-:W-:Y:S01]  /*17f30*/  ISETP.GE.AND P6, PT, R53, R2, PT ;  /* 0x000000023500720c */ /* 0x000fe20003fc6270 */
[----:B------:R-:W2:Y:S02]  /*17f40*/  LDSM.16.M88.4 R56, [R204+0x6000] ;  /* 0x00600000cc38783b */ /* 0x000ea40000000200 */
[C---:B------:R-:W-:Y:S07]  /*17f50*/  HMMA.16816.F32.BF16 R36, R168.reuse, R158, R36 ;  /* 0x0000009ea824723c */ /* 0x040fee0000041824 */
[----:B------:R-:W-:Y:S01]  /*17f60*/  FSEL R158, R51, -INF , !P4 ;  /* 0xff800000339e7808 */ /* 0x000fe20006000000 */
[----:B------:R-:W-:Y:S01]  /*17f70*/  HMMA.16816.F32.BF16 R32, R168, R152, R32 ;  /* 0x00000098a820723c */ /* 0x000fe20000041820 */
[----:B------:R-:W-:-:S06]  /*17f80*/  IADD3 R51, R165, 0x21, RZ ;  /* 0x00000021a5337810 */ /* 0x000fcc0007ffe0ff */
[----:B------:R-:W-:Y:S01]  /*17f90*/  FSEL R152, R44, -INF , !P6 ;  /* 0xff8000002c987808 */ /* 0x000fe20007000000 */
[C---:B------:R-:W-:Y:S07]  /*17fa0*/  HMMA.16816.F32.BF16 R172, R168.reuse, R66, R172 ;  /* 0x00000042a8ac723c */ /* 0x040fee00000418ac */
[----:B------:R-:W-:Y:S01]  /*17fb0*/  FSEL R67, R48, -INF , !P3 ;  /* 0xff80000030437808 */ /* 0x000fe20005800000 */
[----:B------:R-:W-:Y:S01]  /*17fc0*/  HMMA.16816.F32.BF16 R176, R168, R64, R176 ;  /* 0x00000040a8b0723c */ /* 0x000fe200000418b0 */
[----:B------:R-:W-:-:S02]  /*17fd0*/  ISETP.GE.AND P3, PT, R53, R52, PT ;  /* 0x000000343500720c */ /* 0x000fc40003f66270 */
[----:B------:R-:W-:Y:S02]  /*17fe0*/  FSEL R53, R50, -INF , !P5 ;  /* 0xff80000032357808 */ /* 0x000fe40006800000 */
[----:B------:R-:W-:Y:S02]  /*17ff0*/  ISETP.GE.AND P5, PT, R55, R2, PT ;  /* 0x000000023700720c */ /* 0x000fe40003fa6270 */
[----:B------:R-:W-:Y:S01]  /*18000*/  FSEL R65, R49, -INF , !P2 ;  /* 0xff80000031417808 */ /* 0x000fe20005000000 */
[----:B------:R-:W-:Y:S01]  /*18010*/  HMMA.16816.F32.BF16 R28, R168, R154, R28 ;  /* 0x0000009aa81c723c */ /* 0x000fe2000004181c */
[----:B------:R-:W-:Y:S02]  /*18020*/  IADD3 R49, R165, 0x20, RZ ;  /* 0x00000020a5317810 */ /* 0x000fe40007ffe0ff */
[----:B------:R-:W-:Y:S02]  /*18030*/  FSEL R64, R45, -INF , !P5 ;  /* 0xff8000002d407808 */ /* 0x000fe40006800000 */
[----:B------:R-:W-:-:S02]  /*18040*/  ISETP.GE.AND P2, PT, R55, R52, PT ;  /* 0x000000343700720c */ /* 0x000fc40003f46270 */
[-C--:B------:R-:W-:Y:S01]  /*18050*/  ISETP.GE.AND P4, PT, R49, R2.reuse, PT ;  /* 0x000000023100720c */ /* 0x080fe20003f86270 */
[C---:B------:R-:W-:Y:S01]  /*18060*/  HMMA.16816.F32.BF16 R36, R8.reuse, R142, R36 ;  /* 0x0000008e0824723c */ /* 0x040fe20000041824 */
[----:B------:R-:W-:Y:S02]  /*18070*/  IADD3 R45, R165, 0x28, RZ ;  /* 0x00000028a52d7810 */ /* 0x000fe40007ffe0ff */
[----:B------:R-:W-:Y:S02]  /*18080*/  FSEL R66, R47, -INF , !P2 ;  /* 0xff8000002f427808 */ /* 0x000fe40005000000 */
[----:B------:R-:W-:Y:S02]  /*18090*/  FSEL R139, R40, -INF , !P4 ;  /* 0xff800000288b7808 */ /* 0x000fe40006000000 */
[----:B------:R-:W-:Y:S01]  /*180a0*/  FSEL R157, R46, -INF , !P3 ;  /* 0xff8000002e9d7808 */ /* 0x000fe20005800000 */
[----:B-1----:R-:W-:Y:S01]  /*180b0*/  HMMA.16816.F32.BF16 R32, R8, R4, R32 ;  /* 0x000000040820723c */ /* 0x002fe20000041820 */
[----:B------:R-:W-:-:S02]  /*180c0*/  ISETP.GE.AND P2, PT, R45, R2, PT ;  /* 0x000000022d00720c */ /* 0x000fc40003f46270 */
[-C--:B------:R-:W-:Y:S02]  /*180d0*/  ISETP.GE.AND P4, PT, R45, R52.reuse, PT ;  /* 0x000000342d00720c */ /* 0x080fe40003f86270 */
[----:B------:R-:W1:Y:S01]  /*180e0*/  LDSM.16.M88.4 R44, [R204+0x6800] ;  /* 0x00680000cc2c783b */ /* 0x000e620000000200 */
[----:B------:R-:W-:Y:S02]  /*180f0*/  ISETP.GE.AND P6, PT, R49, R52, PT ;  /* 0x000000343100720c */ /* 0x000fe40003fc6270 */
[----:B------:R-:W-:Y:S01]  /*18100*/  ISETP.GE.AND P3, PT, R51, R2, PT ;  /* 0x000000023300720c */ /* 0x000fe20003f66270 */
[----:B------:R-:W-:Y:S01]  /*18110*/  HMMA.16816.F32.BF16 R28, R8, R6, R28 ;  /* 0x00000006081c723c */ /* 0x000fe2000004181c */
[----:B------:R-:W-:Y:S02]  /*18120*/  IADD3 R5, R165, 0x29, RZ ;  /* 0x00000029a5057810 */ /* 0x000fe40007ffe0ff */
[----:B------:R-:W-:Y:S02]  /*18130*/  FSEL R133, R42, -INF , !P6 ;  /* 0xff8000002a857808 */ /* 0x000fe40007000000 */
[----:B------:R-:W-:-:S02]  /*18140*/  FSEL R140, R41, -INF , !P3 ;  /* 0xff800000298c7808 */ /* 0x000fc40005800000 */
[----:B------:R-:W-:Y:S01]  /*18150*/  ISETP.GE.AND P5, PT, R51, R52, PT ;  /* 0x000000343300720c */ /* 0x000fe20003fa6270 */
[C---:B------:R-:W-:Y:S01]  /*18160*/  HMMA.16816.F32.BF16 R16, R168.reuse, R144, R16 ;  /* 0x00000090a810723c */ /* 0x040fe20000041810 */
[C---:B------:R-:W-:Y:S02]  /*18170*/  ISETP.GE.AND P6, PT, R5.reuse, R2, PT ;  /* 0x000000020500720c */ /* 0x040fe40003fc6270 */
[----:B------:R-:W-:Y:S02]  /*18180*/  ISETP.GE.AND P3, PT, R5, R52, PT ;  /* 0x000000340500720c */ /* 0x000fe40003f66270 */
[----:B------:R-:W-:Y:S02]  /*18190*/  IADD3 R5, R165, 0x30, RZ ;  /* 0x00000030a5057810 */ /* 0x000fe40007ffe0ff */
[----:B------:R-:W-:Y:S01]  /*181a0*/  FSEL R138, R43, -INF , !P5 ;  /* 0xff8000002b8a7808 */ /* 0x000fe20006800000 */
[----:B------:R-:W-:Y:S01]  /*181b0*/  HMMA.16816.F32.BF16 R24, R168, R148, R24 ;  /* 0x00000094a818723c */ /* 0x000fe20000041818 */
[----:B------:R-:W-:-:S02]  /*181c0*/  FSEL R141, R36, -INF , !P2 ;  /* 0xff800000248d7808 */ /* 0x000fc40005000000 */
        /* <DEDUP_REMOVED lines=8> */
[----:B------:R-:W-:Y:S01]  /*18250*/  HMMA.16816.F32.BF16 R12, R168, R146, R12 ;  /* 0x00000092a80c723c */ /* 0x000fe2000004180c */
[----:B------:R-:W-:Y:S02]  /*18260*/  FSEL R160, R32, -INF , !P5 ;  /* 0xff80000020a07808 */ /* 0x000fe40006800000 */
[C---:B------:R-:W-:Y:S02]  /*18270*/  ISETP.GE.AND P4, PT, R7.reuse, R2, PT ;  /* 0x000000020700720c */ /* 0x040fe40003f86270 */
[----:B------:R-:W-:Y:S02]  /*18280*/  ISETP.GE.AND P6, PT, R7, R52, PT ;  /* 0x000000340700720c */ /* 0x000fe40003fc6270 */
[----:B------:R-:W-:Y:S01]  /*18290*/  IADD3 R37, R165, 0x39, RZ ;  /* 0x00000039a5257810 */ /* 0x000fe20007ffe0ff */
[----:B--2---:R-:W-:Y:S01]  /*182a0*/  HMMA.16816.F32.BF16 R24, R8, R56, R24 ;  /* 0x000000380818723c */ /* 0x004fe20000041818 */
[----:B------:R-:W-:-:S02]  /*182b0*/  ISETP.GE.AND P3, PT, R5, R2, PT ;  /* 0x000000020500720c */ /* 0x000fc40003f66270 */
[----:B------:R-:W-:Y:S02]  /*182c0*/  ISETP.GE.AND P5, PT, R5, R52, PT ;  /* 0x000000340500720c */ /* 0x000fe40003fa6270 */
[----:B------:R-:W2:Y:S01]  /*182d0*/  LDSM.16.M88.4 R4, [R204+0x7000] ;  /* 0x00700000cc04783b */ /* 0x000ea20000000200 */
[----:B------:R-:W-:Y:S02]  /*182e0*/  FSEL R50, R34, -INF , !P2 ;  /* 0xff80000022327808 */ /* 0x000fe40005000000 */
[----:B------:R-:W-:Y:S01]  /*182f0*/  ISETP.GE.AND P2, PT, R37, R2, PT ;  /* 0x000000022500720c */ /* 0x000fe20003f46270 */
[----:B------:R-:W-:Y:S01]  /*18300*/  HMMA.16816.F32.BF16 R20, R8, R58, R20 ;  /* 0x0000003a0814723c */ /* 0x000fe20000041814 */
[----:B------:R-:W-:Y:S02]  /*18310*/  FSEL R164, R33, -INF , !P4 ;  /* 0xff80000021a47808 */ /* 0x000fe40006000000 */
[----:B------:R-:W-:Y:S02]  /*18320*/  FSEL R48, R35, -INF , !P6 ;  /* 0xff80000023307808 */ /* 0x000fe40007000000 */
[----:B------:R-:W-:-:S02]  /*18330*/  IADD3 R33, R165, 0x40, RZ ;  /* 0x00000040a5217810 */ /* 0x000fc40007ffe0ff */
[----:B------:R-:W-:Y:S01]  /*18340*/  IADD3 R35, R165, 0x41, RZ ;  /* 0x00000041a5237810 */ /* 0x000fe20007ffe0ff */
[----:B-1----:R-:W-:Y:S01]  /*18350*/  HMMA.16816.F32.BF16 R12, R8, R46, R12 ;  /* 0x0000002e080c723c */ /* 0x002fe2000004180c */
        /* <DEDUP_REMOVED lines=8> */
[----:B------:R-:W1:Y:S01]  /*183e0*/  LDSM.16.M88.4 R16, [R204+0x7800] ;  /* 0x00780000cc10783b */ /* 0x000e620000000200 */
[----:B------:R-:W-:Y:S01]  /*183f0*/  ISETP.GE.AND P4, PT, R37, R52, PT ;  /* 0x000000342500720c */ /* 0x000fe20003f86270 */
[----:B------:R-:W-:-:S04]  /*18400*/  DEPBAR.LE SB0, 0x0 ;  /* 0x000080000000791a */ /* 0x000fc80000000000 */
[----:B------:R-:W-:Y:S02]  /*18410*/  IADD3 R29, R165, 0x48, RZ ;  /* 0x00000048a51d7810 */ /* 0x000fe40007ffe0ff */
[----:B------:R-:W-:Y:S02]  /*18420*/  FSEL R171, R31, -INF , !P4 ;  /* 0xff8000001fab7808 */ /* 0x000fe40006000000 */
[----:B------:R-:W-:Y:S01]  /*18430*/  IADD3 R31, R165, 0x49, RZ ;  /* 0x00000049a51f7810 */ /* 0x000fe20007ffe0ff */
[----:B--2---:R-:W-:Y:S01]  /*18440*/  HMMA.16816.F32.BF16 R184, R8, R4, R184 ;  /* 0x0000000408b8723c */ /* 0x004fe200000418b8 */
[----:B------:R-:W-:Y:S02]  /*18450*/  FSEL R188, R24, -INF , !P6 ;  /* 0xff80000018bc7808 */ /* 0x000fe40007000000 */
[C---:B------:R-:W-:Y:S02]  /*18460*/  ISETP.GE.AND P4, PT, R29.reuse, R2, PT ;  /* 0x000000021d00720c */ /* 0x040fe40003f86270 */
[----:B------:R-:W-:-:S02]  /*18470*/  ISETP.GE.AND P6, PT, R29, R52, PT ;  /* 0x000000341d00720c */ /* 0x000fc40003fc6270 */
[----:B------:R-:W-:Y:S01]  /*18480*/  FSEL R189, R26, -INF , !P3 ;  /* 0xff8000001abd7808 */ /* 0x000fe20005800000 */
[----:B------:R-:W-:Y:S01]  /*18490*/  HMMA.16816.F32.BF16 R180, R8, R6, R180 ;  /* 0x0000000608b4723c */ /* 0x000fe200000418b4 */
[----:B------:R-:W-:Y:S02]  /*184a0*/  FSEL R170, R25, -INF , !P5 ;  /* 0xff80000019aa7808 */ /* 0x000fe40006800000 */
[----:B------:R-:W-:Y:S02]  /*184b0*/  FSEL R190, R27, -INF , !P2 ;  /* 0xff8000001bbe7808 */ /* 0x000fe40005000000 */
[----:B------:R-:W-:Y:S02]  /*184c0*/  ISETP.GE.AND P3, PT, R31, R2, PT ;  /* 0x000000021f00720c */ /* 0x000fe40003f66270 */
[C---:B------:R-:W-:Y:S01]  /*184d0*/  IADD3 R25, R165.reuse, 0x50, RZ ;  /* 0x00000050a5197810 */ /* 0x040fe20007ffe0ff */
[----:B------:R-:W-:Y:S01]  /*184e0*/  IMAD.U32 R6, RZ, RZ, UR4 ;  /* 0x00000004ff067e24 */ /* 0x000fe2000f8e00ff */
[----:B------:R-:W-:-:S02]  /*184f0*/  IADD3 R27, R165, 0x51, RZ ;  /* 0x00000051a51b7810 */ /* 0x000fc40007ffe0ff */
[----:B------:R-:W-:Y:S02]  /*18500*/  FSEL R168, R20, -INF , !P4 ;  /* 0xff80000014a87808 */ /* 0x000fe40006000000 */
[----:B------:R-:W-:Y:S02]  /*18510*/  FSEL R191, R22, -INF , !P6 ;  /* 0xff80000016bf7808 */ /* 0x000fe40007000000 */
[-C--:B------:R-:W-:Y:S02]  /*18520*/  ISETP.GE.AND P5, PT, R31, R52.reuse, PT ;  /* 0x000000341f00720c */ /* 0x080fe40003fa6270 */
[----:B------:R-:W-:Y:S02]  /*18530*/  ISETP.GE.AND P4, PT, R25, R52, PT ;  /* 0x000000341900720c */ /* 0x000fe40003f86270 */
[----:B------:R-:W-:Y:S01]  /*18540*/  ISETP.GE.AND P6, PT, R27, R2, PT ;  /* 0x000000021b00720c */ /* 0x000fe20003fc6270 */
[----:B-1----:R-:W-:Y:S01]  /*18550*/  HMMA.16816.F32.BF16 R176, R8, R16, R176 ;  /* 0x0000001008b0723c */ /* 0x002fe200000418b0 */
[----:B------:R-:W-:-:S02]  /*18560*/  FSEL R166, R21, -INF , !P3 ;  /* 0xff80000015a67808 */ /* 0x000fc40005800000 */
[C---:B------:R-:W-:Y:S02]  /*18570*/  IADD3 R21, R165.reuse, 0x58, RZ ;  /* 0x00000058a5157810 */ /* 0x040fe40007ffe0ff */
[----:B------:R-:W-:Y:S01]  /*18580*/  IADD3 R5, R165, 0x59, RZ ;  /* 0x00000059a5057810 */ /* 0x000fe20007ffe0ff */
[----:B------:R-:W-:Y:S01]  /*18590*/  BAR.SYNC.DEFER_BLOCKING 0x0 ;  /* 0x0000000000007b1d */ /* 0x000fe20000010000 */
[----:B------:R-:W-:Y:S01]  /*185a0*/  ISETP.GE.AND P2, PT, R25, R2, PT ;  /* 0x000000021900720c */ /* 0x000fe20003f46270 */
[----:B------:R-:W-:Y:S01]  /*185b0*/  HMMA.16816.F32.BF16 R172, R8, R18, R172 ;  /* 0x0000001208ac723c */ /* 0x000fe200000418ac */
[----:B------:R-:W-:Y:S02]  /*185c0*/  FSEL R169, R23, -INF , !P5 ;  /* 0xff80000017a97808 */ /* 0x000fe40006800000 */
[----:B------:R-:W-:Y:S02]  /*185d0*/  FSEL R163, R34, -INF , !P4 ;  /* 0xff80000022a37808 */ /* 0x000fe40006000000 */
[----:B------:R-:W-:-:S02]  /*185e0*/  FSEL R156, R33, -INF , !P6 ;  /* 0xff800000219c7808 */ /* 0x000fc40007000000 */
[----:B------:R-:W-:Y:S02]  /*185f0*/  ISETP.GE.AND P3, PT, R27, R52, PT ;  /* 0x000000341b00720c */ /* 0x000fe40003f66270 */
[-C--:B------:R-:W-:Y:S02]  /*18600*/  ISETP.GE.AND P5, PT, R21, R2.reuse, PT ;  /* 0x000000021500720c */ /* 0x080fe40003fa6270 */
[C---:B------:R-:W-:Y:S02]  /*18610*/  ISETP.GE.AND P4, PT, R5.reuse, R2, PT ;  /* 0x000000020500720c */ /* 0x040fe40003f86270 */
[----:B------:R-:W-:Y:S02]  /*18620*/  ISETP.GE.AND P6, PT, R5, R52, PT ;  /* 0x000000340500720c */ /* 0x000fe40003fc6270 */
[----:B------:R-:W-:Y:S02]  /*18630*/  IADD3 R5, R165, 0x60, RZ ;  /* 0x00000060a5057810 */ /* 0x000fe40007ffe0ff */
[----:B------:R-:W-:-:S02]  /*18640*/  FSEL R159, R32, -INF , !P2 ;  /* 0xff800000209f7808 */ /* 0x000fc40005000000 */
[----:B------:R-:W-:Y:S02]  /*18650*/  ISETP.GE.AND P2, PT, R21, R52, PT ;  /* 0x000000341500720c */ /* 0x000fe40003f46270 */
[----:B------:R-:W-:Y:S02]  /*18660*/  FSEL R162, R35, -INF , !P3 ;  /* 0xff80000023a27808 */ /* 0x000fe40005800000 */
[----:B------:R-:W-:Y:S02]  /*18670*/  IADD3 R7, R165, 0x61, RZ ;  /* 0x00000061a5077810 */ /* 0x000fe40007ffe0ff */
        /* <DEDUP_REMOVED lines=8> */
[----:B------:R-:W-:-:S02]  /*18700*/  FSEL R153, R15, -INF , !P6 ;  /* 0xff8000000f997808 */ /* 0x000fc40007000000 */
[----:B------:R-:W-:Y:S02]  /*18710*/  FSEL R148, R184, -INF , !P3 ;  /* 0xff800000b8947808 */ /* 0x000fe40005800000 */
[----:B------:R-:W-:Y:S02]  /*18720*/  IADD3 R7, R165, 0x69, RZ ;  /* 0x00000069a5077810 */ /* 0x000fe40007ffe0ff */
[C---:B------:R-:W-:Y:S02]  /*18730*/  ISETP.GE.AND P6, PT, R5.reuse, R2, PT ;  /* 0x000000020500720c */ /* 0x040fe40003fc6270 */
[----:B------:R-:W-:Y:S02]  /*18740*/  ISETP.GE.AND P3, PT, R5, R52, PT ;  /* 0x000000340500720c */ /* 0x000fe40003f66270 */
[----:B------:R-:W-:Y:S02]  /*18750*/  IADD3 R5, R165, 0x70, RZ ;  /* 0x00000070a5057810 */ /* 0x000fe40007ffe0ff */
[----:B------:R-:W-:-:S02]  /*18760*/  FSEL R151, R186, -INF , !P5 ;  /* 0xff800000ba977808 */ /* 0x000fc40006800000 */
[----:B------:R-:W-:Y:S02]  /*18770*/  FSEL R147, R185, -INF , !P2 ;  /* 0xff800000b9937808 */ /* 0x000fe40005000000 */
[C---:B------:R-:W-:Y:S02]  /*18780*/  ISETP.GE.AND P5, PT, R7.reuse, R2, PT ;  /* 0x000000020700720c */ /* 0x040fe40003fa6270 */
[----:B------:R-:W-:Y:S02]  /*18790*/  ISETP.GE.AND P2, PT, R7, R52, PT ;  /* 0x000000340700720c */ /* 0x000fe40003f46270 */
[----:B------:R-:W-:Y:S02]  /*187a0*/  FSEL R150, R187, -INF , !P4 ;  /* 0xff800000bb967808 */ /* 0x000fe40006000000 */
[----:B------:R-:W-:Y:S02]  /*187b0*/  IADD3 R7, R165, 0x71, RZ ;  /* 0x00000071a5077810 */ /* 0x000fe40007ffe0ff */
[----:B------:R-:W-:-:S02]  /*187c0*/  ISETP.GE.AND P4, PT, R5, R2, PT ;  /* 0x000000020500720c */ /* 0x000fc40003f86270 */
[----:B------:R-:W-:Y:S02]  /*187d0*/  FSEL R146, R180, -INF , !P6 ;  /* 0xff800000b4927808 */ /* 0x000fe40007000000 */
[----:B------:R-:W-:Y:S02]  /*187e0*/  FSEL R149, R182, -INF , !P3 ;  /* 0xff800000b6957808 */ /* 0x000fe40005800000 */
[----:B------:R-:W-:Y:S02]  /*187f0*/  ISETP.GE.AND P6, PT, R5, R52, PT ;  /* 0x000000340500720c */ /* 0x000fe40003fc6270 */
[----:B------:R-:W-:Y:S02]  /*18800*/  ISETP.GE.AND P3, PT, R7, R2, PT ;  /* 0x000000020700720c */ /* 0x000fe40003f66270 */
[----:B------:R-:W-:Y:S02]  /*18810*/  FSEL R142, R181, -INF , !P5 ;  /* 0xff800000b58e7808 */ /* 0x000fe40006800000 */
[----:B------:R-:W-:-:S02]  /*18820*/  FSEL R143, R183, -INF , !P2 ;  /* 0xff800000b78f7808 */ /* 0x000fc40005000000 */
[----:B------:R-:W-:Y:S02]  /*18830*/  FSEL R55, R176, -INF , !P4 ;  /* 0xff800000b0377808 */ /* 0x000fe40006000000 */
[----:B------:R-:W-:Y:S02]  /*18840*/  IADD3 R5, R165, 0x78, RZ ;  /* 0x00000078a5057810 */ /* 0x000fe40007ffe0ff */
[----:B------:R-:W-:Y:S01]  /*18850*/  ISETP.GE.AND P5, PT, R7, R52, PT ;  /* 0x000000340700720c */ /* 0x000fe20003fa6270 */
[----:B------:R-:W-:Y:S01]  /*18860*/  IMAD.U32 R7, RZ, RZ, UR5 ;  /* 0x00000005ff077e24 */ /* 0x000fe2000f8e00ff */
[C---:B------:R-:W-:Y:S01]  /*18870*/  ISETP.GE.AND P2, PT, R165.reuse, R2, PT ;  /* 0x00000002a500720c */ /* 0x040fe20003f46270 */
[----:B------:R-:W-:Y:S01]  /*18880*/  ULDC.64 UR4, c[0x0][0x118] ;  /* 0x0000460000047ab9 */ /* 0x000fe20000000a00 */
[C---:B------:R-:W-:Y:S02]  /*18890*/  ISETP.GE.AND P4, PT, R165.reuse, R52, PT ;  /* 0x00000034a500720c */ /* 0x040fe40003f86270 */
        /* <DEDUP_REMOVED lines=9> */
[----:B------:R-:W-:Y:S02]  /*18930*/  FSEL R62, R62, -INF , !P4 ;  /* 0xff8000003e3e7808 */ /* 0x000fe40006000000 */
        /* <DEDUP_REMOVED lines=38> */
[----:B------:R-:W2:Y:S01]  /*18ba0*/  LD.E.64 R16, [R6.64+0x20] ;  /* 0x0000200406107980 */ /* 0x000ea2000c101b00 */
[----:B------:R-:W-:Y:S02]  /*18bb0*/  @!P3 IADD3 R13, R13, 0x1, RZ ;  /* 0x000000010d0db810 */ /* 0x000fe40007ffe0ff */
[----:B------:R-:W-:-:S02]  /*18bc0*/  ISETP.NE.AND P1, PT, R15, RZ, PT ;  /* 0x000000ff0f00720c */ /* 0x000fc40003f25270 */
[----:B------:R-:W-:-:S05]  /*18bd0*/  LOP3.LUT R9, RZ, R15, RZ, 0x33, !PT ;  /* 0x0000000fff097212 */ /* 0x000fca00078e33ff */
[----:B------:R-:W-:Y:S02]  /*18be0*/  @P5 IADD3 R13, R13, 0x1, RZ ;  /* 0x000000010d0d5810 */ /* 0x000fe40007ffe0ff */
[----:B------:R-:W-:-:S03]  /*18bf0*/  @P4 IADD3 R11, R11, 0x1, RZ ;  /* 0x000000010b0b4810 */ /* 0x000fc60007ffe0ff */
[----:B------:R-:W-:Y:S02]  /*18c00*/  @!P2 IMAD.MOV R13, RZ, RZ, -R13 ;  /* 0x000000ffff0da224 */ /* 0x000fe400078e0a0d */
[----:B------:R-:W-:-:S03]  /*18c10*/  IMAD.MOV.U32 R4, RZ, RZ, R11 ;  /* 0x000000ffff047224 */ /* 0x000fc600078e000b */
[----:B------:R-:W-:Y:S02]  /*18c20*/  SEL R11, R9, R13, !P1 ;  /* 0x0000000d090b7207 */ /* 0x000fe40004800000 */
[----:B------:R-:W-:Y:S01]  /*18c30*/  @!P0 IADD3 R4, -R4, RZ, RZ ;  /* 0x000000ff04048210 */ /* 0x000fe20007ffe1ff */
[----:B------:R-:W3:Y:S02]  /*18c40*/  LD.E.64 R12, [R6.64+0x38] ;  /* 0x00003804060c7980 */ /* 0x000ee4000c101b00 */
[----:B------:R-:W-:Y:S01]  /*18c50*/  IMAD.WIDE R20, R11, 0x4, R236 ;  /* 0x000000040b147825 */ /* 0x000fe200078e02ec */
[----:B------:R-:W-:-:S04]  /*18c60*/  SEL R4, R9, R4, !P1 ;  /* 0x0000000409047207 */ /* 0x000fc80004800000 */
[----:B------:R-:W4:Y:S01]  /*18c70*/  LD.E R9, [R20.64] ;  /* 0x0000000414097980 */ /* 0x000f22000c101900 */
[----:B------:R-:W-:-:S05]  /*18c80*/  IMAD.WIDE R18, R4, 0x4, R236 ;  /* 0x0000000404127825 */ /* 0x000fca00078e02ec */
        /* <DEDUP_REMOVED lines=15> */
.L_x_2716:
[----:B------:R-:W2:Y:S02]  /*18d80*/  LD.E R8, [R6.64+0x38] ;  /* 0x0000380406087980 */ /* 0x000ea4000c101900 */
[----:B--2---:R-:W-:-:S04]  /*18d90*/  LEA R8, -R8, RZ, 0x7 ;  /* 0x000000ff08087211 */ /* 0x004fc800078e39ff */
[----:B------:R-:W-:Y:S02]  /*18da0*/  SHF.R.S32.HI R4, RZ, 0x1f, R8 ;  /* 0x0000001fff047819 */ /* 0x000fe40000011408 */
.L_x_2717:
[----:B------:R-:W-:Y:S05]  /*18db0*/  BSYNC B0 ;  /* 0x0000000000007941 */ /* 0x000fea0003800000 */
.L_x_2715:
[----:B------:R-:W-:Y:S01]  /*18dc0*/  IMAD.SHL.U32 R9, R134, 0x20, RZ ;  /* 0x0000002086097824 */ /* 0x000fe200078e00ff */
[----:B------:R-:W-:Y:S02]  /*18dd0*/  LEA R224, P1, R8, R224, 0x1 ;  /* 0x000000e008e07211 */ /* 0x000fe400078208ff */
[----:B------:R-:W-:Y:S02]  /*18de0*/  SHF.L.U64.HI R2, R134, 0x5, R135 ;  /* 0x0000000586027819 */ /* 0x000fe40000010287 */
[----:B------:R-:W-:Y:S01]  /*18df0*/  IADD3 R10, P0, R224, R9, RZ ;  /* 0x00000009e00a7210 */ /* 0x000fe20007f1e0ff */
[----:B------:R-:W-:Y:S01]  /*18e00*/  IMAD.MOV.U32 R20, RZ, RZ, R224 ;  /* 0x000000ffff147224 */ /* 0x000fe200078e00e0 */
        /* <DEDUP_REMOVED lines=35> */
.L_x_2714:
[----:B------:R-:W-:Y:S05]  /*19040*/  BSYNC B1 ;  /* 0x0000000000017941 */ /* 0x000fea0003800000 */
.L_x_2713:
[----:B------:R2:W3:Y:S01]  /*19050*/  LD.E R47, [R6.64+0xdc] ;  /* 0x0000dc04062f7980 */ /* 0x0004e2000c101900 */
[----:B-1----:R-:W-:-:S03]  /*19060*/  FMNMX.FTZ R9, R3, R62, !PT ;  /* 0x0000003e03097209 */ /* 0x002fc60007810000 */
        /* <DEDUP_REMOVED lines=77> */
[----:B------:R-:W-:Y:S02]  /*19540*/  FSETP.NEU.FTZ.AND P0, PT, R41, -INF , PT ;  /* 0xff8000002900780b */ /* 0x000fe40003f1d000 */
[----:B--2---:R-:W-:-:S04]  /*19550*/  FMNMX.FTZ R42, R7, R42, !PT ;  /* 0x0000002a072a7209 */ /* 0x004fc80007810000 */
[----:B------:R-:W-:Y:S01]  /*19560*/  FSETP.NEU.FTZ.AND P1, PT, R42, -INF , PT ;  /* 0xff8000002a00780b */ /* 0x000fe20003f3d000 */
[C---:B---3--:R-:W-:Y:S02]  /*19570*/  FMUL.FTZ R46, R47.reuse, R41 ;  /* 0x000000292f2e7220 */ /* 0x048fe40000410000 */
[----:B------:R-:W-:-:S03]  /*19580*/  FMUL.FTZ R58, R47, R42 ;  /* 0x0000002a2f3a7220 */ /* 0x000fc60000410000 */
[----:B------:R-:W-:Y:S02]  /*19590*/  FSEL R46, R46, RZ, P0 ;  /* 0x000000ff2e2e7208 */ /* 0x000fe40000000000 */
[----:B------:R-:W-:-:S03]  /*195a0*/  FSEL R58, R58, RZ, P1 ;  /* 0x000000ff3a3a7208 */ /* 0x000fc60000800000 */
[-C--:B------:R-:W-:Y:S02]  /*195b0*/  FFMA.FTZ R4, R0, R47.reuse, -R46 ;  /* 0x0000002f00047223 */ /* 0x080fe4000001082e */
[-C--:B------:R-:W-:Y:S01]  /*195c0*/  FFMA.FTZ R40, R5, R47.reuse, -R58 ;  /* 0x0000002f05287223 */ /* 0x080fe2000001083a */
[----:B------:R-:W-:Y:S01]  /*195d0*/  FSEL R5, R42, RZ, P1 ;  /* 0x000000ff2a057208 */ /* 0x000fe20000800000 */
[----:B------:R1:W-:Y:S01]  /*195e0*/  MUFU.EX2 R2, R4 ;  /* 0x0000000400027308 */ /* 0x0003e20000000800 */
[-CC-:B------:R-:W-:Y:S02]  /*195f0*/  FFMA.FTZ R32, R62, R47.reuse, -R46.reuse ;  /* 0x0000002f3e207223 */ /* 0x180fe4000001082e */
[-CC-:B------:R-:W-:Y:S02]  /*19600*/  FFMA.FTZ R33, R225, R47.reuse, -R46.reuse ;  /* 0x0000002fe1217223 */ /* 0x180fe4000001082e */
[-C--:B------:R-:W-:Y:S02]  /*19610*/  FFMA.FTZ R0, R238, R47.reuse, -R46 ;  /* 0x0000002fee007223 */ /* 0x080fe4000001082e */
[-CC-:B------:R-:W-:Y:S01]  /*19620*/  FFMA.FTZ R35, R193, R47.reuse, -R58.reuse ;  /* 0x0000002fc1237223 */ /* 0x180fe2000001083a */
[----:B------:R-:W2:Y:S01]  /*19630*/  MUFU.EX2 R32, R32 ;  /* 0x0000002000207308 */ /* 0x000ea20000000800 */
[----:B------:R-:W-:-:S02]  /*19640*/  FFMA.FTZ R34, R195, R47, -R58 ;  /* 0x0000002fc3227223 */ /* 0x000fc4000001083a */
[-CC-:B------:R-:W-:Y:S02]  /*19650*/  FFMA.FTZ R62, R67, R47.reuse, -R58.reuse ;  /* 0x0000002f433e7223 */ /* 0x180fe4000001083a */
[-C--:B------:R-:W-:Y:S02]  /*19660*/  FFMA.FTZ R67, R65, R47.reuse, -R58 ;  /* 0x0000002f41437223 */ /* 0x080fe4000001083a */
[-CC-:B------:R-:W-:Y:S01]  /*19670*/  FFMA.FTZ R53, R53, R47.reuse, -R46.reuse ;  /* 0x0000002f35357223 */ /* 0x180fe2000001082e */
[----:B-1----:R-:W-:Y:S01]  /*19680*/  FSEL R4, R41, RZ, P0 ;  /* 0x000000ff29047208 */ /* 0x002fe20000000000 */
[----:B------:R-:W-:Y:S01]  /*19690*/  MUFU.EX2 R33, R33 ;  /* 0x0000002100217308 */ /* 0x000fe20000000800 */
[-CC-:B------:R-:W-:Y:S02]  /*196a0*/  FFMA.FTZ R60, R158, R47.reuse, -R46.reuse ;  /* 0x0000002f9e3c7223 */ /* 0x180fe4000001082e */
[----:B------:R-:W-:Y:S02]  /*196b0*/  FFMA.FTZ R57, R157, R47, -R46 ;  /* 0x0000002f9d397223 */ /* 0x000fe4000001082e */
[----:B------:R-:W-:-:S02]  /*196c0*/  FADD.FTZ R4, R3, -R4 ;  /* 0x8000000403047221 */ /* 0x000fc40000010000 */
[-CC-:B------:R-:W-:Y:S01]  /*196d0*/  FFMA.FTZ R3, R194, R47.reuse, -R58.reuse ;  /* 0x0000002fc2037223 */ /* 0x180fe2000001083a */
[----:B------:R-:W1:Y:S01]  /*196e0*/  MUFU.EX2 R0, R0 ;  /* 0x0000000000007308 */ /* 0x000e620000000800 */
[C---:B------:R-:W-:Y:S02]  /*196f0*/  FMUL.FTZ R43, R47.reuse, R4 ;  /* 0x000000042f2b7220 */ /* 0x040fe40000410000 */
[----:B------:R-:W-:Y:S01]  /*19700*/  FADD.FTZ R4, R132, -R5 ;  /* 0x8000000584047221 */ /* 0x000fe20000010000 */
[----:B--2---:R-:W-:Y:S01]  /*19710*/  F2FP.BF16.PACK_AB R5, R2, R32 ;  /* 0x000000200205723e */ /* 0x004fe200000010ff */
[-CC-:B------:R-:W-:Y:S02]  /*19720*/  FFMA.FTZ R65, R152, R47.reuse, -R58.reuse ;  /* 0x0000002f98417223 */ /* 0x180fe4000001083a */
[----:B------:R-:W-:Y:S01]  /*19730*/  FMUL.FTZ R44, R47, R4 ;  /* 0x000000042f2c7220 */ /* 0x000fe20000410000 */
[----:B------:R-:W-:Y:S01]  /*19740*/  MUFU.EX2 R40, R40 ;  /* 0x0000002800287308 */ /* 0x000fe20000000800 */
[----:B------:R-:W-:-:S02]  /*19750*/  FFMA.FTZ R64, R64, R47, -R58 ;  /* 0x0000002f40407223 */ /* 0x000fc4000001083a */
[-CC-:B------:R-:W-:Y:S02]  /*19760*/  FFMA.FTZ R66, R66, R47.reuse, -R46.reuse ;  /* 0x0000002f42427223 */ /* 0x180fe4000001082e */
[-CC-:B------:R-:W-:Y:S02]  /*19770*/  FFMA.FTZ R132, R133, R47.reuse, -R46.reuse ;  /* 0x0000002f85847223 */ /* 0x180fe4000001082e */
[--C-:B------:R-:W-:Y:S01]  /*19780*/  FFMA.FTZ R133, R138, R47, -R46.reuse ;  /* 0x0000002f8a857223 */ /* 0x100fe2000001082e */
[----:B------:R-:W2:Y:S01]  /*19790*/  MUFU.EX2 R35, R35 ;  /* 0x0000002300237308 */ /* 0x000ea20000000800 */
[----:B-1----:R-:W-:Y:S01]  /*197a0*/  F2FP.BF16.PACK_AB R7, R0, R33 ;  /* 0x000000210007723e */ /* 0x002fe200000010ff */
[-CC-:B------:R-:W-:Y:S02]  /*197b0*/  FFMA.FTZ R138, R145, R47.reuse, -R46.reuse ;  /* 0x0000002f918a7223 */ /* 0x180fe4000001082e */
[-CC-:B------:R-:W-:Y:S02]  /*197c0*/  FFMA.FTZ R145, R51, R47.reuse, -R46.reuse ;  /* 0x0000002f33917223 */ /* 0x180fe4000001082e */
[----:B------:R-:W-:-:S02]  /*197d0*/  FFMA.FTZ R152, R50, R47, -R46 ;  /* 0x0000002f32987223 */ /* 0x000fc4000001082e */
[----:B------:R-:W-:Y:S01]  /*197e0*/  MUFU.EX2 R34, R34 ;  /* 0x0000002200227308 */ /* 0x000fe20000000800 */
[-CC-:B------:R-:W-:Y:S02]  /*197f0*/  FFMA.FTZ R157, R48, R47.reuse, -R46.reuse ;  /* 0x0000002f309d7223 */ /* 0x180fe4000001082e */
[-C--:B------:R-:W-:Y:S02]  /*19800*/  FFMA.FTZ R158, R49, R47.reuse, -R46 ;  /* 0x0000002f319e7223 */ /* 0x080fe4000001082e */
[-CC-:B------:R-:W-:Y:S01]  /*19810*/  FFMA.FTZ R139, R139, R47.reuse, -R58.reuse ;  /* 0x0000002f8b8b7223 */ /* 0x180fe2000001083a */
[----:B------:R-:W-:Y:S01]  /*19820*/  LDSM.16.MT88.4 R48, [R213+0x11000] ;  /* 0x01100000d530783b */ /* 0x000fe20000004200 */
[-CC-:B------:R-:W-:Y:S01]  /*19830*/  FFMA.FTZ R140, R140, R47.reuse, -R58.reuse ;  /* 0x0000002f8c8c7223 */ /* 0x180fe2000001083a */
[----:B------:R-:W1:Y:S01]  /*19840*/  MUFU.EX2 R3, R3 ;  /* 0x0000000300037308 */ /* 0x000e620000000800 */
[----:B--2---:R-:W-:Y:S01]  /*19850*/  F2FP.BF16.PACK_AB R4, R35, R40 ;  /* 0x000000282304723e */ /* 0x004fe200000010ff */
[----:B------:R-:W-:-:S02]  /*19860*/  FFMA.FTZ R141, R141, R47, -R58 ;  /* 0x0000002f8d8d7223 */ /* 0x000fc4000001083a */
[-CC-:B------:R-:W-:Y:S02]  /*19870*/  FFMA.FTZ R144, R144, R47.reuse, -R58.reuse ;  /* 0x0000002f90907223 */ /* 0x180fe4000001083a */
[-CC-:B------:R-:W-:Y:S02]  /*19880*/  FFMA.FTZ R165, R164, R47.reuse, -R58.reuse ;  /* 0x0000002fa4a57223 */ /* 0x180fe4000001083a */
[----:B------:R-:W2:Y:S01]  /*19890*/  MUFU.EX2 R43, R43 ;  /* 0x0000002b002b7308 */ /* 0x000ea20000000800 */
[-CC-:B------:R-:W-:Y:S02]  /*198a0*/  FFMA.FTZ R160, R160, R47.reuse, -R58.reuse ;  /* 0x0000002fa0a07223 */ /* 0x180fe4000001083a */
[-CC-:B------:R-:W-:Y:S02]  /*198b0*/  FFMA.FTZ R164, R192, R47.reuse, -R58.reuse ;  /* 0x0000002fc0a47223 */ /* 0x180fe4000001083a */
[-C--:B------:R-:W-:Y:S02]  /*198c0*/  FFMA.FTZ R167, R167, R47.reuse, -R58 ;  /* 0x0000002fa7a77223 */ /* 0x080fe4000001083a */
[-CC-:B------:R-:W-:Y:S01]  /*198d0*/  FFMA.FTZ R171, R171, R47.reuse, -R46.reuse ;  /* 0x0000002fabab7223 */ /* 0x180fe2000001082e */
[----:B------:R-:W3:Y:S01]  /*198e0*/  MUFU.EX2 R44, R44 ;  /* 0x0000002c002c7308 */ /* 0x000ee20000000800 */
[----:B-1----:R-:W-:Y:S01]  /*198f0*/  F2FP.BF16.PACK_AB R6, R3, R34 ;  /* 0x000000220306723e */ /* 0x002fe200000010ff */
[----:B------:R-:W-:-:S02]  /*19900*/  FFMA.FTZ R172, R189, R47, -R46 ;  /* 0x0000002fbdac7223 */ /* 0x000fc4000001082e */
[-CC-:B------:R-:W-:Y:S02]  /*19910*/  FFMA.FTZ R173, R190, R47.reuse, -R46.reuse ;  /* 0x0000002fbead7223 */ /* 0x180fe4000001082e */
[----:B------:R-:W-:Y:S02]  /*19920*/  FFMA.FTZ R174, R191, R47, -R46 ;  /* 0x0000002fbfae7223 */ /* 0x000fe4000001082e */
[-C--:B--2---:R-:W-:Y:S01]  /*19930*/  FMUL.FTZ R130, R130, R43.reuse ;  /* 0x0000002b82827220 */ /* 0x084fe20000410000 */
[----:B------:R-:W-:Y:S01]  /*19940*/  MUFU.EX2 R53, R53 ;  /* 0x0000003500357308 */ /* 0x000fe20000000800 */
[-C--:B------:R-:W-:Y:S02]  /*19950*/  FMUL.FTZ R131, R131, R43.reuse ;  /* 0x0000002b83837220 */ /* 0x080fe40000410000 */
[-C--:B------:R-:W-:Y:S02]  /*19960*/  FMUL.FTZ R126, R126, R43.reuse ;  /* 0x0000002b7e7e7220 */ /* 0x080fe40000410000 */
[----:B------:R-:W-:-:S02]  /*19970*/  FMUL.FTZ R127, R127, R43 ;  /* 0x0000002b7f7f7220 */ /* 0x000fc40000410000 */
[-C--:B---3--:R-:W-:Y:S01]  /*19980*/  FMUL.FTZ R128, R128, R44.reuse ;  /* 0x0000002c80807220 */ /* 0x088fe20000410000 */
[----:B------:R-:W-:Y:S01]  /*19990*/  MUFU.EX2 R60, R60 ;  /* 0x0000003c003c7308 */ /* 0x000fe20000000800 */
        /* <DEDUP_REMOVED lines=20> */
[----:B------:R-:W2:Y:S01]  /*19ae0*/  MUFU.EX2 R67, R67 ;  /* 0x0000004300437308 */ /* 0x000ea20000000800 */
        /* <DEDUP_REMOVED lines=8> */
[-C--:B------:R-:W-:Y:S01]  /*19b70*/  FMUL.FTZ R86, R86, R43.reuse ;  /* 0x0000002b56567220 */ /* 0x080fe20000410000 */
[C---:B------:R-:W-:Y:S01]  /*19b80*/  HMMA.16816.F32.BF16 R76, R4.reuse, R16, R76 ;  /* 0x00000010044c723c */ /* 0x040fe2000004184c */
[-C--:B------:R-:W-:Y:S02]  /*19b90*/  FMUL.FTZ R87, R87, R43.reuse ;  /* 0x0000002b57577220 */ /* 0x080fe40000410000 */
[-C--:B------:R-:W-:Y:S01]  /*19ba0*/  FMUL.FTZ R84, R84, R44.reuse ;  /* 0x0000002c54547220 */ /* 0x080fe20000410000 */
[----:B------:R-:W4:Y:S01]  /*19bb0*/  MUFU.EX2 R64, R64 ;  /* 0x0000004000407308 */ /* 0x000f220000000800 */
[-C--:B------:R-:W-:Y:S02]  /*19bc0*/  FMUL.FTZ R85, R85, R44.reuse ;  /* 0x0000002c55557220 */ /* 0x080fe40000410000 */
[-C--:B------:R-:W-:Y:S01]  /*19bd0*/  FMUL.FTZ R90, R90, R43.reuse ;  /* 0x0000002b5a5a7220 */ /* 0x080fe20000410000 */
[----:B------:R-:W-:Y:S01]  /*19be0*/  HMMA.16816.F32.BF16 R80, R4, R18, R80 ;  /* 0x000000120450723c */ /* 0x000fe20000041850 */
[----:B------:R-:W-:Y:S01]  /*19bf0*/  FMUL.FTZ R91, R91, R43 ;  /* 0x0000002b5b5b7220 */ /* 0x000fe20000410000 */
[----:B------:R-:W5:Y:S01]  /*19c00*/  LDSM.16.MT88.4 R16, [R214+0x10000] ;  /* 0x01000000d610783b */ /* 0x000f620000004200 */
[-C--:B------:R-:W-:Y:S01]  /*19c10*/  FMUL.FTZ R88, R88, R44.reuse ;  /* 0x0000002c58587220 */ /* 0x080fe20000410000 */
[----:B------:R-:W2:Y:S01]  /*19c20*/  MUFU.EX2 R66, R66 ;  /* 0x0000004200427308 */ /* 0x000ea20000000800 */
        /* <DEDUP_REMOVED lines=36> */
[----:B------:R-:W4:Y:S01]  /*19e70*/  LDSM.16.MT88.4 R16, [R213+0xc800] ;  /* 0x00c80000d510783b */ /* 0x000f220000004200 */
[-C--:B------:R-:W-:Y:S01]  /*19e80*/  FMUL.FTZ R108, R108, R44.reuse ;  /* 0x0000002c6c6c7220 */ /* 0x080fe20000410000 */
[----:B------:R-:W-:Y:S01]  /*19e90*/  MUFU.EX2 R141, R141 ;  /* 0x0000008d008d7308 */ /* 0x000fe20000000800 */
[----:B------:R-:W-:Y:S02]  /*19ea0*/  FMUL.FTZ R109, R109, R44 ;  /* 0x0000002c6d6d7220 */ /* 0x000fe40000410000 */
[-C--:B------:R-:W-:Y:S01]  /*19eb0*/  FMUL.FTZ R118, R118, R43.reuse ;  /* 0x0000002b76767220 */ /* 0x080fe20000410000 */
[----:B-1----:R-:W-:Y:S01]  /*19ec0*/  HMMA.16816.F32.BF16 R104, R4, R12, R104 ;  /* 0x0000000c0468723c */ /* 0x002fe20000041868 */
[----:B------:R-:W-:-:S02]  /*19ed0*/  FMUL.FTZ R119, R119, R43 ;  /* 0x0000002b77777220 */ /* 0x000fc40000410000 */
[-C--:B------:R-:W-:Y:S01]  /*19ee0*/  FMUL.FTZ R116, R116, R44.reuse ;  /* 0x0000002c74747220 */ /* 0x080fe20000410000 */
[----:B------:R-:W1:Y:S01]  /*19ef0*/  MUFU.EX2 R144, R144 ;  /* 0x0000009000907308 */ /* 0x000e620000000800 */
        /* <DEDUP_REMOVED lines=9> */
[-CC-:B------:R-:W-:Y:S02]  /*19f90*/  FFMA.FTZ R175, R188, R47.reuse, -R58.reuse ;  /* 0x0000002fbcaf7223 */ /* 0x180fe4000001083a */
[-CC-:B------:R-:W-:Y:S02]  /*19fa0*/  FFMA.FTZ R170, R170, R47.reuse, -R58.reuse ;  /* 0x0000002faaaa7223 */ /* 0x180fe4000001083a */
[----:B------:R-:W-:Y:S01]  /*19fb0*/  MUFU.EX2 R152, R152 ;  /* 0x0000009800987308 */ /* 0x000fe20000000800 */
[-C--:B------:R-:W-:Y:S02]  /*19fc0*/  FFMA.FTZ R168, R168, R47.reuse, -R58 ;  /* 0x0000002fa8a87223 */ /* 0x080fe4000001083a */
[----:B------:R-:W-:Y:S01]  /*19fd0*/  HMMA.16816.F32.BF16 R112, R4, R10, R112 ;  /* 0x0000000a0470723c */ /* 0x000fe20000041870 */
[----:B------:R-:W3:Y:S01]  /*19fe0*/  LDSM.16.MT88.4 R8, [R216+0x10800] ;  /* 0x01080000d808783b */ /* 0x000ee20000004200 */
[----:B------:R-:W-:-:S02]  /*19ff0*/  FFMA.FTZ R169, R169, R47, -R46 ;  /* 0x0000002fa9a97223 */ /* 0x000fc4000001082e */
[-CC-:B------:R-:W-:Y:S01]  /*1a000*/  FFMA.FTZ R159, R159, R47.reuse, -R58.reuse ;  /* 0x0000002f9f9f7223 */ /* 0x180fe2000001083a */
[----:B------:R-:W-:Y:S01]  /*1a010*/  MUFU.EX2 R157, R157 ;  /* 0x0000009d009d7308 */ /* 0x000fe20000000800 */
[-CC-:B------:R-:W-:Y:S01]  /*1a020*/  FFMA.FTZ R156, R156, R47.reuse, -R58.reuse ;  /* 0x0000002f9c9c7223 */ /* 0x180fe2000001083a */
[----:B--2---:R-:W-:Y:S01]  /*1a030*/  F2FP.BF16.PACK_AB R4, R67, R62 ;  /* 0x0000003e4304723e */ /* 0x004fe200000010ff */
[--C-:B------:R-:W-:Y:S01]  /*1a040*/  FFMA.FTZ R155, R155, R47, -R58.reuse ;  /* 0x0000002f9b9b7223 */ /* 0x100fe2000001083a */
[----:B------:R-:W-:Y:S01]  /*1a050*/  F2FP.BF16.PACK_AB R5, R60, R53 ;  /* 0x000000353c05723e */ /* 0x000fe200000010ff */
[----:B------:R-:W-:Y:S01]  /*1a060*/  FFMA.FTZ R154, R154, R47, -R58 ;  /* 0x0000002f9a9a7223 */ /* 0x000fe2000001083a */
[----:B----4-:R-:W-:Y:S01]  /*1a070*/  F2FP.BF16.PACK_AB R6, R64, R65 ;  /* 0x000000414006723e */ /* 0x010fe200000010ff */
[--C-:B------:R-:W-:Y:S01]  /*1a080*/  FFMA.FTZ R153, R153, R47, -R46.reuse ;  /* 0x0000002f99997223 */ /* 0x100fe2000001082e */
[----:B------:R-:W-:Y:S01]  /*1a090*/  F2FP.BF16.PACK_AB R7, R66, R57 ;  /* 0x000000394207723e */ /* 0x000fe200000010ff */
[----:B------:R-:W-:Y:S01]  /*1a0a0*/  MUFU.EX2 R158, R158 ;  /* 0x0000009e009e7308 */ /* 0x000fe20000000800 */
[----:B------:R-:W-:-:S02]  /*1a0b0*/  FFMA.FTZ R151, R151, R47, -R46 ;  /* 0x0000002f97977223 */ /* 0x000fc4000001082e */
[-CC-:B------:R-:W-:Y:S02]  /*1a0c0*/  FFMA.FTZ R150, R150, R47.reuse, -R46.reuse ;  /* 0x0000002f96967223 */ /* 0x180fe4000001082e */
[-C--:B------:R-:W-:Y:S01]  /*1a0d0*/  FFMA.FTZ R149, R149, R47.reuse, -R46 ;  /* 0x0000002f95957223 */ /* 0x080fe2000001082e */
[C---:B------:R-:W-:Y:S01]  /*1a0e0*/  HMMA.16816.F32.BF16 R68, R4.reuse, R20, R68 ;  /* 0x000000140444723c */ /* 0x040fe20000041844 */
[-CC-:B------:R-:W-:Y:S01]  /*1a0f0*/  FFMA.FTZ R148, R148, R47.reuse, -R58.reuse ;  /* 0x0000002f94947223 */ /* 0x180fe2000001083a */
[----:B------:R-:W-:Y:S01]  /*1a100*/  MUFU.EX2 R160, R160 ;  /* 0x000000a000a07308 */ /* 0x000fe20000000800 */
[-CC-:B------:R-:W-:Y:S02]  /*1a110*/  FFMA.FTZ R147, R147, R47.reuse, -R58.reuse ;  /* 0x0000002f93937223 */ /* 0x180fe4000001083a */
[-C--:B------:R-:W-:Y:S02]  /*1a120*/  FFMA.FTZ R146, R146, R47.reuse, -R58 ;  /* 0x0000002f92927223 */ /* 0x080fe4000001083a */
[----:B------:R-:W-:Y:S01]  /*1a130*/  FFMA.FTZ R143, R143, R47, -R46 ;  /* 0x0000002f8f8f7223 */ /* 0x000fe2000001082e */
[----:B------:R-:W-:Y:S01]  /*1a140*/  HMMA.16816.F32.BF16 R72, R4, R22, R72 ;  /* 0x000000160448723c */ /* 0x000fe20000041848 */
[----:B------:R-:W2:Y:S01]  /*1a150*/  LDSM.16.MT88.4 R20, [R212+0x10800] ;  /* 0x01080000d414783b */ /* 0x000ea20000004200 */
[----:B------:R-:W4:Y:S01]  /*1a160*/  MUFU.EX2 R165, R165 ;  /* 0x000000a500a57308 */ /* 0x000f220000000800 */
[----:B------:R-:W-:-:S02]  /*1a170*/  FFMA.FTZ R43, R245, R43, R32 ;  /* 0x0000002bf52b7223 */ /* 0x000fc40000010020 */
[----:B------:R-:W-:Y:S02]  /*1a180*/  FFMA.FTZ R40, R243, R44, R40 ;  /* 0x0000002cf3287223 */ /* 0x000fe40000010028 */
[----:B------:R-:W-:Y:S01]  /*1a190*/  FADD.FTZ R2, R2, R43 ;  /* 0x0000002b02027221 */ /* 0x000fe20000010000 */
[C---:B------:R-:W-:Y:S01]  /*1a1a0*/  HMMA.16816.F32.BF16 R76, R4.reuse, R16, R76 ;  /* 0x00000010044c723c */ /* 0x040fe2000004184c */
[----:B------:R-:W-:Y:S01]  /*1a1b0*/  FADD.FTZ R35, R35, R40 ;  /* 0x0000002823237221 */ /* 0x000fe20000010000 */
[----:B------:R-:W-:Y:S01]  /*1a1c0*/  MUFU.EX2 R164, R164 ;  /* 0x000000a400a47308 */ /* 0x000fe20000000800 */
[----:B------:R-:W-:Y:S02]  /*1a1d0*/  FADD.FTZ R33, R33, R2 ;  /* 0x0000000221217221 */ /* 0x000fe40000010000 */
[----:B------:R-:W-:Y:S02]  /*1a1e0*/  FADD.FTZ R34, R34, R35 ;  /* 0x0000002322227221 */ /* 0x000fe40000010000 */
[----:B------:R-:W-:Y:S01]  /*1a1f0*/  FADD.FTZ R0, R0, R33 ;  /* 0x0000002100007221 */ /* 0x000fe20000010000 */
[----:B------:R-:W-:Y:S01]  /*1a200*/  HMMA.16816.F32.BF16 R80, R4, R18, R80 ;  /* 0x000000120450723c */ /* 0x000fe20000041850 */
[----:B------:R-:W2:Y:S01]  /*1a210*/  LDSM.16.MT88.4 R16, [R214+0xd000] ;  /* 0x00d00000d610783b */ /* 0x000ea20000004200 */
[----:B------:R-:W2:Y:S01]  /*1a220*/  MUFU.EX2 R167, R167 ;  /* 0x000000a700a77308 */ /* 0x000ea20000000800 */
        /* <DEDUP_REMOVED lines=15> */
[----:B------:R-:W-:Y:S06]  /*1a320*/  MUFU.EX2 R173, R173 ;  /* 0x000000ad00ad7308 */ /* 0x000fec0000000800 */
[C---:B------:R-:W-:Y:S01]  /*1a330*/  HMMA.16816.F32.BF16 R96, R4.reuse, R10, R96 ;  /* 0x0000000a0460723c */ /* 0x040fe20000041860 */
[----:B------:R-:W3:Y:S01]  /*1a340*/  LDSM.16.MT88.4 R8, [R212+0xd000] ;  /* 0x00d00000d408783b */ /* 0x000ee20000004200 */
[----:B------:R-:W-:Y:S06]  /*1a350*/  MUFU.EX2 R174, R174 ;  /* 0x000000ae00ae7308 */ /* 0x000fec0000000800 */
[C---:B------:R-:W-:Y:S02]  /*1a360*/  HMMA.16816.F32.BF16 R100, R4.reuse, R36, R100 ;  /* 0x000000240464723c */ /* 0x040fe40000041864 */
[----:B------:R-:W1:Y:S06]  /*1a370*/  MUFU.EX2 R175, R175 ;  /* 0x000000af00af7308 */ /* 0x000e6c0000000800 */
        /* <DEDUP_REMOVED lines=26> */
[----:B------:R-:W-:Y:S01]  /*1a520*/  FADD.FTZ R133, R133, R132 ;  /* 0x0000008485857221 */ /* 0x000fe20000010000 */
[----:B------:R-:W-:Y:S01]  /*1a530*/  MOV R132, R42 ;  /* 0x0000002a00847202 */ /* 0x000fe20000000f00 */
[----:B------:R-:W-:Y:S01]  /*1a540*/  MUFU.EX2 R150, R150 ;  /* 0x0000009600967308 */ /* 0x000fe20000000800 */
        /* <DEDUP_REMOVED lines=8> */
[----:B------:R-:W-:Y:S02]  /*1a5d0*/  MUFU.EX2 R148, R148 ;  /* 0x0000009400947308 */ /* 0x000fe40000000800 */
[C---:B-1----:R-:W-:Y:S06]  /*1a5e0*/  HMMA.16816.F32.BF16 R76, R4.reuse, R12, R76 ;  /* 0x0000000c044c723c */ /* 0x042fec000004184c */
[----:B------:R-:W-:Y:S02]  /*1a5f0*/  MUFU.EX2 R147, R147 ;  /* 0x0000009300937308 */ /* 0x000fe40000000800 */
[C---:B------:R-:W-:Y:S01]  /*1a600*/  HMMA.16816.F32.BF16 R80, R4.reuse, R14, R80 ;  /* 0x0000000e0450723c */ /* 0x040fe20000041850 */
[----:B------:R-:W1:Y:S05]  /*1a610*/  LDSM.16.MT88.4 R12, [R213+0xd800] ;  /* 0x00d80000d50c783b */ /* 0x000e6a0000004200 */
[----:B------:R-:W-:Y:S02]  /*1a620*/  MUFU.EX2 R146, R146 ;  /* 0x0000009200927308 */ /* 0x000fe40000000800 */
[C---:B---3--:R-:W-:Y:S08]  /*1a630*/  HMMA.16816.F32.BF16 R84, R4.reuse, R8, R84 ;  /* 0x000000080454723c */ /* 0x048ff00000041854 */
[C---:B------:R-:W-:Y:S01]  /*1a640*/  HMMA.16816.F32.BF16 R88, R4.reuse, R10, R88 ;  /* 0x0000000a0458723c */ /* 0x040fe20000041858 */
[----:B------:R-:W3:Y:S07]  /*1a650*/  LDSM.16.MT88.4 R8, [R212+0xd800] ;  /* 0x00d80000d408783b */ /* 0x000eee0000004200 */
[C---:B------:R-:W-:Y:S08]  /*1a660*/  HMMA.16816.F32.BF16 R104, R4.reuse, R48, R104 ;  /* 0x000000300468723c */ /* 0x040ff00000041868 */
[C---:B------:R-:W-:Y:S01]  /*1a670*/  HMMA.16816.F32.BF16 R108, R4.reuse, R50, R108 ;  /* 0x00000032046c723c */ /* 0x040fe2000004186c */
[----:B------:R-:W1:Y:S07]  /*1a680*/  LDSM.16.MT88.4 R48, [R214+0x11800] ;  /* 0x01180000d630783b */ /* 0x000e6e0000004200 */
[C---:B------:R-:W-:Y:S08]  /*1a690*/  HMMA.16816.F32.BF16 R100, R4.reuse, R36, R100 ;  /* 0x000000240464723c */ /* 0x040ff00000041864 */
[C---:B------:R-:W-:Y:S08]  /*1a6a0*/  HMMA.16816.F32.BF16 R128, R4.reuse, R24, R128 ;  /* 0x000000180480723c */ /* 0x040ff00000041880 */
        /* <DEDUP_REMOVED lines=9> */
[----:B------:R-:W2:Y:S06]  /*1a740*/  LDSM.16.MT88.4 R28, [R212+0x11800] ;  /* 0x01180000d41c783b */ /* 0x000eac0000004200 */
[----:B----4-:R-:W-:Y:S01]  /*1a750*/  F2FP.BF16.PACK_AB R4, R165, R160 ;  /* 0x000000a0a504723e */ /* 0x010fe200000010ff */
        /* <DEDUP_REMOVED lines=11> */
[----:B------:R-:W-:Y:S02]  /*1a810*/  FADD.FTZ R171, R171, R158 ;  /* 0x0000009eabab7221 */ /* 0x000fe40000010000 */
[----:B------:R-:W-:-:S03]  /*1a820*/  FADD.FTZ R3, R175, R0 ;  /* 0x00000000af037221 */ /* 0x000fc60000010000 */
[----:B------:R-:W-:Y:S01]  /*1a830*/  HMMA.16816.F32.BF16 R72, R4, R18, R72 ;  /* 0x000000120448723c */ /* 0x000fe20000041848 */
[----:B------:R-:W4:Y:S01]  /*1a840*/  LDSM.16.MT88.4 R16, [R214+0xe000] ;  /* 0x00e00000d610783b */ /* 0x000f220000004200 */
[----:B------:R-:W-:-:S04]  /*1a850*/  FADD.FTZ R3, R170, R3 ;  /* 0x00000003aa037221 */ /* 0x000fc80000010000 */
[----:B------:R-:W-:Y:S02]  /*1a860*/  FADD.FTZ R0, R168, R3 ;  /* 0x00000003a8007221 */ /* 0x000fe40000010000 */
[C---:B-1----:R-:W-:Y:S08]  /*1a870*/  HMMA.16816.F32.BF16 R76, R4.reuse, R12, R76 ;  /* 0x0000000c044c723c */ /* 0x042ff0000004184c */
[C---:B------:R-:W-:Y:S01]  /*1a880*/  HMMA.16816.F32.BF16 R80, R4.reuse, R14, R80 ;  /* 0x0000000e0450723c */ /* 0x040fe20000041850 */
[----:B------:R-:W1:Y:S07]  /*1a890*/  LDSM.16.MT88.4 R12, [R213+0xe000] ;  /* 0x00e00000d50c783b */ /* 0x000e6e0000004200 */
[C---:B---3--:R-:W-:Y:S08]  /*1a8a0*/  HMMA.16816.F32.BF16 R84, R4.reuse, R8, R84 ;  /* 0x000000080454723c */ /* 0x048ff00000041854 */
[C---:B------:R-:W-:Y:S01]  /*1a8b0*/  HMMA.16816.F32.BF16 R88, R4.reuse, R10, R88 ;  /* 0x0000000a0458723c */ /* 0x040fe20000041858 */
[----:B------:R-:W3:Y:S07]  /*1a8c0*/  LDSM.16.MT88.4 R8, [R212+0xe000] ;  /* 0x00e00000d408783b */ /* 0x000eee0000004200 */
[C---:B------:R-:W-:Y:S07]  /*1a8d0*/  HMMA.16816.F32.BF16 R100, R4.reuse, R48, R100 ;  /* 0x000000300464723c */ /* 0x040fee0000041864 */
[-C--:B------:R-:W-:Y:S01]  /*1a8e0*/  FFMA.FTZ R49, R166, R47.reuse, -R58 ;  /* 0x0000002fa6317223 */ /* 0x080fe2000001083a */
[----:B------:R-:W-:Y:S01]  /*1a8f0*/  HMMA.16816.F32.BF16 R120, R4, R50, R120 ;  /* 0x000000320478723c */ /* 0x000fe20000041878 */
[----:B------:R-:W-:Y:S01]  /*1a900*/  MUFU.EX2 R51, R169 ;  /* 0x000000a900337308 */ /* 0x000fe20000000800 */
[----:B------:R-:W-:-:S02]  /*1a910*/  FFMA.FTZ R48, R163, R47, -R46 ;  /* 0x0000002fa3307223 */ /* 0x000fc4000001082e */
[----:B------:R-:W-:-:S03]  /*1a920*/  FFMA.FTZ R163, R162, R47, -R46 ;  /* 0x0000002fa2a37223 */ /* 0x000fc6000001082e */
[-C--:B------:R-:W-:Y:S01]  /*1a930*/  FFMA.FTZ R50, R161, R47.reuse, -R46 ;  /* 0x0000002fa1327223 */ /* 0x080fe2000001082e */
[----:B------:R-:W-:Y:S01]  /*1a940*/  HMMA.16816.F32.BF16 R128, R4, R24, R128 ;  /* 0x000000180480723c */ /* 0x000fe20000041880 */
[----:B------:R-:W5:Y:S01]  /*1a950*/  MUFU.EX2 R49, R49 ;  /* 0x0000003100317308 */ /* 0x000f620000000800 */
[----:B------:R-:W-:-:S06]  /*1a960*/  FFMA.FTZ R161, R142, R47, -R58 ;  /* 0x0000002f8ea17223 */ /* 0x000fcc000001083a */
[C---:B------:R-:W-:Y:S01]  /*1a970*/  HMMA.16816.F32.BF16 R124, R4.reuse, R26, R124 ;  /* 0x0000001a047c723c */ /* 0x040fe2000004187c */
[----:B------:R-:W1:Y:S01]  /*1a980*/  LDSM.16.MT88.4 R24, [R216+0xe000] ;  /* 0x00e00000d818783b */ /* 0x000e620000004200 */
[----:B------:R-:W-:Y:S06]  /*1a990*/  MUFU.EX2 R48, R48 ;  /* 0x0000003000307308 */ /* 0x000fec0000000800 */
[C---:B--2---:R-:W-:Y:S01]  /*1a9a0*/  HMMA.16816.F32.BF16 R92, R4.reuse, R20, R92 ;  /* 0x00000014045c723c */ /* 0x044fe2000004185c */
[----:B-----5:R-:W-:Y:S01]  /*1a9b0*/  FADD.FTZ R0, R49, R0 ;  /* 0x0000000031007221 */ /* 0x020fe20000010000 */
[----:B------:R-:W2:Y:S06]  /*1a9c0*/  MUFU.EX2 R163, R163 ;  /* 0x000000a300a37308 */ /* 0x000eac0000000800 */
[C---:B------:R-:W-:Y:S01]  /*1a9d0*/  HMMA.16816.F32.BF16 R96, R4.reuse, R22, R96 ;  /* 0x000000160460723c */ /* 0x040fe20000041860 */
[----:B------:R-:W5:Y:S01]  /*1a9e0*/  LDSM.16.MT88.4 R20, [R216+0x12000] ;  /* 0x01200000d814783b */ /* 0x000f620000004200 */
[----:B------:R-:W1:Y:S06]  /*1a9f0*/  MUFU.EX2 R50, R50 ;  /* 0x0000003200327308 */ /* 0x000e6c0000000800 */
[C---:B------:R-:W-:Y:S02]  /*1aa00*/  HMMA.16816.F32.BF16 R104, R4.reuse, R36, R104 ;  /* 0x000000240468723c */ /* 0x040fe40000041868 */
[----:B------:R-:W1:Y:S06]  /*1aa10*/  MUFU.EX2 R161, R161 ;  /* 0x000000a100a17308 */ /* 0x000e6c0000000800 */
[C---:B------:R-:W-:Y:S01]  /*1aa20*/  HMMA.16816.F32.BF16 R108, R4.reuse, R38, R108 ;  /* 0x00000026046c723c */ /* 0x040fe2000004186c */
[----:B------:R-:W-:Y:S07]  /*1aa30*/  LDSM.16.MT88.4 R36, [R213+0x12800] ;  /* 0x01280000d524783b */ /* 0x000fee0000004200 */
        /* <DEDUP_REMOVED lines=23> */
[C---:B-----5:R-:W-:Y:S08]  /*1abb0*/  HMMA.16816.F32.BF16 R92, R4.reuse, R20, R92 ;  /* 0x00000014045c723c */ /* 0x060ff0000004185c */
[C---:B------:R-:W-:Y:S01]  /*1abc0*/  HMMA.16816.F32.BF16 R96, R4.reuse, R22, R96 ;  /* 0x000000160460723c */ /* 0x040fe20000041860 */
[----:B------:R-:W-:Y:S07]  /*1abd0*/  LDSM.16.MT88.4 R20, [R213+0xe800] ;  /* 0x00e80000d514783b */ /* 0x000fee0000004200 */
[C---:B--2---:R-:W-:Y:S08]  /*1abe0*/  HMMA.16816.F32.BF16 R100, R4.reuse, R28, R100 ;  /* 0x0000001c0464723c */ /* 0x044ff00000041864 */
[C---:B------:R-:W-:Y:S01]  /*1abf0*/  HMMA.16816.F32.BF16 R120, R4.reuse, R30, R120 ;  /* 0x0000001e0478723c */ /* 0x040fe20000041878 */
[----:B------:R-:W-:Y:S07]  /*1ac00*/  LDSM.16.MT88.4 R28, [R216+0xf000] ;  /* 0x00f00000d81c783b */ /* 0x000fee0000004200 */
[C---:B----4-:R-:W-:Y:S08]  /*1ac10*/  HMMA.16816.F32.BF16 R104, R4.reuse, R16, R104 ;  /* 0x000000100468723c */ /* 0x050ff00000041868 */
        /* <DEDUP_REMOVED lines=35> */
[C---:B------:R-:W-:Y:S01]  /*1ae50*/  HMMA.16816.F32.BF16 R124, R4.reuse, R26, R124 ;  /* 0x0000001a047c723c */ /* 0x040fe2000004187c */
[----:B------:R-:W1:Y:S07]  /*1ae60*/  LDSM.16.MT88.4 R24, [R214+0xf000] ;  /* 0x00f00000d618783b */ /* 0x000e6e0000004200 */
[C---:B------:R-:W-:Y:S08]  /*1ae70*/  HMMA.16816.F32.BF16 R108, R4.reuse, R38, R108 ;  /* 0x00000026046c723c */ /* 0x040ff0000004186c */
        /* <DEDUP_REMOVED lines=38> */
[----:B--2---:R-:W-:Y:S01]  /*1b0e0*/  HMMA.16816.F32.BF16 R100, R4, R16, R100 ;  /* 0x000000100464723c */ /* 0x004fe20000041864 */
[----:B------:R-:W-:-:S04]  /*1b0f0*/  FFMA.FTZ R27, R55, R47, -R58 ;  /* 0x0000002f371b7223 */ /* 0x000fc8000001083a */
[----:B------:R-:W-:Y:S03]  /*1b100*/  MUFU.EX2 R25, R25 ;  /* 0x0000001900197308 */ /* 0x000fe60000000800 */
[C---:B------:R-:W-:Y:S01]  /*1b110*/  HMMA.16816.F32.BF16 R120, R4.reuse, R18, R120 ;  /* 0x000000120478723c */ /* 0x040fe20000041878 */
[----:B------:R-:W2:Y:S04]  /*1b120*/  LDSM.16.MT88.4 R16, [R214+0xf800] ;  /* 0x00f80000d610783b */ /* 0x000ea80000004200 */
        /* <DEDUP_REMOVED lines=9> */
[----:B------:R-:W2:Y:S06]  /*1b1c0*/  LDSM.16.MT88.4 R8, [R212+0xf800] ;  /* 0x00f80000d408783b */ /* 0x000eac0000004200 */
        /* <DEDUP_REMOVED lines=33> */
.L_x_2709:
[----:B------:R-:W-:-:S13]  /*1b3e0*/  ISETP.GE.AND P0, PT, R235, 0x1, PT ;  /* 0x00000001eb00780c */ /* 0x000fda0003f06270 */
[----:B------:R-:W-:Y:S05]  /*1b3f0*/  @!P0 BRA `(.L_x_2718) ;  /* 0x00003f4000008947 */ /* 0x000fea0003800000 */
[----:B------:R-:W-:Y:S01]  /*1b400*/  SHF.L.U64.HI R240, R134, 0x5, R135 ;  /* 0x0000000586f07819 */ /* 0x000fe20000010287 */
[C---:B------:R-:W-:Y:S01]  /*1b410*/  IMAD.SHL.U32 R239, R136.reuse, 0x20, RZ ;  /* 0x0000002088ef7824 */ /* 0x040fe200078e00ff */
[----:B------:R-:W-:Y:S01]  /*1b420*/  SHF.L.U64.HI R238, R136, 0x5, R137 ;  /* 0x0000000588ee7819 */ /* 0x000fe20000010289 */
[----:B------:R-:W-:Y:S01]  /*1b430*/  IMAD.SHL.U32 R241, R134, 0x20, RZ ;  /* 0x0000002086f17824 */ /* 0x000fe200078e00ff */
[----:B------:R-:W-:Y:S01]  /*1b440*/  MOV R0, R3 ;  /* 0x0000000300007202 */ /* 0x000fe20000000f00 */
[----:B------:R-:W-:Y:S02]  /*1b450*/  IMAD.MOV.U32 R135, RZ, RZ, R132 ;  /* 0x000000ffff877224 */ /* 0x000fe400078e0084 */
.L_x_2727:
        /* <DEDUP_REMOVED lines=73> */
.L_x_2720:
[----:B------:R-:W-:Y:S02]  /*1b8f0*/  ULDC.64 UR4, c[0x0][0x118] ;  /* 0x0000460000047ab9 */ /* 0x000fe40000000a00 */
[----:B------:R-:W2:Y:S02]  /*1b900*/  LD.E R10, [R2.64+0x40] ;  /* 0x00004004020a7980 */ /* 0x000ea4000c101900 */
[----:B--2---:R-:W-:Y:S04]  /*1b910*/  LEA R10, -R10, RZ, 0x7 ;  /* 0x000000ff0a0a7211 */ /* 0x004fe800078e39ff */
[----:B------:R-:W-:Y:S02]  /*1b920*/  SHF.R.S32.HI R7, RZ, 0x1f, R10 ;  /* 0x0000001fff077819 */ /* 0x000fe4000001140a */
.L_x_2721:
[----:B------:R-:W-:Y:S05]  /*1b930*/  BSYNC B0 ;  /* 0x0000000000007941 */ /* 0x000fea0003800000 */
.L_x_2719:
[C---:B------:R-:W-:Y:S01]  /*1b940*/  LEA R226, P0, R10.reuse, R226, 0x1 ;  /* 0x000000e20ae27211 */ /* 0x040fe200078008ff */
[----:B------:R-:W-:Y:S01]  /*1b950*/  ULDC.64 UR4, c[0x0][0x118] ;  /* 0x0000460000047ab9 */ /* 0x000fe20000000a00 */
[----:B------:R-:W-:Y:S02]  /*1b960*/  BSSY B1, `(.L_x_2722) ;  /* 0x0000161000017945 */ /* 0x000fe40003800000 */
[----:B------:R-:W-:Y:S02]  /*1b970*/  LEA.HI.X R227, R10, R227, R7, 0x1, P0 ;  /* 0x000000e30ae37211 */ /* 0x000fe400000f0c07 */
[-C--:B------:R-:W-:Y:S03]  /*1b980*/  IADD3 R10, P0, R226, R239.reuse, RZ ;  /* 0x000000efe20a7210 */ /* 0x080fe60007f1e0ff */
[----:B------:R-:W-:Y:S01]  /*1b990*/  @!PT LDS RZ, [RZ] ;  /* 0x00000000fffff984 */ /* 0x000fe20000000800 */
[----:B------:R-:W-:Y:S01]  /*1b9a0*/  @!PT LDS RZ, [RZ] ;  /* 0x00000000fffff984 */ /* 0x000fe20000000800 */
[----:B------:R-:W-:Y:S01]  /*1b9b0*/  @!PT LDS RZ, [RZ] ;  /* 0x00000000fffff984 */ /* 0x000fe20000000800 */
[----:B------:R1:W-:Y:S02]  /*1b9c0*/  LDGSTS.E.BYPASS.LTC128B.128 [R233+0xc000], [R226.64] ;  /* 0x0c000000e2e97fae */ /* 0x0003e4000b901d44 */
[--C-:B------:R-:W-:Y:S01]  /*1b9d0*/  IMAD.X R11, R227, 0x1, R238.reuse, P0 ;  /* 0x00000001e30b7824 */ /* 0x100fe200000e06ee */
[-C--:B------:R-:W-:Y:S02]  /*1b9e0*/  IADD3 R8, P0, R10, R239.reuse, RZ ;  /* 0x000000ef0a087210 */ /* 0x080fe40007f1e0ff */
[----:B------:R1:W-:Y:S03]  /*1b9f0*/  LDGSTS.E.BYPASS.LTC128B.128 [R233+0x10000], [R226.64+0x80] ;  /* 0x10000080e2e97fae */ /* 0x0003e6000b901d44 */
[--C-:B------:R-:W-:Y:S01]  /*1ba00*/  IMAD.X R9, R11, 0x1, R238.reuse, P0 ;  /* 0x000000010b097824 */ /* 0x100fe200000e06ee */
[-C--:B------:R-:W-:Y:S01]  /*1ba10*/  IADD3 R14, P0, R8, R239.reuse, RZ ;  /* 0x000000ef080e7210 */ /* 0x080fe20007f1e0ff */
[----:B------:R2:W-:Y:S04]  /*1ba20*/  LDGSTS.E.BYPASS.LTC128B.128 [R233+0xc800], [R10.64] ;  /* 0x0c8000000ae97fae */ /* 0x0005e8000b901d44 */
[--C-:B------:R-:W-:Y:S01]  /*1ba30*/  IMAD.X R15, R9, 0x1, R238.reuse, P0 ;  /* 0x00000001090f7824 */ /* 0x100fe200000e06ee */
[----:B------:R2:W-:Y:S01]  /*1ba40*/  LDGSTS.E.BYPASS.LTC128B.128 [R233+0x10800], [R10.64+0x80] ;  /* 0x108000800ae97fae */ /* 0x0005e2000b901d44 */
[-C--:B------:R-:W-:Y:S04]  /*1ba50*/  IADD3 R6, P0, R14, R239.reuse, RZ ;  /* 0x000000ef0e067210 */ /* 0x080fe80007f1e0ff */
[----:B------:R2:W-:Y:S01]  /*1ba60*/  LDGSTS.E.BYPASS.LTC128B.128 [R233+0xd000], [R8.64] ;  /* 0x0d00000008e97fae */ /* 0x0005e2000b901d44 */
[--C-:B------:R-:W-:Y:S01]  /*1ba70*/  IMAD.X R7, R15, 0x1, R238.reuse, P0 ;  /* 0x000000010f077824 */ /* 0x100fe200000e06ee */
[-C--:B------:R-:W-:Y:S03]  /*1ba80*/  IADD3 R4, P0, R6, R239.reuse, RZ ;  /* 0x000000ef06047210 */ /* 0x080fe60007f1e0ff */
[----:B------:R2:W-:Y:S02]  /*1ba90*/  LDGSTS.E.BYPASS.LTC128B.128 [R233+0x11000], [R8.64+0x80] ;  /* 0x1100008008e97fae */ /* 0x0005e4000b901d44 */
[--C-:B------:R-:W-:Y:S01]  /*1baa0*/  IMAD.X R5, R7, 0x1, R238.reuse, P0 ;  /* 0x0000000107057824 */ /* 0x100fe200000e06ee */
[-C--:B------:R-:W-:Y:S02]  /*1bab0*/  IADD3 R12, P0, R4, R239.reuse, RZ ;  /* 0x000000ef040c7210 */ /* 0x080fe40007f1e0ff */
[----:B------:R3:W-:Y:S03]  /*1bac0*/  LDGSTS.E.BYPASS.LTC128B.128 [R233+0xd800], [R14.64] ;  /* 0x0d8000000ee97fae */ /* 0x0007e6000b901d44 */
[--C-:B------:R-:W-:Y:S01]  /*1bad0*/  IMAD.X R13, R5, 0x1, R238.reuse, P0 ;  /* 0x00000001050d7824 */ /* 0x100fe200000e06ee */
[----:B------:R-:W-:Y:S01]  /*1bae0*/  IADD3 R20, P0, R12, R239, RZ ;  /* 0x000000ef0c147210 */ /* 0x000fe20007f1e0ff */
[----:B------:R3:W-:Y:S04]  /*1baf0*/  LDGSTS.E.BYPASS.LTC128B.128 [R233+0x11800], [R14.64+0x80] ;  /* 0x118000800ee97fae */ /* 0x0007e8000b901d44 */
[----:B------:R-:W-:Y:S01]  /*1bb00*/  IMAD.X R21, R13, 0x1, R238, P0 ;  /* 0x000000010d157824 */ /* 0x000fe200000e06ee */
[----:B------:R4:W-:Y:S01]  /*1bb10*/  LDGSTS.E.BYPASS.LTC128B.128 [R233+0xe000], [R6.64] ;  /* 0x0e00000006e97fae */ /* 0x0009e2000b901d44 */
[----:B------:R-:W-:Y:S04]  /*1bb20*/  ISETP.GE.AND P0, PT, R235, 0x2, PT ;  /* 0x00000002eb00780c */ /* 0x000fe80003f06270 */
        /* <DEDUP_REMOVED lines=8> */
[----:B--2---:R-:W4:Y:S05]  /*1bbb0*/  LDSM.16.M88.4 R8, [R221+0x4000] ;  /* 0x00400000dd08783b */ /* 0x004f2a0000000200 */
[----:B------:R-:W3:Y:S05]  /*1bbc0*/  LDSM.16.M88.4 R16, [R221+0x4800] ;  /* 0x00480000dd10783b */ /* 0x000eea0000000200 */
[----:B------:R-:W5:Y:S05]  /*1bbd0*/  LDSM.16.M88.4 R24, [R221+0x5000] ;  /* 0x00500000dd18783b */ /* 0x000f6a0000000200 */
[----:B------:R-:W0:Y:S05]  /*1bbe0*/  LDGDEPBAR ;  /* 0x00000000000079af */ /* 0x000e2a0000000000 */
[----:B------:R-:W2:Y:S05]  /*1bbf0*/  LDSM.16.M88.4 R32, [R221+0x5800] ;  /* 0x00580000dd20783b */ /* 0x000eaa0000000200 */
[----:B------:R-:W1:Y:S05]  /*1bc00*/  LDSM.16.M88.4 R40, [R221+0x6000] ;  /* 0x00600000dd28783b */ /* 0x000e6a0000000200 */
[----:B------:R-:W1:Y:S05]  /*1bc10*/  LDSM.16.M88.4 R48, [R221+0x6800] ;  /* 0x00680000dd30783b */ /* 0x000e6a0000000200 */
[----:B------:R-:W1:Y:S01]  /*1bc20*/  LDSM.16.M88.4 R56, [R221+0x7000] ;  /* 0x00700000dd38783b */ /* 0x000e620000000200 */
[C---:B----4-:R-:W-:Y:S04]  /*1bc30*/  HMMA.16816.F32.BF16 R4, R64.reuse, R8, RZ ;  /* 0x000000084004723c */ /* 0x050fe800000418ff */
[----:B------:R-:W4:Y:S05]  /*1bc40*/  LDSM.16.M88.4 R136, [R221+0x7800] ;  /* 0x00780000dd88783b */ /* 0x000f2a0000000200 */
[----:B------:R-:W-:Y:S01]  /*1bc50*/  LDSM.16.M88.4 R140, [R220] ;  /* 0x00000000dc8c783b */ /* 0x000fe20000000200 */
[C---:B------:R-:W-:Y:S04]  /*1bc60*/  HMMA.16816.F32.BF16 R8, R64.reuse, R10, RZ ;  /* 0x0000000a4008723c */ /* 0x040fe800000418ff */
[----:B------:R-:W1:Y:S04]  /*1bc70*/  LDSM.16.M88.4 R144, [R219] ;  /* 0x00000000db90783b */ /* 0x000e680000000200 */
[C---:B---3--:R-:W-:Y:S01]  /*1bc80*/  HMMA.16816.F32.BF16 R12, R64.reuse, R16, RZ ;  /* 0x00000010400c723c */ /* 0x048fe200000418ff */
[----:B------:R-:W3:Y:S05]  /*1bc90*/  LDSM.16.M88.4 R148, [R211] ;  /* 0x00000000d394783b */ /* 0x000eea0000000200 */
[----:B------:R-:W1:Y:S02]  /*1bca0*/  LDSM.16.M88.4 R152, [R210] ;  /* 0x00000000d298783b */ /* 0x000e640000000200 */
[C---:B------:R-:W-:Y:S03]  /*1bcb0*/  HMMA.16816.F32.BF16 R16, R64.reuse, R18, RZ ;  /* 0x000000124010723c */ /* 0x040fe600000418ff */
[----:B------:R-:W3:Y:S05]  /*1bcc0*/  LDSM.16.M88.4 R156, [R209] ;  /* 0x00000000d19c783b */ /* 0x000eea0000000200 */
[C---:B-----5:R-:W-:Y:S01]  /*1bcd0*/  HMMA.16816.F32.BF16 R20, R64.reuse, R24, RZ ;  /* 0x000000184014723c */ /* 0x060fe200000418ff */
[----:B------:R-:W-:Y:S05]  /*1bce0*/  LDSM.16.M88.4 R160, [R215+0x4000] ;  /* 0x00400000d7a0783b */ /* 0x000fea0000000200 */
[----:B------:R-:W-:Y:S02]  /*1bcf0*/  LDSM.16.M88.4 R164, [R204+0x1000] ;  /* 0x00100000cca4783b */ /* 0x000fe40000000200 */
[C---:B------:R-:W-:Y:S03]  /*1bd00*/  HMMA.16816.F32.BF16 R24, R64.reuse, R26, RZ ;  /* 0x0000001a4018723c */ /* 0x040fe600000418ff */
[----:B------:R-:W-:Y:S05]  /*1bd10*/  LDSM.16.M88.4 R168, [R221+0x8000] ;  /* 0x00800000dda8783b */ /* 0x000fea0000000200 */
[C---:B--2---:R-:W-:Y:S01]  /*1bd20*/  HMMA.16816.F32.BF16 R28, R64.reuse, R32, RZ ;  /* 0x00000020401c723c */ /* 0x044fe200000418ff */
[----:B------:R-:W-:Y:S05]  /*1bd30*/  LDSM.16.M88.4 R172, [R221+0x8800] ;  /* 0x00880000ddac783b */ /* 0x000fea0000000200 */
[----:B------:R-:W-:Y:S02]  /*1bd40*/  LDSM.16.M88.4 R176, [R221+0xa000] ;  /* 0x00a00000ddb0783b */ /* 0x000fe40000000200 */
[C---:B------:R-:W-:Y:S03]  /*1bd50*/  HMMA.16816.F32.BF16 R32, R64.reuse, R34, RZ ;  /* 0x000000224020723c */ /* 0x040fe600000418ff */
[----:B------:R-:W-:Y:S05]  /*1bd60*/  LDSM.16.M88.4 R180, [R200] ;  /* 0x00000000c8b4783b */ /* 0x000fea0000000200 */
[C---:B-1----:R-:W-:Y:S01]  /*1bd70*/  HMMA.16816.F32.BF16 R36, R64.reuse, R40, RZ ;  /* 0x000000284024723c */ /* 0x042fe200000418ff */
[----:B------:R-:W-:Y:S05]  /*1bd80*/  LDSM.16.M88.4 R184, [R218+0x2000] ;  /* 0x00200000dab8783b */ /* 0x000fea0000000200 */
[----:B------:R-:W-:Y:S02]  /*1bd90*/  LDSM.16.M88.4 R188, [R215+0x8000] ;  /* 0x00800000d7bc783b */ /* 0x000fe40000000200 */
[C---:B------:R-:W-:Y:S03]  /*1bda0*/  HMMA.16816.F32.BF16 R40, R64.reuse, R42, RZ ;  /* 0x0000002a4028723c */ /* 0x040fe600000418ff */
[----:B------:R-:W-:Y:S05]  /*1bdb0*/  LDSM.16.M88.4 R192, [R204+0x7000] ;  /* 0x00700000ccc0783b */ /* 0x000fea0000000200 */
[C---:B------:R-:W-:Y:S08]  /*1bdc0*/  HMMA.16816.F32.BF16 R44, R64.reuse, R48, RZ ;  /* 0x00000030402c723c */ /* 0x040ff000000418ff */
[C---:B------:R-:W-:Y:S08]  /*1bdd0*/  HMMA.16816.F32.BF16 R48, R64.reuse, R50, RZ ;  /* 0x000000324030723c */ /* 0x040ff000000418ff */
[C---:B------:R-:W-:Y:S08]  /*1bde0*/  HMMA.16816.F32.BF16 R52, R64.reuse, R56, RZ ;  /* 0x000000384034723c */ /* 0x040ff000000418ff */
[C---:B------:R-:W-:Y:S08]  /*1bdf0*/  HMMA.16816.F32.BF16 R56, R64.reuse, R58, RZ ;  /* 0x0000003a4038723c */ /* 0x040ff000000418ff */
[C---:B----4-:R-:W-:Y:S08]  /*1be00*/  HMMA.16816.F32.BF16 R60, R64.reuse, R136, RZ ;  /* 0x00000088403c723c */ /* 0x050ff000000418ff */
[----:B------:R-:W-:Y:S01]  /*1be10*/  HMMA.16816.F32.BF16 R64, R64, R138, RZ ;  /* 0x0000008a4040723c */ /* 0x000fe200000418ff */
[----:B------:R-:W1:Y:S07]  /*1be20*/  LDSM.16.M88.4 R136, [R208] ;  /* 0x00000000d088783b */ /* 0x000e6e0000000200 */
[C---:B------:R-:W-:Y:S08]  /*1be30*/  HMMA.16816.F32.BF16 R4, R140.reuse, R144, R4 ;  /* 0x000000908c04723c */ /* 0x040ff00000041804 */
[C---:B------:R-:W-:Y:S01]  /*1be40*/  HMMA.16816.F32.BF16 R8, R140.reuse, R146, R8 ;  /* 0x000000928c08723c */ /* 0x040fe20000041808 */
[----:B------:R-:W2:Y:S07]  /*1be50*/  LDSM.16.M88.4 R144, [R207] ;  /* 0x00000000cf90783b */ /* 0x000eae0000000200 */
[C---:B---3--:R-:W-:Y:S08]  /*1be60*/  HMMA.16816.F32.BF16 R12, R140.reuse, R148, R12 ;  /* 0x000000948c0c723c */ /* 0x048ff0000004180c */
        /* <DEDUP_REMOVED lines=20> */
[----:B------:R-:W-:Y:S02]  /*1bfb0*/  LDSM.16.M88.4 R152, [R217] ;  /* 0x00000000d998783b */ /* 0x000fe40000000200 */
        /* <DEDUP_REMOVED lines=23> */
[----:B------:R-:W-:Y:S05]  /*1c130*/  LDSM.16.M88.4 R148, [R204+0x3000] ;  /* 0x00300000cc94783b */ /* 0x000fea0000000200 */
[----:B------:R-:W-:Y:S02]  /*1c140*/  LDSM.16.M88.4 R156, [R204+0x3800] ;  /* 0x00380000cc9c783b */ /* 0x000fe40000000200 */
        /* <DEDUP_REMOVED lines=23> */
[----:B------:R-:W-:Y:S05]  /*1c2c0*/  LDSM.16.M88.4 R152, [R220+0x2000] ;  /* 0x00200000dc98783b */ /* 0x000fea0000000200 */
[----:B------:R-:W1:Y:S02]  /*1c2d0*/  LDSM.16.M88.4 R156, [R203] ;  /* 0x00000000cb9c783b */ /* 0x000e640000000200 */
        /* <DEDUP_REMOVED lines=23> */
[----:B------:R-:W5:Y:S05]  /*1c450*/  LDSM.16.M88.4 R148, [R215+0x9000] ;  /* 0x00900000d794783b */ /* 0x000f6a0000000200 */
        /* <DEDUP_REMOVED lines=24> */
[----:B------:R-:W2:Y:S05]  /*1c5e0*/  LDSM.16.M88.4 R144, [R215+0xa000] ;  /* 0x00a00000d790783b */ /* 0x000eaa0000000200 */
[----:B------:R-:W4:Y:S02]  /*1c5f0*/  LDSM.16.M88.4 R152, [R215+0xa800] ;  /* 0x00a80000d798783b */ /* 0x000f240000000200 */
        /* <DEDUP_REMOVED lines=35> */
[C---:B-----5:R-:W-:Y:S08]  /*1c830*/  HMMA.16816.F32.BF16 R60, R164.reuse, R148, R60 ;  /* 0x00000094a43c723c */ /* 0x060ff0000004183c */
[----:B------:R-:W-:Y:S01]  /*1c840*/  HMMA.16816.F32.BF16 R64, R164, R150, R64 ;  /* 0x00000096a440723c */ /* 0x000fe20000041840 */
[----:B------:R-:W-:Y:S07]  /*1c850*/  @!UPT UIADD3 URZ, URZ, URZ, URZ ;  /* 0x0000003f3f3ff290 */ /* 0x000fee000fffe03f */
        /* <DEDUP_REMOVED lines=70> */
.L_x_2725:
[----:B------:R-:W-:Y:S02]  /*1ccc0*/  ULDC.64 UR4, c[0x0][0x118] ;  /* 0x0000460000047ab9 */ /* 0x000fe40000000a00 */
[----:B------:R-:W2:Y:S02]  /*1ccd0*/  LD.E R138, [R2.64+0x38] ;  /* 0x00003804028a7980 */ /* 0x000ea4000c101900 */
[----:B--2---:R-:W-:Y:S04]  /*1cce0*/  LEA R138, -R138, RZ, 0x7 ;  /* 0x000000ff8a8a7211 */ /* 0x004fe800078e39ff */
[----:B------:R-:W-:Y:S02]  /*1ccf0*/  SHF.R.S32.HI R137, RZ, 0x1f, R138 ;  /* 0x0000001fff897819 */ /* 0x000fe4000001148a */
.L_x_2726:
[----:B------:R-:W-:Y:S05]  /*1cd00*/  BSYNC B0 ;  /* 0x0000000000007941 */ /* 0x000fea0003800000 */
.L_x_2724:
[C---:B------:R-:W-:Y:S01]  /*1cd10*/  LEA R224, P0, R138.reuse, R224, 0x1 ;  /* 0x000000e08ae07211 */ /* 0x040fe200078008ff */
[----:B------:R-:W-:Y:S03]  /*1cd20*/  ULDC.64 UR4, c[0x0][0x118] ;  /* 0x0000460000047ab9 */ /* 0x000fe60000000a00 */
[----:B------:R-:W-:Y:S02]  /*1cd30*/  LEA.HI.X R223, R138, R223, R137, 0x1, P0 ;  /* 0x000000df8adf7211 */ /* 0x000fe400000f0c89 */
[-C--:B------:R-:W-:Y:S03]  /*1cd40*/  IADD3 R144, P0, R224, R241.reuse, RZ ;  /* 0x000000f1e0907210 */ /* 0x080fe60007f1e0ff */
[----:B------:R-:W-:Y:S02]  /*1cd50*/  IMAD.MOV.U32 R225, RZ, RZ, R223 ;  /* 0x000000ffffe17224 */ /* 0x000fe400078e00df */
[--C-:B------:R-:W-:Y:S01]  /*1cd60*/  IMAD.X R145, R223, 0x1, R240.reuse, P0 ;  /* 0x00000001df917824 */ /* 0x100fe200000e06f0 */
[-C--:B------:R-:W-:Y:S02]  /*1cd70*/  IADD3 R142, P0, R144, R241.reuse, RZ ;  /* 0x000000f1908e7210 */ /* 0x080fe40007f1e0ff */
[----:B------:R-:W-:Y:S01]  /*1cd80*/  @!PT LDS RZ, [RZ] ;  /* 0x00000000fffff984 */ /* 0x000fe20000000800 */
[----:B------:R-:W-:Y:S01]  /*1cd90*/  @!PT LDS RZ, [RZ] ;  /* 0x00000000fffff984 */ /* 0x000fe20000000800 */
[----:B------:R-:W-:Y:S01]  /*1cda0*/  @!PT LDS RZ, [RZ] ;  /* 0x00000000fffff984 */ /* 0x000fe20000000800 */
[----:B------:R1:W-:Y:S03]  /*1cdb0*/  LDGSTS.E.BYPASS.LTC128B.128 [R233+0x4000], [R224.64] ;  /* 0x04000000e0e97fae */ /* 0x0003e6000b901d44 */
[--C-:B------:R-:W-:Y:S01]  /*1cdc0*/  IMAD.X R143, R145, 0x1, R240.reuse, P0 ;  /* 0x00000001918f7824 */ /* 0x100fe200000e06f0 */
[----:B------:R1:W-:Y:S01]  /*1cdd0*/  LDGSTS.E.BYPASS.LTC128B.128 [R233+0x8000], [R224.64+0x80] ;  /* 0x08000080e0e97fae */ /* 0x0003e2000b901d44 */
[-C--:B------:R-:W-:Y:S03]  /*1cde0*/  IADD3 R140, P0, R142, R241.reuse, RZ ;  /* 0x000000f18e8c7210 */ /* 0x080fe60007f1e0ff */
[----:B------:R1:W-:Y:S02]  /*1cdf0*/  LDGSTS.E.BYPASS.LTC128B.128 [R233+0x4800], [R144.64] ;  /* 0x0480000090e97fae */ /* 0x0003e4000b901d44 */
[--C-:B------:R-:W-:Y:S01]  /*1ce00*/  IMAD.X R141, R143, 0x1, R240.reuse, P0 ;  /* 0x000000018f8d7824 */ /* 0x100fe200000e06f0 */
[-C--:B------:R-:W-:Y:S01]  /*1ce10*/  IADD3 R138, P0, R140, R241.reuse, RZ ;  /* 0x000000f18c8a7210 */ /* 0x080fe20007f1e0ff */
[----:B------:R1:W-:Y:S04]  /*1ce20*/  LDGSTS.E.BYPASS.LTC128B.128 [R233+0x8800], [R144.64+0x80] ;  /* 0x0880008090e97fae */ /* 0x0003e8000b901d44 */
[----:B------:R1:W-:Y:S01]  /*1ce30*/  LDGSTS.E.BYPASS.LTC128B.128 [R233+0x5000], [R142.64] ;  /* 0x050000008ee97fae */ /* 0x0003e2000b901d44 */
[--C-:B------:R-:W-:Y:S01]  /*1ce40*/  IMAD.X R139, R141, 0x1, R240.reuse, P0 ;  /* 0x000000018d8b7824 */ /* 0x100fe200000e06f0 */
[-C--:B------:R-:W-:Y:S02]  /*1ce50*/  IADD3 R136, P0, R138, R241.reuse, RZ ;  /* 0x000000f18a887210 */ /* 0x080fe40007f1e0ff */
[----:B------:R1:W-:Y:S03]  /*1ce60*/  LDGSTS.E.BYPASS.LTC128B.128 [R233+0x9000], [R142.64+0x80] ;  /* 0x090000808ee97fae */ /* 0x0003e6000b901d44 */
[--C-:B------:R-:W-:Y:S01]  /*1ce70*/  IMAD.X R137, R139, 0x1, R240.reuse, P0 ;  /* 0x000000018b897824 */ /* 0x100fe200000e06f0 */
[----:B------:R1:W-:Y:S01]  /*1ce80*/  LDGSTS.E.BYPASS.LTC128B.128 [R233+0x5800], [R140.64] ;  /* 0x058000008ce97fae */ /* 0x0003e2000b901d44 */
[-C--:B------:R-:W-:Y:S03]  /*1ce90*/  IADD3 R132, P0, R136, R241.reuse, RZ ;  /* 0x000000f188847210 */ /* 0x080fe60007f1e0ff */
[----:B------:R1:W-:Y:S02]  /*1cea0*/  LDGSTS.E.BYPASS.LTC128B.128 [R233+0x9800], [R140.64+0x80] ;  /* 0x098000808ce97fae */ /* 0x0003e4000b901d44 */
[--C-:B------:R-:W-:Y:S01]  /*1ceb0*/  IMAD.X R133, R137, 0x1, R240.reuse, P0 ;  /* 0x0000000189857824 */ /* 0x100fe200000e06f0 */
[----:B------:R-:W-:Y:S01]  /*1cec0*/  IADD3 R146, P0, R132, R241, RZ ;  /* 0x000000f184927210 */ /* 0x000fe20007f1e0ff */
[----:B------:R1:W-:Y:S04]  /*1ced0*/  LDGSTS.E.BYPASS.LTC128B.128 [R233+0x6000], [R138.64] ;  /* 0x060000008ae97fae */ /* 0x0003e8000b901d44 */
[----:B------:R1:W-:Y:S01]  /*1cee0*/  LDGSTS.E.BYPASS.LTC128B.128 [R233+0xa000], [R138.64+0x80] ;  /* 0x0a0000808ae97fae */ /* 0x0003e2000b901d44 */
[----:B------:R-:W-:Y:S03]  /*1cef0*/  IMAD.X R147, R133, 0x1, R240, P0 ;  /* 0x0000000185937824 */ /* 0x000fe600000e06f0 */
[----:B------:R1:W-:Y:S04]  /*1cf00*/  LDGSTS.E.BYPASS.LTC128B.128 [R233+0x6800], [R136.64] ;  /* 0x0680000088e97fae */ /* 0x0003e8000b901d44 */
[----:B------:R1:W-:Y:S04]  /*1cf10*/  LDGSTS.E.BYPASS.LTC128B.128 [R233+0xa800], [R136.64+0x80] ;  /* 0x0a80008088e97fae */ /* 0x0003e8000b901d44 */
[----:B------:R1:W-:Y:S04]  /*1cf20*/  LDGSTS.E.BYPASS.LTC128B.128 [R233+0x7000], [R132.64] ;  /* 0x0700000084e97fae */ /* 0x0003e8000b901d44 */
[----:B------:R1:W-:Y:S04]  /*1cf30*/  LDGSTS.E.BYPASS.LTC128B.128 [R233+0xb000], [R132.64+0x80] ;  /* 0x0b00008084e97fae */ /* 0x0003e8000b901d44 */
[----:B------:R1:W-:Y:S04]  /*1cf40*/  LDGSTS.E.BYPASS.LTC128B.128 [R233+0x7800], [R146.64] ;  /* 0x0780000092e97fae */ /* 0x0003e8000b901d44 */
[----:B------:R1:W-:Y:S04]  /*1cf50*/  LDGSTS.E.BYPASS.LTC128B.128 [R233+0xb800], [R146.64+0x80] ;  /* 0x0b80008092e97fae */ /* 0x0003e8000b901d44 */
[----:B------:R-:W0:Y:S02]  /*1cf60*/  LDGDEPBAR ;  /* 0x00000000000079af */ /* 0x000e240000000000 */
.L_x_2723:
[----:B------:R-:W-:Y:S05]  /*1cf70*/  BSYNC B1 ;  /* 0x0000000000017941 */ /* 0x000fea0003800000 */
.L_x_2722:
[----:B------:R-:W-:Y:S01]  /*1cf80*/  ULDC.64 UR4, c[0x0][0x118] ;  /* 0x0000460000047ab9 */ /* 0x000fe20000000a00 */
[----:B-1----:R-:W-:Y:S01]  /*1cf90*/  FMNMX.FTZ R132, R6, R0, !PT ;  /* 0x0000000006847209 */ /* 0x002fe20007810000 */
[----:B------:R1:W2:Y:S01]  /*1cfa0*/  LD.E R133, [R2.64+0xdc] ;  /* 0x0000dc0402857980 */ /* 0x0002a2000c101900 */
        /* <DEDUP_REMOVED lines=69> */
[----:B------:R-:W3:Y:S08]  /*1d400*/  SHFL.BFLY PT, R132, R139, 0x1, 0x1f ;  /* 0x0c201f008b847f89 */ /* 0x000ef000000e0000 */
[----:B------:R-:W-:Y:S01]  /*1d410*/  LDSM.16.MT88.4 R140, [R214+0xc000] ;  /* 0x00c00000d68c783b */ /* 0x000fe20000004200 */
[----:B-1----:R-:W-:Y:S05]  /*1d420*/  FMNMX.FTZ R3, R136, R3, !PT ;  /* 0x0000000388037209 */ /* 0x002fea0007810000 */
[----:B------:R-:W-:Y:S01]  /*1d430*/  FADD.FTZ R2, -R3, R0 ;  /* 0x0000000003027221 */ /* 0x000fe20000010100 */
[----:B---3--:R-:W-:Y:S02]  /*1d440*/  FMNMX.FTZ R132, R139, R132, !PT ;  /* 0x000000848b847209 */ /* 0x008fe40007810000 */
[----:B------:R-:W1:Y:S02]  /*1d450*/  LDSM.16.MT88.4 R136, [R216+0xc000] ;  /* 0x00c00000d888783b */ /* 0x000e640000004200 */
[C---:B------:R-:W-:Y:S01]  /*1d460*/  FSETP.NEU.FTZ.AND P0, PT, R132.reuse, -INF , PT ;  /* 0xff8000008400780b */ /* 0x040fe20003f1d000 */
[C---:B--2---:R-:W-:Y:S02]  /*1d470*/  FMUL.FTZ R0, R133.reuse, R2 ;  /* 0x0000000285007220 */ /* 0x044fe40000410000 */
        /* <DEDUP_REMOVED lines=492> */
.L_x_2718:
        /* <DEDUP_REMOVED lines=11> */
.L_x_2741:
[----:B--23--:R-:W-:Y:S01]  /*1f3f0*/  FADD.FTZ R243, R6, R243 ;  /* 0x000000f306f37221 */ /* 0x00cfe20000010000 */
[----:B------:R-:W-:Y:S05]  /*1f400*/  BRA.DIV ~URZ, `(.L_x_2729) ;  /* 0x000016027f007947 */ /* 0x000fea000b800000 */
[----:B------:R-:W2:Y:S04]  /*1f410*/  SHFL.BFLY PT, R0, R245, 0x2, 0x1f ;  /* 0x0c401f00f5007f89 */ /* 0x000ea800000e0000 */
[----:B------:R-:W3:Y:S01]  /*1f420*/  SHFL.BFLY PT, R10, R243, 0x1, 0x1f ;  /* 0x0c201f00f30a7f89 */ /* 0x000ee200000e0000 */
[----:B--2---:R-:W-:Y:S02]  /*1f430*/  FADD.FTZ R7, R0, R245 ;  /* 0x000000f500077221 */ /* 0x004fe40000010000 */
[----:B---3--:R-:W-:-:S03]  /*1f440*/  FADD.FTZ R10, R243, R10 ;  /* 0x0000000af30a7221 */ /* 0x008fc60000010000 */
[----:B------:R2:W3:Y:S04]  /*1f450*/  SHFL.BFLY PT, R6, R7, 0x1, 0x1f ;  /* 0x0c201f0007067f89 */ /* 0x0004e800000e0000 */
.L_x_2742:
        /* <DEDUP_REMOVED lines=202> */
.L_x_2731:
[----:B------:R-:W-:Y:S02]  /*20100*/  ULDC.64 UR4, c[0x0][0x118] ;  /* 0x0000460000047ab9 */ /* 0x000fe40000000a00 */
[----:B------:R-:W2:Y:S04]  /*20110*/  LD.E R2, [R8.64+0x60] ;  /* 0x0000600408027980 */ /* 0x000ea8000c101900 */
[----:B------:R-:W3:Y:S01]  /*20120*/  LD.E R234, [R8.64+0xb4] ;  /* 0x0000b40408ea7980 */ /* 0x000ee2000c101900 */
[----:B--2---:R-:W-:-:S04]  /*20130*/  IMAD R3, R2, R230, R229 ;  /* 0x000000e602037224 */ /* 0x004fc800078e02e5 */
[----:B---3--:R-:W-:Y:S02]  /*20140*/  IMAD R234, R234, R3, RZ ;  /* 0x00000003eaea7224 */ /* 0x008fe400078e02ff */
.L_x_2732:
[----:B------:R-:W-:Y:S05]  /*20150*/  BSYNC B0 ;  /* 0x0000000000007941 */ /* 0x000fea0003800000 */
.L_x_2730:
[----:B------:R-:W-:Y:S02]  /*20160*/  ULDC.64 UR4, c[0x0][0x118] ;  /* 0x0000460000047ab9 */ /* 0x000fe40000000a00 */
[----:B------:R1:W5:Y:S04]  /*20170*/  LD.E.64 R52, [R8.64+0x70] ;  /* 0x0000700408347980 */ /* 0x000368000c101b00 */
[----:B------:R1:W5:Y:S01]  /*20180*/  LD.E.64 R54, [R8.64+0xa0] ;  /* 0x0000a00408367980 */ /* 0x000362000c101b00 */
[----:B------:R-:W-:Y:S01]  /*20190*/  WARPSYNC 0xffffffff ;  /* 0xffffffff00007948 */ /* 0x000fe20003800000 */
[----:B------:R-:W-:Y:S01]  /*201a0*/  LOP3.LUT R15, R11, 0xffffffe0, RZ, 0xc0, !PT ;  /* 0xffffffe00b0f7812 */ /* 0x000fe200078ec0ff */
[----:B------:R-:W-:Y:S01]  /*201b0*/  BSSY B0, `(.L_x_2733) ;  /* 0x0000027000007945 */ /* 0x000fe20003800000 */
[----:B------:R-:W-:Y:S03]  /*201c0*/  BAR.SYNC.DEFER_BLOCKING 0x0 ;  /* 0x0000000000007b1d */ /* 0x000fe60000010000 */
[----:B------:R-:W-:-:S03]  /*201d0*/  IMAD.IADD R10, R0, 0x1, -R15 ;  /* 0x00000001000a7824 */ /* 0x000fc600078e0a0f */
[----:B------:R-:W2:Y:S02]  /*201e0*/  S2R R2, SR_TID.X ;  /* 0x0000000000027919 */ /* 0x000ea40000002100 */
[----:B------:R-:W-:Y:S02]  /*201f0*/  LOP3.LUT P0, RZ, R10, 0x3, RZ, 0xc0, !PT ;  /* 0x000000030aff7812 */ /* 0x000fe4000780c0ff */
[----:B-1----:R-:W-:Y:S01]  /*20200*/  SHF.R.S32.HI R8, RZ, 0x1f, R13 ;  /* 0x0000001fff087819 */ /* 0x002fe2000001140d */
[----:B------:R1:W3:Y:S03]  /*20210*/  LDS.128 R40, [R233] ;  /* 0x00000000e9287984 */ /* 0x0002e60000000c00 */
[----:B------:R-:W-:Y:S01]  /*20220*/  LEA.HI R11, R8, R13, RZ, 0x2 ;  /* 0x0000000d080b7211 */ /* 0x000fe200078f10ff */
[----:B------:R1:W4:Y:S03]  /*20230*/  LDS.128 R36, [R233+0x800] ;  /* 0x00080000e9247984 */ /* 0x0003260000000c00 */
[----:B------:R-:W-:-:S02]  /*20240*/  LOP3.LUT R14, R11, 0xffffffc, RZ, 0xc0, !PT ;  /* 0x0ffffffc0b0e7812 */ /* 0x000fc400078ec0ff */
[----:B--2---:R-:W-:Y:S01]  /*20250*/  SHF.R.S32.HI R9, RZ, 0x1f, R2 ;  /* 0x0000001fff097819 */ /* 0x004fe20000011402 */
[----:B------:R1:W2:Y:S03]  /*20260*/  LDS.128 R32, [R233+0x1000] ;  /* 0x00100000e9207984 */ /* 0x0002a60000000c00 */
[----:B------:R-:W-:Y:S01]  /*20270*/  LEA.HI R3, R9, R2, RZ, 0x5 ;  /* 0x0000000209037211 */ /* 0x000fe200078f28ff */
[----:B------:R1:W1:Y:S03]  /*20280*/  LDS.128 R28, [R233+0x1800] ;  /* 0x00180000e91c7984 */ /* 0x0002660000000c00 */
[----:B------:R-:W-:Y:S01]  /*20290*/  LOP3.LUT R3, R3, 0xffffffe0, RZ, 0xc0, !PT ;  /* 0xffffffe003037812 */ /* 0x000fe200078ec0ff */
[----:B------:R1:W1:Y:S04]  /*202a0*/  LDS.128 R24, [R233+0x2000] ;  /* 0x00200000e9187984 */ /* 0x0002680000000c00 */
[----:B------:R1:W1:Y:S01]  /*202b0*/  LDS.128 R20, [R233+0x2800] ;  /* 0x00280000e9147984 */ /* 0x0002620000000c00 */
[----:B------:R-:W-:-:S03]  /*202c0*/  IMAD.IADD R3, R2, 0x1, -R3 ;  /* 0x0000000102037824 */ /* 0x000fc600078e0a03 */
[----:B------:R1:W1:Y:S02]  /*202d0*/  LDS.128 R16, [R233+0x3000] ;  /* 0x00300000e9107984 */ /* 0x0002640000000c00 */
[----:B------:R-:W-:Y:S02]  /*202e0*/  SHF.R.S32.HI R8, RZ, 0x1f, R3 ;  /* 0x0000001fff087819 */ /* 0x000fe40000011403 */
[----:B------:R1:W1:Y:S02]  /*202f0*/  LDS.128 R44, [R233+0x3800] ;  /* 0x00380000e92c7984 */ /* 0x0002640000000c00 */
[----:B------:R-:W-:Y:S01]  /*20300*/  LEA.HI R8, R8, R3, RZ, 0x2 ;  /* 0x0000000308087211 */ /* 0x000fe200078f10ff */
[----:B------:R-:W-:-:S03]  /*20310*/  IMAD.IADD R3, R13, 0x1, -R14 ;  /* 0x000000010d037824 */ /* 0x000fc600078e0a0e */
[----:B------:R-:W-:-:S05]  /*20320*/  SHF.R.S32.HI R8, RZ, 0x2, R8 ;  /* 0x00000002ff087819 */ /* 0x000fca0000011408 */
[----:B------:R-:W-:Y:S01]  /*20330*/  IMAD R3, R3, 0x10, R8 ;  /* 0x0000001003037824 */ /* 0x000fe200078e0208 */
[----:B------:R-:W-:Y:S05]  /*20340*/  @P0 BRA `(.L_x_2734) ;  /* 0x000000d000000947 */ /* 0x000fea0003800000 */
[----:B---3--:R-:W-:Y:S01]  /*20350*/  IMAD R234, R231, 0x40, R234 ;  /* 0x00000040e7ea7824 */ /* 0x008fe200078e02ea */
[----:B------:R-:W-:Y:S01]  /*20360*/  IADD3 R11, R3, 0x8, RZ ;  /* 0x00000008030b7810 */ /* 0x000fe20007ffe0ff */
        /* <DEDUP_REMOVED lines=11> */
.L_x_2734:
[----:B---3--:R-:W-:Y:S05]  /*20420*/  BSYNC B0 ;  /* 0x0000000000007941 */ /* 0x008fea0003800000 */
.L_x_2733:
[----:B------:R-:W-:Y:S01]  /*20430*/  LEA.HI R3, R5, R0, RZ, 0x3 ;  /* 0x0000000005037211 */ /* 0x000fe200078f18ff */
[----:B------:R-:W-:Y:S01]  /*20440*/  IMAD.SHL.U32 R231, R231, 0x40, RZ ;  /* 0x00000040e7e77824 */ /* 0x000fe200078e00ff */
[----:B------:R-:W-:Y:S01]  /*20450*/  LEA.HI R2, R9, R2, RZ, 0x3 ;  /* 0x0000000209027211 */ /* 0x000fe200078f18ff */
[----:B------:R-:W-:Y:S01]  /*20460*/  BSSY B0, `(.L_x_2735) ;  /* 0x000001f000007945 */ /* 0x000fe20003800000 */
[----:B------:R-:W-:Y:S02]  /*20470*/  LOP3.LUT R3, R3, 0xfffffff8, RZ, 0xc0, !PT ;  /* 0xfffffff803037812 */ /* 0x000fe400078ec0ff */
[----:B------:R-:W-:-:S03]  /*20480*/  SHF.R.S32.HI R5, RZ, 0x3, R2 ;  /* 0x00000003ff057819 */ /* 0x000fc60000011402 */
        /* <DEDUP_REMOVED lines=9> */
[----:B------:R-:W-:-:S04]  /*20520*/  IADD3 R6, P0, R6, R10, RZ ;  /* 0x0000000a06067210 */ /* 0x000fc80007f1e0ff */
[----:B------:R-:W-:Y:S01]  /*20530*/  IADD3.X R7, R4, R11, R3, P0, !PT ;  /* 0x0000000b04077210 */ /* 0x000fe200007fe403 */
[----:B------:R-:W-:Y:S01]  /*20540*/  IMAD R3, R49, R229, RZ ;  /* 0x000000e531037224 */ /* 0x000fe200078e02ff */
[----:B------:R-:W-:-:S03]  /*20550*/  ISETP.GE.AND P0, PT, R5, R231, PT ;  /* 0x000000e70500720c */ /* 0x000fc60003f06270 */
[C---:B------:R-:W-:Y:S01]  /*20560*/  IMAD R0, R48.reuse, R0, R3 ;  /* 0x0000000030007224 */ /* 0x040fe200078e0203 */
[----:B------:R-:W-:Y:S01]  /*20570*/  SHF.R.S32.HI R3, RZ, 0x1f, R5 ;  /* 0x0000001fff037819 */ /* 0x000fe20000011405 */
[----:B------:R-:W-:-:S04]  /*20580*/  IMAD.WIDE.U32 R48, R48, R229, R6 ;  /* 0x000000e530307225 */ /* 0x000fc800078e0006 */
[----:B------:R-:W-:-:S04]  /*20590*/  IMAD.IADD R11, R49, 0x1, R0 ;  /* 0x00000001310b7824 */ /* 0x000fc800078e0200 */
[----:B------:R-:W-:Y:S05]  /*205a0*/  @P0 BRA `(.L_x_2736) ;  /* 0x000000a000000947 */ /* 0x000fea0003800000 */
[----:B------:R-:W-:Y:S01]  /*205b0*/  MOV R10, R48 ;  /* 0x00000030000a7202 */ /* 0x000fe20000000f00 */
[----:B------:R-:W-:Y:S01]  /*205c0*/  IMAD R0, R51, R5, RZ ;  /* 0x0000000533007224 */ /* 0x000fe200078e02ff */
[----:B------:R-:W-:-:S03]  /*205d0*/  ULDC.64 UR4, c[0x0][0x118] ;  /* 0x0000460000047ab9 */ /* 0x000fc60000000a00 */
[----:B------:R-:W-:-:S04]  /*205e0*/  IMAD.WIDE.U32 R6, R5, R50, R10 ;  /* 0x0000003205067225 */ /* 0x000fc800078e000a */
[----:B------:R-:W-:Y:S01]  /*205f0*/  IMAD R0, R50, R3, R0 ;  /* 0x0000000332007224 */ /* 0x000fe200078e0200 */
[----:B-----5:R-:W-:-:S04]  /*20600*/  LEA R8, P0, R6, R52, 0x1 ;  /* 0x0000003406087211 */ /* 0x020fc800078008ff */
[----:B------:R-:W-:-:S04]  /*20610*/  IADD3 R7, R7, R0, RZ ;  /* 0x0000000007077210 */ /* 0x000fc80007ffe0ff */
[----:B------:R-:W-:-:S05]  /*20620*/  LEA.HI.X R9, R6, R53, R7, 0x1, P0 ;  /* 0x0000003506097211 */ /* 0x000fca00000f0c07 */
[----:B------:R3:W-:Y:S04]  /*20630*/  ST.E.128 [R8.64], R40 ;  /* 0x0000002808007985 */ /* 0x0007e8000c101d04 */
[----:B-1----:R3:W-:Y:S02]  /*20640*/  ST.E.128 [R8.64+0x80], R24 ;  /* 0x0000801808007985 */ /* 0x0027e4000c101d04 */
.L_x_2736:
[----:B------:R-:W-:Y:S05]  /*20650*/  BSYNC B0 ;  /* 0x0000000000007941 */ /* 0x000fea0003800000 */
.L_x_2735:
[----:B------:R-:W-:Y:S01]  /*20660*/  IADD3 R0, R5, 0x10, RZ ;  /* 0x0000001005007810 */ /* 0x000fe20007ffe0ff */
[----:B------:R-:W-:Y:S03]  /*20670*/  BSSY B0, `(.L_x_2737) ;  /* 0x0000010000007945 */ /* 0x000fe60003800000 */
[----:B------:R-:W-:-:S13]  /*20680*/  ISETP.GE.AND P0, PT, R0, R231, PT ;  /* 0x000000e70000720c */ /* 0x000fda0003f06270 */
[----:B------:R-:W-:Y:S05]  /*20690*/  @P0 BRA `(.L_x_2738) ;  /* 0x000000d000000947 */ /* 0x000fea0003800000 */
[----:B---3--:R-:W-:Y:S01]  /*206a0*/  IADD3 R9, P0, R5, 0x10, RZ ;  /* 0x0000001005097810 */ /* 0x008fe20007f1e0ff */
[----:B------:R-:W-:Y:S01]  /*206b0*/  IMAD.MOV.U32 R12, RZ, RZ, R48 ;  /* 0x000000ffff0c7224 */ /* 0x000fe200078e0030 */
[----:B------:R-:W-:Y:S01]  /*206c0*/  MOV R13, R11 ;  /* 0x0000000b000d7202 */ /* 0x000fe20000000f00 */
[----:B------:R-:W-:Y:S02]  /*206d0*/  ULDC.64 UR4, c[0x0][0x118] ;  /* 0x0000460000047ab9 */ /* 0x000fe40000000a00 */
[----:B------:R-:W-:Y:S02]  /*206e0*/  IMAD.X R7, RZ, RZ, R3, P0 ;  /* 0x000000ffff077224 */ /* 0x000fe400000e0603 */
[----:B------:R-:W-:-:S04]  /*206f0*/  IMAD.WIDE.U32 R12, R50, R9, R12 ;  /* 0x00000009320c7225 */ /* 0x000fc800078e000c */
[----:B------:R-:W-:Y:S01]  /*20700*/  IMAD R7, R7, R50, RZ ;  /* 0x0000003207077224 */ /* 0x000fe200078e02ff */
[----:B-----5:R-:W-:-:S03]  /*20710*/  LEA R6, P0, R12, R52, 0x1 ;  /* 0x000000340c067211 */ /* 0x020fc600078008ff */
[----:B------:R-:W-:-:S05]  /*20720*/  IMAD R7, R51, R9, R7 ;  /* 0x0000000933077224 */ /* 0x000fca00078e0207 */
[----:B------:R-:W-:-:S04]  /*20730*/  IADD3 R7, R13, R7, RZ ;  /* 0x000000070d077210 */ /* 0x000fc80007ffe0ff */
[----:B------:R-:W-:-:S05]  /*20740*/  LEA.HI.X R7, R12, R53, R7, 0x1, P0 ;  /* 0x000000350c077211 */ /* 0x000fca00000f0c07 */
[----:B----4-:R3:W-:Y:S04]  /*20750*/  ST.E.128 [R6.64], R36 ;  /* 0x0000002406007985 */ /* 0x0107e8000c101d04 */
[----:B-1----:R3:W-:Y:S02]  /*20760*/  ST.E.128 [R6.64+0x80], R20 ;  /* 0x0000801406007985 */ /* 0x0027e4000c101d04 */
.L_x_2738:
[----:B------:R-:W-:Y:S05]  /*20770*/  BSYNC B0 ;  /* 0x0000000000007941 */ /* 0x000fea0003800000 */
.L_x_2737:
        /* <DEDUP_REMOVED lines=15> */
[----:B--2---:R2:W-:Y:S04]  /*20870*/  ST.E.128 [R6.64], R32 ;  /* 0x0000002006007985 */ /* 0x0045e8000c101d04 */
[----:B-1----:R2:W-:Y:S02]  /*20880*/  ST.E.128 [R6.64+0x80], R16 ;  /* 0x0000801006007985 */ /* 0x0025e4000c101d04 */
.L_x_2740:
[----:B------:R-:W-:Y:S05]  /*20890*/  BSYNC B0 ;  /* 0x0000000000007941 */ /* 0x000fea0003800000 */
.L_x_2739:
[----:B------:R-:W-:Y:S01]  /*208a0*/  IADD3 R0, R5, 0x30, RZ ;  /* 0x0000003005007810 */ /* 0x000fe20007ffe0ff */
[----:B------:R-:W-:-:S03]  /*208b0*/  IMAD.MOV.U32 R229, RZ, RZ, 0x0 ;  /* 0x00000000ffe57424 */ /* 0x000fc600078e00ff */
[----:B------:R-:W-:-:S13]  /*208c0*/  ISETP.GE.AND P0, PT, R0, R231, PT ;  /* 0x000000e70000720c */ /* 0x000fda0003f06270 */
[----:B------:R-:W-:Y:S05]  /*208d0*/  @P0 RET.REL.NODEC R228 `(_ZN5flash24flash_fwd_splitkv_kernelI23Flash_fwd_kernel_traitsILi128ELi64ELi128ELi4ELb0ELb0EN7cutlass10bfloat16_tE19Flash_kernel_traitsILi128ELi64ELi128ELi4ES3_EELb1ELb0ELb0ELb0ELb1ELb0ELb0ELb1EEEvNS_16Flash_fwd_paramsE) ;  /* 0xfffdf720e4000950 */ /* 0x000fea0003c3ffff */
[----:B------:R-:W-:Y:S01]  /*208e0*/  IADD3 R5, P0, R5, 0x30, RZ ;  /* 0x0000003005057810 */ /* 0x000fe20007f1e0ff */
[----:B--23--:R-:W-:Y:S01]  /*208f0*/  IMAD.MOV.U32 R7, RZ, RZ, R11 ;  /* 0x000000ffff077224 */ /* 0x00cfe200078e000b */
[----:B------:R-:W-:Y:S01]  /*20900*/  MOV R6, R48 ;  /* 0x0000003000067202 */ /* 0x000fe20000000f00 */
[----:B------:R-:W-:Y:S01]  /*20910*/  IMAD.MOV.U32 R229, RZ, RZ, 0x0 ;  /* 0x00000000ffe57424 */ /* 0x000fe200078e00ff */
[----:B------:R-:W-:Y:S01]  /*20920*/  IADD3.X R3, RZ, R3, RZ, P0, !PT ;  /* 0x00000003ff037210 */ /* 0x000fe200007fe4ff */
[----:B------:R-:W-:Y:S02]  /*20930*/  ULDC.64 UR4, c[0x0][0x118] ;  /* 0x0000460000047ab9 */ /* 0x000fe40000000a00 */
[----:B------:R-:W-:-:S04]  /*20940*/  IMAD.WIDE.U32 R6, R50, R5, R6 ;  /* 0x0000000532067225 */ /* 0x000fc800078e0006 */
[----:B------:R-:W-:Y:S01]  /*20950*/  IMAD R3, R3, R50, RZ ;  /* 0x0000003203037224 */ /* 0x000fe200078e02ff */
[----:B-----5:R-:W-:-:S03]  /*20960*/  LEA R2, P0, R6, R52, 0x1 ;  /* 0x0000003406027211 */ /* 0x020fc600078008ff */
[----:B------:R-:W-:-:S05]  /*20970*/  IMAD R3, R51, R5, R3 ;  /* 0x0000000533037224 */ /* 0x000fca00078e0203 */
[----:B------:R-:W-:-:S04]  /*20980*/  IADD3 R3, R7, R3, RZ ;  /* 0x0000000307037210 */ /* 0x000fc80007ffe0ff */
[----:B------:R-:W-:-:S05]  /*20990*/  LEA.HI.X R3, R6, R53, R3, 0x1, P0 ;  /* 0x0000003506037211 */ /* 0x000fca00000f0c03 */
[----:B-1----:R1:W-:Y:S04]  /*209a0*/  ST.E.128 [R2.64], R28 ;  /* 0x0000001c02007985 */ /* 0x0023e8000c101d04 */
[----:B------:R1:W-:Y:S01]  /*209b0*/  ST.E.128 [R2.64+0x80], R44 ;  /* 0x0000802c02007985 */ /* 0x0003e2000c101d04 */
[----:B------:R-:W-:Y:S05]  /*209c0*/  RET.REL.NODEC R228 `(_ZN5flash24flash_fwd_splitkv_kernelI23Flash_fwd_kernel_traitsILi128ELi64ELi128ELi4ELb0ELb0EN7cutlass10bfloat16_tE19Flash_kernel_traitsILi128ELi64ELi128ELi4ES3_EELb1ELb0ELb0ELb0ELb1ELb0ELb0ELb1EEEvNS_16Flash_fwd_paramsE) ;  /* 0xfffdf630e4007950 */ /* 0x000fea0003c3ffff */
.L_x_2728:
[----:B------:R-:W-:Y:S02]  /*209d0*/  MOV R6, 0x2 ;  /* 0x0000000200067802 */ /* 0x000fe40000000f00 */
[----:B------:R-:W-:Y:S02]  /*209e0*/  MOV R4, 0x20a00 ;  /* 0x00020a0000047802 */ /* 0x000fe40000000f00 */
[----:B-1---5:R-:W-:Y:S05]  /*209f0*/  CALL.REL.NOINC `($__internal_18_$__cuda_sm70_shflsync_bfly_p) ;  /* 0x000000f000007944 */ /* 0x022fea0003c00000 */
[----:B-12---:R-:W-:Y:S05]  /*20a00*/  BRA `(.L_x_2741) ;  /* 0xffffe9e000007947 */ /* 0x006fea000383ffff */
.L_x_2729:
[----:B------:R-:W-:Y:S02]  /*20a10*/  MOV R6, 0x1 ;  /* 0x0000000100067802 */ /* 0x000fe40000000f00 */
[----:B------:R-:W-:Y:S02]  /*20a20*/  MOV R4, 0x20a40 ;  /* 0x00020a4000047802 */ /* 0x000fe40000000f00 */
[----:B-1---5:R-:W-:Y:S05]  /*20a30*/  CALL.REL.NOINC `($__internal_18_$__cuda_sm70_shflsync_bfly_p) ;  /* 0x000000b000007944 */ /* 0x022fea0003c00000 */
[----:B--2---:R-:W-:Y:S01]  /*20a40*/  FADD.FTZ R10, R243, R6 ;  /* 0x00000006f30a7221 */ /* 0x004fe20000010000 */
[----:B-1----:R-:W-:-:S02]  /*20a50*/  MOV R243, R245 ;  /* 0x000000f500f37202 */ /* 0x002fc40000000f00 */
[----:B------:R-:W-:Y:S02]  /*20a60*/  MOV R6, 0x2 ;  /* 0x0000000200067802 */ /* 0x000fe40000000f00 */
[----:B------:R-:W-:Y:S02]  /*20a70*/  MOV R4, 0x20a90 ;  /* 0x00020a9000047802 */ /* 0x000fe40000000f00 */
[----:B------:R-:W-:Y:S05]  /*20a80*/  CALL.REL.NOINC `($__internal_18_$__cuda_sm70_shflsync_bfly_p) ;  /* 0x0000006000007944 */ /* 0x000fea0003c00000 */
[----:B--2---:R-:W-:Y:S01]  /*20a90*/  FADD.FTZ R7, R245, R6 ;  /* 0x00000006f5077221 */ /* 0x004fe20000010000 */
[----:B------:R-:W-:Y:S02]  /*20aa0*/  MOV R6, 0x1 ;  /* 0x0000000100067802 */ /* 0x000fe40000000f00 */
[----:B------:R-:W-:Y:S02]  /*20ab0*/  MOV R4, 0x20ae0 ;  /* 0x00020ae000047802 */ /* 0x000fe40000000f00 */
[----:B-1----:R-:W-:Y:S02]  /*20ac0*/  MOV R243, R7 ;  /* 0x0000000700f37202 */ /* 0x002fe40000000f00 */
[----:B------:R-:W-:Y:S05]  /*20ad0*/  CALL.REL.NOINC `($__internal_18_$__cuda_sm70_shflsync_bfly_p) ;  /* 0x0000001000007944 */ /* 0x000fea0003c00000 */
[----:B-12---:R-:W-:Y:S05]  /*20ae0*/  BRA `(.L_x_2742) ;  /* 0xffffe97000007947 */ /* 0x006fea000383ffff */
        .weak           $__internal_18_$__cuda_sm70_shflsync_bfly_p
        .type           $__internal_18_$__cuda_sm70_shflsync_bfly_p,@function
        .size           $__internal_18_$__cuda_sm70_shflsync_bfly_p,(.L_x_8285 - $__internal_18_$__cuda_sm70_shflsync_bfly_p)
$__internal_18_$__cuda_sm70_shflsync_bfly_p:
[----:B------:R-:W-:Y:S01]  /*20af0*/  MOV R12, R4 ;  /* 0x00000004000c7202 */ /* 0x000fe20000000f00 */
[----:B------:R-:W-:Y:S04]  /*20b00*/  WARPSYNC R0 ;  /* 0x0000000000007348 */ /* 0x000fe80003800000 */
[----:B------:R-:W-:Y:S01]  /*20b10*/  MOV R13, 0x0 ;  /* 0x00000000000d7802 */ /* 0x000fe20000000f00 */
[----:B------:R1:W2:Y:S03]  /*20b20*/  SHFL.BFLY PT, R6, R243, R6, R5 ;  /* 0x0c000006f3067389 */ /* 0x0002a600000e0005 */
[----:B------:R-:W-:Y:S05]  /*20b30*/  RET.REL.NODEC R12 `(_ZN5flash24flash_fwd_splitkv_kernelI23Flash_fwd_kernel_traitsILi128ELi64ELi128ELi4ELb0ELb0EN7cutlass10bfloat16_tE19Flash_kernel_traitsILi128ELi64ELi128ELi4ES3_EELb1ELb0ELb0ELb0ELb1ELb0ELb0ELb1EEEvNS_16Flash_fwd_paramsE) ;  /* 0xfffdf4c00c007950 */ /* 0x000fea0003c3ffff */
.L_x_2743:
        /* <DEDUP_REMOVED lines=12> */
.L_x_8285:


//--------------------- .text._ZN5flash24flash_fwd_splitkv_kernelI23Flash_fwd_kernel_traitsILi128ELi64ELi128ELi4ELb0ELb0EN7cutlass10bfloat16_tE19Flash_kernel_traitsILi128ELi64ELi128ELi4ES3_EELb1ELb0ELb0ELb0ELb1ELb1ELb0ELb1EEEvNS_16Flash_fwd_paramsE --------------------------
	.section	.text._ZN5flash24flash_fwd_splitkv_kernelI23Flash_fwd_kernel_traitsILi128ELi64ELi128ELi4ELb0ELb0EN7cutlass10bfloat16_tE19Flash_kernel_traitsILi128ELi64ELi128ELi4ES3_EELb1ELb0ELb0ELb0ELb1ELb1ELb0ELb1EEEvNS_16Flash_fwd_paramsE,"ax",@progbits
	.sectioninfo	@"SHI_REGISTERS=255"
	.align	128
        .global         _ZN5flash24flash_fwd_splitkv_kernelI23Flash_fwd_kernel_traitsILi128ELi64ELi128ELi4ELb0ELb0EN7cutlass10bfloat16_tE19Flash_kernel_traitsILi128ELi64ELi128ELi4ES3_EELb1ELb0ELb0ELb0ELb1ELb1ELb0ELb1EEEvNS_16Flash_fwd_paramsE
        .type           _ZN5flash24flash_fwd_splitkv_kernelI23Flash_fwd_kernel_traitsILi128ELi64ELi128ELi4ELb0ELb0EN7cutlass10bfloat16_tE19Flash_kernel_traitsILi128ELi64ELi128ELi4ES3_EELb1ELb0ELb0ELb0ELb1ELb1ELb0ELb1EEEvNS_16Flash_fwd_paramsE,@function
        .size           _ZN5flash24flash_fwd_splitkv_kernelI23Flash_fwd_kernel_traitsILi128ELi64ELi128ELi4ELb0ELb0EN7cutlass10bfloat16_tE19Flash_kernel_traitsILi128ELi64ELi128ELi4ES3_EELb1ELb0ELb0ELb0ELb1ELb1ELb0ELb1EEEvNS_16Flash_fwd_paramsE,(.L_x_8287 - _ZN5flash24flash_fwd_splitkv_kernelI23Flash_fwd_kernel_traitsILi128ELi64ELi128ELi4ELb0ELb0EN7cutlass10bfloat16_tE19Flash_kernel_traitsILi128ELi64ELi128ELi4ES3_EELb1ELb0ELb0ELb0ELb1ELb1ELb0ELb1EEEvNS_16Flash_fwd_paramsE)
        .other          _ZN5flash24flash_fwd_splitkv_kernelI23Flash_fwd_kernel_traitsILi128ELi64ELi128ELi4ELb0ELb0EN7cutlass10bfloat16_tE19Flash_kernel_traitsILi128ELi64ELi128ELi4ES3_EELb1ELb0ELb0ELb0ELb1ELb1ELb0ELb1EEEvNS_16Flash_fwd_paramsE,@"STO_CUDA_ENTRY STV_DEFAULT"
_ZN5flash24flash_fwd_splitkv_kernelI23Flash_fwd_kernel_traitsILi128ELi64ELi128ELi4ELb0ELb0EN7cutlass10bfloat16_tE19Flash_kernel_traitsILi128ELi64ELi128ELi4ES3_EELb1ELb0ELb0ELb0ELb1ELb1ELb0ELb1EEEvNS_16Flash_fwd_paramsE:
.text._ZN5flash24flash_fwd_splitkv_kernelI23Flash_fwd_kernel_traitsILi128ELi64ELi128ELi4ELb0ELb0EN7cutlass10bfloat16_tE19Flash_kernel_traitsILi128ELi64ELi128ELi4ES3_EELb1ELb0ELb0ELb0ELb1ELb1ELb0ELb1EEEvNS_16Flash_fwd_paramsE:
        /* <DEDUP_REMOVED lines=9> */
[----:B-123--:R-:W-:Y:S05]  /*0090*/  CALL.REL.NOINC `($_ZN5flash24flash_fwd_splitkv_kernelI23Flash_fwd_kernel_traitsILi128ELi64ELi128ELi4ELb0ELb0EN7cutlass10bfloat16_tE19Flash_kernel_traitsILi128ELi64ELi128ELi4ES3_EELb1ELb0ELb0ELb0ELb1ELb1ELb0ELb1EEEvNS_16Flash_fwd_paramsE$_ZN5flash30compute_attn_1rowblock_splitkvI23Flash_fwd_kernel_traitsILi128ELi64ELi128ELi4ELb0ELb0EN7cutlass10bfloat16_tE19Flash_kernel_traitsILi128ELi64ELi128ELi4ES3_EELb1ELb0ELb0ELb0ELb1ELb1ELb0ELb1ENS_16Flash_fwd_paramsEEEvRKT8_iiiii) ;  /* 0x0000002000007944 */ /* 0x00efea0003c00000 */
[----:B------:R-:W-:Y:S05]  /*00a0*/  BSYNC B3 ;  /* 0x0000000000037941 */ /* 0x000fea0003800000 */
.L_x_2744:
[----:B------:R-:W-:Y:S05]  /*00b0*/  EXIT ;  /* 0x000000000000794d */ /* 0x000fea0003800000 */
        .type           $_ZN5flash24flash_fwd_splitkv_kernelI23Flash_fwd_kernel_traitsILi128ELi64ELi128ELi4ELb0ELb0EN7cutlass10bfloat16_tE19Flash_kernel_traitsILi128ELi64ELi128ELi4ES3_EELb1ELb0ELb0ELb0ELb1ELb1ELb0ELb1EEEvNS_16Flash_fwd_paramsE$_ZN5flash30compute_attn_1rowblock_splitkvI23Flash_fwd_kernel_traitsILi128ELi64ELi128ELi4ELb0ELb0EN7cutlass10bfloat16_tE19Flash_kernel_traitsILi128ELi64ELi128ELi4ES3_EELb1ELb0ELb0ELb0ELb1ELb1ELb0ELb1ENS_16Flash_fwd_paramsEEEvRKT8_iiiii,@function
        .size           $_ZN5flash24flash_fwd_splitkv_kernelI23Flash_fwd_kernel_traitsILi128ELi64ELi128ELi4ELb0ELb0EN7cutlass10bfloat16_tE19Flash_kernel_traitsILi128ELi64ELi128ELi4ES3_EELb1ELb0ELb0ELb0ELb1ELb1ELb0ELb1EEEvNS_16Flash_fwd_paramsE$_ZN5flash30compute_attn_1rowblock_splitkvI23Flash_fwd_kernel_traitsILi128ELi64ELi128ELi4ELb0ELb0EN7cutlass10bfloat16_tE19Flash_kernel_traitsILi128ELi64ELi128ELi4ES3_EELb1ELb0ELb0ELb0ELb1ELb1ELb0ELb1ENS_16Flash_fwd_paramsEEEvRKT8_iiiii,($__internal_19_$__cuda_sm70_shflsync_bfly_p - $_ZN5flash24flash_fwd_splitkv_kernelI23Flash_fwd_kernel_traitsILi128ELi64ELi128ELi4ELb0ELb0EN7cutlass10bfloat16_tE19Flash_kernel_traitsILi128ELi64ELi128ELi4ES3_EELb1ELb0ELb0ELb0ELb1ELb1ELb0ELb1EEEvNS_16Flash_fwd_paramsE$_ZN5flash30compute_attn_1rowblock_splitkvI23Flash_fwd_kernel_traitsILi128ELi64ELi128ELi4ELb0ELb0EN7cutlass10bfloat16_tE19Flash_kernel_traitsILi128ELi64ELi128ELi4ES3_EELb1ELb0ELb0ELb0ELb1ELb1ELb0ELb1ENS_16Flash_fwd_paramsEEEvRKT8_iiiii)
$_ZN5flash24flash_fwd_splitkv_kernelI23Flash_fwd_kernel_traitsILi128ELi64ELi128ELi4ELb0ELb0EN7cutlass10bfloat16_tE19Flash_kernel_traitsILi128ELi64ELi128ELi4ES3_EELb1ELb0ELb0ELb0ELb1ELb1ELb0ELb1EEEvNS_16Flash_fwd_paramsE$_ZN5flash30compute_attn_1rowblock_splitkvI23Flash_fwd_kernel_traitsILi128ELi64ELi128ELi4ELb0ELb0EN7cutlass10bfloat16_tE19Flash_kernel_traitsILi128ELi64ELi128ELi4ES3_EELb1ELb0ELb0ELb0ELb1ELb1ELb0ELb1ENS_16Flash_fwd_paramsEEEvRKT8_iiiii:
        /* <DEDUP_REMOVED lines=20> */
.L_x_2746:
[----:B------:R-:W-:Y:S05]  /*0200*/  BSYNC B0 ;  /* 0x0000000000007941 */ /* 0x000fea0003800000 */
.L_x_2745:
        /* <DEDUP_REMOVED lines=17> */
.L_x_2748:
[----:B------:R3:W5:Y:S02]  /*0320*/  LD.E R3, [R10.64+0xb8] ;  /* 0x0000b8060a037980 */ /* 0x000764000c101900 */
.L_x_2749:
[----:B------:R-:W-:Y:S05]  /*0330*/  BSYNC B0 ;  /* 0x0000000000007941 */ /* 0x000fea0003800000 */
.L_x_2747:
        /* <DEDUP_REMOVED lines=10> */
.L_x_2751:
[----:B------:R-:W2:Y:S01]  /*03e0*/  LD.E.64 R2, [R10.64+0x108] ;  /* 0x000108060a027980 */ /* 0x000ea2000c101b00 */
[----:B------:R-:W-:Y:S01]  /*03f0*/  BSSY B0, `(.L_x_2753) ;  /* 0x0000006000007945 */ /* 0x000fe20003800000 */
[----:B--2---:R-:W-:-:S04]  /*0400*/  ISETP.NE.U32.AND P0, PT, R2, RZ, PT ;  /* 0x000000ff0200720c */ /* 0x004fc80003f05070 */
[----:B------:R-:W-:Y:S01]  /*0410*/  ISETP.NE.AND.EX P0, PT, R3, RZ, PT, P0 ;  /* 0x000000ff0300720c */ /* 0x000fe20003f05300 */
[----:B------:R-:W-:-:S12]  /*0420*/  IMAD.MOV.U32 R3, RZ, RZ, RZ ;  /* 0x000000ffff037224 */ /* 0x000fd800078e00ff */
[----:B------:R-:W-:Y:S05]  /*0430*/  @!P0 BRA `(.L_x_2754) ;  /* 0x0000001000008947 */ /* 0x000fea0003800000 */
[----:B------:R2:W5:Y:S02]  /*0440*/  LD.E R3, [R10.64+0xbc] ;  /* 0x0000bc060a037980 */ /* 0x000564000c101900 */
.L_x_2754:
[----:B------:R-:W-:Y:S05]  /*0450*/  BSYNC B0 ;  /* 0x0000000000007941 */ /* 0x000fea0003800000 */
.L_x_2753:
[----:B-----5:R-:W-:Y:S02]  /*0460*/  IADD3 R70, R80, R3, RZ ;  /* 0x0000000350467210 */ /* 0x020fe40007ffe0ff */
.L_x_2752:
[----:B------:R-:W-:Y:S05]  /*0470*/  BSYNC B1 ;  /* 0x0000000000017941 */ /* 0x000fea0003800000 */
.L_x_2750:
[----:B------:R-:W-:Y:S01]  /*0480*/  IMAD.SHL.U32 R69, R231, 0x40, RZ ;  /* 0x00000040e7457824 */ /* 0x000fe200078e00ff */
[----:B------:R-:W-:Y:S01]  /*0490*/  MOV R2, R228 ;  /* 0x000000e400027202 */ /* 0x000fe20000000f00 */
[----:B------:R-:W-:-:S03]  /*04a0*/  IMAD.MOV.U32 R3, RZ, RZ, 0x0 ;  /* 0x00000000ff037424 */ /* 0x000fc600078e00ff */
[----:B------:R-:W-:-:S13]  /*04b0*/  ISETP.GT.AND P0, PT, R232, R69, PT ;  /* 0x00000045e800720c */ /* 0x000fda0003f04270 */
[----:B------:R-:W-:Y:S05]  /*04c0*/  @!P0 RET.REL.NODEC R2 `(_ZN5flash24flash_fwd_splitkv_kernelI23Flash_fwd_kernel_traitsILi128ELi64ELi128ELi4ELb0ELb0EN7cutlass10bfloat16_tE19Flash_kernel_traitsILi128ELi64ELi128ELi4ES3_EELb1ELb0ELb0ELb0ELb1ELb1ELb0ELb1EEEvNS_16Flash_fwd_paramsE) ;  /* 0xfffffb3002008950 */ /* 0x000fea0003c3ffff */
        /* <DEDUP_REMOVED lines=72> */
.L_x_2757:
[----:B------:R-:W-:Y:S05]  /*0950*/  BSYNC B0 ;  /* 0x0000000000007941 */ /* 0x000fea0003800000 */
.L_x_2756:
        /* <DEDUP_REMOVED lines=16> */
.L_x_2759:
[----:B------:R-:W-:Y:S05]  /*0a60*/  BSYNC B0 ;  /* 0x0000000000007941 */ /* 0x000fea0003800000 */
.L_x_2758:
        /* <DEDUP_REMOVED lines=16> */
.L_x_2761:
[----:B------:R-:W-:Y:S05]  /*0b70*/  BSYNC B0 ;  /* 0x0000000000007941 */ /* 0x000fea0003800000 */
.L_x_2760:
        /* <DEDUP_REMOVED lines=15> */
.L_x_2763:
[----:B------:R-:W-:Y:S05]  /*0c70*/  BSYNC B0 ;  /* 0x0000000000007941 */ /* 0x000fea0003800000 */
.L_x_2762:
        /* <DEDUP_REMOVED lines=16> */
[----:B------:R-:W-:Y:S05]  /*0d80*/  @P4 RET.REL.NODEC R228 `(_ZN5flash24flash_fwd_splitkv_kernelI23Flash_fwd_kernel_traitsILi128ELi64ELi128ELi4ELb0ELb0EN7cutlass10bfloat16_tE19Flash_kernel_traitsILi128ELi64ELi128ELi4ES3_EELb1ELb0ELb0ELb0ELb1ELb1ELb0ELb1EEEvNS_16Flash_fwd_paramsE) ;  /* 0xfffff270e4004950 */ /* 0x000fea0003c3ffff */
[----:B-1----:R-:W-:Y:S02]  /*0d90*/  MOV R5, 0x7f800000 ;  /* 0x7f80000000057802 */ /* 0x002fe40000000f00 */
[----:B------:R-:W-:-:S03]  /*0da0*/  MOV R229, 0x0 ;  /* 0x0000000000e57802 */ /* 0x000fc60000000f00 */
[----:B------:R1:W-:Y:S01]  /*0db0*/  ST.E [R2.64+0xc0], R5 ;  /* 0x0000c00502007985 */ /* 0x0003e2000c101906 */
[----:B------:R-:W-:Y:S05]  /*0dc0*/  RET.REL.NODEC R228 `(_ZN5flash24flash_fwd_splitkv_kernelI23Flash_fwd_kernel_traitsILi128ELi64ELi128ELi4ELb0ELb0EN7cutlass10bfloat16_tE19Flash_kernel_traitsILi128ELi64ELi128ELi4ES3_EELb1ELb0ELb0ELb0ELb1ELb1ELb0ELb1EEEvNS_16Flash_fwd_paramsE) ;  /* 0xfffff230e4007950 */ /* 0x000fea0003c3ffff */
.L_x_2755:
        /* <DEDUP_REMOVED lines=93> */
[-C--:B------:R-:W-:Y:S01]  /*13a0*/  IMAD R7, R15, R2.reuse, RZ ;  /* 0x000000020f077224 */ /* 0x080fe200078e02ff */
[----:B------:R-:W-:Y:S02]  /*13b0*/  IADD3 R19, R19, R5, RZ ;  /* 0x0000000513137210 */ /* 0x000fe40007ffe0ff */
[----:B------:R-:W-:Y:S01]  /*13c0*/  SHF.R.S32.HI R5, RZ, 0x1f, R4 ;  /* 0x0000001fff057819 */ /* 0x000fe20000011404 */
[----:B------:R-:W-:-:S04]  /*13d0*/  IMAD.WIDE.U32 R20, R14, R2, RZ ;  /* 0x000000020e147225 */ /* 0x000fc800078e00ff */
[----:B------:R-:W-:Y:S02]  /*13e0*/  IMAD R7, R14, R0, R7 ;  /* 0x000000000e077224 */ /* 0x000fe400078e0207 */
[----:B------:R-:W-:Y:S02]  /*13f0*/  IMAD R6, R16, R5, R6 ;  /* 0x0000000510067224 */ /* 0x000fe400078e0206 */
[----:B------:R-:W-:Y:S01]  /*1400*/  IMAD.WIDE.U32 R18, R4, R16, R18 ;  /* 0x0000001004127225 */ /* 0x000fe200078e0012 */
[----:B------:R-:W-:-:S03]  /*1410*/  IADD3 R17, R21, R7, RZ ;  /* 0x0000000715117210 */ /* 0x000fc60007ffe0ff */
[----:B------:R-:W-:Y:S01]  /*1420*/  IMAD.IADD R7, R19, 0x1, R6 ;  /* 0x0000000113077824 */ /* 0x000fe200078e0206 */
[----:B------:R-:W-:Y:S01]  /*1430*/  MOV R6, R18 ;  /* 0x0000001200067202 */ /* 0x000fe20000000f00 */
[----:B------:R-:W-:Y:S01]  /*1440*/  IMAD.MOV.U32 R8, RZ, RZ, R20 ;  /* 0x000000ffff087224 */ /* 0x000fe200078e0014 */
[----:B------:R-:W-:Y:S05]  /*1450*/  BRA `(.L_x_2766) ;  /* 0x000004e000007947 */ /* 0x000fea0003800000 */
.L_x_2765:
        /* <DEDUP_REMOVED lines=35> */
[----:B------:R-:W-:Y:S01]  /*1690*/  @P3 IMAD.WIDE.U32 R26, R134, R7, RZ ;  /* 0x00000007861a3225 */ /* 0x000fe200078e00ff */
[----:B------:R-:W-:-:S03]  /*16a0*/  LOP3.LUT R0, R229, R4, RZ, 0x3c, !PT ;  /* 0x00000004e5007212 */ /* 0x000fc600078e3cff */
[----:B------:R-:W-:Y:S01]  /*16b0*/  @!P3 IMAD.WIDE.U32 R20, R20, R12, R24 ;  /* 0x0000000c1414b225 */ /* 0x000fe200078e0018 */
[----:B------:R-:W-:-:S03]  /*16c0*/  @P3 MOV R8, R26 ;  /* 0x0000001a00083202 */ /* 0x000fc60000000f00 */
[----:B------:R-:W-:Y:S01]  /*16d0*/  @P3 IMAD.IADD R9, R27, 0x1, R9 ;  /* 0x000000011b093824 */ /* 0x000fe200078e0209 */
[----:B------:R-:W-:Y:S02]  /*16e0*/  @!P3 IADD3 R9, R21, R3, RZ ;  /* 0x000000031509b210 */ /* 0x000fe40007ffe0ff */
[----:B------:R-:W-:Y:S02]  /*16f0*/  LEA R3, R55, 0xffffff80, 0x7 ;  /* 0xffffff8037037811 */ /* 0x000fe400078e38ff */
[----:B------:R-:W-:Y:S02]  /*1700*/  @!P3 MOV R8, R20 ;  /* 0x000000140008b202 */ /* 0x000fe40000000f00 */
[----:B------:R-:W-:Y:S02]  /*1710*/  ISETP.GE.AND P1, PT, R0, RZ, PT ;  /* 0x000000ff0000720c */ /* 0x000fe40003f26270 */
[----:B------:R-:W-:Y:S01]  /*1720*/  @!P0 IADD3 R2, R2, 0x1, RZ ;  /* 0x0000000102028810 */ /* 0x000fe20007ffe0ff */
[----:B------:R-:W-:Y:S01]  /*1730*/  @!P3 IMAD R6, R141, R14, RZ ;  /* 0x0000000e8d06b224 */ /* 0x000fe200078e02ff */
[----:B------:R-:W-:-:S02]  /*1740*/  @!P3 SHF.R.S32.HI R5, RZ, 0x1f, R14 ;  /* 0x0000001fff05b819 */ /* 0x000fc4000001140e */
[----:B------:R-:W-:Y:S01]  /*1750*/  ISETP.NE.AND P0, PT, R4, RZ, PT ;  /* 0x000000ff0400720c */ /* 0x000fe20003f05270 */
[----:B------:R-:W-:Y:S01]  /*1760*/  IMAD.WIDE.U32 R20, R134, R3, R8 ;  /* 0x0000000386147225 */ /* 0x000fe200078e0008 */
[----:B------:R-:W-:-:S03]  /*1770*/  @P2 IADD3 R2, R2, 0x1, RZ ;  /* 0x0000000102022810 */ /* 0x000fc60007ffe0ff */
[----:B------:R-:W-:Y:S02]  /*1780*/  @!P3 IMAD R5, R5, R140, R6 ;  /* 0x0000008c0505b224 */ /* 0x000fe400078e0206 */
[----:B------:R-:W-:Y:S01]  /*1790*/  @!P3 IMAD.WIDE.U32 R8, R140, R14, RZ ;  /* 0x0000000e8c08b225 */ /* 0x000fe200078e00ff */
[----:B------:R-:W-:-:S03]  /*17a0*/  SHF.R.S32.HI R13, RZ, 0x1f, R3 ;  /* 0x0000001fff0d7819 */ /* 0x000fc60000011403 */
[----:B------:R-:W-:Y:S01]  /*17b0*/  IMAD R7, R135, R3, RZ ;  /* 0x0000000387077224 */ /* 0x000fe200078e02ff */
[----:B------:R-:W-:Y:S01]  /*17c0*/  @!P3 IADD3 R9, R9, R5, RZ ;  /* 0x000000050909b210 */ /* 0x000fe20007ffe0ff */
[----:B------:R-:W-:Y:S01]  /*17d0*/  @!P3 IMAD R0, R19, R12, RZ ;  /* 0x0000000c1300b224 */ /* 0x000fe200078e02ff */
[----:B------:R-:W-:Y:S02]  /*17e0*/  @!P3 SHF.R.S32.HI R5, RZ, 0x1f, R12 ;  /* 0x0000001fff05b819 */ /* 0x000fe4000001140c */
[----:B------:R-:W-:Y:S01]  /*17f0*/  @!P1 IADD3 R2, -R2, RZ, RZ ;  /* 0x000000ff02029210 */ /* 0x000fe20007ffe1ff */
[----:B------:R-:W-:Y:S01]  /*1800*/  IMAD R7, R13, R134, R7 ;  /* 0x000000860d077224 */ /* 0x000fe200078e0207 */
[----:B------:R-:W-:Y:S01]  /*1810*/  @!P0 LOP3.LUT R2, RZ, R4, RZ, 0x33, !PT ;  /* 0x00000004ff028212 */ /* 0x000fe200078e33ff */
[----:B------:R-:W-:Y:S01]  /*1820*/  @!P3 IMAD R0, R18, R5, R0 ;  /* 0x000000051200b224 */ /* 0x000fe200078e0200 */
[----:B------:R-:W-:Y:S01]  /*1830*/  @P3 IADD3 R14, R14, R15, RZ ;  /* 0x0000000f0e0e3210 */ /* 0x000fe20007ffe0ff */
[----:B------:R-:W-:Y:S01]  /*1840*/  @!P3 IMAD.WIDE.U32 R18, R18, R12, R8 ;  /* 0x0000000c1212b225 */ /* 0x000fe200078e0008 */
[----:B------:R-:W-:-:S03]  /*1850*/  SHF.R.S32.HI R5, RZ, 0x1f, R2 ;  /* 0x0000001fff057819 */ /* 0x000fc60000011402 */
[----:B------:R-:W-:Y:S02]  /*1860*/  IMAD.IADD R7, R21, 0x1, R7 ;  /* 0x0000000115077824 */ /* 0x000fe400078e0207 */
[----:B------:R-:W-:Y:S02]  /*1870*/  IMAD.MOV.U32 R6, RZ, RZ, R20 ;  /* 0x000000ffff067224 */ /* 0x000fe400078e0014 */
[----:B------:R-:W-:Y:S02]  /*1880*/  IMAD R9, R17, R2, RZ ;  /* 0x0000000211097224 */ /* 0x000fe400078e02ff */
[-C--:B------:R-:W-:Y:S02]  /*1890*/  @P3 IMAD R4, R141, R14.reuse, RZ ;  /* 0x0000000e8d043224 */ /* 0x080fe400078e02ff */
[----:B------:R-:W-:-:S04]  /*18a0*/  @P3 IMAD.WIDE.U32 R14, R140, R14, RZ ;  /* 0x0000000e8c0e3225 */ /* 0x000fc800078e00ff */
[----:B------:R-:W-:-:S04]  /*18b0*/  IMAD.WIDE.U32 R6, R16, R2, R6 ;  /* 0x0000000210067225 */ /* 0x000fc800078e0006 */
[----:B------:R-:W-:Y:S01]  /*18c0*/  IMAD R9, R16, R5, R9 ;  /* 0x0000000510097224 */ /* 0x000fe200078e0209 */
[----:B------:R-:W-:Y:S01]  /*18d0*/  @P3 IADD3 R17, R15, R4, RZ ;  /* 0x000000040f113210 */ /* 0x000fe20007ffe0ff */
[----:B------:R-:W-:Y:S01]  /*18e0*/  @P3 IMAD.MOV.U32 R8, RZ, RZ, R14 ;  /* 0x000000ffff083224 */ /* 0x000fe200078e000e */
[----:B------:R-:W-:Y:S01]  /*18f0*/  @!P3 IADD3 R17, R19, R0, RZ ;  /* 0x000000001311b210 */ /* 0x000fe20007ffe0ff */
[----:B------:R-:W-:Y:S01]  /*1900*/  IMAD.IADD R7, R7, 0x1, R9 ;  /* 0x0000000107077824 */ /* 0x000fe200078e0209 */
[----:B------:R-:W-:Y:S02]  /*1910*/  @!P3 MOV R8, R18 ;  /* 0x000000120008b202 */ /* 0x000fe40000000f00 */
[----:B------:R-:W-:Y:S02]  /*1920*/  MOV R9, R3 ;  /* 0x0000000300097202 */ /* 0x000fe40000000f00 */
[----:B------:R-:W-:Y:S02]  /*1930*/  MOV R4, R2 ;  /* 0x0000000200047202 */ /* 0x000fe40000000f00 */
.L_x_2766:
[----:B-1----:R-:W-:Y:S05]  /*1940*/  BSYNC B0 ;  /* 0x0000000000007941 */ /* 0x002fea0003800000 */
.L_x_2764:
        /* <DEDUP_REMOVED lines=16> */
[-C--:B------:R-:W-:Y:S01]  /*1a50*/  IMAD R8, R13, R140.reuse, RZ ;  /* 0x0000008c0d087224 */ /* 0x080fe200078e02ff */
[----:B------:R-:W-:Y:S02]  /*1a60*/  LEA.HI R78, R2, R57, RZ, 0x4 ;  /* 0x00000039024e7211 */ /* 0x000fe400078f20ff */
[----:B------:R-:W-:Y:S01]  /*1a70*/  IADD3.X R29, R19, R17, RZ, P1, !PT ;  /* 0x00000011131d7210 */ /* 0x000fe20000ffe4ff */
[----:B------:R-:W-:Y:S01]  /*1a80*/  IMAD.SHL.U32 R13, R186, 0x40, RZ ;  /* 0x00000040ba0d7824 */ /* 0x000fe200078e00ff */
[----:B------:R-:W-:Y:S01]  /*1a90*/  LOP3.LUT R16, R78, 0xfffffff0, RZ, 0xc0, !PT ;  /* 0xfffffff04e107812 */ /* 0x000fe200078ec0ff */
[C---:B------:R-:W-:Y:S02]  /*1aa0*/  IMAD R8, R9.reuse, R141, R8 ;  /* 0x0000008d09087224 */ /* 0x040fe400078e0208 */
[----:B------:R-:W-:Y:S01]  /*1ab0*/  IMAD.WIDE.U32 R28, R9, R140, R28 ;  /* 0x0000008c091c7225 */ /* 0x000fe200078e001c */
[----:B------:R-:W-:-:S02]  /*1ac0*/  LOP3.LUT R13, R13, 0x1c0, RZ, 0xc0, !PT ;  /* 0x000001c00d0d7812 */ /* 0x000fc400078ec0ff */
[----:B------:R-:W-:Y:S01]  /*1ad0*/  SHF.R.S32.HI R79, RZ, 0x1f, R230 ;  /* 0x0000001fff4f7819 */ /* 0x000fe200000114e6 */
[----:B------:R-:W-:Y:S01]  /*1ae0*/  IMAD.IADD R29, R29, 0x1, R8 ;  /* 0x000000011d1d7824 */ /* 0x000fe200078e0208 */
[----:B------:R-:W-:Y:S01]  /*1af0*/  LOP3.LUT R9, R13, 0x38, R18, 0xf8, !PT ;  /* 0x000000380d097812 */ /* 0x000fe200078ef812 */
[----:B------:R-:W-:Y:S01]  /*1b00*/  IMAD R8, R23, R4, RZ ;  /* 0x0000000417087224 */ /* 0x000fe200078e02ff */
[----:B------:R-:W-:Y:S01]  /*1b10*/  SHF.R.U32.HI R184, RZ, 0x3, R13 ;  /* 0x00000003ffb87819 */ /* 0x000fe2000001160d */
[----:B------:R-:W-:Y:S02]  /*1b20*/  IMAD.IADD R16, R57, 0x1, -R16 ;  /* 0x0000000139107824 */ /* 0x000fe400078e0a10 */
[----:B------:R-:W-:Y:S01]  /*1b30*/  IMAD R8, R5, R22, R8 ;  /* 0x0000001605087224 */ /* 0x000fe200078e0208 */
[----:B------:R-:W-:Y:S01]  /*1b40*/  LOP3.LUT R184, R9, R184, RZ, 0x3c, !PT ;  /* 0x000000b809b87212 */ /* 0x000fe200078e3cff */
[----:B------:R-:W-:Y:S01]  /*1b50*/  IMAD.WIDE.U32 R22, R4, R22, R28 ;  /* 0x0000001604167225 */ /* 0x000fe200078e001c */
[----:B------:R-:W-:-:S04]  /*1b60*/  SHF.R.S32.HI R13, RZ, 0x1f, R16 ;  /* 0x0000001fff0d7819 */ /* 0x000fc80000011410 */
[----:B------:R-:W-:Y:S01]  /*1b70*/  LEA.HI R72, R13, R16, RZ, 0x3 ;  /* 0x000000100d487211 */ /* 0x000fe200078f18ff */
[----:B------:R-:W-:Y:S01]  /*1b80*/  IMAD R225, R135, R186, RZ ;  /* 0x000000ba87e17224 */ /* 0x000fe200078e02ff */
[----:B------:R-:W-:Y:S02]  /*1b90*/  SHF.R.S32.HI R187, RZ, 0x1f, R186 ;  /* 0x0000001fffbb7819 */ /* 0x000fe400000114ba */
[----:B------:R-:W-:-:S03]  /*1ba0*/  LOP3.LUT R77, R72, 0xfffffff8, RZ, 0xc0, !PT ;  /* 0xfffffff8484d7812 */ /* 0x000fc600078ec0ff */
[----:B------:R-:W-:Y:S01]  /*1bb0*/  IMAD R225, R187, R134, R225 ;  /* 0x00000086bbe17224 */ /* 0x000fe200078e02e1 */
[----:B------:R-:W-:Y:S01]  /*1bc0*/  LEA.HI R17, R2, R57, RZ, 0x6 ;  /* 0x0000003902117211 */ /* 0x000fe200078f30ff */
[----:B------:R-:W-:Y:S02]  /*1bd0*/  IMAD.IADD R23, R23, 0x1, R8 ;  /* 0x0000000117177824 */ /* 0x000fe400078e0208 */
[----:B------:R-:W-:Y:S01]  /*1be0*/  IMAD R227, R141, R186, RZ ;  /* 0x000000ba8de37224 */ /* 0x000fe200078e02ff */
[----:B------:R-:W-:Y:S01]  /*1bf0*/  SHF.L.U32 R17, R17, 0x3, RZ ;  /* 0x0000000311117819 */ /* 0x000fe200000006ff */
[----:B------:R-:W-:Y:S02]  /*1c00*/  IMAD.IADD R77, R16, 0x1, -R77 ;  /* 0x00000001104d7824 */ /* 0x000fe400078e0a4d */
[-C--:B------:R-:W-:Y:S02]  /*1c10*/  IMAD R227, R187, R140.reuse, R227 ;  /* 0x0000008cbbe37224 */ /* 0x080fe400078e02e3 */
[----:B------:R-:W-:Y:S01]  /*1c20*/  IMAD.WIDE.U32 R22, R186, R140, R22 ;  /* 0x0000008cba167225 */ /* 0x000fe200078e0016 */
[----:B------:R-:W-:-:S02]  /*1c30*/  LOP3.LUT R184, R184, 0xfffffe00, R17, 0xf8, !PT ;  /* 0xfffffe00b8b87812 */ /* 0x000fc400078ef811 */
[----:B------:R-:W-:Y:S01]  /*1c40*/  SHF.R.S32.HI R8, RZ, 0x1f, R229 ;  /* 0x0000001fff087819 */ /* 0x000fe200000114e5 */
[----:B------:R-:W-:Y:S02]  /*1c50*/  IMAD.IADD R227, R23, 0x1, R227 ;  /* 0x0000000117e37824 */ /* 0x000fe400078e02e3 */
[----:B------:R-:W-:Y:S01]  /*1c60*/  IMAD.WIDE R188, R231, 0x40, R186 ;  /* 0x00000040e7bc7825 */ /* 0x000fe200078e02ba */
[----:B------:R-:W-:Y:S02]  /*1c70*/  LEA.HI R59, R2, R57, RZ, 0x5 ;  /* 0x00000039023b7211 */ /* 0x000fe400078f28ff */
[----:B------:R-:W-:Y:S01]  /*1c80*/  MOV R56, 0x10 ;  /* 0x0000001000387802 */ /* 0x000fe20000000f00 */
[----:B------:R-:W-:Y:S01]  /*1c90*/  IMAD.MOV.U32 R54, RZ, RZ, 0x20 ;  /* 0x00000020ff367424 */ /* 0x000fe200078e00ff */
[----:B------:R-:W-:Y:S01]  /*1ca0*/  LOP3.LUT R68, R59, 0xffffffe0, RZ, 0xc0, !PT ;  /* 0xffffffe03b447812 */ /* 0x000fe200078ec0ff */
[C---:B------:R-:W-:Y:S01]  /*1cb0*/  IMAD.SHL.U32 R75, R134.reuse, 0x10, RZ ;  /* 0x00000010864b7824 */ /* 0x040fe200078e00ff */
[----:B------:R-:W-:-:S02]  /*1cc0*/  SHF.L.U64.HI R76, R134, 0x4, R135 ;  /* 0x00000004864c7819 */ /* 0x000fc40000010287 */
[C---:B------:R-:W-:Y:S01]  /*1cd0*/  SHF.L.U64.HI R74, R140.reuse, 0x4, R141 ;  /* 0x000000048c4a7819 */ /* 0x040fe2000001028d */
[----:B------:R-:W-:Y:S01]  /*1ce0*/  IMAD.IADD R68, R57, 0x1, -R68 ;  /* 0x0000000139447824 */ /* 0x000fe200078e0a44 */
[----:B------:R-:W-:Y:S02]  /*1cf0*/  SHF.L.U32 R73, R140, 0x4, RZ ;  /* 0x000000048c497819 */ /* 0x000fe400000006ff */
[----:B------:R-:W-:Y:S02]  /*1d00*/  SHF.R.S32.HI R59, RZ, 0x5, R59 ;  /* 0x00000005ff3b7819 */ /* 0x000fe4000001143b */
[----:B------:R-:W-:Y:S01]  /*1d10*/  SHF.L.U32 R81, R71, 0x2, RZ ;  /* 0x0000000247517819 */ /* 0x000fe200000006ff */
[----:B--2---:R-:W-:-:S04]  /*1d20*/  @P0 IMAD.WIDE.U32 R28, R190, R234, RZ ;  /* 0x000000eabe1c0225 */ /* 0x004fc800078e00ff */
[----:B------:R-:W-:Y:S02]  /*1d30*/  @P0 IMAD R9, R191, R234, RZ ;  /* 0x000000eabf090224 */ /* 0x000fe400078e02ff */
[----:B---3--:R-:W-:-:S04]  /*1d40*/  @!P0 IMAD R12, R27, R230, RZ ;  /* 0x000000e61b0c8224 */ /* 0x008fc800078e02ff */
[C---:B------:R-:W-:Y:S02]  /*1d50*/  @!P0 IMAD R12, R26.reuse, R79, R12 ;  /* 0x0000004f1a0c8224 */ /* 0x040fe400078e020c */
[----:B------:R-:W-:-:S04]  /*1d60*/  @!P0 IMAD.WIDE.U32 R26, R26, R230, RZ ;  /* 0x000000e61a1a8225 */ /* 0x000fc800078e00ff */
[----:B------:R-:W-:Y:S02]  /*1d70*/  @P0 IMAD.MOV.U32 R13, RZ, RZ, R28 ;  /* 0x000000ffff0d0224 */ /* 0x000fe400078e001c */
[----:B------:R-:W-:Y:S01]  /*1d80*/  @P0 IMAD.IADD R9, R29, 0x1, R9 ;  /* 0x000000011d090824 */ /* 0x000fe200078e0209 */
[----:B------:R-:W-:Y:S01]  /*1d90*/  @!P0 IADD3 R9, R27, R12, RZ ;  /* 0x0000000c1b098210 */ /* 0x000fe20007ffe0ff */
[----:B------:R-:W-:Y:S01]  /*1da0*/  @!P0 IMAD.MOV.U32 R13, RZ, RZ, R26 ;  /* 0x000000ffff0d8224 */ /* 0x000fe200078e001a */
[----:B------:R-:W-:-:S05]  /*1db0*/  IADD3 R6, P0, R18, R6, RZ ;  /* 0x0000000612067210 */ /* 0x000fca0007f1e0ff */
[----:B------:R-:W-:-:S04]  /*1dc0*/  IMAD.X R7, R19, 0x1, R7, P0 ;  /* 0x0000000113077824 */ /* 0x000fc800000e0607 */
[----:B------:R-:W-:-:S04]  /*1dd0*/  IMAD.WIDE.U32 R6, R186, R134, R6 ;  /* 0x00000086ba067225 */ /* 0x000fc800078e0006 */
[----:B------:R-:W-:Y:S01]  /*1de0*/  IMAD.IADD R225, R7, 0x1, R225 ;  /* 0x0000000107e17824 */ /* 0x000fe200078e02e1 */
[----:B------:R-:W-:Y:S02]  /*1df0*/  SHF.R.S32.HI R7, RZ, 0x1f, R80 ;  /* 0x0000001fff077819 */ /* 0x000fe40000011450 */
[----:B------:R-:W-:Y:S02]  /*1e00*/  IADD3 R16, P1, R18, R13, RZ ;  /* 0x0000000d12107210 */ /* 0x000fe40007f3e0ff */
[----:B------:R-:W-:-:S03]  /*1e10*/  LEA.HI R7, R7, R80, RZ, 0x7 ;  /* 0x0000005007077211 */ /* 0x000fc600078f38ff */
[----:B------:R-:W-:Y:S01]  /*1e20*/  IMAD.X R17, R19, 0x1, R9, P1 ;  /* 0x0000000113117824 */ /* 0x000fe200008e0609 */
[----:B------:R-:W-:Y:S02]  /*1e30*/  SHF.R.S32.HI R112, RZ, 0x7, R7 ;  /* 0x00000007ff707819 */ /* 0x000fe40000011407 */
[----:B------:R-:W-:Y:S01]  /*1e40*/  LEA R224, P1, R6, R20, 0x1 ;  /* 0x0000001406e07211 */ /* 0x000fe200078208ff */
[----:B----4-:R-:W-:Y:S01]  /*1e50*/  IMAD R13, R25, R229, RZ ;  /* 0x000000e5190d7224 */ /* 0x010fe200078e02ff */
[----:B------:R-:W-:Y:S02]  /*1e60*/  LEA R226, P0, R22, R14, 0x1 ;  /* 0x0000000e16e27211 */ /* 0x000fe400078008ff */
[----:B------:R-:W-:Y:S02]  /*1e70*/  IMNMX R112, RZ, R112, !PT ;  /* 0x00000070ff707217 */ /* 0x000fe40007800200 */
[----:B------:R-:W-:Y:S01]  /*1e80*/  LEA.HI.X R225, R6, R21, R225, 0x1, P1 ;  /* 0x0000001506e17211 */ /* 0x000fe200008f0ce1 */
[----:B------:R-:W-:Y:S01]  /*1e90*/  IMAD R8, R24, R8, R13 ;  /* 0x0000000818087224 */ /* 0x000fe200078e020d */
[----:B------:R-:W-:-:S02]  /*1ea0*/  LEA.HI.X R227, R22, R15, R227, 0x1, P0 ;  /* 0x0000000f16e37211 */ /* 0x000fc400000f0ce3 */
[----:B------:R-:W-:Y:S01]  /*1eb0*/  R2P PR, R77, 0x6 ;  /* 0x000000064d007804 */ /* 0x000fe20000000000 */
[----:B------:R-:W-:Y:S01]  /*1ec0*/  IMAD.WIDE.U32 R24, R229, R24, R16 ;  /* 0x00000018e5187225 */ /* 0x000fe200078e0010 */
[----:B------:R-:W-:-:S03]  /*1ed0*/  ISETP.GT.AND P0, PT, R55, R112, PT ;  /* 0x000000703700720c */ /* 0x000fc60003f04270 */
[----:B------:R-:W-:Y:S01]  /*1ee0*/  IMAD R185, R189, R190, RZ ;  /* 0x000000bebdb97224 */ /* 0x000fe200078e02ff */
[----:B------:R-:W-:Y:S01]  /*1ef0*/  IADD3 R9, R25, R8, RZ ;  /* 0x0000000819097210 */ /* 0x000fe20007ffe0ff */
[----:B------:R-:W-:Y:S02]  /*1f00*/  IMAD.MOV.U32 R8, RZ, RZ, R24 ;  /* 0x000000ffff087224 */ /* 0x000fe400078e0018 */
[C---:B------:R-:W-:Y:S02]  /*1f10*/  IMAD R185, R188.reuse, R191, R185 ;  /* 0x000000bfbcb97224 */ /* 0x040fe400078e02b9 */
[----:B------:R-:W-:Y:S01]  /*1f20*/  IMAD.WIDE.U32 R188, R188, R190, R8 ;  /* 0x000000bebcbc7225 */ /* 0x000fe200078e0008 */
[----:B------:R-:W-:Y:S02]  /*1f30*/  SEL R56, R56, 0xfffffff0, !P1 ;  /* 0xfffffff038387807 */ /* 0x000fe40004800000 */
[----:B------:R-:W-:Y:S01]  /*1f40*/  SEL R54, R54, 0xffffffe0, !P2 ;  /* 0xffffffe036367807 */ /* 0x000fe20005000000 */
[----:B------:R-:W-:-:S02]  /*1f50*/  @!P4 IMAD.MOV.U32 R0, RZ, RZ, RZ ;  /* 0x000000ffff00c224 */ /* 0x000fc400078e00ff */
        /* <DEDUP_REMOVED lines=13> */
[--C-:B------:R-:W-:Y:S01]  /*2030*/  SHF.R.S32.HI R7, RZ, 0x1f, R3.reuse ;  /* 0x0000001fff077819 */ /* 0x100fe20000011403 */
        /* <DEDUP_REMOVED lines=37> */
[--C-:B------:R-:W-:Y:S01]  /*2290*/  SHF.L.U64.HI R113, R218, 0x5, R219.reuse ;  /* 0x00000005da717819 */ /* 0x100fe200000102db */
        /* <DEDUP_REMOVED lines=8> */
[C-C-:B----4-:R-:W-:Y:S01]  /*2320*/  SHF.L.U64.HI R126, R202.reuse, 0x5, R203.reuse ;  /* 0x00000005ca7e7819 */ /* 0x150fe200000102cb */
[----:B------:R-:W-:Y:S01]  /*2330*/  IMAD.IADD R31, R31, 0x1, R2 ;  /* 0x000000011f1f7824 */ /* 0x000fe200078e0202 */
[----:B------:R-:W-:Y:S01]  /*2340*/  IADD3.X R217, ~R113, RZ, R12, P1, P0 ;  /* 0x000000ff71d97210 */ /* 0x000fe20000fe050c */
[----:B------:R-:W-:Y:S01]  /*2350*/  IMAD R13, R203, R3, RZ ;  /* 0x00000003cb0d7224 */ /* 0x000fe200078e02ff */
[C---:B------:R-:W-:Y:S01]  /*2360*/  SHF.L.U32 R127, R202.reuse, 0x5, RZ ;  /* 0x00000005ca7f7819 */ /* 0x040fe200000006ff */
[----:B------:R-:W-:Y:S01]  /*2370*/  IMAD R12, R27, R230, RZ ;  /* 0x000000e61b0c7224 */ /* 0x000fe200078e02ff */
[----:B------:R-:W-:Y:S01]  /*2380*/  SHF.L.U64.HI R129, R202, 0x6, R203 ;  /* 0x00000006ca817819 */ /* 0x000fe200000102cb */
[----:B------:R-:W-:Y:S01]  /*2390*/  IMAD.WIDE.U32 R32, R218, 0x30, R216 ;  /* 0x00000030da207825 */ /* 0x000fe200078e00d8 */
[C---:B------:R-:W-:Y:S02]  /*23a0*/  SHF.L.U64.HI R126, R127.reuse, 0x1, R126 ;  /* 0x000000017f7e7819 */ /* 0x040fe4000001027e */
[----:B------:R-:W-:Y:S01]  /*23b0*/  SHF.L.U32 R127, R127, 0x1, RZ ;  /* 0x000000017f7f7819 */ /* 0x000fe200000006ff */
[----:B------:R-:W-:Y:S01]  /*23c0*/  IMAD R13, R202, R7, R13 ;  /* 0x00000007ca0d7224 */ /* 0x000fe200078e020d */
[----:B------:R-:W-:Y:S01]  /*23d0*/  IADD3 R214, P0, -R116, R32, RZ ;  /* 0x0000002074d67210 */ /* 0x000fe20007f1e1ff */
[----:B------:R-:W-:Y:S01]  /*23e0*/  IMAD.WIDE.U32 R30, R202, R3, R30 ;  /* 0x00000003ca1e7225 */ /* 0x000fe200078e001e */
[----:B------:R-:W-:-:S02]  /*23f0*/  LEA.HI R169, R6, R6, RZ, 0x1 ;  /* 0x0000000606a97211 */ /* 0x000fc400078f08ff */
[----:B------:R-:W-:Y:S01]  /*2400*/  IADD3.X R215, ~R113, R33, R120, P0, !PT ;  /* 0x0000002171d77210 */ /* 0x000fe200007fe578 */
[----:B------:R-:W-:Y:S01]  /*2410*/  IMAD.WIDE.U32 R28, R230, R26, R18 ;  /* 0x0000001ae61c7225 */ /* 0x000fe200078e0012 */
[----:B------:R-:W-:Y:S02]  /*2420*/  IADD3 R27, R31, R13, RZ ;  /* 0x0000000d1f1b7210 */ /* 0x000fe40007ffe0ff */
[----:B------:R-:W-:Y:S01]  /*2430*/  SHF.R.S32.HI R169, RZ, 0x1, R169 ;  /* 0x00000001ffa97819 */ /* 0x000fe200000114a9 */
[----:B------:R-:W-:Y:S02]  /*2440*/  IMAD R12, R26, R79, R12 ;  /* 0x0000004f1a0c7224 */ /* 0x000fe400078e020c */
[----:B------:R-:W-:Y:S01]  /*2450*/  IMAD R2, R219, R3, RZ ;  /* 0x00000003db027224 */ /* 0x000fe200078e02ff */
[----:B------:R-:W-:Y:S01]  /*2460*/  SHF.L.U32 R175, R169, 0x6, RZ ;  /* 0x00000006a9af7819 */ /* 0x000fe200000006ff */
[----:B------:R-:W-:Y:S02]  /*2470*/  IMAD.IADD R29, R29, 0x1, R12 ;  /* 0x000000011d1d7824 */ /* 0x000fe400078e020c */
[----:B------:R-:W-:Y:S01]  /*2480*/  IMAD.WIDE.U32 R12, R218, 0x30, R214 ;  /* 0x00000030da0c7825 */ /* 0x000fe200078e00d6 */
[----:B------:R-:W-:-:S03]  /*2490*/  SHF.R.S32.HI R160, RZ, 0x1f, R175 ;  /* 0x0000001fffa07819 */ /* 0x000fc600000114af */
[----:B------:R-:W-:Y:S01]  /*24a0*/  IMAD R2, R218, R7, R2 ;  /* 0x00000007da027224 */ /* 0x000fe200078e0202 */
        /* <DEDUP_REMOVED lines=42> */
[C---:B------:R-:W-:Y:S01]  /*2750*/  IMAD R5, R141.reuse, 0x60, RZ ;  /* 0x000000608d057824 */ /* 0x040fe200078e02ff */
        /* <DEDUP_REMOVED lines=48> */
[C---:B------:R-:W-:Y:S01]  /*2a60*/  SHF.L.U64.HI R0, R202.reuse, 0x4, R203 ;  /* 0x00000004ca007819 */ /* 0x040fe200000102cb */
[----:B------:R-:W-:Y:S01]  /*2a70*/  IMAD.WIDE.U32 R204, R202, 0xc0, RZ ;  /* 0x000000c0cacc7825 */ /* 0x000fe200078e00ff */
[----:B------:R-:W-:-:S02]  /*2a80*/  IADD3.X R122, R120, R111, RZ, P1, !PT ;  /* 0x0000006f787a7210 */ /* 0x000fc40000ffe4ff */
[----:B------:R-:W-:Y:S01]  /*2a90*/  SHF.L.U64.HI R123, R125, 0x1, R0 ;  /* 0x000000017d7b7819 */ /* 0x000fe20000010200 */
[----:B------:R-:W-:Y:S01]  /*2aa0*/  IMAD.X R93, R76, 0x1, R95, P0 ;  /* 0x000000014c5d7824 */ /* 0x000fe200000e065f */
[----:B------:R-:W-:Y:S01]  /*2ab0*/  IADD3 R124, P0, R119, R114, RZ ;  /* 0x00000072777c7210 */ /* 0x000fe20007f1e0ff */
[----:B------:R-:W-:Y:S01]  /*2ac0*/  IMAD R169, R169, 0x70, RZ ;  /* 0x00000070a9a97824 */ /* 0x000fe200078e02ff */
[----:B------:R-:W-:Y:S01]  /*2ad0*/  SHF.L.U64.HI R129, R130, 0x1, R129 ;  /* 0x0000000182817819 */ /* 0x000fe20000010281 */
[----:B------:R-:W-:Y:S01]  /*2ae0*/  IMAD.IADD R166, R183, 0x1, R167 ;  /* 0x00000001b7a67824 */ /* 0x000fe200078e02a7 */
[----:B------:R-:W-:Y:S01]  /*2af0*/  IADD3 R14, R18, 0x40, RZ ;  /* 0x00000040120e7810 */ /* 0x000fe20007ffe0ff */
[----:B------:R-:W-:Y:S01]  /*2b00*/  IMAD.WIDE.U32 R202, R202, 0xe0, RZ ;  /* 0x000000e0caca7825 */ /* 0x000fe200078e00ff */
[----:B------:R-:W-:Y:S02]  /*2b10*/  IADD3 R131, R207, R131, RZ ;  /* 0x00000083cf837210 */ /* 0x000fe40007ffe0ff */
        /* <DEDUP_REMOVED lines=21> */
[----:B------:R-:W-:Y:S02]  /*2c70*/  SHF.R.S32.HI R152, RZ, 0x1f, R166 ;  /* 0x0000001fff987819 */ /* 0x000fe400000114a6 */
.L_x_2839:
[----:B------:R-:W-:Y:S01]  /*2c80*/  IMAD.SHL.U32 R16, R13, 0x80, RZ ;  /* 0x000000800d107824 */ /* 0x000fe200078e00ff */
[----:B------:R-:W-:Y:S01]  /*2c90*/  BSSY B2, `(.L_x_2768) ;  /* 0x0000a2d000027945 */ /* 0x000fe20003800000 */
[----:B------:R-:W-:Y:S03]  /*2ca0*/  IMAD.MOV.U32 R139, RZ, RZ, R136 ;  /* 0x000000ffff8b7224 */ /* 0x000fe600078e0088 */
        /* <DEDUP_REMOVED lines=8> */
[----:B------:R-:W-:Y:S05]  /*2d30*/  @P0 IADD3 R2, P1, R138, R125, RZ ;  /* 0x0000007d8a020210 */ /* 0x000fea0007f3e0ff */
[----:B------:R-:W-:Y:S01]  /*2d40*/  @P0 IMAD.X R3, R136, 0x1, R123, P1 ;  /* 0x0000000188030824 */ /* 0x000fe200008e067b */
[C---:B-1----:R-:W-:Y:S04]  /*2d50*/  @P0 LEA R28, P1, R73.reuse, R150, 0x1 ;  /* 0x00000096491c0211 */ /* 0x042fe800078208ff */
        /* <DEDUP_REMOVED lines=9> */
[----:B---3--:R-:W3:Y:S04]  /*2df0*/  @P0 LD.E.128 R24, [R2.64] ;  /* 0x0000000602180980 */ /* 0x008ee8000c101d00 */
[----:B---3--:R3:W-:Y:S04]  /*2e00*/  @P0 ST.E.128 [R28.64], R24 ;  /* 0x000000181c000985 */ /* 0x0087e8000c101d06 */
[----:B-1----:R-:W4:Y:S04]  /*2e10*/  @P0 LD.E.128 R20, [R2.64+0x80] ;  /* 0x0000800602140980 */ /* 0x002f28000c101d00 */
[----:B----4-:R1:W-:Y:S01]  /*2e20*/  @P0 ST.E.128 [R28.64+0x80], R20 ;  /* 0x000080141c000985 */ /* 0x0103e2000c101d06 */
[----:B------:R-:W-:Y:S03]  /*2e30*/  @P1 IADD3 R32, P0, R150, R91, RZ ;  /* 0x0000005b96201210 */ /* 0x000fe60007f1e0ff */
[----:B--2---:R-:W2:Y:S02]  /*2e40*/  @P1 LD.E.128 R4, [R30.64] ;  /* 0x000000061e041980 */ /* 0x004ea4000c101d00 */
[C---:B------:R-:W-:Y:S01]  /*2e50*/  @P1 IMAD.X R33, R151.reuse, 0x1, R92, P0 ;  /* 0x0000000197211824 */ /* 0x040fe200000e065c */
        /* <DEDUP_REMOVED lines=10> */
[C---:B------:R-:W-:Y:S01]  /*2f00*/  @P0 IMAD.X R29, R151.reuse, 0x1, R90, P1 ;  /* 0x00000001971d0824 */ /* 0x040fe200008e065a */
        /* <DEDUP_REMOVED lines=60> */
[----:B------:R-:W-:Y:S02]  /*32d0*/  ISETP.GE.AND P0, PT, R18, R17, PT ;  /* 0x000000111200720c */ /* 0x000fe40003f06270 */
[----:B------:R-:W-:Y:S02]  /*32e0*/  MOV R143, R137 ;  /* 0x00000089008f7202 */ /* 0x000fe40000000f00 */
[----:B------:R-:W-:Y:S03]  /*32f0*/  ISETP.GE.AND P1, PT, R14, R17, PT ;  /* 0x000000110e00720c */ /* 0x000fe60003f26270 */
[----:B------:R-:W2:Y:S06]  /*3300*/  LD.E.128 R28, [R142.64] ;  /* 0x000000068e1c7980 */ /* 0x000eac000c101d00 */
[----:B------:R-:W-:Y:S01]  /*3310*/  @!P0 IMAD.MOV.U32 R8, RZ, RZ, R12 ;  /* 0x000000ffff088224 */ /* 0x000fe200078e000c */
[----:B------:R-:W-:Y:S04]  /*3320*/  @!P0 MOV R52, R58 ;  /* 0x0000003a00348202 */ /* 0x000fe80000000f00 */
[----:B------:R1:W3:Y:S06]  /*3330*/  @!P0 LD.E.64 R20, [R8.64] ;  /* 0x0000000608148980 */ /* 0x0002ec000c101b00 */
[----:B------:R4:W5:Y:S01]  /*3340*/  @!P0 LD.E.64 R38, [R52.64] ;  /* 0x0000000634268980 */ /* 0x000962000c101b00 */
[----:B-1----:R-:W-:Y:S02]  /*3350*/  @!P1 MOV R8, R12 ;  /* 0x0000000c00089202 */ /* 0x002fe40000000f00 */
[----:B----4-:R-:W-:Y:S01]  /*3360*/  @!P1 MOV R52, R58 ;  /* 0x0000003a00349202 */ /* 0x010fe20000000f00 */
[----:B--2---:R-:W-:Y:S01]  /*3370*/  @!P0 IMAD.U32 R37, R30, 0x10000, RZ ;  /* 0x000100001e258824 */ /* 0x004fe200078e00ff */
[C---:B------:R-:W-:Y:S02]  /*3380*/  @!P0 LOP3.LUT R24, R28.reuse, 0xffff0000, RZ, 0xc0, !PT ;  /* 0xffff00001c188812 */ /* 0x040fe400078ec0ff */
[----:B------:R-:W-:Y:S02]  /*3390*/  @!P0 LOP3.LUT R25, R29, 0xffff0000, RZ, 0xc0, !PT ;  /* 0xffff00001d198812 */ /* 0x000fe400078ec0ff */
[----:B------:R-:W-:Y:S01]  /*33a0*/  @!P0 SHF.L.U32 R34, R28, 0x10, RZ ;  /* 0x000000101c228819 */ /* 0x000fe200000006ff */
[C---:B---3--:R-:W-:Y:S01]  /*33b0*/  @!P0 IMAD.U32 R23, R20.reuse, 0x10000, RZ ;  /* 0x0001000014178824 */ /* 0x048fe200078e00ff */
[----:B------:R-:W-:Y:S02]  /*33c0*/  @!P0 LOP3.LUT R22, R20, 0xffff0000, RZ, 0xc0, !PT ;  /* 0xffff000014168812 */ /* 0x000fe400078ec0ff */
[C---:B------:R-:W-:Y:S01]  /*33d0*/  @!P0 SHF.L.U32 R20, R21.reuse, 0x10, RZ ;  /* 0x0000001015148819 */ /* 0x040fe200000006ff */
[----:B------:R-:W-:Y:S01]  /*33e0*/  @!P0 FMUL.FTZ R0, R24, R23 ;  /* 0x0000001718008220 */ /* 0x000fe20000410000 */
[----:B------:R-:W-:Y:S01]  /*33f0*/  @!P0 LOP3.LUT R21, R21, 0xffff0000, RZ, 0xc0, !PT ;  /* 0xffff000015158812 */ /* 0x000fe200078ec0ff */
[C---:B-----5:R-:W-:Y:S01]  /*3400*/  @!P0 IMAD.U32 R33, R38.reuse, 0x10000, RZ ;  /* 0x0001000026218824 */ /* 0x060fe200078e00ff */
[----:B------:R-:W-:Y:S01]  /*3410*/  @!P0 LOP3.LUT R35, R38, 0xffff0000, RZ, 0xc0, !PT ;  /* 0xffff000026238812 */ /* 0x000fe200078ec0ff */
[C---:B------:R-:W-:Y:S01]  /*3420*/  @!P0 IMAD.U32 R36, R39.reuse, 0x10000, RZ ;  /* 0x0001000027248824 */ /* 0x040fe200078e00ff */
[----:B------:R-:W-:Y:S01]  /*3430*/  @!P0 LOP3.LUT R39, R39, 0xffff0000, RZ, 0xc0, !PT ;  /* 0xffff000027278812 */ /* 0x000fe200078ec0ff */
        /* <DEDUP_REMOVED lines=14> */
[----:B------:R-:W-:Y:S02]  /*3520*/  @!P0 FMUL.FTZ R40, R23, R36 ;  /* 0x0000002417288220 */ /* 0x000fe40000410000 */
[----:B------:R-:W-:Y:S02]  /*3530*/  @!P0 FFMA.FTZ R3, R36, R37, R3 ;  /* 0x0000002524038223 */ /* 0x000fe40000010003 */
[----:B------:R-:W-:Y:S02]  /*3540*/  @!P0 FFMA.FTZ R42, R34, R21, -R42 ;  /* 0x00000015222a8223 */ /* 0x000fe4000001082a */
[----:B------:R-:W-:Y:S02]  /*3550*/  @!P0 FFMA.FTZ R4, R39, R34, R4 ;  /* 0x0000002227048223 */ /* 0x000fe40000010004 */
[----:B------:R-:W-:Y:S02]  /*3560*/  @!P0 FFMA.FTZ R43, R33, R22, -R43 ;  /* 0x00000016212b8223 */ /* 0x000fe4000001082b */
[----:B------:R-:W-:Y:S02]  /*3570*/  @!P0 FFMA.FTZ R40, R37, R20, -R40 ;  /* 0x0000001425288223 */ /* 0x000fe40000010828 */
[----:B------:R-:W-:Y:S01]  /*3580*/  @!P0 IMAD.MOV.U32 R28, RZ, RZ, R41 ;  /* 0x000000ffff1c8224 */ /* 0x000fe200078e0029 */
[----:B------:R-:W-:Y:S02]  /*3590*/  @!P0 F2FP.BF16.PACK_AB R44, R2, R43 ;  /* 0x0000002b022c823e */ /* 0x000fe400000010ff */
[----:B------:R-:W-:Y:S02]  /*35a0*/  @!P0 F2FP.BF16.PACK_AB R43, R4, R42 ;  /* 0x0000002a042b823e */ /* 0x000fe400000010ff */
[----:B------:R-:W-:Y:S02]  /*35b0*/  @!P0 F2FP.BF16.PACK_AB R40, R3, R40 ;  /* 0x000000280328823e */ /* 0x000fe400000010ff */
[----:B------:R-:W-:Y:S01]  /*35c0*/  @!P0 MOV R29, R44 ;  /* 0x0000002c001d8202 */ /* 0x000fe20000000f00 */
[----:B------:R-:W-:Y:S01]  /*35d0*/  @!P0 IMAD.MOV.U32 R31, RZ, RZ, R43 ;  /* 0x000000ffff1f8224 */ /* 0x000fe200078e002b */
        /* <DEDUP_REMOVED lines=46> */
.L_x_2772:
[----:B------:R-:W-:Y:S05]  /*38c0*/  BSYNC B0 ;  /* 0x0000000000007941 */ /* 0x000fea0003800000 */
.L_x_2771:
[C---:B------:R-:W-:Y:S01]  /*38d0*/  ISETP.GE.AND P0, PT, R84.reuse, R223, PT ;  /* 0x000000df5400720c */ /* 0x040fe20003f06270 */
[----:B------:R-:W-:Y:S03]  /*38e0*/  BSSY B0, `(.L_x_2773) ;  /* 0x000006c000007945 */ /* 0x000fe60003800000 */
[----:B------:R-:W-:Y:S11]  /*38f0*/  ISETP.GE.AND P0, PT, R84, R221, !P0 ;  /* 0x000000dd5400720c */ /* 0x000ff60004706270 */
[----:B------:R-:W-:Y:S02]  /*3900*/  @!UPT UIADD3 URZ, URZ, URZ, URZ ;  /* 0x0000003f3f3ff290 */ /* 0x000fe4000fffe03f */
[----:B------:R-:W-:-:S05]  /*3910*/  @!P0 BRA `(.L_x_2774) ;  /* 0x0000068000008947 */ /* 0x000fca0003800000 */
[----:B------:R-:W-:Y:S01]  /*3920*/  ISETP.GE.AND P0, PT, R18, R17, PT ;  /* 0x000000111200720c */ /* 0x000fe20003f06270 */
[C---:B------:R-:W-:Y:S01]  /*3930*/  IMAD.SHL.U32 R45, R183.reuse, 0x2, RZ ;  /* 0x00000002b72d7824 */ /* 0x040fe200078e00ff */
[C---:B------:R-:W-:Y:S02]  /*3940*/  LEA R46, P1, R114.reuse, R142, 0x1 ;  /* 0x0000008e722e7211 */ /* 0x040fe400078208ff */
        /* <DEDUP_REMOVED lines=101> */
.L_x_2774:
[----:B------:R-:W-:Y:S05]  /*3fa0*/  BSYNC B0 ;  /* 0x0000000000007941 */ /* 0x000fea0003800000 */
.L_x_2773:
        /* <DEDUP_REMOVED lines=109> */
.L_x_2776:
[----:B------:R-:W-:Y:S05]  /*4680*/  BSYNC B0 ;  /* 0x0000000000007941 */ /* 0x000fea0003800000 */
.L_x_2775:
[C---:B------:R-:W-:Y:S01]  /*4690*/  ISETP.GE.AND P0, PT, R82.reuse, R223, PT ;  /* 0x000000df5200720c */ /* 0x040fe20003f06270 */
[----:B------:R-:W-:Y:S03]  /*46a0*/  BSSY B0, `(.L_x_2777) ;  /* 0x0000070000007945 */ /* 0x000fe60003800000 */
[----:B------:R-:W-:Y:S11]  /*46b0*/  ISETP.GE.AND P0, PT, R82, R221, !P0 ;  /* 0x000000dd5200720c */ /* 0x000ff60004706270 */
[----:B------:R-:W-:Y:S02]  /*46c0*/  @!UPT UIADD3 URZ, URZ, URZ, URZ ;  /* 0x0000003f3f3ff290 */ /* 0x000fe4000fffe03f */
[----:B------:R-:W-:-:S05]  /*46d0*/  @!P0 BRA `(.L_x_2778) ;  /* 0x000006c000008947 */ /* 0x000fca0003800000 */
[----:B------:R-:W-:Y:S01]  /*46e0*/  IMAD.MOV.U32 R143, RZ, RZ, R137 ;  /* 0x000000ffff8f7224 */ /* 0x000fe200078e0089 */
[----:B------:R-:W-:Y:S01]  /*46f0*/  ISETP.GE.AND P0, PT, R18, R17, PT ;  /* 0x000000111200720c */ /* 0x000fe20003f06270 */
[----:B------:R-:W-:Y:S01]  /*4700*/  IMAD R44, R219, 0x60, RZ ;  /* 0x00000060db2c7824 */ /* 0x000fe200078e02ff */
[C---:B------:R-:W-:Y:S01]  /*4710*/  SHF.L.U32 R45, R177.reuse, 0x1, RZ ;  /* 0x00000001b12d7819 */ /* 0x040fe200000006ff */
[----:B-1----:R-:W-:Y:S01]  /*4720*/  IMAD.WIDE.U32 R48, R218, 0x60, R142 ;  /* 0x00000060da307825 */ /* 0x002fe200078e008e */
[----:B------:R-:W-:Y:S02]  /*4730*/  SHF.L.U64.HI R46, R177, 0x1, R162 ;  /* 0x00000001b12e7819 */ /* 0x000fe400000102a2 */
[----:B------:R-:W-:Y:S01]  /*4740*/  IADD3 R32, P2, R45, R12, RZ ;  /* 0x0000000c2d207210 */ /* 0x000fe20007f5e0ff */
[----:B------:R-:W-:Y:S01]  /*4750*/  IMAD.IADD R47, R49, 0x1, R44 ;  /* 0x00000001312f7824 */ /* 0x000fe200078e022c */
[----:B------:R-:W-:Y:S01]  /*4760*/  IADD3 R42, P1, R45, R58, RZ ;  /* 0x0000003a2d2a7210 */ /* 0x000fe20007f3e0ff */
[----:B------:R-:W-:Y:S01]  /*4770*/  IMAD.WIDE.U32 R60, R134, 0x60, R148 ;  /* 0x00000060863c7825 */ /* 0x000fe200078e0094 */
[C---:B------:R-:W-:Y:S02]  /*4780*/  IADD3.X R33, R46.reuse, R9, RZ, P2, !PT ;  /* 0x000000092e217210 */ /* 0x040fe400017fe4ff */
[----:B------:R-:W-:Y:S01]  /*4790*/  IADD3.X R43, R46, R53, RZ, P1, !PT ;  /* 0x000000352e2b7210 */ /* 0x000fe20000ffe4ff */
[----:B------:R-:W-:Y:S01]  /*47a0*/  IMAD.MOV.U32 R46, RZ, RZ, R48 ;  /* 0x000000ffff2e7224 */ /* 0x000fe200078e0030 */
[----:B------:R-:W-:Y:S01]  /*47b0*/  ISETP.GE.AND P1, PT, R14, R17, PT ;  /* 0x000000110e00720c */ /* 0x000fe20003f26270 */
[----:B------:R-:W-:Y:S01]  /*47c0*/  IMAD R48, R135, 0x60, RZ ;  /* 0x0000006087307824 */ /* 0x000fe200078e02ff */
[----:B------:R-:W2:Y:S04]  /*47d0*/  @!P0 LD.E.64 R20, [R32.64] ;  /* 0x0000000620148980 */ /* 0x000ea8000c101b00 */
[----:B------:R-:W-:Y:S02]  /*47e0*/  IADD3 R61, R61, R48, RZ ;  /* 0x000000303d3d7210 */ /* 0x000fe40007ffe0ff */
[----:B------:R-:W3:Y:S01]  /*47f0*/  @!P0 LD.E.64 R40, [R42.64] ;  /* 0x000000062a288980 */ /* 0x000ee2000c101b00 */
[C---:B------:R-:W-:Y:S04]  /*4800*/  LEA R48, P2, R212.reuse, R142, 0x1 ;  /* 0x0000008ed4307211 */ /* 0x040fe800078408ff */
[----:B------:R-:W-:Y:S01]  /*4810*/  LEA.HI.X R49, R212, R137, R213, 0x1, P2 ;  /* 0x00000089d4317211 */ /* 0x000fe200010f0cd5 */
[----:B------:R-:W4:Y:S01]  /*4820*/  LD.E.128 R28, [R46.64] ;  /* 0x000000062e1c7980 */ /* 0x000f22000c101d00 */
[----:B---3--:R-:W-:Y:S01]  /*4830*/  @!P0 IMAD.U32 R38, R41, 0x10000, RZ ;  /* 0x0001000029268824 */ /* 0x008fe200078e00ff */
[----:B------:R-:W-:Y:S02]  /*4840*/  @!P0 SHF.L.U32 R35, R40, 0x10, RZ ;  /* 0x0000001028238819 */ /* 0x000fe400000006ff */
[C---:B--2---:R-:W-:Y:S02]  /*4850*/  @!P0 SHF.L.U32 R23, R20.reuse, 0x10, RZ ;  /* 0x0000001014178819 */ /* 0x044fe400000006ff */
[----:B------:R-:W-:Y:S01]  /*4860*/  @!P0 LOP3.LUT R22, R20, 0xffff0000, RZ, 0xc0, !PT ;  /* 0xffff000014168812 */ /* 0x000fe200078ec0ff */
[----:B------:R-:W-:Y:S01]  /*4870*/  @!P0 IMAD.U32 R20, R21, 0x10000, RZ ;  /* 0x0001000015148824 */ /* 0x000fe200078e00ff */
[C---:B----4-:R-:W-:Y:S02]  /*4880*/  @!P0 LOP3.LUT R24, R28.reuse, 0xffff0000, RZ, 0xc0, !PT ;  /* 0xffff00001c188812 */ /* 0x050fe400078ec0ff */
[----:B------:R-:W-:Y:S02]  /*4890*/  @!P0 SHF.L.U32 R36, R28, 0x10, RZ ;  /* 0x000000101c248819 */ /* 0x000fe400000006ff */
[----:B------:R-:W-:Y:S01]  /*48a0*/  @!P0 LOP3.LUT R25, R29, 0xffff0000, RZ, 0xc0, !PT ;  /* 0xffff00001d198812 */ /* 0x000fe200078ec0ff */
[C---:B------:R-:W-:Y:S01]  /*48b0*/  @!P0 FMUL.FTZ R45, R24.reuse, R35 ;  /* 0x00000023182d8220 */ /* 0x040fe20000410000 */
[----:B------:R-:W-:Y:S01]  /*48c0*/  @!P0 LOP3.LUT R21, R21, 0xffff0000, RZ, 0xc0, !PT ;  /* 0xffff000015158812 */ /* 0x000fe200078ec0ff */
[-C--:B------:R-:W-:Y:S01]  /*48d0*/  @!P0 FMUL.FTZ R0, R24, R23.reuse ;  /* 0x0000001718008220 */ /* 0x080fe20000410000 */
[----:B------:R-:W-:Y:S01]  /*48e0*/  @!P0 LOP3.LUT R37, R40, 0xffff0000, RZ, 0xc0, !PT ;  /* 0xffff000028258812 */ /* 0x000fe200078ec0ff */
[----:B------:R-:W-:Y:S01]  /*48f0*/  @!P0 FFMA.FTZ R45, R36, R23, -R45 ;  /* 0x00000017242d8223 */ /* 0x000fe2000001082d */
[C---:B------:R-:W-:Y:S01]  /*4900*/  @!P0 LOP3.LUT R23, R30.reuse, 0xffff0000, RZ, 0xc0, !PT ;  /* 0xffff00001e178812 */ /* 0x040fe200078ec0ff */
[----:B------:R-:W-:Y:S01]  /*4910*/  @!P0 FFMA.FTZ R0, R35, R36, R0 ;  /* 0x0000002423008223 */ /* 0x000fe20000010000 */
[----:B------:R-:W-:Y:S01]  /*4920*/  @!P0 LOP3.LUT R41, R41, 0xffff0000, RZ, 0xc0, !PT ;  /* 0xffff000029298812 */ /* 0x000fe200078ec0ff */
[----:B------:R-:W-:Y:S01]  /*4930*/  @!P0 IMAD.U32 R35, R29, 0x10000, RZ ;  /* 0x000100001d238824 */ /* 0x000fe200078e00ff */
[----:B------:R-:W-:Y:S01]  /*4940*/  @!P0 LOP3.LUT R24, R31, 0xffff0000, RZ, 0xc0, !PT ;  /* 0xffff00001f188812 */ /* 0x000fe200078ec0ff */
[----:B------:R-:W-:Y:S01]  /*4950*/  @!P0 FMUL.FTZ R2, R25, R22 ;  /* 0x0000001619028220 */ /* 0x000fe20000410000 */
[----:B------:R-:W-:Y:S01]  /*4960*/  @!P0 SHF.L.U32 R39, R30, 0x10, RZ ;  /* 0x000000101e278819 */ /* 0x000fe200000006ff */
[C---:B------:R-:W-:Y:S01]  /*4970*/  @!P0 FMUL.FTZ R3, R23.reuse, R20 ;  /* 0x0000001417038220 */ /* 0x040fe20000410000 */
[----:B------:R-:W-:Y:S01]  /*4980*/  @!P0 F2FP.BF16.PACK_AB R45, R0, R45 ;  /* 0x0000002d002d823e */ /* 0x000fe200000010ff */
[----:B------:R-:W-:Y:S02]  /*4990*/  @!P0 FMUL.FTZ R44, R23, R38 ;  /* 0x00000026172c8220 */ /* 0x000fe40000410000 */
[----:B------:R-:W-:Y:S02]  /*49a0*/  @!P0 FMUL.FTZ R47, R25, R37 ;  /* 0x00000025192f8220 */ /* 0x000fe40000410000 */
[----:B------:R-:W-:Y:S02]  /*49b0*/  @!P0 IMAD.U32 R36, R31, 0x10000, RZ ;  /* 0x000100001f248824 */ /* 0x000fe400078e00ff */
        /* <DEDUP_REMOVED lines=16> */
[----:B------:R2:W3:Y:S08]  /*4ac0*/  LD.E.128 R24, [R48.64] ;  /* 0x0000000630187980 */ /* 0x0004f0000c101d00 */
[----:B------:R-:W4:Y:S06]  /*4ad0*/  @!P1 LD.E.64 R40, [R42.64+0x40] ;  /* 0x000040062a289980 */ /* 0x000f2c000c101b00 */
[----:B------:R-:W5:Y:S01]  /*4ae0*/  @!P1 LD.E.64 R20, [R32.64+0x40] ;  /* 0x0000400620149980 */ /* 0x000f62000c101b00 */
[C---:B--2---:R-:W-:Y:S04]  /*4af0*/  LEA R48, P0, R102.reuse, R148, 0x1 ;  /* 0x0000009466307211 */ /* 0x044fe800078008ff */
[----:B------:R-:W-:Y:S01]  /*4b00*/  LEA.HI.X R49, R102, R149, R101, 0x1, P0 ;  /* 0x0000009566317211 */ /* 0x000fe200000f0c65 */
[C---:B---3--:R-:W-:Y:S01]  /*4b10*/  @!P1 IMAD.U32 R36, R24.reuse, 0x10000, RZ ;  /* 0x0001000018249824 */ /* 0x048fe200078e00ff */
[----:B------:R-:W-:Y:S01]  /*4b20*/  @!P1 LOP3.LUT R34, R24, 0xffff0000, RZ, 0xc0, !PT ;  /* 0xffff000018229812 */ /* 0x000fe200078ec0ff */
[----:B------:R-:W-:Y:S01]  /*4b30*/  @!P1 IMAD.U32 R39, R26, 0x10000, RZ ;  /* 0x000100001a279824 */ /* 0x000fe200078e00ff */
[----:B-1----:R-:W-:Y:S02]  /*4b40*/  @!P1 LOP3.LUT R29, R25, 0xffff0000, RZ, 0xc0, !PT ;  /* 0xffff0000191d9812 */ /* 0x002fe400078ec0ff */
[----:B------:R-:W-:Y:S01]  /*4b50*/  @!P1 LOP3.LUT R28, R27, 0xffff0000, RZ, 0xc0, !PT ;  /* 0xffff00001b1c9812 */ /* 0x000fe200078ec0ff */
[C---:B----4-:R-:W-:Y:S01]  /*4b60*/  @!P1 IMAD.U32 R35, R40.reuse, 0x10000, RZ ;  /* 0x0001000028239824 */ /* 0x050fe200078e00ff */
[----:B------:R-:W-:Y:S02]  /*4b70*/  @!P1 LOP3.LUT R37, R40, 0xffff0000, RZ, 0xc0, !PT ;  /* 0xffff000028259812 */ /* 0x000fe400078ec0ff */
[C---:B------:R-:W-:Y:S01]  /*4b80*/  @!P1 SHF.L.U32 R38, R41.reuse, 0x10, RZ ;  /* 0x0000001029269819 */ /* 0x040fe200000006ff */
[----:B------:R-:W-:Y:S01]  /*4b90*/  @!P1 FMUL.FTZ R44, R34, R35 ;  /* 0x00000023222c9220 */ /* 0x000fe20000410000 */
[----:B------:R-:W-:Y:S01]  /*4ba0*/  @!P1 LOP3.LUT R41, R41, 0xffff0000, RZ, 0xc0, !PT ;  /* 0xffff000029299812 */ /* 0x000fe200078ec0ff */
[C---:B-----5:R-:W-:Y:S01]  /*4bb0*/  @!P1 IMAD.U32 R23, R20.reuse, 0x10000, RZ ;  /* 0x0001000014179824 */ /* 0x060fe200078e00ff */
        /* <DEDUP_REMOVED lines=30> */
.L_x_2778:
[----:B------:R-:W-:Y:S05]  /*4da0*/  BSYNC B0 ;  /* 0x0000000000007941 */ /* 0x000fea0003800000 */
.L_x_2777:
        /* <DEDUP_REMOVED lines=109> */
.L_x_2780:
[----:B------:R-:W-:Y:S05]  /*5480*/  BSYNC B0 ;  /* 0x0000000000007941 */ /* 0x000fea0003800000 */
.L_x_2779:
        /* <DEDUP_REMOVED lines=113> */
.L_x_2782:
[----:B------:R-:W-:Y:S05]  /*5ba0*/  BSYNC B0 ;  /* 0x0000000000007941 */ /* 0x000fea0003800000 */
.L_x_2781:
        /* <DEDUP_REMOVED lines=113> */
.L_x_2784:
[----:B------:R-:W-:Y:S05]  /*62c0*/  BSYNC B0 ;  /* 0x0000000000007941 */ /* 0x000fea0003800000 */
.L_x_2783:
        /* <DEDUP_REMOVED lines=9> */
[----:B------:R-:W-:Y:S01]  /*6360*/  IMAD.WIDE.U32 R46, R218, 0xe0, R142 ;  /* 0x000000e0da2e7825 */ /* 0x000fe200078e008e */
[----:B------:R-:W-:Y:S02]  /*6370*/  SHF.L.U64.HI R44, R169, 0x1, R154 ;  /* 0x00000001a92c7819 */ /* 0x000fe4000001029a */
[C---:B------:R-:W-:Y:S01]  /*6380*/  IADD3 R32, P2, R43.reuse, R12, RZ ;  /* 0x0000000c2b207210 */ /* 0x040fe20007f5e0ff */
[----:B------:R-:W-:Y:S01]  /*6390*/  IMAD.WIDE.U32 R50, R134, 0xe0, R148 ;  /* 0x000000e086327825 */ /* 0x000fe200078e0094 */
[----:B------:R-:W-:Y:S02]  /*63a0*/  IADD3 R40, P1, R43, R58, RZ ;  /* 0x0000003a2b287210 */ /* 0x000fe40007f3e0ff */
[C---:B------:R-:W-:Y:S01]  /*63b0*/  IADD3.X R33, R44.reuse, R9, RZ, P2, !PT ;  /* 0x000000092c217210 */ /* 0x040fe200017fe4ff */
[----:B------:R-:W-:Y:S01]  /*63c0*/  IMAD.IADD R43, R47, 0x1, R42 ;  /* 0x000000012f2b7824 */ /* 0x000fe200078e022a */
        /* <DEDUP_REMOVED lines=9> */
[----:B-1----:R-:W4:Y:S01]  /*6460*/  LD.E.128 R24, [R42.64] ;  /* 0x000000062a187980 */ /* 0x002f22000c101d00 */
[C---:B--2---:R-:W-:Y:S01]  /*6470*/  @!P0 IMAD.U32 R17, R21.reuse, 0x10000, RZ ;  /* 0x0001000015118824 */ /* 0x044fe200078e00ff */
[C---:B------:R-:W-:Y:S02]  /*6480*/  @!P0 SHF.L.U32 R22, R20.reuse, 0x10, RZ ;  /* 0x0000001014168819 */ /* 0x040fe400000006ff */
[----:B------:R-:W-:Y:S02]  /*6490*/  @!P0 LOP3.LUT R20, R20, 0xffff0000, RZ, 0xc0, !PT ;  /* 0xffff000014148812 */ /* 0x000fe400078ec0ff */
[----:B------:R-:W-:Y:S01]  /*64a0*/  @!P0 LOP3.LUT R21, R21, 0xffff0000, RZ, 0xc0, !PT ;  /* 0xffff000015158812 */ /* 0x000fe200078ec0ff */
[C---:B---3--:R-:W-:Y:S01]  /*64b0*/  @!P0 IMAD.U32 R37, R39.reuse, 0x10000, RZ ;  /* 0x0001000027258824 */ /* 0x048fe200078e00ff */
[C---:B------:R-:W-:Y:S02]  /*64c0*/  @!P0 SHF.L.U32 R34, R38.reuse, 0x10, RZ ;  /* 0x0000001026228819 */ /* 0x040fe400000006ff */
[----:B------:R-:W-:Y:S02]  /*64d0*/  @!P0 LOP3.LUT R39, R39, 0xffff0000, RZ, 0xc0, !PT ;  /* 0xffff000027278812 */ /* 0x000fe400078ec0ff */
[----:B------:R-:W-:Y:S01]  /*64e0*/  @!P0 LOP3.LUT R36, R38, 0xffff0000, RZ, 0xc0, !PT ;  /* 0xffff000026248812 */ /* 0x000fe200078ec0ff */
[----:B----4-:R-:W-:Y:S01]  /*64f0*/  @!P0 IMAD.U32 R38, R27, 0x10000, RZ ;  /* 0x000100001b268824 */ /* 0x010fe200078e00ff */
[C---:B------:R-:W-:Y:S02]  /*6500*/  @!P0 LOP3.LUT R23, R24.reuse, 0xffff0000, RZ, 0xc0, !PT ;  /* 0xffff000018178812 */ /* 0x040fe400078ec0ff */
[----:B------:R-:W-:Y:S02]  /*6510*/  @!P0 SHF.L.U32 R35, R24, 0x10, RZ ;  /* 0x0000001018238819 */ /* 0x000fe400000006ff */
[----:B------:R-:W-:Y:S01]  /*6520*/  @!P0 LOP3.LUT R28, R26, 0xffff0000, RZ, 0xc0, !PT ;  /* 0xffff00001a1c8812 */ /* 0x000fe200078ec0ff */
[C---:B------:R-:W-:Y:S02]  /*6530*/  @!P0 FMUL.FTZ R43, R23.reuse, R34 ;  /* 0x00000022172b8220 */ /* 0x040fe40000410000 */
[-C--:B------:R-:W-:Y:S01]  /*6540*/  @!P0 FMUL.FTZ R0, R23, R22.reuse ;  /* 0x0000001617008220 */ /* 0x080fe20000410000 */
        /* <DEDUP_REMOVED lines=23> */
[----:B------:R-:W-:Y:S01]  /*66c0*/  @!P0 F2FP.BF16.PACK_AB R45, R4, R44 ;  /* 0x0000002c042d823e */ /* 0x000fe200000010ff */
[----:B------:R-:W-:Y:S03]  /*66d0*/  @!P0 IMAD.MOV.U32 R26, RZ, RZ, R42 ;  /* 0x000000ffff1a8224 */ /* 0x000fe600078e002a */
        /* <DEDUP_REMOVED lines=8> */
[----:B------:R-:W-:Y:S02]  /*6760*/  @!P1 LOP3.LUT R23, R28, 0xffff0000, RZ, 0xc0, !PT ;  /* 0xffff00001c179812 */ /* 0x000fe400078ec0ff */
[----:B-1----:R-:W-:Y:S01]  /*6770*/  @!P1 LOP3.LUT R24, R30, 0xffff0000, RZ, 0xc0, !PT ;  /* 0xffff00001e189812 */ /* 0x002fe200078ec0ff */
[C---:B----4-:R-:W-:Y:S01]  /*6780*/  @!P1 IMAD.U32 R22, R20.reuse, 0x10000, RZ ;  /* 0x0001000014169824 */ /* 0x050fe200078e00ff */
[----:B------:R-:W-:Y:S02]  /*6790*/  @!P1 LOP3.LUT R20, R20, 0xffff0000, RZ, 0xc0, !PT ;  /* 0xffff000014149812 */ /* 0x000fe400078ec0ff */
[----:B------:R-:W-:Y:S01]  /*67a0*/  @!P1 SHF.L.U32 R17, R21, 0x10, RZ ;  /* 0x0000001015119819 */ /* 0x000fe200000006ff */
[----:B------:R-:W-:Y:S01]  /*67b0*/  @!P1 FMUL.FTZ R5, R23, R22 ;  /* 0x0000001617059220 */ /* 0x000fe20000410000 */
[----:B------:R-:W-:Y:S01]  /*67c0*/  @!P1 LOP3.LUT R21, R21, 0xffff0000, RZ, 0xc0, !PT ;  /* 0xffff000015159812 */ /* 0x000fe200078ec0ff */
[C---:B-----5:R-:W-:Y:S01]  /*67d0*/  @!P1 IMAD.U32 R34, R38.reuse, 0x10000, RZ ;  /* 0x0001000026229824 */ /* 0x060fe200078e00ff */
        /* <DEDUP_REMOVED lines=8> */
[----:B------:R-:W-:Y:S01]  /*6860*/  @!P1 SHF.L.U32 R35, R29, 0x10, RZ ;  /* 0x000000101d239819 */ /* 0x000fe200000006ff */
[----:B------:R-:W-:Y:S01]  /*6870*/  @!P1 FMUL.FTZ R6, R23, R20 ;  /* 0x0000001417069220 */ /* 0x000fe20000410000 */
[----:B------:R-:W-:Y:S01]  /*6880*/  @!P1 LOP3.LUT R22, R31, 0xffff0000, RZ, 0xc0, !PT ;  /* 0xffff00001f169812 */ /* 0x000fe200078ec0ff */
[----:B------:R-:W-:Y:S01]  /*6890*/  @!P1 IMAD.U32 R34, R30, 0x10000, RZ ;  /* 0x000100001e229824 */ /* 0x000fe200078e00ff */
        /* <DEDUP_REMOVED lines=20> */
.L_x_2786:
[----:B------:R-:W-:Y:S05]  /*69e0*/  BSYNC B0 ;  /* 0x0000000000007941 */ /* 0x000fea0003800000 */
.L_x_2785:
        /* <DEDUP_REMOVED lines=9> */
.L_x_2770:
[----:B------:R-:W-:Y:S01]  /*6a80*/  BSSY B1, `(.L_x_2788) ;  /* 0x00000ab000017945 */ /* 0x000fe20003800000 */
[----:B------:R-:W-:-:S05]  /*6a90*/  @!P2 BRA `(.L_x_2789) ;  /* 0x00000a900000a947 */ /* 0x000fca0003800000 */
[----:B------:R-:W-:Y:S01]  /*6aa0*/  MOV R143, R137 ;  /* 0x00000089008f7202 */ /* 0x000fe20000000f00 */
[----:B------:R-:W-:Y:S01]  /*6ab0*/  BSSY B0, `(.L_x_2790) ;  /* 0x0000052000007945 */ /* 0x000fe20003800000 */
[----:B------:R-:W-:Y:S03]  /*6ac0*/  ISETP.GE.AND P0, PT, R18, R17, PT ;  /* 0x000000111200720c */ /* 0x000fe60003f06270 */
[----:B------:R1:W5:Y:S10]  /*6ad0*/  LD.E.128 R64, [R142.64] ;  /* 0x000000068e407980 */ /* 0x000374000c101d00 */
        /* <DEDUP_REMOVED lines=79> */
.L_x_2791:
[----:B------:R-:W-:Y:S05]  /*6fd0*/  BSYNC B0 ;  /* 0x0000000000007941 */ /* 0x000fea0003800000 */
.L_x_2790:
        /* <DEDUP_REMOVED lines=24> */
[----:B-1----:R-:W-:Y:S01]  /*7160*/  IMAD.MOV.U32 R143, RZ, RZ, RZ ;  /* 0x000000ffff8f7224 */ /* 0x002fe200078e00ff */
        /* <DEDUP_REMOVED lines=58> */
.L_x_2793:
[----:B------:R-:W-:Y:S05]  /*7510*/  BSYNC B0 ;  /* 0x0000000000007941 */ /* 0x000fea0003800000 */
.L_x_2792:
[----:B-----5:R3:W-:Y:S02]  /*7520*/  ST.E.128 [R148.64+0x80], R48 ;  /* 0x0000803094007985 */ /* 0x0207e4000c101d06 */
.L_x_2789:
[----:B------:R-:W-:Y:S05]  /*7530*/  BSYNC B1 ;  /* 0x0000000000017941 */ /* 0x000fea0003800000 */
.L_x_2788:
        /* <DEDUP_REMOVED lines=27> */
[----:B-1----:R-:W-:Y:S02]  /*76f0*/  IADD3 R143, P2, R183, R52, RZ ;  /* 0x00000034b78f7210 */ /* 0x002fe40007f5e0ff */
        /* <DEDUP_REMOVED lines=11> */
[----:B------:R-:W-:Y:S06]  /*77b0*/  LEA.HI.X R61, R139, R147, R52, 0x1, P0 ;  /* 0x000000938b3d7211 */ /* 0x000fec00000f0c34 */
        /* <DEDUP_REMOVED lines=22> */
[----:B------:R-:W-:Y:S01]  /*7920*/  FMUL.FTZ R2, R29, R32 ;  /* 0x000000201d027220 */ /* 0x000fe20000410000 */
[C---:B--2---:R-:W-:Y:S01]  /*7930*/  LOP3.LUT R38, R60.reuse, 0xffff0000, RZ, 0xc0, !PT ;  /* 0xffff00003c267812 */ /* 0x044fe200078ec0ff */
[----:B------:R-:W-:Y:S01]  /*7940*/  IMAD.U32 R36, R60, 0x10000, RZ ;  /* 0x000100003c247824 */ /* 0x000fe200078e00ff */
        /* <DEDUP_REMOVED lines=28> */
.L_x_2797:
[----:B------:R-:W-:Y:S05]  /*7b10*/  BSYNC B0 ;  /* 0x0000000000007941 */ /* 0x000fea0003800000 */
.L_x_2796:
        /* <DEDUP_REMOVED lines=37> */
[----:B------:R-:W-:Y:S06]  /*7d70*/  LEA.HI.X R61, R139, R147, R52, 0x1, P0 ;  /* 0x000000938b3d7211 */ /* 0x000fec00000f0c34 */
        /* <DEDUP_REMOVED lines=23> */
[C---:B----4-:R-:W-:Y:S01]  /*7ef0*/  LOP3.LUT R38, R60.reuse, 0xffff0000, RZ, 0xc0, !PT ;  /* 0xffff00003c267812 */ /* 0x050fe200078ec0ff */
        /* <DEDUP_REMOVED lines=29> */
.L_x_2799:
[----:B------:R-:W-:Y:S05]  /*80d0*/  BSYNC B0 ;  /* 0x0000000000007941 */ /* 0x000fea0003800000 */
.L_x_2798:
[C---:B--2---:R-:W-:Y:S04]  /*80e0*/  LEA R2, P0, R108.reuse, R148, 0x1 ;  /* 0x000000946c027211 */ /* 0x044fe800078008ff */
[----:B------:R-:W-:Y:S05]  /*80f0*/  LEA.HI.X R3, R108, R149, R107, 0x1, P0 ;  /* 0x000000956c037211 */ /* 0x000fea00000f0c6b */
[----:B-----5:R2:W-:Y:S04]  /*8100*/  ST.E.128 [R2.64], R48 ;  /* 0x0000003002007985 */ /* 0x0205e8000c101d06 */
.L_x_2795:
[----:B------:R-:W-:Y:S05]  /*8110*/  BSYNC B1 ;  /* 0x0000000000017941 */ /* 0x000fea0003800000 */
.L_x_2794:
        /* <DEDUP_REMOVED lines=93> */
.L_x_2803:
[----:B------:R-:W-:Y:S05]  /*86f0*/  BSYNC B0 ;  /* 0x0000000000007941 */ /* 0x000fea0003800000 */
.L_x_2802:
        /* <DEDUP_REMOVED lines=91> */
.L_x_2805:
[----:B------:R-:W-:Y:S05]  /*8cb0*/  BSYNC B0 ;  /* 0x0000000000007941 */ /* 0x000fea0003800000 */
.L_x_2804:
[C---:B--2---:R-:W-:Y:S04]  /*8cc0*/  LEA R2, P0, R104.reuse, R148, 0x1 ;  /* 0x0000009468027211 */ /* 0x044fe800078008ff */
[----:B------:R-:W-:Y:S05]  /*8cd0*/  LEA.HI.X R3, R104, R149, R103, 0x1, P0 ;  /* 0x0000009568037211 */ /* 0x000fea00000f0c67 */
[----:B-----5:R2:W-:Y:S04]  /*8ce0*/  ST.E.128 [R2.64], R48 ;  /* 0x0000003002007985 */ /* 0x0205e8000c101d06 */
.L_x_2801:
[----:B------:R-:W-:Y:S05]  /*8cf0*/  BSYNC B1 ;  /* 0x0000000000017941 */ /* 0x000fea0003800000 */
.L_x_2800:
[C---:B------:R-:W-:Y:S01]  /*8d00*/  ISETP.GE.AND P0, PT, R82.reuse, R223, PT ;  /* 0x000000df5200720c */ /* 0x040fe20003f06270 */
[----:B------:R-:W-:Y:S03]  /*8d10*/  BSSY B1, `(.L_x_2806) ;  /* 0x00000bf000017945 */ /* 0x000fe60003800000 */
[----:B------:R-:W-:Y:S11]  /*8d20*/  ISETP.GE.AND P0, PT, R82, R221, !P0 ;  /* 0x000000dd5200720c */ /* 0x000ff60004706270 */
[----:B------:R-:W-:Y:S02]  /*8d30*/  @!UPT UIADD3 URZ, URZ, URZ, URZ ;  /* 0x0000003f3f3ff290 */ /* 0x000fe4000fffe03f */
[----:B------:R-:W-:-:S05]  /*8d40*/  @!P0 BRA `(.L_x_2807) ;  /* 0x00000bb000008947 */ /* 0x000fca0003800000 */
[----:B-12---:R-:W-:Y:S01]  /*8d50*/  MOV R143, R137 ;  /* 0x00000089008f7202 */ /* 0x006fe20000000f00 */
[----:B------:R-:W-:Y:S01]  /*8d60*/  IMAD R0, R219, 0x60, RZ ;  /* 0x00000060db007824 */ /* 0x000fe200078e02ff */
[----:B------:R-:W-:Y:S01]  /*8d70*/  ISETP.GE.AND P0, PT, R18, R17, PT ;  /* 0x000000111200720c */ /* 0x000fe20003f06270 */
[----:B------:R-:W-:Y:S02]  /*8d80*/  BSSY B0, `(.L_x_2808) ;  /* 0x0000057000007945 */ /* 0x000fe40003800000 */
[----:B------:R-:W-:Y:S05]  /*8d90*/  IMAD.WIDE.U32 R64, R218, 0x60, R142 ;  /* 0x00000060da407825 */ /* 0x000fea00078e008e */
        /* <DEDUP_REMOVED lines=21> */
[C---:B-1----:R-:W-:Y:S02]  /*8ef0*/  LEA R64, P0, R41.reuse, R144, 0x1 ;  /* 0x0000009029407211 */ /* 0x042fe400078008ff */
        /* <DEDUP_REMOVED lines=63> */
.L_x_2809:
[----:B------:R-:W-:Y:S05]  /*92f0*/  BSYNC B0 ;  /* 0x0000000000007941 */ /* 0x000fea0003800000 */
.L_x_2808:
        /* <DEDUP_REMOVED lines=92> */
.L_x_2811:
[----:B------:R-:W-:Y:S05]  /*98c0*/  BSYNC B0 ;  /* 0x0000000000007941 */ /* 0x000fea0003800000 */
.L_x_2810:
[C---:B--2---:R-:W-:Y:S04]  /*98d0*/  LEA R2, P0, R102.reuse, R148, 0x1 ;  /* 0x0000009466027211 */ /* 0x044fe800078008ff */
[----:B------:R-:W-:Y:S05]  /*98e0*/  LEA.HI.X R3, R102, R149, R101, 0x1, P0 ;  /* 0x0000009566037211 */ /* 0x000fea00000f0c65 */
[----:B-----5:R2:W-:Y:S04]  /*98f0*/  ST.E.128 [R2.64], R20 ;  /* 0x0000001402007985 */ /* 0x0205e8000c101d06 */
.L_x_2807:
[----:B------:R-:W-:Y:S05]  /*9900*/  BSYNC B1 ;  /* 0x0000000000017941 */ /* 0x000fea0003800000 */
.L_x_2806:
[C---:B------:R-:W-:Y:S01]  /*9910*/  ISETP.GE.AND P0, PT, R182.reuse, R223, PT ;  /* 0x000000dfb600720c */ /* 0x040fe20003f06270 */
[----:B------:R-:W-:Y:S03]  /*9920*/  BSSY B1, `(.L_x_2812) ;  /* 0x00000bc000017945 */ /* 0x000fe60003800000 */
[----:B------:R-:W-:Y:S11]  /*9930*/  ISETP.GE.AND P0, PT, R182, R221, !P0 ;  /* 0x000000ddb600720c */ /* 0x000ff60004706270 */
[----:B------:R-:W-:Y:S02]  /*9940*/  @!UPT UIADD3 URZ, URZ, URZ, URZ ;  /* 0x0000003f3f3ff290 */ /* 0x000fe4000fffe03f */
[----:B------:R-:W-:-:S05]  /*9950*/  @!P0 BRA `(.L_x_2813) ;  /* 0x00000b8000008947 */ /* 0x000fca0003800000 */
[C---:B--2---:R-:W-:Y:S01]  /*9960*/  LEA R2, P0, R118.reuse, R142, 0x1 ;  /* 0x0000008e76027211 */ /* 0x044fe200078008ff */
        /* <DEDUP_REMOVED lines=34> */
[----:B---3--:R1:W3:Y:S01]  /*9b90*/  LD.E.128 R40, [R20.64] ;  /* 0x0000000614287980 */ /* 0x0082e2000c101d00 */
[C---:B--2---:R-:W-:Y:S01]  /*9ba0*/  IMAD.U32 R8, R7.reuse, 0x10000, RZ ;  /* 0x0001000007087824 */ /* 0x044fe200078e00ff */
[----:B-1----:R-:W-:Y:S01]  /*9bb0*/  LOP3.LUT R21, R7, 0xffff0000, RZ, 0xc0, !PT ;  /* 0xffff000007157812 */ /* 0x002fe200078ec0ff */
        /* <DEDUP_REMOVED lines=21> */
[----:B---3--:R-:W-:Y:S01]  /*9d10*/  LOP3.LUT R29, R43, 0xffff0000, RZ, 0xc0, !PT ;  /* 0xffff00002b1d7812 */ /* 0x008fe200078ec0ff */
        /* <DEDUP_REMOVED lines=28> */
.L_x_2815:
[----:B------:R-:W-:Y:S05]  /*9ee0*/  BSYNC B0 ;  /* 0x0000000000007941 */ /* 0x000fea0003800000 */
.L_x_2814:
        /* <DEDUP_REMOVED lines=91> */
.L_x_2817:
[----:B------:R-:W-:Y:S05]  /*a4a0*/  BSYNC B0 ;  /* 0x0000000000007941 */ /* 0x000fea0003800000 */
.L_x_2816:
[C---:B--2---:R-:W-:Y:S04]  /*a4b0*/  LEA R2, P0, R100.reuse, R148, 0x1 ;  /* 0x0000009464027211 */ /* 0x044fe800078008ff */
[----:B------:R-:W-:Y:S05]  /*a4c0*/  LEA.HI.X R3, R100, R149, R99, 0x1, P0 ;  /* 0x0000009564037211 */ /* 0x000fea00000f0c63 */
[----:B-----5:R2:W-:Y:S04]  /*a4d0*/  ST.E.128 [R2.64], R20 ;  /* 0x0000001402007985 */ /* 0x0205e8000c101d06 */
.L_x_2813:
[----:B------:R-:W-:Y:S05]  /*a4e0*/  BSYNC B1 ;  /* 0x0000000000017941 */ /* 0x000fea0003800000 */
.L_x_2812:
        /* <DEDUP_REMOVED lines=28> */
[C---:B-1----:R-:W-:Y:S02]  /*a6b0*/  LEA R2, P0, R4.reuse, R2, 0x1 ;  /* 0x0000000204027211 */ /* 0x042fe400078008ff */
        /* <DEDUP_REMOVED lines=66> */
.L_x_2821:
[----:B------:R-:W-:Y:S05]  /*aae0*/  BSYNC B0 ;  /* 0x0000000000007941 */ /* 0x000fea0003800000 */
.L_x_2820:
[----:B------:R-:W-:Y:S01]  /*aaf0*/  IMAD.WIDE.U32 R4, R134, 0xa0, R148 ;  /* 0x000000a086047825 */ /* 0x000fe200078e0094 */
[----:B-1----:R-:W-:Y:S01]  /*ab00*/  LEA R2, P0, R117, R142, 0x1 ;  /* 0x0000008e75027211 */ /* 0x002fe200078008ff */
        /* <DEDUP_REMOVED lines=17> */
[--C-:B-1----:R-:W-:Y:S01]  /*ac20*/  IMAD.MOV.U32 R4, RZ, RZ, R25.reuse ;  /* 0x000000ffff047224 */ /* 0x102fe200078e0019 */
        /* <DEDUP_REMOVED lines=72> */
.L_x_2823:
[----:B------:R-:W-:Y:S05]  /*b0b0*/  BSYNC B0 ;  /* 0x0000000000007941 */ /* 0x000fea0003800000 */
.L_x_2822:
[C---:B-1----:R-:W-:Y:S04]  /*b0c0*/  LEA R2, P0, R98.reuse, R148, 0x1 ;  /* 0x0000009462027211 */ /* 0x042fe800078008ff */
[----:B------:R-:W-:Y:S05]  /*b0d0*/  LEA.HI.X R3, R98, R149, R97, 0x1, P0 ;  /* 0x0000009562037211 */ /* 0x000fea00000f0c61 */
[----:B-----5:R1:W-:Y:S04]  /*b0e0*/  ST.E.128 [R2.64], R20 ;  /* 0x0000001402007985 */ /* 0x0203e8000c101d06 */
.L_x_2819:
[----:B------:R-:W-:Y:S05]  /*b0f0*/  BSYNC B1 ;  /* 0x0000000000017941 */ /* 0x000fea0003800000 */
.L_x_2818:
        /* <DEDUP_REMOVED lines=95> */
.L_x_2827:
[----:B------:R-:W-:Y:S05]  /*b6f0*/  BSYNC B0 ;  /* 0x0000000000007941 */ /* 0x000fea0003800000 */
.L_x_2826:
        /* <DEDUP_REMOVED lines=92> */
.L_x_2829:
[----:B------:R-:W-:Y:S05]  /*bcc0*/  BSYNC B0 ;  /* 0x0000000000007941 */ /* 0x000fea0003800000 */
.L_x_2828:
[C---:B-1----:R-:W-:Y:S04]  /*bcd0*/  LEA R2, P0, R96.reuse, R148, 0x1 ;  /* 0x0000009460027211 */ /* 0x042fe800078008ff */
[----:B------:R-:W-:Y:S05]  /*bce0*/  LEA.HI.X R3, R96, R149, R95, 0x1, P0 ;  /* 0x0000009560037211 */ /* 0x000fea00000f0c5f */
[----:B-----5:R1:W-:Y:S04]  /*bcf0*/  ST.E.128 [R2.64], R20 ;  /* 0x0000001402007985 */ /* 0x0203e8000c101d06 */
.L_x_2825:
[----:B------:R-:W-:Y:S05]  /*bd00*/  BSYNC B1 ;  /* 0x0000000000017941 */ /* 0x000fea0003800000 */
.L_x_2824:
        /* <DEDUP_REMOVED lines=95> */
.L_x_2833:
[----:B------:R-:W-:Y:S05]  /*c300*/  BSYNC B0 ;  /* 0x0000000000007941 */ /* 0x000fea0003800000 */
.L_x_2832:
[----:B------:R-:W-:Y:S01]  /*c310*/  IMAD.WIDE.U32 R4, R134, 0xe0, R148 ;  /* 0x000000e086047825 */ /* 0x000fe200078e0094 */
[C---:B-1----:R-:W-:Y:S01]  /*c320*/  LEA R2, P0, R124.reuse, R142, 0x1 ;  /* 0x0000008e7c027211 */ /* 0x042fe200078008ff */
        /* <DEDUP_REMOVED lines=9> */
[----:B-1----:R-:W-:Y:S01]  /*c3c0*/  IMAD.MOV.U32 R5, RZ, RZ, RZ ;  /* 0x000000ffff057224 */ /* 0x002fe200078e00ff */
        /* <DEDUP_REMOVED lines=22> */
[----:B------:R-:W4:Y:S01]  /*c530*/  LD.E.128 R44, [R44.64] ;  /* 0x000000062c2c7980 */ /* 0x000f22000c101d00 */
[----:B------:R-:W-:Y:S01]  /*c540*/  LEA.HI.X.SX32 R0, R29, R152, 0x1, P0 ;  /* 0x000000981d007211 */ /* 0x000fe200000f0eff */
[----:B------:R-:W-:Y:S01]  /*c550*/  IMAD.U32 R29, R20, 0x10000, RZ ;  /* 0x00010000141d7824 */ /* 0x000fe200078e00ff */
        /* <DEDUP_REMOVED lines=24> */
[C---:B---3--:R-:W-:Y:S01]  /*c6e0*/  LOP3.LUT R32, R43.reuse, 0xffff0000, RZ, 0xc0, !PT ;  /* 0xffff00002b207812 */ /* 0x048fe200078ec0ff */
        /* <DEDUP_REMOVED lines=30> */
.L_x_2835:
[----:B------:R-:W-:Y:S05]  /*c8d0*/  BSYNC B0 ;  /* 0x0000000000007941 */ /* 0x000fea0003800000 */
.L_x_2834:
[C---:B-1----:R-:W-:Y:S04]  /*c8e0*/  LEA R2, P0, R94.reuse, R148, 0x1 ;  /* 0x000000945e027211 */ /* 0x042fe800078008ff */
[----:B------:R-:W-:Y:S05]  /*c8f0*/  LEA.HI.X R3, R94, R149, R93, 0x1, P0 ;  /* 0x000000955e037211 */ /* 0x000fea00000f0c5d */
[----:B-----5:R1:W-:Y:S04]  /*c900*/  ST.E.128 [R2.64], R20 ;  /* 0x0000001402007985 */ /* 0x0203e8000c101d06 */
.L_x_2831:
[----:B------:R-:W-:Y:S05]  /*c910*/  BSYNC B1 ;  /* 0x0000000000017941 */ /* 0x000fea0003800000 */
.L_x_2830:
[----:B-12---:R-:W2:Y:S02]  /*c920*/  LD.E R3, [R10.64+0xd0] ;  /* 0x0000d0060a037980 */ /* 0x006ea4000c101900 */
[----:B--2---:R-:W-:Y:S05]  /*c930*/  IMAD.U32 R3, R3, -0x40, RZ ;  /* 0xffffffc003037824 */ /* 0x004fea00078e00ff */
[C---:B------:R-:W-:Y:S02]  /*c940*/  LEA R146, P1, R3.reuse, R146, 0x1 ;  /* 0x0000009203927211 */ /* 0x040fe400078208ff */
[C---:B------:R-:W-:Y:S02]  /*c950*/  LEA R144, P0, R3.reuse, R144, 0x1 ;  /* 0x0000009003907211 */ /* 0x040fe400078008ff */
[C---:B------:R-:W-:Y:S02]  /*c960*/  LEA.HI.X.SX32 R147, R3.reuse, R147, 0x1, P1 ;  /* 0x0000009303937211 */ /* 0x040fe400008f0eff */
[----:B------:R-:W-:Y:S01]  /*c970*/  LEA.HI.X.SX32 R145, R3, R145, 0x1, P0 ;  /* 0x0000009103917211 */ /* 0x000fe200000f0eff */
[----:B------:R-:W-:-:S05]  /*c980*/  BRA `(.L_x_2787) ;  /* 0x000005d000007947 */ /* 0x000fca0003800000 */
.L_x_2769:
[----:B--2---:R-:W-:Y:S01]  /*c990*/  @P2 IMAD.MOV.U32 R143, RZ, RZ, R137 ;  /* 0x000000ffff8f2224 */ /* 0x004fe200078e0089 */
[C---:B------:R-:W-:Y:S04]  /*c9a0*/  ISETP.GE.AND P0, PT, R84.reuse, R223, PT ;  /* 0x000000df5400720c */ /* 0x040fe80003f06270 */
[----:B------:R-:W2:Y:S01]  /*c9b0*/  @P2 LD.E.128 R20, [R142.64] ;  /* 0x000000068e142980 */ /* 0x000ea2000c101d00 */
        /* <DEDUP_REMOVED lines=23> */
[----:B------:R-:W-:Y:S02]  /*cb30*/  @P0 IMAD.MOV.U32 R143, RZ, RZ, R137 ;  /* 0x000000ffff8f0224 */ /* 0x000fe400078e0089 */
[----:B------:R-:W-:Y:S02]  /*cb40*/  @P0 IMAD R0, R219, 0x60, RZ ;  /* 0x00000060db000824 */ /* 0x000fe400078e02ff */
[----:B------:R-:W-:Y:S04]  /*cb50*/  @P0 IMAD.WIDE.U32 R2, R218, 0x60, R142 ;  /* 0x00000060da020825 */ /* 0x000fe800078e008e */
        /* <DEDUP_REMOVED lines=22> */
[----:B------:R-:W-:Y:S01]  /*ccc0*/  @P0 MOV R143, R137 ;  /* 0x00000089008f0202 */ /* 0x000fe20000000f00 */
[----:B------:R-:W-:Y:S04]  /*ccd0*/  @P0 IMAD R0, R219, 0xa0, RZ ;  /* 0x000000a0db000824 */ /* 0x000fe800078e02ff */
[----:B------:R-:W-:Y:S04]  /*cce0*/  @P0 IMAD.WIDE.U32 R2, R218, 0xa0, R142 ;  /* 0x000000a0da020825 */ /* 0x000fe800078e008e */
        /* <DEDUP_REMOVED lines=11> */
[----:B------:R-:W-:Y:S02]  /*cda0*/  @P1 IMAD.MOV.U32 R143, RZ, RZ, R137 ;  /* 0x000000ffff8f1224 */ /* 0x000fe400078e0089 */
[----:B------:R-:W-:Y:S02]  /*cdb0*/  @P1 IMAD R0, R219, 0xc0, RZ ;  /* 0x000000c0db001824 */ /* 0x000fe400078e02ff */
[----:B--2---:R-:W-:Y:S05]  /*cdc0*/  @P1 IMAD.WIDE.U32 R28, R218, 0xc0, R142 ;  /* 0x000000c0da1c1825 */ /* 0x004fea00078e008e */
[----:B------:R-:W-:Y:S01]  /*cdd0*/  @P1 IADD3 R29, R29, R0, RZ ;  /* 0x000000001d1d1210 */ /* 0x000fe20007ffe0ff */
        /* <DEDUP_REMOVED lines=10> */
[----:B------:R-:W-:Y:S02]  /*ce80*/  @P0 IMAD.MOV.U32 R143, RZ, RZ, R137 ;  /* 0x000000ffff8f0224 */ /* 0x000fe400078e0089 */
[----:B------:R-:W-:Y:S02]  /*ce90*/  @P0 IMAD R0, R219, 0xe0, RZ ;  /* 0x000000e0db000824 */ /* 0x000fe400078e02ff */
[----:B-1----:R-:W-:Y:S05]  /*cea0*/  @P0 IMAD.WIDE.U32 R30, R218, 0xe0, R142 ;  /* 0x000000e0da1e0825 */ /* 0x002fea00078e008e */
[----:B------:R-:W-:Y:S01]  /*ceb0*/  @P0 IADD3 R31, R31, R0, RZ ;  /* 0x000000001f1f0210 */ /* 0x000fe20007ffe0ff */
        /* <DEDUP_REMOVED lines=10> */
.L_x_2787:
[----:B------:R-:W-:Y:S05]  /*cf60*/  BSYNC B2 ;  /* 0x0000000000027941 */ /* 0x000fea0003800000 */
.L_x_2768:
[----:B------:R-:W-:Y:S01]  /*cf70*/  ISETP.NE.U32.AND P1, PT, R236, RZ, PT ;  /* 0x000000ffec00720c */ /* 0x000fe20003f25070 */
[----:B--2---:R-:W2:Y:S01]  /*cf80*/  LD.E R3, [R10.64+0x128] ;  /* 0x000128060a037980 */ /* 0x004ea2000c101900 */
[----:B------:R-:W-:Y:S01]  /*cf90*/  IMAD.MOV.U32 R143, RZ, RZ, R137 ;  /* 0x000000ffff8f7224 */ /* 0x000fe200078e0089 */
[----:B------:R-:W-:Y:S01]  /*cfa0*/  BSSY B0, `(.L_x_2836) ;  /* 0x000005f000007945 */ /* 0x000fe20003800000 */
[----:B------:R-:W-:Y:S01]  /*cfb0*/  ISETP.NE.AND.EX P1, PT, R237, RZ, PT, P1 ;  /* 0x000000ffed00720c */ /* 0x000fe20003f25310 */
[----:B--2---:R-:W-:Y:S05]  /*cfc0*/  IMAD.U32 R3, R3, -0x80, RZ ;  /* 0xffffff8003037824 */ /* 0x004fea00078e00ff */
[C---:B------:R-:W-:Y:S04]  /*cfd0*/  LEA R142, P0, R3.reuse, R142, 0x1 ;  /* 0x0000008e038e7211 */ /* 0x040fe800078008ff */
        /* <DEDUP_REMOVED lines=9> */
[----:B-1----:R-:W4:Y:S06]  /*d070*/  LD.E.64 R24, [R10.64+0x40] ;  /* 0x000040060a187980 */ /* 0x002f2c000c101b00 */
[----:B------:R-:W5:Y:S01]  /*d080*/  LD.E.64 R22, [R10.64+0x20] ;  /* 0x000020060a167980 */ /* 0x000f62000c101b00 */
        /* <DEDUP_REMOVED lines=13> */
[----:B---3--:R-:W3:Y:S04]  /*d160*/  LD.E.64 R20, [R10.64+0x28] ;  /* 0x000028060a147980 */ /* 0x008ee8000c101b00 */
        /* <DEDUP_REMOVED lines=33> */
[-C--:B----4-:R-:W-:Y:S01]  /*d380*/  IMAD R4, R25, R0.reuse, RZ ;  /* 0x0000000019047224 */ /* 0x090fe200078e02ff */
[----:B------:R-:W-:Y:S01]  /*d390*/  SHF.R.S32.HI R3, RZ, 0x1f, R0 ;  /* 0x0000001fff037819 */ /* 0x000fe20000011400 */
[C---:B-1----:R-:W-:Y:S04]  /*d3a0*/  IMAD.WIDE.U32 R26, R24.reuse, R0, RZ ;  /* 0x00000000181a7225 */ /* 0x042fe800078e00ff */
[----:B--2---:R-:W-:Y:S02]  /*d3b0*/  IMAD.IADD R6, R5, 0x1, -R6 ;  /* 0x0000000105067824 */ /* 0x004fe400078e0a06 */
[----:B------:R-:W-:Y:S02]  /*d3c0*/  IMAD R5, R24, R3, R4 ;  /* 0x0000000318057224 */ /* 0x000fe400078e0204 */
[-C--:B-----5:R-:W-:Y:S01]  /*d3d0*/  IMAD R4, R23, R6.reuse, RZ ;  /* 0x0000000617047224 */ /* 0x0a0fe200078e02ff */
[----:B------:R-:W-:Y:S01]  /*d3e0*/  SHF.R.S32.HI R7, RZ, 0x1f, R6 ;  /* 0x0000001fff077819 */ /* 0x000fe20000011406 */
[C---:B------:R-:W-:Y:S04]  /*d3f0*/  IMAD.WIDE.U32 R24, R22.reuse, R6, RZ ;  /* 0x0000000616187225 */ /* 0x040fe800078e00ff */
[-C--:B------:R-:W-:Y:S01]  /*d400*/  IMAD R4, R22, R7.reuse, R4 ;  /* 0x0000000716047224 */ /* 0x080fe200078e0204 */
[----:B------:R-:W-:Y:S01]  /*d410*/  MOV R22, R26 ;  /* 0x0000001a00167202 */ /* 0x000fe20000000f00 */
[----:B------:R-:W-:Y:S02]  /*d420*/  IMAD.IADD R23, R27, 0x1, R5 ;  /* 0x000000011b177824 */ /* 0x000fe400078e0205 */
[----:B------:R-:W-:Y:S02]  /*d430*/  IMAD.IADD R25, R25, 0x1, R4 ;  /* 0x0000000119197824 */ /* 0x000fe400078e0204 */
[----:B---3--:R-:W-:Y:S04]  /*d440*/  IMAD.WIDE.U32 R22, R6, R20, R22 ;  /* 0x0000001406167225 */ /* 0x008fe800078e0016 */
        /* <DEDUP_REMOVED lines=12> */
.L_x_2837:
[----:B------:R-:W2:Y:S04]  /*d510*/  LD.E R5, [R10.64+0x40] ;  /* 0x000040060a057980 */ /* 0x000ea8000c101900 */
[----:B------:R-:W4:Y:S02]  /*d520*/  LD.E R3, [R10.64+0x38] ;  /* 0x000038060a037980 */ /* 0x000f24000c101900 */
[----:B----4-:R-:W-:Y:S02]  /*d530*/  IMAD.U32 R3, R3, -0x80, RZ ;  /* 0xffffff8003037824 */ /* 0x010fe400078e00ff */
[----:B--2---:R-:W-:Y:S03]  /*d540*/  IMAD.U32 R5, R5, -0x80, RZ ;  /* 0xffffff8005057824 */ /* 0x004fe600078e00ff */
[----:B-1-3--:R-:W-:Y:S02]  /*d550*/  LEA R148, P0, R3, R148, 0x1 ;  /* 0x0000009403947211 */ /* 0x00afe400078008ff */
[----:B------:R-:W-:Y:S02]  /*d560*/  LEA R150, P1, R5, R150, 0x1 ;  /* 0x0000009605967211 */ /* 0x000fe400078208ff */
[----:B------:R-:W-:Y:S02]  /*d570*/  LEA.HI.X.SX32 R149, R3, R149, 0x1, P0 ;  /* 0x0000009503957211 */ /* 0x000fe400000f0eff */
[----:B------:R-:W-:Y:S04]  /*d580*/  LEA.HI.X.SX32 R151, R5, R151, 0x1, P1 ;  /* 0x0000009705977211 */ /* 0x000fe800008f0eff */
.L_x_2838:
[----:B------:R-:W-:Y:S05]  /*d590*/  BSYNC B0 ;  /* 0x0000000000007941 */ /* 0x000fea0003800000 */
.L_x_2836:
[----:B------:R-:W-:Y:S04]  /*d5a0*/  IADD3 R13, R13, -0x1, RZ ;  /* 0xffffffff0d0d7810 */ /* 0x000fe80007ffe0ff */
[----:B------:R-:W-:Y:S11]  /*d5b0*/  ISETP.GT.AND P0, PT, R13, R112, PT ;  /* 0x000000700d00720c */ /* 0x000ff60003f04270 */
[----:B------:R-:W-:Y:S02]  /*d5c0*/  @!UPT UIADD3 URZ, URZ, URZ, URZ ;  /* 0x0000003f3f3ff290 */ /* 0x000fe4000fffe03f */
[----:B------:R-:W-:-:S05]  /*d5d0*/  @P0 BRA `(.L_x_2839) ;  /* 0xffff56a000000947 */ /* 0x000fca000383ffff */
.L_x_2767:
        /* <DEDUP_REMOVED lines=11> */
[----:B-----5:R-:W4:Y:S04]  /*d690*/  LD.E.U8 R0, [R10.64+0x1b3] ;  /* 0x0001b3060a007980 */ /* 0x020f28000c101100 */
        /* <DEDUP_REMOVED lines=14> */
[----:B----4-:R-:W-:Y:S01]  /*d780*/  ISETP.NE.AND P4, PT, R0, RZ, PT ;  /* 0x000000ff0000720c */ /* 0x010fe20003f85270 */
        /* <DEDUP_REMOVED lines=38> */
[----:B------:R-:W4:Y:S01]  /*d9f0*/  LD.E.64 R6, [R28.64] ;  /* 0x000000061c067980 */ /* 0x000f22000c101b00 */
        /* <DEDUP_REMOVED lines=36> */
.L_x_2846:
[----:B------:R-:W-:Y:S05]  /*dc40*/  BSYNC B0 ;  /* 0x0000000000007941 */ /* 0x000fea0003800000 */
.L_x_2845:
[----:B------:R2:W-:Y:S04]  /*dc50*/  STS.128 [R233], R20 ;  /* 0x00000014e9007388 */ /* 0x0005e80000000c00 */
[----:B------:R2:W5:Y:S01]  /*dc60*/  LD.E.128 R12, [R44.64+0x80] ;  /* 0x000080062c0c7980 */ /* 0x000562000c101d00 */
[----:B------:R-:W-:Y:S01]  /*dc70*/  IADD3 R0, R18, 0x40, RZ ;  /* 0x0000004012007810 */ /* 0x000fe20007ffe0ff */
[----:B------:R-:W-:Y:S03]  /*dc80*/  BSSY B0, `(.L_x_2847) ;  /* 0x000002a000007945 */ /* 0x000fe60003800000 */
[----:B------:R-:W-:-:S13]  /*dc90*/  ISETP.GE.AND P0, PT, R0, R3, PT ;  /* 0x000000030000720c */ /* 0x000fda0003f06270 */
[----:B------:R-:W-:Y:S05]  /*dca0*/  @P0 BRA `(.L_x_2848) ;  /* 0x0000027000000947 */ /* 0x000fea0003800000 */
[----:B------:R-:W4:Y:S04]  /*dcb0*/  LD.E.64 R4, [R30.64+0x40] ;  /* 0x000040061e047980 */ /* 0x000f28000c101b00 */
        /* <DEDUP_REMOVED lines=9> */
[----:B----4-:R-:W-:Y:S02]  /*dd50*/  LOP3.LUT R15, R4, 0xffff0000, RZ, 0xc0, !PT ;  /* 0xffff0000040f7812 */ /* 0x010fe400078ec0ff */
        /* <DEDUP_REMOVED lines=28> */
.L_x_2848:
[----:B------:R-:W-:Y:S05]  /*df20*/  BSYNC B0 ;  /* 0x0000000000007941 */ /* 0x000fea0003800000 */
.L_x_2847:
[----:B-----5:R4:W-:Y:S02]  /*df30*/  STS.128 [R233+0x2000], R12 ;  /* 0x0020000ce9007388 */ /* 0x0209e40000000c00 */
.L_x_2844:
[----:B------:R-:W-:Y:S05]  /*df40*/  BSYNC B1 ;  /* 0x0000000000017941 */ /* 0x000fea0003800000 */
.L_x_2843:
[----:B------:R-:W-:Y:S01]  /*df50*/  IADD3 R0, R186, 0x10, RZ ;  /* 0x00000010ba007810 */ /* 0x000fe20007ffe0ff */
[----:B------:R-:W-:Y:S03]  /*df60*/  BSSY B1, `(.L_x_2849) ;  /* 0x0000067000017945 */ /* 0x000fe60003800000 */
[----:B------:R-:W-:-:S04]  /*df70*/  ISETP.GE.AND P0, PT, R0, R17, PT ;  /* 0x000000110000720c */ /* 0x000fc80003f06270 */
[----:B------:R-:W-:-:S13]  /*df80*/  ISETP.LT.OR P0, PT, R57, -0x87, P0 ;  /* 0xffffff793900780c */ /* 0x000fda0000701670 */
[----:B------:R-:W-:Y:S05]  /*df90*/  @P0 BRA `(.L_x_2850) ;  /* 0x0000063000000947 */ /* 0x000fea0003800000 */
[----:B----4-:R4:W5:Y:S01]  /*dfa0*/  LD.E.128 R12, [R42.64] ;  /* 0x000000062a0c7980 */ /* 0x010962000c101d00 */
        /* <DEDUP_REMOVED lines=11> */
[----:B------:R-:W5:Y:S04]  /*e060*/  LD.E.64 R4, [R40.64] ;  /* 0x0000000628047980 */ /* 0x000f68000c101b00 */
[----:B--2---:R-:W2:Y:S01]  /*e070*/  LD.E.64 R6, [R30.64] ;  /* 0x000000061e067980 */ /* 0x004ea2000c101b00 */
[----:B------:R-:W-:Y:S01]  /*e080*/  LOP3.LUT R2, R13, 0xffff0000, RZ, 0xc0, !PT ;  /* 0xffff00000d027812 */ /* 0x000fe200078ec0ff */
[----:B------:R-:W-:Y:S01]  /*e090*/  IMAD.U32 R29, R15, 0x10000, RZ ;  /* 0x000100000f1d7824 */ /* 0x000fe200078e00ff */
[----:B------:R-:W-:-:S02]  /*e0a0*/  SHF.L.U32 R8, R13, 0x10, RZ ;  /* 0x000000100d087819 */ /* 0x000fc400000006ff */
[C---:B------:R-:W-:Y:S02]  /*e0b0*/  SHF.L.U32 R13, R12.reuse, 0x10, RZ ;  /* 0x000000100c0d7819 */ /* 0x040fe400000006ff */
[----:B------:R-:W-:Y:S02]  /*e0c0*/  LOP3.LUT R22, R12, 0xffff0000, RZ, 0xc0, !PT ;  /* 0xffff00000c167812 */ /* 0x000fe400078ec0ff */
[----:B------:R-:W-:Y:S02]  /*e0d0*/  LOP3.LUT R27, R15, 0xffff0000, RZ, 0xc0, !PT ;  /* 0xffff00000f1b7812 */ /* 0x000fe400078ec0ff */
[C---:B------:R-:W-:Y:S02]  /*e0e0*/  SHF.L.U32 R20, R14.reuse, 0x10, RZ ;  /* 0x000000100e147819 */ /* 0x040fe400000006ff */
[----:B------:R-:W-:Y:S02]  /*e0f0*/  LOP3.LUT R26, R14, 0xffff0000, RZ, 0xc0, !PT ;  /* 0xffff00000e1a7812 */ /* 0x000fe400078ec0ff */
[C---:B-----5:R-:W-:Y:S01]  /*e100*/  LOP3.LUT R21, R4.reuse, 0xffff0000, RZ, 0xc0, !PT ;  /* 0xffff000004157812 */ /* 0x060fe200078ec0ff */
[----:B------:R-:W-:Y:S01]  /*e110*/  IMAD.U32 R4, R4, 0x10000, RZ ;  /* 0x0001000004047824 */ /* 0x000fe200078e00ff */
[----:B------:R-:W-:-:S02]  /*e120*/  LOP3.LUT R12, R5, 0xffff0000, RZ, 0xc0, !PT ;  /* 0xffff0000050c7812 */ /* 0x000fc400078ec0ff */
[----:B--2---:R-:W-:Y:S01]  /*e130*/  LOP3.LUT R23, R6, 0xffff0000, RZ, 0xc0, !PT ;  /* 0xffff000006177812 */ /* 0x004fe200078ec0ff */
        /* <DEDUP_REMOVED lines=26> */
.L_x_2852:
[----:B------:R-:W-:Y:S05]  /*e2e0*/  BSYNC B0 ;  /* 0x0000000000007941 */ /* 0x000fea0003800000 */
.L_x_2851:
        /* <DEDUP_REMOVED lines=14> */
[----:B-1----:R-:W-:Y:S01]  /*e3d0*/  SHF.L.U32 R12, R20, 0x10, RZ ;  /* 0x00000010140c7819 */ /* 0x002fe200000006ff */
        /* <DEDUP_REMOVED lines=29> */
.L_x_2854:
[----:B------:R-:W-:Y:S05]  /*e5b0*/  BSYNC B0 ;  /* 0x0000000000007941 */ /* 0x000fea0003800000 */
.L_x_2853:
[----:B-----5:R2:W-:Y:S02]  /*e5c0*/  STS.128 [R233+0x2800], R20 ;  /* 0x00280014e9007388 */ /* 0x0205e40000000c00 */
.L_x_2850:
[----:B------:R-:W-:Y:S05]  /*e5d0*/  BSYNC B1 ;  /* 0x0000000000017941 */ /* 0x000fea0003800000 */
.L_x_2849:
[----:B------:R-:W-:Y:S01]  /*e5e0*/  IADD3 R16, R186, 0x20, RZ ;  /* 0x00000020ba107810 */ /* 0x000fe20007ffe0ff */
[----:B------:R-:W-:Y:S03]  /*e5f0*/  BSSY B1, `(.L_x_2855) ;  /* 0x0000068000017945 */ /* 0x000fe60003800000 */
[----:B------:R-:W-:-:S04]  /*e600*/  ISETP.GE.AND P0, PT, R16, R17, PT ;  /* 0x000000111000720c */ /* 0x000fc80003f06270 */
[----:B------:R-:W-:-:S13]  /*e610*/  ISETP.LT.OR P0, PT, R57, -0x107, P0 ;  /* 0xfffffef93900780c */ /* 0x000fda0000701670 */
[----:B------:R-:W-:Y:S05]  /*e620*/  @P0 BRA `(.L_x_2856) ;  /* 0x0000064000000947 */ /* 0x000fea0003800000 */
[----:B-1--4-:R1:W5:Y:S01]  /*e630*/  LD.E.128 R12, [R36.64] ;  /* 0x00000006240c7980 */ /* 0x012362000c101d00 */
        /* <DEDUP_REMOVED lines=12> */
[----:B-1----:R-:W4:Y:S04]  /*e700*/  LD.E.64 R4, [R40.64] ;  /* 0x0000000628047980 */ /* 0x002f28000c101b00 */
[----:B------:R-:W5:Y:S01]  /*e710*/  LD.E.64 R6, [R30.64] ;  /* 0x000000061e067980 */ /* 0x000f62000c101b00 */
        /* <DEDUP_REMOVED lines=38> */
.L_x_2858:
[----:B-1----:R-:W-:Y:S05]  /*e980*/  BSYNC B0 ;  /* 0x0000000000007941 */ /* 0x002fea0003800000 */
.L_x_2857:
        /* <DEDUP_REMOVED lines=12> */
[----:B-1----:R-:W-:-:S02]  /*ea50*/  SHF.L.U32 R12, R20, 0x10, RZ ;  /* 0x00000010140c7819 */ /* 0x002fc400000006ff */
        /* <DEDUP_REMOVED lines=31> */
.L_x_2860:
[----:B------:R-:W-:Y:S05]  /*ec50*/  BSYNC B0 ;  /* 0x0000000000007941 */ /* 0x000fea0003800000 */
.L_x_2859:
[----:B-----5:R2:W-:Y:S02]  /*ec60*/  STS.128 [R233+0x3000], R20 ;  /* 0x00300014e9007388 */ /* 0x0205e40000000c00 */
.L_x_2856:
[----:B------:R-:W-:Y:S05]  /*ec70*/  BSYNC B1 ;  /* 0x0000000000017941 */ /* 0x000fea0003800000 */
.L_x_2855:
[----:B------:R-:W-:-:S04]  /*ec80*/  IADD3 R28, R186, 0x30, RZ ;  /* 0x00000030ba1c7810 */ /* 0x000fc80007ffe0ff */
[----:B------:R-:W-:-:S04]  /*ec90*/  ISETP.GE.AND P0, PT, R28, R17, PT ;  /* 0x000000111c00720c */ /* 0x000fc80003f06270 */
[----:B------:R-:W-:-:S13]  /*eca0*/  ISETP.LT.OR P0, PT, R57, -0x187, P0 ;  /* 0xfffffe793900780c */ /* 0x000fda0000701670 */
[----:B------:R-:W-:Y:S05]  /*ecb0*/  @P0 BRA `(.L_x_2861) ;  /* 0x000035c000000947 */ /* 0x000fea0003800000 */
[----:B-1--4-:R1:W5:Y:S01]  /*ecc0*/  LD.E.128 R12, [R38.64] ;  /* 0x00000006260c7980 */ /* 0x012362000c101d00 */
        /* <DEDUP_REMOVED lines=22> */
[----:B----4-:R-:W-:-:S02]  /*ee30*/  LOP3.LUT R15, R4, 0xffff0000, RZ, 0xc0, !PT ;  /* 0xffff0000040f7812 */ /* 0x010fc400078ec0ff */
[----:B------:R-:W-:Y:S02]  /*ee40*/  LOP3.LUT R12, R5, 0xffff0000, RZ, 0xc0, !PT ;  /* 0xffff0000050c7812 */ /* 0x000fe400078ec0ff */
[----:B-----5:R-:W-:Y:S01]  /*ee50*/  LOP3.LUT R21, R6, 0xffff0000, RZ, 0xc0, !PT ;  /* 0xffff000006157812 */ /* 0x020fe200078ec0ff */
        /* <DEDUP_REMOVED lines=25> */
.L_x_2863:
[----:B-1----:R-:W-:Y:S05]  /*eff0*/  BSYNC B0 ;  /* 0x0000000000007941 */ /* 0x002fea0003800000 */
.L_x_2862:
        /* <DEDUP_REMOVED lines=16> */
[----:B-1--4-:R-:W-:Y:S02]  /*f100*/  LOP3.LUT R13, R2, 0xffff0000, RZ, 0xc0, !PT ;  /* 0xffff0000020d7812 */ /* 0x012fe400078ec0ff */
        /* <DEDUP_REMOVED lines=27> */
.L_x_2865:
[----:B------:R-:W-:Y:S05]  /*f2c0*/  BSYNC B0 ;  /* 0x0000000000007941 */ /* 0x000fea0003800000 */
.L_x_2864:
[----:B-----5:R4:W-:Y:S01]  /*f2d0*/  STS.128 [R233+0x3800], R36 ;  /* 0x00380024e9007388 */ /* 0x0209e20000000c00 */
[----:B------:R-:W-:Y:S05]  /*f2e0*/  BRA `(.L_x_2861) ;  /* 0x00002f9000007947 */ /* 0x000fea0003800000 */
.L_x_2842:
        /* <DEDUP_REMOVED lines=20> */
[----:B------:R-:W4:Y:S01]  /*f430*/  LD.E.128 R12, [R12.64] ;  /* 0x000000060c0c7980 */ /* 0x000f22000c101d00 */
[----:B------:R-:W-:Y:S02]  /*f440*/  LEA.HI.X.SX32 R21, R21, R8, 0x1, P0 ;  /* 0x0000000815157211 */ /* 0x000fe400000f0eff */
[----:B------:R-:W-:-:S04]  /*f450*/  LEA R20, P0, R23, R34, 0x1 ;  /* 0x0000002217147211 */ /* 0x000fc800078008ff */
[----:B------:R-:W-:-:S06]  /*f460*/  LEA.HI.X R21, R23, R35, R21, 0x1, P0 ;  /* 0x0000002317157211 */ /* 0x000fcc00000f0c15 */
[----:B---3--:R-:W3:Y:S01]  /*f470*/  LD.E.128 R20, [R20.64] ;  /* 0x0000000614147980 */ /* 0x008ee2000c101d00 */
        /* <DEDUP_REMOVED lines=14> */
[----:B----4-:R-:W-:Y:S01]  /*f560*/  IMAD.U32 R49, R14, 0x10000, RZ ;  /* 0x000100000e317824 */ /* 0x010fe200078e00ff */
        /* <DEDUP_REMOVED lines=19> */
[----:B---3--:R-:W-:Y:S01]  /*f6a0*/  LOP3.LUT R5, R20, 0xffff0000, RZ, 0xc0, !PT ;  /* 0xffff000014057812 */ /* 0x008fe200078ec0ff */
        /* <DEDUP_REMOVED lines=25> */
.L_x_2869:
[----:B------:R-:W-:Y:S05]  /*f840*/  BSYNC B0 ;  /* 0x0000000000007941 */ /* 0x000fea0003800000 */
.L_x_2868:
        /* <DEDUP_REMOVED lines=16> */
[----:B------:R-:W4:Y:S01]  /*f950*/  LD.E.128 R4, [R6.64+0x80] ;  /* 0x0000800606047980 */ /* 0x000f22000c101d00 */
[----:B------:R-:W-:Y:S02]  /*f960*/  @P1 IADD3 R21, -R9, RZ, RZ ;  /* 0x000000ff09151210 */ /* 0x000fe40007ffe1ff */
[----:B------:R-:W-:Y:S02]  /*f970*/  LEA.HI.X R13, R13, R33, R0, 0x1, P0 ;  /* 0x000000210d0d7211 */ /* 0x000fe400000f0c00 */
[----:B------:R-:W-:-:S04]  /*f980*/  IADD3 R23, P0, R21, R2, RZ ;  /* 0x0000000215177210 */ /* 0x000fc80007f1e0ff */
[----:B--2---:R-:W2:Y:S01]  /*f990*/  LD.E.128 R12, [R12.64+0x80] ;  /* 0x000080060c0c7980 */ /* 0x004ea2000c101d00 */
[----:B------:R-:W-:Y:S02]  /*f9a0*/  LEA.HI.X.SX32 R21, R21, R8, 0x1, P0 ;  /* 0x0000000815157211 */ /* 0x000fe400000f0eff */
[----:B------:R-:W-:-:S04]  /*f9b0*/  LEA R20, P0, R23, R34, 0x1 ;  /* 0x0000002217147211 */ /* 0x000fc800078008ff */
[----:B------:R-:W-:-:S06]  /*f9c0*/  LEA.HI.X R21, R23, R35, R21, 0x1, P0 ;  /* 0x0000002317157211 */ /* 0x000fcc00000f0c15 */
[----:B---3--:R-:W3:Y:S01]  /*f9d0*/  LD.E.128 R20, [R20.64+0x80] ;  /* 0x0000800614147980 */ /* 0x008ee2000c101d00 */
        /* <DEDUP_REMOVED lines=8> */
[C---:B----4-:R-:W-:Y:S01]  /*fa60*/  IMAD.U32 R27, R4.reuse, 0x10000, RZ ;  /* 0x00010000041b7824 */ /* 0x050fe200078e00ff */
[----:B------:R-:W-:Y:S01]  /*fa70*/  LOP3.LUT R26, R4, 0xffff0000, RZ, 0xc0, !PT ;  /* 0xffff0000041a7812 */ /* 0x000fe200078ec0ff */
[----:B------:R-:W-:Y:S01]  /*fa80*/  IMAD.U32 R40, R6, 0x10000, RZ ;  /* 0x0001000006287824 */ /* 0x000fe200078e00ff */
[C---:B------:R-:W-:Y:S02]  /*fa90*/  SHF.L.U32 R4, R5.reuse, 0x10, RZ ;  /* 0x0000001005047819 */ /* 0x040fe400000006ff */
[----:B-1----:R-:W-:Y:S02]  /*faa0*/  LOP3.LUT R44, R5, 0xffff0000, RZ, 0xc0, !PT ;  /* 0xffff0000052c7812 */ /* 0x002fe400078ec0ff */
[C---:B------:R-:W-:Y:S02]  /*fab0*/  SHF.L.U32 R5, R7.reuse, 0x10, RZ ;  /* 0x0000001007057819 */ /* 0x040fe400000006ff */
[----:B------:R-:W-:Y:S01]  /*fac0*/  LOP3.LUT R47, R7, 0xffff0000, RZ, 0xc0, !PT ;  /* 0xffff0000072f7812 */ /* 0x000fe200078ec0ff */
[C---:B--2---:R-:W-:Y:S01]  /*fad0*/  IMAD.U32 R46, R12.reuse, 0x10000, RZ ;  /* 0x000100000c2e7824 */ /* 0x044fe200078e00ff */
        /* <DEDUP_REMOVED lines=14> */
[----:B---3--:R-:W-:Y:S01]  /*fbc0*/  LOP3.LUT R15, R22, 0xffff0000, RZ, 0xc0, !PT ;  /* 0xffff0000160f7812 */ /* 0x008fe200078ec0ff */
        /* <DEDUP_REMOVED lines=29> */
.L_x_2871:
[----:B------:R-:W-:Y:S05]  /*fda0*/  BSYNC B0 ;  /* 0x0000000000007941 */ /* 0x000fea0003800000 */
.L_x_2870:
[----:B-----5:R4:W-:Y:S02]  /*fdb0*/  STS.128 [R233+0x2000], R24 ;  /* 0x00200018e9007388 */ /* 0x0209e40000000c00 */
.L_x_2867:
[----:B------:R-:W-:Y:S05]  /*fdc0*/  BSYNC B1 ;  /* 0x0000000000017941 */ /* 0x000fea0003800000 */
.L_x_2866:
        /* <DEDUP_REMOVED lines=24> */
[----:B--2---:R-:W2:Y:S01]  /*ff50*/  LD.E.128 R12, [R12.64] ;  /* 0x000000060c0c7980 */ /* 0x004ea2000c101d00 */
[----:B------:R-:W-:Y:S02]  /*ff60*/  LEA.HI.X.SX32 R16, R21, R16, 0x1, P1 ;  /* 0x0000001015107211 */ /* 0x000fe400008f0eff */
[C---:B------:R-:W-:Y:S01]  /*ff70*/  LEA R20, P1, R23.reuse, R34, 0x1 ;  /* 0x0000002217147211 */ /* 0x040fe200078208ff */
[----:B---3--:R-:W3:Y:S03]  /*ff80*/  LD.E.128 R4, [R4.64] ;  /* 0x0000000604047980 */ /* 0x008ee6000c101d00 */
[----:B------:R-:W-:-:S06]  /*ff90*/  LEA.HI.X R21, R23, R35, R16, 0x1, P1 ;  /* 0x0000002317157211 */ /* 0x000fcc00008f0c10 */
[----:B----4-:R-:W4:Y:S01]  /*ffa0*/  LD.E.128 R20, [R20.64] ;  /* 0x0000000614147980 */ /* 0x010f22000c101d00 */
        /* <DEDUP_REMOVED lines=8> */
[C---:B--2---:R-:W-:Y:S01]  /*10030*/  IMAD.U32 R31, R12.reuse, 0x10000, RZ ;  /* 0x000100000c1f7824 */ /* 0x044fe200078e00ff */
[----:B------:R-:W-:Y:S01]  /*10040*/  LOP3.LUT R30, R12, 0xffff0000, RZ, 0xc0, !PT ;  /* 0xffff00000c1e7812 */ /* 0x000fe200078ec0ff */
[----:B-1----:R-:W-:Y:S01]  /*10050*/  IMAD.U32 R44, R14, 0x10000, RZ ;  /* 0x000100000e2c7824 */ /* 0x002fe200078e00ff */
        /* <DEDUP_REMOVED lines=49> */
.L_x_2875:
[----:B------:R-:W-:Y:S05]  /*10370*/  BSYNC B0 ;  /* 0x0000000000007941 */ /* 0x000fea0003800000 */
.L_x_2874:
[----:B-----5:R1:W-:Y:S04]  /*10380*/  STS.128 [R233+0x800], R28 ;  /* 0x0008001ce9007388 */ /* 0x0203e80000000c00 */
[----:B----4-:R1:W5:Y:S01]  /*10390*/  LD.E.128 R24, [R42.64+0x80] ;  /* 0x000080062a187980 */ /* 0x010362000c101d00 */
        /* <DEDUP_REMOVED lines=21> */
[----:B--2---:R-:W2:Y:S01]  /*104f0*/  LD.E.128 R12, [R14.64] ;  /* 0x000000060e0c7980 */ /* 0x004ea2000c101d00 */
[----:B------:R-:W-:Y:S02]  /*10500*/  LEA.HI.X.SX32 R16, R21, R16, 0x1, P1 ;  /* 0x0000001015107211 */ /* 0x000fe400008f0eff */
[----:B------:R-:W-:-:S04]  /*10510*/  LEA R20, P1, R23, R34, 0x1 ;  /* 0x0000002217147211 */ /* 0x000fc800078208ff */
[----:B------:R-:W-:-:S06]  /*10520*/  LEA.HI.X R21, R23, R35, R16, 0x1, P1 ;  /* 0x0000002317157211 */ /* 0x000fcc00008f0c10 */
[----:B---3--:R-:W3:Y:S01]  /*10530*/  LD.E.128 R20, [R20.64] ;  /* 0x0000000614147980 */ /* 0x008ee2000c101d00 */
        /* <DEDUP_REMOVED lines=8> */
[C---:B----4-:R-:W-:Y:S01]  /*105c0*/  IMAD.U32 R31, R4.reuse, 0x10000, RZ ;  /* 0x00010000041f7824 */ /* 0x050fe200078e00ff */
[----:B------:R-:W-:Y:S01]  /*105d0*/  LOP3.LUT R27, R4, 0xffff0000, RZ, 0xc0, !PT ;  /* 0xffff0000041b7812 */ /* 0x000fe200078ec0ff */
[----:B------:R-:W-:Y:S01]  /*105e0*/  IMAD.U32 R41, R6, 0x10000, RZ ;  /* 0x0001000006297824 */ /* 0x000fe200078e00ff */
[----:B------:R-:W-:-:S02]  /*105f0*/  SHF.L.U32 R4, R5, 0x10, RZ ;  /* 0x0000001005047819 */ /* 0x000fc400000006ff */
[----:B------:R-:W-:Y:S02]  /*10600*/  LOP3.LUT R42, R5, 0xffff0000, RZ, 0xc0, !PT ;  /* 0xffff0000052a7812 */ /* 0x000fe400078ec0ff */
[C---:B------:R-:W-:Y:S02]  /*10610*/  SHF.L.U32 R5, R7.reuse, 0x10, RZ ;  /* 0x0000001007057819 */ /* 0x040fe400000006ff */
        /* <DEDUP_REMOVED lines=46> */
.L_x_2877:
[----:B------:R-:W-:Y:S05]  /*10900*/  BSYNC B0 ;  /* 0x0000000000007941 */ /* 0x000fea0003800000 */
.L_x_2876:
[----:B-----5:R4:W-:Y:S02]  /*10910*/  STS.128 [R233+0x2800], R24 ;  /* 0x00280018e9007388 */ /* 0x0209e40000000c00 */
.L_x_2873:
[----:B------:R-:W-:Y:S05]  /*10920*/  BSYNC B1 ;  /* 0x0000000000017941 */ /* 0x000fea0003800000 */
.L_x_2872:
[----:B------:R-:W-:Y:S01]  /*10930*/  IADD3 R16, R186, 0x20, RZ ;  /* 0x00000020ba107810 */ /* 0x000fe20007ffe0ff */
[----:B------:R-:W-:Y:S03]  /*10940*/  BSSY B1, `(.L_x_2878) ;  /* 0x00000b7000017945 */ /* 0x000fe60003800000 */
[----:B------:R-:W-:-:S04]  /*10950*/  ISETP.GE.AND P0, PT, R16, R17, PT ;  /* 0x000000111000720c */ /* 0x000fc80003f06270 */
[----:B------:R-:W-:-:S13]  /*10960*/  ISETP.LT.OR P0, PT, R57, -0x107, P0 ;  /* 0xfffffef93900780c */ /* 0x000fda0000701670 */
[----:B------:R-:W-:Y:S05]  /*10970*/  @P0 BRA `(.L_x_2879) ;  /* 0x00000b3000000947 */ /* 0x000fea0003800000 */
[----:B----4-:R4:W5:Y:S01]  /*10980*/  LD.E.128 R24, [R36.64] ;  /* 0x0000000624187980 */ /* 0x010962000c101d00 */
        /* <DEDUP_REMOVED lines=25> */
[C---:B-1----:R-:W-:Y:S01]  /*10b20*/  IMAD.U32 R29, R24.reuse, 0x10000, RZ ;  /* 0x00010000181d7824 */ /* 0x042fe200078e00ff */
        /* <DEDUP_REMOVED lines=60> */
.L_x_2881:
[----:B------:R-:W-:Y:S05]  /*10ef0*/  BSYNC B0 ;  /* 0x0000000000007941 */ /* 0x000fea0003800000 */
.L_x_2880:
        /* <DEDUP_REMOVED lines=89> */
.L_x_2883:
[----:B------:R-:W-:Y:S05]  /*11490*/  BSYNC B0 ;  /* 0x0000000000007941 */ /* 0x000fea0003800000 */
.L_x_2882:
[----:B-----5:R1:W-:Y:S02]  /*114a0*/  STS.128 [R233+0x3000], R12 ;  /* 0x0030000ce9007388 */ /* 0x0203e40000000c00 */
.L_x_2879:
[----:B------:R-:W-:Y:S05]  /*114b0*/  BSYNC B1 ;  /* 0x0000000000017941 */ /* 0x000fea0003800000 */
.L_x_2878:
[----:B-12---:R-:W-:-:S04]  /*114c0*/  IADD3 R28, R186, 0x30, RZ ;  /* 0x00000030ba1c7810 */ /* 0x006fc80007ffe0ff */
[----:B------:R-:W-:-:S04]  /*114d0*/  ISETP.GE.AND P0, PT, R28, R17, PT ;  /* 0x000000111c00720c */ /* 0x000fc80003f06270 */
[----:B------:R-:W-:-:S13]  /*114e0*/  ISETP.LT.OR P0, PT, R57, -0x187, P0 ;  /* 0xfffffe793900780c */ /* 0x000fda0000701670 */
[----:B------:R-:W-:Y:S05]  /*114f0*/  @P0 BRA `(.L_x_2861) ;  /* 0x00000d8000000947 */ /* 0x000fea0003800000 */
[----:B----4-:R1:W5:Y:S01]  /*11500*/  LD.E.128 R24, [R38.64] ;  /* 0x0000000626187980 */ /* 0x010362000c101d00 */
        /* <DEDUP_REMOVED lines=21> */
[----:B------:R-:W4:Y:S01]  /*11660*/  LD.E.128 R12, [R12.64] ;  /* 0x000000060c0c7980 */ /* 0x000f22000c101d00 */
[----:B------:R-:W-:-:S04]  /*11670*/  LEA R20, P1, R23, R34, 0x1 ;  /* 0x0000002217147211 */ /* 0x000fc800078208ff */
[----:B------:R-:W-:-:S06]  /*11680*/  LEA.HI.X R21, R23, R35, R17, 0x1, P1 ;  /* 0x0000002317157211 */ /* 0x000fcc00008f0c11 */
[----:B---3--:R-:W3:Y:S01]  /*11690*/  LD.E.128 R20, [R20.64] ;  /* 0x0000000614147980 */ /* 0x008ee2000c101d00 */
        /* <DEDUP_REMOVED lines=9> */
[C---:B----4-:R-:W-:Y:S02]  /*11730*/  SHF.L.U32 R36, R12.reuse, 0x10, RZ ;  /* 0x000000100c247819 */ /* 0x050fe400000006ff */
        /* <DEDUP_REMOVED lines=21> */
[C---:B---3--:R-:W-:Y:S01]  /*11890*/  IMAD.U32 R4, R21.reuse, 0x10000, RZ ;  /* 0x0001000015047824 */ /* 0x048fe200078e00ff */
        /* <DEDUP_REMOVED lines=29> */
.L_x_2885:
[----:B------:R-:W-:Y:S05]  /*11a70*/  BSYNC B0 ;  /* 0x0000000000007941 */ /* 0x000fea0003800000 */
.L_x_2884:
        /* <DEDUP_REMOVED lines=19> */
[----:B------:R-:W4:Y:S03]  /*11bb0*/  LD.E.128 R12, [R14.64+0x80] ;  /* 0x000080060e0c7980 */ /* 0x000f26000c101d00 */
[----:B------:R-:W-:Y:S02]  /*11bc0*/  LEA.HI.X R21, R3, R33, R17, 0x1, P1 ;  /* 0x0000002103157211 */ /* 0x000fe400008f0c11 */
[----:B------:R-:W-:Y:S01]  /*11bd0*/  MOV R3, RZ ;  /* 0x000000ff00037202 */ /* 0x000fe20000000f00 */
[----:B------:R-:W-:-:S03]  /*11be0*/  @P0 IMAD.MOV R3, RZ, RZ, -R9 ;  /* 0x000000ffff030224 */ /* 0x000fc600078e0a09 */
[----:B--2---:R-:W2:Y:S02]  /*11bf0*/  LD.E.128 R20, [R20.64] ;  /* 0x0000000614147980 */ /* 0x004ea4000c101d00 */
[----:B------:R-:W-:-:S04]  /*11c00*/  IADD3 R9, P1, R3, R2, RZ ;  /* 0x0000000203097210 */ /* 0x000fc80007f3e0ff */
[----:B------:R-:W-:Y:S02]  /*11c10*/  LEA.HI.X.SX32 R3, R3, R8, 0x1, P1 ;  /* 0x0000000803037211 */ /* 0x000fe400008f0eff */
[----:B------:R-:W-:-:S04]  /*11c20*/  LEA R24, P1, R9, R34, 0x1 ;  /* 0x0000002209187211 */ /* 0x000fc800078208ff */
[----:B------:R-:W-:-:S06]  /*11c30*/  LEA.HI.X R25, R9, R35, R3, 0x1, P1 ;  /* 0x0000002309197211 */ /* 0x000fcc00008f0c03 */
[----:B---3--:R-:W3:Y:S01]  /*11c40*/  LD.E.128 R24, [R24.64] ;  /* 0x0000000618187980 */ /* 0x008ee2000c101d00 */
        /* <DEDUP_REMOVED lines=8> */
[C---:B----4-:R-:W-:Y:S01]  /*11cd0*/  SHF.L.U32 R6, R13.reuse, 0x10, RZ ;  /* 0x000000100d067819 */ /* 0x050fe200000006ff */
[----:B------:R-:W-:Y:S01]  /*11ce0*/  IMAD.U32 R18, R12, 0x10000, RZ ;  /* 0x000100000c127824 */ /* 0x000fe200078e00ff */
[----:B------:R-:W-:Y:S01]  /*11cf0*/  LOP3.LUT R30, R13, 0xffff0000, RZ, 0xc0, !PT ;  /* 0xffff00000d1e7812 */ /* 0x000fe200078ec0ff */
[----:B------:R-:W-:Y:S01]  /*11d00*/  IMAD.U32 R29, R14, 0x10000, RZ ;  /* 0x000100000e1d7824 */ /* 0x000fe200078e00ff */
[----:B------:R-:W-:Y:S02]  /*11d10*/  LOP3.LUT R7, R12, 0xffff0000, RZ, 0xc0, !PT ;  /* 0xffff00000c077812 */ /* 0x000fe400078ec0ff */
[----:B------:R-:W-:Y:S02]  /*11d20*/  LOP3.LUT R13, R14, 0xffff0000, RZ, 0xc0, !PT ;  /* 0xffff00000e0d7812 */ /* 0x000fe400078ec0ff */
        /* <DEDUP_REMOVED lines=46> */
.L_x_2887:
[----:B------:R-:W-:Y:S05]  /*12010*/  BSYNC B0 ;  /* 0x0000000000007941 */ /* 0x000fea0003800000 */
.L_x_2886:
[----:B-----5:R4:W-:Y:S01]  /*12020*/  STS.128 [R233+0x3800], R4 ;  /* 0x00380004e9007388 */ /* 0x0209e20000000c00 */
[----:B------:R-:W-:Y:S05]  /*12030*/  BRA `(.L_x_2861) ;  /* 0x0000024000007947 */ /* 0x000fea0003800000 */
.L_x_2841:
        /* <DEDUP_REMOVED lines=36> */
.L_x_2861:
[----:B------:R-:W-:Y:S05]  /*12280*/  BSYNC B2 ;  /* 0x0000000000027941 */ /* 0x000fea0003800000 */
.L_x_2840:
[----:B------:R-:W-:Y:S01]  /*12290*/  IADD3 R235, R55, -0x1, RZ ;  /* 0xffffffff37eb7810 */ /* 0x000fe20007ffe0ff */
[----:B------:R-:W-:Y:S01]  /*122a0*/  IMAD.SHL.U32 R77, R77, 0x40, RZ ;  /* 0x000000404d4d7824 */ /* 0x000fe200078e00ff */
[----:B-1--4-:R-:W-:-:S02]  /*122b0*/  IADD3 R6, R186, 0x50, RZ ;  /* 0x00000050ba067810 */ /* 0x012fc40007ffe0ff */
        /* <DEDUP_REMOVED lines=11> */
[C---:B------:R-:W-:Y:S02]  /*12370*/  @!P0 LEA R14, P2, R75.reuse, R224, 0x1 ;  /* 0x000000e04b0e8211 */ /* 0x040fe400078408ff */
[----:B------:R-:W-:Y:S01]  /*12380*/  @!PT LDS RZ, [RZ] ;  /* 0x00000000fffff984 */ /* 0x000fe20000000800 */
[----:B------:R-:W-:Y:S01]  /*12390*/  @!PT LDS RZ, [RZ] ;  /* 0x00000000fffff984 */ /* 0x000fe20000000800 */
[----:B------:R-:W-:Y:S01]  /*123a0*/  @!PT LDS RZ, [RZ] ;  /* 0x00000000fffff984 */ /* 0x000fe20000000800 */
[----:B------:R1:W-:Y:S02]  /*123b0*/  @!P1 LDGSTS.E.BYPASS.LTC128B.128 [R233+0x4000], [R224.64] ;  /* 0x04000000e0e99fae */ /* 0x0003e4000b901d46 */
[----:B------:R-:W-:Y:S02]  /*123c0*/  @!P0 LEA.HI.X R15, R75, R225, R76, 0x1, P2 ;  /* 0x000000e14b0f8211 */ /* 0x000fe400010f0c4c */
[----:B------:R1:W-:Y:S01]  /*123d0*/  @!P1 LDGSTS.E.BYPASS.LTC128B.128 [R233+0x8000], [R224.64+0x80] ;  /* 0x08000080e0e99fae */ /* 0x0003e2000b901d46 */
[-C--:B------:R-:W-:Y:S01]  /*123e0*/  ISETP.GE.AND P2, PT, R4, R3.reuse, PT ;  /* 0x000000030400720c */ /* 0x080fe20003f46270 */
[----:B------:R-:W-:Y:S01]  /*123f0*/  @!P3 IMAD R18, R135, 0x60, RZ ;  /* 0x000000608712b824 */ /* 0x000fe200078e02ff */
[----:B------:R-:W-:Y:S01]  /*12400*/  ISETP.GE.AND P1, PT, R2, R3, PT ;  /* 0x000000030200720c */ /* 0x000fe20003f26270 */
[----:B------:R4:W-:Y:S01]  /*12410*/  @!P0 LDGSTS.E.BYPASS.LTC128B.128 [R233+0x4800], [R14.64] ;  /* 0x048000000ee98fae */ /* 0x0009e2000b901d46 */
[----:B------:R-:W-:-:S03]  /*12420*/  @!P3 IMAD.WIDE.U32 R12, R134, 0x60, R224 ;  /* 0x00000060860cb825 */ /* 0x000fc600078e00e0 */
[----:B------:R4:W-:Y:S01]  /*12430*/  @!P0 LDGSTS.E.BYPASS.LTC128B.128 [R233+0x8800], [R14.64+0x80] ;  /* 0x088000800ee98fae */ /* 0x0009e2000b901d46 */
[----:B--2---:R-:W-:Y:S01]  /*12440*/  @!P6 LEA R20, P0, R134, R224, 0x6 ;  /* 0x000000e08614e211 */ /* 0x004fe200078030ff */
[----:B------:R-:W-:Y:S02]  /*12450*/  @!P3 IMAD.IADD R19, R18, 0x1, R13 ;  /* 0x000000011213b824 */ /* 0x000fe400078e020d */
[----:B------:R-:W-:Y:S01]  /*12460*/  @!P3 IMAD.MOV.U32 R18, RZ, RZ, R12 ;  /* 0x000000ffff12b224 */ /* 0x000fe200078e000c */
[----:B------:R-:W-:Y:S01]  /*12470*/  @!P6 LEA.HI.X R21, R134, R225, R135, 0x6, P0 ;  /* 0x000000e18615e211 */ /* 0x000fe200000f3487 */
[----:B------:R-:W-:Y:S01]  /*12480*/  @!P2 IMAD.MOV.U32 R12, RZ, RZ, R224 ;  /* 0x000000ffff0ca224 */ /* 0x000fe200078e00e0 */
[----:B------:R-:W-:Y:S01]  /*12490*/  ISETP.GE.AND P0, PT, R0, R3, PT ;  /* 0x000000030000720c */ /* 0x000fe20003f06270 */
[----:B------:R-:W-:Y:S01]  /*124a0*/  @!P2 IMAD.MOV.U32 R13, RZ, RZ, R225 ;  /* 0x000000ffff0da224 */ /* 0x000fe200078e00e1 */
[----:B------:R-:W-:Y:S01]  /*124b0*/  IADD3 R0, R186, 0x40, RZ ;  /* 0x00000040ba007810 */ /* 0x000fe20007ffe0ff */
[----:B------:R2:W-:Y:S01]  /*124c0*/  @!P6 LDGSTS.E.BYPASS.LTC128B.128 [R233+0x5000], [R20.64] ;  /* 0x0500000014e9efae */ /* 0x0005e2000b901d46 */
[----:B------:R-:W-:-:S02]  /*124d0*/  @!P4 IMAD R8, R135, 0xa0, RZ ;  /* 0x000000a08708c824 */ /* 0x000fc400078e02ff */
[C---:B------:R-:W-:Y:S01]  /*124e0*/  @!P2 IMAD R7, R135.reuse, 0xc0, RZ ;  /* 0x000000c08707a824 */ /* 0x040fe200078e02ff */
[----:B------:R2:W-:Y:S01]  /*124f0*/  @!P6 LDGSTS.E.BYPASS.LTC128B.128 [R233+0x9000], [R20.64+0x80] ;  /* 0x0900008014e9efae */ /* 0x0005e2000b901d46 */
[----:B------:R-:W-:Y:S01]  /*12500*/  ISETP.GE.AND P6, PT, R0, R3, PT ;  /* 0x000000030000720c */ /* 0x000fe20003fc6270 */
[----:B------:R-:W-:Y:S02]  /*12510*/  @!P2 IMAD.WIDE.U32 R12, R134, 0xc0, R12 ;  /* 0x000000c0860ca825 */ /* 0x000fe400078e000c */
[----:B------:R4:W-:Y:S02]  /*12520*/  @!P3 LDGSTS.E.BYPASS.LTC128B.128 [R233+0x5800], [R18.64] ;  /* 0x0580000012e9bfae */ /* 0x0009e4000b901d46 */
[----:B------:R-:W-:Y:S02]  /*12530*/  @!P1 IMAD R5, R135, 0xe0, RZ ;  /* 0x000000e087059824 */ /* 0x000fe400078e02ff */
[----:B------:R4:W-:Y:S01]  /*12540*/  @!P3 LDGSTS.E.BYPASS.LTC128B.128 [R233+0x9800], [R18.64+0x80] ;  /* 0x0980008012e9bfae */ /* 0x0009e2000b901d46 */
[----:B------:R-:W-:Y:S01]  /*12550*/  @!P2 IMAD.IADD R13, R7, 0x1, R13 ;  /* 0x00000001070da824 */ /* 0x000fe200078e020d */
[----:B------:R-:W-:Y:S01]  /*12560*/  SHF.R.S32.HI R7, RZ, 0x4, R78 ;  /* 0x00000004ff077819 */ /* 0x000fe2000001144e */
[----:B----4-:R-:W-:-:S03]  /*12570*/  @!P4 IMAD.MOV.U32 R14, RZ, RZ, R224 ;  /* 0x000000ffff0ec224 */ /* 0x010fc600078e00e0 */
[----:B------:R-:W-:Y:S01]  /*12580*/  @!P6 LEA R22, P3, R134, R224, 0x7 ;  /* 0x000000e08616e211 */ /* 0x000fe200078638ff */
[----:B------:R-:W-:Y:S01]  /*12590*/  @!P4 IMAD.MOV.U32 R15, RZ, RZ, R225 ;  /* 0x000000ffff0fc224 */ /* 0x000fe200078e00e1 */
[----:B------:R-:W-:Y:S02]  /*125a0*/  LEA.HI R78, R78, R7, RZ, 0x1 ;  /* 0x000000074e4e7211 */ /* 0x000fe400078f08ff */
[C---:B------:R-:W-:Y:S01]  /*125b0*/  @!P6 LEA.HI.X R23, R134.reuse, R225, R135, 0x7, P3 ;  /* 0x000000e18617e211 */ /* 0x040fe200018f3c87 */
[----:B------:R-:W-:Y:S01]  /*125c0*/  @!P4 IMAD.WIDE.U32 R14, R134, 0xa0, R14 ;  /* 0x000000a0860ec825 */ /* 0x000fe200078e000e */
[----:B------:R-:W-:Y:S02]  /*125d0*/  LOP3.LUT R78, R78, 0xfffffffe, RZ, 0xc0, !PT ;  /* 0xfffffffe4e4e7812 */ /* 0x000fe400078ec0ff */
[----:B------:R-:W-:Y:S01]  /*125e0*/  ISETP.GE.AND P3, PT, R6, R3, PT ;  /* 0x000000030600720c */ /* 0x000fe20003f66270 */
[----:B------:R-:W-:Y:S01]  /*125f0*/  @!P4 IMAD.IADD R15, R8, 0x1, R15 ;  /* 0x00000001080fc824 */ /* 0x000fe200078e020f */
[----:B------:R4:W-:Y:S01]  /*12600*/  @!P6 LDGSTS.E.BYPASS.LTC128B.128 [R233+0x6000], [R22.64] ;  /* 0x0600000016e9efae */ /* 0x0009e2000b901d46 */
[----:B------:R-:W-:-:S02]  /*12610*/  IMAD.IADD R78, R7, 0x1, -R78 ;  /* 0x00000001074e7824 */ /* 0x000fc400078e0a4e */
[----:B--2---:R-:W-:Y:S01]  /*12620*/  @!P1 IMAD.WIDE.U32 R20, R134, 0xe0, R224 ;  /* 0x000000e086149825 */ /* 0x004fe200078e00e0 */
[----:B------:R4:W-:Y:S01]  /*12630*/  @!P6 LDGSTS.E.BYPASS.LTC128B.128 [R233+0xa000], [R22.64+0x80] ;  /* 0x0a00008016e9efae */ /* 0x0009e2000b901d46 */
[C---:B------:R-:W-:Y:S02]  /*12640*/  ISETP.GE.AND P6, PT, R186.reuse, R3, PT ;  /* 0x00000003ba00720c */ /* 0x040fe40003fc6270 */
[----:B------:R-:W-:Y:S01]  /*12650*/  @!P1 IMAD.IADD R21, R5, 0x1, R21 ;  /* 0x0000000105159824 */ /* 0x000fe200078e0215 */
[----:B------:R2:W-:Y:S01]  /*12660*/  @!P4 LDGSTS.E.BYPASS.LTC128B.128 [R233+0x6800], [R14.64] ;  /* 0x068000000ee9cfae */ /* 0x0005e2000b901d46 */
[----:B------:R-:W-:Y:S02]  /*12670*/  IMAD.SHL.U32 R5, R71, 0x40, RZ ;  /* 0x0000004047057824 */ /* 0x000fe400078e00ff */
[----:B------:R-:W-:Y:S01]  /*12680*/  IMAD.SHL.U32 R186, R186, 0x8, RZ ;  /* 0x00000008baba7824 */ /* 0x000fe200078e00ff */
[----:B------:R2:W-:Y:S01]  /*12690*/  @!P4 LDGSTS.E.BYPASS.LTC128B.128 [R233+0xa800], [R14.64+0x80] ;  /* 0x0a8000800ee9cfae */ /* 0x0005e2000b901d46 */
[----:B------:R-:W-:Y:S01]  /*126a0*/  IMAD.SHL.U32 R6, R78, 0x8, RZ ;  /* 0x000000084e067824 */ /* 0x000fe200078e00ff */
[----:B------:R-:W-:-:S02]  /*126b0*/  LOP3.LUT R5, R5, 0x1c0, RZ, 0xc0, !PT ;  /* 0x000001c005057812 */ /* 0x000fc400078ec0ff */
[----:B------:R1:W-:Y:S02]  /*126c0*/  @!P2 LDGSTS.E.BYPASS.LTC128B.128 [R233+0x7000], [R12.64] ;  /* 0x070000000ce9afae */ /* 0x0003e4000b901d46 */
[----:B------:R-:W-:Y:S02]  /*126d0*/  LOP3.LUT R186, R5, 0x8, R186, 0xf8, !PT ;  /* 0x0000000805ba7812 */ /* 0x000fe400078ef8ba */
[----:B------:R1:W-:Y:S01]  /*126e0*/  @!P2 LDGSTS.E.BYPASS.LTC128B.128 [R233+0xb000], [R12.64+0x80] ;  /* 0x0b0000800ce9afae */ /* 0x0003e2000b901d46 */
[----:B------:R-:W-:Y:S02]  /*126f0*/  ISETP.GE.AND P2, PT, R4, R3, PT ;  /* 0x000000030400720c */ /* 0x000fe40003f46270 */
[----:B------:R-:W-:Y:S01]  /*12700*/  SHF.R.U32.HI R5, RZ, 0x3, R5 ;  /* 0x00000003ff057819 */ /* 0x000fe20000011605 */
[----:B------:R4:W-:Y:S01]  /*12710*/  @!P1 LDGSTS.E.BYPASS.LTC128B.128 [R233+0x7800], [R20.64] ;  /* 0x0780000014e99fae */ /* 0x0009e2000b901d46 */
[----:B------:R-:W-:Y:S02]  /*12720*/  @!P0 LEA R4, P4, R73, R226, 0x1 ;  /* 0x000000e249048211 */ /* 0x000fe400078808ff */
[----:B------:R-:W-:Y:S01]  /*12730*/  LOP3.LUT R7, R186, R5, RZ, 0x3c, !PT ;  /* 0x00000005ba077212 */ /* 0x000fe200078e3cff */
[----:B------:R4:W-:Y:S01]  /*12740*/  @!P1 LDGSTS.E.BYPASS.LTC128B.128 [R233+0xb800], [R20.64+0x80] ;  /* 0x0b80008014e99fae */ /* 0x0009e2000b901d46 */
[----:B------:R-:W-:-:S02]  /*12750*/  ISETP.GE.AND P1, PT, R2, R3, PT ;  /* 0x000000030200720c */ /* 0x000fc40003f26270 */
[----:B------:R-:W-:Y:S01]  /*12760*/  @!P0 LEA.HI.X R5, R73, R227, R74, 0x1, P4 ;  /* 0x000000e349058211 */ /* 0x000fe200020f0c4a */
[----:B------:R-:W0:Y:S04]  /*12770*/  LDGDEPBAR ;  /* 0x00000000000079af */ /* 0x000e280000000000 */
[----:B------:R-:W3:Y:S01]  /*12780*/  LD.E R2, [R10.64+0x188] ;  /* 0x000188060a027980 */ /* 0x000ee2000c101900 */
[----:B------:R-:W-:Y:S01]  /*12790*/  ISETP.GE.AND P4, PT, R0, R3, PT ;  /* 0x000000030000720c */ /* 0x000fe20003f86270 */
[--C-:B------:R-:W-:Y:S01]  /*127a0*/  @!P3 IMAD.MOV.U32 R17, RZ, RZ, R227.reuse ;  /* 0x000000ffff11b224 */ /* 0x100fe200078e00e3 */
[----:B------:R-:W-:Y:S01]  /*127b0*/  LOP3.LUT R6, R77, 0x8, R6, 0xf8, !PT ;  /* 0x000000084d067812 */ /* 0x000fe200078ef806 */
[----:B--2---:R-:W-:Y:S02]  /*127c0*/  @!P5 IMAD R14, R141, 0x60, RZ ;  /* 0x000000608d0ed824 */ /* 0x004fe400078e02ff */
[----:B----4-:R-:W-:-:S04]  /*127d0*/  @!P5 IMAD.WIDE.U32 R22, R140, 0x60, R226 ;  /* 0x000000608c16d825 */ /* 0x010fc800078e00e2 */
[----:B------:R-:W-:Y:S01]  /*127e0*/  IMAD R222, R78, 0x200, R7 ;  /* 0x000002004ede7824 */ /* 0x000fe200078e0207 */
[----:B-1----:R-:W-:Y:S01]  /*127f0*/  SHF.R.U32.HI R13, RZ, 0x3, R77 ;  /* 0x00000003ff0d7819 */ /* 0x002fe2000001164d */
[----:B------:R-:W-:Y:S02]  /*12800*/  @!P5 IMAD.IADD R15, R14, 0x1, R23 ;  /* 0x000000010e0fd824 */ /* 0x000fe400078e0217 */
[----:B------:R-:W-:Y:S01]  /*12810*/  @!P5 IMAD.MOV.U32 R14, RZ, RZ, R22 ;  /* 0x000000ffff0ed224 */ /* 0x000fe200078e0016 */
[----:B------:R-:W-:Y:S01]  /*12820*/  LOP3.LUT R0, R6, R13, RZ, 0x3c, !PT ;  /* 0x0000000d06007212 */ /* 0x000fe200078e3cff */
[C---:B------:R-:W-:Y:S02]  /*12830*/  @!P2 IMAD R6, R141.reuse, 0xc0, RZ ;  /* 0x000000c08d06a824 */ /* 0x040fe400078e02ff */
[----:B------:R-:W-:Y:S01]  /*12840*/  @!P3 IMAD R12, R141, 0xa0, RZ ;  /* 0x000000a08d0cb824 */ /* 0x000fe200078e02ff */
[----:B------:R-:W-:-:S04]  /*12850*/  DEPBAR.LE SB0, 0x0 ;  /* 0x000080000000791a */ /* 0x000fc80000000000 */
[----:B------:R-:W-:Y:S01]  /*12860*/  BAR.SYNC.DEFER_BLOCKING 0x0 ;  /* 0x0000000000007b1d */ /* 0x000fe20000010000 */
[----:B------:R-:W-:Y:S02]  /*12870*/  IMAD.SHL.U32 R53, R72, 0x40, RZ ;  /* 0x0000004048357824 */ /* 0x000fe400078e00ff */
[----:B------:R-:W-:-:S03]  /*12880*/  IMAD.SHL.U32 R222, R222, 0x2, RZ ;  /* 0x00000002dede7824 */ /* 0x000fc600078e00ff */
[----:B------:R-:W-:-:S05]  /*12890*/  LOP3.LUT R53, R53, 0xfffffe00, RZ, 0xc0, !PT ;  /* 0xfffffe0035357812 */ /* 0x000fca00078ec0ff */
[----:B------:R-:W-:-:S04]  /*128a0*/  IMAD R223, R59, 0x400, R53 ;  /* 0x000004003bdf7824 */ /* 0x000fc800078e0235 */
[----:B------:R-:W-:-:S04]  /*128b0*/  IMAD.IADD R223, R0, 0x1, R223 ;  /* 0x0000000100df7824 */ /* 0x000fc800078e02df */
[----:B------:R-:W-:Y:S01]  /*128c0*/  IMAD.SHL.U32 R223, R223, 0x2, RZ ;  /* 0x00000002dfdf7824 */ /* 0x000fe200078e00ff */
        /* <DEDUP_REMOVED lines=10> */
[----:B------:R-:W-:Y:S02]  /*12970*/  @!P1 IMAD R3, R141, 0xe0, RZ ;  /* 0x000000e08d039824 */ /* 0x000fe400078e02ff */
[----:B------:R-:W-:Y:S01]  /*12980*/  @!P3 IMAD.WIDE.U32 R20, R140, 0xa0, R16 ;  /* 0x000000a08c14b825 */ /* 0x000fe200078e0010 */
[----:B------:R-:W-:Y:S03]  /*12990*/  @P0 STS.128 [R233+0x10800], RZ ;  /* 0x010800ffe9000388 */ /* 0x000fe60000000c00 */
[----:B------:R-:W-:Y:S01]  /*129a0*/  @!P3 IMAD.IADD R13, R12, 0x1, R21 ;  /* 0x000000010c0db824 */ /* 0x000fe200078e0215 */
[----:B------:R-:W-:Y:S01]  /*129b0*/  @!PT LDS RZ, [RZ] ;  /* 0x00000000fffff984 */ /* 0x000fe20000000800 */
[----:B------:R-:W-:Y:S01]  /*129c0*/  @!PT LDS RZ, [RZ] ;  /* 0x00000000fffff984 */ /* 0x000fe20000000800 */
[----:B------:R-:W-:Y:S01]  /*129d0*/  @!PT LDS RZ, [RZ] ;  /* 0x00000000fffff984 */ /* 0x000fe20000000800 */
[----:B------:R2:W-:Y:S01]  /*129e0*/  @!P0 LDGSTS.E.BYPASS.LTC128B.128 [R233+0xc800], [R4.64] ;  /* 0x0c80000004e98fae */ /* 0x0005e2000b901d46 */
[----:B------:R-:W-:-:S03]  /*129f0*/  @!P3 IMAD.MOV.U32 R12, RZ, RZ, R20 ;  /* 0x000000ffff0cb224 */ /* 0x000fc600078e0014 */
[----:B------:R2:W-:Y:S01]  /*12a00*/  @!P0 LDGSTS.E.BYPASS.LTC128B.128 [R233+0x10800], [R4.64+0x80] ;  /* 0x1080008004e98fae */ /* 0x0005e2000b901d46 */
[----:B------:R-:W-:-:S03]  /*12a10*/  @!P6 LEA R16, P0, R140, R226, 0x6 ;  /* 0x000000e28c10e211 */ /* 0x000fc600078030ff */
[----:B------:R-:W-:Y:S01]  /*12a20*/  @P6 STS.128 [R233+0xd000], RZ ;  /* 0x00d000ffe9006388 */ /* 0x000fe20000000c00 */
[----:B------:R-:W-:-:S03]  /*12a30*/  @!P6 LEA.HI.X R17, R140, R227, R141, 0x6, P0 ;  /* 0x000000e38c11e211 */ /* 0x000fc600000f348d */
[----:B------:R-:W-:Y:S04]  /*12a40*/  @P6 STS.128 [R233+0x11000], RZ ;  /* 0x011000ffe9006388 */ /* 0x000fe80000000c00 */
        /* <DEDUP_REMOVED lines=16> */
[----:B------:R-:W-:Y:S02]  /*12b50*/  @!P2 IMAD.IADD R7, R6, 0x1, R19 ;  /* 0x000000010607a824 */ /* 0x000fe400078e0213 */
[----:B------:R-:W-:Y:S01]  /*12b60*/  @!P2 IMAD.MOV.U32 R6, RZ, RZ, R18 ;  /* 0x000000ffff06a224 */ /* 0x000fe200078e0012 */
[C---:B------:R-:W-:Y:S01]  /*12b70*/  @!P4 LEA R18, P0, R140.reuse, R226, 0x7 ;  /* 0x000000e28c12c211 */ /* 0x040fe200078038ff */
[----:B------:R-:W-:Y:S01]  /*12b80*/  @P4 STS.128 [R233+0x12000], RZ ;  /* 0x012000ffe9004388 */ /* 0x000fe20000000c00 */
[C---:B------:R-:W-:Y:S02]  /*12b90*/  @!P1 IMAD.WIDE.U32 R4, R140.reuse, 0xe0, R226 ;  /* 0x000000e08c049825 */ /* 0x040fe400078e00e2 */
[----:B------:R-:W-:Y:S02]  /*12ba0*/  @!P4 LEA.HI.X R19, R140, R227, R141, 0x7, P0 ;  /* 0x000000e38c13c211 */ /* 0x000fe400000f3c8d */
[----:B------:R-:W-:-:S03]  /*12bb0*/  @!P1 IMAD.IADD R5, R3, 0x1, R5 ;  /* 0x0000000103059824 */ /* 0x000fc600078e0205 */
        /* <DEDUP_REMOVED lines=26> */
[----:B------:R-:W3:Y:S04]  /*12d60*/  LD.E R8, [R10.64+0x18c] ;  /* 0x00018c060a087980 */ /* 0x000ee8000c101900 */
[----:B------:R-:W-:Y:S04]  /*12d70*/  LDSM.16.M88.4 R28, [R223] ;  /* 0x00000000df1c783b */ /* 0x000fe80000000200 */
[----:B------:R-:W1:Y:S04]  /*12d80*/  LDSM.16.M88.4 R20, [R222+0x4000] ;  /* 0x00400000de14783b */ /* 0x000e680000000200 */
[----:B------:R-:W4:Y:S01]  /*12d90*/  LDSM.16.M88.4 R100, [R222+0x5000] ;  /* 0x00500000de64783b */ /* 0x000f220000000200 */
[----:B------:R-:W-:-:S03]  /*12da0*/  R2P PR, R71, 0x6 ;  /* 0x0000000647007804 */ /* 0x000fc60000000000 */
[----:B--2---:R-:W2:Y:S04]  /*12db0*/  LDSM.16.M88.4 R12, [R222+0x4800] ;  /* 0x00480000de0c783b */ /* 0x004ea80000000200 */
[----:B------:R-:W2:Y:S04]  /*12dc0*/  LDSM.16.M88.4 R72, [R222+0x5800] ;  /* 0x00580000de48783b */ /* 0x000ea80000000200 */
[----:B------:R-:W2:Y:S04]  /*12dd0*/  LDSM.16.M88.4 R60, [R222+0x6000] ;  /* 0x00600000de3c783b */ /* 0x000ea80000000200 */
[----:B------:R-:W2:Y:S04]  /*12de0*/  LDSM.16.M88.4 R44, [R222+0x6800] ;  /* 0x00680000de2c783b */ /* 0x000ea80000000200 */
[----:B------:R-:W2:Y:S04]  /*12df0*/  LDSM.16.M88.4 R36, [R222+0x7000] ;  /* 0x00700000de24783b */ /* 0x000ea80000000200 */
[----:B------:R-:W2:Y:S01]  /*12e00*/  LDSM.16.M88.4 R76, [R222+0x7800] ;  /* 0x00780000de4c783b */ /* 0x000ea20000000200 */
[----:B------:R-:W-:Y:S01]  /*12e10*/  IADD3 R3, R222, 0x4000, RZ ;  /* 0x00004000de037810 */ /* 0x000fe20007ffe0ff */
[--C-:B------:R-:W-:Y:S01]  /*12e20*/  IMAD R221, R56, 0x2, R223.reuse ;  /* 0x0000000238dd7824 */ /* 0x100fe200078e02df */
[----:B------:R-:W-:Y:S01]  /*12e30*/  IADD3 R220, R222, 0x4020, RZ ;  /* 0x00004020dedc7810 */ /* 0x000fe20007ffe0ff */
[----:B------:R-:W-:Y:S01]  /*12e40*/  IMAD R219, R54, 0x2, R223 ;  /* 0x0000000236db7824 */ /* 0x000fe200078e02df */
[----:B------:R-:W-:Y:S01]  /*12e50*/  @P1 IADD3 R220, R3, -0x20, RZ ;  /* 0xffffffe003dc1810 */ /* 0x000fe20007ffe0ff */
[----:B------:R-:W0:Y:S04]  /*12e60*/  LDGDEPBAR ;  /* 0x00000000000079af */ /* 0x000e280000000000 */
[----:B------:R-:W-:Y:S01]  /*12e70*/  LDSM.16.M88.4 R80, [R221] ;  /* 0x00000000dd50783b */ /* 0x000fe20000000200 */
[C---:B-1----:R-:W-:Y:S03]  /*12e80*/  HMMA.16816.F32.BF16 R24, R28.reuse, R20, RZ ;  /* 0x000000141c18723c */ /* 0x042fe600000418ff */
[----:B------:R-:W1:Y:S04]  /*12e90*/  LDSM.16.M88.4 R124, [R220] ;  /* 0x00000000dc7c783b */ /* 0x000e680000000200 */
[----:B------:R-:W1:Y:S01]  /*12ea0*/  LDSM.16.M88.4 R108, [R220+0x1000] ;  /* 0x00100000dc6c783b */ /* 0x000e620000000200 */
[----:B------:R-:W-:Y:S01]  /*12eb0*/  IMAD.MOV.U32 R3, RZ, RZ, 0x40 ;  /* 0x00000040ff037424 */ /* 0x000fe200078e00ff */
[C---:B------:R-:W-:Y:S02]  /*12ec0*/  HMMA.16816.F32.BF16 R20, R28.reuse, R22, RZ ;  /* 0x000000161c14723c */ /* 0x040fe400000418ff */
[----:B------:R-:W1:Y:S04]  /*12ed0*/  LDSM.16.M88.4 R104, [R220+0x1800] ;  /* 0x00180000dc68783b */ /* 0x000e680000000200 */
[----:B------:R-:W1:Y:S01]  /*12ee0*/  LDSM.16.M88.4 R84, [R220+0x3800] ;  /* 0x00380000dc54783b */ /* 0x000e620000000200 */
[----:B------:R-:W-:Y:S01]  /*12ef0*/  SEL R3, R3, 0xffffffc0, !P2 ;  /* 0xffffffc003037807 */ /* 0x000fe20005000000 */
[----:B----4-:R-:W-:Y:S02]  /*12f00*/  HMMA.16816.F32.BF16 R4, R28, R100, RZ ;  /* 0x000000641c04723c */ /* 0x010fe400000418ff */
[----:B------:R-:W4:Y:S02]  /*12f10*/  LDSM.16.M88.4 R120, [R220+0x800] ;  /* 0x00080000dc78783b */ /* 0x000f240000000200 */
[----:B------:R-:W-:-:S02]  /*12f20*/  IMAD.IADD R216, R222, 0x1, R3 ;  /* 0x00000001ded87824 */ /* 0x000fc400078e0203 */
[----:B------:R-:W1:Y:S02]  /*12f30*/  LDSM.16.M88.4 R116, [R220+0x2000] ;  /* 0x00200000dc74783b */ /* 0x000e640000000200 */
[C---:B------:R-:W-:Y:S02]  /*12f40*/  HMMA.16816.F32.BF16 R100, R28.reuse, R102, RZ ;  /* 0x000000661c64723c */ /* 0x040fe400000418ff */
[----:B------:R-:W1:Y:S04]  /*12f50*/  LDSM.16.M88.4 R112, [R220+0x2800] ;  /* 0x00280000dc70783b */ /* 0x000e680000000200 */
[----:B------:R-:W1:Y:S02]  /*12f60*/  LDSM.16.M88.4 R88, [R220+0x3000] ;  /* 0x00300000dc58783b */ /* 0x000e640000000200 */
[C---:B--2---:R-:W-:Y:S02]  /*12f70*/  HMMA.16816.F32.BF16 R16, R28.reuse, R12, RZ ;  /* 0x0000000c1c10723c */ /* 0x044fe400000418ff */
[----:B------:R-:W-:Y:S04]  /*12f80*/  LDSM.16.M88.4 R92, [R219] ;  /* 0x00000000db5c783b */ /* 0x000fe80000000200 */
[----:B------:R-:W-:Y:S02]  /*12f90*/  LDSM.16.M88.4 R128, [R216+0x5800] ;  /* 0x00580000d880783b */ /* 0x000fe40000000200 */
[C---:B------:R-:W-:Y:S08]  /*12fa0*/  HMMA.16816.F32.BF16 R96, R28.reuse, R72, RZ ;  /* 0x000000481c60723c */ /* 0x040ff000000418ff */
[C---:B------:R-:W-:Y:S08]  /*12fb0*/  HMMA.16816.F32.BF16 R64, R28.reuse, R60, RZ ;  /* 0x0000003c1c40723c */ /* 0x040ff000000418ff */
[C---:B---3--:R-:W-:Y:S08]  /*12fc0*/  HMMA.16816.F32.BF16 R48, R28.reuse, R44, RZ ;  /* 0x0000002c1c30723c */ /* 0x048ff000000418ff */
        /* <DEDUP_REMOVED lines=8> */
[----:B------:R-:W2:Y:S07]  /*13050*/  LDSM.16.M88.4 R76, [R216+0x4000] ;  /* 0x00400000d84c783b */ /* 0x000eae0000000200 */
[C---:B-1----:R-:W-:Y:S08]  /*13060*/  HMMA.16816.F32.BF16 R24, R80.reuse, R124, R24 ;  /* 0x0000007c5018723c */ /* 0x042ff00000041818 */
[C---:B------:R-:W-:Y:S08]  /*13070*/  HMMA.16816.F32.BF16 R20, R80.reuse, R126, R20 ;  /* 0x0000007e5014723c */ /* 0x040ff00000041814 */
[C---:B------:R-:W-:Y:S08]  /*13080*/  HMMA.16816.F32.BF16 R4, R80.reuse, R108, R4 ;  /* 0x0000006c5004723c */ /* 0x040ff00000041804 */
[C---:B------:R-:W-:Y:S01]  /*13090*/  HMMA.16816.F32.BF16 R100, R80.reuse, R110, R100 ;  /* 0x0000006e5064723c */ /* 0x040fe20000041864 */
[----:B------:R-:W1:Y:S07]  /*130a0*/  LDSM.16.M88.4 R108, [R216+0x4800] ;  /* 0x00480000d86c783b */ /* 0x000e6e0000000200 */
[C---:B------:R-:W-:Y:S08]  /*130b0*/  HMMA.16816.F32.BF16 R96, R80.reuse, R104, R96 ;  /* 0x000000685060723c */ /* 0x040ff00000041860 */
[C---:B------:R-:W-:Y:S01]  /*130c0*/  HMMA.16816.F32.BF16 R72, R80.reuse, R106, R72 ;  /* 0x0000006a5048723c */ /* 0x040fe20000041848 */
[----:B------:R-:W3:Y:S07]  /*130d0*/  LDSM.16.M88.4 R104, [R216+0x5000] ;  /* 0x00500000d868783b */ /* 0x000eee0000000200 */
[C---:B------:R-:W-:Y:S08]  /*130e0*/  HMMA.16816.F32.BF16 R32, R80.reuse, R84, R32 ;  /* 0x000000545020723c */ /* 0x040ff00000041820 */
[C---:B------:R-:W-:Y:S01]  /*130f0*/  HMMA.16816.F32.BF16 R28, R80.reuse, R86, R28 ;  /* 0x00000056501c723c */ /* 0x040fe2000004181c */
[----:B------:R-:W1:Y:S07]  /*13100*/  LDSM.16.M88.4 R84, [R216+0x6800] ;  /* 0x00680000d854783b */ /* 0x000e6e0000000200 */
[C---:B----4-:R-:W-:Y:S08]  /*13110*/  HMMA.16816.F32.BF16 R16, R80.reuse, R120, R16 ;  /* 0x000000785010723c */ /* 0x050ff00000041810 */
[C---:B------:R-:W-:Y:S08]  /*13120*/  HMMA.16816.F32.BF16 R12, R80.reuse, R122, R12 ;  /* 0x0000007a500c723c */ /* 0x040ff0000004180c */
[C---:B------:R-:W-:Y:S08]  /*13130*/  HMMA.16816.F32.BF16 R64, R80.reuse, R116, R64 ;  /* 0x000000745040723c */ /* 0x040ff00000041840 */
[C---:B------:R-:W-:Y:S08]  /*13140*/  HMMA.16816.F32.BF16 R60, R80.reuse, R118, R60 ;  /* 0x00000076503c723c */ /* 0x040ff0000004183c */
[C---:B------:R-:W-:Y:S08]  /*13150*/  HMMA.16816.F32.BF16 R48, R80.reuse, R112, R48 ;  /* 0x000000705030723c */ /* 0x040ff00000041830 */
[C---:B------:R-:W-:Y:S08]  /*13160*/  HMMA.16816.F32.BF16 R44, R80.reuse, R114, R44 ;  /* 0x00000072502c723c */ /* 0x040ff0000004182c */
[C---:B------:R-:W-:Y:S08]  /*13170*/  HMMA.16816.F32.BF16 R40, R80.reuse, R88, R40 ;  /* 0x000000585028723c */ /* 0x040ff00000041828 */
[----:B------:R-:W-:Y:S01]  /*13180*/  HMMA.16816.F32.BF16 R36, R80, R90, R36 ;  /* 0x0000005a5024723c */ /* 0x000fe20000041824 */
[----:B------:R-:W4:Y:S04]  /*13190*/  LDSM.16.M88.4 R88, [R216+0x6000] ;  /* 0x00600000d858783b */ /* 0x000f280000000200 */
[----:B------:R-:W4:Y:S03]  /*131a0*/  LDSM.16.M88.4 R80, [R216+0x7000] ;  /* 0x00700000d850783b */ /* 0x000f260000000200 */
[C---:B--2---:R-:W-:Y:S08]  /*131b0*/  HMMA.16816.F32.BF16 R24, R92.reuse, R76, R24 ;  /* 0x0000004c5c18723c */ /* 0x044ff00000041818 */
[----:B------:R-:W-:Y:S01]  /*131c0*/  HMMA.16816.F32.BF16 R20, R92, R78, R20 ;  /* 0x0000004e5c14723c */ /* 0x000fe20000041814 */
[----:B------:R-:W2:Y:S01]  /*131d0*/  LDSM.16.M88.4 R76, [R216+0x7800] ;  /* 0x00780000d84c783b */ /* 0x000ea20000000200 */
[----:B------:R-:W-:-:S02]  /*131e0*/  IMAD R218, R54, 0x2, R221 ;  /* 0x0000000236da7824 */ /* 0x000fc400078e02dd */
[----:B------:R-:W-:-:S03]  /*131f0*/  IMAD.IADD R205, R3, 0x1, R220 ;  /* 0x0000000103cd7824 */ /* 0x000fc600078e02dc */
[----:B------:R-:W-:Y:S01]  /*13200*/  LDSM.16.M88.4 R124, [R218] ;  /* 0x00000000da7c783b */ /* 0x000fe20000000200 */
[C---:B-1----:R-:W-:Y:S03]  /*13210*/  HMMA.16816.F32.BF16 R16, R92.reuse, R108, R16 ;  /* 0x0000006c5c10723c */ /* 0x042fe60000041810 */
[----:B------:R-:W1:Y:S04]  /*13220*/  LDSM.16.M88.4 R120, [R205] ;  /* 0x00000000cd78783b */ /* 0x000e680000000200 */
[----:B------:R-:W-:Y:S01]  /*13230*/  LDSM.16.M88.4 R112, [R205+0x1000] ;  /* 0x00100000cd70783b */ /* 0x000fe20000000200 */
[C---:B------:R-:W-:Y:S03]  /*13240*/  HMMA.16816.F32.BF16 R12, R92.reuse, R110, R12 ;  /* 0x0000006e5c0c723c */ /* 0x040fe6000004180c */
[----:B------:R-:W1:Y:S04]  /*13250*/  LDSM.16.M88.4 R108, [R205+0x1800] ;  /* 0x00180000cd6c783b */ /* 0x000e680000000200 */
[----:B------:R-:W-:Y:S01]  /*13260*/  LDSM.16.M88.4 R116, [R205+0x800] ;  /* 0x00080000cd74783b */ /* 0x000fe20000000200 */
[C---:B---3--:R-:W-:Y:S08]  /*13270*/  HMMA.16816.F32.BF16 R4, R92.reuse, R104, R4 ;  /* 0x000000685c04723c */ /* 0x048ff00000041804 */
[C---:B------:R-:W-:Y:S01]  /*13280*/  HMMA.16816.F32.BF16 R100, R92.reuse, R106, R100 ;  /* 0x0000006a5c64723c */ /* 0x040fe20000041864 */
[----:B------:R-:W3:Y:S07]  /*13290*/  LDSM.16.M88.4 R104, [R205+0x2000] ;  /* 0x00200000cd68783b */ /* 0x000eee0000000200 */
[C---:B------:R-:W-:Y:S08]  /*132a0*/  HMMA.16816.F32.BF16 R48, R92.reuse, R84, R48 ;  /* 0x000000545c30723c */ /* 0x040ff00000041830 */
[C---:B------:R-:W-:Y:S01]  /*132b0*/  HMMA.16816.F32.BF16 R44, R92.reuse, R86, R44 ;  /* 0x000000565c2c723c */ /* 0x040fe2000004182c */
[----:B------:R-:W1:Y:S07]  /*132c0*/  LDSM.16.M88.4 R84, [R205+0x3000] ;  /* 0x00300000cd54783b */ /* 0x000e6e0000000200 */
        /* <DEDUP_REMOVED lines=12> */
[C---:B-1----:R-:W-:Y:S08]  /*13390*/  HMMA.16816.F32.BF16 R24, R124.reuse, R120, R24 ;  /* 0x000000787c18723c */ /* 0x042ff00000041818 */
[C---:B------:R-:W-:Y:S08]  /*133a0*/  HMMA.16816.F32.BF16 R20, R124.reuse, R122, R20 ;  /* 0x0000007a7c14723c */ /* 0x040ff00000041814 */
[C---:B------:R-:W-:Y:S08]  /*133b0*/  HMMA.16816.F32.BF16 R96, R124.reuse, R108, R96 ;  /* 0x0000006c7c60723c */ /* 0x040ff00000041860 */
[C---:B------:R-:W-:Y:S01]  /*133c0*/  HMMA.16816.F32.BF16 R72, R124.reuse, R110, R72 ;  /* 0x0000006e7c48723c */ /* 0x040fe20000041848 */
[----:B------:R-:W1:Y:S07]  /*133d0*/  LDSM.16.M88.4 R108, [R222+0x8800] ;  /* 0x00880000de6c783b */ /* 0x000e6e0000000200 */
[C---:B------:R-:W-:Y:S08]  /*133e0*/  HMMA.16816.F32.BF16 R4, R124.reuse, R112, R4 ;  /* 0x000000707c04723c */ /* 0x040ff00000041804 */
[C---:B------:R-:W-:Y:S08]  /*133f0*/  HMMA.16816.F32.BF16 R100, R124.reuse, R114, R100 ;  /* 0x000000727c64723c */ /* 0x040ff00000041864 */
[C---:B---3--:R-:W-:Y:S08]  /*13400*/  HMMA.16816.F32.BF16 R64, R124.reuse, R104, R64 ;  /* 0x000000687c40723c */ /* 0x048ff00000041840 */
[C---:B------:R-:W-:Y:S01]  /*13410*/  HMMA.16816.F32.BF16 R112, R124.reuse, R106, R60 ;  /* 0x0000006a7c70723c */ /* 0x040fe2000004183c */
[----:B------:R-:W-:Y:S04]  /*13420*/  LDSM.16.M88.4 R60, [R221+0x2000] ;  /* 0x00200000dd3c783b */ /* 0x000fe80000000200 */
[----:B------:R-:W3:Y:S03]  /*13430*/  LDSM.16.M88.4 R104, [R220+0x4000] ;  /* 0x00400000dc68783b */ /* 0x000ee60000000200 */
[C---:B------:R-:W-:Y:S08]  /*13440*/  HMMA.16816.F32.BF16 R40, R124.reuse, R84, R40 ;  /* 0x000000547c28723c */ /* 0x040ff00000041828 */
        /* <DEDUP_REMOVED lines=16> */
[----:B---3--:R-:W-:Y:S08]  /*13550*/  HMMA.16816.F32.BF16 R24, R60, R104, R24 ;  /* 0x000000683c18723c */ /* 0x008ff00000041818 */
[C---:B------:R-:W-:Y:S01]  /*13560*/  HMMA.16816.F32.BF16 R120, R76.reuse, R110, R12 ;  /* 0x0000006e4c78723c */ /* 0x040fe2000004180c */
[----:B------:R-:W-:Y:S04]  /*13570*/  LDSM.16.M88.4 R12, [R218+0x2000] ;  /* 0x00200000da0c783b */ /* 0x000fe80000000200 */
[----:B------:R-:W-:Y:S03]  /*13580*/  LDSM.16.M88.4 R108, [R205+0x4000] ;  /* 0x00400000cd6c783b */ /* 0x000fe60000000200 */
[----:B----4-:R-:W-:Y:S08]  /*13590*/  HMMA.16816.F32.BF16 R4, R76, R84, R4 ;  /* 0x000000544c04723c */ /* 0x010ff00000041804 */
[----:B------:R-:W-:Y:S01]  /*135a0*/  HMMA.16816.F32.BF16 R20, R60, R106, R20 ;  /* 0x0000006a3c14723c */ /* 0x000fe20000041814 */
[----:B------:R-:W-:Y:S07]  /*135b0*/  LDSM.16.M88.4 R104, [R216+0x8800] ;  /* 0x00880000d868783b */ /* 0x000fee0000000200 */
[----:B------:R-:W-:Y:S01]  /*135c0*/  HMMA.16816.F32.BF16 R100, R76, R86, R100 ;  /* 0x000000564c64723c */ /* 0x000fe20000041864 */
[----:B------:R-:W1:Y:S07]  /*135d0*/  LDSM.16.M88.4 R84, [R220+0x5000] ;  /* 0x00500000dc54783b */ /* 0x000e6e0000000200 */
[----:B--2---:R-:W-:Y:S08]  /*135e0*/  HMMA.16816.F32.BF16 R16, R60, R28, R16 ;  /* 0x0000001c3c10723c */ /* 0x004ff00000041810 */
[C---:B------:R-:W-:Y:S08]  /*135f0*/  HMMA.16816.F32.BF16 R24, R80.reuse, R88, R24 ;  /* 0x000000585018723c */ /* 0x040ff00000041818 */
[----:B------:R-:W-:Y:S01]  /*13600*/  HMMA.16816.F32.BF16 R20, R80, R90, R20 ;  /* 0x0000005a5014723c */ /* 0x000fe20000041814 */
[----:B------:R-:W-:Y:S07]  /*13610*/  LDSM.16.M88.4 R88, [R205+0x4800] ;  /* 0x00480000cd58783b */ /* 0x000fee0000000200 */
[C---:B------:R-:W-:Y:S01]  /*13620*/  HMMA.16816.F32.BF16 R120, R60.reuse, R30, R120 ;  /* 0x0000001e3c78723c */ /* 0x040fe20000041878 */
[----:B------:R-:W2:Y:S07]  /*13630*/  LDSM.16.M88.4 R28, [R216+0x9000] ;  /* 0x00900000d81c783b */ /* 0x000eae0000000200 */
[----:B-1----:R-:W-:Y:S08]  /*13640*/  HMMA.16816.F32.BF16 R4, R60, R84, R4 ;  /* 0x000000543c04723c */ /* 0x002ff00000041804 */
[----:B------:R-:W-:Y:S08]  /*13650*/  HMMA.16816.F32.BF16 R16, R80, R104, R16 ;  /* 0x000000685010723c */ /* 0x000ff00000041810 */
[C---:B------:R-:W-:Y:S08]  /*13660*/  HMMA.16816.F32.BF16 R24, R12.reuse, R108, R24 ;  /* 0x0000006c0c18723c */ /* 0x040ff00000041818 */
[----:B------:R-:W-:Y:S01]  /*13670*/  HMMA.16816.F32.BF16 R20, R12, R110, R20 ;  /* 0x0000006e0c14723c */ /* 0x000fe20000041814 */
[----:B------:R-:W1:Y:S07]  /*13680*/  LDSM.16.M88.4 R108, [R205+0x5000] ;  /* 0x00500000cd6c783b */ /* 0x000e6e0000000200 */
[C---:B------:R-:W-:Y:S08]  /*13690*/  HMMA.16816.F32.BF16 R96, R76.reuse, R116, R96 ;  /* 0x000000744c60723c */ /* 0x040ff00000041860 */
[----:B------:R-:W-:Y:S01]  /*136a0*/  HMMA.16816.F32.BF16 R72, R76, R118, R72 ;  /* 0x000000764c48723c */ /* 0x000fe20000041848 */
[----:B------:R-:W3:Y:S07]  /*136b0*/  LDSM.16.M88.4 R116, [R222+0xa800] ;  /* 0x00a80000de74783b */ /* 0x000eee0000000200 */
[----:B------:R-:W-:Y:S01]  /*136c0*/  HMMA.16816.F32.BF16 R120, R80, R106, R120 ;  /* 0x0000006a5078723c */ /* 0x000fe20000041878 */
[----:B------:R-:W4:Y:S07]  /*136d0*/  LDSM.16.M88.4 R104, [R220+0x5800] ;  /* 0x00580000dc68783b */ /* 0x000f2e0000000200 */
[----:B------:R-:W-:Y:S01]  /*136e0*/  HMMA.16816.F32.BF16 R100, R60, R86, R100 ;  /* 0x000000563c64723c */ /* 0x000fe20000041864 */
[----:B------:R-:W3:Y:S07]  /*136f0*/  LDSM.16.M88.4 R84, [R222+0xb000] ;  /* 0x00b00000de54783b */ /* 0x000eee0000000200 */
[----:B--2---:R-:W-:Y:S08]  /*13700*/  HMMA.16816.F32.BF16 R4, R80, R28, R4 ;  /* 0x0000001c5004723c */ /* 0x004ff00000041804 */
[C---:B------:R-:W-:Y:S08]  /*13710*/  HMMA.16816.F32.BF16 R16, R12.reuse, R88, R16 ;  /* 0x000000580c10723c */ /* 0x040ff00000041810 */
[----:B------:R-:W-:Y:S01]  /*13720*/  HMMA.16816.F32.BF16 R120, R12, R90, R120 ;  /* 0x0000005a0c78723c */ /* 0x000fe20000041878 */
[----:B------:R-:W2:Y:S01]  /*13730*/  LDSM.16.M88.4 R88, [R220+0x6000] ;  /* 0x00600000dc58783b */ /* 0x000ea20000000200 */
[----:B------:R-:W-:-:S06]  /*13740*/  FMUL.FTZ R20, R20, R8 ;  /* 0x0000000814147220 */ /* 0x000fcc0000410000 */
[----:B------:R-:W-:Y:S01]  /*13750*/  HMMA.16816.F32.BF16 R100, R80, R30, R100 ;  /* 0x0000001e5064723c */ /* 0x000fe20000041864 */
[----:B------:R-:W-:-:S07]  /*13760*/  FMUL.FTZ R3, R24, R8 ;  /* 0x0000000818037220 */ /* 0x000fce0000410000 */
[----:B-1----:R-:W-:Y:S01]  /*13770*/  HMMA.16816.F32.BF16 R4, R12, R108, R4 ;  /* 0x0000006c0c04723c */ /* 0x002fe20000041804 */
[----:B------:R-:W-:-:S07]  /*13780*/  FMUL.FTZ R24, R25, R8 ;  /* 0x0000000819187220 */ /* 0x000fce0000410000 */
[C---:B---3--:R-:W-:Y:S08]  /*13790*/  HMMA.16816.F32.BF16 R48, R76.reuse, R116, R48 ;  /* 0x000000744c30723c */ /* 0x048ff00000041830 */
[----:B------:R-:W-:Y:S01]  /*137a0*/  HMMA.16816.F32.BF16 R44, R76, R118, R44 ;  /* 0x000000764c2c723c */ /* 0x000fe2000004182c */
[----:B------:R-:W-:-:S07]  /*137b0*/  FMUL.FTZ R117, R16, R8 ;  /* 0x0000000810757220 */ /* 0x000fce0000410000 */
[----:B----4-:R-:W-:Y:S01]  /*137c0*/  HMMA.16816.F32.BF16 R96, R60, R104, R96 ;  /* 0x000000683c60723c */ /* 0x010fe20000041860 */
[-C--:B------:R-:W-:Y:S01]  /*137d0*/  FMUL.FTZ R118, R17, R8.reuse ;  /* 0x0000000811767220 */ /* 0x080fe20000410000 */
[----:B------:R1:W-:Y:S01]  /*137e0*/  MUFU.TANH R58, R20 ;  /* 0x00000014003a7308 */ /* 0x0003e20000002400 */
[-C--:B------:R-:W-:Y:S01]  /*137f0*/  FMUL.FTZ R71, R22, R8.reuse ;  /* 0x0000000816477220 */ /* 0x080fe20000410000 */
[----:B------:R-:W-:Y:S03]  /*13800*/  LDSM.16.M88.4 R28, [R205+0x5800] ;  /* 0x00580000cd1c783b */ /* 0x000fe60000000200 */
[-C--:B------:R-:W-:Y:S02]  /*13810*/  FMUL.FTZ R104, R18, R8.reuse ;  /* 0x0000000812687220 */ /* 0x080fe40000410000 */
[-C--:B------:R-:W-:Y:S02]  /*13820*/  FMUL.FTZ R105, R19, R8.reuse ;  /* 0x0000000813697220 */ /* 0x080fe40000410000 */
[----:B------:R-:W3:Y:S01]  /*13830*/  LDSM.16.M88.4 R16, [R222+0xb800] ;  /* 0x00b80000de10783b */ /* 0x000ee20000000200 */
[----:B------:R-:W-:-:S02]  /*13840*/  FMUL.FTZ R25, R27, R8 ;  /* 0x000000081b197220 */ /* 0x000fc40000410000 */
[-C--:B------:R-:W-:Y:S02]  /*13850*/  FMUL.FTZ R27, R21, R8.reuse ;  /* 0x00000008151b7220 */ /* 0x080fe40000410000 */
[-C--:B------:R-:W-:Y:S01]  /*13860*/  FMUL.FTZ R116, R23, R8.reuse ;  /* 0x0000000817747220 */ /* 0x080fe20000410000 */
[----:B------:R-:W-:Y:S01]  /*13870*/  HMMA.16816.F32.BF16 R64, R76, R124, R64 ;  /* 0x0000007c4c40723c */ /* 0x000fe20000041840 */
[----:B-1----:R-:W1:Y:S01]  /*13880*/  LDSM.16.M88.4 R20, [R216+0x9800] ;  /* 0x00980000d814783b */ /* 0x002e620000000200 */
[----:B------:R-:W-:-:S06]  /*13890*/  FMUL.FTZ R181, R4, R8 ;  /* 0x0000000804b57220 */ /* 0x000fcc0000410000 */
[----:B------:R-:W-:Y:S01]  /*138a0*/  HMMA.16816.F32.BF16 R40, R76, R84, R40 ;  /* 0x000000544c28723c */ /* 0x000fe20000041828 */
[-C--:B------:R-:W-:Y:S02]  /*138b0*/  FMUL.FTZ R183, R5, R8.reuse ;  /* 0x0000000805b77220 */ /* 0x080fe40000410000 */
[----:B------:R-:W-:-:S05]  /*138c0*/  FMUL.FTZ R184, R6, R8 ;  /* 0x0000000806b87220 */ /* 0x000fca0000410000 */
[----:B------:R-:W-:Y:S01]  /*138d0*/  HMMA.16816.F32.BF16 R36, R76, R86, R36 ;  /* 0x000000564c24723c */ /* 0x000fe20000041824 */
[----:B------:R-:W4:Y:S07]  /*138e0*/  LDSM.16.M88.4 R84, [R216+0xa000] ;  /* 0x00a00000d854783b */ /* 0x000f2e0000000200 */
[----:B------:R-:W-:Y:S07]  /*138f0*/  HMMA.16816.F32.BF16 R100, R12, R110, R100 ;  /* 0x0000006e0c64723c */ /* 0x000fee0000041864 */
[----:B------:R-:W-:-:S02]  /*13900*/  FMUL.FTZ R110, R7, R8 ;  /* 0x00000008076e7220 */ /* 0x000fc40000410000 */
[----:B------:R-:W1:Y:S01]  /*13910*/  LDSM.16.M88.4 R4, [R220+0x6800] ;  /* 0x00680000dc04783b */ /* 0x000e620000000200 */
[----:B------:R-:W-:Y:S08]  /*13920*/  HMMA.16816.F32.BF16 R72, R60, R106, R72 ;  /* 0x0000006a3c48723c */ /* 0x000ff00000041848 */
[----:B------:R-:W-:Y:S08]  /*13930*/  HMMA.16816.F32.BF16 R112, R76, R126, R112 ;  /* 0x0000007e4c70723c */ /* 0x000ff00000041870 */
[----:B--2---:R-:W-:Y:S08]  /*13940*/  HMMA.16816.F32.BF16 R64, R60, R88, R64 ;  /* 0x000000583c40723c */ /* 0x004ff00000041840 */
[C---:B---3--:R-:W-:Y:S08]  /*13950*/  HMMA.16816.F32.BF16 R32, R76.reuse, R16, R32 ;  /* 0x000000104c20723c */ /* 0x048ff00000041820 */
[----:B------:R-:W-:Y:S01]  /*13960*/  HMMA.16816.F32.BF16 R92, R76, R18, R92 ;  /* 0x000000124c5c723c */ /* 0x000fe2000004185c */
[----:B------:R-:W2:Y:S07]  /*13970*/  LDSM.16.M88.4 R16, [R205+0x6000] ;  /* 0x00600000cd10783b */ /* 0x000eae0000000200 */
[C---:B-1----:R-:W-:Y:S08]  /*13980*/  HMMA.16816.F32.BF16 R96, R80.reuse, R20, R96 ;  /* 0x000000145060723c */ /* 0x042ff00000041860 */
[----:B------:R-:W-:Y:S01]  /*13990*/  HMMA.16816.F32.BF16 R72, R80, R22, R72 ;  /* 0x000000165048723c */ /* 0x000fe20000041848 */
[----:B------:R-:W1:Y:S07]  /*139a0*/  LDSM.16.M88.4 R20, [R220+0x7000] ;  /* 0x00700000dc14783b */ /* 0x000e6e0000000200 */
[----:B------:R-:W-:Y:S08]  /*139b0*/  HMMA.16816.F32.BF16 R112, R60, R90, R112 ;  /* 0x0000005a3c70723c */ /* 0x000ff00000041870 */
[----:B----4-:R-:W-:Y:S08]  /*139c0*/  HMMA.16816.F32.BF16 R64, R80, R84, R64 ;  /* 0x000000545040723c */ /* 0x010ff00000041840 */
[C---:B------:R-:W-:Y:S08]  /*139d0*/  HMMA.16816.F32.BF16 R48, R60.reuse, R4, R48 ;  /* 0x000000043c30723c */ /* 0x040ff00000041830 */
[----:B------:R-:W-:Y:S01]  /*139e0*/  HMMA.16816.F32.BF16 R44, R60, R6, R44 ;  /* 0x000000063c2c723c */ /* 0x000fe2000004182c */
[----:B------:R-:W3:Y:S07]  /*139f0*/  LDSM.16.M88.4 R4, [R216+0xa800] ;  /* 0x00a80000d804783b */ /* 0x000eee0000000200 */
[----:B------:R-:W-:Y:S08]  /*13a00*/  HMMA.16816.F32.BF16 R112, R80, R86, R112 ;  /* 0x000000565070723c */ /* 0x000ff00000041870 */
[C---:B------:R-:W-:Y:S08]  /*13a10*/  HMMA.16816.F32.BF16 R96, R12.reuse, R28, R96 ;  /* 0x0000001c0c60723c */ /* 0x040ff00000041860 */
[C---:B------:R-:W-:Y:S01]  /*13a20*/  HMMA.16816.F32.BF16 R72, R12.reuse, R30, R72 ;  /* 0x0000001e0c48723c */ /* 0x040fe20000041848 */
[----:B------:R-:W4:Y:S07]  /*13a30*/  LDSM.16.M88.4 R28, [R220+0x7800] ;  /* 0x00780000dc1c783b */ /* 0x000f2e0000000200 */
[----:B--2---:R-:W-:Y:S07]  /*13a40*/  HMMA.16816.F32.BF16 R64, R12, R16, R64 ;  /* 0x000000100c40723c */ /* 0x004fee0000041840 */
[----:B------:R-:W-:Y:S01]  /*13a50*/  SHF.R.S32.HI R17, RZ, 0x1f, R68 ;  /* 0x0000001fff117819 */ /* 0x000fe20000011444 */
[----:B-1----:R-:W-:Y:S03]  /*13a60*/  HMMA.16816.F32.BF16 R40, R60, R20, R40 ;  /* 0x000000143c28723c */ /* 0x002fe60000041828 */
[----:B------:R-:W-:-:S04]  /*13a70*/  LEA.HI R17, R17, R68, RZ, 0x2 ;  /* 0x0000004411117211 */ /* 0x000fc800078f10ff */
[----:B------:R-:W-:-:S05]  /*13a80*/  SHF.R.S32.HI R20, RZ, 0x2, R17 ;  /* 0x00000002ff147819 */ /* 0x000fca0000011411 */
[----:B------:R-:W-:Y:S01]  /*13a90*/  IMAD R20, R59, 0x10, R20 ;  /* 0x000000103b147824 */ /* 0x000fe200078e0214 */
[----:B------:R-:W-:Y:S04]  /*13aa0*/  HMMA.16816.F32.BF16 R36, R60, R22, R36 ;  /* 0x000000163c24723c */ /* 0x000fe80000041824 */
[----:B------:R-:W-:Y:S02]  /*13ab0*/  IADD3 R69, R20, 0x1, R69 ;  /* 0x0000000114457810 */ /* 0x000fe40007ffe045 */
[----:B------:R-:W-:Y:S02]  /*13ac0*/  LDSM.16.M88.4 R20, [R216+0xb000] ;  /* 0x00b00000d814783b */ /* 0x000fe40000000200 */
[----:B------:R-:W-:Y:S02]  /*13ad0*/  HMMA.16816.F32.BF16 R112, R12, R18, R112 ;  /* 0x000000120c70723c */ /* 0x000fe40000041870 */
[----:B------:R-:W1:Y:S06]  /*13ae0*/  LDSM.16.M88.4 R16, [R205+0x6800] ;  /* 0x00680000cd10783b */ /* 0x000e6c0000000200 */
[----:B---3--:R-:W-:Y:S07]  /*13af0*/  HMMA.16816.F32.BF16 R48, R80, R4, R48 ;  /* 0x000000045030723c */ /* 0x008fee0000041830 */
[----:B------:R-:W-:Y:S01]  /*13b00*/  IMAD.SHL.U32 R4, R57, 0x2, RZ ;  /* 0x0000000239047824 */ /* 0x000fe200078e00ff */
[----:B------:R-:W-:Y:S01]  /*13b10*/  IADD3 R5, R70, R69, -R232 ;  /* 0x0000004546057210 */ /* 0x000fe20007ffe8e8 */
[----:B------:R-:W2:Y:S03]  /*13b20*/  MUFU.TANH R25, R25 ;  /* 0x0000001900197308 */ /* 0x000ea60000002400 */
[----:B------:R-:W-:Y:S01]  /*13b30*/  LOP3.LUT R4, R4, 0x6, RZ, 0xc0, !PT ;  /* 0x0000000604047812 */ /* 0x000fe200078ec0ff */
[----:B------:R-:W-:-:S04]  /*13b40*/  IMAD.IADD R5, R2, 0x1, R5 ;  /* 0x0000000102057824 */ /* 0x000fc800078e0205 */
[----:B------:R-:W3:Y:S01]  /*13b50*/  MUFU.TANH R24, R24 ;  /* 0x0000001800187308 */ /* 0x000ee20000002400 */
[----:B------:R-:W-:Y:S01]  /*13b60*/  IMAD.IADD R57, R9, 0x1, R4 ;  /* 0x0000000109397824 */ /* 0x000fe200078e0204 */
[C---:B------:R-:W-:Y:S01]  /*13b70*/  IADD3 R59, R5.reuse, 0x8, RZ ;  /* 0x00000008053b7810 */ /* 0x040fe20007ffe0ff */
[----:B----4-:R-:W-:Y:S01]  /*13b80*/  HMMA.16816.F32.BF16 R32, R60, R28, R32 ;  /* 0x0000001c3c20723c */ /* 0x010fe20000041820 */
[-C--:B------:R-:W-:Y:S02]  /*13b90*/  IMNMX R2, R5, R70.reuse, PT ;  /* 0x0000004605027217 */ /* 0x080fe40003800200 */
[----:B------:R-:W-:Y:S02]  /*13ba0*/  IMNMX R52, R59, R70, PT ;  /* 0x000000463b347217 */ /* 0x000fe40003800200 */
[C---:B------:R-:W-:Y:S02]  /*13bb0*/  IADD3 R5, R57.reuse, 0x8, RZ ;  /* 0x0000000839057810 */ /* 0x040fe40007ffe0ff */
[----:B------:R-:W-:Y:S01]  /*13bc0*/  IADD3 R29, R57, 0x1, RZ ;  /* 0x00000001391d7810 */ /* 0x000fe20007ffe0ff */
[----:B------:R-:W-:Y:S01]  /*13bd0*/  HMMA.16816.F32.BF16 R44, R80, R6, R44 ;  /* 0x00000006502c723c */ /* 0x000fe2000004182c */
[----:B------:R-:W-:-:S02]  /*13be0*/  ISETP.GE.AND P1, PT, R5, R2, PT ;  /* 0x000000020500720c */ /* 0x000fc40003f26270 */
[----:B------:R-:W-:-:S04]  /*13bf0*/  ISETP.GE.AND P0, PT, R29, R52, PT ;  /* 0x000000341d00720c */ /* 0x000fc80003f06270 */
[----:B------:R-:W-:Y:S02]  /*13c00*/  IADD3 R7, R57, 0x9, RZ ;  /* 0x0000000939077810 */ /* 0x000fe40007ffe0ff */
[----:B------:R-:W-:Y:S02]  /*13c10*/  ISETP.GE.AND P3, PT, R5, R52, PT ;  /* 0x000000340500720c */ /* 0x000fe40003f66270 */
[C---:B------:R-:W-:Y:S02]  /*13c20*/  ISETP.GE.AND P6, PT, R7.reuse, R2, PT ;  /* 0x000000020700720c */ /* 0x040fe40003fc6270 */
[----:B------:R-:W-:Y:S02]  /*13c30*/  ISETP.GE.AND P4, PT, R7, R52, PT ;  /* 0x000000340700720c */ /* 0x000fe40003f86270 */
[----:B------:R-:W-:Y:S02]  /*13c40*/  ISETP.GE.AND P2, PT, R29, R2, PT ;  /* 0x000000021d00720c */ /* 0x000fe40003f46270 */
[----:B------:R-:W-:-:S02]  /*13c50*/  IADD3 R5, R57, 0x10, RZ ;  /* 0x0000001039057810 */ /* 0x000fc40007ffe0ff */
[----:B------:R-:W-:Y:S01]  /*13c60*/  IADD3 R7, R57, 0x11, RZ ;  /* 0x0000001139077810 */ /* 0x000fe20007ffe0ff */
[----:B------:R-:W-:Y:S01]  /*13c70*/  FMUL.FTZ R108, R120, R8 ;  /* 0x00000008786c7220 */ /* 0x000fe20000410000 */
[----:B--2---:R-:W-:Y:S01]  /*13c80*/  FSEL R29, R25, -INF , !P0 ;  /* 0xff800000191d7808 */ /* 0x004fe20004000000 */
[----:B------:R-:W2:Y:S01]  /*13c90*/  MUFU.TANH R71, R71 ;  /* 0x0000004700477308 */ /* 0x000ea20000002400 */
[----:B---3--:R-:W-:Y:S02]  /*13ca0*/  FSEL R28, R24, -INF , !P2 ;  /* 0xff800000181c7808 */ /* 0x008fe40005000000 */
[----:B------:R-:W-:Y:S02]  /*13cb0*/  FSEL R25, R58, -INF , !P1 ;  /* 0xff8000003a197808 */ /* 0x000fe40004800000 */
[C---:B------:R-:W-:Y:S02]  /*13cc0*/  ISETP.GE.AND P5, PT, R5.reuse, R2, PT ;  /* 0x000000020500720c */ /* 0x040fe40003fa6270 */
[----:B------:R-:W-:Y:S01]  /*13cd0*/  ISETP.GE.AND P2, PT, R5, R52, PT ;  /* 0x000000340500720c */ /* 0x000fe20003f46270 */
[----:B------:R-:W3:Y:S01]  /*13ce0*/  MUFU.TANH R116, R116 ;  /* 0x0000007400747308 */ /* 0x000ee20000002400 */
[----:B------:R-:W-:-:S02]  /*13cf0*/  ISETP.GE.AND P0, PT, R7, R2, PT ;  /* 0x000000020700720c */ /* 0x000fc40003f06270 */
[----:B------:R-:W-:Y:S02]  /*13d00*/  ISETP.GE.AND P1, PT, R7, R52, PT ;  /* 0x000000340700720c */ /* 0x000fe40003f26270 */
[----:B------:R-:W4:Y:S03]  /*13d10*/  LDSM.16.M88.4 R4, [R205+0x7000] ;  /* 0x00700000cd04783b */ /* 0x000f260000000200 */
[----:B------:R-:W2:Y:S01]  /*13d20*/  MUFU.TANH R117, R117 ;  /* 0x0000007500757308 */ /* 0x000ea20000002400 */
[-C--:B------:R-:W-:Y:S02]  /*13d30*/  FMUL.FTZ R109, R121, R8.reuse ;  /* 0x00000008796d7220 */ /* 0x080fe40000410000 */
[-C--:B------:R-:W-:Y:S02]  /*13d40*/  FMUL.FTZ R106, R122, R8.reuse ;  /* 0x000000087a6a7220 */ /* 0x080fe40000410000 */
[----:B------:R-:W-:-:S03]  /*13d50*/  FMUL.FTZ R107, R123, R8 ;  /* 0x000000087b6b7220 */ /* 0x000fc60000410000 */
[----:B------:R-:W2:Y:S01]  /*13d60*/  MUFU.TANH R27, R27 ;  /* 0x0000001b001b7308 */ /* 0x000ea20000002400 */
[----:B-1----:R-:W-:Y:S07]  /*13d70*/  HMMA.16816.F32.BF16 R48, R12, R16, R48 ;  /* 0x000000100c30723c */ /* 0x002fee0000041830 */
[----:B------:R-:W-:Y:S01]  /*13d80*/  MUFU.TANH R118, R118 ;  /* 0x0000007600767308 */ /* 0x000fe20000002400 */
[----:B------:R-:W-:Y:S07]  /*13d90*/  HMMA.16816.F32.BF16 R40, R80, R20, R40 ;  /* 0x000000145028723c */ /* 0x000fee0000041828 */
[----:B------:R-:W1:Y:S08]  /*13da0*/  MUFU.TANH R104, R104 ;  /* 0x0000006800687308 */ /* 0x000e700000002400 */
[----:B------:R-:W1:Y:S08]  /*13db0*/  MUFU.TANH R105, R105 ;  /* 0x0000006900697308 */ /* 0x000e700000002400 */
[----:B------:R-:W1:Y:S01]  /*13dc0*/  MUFU.TANH R108, R108 ;  /* 0x0000006c006c7308 */ /* 0x000e620000002400 */
[----:B------:R-:W-:-:S02]  /*13dd0*/  IADD3 R21, R57, 0x18, RZ ;  /* 0x0000001839157810 */ /* 0x000fc40007ffe0ff */
[----:B------:R-:W-:-:S05]  /*13de0*/  IADD3 R17, R57, 0x19, RZ ;  /* 0x0000001939117810 */ /* 0x000fca0007ffe0ff */
[----:B------:R-:W-:Y:S01]  /*13df0*/  MUFU.TANH R109, R109 ;  /* 0x0000006d006d7308 */ /* 0x000fe20000002400 */
[----:B--2---:R-:W-:Y:S01]  /*13e00*/  FSEL R71, R71, -INF , !P3 ;  /* 0xff80000047477808 */ /* 0x004fe20005800000 */
[----:B------:R-:W-:Y:S01]  /*13e10*/  HMMA.16816.F32.BF16 R44, R12, R18, R44 ;  /* 0x000000120c2c723c */ /* 0x000fe2000004182c */
[----:B---3--:R-:W-:-:S05]  /*13e20*/  FSEL R116, R116, -INF , !P4 ;  /* 0xff80000074747808 */ /* 0x008fca0006000000 */
[----:B------:R-:W2:Y:S01]  /*13e30*/  MUFU.TANH R106, R106 ;  /* 0x0000006a006a7308 */ /* 0x000ea20000002400 */
[----:B------:R-:W-:-:S07]  /*13e40*/  FSEL R20, R117, -INF , !P5 ;  /* 0xff80000075147808 */ /* 0x000fce0006800000 */
[----:B------:R-:W-:Y:S01]  /*13e50*/  MUFU.TANH R107, R107 ;  /* 0x0000006b006b7308 */ /* 0x000fe20000002400 */
[----:B------:R-:W-:-:S07]  /*13e60*/  ISETP.GE.AND P3, PT, R21, R2, PT ;  /* 0x000000021500720c */ /* 0x000fce0003f66270 */
[----:B------:R-:W3:Y:S01]  /*13e70*/  MUFU.TANH R181, R181 ;  /* 0x000000b500b57308 */ /* 0x000ee20000002400 */
[C---:B------:R-:W-:Y:S02]  /*13e80*/  ISETP.GE.AND P4, PT, R17.reuse, R2, PT ;  /* 0x000000021100720c */ /* 0x040fe40003f86270 */
[-C--:B------:R-:W-:Y:S02]  /*13e90*/  ISETP.GE.AND P5, PT, R17, R52.reuse, PT ;  /* 0x000000341100720c */ /* 0x080fe40003fa6270 */
[C---:B------:R-:W-:Y:S02]  /*13ea0*/  IADD3 R19, R57.reuse, 0x20, RZ ;  /* 0x0000002039137810 */ /* 0x040fe40007ffe0ff */
[----:B------:R-:W-:Y:S02]  /*13eb0*/  IADD3 R17, R57, 0x21, RZ ;  /* 0x0000002139117810 */ /* 0x000fe40007ffe0ff */
[----:B------:R-:W-:Y:S02]  /*13ec0*/  FSEL R27, R27, -INF , !P6 ;  /* 0xff8000001b1b7808 */ /* 0x000fe40007000000 */
[----:B------:R-:W-:Y:S01]  /*13ed0*/  ISETP.GE.AND P6, PT, R21, R52, PT ;  /* 0x000000341500720c */ /* 0x000fe20003fc6270 */
[-C--:B------:R-:W-:Y:S01]  /*13ee0*/  FMUL.FTZ R72, R72, R8.reuse ;  /* 0x0000000848487220 */ /* 0x080fe20000410000 */
[----:B-1----:R-:W-:Y:S01]  /*13ef0*/  FSEL R104, R104, -INF , !P2 ;  /* 0xff80000068687808 */ /* 0x002fe20005000000 */
[----:B------:R-:W-:Y:S01]  /*13f00*/  FMUL.FTZ R73, R73, R8 ;  /* 0x0000000849497220 */ /* 0x000fe20000410000 */
[----:B------:R-:W-:-:S02]  /*13f10*/  FSEL R24, R118, -INF , !P0 ;  /* 0xff80000076187808 */ /* 0x000fc40004000000 */
[----:B------:R-:W-:Y:S02]  /*13f20*/  FSEL R105, R105, -INF , !P1 ;  /* 0xff80000069697808 */ /* 0x000fe40004800000 */
[----:B------:R-:W-:Y:S02]  /*13f30*/  FSEL R21, R108, -INF , !P3 ;  /* 0xff8000006c157808 */ /* 0x000fe40005800000 */
[C---:B------:R-:W-:Y:S02]  /*13f40*/  ISETP.GE.AND P2, PT, R19.reuse, R2, PT ;  /* 0x000000021300720c */ /* 0x040fe40003f46270 */
[----:B------:R-:W-:Y:S02]  /*13f50*/  ISETP.GE.AND P0, PT, R19, R52, PT ;  /* 0x000000341300720c */ /* 0x000fe40003f06270 */
[C---:B------:R-:W-:Y:S02]  /*13f60*/  ISETP.GE.AND P1, PT, R17.reuse, R2, PT ;  /* 0x000000021100720c */ /* 0x040fe40003f26270 */
[----:B------:R-:W-:-:S02]  /*13f70*/  ISETP.GE.AND P3, PT, R17, R52, PT ;  /* 0x000000341100720c */ /* 0x000fc40003f66270 */
[C---:B------:R-:W-:Y:S02]  /*13f80*/  IADD3 R19, R57.reuse, 0x28, RZ ;  /* 0x0000002839137810 */ /* 0x040fe40007ffe0ff */
[----:B------:R-:W-:Y:S01]  /*13f90*/  IADD3 R17, R57, 0x29, RZ ;  /* 0x0000002939117810 */ /* 0x000fe20007ffe0ff */
[----:B------:R-:W-:Y:S01]  /*13fa0*/  FMUL.FTZ R100, R100, R8 ;  /* 0x0000000864647220 */ /* 0x000fe20000410000 */
[----:B------:R1:W-:Y:S01]  /*13fb0*/  MUFU.TANH R151, R72 ;  /* 0x0000004800977308 */ /* 0x0003e20000002400 */
[----:B--2---:R-:W-:Y:S01]  /*13fc0*/  FSEL R106, R106, -INF , !P6 ;  /* 0xff8000006a6a7808 */ /* 0x004fe20007000000 */
[----:B------:R-:W-:Y:S01]  /*13fd0*/  HMMA.16816.F32.BF16 R36, R80, R22, R36 ;  /* 0x000000165024723c */ /* 0x000fe20000041824 */
[----:B---3--:R-:W-:Y:S02]  /*13fe0*/  FSEL R181, R181, -INF , !P2 ;  /* 0xff800000b5b57808 */ /* 0x008fe40005000000 */
[----:B------:R-:W-:-:S03]  /*13ff0*/  ISETP.GE.AND P6, PT, R19, R2, PT ;  /* 0x000000021300720c */ /* 0x000fc60003fc6270 */
[----:B------:R2:W-:Y:S01]  /*14000*/  MUFU.TANH R154, R73 ;  /* 0x00000049009a7308 */ /* 0x0005e20000002400 */
[----:B------:R-:W-:Y:S01]  /*14010*/  ISETP.GE.AND P2, PT, R17, R52, PT ;  /* 0x000000341100720c */ /* 0x000fe20003f46270 */
[-C--:B------:R-:W-:Y:S02]  /*14020*/  FMUL.FTZ R103, R103, R8.reuse ;  /* 0x0000000867677220 */ /* 0x080fe40000410000 */
[----:B------:R-:W-:Y:S01]  /*14030*/  FMUL.FTZ R96, R96, R8 ;  /* 0x0000000860607220 */ /* 0x000fe20000410000 */
[----:B-1----:R-:W-:-:S03]  /*14040*/  FSEL R72, R107, -INF , !P5 ;  /* 0xff8000006b487808 */ /* 0x002fc60006800000 */
[----:B------:R-:W1:Y:S01]  /*14050*/  MUFU.TANH R110, R110 ;  /* 0x0000006e006e7308 */ /* 0x000e620000002400 */
[----:B------:R-:W-:Y:S02]  /*14060*/  ISETP.GE.AND P5, PT, R17, R2, PT ;  /* 0x000000021100720c */ /* 0x000fe40003fa6270 */
[----:B--2---:R-:W-:-:S05]  /*14070*/  FSEL R73, R109, -INF , !P4 ;  /* 0xff8000006d497808 */ /* 0x004fca0006000000 */
[----:B------:R-:W2:Y:S01]  /*14080*/  MUFU.TANH R182, R100 ;  /* 0x0000006400b67308 */ /* 0x000ea20000002400 */
[----:B------:R-:W-:Y:S02]  /*14090*/  ISETP.GE.AND P4, PT, R19, R52, PT ;  /* 0x000000341300720c */ /* 0x000fe40003f86270 */
[----:B------:R-:W3:Y:S05]  /*140a0*/  LDSM.16.M88.4 R16, [R216+0xb800] ;  /* 0x00b80000d810783b */ /* 0x000eea0000000200 */
[----:B------:R-:W1:Y:S01]  /*140b0*/  MUFU.TANH R184, R184 ;  /* 0x000000b800b87308 */ /* 0x000e620000002400 */
[----:B----4-:R-:W-:Y:S07]  /*140c0*/  HMMA.16816.F32.BF16 R40, R12, R4, R40 ;  /* 0x000000040c28723c */ /* 0x010fee0000041828 */
[----:B------:R-:W4:Y:S01]  /*140d0*/  MUFU.TANH R179, R103 ;  /* 0x0000006700b37308 */ /* 0x000f220000002400 */
[----:B------:R-:W-:-:S07]  /*140e0*/  IADD3 R5, R57, 0x31, RZ ;  /* 0x0000003139057810 */ /* 0x000fce0007ffe0ff */
[----:B------:R-:W3:Y:S01]  /*140f0*/  MUFU.TANH R149, R96 ;  /* 0x0000006000957308 */ /* 0x000ee20000002400 */
[----:B------:R-:W-:Y:S01]  /*14100*/  IADD3 R23, R57, 0x30, RZ ;  /* 0x0000003039177810 */ /* 0x000fe20007ffe0ff */
[----:B------:R-:W-:Y:S01]  /*14110*/  FMUL.FTZ R170, R45, R8 ;  /* 0x000000082daa7220 */ /* 0x000fe20000410000 */
[----:B-1----:R-:W-:Y:S01]  /*14120*/  FSEL R45, R110, -INF , !P3 ;  /* 0xff8000006e2d7808 */ /* 0x002fe20005800000 */
[----:B------:R-:W-:Y:S01]  /*14130*/  HMMA.16816.F32.BF16 R92, R60, R30, R92 ;  /* 0x0000001e3c5c723c */ /* 0x000fe2000004185c */
[----:B--2---:R-:W-:Y:S02]  /*14140*/  FSEL R182, R182, -INF , !P6 ;  /* 0xff800000b6b67808 */ /* 0x004fe40007000000 */
[----:B------:R-:W-:Y:S02]  /*14150*/  FSEL R184, R184, -INF , !P0 ;  /* 0xff800000b8b87808 */ /* 0x000fe40004000000 */
[C---:B------:R-:W-:Y:S02]  /*14160*/  ISETP.GE.AND P3, PT, R5.reuse, R2, PT ;  /* 0x000000020500720c */ /* 0x040fe40003f66270 */
[----:B------:R-:W-:-:S02]  /*14170*/  ISETP.GE.AND P6, PT, R5, R52, PT ;  /* 0x000000340500720c */ /* 0x000fc40003fc6270 */
[-C--:B------:R-:W-:Y:S02]  /*14180*/  ISETP.GE.AND P0, PT, R23, R2.reuse, PT ;  /* 0x000000021700720c */ /* 0x080fe40003f06270 */
[----:B------:R-:W-:Y:S01]  /*14190*/  IADD3 R5, R57, 0x39, RZ ;  /* 0x0000003939057810 */ /* 0x000fe20007ffe0ff */
[----:B------:R-:W-:Y:S01]  /*141a0*/  HMMA.16816.F32.BF16 R36, R12, R6, R36 ;  /* 0x000000060c24723c */ /* 0x000fe20000041824 */
[----:B----4-:R-:W-:Y:S02]  /*141b0*/  FSEL R179, R179, -INF , !P2 ;  /* 0xff800000b3b37808 */ /* 0x010fe40005000000 */
[----:B---3--:R-:W-:Y:S02]  /*141c0*/  FSEL R149, R149, -INF , !P0 ;  /* 0xff80000095957808 */ /* 0x008fe40004000000 */
[C---:B------:R-:W-:Y:S02]  /*141d0*/  ISETP.GE.AND P2, PT, R5.reuse, R2, PT ;  /* 0x000000020500720c */ /* 0x040fe40003f46270 */
[----:B------:R-:W-:-:S02]  /*141e0*/  ISETP.GE.AND P0, PT, R5, R52, PT ;  /* 0x000000340500720c */ /* 0x000fc40003f06270 */
[----:B------:R-:W1:Y:S01]  /*141f0*/  LDSM.16.M88.4 R4, [R205+0x7800] ;  /* 0x00780000cd04783b */ /* 0x000e620000000200 */
[----:B------:R-:W2:Y:S02]  /*14200*/  MUFU.TANH R183, R183 ;  /* 0x000000b700b77308 */ /* 0x000ea40000002400 */
[C---:B------:R-:W-:Y:S01]  /*14210*/  HMMA.16816.F32.BF16 R92, R80.reuse, R18, R92 ;  /* 0x00000012505c723c */ /* 0x040fe2000004185c */
[-C--:B------:R-:W-:Y:S02]  /*14220*/  FMUL.FTZ R101, R101, R8.reuse ;  /* 0x0000000865657220 */ /* 0x080fe40000410000 */
[-C--:B------:R-:W-:Y:S02]  /*14230*/  FMUL.FTZ R102, R102, R8.reuse ;  /* 0x0000000866667220 */ /* 0x080fe40000410000 */
[-C--:B------:R-:W-:Y:S01]  /*14240*/  FMUL.FTZ R98, R98, R8.reuse ;  /* 0x0000000862627220 */ /* 0x080fe20000410000 */
[----:B------:R-:W-:Y:S01]  /*14250*/  MUFU.TANH R180, R101 ;  /* 0x0000006500b47308 */ /* 0x000fe20000002400 */
[-C--:B------:R-:W-:Y:S01]  /*14260*/  FMUL.FTZ R99, R99, R8.reuse ;  /* 0x0000000863637220 */ /* 0x080fe20000410000 */
[----:B------:R-:W-:Y:S01]  /*14270*/  HMMA.16816.F32.BF16 R32, R80, R16, R32 ;  /* 0x000000105020723c */ /* 0x000fe20000041820 */
[----:B------:R-:W-:-:S02]  /*14280*/  FMUL.FTZ R97, R97, R8 ;  /* 0x0000000861617220 */ /* 0x000fc40000410000 */
[-C--:B------:R-:W-:Y:S02]  /*14290*/  FMUL.FTZ R74, R74, R8.reuse ;  /* 0x000000084a4a7220 */ /* 0x080fe40000410000 */
[-C--:B------:R-:W-:Y:S01]  /*142a0*/  FMUL.FTZ R75, R75, R8.reuse ;  /* 0x000000084b4b7220 */ /* 0x080fe20000410000 */
[----:B------:R-:W3:Y:S01]  /*142b0*/  MUFU.TANH R185, R102 ;  /* 0x0000006600b97308 */ /* 0x000ee20000002400 */
[-C--:B------:R-:W-:Y:S01]  /*142c0*/  FMUL.FTZ R64, R64, R8.reuse ;  /* 0x0000000840407220 */ /* 0x080fe20000410000 */
[----:B--2---:R-:W-:Y:S01]  /*142d0*/  FSEL R183, R183, -INF , !P1 ;  /* 0xff800000b7b77808 */ /* 0x004fe20004800000 */
[-C--:B------:R-:W-:Y:S02]  /*142e0*/  FMUL.FTZ R66, R66, R8.reuse ;  /* 0x0000000842427220 */ /* 0x080fe40000410000 */
[-C--:B------:R-:W-:Y:S02]  /*142f0*/  FMUL.FTZ R67, R67, R8.reuse ;  /* 0x0000000843437220 */ /* 0x080fe40000410000 */
[----:B------:R-:W-:Y:S01]  /*14300*/  FMUL.FTZ R112, R112, R8 ;  /* 0x0000000870707220 */ /* 0x000fe20000410000 */
[----:B------:R-:W2:Y:S01]  /*14310*/  MUFU.TANH R178, R98 ;  /* 0x0000006200b27308 */ /* 0x000ea20000002400 */
[----:B------:R-:W-:Y:S01]  /*14320*/  ISETP.GE.AND P1, PT, R23, R52, PT ;  /* 0x000000341700720c */ /* 0x000fe20003f26270 */
[----:B------:R-:W-:-:S02]  /*14330*/  FMUL.FTZ R114, R114, R8 ;  /* 0x0000000872727220 */ /* 0x000fc40000410000 */
[-C--:B------:R-:W-:Y:S02]  /*14340*/  FMUL.FTZ R115, R115, R8.reuse ;  /* 0x0000000873737220 */ /* 0x080fe40000410000 */
[-C--:B------:R-:W-:Y:S01]  /*14350*/  FMUL.FTZ R48, R48, R8.reuse ;  /* 0x0000000830307220 */ /* 0x080fe20000410000 */
[C---:B------:R-:W-:Y:S01]  /*14360*/  IADD3 R31, R57.reuse, 0x40, RZ ;  /* 0x00000040391f7810 */ /* 0x040fe20007ffe0ff */
[----:B------:R-:W4:Y:S01]  /*14370*/  MUFU.TANH R145, R99 ;  /* 0x0000006300917308 */ /* 0x000f220000002400 */
[----:B------:R-:W-:Y:S01]  /*14380*/  IADD3 R23, R57, 0x38, RZ ;  /* 0x0000003839177810 */ /* 0x000fe20007ffe0ff */
[-C--:B------:R-:W-:Y:S02]  /*14390*/  FMUL.FTZ R113, R113, R8.reuse ;  /* 0x0000000871717220 */ /* 0x080fe40000410000 */
[-C--:B------:R-:W-:Y:S02]  /*143a0*/  FMUL.FTZ R51, R51, R8.reuse ;  /* 0x0000000833337220 */ /* 0x080fe40000410000 */
[----:B------:R-:W-:-:S02]  /*143b0*/  FMUL.FTZ R44, R44, R8 ;  /* 0x000000082c2c7220 */ /* 0x000fc40000410000 */
[-C--:B------:R-:W-:Y:S01]  /*143c0*/  FMUL.FTZ R49, R49, R8.reuse ;  /* 0x0000000831317220 */ /* 0x080fe20000410000 */
[----:B------:R-:W1:Y:S01]  /*143d0*/  MUFU.TANH R150, R97 ;  /* 0x0000006100967308 */ /* 0x000e620000002400 */
[----:B---3--:R-:W-:Y:S01]  /*143e0*/  FSEL R185, R185, -INF , !P4 ;  /* 0xff800000b9b97808 */ /* 0x008fe20006000000 */
[-C--:B------:R-:W-:Y:S01]  /*143f0*/  FMUL.FTZ R46, R46, R8.reuse ;  /* 0x000000082e2e7220 */ /* 0x080fe20000410000 */
[----:B------:R-:W-:Y:S01]  /*14400*/  FSEL R154, R154, -INF , !P2 ;  /* 0xff8000009a9a7808 */ /* 0x000fe20005000000 */
[----:B------:R-:W-:Y:S01]  /*14410*/  FMUL.FTZ R41, R41, R8 ;  /* 0x0000000829297220 */ /* 0x000fe20000410000 */
[----:B------:R-:W-:-:S04]  /*14420*/  DEPBAR.LE SB0, 0x0 ;  /* 0x000080000000791a */ /* 0x000fc80000000000 */
[----:B------:R-:W3:Y:S01]  /*14430*/  MUFU.TANH R148, R74 ;  /* 0x0000004a00947308 */ /* 0x000ee20000002400 */
[----:B------:R-:W-:-:S07]  /*14440*/  FSEL R180, R180, -INF , !P5 ;  /* 0xff800000b4b47808 */ /* 0x000fce0006800000 */
[----:B------:R-:W2:Y:S01]  /*14450*/  MUFU.TANH R155, R75 ;  /* 0x0000004b009b7308 */ /* 0x000ea20000002400 */
[----:B------:R-:W-:-:S07]  /*14460*/  ISETP.GE.AND P4, PT, R23, R2, PT ;  /* 0x000000021700720c */ /* 0x000fce0003f86270 */
[----:B------:R-:W3:Y:S01]  /*14470*/  MUFU.TANH R165, R64 ;  /* 0x0000004000a57308 */ /* 0x000ee20000002400 */
[----:B------:R-:W-:Y:S01]  /*14480*/  ISETP.GE.AND P5, PT, R23, R52, PT ;  /* 0x000000341700720c */ /* 0x000fe20003fa6270 */
[----:B-1----:R-:W-:Y:S01]  /*14490*/  HMMA.16816.F32.BF16 R92, R12, R6, R92 ;  /* 0x000000060c5c723c */ /* 0x002fe2000004185c */
[----:B------:R-:W-:-:S05]  /*144a0*/  IADD3 R23, R57, 0x41, RZ ;  /* 0x0000004139177810 */ /* 0x000fca0007ffe0ff */
[----:B------:R-:W1:Y:S01]  /*144b0*/  MUFU.TANH R162, R66 ;  /* 0x0000004200a27308 */ /* 0x000e620000002400 */
[----:B--2---:R-:W-:-:S07]  /*144c0*/  FSEL R178, R178, -INF , !P1 ;  /* 0xff800000b2b27808 */ /* 0x004fce0004800000 */
[----:B------:R-:W2:Y:S01]  /*144d0*/  MUFU.TANH R163, R67 ;  /* 0x0000004300a37308 */ /* 0x000ea20000002400 */
[----:B----4-:R-:W-:-:S07]  /*144e0*/  FSEL R145, R145, -INF , !P6 ;  /* 0xff80000091917808 */ /* 0x010fce0007000000 */
[----:B------:R-:W4:Y:S01]  /*144f0*/  MUFU.TANH R168, R112 ;  /* 0x0000007000a87308 */ /* 0x000f220000002400 */
[----:B------:R-:W-:Y:S02]  /*14500*/  FSEL R151, R151, -INF , !P4 ;  /* 0xff80000097977808 */ /* 0x000fe40006000000 */
[-C--:B------:R-:W-:Y:S02]  /*14510*/  ISETP.GE.AND P1, PT, R31, R2.reuse, PT ;  /* 0x000000021f00720c */ /* 0x080fe40003f26270 */
[----:B------:R-:W-:-:S03]  /*14520*/  ISETP.GE.AND P6, PT, R23, R2, PT ;  /* 0x000000021700720c */ /* 0x000fc60003fc6270 */
[----:B------:R-:W1:Y:S01]  /*14530*/  MUFU.TANH R164, R114 ;  /* 0x0000007200a47308 */ /* 0x000e620000002400 */
[----:B------:R-:W-:Y:S02]  /*14540*/  ISETP.GE.AND P4, PT, R23, R52, PT ;  /* 0x000000341700720c */ /* 0x000fe40003f86270 */
[C---:B------:R-:W-:Y:S02]  /*14550*/  IADD3 R23, R57.reuse, 0x48, RZ ;  /* 0x0000004839177810 */ /* 0x040fe40007ffe0ff */
[----:B------:R-:W-:-:S03]  /*14560*/  IADD3 R17, R57, 0x49, RZ ;  /* 0x0000004939117810 */ /* 0x000fc60007ffe0ff */
[----:B------:R-:W1:Y:S01]  /*14570*/  MUFU.TANH R171, R115 ;  /* 0x0000007300ab7308 */ /* 0x000e620000002400 */
[----:B------:R-:W-:Y:S01]  /*14580*/  FSEL R150, R150, -INF , !P3 ;  /* 0xff80000096967808 */ /* 0x000fe20005800000 */
[----:B------:R-:W-:Y:S06]  /*14590*/  HMMA.16816.F32.BF16 R32, R12, R4, R32 ;  /* 0x000000040c20723c */ /* 0x000fec0000041820 */
[----:B------:R-:W1:Y:S01]  /*145a0*/  MUFU.TANH R174, R48 ;  /* 0x0000003000ae7308 */ /* 0x000e620000002400 */
[----:B---3--:R-:W-:Y:S02]  /*145b0*/  FSEL R148, R148, -INF , !P5 ;  /* 0xff80000094947808 */ /* 0x008fe40006800000 */
[----:B------:R-:W-:-:S02]  /*145c0*/  FSEL R155, R155, -INF , !P0 ;  /* 0xff8000009b9b7808 */ /* 0x000fc40004000000 */
[----:B------:R-:W-:-:S03]  /*145d0*/  FSEL R165, R165, -INF , !P1 ;  /* 0xff800000a5a57808 */ /* 0x000fc60004800000 */
[----:B------:R-:W3:Y:S01]  /*145e0*/  MUFU.TANH R169, R113 ;  /* 0x0000007100a97308 */ /* 0x000ee20000002400 */
[----:B------:R-:W-:Y:S02]  /*145f0*/  ISETP.GE.AND P3, PT, R31, R52, PT ;  /* 0x000000341f00720c */ /* 0x000fe40003f66270 */
[-C--:B------:R-:W-:Y:S02]  /*14600*/  ISETP.GE.AND P5, PT, R23, R2.reuse, PT ;  /* 0x000000021700720c */ /* 0x080fe40003fa6270 */
[----:B------:R-:W-:-:S03]  /*14610*/  ISETP.GE.AND P0, PT, R17, R2, PT ;  /* 0x000000021100720c */ /* 0x000fc60003f06270 */
[----:B------:R-:W3:Y:S01]  /*14620*/  MUFU.TANH R176, R51 ;  /* 0x0000003300b07308 */ /* 0x000ee20000002400 */
[----:B------:R-:W-:Y:S02]  /*14630*/  ISETP.GE.AND P1, PT, R17, R52, PT ;  /* 0x000000341100720c */ /* 0x000fe40003f26270 */
[C---:B------:R-:W-:Y:S02]  /*14640*/  IADD3 R19, R57.reuse, 0x50, RZ ;  /* 0x0000005039137810 */ /* 0x040fe40007ffe0ff */
[----:B------:R-:W-:-:S03]  /*14650*/  IADD3 R17, R57, 0x51, RZ ;  /* 0x0000005139117810 */ /* 0x000fc60007ffe0ff */
[----:B------:R-:W3:Y:S01]  /*14660*/  MUFU.TANH R172, R44 ;  /* 0x0000002c00ac7308 */ /* 0x000ee20000002400 */
[-C--:B------:R-:W-:Y:S01]  /*14670*/  FMUL.FTZ R42, R42, R8.reuse ;  /* 0x000000082a2a7220 */ /* 0x080fe20000410000 */
[----:B-1----:R-:W-:Y:S01]  /*14680*/  FSEL R162, R162, -INF , !P3 ;  /* 0xff800000a2a27808 */ /* 0x002fe20005800000 */
[----:B------:R-:W-:Y:S01]  /*14690*/  FMUL.FTZ R65, R65, R8 ;  /* 0x0000000841417220 */ /* 0x000fe20000410000 */
[----:B--2---:R-:W-:Y:S02]  /*146a0*/  FSEL R163, R163, -INF , !P4 ;  /* 0xff800000a3a37808 */ /* 0x004fe40006000000 */
[----:B----4-:R-:W-:Y:S02]  /*146b0*/  FSEL R168, R168, -INF , !P5 ;  /* 0xff800000a8a87808 */ /* 0x010fe40006800000 */
[----:B------:R-:W1:Y:S01]  /*146c0*/  MUFU.TANH R173, R49 ;  /* 0x0000003100ad7308 */ /* 0x000e620000002400 */
[----:B------:R-:W-:Y:S02]  /*146d0*/  ISETP.GE.AND P2, PT, R23, R52, PT ;  /* 0x000000341700720c */ /* 0x000fe40003f46270 */
[----:B------:R-:W-:-:S02]  /*146e0*/  ISETP.GE.AND P3, PT, R19, R2, PT ;  /* 0x000000021300720c */ /* 0x000fc40003f66270 */
[----:B------:R-:W-:-:S03]  /*146f0*/  ISETP.GE.AND P4, PT, R17, R2, PT ;  /* 0x000000021100720c */ /* 0x000fc60003f86270 */
[----:B------:R-:W-:Y:S01]  /*14700*/  MUFU.TANH R170, R170 ;  /* 0x000000aa00aa7308 */ /* 0x000fe20000002400 */
[----:B------:R-:W-:Y:S02]  /*14710*/  ISETP.GE.AND P5, PT, R17, R52, PT ;  /* 0x000000341100720c */ /* 0x000fe40003fa6270 */
[C---:B------:R-:W-:Y:S02]  /*14720*/  IADD3 R17, R57.reuse, 0x58, RZ ;  /* 0x0000005839117810 */ /* 0x040fe40007ffe0ff */
[----:B------:R-:W-:-:S03]  /*14730*/  IADD3 R5, R57, 0x59, RZ ;  /* 0x0000005939057810 */ /* 0x000fc60007ffe0ff */
[----:B------:R-:W2:Y:S01]  /*14740*/  MUFU.TANH R175, R46 ;  /* 0x0000002e00af7308 */ /* 0x000ea20000002400 */
[----:B------:R-:W-:Y:S01]  /*14750*/  FSEL R164, R164, -INF , !P2 ;  /* 0xff800000a4a47808 */ /* 0x000fe20005000000 */
[-C--:B------:R-:W-:Y:S01]  /*14760*/  FMUL.FTZ R38, R38, R8.reuse ;  /* 0x0000000826267220 */ /* 0x080fe20000410000 */
[----:B------:R-:W-:Y:S01]  /*14770*/  FSEL R171, R171, -INF , !P1 ;  /* 0xff800000abab7808 */ /* 0x000fe20004800000 */
[----:B------:R-:W-:Y:S01]  /*14780*/  FMUL.FTZ R50, R50, R8 ;  /* 0x0000000832327220 */ /* 0x000fe20000410000 */
[----:B------:R-:W-:-:S03]  /*14790*/  FSEL R174, R174, -INF , !P3 ;  /* 0xff800000aeae7808 */ /* 0x000fc60005800000 */
[----:B------:R-:W-:Y:S01]  /*147a0*/  MUFU.TANH R157, R41 ;  /* 0x00000029009d7308 */ /* 0x000fe20000002400 */
[-C--:B------:R-:W-:Y:S02]  /*147b0*/  ISETP.GE.AND P2, PT, R17, R2.reuse, PT ;  /* 0x000000021100720c */ /* 0x080fe40003f46270 */
[C---:B------:R-:W-:Y:S02]  /*147c0*/  ISETP.GE.AND P1, PT, R5.reuse, R2, PT ;  /* 0x000000020500720c */ /* 0x040fe40003f26270 */
[----:B------:R-:W-:-:S03]  /*147d0*/  ISETP.GE.AND P3, PT, R5, R52, PT ;  /* 0x000000340500720c */ /* 0x000fc60003f66270 */
[----:B------:R-:W4:Y:S01]  /*147e0*/  MUFU.TANH R161, R42 ;  /* 0x0000002a00a17308 */ /* 0x000f220000002400 */
[----:B------:R-:W-:Y:S01]  /*147f0*/  IADD3 R5, R57, 0x61, RZ ;  /* 0x0000006139057810 */ /* 0x000fe20007ffe0ff */
[----:B------:R-:W-:Y:S01]  /*14800*/  FMUL.FTZ R92, R92, R8 ;  /* 0x000000085c5c7220 */ /* 0x000fe20000410000 */
[----:B---3--:R-:W-:-:S05]  /*14810*/  FSEL R169, R169, -INF , !P0 ;  /* 0xff800000a9a97808 */ /* 0x008fca0004000000 */
[----:B------:R-:W3:Y:S01]  /*14820*/  MUFU.TANH R166, R65 ;  /* 0x0000004100a67308 */ /* 0x000ee20000002400 */
[----:B------:R-:W-:Y:S01]  /*14830*/  FSEL R176, R176, -INF , !P5 ;  /* 0xff800000b0b07808 */ /* 0x000fe20006800000 */
[-C--:B------:R-:W-:Y:S01]  /*14840*/  FMUL.FTZ R47, R47, R8.reuse ;  /* 0x000000082f2f7220 */ /* 0x080fe20000410000 */
[----:B------:R-:W-:Y:S01]  /*14850*/  FSEL R172, R172, -INF , !P2 ;  /* 0xff800000acac7808 */ /* 0x000fe20005000000 */
[----:B------:R-:W-:Y:S01]  /*14860*/  FMUL.FTZ R40, R40, R8 ;  /* 0x0000000828287220 */ /* 0x000fe20000410000 */
[----:B------:R-:W-:-:S03]  /*14870*/  ISETP.GE.AND P0, PT, R17, R52, PT ;  /* 0x000000341100720c */ /* 0x000fc60003f06270 */
[----:B------:R-:W3:Y:S01]  /*14880*/  MUFU.TANH R159, R38 ;  /* 0x00000026009f7308 */ /* 0x000ee20000002400 */
[C---:B------:R-:W-:Y:S02]  /*14890*/  ISETP.GE.AND P5, PT, R5.reuse, R2, PT ;  /* 0x000000020500720c */ /* 0x040fe40003fa6270 */
[----:B------:R-:W-:Y:S02]  /*148a0*/  ISETP.GE.AND P2, PT, R5, R52, PT ;  /* 0x000000340500720c */ /* 0x000fe40003f46270 */
[----:B------:R-:W-:-:S03]  /*148b0*/  IADD3 R17, R57, 0x60, RZ ;  /* 0x0000006039117810 */ /* 0x000fc60007ffe0ff */
[----:B------:R-:W3:Y:S01]  /*148c0*/  MUFU.TANH R177, R50 ;  /* 0x0000003200b17308 */ /* 0x000ee20000002400 */
[----:B------:R-:W-:Y:S01]  /*148d0*/  IADD3 R5, R57, 0x68, RZ ;  /* 0x0000006839057810 */ /* 0x000fe20007ffe0ff */
[-C--:B------:R-:W-:Y:S01]  /*148e0*/  FMUL.FTZ R43, R43, R8.reuse ;  /* 0x000000082b2b7220 */ /* 0x080fe20000410000 */
[----:B-1----:R-:W-:Y:S01]  /*148f0*/  FSEL R173, R173, -INF , !P4 ;  /* 0xff800000adad7808 */ /* 0x002fe20006000000 */
[-C--:B------:R-:W-:Y:S01]  /*14900*/  FMUL.FTZ R36, R36, R8.reuse ;  /* 0x0000000824247220 */ /* 0x080fe20000410000 */
[----:B--2---:R-:W-:Y:S01]  /*14910*/  FSEL R175, R175, -INF , !P0 ;  /* 0xff800000afaf7808 */ /* 0x004fe20004000000 */
[----:B------:R-:W-:Y:S01]  /*14920*/  FMUL.FTZ R37, R37, R8 ;  /* 0x0000000825257220 */ /* 0x000fe20000410000 */
[----:B------:R-:W-:Y:S01]  /*14930*/  FSEL R170, R170, -INF , !P1 ;  /* 0xff800000aaaa7808 */ /* 0x000fe20004800000 */
[----:B------:R-:W1:Y:S01]  /*14940*/  MUFU.TANH R133, R92 ;  /* 0x0000005c00857308 */ /* 0x000e620000002400 */
[----:B------:R-:W-:Y:S02]  /*14950*/  ISETP.GE.AND P4, PT, R17, R52, PT ;  /* 0x000000341100720c */ /* 0x000fe40003f86270 */
[----:B------:R-:W-:-:S02]  /*14960*/  ISETP.GE.AND P0, PT, R5, R2, PT ;  /* 0x000000020500720c */ /* 0x000fc40003f06270 */
[----:B------:R-:W-:-:S03]  /*14970*/  ISETP.GE.AND P1, PT, R5, R52, PT ;  /* 0x000000340500720c */ /* 0x000fc60003f26270 */
[----:B------:R-:W2:Y:S01]  /*14980*/  MUFU.TANH R167, R47 ;  /* 0x0000002f00a77308 */ /* 0x000ea20000002400 */
[----:B------:R-:W-:Y:S01]  /*14990*/  IADD3 R5, R57, 0x70, RZ ;  /* 0x0000007039057810 */ /* 0x000fe20007ffe0ff */
[----:B------:R-:W-:Y:S01]  /*149a0*/  FMUL.FTZ R32, R32, R8 ;  /* 0x0000000820207220 */ /* 0x000fe20000410000 */
[----:B----4-:R-:W-:-:S05]  /*149b0*/  FSEL R161, R161, -INF , !P4 ;  /* 0xff800000a1a17808 */ /* 0x010fca0006000000 */
[----:B------:R-:W4:Y:S01]  /*149c0*/  MUFU.TANH R158, R40 ;  /* 0x00000028009e7308 */ /* 0x000f220000002400 */
[----:B------:R-:W-:Y:S01]  /*149d0*/  FSEL R157, R157, -INF , !P5 ;  /* 0xff8000009d9d7808 */ /* 0x000fe20006800000 */
[-C--:B------:R-:W-:Y:S01]  /*149e0*/  FMUL.FTZ R39, R39, R8.reuse ;  /* 0x0000000827277220 */ /* 0x080fe20000410000 */
[----:B---3--:R-:W-:Y:S01]  /*149f0*/  FSEL R166, R166, -INF , !P6 ;  /* 0xff800000a6a67808 */ /* 0x008fe20007000000 */
[----:B------:R-:W-:Y:S01]  /*14a00*/  FMUL.FTZ R33, R33, R8 ;  /* 0x0000000821217220 */ /* 0x000fe20000410000 */
[C---:B------:R-:W-:Y:S01]  /*14a10*/  ISETP.GE.AND P4, PT, R5.reuse, R2, PT ;  /* 0x000000020500720c */ /* 0x040fe20003f86270 */
[----:B------:R-:W-:Y:S01]  /*14a20*/  FMUL.FTZ R34, R34, R8 ;  /* 0x0000000822227220 */ /* 0x000fe20000410000 */
[----:B------:R-:W-:Y:S01]  /*14a30*/  ISETP.GE.AND P5, PT, R5, R52, PT ;  /* 0x000000340500720c */ /* 0x000fe20003fa6270 */
[----:B------:R-:W3:Y:S01]  /*14a40*/  MUFU.TANH R160, R43 ;  /* 0x0000002b00a07308 */ /* 0x000ee20000002400 */
[----:B------:R-:W-:Y:S01]  /*14a50*/  FMUL.FTZ R35, R35, R8 ;  /* 0x0000000823237220 */ /* 0x000fe20000410000 */
[----:B------:R-:W-:-:S02]  /*14a60*/  ISETP.GE.AND P6, PT, R19, R52, PT ;  /* 0x000000341300720c */ /* 0x000fc40003fc6270 */
[----:B------:R-:W-:-:S04]  /*14a70*/  IADD3 R5, R57, 0x78, RZ ;  /* 0x0000007839057810 */ /* 0x000fc80007ffe0ff */
[----:B------:R-:W1:Y:S01]  /*14a80*/  MUFU.TANH R156, R36 ;  /* 0x00000024009c7308 */ /* 0x000e620000002400 */
[-C--:B------:R-:W-:Y:S01]  /*14a90*/  FMUL.FTZ R4, R26, R8.reuse ;  /* 0x000000081a047220 */ /* 0x080fe20000410000 */
[----:B------:R-:W-:Y:S01]  /*14aa0*/  FSEL R159, R159, -INF , !P1 ;  /* 0xff8000009f9f7808 */ /* 0x000fe20004800000 */
[----:B------:R-:W-:-:S05]  /*14ab0*/  FMUL.FTZ R67, R93, R8 ;  /* 0x000000085d437220 */ /* 0x000fca0000410000 */
[----:B------:R-:W2:Y:S01]  /*14ac0*/  MUFU.TANH R153, R37 ;  /* 0x0000002500997308 */ /* 0x000ea20000002400 */
[-C--:B------:R-:W-:Y:S01]  /*14ad0*/  FMUL.FTZ R64, R95, R8.reuse ;  /* 0x000000085f407220 */ /* 0x080fe20000410000 */
[----:B------:R-:W-:Y:S01]  /*14ae0*/  FSEL R177, R177, -INF , !P6 ;  /* 0xff800000b1b17808 */ /* 0x000fe20007000000 */
[----:B------:R-:W-:Y:S01]  /*14af0*/  FMUL.FTZ R94, R94, R8 ;  /* 0x000000085e5e7220 */ /* 0x000fe20000410000 */
[-C--:B------:R-:W-:Y:S02]  /*14b00*/  ISETP.GE.AND P1, PT, R5, R2.reuse, PT ;  /* 0x000000020500720c */ /* 0x080fe40003f26270 */
[----:B------:R-:W-:Y:S02]  /*14b10*/  ISETP.GE.AND P6, PT, R17, R2, PT ;  /* 0x000000021100720c */ /* 0x000fe40003fc6270 */
[----:B------:R-:W3:Y:S01]  /*14b20*/  MUFU.TANH R152, R39 ;  /* 0x0000002700987308 */ /* 0x000ee20000002400 */
[----:B------:R-:W-:Y:S02]  /*14b30*/  IADD3 R7, R57, 0x69, RZ ;  /* 0x0000006939077810 */ /* 0x000fe40007ffe0ff */
[----:B-1----:R-:W-:-:S05]  /*14b40*/  FSEL R133, R133, -INF , !P1 ;  /* 0xff80000085857808 */ /* 0x002fca0004800000 */
[----:B------:R-:W1:Y:S01]  /*14b50*/  MUFU.TANH R32, R32 ;  /* 0x0000002000207308 */ /* 0x000e620000002400 */
[----:B--2---:R-:W-:-:S07]  /*14b60*/  FSEL R167, R167, -INF , !P3 ;  /* 0xff800000a7a77808 */ /* 0x004fce0005800000 */
[----:B------:R-:W-:Y:S01]  /*14b70*/  MUFU.TANH R142, R33 ;  /* 0x00000021008e7308 */ /* 0x000fe20000002400 */
[----:B----4-:R-:W-:-:S07]  /*14b80*/  FSEL R158, R158, -INF , !P6 ;  /* 0xff8000009e9e7808 */ /* 0x010fce0007000000 */
[----:B------:R-:W2:Y:S01]  /*14b90*/  MUFU.TANH R147, R34 ;  /* 0x0000002200937308 */ /* 0x000ea20000002400 */
[----:B------:R-:W-:-:S07]  /*14ba0*/  ISETP.GE.AND P1, PT, R55, 0x2, PT ;  /* 0x000000023700780c */ /* 0x000fce0003f26270 */
[----:B------:R-:W4:Y:S01]  /*14bb0*/  MUFU.TANH R146, R35 ;  /* 0x0000002300927308 */ /* 0x000f220000002400 */
[C---:B------:R-:W-:Y:S02]  /*14bc0*/  ISETP.GE.AND P3, PT, R7.reuse, R2, PT ;  /* 0x000000020700720c */ /* 0x040fe40003f66270 */
[----:B------:R-:W-:Y:S02]  /*14bd0*/  ISETP.GE.AND P6, PT, R7, R52, PT ;  /* 0x000000340700720c */ /* 0x000fe40003fc6270 */
[----:B------:R-:W-:-:S03]  /*14be0*/  IADD3 R7, R57, 0x71, RZ ;  /* 0x0000007139077810 */ /* 0x000fc60007ffe0ff */
[----:B------:R-:W-:Y:S01]  /*14bf0*/  MUFU.TANH R3, R3 ;  /* 0x0000000300037308 */ /* 0x000fe20000002400 */
[----:B---3--:R-:W-:-:S07]  /*14c00*/  FSEL R160, R160, -INF , !P2 ;  /* 0xff800000a0a07808 */ /* 0x008fce0005000000 */
[----:B------:R-:W-:Y:S01]  /*14c10*/  MUFU.TANH R4, R4 ;  /* 0x0000000400047308 */ /* 0x000fe20000002400 */
[----:B------:R-:W-:-:S07]  /*14c20*/  FSEL R156, R156, -INF , !P0 ;  /* 0xff8000009c9c7808 */ /* 0x000fce0004000000 */
[----:B------:R-:W-:Y:S01]  /*14c30*/  MUFU.TANH R67, R67 ;  /* 0x0000004300437308 */ /* 0x000fe20000002400 */
[----:B------:R-:W-:-:S07]  /*14c40*/  FSEL R153, R153, -INF , !P3 ;  /* 0xff80000099997808 */ /* 0x000fce0005800000 */
[----:B------:R-:W3:Y:S01]  /*14c50*/  MUFU.TANH R144, R94 ;  /* 0x0000005e00907308 */ /* 0x000ee20000002400 */
[----:B------:R-:W-:-:S07]  /*14c60*/  ISETP.GE.AND P2, PT, R7, R2, PT ;  /* 0x000000020700720c */ /* 0x000fce0003f46270 */
[----:B------:R-:W3:Y:S01]  /*14c70*/  MUFU.TANH R64, R64 ;  /* 0x0000004000407308 */ /* 0x000ee20000002400 */
[-C--:B------:R-:W-:Y:S02]  /*14c80*/  ISETP.GE.AND P0, PT, R7, R52.reuse, PT ;  /* 0x000000340700720c */ /* 0x080fe40003f06270 */
[----:B------:R-:W-:Y:S02]  /*14c90*/  ISETP.GE.AND P3, PT, R5, R52, PT ;  /* 0x000000340500720c */ /* 0x000fe40003f66270 */
[----:B------:R-:W-:Y:S02]  /*14ca0*/  IADD3 R5, R57, 0x79, RZ ;  /* 0x0000007939057810 */ /* 0x000fe40007ffe0ff */
[----:B------:R-:W-:Y:S02]  /*14cb0*/  FSEL R152, R152, -INF , !P6 ;  /* 0xff80000098987808 */ /* 0x000fe40007000000 */
[----:B-1----:R-:W-:Y:S02]  /*14cc0*/  FSEL R143, R32, -INF , !P4 ;  /* 0xff800000208f7808 */ /* 0x002fe40006000000 */
[----:B--2---:R-:W-:-:S02]  /*14cd0*/  FSEL R147, R147, -INF , !P5 ;  /* 0xff80000093937808 */ /* 0x004fc40006800000 */
[----:B------:R-:W-:Y:S02]  /*14ce0*/  FSEL R142, R142, -INF , !P2 ;  /* 0xff8000008e8e7808 */ /* 0x000fe40005000000 */
[----:B----4-:R-:W-:Y:S01]  /*14cf0*/  FSEL R146, R146, -INF , !P0 ;  /* 0xff80000092927808 */ /* 0x010fe20004000000 */
[----:B------:R-:W-:Y:S01]  /*14d00*/  BSSY B1, `(.L_x_2888) ;  /* 0x0000086000017945 */ /* 0x000fe20003800000 */
[C---:B------:R-:W-:Y:S02]  /*14d10*/  ISETP.GE.AND P6, PT, R57.reuse, R2, PT ;  /* 0x000000023900720c */ /* 0x040fe40003fc6270 */
[----:B------:R-:W-:Y:S02]  /*14d20*/  ISETP.GE.AND P4, PT, R57, R52, PT ;  /* 0x000000343900720c */ /* 0x000fe40003f86270 */
[C---:B------:R-:W-:Y:S02]  /*14d30*/  ISETP.GE.AND P5, PT, R5.reuse, R2, PT ;  /* 0x000000020500720c */ /* 0x040fe40003fa6270 */
[----:B------:R-:W-:-:S02]  /*14d40*/  ISETP.GE.AND P2, PT, R5, R52, PT ;  /* 0x000000340500720c */ /* 0x000fc40003f46270 */
[----:B------:R-:W-:Y:S02]  /*14d50*/  ISETP.NE.U32.AND P0, PT, R236, RZ, PT ;  /* 0x000000ffec00720c */ /* 0x000fe40003f05070 */
[----:B------:R-:W-:Y:S02]  /*14d60*/  LOP3.LUT R0, R0, R53, RZ, 0xfc, !PT ;  /* 0x0000003500007212 */ /* 0x000fe400078efcff */
[----:B------:R-:W-:Y:S02]  /*14d70*/  ISETP.NE.AND.EX P0, PT, R237, RZ, PT, P0 ;  /* 0x000000ffed00720c */ /* 0x000fe40003f05300 */
        /* <DEDUP_REMOVED lines=15> */
[----:B---3--:R-:W-:Y:S02]  /*14e70*/  FSEL R144, R144, -INF , !P3 ;  /* 0xff80000090907808 */ /* 0x008fe40005800000 */
[----:B------:R-:W-:Y:S02]  /*14e80*/  FSEL R5, R3, -INF , !P6 ;  /* 0xff80000003057808 */ /* 0x000fe40007000000 */
[----:B------:R-:W-:Y:S02]  /*14e90*/  FSEL R4, R4, -INF , !P4 ;  /* 0xff80000004047808 */ /* 0x000fe40006000000 */
[----:B------:R-:W-:Y:S02]  /*14ea0*/  FSEL R67, R67, -INF , !P5 ;  /* 0xff80000043437808 */ /* 0x000fe40006800000 */
[----:B------:R-:W-:Y:S01]  /*14eb0*/  FSEL R64, R64, -INF , !P2 ;  /* 0xff80000040407808 */ /* 0x000fe20005000000 */
[----:B------:R-:W-:Y:S06]  /*14ec0*/  BAR.SYNC.DEFER_BLOCKING 0x0 ;  /* 0x0000000000007b1d */ /* 0x000fec0000010000 */
[----:B------:R-:W-:Y:S05]  /*14ed0*/  @!P1 BRA `(.L_x_2889) ;  /* 0x0000068000009947 */ /* 0x000fea0003800000 */
        /* <DEDUP_REMOVED lines=62> */
.L_x_2891:
[----:B------:R-:W2:Y:S02]  /*152c0*/  LD.E R7, [R10.64+0x38] ;  /* 0x000038060a077980 */ /* 0x000ea4000c101900 */
[----:B--2---:R-:W-:-:S04]  /*152d0*/  LEA R7, -R7, RZ, 0x7 ;  /* 0x000000ff07077211 */ /* 0x004fc800078e39ff */
[----:B------:R-:W-:Y:S02]  /*152e0*/  SHF.R.S32.HI R8, RZ, 0x1f, R7 ;  /* 0x0000001fff087819 */ /* 0x000fe40000011407 */
.L_x_2892:
[----:B------:R-:W-:Y:S05]  /*152f0*/  BSYNC B0 ;  /* 0x0000000000007941 */ /* 0x000fea0003800000 */
.L_x_2890:
        /* <DEDUP_REMOVED lines=38> */
.L_x_2889:
[----:B------:R-:W-:Y:S05]  /*15560*/  BSYNC B1 ;  /* 0x0000000000017941 */ /* 0x000fea0003800000 */
.L_x_2888:
[----:B------:R-:W2:Y:S01]  /*15570*/  LD.E R66, [R10.64+0xdc] ;  /* 0x0000dc060a427980 */ /* 0x000ea2000c101900 */
[----:B------:R-:W-:-:S02]  /*15580*/  FMNMX.FTZ R6, R4, R29, !PT ;  /* 0x0000001d04067209 */ /* 0x000fc40007810000 */
[----:B-1----:R-:W-:Y:S02]  /*15590*/  FMNMX.FTZ R8, R5, R28, !PT ;  /* 0x0000001c05087209 */ /* 0x002fe40007810000 */
[----:B------:R-:W-:Y:S02]  /*155a0*/  FMNMX.FTZ R3, R71, R6, !PT ;  /* 0x0000000647037209 */ /* 0x000fe40007810000 */
[----:B------:R-:W-:Y:S02]  /*155b0*/  FMNMX.FTZ R8, R25, R8, !PT ;  /* 0x0000000819087209 */ /* 0x000fe40007810000 */
[----:B------:R-:W-:Y:S02]  /*155c0*/  FMNMX.FTZ R3, R116, R3, !PT ;  /* 0x0000000374037209 */ /* 0x000fe40007810000 */
[----:B------:R-:W-:Y:S02]  /*155d0*/  SHF.L.U32 R217, R0, 0x1, RZ ;  /* 0x0000000100d97819 */ /* 0x000fe400000006ff */
[----:B------:R-:W-:-:S02]  /*155e0*/  FMNMX.FTZ R6, R104, R3, !PT ;  /* 0x0000000368067209 */ /* 0x000fc40007810000 */
[----:B------:R-:W-:Y:S01]  /*155f0*/  LEA R215, R56, R217, 0x1 ;  /* 0x000000d938d77211 */ /* 0x000fe200078e08ff */
[----:B------:R-:W-:Y:S01]  /*15600*/  LDSM.16.MT88.4 R92, [R217+0x10000] ;  /* 0x01000000d95c783b */ /* 0x000fe20000004200 */
[----:B------:R-:W-:Y:S02]  /*15610*/  FMNMX.FTZ R3, R105, R6, !PT ;  /* 0x0000000669037209 */ /* 0x000fe40007810000 */
[----:B------:R-:W-:Y:S01]  /*15620*/  LEA R213, R54, R215, 0x1 ;  /* 0x000000d736d57211 */ /* 0x000fe200078e08ff */
        /* <DEDUP_REMOVED lines=81> */
[-CC-:B------:R-:W-:Y:S02]  /*15b40*/  FFMA.FTZ R58, R71, R66.reuse, -R65.reuse ;  /* 0x00000042473a7223 */ /* 0x180fe40000010841 */
[-C--:B------:R-:W-:Y:S01]  /*15b50*/  FFMA.FTZ R51, R116, R66.reuse, -R65 ;  /* 0x0000004274337223 */ /* 0x080fe20000010841 */
[----:B------:R-:W-:Y:S01]  /*15b60*/  MUFU.EX2 R61, R61 ;  /* 0x0000003d003d7308 */ /* 0x000fe20000000800 */
[-CC-:B------:R-:W-:Y:S01]  /*15b70*/  FFMA.FTZ R63, R5, R66.reuse, -R137.reuse ;  /* 0x00000042053f7223 */ /* 0x180fe20000010889 */
[----:B------:R-:W1:Y:S01]  /*15b80*/  LDSM.16.MT88.4 R116, [R215+0xc000] ;  /* 0x00c00000d774783b */ /* 0x000e620000004200 */
[----:B------:R-:W-:-:S02]  /*15b90*/  FFMA.FTZ R62, R28, R66, -R137 ;  /* 0x000000421c3e7223 */ /* 0x000fc40000010889 */
[-CC-:B------:R-:W-:Y:S01]  /*15ba0*/  FFMA.FTZ R56, R25, R66.reuse, -R137.reuse ;  /* 0x0000004219387223 */ /* 0x180fe20000010889 */
[----:B------:R-:W2:Y:S01]  /*15bb0*/  LDSM.16.MT88.4 R4, [R213+0x10000] ;  /* 0x01000000d504783b */ /* 0x000ea20000004200 */
[-C--:B------:R-:W-:Y:S01]  /*15bc0*/  FFMA.FTZ R53, R27, R66.reuse, -R137 ;  /* 0x000000421b357223 */ /* 0x080fe20000010889 */
[----:B------:R-:W3:Y:S01]  /*15bd0*/  MUFU.EX2 R60, R60 ;  /* 0x0000003c003c7308 */ /* 0x000ee20000000800 */
[-CC-:B------:R-:W-:Y:S01]  /*15be0*/  FFMA.FTZ R57, R104, R66.reuse, -R65.reuse ;  /* 0x0000004268397223 */ /* 0x180fe20000010841 */
[----:B------:R-:W4:Y:S01]  /*15bf0*/  LDSM.16.MT88.4 R28, [R217+0xc800] ;  /* 0x00c80000d91c783b */ /* 0x000f220000004200 */
[-CC-:B------:R-:W-:Y:S02]  /*15c00*/  FFMA.FTZ R48, R105, R66.reuse, -R65.reuse ;  /* 0x0000004269307223 */ /* 0x180fe40000010841 */
[-C--:B------:R-:W-:Y:S02]  /*15c10*/  FFMA.FTZ R47, R106, R66.reuse, -R65 ;  /* 0x000000426a2f7223 */ /* 0x080fe40000010841 */
[-CC-:B------:R-:W-:Y:S01]  /*15c20*/  FFMA.FTZ R59, R20, R66.reuse, -R137.reuse ;  /* 0x00000042143b7223 */ /* 0x180fe20000010889 */
[----:B------:R-:W-:Y:S01]  /*15c30*/  MUFU.EX2 R58, R58 ;  /* 0x0000003a003a7308 */ /* 0x000fe20000000800 */
[----:B------:R-:W-:-:S02]  /*15c40*/  FFMA.FTZ R50, R24, R66, -R137 ;  /* 0x0000004218327223 */ /* 0x000fc40000010889 */
[-CC-:B------:R-:W-:Y:S01]  /*15c50*/  FFMA.FTZ R49, R21, R66.reuse, -R137.reuse ;  /* 0x0000004215317223 */ /* 0x180fe20000010889 */
[----:B------:R-:W5:Y:S01]  /*15c60*/  LDSM.16.MT88.4 R24, [R215+0xc800] ;  /* 0x00c80000d718783b */ /* 0x000f620000004200 */
[-C--:B------:R-:W-:Y:S02]  /*15c70*/  FFMA.FTZ R46, R73, R66.reuse, -R137 ;  /* 0x00000042492e7223 */ /* 0x080fe40000010889 */
[-CC-:B------:R-:W-:Y:S01]  /*15c80*/  FFMA.FTZ R44, R72, R66.reuse, -R65.reuse ;  /* 0x00000042482c7223 */ /* 0x180fe20000010841 */
[----:B------:R-:W1:Y:S01]  /*15c90*/  MUFU.EX2 R51, R51 ;  /* 0x0000003300337308 */ /* 0x000e620000000800 */
[----:B---3--:R-:W-:Y:S01]  /*15ca0*/  F2FP.BF16.PACK_AB R69, R60, R61 ;  /* 0x0000003d3c45723e */ /* 0x008fe200000010ff */
[----:B------:R-:W3:Y:S01]  /*15cb0*/  LDSM.16.MT88.4 R20, [R214+0xc800] ;  /* 0x00c80000d614783b */ /* 0x000ee20000004200 */
[-CC-:B------:R-:W-:Y:S02]  /*15cc0*/  FFMA.FTZ R40, R45, R66.reuse, -R65.reuse ;  /* 0x000000422d287223 */ /* 0x180fe40000010841 */
[----:B------:R-:W-:-:S02]  /*15cd0*/  FFMA.FTZ R43, R184, R66, -R65 ;  /* 0x00000042b82b7223 */ /* 0x000fc40000010841 */
[-C--:B------:R-:W-:Y:S01]  /*15ce0*/  FFMA.FTZ R9, R185, R66.reuse, -R65 ;  /* 0x00000042b9097223 */ /* 0x080fe20000010841 */
[----:B------:R-:W-:Y:S01]  /*15cf0*/  MUFU.EX2 R63, R63 ;  /* 0x0000003f003f7308 */ /* 0x000fe20000000800 */
[-CC-:B------:R-:W-:Y:S02]  /*15d00*/  FFMA.FTZ R45, R181, R66.reuse, -R137.reuse ;  /* 0x00000042b52d7223 */ /* 0x180fe40000010889 */
[-CC-:B------:R-:W-:Y:S02]  /*15d10*/  FFMA.FTZ R42, R183, R66.reuse, -R137.reuse ;  /* 0x00000042b72a7223 */ /* 0x180fe40000010889 */
[-CC-:B------:R-:W-:Y:S02]  /*15d20*/  FFMA.FTZ R41, R182, R66.reuse, -R137.reuse ;  /* 0x00000042b6297223 */ /* 0x180fe40000010889 */
[----:B------:R-:W-:Y:S01]  /*15d30*/  FFMA.FTZ R8, R180, R66, -R137 ;  /* 0x00000042b4087223 */ /* 0x000fe20000010889 */
[----:B------:R-:W2:Y:S01]  /*15d40*/  MUFU.EX2 R62, R62 ;  /* 0x0000003e003e7308 */ /* 0x000ea20000000800 */
[----:B-1----:R-:W-:Y:S01]  /*15d50*/  F2FP.BF16.PACK_AB R71, R51, R58 ;  /* 0x0000003a3347723e */ /* 0x002fe200000010ff */
        /* <DEDUP_REMOVED lines=17> */
[--C-:B------:R-:W-:Y:S01]  /*15e70*/  FFMA.FTZ R166, R166, R66, -R137.reuse ;  /* 0x00000042a6a67223 */ /* 0x100fe20000010889 */
[----:B-1----:R-:W-:Y:S01]  /*15e80*/  F2FP.BF16.PACK_AB R70, R53, R56 ;  /* 0x000000383546723e */ /* 0x002fe200000010ff */
[----:B------:R-:W-:Y:S01]  /*15e90*/  MUFU.EX2 R48, R48 ;  /* 0x0000003000307308 */ /* 0x000fe20000000800 */
[----:B------:R-:W-:-:S02]  /*15ea0*/  FFMA.FTZ R168, R168, R66, -R137 ;  /* 0x00000042a8a87223 */ /* 0x000fc40000010889 */
[-C--:B------:R-:W-:Y:S02]  /*15eb0*/  FFMA.FTZ R169, R169, R66.reuse, -R137 ;  /* 0x00000042a9a97223 */ /* 0x080fe40000010889 */
[-C--:B------:R-:W-:Y:S01]  /*15ec0*/  FFMA.FTZ R171, R171, R66.reuse, -R65 ;  /* 0x00000042abab7223 */ /* 0x080fe20000010841 */
[C---:B------:R-:W-:Y:S01]  /*15ed0*/  HMMA.16816.F32.BF16 R104, R68.reuse, R100, RZ ;  /* 0x000000644468723c */ /* 0x040fe200000418ff */
[-C--:B------:R-:W-:Y:S01]  /*15ee0*/  FFMA.FTZ R179, R170, R66.reuse, -R137 ;  /* 0x00000042aab37223 */ /* 0x080fe20000010889 */
        /* <DEDUP_REMOVED lines=30> */
[----:B------:R-:W1:Y:S01]  /*160d0*/  MUFU.EX2 R44, R44 ;  /* 0x0000002c002c7308 */ /* 0x000e620000000800 */
        /* <DEDUP_REMOVED lines=45> */
[C---:B----4-:R-:W-:Y:S02]  /*163b0*/  HMMA.16816.F32.BF16 R128, R4.reuse, R28, R128 ;  /* 0x0000001c0480723c */ /* 0x050fe40000041880 */
[----:B------:R-:W4:Y:S06]  /*163c0*/  MUFU.EX2 R155, R155 ;  /* 0x0000009b009b7308 */ /* 0x000f2c0000000800 */
        /* <DEDUP_REMOVED lines=8> */
[C---:B---3--:R-:W-:Y:S02]  /*16450*/  HMMA.16816.F32.BF16 R112, R4.reuse, R20, R112 ;  /* 0x000000140470723c */ /* 0x048fe40000041870 */
[----:B------:R-:W-:Y:S06]  /*16460*/  MUFU.EX2 R165, R165 ;  /* 0x000000a500a57308 */ /* 0x000fec0000000800 */
[C---:B------:R-:W-:Y:S01]  /*16470*/  HMMA.16816.F32.BF16 R108, R4.reuse, R22, R108 ;  /* 0x00000016046c723c */ /* 0x040fe2000004186c */
[----:B------:R-:W3:Y:S01]  /*16480*/  LDSM.16.MT88.4 R20, [R214+0xd000] ;  /* 0x00d00000d614783b */ /* 0x000ee20000004200 */
[----:B------:R-:W5:Y:S06]  /*16490*/  MUFU.EX2 R166, R166 ;  /* 0x000000a600a67308 */ /* 0x000f6c0000000800 */
        /* <DEDUP_REMOVED lines=26> */
[C---:B------:R-:W-:Y:S01]  /*16640*/  HMMA.16816.F32.BF16 R104, R4.reuse, R12, R104 ;  /* 0x0000000c0468723c */ /* 0x040fe20000041868 */
[----:B------:R-:W-:Y:S02]  /*16650*/  FADD.FTZ R9, R9, R40 ;  /* 0x0000002809097221 */ /* 0x000fe40000010000 */
[----:B------:R-:W-:Y:S02]  /*16660*/  FADD.FTZ R8, R8, R41 ;  /* 0x0000002908087221 */ /* 0x000fe40000010000 */
[----:B------:R-:W-:Y:S01]  /*16670*/  FADD.FTZ R9, R0, R9 ;  /* 0x0000000900097221 */ /* 0x000fe20000010000 */
[----:B------:R-:W-:Y:S02]  /*16680*/  MUFU.EX2 R172, R172 ;  /* 0x000000ac00ac7308 */ /* 0x000fe40000000800 */
[C---:B------:R-:W-:Y:S01]  /*16690*/  HMMA.16816.F32.BF16 R100, R4.reuse, R14, R100 ;  /* 0x0000000e0464723c */ /* 0x040fe20000041864 */
[----:B------:R-:W2:Y:S05]  /*166a0*/  LDSM.16.MT88.4 R12, [R213+0x11000] ;  /* 0x01100000d50c783b */ /* 0x000eaa0000004200 */
[----:B------:R-:W1:Y:S02]  /*166b0*/  MUFU.EX2 R179, R179 ;  /* 0x000000b300b37308 */ /* 0x000e640000000800 */
[C---:B---3--:R-:W-:Y:S06]  /*166c0*/  HMMA.16816.F32.BF16 R112, R4.reuse, R20, R112 ;  /* 0x000000140470723c */ /* 0x048fec0000041870 */
[----:B------:R-:W3:Y:S02]  /*166d0*/  MUFU.EX2 R170, R170 ;  /* 0x000000aa00aa7308 */ /* 0x000ee40000000800 */
        /* <DEDUP_REMOVED lines=10> */
[C---:B--2---:R-:W-:Y:S06]  /*16780*/  HMMA.16816.F32.BF16 R72, R4.reuse, R12, R72 ;  /* 0x0000000c0448723c */ /* 0x044fec0000041848 */
[----:B------:R-:W2:Y:S02]  /*16790*/  MUFU.EX2 R157, R157 ;  /* 0x0000009d009d7308 */ /* 0x000ea40000000800 */
        /* <DEDUP_REMOVED lines=52> */
[----:B-----5:R-:W-:Y:S01]  /*16ae0*/  F2FP.BF16.PACK_AB R4, R166, R165 ;  /* 0x000000a5a604723e */ /* 0x020fe200000010ff */
        /* <DEDUP_REMOVED lines=16> */
[----:B------:R-:W5:Y:S07]  /*16bf0*/  LDSM.16.MT88.4 R24, [R215+0x12000] ;  /* 0x01200000d718783b */ /* 0x000f6e0000004200 */
        /* <DEDUP_REMOVED lines=33> */
[C---:B--2---:R-:W-:Y:S08]  /*16e10*/  HMMA.16816.F32.BF16 R104, R4.reuse, R12, R104 ;  /* 0x0000000c0468723c */ /* 0x044ff00000041868 */
        /* <DEDUP_REMOVED lines=167> */
.L_x_2895:
[----:B------:R-:W2:Y:S02]  /*17890*/  LD.E R6, [R10.64+0x40] ;  /* 0x000040060a067980 */ /* 0x000ea4000c101900 */
[----:B--2---:R-:W-:-:S04]  /*178a0*/  LEA R6, -R6, RZ, 0x7 ;  /* 0x000000ff06067211 */ /* 0x004fc800078e39ff */
[----:B------:R-:W-:Y:S02]  /*178b0*/  SHF.R.S32.HI R4, RZ, 0x1f, R6 ;  /* 0x0000001fff047819 */ /* 0x000fe40000011406 */
.L_x_2896:
[----:B------:R-:W-:Y:S05]  /*178c0*/  BSYNC B0 ;  /* 0x0000000000007941 */ /* 0x000fea0003800000 */
.L_x_2894:
[----:B------:R-:W-:Y:S01]  /*178d0*/  LEA R226, P1, R6, R226, 0x1 ;  /* 0x000000e206e27211 */ /* 0x000fe200078208ff */
[C---:B------:R-:W-:Y:S01]  /*178e0*/  IMAD.SHL.U32 R5, R140.reuse, 0x20, RZ ;  /* 0x000000208c057824 */ /* 0x040fe200078e00ff */
[----:B------:R-:W-:Y:S01]  /*178f0*/  SHF.L.U64.HI R0, R140, 0x5, R141 ;  /* 0x000000058c007819 */ /* 0x000fe2000001028d */
[----:B------:R-:W-:Y:S01]  /*17900*/  ULDC.64 UR4, c[0x0][0x40] ;  /* 0x0000100000047ab9 */ /* 0x000fe20000000a00 */
[----:B------:R-:W-:Y:S01]  /*17910*/  LEA.HI.X R227, R6, R227, R4, 0x1, P1 ;  /* 0x000000e306e37211 */ /* 0x000fe200008f0c04 */
[----:B------:R-:W-:Y:S01]  /*17920*/  UIADD3 UR4, UP0, UR4, 0x160, URZ ;  /* 0x0000016004047890 */ /* 0x000fe2000ff1e03f */
[----:B------:R-:W-:-:S03]  /*17930*/  IADD3 R12, P1, R226, R5, RZ ;  /* 0x00000005e20c7210 */ /* 0x000fc60007f3e0ff */
[----:B------:R-:W-:Y:S01]  /*17940*/  @!PT LDS RZ, [RZ] ;  /* 0x00000000fffff984 */ /* 0x000fe20000000800 */
[----:B------:R-:W-:Y:S01]  /*17950*/  @!PT LDS RZ, [RZ] ;  /* 0x00000000fffff984 */ /* 0x000fe20000000800 */
[----:B------:R-:W-:Y:S01]  /*17960*/  @!PT LDS RZ, [RZ] ;  /* 0x00000000fffff984 */ /* 0x000fe20000000800 */
[----:B------:R1:W-:Y:S01]  /*17970*/  LDGSTS.E.BYPASS.LTC128B.128 [R233+0xc000], [R226.64] ;  /* 0x0c000000e2e97fae */ /* 0x0003e2000b901d46 */
[----:B------:R-:W-:Y:S01]  /*17980*/  UIADD3.X UR5, URZ, UR5, URZ, UP0, !UPT ;  /* 0x000000053f057290 */ /* 0x000fe200087fe43f */
[--C-:B------:R-:W-:Y:S01]  /*17990*/  IMAD.X R13, R227, 0x1, R0.reuse, P1 ;  /* 0x00000001e30d7824 */ /* 0x100fe200008e0600 */
[-C--:B------:R-:W-:Y:S01]  /*179a0*/  IADD3 R10, P1, R12, R5.reuse, RZ ;  /* 0x000000050c0a7210 */ /* 0x080fe20007f3e0ff */
[----:B------:R1:W-:Y:S01]  /*179b0*/  LDGSTS.E.BYPASS.LTC128B.128 [R233+0x10000], [R226.64+0x80] ;  /* 0x10000080e2e97fae */ /* 0x0003e2000b901d46 */
[----:B------:R-:W-:Y:S02]  /*179c0*/  IMAD.U32 R142, RZ, RZ, UR4 ;  /* 0x00000004ff8e7e24 */ /* 0x000fe4000f8e00ff */
[----:B------:R-:W-:Y:S01]  /*179d0*/  IMAD.U32 R143, RZ, RZ, UR5 ;  /* 0x00000005ff8f7e24 */ /* 0x000fe2000f8e00ff */
[----:B------:R3:W-:Y:S01]  /*179e0*/  LDGSTS.E.BYPASS.LTC128B.128 [R233+0xc800], [R12.64] ;  /* 0x0c8000000ce97fae */ /* 0x0007e2000b901d46 */
[--C-:B------:R-:W-:Y:S01]  /*179f0*/  IMAD.X R11, R13, 0x1, R0.reuse, P1 ;  /* 0x000000010d0b7824 */ /* 0x100fe200008e0600 */
[-C--:B------:R-:W-:Y:S01]  /*17a00*/  IADD3 R8, P1, R10, R5.reuse, RZ ;  /* 0x000000050a087210 */ /* 0x080fe20007f3e0ff */
[----:B------:R-:W-:Y:S01]  /*17a10*/  ULDC.64 UR4, c[0x0][0x118] ;  /* 0x0000460000047ab9 */ /* 0x000fe20000000a00 */
[----:B------:R3:W-:Y:S03]  /*17a20*/  LDGSTS.E.BYPASS.LTC128B.128 [R233+0x10800], [R12.64+0x80] ;  /* 0x108000800ce97fae */ /* 0x0007e6000b901d46 */
[--C-:B------:R-:W-:Y:S01]  /*17a30*/  IMAD.X R9, R11, 0x1, R0.reuse, P1 ;  /* 0x000000010b097824 */ /* 0x100fe200008e0600 */
[-C--:B------:R-:W-:Y:S01]  /*17a40*/  IADD3 R6, P1, R8, R5.reuse, RZ ;  /* 0x0000000508067210 */ /* 0x080fe20007f3e0ff */
[----:B------:R3:W-:Y:S04]  /*17a50*/  LDGSTS.E.BYPASS.LTC128B.128 [R233+0xd000], [R10.64] ;  /* 0x0d0000000ae97fae */ /* 0x0007e8000b901d46 */
[--C-:B------:R-:W-:Y:S01]  /*17a60*/  IMAD.X R7, R9, 0x1, R0.reuse, P1 ;  /* 0x0000000109077824 */ /* 0x100fe200008e0600 */
[-C--:B------:R-:W-:Y:S01]  /*17a70*/  IADD3 R14, P1, R6, R5.reuse, RZ ;  /* 0x00000005060e7210 */ /* 0x080fe20007f3e0ff */
[----:B------:R3:W-:Y:S03]  /*17a80*/  LDGSTS.E.BYPASS.LTC128B.128 [R233+0x11000], [R10.64+0x80] ;  /* 0x110000800ae97fae */ /* 0x0007e6000b901d46 */
[-C--:B------:R-:W-:Y:S01]  /*17a90*/  IADD3 R4, P2, R14, R5.reuse, RZ ;  /* 0x000000050e047210 */ /* 0x080fe20007f5e0ff */
[--C-:B------:R-:W-:Y:S01]  /*17aa0*/  IMAD.X R15, R7, 0x1, R0.reuse, P1 ;  /* 0x00000001070f7824 */ /* 0x100fe200008e0600 */
[----:B------:R3:W-:Y:S02]  /*17ab0*/  LDGSTS.E.BYPASS.LTC128B.128 [R233+0xd800], [R8.64] ;  /* 0x0d80000008e97fae */ /* 0x0007e4000b901d46 */
[----:B------:R-:W-:Y:S01]  /*17ac0*/  IADD3 R16, P1, R4, R5, RZ ;  /* 0x0000000504107210 */ /* 0x000fe20007f3e0ff */
[--C-:B------:R-:W-:Y:S01]  /*17ad0*/  IMAD.X R5, R15, 0x1, R0.reuse, P2 ;  /* 0x000000010f057824 */ /* 0x100fe200010e0600 */
[----:B------:R3:W-:Y:S03]  /*17ae0*/  LDGSTS.E.BYPASS.LTC128B.128 [R233+0x11800], [R8.64+0x80] ;  /* 0x1180008008e97fae */ /* 0x0007e6000b901d46 */
[----:B------:R-:W-:Y:S01]  /*17af0*/  IMAD.X R17, R5, 0x1, R0, P1 ;  /* 0x0000000105117824 */ /* 0x000fe200008e0600 */
        /* <DEDUP_REMOVED lines=8> */
[----:B------:R-:W2:Y:S04]  /*17b80*/  LD.E R0, [R142.64+0x18c] ;  /* 0x00018c048e007980 */ /* 0x000ea8000c101900 */
[----:B------:R-:W-:Y:S04]  /*17b90*/  LDSM.16.M88.4 R160, [R223] ;  /* 0x00000000dfa0783b */ /* 0x000fe80000000200 */
[----:B------:R-:W1:Y:S04]  /*17ba0*/  LDSM.16.M88.4 R24, [R222+0x4000] ;  /* 0x00400000de18783b */ /* 0x000e680000000200 */
[----:B------:R-:W1:Y:S04]  /*17bb0*/  LDSM.16.M88.4 R48, [R222+0x5800] ;  /* 0x00580000de30783b */ /* 0x000e680000000200 */
[----:B------:R-:W1:Y:S04]  /*17bc0*/  LDSM.16.M88.4 R40, [R222+0x6000] ;  /* 0x00600000de28783b */ /* 0x000e680000000200 */
[----:B------:R-:W1:Y:S04]  /*17bd0*/  LDSM.16.M88.4 R144, [R222+0x4800] ;  /* 0x00480000de90783b */ /* 0x000e680000000200 */
[----:B------:R-:W1:Y:S04]  /*17be0*/  LDSM.16.M88.4 R60, [R222+0x5000] ;  /* 0x00500000de3c783b */ /* 0x000e680000000200 */
[----:B------:R-:W1:Y:S04]  /*17bf0*/  LDSM.16.M88.4 R176, [R222+0x6800] ;  /* 0x00680000deb0783b */ /* 0x000e680000000200 */
[----:B------:R-:W1:Y:S04]  /*17c00*/  LDSM.16.M88.4 R168, [R222+0x7000] ;  /* 0x00700000dea8783b */ /* 0x000e680000000200 */
[----:B-----5:R-:W5:Y:S04]  /*17c10*/  LDSM.16.M88.4 R16, [R222+0x7800] ;  /* 0x00780000de10783b */ /* 0x020f680000000200 */
[----:B------:R-:W-:Y:S04]  /*17c20*/  LDSM.16.M88.4 R32, [R221] ;  /* 0x00000000dd20783b */ /* 0x000fe80000000200 */
[----:B---3--:R-:W3:Y:S04]  /*17c30*/  LDSM.16.M88.4 R8, [R220] ;  /* 0x00000000dc08783b */ /* 0x008ee80000000200 */
[----:B------:R-:W3:Y:S04]  /*17c40*/  LDSM.16.M88.4 R156, [R210] ;  /* 0x00000000d29c783b */ /* 0x000ee80000000200 */
[----:B----4-:R-:W4:Y:S01]  /*17c50*/  LDSM.16.M88.4 R4, [R209] ;  /* 0x00000000d104783b */ /* 0x010f220000000200 */
[C---:B-1----:R-:W-:Y:S03]  /*17c60*/  HMMA.16816.F32.BF16 R12, R160.reuse, R24, RZ ;  /* 0x00000018a00c723c */ /* 0x042fe600000418ff */
[----:B------:R-:W1:Y:S04]  /*17c70*/  LDSM.16.M88.4 R184, [R212] ;  /* 0x00000000d4b8783b */ /* 0x000e680000000200 */
[----:B------:R-:W1:Y:S01]  /*17c80*/  LDSM.16.M88.4 R180, [R211] ;  /* 0x00000000d3b4783b */ /* 0x000e620000000200 */
[C---:B------:R-:W-:Y:S03]  /*17c90*/  HMMA.16816.F32.BF16 R24, R160.reuse, R26, RZ ;  /* 0x0000001aa018723c */ /* 0x040fe600000418ff */
[----:B------:R-:W1:Y:S04]  /*17ca0*/  LDSM.16.M88.4 R152, [R208] ;  /* 0x00000000d098783b */ /* 0x000e680000000200 */
[----:B------:R-:W1:Y:S01]  /*17cb0*/  LDSM.16.M88.4 R192, [R207] ;  /* 0x00000000cfc0783b */ /* 0x000e620000000200 */
[C---:B------:R-:W-:Y:S03]  /*17cc0*/  HMMA.16816.F32.BF16 R56, R160.reuse, R48, RZ ;  /* 0x00000030a038723c */ /* 0x040fe600000418ff */
[----:B------:R-:W1:Y:S04]  /*17cd0*/  LDSM.16.M88.4 R188, [R206] ;  /* 0x00000000cebc783b */ /* 0x000e680000000200 */
[----:B------:R-:W-:Y:S01]  /*17ce0*/  LDSM.16.M88.4 R28, [R216+0x4000] ;  /* 0x00400000d81c783b */ /* 0x000fe20000000200 */
[C---:B------:R-:W-:Y:S03]  /*17cf0*/  HMMA.16816.F32.BF16 R44, R160.reuse, R40, RZ ;  /* 0x00000028a02c723c */ /* 0x040fe600000418ff */
[----:B------:R-:W-:Y:S04]  /*17d00*/  LDSM.16.M88.4 R20, [R216+0x4800] ;  /* 0x00480000d814783b */ /* 0x000fe80000000200 */
[----:B------:R-:W-:Y:S01]  /*17d10*/  LDSM.16.M88.4 R196, [R204] ;  /* 0x00000000ccc4783b */ /* 0x000fe20000000200 */
[----:B------:R-:W-:Y:S01]  /*17d20*/  HMMA.16816.F32.BF16 R48, R160, R50, RZ ;  /* 0x00000032a030723c */ /* 0x000fe200000418ff */
[----:B------:R-:W-:-:S02]  /*17d30*/  ISETP.GE.AND P1, PT, R55, 0x3, PT ;  /* 0x000000033700780c */ /* 0x000fc40003f26270 */
        /* <DEDUP_REMOVED lines=13> */
[C---:B---3--:R-:W-:Y:S08]  /*17e10*/  HMMA.16816.F32.BF16 R12, R32.reuse, R8, R12 ;  /* 0x00000008200c723c */ /* 0x048ff0000004180c */
[C---:B------:R-:W-:Y:S01]  /*17e20*/  HMMA.16816.F32.BF16 R24, R32.reuse, R10, R24 ;  /* 0x0000000a2018723c */ /* 0x040fe20000041818 */
[----:B------:R-:W3:Y:S07]  /*17e30*/  LDSM.16.M88.4 R8, [R219] ;  /* 0x00000000db08783b */ /* 0x000eee0000000200 */
[C---:B------:R-:W-:Y:S08]  /*17e40*/  HMMA.16816.F32.BF16 R56, R32.reuse, R156, R56 ;  /* 0x0000009c2038723c */ /* 0x040ff00000041838 */
[C---:B------:R-:W-:Y:S01]  /*17e50*/  HMMA.16816.F32.BF16 R48, R32.reuse, R158, R48 ;  /* 0x0000009e2030723c */ /* 0x040fe20000041830 */
[----:B------:R-:W5:Y:S07]  /*17e60*/  LDSM.16.M88.4 R156, [R216+0x6800] ;  /* 0x00680000d89c783b */ /* 0x000f6e0000000200 */
[C---:B----4-:R-:W-:Y:S08]  /*17e70*/  HMMA.16816.F32.BF16 R44, R32.reuse, R4, R44 ;  /* 0x00000004202c723c */ /* 0x050ff0000004182c */
[C---:B------:R-:W-:Y:S01]  /*17e80*/  HMMA.16816.F32.BF16 R40, R32.reuse, R6, R40 ;  /* 0x000000062028723c */ /* 0x040fe20000041828 */
[----:B------:R-:W4:Y:S07]  /*17e90*/  LDSM.16.M88.4 R4, [R216+0x7000] ;  /* 0x00700000d804783b */ /* 0x000f2e0000000200 */
[C---:B-1----:R-:W-:Y:S08]  /*17ea0*/  HMMA.16816.F32.BF16 R148, R32.reuse, R184, R148 ;  /* 0x000000b82094723c */ /* 0x042ff00000041894 */
        /* <DEDUP_REMOVED lines=15> */
[C---:B---3--:R-:W-:Y:S08]  /*17fa0*/  HMMA.16816.F32.BF16 R12, R8.reuse, R28, R12 ;  /* 0x0000001c080c723c */ /* 0x048ff0000004180c */
[C---:B------:R-:W-:Y:S01]  /*17fb0*/  HMMA.16816.F32.BF16 R24, R8.reuse, R30, R24 ;  /* 0x0000001e0818723c */ /* 0x040fe20000041818 */
[----:B------:R-:W-:Y:S07]  /*17fc0*/  LDSM.16.M88.4 R28, [R205+0x800] ;  /* 0x00080000cd1c783b */ /* 0x000fee0000000200 */
[C---:B-----5:R-:W-:Y:S08]  /*17fd0*/  HMMA.16816.F32.BF16 R36, R8.reuse, R156, R36 ;  /* 0x0000009c0824723c */ /* 0x060ff00000041824 */
        /* <DEDUP_REMOVED lines=10> */
[----:B------:R-:W5:Y:S07]  /*18080*/  LDSM.16.M88.4 R16, [R205+0x1800] ;  /* 0x00180000cd10783b */ /* 0x000f6e0000000200 */
[----:B-1----:R-:W-:Y:S08]  /*18090*/  HMMA.16816.F32.BF16 R12, R188, R32, R12 ;  /* 0x00000020bc0c723c */ /* 0x002ff0000004180c */
[C---:B------:R-:W-:Y:S08]  /*180a0*/  HMMA.16816.F32.BF16 R56, R8.reuse, R184, R56 ;  /* 0x000000b80838723c */ /* 0x040ff00000041838 */
[----:B------:R-:W-:Y:S01]  /*180b0*/  HMMA.16816.F32.BF16 R48, R8, R186, R48 ;  /* 0x000000ba0830723c */ /* 0x000fe20000041830 */
[----:B------:R-:W-:Y:S07]  /*180c0*/  LDSM.16.M88.4 R184, [R205+0x3000] ;  /* 0x00300000cdb8783b */ /* 0x000fee0000000200 */
[----:B------:R-:W-:Y:S01]  /*180d0*/  HMMA.16816.F32.BF16 R24, R188, R34, R24 ;  /* 0x00000022bc18723c */ /* 0x000fe20000041818 */
[----:B------:R-:W1:Y:S07]  /*180e0*/  LDSM.16.M88.4 R32, [R221+0x2000] ;  /* 0x00200000dd20783b */ /* 0x000e6e0000000200 */
[C---:B------:R-:W-:Y:S08]  /*180f0*/  HMMA.16816.F32.BF16 R44, R8.reuse, R180, R44 ;  /* 0x000000b4082c723c */ /* 0x040ff0000004182c */
[C---:B------:R-:W-:Y:S01]  /*18100*/  HMMA.16816.F32.BF16 R40, R8.reuse, R182, R40 ;  /* 0x000000b60828723c */ /* 0x040fe20000041828 */
[----:B------:R-:W-:Y:S07]  /*18110*/  LDSM.16.M88.4 R180, [R205+0x3800] ;  /* 0x00380000cdb4783b */ /* 0x000fee0000000200 */
[C---:B------:R-:W-:Y:S08]  /*18120*/  HMMA.16816.F32.BF16 R164, R8.reuse, R152, R164 ;  /* 0x0000009808a4723c */ /* 0x040ff000000418a4 */
[----:B------:R-:W-:Y:S01]  /*18130*/  HMMA.16816.F32.BF16 R160, R8, R154, R160 ;  /* 0x0000009a08a0723c */ /* 0x000fe200000418a0 */
[----:B------:R-:W1:Y:S04]  /*18140*/  LDSM.16.M88.4 R8, [R205+0x2000] ;  /* 0x00200000cd08783b */ /* 0x000e680000000200 */
[----:B------:R-:W1:Y:S03]  /*18150*/  LDSM.16.M88.4 R152, [R222+0x8800] ;  /* 0x00880000de98783b */ /* 0x000e660000000200 */
[----:B---3--:R-:W-:Y:S08]  /*18160*/  HMMA.16816.F32.BF16 R12, R156, R4, R12 ;  /* 0x000000049c0c723c */ /* 0x008ff0000004180c */
[C---:B----4-:R-:W-:Y:S08]  /*18170*/  HMMA.16816.F32.BF16 R64, R188.reuse, R20, R64 ;  /* 0x00000014bc40723c */ /* 0x050ff00000041840 */
[C---:B------:R-:W-:Y:S01]  /*18180*/  HMMA.16816.F32.BF16 R60, R188.reuse, R22, R60 ;  /* 0x00000016bc3c723c */ /* 0x040fe2000004183c */
[----:B------:R-:W-:Y:S07]  /*18190*/  LDSM.16.M88.4 R20, [R219+0x2000] ;  /* 0x00200000db14783b */ /* 0x000fee0000000200 */
[C---:B-----5:R-:W-:Y:S08]  /*181a0*/  HMMA.16816.F32.BF16 R56, R188.reuse, R16, R56 ;  /* 0x00000010bc38723c */ /* 0x060ff00000041838 */
[C---:B------:R-:W-:Y:S01]  /*181b0*/  HMMA.16816.F32.BF16 R48, R188.reuse, R18, R48 ;  /* 0x00000012bc30723c */ /* 0x040fe20000041830 */
[----:B------:R-:W3:Y:S07]  /*181c0*/  LDSM.16.M88.4 R16, [R216+0x8000] ;  /* 0x00800000d810783b */ /* 0x000eee0000000200 */
[----:B------:R-:W-:Y:S08]  /*181d0*/  HMMA.16816.F32.BF16 R148, R188, R28, R148 ;  /* 0x0000001cbc94723c */ /* 0x000ff00000041894 */
[----:B------:R-:W-:Y:S01]  /*181e0*/  HMMA.16816.F32.BF16 R24, R156, R6, R24 ;  /* 0x000000069c18723c */ /* 0x000fe20000041818 */
[----:B------:R-:W-:Y:S07]  /*181f0*/  LDSM.16.M88.4 R4, [R205+0x4000] ;  /* 0x00400000cd04783b */ /* 0x000fee0000000200 */
[----:B-1----:R-:W-:Y:S08]  /*18200*/  HMMA.16816.F32.BF16 R12, R32, R196, R12 ;  /* 0x000000c4200c723c */ /* 0x002ff0000004180c */
[C---:B------:R-:W-:Y:S01]  /*18210*/  HMMA.16816.F32.BF16 R144, R188.reuse, R30, R144 ;  /* 0x0000001ebc90723c */ /* 0x040fe20000041890 */
[----:B------:R-:W1:Y:S07]  /*18220*/  LDSM.16.M88.4 R28, [R203] ;  /* 0x00000000cb1c783b */ /* 0x000e6e0000000200 */
[C---:B------:R-:W-:Y:S08]  /*18230*/  HMMA.16816.F32.BF16 R44, R188.reuse, R8, R44 ;  /* 0x00000008bc2c723c */ /* 0x040ff0000004182c */
[----:B------:R-:W-:Y:S01]  /*18240*/  HMMA.16816.F32.BF16 R40, R188, R10, R40 ;  /* 0x0000000abc28723c */ /* 0x000fe20000041828 */
[----:B------:R-:W4:Y:S07]  /*18250*/  LDSM.16.M88.4 R8, [R218+0x2000] ;  /* 0x00200000da08783b */ /* 0x000f2e0000000200 */
[----:B------:R-:W-:Y:S08]  /*18260*/  HMMA.16816.F32.BF16 R148, R156, R152, R148 ;  /* 0x000000989c94723c */ /* 0x000ff00000041894 */
[----:B------:R-:W-:Y:S08]  /*18270*/  HMMA.16816.F32.BF16 R24, R32, R198, R24 ;  /* 0x000000c62018723c */ /* 0x000ff00000041818 */
[----:B---3--:R-:W-:Y:S08]  /*18280*/  HMMA.16816.F32.BF16 R12, R20, R16, R12 ;  /* 0x00000010140c723c */ /* 0x008ff0000004180c */
[C---:B------:R-:W-:Y:S08]  /*18290*/  HMMA.16816.F32.BF16 R36, R188.reuse, R192, R36 ;  /* 0x000000c0bc24723c */ /* 0x040ff00000041824 */
[C---:B------:R-:W-:Y:S01]  /*182a0*/  HMMA.16816.F32.BF16 R176, R188.reuse, R194, R176 ;  /* 0x000000c2bcb0723c */ /* 0x040fe200000418b0 */
[----:B------:R-:W3:Y:S07]  /*182b0*/  LDSM.16.M88.4 R192, [R222+0x9000] ;  /* 0x00900000dec0783b */ /* 0x000eee0000000200 */
[----:B------:R-:W-:Y:S01]  /*182c0*/  HMMA.16816.F32.BF16 R196, R188, R184, R172 ;  /* 0x000000b8bcc4723c */ /* 0x000fe200000418ac */
[----:B------:R-:W5:Y:S07]  /*182d0*/  LDSM.16.M88.4 R172, [R216+0x8800] ;  /* 0x00880000d8ac783b */ /* 0x000f6e0000000200 */
[----:B-1----:R-:W-:Y:S08]  /*182e0*/  HMMA.16816.F32.BF16 R148, R32, R28, R148 ;  /* 0x0000001c2094723c */ /* 0x002ff00000041894 */
[----:B------:R-:W-:Y:S01]  /*182f0*/  HMMA.16816.F32.BF16 R24, R20, R18, R24 ;  /* 0x000000121418723c */ /* 0x000fe20000041818 */
[----:B------:R-:W-:Y:S07]  /*18300*/  LDSM.16.M88.4 R16, [R202] ;  /* 0x00000000ca10783b */ /* 0x000fee0000000200 */
[----:B------:R-:W-:Y:S01]  /*18310*/  HMMA.16816.F32.BF16 R144, R156, R154, R144 ;  /* 0x0000009a9c90723c */ /* 0x000fe20000041890 */
[----:B------:R-:W-:Y:S07]  /*18320*/  LDSM.16.M88.4 R152, [R205+0x4800] ;  /* 0x00480000cd98783b */ /* 0x000fee0000000200 */
[----:B------:R-:W-:Y:S08]  /*18330*/  HMMA.16816.F32.BF16 R164, R188, R180, R164 ;  /* 0x000000b4bca4723c */ /* 0x000ff000000418a4 */
[----:B----4-:R-:W-:Y:S08]  /*18340*/  HMMA.16816.F32.BF16 R12, R8, R4, R12 ;  /* 0x00000004080c723c */ /* 0x010ff0000004180c */
[----:B------:R-:W-:Y:S01]  /*18350*/  HMMA.16816.F32.BF16 R160, R188, R182, R160 ;  /* 0x000000b6bca0723c */ /* 0x000fe200000418a0 */
[----:B------:R-:W1:Y:S07]  /*18360*/  LDSM.16.M88.4 R180, [R222+0x9800] ;  /* 0x00980000deb4783b */ /* 0x000e6e0000000200 */
[C---:B---3--:R-:W-:Y:S08]  /*18370*/  HMMA.16816.F32.BF16 R64, R156.reuse, R192, R64 ;  /* 0x000000c09c40723c */ /* 0x048ff00000041840 */
[----:B------:R-:W-:Y:S01]  /*18380*/  HMMA.16816.F32.BF16 R60, R156, R194, R60 ;  /* 0x000000c29c3c723c */ /* 0x000fe2000004183c */
[----:B--2---:R-:W-:-:S02]  /*18390*/  FMUL.FTZ R53, R12, R0 ;  /* 0x000000000c357220 */ /* 0x004fc40000410000 */
[----:B------:R-:W-:-:S05]  /*183a0*/  FMUL.FTZ R54, R13, R0 ;  /* 0x000000000d367220 */ /* 0x000fca0000410000 */
[----:B-----5:R-:W-:Y:S01]  /*183b0*/  HMMA.16816.F32.BF16 R148, R20, R172, R148 ;  /* 0x000000ac1494723c */ /* 0x020fe20000041894 */
[-C--:B------:R-:W-:Y:S02]  /*183c0*/  FMUL.FTZ R133, R14, R0.reuse ;  /* 0x000000000e857220 */ /* 0x080fe40000410000 */
[-C--:B------:R-:W-:Y:S02]  /*183d0*/  FMUL.FTZ R137, R15, R0.reuse ;  /* 0x000000000f897220 */ /* 0x080fe40000410000 */
[----:B------:R-:W2:Y:S03]  /*183e0*/  LDSM.16.M88.4 R12, [R201] ;  /* 0x00000000c90c783b */ /* 0x000ea60000000200 */
[----:B------:R-:W-:Y:S01]  /*183f0*/  HMMA.16816.F32.BF16 R24, R8, R6, R24 ;  /* 0x000000060818723c */ /* 0x000fe20000041818 */
[----:B------:R-:W3:Y:S07]  /*18400*/  LDSM.16.M88.4 R4, [R216+0x9000] ;  /* 0x00900000d804783b */ /* 0x000eee0000000200 */
[----:B------:R-:W-:Y:S01]  /*18410*/  HMMA.16816.F32.BF16 R144, R32, R30, R144 ;  /* 0x0000001e2090723c */ /* 0x000fe20000041890 */
[----:B------:R-:W-:Y:S07]  /*18420*/  LDSM.16.M88.4 R28, [R205+0x5000] ;  /* 0x00500000cd1c783b */ /* 0x000fee0000000200 */
[----:B-1----:R-:W-:Y:S08]  /*18430*/  HMMA.16816.F32.BF16 R56, R156, R180, R56 ;  /* 0x000000b49c38723c */ /* 0x002ff00000041838 */
[----:B------:R-:W-:Y:S01]  /*18440*/  HMMA.16816.F32.BF16 R64, R32, R16, R64 ;  /* 0x000000102040723c */ /* 0x000fe20000041840 */
[----:B------:R-:W-:-:S07]  /*18450*/  FMUL.FTZ R24, R24, R0 ;  /* 0x0000000018187220 */ /* 0x000fce0000410000 */
[----:B------:R-:W-:Y:S01]  /*18460*/  HMMA.16816.F32.BF16 R60, R32, R18, R60 ;  /* 0x00000012203c723c */ /* 0x000fe2000004183c */
[----:B------:R-:W1:Y:S01]  /*18470*/  LDSM.16.M88.4 R16, [R222+0xa000] ;  /* 0x00a00000de10783b */ /* 0x000e620000000200 */
[----:B------:R-:W-:-:S06]  /*18480*/  FMUL.FTZ R172, R26, R0 ;  /* 0x000000001aac7220 */ /* 0x000fcc0000410000 */
[----:B------:R-:W-:Y:S01]  /*18490*/  HMMA.16816.F32.BF16 R148, R8, R152, R148 ;  /* 0x000000980894723c */ /* 0x000fe20000041894 */
[----:B------:R4:W-:Y:S01]  /*184a0*/  MUFU.TANH R152, R24 ;  /* 0x0000001800987308 */ /* 0x0009e20000002400 */
[----:B------:R-:W-:-:S05]  /*184b0*/  FMUL.FTZ R173, R27, R0 ;  /* 0x000000001bad7220 */ /* 0x000fca0000410000 */
[-C--:B------:R-:W-:Y:S01]  /*184c0*/  FMUL.FTZ R153, R25, R0.reuse ;  /* 0x0000000019997220 */ /* 0x080fe20000410000 */
[----:B------:R-:W-:Y:S01]  /*184d0*/  HMMA.16816.F32.BF16 R144, R20, R174, R144 ;  /* 0x000000ae1490723c */ /* 0x000fe20000041890 */
[----:B----4-:R-:W4:Y:S07]  /*184e0*/  LDSM.16.M88.4 R24, [R216+0x9800] ;  /* 0x00980000d818783b */ /* 0x010f2e0000000200 */
[----:B------:R-:W-:Y:S08]  /*184f0*/  HMMA.16816.F32.BF16 R48, R156, R182, R48 ;  /* 0x000000b69c30723c */ /* 0x000ff00000041830 */
[-C--:B------:R-:W-:Y:S01]  /*18500*/  FMUL.FTZ R148, R148, R0.reuse ;  /* 0x0000000094947220 */ /* 0x080fe20000410000 */
[----:B--2---:R-:W-:Y:S01]  /*18510*/  HMMA.16816.F32.BF16 R56, R32, R12, R56 ;  /* 0x0000000c2038723c */ /* 0x004fe20000041838 */
[----:B------:R-:W-:-:S07]  /*18520*/  FMUL.FTZ R149, R149, R0 ;  /* 0x0000000095957220 */ /* 0x000fce0000410000 */
[----:B---3--:R-:W-:Y:S01]  /*18530*/  HMMA.16816.F32.BF16 R64, R20, R4, R64 ;  /* 0x000000041440723c */ /* 0x008fe20000041840 */
[----:B------:R-:W-:-:S07]  /*18540*/  FMUL.FTZ R174, R150, R0 ;  /* 0x0000000096ae7220 */ /* 0x000fce0000410000 */
[----:B------:R-:W-:Y:S01]  /*18550*/  HMMA.16816.F32.BF16 R60, R20, R6, R60 ;  /* 0x00000006143c723c */ /* 0x000fe2000004183c */
[----:B------:R-:W2:Y:S01]  /*18560*/  LDSM.16.M88.4 R4, [R200] ;  /* 0x00000000c804783b */ /* 0x000ea20000000200 */
[----:B------:R-:W-:-:S06]  /*18570*/  FMUL.FTZ R175, R151, R0 ;  /* 0x0000000097af7220 */ /* 0x000fcc0000410000 */
[----:B------:R-:W-:Y:S01]  /*18580*/  HMMA.16816.F32.BF16 R144, R8, R154, R144 ;  /* 0x0000009a0890723c */ /* 0x000fe20000041890 */
[----:B------:R-:W-:Y:S08]  /*18590*/  MUFU.TANH R154, R148 ;  /* 0x00000094009a7308 */ /* 0x000ff00000002400 */
[----:B------:R3:W-:Y:S01]  /*185a0*/  MUFU.TANH R155, R149 ;  /* 0x00000095009b7308 */ /* 0x0007e20000002400 */
[----:B-1----:R-:W-:Y:S01]  /*185b0*/  HMMA.16816.F32.BF16 R44, R156, R16, R44 ;  /* 0x000000109c2c723c */ /* 0x002fe2000004182c */
[----:B---3--:R-:W1:Y:S07]  /*185c0*/  LDSM.16.M88.4 R148, [R205+0x5800] ;  /* 0x00580000cd94783b */ /* 0x008e6e0000000200 */
[----:B------:R-:W-:Y:S01]  /*185d0*/  HMMA.16816.F32.BF16 R48, R32, R14, R48 ;  /* 0x0000000e2030723c */ /* 0x000fe20000041830 */
[----:B------:R-:W3:Y:S07]  /*185e0*/  LDSM.16.M88.4 R12, [R222+0xa800] ;  /* 0x00a80000de0c783b */ /* 0x000eee0000000200 */
[----:B------:R-:W-:Y:S01]  /*185f0*/  HMMA.16816.F32.BF16 R40, R156, R18, R40 ;  /* 0x000000129c28723c */ /* 0x000fe20000041828 */
[----:B------:R-:W-:Y:S07]  /*18600*/  LDSM.16.M88.4 R16, [R222+0xb000] ;  /* 0x00b00000de10783b */ /* 0x000fee0000000200 */
[----:B----4-:R-:W-:Y:S08]  /*18610*/  HMMA.16816.F32.BF16 R56, R20, R24, R56 ;  /* 0x000000181438723c */ /* 0x010ff00000041838 */
[C---:B------:R-:W-:Y:S08]  /*18620*/  HMMA.16816.F32.BF16 R64, R8.reuse, R28, R64 ;  /* 0x0000001c0840723c */ /* 0x040ff00000041840 */
[----:B------:R-:W-:Y:S01]  /*18630*/  HMMA.16816.F32.BF16 R60, R8, R30, R60 ;  /* 0x0000001e083c723c */ /* 0x000fe2000004183c */
[----:B------:R-:W4:Y:S07]  /*18640*/  LDSM.16.M88.4 R28, [R216+0xa000] ;  /* 0x00a00000d81c783b */ /* 0x000f2e0000000200 */
[C---:B--2---:R-:W-:Y:S08]  /*18650*/  HMMA.16816.F32.BF16 R44, R32.reuse, R4, R44 ;  /* 0x00000004202c723c */ /* 0x044ff0000004182c */
[----:B------:R-:W-:Y:S01]  /*18660*/  HMMA.16816.F32.BF16 R40, R32, R6, R40 ;  /* 0x000000062028723c */ /* 0x000fe20000041828 */
[----:B------:R-:W2:Y:S07]  /*18670*/  LDSM.16.M88.4 R4, [R139] ;  /* 0x000000008b04783b */ /* 0x000eae0000000200 */
[----:B-1----:R-:W-:Y:S08]  /*18680*/  HMMA.16816.F32.BF16 R56, R8, R148, R56 ;  /* 0x000000940838723c */ /* 0x002ff00000041838 */
[----:B------:R-:W-:Y:S01]  /*18690*/  HMMA.16816.F32.BF16 R48, R20, R26, R48 ;  /* 0x0000001a1430723c */ /* 0x000fe20000041830 */
[----:B------:R-:W1:Y:S07]  /*186a0*/  LDSM.16.M88.4 R24, [R205+0x6000] ;  /* 0x00600000cd18783b */ /* 0x000e6e0000000200 */
[----:B---3--:R-:W-:Y:S08]  /*186b0*/  HMMA.16816.F32.BF16 R36, R156, R12, R36 ;  /* 0x0000000c9c24723c */ /* 0x008ff00000041824 */
[----:B----4-:R-:W-:Y:S01]  /*186c0*/  HMMA.16816.F32.BF16 R44, R20, R28, R44 ;  /* 0x0000001c142c723c */ /* 0x010fe2000004182c */
[----:B------:R-:W-:-:S02]  /*186d0*/  FMUL.FTZ R56, R56, R0 ;  /* 0x0000000038387220 */ /* 0x000fc40000410000 */
[----:B------:R-:W-:-:S05]  /*186e0*/  FMUL.FTZ R57, R57, R0 ;  /* 0x0000000039397220 */ /* 0x000fca0000410000 */
[----:B------:R-:W-:Y:S08]  /*186f0*/  HMMA.16816.F32.BF16 R168, R188, R186, R168 ;  /* 0x000000babca8723c */ /* 0x000ff000000418a8 */
[----:B------:R-:W-:Y:S01]  /*18700*/  HMMA.16816.F32.BF16 R176, R156, R14, R176 ;  /* 0x0000000e9cb0723c */ /* 0x000fe200000418b0 */
[----:B------:R-:W3:Y:S01]  /*18710*/  LDSM.16.M88.4 R12, [R216+0xa800] ;  /* 0x00a80000d80c783b */ /* 0x000ee20000000200 */
[----:B------:R-:W-:Y:S01]  /*18720*/  MUFU.TANH R182, R56 ;  /* 0x0000003800b67308 */ /* 0x000fe20000002400 */
[----:B------:R-:W-:-:S05]  /*18730*/  FMUL.FTZ R149, R58, R0 ;  /* 0x000000003a957220 */ /* 0x000fca0000410000 */
[----:B------:R-:W-:Y:S02]  /*18740*/  HMMA.16816.F32.BF16 R48, R8, R150, R48 ;  /* 0x000000960830723c */ /* 0x000fe40000041830 */
[----:B------:R4:W-:Y:S05]  /*18750*/  MUFU.TANH R181, R57 ;  /* 0x0000003900b57308 */ /* 0x0009ea0000002400 */
[----:B------:R-:W-:Y:S01]  /*18760*/  FMUL.FTZ R150, R59, R0 ;  /* 0x000000003b967220 */ /* 0x000fe20000410000 */
[----:B------:R-:W-:Y:S01]  /*18770*/  HMMA.16816.F32.BF16 R40, R20, R30, R40 ;  /* 0x0000001e1428723c */ /* 0x000fe20000041828 */
[----:B------:R-:W-:Y:S04]  /*18780*/  LDSM.16.M88.4 R28, [R222+0xb800] ;  /* 0x00b80000de1c783b */ /* 0x000fe80000000200 */
[----:B----4-:R-:W4:Y:S03]  /*18790*/  LDSM.16.M88.4 R56, [R138] ;  /* 0x000000008a38783b */ /* 0x010f260000000200 */
[----:B--2---:R-:W-:Y:S08]  /*187a0*/  HMMA.16816.F32.BF16 R36, R32, R4, R36 ;  /* 0x000000042024723c */ /* 0x004ff00000041824 */
[----:B-1----:R-:W-:Y:S01]  /*187b0*/  HMMA.16816.F32.BF16 R44, R8, R24, R44 ;  /* 0x00000018082c723c */ /* 0x002fe2000004182c */
[----:B------:R-:W1:Y:S07]  /*187c0*/  S2R R24, SR_TID.X ;  /* 0x0000000000187919 */ /* 0x000e6e0000002100 */
[C---:B------:R-:W-:Y:S08]  /*187d0*/  HMMA.16816.F32.BF16 R196, R156.reuse, R16, R196 ;  /* 0x000000109cc4723c */ /* 0x040ff000000418c4 */
[----:B------:R-:W-:Y:S01]  /*187e0*/  HMMA.16816.F32.BF16 R168, R156, R18, R168 ;  /* 0x000000129ca8723c */ /* 0x000fe200000418a8 */
[----:B------:R-:W2:Y:S07]  /*187f0*/  LDSM.16.M88.4 R16, [R205+0x6800] ;  /* 0x00680000cd10783b */ /* 0x000eae0000000200 */
[----:B------:R-:W-:Y:S01]  /*18800*/  HMMA.16816.F32.BF16 R176, R32, R6, R176 ;  /* 0x0000000620b0723c */ /* 0x000fe200000418b0 */
[----:B------:R-:W5:Y:S07]  /*18810*/  LDSM.16.M88.4 R4, [R216+0xb000] ;  /* 0x00b00000d804783b */ /* 0x000f6e0000000200 */
[----:B------:R-:W-:Y:S01]  /*18820*/  HMMA.16816.F32.BF16 R40, R8, R26, R40 ;  /* 0x0000001a0828723c */ /* 0x000fe20000041828 */
[----:B-1----:R-:W-:-:S07]  /*18830*/  IMAD.SHL.U32 R24, R24, 0x2, RZ ;  /* 0x0000000218187824 */ /* 0x002fce00078e00ff */
[----:B---3--:R-:W-:Y:S01]  /*18840*/  HMMA.16816.F32.BF16 R36, R20, R12, R36 ;  /* 0x0000000c1424723c */ /* 0x008fe20000041824 */
[----:B------:R-:W-:-:S07]  /*18850*/  LOP3.LUT R24, R24, 0x6, RZ, 0xc0, !PT ;  /* 0x0000000618187812 */ /* 0x000fce00078ec0ff */
[----:B------:R-:W-:Y:S01]  /*18860*/  HMMA.16816.F32.BF16 R176, R20, R14, R176 ;  /* 0x0000000e14b0723c */ /* 0x000fe200000418b0 */
[----:B------:R-:W1:Y:S07]  /*18870*/  LDSM.16.M88.4 R12, [R136] ;  /* 0x00000000880c783b */ /* 0x000e6e0000000200 */
[----:B----4-:R-:W-:Y:S01]  /*18880*/  HMMA.16816.F32.BF16 R196, R32, R56, R196 ;  /* 0x0000003820c4723c */ /* 0x010fe200000418c4 */
[----:B------:R-:W-:Y:S02]  /*18890*/  FMUL.FTZ R185, R41, R0 ;  /* 0x0000000029b97220 */ /* 0x000fe40000410000 */
[----:B------:R-:W-:-:S02]  /*188a0*/  IMAD R41, R235, 0x80, R24 ;  /* 0x00000080eb297824 */ /* 0x000fc400078e0218 */
[----:B------:R-:W3:Y:S01]  /*188b0*/  LDSM.16.M88.4 R24, [R205+0x7000] ;  /* 0x00700000cd18783b */ /* 0x000ee20000000200 */
[----:B------:R-:W4:Y:S02]  /*188c0*/  MUFU.TANH R54, R54 ;  /* 0x0000003600367308 */ /* 0x000f240000002400 */
[----:B--2---:R-:W-:Y:S06]  /*188d0*/  HMMA.16816.F32.BF16 R36, R8, R16, R36 ;  /* 0x000000100824723c */ /* 0x004fec0000041824 */
[----:B------:R-:W-:Y:S01]  /*188e0*/  MUFU.TANH R137, R137 ;  /* 0x0000008900897308 */ /* 0x000fe20000002400 */
[----:B------:R-:W-:Y:S01]  /*188f0*/  IADD3 R17, R41, 0x1, RZ ;  /* 0x0000000129117810 */ /* 0x000fe20007ffe0ff */
[----:B------:R-:W-:Y:S01]  /*18900*/  HMMA.16816.F32.BF16 R164, R156, R28, R164 ;  /* 0x0000001c9ca4723c */ /* 0x000fe200000418a4 */
[----:B------:R-:W-:-:S02]  /*18910*/  FMUL.FTZ R144, R144, R0 ;  /* 0x0000000090907220 */ /* 0x000fc40000410000 */
[----:B------:R-:W-:-:S03]  /*18920*/  ISETP.GE.AND P2, PT, R17, R2, PT ;  /* 0x000000021100720c */ /* 0x000fc60003f46270 */
[----:B------:R-:W-:Y:S01]  /*18930*/  MUFU.TANH R153, R153 ;  /* 0x0000009900997308 */ /* 0x000fe20000002400 */
[----:B------:R-:W-:Y:S02]  /*18940*/  ISETP.GE.AND P3, PT, R17, R52, PT ;  /* 0x000000341100720c */ /* 0x000fe40003f66270 */
[----:B------:R-:W-:-:S05]  /*18950*/  IADD3 R17, R41, 0x8, RZ ;  /* 0x0000000829117810 */ /* 0x000fca0007ffe0ff */
[----:B------:R-:W2:Y:S01]  /*18960*/  MUFU.TANH R172, R172 ;  /* 0x000000ac00ac7308 */ /* 0x000ea20000002400 */
[----:B-----5:R-:W-:Y:S01]  /*18970*/  HMMA.16816.F32.BF16 R196, R20, R4, R196 ;  /* 0x0000000414c4723c */ /* 0x020fe200000418c4 */
[----:B------:R-:W-:Y:S01]  /*18980*/  FMUL.FTZ R40, R40, R0 ;  /* 0x0000000028287220 */ /* 0x000fe20000410000 */
[----:B------:R-:W-:Y:S01]  /*18990*/  ISETP.GE.AND P5, PT, R17, R2, PT ;  /* 0x000000021100720c */ /* 0x000fe20003fa6270 */
[----:B------:R-:W-:Y:S01]  /*189a0*/  FMUL.FTZ R147, R147, R0 ;  /* 0x0000000093937220 */ /* 0x000fe20000410000 */
[----:B------:R-:W-:-:S03]  /*189b0*/  ISETP.GE.AND P6, PT, R17, R52, PT ;  /* 0x000000341100720c */ /* 0x000fc60003fc6270 */
[----:B------:R-:W5:Y:S01]  /*189c0*/  MUFU.TANH R173, R173 ;  /* 0x000000ad00ad7308 */ /* 0x000f620000002400 */
[C---:B------:R-:W-:Y:S01]  /*189d0*/  IADD3 R5, R41.reuse, 0x9, RZ ;  /* 0x0000000929057810 */ /* 0x040fe20007ffe0ff */
[-C--:B------:R-:W-:Y:S01]  /*189e0*/  FMUL.FTZ R64, R64, R0.reuse ;  /* 0x0000000040407220 */ /* 0x080fe20000410000 */
[----:B------:R-:W-:Y:S01]  /*189f0*/  IADD3 R17, R41, 0x10, RZ ;  /* 0x0000001029117810 */ /* 0x000fe20007ffe0ff */
[-C--:B------:R-:W-:Y:S02]  /*18a00*/  FMUL.FTZ R146, R146, R0.reuse ;  /* 0x0000000092927220 */ /* 0x080fe40000410000 */
[----:B------:R-:W-:Y:S01]  /*18a10*/  FMUL.FTZ R55, R43, R0 ;  /* 0x000000002b377220 */ /* 0x000fe20000410000 */
[----:B----4-:R-:W-:Y:S01]  /*18a20*/  FSEL R43, R54, -INF , !P2 ;  /* 0xff800000362b7808 */ /* 0x010fe20005000000 */
[----:B------:R-:W4:Y:S01]  /*18a30*/  MUFU.TANH R175, R175 ;  /* 0x000000af00af7308 */ /* 0x000f220000002400 */
[----:B------:R-:W-:Y:S01]  /*18a40*/  HMMA.16816.F32.BF16 R160, R156, R30, R160 ;  /* 0x0000001e9ca0723c */ /* 0x000fe200000418a0 */
[----:B------:R-:W-:-:S02]  /*18a50*/  ISETP.GE.AND P4, PT, R5, R2, PT ;  /* 0x000000020500720c */ /* 0x000fc40003f86270 */
[----:B------:R-:W-:-:S04]  /*18a60*/  ISETP.GE.AND P2, PT, R5, R52, PT ;  /* 0x000000340500720c */ /* 0x000fc80003f46270 */
[----:B------:R-:W-:Y:S01]  /*18a70*/  MUFU.TANH R144, R144 ;  /* 0x0000009000907308 */ /* 0x000fe20000002400 */
[----:B------:R-:W-:Y:S01]  /*18a80*/  IADD3 R5, R41, 0x11, RZ ;  /* 0x0000001129057810 */ /* 0x000fe20007ffe0ff */
[----:B------:R-:W-:Y:S01]  /*18a90*/  HMMA.16816.F32.BF16 R176, R8, R18, R176 ;  /* 0x0000001208b0723c */ /* 0x000fe200000418b0 */
[----:B------:R-:W-:Y:S01]  /*18aa0*/  FSEL R157, R152, -INF , !P5 ;  /* 0xff800000989d7808 */ /* 0x000fe20006800000 */
[----:B------:R-:W-:Y:S01]  /*18ab0*/  FMUL.FTZ R65, R65, R0 ;  /* 0x0000000041417220 */ /* 0x000fe20000410000 */
[----:B------:R-:W-:-:S03]  /*18ac0*/  ISETP.GE.AND P5, PT, R17, R52, PT ;  /* 0x000000341100720c */ /* 0x000fc60003fa6270 */
[----:B------:R-:W1:Y:S01]  /*18ad0*/  MUFU.TANH R174, R174 ;  /* 0x000000ae00ae7308 */ /* 0x000e620000002400 */
[-C--:B------:R-:W-:Y:S01]  /*18ae0*/  FMUL.FTZ R180, R66, R0.reuse ;  /* 0x0000000042b47220 */ /* 0x080fe20000410000 */
[----:B------:R-:W-:Y:S01]  /*18af0*/  HMMA.16816.F32.BF16 R168, R32, R58, R168 ;  /* 0x0000003a20a8723c */ /* 0x000fe200000418a8 */
[----:B------:R-:W-:Y:S01]  /*18b00*/  FMUL.FTZ R62, R62, R0 ;  /* 0x000000003e3e7220 */ /* 0x000fe20000410000 */
[----:B--2---:R-:W-:-:S04]  /*18b10*/  FSEL R158, R172, -INF , !P6 ;  /* 0xff800000ac9e7808 */ /* 0x004fc80007000000 */
[----:B------:R2:W-:Y:S01]  /*18b20*/  MUFU.TANH R56, R40 ;  /* 0x0000002800387308 */ /* 0x0005e20000002400 */
[----:B------:R-:W-:Y:S01]  /*18b30*/  ISETP.GE.AND P6, PT, R5, R2, PT ;  /* 0x000000020500720c */ /* 0x000fe20003fc6270 */
[----:B------:R-:W-:-:S06]  /*18b40*/  FMUL.FTZ R66, R67, R0 ;  /* 0x0000000043427220 */ /* 0x000fcc0000410000 */
[----:B------:R-:W1:Y:S01]  /*18b50*/  MUFU.TANH R147, R147 ;  /* 0x0000009300937308 */ /* 0x000e620000002400 */
[----:B--2---:R-:W-:-:S07]  /*18b60*/  FSEL R40, R137, -INF , !P3 ;  /* 0xff80000089287808 */ /* 0x004fce0005800000 */
[----:B------:R-:W2:Y:S01]  /*18b70*/  MUFU.TANH R64, R64 ;  /* 0x0000004000407308 */ /* 0x000ea20000002400 */
[----:B------:R-:W-:Y:S02]  /*18b80*/  ISETP.GE.AND P3, PT, R17, R2, PT ;  /* 0x000000021100720c */ /* 0x000fe40003f66270 */
[----:B------:R-:W2:Y:S01]  /*18b90*/  LDSM.16.M88.4 R16, [R216+0xb800] ;  /* 0x00b80000d810783b */ /* 0x000ea20000000200 */
[----:B------:R-:W-:Y:S02]  /*18ba0*/  FSEL R137, R153, -INF , !P4 ;  /* 0xff80000099897808 */ /* 0x000fe40006000000 */
[----:B------:R-:W-:Y:S02]  /*18bb0*/  ISETP.GE.AND P4, PT, R5, R52, PT ;  /* 0x000000340500720c */ /* 0x000fe40003f86270 */
[----:B------:R-:W2:Y:S01]  /*18bc0*/  MUFU.TANH R146, R146 ;  /* 0x0000009200927308 */ /* 0x000ea20000002400 */
[----:B------:R-:W-:Y:S01]  /*18bd0*/  IADD3 R5, R41, 0x18, RZ ;  /* 0x0000001829057810 */ /* 0x000fe20007ffe0ff */
[----:B------:R-:W-:Y:S01]  /*18be0*/  FMUL.FTZ R37, R37, R0 ;  /* 0x0000000025257220 */ /* 0x000fe20000410000 */
[----:B-----5:R-:W-:Y:S01]  /*18bf0*/  FSEL R186, R173, -INF , !P2 ;  /* 0xff800000adba7808 */ /* 0x020fe20005000000 */
[----:B-1----:R-:W-:Y:S01]  /*18c00*/  HMMA.16816.F32.BF16 R164, R32, R12, R164 ;  /* 0x0000000c20a4723c */ /* 0x002fe200000418a4 */
[----:B------:R-:W-:-:S03]  /*18c10*/  ISETP.GE.AND P2, PT, R5, R2, PT ;  /* 0x000000020500720c */ /* 0x000fc60003f46270 */
[----:B------:R1:W-:Y:S01]  /*18c20*/  MUFU.TANH R67, R62 ;  /* 0x0000003e00437308 */ /* 0x0003e20000002400 */
[-C--:B------:R-:W-:Y:S02]  /*18c30*/  FMUL.FTZ R58, R38, R0.reuse ;  /* 0x00000000263a7220 */ /* 0x080fe40000410000 */
[----:B------:R-:W-:Y:S01]  /*18c40*/  IADD3 R13, R41, 0x19, RZ ;  /* 0x00000019290d7810 */ /* 0x000fe20007ffe0ff */
[----:B------:R-:W-:-:S04]  /*18c50*/  FMUL.FTZ R59, R39, R0 ;  /* 0x00000000273b7220 */ /* 0x000fc80000410000 */
[----:B------:R-:W-:Y:S01]  /*18c60*/  MUFU.TANH R65, R65 ;  /* 0x0000004100417308 */ /* 0x000fe20000002400 */
[----:B------:R-:W-:Y:S02]  /*18c70*/  FSEL R38, R155, -INF , !P6 ;  /* 0xff8000009b267808 */ /* 0x000fe40007000000 */
[----:B----4-:R-:W-:-:S05]  /*18c80*/  FSEL R39, R175, -INF , !P4 ;  /* 0xff800000af277808 */ /* 0x010fca0006000000 */
[----:B------:R-:W4:Y:S01]  /*18c90*/  MUFU.TANH R180, R180 ;  /* 0x000000b400b47308 */ /* 0x000f220000002400 */
[----:B-1----:R-:W-:Y:S02]  /*18ca0*/  FSEL R62, R154, -INF , !P3 ;  /* 0xff8000009a3e7808 */ /* 0x002fe40005800000 */
[----:B------:R-:W-:Y:S02]  /*18cb0*/  ISETP.GE.AND P3, PT, R5, R52, PT ;  /* 0x000000340500720c */ /* 0x000fe40003f66270 */
[----:B------:R-:W-:-:S03]  /*18cc0*/  IADD3 R5, R41, 0x20, RZ ;  /* 0x0000002029057810 */ /* 0x000fc60007ffe0ff */
[----:B------:R1:W-:Y:S01]  /*18cd0*/  MUFU.TANH R54, R37 ;  /* 0x0000002500367308 */ /* 0x0003e20000002400 */
[----:B------:R-:W-:Y:S02]  /*18ce0*/  FSEL R57, R174, -INF , !P5 ;  /* 0xff800000ae397808 */ /* 0x000fe40006800000 */
[----:B------:R-:W-:Y:S02]  /*18cf0*/  ISETP.GE.AND P6, PT, R13, R52, PT ;  /* 0x000000340d00720c */ /* 0x000fe40003fc6270 */
[-C--:B------:R-:W-:Y:S02]  /*18d00*/  ISETP.GE.AND P4, PT, R5, R2.reuse, PT ;  /* 0x000000020500720c */ /* 0x080fe40003f86270 */
[----:B------:R-:W-:Y:S02]  /*18d10*/  ISETP.GE.AND P5, PT, R13, R2, PT ;  /* 0x000000020d00720c */ /* 0x000fe40003fa6270 */
[----:B------:R-:W-:Y:S01]  /*18d20*/  IADD3 R13, R41, 0x21, RZ ;  /* 0x00000021290d7810 */ /* 0x000fe20007ffe0ff */
[----:B---3--:R-:W-:Y:S01]  /*18d30*/  HMMA.16816.F32.BF16 R196, R8, R24, R196 ;  /* 0x0000001808c4723c */ /* 0x008fe200000418c4 */
[----:B------:R-:W-:-:S02]  /*18d40*/  FSEL R31, R147, -INF , !P6 ;  /* 0xff800000931f7808 */ /* 0x000fc40007000000 */
[----:B-1----:R-:W-:Y:S02]  /*18d50*/  FSEL R37, R144, -INF , !P2 ;  /* 0xff80000090257808 */ /* 0x002fe40005000000 */
[----:B------:R-:W-:Y:S02]  /*18d60*/  ISETP.GE.AND P2, PT, R5, R52, PT ;  /* 0x000000340500720c */ /* 0x000fe40003f46270 */
[----:B------:R-:W-:Y:S02]  /*18d70*/  IADD3 R5, R41, 0x28, RZ ;  /* 0x0000002829057810 */ /* 0x000fe40007ffe0ff */
[----:B--2---:R-:W-:Y:S02]  /*18d80*/  FSEL R144, R64, -INF , !P4 ;  /* 0xff80000040907808 */ /* 0x004fe40006000000 */
[----:B------:R-:W-:Y:S02]  /*18d90*/  FSEL R24, R146, -INF , !P3 ;  /* 0xff80000092187808 */ /* 0x000fe40005800000 */
[----:B------:R-:W-:-:S02]  /*18da0*/  ISETP.GE.AND P6, PT, R5, R2, PT ;  /* 0x000000020500720c */ /* 0x000fc40003fc6270 */
[----:B------:R-:W-:Y:S02]  /*18db0*/  ISETP.GE.AND P4, PT, R5, R52, PT ;  /* 0x000000340500720c */ /* 0x000fe40003f86270 */
[-C--:B------:R-:W-:Y:S02]  /*18dc0*/  ISETP.GE.AND P3, PT, R13, R2.reuse, PT ;  /* 0x000000020d00720c */ /* 0x080fe40003f66270 */
[----:B------:R-:W-:Y:S01]  /*18dd0*/  IADD3 R5, R41, 0x29, RZ ;  /* 0x0000002929057810 */ /* 0x000fe20007ffe0ff */
[----:B------:R-:W-:Y:S01]  /*18de0*/  HMMA.16816.F32.BF16 R168, R20, R6, R168 ;  /* 0x0000000614a8723c */ /* 0x000fe200000418a8 */
[----:B----4-:R-:W-:Y:S02]  /*18df0*/  FSEL R28, R180, -INF , !P2 ;  /* 0xff800000b41c7808 */ /* 0x010fe40005000000 */
[----:B------:R-:W-:Y:S02]  /*18e00*/  FSEL R148, R65, -INF , !P3 ;  /* 0xff80000041947808 */ /* 0x000fe40005800000 */
[----:B------:R-:W-:-:S02]  /*18e10*/  ISETP.GE.AND P2, PT, R5, R2, PT ;  /* 0x000000020500720c */ /* 0x000fc40003f46270 */
[----:B------:R-:W-:Y:S01]  /*18e20*/  ISETP.GE.AND P3, PT, R5, R52, PT ;  /* 0x000000340500720c */ /* 0x000fe20003f66270 */
[-C--:B------:R-:W-:Y:S01]  /*18e30*/  FMUL.FTZ R145, R145, R0.reuse ;  /* 0x0000000091917220 */ /* 0x080fe20000410000 */
[----:B------:R-:W1:Y:S01]  /*18e40*/  LDSM.16.M88.4 R4, [R205+0x7800] ;  /* 0x00780000cd04783b */ /* 0x000e620000000200 */
[-C--:B------:R-:W-:Y:S02]  /*18e50*/  FMUL.FTZ R60, R60, R0.reuse ;  /* 0x000000003c3c7220 */ /* 0x080fe40000410000 */
[-C--:B------:R-:W-:Y:S01]  /*18e60*/  FMUL.FTZ R61, R61, R0.reuse ;  /* 0x000000003d3d7220 */ /* 0x080fe20000410000 */
[----:B------:R-:W-:Y:S01]  /*18e70*/  HMMA.16816.F32.BF16 R160, R32, R14, R160 ;  /* 0x0000000e20a0723c */ /* 0x000fe200000418a0 */
[----:B------:R-:W-:Y:S01]  /*18e80*/  MUFU.TANH R145, R145 ;  /* 0x0000009100917308 */ /* 0x000fe20000002400 */
[-C--:B------:R-:W-:Y:S02]  /*18e90*/  FMUL.FTZ R63, R63, R0.reuse ;  /* 0x000000003f3f7220 */ /* 0x080fe40000410000 */
[----:B------:R-:W-:-:S05]  /*18ea0*/  FMUL.FTZ R151, R49, R0 ;  /* 0x0000000031977220 */ /* 0x000fca0000410000 */
[----:B------:R-:W-:Y:S01]  /*18eb0*/  MUFU.TANH R66, R66 ;  /* 0x0000004200427308 */ /* 0x000fe20000002400 */
[-C--:B------:R-:W-:Y:S01]  /*18ec0*/  FMUL.FTZ R49, R50, R0.reuse ;  /* 0x0000000032317220 */ /* 0x080fe20000410000 */
[----:B------:R-:W-:Y:S01]  /*18ed0*/  HMMA.16816.F32.BF16 R164, R20, R16, R164 ;  /* 0x0000001014a4723c */ /* 0x000fe200000418a4 */
[-C--:B------:R-:W-:Y:S02]  /*18ee0*/  FMUL.FTZ R48, R48, R0.reuse ;  /* 0x0000000030307220 */ /* 0x080fe40000410000 */
[----:B------:R-:W-:-:S03]  /*18ef0*/  FMUL.FTZ R36, R36, R0 ;  /* 0x0000000024247220 */ /* 0x000fc60000410000 */
[----:B------:R-:W-:Y:S01]  /*18f00*/  MUFU.TANH R149, R149 ;  /* 0x0000009500957308 */ /* 0x000fe20000002400 */
[-C--:B------:R-:W-:Y:S02]  /*18f10*/  FMUL.FTZ R45, R45, R0.reuse ;  /* 0x000000002d2d7220 */ /* 0x080fe40000410000 */
[-C--:B------:R-:W-:Y:S02]  /*18f20*/  FMUL.FTZ R46, R46, R0.reuse ;  /* 0x000000002e2e7220 */ /* 0x080fe40000410000 */
[----:B------:R-:W-:-:S03]  /*18f30*/  FMUL.FTZ R51, R51, R0 ;  /* 0x0000000033337220 */ /* 0x000fc60000410000 */
[----:B------:R-:W-:Y:S01]  /*18f40*/  MUFU.TANH R150, R150 ;  /* 0x0000009600967308 */ /* 0x000fe20000002400 */
[-C--:B------:R-:W-:Y:S01]  /*18f50*/  FMUL.FTZ R47, R47, R0.reuse ;  /* 0x000000002f2f7220 */ /* 0x080fe20000410000 */
[----:B------:R-:W-:Y:S01]  /*18f60*/  FSEL R29, R67, -INF , !P4 ;  /* 0xff800000431d7808 */ /* 0x000fe20006000000 */
[----:B------:R-:W-:Y:S01]  /*18f70*/  HMMA.16816.F32.BF16 R168, R8, R26, R168 ;  /* 0x0000001a08a8723c */ /* 0x000fe200000418a8 */
[----:B------:R-:W-:Y:S01]  /*18f80*/  FMUL.FTZ R176, R176, R0 ;  /* 0x00000000b0b07220 */ /* 0x000fe20000410000 */
[----:B------:R-:W-:-:S04]  /*18f90*/  DEPBAR.LE SB0, 0x0 ;  /* 0x000080000000791a */ /* 0x000fc80000000000 */
[----:B------:R-:W2:Y:S08]  /*18fa0*/  MUFU.TANH R60, R60 ;  /* 0x0000003c003c7308 */ /* 0x000eb00000002400 */
[----:B------:R-:W3:Y:S08]  /*18fb0*/  MUFU.TANH R61, R61 ;  /* 0x0000003d003d7308 */ /* 0x000ef00000002400 */
[----:B------:R-:W4:Y:S01]  /*18fc0*/  MUFU.TANH R63, R63 ;  /* 0x0000003f003f7308 */ /* 0x000f220000002400 */
[----:B------:R-:W-:-:S07]  /*18fd0*/  IADD3 R17, R41, 0x30, RZ ;  /* 0x0000003029117810 */ /* 0x000fce0007ffe0ff */
[----:B------:R5:W1:Y:S01]  /*18fe0*/  MUFU.TANH R183, R48 ;  /* 0x0000003000b77308 */ /* 0x000a620000002400 */
[----:B--2---:R-:W-:-:S07]  /*18ff0*/  FSEL R155, R60, -INF , !P6 ;  /* 0xff8000003c9b7808 */ /* 0x004fce0007000000 */
[----:B------:R-:W-:Y:S01]  /*19000*/  MUFU.TANH R151, R151 ;  /* 0x0000009700977308 */ /* 0x000fe20000002400 */
[----:B------:R-:W-:-:S07]  /*19010*/  ISETP.GE.AND P6, PT, R17, R52, PT ;  /* 0x000000341100720c */ /* 0x000fce0003fc6270 */
[----:B------:R-:W2:Y:S08]  /*19020*/  MUFU.TANH R49, R49 ;  /* 0x0000003100317308 */ /* 0x000eb00000002400 */
[----:B------:R1:W-:Y:S01]  /*19030*/  MUFU.TANH R156, R36 ;  /* 0x00000024009c7308 */ /* 0x0003e20000002400 */
[----:B------:R-:W-:Y:S01]  /*19040*/  IADD3 R27, R41, 0x38, RZ ;  /* 0x00000038291b7810 */ /* 0x000fe20007ffe0ff */
[----:B------:R-:W-:Y:S01]  /*19050*/  HMMA.16816.F32.BF16 R160, R20, R18, R160 ;  /* 0x0000001214a0723c */ /* 0x000fe200000418a0 */
[----:B-----5:R-:W-:-:S05]  /*19060*/  FSEL R48, R149, -INF , !P6 ;  /* 0xff80000095307808 */ /* 0x020fca0007000000 */
[----:B------:R4:W-:Y:S01]  /*19070*/  MUFU.TANH R184, R51 ;  /* 0x0000003300b87308 */ /* 0x0009e20000002400 */
[----:B-1----:R-:W-:Y:S02]  /*19080*/  FSEL R36, R145, -INF , !P5 ;  /* 0xff80000091247808 */ /* 0x002fe40006800000 */
[----:B------:R-:W-:Y:S02]  /*19090*/  ISETP.GE.AND P5, PT, R13, R52, PT ;  /* 0x000000340d00720c */ /* 0x000fe40003fa6270 */
[----:B------:R-:W-:-:S03]  /*190a0*/  IADD3 R13, R41, 0x31, RZ ;  /* 0x00000031290d7810 */ /* 0x000fc60007ffe0ff */
[----:B------:R-:W1:Y:S01]  /*190b0*/  MUFU.TANH R45, R45 ;  /* 0x0000002d002d7308 */ /* 0x000e620000002400 */
[----:B------:R-:W-:Y:S02]  /*190c0*/  FSEL R30, R66, -INF , !P5 ;  /* 0xff800000421e7808 */ /* 0x000fe40006800000 */
[----:B---3--:R-:W-:Y:S02]  /*190d0*/  FSEL R145, R61, -INF , !P2 ;  /* 0xff8000003d917808 */ /* 0x008fe40005000000 */
[-C--:B------:R-:W-:Y:S02]  /*190e0*/  ISETP.GE.AND P5, PT, R17, R2.reuse, PT ;  /* 0x000000021100720c */ /* 0x080fe40003fa6270 */
[C---:B------:R-:W-:Y:S01]  /*190f0*/  ISETP.GE.AND P4, PT, R13.reuse, R2, PT ;  /* 0x000000020d00720c */ /* 0x040fe20003f86270 */
[----:B------:R-:W3:Y:S01]  /*19100*/  MUFU.TANH R46, R46 ;  /* 0x0000002e002e7308 */ /* 0x000ee20000002400 */
[----:B------:R-:W-:Y:S02]  /*19110*/  ISETP.GE.AND P2, PT, R13, R52, PT ;  /* 0x000000340d00720c */ /* 0x000fe40003f46270 */
[----:B------:R-:W-:-:S02]  /*19120*/  IADD3 R13, R41, 0x39, RZ ;  /* 0x00000039290d7810 */ /* 0x000fc40007ffe0ff */
[----:B----4-:R-:W-:Y:S02]  /*19130*/  FSEL R51, R63, -INF , !P3 ;  /* 0xff8000003f337808 */ /* 0x010fe40005800000 */
[----:B------:R-:W-:Y:S01]  /*19140*/  FSEL R182, R182, -INF , !P5 ;  /* 0xff800000b6b67808 */ /* 0x000fe20006800000 */
[----:B------:R-:W-:Y:S01]  /*19150*/  MUFU.TANH R47, R47 ;  /* 0x0000002f002f7308 */ /* 0x000fe20000002400 */
[----:B------:R-:W-:Y:S02]  /*19160*/  FSEL R181, R181, -INF , !P4 ;  /* 0xff800000b5b57808 */ /* 0x000fe40006000000 */
[C---:B------:R-:W-:Y:S02]  /*19170*/  ISETP.GE.AND P3, PT, R27.reuse, R2, PT ;  /* 0x000000021b00720c */ /* 0x040fe40003f66270 */
[----:B------:R-:W-:Y:S02]  /*19180*/  ISETP.GE.AND P5, PT, R27, R52, PT ;  /* 0x000000341b00720c */ /* 0x000fe40003fa6270 */
[----:B------:R-:W-:-:S02]  /*19190*/  ISETP.GE.AND P6, PT, R13, R2, PT ;  /* 0x000000020d00720c */ /* 0x000fc40003fc6270 */
[----:B------:R-:W-:Y:S02]  /*191a0*/  ISETP.GE.AND P4, PT, R13, R52, PT ;  /* 0x000000340d00720c */ /* 0x000fe40003f86270 */
[C---:B------:R-:W-:Y:S02]  /*191b0*/  IADD3 R15, R41.reuse, 0x40, RZ ;  /* 0x00000040290f7810 */ /* 0x040fe40007ffe0ff */
[----:B------:R-:W-:Y:S01]  /*191c0*/  IADD3 R13, R41, 0x41, RZ ;  /* 0x00000041290d7810 */ /* 0x000fe20007ffe0ff */
[----:B------:R-:W4:Y:S01]  /*191d0*/  MUFU.TANH R55, R55 ;  /* 0x0000003700377308 */ /* 0x000f220000002400 */
[----:B------:R-:W-:Y:S01]  /*191e0*/  FSEL R50, R150, -INF , !P2 ;  /* 0xff80000096327808 */ /* 0x000fe20005000000 */
[----:B------:R-:W-:Y:S01]  /*191f0*/  FMUL.FTZ R179, R179, R0 ;  /* 0x00000000b3b37220 */ /* 0x000fe20000410000 */
[----:B------:R-:W-:Y:S02]  /*19200*/  FSEL R183, R183, -INF , !P3 ;  /* 0xff800000b7b77808 */ /* 0x000fe40005800000 */
[----:B--2---:R-:W-:-:S02]  /*19210*/  FSEL R49, R49, -INF , !P5 ;  /* 0xff80000031317808 */ /* 0x004fc40006800000 */
[----:B------:R-:W-:Y:S02]  /*19220*/  FSEL R180, R151, -INF , !P6 ;  /* 0xff80000097b47808 */ /* 0x000fe40007000000 */
[C---:B------:R-:W-:Y:S02]  /*19230*/  ISETP.GE.AND P2, PT, R15.reuse, R2, PT ;  /* 0x000000020f00720c */ /* 0x040fe40003f46270 */
[----:B------:R-:W-:Y:S02]  /*19240*/  ISETP.GE.AND P3, PT, R15, R52, PT ;  /* 0x000000340f00720c */ /* 0x000fe40003f66270 */
[C---:B------:R-:W-:Y:S02]  /*19250*/  ISETP.GE.AND P5, PT, R13.reuse, R2, PT ;  /* 0x000000020d00720c */ /* 0x040fe40003fa6270 */
[----:B------:R-:W-:Y:S02]  /*19260*/  ISETP.GE.AND P6, PT, R13, R52, PT ;  /* 0x000000340d00720c */ /* 0x000fe40003fc6270 */
[----:B------:R-:W-:Y:S01]  /*19270*/  HMMA.16816.F32.BF16 R12, R8, R4, R164 ;  /* 0x00000004080c723c */ /* 0x000fe200000418a4 */
[----:B------:R-:W-:Y:S01]  /*19280*/  IADD3 R27, R41, 0x48, RZ ;  /* 0x00000048291b7810 */ /* 0x000fe20007ffe0ff */
[----:B------:R3:W-:Y:S01]  /*19290*/  MUFU.TANH R25, R176 ;  /* 0x000000b000197308 */ /* 0x0007e20000002400 */
[----:B------:R-:W-:Y:S01]  /*192a0*/  FMUL.FTZ R178, R178, R0 ;  /* 0x00000000b2b27220 */ /* 0x000fe20000410000 */
[----:B-1----:R-:W-:-:S03]  /*192b0*/  FSEL R175, R45, -INF , !P5 ;  /* 0xff8000002daf7808 */ /* 0x002fc60006800000 */
[----:B------:R-:W-:-:S03]  /*192c0*/  IADD3 R5, R41, 0x49, RZ ;  /* 0x0000004929057810 */ /* 0x000fc60007ffe0ff */
[----:B------:R1:W-:Y:S01]  /*192d0*/  MUFU.TANH R16, R179 ;  /* 0x000000b300107308 */ /* 0x0003e20000002400 */
[C---:B------:R-:W-:Y:S01]  /*192e0*/  ISETP.GE.AND P5, PT, R5.reuse, R52, PT ;  /* 0x000000340500720c */ /* 0x040fe20003fa6270 */
[----:B------:R-:W-:Y:S01]  /*192f0*/  FMUL.FTZ R44, R44, R0 ;  /* 0x000000002c2c7220 */ /* 0x000fe20000410000 */
[----:B---3--:R-:W-:Y:S02]  /*19300*/  FSEL R176, R46, -INF , !P3 ;  /* 0xff8000002eb07808 */ /* 0x008fe40005800000 */
[-C--:B------:R-:W-:Y:S02]  /*19310*/  ISETP.GE.AND P3, PT, R5, R2.reuse, PT ;  /* 0x000000020500720c */ /* 0x080fe40003f66270 */
[----:B------:R-:W-:Y:S02]  /*19320*/  IADD3 R5, R41, 0x50, RZ ;  /* 0x0000005029057810 */ /* 0x000fe40007ffe0ff */
[----:B-1----:R-:W-:Y:S02]  /*19330*/  FSEL R179, R184, -INF , !P4 ;  /* 0xff800000b8b37808 */ /* 0x002fe40006000000 */
[----:B------:R-:W-:Y:S01]  /*19340*/  ISETP.GE.AND P4, PT, R27, R2, PT ;  /* 0x000000021b00720c */ /* 0x000fe20003f86270 */
[----:B------:R1:W-:Y:S03]  /*19350*/  MUFU.TANH R64, R178 ;  /* 0x000000b200407308 */ /* 0x0003e60000002400 */
[----:B------:R-:W-:-:S02]  /*19360*/  FSEL R173, R56, -INF , !P4 ;  /* 0xff80000038ad7808 */ /* 0x000fc40006000000 */
[----:B------:R-:W-:Y:S01]  /*19370*/  ISETP.GE.AND P4, PT, R5, R52, PT ;  /* 0x000000340500720c */ /* 0x000fe20003f86270 */
[-C--:B------:R-:W-:Y:S02]  /*19380*/  FMUL.FTZ R42, R42, R0.reuse ;  /* 0x000000002a2a7220 */ /* 0x080fe40000410000 */
[----:B------:R-:W2:Y:S01]  /*19390*/  MUFU.TANH R44, R44 ;  /* 0x0000002c002c7308 */ /* 0x000ea20000002400 */
[----:B------:R-:W-:Y:S01]  /*193a0*/  FMUL.FTZ R147, R171, R0 ;  /* 0x00000000ab937220 */ /* 0x000fe20000410000 */
[----:B----4-:R-:W-:Y:S02]  /*193b0*/  FSEL R171, R55, -INF , !P5 ;  /* 0xff80000037ab7808 */ /* 0x010fe40006800000 */
[----:B-1----:R-:W-:Y:S02]  /*193c0*/  FSEL R178, R47, -INF , !P6 ;  /* 0xff8000002fb27808 */ /* 0x002fe40007000000 */
[----:B------:R-:W-:Y:S02]  /*193d0*/  ISETP.GE.AND P6, PT, R5, R2, PT ;  /* 0x000000020500720c */ /* 0x000fe40003fc6270 */
[----:B------:R-:W-:-:S02]  /*193e0*/  IADD3 R5, R41, 0x58, RZ ;  /* 0x0000005829057810 */ /* 0x000fc40007ffe0ff */
[----:B------:R-:W-:Y:S01]  /*193f0*/  FSEL R165, R156, -INF , !P6 ;  /* 0xff8000009ca57808 */ /* 0x000fe20007000000 */
[----:B------:R-:W1:Y:S01]  /*19400*/  MUFU.TANH R185, R185 ;  /* 0x000000b900b97308 */ /* 0x000e620000002400 */
[C---:B------:R-:W-:Y:S02]  /*19410*/  ISETP.GE.AND P5, PT, R5.reuse, R2, PT ;  /* 0x000000020500720c */ /* 0x040fe40003fa6270 */
[----:B------:R-:W-:Y:S02]  /*19420*/  ISETP.GE.AND P6, PT, R5, R52, PT ;  /* 0x000000340500720c */ /* 0x000fe40003fc6270 */
[----:B------:R-:W-:Y:S01]  /*19430*/  HMMA.16816.F32.BF16 R4, R8, R6, R160 ;  /* 0x000000060804723c */ /* 0x000fe200000418a0 */
[-C--:B------:R-:W-:Y:S02]  /*19440*/  FMUL.FTZ R159, R177, R0.reuse ;  /* 0x00000000b19f7220 */ /* 0x080fe40000410000 */
[----:B------:R-:W3:Y:S01]  /*19450*/  MUFU.TANH R42, R42 ;  /* 0x0000002a002a7308 */ /* 0x000ee20000002400 */
[----:B------:R-:W-:-:S07]  /*19460*/  FMUL.FTZ R154, R198, R0 ;  /* 0x00000000c69a7220 */ /* 0x000fce0000410000 */
[----:B------:R-:W4:Y:S01]  /*19470*/  MUFU.TANH R58, R58 ;  /* 0x0000003a003a7308 */ /* 0x000f220000002400 */
[----:B------:R-:W-:-:S07]  /*19480*/  FMUL.FTZ R196, R196, R0 ;  /* 0x00000000c4c47220 */ /* 0x000fce0000410000 */
[----:B------:R-:W5:Y:S01]  /*19490*/  MUFU.TANH R59, R59 ;  /* 0x0000003b003b7308 */ /* 0x000f620000002400 */
[-C--:B------:R-:W-:Y:S01]  /*194a0*/  FMUL.FTZ R197, R197, R0.reuse ;  /* 0x00000000c5c57220 */ /* 0x080fe20000410000 */
[----:B--2---:R-:W-:Y:S01]  /*194b0*/  FSEL R174, R44, -INF , !P2 ;  /* 0xff8000002cae7808 */ /* 0x004fe20005000000 */
[----:B------:R-:W-:Y:S01]  /*194c0*/  FMUL.FTZ R153, R199, R0 ;  /* 0x00000000c7997220 */ /* 0x000fe20000410000 */
[----:B------:R-:W-:-:S04]  /*194d0*/  IADD3 R19, R41, 0x51, RZ ;  /* 0x0000005129137810 */ /* 0x000fc80007ffe0ff */
[----:B------:R-:W2:Y:S01]  /*194e0*/  MUFU.TANH R159, R159 ;  /* 0x0000009f009f7308 */ /* 0x000ea20000002400 */
[----:B------:R-:W-:Y:S01]  /*194f0*/  FMUL.FTZ R149, R168, R0 ;  /* 0x00000000a8957220 */ /* 0x000fe20000410000 */
[----:B------:R-:W-:Y:S01]  /*19500*/  ISETP.GE.AND P2, PT, R27, R52, PT ;  /* 0x000000341b00720c */ /* 0x000fe20003f46270 */
[-C--:B------:R-:W-:Y:S02]  /*19510*/  FMUL.FTZ R146, R169, R0.reuse ;  /* 0x00000000a9927220 */ /* 0x080fe40000410000 */
[----:B------:R-:W-:Y:S01]  /*19520*/  FMUL.FTZ R152, R170, R0 ;  /* 0x00000000aa987220 */ /* 0x000fe20000410000 */
[----:B-1----:R-:W-:Y:S02]  /*19530*/  FSEL R172, R185, -INF , !P3 ;  /* 0xff800000b9ac7808 */ /* 0x002fe40005800000 */
[----:B------:R-:W1:Y:S01]  /*19540*/  MUFU.TANH R17, R196 ;  /* 0x000000c400117308 */ /* 0x000e620000002400 */
[----:B------:R-:W-:Y:S02]  /*19550*/  ISETP.GE.AND P3, PT, R19, R52, PT ;  /* 0x000000341300720c */ /* 0x000fe40003f66270 */
[----:B---3--:R-:W-:-:S02]  /*19560*/  FSEL R177, R42, -INF , !P2 ;  /* 0xff8000002ab17808 */ /* 0x008fc40005000000 */
[----:B------:R-:W-:-:S03]  /*19570*/  IADD3 R11, R41, 0x59, RZ ;  /* 0x00000059290b7810 */ /* 0x000fc60007ffe0ff */
[----:B------:R-:W-:Y:S01]  /*19580*/  MUFU.TANH R26, R197 ;  /* 0x000000c5001a7308 */ /* 0x000fe20000002400 */
[----:B------:R-:W-:Y:S02]  /*19590*/  IADD3 R9, R41, 0x60, RZ ;  /* 0x0000006029097810 */ /* 0x000fe40007ffe0ff */
[----:B------:R-:W-:-:S05]  /*195a0*/  ISETP.GE.AND P2, PT, R19, R2, PT ;  /* 0x000000021300720c */ /* 0x000fca0003f46270 */
[----:B------:R-:W3:Y:S01]  /*195b0*/  MUFU.TANH R154, R154 ;  /* 0x0000009a009a7308 */ /* 0x000ee20000002400 */
[-C--:B------:R-:W-:Y:S01]  /*195c0*/  FMUL.FTZ R12, R12, R0.reuse ;  /* 0x000000000c0c7220 */ /* 0x080fe20000410000 */
[----:B----4-:R-:W-:Y:S01]  /*195d0*/  FSEL R169, R58, -INF , !P4 ;  /* 0xff8000003aa97808 */ /* 0x010fe20006000000 */
[----:B------:R-:W-:Y:S01]  /*195e0*/  FMUL.FTZ R14, R14, R0 ;  /* 0x000000000e0e7220 */ /* 0x000fe20000410000 */
[----:B-----5:R-:W-:Y:S02]  /*195f0*/  FSEL R168, R59, -INF , !P3 ;  /* 0xff8000003ba87808 */ /* 0x020fe40005800000 */
[----:B------:R-:W-:Y:S02]  /*19600*/  FSEL R163, R25, -INF , !P5 ;  /* 0xff80000019a37808 */ /* 0x000fe40006800000 */
[----:B------:R-:W4:Y:S01]  /*19610*/  MUFU.TANH R153, R153 ;  /* 0x0000009900997308 */ /* 0x000f220000002400 */
[-C--:B------:R-:W-:Y:S02]  /*19620*/  ISETP.GE.AND P4, PT, R11, R2.reuse, PT ;  /* 0x000000020b00720c */ /* 0x080fe40003f86270 */
[----:B------:R-:W-:-:S02]  /*19630*/  ISETP.GE.AND P3, PT, R9, R2, PT ;  /* 0x000000020900720c */ /* 0x000fc40003f66270 */
[----:B------:R-:W-:-:S03]  /*19640*/  ISETP.GE.AND P5, PT, R9, R52, PT ;  /* 0x000000340900720c */ /* 0x000fc60003fa6270 */
[----:B------:R-:W5:Y:S01]  /*19650*/  MUFU.TANH R149, R149 ;  /* 0x0000009500957308 */ /* 0x000f620000002400 */
[----:B------:R-:W-:Y:S01]  /*19660*/  FSEL R164, R54, -INF , !P2 ;  /* 0xff80000036a47808 */ /* 0x000fe20005000000 */
[----:B------:R-:W-:Y:S01]  /*19670*/  FMUL.FTZ R54, R4, R0 ;  /* 0x0000000004367220 */ /* 0x000fe20000410000 */
[----:B------:R-:W-:-:S05]  /*19680*/  IADD3 R9, R41, 0x61, RZ ;  /* 0x0000006129097810 */ /* 0x000fca0007ffe0ff */
[----:B------:R-:W-:Y:S01]  /*19690*/  MUFU.TANH R146, R146 ;  /* 0x0000009200927308 */ /* 0x000fe20000002400 */
[----:B------:R-:W-:Y:S01]  /*196a0*/  FMUL.FTZ R13, R13, R0 ;  /* 0x000000000d0d7220 */ /* 0x000fe20000410000 */
[----:B------:R-:W-:-:S06]  /*196b0*/  FSEL R166, R64, -INF , !P6 ;  /* 0xff80000040a67808 */ /* 0x000fcc0007000000 */
[----:B------:R-:W1:Y:S01]  /*196c0*/  MUFU.TANH R152, R152 ;  /* 0x0000009800987308 */ /* 0x000e620000002400 */
[----:B------:R-:W-:Y:S01]  /*196d0*/  FMUL.FTZ R15, R15, R0 ;  /* 0x000000000f0f7220 */ /* 0x000fe20000410000 */
[----:B--2---:R-:W-:Y:S02]  /*196e0*/  FSEL R159, R159, -INF , !P4 ;  /* 0xff8000009f9f7808 */ /* 0x004fe40006000000 */
[----:B------:R-:W-:Y:S02]  /*196f0*/  ISETP.GE.AND P2, PT, R11, R52, PT ;  /* 0x000000340b00720c */ /* 0x000fe40003f46270 */
[C---:B------:R-:W-:Y:S02]  /*19700*/  ISETP.GE.AND P6, PT, R9.reuse, R2, PT ;  /* 0x000000020900720c */ /* 0x040fe40003fc6270 */
[----:B------:R-:W2:Y:S01]  /*19710*/  MUFU.TANH R147, R147 ;  /* 0x0000009300937308 */ /* 0x000ea20000002400 */
[----:B------:R-:W-:Y:S01]  /*19720*/  ISETP.GE.AND P4, PT, R9, R52, PT ;  /* 0x000000340900720c */ /* 0x000fe20003f86270 */
[----:B------:R-:W-:Y:S01]  /*19730*/  FMUL.FTZ R4, R5, R0 ;  /* 0x0000000005047220 */ /* 0x000fe20000410000 */
[----:B------:R-:W-:-:S02]  /*19740*/  IADD3 R11, R41, 0x68, RZ ;  /* 0x00000068290b7810 */ /* 0x000fc40007ffe0ff */
[----:B------:R-:W-:-:S03]  /*19750*/  IADD3 R9, R41, 0x69, RZ ;  /* 0x0000006929097810 */ /* 0x000fc60007ffe0ff */
[----:B------:R-:W2:Y:S01]  /*19760*/  MUFU.TANH R55, R12 ;  /* 0x0000000c00377308 */ /* 0x000ea20000002400 */
[----:B------:R-:W-:Y:S01]  /*19770*/  FSEL R156, R16, -INF , !P2 ;  /* 0xff800000109c7808 */ /* 0x000fe20005000000 */
[----:B------:R-:W-:-:S06]  /*19780*/  FMUL.FTZ R6, R6, R0 ;  /* 0x0000000006067220 */ /* 0x000fcc0000410000 */
[----:B------:R-:W2:Y:S01]  /*19790*/  MUFU.TANH R63, R14 ;  /* 0x0000000e003f7308 */ /* 0x000ea20000002400 */
[----:B-1----:R-:W-:Y:S01]  /*197a0*/  FSEL R151, R17, -INF , !P3 ;  /* 0xff80000011977808 */ /* 0x002fe20005800000 */
[----:B------:R-:W-:Y:S01]  /*197b0*/  FMUL.FTZ R7, R7, R0 ;  /* 0x0000000007077220 */ /* 0x000fe20000410000 */
[----:B---3--:R-:W-:Y:S02]  /*197c0*/  FSEL R154, R154, -INF , !P5 ;  /* 0xff8000009a9a7808 */ /* 0x008fe40006800000 */
[----:B------:R-:W-:-:S03]  /*197d0*/  FSEL R150, R26, -INF , !P6 ;  /* 0xff8000001a967808 */ /* 0x000fc60007000000 */
[----:B------:R-:W1:Y:S01]  /*197e0*/  MUFU.TANH R56, R13 ;  /* 0x0000000d00387308 */ /* 0x000e620000002400 */
[C---:B------:R-:W-:Y:S02]  /*197f0*/  ISETP.GE.AND P2, PT, R11.reuse, R2, PT ;  /* 0x000000020b00720c */ /* 0x040fe40003f46270 */
[----:B------:R-:W-:Y:S02]  /*19800*/  ISETP.GE.AND P3, PT, R11, R52, PT ;  /* 0x000000340b00720c */ /* 0x000fe40003f66270 */
[----:B------:R-:W-:-:S03]  /*19810*/  ISETP.GE.AND P5, PT, R9, R2, PT ;  /* 0x000000020900720c */ /* 0x000fc60003fa6270 */
[----:B------:R-:W3:Y:S01]  /*19820*/  MUFU.TANH R61, R15 ;  /* 0x0000000f003d7308 */ /* 0x000ee20000002400 */
[----:B------:R-:W-:Y:S02]  /*19830*/  ISETP.GE.AND P6, PT, R9, R52, PT ;  /* 0x000000340900720c */ /* 0x000fe40003fc6270 */
[C---:B------:R-:W-:Y:S02]  /*19840*/  IADD3 R9, R41.reuse, 0x70, RZ ;  /* 0x0000007029097810 */ /* 0x040fe40007ffe0ff */
[----:B------:R-:W-:-:S03]  /*19850*/  IADD3 R5, R41, 0x71, RZ ;  /* 0x0000007129057810 */ /* 0x000fc60007ffe0ff */
[----:B------:R-:W1:Y:S01]  /*19860*/  MUFU.TANH R54, R54 ;  /* 0x0000003600367308 */ /* 0x000e620000002400 */
[----:B----4-:R-:W-:Y:S02]  /*19870*/  FSEL R153, R153, -INF , !P4 ;  /* 0xff80000099997808 */ /* 0x010fe40006000000 */
[----:B-----5:R-:W-:Y:S02]  /*19880*/  FSEL R149, R149, -INF , !P2 ;  /* 0xff80000095957808 */ /* 0x020fe40005000000 */
[----:B------:R-:W-:Y:S02]  /*19890*/  FSEL R152, R152, -INF , !P3 ;  /* 0xff80000098987808 */ /* 0x000fe40005800000 */
[----:B------:R-:W-:Y:S01]  /*198a0*/  FSEL R146, R146, -INF , !P5 ;  /* 0xff80000092927808 */ /* 0x000fe20006800000 */
[----:B------:R-:W-:Y:S01]  /*198b0*/  MUFU.TANH R53, R53 ;  /* 0x0000003500357308 */ /* 0x000fe20000002400 */
[C---:B------:R-:W-:Y:S02]  /*198c0*/  ISETP.GE.AND P4, PT, R9.reuse, R2, PT ;  /* 0x000000020900720c */ /* 0x040fe40003f86270 */
[----:B------:R-:W-:-:S02]  /*198d0*/  ISETP.GE.AND P2, PT, R9, R52, PT ;  /* 0x000000340900720c */ /* 0x000fc40003f46270 */
[----:B------:R-:W-:-:S03]  /*198e0*/  ISETP.GE.AND P3, PT, R5, R2, PT ;  /* 0x000000020500720c */ /* 0x000fc60003f66270 */
[----:B------:R-:W-:Y:S01]  /*198f0*/  MUFU.TANH R133, R133 ;  /* 0x0000008500857308 */ /* 0x000fe20000002400 */
[----:B------:R-:W-:Y:S02]  /*19900*/  ISETP.GE.AND P5, PT, R5, R52, PT ;  /* 0x000000340500720c */ /* 0x000fe40003fa6270 */
[----:B------:R-:W-:-:S05]  /*19910*/  IADD3 R5, R41, 0x78, RZ ;  /* 0x0000007829057810 */ /* 0x000fca0007ffe0ff */
[----:B------:R-:W-:Y:S01]  /*19920*/  MUFU.TANH R4, R4 ;  /* 0x0000000400047308 */ /* 0x000fe20000002400 */
[----:B--2---:R-:W-:-:S07]  /*19930*/  FSEL R147, R147, -INF , !P6 ;  /* 0xff80000093937808 */ /* 0x004fce0007000000 */
[----:B------:R-:W2:Y:S01]  /*19940*/  MUFU.TANH R59, R6 ;  /* 0x00000006003b7308 */ /* 0x000ea20000002400 */
[----:B------:R-:W-:-:S07]  /*19950*/  FSEL R55, R55, -INF , !P4 ;  /* 0xff80000037377808 */ /* 0x000fce0006000000 */
[----:B------:R-:W4:Y:S01]  /*19960*/  MUFU.TANH R45, R7 ;  /* 0x00000007002d7308 */ /* 0x000f220000002400 */
[----:B------:R-:W-:Y:S01]  /*19970*/  FSEL R63, R63, -INF , !P2 ;  /* 0xff8000003f3f7808 */ /* 0x000fe20005000000 */
[----:B------:R-:W-:Y:S01]  /*19980*/  BAR.SYNC.DEFER_BLOCKING 0x0 ;  /* 0x0000000000007b1d */ /* 0x000fe20000010000 */
[C---:B------:R-:W-:Y:S02]  /*19990*/  ISETP.GE.AND P6, PT, R41.reuse, R2, PT ;  /* 0x000000022900720c */ /* 0x040fe40003fc6270 */
[----:B------:R-:W-:Y:S02]  /*199a0*/  ISETP.GE.AND P4, PT, R41, R52, PT ;  /* 0x000000342900720c */ /* 0x000fe40003f86270 */
[----:B------:R-:W-:Y:S02]  /*199b0*/  ISETP.GE.AND P2, PT, R5, R2, PT ;  /* 0x000000020500720c */ /* 0x000fe40003f46270 */
[----:B------:R-:W-:Y:S02]  /*199c0*/  IADD3 R41, R41, 0x79, RZ ;  /* 0x0000007929297810 */ /* 0x000fe40007ffe0ff */
[----:B-1----:R-:W-:-:S02]  /*199d0*/  FSEL R56, R56, -INF , !P3 ;  /* 0xff80000038387808 */ /* 0x002fc40005800000 */
[----:B---3--:R-:W-:Y:S02]  /*199e0*/  FSEL R61, R61, -INF , !P5 ;  /* 0xff8000003d3d7808 */ /* 0x008fe40006800000 */
[----:B------:R-:W-:Y:S01]  /*199f0*/  FSEL R54, R54, -INF , !P2 ;  /* 0xff80000036367808 */ /* 0x000fe20005000000 */
[----:B------:R-:W-:Y:S01]  /*19a00*/  BSSY B1, `(.L_x_2897) ;  /* 0x0000072000017945 */ /* 0x000fe20003800000 */
[----:B------:R-:W-:Y:S02]  /*19a10*/  ISETP.GE.AND P3, PT, R5, R52, PT ;  /* 0x000000340500720c */ /* 0x000fe40003f66270 */
[C---:B------:R-:W-:Y:S02]  /*19a20*/  ISETP.GE.AND P5, PT, R41.reuse, R2, PT ;  /* 0x000000022900720c */ /* 0x040fe40003fa6270 */
[----:B------:R-:W-:Y:S02]  /*19a30*/  ISETP.GE.AND P2, PT, R41, R52, PT ;  /* 0x000000342900720c */ /* 0x000fe40003f46270 */
[----:B--2---:R-:W-:-:S02]  /*19a40*/  FSEL R59, R59, -INF , !P3 ;  /* 0xff8000003b3b7808 */ /* 0x004fc40005800000 */
[----:B------:R-:W-:Y:S02]  /*19a50*/  FSEL R53, R53, -INF , !P6 ;  /* 0xff80000035357808 */ /* 0x000fe40007000000 */
[----:B------:R-:W-:Y:S02]  /*19a60*/  FSEL R52, R4, -INF , !P5 ;  /* 0xff80000004347808 */ /* 0x000fe40006800000 */
        /* <DEDUP_REMOVED lines=23> */
[----:B------:R-:W-:-:S03]  /*19be0*/  IMAD.HI.U32 R13, R15, R13, R14 ;  /* 0x0000000d0f0d7227 */ /* 0x000fc600078e000e */
[----:B------:R-:W-:-:S03]  /*19bf0*/  ISETP.GE.AND P0, PT, R9, RZ, PT ;  /* 0x000000ff0900720c */ /* 0x000fc60003f06270 */
[----:B------:R-:W-:-:S04]  /*19c00*/  IMAD.HI.U32 R10, R13, R6, RZ ;  /* 0x000000060d0a7227 */ /* 0x000fc800078e00ff */
[----:B------:R-:W-:Y:S02]  /*19c10*/  IMAD.HI.U32 R8, R13, R4, RZ ;  /* 0x000000040d087227 */ /* 0x000fe400078e00ff */
[----:B------:R-:W2:Y:S02]  /*19c20*/  LD.E.64 R12, [R142.64+0x20] ;  /* 0x000020048e0c7980 */ /* 0x000ea4000c101b00 */
        /* <DEDUP_REMOVED lines=20> */
[----:B------:R-:W-:Y:S01]  /*19d70*/  IMAD.WIDE R14, R4, 0x4, R236 ;  /* 0x00000004040e7825 */ /* 0x000fe200078e02ec */
        /* <DEDUP_REMOVED lines=16> */
.L_x_2900:
[----:B------:R-:W2:Y:S02]  /*19e80*/  LD.E R6, [R142.64+0x38] ;  /* 0x000038048e067980 */ /* 0x000ea4000c101900 */
[----:B--2---:R-:W-:-:S04]  /*19e90*/  LEA R6, -R6, RZ, 0x7 ;  /* 0x000000ff06067211 */ /* 0x004fc800078e39ff */
[----:B------:R-:W-:Y:S02]  /*19ea0*/  SHF.R.S32.HI R4, RZ, 0x1f, R6 ;  /* 0x0000001fff047819 */ /* 0x000fe40000011406 */
.L_x_2901:
[----:B------:R-:W-:Y:S05]  /*19eb0*/  BSYNC B0 ;  /* 0x0000000000007941 */ /* 0x000fea0003800000 */
.L_x_2899:
[----:B------:R-:W-:Y:S01]  /*19ec0*/  IMAD.SHL.U32 R5, R134, 0x20, RZ ;  /* 0x0000002086057824 */ /* 0x000fe200078e00ff */
[----:B------:R-:W-:Y:S02]  /*19ed0*/  LEA R224, P1, R6, R224, 0x1 ;  /* 0x000000e006e07211 */ /* 0x000fe400078208ff */
        /* <DEDUP_REMOVED lines=36> */
.L_x_2898:
[----:B------:R-:W-:Y:S05]  /*1a120*/  BSYNC B1 ;  /* 0x0000000000017941 */ /* 0x000fea0003800000 */
.L_x_2897:
        /* <DEDUP_REMOVED lines=77> */
[----:B---3--:R-:W-:-:S04]  /*1a600*/  FMNMX.FTZ R42, R5, R42, !PT ;  /* 0x0000002a052a7209 */ /* 0x008fc80007810000 */
[----:B------:R-:W-:-:S04]  /*1a610*/  FSETP.NEU.FTZ.AND P1, PT, R42, -INF , PT ;  /* 0xff8000002a00780b */ /* 0x000fc80003f3d000 */
[----:B------:R-:W-:Y:S01]  /*1a620*/  FSEL R5, R42, RZ, P1 ;  /* 0x000000ff2a057208 */ /* 0x000fe20000800000 */
[C---:B--2---:R-:W-:Y:S02]  /*1a630*/  FMUL.FTZ R46, R47.reuse, R41 ;  /* 0x000000292f2e7220 */ /* 0x044fe40000410000 */
[----:B------:R-:W-:-:S03]  /*1a640*/  FMUL.FTZ R58, R47, R42 ;  /* 0x0000002a2f3a7220 */ /* 0x000fc60000410000 */
[----:B------:R-:W-:Y:S02]  /*1a650*/  FSEL R46, R46, RZ, P0 ;  /* 0x000000ff2e2e7208 */ /* 0x000fe40000000000 */
[----:B------:R-:W-:-:S03]  /*1a660*/  FSEL R58, R58, RZ, P1 ;  /* 0x000000ff3a3a7208 */ /* 0x000fc60000800000 */
[-C--:B------:R-:W-:Y:S02]  /*1a670*/  FFMA.FTZ R4, R40, R47.reuse, -R46 ;  /* 0x0000002f28047223 */ /* 0x080fe4000001082e */
[-C--:B------:R-:W-:Y:S02]  /*1a680*/  FFMA.FTZ R35, R43, R47.reuse, -R58 ;  /* 0x0000002f2b237223 */ /* 0x080fe4000001083a */
        /* <DEDUP_REMOVED lines=8> */
[-CC-:B------:R-:W-:Y:S02]  /*1a710*/  FFMA.FTZ R60, R39, R47.reuse, -R46.reuse ;  /* 0x0000002f273c7223 */ /* 0x180fe4000001082e */
[-C--:B------:R-:W-:Y:S01]  /*1a720*/  FFMA.FTZ R57, R24, R47.reuse, -R46 ;  /* 0x0000002f18397223 */ /* 0x080fe2000001082e */
[----:B-1----:R-:W-:Y:S01]  /*1a730*/  FSEL R4, R41, RZ, P0 ;  /* 0x000000ff29047208 */ /* 0x002fe20000000000 */
[----:B------:R-:W-:Y:S01]  /*1a740*/  MUFU.EX2 R33, R33 ;  /* 0x0000002100217308 */ /* 0x000fe20000000800 */
[-CC-:B------:R-:W-:Y:S01]  /*1a750*/  FFMA.FTZ R62, R62, R47.reuse, -R58.reuse ;  /* 0x0000002f3e3e7223 */ /* 0x180fe2000001083a */
[----:B------:R-:W-:Y:S01]  /*1a760*/  LDSM.16.MT88.4 R24, [R217+0xc800] ;  /* 0x00c80000d918783b */ /* 0x000fe20000004200 */
[----:B------:R-:W-:Y:S02]  /*1a770*/  FFMA.FTZ R67, R38, R47, -R58 ;  /* 0x0000002f26437223 */ /* 0x000fe4000001083a */
[----:B------:R-:W-:-:S02]  /*1a780*/  FADD.FTZ R4, R3, -R4 ;  /* 0x8000000403047221 */ /* 0x000fc40000010000 */
[-CC-:B------:R-:W-:Y:S01]  /*1a790*/  FFMA.FTZ R3, R137, R47.reuse, -R58.reuse ;  /* 0x0000002f89037223 */ /* 0x180fe2000001083a */
[----:B------:R-:W1:Y:S01]  /*1a7a0*/  MUFU.EX2 R0, R0 ;  /* 0x0000000000007308 */ /* 0x000e620000000800 */
[----:B------:R-:W-:Y:S02]  /*1a7b0*/  FMUL.FTZ R43, R47, R4 ;  /* 0x000000042f2b7220 */ /* 0x000fe40000410000 */
[----:B------:R-:W-:Y:S01]  /*1a7c0*/  FADD.FTZ R4, R132, -R5 ;  /* 0x8000000584047221 */ /* 0x000fe20000010000 */
[----:B--2---:R-:W-:Y:S01]  /*1a7d0*/  F2FP.BF16.PACK_AB R5, R2, R32 ;  /* 0x000000200205723e */ /* 0x004fe200000010ff */
[-CC-:B------:R-:W-:Y:S02]  /*1a7e0*/  FFMA.FTZ R65, R37, R47.reuse, -R58.reuse ;  /* 0x0000002f25417223 */ /* 0x180fe4000001083a */
[----:B------:R-:W-:Y:S01]  /*1a7f0*/  FMUL.FTZ R44, R47, R4 ;  /* 0x000000042f2c7220 */ /* 0x000fe20000410000 */
[----:B------:R-:W-:Y:S01]  /*1a800*/  MUFU.EX2 R40, R40 ;  /* 0x0000002800287308 */ /* 0x000fe20000000800 */
[----:B------:R-:W-:-:S02]  /*1a810*/  FFMA.FTZ R64, R36, R47, -R58 ;  /* 0x0000002f24407223 */ /* 0x000fc4000001083a */
[-CC-:B------:R-:W-:Y:S01]  /*1a820*/  FFMA.FTZ R66, R31, R47.reuse, -R46.reuse ;  /* 0x0000002f1f427223 */ /* 0x180fe2000001082e */
[----:B------:R-:W-:Y:S01]  /*1a830*/  LDSM.16.MT88.4 R36, [R215+0x10800] ;  /* 0x01080000d724783b */ /* 0x000fe20000004200 */
[-CC-:B------:R-:W-:Y:S02]  /*1a840*/  FFMA.FTZ R132, R28, R47.reuse, -R46.reuse ;  /* 0x0000002f1c847223 */ /* 0x180fe4000001082e */
[--C-:B------:R-:W-:Y:S01]  /*1a850*/  FFMA.FTZ R133, R30, R47, -R46.reuse ;  /* 0x0000002f1e857223 */ /* 0x100fe2000001082e */
[----:B------:R-:W2:Y:S01]  /*1a860*/  MUFU.EX2 R35, R35 ;  /* 0x0000002300237308 */ /* 0x000ea20000000800 */
[----:B-1----:R-:W-:Y:S01]  /*1a870*/  F2FP.BF16.PACK_AB R7, R0, R33 ;  /* 0x000000210007723e */ /* 0x002fe200000010ff */
[-C--:B------:R-:W-:Y:S02]  /*1a880*/  FFMA.FTZ R137, R29, R47.reuse, -R46 ;  /* 0x0000002f1d897223 */ /* 0x080fe4000001082e */
[----:B------:R-:W-:Y:S01]  /*1a890*/  LDSM.16.MT88.4 R28, [R214+0x10800] ;  /* 0x01080000d61c783b */ /* 0x000fe20000004200 */
[----:B------:R-:W-:-:S02]  /*1a8a0*/  FFMA.FTZ R142, R144, R47, -R58 ;  /* 0x0000002f908e7223 */ /* 0x000fc4000001083a */
[-CC-:B------:R-:W-:Y:S01]  /*1a8b0*/  FFMA.FTZ R143, R148, R47.reuse, -R58.reuse ;  /* 0x0000002f948f7223 */ /* 0x180fe2000001083a */
        /* <DEDUP_REMOVED lines=8> */
[-CC-:B------:R-:W-:Y:S01]  /*1a940*/  FFMA.FTZ R145, R145, R47.reuse, -R58.reuse ;  /* 0x0000002f91917223 */ /* 0x180fe2000001083a */
[----:B------:R-:W-:Y:S01]  /*1a950*/  LDSM.16.MT88.4 R48, [R214+0x11000] ;  /* 0x01100000d630783b */ /* 0x000fe20000004200 */
        /* <DEDUP_REMOVED lines=47> */
[C---:B------:R-:W-:Y:S01]  /*1ac50*/  HMMA.16816.F32.BF16 R112, R4.reuse, R16, R112 ;  /* 0x000000100470723c */ /* 0x040fe20000041870 */
[-C--:B------:R-:W-:Y:S02]  /*1ac60*/  FMUL.FTZ R106, R106, R43.reuse ;  /* 0x0000002b6a6a7220 */ /* 0x080fe40000410000 */
[-C--:B------:R-:W-:Y:S02]  /*1ac70*/  FMUL.FTZ R107, R107, R43.reuse ;  /* 0x0000002b6b6b7220 */ /* 0x080fe40000410000 */
[-C--:B------:R-:W-:Y:S01]  /*1ac80*/  FMUL.FTZ R104, R104, R44.reuse ;  /* 0x0000002c68687220 */ /* 0x080fe20000410000 */
[----:B------:R-:W4:Y:S01]  /*1ac90*/  MUFU.EX2 R64, R64 ;  /* 0x0000004000407308 */ /* 0x000f220000000800 */
[----:B------:R-:W-:Y:S01]  /*1aca0*/  FMUL.FTZ R105, R105, R44 ;  /* 0x0000002c69697220 */ /* 0x000fe20000410000 */
[----:B------:R-:W-:Y:S01]  /*1acb0*/  HMMA.16816.F32.BF16 R108, R4, R18, R108 ;  /* 0x00000012046c723c */ /* 0x000fe2000004186c */
[----:B------:R-:W5:Y:S01]  /*1acc0*/  LDSM.16.MT88.4 R16, [R215+0x10000] ;  /* 0x01000000d710783b */ /* 0x000f620000004200 */
[----:B------:R-:W-:-:S02]  /*1acd0*/  FMUL.FTZ R102, R102, R43 ;  /* 0x0000002b66667220 */ /* 0x000fc40000410000 */
[-C--:B------:R-:W-:Y:S02]  /*1ace0*/  FMUL.FTZ R103, R103, R43.reuse ;  /* 0x0000002b67677220 */ /* 0x080fe40000410000 */
[-C--:B------:R-:W-:Y:S01]  /*1acf0*/  FMUL.FTZ R100, R100, R44.reuse ;  /* 0x0000002c64647220 */ /* 0x080fe20000410000 */
[----:B------:R-:W2:Y:S01]  /*1ad00*/  MUFU.EX2 R66, R66 ;  /* 0x0000004200427308 */ /* 0x000ea20000000800 */
        /* <DEDUP_REMOVED lines=31> */
[----:B------:R-:W5:Y:S01]  /*1af00*/  MUFU.EX2 R143, R143 ;  /* 0x0000008f008f7308 */ /* 0x000f620000000800 */
[----:B------:R-:W-:Y:S01]  /*1af10*/  FMUL.FTZ R81, R81, R44 ;  /* 0x0000002c51517220 */ /* 0x000fe20000410000 */
[----:B------:R-:W-:Y:S01]  /*1af20*/  HMMA.16816.F32.BF16 R84, R4, R18, R84 ;  /* 0x000000120454723c */ /* 0x000fe20000041854 */
[----:B------:R-:W2:Y:S01]  /*1af30*/  LDSM.16.MT88.4 R16, [R214+0xc800] ;  /* 0x00c80000d610783b */ /* 0x000ea20000004200 */
[----:B------:R-:W-:-:S02]  /*1af40*/  FMUL.FTZ R78, R78, R43 ;  /* 0x0000002b4e4e7220 */ /* 0x000fc40000410000 */
[-C--:B------:R-:W-:Y:S02]  /*1af50*/  FMUL.FTZ R79, R79, R43.reuse ;  /* 0x0000002b4f4f7220 */ /* 0x080fe40000410000 */
[-C--:B------:R-:W-:Y:S01]  /*1af60*/  FMUL.FTZ R76, R76, R44.reuse ;  /* 0x0000002c4c4c7220 */ /* 0x080fe20000410000 */
[----:B------:R-:W-:Y:S01]  /*1af70*/  MUFU.EX2 R144, R144 ;  /* 0x0000009000907308 */ /* 0x000fe20000000800 */
[-C--:B------:R-:W-:Y:S02]  /*1af80*/  FMUL.FTZ R77, R77, R44.reuse ;  /* 0x0000002c4d4d7220 */ /* 0x080fe40000410000 */
[-C--:B------:R-:W-:Y:S01]  /*1af90*/  FMUL.FTZ R74, R74, R43.reuse ;  /* 0x0000002b4a4a7220 */ /* 0x080fe20000410000 */
[----:B-1----:R-:W-:Y:S01]  /*1afa0*/  HMMA.16816.F32.BF16 R80, R4, R12, R80 ;  /* 0x0000000c0450723c */ /* 0x002fe20000041850 */
[----:B------:R-:W-:Y:S02]  /*1afb0*/  FMUL.FTZ R75, R75, R43 ;  /* 0x0000002b4b4b7220 */ /* 0x000fe40000410000 */
[-C--:B------:R-:W-:Y:S01]  /*1afc0*/  FMUL.FTZ R72, R72, R44.reuse ;  /* 0x0000002c48487220 */ /* 0x080fe20000410000 */
[----:B------:R-:W1:Y:S01]  /*1afd0*/  MUFU.EX2 R145, R145 ;  /* 0x0000009100917308 */ /* 0x000e620000000800 */
[----:B------:R-:W-:-:S02]  /*1afe0*/  FMUL.FTZ R73, R73, R44 ;  /* 0x0000002c49497220 */ /* 0x000fc40000410000 */
[-C--:B------:R-:W-:Y:S01]  /*1aff0*/  FMUL.FTZ R70, R70, R43.reuse ;  /* 0x0000002b46467220 */ /* 0x080fe20000410000 */
[C---:B------:R-:W-:Y:S01]  /*1b000*/  HMMA.16816.F32.BF16 R76, R4.reuse, R14, R76 ;  /* 0x0000000e044c723c */ /* 0x040fe2000004184c */
[----:B------:R-:W-:Y:S01]  /*1b010*/  FMUL.FTZ R71, R71, R43 ;  /* 0x0000002b47477220 */ /* 0x000fe20000410000 */
[----:B------:R-:W1:Y:S01]  /*1b020*/  LDSM.16.MT88.4 R12, [R213+0xc800] ;  /* 0x00c80000d50c783b */ /* 0x000e620000004200 */
[-C--:B------:R-:W-:Y:S01]  /*1b030*/  FMUL.FTZ R68, R68, R44.reuse ;  /* 0x0000002c44447220 */ /* 0x080fe20000410000 */
[----:B------:R-:W1:Y:S01]  /*1b040*/  MUFU.EX2 R148, R148 ;  /* 0x0000009400947308 */ /* 0x000e620000000800 */
[----:B------:R-:W-:Y:S02]  /*1b050*/  FMUL.FTZ R69, R69, R44 ;  /* 0x0000002c45457220 */ /* 0x000fe40000410000 */
[-CC-:B------:R-:W-:Y:S01]  /*1b060*/  FFMA.FTZ R174, R174, R47.reuse, -R58.reuse ;  /* 0x0000002faeae7223 */ /* 0x180fe2000001083a */
[----:B---3--:R-:W-:Y:S01]  /*1b070*/  HMMA.16816.F32.BF16 R72, R4, R8, R72 ;  /* 0x000000080448723c */ /* 0x008fe20000041848 */
[----:B------:R-:W-:-:S02]  /*1b080*/  FFMA.FTZ R175, R175, R47, -R58 ;  /* 0x0000002fafaf7223 */ /* 0x000fc4000001083a */
[-C--:B------:R-:W-:Y:S01]  /*1b090*/  FFMA.FTZ R173, R173, R47.reuse, -R58 ;  /* 0x0000002fadad7223 */ /* 0x080fe2000001083a */
[----:B------:R-:W-:Y:S01]  /*1b0a0*/  MUFU.EX2 R155, R155 ;  /* 0x0000009b009b7308 */ /* 0x000fe20000000800 */
[-CC-:B------:R-:W-:Y:S02]  /*1b0b0*/  FFMA.FTZ R171, R171, R47.reuse, -R46.reuse ;  /* 0x0000002fabab7223 */ /* 0x180fe4000001082e */
[-C--:B------:R-:W-:Y:S01]  /*1b0c0*/  FFMA.FTZ R168, R168, R47.reuse, -R46 ;  /* 0x0000002fa8a87223 */ /* 0x080fe2000001082e */
[----:B------:R-:W-:Y:S01]  /*1b0d0*/  HMMA.16816.F32.BF16 R68, R4, R10, R68 ;  /* 0x0000000a0444723c */ /* 0x000fe20000041844 */
[----:B------:R-:W3:Y:S01]  /*1b0e0*/  LDSM.16.MT88.4 R8, [R217+0x10800] ;  /* 0x01080000d908783b */ /* 0x000ee20000004200 */
[-CC-:B------:R-:W-:Y:S02]  /*1b0f0*/  FFMA.FTZ R165, R165, R47.reuse, -R58.reuse ;  /* 0x0000002fa5a57223 */ /* 0x180fe4000001083a */
[----:B------:R-:W-:Y:S01]  /*1b100*/  MUFU.EX2 R158, R158 ;  /* 0x0000009e009e7308 */ /* 0x000fe20000000800 */
[----:B------:R-:W-:-:S02]  /*1b110*/  FFMA.FTZ R164, R164, R47, -R58 ;  /* 0x0000002fa4a47223 */ /* 0x000fc4000001083a */
[----:B--2---:R-:W-:Y:S01]  /*1b120*/  F2FP.BF16.PACK_AB R4, R67, R62 ;  /* 0x0000003e4304723e */ /* 0x004fe200000010ff */
[----:B------:R-:W-:Y:S01]  /*1b130*/  FFMA.FTZ R163, R163, R47, -R58 ;  /* 0x0000002fa3a37223 */ /* 0x000fe2000001083a */
[----:B------:R-:W-:Y:S01]  /*1b140*/  F2FP.BF16.PACK_AB R5, R60, R53 ;  /* 0x000000353c05723e */ /* 0x000fe200000010ff */
[--C-:B------:R-:W-:Y:S01]  /*1b150*/  FFMA.FTZ R156, R156, R47, -R46.reuse ;  /* 0x0000002f9c9c7223 */ /* 0x100fe2000001082e */
[----:B----4-:R-:W-:Y:S01]  /*1b160*/  F2FP.BF16.PACK_AB R6, R64, R65 ;  /* 0x000000414006723e */ /* 0x010fe200000010ff */
[----:B------:R-:W-:Y:S01]  /*1b170*/  MUFU.EX2 R157, R157 ;  /* 0x0000009d009d7308 */ /* 0x000fe20000000800 */
[----:B------:R-:W-:Y:S01]  /*1b180*/  F2FP.BF16.PACK_AB R7, R66, R57 ;  /* 0x000000394207723e */ /* 0x000fe200000010ff */
[-CC-:B------:R-:W-:Y:S02]  /*1b190*/  FFMA.FTZ R154, R154, R47.reuse, -R46.reuse ;  /* 0x0000002f9a9a7223 */ /* 0x180fe4000001082e */
[-CC-:B------:R-:W-:Y:S02]  /*1b1a0*/  FFMA.FTZ R153, R153, R47.reuse, -R46.reuse ;  /* 0x0000002f99997223 */ /* 0x180fe4000001082e */
[----:B------:R-:W-:-:S02]  /*1b1b0*/  FFMA.FTZ R152, R152, R47, -R46 ;  /* 0x0000002f98987223 */ /* 0x000fc4000001082e */
[C---:B------:R-:W-:Y:S01]  /*1b1c0*/  HMMA.16816.F32.BF16 R120, R4.reuse, R20, R120 ;  /* 0x000000140478723c */ /* 0x040fe20000041878 */
[----:B------:R-:W-:Y:S01]  /*1b1d0*/  MUFU.EX2 R160, R160 ;  /* 0x000000a000a07308 */ /* 0x000fe20000000800 */
[-CC-:B------:R-:W-:Y:S02]  /*1b1e0*/  FFMA.FTZ R151, R151, R47.reuse, -R58.reuse ;  /* 0x0000002f97977223 */ /* 0x180fe4000001083a */
[-CC-:B------:R-:W-:Y:S02]  /*1b1f0*/  FFMA.FTZ R150, R150, R47.reuse, -R58.reuse ;  /* 0x0000002f96967223 */ /* 0x180fe4000001083a */
[-CC-:B------:R-:W-:Y:S02]  /*1b200*/  FFMA.FTZ R149, R149, R47.reuse, -R58.reuse ;  /* 0x0000002f95957223 */ /* 0x180fe4000001083a */
[----:B------:R-:W-:Y:S01]  /*1b210*/  HMMA.16816.F32.BF16 R116, R4, R22, R116 ;  /* 0x000000160474723c */ /* 0x000fe20000041874 */
[----:B------:R-:W2:Y:S01]  /*1b220*/  LDSM.16.MT88.4 R20, [R213+0x10800] ;  /* 0x01080000d514783b */ /* 0x000ea20000004200 */
[----:B------:R-:W4:Y:S01]  /*1b230*/  MUFU.EX2 R161, R161 ;  /* 0x000000a100a17308 */ /* 0x000f220000000800 */
[----:B------:R-:W-:-:S02]  /*1b240*/  FFMA.FTZ R146, R146, R47, -R58 ;  /* 0x0000002f92927223 */ /* 0x000fc4000001083a */
[----:B------:R-:W-:Y:S02]  /*1b250*/  FFMA.FTZ R147, R147, R47, -R46 ;  /* 0x0000002f93937223 */ /* 0x000fe4000001082e */
[----:B------:R-:W-:Y:S01]  /*1b260*/  FFMA.FTZ R43, R245, R43, R32 ;  /* 0x0000002bf52b7223 */ /* 0x000fe20000010020 */
[C---:B------:R-:W-:Y:S01]  /*1b270*/  HMMA.16816.F32.BF16 R112, R4.reuse, R16, R112 ;  /* 0x000000100470723c */ /* 0x040fe20000041870 */
[----:B------:R-:W-:Y:S01]  /*1b280*/  FFMA.FTZ R40, R243, R44, R40 ;  /* 0x0000002cf3287223 */ /* 0x000fe20000010028 */
[----:B------:R-:W-:Y:S01]  /*1b290*/  MUFU.EX2 R162, R162 ;  /* 0x000000a200a27308 */ /* 0x000fe20000000800 */
        /* <DEDUP_REMOVED lines=8> */
[----:B------:R-:W-:Y:S01]  /*1b320*/  FADD.FTZ R3, R3, R34 ;  /* 0x0000002203037221 */ /* 0x000fe20000010000 */
[C---:B------:R-:W-:Y:S01]  /*1b330*/  HMMA.16816.F32.BF16 R88, R4.reuse, R36, R88 ;  /* 0x000000240458723c */ /* 0x040fe20000041858 */
[----:B------:R-:W-:Y:S01]  /*1b340*/  FADD.FTZ R53, R53, R0 ;  /* 0x0000000035357221 */ /* 0x000fe20000010000 */
[----:B------:R-:W1:Y:S01]  /*1b350*/  MUFU.EX2 R170, R170 ;  /* 0x000000aa00aa7308 */ /* 0x000e620000000800 */
[----:B------:R-:W-:Y:S02]  /*1b360*/  FADD.FTZ R0, R62, R3 ;  /* 0x000000033e007221 */ /* 0x000fe40000010000 */
[----:B------:R-:W-:Y:S02]  /*1b370*/  FADD.FTZ R60, R60, R53 ;  /* 0x000000353c3c7221 */ /* 0x000fe40000010000 */
[----:B------:R-:W-:Y:S01]  /*1b380*/  FADD.FTZ R0, R67, R0 ;  /* 0x0000000043007221 */ /* 0x000fe20000010000 */
[----:B------:R-:W-:Y:S01]  /*1b390*/  HMMA.16816.F32.BF16 R84, R4, R38, R84 ;  /* 0x000000260454723c */ /* 0x000fe20000041854 */
[----:B------:R-:W2:Y:S01]  /*1b3a0*/  LDSM.16.MT88.4 R36, [R215+0x11000] ;  /* 0x01100000d724783b */ /* 0x000ea20000004200 */
[----:B------:R-:W-:Y:S01]  /*1b3b0*/  MUFU.EX2 R176, R176 ;  /* 0x000000b000b07308 */ /* 0x000fe20000000800 */
[----:B------:R-:W-:-:S04]  /*1b3c0*/  FADD.FTZ R3, R57, R60 ;  /* 0x0000003c39037221 */ /* 0x000fc80000010000 */
[----:B------:R-:W-:Y:S01]  /*1b3d0*/  FADD.FTZ R3, R66, R3 ;  /* 0x0000000342037221 */ /* 0x000fe20000010000 */
        /* <DEDUP_REMOVED lines=8> */
[----:B------:R-:W4:Y:S01]  /*1b460*/  LDSM.16.MT88.4 R24, [R217+0xd000] ;  /* 0x00d00000d918783b */ /* 0x000f220000004200 */
[----:B------:R-:W2:Y:S06]  /*1b470*/  MUFU.EX2 R175, R175 ;  /* 0x000000af00af7308 */ /* 0x000eac0000000800 */
[C---:B-1----:R-:W-:Y:S02]  /*1b480*/  HMMA.16816.F32.BF16 R104, R4.reuse, R12, R104 ;  /* 0x0000000c0468723c */ /* 0x042fe40000041868 */
        /* <DEDUP_REMOVED lines=14> */
[----:B-----5:R-:W-:-:S02]  /*1b570*/  F2FP.BF16.PACK_AB R4, R143, R142 ;  /* 0x0000008e8f04723e */ /* 0x020fc400000010ff */
[----:B------:R-:W-:Y:S01]  /*1b580*/  F2FP.BF16.PACK_AB R5, R133, R132 ;  /* 0x000000848505723e */ /* 0x000fe200000010ff */
[----:B------:R-:W-:Y:S01]  /*1b590*/  MUFU.EX2 R154, R154 ;  /* 0x0000009a009a7308 */ /* 0x000fe20000000800 */
[----:B------:R-:W-:Y:S02]  /*1b5a0*/  F2FP.BF16.PACK_AB R6, R145, R144 ;  /* 0x000000909106723e */ /* 0x000fe400000010ff */
[----:B------:R-:W-:-:S05]  /*1b5b0*/  F2FP.BF16.PACK_AB R7, R148, R137 ;  /* 0x000000899407723e */ /* 0x000fca00000010ff */
[----:B------:R-:W-:Y:S02]  /*1b5c0*/  MUFU.EX2 R153, R153 ;  /* 0x0000009900997308 */ /* 0x000fe40000000800 */
[C---:B------:R-:W-:Y:S06]  /*1b5d0*/  HMMA.16816.F32.BF16 R120, R4.reuse, R16, R120 ;  /* 0x000000100478723c */ /* 0x040fec0000041878 */
[----:B------:R-:W-:Y:S02]  /*1b5e0*/  MUFU.EX2 R152, R152 ;  /* 0x0000009800987308 */ /* 0x000fe40000000800 */
[C---:B------:R-:W-:Y:S01]  /*1b5f0*/  HMMA.16816.F32.BF16 R116, R4.reuse, R18, R116 ;  /* 0x000000120474723c */ /* 0x040fe20000041874 */
[----:B------:R-:W5:Y:S05]  /*1b600*/  LDSM.16.MT88.4 R16, [R215+0xd800] ;  /* 0x00d80000d710783b */ /* 0x000f6a0000004200 */
[----:B------:R-:W-:Y:S02]  /*1b610*/  MUFU.EX2 R151, R151 ;  /* 0x0000009700977308 */ /* 0x000fe40000000800 */
[C---:B------:R-:W-:Y:S06]  /*1b620*/  HMMA.16816.F32.BF16 R80, R4.reuse, R48, R80 ;  /* 0x000000300450723c */ /* 0x040fec0000041850 */
[----:B------:R-:W-:Y:S02]  /*1b630*/  MUFU.EX2 R150, R150 ;  /* 0x0000009600967308 */ /* 0x000fe40000000800 */
[C---:B------:R-:W-:Y:S01]  /*1b640*/  HMMA.16816.F32.BF16 R76, R4.reuse, R50, R76 ;  /* 0x00000032044c723c */ /* 0x040fe2000004184c */
[----:B------:R-:W2:Y:S05]  /*1b650*/  LDSM.16.MT88.4 R48, [R215+0x11800] ;  /* 0x01180000d730783b */ /* 0x000eaa0000004200 */
[----:B------:R-:W-:Y:S02]  /*1b660*/  MUFU.EX2 R149, R149 ;  /* 0x0000009500957308 */ /* 0x000fe40000000800 */
[C---:B------:R-:W-:Y:S06]  /*1b670*/  HMMA.16816.F32.BF16 R88, R4.reuse, R36, R88 ;  /* 0x000000240458723c */ /* 0x040fec0000041858 */
[----:B------:R-:W-:Y:S02]  /*1b680*/  MUFU.EX2 R146, R146 ;  /* 0x0000009200927308 */ /* 0x000fe40000000800 */
[C---:B----4-:R-:W-:Y:S08]  /*1b690*/  HMMA.16816.F32.BF16 R128, R4.reuse, R24, R128 ;  /* 0x000000180480723c */ /* 0x050ff00000041880 */
        /* <DEDUP_REMOVED lines=17> */
[----:B------:R-:W-:Y:S02]  /*1b7b0*/  F2FP.BF16.PACK_AB R5, R158, R155 ;  /* 0x0000009b9e05723e */ /* 0x000fe400000010ff */
[----:B------:R-:W-:Y:S02]  /*1b7c0*/  F2FP.BF16.PACK_AB R6, R167, R162 ;  /* 0x000000a2a706723e */ /* 0x000fe400000010ff */
[----:B------:R-:W-:-:S07]  /*1b7d0*/  F2FP.BF16.PACK_AB R7, R170, R157 ;  /* 0x0000009daa07723e */ /* 0x000fce00000010ff */
[C---:B-----5:R-:W-:Y:S08]  /*1b7e0*/  HMMA.16816.F32.BF16 R120, R4.reuse, R16, R120 ;  /* 0x000000100478723c */ /* 0x060ff00000041878 */
[C---:B------:R-:W-:Y:S01]  /*1b7f0*/  HMMA.16816.F32.BF16 R116, R4.reuse, R18, R116 ;  /* 0x000000120474723c */ /* 0x040fe20000041874 */
[----:B------:R-:W5:Y:S07]  /*1b800*/  LDSM.16.MT88.4 R16, [R215+0xe000] ;  /* 0x00e00000d710783b */ /* 0x000f6e0000004200 */
[C---:B------:R-:W-:Y:S07]  /*1b810*/  HMMA.16816.F32.BF16 R88, R4.reuse, R48, R88 ;  /* 0x000000300458723c */ /* 0x040fee0000041858 */
[-C--:B------:R-:W-:Y:S01]  /*1b820*/  FFMA.FTZ R48, R172, R47.reuse, -R58 ;  /* 0x0000002fac307223 */ /* 0x080fe2000001083a */
[----:B------:R-:W-:Y:S01]  /*1b830*/  HMMA.16816.F32.BF16 R84, R4, R50, R84 ;  /* 0x000000320454723c */ /* 0x000fe20000041854 */
[----:B------:R-:W-:Y:S01]  /*1b840*/  MUFU.EX2 R50, R171 ;  /* 0x000000ab00327308 */ /* 0x000fe20000000800 */
[----:B------:R-:W-:-:S05]  /*1b850*/  FFMA.FTZ R49, R169, R47, -R46 ;  /* 0x0000002fa9317223 */ /* 0x000fca000001082e */
[-C--:B------:R-:W-:Y:S01]  /*1b860*/  FFMA.FTZ R51, R166, R47.reuse, -R46 ;  /* 0x0000002fa6337223 */ /* 0x080fe2000001082e */
[----:B----4-:R-:W-:Y:S01]  /*1b870*/  HMMA.16816.F32.BF16 R128, R4, R24, R128 ;  /* 0x000000180480723c */ /* 0x010fe20000041880 */
[----:B------:R-:W4:Y:S01]  /*1b880*/  MUFU.EX2 R48, R48 ;  /* 0x0000003000307308 */ /* 0x000f220000000800 */
[----:B------:R-:W-:-:S06]  /*1b890*/  FFMA.FTZ R166, R159, R47, -R58 ;  /* 0x0000002f9fa67223 */ /* 0x000fcc000001083a */
[C---:B------:R-:W-:Y:S01]  /*1b8a0*/  HMMA.16816.F32.BF16 R124, R4.reuse, R26, R124 ;  /* 0x0000001a047c723c */ /* 0x040fe2000004187c */
[----:B------:R-:W-:Y:S01]  /*1b8b0*/  LDSM.16.MT88.4 R24, [R217+0xe000] ;  /* 0x00e00000d918783b */ /* 0x000fe20000004200 */
[----:B------:R-:W2:Y:S06]  /*1b8c0*/  MUFU.EX2 R49, R49 ;  /* 0x0000003100317308 */ /* 0x000eac0000000800 */
[C---:B-1----:R-:W-:Y:S02]  /*1b8d0*/  HMMA.16816.F32.BF16 R112, R4.reuse, R12, R112 ;  /* 0x0000000c0470723c */ /* 0x042fe40000041870 */
[----:B------:R-:W-:Y:S06]  /*1b8e0*/  MUFU.EX2 R51, R51 ;  /* 0x0000003300337308 */ /* 0x000fec0000000800 */
[C---:B------:R-:W-:Y:S01]  /*1b8f0*/  HMMA.16816.F32.BF16 R108, R4.reuse, R14, R108 ;  /* 0x0000000e046c723c */ /* 0x040fe2000004186c */
[----:B------:R-:W1:Y:S01]  /*1b900*/  LDSM.16.MT88.4 R12, [R214+0xe000] ;  /* 0x00e00000d60c783b */ /* 0x000e620000004200 */
[----:B------:R-:W1:Y:S06]  /*1b910*/  MUFU.EX2 R166, R166 ;  /* 0x000000a600a67308 */ /* 0x000e6c0000000800 */
        /* <DEDUP_REMOVED lines=10> */
[----:B------:R-:W-:Y:S01]  /*1b9c0*/  HMMA.16816.F32.BF16 R68, R4, R30, R68 ;  /* 0x0000001e0444723c */ /* 0x000fe20000041844 */
[----:B------:R-:W-:Y:S06]  /*1b9d0*/  LDSM.16.MT88.4 R28, [R215+0x12000] ;  /* 0x01200000d71c783b */ /* 0x000fec0000004200 */
[----:B------:R-:W-:-:S02]  /*1b9e0*/  F2FP.BF16.PACK_AB R4, R175, R174 ;  /* 0x000000aeaf04723e */ /* 0x000fc400000010ff */
[----:B------:R-:W-:Y:S02]  /*1b9f0*/  F2FP.BF16.PACK_AB R5, R179, R176 ;  /* 0x000000b0b305723e */ /* 0x000fe400000010ff */
[----:B----4-:R-:W-:Y:S02]  /*1ba00*/  F2FP.BF16.PACK_AB R6, R48, R173 ;  /* 0x000000ad3006723e */ /* 0x010fe400000010ff */
[----:B------:R-:W-:-:S07]  /*1ba10*/  F2FP.BF16.PACK_AB R7, R50, R177 ;  /* 0x000000b13207723e */ /* 0x000fce00000010ff */
[C---:B-----5:R-:W-:Y:S08]  /*1ba20*/  HMMA.16816.F32.BF16 R120, R4.reuse, R16, R120 ;  /* 0x000000100478723c */ /* 0x060ff00000041878 */
        /* <DEDUP_REMOVED lines=9> */
[C---:B----4-:R-:W-:Y:S08]  /*1bac0*/  HMMA.16816.F32.BF16 R80, R4.reuse, R16, R80 ;  /* 0x000000100450723c */ /* 0x050ff00000041850 */
[C---:B------:R-:W-:Y:S01]  /*1bad0*/  HMMA.16816.F32.BF16 R76, R4.reuse, R18, R76 ;  /* 0x00000012044c723c */ /* 0x040fe2000004184c */
[----:B------:R-:W2:Y:S07]  /*1bae0*/  LDSM.16.MT88.4 R16, [R213+0xe800] ;  /* 0x00e80000d510783b */ /* 0x000eae0000004200 */
[C---:B------:R-:W-:Y:S01]  /*1baf0*/  HMMA.16816.F32.BF16 R92, R4.reuse, R22, R92 ;  /* 0x00000016045c723c */ /* 0x040fe2000004185c */
[----:B------:R-:W4:Y:S07]  /*1bb00*/  LDSM.16.MT88.4 R20, [R214+0xe800] ;  /* 0x00e80000d614783b */ /* 0x000f2e0000004200 */
[C---:B------:R-:W-:Y:S08]  /*1bb10*/  HMMA.16816.F32.BF16 R128, R4.reuse, R24, R128 ;  /* 0x000000180480723c */ /* 0x040ff00000041880 */
[C---:B------:R-:W-:Y:S01]  /*1bb20*/  HMMA.16816.F32.BF16 R124, R4.reuse, R26, R124 ;  /* 0x0000001a047c723c */ /* 0x040fe2000004187c */
[----:B------:R-:W5:Y:S07]  /*1bb30*/  LDSM.16.MT88.4 R24, [R217+0xe800] ;  /* 0x00e80000d918783b */ /* 0x000f6e0000004200 */
        /* <DEDUP_REMOVED lines=8> */
[----:B------:R-:W-:Y:S02]  /*1bbc0*/  F2FP.BF16.PACK_AB R6, R166, R163 ;  /* 0x000000a3a606723e */ /* 0x000fe400000010ff */
[----:B------:R-:W-:-:S07]  /*1bbd0*/  F2FP.BF16.PACK_AB R7, R156, R51 ;  /* 0x000000339c07723e */ /* 0x000fce00000010ff */
[C---:B---3--:R-:W-:Y:S08]  /*1bbe0*/  HMMA.16816.F32.BF16 R120, R4.reuse, R8, R120 ;  /* 0x000000080478723c */ /* 0x048ff00000041878 */
[C---:B------:R-:W-:Y:S01]  /*1bbf0*/  HMMA.16816.F32.BF16 R116, R4.reuse, R10, R116 ;  /* 0x0000000a0474723c */ /* 0x040fe20000041874 */
[----:B------:R-:W3:Y:S07]  /*1bc00*/  LDSM.16.MT88.4 R8, [R215+0x12800] ;  /* 0x01280000d708783b */ /* 0x000eee0000004200 */
[C---:B--2---:R-:W-:Y:S08]  /*1bc10*/  HMMA.16816.F32.BF16 R104, R4.reuse, R16, R104 ;  /* 0x000000100468723c */ /* 0x044ff00000041868 */
[C---:B------:R-:W-:Y:S01]  /*1bc20*/  HMMA.16816.F32.BF16 R100, R4.reuse, R18, R100 ;  /* 0x000000120464723c */ /* 0x040fe20000041864 */
[----:B------:R-:W2:Y:S07]  /*1bc30*/  LDSM.16.MT88.4 R16, [R213+0x12800] ;  /* 0x01280000d510783b */ /* 0x000eae0000004200 */
[C---:B----4-:R-:W-:Y:S08]  /*1bc40*/  HMMA.16816.F32.BF16 R112, R4.reuse, R20, R112 ;  /* 0x000000140470723c */ /* 0x050ff00000041870 */
[C---:B------:R-:W-:Y:S01]  /*1bc50*/  HMMA.16816.F32.BF16 R108, R4.reuse, R22, R108 ;  /* 0x00000016046c723c */ /* 0x040fe2000004186c */
[----:B------:R-:W4:Y:S07]  /*1bc60*/  LDSM.16.MT88.4 R20, [R214+0xf000] ;  /* 0x00f00000d614783b */ /* 0x000f2e0000004200 */
[C---:B------:R-:W-:Y:S01]  /*1bc70*/  HMMA.16816.F32.BF16 R80, R4.reuse, R36, R80 ;  /* 0x000000240450723c */ /* 0x040fe20000041850 */
[----:B------:R-:W1:Y:S07]  /*1bc80*/  MUFU.EX2 R37, R147 ;  /* 0x0000009300257308 */ /* 0x000e6e0000000800 */
[C---:B-----5:R-:W-:Y:S08]  /*1bc90*/  HMMA.16816.F32.BF16 R128, R4.reuse, R24, R128 ;  /* 0x000000180480723c */ /* 0x060ff00000041880 */
[C---:B------:R-:W-:Y:S01]  /*1bca0*/  HMMA.16816.F32.BF16 R124, R4.reuse, R26, R124 ;  /* 0x0000001a047c723c */ /* 0x040fe2000004187c */
[----:B------:R-:W-:Y:S07]  /*1bcb0*/  LDSM.16.MT88.4 R24, [R215+0xf000] ;  /* 0x00f00000d718783b */ /* 0x000fee0000004200 */
[C---:B-1----:R-:W-:Y:S08]  /*1bcc0*/  HMMA.16816.F32.BF16 R96, R4.reuse, R12, R96 ;  /* 0x0000000c0460723c */ /* 0x042ff00000041860 */
[C---:B------:R-:W-:Y:S01]  /*1bcd0*/  HMMA.16816.F32.BF16 R92, R4.reuse, R14, R92 ;  /* 0x0000000e045c723c */ /* 0x040fe2000004185c */
[----:B------:R-:W-:Y:S07]  /*1bce0*/  LDSM.16.MT88.4 R12, [R213+0xf000] ;  /* 0x00f00000d50c783b */ /* 0x000fee0000004200 */
[C---:B---3--:R-:W-:Y:S08]  /*1bcf0*/  HMMA.16816.F32.BF16 R88, R4.reuse, R8, R88 ;  /* 0x000000080458723c */ /* 0x048ff00000041858 */
[C---:B------:R-:W-:Y:S01]  /*1bd00*/  HMMA.16816.F32.BF16 R84, R4.reuse, R10, R84 ;  /* 0x0000000a0454723c */ /* 0x040fe20000041854 */
[----:B------:R-:W1:Y:S07]  /*1bd10*/  LDSM.16.MT88.4 R8, [R217+0x13000] ;  /* 0x01300000d908783b */ /* 0x000e6e0000004200 */
[C---:B------:R-:W-:Y:S08]  /*1bd20*/  HMMA.16816.F32.BF16 R76, R4.reuse, R38, R76 ;  /* 0x00000026044c723c */ /* 0x040ff0000004184c */
[C---:B--2---:R-:W-:Y:S08]  /*1bd30*/  HMMA.16816.F32.BF16 R72, R4.reuse, R16, R72 ;  /* 0x000000100448723c */ /* 0x044ff00000041848 */
        /* <DEDUP_REMOVED lines=15> */
[C---:B------:R-:W-:Y:S07]  /*1be30*/  HMMA.16816.F32.BF16 R128, R4.reuse, R28, R128 ;  /* 0x0000001c0480723c */ /* 0x040fee0000041880 */
[-CC-:B------:R-:W-:Y:S01]  /*1be40*/  FFMA.FTZ R28, R56, R47.reuse, -R58.reuse ;  /* 0x0000002f381c7223 */ /* 0x180fe2000001083a */
[----:B--2---:R-:W-:Y:S01]  /*1be50*/  HMMA.16816.F32.BF16 R80, R4, R20, R80 ;  /* 0x000000140450723c */ /* 0x004fe20000041850 */
[----:B------:R-:W-:-:S04]  /*1be60*/  FFMA.FTZ R29, R54, R47, -R58 ;  /* 0x0000002f361d7223 */ /* 0x000fc8000001083a */
[----:B------:R-:W-:Y:S03]  /*1be70*/  MUFU.EX2 R28, R28 ;  /* 0x0000001c001c7308 */ /* 0x000fe60000000800 */
[C---:B------:R-:W-:Y:S01]  /*1be80*/  HMMA.16816.F32.BF16 R76, R4.reuse, R22, R76 ;  /* 0x00000016044c723c */ /* 0x040fe2000004184c */
[----:B------:R-:W2:Y:S04]  /*1be90*/  LDSM.16.MT88.4 R20, [R214+0xf800] ;  /* 0x00f80000d614783b */ /* 0x000ea80000004200 */
[----:B------:R-:W-:Y:S03]  /*1bea0*/  MUFU.EX2 R29, R29 ;  /* 0x0000001d001d7308 */ /* 0x000fe60000000800 */
[C---:B------:R-:W-:Y:S07]  /*1beb0*/  HMMA.16816.F32.BF16 R124, R4.reuse, R30, R124 ;  /* 0x0000001e047c723c */ /* 0x040fee000004187c */
        /* <DEDUP_REMOVED lines=9> */
[----:B------:R-:W-:Y:S01]  /*1bf50*/  HMMA.16816.F32.BF16 R88, R4, R16, R88 ;  /* 0x000000100458723c */ /* 0x000fe20000041858 */
[----:B------:R-:W-:-:S04]  /*1bf60*/  FFMA.FTZ R27, R55, R47, -R58 ;  /* 0x0000002f371b7223 */ /* 0x000fc8000001083a */
[----:B------:R-:W3:Y:S03]  /*1bf70*/  MUFU.EX2 R25, R25 ;  /* 0x0000001900197308 */ /* 0x000ee60000000800 */
[C---:B------:R-:W-:Y:S01]  /*1bf80*/  HMMA.16816.F32.BF16 R84, R4.reuse, R18, R84 ;  /* 0x000000120454723c */ /* 0x040fe20000041854 */
[----:B------:R-:W4:Y:S04]  /*1bf90*/  LDSM.16.MT88.4 R16, [R215+0xf800] ;  /* 0x00f80000d710783b */ /* 0x000f280000004200 */
[----:B------:R-:W-:Y:S03]  /*1bfa0*/  MUFU.EX2 R26, R26 ;  /* 0x0000001a001a7308 */ /* 0x000fe60000000800 */
[C---:B-1----:R-:W-:Y:S05]  /*1bfb0*/  HMMA.16816.F32.BF16 R72, R4.reuse, R8, R72 ;  /* 0x000000080448723c */ /* 0x042fea0000041848 */
[----:B------:R-:W1:Y:S03]  /*1bfc0*/  MUFU.EX2 R27, R27 ;  /* 0x0000001b001b7308 */ /* 0x000e660000000800 */
[----:B------:R-:W-:Y:S01]  /*1bfd0*/  HMMA.16816.F32.BF16 R68, R4, R10, R68 ;  /* 0x0000000a0444723c */ /* 0x000fe20000041844 */
[----:B------:R-:W5:Y:S04]  /*1bfe0*/  LDSM.16.MT88.4 R8, [R213+0xf800] ;  /* 0x00f80000d508783b */ /* 0x000f680000004200 */
[----:B------:R-:W2:Y:S02]  /*1bff0*/  MUFU.EX2 R31, R31 ;  /* 0x0000001f001f7308 */ /* 0x000ea40000000800 */
[----:B---3--:R-:W-:-:S02]  /*1c000*/  F2FP.BF16.PACK_AB R5, R25, R24 ;  /* 0x000000181905723e */ /* 0x008fc400000010ff */
[----:B------:R-:W-:Y:S02]  /*1c010*/  F2FP.BF16.PACK_AB R6, R30, R29 ;  /* 0x0000001d1e06723e */ /* 0x000fe400000010ff */
[----:B-1----:R-:W-:Y:S02]  /*1c020*/  F2FP.BF16.PACK_AB R4, R28, R27 ;  /* 0x0000001b1c04723e */ /* 0x002fe400000010ff */
[----:B--2---:R-:W-:-:S07]  /*1c030*/  F2FP.BF16.PACK_AB R7, R31, R26 ;  /* 0x0000001a1f07723e */ /* 0x004fce00000010ff */
[C---:B------:R-:W-:Y:S07]  /*1c040*/  HMMA.16816.F32.BF16 R112, R4.reuse, R20, R112 ;  /* 0x000000140470723c */ /* 0x040fee0000041870 */
        /* <DEDUP_REMOVED lines=8> */
[----:B------:R-:W1:Y:S01]  /*1c0d0*/  LDSM.16.MT88.4 R12, [R217+0x13800] ;  /* 0x01380000d90c783b */ /* 0x000e620000004200 */
[----:B------:R-:W-:Y:S02]  /*1c0e0*/  FADD.FTZ R137, R137, R0 ;  /* 0x0000000089897221 */ /* 0x000fe40000010000 */
[----:B------:R-:W-:Y:S02]  /*1c0f0*/  FADD.FTZ R143, R143, R142 ;  /* 0x0000008e8f8f7221 */ /* 0x000fe40000010000 */
[----:B------:R-:W-:Y:S02]  /*1c100*/  FADD.FTZ R148, R148, R137 ;  /* 0x0000008994947221 */ /* 0x000fe40000010000 */
[----:B------:R-:W-:Y:S01]  /*1c110*/  FADD.FTZ R144, R144, R143 ;  /* 0x0000008f90907221 */ /* 0x000fe20000010000 */
[----:B----4-:R-:W-:Y:S01]  /*1c120*/  HMMA.16816.F32.BF16 R120, R4, R16, R120 ;  /* 0x000000100478723c */ /* 0x010fe20000041878 */
[----:B------:R-:W-:-:S02]  /*1c130*/  FADD.FTZ R155, R155, R148 ;  /* 0x000000949b9b7221 */ /* 0x000fc40000010000 */
[----:B------:R-:W-:Y:S02]  /*1c140*/  FADD.FTZ R145, R145, R144 ;  /* 0x0000009091917221 */ /* 0x000fe40000010000 */
[----:B------:R-:W-:Y:S02]  /*1c150*/  FADD.FTZ R158, R158, R155 ;  /* 0x0000009b9e9e7221 */ /* 0x000fe40000010000 */
[----:B------:R-:W-:Y:S01]  /*1c160*/  FADD.FTZ R160, R160, R145 ;  /* 0x00000091a0a07221 */ /* 0x000fe20000010000 */
[----:B------:R-:W-:Y:S01]  /*1c170*/  HMMA.16816.F32.BF16 R116, R4, R18, R116 ;  /* 0x000000120474723c */ /* 0x000fe20000041874 */
[----:B------:R-:W-:Y:S01]  /*1c180*/  FADD.FTZ R3, R157, R158 ;  /* 0x0000009e9d037221 */ /* 0x000fe20000010000 */
[----:B------:R-:W2:Y:S01]  /*1c190*/  LDSM.16.MT88.4 R16, [R215+0x13800] ;  /* 0x01380000d710783b */ /* 0x000ea20000004200 */
[----:B------:R-:W-:Y:S02]  /*1c1a0*/  FADD.FTZ R161, R161, R160 ;  /* 0x000000a0a1a17221 */ /* 0x000fe40000010000 */
[----:B------:R-:W-:-:S02]  /*1c1b0*/  FADD.FTZ R3, R170, R3 ;  /* 0x00000003aa037221 */ /* 0x000fc40000010000 */
[----:B------:R-:W-:Y:S01]  /*1c1c0*/  FADD.FTZ R162, R162, R161 ;  /* 0x000000a1a2a27221 */ /* 0x000fe20000010000 */
[C---:B-----5:R-:W-:Y:S01]  /*1c1d0*/  HMMA.16816.F32.BF16 R104, R4.reuse, R8, R104 ;  /* 0x000000080468723c */ /* 0x060fe20000041868 */
[----:B------:R-:W-:Y:S02]  /*1c1e0*/  FADD.FTZ R0, R176, R3 ;  /* 0x00000003b0007221 */ /* 0x000fe40000010000 */
[----:B------:R-:W-:Y:S02]  /*1c1f0*/  FADD.FTZ R167, R167, R162 ;  /* 0x000000a2a7a77221 */ /* 0x000fe40000010000 */
[----:B------:R-:W-:Y:S02]  /*1c200*/  FADD.FTZ R0, R179, R0 ;  /* 0x00000000b3007221 */ /* 0x000fe40000010000 */
[----:B------:R-:W-:Y:S01]  /*1c210*/  FADD.FTZ R2, R174, R167 ;  /* 0x000000a7ae027221 */ /* 0x000fe20000010000 */
[----:B------:R-:W-:Y:S01]  /*1c220*/  HMMA.16816.F32.BF16 R100, R4, R10, R100 ;  /* 0x0000000a0464723c */ /* 0x000fe20000041864 */
[----:B------:R-:W3:Y:S01]  /*1c230*/  LDSM.16.MT88.4 R8, [R214+0x13800] ;  /* 0x01380000d608783b */ /* 0x000ee20000004200 */
[----:B------:R-:W-:-:S02]  /*1c240*/  FADD.FTZ R177, R177, R0 ;  /* 0x00000000b1b17221 */ /* 0x000fc40000010000 */
[----:B------:R-:W-:Y:S02]  /*1c250*/  FADD.FTZ R2, R175, R2 ;  /* 0x00000002af027221 */ /* 0x000fe40000010000 */
[----:B------:R-:W-:Y:S02]  /*1c260*/  FADD.FTZ R50, R50, R177 ;  /* 0x000000b132327221 */ /* 0x000fe40000010000 */
[C---:B-1----:R-:W-:Y:S01]  /*1c270*/  HMMA.16816.F32.BF16 R96, R4.reuse, R12, R96 ;  /* 0x0000000c0460723c */ /* 0x042fe20000041860 */
[----:B------:R-:W-:Y:S02]  /*1c280*/  FADD.FTZ R173, R173, R2 ;  /* 0x00000002adad7221 */ /* 0x000fe40000010000 */
[----:B------:R-:W-:Y:S02]  /*1c290*/  FADD.FTZ R49, R49, R50 ;  /* 0x0000003231317221 */ /* 0x000fe40000010000 */
[----:B------:R-:W-:Y:S02]  /*1c2a0*/  FADD.FTZ R48, R48, R173 ;  /* 0x000000ad30307221 */ /* 0x000fe40000010000 */
[----:B------:R-:W-:Y:S01]  /*1c2b0*/  FADD.FTZ R168, R168, R49 ;  /* 0x00000031a8a87221 */ /* 0x000fe20000010000 */
[----:B------:R-:W-:Y:S01]  /*1c2c0*/  HMMA.16816.F32.BF16 R92, R4, R14, R92 ;  /* 0x0000000e045c723c */ /* 0x000fe2000004185c */
[----:B------:R-:W1:Y:S01]  /*1c2d0*/  LDSM.16.MT88.4 R12, [R213+0x13800] ;  /* 0x01380000d50c783b */ /* 0x000e620000004200 */
[----:B------:R-:W-:-:S02]  /*1c2e0*/  FADD.FTZ R165, R165, R48 ;  /* 0x00000030a5a57221 */ /* 0x000fc40000010000 */
[----:B------:R-:W-:Y:S02]  /*1c2f0*/  FADD.FTZ R3, R51, R168 ;  /* 0x000000a833037221 */ /* 0x000fe40000010000 */
[----:B------:R-:W-:Y:S02]  /*1c300*/  FADD.FTZ R164, R164, R165 ;  /* 0x000000a5a4a47221 */ /* 0x000fe40000010000 */
[----:B------:R-:W-:Y:S01]  /*1c310*/  FADD.FTZ R3, R156, R3 ;  /* 0x000000039c037221 */ /* 0x000fe20000010000 */
[----:B------:R-:W-:Y:S01]  /*1c320*/  HMMA.16816.F32.BF16 R108, R4, R22, R108 ;  /* 0x00000016046c723c */ /* 0x000fe2000004186c */
[----:B------:R-:W-:Y:S02]  /*1c330*/  FADD.FTZ R163, R163, R164 ;  /* 0x000000a4a3a37221 */ /* 0x000fe40000010000 */
[----:B------:R-:W-:Y:S01]  /*1c340*/  FADD.FTZ R154, R154, R3 ;  /* 0x000000039a9a7221 */ /* 0x000fe20000010000 */
[----:B------:R-:W-:Y:S01]  /*1c350*/  MOV R3, R41 ;  /* 0x0000002900037202 */ /* 0x000fe20000000f00 */
[----:B------:R-:W-:-:S02]  /*1c360*/  FADD.FTZ R166, R166, R163 ;  /* 0x000000a3a6a67221 */ /* 0x000fc40000010000 */
[----:B------:R-:W-:Y:S01]  /*1c370*/  FADD.FTZ R153, R153, R154 ;  /* 0x0000009a99997221 */ /* 0x000fe20000010000 */
[C---:B--2---:R-:W-:Y:S01]  /*1c380*/  HMMA.16816.F32.BF16 R88, R4.reuse, R16, R88 ;  /* 0x000000100458723c */ /* 0x044fe20000041858 */
        /* <DEDUP_REMOVED lines=14> */
[----:B------:R-:W-:Y:S01]  /*1c470*/  HMMA.16816.F32.BF16 R76, R4, R10, R76 ;  /* 0x0000000a044c723c */ /* 0x000fe2000004184c */
[----:B------:R-:W-:-:S04]  /*1c480*/  FADD.FTZ R29, R29, R28 ;  /* 0x0000001c1d1d7221 */ /* 0x000fc80000010000 */
[----:B------:R-:W-:-:S03]  /*1c490*/  FADD.FTZ R243, R30, R29 ;  /* 0x0000001d1ef37221 */ /* 0x000fc60000010000 */
[C---:B-1----:R-:W-:Y:S08]  /*1c4a0*/  HMMA.16816.F32.BF16 R72, R4.reuse, R12, R72 ;  /* 0x0000000c0448723c */ /* 0x042ff00000041848 */
[----:B------:R-:W-:Y:S08]  /*1c4b0*/  HMMA.16816.F32.BF16 R68, R4, R14, R68 ;  /* 0x0000000e0444723c */ /* 0x000ff00000041844 */
.L_x_2893:
[----:B------:R-:W-:-:S13]  /*1c4c0*/  ISETP.GE.AND P0, PT, R235, 0x1, PT ;  /* 0x00000001eb00780c */ /* 0x000fda0003f06270 */
[----:B------:R-:W-:Y:S05]  /*1c4d0*/  @!P0 BRA `(.L_x_2902) ;  /* 0x0000475000008947 */ /* 0x000fea0003800000 */
[C---:B------:R-:W-:Y:S01]  /*1c4e0*/  SHF.L.U64.HI R238, R140.reuse, 0x5, R141 ;  /* 0x000000058cee7819 */ /* 0x040fe2000001028d */
[----:B------:R-:W-:Y:S01]  /*1c4f0*/  IMAD.SHL.U32 R239, R140, 0x20, RZ ;  /* 0x000000208cef7824 */ /* 0x000fe200078e00ff */
[C---:B------:R-:W-:Y:S01]  /*1c500*/  SHF.L.U64.HI R240, R134.reuse, 0x5, R135 ;  /* 0x0000000586f07819 */ /* 0x040fe20000010287 */
[----:B------:R-:W-:Y:S01]  /*1c510*/  IMAD.SHL.U32 R241, R134, 0x20, RZ ;  /* 0x0000002086f17824 */ /* 0x000fe200078e00ff */
[----:B------:R-:W-:Y:S01]  /*1c520*/  MOV R0, R3 ;  /* 0x0000000300007202 */ /* 0x000fe20000000f00 */
[----:B------:R-:W-:Y:S02]  /*1c530*/  IMAD.MOV.U32 R137, RZ, RZ, R132 ;  /* 0x000000ffff897224 */ /* 0x000fe400078e0084 */
.L_x_2911:
        /* <DEDUP_REMOVED lines=73> */
.L_x_2904:
[----:B------:R-:W-:Y:S02]  /*1c9d0*/  ULDC.64 UR4, c[0x0][0x118] ;  /* 0x0000460000047ab9 */ /* 0x000fe40000000a00 */
[----:B------:R-:W2:Y:S02]  /*1c9e0*/  LD.E R10, [R2.64+0x40] ;  /* 0x00004004020a7980 */ /* 0x000ea4000c101900 */
[----:B--2---:R-:W-:Y:S04]  /*1c9f0*/  LEA R10, -R10, RZ, 0x7 ;  /* 0x000000ff0a0a7211 */ /* 0x004fe800078e39ff */
[----:B------:R-:W-:Y:S02]  /*1ca00*/  SHF.R.S32.HI R7, RZ, 0x1f, R10 ;  /* 0x0000001fff077819 */ /* 0x000fe4000001140a */
.L_x_2905:
[----:B------:R-:W-:Y:S05]  /*1ca10*/  BSYNC B0 ;  /* 0x0000000000007941 */ /* 0x000fea0003800000 */
.L_x_2903:
        /* <DEDUP_REMOVED lines=8> */
[----:B------:R1:W-:Y:S01]  /*1caa0*/  LDGSTS.E.BYPASS.LTC128B.128 [R233+0xc000], [R226.64] ;  /* 0x0c000000e2e97fae */ /* 0x0003e2000b901d44 */
[-C--:B------:R-:W-:Y:S02]  /*1cab0*/  IADD3.X R11, R227, R238.reuse, RZ, P0, !PT ;  /* 0x000000eee30b7210 */ /* 0x080fe400007fe4ff */
[-C--:B------:R-:W-:Y:S04]  /*1cac0*/  IADD3 R8, P0, R10, R239.reuse, RZ ;  /* 0x000000ef0a087210 */ /* 0x080fe80007f1e0ff */
[-C--:B------:R-:W-:Y:S01]  /*1cad0*/  IADD3.X R9, R11, R238.reuse, RZ, P0, !PT ;  /* 0x000000ee0b097210 */ /* 0x080fe200007fe4ff */
[----:B------:R1:W-:Y:S01]  /*1cae0*/  LDGSTS.E.BYPASS.LTC128B.128 [R233+0x10000], [R226.64+0x80] ;  /* 0x10000080e2e97fae */ /* 0x0003e2000b901d44 */
[-C--:B------:R-:W-:Y:S04]  /*1caf0*/  IADD3 R6, P0, R8, R239.reuse, RZ ;  /* 0x000000ef08067210 */ /* 0x080fe80007f1e0ff */
[-C--:B------:R-:W-:Y:S02]  /*1cb00*/  IADD3.X R7, R9, R238.reuse, RZ, P0, !PT ;  /* 0x000000ee09077210 */ /* 0x080fe400007fe4ff */
[-C--:B------:R-:W-:Y:S01]  /*1cb10*/  IADD3 R4, P0, R6, R239.reuse, RZ ;  /* 0x000000ef06047210 */ /* 0x080fe20007f1e0ff */
[----:B------:R2:W-:Y:S03]  /*1cb20*/  LDGSTS.E.BYPASS.LTC128B.128 [R233+0xc800], [R10.64] ;  /* 0x0c8000000ae97fae */ /* 0x0005e6000b901d44 */
[-C--:B------:R-:W-:Y:S02]  /*1cb30*/  IADD3.X R5, R7, R238.reuse, RZ, P0, !PT ;  /* 0x000000ee07057210 */ /* 0x080fe400007fe4ff */
[-C--:B------:R-:W-:Y:S03]  /*1cb40*/  IADD3 R12, P0, R4, R239.reuse, RZ ;  /* 0x000000ef040c7210 */ /* 0x080fe60007f1e0ff */
[----:B------:R2:W-:Y:S01]  /*1cb50*/  LDGSTS.E.BYPASS.LTC128B.128 [R233+0x10800], [R10.64+0x80] ;  /* 0x108000800ae97fae */ /* 0x0005e2000b901d44 */
[-C--:B------:R-:W-:Y:S02]  /*1cb60*/  IADD3.X R13, R5, R238.reuse, RZ, P0, !PT ;  /* 0x000000ee050d7210 */ /* 0x080fe400007fe4ff */
[-C--:B------:R-:W-:Y:S04]  /*1cb70*/  IADD3 R20, P0, R12, R239.reuse, RZ ;  /* 0x000000ef0c147210 */ /* 0x080fe80007f1e0ff */
[-C--:B------:R-:W-:Y:S01]  /*1cb80*/  IADD3.X R21, R13, R238.reuse, RZ, P0, !PT ;  /* 0x000000ee0d157210 */ /* 0x080fe200007fe4ff */
[----:B------:R2:W-:Y:S01]  /*1cb90*/  LDGSTS.E.BYPASS.LTC128B.128 [R233+0xd000], [R8.64] ;  /* 0x0d00000008e97fae */ /* 0x0005e2000b901d44 */
[----:B------:R-:W-:Y:S04]  /*1cba0*/  IADD3 R22, P0, R20, R239, RZ ;  /* 0x000000ef14167210 */ /* 0x000fe80007f1e0ff */
[----:B------:R-:W-:Y:S02]  /*1cbb0*/  IADD3.X R23, R21, R238, RZ, P0, !PT ;  /* 0x000000ee15177210 */ /* 0x000fe400007fe4ff */
[----:B------:R-:W-:Y:S01]  /*1cbc0*/  ISETP.GE.AND P0, PT, R235, 0x2, PT ;  /* 0x00000002eb00780c */ /* 0x000fe20003f06270 */
        /* <DEDUP_REMOVED lines=12> */
[----:B--2---:R-:W3:Y:S08]  /*1cc90*/  LDSM.16.M88.4 R8, [R222+0x4000] ;  /* 0x00400000de08783b */ /* 0x004ef00000000200 */
[----:B------:R-:W4:Y:S08]  /*1cca0*/  LDSM.16.M88.4 R16, [R222+0x4800] ;  /* 0x00480000de10783b */ /* 0x000f300000000200 */
[----:B------:R-:W5:Y:S08]  /*1ccb0*/  LDSM.16.M88.4 R24, [R222+0x5000] ;  /* 0x00500000de18783b */ /* 0x000f700000000200 */
[----:B------:R-:W0:Y:S08]  /*1ccc0*/  LDGDEPBAR ;  /* 0x00000000000079af */ /* 0x000e300000000000 */
[----:B------:R-:W2:Y:S01]  /*1ccd0*/  LDSM.16.M88.4 R32, [R222+0x5800] ;  /* 0x00580000de20783b */ /* 0x000ea20000000200 */
[C---:B---3--:R-:W-:Y:S07]  /*1cce0*/  HMMA.16816.F32.BF16 R4, R64.reuse, R8, RZ ;  /* 0x000000084004723c */ /* 0x048fee00000418ff */
[----:B------:R-:W3:Y:S01]  /*1ccf0*/  LDSM.16.M88.4 R40, [R222+0x6000] ;  /* 0x00600000de28783b */ /* 0x000ee20000000200 */
[C---:B------:R-:W-:Y:S07]  /*1cd00*/  HMMA.16816.F32.BF16 R8, R64.reuse, R10, RZ ;  /* 0x0000000a4008723c */ /* 0x040fee00000418ff */
[----:B------:R-:W1:Y:S01]  /*1cd10*/  LDSM.16.M88.4 R48, [R222+0x6800] ;  /* 0x00680000de30783b */ /* 0x000e620000000200 */
[C---:B----4-:R-:W-:Y:S07]  /*1cd20*/  HMMA.16816.F32.BF16 R12, R64.reuse, R16, RZ ;  /* 0x00000010400c723c */ /* 0x050fee00000418ff */
[----:B------:R-:W4:Y:S01]  /*1cd30*/  LDSM.16.M88.4 R56, [R222+0x7000] ;  /* 0x00700000de38783b */ /* 0x000f220000000200 */
[C---:B------:R-:W-:Y:S07]  /*1cd40*/  HMMA.16816.F32.BF16 R16, R64.reuse, R18, RZ ;  /* 0x000000124010723c */ /* 0x040fee00000418ff */
[----:B------:R-:W1:Y:S01]  /*1cd50*/  LDSM.16.M88.4 R132, [R222+0x7800] ;  /* 0x00780000de84783b */ /* 0x000e620000000200 */
[C---:B-----5:R-:W-:Y:S07]  /*1cd60*/  HMMA.16816.F32.BF16 R20, R64.reuse, R24, RZ ;  /* 0x000000184014723c */ /* 0x060fee00000418ff */
[----:B------:R-:W-:Y:S01]  /*1cd70*/  LDSM.16.M88.4 R140, [R221] ;  /* 0x00000000dd8c783b */ /* 0x000fe20000000200 */
[C---:B------:R-:W-:Y:S07]  /*1cd80*/  HMMA.16816.F32.BF16 R24, R64.reuse, R26, RZ ;  /* 0x0000001a4018723c */ /* 0x040fee00000418ff */
[----:B------:R-:W5:Y:S01]  /*1cd90*/  LDSM.16.M88.4 R144, [R220] ;  /* 0x00000000dc90783b */ /* 0x000f620000000200 */
[C---:B--2---:R-:W-:Y:S07]  /*1cda0*/  HMMA.16816.F32.BF16 R28, R64.reuse, R32, RZ ;  /* 0x00000020401c723c */ /* 0x044fee00000418ff */
[----:B------:R-:W2:Y:S01]  /*1cdb0*/  LDSM.16.M88.4 R148, [R212] ;  /* 0x00000000d494783b */ /* 0x000ea20000000200 */
[C---:B------:R-:W-:Y:S07]  /*1cdc0*/  HMMA.16816.F32.BF16 R32, R64.reuse, R34, RZ ;  /* 0x000000224020723c */ /* 0x040fee00000418ff */
[----:B------:R-:W2:Y:S01]  /*1cdd0*/  LDSM.16.M88.4 R152, [R211] ;  /* 0x00000000d398783b */ /* 0x000ea20000000200 */
[C---:B---3--:R-:W-:Y:S07]  /*1cde0*/  HMMA.16816.F32.BF16 R36, R64.reuse, R40, RZ ;  /* 0x000000284024723c */ /* 0x048fee00000418ff */
[----:B------:R-:W3:Y:S01]  /*1cdf0*/  LDSM.16.M88.4 R156, [R210] ;  /* 0x00000000d29c783b */ /* 0x000ee20000000200 */
[C---:B------:R-:W-:Y:S07]  /*1ce00*/  HMMA.16816.F32.BF16 R40, R64.reuse, R42, RZ ;  /* 0x0000002a4028723c */ /* 0x040fee00000418ff */
[----:B------:R-:W2:Y:S01]  /*1ce10*/  LDSM.16.M88.4 R160, [R209] ;  /* 0x00000000d1a0783b */ /* 0x000ea20000000200 */
[C---:B-1----:R-:W-:Y:S07]  /*1ce20*/  HMMA.16816.F32.BF16 R44, R64.reuse, R48, RZ ;  /* 0x00000030402c723c */ /* 0x042fee00000418ff */
[----:B------:R-:W1:Y:S01]  /*1ce30*/  LDSM.16.M88.4 R164, [R208] ;  /* 0x00000000d0a4783b */ /* 0x000e620000000200 */
[C---:B------:R-:W-:Y:S07]  /*1ce40*/  HMMA.16816.F32.BF16 R48, R64.reuse, R50, RZ ;  /* 0x000000324030723c */ /* 0x040fee00000418ff */
[----:B------:R-:W1:Y:S01]  /*1ce50*/  LDSM.16.M88.4 R168, [R207] ;  /* 0x00000000cfa8783b */ /* 0x000e620000000200 */
[C---:B----4-:R-:W-:Y:S07]  /*1ce60*/  HMMA.16816.F32.BF16 R52, R64.reuse, R56, RZ ;  /* 0x000000384034723c */ /* 0x050fee00000418ff */
[----:B------:R-:W4:Y:S01]  /*1ce70*/  LDSM.16.M88.4 R172, [R206] ;  /* 0x00000000ceac783b */ /* 0x000f220000000200 */
[C---:B------:R-:W-:Y:S07]  /*1ce80*/  HMMA.16816.F32.BF16 R56, R64.reuse, R58, RZ ;  /* 0x0000003a4038723c */ /* 0x040fee00000418ff */
[----:B------:R-:W-:Y:S01]  /*1ce90*/  LDSM.16.M88.4 R176, [R219] ;  /* 0x00000000dbb0783b */ /* 0x000fe20000000200 */
[C---:B------:R-:W-:Y:S07]  /*1cea0*/  HMMA.16816.F32.BF16 R60, R64.reuse, R132, RZ ;  /* 0x00000084403c723c */ /* 0x040fee00000418ff */
[----:B------:R-:W1:Y:S01]  /*1ceb0*/  LDSM.16.M88.4 R180, [R216+0x4000] ;  /* 0x00400000d8b4783b */ /* 0x000e620000000200 */
[----:B------:R-:W-:Y:S07]  /*1cec0*/  HMMA.16816.F32.BF16 R64, R64, R134, RZ ;  /* 0x000000864040723c */ /* 0x000fee00000418ff */
[----:B------:R-:W1:Y:S01]  /*1ced0*/  LDSM.16.M88.4 R132, [R216+0x4800] ;  /* 0x00480000d884783b */ /* 0x000e620000000200 */
[C---:B-----5:R-:W-:Y:S07]  /*1cee0*/  HMMA.16816.F32.BF16 R4, R140.reuse, R144, R4 ;  /* 0x000000908c04723c */ /* 0x060fee0000041804 */
[----:B------:R-:W-:Y:S01]  /*1cef0*/  LDSM.16.M88.4 R184, [R221+0x2000] ;  /* 0x00200000ddb8783b */ /* 0x000fe20000000200 */
[C---:B------:R-:W-:Y:S07]  /*1cf00*/  HMMA.16816.F32.BF16 R8, R140.reuse, R146, R8 ;  /* 0x000000928c08723c */ /* 0x040fee0000041808 */
[----:B------:R-:W5:Y:S01]  /*1cf10*/  LDSM.16.M88.4 R144, [R216+0x5000] ;  /* 0x00500000d890783b */ /* 0x000f620000000200 */
[C---:B--2---:R-:W-:Y:S07]  /*1cf20*/  HMMA.16816.F32.BF16 R12, R140.reuse, R148, R12 ;  /* 0x000000948c0c723c */ /* 0x044fee000004180c */
[----:B------:R-:W-:Y:S01]  /*1cf30*/  LDSM.16.M88.4 R188, [R204] ;  /* 0x00000000ccbc783b */ /* 0x000fe20000000200 */
[C---:B------:R-:W-:Y:S07]  /*1cf40*/  HMMA.16816.F32.BF16 R16, R140.reuse, R150, R16 ;  /* 0x000000968c10723c */ /* 0x040fee0000041810 */
[----:B------:R-:W4:Y:S01]  /*1cf50*/  LDSM.16.M88.4 R148, [R216+0x5800] ;  /* 0x00580000d894783b */ /* 0x000f220000000200 */
[C---:B------:R-:W-:Y:S07]  /*1cf60*/  HMMA.16816.F32.BF16 R20, R140.reuse, R152, R20 ;  /* 0x000000988c14723c */ /* 0x040fee0000041814 */
[----:B------:R-:W2:Y:S04]  /*1cf70*/  LD.E R242, [R2.64+0x18c] ;  /* 0x00018c0402f27980 */ /* 0x000ea8000c101900 */
[----:B------:R-:W-:Y:S01]  /*1cf80*/  LDSM.16.M88.4 R192, [R218+0x2000] ;  /* 0x00200000dac0783b */ /* 0x000fe20000000200 */
[C---:B------:R-:W-:Y:S07]  /*1cf90*/  HMMA.16816.F32.BF16 R24, R140.reuse, R154, R24 ;  /* 0x0000009a8c18723c */ /* 0x040fee0000041818 */
[----:B------:R-:W4:Y:S01]  /*1cfa0*/  LDSM.16.M88.4 R152, [R216+0x6000] ;  /* 0x00600000d898783b */ /* 0x000f220000000200 */
[C---:B---3--:R-:W-:Y:S07]  /*1cfb0*/  HMMA.16816.F32.BF16 R28, R140.reuse, R156, R28 ;  /* 0x0000009c8c1c723c */ /* 0x048fee000004181c */
[----:B------:R-:W-:Y:S01]  /*1cfc0*/  LDSM.16.M88.4 R196, [R205+0x4000] ;  /* 0x00400000cdc4783b */ /* 0x000fe20000000200 */
[C---:B------:R-:W-:Y:S07]  /*1cfd0*/  HMMA.16816.F32.BF16 R32, R140.reuse, R158, R32 ;  /* 0x0000009e8c20723c */ /* 0x040fee0000041820 */
[----:B------:R-:W3:Y:S01]  /*1cfe0*/  LDSM.16.M88.4 R156, [R216+0x6800] ;  /* 0x00680000d89c783b */ /* 0x000ee20000000200 */
        /* <DEDUP_REMOVED lines=9> */
[C---:B----4-:R-:W-:Y:S08]  /*1d080*/  HMMA.16816.F32.BF16 R60, R140.reuse, R172, R60 ;  /* 0x000000ac8c3c723c */ /* 0x050ff0000004183c */
[----:B------:R-:W-:Y:S01]  /*1d090*/  HMMA.16816.F32.BF16 R64, R140, R174, R64 ;  /* 0x000000ae8c40723c */ /* 0x000fe20000041840 */
[----:B------:R-:W1:Y:S07]  /*1d0a0*/  LDSM.16.M88.4 R140, [R216+0x7000] ;  /* 0x00700000d88c783b */ /* 0x000e6e0000000200 */
[C---:B------:R-:W-:Y:S01]  /*1d0b0*/  HMMA.16816.F32.BF16 R4, R176.reuse, R180, R4 ;  /* 0x000000b4b004723c */ /* 0x040fe20000041804 */
[----:B------:R-:W4:Y:S07]  /*1d0c0*/  LDSM.16.M88.4 R172, [R205+0x800] ;  /* 0x00080000cdac783b */ /* 0x000f2e0000000200 */
        /* <DEDUP_REMOVED lines=8> */
[C---:B------:R-:W-:Y:S08]  /*1d150*/  HMMA.16816.F32.BF16 R28, R176.reuse, R148, R28 ;  /* 0x00000094b01c723c */ /* 0x040ff0000004181c */
[C---:B------:R-:W-:Y:S01]  /*1d160*/  HMMA.16816.F32.BF16 R32, R176.reuse, R150, R32 ;  /* 0x00000096b020723c */ /* 0x040fe20000041820 */
[----:B------:R-:W2:Y:S07]  /*1d170*/  LDSM.16.M88.4 R148, [R205+0x2800] ;  /* 0x00280000cd94783b */ /* 0x000eae0000000200 */
[C---:B------:R-:W-:Y:S08]  /*1d180*/  HMMA.16816.F32.BF16 R36, R176.reuse, R152, R36 ;  /* 0x00000098b024723c */ /* 0x040ff00000041824 */
[C---:B------:R-:W-:Y:S01]  /*1d190*/  HMMA.16816.F32.BF16 R40, R176.reuse, R154, R40 ;  /* 0x0000009ab028723c */ /* 0x040fe20000041828 */
[----:B------:R-:W2:Y:S07]  /*1d1a0*/  LDSM.16.M88.4 R152, [R205+0x3000] ;  /* 0x00300000cd98783b */ /* 0x000eae0000000200 */
[C---:B---3--:R-:W-:Y:S08]  /*1d1b0*/  HMMA.16816.F32.BF16 R44, R176.reuse, R156, R44 ;  /* 0x0000009cb02c723c */ /* 0x048ff0000004182c */
[C---:B------:R-:W-:Y:S01]  /*1d1c0*/  HMMA.16816.F32.BF16 R48, R176.reuse, R158, R48 ;  /* 0x0000009eb030723c */ /* 0x040fe20000041830 */
[----:B------:R-:W-:Y:S07]  /*1d1d0*/  LDSM.16.M88.4 R156, [R223+0x2000] ;  /* 0x00200000df9c783b */ /* 0x000fee0000000200 */
[C---:B-1----:R-:W-:Y:S08]  /*1d1e0*/  HMMA.16816.F32.BF16 R52, R176.reuse, R140, R52 ;  /* 0x0000008cb034723c */ /* 0x042ff00000041834 */
[C---:B------:R-:W-:Y:S01]  /*1d1f0*/  HMMA.16816.F32.BF16 R56, R176.reuse, R142, R56 ;  /* 0x0000008eb038723c */ /* 0x040fe20000041838 */
[----:B------:R-:W1:Y:S07]  /*1d200*/  LDSM.16.M88.4 R140, [R205+0x3800] ;  /* 0x00380000cd8c783b */ /* 0x000e6e0000000200 */
[C---:B------:R-:W-:Y:S08]  /*1d210*/  HMMA.16816.F32.BF16 R60, R176.reuse, R160, R60 ;  /* 0x000000a0b03c723c */ /* 0x040ff0000004183c */
[----:B------:R-:W-:Y:S01]  /*1d220*/  HMMA.16816.F32.BF16 R64, R176, R162, R64 ;  /* 0x000000a2b040723c */ /* 0x000fe20000041840 */
[----:B------:R-:W3:Y:S07]  /*1d230*/  LDSM.16.M88.4 R160, [R222+0x8000] ;  /* 0x00800000dea0783b */ /* 0x000eee0000000200 */
        /* <DEDUP_REMOVED lines=12> */
[----:B------:R-:W1:Y:S07]  /*1d300*/  LDSM.16.M88.4 R132, [R222+0xa000] ;  /* 0x00a00000de84783b */ /* 0x000e6e0000000200 */
[C---:B-----5:R-:W-:Y:S08]  /*1d310*/  HMMA.16816.F32.BF16 R36, R164.reuse, R144, R36 ;  /* 0x00000090a424723c */ /* 0x060ff00000041824 */
[C---:B------:R-:W-:Y:S01]  /*1d320*/  HMMA.16816.F32.BF16 R40, R164.reuse, R146, R40 ;  /* 0x00000092a428723c */ /* 0x040fe20000041828 */
[----:B------:R-:W5:Y:S07]  /*1d330*/  LDSM.16.M88.4 R144, [R222+0xa800] ;  /* 0x00a80000de90783b */ /* 0x000f6e0000000200 */
[C---:B--2---:R-:W-:Y:S08]  /*1d340*/  HMMA.16816.F32.BF16 R44, R164.reuse, R148, R44 ;  /* 0x00000094a42c723c */ /* 0x044ff0000004182c */
[C---:B------:R-:W-:Y:S01]  /*1d350*/  HMMA.16816.F32.BF16 R48, R164.reuse, R150, R48 ;  /* 0x00000096a430723c */ /* 0x040fe20000041830 */
[----:B------:R-:W2:Y:S07]  /*1d360*/  LDSM.16.M88.4 R148, [R222+0xb000] ;  /* 0x00b00000de94783b */ /* 0x000eae0000000200 */
[C---:B------:R-:W-:Y:S08]  /*1d370*/  HMMA.16816.F32.BF16 R52, R164.reuse, R152, R52 ;  /* 0x00000098a434723c */ /* 0x040ff00000041834 */
[C---:B------:R-:W-:Y:S01]  /*1d380*/  HMMA.16816.F32.BF16 R56, R164.reuse, R154, R56 ;  /* 0x0000009aa438723c */ /* 0x040fe20000041838 */
[----:B------:R-:W2:Y:S07]  /*1d390*/  LDSM.16.M88.4 R152, [R203] ;  /* 0x00000000cb98783b */ /* 0x000eae0000000200 */
[C---:B-1----:R-:W-:Y:S08]  /*1d3a0*/  HMMA.16816.F32.BF16 R60, R164.reuse, R140, R60 ;  /* 0x0000008ca43c723c */ /* 0x042ff0000004183c */
[----:B------:R-:W-:Y:S01]  /*1d3b0*/  HMMA.16816.F32.BF16 R64, R164, R142, R64 ;  /* 0x0000008ea440723c */ /* 0x000fe20000041840 */
[----:B------:R-:W1:Y:S07]  /*1d3c0*/  LDSM.16.M88.4 R140, [R202] ;  /* 0x00000000ca8c783b */ /* 0x000e6e0000000200 */
[C---:B---3--:R-:W-:Y:S01]  /*1d3d0*/  HMMA.16816.F32.BF16 R4, R156.reuse, R160, R4 ;  /* 0x000000a09c04723c */ /* 0x048fe20000041804 */
[----:B------:R-:W-:Y:S07]  /*1d3e0*/  LDSM.16.M88.4 R164, [R216+0x8000] ;  /* 0x00800000d8a4783b */ /* 0x000fee0000000200 */
[C---:B------:R-:W-:Y:S01]  /*1d3f0*/  HMMA.16816.F32.BF16 R8, R156.reuse, R162, R8 ;  /* 0x000000a29c08723c */ /* 0x040fe20000041808 */
[----:B------:R-:W3:Y:S07]  /*1d400*/  LDSM.16.M88.4 R160, [R201] ;  /* 0x00000000c9a0783b */ /* 0x000eee0000000200 */
        /* <DEDUP_REMOVED lines=11> */
[----:B------:R-:W4:Y:S07]  /*1d4c0*/  LDSM.16.M88.4 R132, [R200] ;  /* 0x00000000c884783b */ /* 0x000f2e0000000200 */
[C---:B-----5:R-:W-:Y:S08]  /*1d4d0*/  HMMA.16816.F32.BF16 R44, R156.reuse, R144, R44 ;  /* 0x000000909c2c723c */ /* 0x060ff0000004182c */
[C---:B------:R-:W-:Y:S01]  /*1d4e0*/  HMMA.16816.F32.BF16 R48, R156.reuse, R146, R48 ;  /* 0x000000929c30723c */ /* 0x040fe20000041830 */
[----:B------:R-:W5:Y:S07]  /*1d4f0*/  LDSM.16.M88.4 R144, [R139] ;  /* 0x000000008b90783b */ /* 0x000f6e0000000200 */
[C---:B--2---:R-:W-:Y:S08]  /*1d500*/  HMMA.16816.F32.BF16 R52, R156.reuse, R148, R52 ;  /* 0x000000949c34723c */ /* 0x044ff00000041834 */
        /* <DEDUP_REMOVED lines=11> */
[----:B------:R-:W2:Y:S07]  /*1d5c0*/  LDSM.16.M88.4 R152, [R136] ;  /* 0x000000008898783b */ /* 0x000eae0000000200 */
[C---:B-1----:R-:W-:Y:S08]  /*1d5d0*/  HMMA.16816.F32.BF16 R20, R184.reuse, R140, R20 ;  /* 0x0000008cb814723c */ /* 0x042ff00000041814 */
        /* <DEDUP_REMOVED lines=8> */
[C---:B-----5:R-:W-:Y:S08]  /*1d660*/  HMMA.16816.F32.BF16 R44, R184.reuse, R144, R44 ;  /* 0x00000090b82c723c */ /* 0x060ff0000004182c */
[C---:B------:R-:W-:Y:S08]  /*1d670*/  HMMA.16816.F32.BF16 R48, R184.reuse, R146, R48 ;  /* 0x00000092b830723c */ /* 0x040ff00000041830 */
[C---:B--2---:R-:W-:Y:S08]  /*1d680*/  HMMA.16816.F32.BF16 R52, R184.reuse, R148, R52 ;  /* 0x00000094b834723c */ /* 0x044ff00000041834 */
[C---:B------:R-:W-:Y:S08]  /*1d690*/  HMMA.16816.F32.BF16 R56, R184.reuse, R150, R56 ;  /* 0x00000096b838723c */ /* 0x040ff00000041838 */
[C---:B------:R-:W-:Y:S08]  /*1d6a0*/  HMMA.16816.F32.BF16 R60, R184.reuse, R152, R60 ;  /* 0x00000098b83c723c */ /* 0x040ff0000004183c */
        /* <DEDUP_REMOVED lines=19> */
[C---:B----4-:R-:W-:Y:S08]  /*1d7e0*/  HMMA.16816.F32.BF16 R12, R192.reuse, R132, R12 ;  /* 0x00000084c00c723c */ /* 0x050ff0000004180c */
[-C--:B------:R-:W-:Y:S01]  /*1d7f0*/  FMUL.FTZ R144, R4, R242.reuse ;  /* 0x000000f204907220 */ /* 0x080fe20000410000 */
[C---:B------:R-:W-:Y:S03]  /*1d800*/  HMMA.16816.F32.BF16 R16, R192.reuse, R134, R16 ;  /* 0x00000086c010723c */ /* 0x040fe60000041810 */
[-C--:B------:R-:W-:Y:S02]  /*1d810*/  FMUL.FTZ R142, R5, R242.reuse ;  /* 0x000000f2058e7220 */ /* 0x080fe40000410000 */
[----:B------:R-:W1:Y:S01]  /*1d820*/  MUFU.TANH R144, R144 ;  /* 0x0000009000907308 */ /* 0x000e620000002400 */
[-C--:B------:R-:W-:Y:S02]  /*1d830*/  FMUL.FTZ R143, R6, R242.reuse ;  /* 0x000000f2068f7220 */ /* 0x080fe40000410000 */
[-C--:B------:R-:W-:Y:S04]  /*1d840*/  FMUL.FTZ R9, R9, R242.reuse ;  /* 0x000000f209097220 */ /* 0x080fe80000410000 */
[-C--:B------:R-:W-:Y:S02]  /*1d850*/  FMUL.FTZ R10, R10, R242.reuse ;  /* 0x000000f20a0a7220 */ /* 0x080fe40000410000 */
[-C--:B------:R-:W-:Y:S01]  /*1d860*/  FMUL.FTZ R11, R11, R242.reuse ;  /* 0x000000f20b0b7220 */ /* 0x080fe20000410000 */
[----:B------:R-:W2:Y:S01]  /*1d870*/  MUFU.TANH R146, R9 ;  /* 0x0000000900927308 */ /* 0x000ea20000002400 */
[-C--:B------:R-:W-:Y:S02]  /*1d880*/  FMUL.FTZ R141, R7, R242.reuse ;  /* 0x000000f2078d7220 */ /* 0x080fe40000410000 */
[----:B------:R-:W3:Y:S01]  /*1d890*/  LDSM.16.M88.4 R4, [R205+0x5000] ;  /* 0x00500000cd04783b */ /* 0x000ee20000000200 */
[-C--:B------:R-:W-:Y:S02]  /*1d8a0*/  FMUL.FTZ R140, R8, R242.reuse ;  /* 0x000000f2088c7220 */ /* 0x080fe40000410000 */
[-C--:B------:R-:W-:Y:S02]  /*1d8b0*/  FMUL.FTZ R251, R12, R242.reuse ;  /* 0x000000f20cfb7220 */ /* 0x080fe40000410000 */
[-C--:B------:R-:W-:Y:S02]  /*1d8c0*/  FMUL.FTZ R13, R13, R242.reuse ;  /* 0x000000f20d0d7220 */ /* 0x080fe40000410000 */
[----:B------:R-:W4:Y:S01]  /*1d8d0*/  MUFU.TANH R145, R10 ;  /* 0x0000000a00917308 */ /* 0x000f220000002400 */
        /* <DEDUP_REMOVED lines=9> */
[C---:B---3--:R-:W-:Y:S01]  /*1d970*/  HMMA.16816.F32.BF16 R20, R192.reuse, R4, R20 ;  /* 0x00000004c014723c */ /* 0x048fe20000041814 */
[----:B-----5:R-:W3:Y:S08]  /*1d980*/  LDSM.16.M88.4 R8, [R205+0x5800] ;  /* 0x00580000cd08783b */ /* 0x020ef00000000200 */
[----:B------:R-:W1:Y:S01]  /*1d990*/  MUFU.TANH R141, R141 ;  /* 0x0000008d008d7308 */ /* 0x000e620000002400 */
[C---:B------:R-:W-:Y:S01]  /*1d9a0*/  HMMA.16816.F32.BF16 R24, R192.reuse, R6, R24 ;  /* 0x00000006c018723c */ /* 0x040fe20000041818 */
[----:B------:R-:W5:Y:S08]  /*1d9b0*/  LDSM.16.M88.4 R4, [R205+0x6000] ;  /* 0x00600000cd04783b */ /* 0x000f700000000200 */
[----:B------:R-:W1:Y:S05]  /*1d9c0*/  MUFU.TANH R140, R140 ;  /* 0x0000008c008c7308 */ /* 0x000e6a0000002400 */
[-C--:B------:R-:W-:Y:S02]  /*1d9d0*/  FMUL.FTZ R166, R20, R242.reuse ;  /* 0x000000f214a67220 */ /* 0x080fe40000410000 */
[-C--:B------:R-:W-:Y:S03]  /*1d9e0*/  FMUL.FTZ R21, R21, R242.reuse ;  /* 0x000000f215157220 */ /* 0x080fe60000410000 */
[----:B------:R-:W1:Y:S01]  /*1d9f0*/  MUFU.TANH R251, R251 ;  /* 0x000000fb00fb7308 */ /* 0x000e620000002400 */
[-C--:B------:R-:W-:Y:S02]  /*1da00*/  FMUL.FTZ R22, R22, R242.reuse ;  /* 0x000000f216167220 */ /* 0x080fe40000410000 */
[-C--:B------:R-:W-:Y:S02]  /*1da10*/  FMUL.FTZ R23, R23, R242.reuse ;  /* 0x000000f217177220 */ /* 0x080fe40000410000 */
[-C--:B------:R-:W-:Y:S02]  /*1da20*/  FMUL.FTZ R170, R24, R242.reuse ;  /* 0x000000f218aa7220 */ /* 0x080fe40000410000 */
[-C--:B------:R-:W-:Y:S02]  /*1da30*/  FMUL.FTZ R25, R25, R242.reuse ;  /* 0x000000f219197220 */ /* 0x080fe40000410000 */
[-C--:B------:R-:W-:Y:S01]  /*1da40*/  FMUL.FTZ R26, R26, R242.reuse ;  /* 0x000000f21a1a7220 */ /* 0x080fe20000410000 */
[----:B------:R1:W1:Y:S01]  /*1da50*/  MUFU.TANH R250, R13 ;  /* 0x0000000d00fa7308 */ /* 0x0002620000002400 */
[-C--:B------:R-:W-:Y:S01]  /*1da60*/  FMUL.FTZ R27, R27, R242.reuse ;  /* 0x000000f21b1b7220 */ /* 0x080fe20000410000 */
[C---:B---3--:R-:W-:Y:S08]  /*1da70*/  HMMA.16816.F32.BF16 R28, R192.reuse, R8, R28 ;  /* 0x00000008c01c723c */ /* 0x048ff0000004181c */
[----:B------:R3:W1:Y:S01]  /*1da80*/  MUFU.TANH R249, R14 ;  /* 0x0000000e00f97308 */ /* 0x0006620000002400 */
[C---:B------:R-:W-:Y:S01]  /*1da90*/  HMMA.16816.F32.BF16 R32, R192.reuse, R10, R32 ;  /* 0x0000000ac020723c */ /* 0x040fe20000041820 */
[----:B------:R-:W1:Y:S08]  /*1daa0*/  LDSM.16.M88.4 R8, [R205+0x6800] ;  /* 0x00680000cd08783b */ /* 0x000e700000000200 */
[----:B------:R3:W1:Y:S01]  /*1dab0*/  MUFU.TANH R248, R15 ;  /* 0x0000000f00f87308 */ /* 0x0006620000002400 */
[C---:B-----5:R-:W-:Y:S05]  /*1dac0*/  HMMA.16816.F32.BF16 R36, R192.reuse, R4, R36 ;  /* 0x00000004c024723c */ /* 0x060fea0000041824 */
[-C--:B------:R-:W-:Y:S03]  /*1dad0*/  FMUL.FTZ R181, R28, R242.reuse ;  /* 0x000000f21cb57220 */ /* 0x080fe60000410000 */
[C---:B------:R-:W-:Y:S01]  /*1dae0*/  HMMA.16816.F32.BF16 R40, R192.reuse, R6, R40 ;  /* 0x00000006c028723c */ /* 0x040fe20000041828 */
[----:B------:R-:W2:Y:S01]  /*1daf0*/  MUFU.TANH R155, R155 ;  /* 0x0000009b009b7308 */ /* 0x000ea20000002400 */
[----:B------:R-:W5:Y:S02]  /*1db00*/  LDSM.16.M88.4 R4, [R205+0x7000] ;  /* 0x00700000cd04783b */ /* 0x000f640000000200 */
[-C--:B------:R-:W-:Y:S02]  /*1db10*/  FMUL.FTZ R29, R29, R242.reuse ;  /* 0x000000f21d1d7220 */ /* 0x080fe40000410000 */
[-C--:B------:R-:W-:Y:S02]  /*1db20*/  FMUL.FTZ R30, R30, R242.reuse ;  /* 0x000000f21e1e7220 */ /* 0x080fe40000410000 */
[-C--:B------:R-:W-:Y:S03]  /*1db30*/  FMUL.FTZ R186, R32, R242.reuse ;  /* 0x000000f220ba7220 */ /* 0x080fe60000410000 */
[----:B------:R3:W2:Y:S01]  /*1db40*/  MUFU.TANH R158, R17 ;  /* 0x00000011009e7308 */ /* 0x0006a20000002400 */
[-C--:B------:R-:W-:Y:S02]  /*1db50*/  FMUL.FTZ R31, R31, R242.reuse ;  /* 0x000000f21f1f7220 */ /* 0x080fe40000410000 */
[-C--:B------:R-:W-:Y:S02]  /*1db60*/  FMUL.FTZ R33, R33, R242.reuse ;  /* 0x000000f221217220 */ /* 0x080fe40000410000 */
[-C--:B------:R-:W-:Y:S02]  /*1db70*/  FMUL.FTZ R246, R36, R242.reuse ;  /* 0x000000f224f67220 */ /* 0x080fe40000410000 */
[-C--:B------:R-:W-:Y:S02]  /*1db80*/  FMUL.FTZ R34, R34, R242.reuse ;  /* 0x000000f222227220 */ /* 0x080fe40000410000 */
[-C--:B------:R-:W-:Y:S01]  /*1db90*/  FMUL.FTZ R35, R35, R242.reuse ;  /* 0x000000f223237220 */ /* 0x080fe20000410000 */
[----:B------:R3:W2:Y:S01]  /*1dba0*/  MUFU.TANH R247, R18 ;  /* 0x0000001200f77308 */ /* 0x0006a20000002400 */
[-C--:B------:R-:W-:Y:S01]  /*1dbb0*/  FMUL.FTZ R37, R37, R242.reuse ;  /* 0x000000f225257220 */ /* 0x080fe20000410000 */
[C---:B-1----:R-:W-:Y:S03]  /*1dbc0*/  HMMA.16816.F32.BF16 R44, R192.reuse, R8, R44 ;  /* 0x00000008c02c723c */ /* 0x042fe6000004182c */
[-C--:B------:R-:W-:Y:S02]  /*1dbd0*/  FMUL.FTZ R197, R40, R242.reuse ;  /* 0x000000f228c57220 */ /* 0x080fe40000410000 */
[-C--:B------:R-:W-:Y:S03]  /*1dbe0*/  FMUL.FTZ R38, R38, R242.reuse ;  /* 0x000000f226267220 */ /* 0x080fe60000410000 */
[----:B------:R3:W1:Y:S01]  /*1dbf0*/  MUFU.TANH R165, R19 ;  /* 0x0000001300a57308 */ /* 0x0006620000002400 */
[C---:B------:R-:W-:Y:S01]  /*1dc00*/  HMMA.16816.F32.BF16 R48, R192.reuse, R10, R48 ;  /* 0x0000000ac030723c */ /* 0x040fe20000041830 */
[----:B------:R-:W1:Y:S01]  /*1dc10*/  LDSM.16.M88.4 R8, [R205+0x7800] ;  /* 0x00780000cd08783b */ /* 0x000e620000000200 */
[----:B------:R-:W-:Y:S04]  /*1dc20*/  DEPBAR.LE SB0, 0x0 ;  /* 0x000080000000791a */ /* 0x000fe80000000000 */
[-C--:B------:R-:W-:Y:S02]  /*1dc30*/  FMUL.FTZ R39, R39, R242.reuse ;  /* 0x000000f227277220 */ /* 0x080fe40000410000 */
[-C--:B------:R-:W-:Y:S01]  /*1dc40*/  FMUL.FTZ R41, R41, R242.reuse ;  /* 0x000000f229297220 */ /* 0x080fe20000410000 */
[----:B------:R-:W1:Y:S01]  /*1dc50*/  MUFU.TANH R166, R166 ;  /* 0x000000a600a67308 */ /* 0x000e620000002400 */
[----:B------:R-:W-:Y:S01]  /*1dc60*/  BAR.SYNC.DEFER_BLOCKING 0x0 ;  /* 0x0000000000007b1d */ /* 0x000fe20000010000 */
[C---:B-----5:R-:W-:Y:S05]  /*1dc70*/  HMMA.16816.F32.BF16 R52, R192.reuse, R4, R52 ;  /* 0x00000004c034723c */ /* 0x060fea0000041834 */
[-C--:B------:R-:W-:Y:S02]  /*1dc80*/  FMUL.FTZ R183, R44, R242.reuse ;  /* 0x000000f22cb77220 */ /* 0x080fe40000410000 */
[-C--:B------:R-:W-:Y:S01]  /*1dc90*/  FMUL.FTZ R42, R42, R242.reuse ;  /* 0x000000f22a2a7220 */ /* 0x080fe20000410000 */
[----:B------:R3:W2:Y:S01]  /*1dca0*/  MUFU.TANH R167, R21 ;  /* 0x0000001500a77308 */ /* 0x0006a20000002400 */
[C---:B------:R-:W-:Y:S03]  /*1dcb0*/  HMMA.16816.F32.BF16 R56, R192.reuse, R6, R56 ;  /* 0x00000006c038723c */ /* 0x040fe60000041838 */
[-C--:B------:R-:W-:Y:S02]  /*1dcc0*/  FMUL.FTZ R43, R43, R242.reuse ;  /* 0x000000f22b2b7220 */ /* 0x080fe40000410000 */
[-C--:B------:R-:W-:Y:S02]  /*1dcd0*/  FMUL.FTZ R177, R48, R242.reuse ;  /* 0x000000f230b17220 */ /* 0x080fe40000410000 */
[-C--:B------:R-:W-:Y:S02]  /*1dce0*/  FMUL.FTZ R45, R45, R242.reuse ;  /* 0x000000f22d2d7220 */ /* 0x080fe40000410000 */
[----:B------:R3:W2:Y:S03]  /*1dcf0*/  MUFU.TANH R168, R22 ;  /* 0x0000001600a87308 */ /* 0x0006a60000002400 */
        /* <DEDUP_REMOVED lines=8> */
[-C--:B------:R-:W-:Y:S02]  /*1dd80*/  FMUL.FTZ R51, R51, R242.reuse ;  /* 0x000000f233337220 */ /* 0x080fe40000410000 */
[-C--:B------:R-:W-:Y:S01]  /*1dd90*/  FMUL.FTZ R53, R53, R242.reuse ;  /* 0x000000f235357220 */ /* 0x080fe20000410000 */
[----:B------:R-:W1:Y:S01]  /*1dda0*/  MUFU.TANH R170, R170 ;  /* 0x000000aa00aa7308 */ /* 0x000e620000002400 */
        /* <DEDUP_REMOVED lines=58> */
[----:B--2-4-:R-:W-:Y:S01]  /*1e150*/  ISETP.NE.U32.AND P0, PT, R236, RZ, PT ;  /* 0x000000ffec00720c */ /* 0x014fe20003f05070 */
        /* <DEDUP_REMOVED lines=9> */
[-C--:B--2---:R-:W-:Y:S04]  /*1e1f0*/  IABS R7, R12.reuse ;  /* 0x0000000c00077213 */ /* 0x084fe80000000000 */
[----:B------:R-:W2:Y:S10]  /*1e200*/  I2F.RP R5, R7 ;  /* 0x0000000700057306 */ /* 0x000eb40000209400 */
[----:B--2---:R-:W2:Y:S02]  /*1e210*/  MUFU.RCP R4, R5 ;  /* 0x0000000500047308 */ /* 0x004ea40000001000 */
[----:B--23--:R-:W-:Y:S02]  /*1e220*/  IADD3 R14, R4, 0xffffffe, RZ ;  /* 0x0ffffffe040e7810 */ /* 0x00cfe40007ffe0ff */
[----:B------:R-:W-:Y:S06]  /*1e230*/  IABS R4, R9 ;  /* 0x0000000900047213 */ /* 0x000fec0000000000 */
[----:B------:R-:W2:Y:S01]  /*1e240*/  F2I.FTZ.U32.TRUNC.NTZ R15, R14 ;  /* 0x0000000e000f7305 */ /* 0x000ea2000021f000 */
[-C--:B------:R-:W-:Y:S02]  /*1e250*/  LOP3.LUT R9, R9, R12.reuse, RZ, 0x3c, !PT ;  /* 0x0000000c09097212 */ /* 0x080fe400078e3cff */
[-C--:B------:R-:W-:Y:S02]  /*1e260*/  IABS R5, R12.reuse ;  /* 0x0000000c00057213 */ /* 0x080fe40000000000 */
[----:B------:R-:W-:Y:S03]  /*1e270*/  ISETP.GE.AND P0, PT, R9, RZ, PT ;  /* 0x000000ff0900720c */ /* 0x000fe60003f06270 */
[----:B------:R-:W-:Y:S02]  /*1e280*/  IMAD.MOV R5, RZ, RZ, -R5 ;  /* 0x000000ffff057224 */ /* 0x000fe400078e0a05 */
[--C-:B--2---:R-:W-:Y:S02]  /*1e290*/  IMAD.MOV R6, RZ, RZ, -R15.reuse ;  /* 0x000000ffff067224 */ /* 0x104fe400078e0a0f */
        /* <DEDUP_REMOVED lines=29> */
[----:B------:R-:W-:Y:S02]  /*1e470*/  LEA R16, P0, R7, R236, 0x2 ;  /* 0x000000ec07107211 */ /* 0x000fe400078010ff */
[-C--:B------:R-:W-:Y:S02]  /*1e480*/  LEA.HI.X.SX32 R19, R11, R237.reuse, 0x2, P1 ;  /* 0x000000ed0b137211 */ /* 0x080fe400008f16ff */
[C---:B------:R-:W-:Y:S01]  /*1e490*/  LEA.HI.X.SX32 R17, R7.reuse, R237, 0x2, P0 ;  /* 0x000000ed07117211 */ /* 0x040fe200000f16ff */
[----:B------:R-:W-:Y:S02]  /*1e4a0*/  IMAD.IADD R7, R7, 0x1, -R11 ;  /* 0x0000000107077824 */ /* 0x000fe400078e0a0b */
[----:B------:R-:W4:Y:S02]  /*1e4b0*/  LD.E R4, [R18.64] ;  /* 0x0000000412047980 */ /* 0x000f24000c101900 */
[----:B------:R-:W-:Y:S02]  /*1e4c0*/  IMAD R12, R12, R7, -0x80 ;  /* 0xffffff800c0c7424 */ /* 0x000fe400078e0207 */
[----:B------:R-:W4:Y:S03]  /*1e4d0*/  LD.E R5, [R16.64] ;  /* 0x0000000410057980 */ /* 0x000f26000c101900 */
[----:B------:R-:W-:Y:S01]  /*1e4e0*/  SHF.R.S32.HI R7, RZ, 0x1f, R12 ;  /* 0x0000001fff077819 */ /* 0x000fe2000001140c */
        /* <DEDUP_REMOVED lines=11> */
.L_x_2909:
[----:B------:R-:W-:Y:S02]  /*1e5a0*/  ULDC.64 UR4, c[0x0][0x118] ;  /* 0x0000460000047ab9 */ /* 0x000fe40000000a00 */
[----:B------:R-:W2:Y:S02]  /*1e5b0*/  LD.E R12, [R2.64+0x38] ;  /* 0x00003804020c7980 */ /* 0x000ea4000c101900 */
[----:B--2---:R-:W-:Y:S04]  /*1e5c0*/  LEA R12, -R12, RZ, 0x7 ;  /* 0x000000ff0c0c7211 */ /* 0x004fe800078e39ff */
[----:B------:R-:W-:Y:S02]  /*1e5d0*/  SHF.R.S32.HI R7, RZ, 0x1f, R12 ;  /* 0x0000001fff077819 */ /* 0x000fe4000001140c */
.L_x_2910:
[----:B------:R-:W-:Y:S05]  /*1e5e0*/  BSYNC B0 ;  /* 0x0000000000007941 */ /* 0x000fea0003800000 */
.L_x_2908:
[C---:B------:R-:W-:Y:S01]  /*1e5f0*/  LEA R224, P0, R12.reuse, R224, 0x1 ;  /* 0x000000e00ce07211 */ /* 0x040fe200078008ff */
[----:B------:R-:W-:Y:S03]  /*1e600*/  ULDC.64 UR4, c[0x0][0x118] ;  /* 0x0000460000047ab9 */ /* 0x000fe60000000a00 */
[----:B------:R-:W-:Y:S02]  /*1e610*/  LEA.HI.X R225, R12, R225, R7, 0x1, P0 ;  /* 0x000000e10ce17211 */ /* 0x000fe400000f0c07 */
[-C--:B---3--:R-:W-:Y:S03]  /*1e620*/  IADD3 R14, P0, R224, R241.reuse, RZ ;  /* 0x000000f1e00e7210 */ /* 0x088fe60007f1e0ff */
[----:B------:R-:W-:Y:S01]  /*1e630*/  @!PT LDS RZ, [RZ] ;  /* 0x00000000fffff984 */ /* 0x000fe20000000800 */
[----:B------:R-:W-:Y:S01]  /*1e640*/  @!PT LDS RZ, [RZ] ;  /* 0x00000000fffff984 */ /* 0x000fe20000000800 */
[----:B------:R-:W-:Y:S01]  /*1e650*/  @!PT LDS RZ, [RZ] ;  /* 0x00000000fffff984 */ /* 0x000fe20000000800 */
        /* <DEDUP_REMOVED lines=13> */
[-C--:B------:R-:W-:Y:S01]  /*1e730*/  IADD3 R6, P0, R8, R241.reuse, RZ ;  /* 0x000000f108067210 */ /* 0x080fe20007f1e0ff */
[----:B------:R2:W-:Y:S04]  /*1e740*/  LDGSTS.E.BYPASS.LTC128B.128 [R233+0x5800], [R10.64] ;  /* 0x058000000ae97fae */ /* 0x0005e8000b901d44 */
[----:B------:R2:W-:Y:S01]  /*1e750*/  LDGSTS.E.BYPASS.LTC128B.128 [R233+0x9800], [R10.64+0x80] ;  /* 0x098000800ae97fae */ /* 0x0005e2000b901d44 */
[--C-:B------:R-:W-:Y:S01]  /*1e760*/  IMAD.X R7, R9, 0x1, R240.reuse, P0 ;  /* 0x0000000109077824 */ /* 0x100fe200000e06f0 */
[-C--:B------:R-:W-:Y:S02]  /*1e770*/  IADD3 R4, P0, R6, R241.reuse, RZ ;  /* 0x000000f106047210 */ /* 0x080fe40007f1e0ff */
[----:B------:R2:W-:Y:S03]  /*1e780*/  LDGSTS.E.BYPASS.LTC128B.128 [R233+0x6000], [R8.64] ;  /* 0x0600000008e97fae */ /* 0x0005e6000b901d44 */
[--C-:B------:R-:W-:Y:S01]  /*1e790*/  IMAD.X R5, R7, 0x1, R240.reuse, P0 ;  /* 0x0000000107057824 */ /* 0x100fe200000e06f0 */
[----:B------:R2:W-:Y:S01]  /*1e7a0*/  LDGSTS.E.BYPASS.LTC128B.128 [R233+0xa000], [R8.64+0x80] ;  /* 0x0a00008008e97fae */ /* 0x0005e2000b901d44 */
[----:B------:R-:W-:Y:S03]  /*1e7b0*/  IADD3 R16, P0, R4, R241, RZ ;  /* 0x000000f104107210 */ /* 0x000fe60007f1e0ff */
[----:B------:R2:W-:Y:S02]  /*1e7c0*/  LDGSTS.E.BYPASS.LTC128B.128 [R233+0x6800], [R6.64] ;  /* 0x0680000006e97fae */ /* 0x0005e4000b901d44 */
[----:B------:R-:W-:Y:S02]  /*1e7d0*/  IMAD.X R17, R5, 0x1, R240, P0 ;  /* 0x0000000105117824 */ /* 0x000fe400000e06f0 */
[----:B------:R2:W-:Y:S04]  /*1e7e0*/  LDGSTS.E.BYPASS.LTC128B.128 [R233+0xa800], [R6.64+0x80] ;  /* 0x0a80008006e97fae */ /* 0x0005e8000b901d44 */
[----:B------:R2:W-:Y:S04]  /*1e7f0*/  LDGSTS.E.BYPASS.LTC128B.128 [R233+0x7000], [R4.64] ;  /* 0x0700000004e97fae */ /* 0x0005e8000b901d44 */
[----:B------:R2:W-:Y:S04]  /*1e800*/  LDGSTS.E.BYPASS.LTC128B.128 [R233+0xb000], [R4.64+0x80] ;  /* 0x0b00008004e97fae */ /* 0x0005e8000b901d44 */
[----:B------:R2:W-:Y:S04]  /*1e810*/  LDGSTS.E.BYPASS.LTC128B.128 [R233+0x7800], [R16.64] ;  /* 0x0780000010e97fae */ /* 0x0005e8000b901d44 */
[----:B------:R2:W-:Y:S04]  /*1e820*/  LDGSTS.E.BYPASS.LTC128B.128 [R233+0xb800], [R16.64+0x80] ;  /* 0x0b80008010e97fae */ /* 0x0005e8000b901d44 */
[----:B------:R-:W0:Y:S02]  /*1e830*/  LDGDEPBAR ;  /* 0x00000000000079af */ /* 0x000e240000000000 */
.L_x_2907:
[----:B--2-4-:R-:W-:Y:S05]  /*1e840*/  BSYNC B1 ;  /* 0x0000000000017941 */ /* 0x014fea0003800000 */
.L_x_2906:
[----:B------:R-:W-:Y:S01]  /*1e850*/  ULDC.64 UR4, c[0x0][0x118] ;  /* 0x0000460000047ab9 */ /* 0x000fe20000000a00 */
[----:B------:R-:W-:Y:S01]  /*1e860*/  FMNMX.FTZ R4, R143, R0, !PT ;  /* 0x000000008f047209 */ /* 0x000fe20007810000 */
[----:B------:R2:W4:Y:S01]  /*1e870*/  LD.E R134, [R2.64+0xdc] ;  /* 0x0000dc0402867980 */ /* 0x000522000c101900 */
[----:B------:R-:W-:Y:S02]  /*1e880*/  MOV R10, R145 ;  /* 0x00000091000a7202 */ /* 0x000fe40000000f00 */
[----:B------:R-:W-:Y:S01]  /*1e890*/  FMNMX.FTZ R7, R141, R4, !PT ;  /* 0x000000048d077209 */ /* 0x000fe20007810000 */
[----:B---3--:R-:W-:Y:S01]  /*1e8a0*/  LDSM.16.MT88.4 R12, [R217+0xc000] ;  /* 0x00c00000d90c783b */ /* 0x008fe20000004200 */
[----:B------:R-:W-:Y:S02]  /*1e8b0*/  FMNMX.FTZ R5, R144, R137, !PT ;  /* 0x0000008990057209 */ /* 0x000fe40007810000 */
        /* <DEDUP_REMOVED lines=8> */
[----:B------:R-:W-:Y:S03]  /*1e940*/  LDSM.16.MT88.4 R28, [R214+0xc000] ;  /* 0x00c00000d61c783b */ /* 0x000fe60000004200 */
[----:B------:R-:W-:Y:S02]  /*1e950*/  FMNMX.FTZ R4, R248, R5, !PT ;  /* 0x00000005f8047209 */ /* 0x000fe40007810000 */
[----:B--2---:R-:W-:Y:S02]  /*1e960*/  FMNMX.FTZ R3, R251, R6, !PT ;  /* 0x00000006fb037209 */ /* 0x004fe40007810000 */
        /* <DEDUP_REMOVED lines=63> */
[----:B-1----:R-:W-:Y:S05]  /*1ed60*/  FMNMX.FTZ R3, R4, R3, !PT ;  /* 0x0000000304037209 */ /* 0x002fea0007810000 */
[----:B------:R-:W-:Y:S01]  /*1ed70*/  FADD.FTZ R5, -R3, R0 ;  /* 0x0000000003057221 */ /* 0x000fe20000010100 */
[----:B--2---:R-:W-:Y:S04]  /*1ed80*/  FMNMX.FTZ R132, R9, R132, !PT ;  /* 0x0000008409847209 */ /* 0x004fe80007810000 */
[----:B------:R-:W-:Y:S01]  /*1ed90*/  FSETP.NEU.FTZ.AND P0, PT, R132, -INF , PT ;  /* 0xff8000008400780b */ /* 0x000fe20003f1d000 */
[C---:B----4-:R-:W-:Y:S02]  /*1eda0*/  FMUL.FTZ R151, R134.reuse, R132 ;  /* 0x0000008486977220 */ /* 0x050fe40000410000 */
[C---:B------:R-:W-:Y:S02]  /*1edb0*/  FMUL.FTZ R149, R134.reuse, R3 ;  /* 0x0000000386957220 */ /* 0x040fe40000410000 */
[----:B------:R-:W-:Y:S01]  /*1edc0*/  FMUL.FTZ R0, R134, R5 ;  /* 0x0000000586007220 */ /* 0x000fe20000410000 */
[----:B------:R-:W-:Y:S01]  /*1edd0*/  FSEL R151, R151, RZ, P0 ;  /* 0x000000ff97977208 */ /* 0x000fe20000000000 */
[----:B------:R-:W-:Y:S01]  /*1ede0*/  FADD.FTZ R5, -R132, R137 ;  /* 0x0000008984057221 */ /* 0x000fe20000010100 */
[----:B------:R-:W-:Y:S03]  /*1edf0*/  FSETP.NEU.FTZ.AND P0, PT, R3, -INF , PT ;  /* 0xff8000000300780b */ /* 0x000fe60003f1d000 */
[----:B------:R-:W-:Y:S01]  /*1ee00*/  FMUL.FTZ R2, R134, R5 ;  /* 0x0000000586027220 */ /* 0x000fe20000410000 */
[----:B------:R-:W-:Y:S01]  /*1ee10*/  FSEL R149, R149, RZ, P0 ;  /* 0x000000ff95957208 */ /* 0x000fe20000000000 */
[-CC-:B------:R-:W-:Y:S01]  /*1ee20*/  FFMA.FTZ R145, R144, R134.reuse, -R151.reuse ;  /* 0x0000008690917223 */ /* 0x180fe20000010897 */
[----:B------:R-:W1:Y:S01]  /*1ee30*/  MUFU.EX2 R0, R0 ;  /* 0x0000000000007308 */ /* 0x000e620000000800 */
[-CC-:B------:R-:W-:Y:S01]  /*1ee40*/  FFMA.FTZ R144, R142, R134.reuse, -R151.reuse ;  /* 0x000000868e907223 */ /* 0x180fe20000010897 */
[----:B------:R-:W-:Y:S01]  /*1ee50*/  ISETP.GT.AND P0, PT, R235, 0x1, PT ;  /* 0x00000001eb00780c */ /* 0x000fe20003f04270 */
[-C--:B------:R-:W-:Y:S02]  /*1ee60*/  FFMA.FTZ R142, R11, R134.reuse, -R151 ;  /* 0x000000860b8e7223 */ /* 0x080fe40000010897 */
[-C--:B------:R-:W-:Y:S02]  /*1ee70*/  FFMA.FTZ R146, R143, R134.reuse, -R149 ;  /* 0x000000868f927223 */ /* 0x080fe40000010895 */
[-C--:B------:R-:W-:Y:S02]  /*1ee80*/  FFMA.FTZ R143, R140, R134.reuse, -R151 ;  /* 0x000000868c8f7223 */ /* 0x080fe40000010897 */
[-CC-:B------:R-:W-:Y:S01]  /*1ee90*/  FFMA.FTZ R140, R10, R134.reuse, -R149.reuse ;  /* 0x000000860a8c7223 */ /* 0x180fe20000010895 */
[----:B------:R-:W2:Y:S01]  /*1eea0*/  MUFU.EX2 R2, R2 ;  /* 0x0000000200027308 */ /* 0x000ea20000000800 */
[-CC-:B------:R-:W-:Y:S02]  /*1eeb0*/  FFMA.FTZ R141, R141, R134.reuse, -R149.reuse ;  /* 0x000000868d8d7223 */ /* 0x180fe40000010895 */
[-C--:B------:R-:W-:Y:S02]  /*1eec0*/  FFMA.FTZ R137, R252, R134.reuse, -R149 ;  /* 0x00000086fc897223 */ /* 0x080fe40000010895 */
[-CC-:B------:R-:W-:Y:S02]  /*1eed0*/  FFMA.FTZ R182, R182, R134.reuse, -R151.reuse ;  /* 0x00000086b6b67223 */ /* 0x180fe40000010897 */
[-CC-:B------:R-:W-:Y:S02]  /*1eee0*/  FFMA.FTZ R186, R186, R134.reuse, -R151.reuse ;  /* 0x00000086baba7223 */ /* 0x180fe40000010897 */
[-CC-:B------:R-:W-:Y:S01]  /*1eef0*/  FFMA.FTZ R155, R155, R134.reuse, -R151.reuse ;  /* 0x000000869b9b7223 */ /* 0x180fe20000010897 */
[----:B------:R-:W-:Y:S01]  /*1ef00*/  MUFU.EX2 R145, R145 ;  /* 0x0000009100917308 */ /* 0x000fe20000000800 */
[-C--:B------:R-:W-:Y:S02]  /*1ef10*/  FFMA.FTZ R158, R158, R134.reuse, -R151 ;  /* 0x000000869e9e7223 */ /* 0x080fe40000010897 */
        /* <DEDUP_REMOVED lines=31> */
[C---:B------:R-:W-:Y:S01]  /*1f110*/  FMUL.FTZ R40, R2.reuse, R92 ;  /* 0x0000005c02287220 */ /* 0x040fe20000410000 */
[----:B------:R-:W1:Y:S01]  /*1f120*/  MUFU.EX2 R142, R142 ;  /* 0x0000008e008e7308 */ /* 0x000e620000000800 */
[----:B------:R-:W-:Y:S01]  /*1f130*/  FMUL.FTZ R41, R2, R93 ;  /* 0x0000005d02297220 */ /* 0x000fe20000410000 */
[----:B------:R-:W-:Y:S01]  /*1f140*/  LDSM.16.MT88.4 R100, [R213+0xf800] ;  /* 0x00f80000d564783b */ /* 0x000fe20000004200 */
[C---:B------:R-:W-:Y:S01]  /*1f150*/  FMUL.FTZ R50, R0.reuse, R86 ;  /* 0x0000005600327220 */ /* 0x040fe20000410000 */
[----:B--2---:R-:W-:Y:S01]  /*1f160*/  F2FP.BF16.PACK_AB R129, R141, R146 ;  /* 0x000000928d81723e */ /* 0x004fe200000010ff */
[----:B------:R-:W-:Y:S02]  /*1f170*/  FMUL.FTZ R51, R0, R87 ;  /* 0x0000005700337220 */ /* 0x000fe40000410000 */
[C---:B------:R-:W-:Y:S02]  /*1f180*/  FMUL.FTZ R48, R2.reuse, R84 ;  /* 0x0000005402307220 */ /* 0x040fe40000410000 */
[----:B------:R-:W-:Y:S01]  /*1f190*/  FMUL.FTZ R49, R2, R85 ;  /* 0x0000005502317220 */ /* 0x000fe20000410000 */
[----:B------:R-:W-:Y:S01]  /*1f1a0*/  MUFU.EX2 R140, R140 ;  /* 0x0000008c008c7308 */ /* 0x000fe20000000800 */
[----:B------:R-:W2:Y:S01]  /*1f1b0*/  LDSM.16.MT88.4 R84, [R213+0x10000] ;  /* 0x01000000d554783b */ /* 0x000ea20000004200 */
[C---:B------:R-:W-:Y:S02]  /*1f1c0*/  FMUL.FTZ R58, R0.reuse, R78 ;  /* 0x0000004e003a7220 */ /* 0x040fe40000410000 */
[----:B------:R-:W-:Y:S02]  /*1f1d0*/  FMUL.FTZ R59, R0, R79 ;  /* 0x0000004f003b7220 */ /* 0x000fe40000410000 */
[C---:B------:R-:W-:Y:S02]  /*1f1e0*/  FMUL.FTZ R56, R2.reuse, R76 ;  /* 0x0000004c02387220 */ /* 0x040fe40000410000 */
[----:B------:R-:W-:Y:S01]  /*1f1f0*/  FMUL.FTZ R57, R2, R77 ;  /* 0x0000004d02397220 */ /* 0x000fe20000410000 */
[----:B------:R-:W-:Y:S01]  /*1f200*/  LDSM.16.MT88.4 R92, [R213+0x11000] ;  /* 0x01100000d55c783b */ /* 0x000fe20000004200 */
[----:B------:R-:W3:Y:S01]  /*1f210*/  MUFU.EX2 R137, R137 ;  /* 0x0000008900897308 */ /* 0x000ee20000000800 */
[C---:B------:R-:W-:Y:S02]  /*1f220*/  FMUL.FTZ R66, R0.reuse, R70 ;  /* 0x0000004600427220 */ /* 0x040fe40000410000 */
[----:B------:R-:W-:Y:S01]  /*1f230*/  FMUL.FTZ R67, R0, R71 ;  /* 0x0000004700437220 */ /* 0x000fe20000410000 */
[----:B-1----:R-:W-:Y:S01]  /*1f240*/  F2FP.BF16.PACK_AB R130, R142, R143 ;  /* 0x0000008f8e82723e */ /* 0x002fe200000010ff */
[C---:B------:R-:W-:Y:S02]  /*1f250*/  FMUL.FTZ R64, R2.reuse, R68 ;  /* 0x0000004402407220 */ /* 0x040fe40000410000 */
[----:B------:R-:W1:Y:S01]  /*1f260*/  LDSM.16.MT88.4 R76, [R217+0xc800] ;  /* 0x00c80000d94c783b */ /* 0x000e620000004200 */
[----:B------:R-:W-:Y:S02]  /*1f270*/  FMUL.FTZ R65, R2, R69 ;  /* 0x0000004502417220 */ /* 0x000fe40000410000 */
[----:B------:R-:W-:Y:S01]  /*1f280*/  MUFU.EX2 R182, R182 ;  /* 0x000000b600b67308 */ /* 0x000fe20000000800 */
[-CC-:B------:R-:W-:Y:S02]  /*1f290*/  FFMA.FTZ R166, R166, R134.reuse, -R151.reuse ;  /* 0x00000086a6a67223 */ /* 0x180fe40000010897 */
[-C--:B------:R-:W-:Y:S02]  /*1f2a0*/  FFMA.FTZ R167, R167, R134.reuse, -R151 ;  /* 0x00000086a7a77223 */ /* 0x080fe40000010897 */
[-CC-:B------:R-:W-:Y:S02]  /*1f2b0*/  FFMA.FTZ R168, R168, R134.reuse, -R149.reuse ;  /* 0x00000086a8a87223 */ /* 0x180fe40000010895 */
[-C--:B------:R-:W-:Y:S02]  /*1f2c0*/  FFMA.FTZ R169, R169, R134.reuse, -R149 ;  /* 0x00000086a9a97223 */ /* 0x080fe40000010895 */
[-CC-:B------:R-:W-:Y:S01]  /*1f2d0*/  FFMA.FTZ R170, R170, R134.reuse, -R151.reuse ;  /* 0x00000086aaaa7223 */ /* 0x180fe20000010897 */
[----:B------:R-:W-:Y:S01]  /*1f2e0*/  MUFU.EX2 R186, R186 ;  /* 0x000000ba00ba7308 */ /* 0x000fe20000000800 */
[-C--:B------:R-:W-:Y:S02]  /*1f2f0*/  FFMA.FTZ R171, R171, R134.reuse, -R151 ;  /* 0x00000086abab7223 */ /* 0x080fe40000010897 */
[--C-:B------:R-:W-:Y:S01]  /*1f300*/  FFMA.FTZ R172, R172, R134, -R149.reuse ;  /* 0x00000086acac7223 */ /* 0x100fe20000010895 */
[----:B---3--:R-:W-:Y:S01]  /*1f310*/  F2FP.BF16.PACK_AB R131, R137, R140 ;  /* 0x0000008c8983723e */ /* 0x008fe200000010ff */
[-C--:B------:R-:W-:Y:S02]  /*1f320*/  FFMA.FTZ R173, R173, R134.reuse, -R149 ;  /* 0x00000086adad7223 */ /* 0x080fe40000010895 */
[-C--:B------:R-:W-:Y:S02]  /*1f330*/  FFMA.FTZ R181, R181, R134.reuse, -R151 ;  /* 0x00000086b5b57223 */ /* 0x080fe40000010897 */
[-CC-:B------:R-:W-:Y:S01]  /*1f340*/  FFMA.FTZ R185, R185, R134.reuse, -R149.reuse ;  /* 0x00000086b9b97223 */ /* 0x180fe20000010895 */
[----:B------:R-:W-:Y:S01]  /*1f350*/  MUFU.EX2 R155, R155 ;  /* 0x0000009b009b7308 */ /* 0x000fe20000000800 */
[C---:B------:R-:W-:Y:S05]  /*1f360*/  HMMA.16816.F32.BF16 R4, R128.reuse, R12, R4 ;  /* 0x0000000c8004723c */ /* 0x040fea0000041804 */
[----:B------:R-:W-:Y:S02]  /*1f370*/  FFMA.FTZ R184, R184, R134, -R149 ;  /* 0x00000086b8b87223 */ /* 0x000fe40000010895 */
[C---:B------:R-:W-:Y:S01]  /*1f380*/  FMUL.FTZ R12, R2.reuse, R120 ;  /* 0x00000078020c7220 */ /* 0x040fe20000410000 */
[C---:B------:R-:W-:Y:S01]  /*1f390*/  HMMA.16816.F32.BF16 R8, R128.reuse, R14, R8 ;  /* 0x0000000e8008723c */ /* 0x040fe20000041808 */
[----:B------:R-:W3:Y:S03]  /*1f3a0*/  MUFU.EX2 R158, R158 ;  /* 0x0000009e009e7308 */ /* 0x000ee60000000800 */
[----:B------:R-:W-:Y:S02]  /*1f3b0*/  FMUL.FTZ R13, R2, R121 ;  /* 0x00000079020d7220 */ /* 0x000fe40000410000 */
        /* <DEDUP_REMOVED lines=16> */
[--C-:B------:R-:W-:Y:S02]  /*1f4c0*/  FFMA.FTZ R112, R247, R134, -R149.reuse ;  /* 0x00000086f7707223 */ /* 0x100fe40000010895 */
[C---:B------:R-:W-:Y:S04]  /*1f4d0*/  FMUL.FTZ R22, R0.reuse, R114 ;  /* 0x0000007200167220 */ /* 0x040fe80000410000 */
[----:B------:R-:W-:Y:S02]  /*1f4e0*/  FMUL.FTZ R23, R0, R115 ;  /* 0x0000007300177220 */ /* 0x000fe40000410000 */
[-C--:B------:R-:W-:Y:S01]  /*1f4f0*/  FFMA.FTZ R194, R198, R134.reuse, -R149 ;  /* 0x00000086c6c27223 */ /* 0x080fe20000010895 */
[----:B------:R-:W3:Y:S01]  /*1f500*/  MUFU.EX2 R112, R112 ;  /* 0x0000007000707308 */ /* 0x000ee20000000800 */
[-CC-:B------:R-:W-:Y:S02]  /*1f510*/  FFMA.FTZ R197, R197, R134.reuse, -R151.reuse ;  /* 0x00000086c5c57223 */ /* 0x180fe40000010897 */
[-C--:B------:R-:W-:Y:S01]  /*1f520*/  FFMA.FTZ R196, R196, R134.reuse, -R151 ;  /* 0x00000086c4c47223 */ /* 0x080fe20000010897 */
[C---:B------:R-:W-:Y:S03]  /*1f530*/  HMMA.16816.F32.BF16 R20, R128.reuse, R28, R20 ;  /* 0x0000001c8014723c */ /* 0x040fe60000041814 */
[-CC-:B------:R-:W-:Y:S02]  /*1f540*/  FFMA.FTZ R191, R191, R134.reuse, -R149.reuse ;  /* 0x00000086bfbf7223 */ /* 0x180fe40000010895 */
[----:B------:R-:W-:Y:S01]  /*1f550*/  FFMA.FTZ R190, R190, R134, -R149 ;  /* 0x00000086bebe7223 */ /* 0x000fe20000010895 */
        /* <DEDUP_REMOVED lines=8> */
[----:B---3--:R-:W-:Y:S01]  /*1f5e0*/  F2FP.BF16.PACK_AB R71, R165, R112 ;  /* 0x00000070a547723e */ /* 0x008fe200000010ff */
[-C--:B------:R-:W-:Y:S02]  /*1f5f0*/  FFMA.FTZ R105, R250, R134.reuse, -R151 ;  /* 0x00000086fa697223 */ /* 0x080fe40000010897 */
[-CC-:B------:R-:W-:Y:S02]  /*1f600*/  FFMA.FTZ R107, R249, R134.reuse, -R149.reuse ;  /* 0x00000086f96b7223 */ /* 0x180fe40000010895 */
[-C--:B------:R-:W-:Y:S01]  /*1f610*/  FFMA.FTZ R106, R248, R134.reuse, -R149 ;  /* 0x00000086f86a7223 */ /* 0x080fe20000010895 */
[C---:B------:R-:W-:Y:S01]  /*1f620*/  HMMA.16816.F32.BF16 R28, R128.reuse, R36, R28 ;  /* 0x00000024801c723c */ /* 0x040fe2000004181c */
[----:B------:R-:W-:Y:S02]  /*1f630*/  MUFU.EX2 R104, R104 ;  /* 0x0000006800687308 */ /* 0x000fe40000000800 */
[-CC-:B------:R-:W-:Y:S02]  /*1f640*/  FFMA.FTZ R183, R183, R134.reuse, -R151.reuse ;  /* 0x00000086b7b77223 */ /* 0x180fe40000010897 */
        /* <DEDUP_REMOVED lines=8> */
[----:B------:R-:W-:Y:S01]  /*1f6d0*/  MUFU.EX2 R107, R107 ;  /* 0x0000006b006b7308 */ /* 0x000fe20000000800 */
[----:B------:R-:W-:Y:S01]  /*1f6e0*/  LDSM.16.MT88.4 R96, [R213+0x13000] ;  /* 0x01300000d560783b */ /* 0x000fe20000004200 */
[-C--:B------:R-:W-:Y:S02]  /*1f6f0*/  FFMA.FTZ R178, R178, R134.reuse, -R149 ;  /* 0x00000086b2b27223 */ /* 0x080fe40000010895 */
[-CC-:B------:R-:W-:Y:S02]  /*1f700*/  FFMA.FTZ R177, R177, R134.reuse, -R151.reuse ;  /* 0x00000086b1b17223 */ /* 0x180fe40000010897 */
[C---:B------:R-:W-:Y:S03]  /*1f710*/  HMMA.16816.F32.BF16 R36, R128.reuse, R44, R36 ;  /* 0x0000002c8024723c */ /* 0x040fe60000041824 */
[-C--:B------:R-:W-:Y:S01]  /*1f720*/  FFMA.FTZ R176, R176, R134.reuse, -R151 ;  /* 0x00000086b0b07223 */ /* 0x080fe20000010897 */
[----:B------:R-:W4:Y:S01]  /*1f730*/  MUFU.EX2 R106, R106 ;  /* 0x0000006a006a7308 */ /* 0x000f220000000800 */
[--C-:B------:R-:W-:Y:S02]  /*1f740*/  FFMA.FTZ R175, R175, R134, -R149.reuse ;  /* 0x00000086afaf7223 */ /* 0x100fe40000010895 */
        /* <DEDUP_REMOVED lines=8> */
[-C--:B------:R-:W-:Y:S02]  /*1f7d0*/  FFMA.FTZ R174, R174, R134.reuse, -R149 ;  /* 0x00000086aeae7223 */ /* 0x080fe40000010895 */
[-CC-:B------:R-:W-:Y:S02]  /*1f7e0*/  FFMA.FTZ R163, R163, R134.reuse, -R151.reuse ;  /* 0x00000086a3a37223 */ /* 0x180fe40000010897 */
[C---:B------:R-:W-:Y:S01]  /*1f7f0*/  HMMA.16816.F32.BF16 R44, R128.reuse, R52, R44 ;  /* 0x00000034802c723c */ /* 0x040fe2000004182c */
[----:B------:R-:W3:Y:S02]  /*1f800*/  MUFU.EX2 R171, R171 ;  /* 0x000000ab00ab7308 */ /* 0x000ee40000000800 */
[-C--:B------:R-:W-:Y:S01]  /*1f810*/  FFMA.FTZ R164, R164, R134.reuse, -R151 ;  /* 0x00000086a4a47223 */ /* 0x080fe20000010897 */
[----:B----4-:R-:W-:Y:S01]  /*1f820*/  F2FP.BF16.PACK_AB R69, R106, R107 ;  /* 0x0000006b6a45723e */ /* 0x010fe200000010ff */
[--C-:B------:R-:W-:Y:S02]  /*1f830*/  FFMA.FTZ R162, R162, R134, -R149.reuse ;  /* 0x00000086a2a27223 */ /* 0x100fe40000010895 */
[C---:B------:R-:W-:Y:S01]  /*1f840*/  FMUL.FTZ R52, R2.reuse, R80 ;  /* 0x0000005002347220 */ /* 0x040fe20000410000 */
[C---:B------:R-:W-:Y:S03]  /*1f850*/  HMMA.16816.F32.BF16 R48, R128.reuse, R54, R48 ;  /* 0x000000368030723c */ /* 0x040fe60000041830 */
[----:B------:R-:W-:Y:S01]  /*1f860*/  MUFU.EX2 R172, R172 ;  /* 0x000000ac00ac7308 */ /* 0x000fe20000000800 */
[----:B------:R-:W-:Y:S02]  /*1f870*/  FMUL.FTZ R53, R2, R81 ;  /* 0x0000005102357220 */ /* 0x000fe40000410000 */
[----:B------:R-:W-:Y:S02]  /*1f880*/  FFMA.FTZ R161, R161, R134, -R149 ;  /* 0x00000086a1a17223 */ /* 0x000fe40000010895 */
[C---:B------:R-:W-:Y:S04]  /*1f890*/  FMUL.FTZ R54, R0.reuse, R82 ;  /* 0x0000005200367220 */ /* 0x040fe80000410000 */
[----:B------:R-:W-:Y:S01]  /*1f8a0*/  FMUL.FTZ R55, R0, R83 ;  /* 0x0000005300377220 */ /* 0x000fe20000410000 */
[----:B------:R-:W4:Y:S01]  /*1f8b0*/  MUFU.EX2 R173, R173 ;  /* 0x000000ad00ad7308 */ /* 0x000f220000000800 */
[----:B------:R-:W-:Y:S01]  /*1f8c0*/  LDSM.16.MT88.4 R80, [R214+0xc800] ;  /* 0x00c80000d650783b */ /* 0x000fe20000004200 */
[-CC-:B------:R-:W-:Y:S02]  /*1f8d0*/  FFMA.FTZ R160, R160, R134.reuse, -R151.reuse ;  /* 0x00000086a0a07223 */ /* 0x180fe40000010897 */
[-C--:B------:R-:W-:Y:S02]  /*1f8e0*/  FFMA.FTZ R159, R159, R134.reuse, -R151 ;  /* 0x000000869f9f7223 */ /* 0x080fe40000010897 */
[C---:B------:R-:W-:Y:S03]  /*1f8f0*/  HMMA.16816.F32.BF16 R52, R128.reuse, R60, R52 ;  /* 0x0000003c8034723c */ /* 0x040fe60000041834 */
[-CC-:B------:R-:W-:Y:S01]  /*1f900*/  FFMA.FTZ R157, R157, R134.reuse, -R149.reuse ;  /* 0x000000869d9d7223 */ /* 0x180fe20000010895 */
[----:B------:R-:W5:Y:S01]  /*1f910*/  MUFU.EX2 R181, R181 ;  /* 0x000000b500b57308 */ /* 0x000f620000000800 */
[----:B------:R-:W-:Y:S02]  /*1f920*/  FFMA.FTZ R156, R156, R134, -R149 ;  /* 0x000000869c9c7223 */ /* 0x000fe40000010895 */
[C---:B------:R-:W-:Y:S01]  /*1f930*/  FMUL.FTZ R60, R2.reuse, R72 ;  /* 0x00000048023c7220 */ /* 0x040fe20000410000 */
[C---:B------:R-:W-:Y:S04]  /*1f940*/  HMMA.16816.F32.BF16 R56, R128.reuse, R62, R56 ;  /* 0x0000003e8038723c */ /* 0x040fe80000041838 */
[----:B------:R-:W-:Y:S02]  /*1f950*/  FMUL.FTZ R61, R2, R73 ;  /* 0x00000049023d7220 */ /* 0x000fe40000410000 */
[----:B------:R-:W-:Y:S01]  /*1f960*/  MUFU.EX2 R185, R185 ;  /* 0x000000b900b97308 */ /* 0x000fe20000000800 */
[C---:B------:R-:W-:Y:S02]  /*1f970*/  FMUL.FTZ R62, R0.reuse, R74 ;  /* 0x0000004a003e7220 */ /* 0x040fe40000410000 */
[----:B------:R-:W-:Y:S02]  /*1f980*/  FMUL.FTZ R63, R0, R75 ;  /* 0x0000004b003f7220 */ /* 0x000fe40000410000 */
[----:B------:R-:W3:Y:S01]  /*1f990*/  LDSM.16.MT88.4 R72, [R215+0xc800] ;  /* 0x00c80000d748783b */ /* 0x000ee20000004200 */
[-CC-:B------:R-:W-:Y:S02]  /*1f9a0*/  FFMA.FTZ R153, R153, R134.reuse, -R151.reuse ;  /* 0x0000008699997223 */ /* 0x180fe40000010897 */
[-C--:B------:R-:W-:Y:S02]  /*1f9b0*/  FFMA.FTZ R154, R154, R134.reuse, -R151 ;  /* 0x000000869a9a7223 */ /* 0x080fe40000010897 */
[C---:B--2---:R-:W-:Y:S01]  /*1f9c0*/  HMMA.16816.F32.BF16 R60, R128.reuse, R84, R60 ;  /* 0x00000054803c723c */ /* 0x044fe2000004183c */
[----:B------:R-:W2:Y:S02]  /*1f9d0*/  MUFU.EX2 R184, R184 ;  /* 0x000000b800b87308 */ /* 0x000ea40000000800 */
[-CC-:B------:R-:W-:Y:S02]  /*1f9e0*/  FFMA.FTZ R152, R152, R134.reuse, -R149.reuse ;  /* 0x0000008698987223 */ /* 0x180fe40000010895 */
[-C--:B------:R-:W-:Y:S02]  /*1f9f0*/  FFMA.FTZ R199, R150, R134.reuse, -R149 ;  /* 0x0000008696c77223 */ /* 0x080fe40000010895 */
[-CC-:B------:R-:W-:Y:S01]  /*1fa00*/  FFMA.FTZ R148, R148, R134.reuse, -R151.reuse ;  /* 0x0000008694947223 */ /* 0x180fe20000010897 */
[----:B------:R-:W-:Y:S01]  /*1fa10*/  HMMA.16816.F32.BF16 R64, R128, R86, R64 ;  /* 0x000000568040723c */ /* 0x000fe20000041840 */
[----:B------:R-:W2:Y:S02]  /*1fa20*/  LDSM.16.MT88.4 R84, [R213+0xc800] ;  /* 0x00c80000d554783b */ /* 0x000ea40000004200 */
[----:B------:R-:W2:Y:S01]  /*1fa30*/  MUFU.EX2 R187, R187 ;  /* 0x000000bb00bb7308 */ /* 0x000ea20000000800 */
[-C--:B------:R-:W-:Y:S02]  /*1fa40*/  FFMA.FTZ R151, R147, R134.reuse, -R151 ;  /* 0x0000008693977223 */ /* 0x080fe40000010897 */
[-CC-:B------:R-:W-:Y:S02]  /*1fa50*/  FFMA.FTZ R135, R135, R134.reuse, -R149.reuse ;  /* 0x0000008687877223 */ /* 0x180fe40000010895 */
[C---:B-1----:R-:W-:Y:S05]  /*1fa60*/  HMMA.16816.F32.BF16 R4, R68.reuse, R76, R4 ;  /* 0x0000004c4404723c */ /* 0x042fea0000041804 */
[----:B------:R-:W-:Y:S01]  /*1fa70*/  MUFU.EX2 R188, R188 ;  /* 0x000000bc00bc7308 */ /* 0x000fe20000000800 */
[----:B------:R-:W-:Y:S02]  /*1fa80*/  FFMA.FTZ R149, R133, R134, -R149 ;  /* 0x0000008685957223 */ /* 0x000fe40000010895 */
[C---:B------:R-:W-:Y:S01]  /*1fa90*/  HMMA.16816.F32.BF16 R8, R68.reuse, R78, R8 ;  /* 0x0000004e4408723c */ /* 0x040fe20000041808 */
[----:B------:R-:W1:Y:S03]  /*1faa0*/  LDSM.16.MT88.4 R76, [R217+0x10800] ;  /* 0x01080000d94c783b */ /* 0x000e660000004200 */
[----:B------:R-:W-:Y:S02]  /*1fab0*/  FFMA.FTZ R146, R0, R245, R146 ;  /* 0x000000f500927223 */ /* 0x000fe40000010092 */
[----:B------:R-:W-:Y:S01]  /*1fac0*/  FFMA.FTZ R145, R2, R243, R145 ;  /* 0x000000f302917223 */ /* 0x000fe20000010091 */
[----:B------:R-:W1:Y:S01]  /*1fad0*/  MUFU.EX2 R189, R189 ;  /* 0x000000bd00bd7308 */ /* 0x000e620000000800 */
[----:B------:R-:W-:Y:S01]  /*1fae0*/  FADD.FTZ R141, R141, R146 ;  /* 0x000000928d8d7221 */ /* 0x000fe20000010000 */
[C---:B---3--:R-:W-:Y:S03]  /*1faf0*/  HMMA.16816.F32.BF16 R12, R68.reuse, R72, R12 ;  /* 0x00000048440c723c */ /* 0x048fe6000004180c */
[----:B------:R-:W-:Y:S02]  /*1fb00*/  FADD.FTZ R144, R144, R145 ;  /* 0x0000009190907221 */ /* 0x000fe40000010000 */
[----:B------:R-:W-:Y:S03]  /*1fb10*/  FADD.FTZ R140, R140, R141 ;  /* 0x0000008d8c8c7221 */ /* 0x000fe60000010000 */
[----:B------:R-:W-:Y:S01]  /*1fb20*/  MUFU.EX2 R192, R192 ;  /* 0x000000c000c07308 */ /* 0x000fe20000000800 */
[C---:B------:R-:W-:Y:S01]  /*1fb30*/  HMMA.16816.F32.BF16 R16, R68.reuse, R74, R16 ;  /* 0x0000004a4410723c */ /* 0x040fe20000041810 */
[----:B------:R-:W3:Y:S02]  /*1fb40*/  LDSM.16.MT88.4 R72, [R215+0x10800] ;  /* 0x01080000d748783b */ /* 0x000ee40000004200 */
[----:B------:R-:W-:Y:S01]  /*1fb50*/  FADD.FTZ R140, R137, R140 ;  /* 0x0000008c898c7221 */ /* 0x000fe20000010000 */
[----:B------:R-:W-:Y:S04]  /*1fb60*/  MOV R137, R132 ;  /* 0x0000008400897202 */ /* 0x000fe80000000f00 */
        /* <DEDUP_REMOVED lines=14> */
[C---:B-1----:R-:W-:Y:S08]  /*1fc50*/  HMMA.16816.F32.BF16 R36, R68.reuse, R76, R36 ;  /* 0x0000004c4424723c */ /* 0x042ff00000041824 */
[C---:B------:R-:W-:Y:S01]  /*1fc60*/  HMMA.16816.F32.BF16 R40, R68.reuse, R78, R40 ;  /* 0x0000004e4428723c */ /* 0x040fe20000041828 */
[----:B------:R-:W1:Y:S01]  /*1fc70*/  LDSM.16.MT88.4 R76, [R215+0xd000] ;  /* 0x00d00000d74c783b */ /* 0x000e620000004200 */
[----:B------:R-:W1:Y:S06]  /*1fc80*/  MUFU.EX2 R196, R196 ;  /* 0x000000c400c47308 */ /* 0x000e6c0000000800 */
[C---:B---3--:R-:W-:Y:S04]  /*1fc90*/  HMMA.16816.F32.BF16 R44, R68.reuse, R72, R44 ;  /* 0x00000048442c723c */ /* 0x048fe8000004182c */
[----:B------:R-:W-:Y:S04]  /*1fca0*/  MUFU.EX2 R191, R191 ;  /* 0x000000bf00bf7308 */ /* 0x000fe80000000800 */
[C---:B------:R-:W-:Y:S01]  /*1fcb0*/  HMMA.16816.F32.BF16 R48, R68.reuse, R74, R48 ;  /* 0x0000004a4430723c */ /* 0x040fe20000041830 */
[----:B------:R-:W3:Y:S05]  /*1fcc0*/  LDSM.16.MT88.4 R72, [R214+0xd000] ;  /* 0x00d00000d648783b */ /* 0x000eea0000004200 */
        /* <DEDUP_REMOVED lines=11> */
[----:B------:R-:W-:Y:S03]  /*1fd80*/  F2FP.BF16.PACK_AB R69, R169, R168 ;  /* 0x000000a8a945723e */ /* 0x000fe600000010ff */
[----:B------:R-:W-:Y:S01]  /*1fd90*/  F2FP.BF16.PACK_AB R70, R171, R170 ;  /* 0x000000aaab46723e */ /* 0x000fe200000010ff */
[----:B------:R-:W-:Y:S01]  /*1fda0*/  FADD.FTZ R168, R168, R165 ;  /* 0x000000a5a8a87221 */ /* 0x000fe20000010000 */
[----:B------:R-:W-:Y:S02]  /*1fdb0*/  F2FP.BF16.PACK_AB R71, R173, R172 ;  /* 0x000000acad47723e */ /* 0x000fe400000010ff */
[----:B------:R-:W3:Y:S01]  /*1fdc0*/  MUFU.EX2 R178, R178 ;  /* 0x000000b200b27308 */ /* 0x000ee20000000800 */
        /* <DEDUP_REMOVED lines=8> */
[C---:B-1----:R-:W-:Y:S08]  /*1fe50*/  HMMA.16816.F32.BF16 R12, R68.reuse, R76, R12 ;  /* 0x0000004c440c723c */ /* 0x042ff0000004180c */
[C---:B------:R-:W-:Y:S01]  /*1fe60*/  HMMA.16816.F32.BF16 R16, R68.reuse, R78, R16 ;  /* 0x0000004e4410723c */ /* 0x040fe20000041810 */
[----:B------:R-:W1:Y:S01]  /*1fe70*/  LDSM.16.MT88.4 R76, [R215+0x11000] ;  /* 0x01100000d74c783b */ /* 0x000e620000004200 */
[----:B------:R-:W-:Y:S06]  /*1fe80*/  MUFU.EX2 R175, R175 ;  /* 0x000000af00af7308 */ /* 0x000fec0000000800 */
[C---:B---3--:R-:W-:Y:S04]  /*1fe90*/  HMMA.16816.F32.BF16 R20, R68.reuse, R72, R20 ;  /* 0x000000484414723c */ /* 0x048fe80000041814 */
[----:B------:R-:W3:Y:S04]  /*1fea0*/  MUFU.EX2 R174, R174 ;  /* 0x000000ae00ae7308 */ /* 0x000ee80000000800 */
[C---:B------:R-:W-:Y:S01]  /*1feb0*/  HMMA.16816.F32.BF16 R24, R68.reuse, R74, R24 ;  /* 0x0000004a4418723c */ /* 0x040fe20000041818 */
[----:B------:R-:W3:Y:S05]  /*1fec0*/  LDSM.16.MT88.4 R72, [R217+0xd800] ;  /* 0x00d80000d948783b */ /* 0x000eea0000004200 */
[----:B------:R-:W-:Y:S02]  /*1fed0*/  MUFU.EX2 R163, R163 ;  /* 0x000000a300a37308 */ /* 0x000fe40000000800 */
[C---:B----4-:R-:W-:Y:S08]  /*1fee0*/  HMMA.16816.F32.BF16 R28, R68.reuse, R80, R28 ;  /* 0x00000050441c723c */ /* 0x050ff0000004181c */
[C---:B------:R-:W-:Y:S01]  /*1fef0*/  HMMA.16816.F32.BF16 R32, R68.reuse, R82, R32 ;  /* 0x000000524420723c */ /* 0x040fe20000041820 */
[----:B------:R-:W4:Y:S01]  /*1ff00*/  LDSM.16.MT88.4 R80, [R215+0xd800] ;  /* 0x00d80000d750783b */ /* 0x000f220000004200 */
        /* <DEDUP_REMOVED lines=19> */
[----:B-----5:R-:W-:Y:S02]  /*20040*/  F2FP.BF16.PACK_AB R68, R182, R181 ;  /* 0x000000b5b644723e */ /* 0x020fe400000010ff */
[C---:B------:R-:W-:Y:S03]  /*20050*/  F2FP.BF16.PACK_AB R69, R184.reuse, R185 ;  /* 0x000000b9b845723e */ /* 0x040fe600000010ff */
[----:B------:R-:W-:Y:S01]  /*20060*/  F2FP.BF16.PACK_AB R70, R187, R186 ;  /* 0x000000babb46723e */ /* 0x000fe200000010ff */
[----:B------:R-:W-:Y:S01]  /*20070*/  MUFU.EX2 R153, R153 ;  /* 0x0000009900997308 */ /* 0x000fe20000000800 */
[----:B------:R-:W-:Y:S01]  /*20080*/  F2FP.BF16.PACK_AB R71, R189, R188 ;  /* 0x000000bcbd47723e */ /* 0x000fe200000010ff */
[----:B------:R-:W-:Y:S04]  /*20090*/  FADD.FTZ R185, R185, R172 ;  /* 0x000000acb9b97221 */ /* 0x000fe80000010000 */
[----:B------:R-:W-:Y:S02]  /*200a0*/  FADD.FTZ R185, R184, R185 ;  /* 0x000000b9b8b97221 */ /* 0x000fe40000010000 */
[C---:B---3--:R-:W-:Y:S02]  /*200b0*/  HMMA.16816.F32.BF16 R4, R68.reuse, R72, R4 ;  /* 0x000000484404723c */ /* 0x048fe40000041804 */
[----:B------:R-:W3:Y:S01]  /*200c0*/  MUFU.EX2 R154, R154 ;  /* 0x0000009a009a7308 */ /* 0x000ee20000000800 */
[----:B------:R-:W-:Y:S04]  /*200d0*/  FADD.FTZ R188, R188, R185 ;  /* 0x000000b9bcbc7221 */ /* 0x000fe80000010000 */
[----:B------:R-:W-:Y:S01]  /*200e0*/  FADD.FTZ R188, R189, R188 ;  /* 0x000000bcbdbc7221 */ /* 0x000fe20000010000 */
[C---:B------:R-:W-:Y:S01]  /*200f0*/  HMMA.16816.F32.BF16 R8, R68.reuse, R74, R8 ;  /* 0x0000004a4408723c */ /* 0x040fe20000041808 */
[----:B------:R-:W5:Y:S03]  /*20100*/  LDSM.16.MT88.4 R72, [R217+0x11800] ;  /* 0x01180000d948783b */ /* 0x000f660000004200 */
[----:B------:R-:W-:Y:S04]  /*20110*/  MUFU.EX2 R152, R152 ;  /* 0x0000009800987308 */ /* 0x000fe80000000800 */
[C---:B----4-:R-:W-:Y:S06]  /*20120*/  HMMA.16816.F32.BF16 R12, R68.reuse, R80, R12 ;  /* 0x00000050440c723c */ /* 0x050fec000004180c */
[----:B------:R-:W4:Y:S02]  /*20130*/  MUFU.EX2 R199, R199 ;  /* 0x000000c700c77308 */ /* 0x000f240000000800 */
[C---:B------:R-:W-:Y:S01]  /*20140*/  HMMA.16816.F32.BF16 R16, R68.reuse, R82, R16 ;  /* 0x000000524410723c */ /* 0x040fe20000041810 */
[----:B------:R-:W2:Y:S07]  /*20150*/  LDSM.16.MT88.4 R80, [R215+0x11800] ;  /* 0x01180000d750783b */ /* 0x000eae0000004200 */
        /* <DEDUP_REMOVED lines=10> */
[C---:B-----5:R-:W-:Y:S08]  /*20200*/  HMMA.16816.F32.BF16 R36, R68.reuse, R72, R36 ;  /* 0x000000484424723c */ /* 0x060ff00000041824 */
[C---:B------:R-:W-:Y:S01]  /*20210*/  HMMA.16816.F32.BF16 R40, R68.reuse, R74, R40 ;  /* 0x0000004a4428723c */ /* 0x040fe20000041828 */
[----:B------:R-:W5:Y:S07]  /*20220*/  LDSM.16.MT88.4 R72, [R215+0xe000] ;  /* 0x00e00000d748783b */ /* 0x000f6e0000004200 */
[C---:B--2---:R-:W-:Y:S08]  /*20230*/  HMMA.16816.F32.BF16 R44, R68.reuse, R80, R44 ;  /* 0x00000050442c723c */ /* 0x044ff0000004182c */
        /* <DEDUP_REMOVED lines=14> */
[C---:B------:R-:W-:Y:S03]  /*20320*/  HMMA.16816.F32.BF16 R4, R68.reuse, R84, R4 ;  /* 0x000000544404723c */ /* 0x040fe60000041804 */
[----:B------:R-:W-:Y:S04]  /*20330*/  FADD.FTZ R191, R191, R194 ;  /* 0x000000c2bfbf7221 */ /* 0x000fe80000010000 */
[----:B------:R-:W-:Y:S01]  /*20340*/  FADD.FTZ R190, R190, R191 ;  /* 0x000000bfbebe7221 */ /* 0x000fe20000010000 */
        /* <DEDUP_REMOVED lines=18> */
[C---:B------:R-:W-:Y:S01]  /*20470*/  HMMA.16816.F32.BF16 R56, R68.reuse, R90, R56 ;  /* 0x0000005a4438723c */ /* 0x040fe20000041838 */
[----:B------:R-:W2:Y:S07]  /*20480*/  LDSM.16.MT88.4 R88, [R217+0x12800] ;  /* 0x01280000d958783b */ /* 0x000eae0000004200 */
[C---:B------:R-:W-:Y:S08]  /*20490*/  HMMA.16816.F32.BF16 R60, R68.reuse, R92, R60 ;  /* 0x0000005c443c723c */ /* 0x040ff0000004183c */
[----:B------:R-:W-:Y:S01]  /*204a0*/  HMMA.16816.F32.BF16 R64, R68, R94, R64 ;  /* 0x0000005e4440723c */ /* 0x000fe20000041840 */
[----:B------:R-:W-:Y:S06]  /*204b0*/  LDSM.16.MT88.4 R92, [R214+0x13000] ;  /* 0x01300000d65c783b */ /* 0x000fec0000004200 */
        /* <DEDUP_REMOVED lines=11> */
[C---:B------:R-:W-:Y:S08]  /*20570*/  HMMA.16816.F32.BF16 R12, R68.reuse, R80, R12 ;  /* 0x00000050440c723c */ /* 0x040ff0000004180c */
[C---:B------:R-:W-:Y:S01]  /*20580*/  HMMA.16816.F32.BF16 R16, R68.reuse, R82, R16 ;  /* 0x000000524410723c */ /* 0x040fe20000041810 */
[----:B------:R-:W1:Y:S07]  /*20590*/  LDSM.16.MT88.4 R80, [R214+0x12800] ;  /* 0x01280000d650783b */ /* 0x000e6e0000004200 */
[C---:B--2---:R-:W-:Y:S08]  /*205a0*/  HMMA.16816.F32.BF16 R20, R68.reuse, R84, R20 ;  /* 0x000000544414723c */ /* 0x044ff00000041814 */
[C---:B------:R-:W-:Y:S01]  /*205b0*/  HMMA.16816.F32.BF16 R24, R68.reuse, R86, R24 ;  /* 0x000000564418723c */ /* 0x040fe20000041818 */
[----:B------:R-:W-:Y:S07]  /*205c0*/  LDSM.16.MT88.4 R84, [R213+0xf000] ;  /* 0x00f00000d554783b */ /* 0x000fee0000004200 */
[C---:B-----5:R-:W-:Y:S08]  /*205d0*/  HMMA.16816.F32.BF16 R28, R68.reuse, R72, R28 ;  /* 0x00000048441c723c */ /* 0x060ff0000004181c */
        /* <DEDUP_REMOVED lines=8> */
[C---:B------:R-:W-:Y:S08]  /*20660*/  HMMA.16816.F32.BF16 R52, R68.reuse, R80, R52 ;  /* 0x000000504434723c */ /* 0x040ff00000041834 */
[C---:B------:R-:W-:Y:S01]  /*20670*/  HMMA.16816.F32.BF16 R56, R68.reuse, R82, R56 ;  /* 0x000000524438723c */ /* 0x040fe20000041838 */
[----:B------:R-:W5:Y:S07]  /*20680*/  LDSM.16.MT88.4 R80, [R215+0xf000] ;  /* 0x00f00000d750783b */ /* 0x000f6e0000004200 */
[C---:B--2---:R-:W-:Y:S08]  /*20690*/  HMMA.16816.F32.BF16 R60, R68.reuse, R72, R60 ;  /* 0x00000048443c723c */ /* 0x044ff0000004183c */
[----:B------:R-:W-:Y:S01]  /*206a0*/  HMMA.16816.F32.BF16 R64, R68, R74, R64 ;  /* 0x0000004a4440723c */ /* 0x000fe20000041840 */
[----:B------:R-:W2:Y:S06]  /*206b0*/  LDSM.16.MT88.4 R72, [R214+0xf000] ;  /* 0x00f00000d648783b */ /* 0x000eac0000004200 */
[----:B------:R-:W-:Y:S02]  /*206c0*/  F2FP.BF16.PACK_AB R68, R164, R163 ;  /* 0x000000a3a444723e */ /* 0x000fe400000010ff */
[----:B------:R-:W-:Y:S03]  /*206d0*/  F2FP.BF16.PACK_AB R69, R161, R162 ;  /* 0x000000a2a145723e */ /* 0x000fe600000010ff */
[----:B------:R-:W-:Y:S01]  /*206e0*/  F2FP.BF16.PACK_AB R70, R159, R160 ;  /* 0x000000a09f46723e */ /* 0x000fe200000010ff */
[----:B------:R-:W-:Y:S01]  /*206f0*/  FADD.FTZ R162, R162, R175 ;  /* 0x000000afa2a27221 */ /* 0x000fe20000010000 */
[C---:B------:R-:W-:Y:S03]  /*20700*/  F2FP.BF16.PACK_AB R71, R156.reuse, R157 ;  /* 0x0000009d9c47723e */ /* 0x040fe600000010ff */
[----:B------:R-:W-:Y:S04]  /*20710*/  FADD.FTZ R162, R161, R162 ;  /* 0x000000a2a1a27221 */ /* 0x000fe80000010000 */
[C---:B-1----:R-:W-:Y:S03]  /*20720*/  HMMA.16816.F32.BF16 R4, R68.reuse, R76, R4 ;  /* 0x0000004c4404723c */ /* 0x042fe60000041804 */
[----:B------:R-:W-:Y:S04]  /*20730*/  FADD.FTZ R157, R157, R162 ;  /* 0x000000a29d9d7221 */ /* 0x000fe80000010000 */
[----:B------:R-:W-:Y:S01]  /*20740*/  FADD.FTZ R157, R156, R157 ;  /* 0x0000009d9c9d7221 */ /* 0x000fe20000010000 */
[C---:B------:R-:W-:Y:S01]  /*20750*/  HMMA.16816.F32.BF16 R8, R68.reuse, R78, R8 ;  /* 0x0000004e4408723c */ /* 0x040fe20000041808 */
[----:B------:R-:W1:Y:S07]  /*20760*/  LDSM.16.MT88.4 R76, [R217+0x13000] ;  /* 0x01300000d94c783b */ /* 0x000e6e0000004200 */
[C---:B-----5:R-:W-:Y:S08]  /*20770*/  HMMA.16816.F32.BF16 R12, R68.reuse, R80, R12 ;  /* 0x00000050440c723c */ /* 0x060ff0000004180c */
        /* <DEDUP_REMOVED lines=16> */
[----:B---3--:R-:W-:Y:S02]  /*20880*/  F2FP.BF16.PACK_AB R68, R154, R153 ;  /* 0x000000999a44723e */ /* 0x008fe400000010ff */
        /* <DEDUP_REMOVED lines=32> */
[C---:B------:R-:W-:Y:S01]  /*20a90*/  HMMA.16816.F32.BF16 R80, R68.reuse, R76, R52 ;  /* 0x0000004c4450723c */ /* 0x040fe20000041834 */
[----:B------:R-:W1:Y:S02]  /*20aa0*/  LDSM.16.MT88.4 R4, [R213+0x13800] ;  /* 0x01380000d504783b */ /* 0x000e640000004200 */
[----:B------:R-:W-:Y:S04]  /*20ab0*/  FADD.FTZ R187, R187, R186 ;  /* 0x000000babbbb7221 */ /* 0x000fe80000010000 */
[----:B------:R-:W-:Y:S01]  /*20ac0*/  FADD.FTZ R0, R192, R187 ;  /* 0x000000bbc0007221 */ /* 0x000fe20000010000 */
[C---:B------:R-:W-:Y:S04]  /*20ad0*/  HMMA.16816.F32.BF16 R76, R68.reuse, R78, R56 ;  /* 0x0000004e444c723c */ /* 0x040fe80000041838 */
[----:B------:R-:W-:Y:S04]  /*20ae0*/  FADD.FTZ R0, R193, R0 ;  /* 0x00000000c1007221 */ /* 0x000fe80000010000 */
[----:B------:R-:W-:Y:S04]  /*20af0*/  FADD.FTZ R197, R197, R0 ;  /* 0x00000000c5c57221 */ /* 0x000fe80000010000 */
[----:B------:R-:W-:Y:S04]  /*20b00*/  FADD.FTZ R196, R196, R197 ;  /* 0x000000c5c4c47221 */ /* 0x000fe80000010000 */
[----:B------:R-:W-:Y:S04]  /*20b10*/  FADD.FTZ R183, R183, R196 ;  /* 0x000000c4b7b77221 */ /* 0x000fe80000010000 */
[----:B------:R-:W-:Y:S04]  /*20b20*/  FADD.FTZ R180, R180, R183 ;  /* 0x000000b7b4b47221 */ /* 0x000fe80000010000 */
[----:B------:R-:W-:Y:S04]  /*20b30*/  FADD.FTZ R177, R177, R180 ;  /* 0x000000b4b1b17221 */ /* 0x000fe80000010000 */
[----:B------:R-:W-:Y:S04]  /*20b40*/  FADD.FTZ R176, R176, R177 ;  /* 0x000000b1b0b07221 */ /* 0x000fe80000010000 */
[----:B------:R-:W-:Y:S01]  /*20b50*/  FADD.FTZ R9, R163, R176 ;  /* 0x000000b0a3097221 */ /* 0x000fe20000010000 */
[C---:B-1----:R-:W-:Y:S03]  /*20b60*/  HMMA.16816.F32.BF16 R72, R68.reuse, R4, R60 ;  /* 0x000000044448723c */ /* 0x042fe6000004183c */
[----:B------:R-:W-:Y:S04]  /*20b70*/  FADD.FTZ R9, R164, R9 ;  /* 0x00000009a4097221 */ /* 0x000fe80000010000 */
[----:B------:R-:W-:Y:S01]  /*20b80*/  FADD.FTZ R0, R160, R9 ;  /* 0x00000009a0007221 */ /* 0x000fe20000010000 */
[----:B------:R-:W-:Y:S04]  /*20b90*/  HMMA.16816.F32.BF16 R68, R68, R6, R64 ;  /* 0x000000064444723c */ /* 0x000fe80000041840 */
[----:B------:R-:W-:Y:S04]  /*20ba0*/  FADD.FTZ R0, R159, R0 ;  /* 0x000000009f007221 */ /* 0x000fe80000010000 */
[----:B------:R-:W-:Y:S01]  /*20bb0*/  FADD.FTZ R153, R153, R0 ;  /* 0x0000000099997221 */ /* 0x000fe20000010000 */
[----:B------:R-:W-:Y:S03]  /*20bc0*/  IADD3 R0, R235, -0x1, RZ ;  /* 0xffffffffeb007810 */ /* 0x000fe60007ffe0ff */
[----:B------:R-:W-:Y:S01]  /*20bd0*/  FADD.FTZ R153, R154, R153 ;  /* 0x000000999a997221 */ /* 0x000fe20000010000 */
[----:B------:R-:W-:Y:S02]  /*20be0*/  MOV R235, R0 ;  /* 0x0000000000eb7202 */ /* 0x000fe40000000f00 */
[----:B------:R-:W-:Y:S01]  /*20bf0*/  MOV R0, R3 ;  /* 0x0000000300007202 */ /* 0x000fe20000000f00 */
[----:B------:R-:W-:Y:S04]  /*20c00*/  FADD.FTZ R148, R148, R153 ;  /* 0x0000009994947221 */ /* 0x000fe80000010000 */
[----:B------:R-:W-:Y:S01]  /*20c10*/  FADD.FTZ R243, R151, R148 ;  /* 0x0000009497f37221 */ /* 0x000fe20000010000 */
[----:B------:R-:W-:-:S05]  /*20c20*/  @P0 BRA `(.L_x_2911) ;  /* 0xffffb91000000947 */ /* 0x000fca000383ffff */
.L_x_2902:
        /* <DEDUP_REMOVED lines=11> */
.L_x_2925:
[----:B--23--:R-:W-:Y:S01]  /*20ce0*/  FADD.FTZ R243, R6, R243 ;  /* 0x000000f306f37221 */ /* 0x00cfe20000010000 */
[----:B------:R-:W-:Y:S05]  /*20cf0*/  BRA.DIV ~URZ, `(.L_x_2913) ;  /* 0x000016027f007947 */ /* 0x000fea000b800000 */
[----:B------:R-:W2:Y:S04]  /*20d00*/  SHFL.BFLY PT, R0, R245, 0x2, 0x1f ;  /* 0x0c401f00f5007f89 */ /* 0x000ea800000e0000 */
[----:B------:R-:W3:Y:S01]  /*20d10*/  SHFL.BFLY PT, R10, R243, 0x1, 0x1f ;  /* 0x0c201f00f30a7f89 */ /* 0x000ee200000e0000 */
[----:B--2---:R-:W-:Y:S02]  /*20d20*/  FADD.FTZ R7, R0, R245 ;  /* 0x000000f500077221 */ /* 0x004fe40000010000 */
[----:B---3--:R-:W-:-:S03]  /*20d30*/  FADD.FTZ R10, R243, R10 ;  /* 0x0000000af30a7221 */ /* 0x008fc60000010000 */
[----:B------:R2:W3:Y:S04]  /*20d40*/  SHFL.BFLY PT, R6, R7, 0x1, 0x1f ;  /* 0x0c201f0007067f89 */ /* 0x0004e800000e0000 */
.L_x_2926:
        /* <DEDUP_REMOVED lines=202> */
.L_x_2915:
[----:B------:R-:W-:Y:S02]  /*219f0*/  ULDC.64 UR4, c[0x0][0x118] ;  /* 0x0000460000047ab9 */ /* 0x000fe40000000a00 */
[----:B------:R-:W2:Y:S04]  /*21a00*/  LD.E R2, [R8.64+0x60] ;  /* 0x0000600408027980 */ /* 0x000ea8000c101900 */
[----:B------:R-:W3:Y:S01]  /*21a10*/  LD.E R234, [R8.64+0xb4] ;  /* 0x0000b40408ea7980 */ /* 0x000ee2000c101900 */
[----:B--2---:R-:W-:-:S04]  /*21a20*/  IMAD R3, R2, R230, R229 ;  /* 0x000000e602037224 */ /* 0x004fc800078e02e5 */
[----:B---3--:R-:W-:Y:S02]  /*21a30*/  IMAD R234, R234, R3, RZ ;  /* 0x00000003eaea7224 */ /* 0x008fe400078e02ff */
.L_x_2916:
[----:B------:R-:W-:Y:S05]  /*21a40*/  BSYNC B0 ;  /* 0x0000000000007941 */ /* 0x000fea0003800000 */
.L_x_2914:
        /* <DEDUP_REMOVED lines=44> */
.L_x_2918:
[----:B---3--:R-:W-:Y:S05]  /*21d10*/  BSYNC B0 ;  /* 0x0000000000007941 */ /* 0x008fea0003800000 */
.L_x_2917:
        /* <DEDUP_REMOVED lines=34> */
.L_x_2920:
[----:B------:R-:W-:Y:S05]  /*21f40*/  BSYNC B0 ;  /* 0x0000000000007941 */ /* 0x000fea0003800000 */
.L_x_2919:
        /* <DEDUP_REMOVED lines=17> */
.L_x_2922:
[----:B------:R-:W-:Y:S05]  /*22060*/  BSYNC B0 ;  /* 0x0000000000007941 */ /* 0x000fea0003800000 */
.L_x_2921:
        /* <DEDUP_REMOVED lines=17> */
.L_x_2924:
[----:B------:R-:W-:Y:S05]  /*22180*/  BSYNC B0 ;  /* 0x0000000000007941 */ /* 0x000fea0003800000 */
.L_x_2923:
[----:B------:R-:W-:Y:S01]  /*22190*/  IADD3 R0, R5, 0x30, RZ ;  /* 0x0000003005007810 */ /* 0x000fe20007ffe0ff */
[----:B------:R-:W-:-:S03]  /*221a0*/  IMAD.MOV.U32 R229, RZ, RZ, 0x0 ;  /* 0x00000000ffe57424 */ /* 0x000fc600078e00ff */
[----:B------:R-:W-:-:S13]  /*221b0*/  ISETP.GE.AND P0, PT, R0, R231, PT ;  /* 0x000000e70000720c */ /* 0x000fda0003f06270 */
[----:B------:R-:W-:Y:S05]  /*221c0*/  @P0 RET.REL.NODEC R228 `(_ZN5flash24flash_fwd_splitkv_kernelI23Flash_fwd_kernel_traitsILi128ELi64ELi128ELi4ELb0ELb0EN7cutlass10bfloat16_tE19Flash_kernel_traitsILi128ELi64ELi128ELi4ES3_EELb1ELb0ELb0ELb0ELb1ELb1ELb0ELb1EEEvNS_16Flash_fwd_paramsE) ;  /* 0xfffdde30e4000950 */ /* 0x000fea0003c3ffff */
        /* <DEDUP_REMOVED lines=14> */
[----:B------:R-:W-:Y:S05]  /*222b0*/  RET.REL.NODEC R228 `(_ZN5flash24flash_fwd_splitkv_kernelI23Flash_fwd_kernel_traitsILi128ELi64ELi128ELi4ELb0ELb0EN7cutlass10bfloat16_tE19Flash_kernel_traitsILi128ELi64ELi128ELi4ES3_EELb1ELb0ELb0ELb0ELb1ELb1ELb0ELb1EEEvNS_16Flash_fwd_paramsE) ;  /* 0xfffddd40e4007950 */ /* 0x000fea0003c3ffff */
.L_x_2912:
[----:B------:R-:W-:Y:S02]  /*222c0*/  MOV R6, 0x2 ;  /* 0x0000000200067802 */ /* 0x000fe40000000f00 */
[----:B------:R-:W-:Y:S02]  /*222d0*/  MOV R4, 0x222f0 ;  /* 0x000222f000047802 */ /* 0x000fe40000000f00 */
[----:B-1---5:R-:W-:Y:S05]  /*222e0*/  CALL.REL.NOINC `($__internal_19_$__cuda_sm70_shflsync_bfly_p) ;  /* 0x000000f000007944 */ /* 0x022fea0003c00000 */
[----:B-12---:R-:W-:Y:S05]  /*222f0*/  BRA `(.L_x_2925) ;  /* 0xffffe9e000007947 */ /* 0x006fea000383ffff */
.L_x_2913:
[----:B------:R-:W-:Y:S02]  /*22300*/  MOV R6, 0x1 ;  /* 0x0000000100067802 */ /* 0x000fe40000000f00 */
[----:B------:R-:W-:Y:S02]  /*22310*/  MOV R4, 0x22330 ;  /* 0x0002233000047802 */ /* 0x000fe40000000f00 */
[----:B-1---5:R-:W-:Y:S05]  /*22320*/  CALL.REL.NOINC `($__internal_19_$__cuda_sm70_shflsync_bfly_p) ;  /* 0x000000b000007944 */ /* 0x022fea0003c00000 */
[----:B--2---:R-:W-:Y:S01]  /*22330*/  FADD.FTZ R10, R243, R6 ;  /* 0x00000006f30a7221 */ /* 0x004fe20000010000 */
[----:B-1----:R-:W-:-:S02]  /*22340*/  MOV R243, R245 ;  /* 0x000000f500f37202 */ /* 0x002fc40000000f00 */
[----:B------:R-:W-:Y:S02]  /*22350*/  MOV R6, 0x2 ;  /* 0x0000000200067802 */ /* 0x000fe40000000f00 */
[----:B------:R-:W-:Y:S02]  /*22360*/  MOV R4, 0x22380 ;  /* 0x0002238000047802 */ /* 0x000fe40000000f00 */
[----:B------:R-:W-:Y:S05]  /*22370*/  CALL.REL.NOINC `($__internal_19_$__cuda_sm70_shflsync_bfly_p) ;  /* 0x0000006000007944 */ /* 0x000fea0003c00000 */
[----:B--2---:R-:W-:Y:S01]  /*22380*/  FADD.FTZ R7, R245, R6 ;  /* 0x00000006f5077221 */ /* 0x004fe20000010000 */
[----:B------:R-:W-:Y:S02]  /*22390*/  MOV R6, 0x1 ;  /* 0x0000000100067802 */ /* 0x000fe40000000f00 */
[----:B------:R-:W-:Y:S02]  /*223a0*/  MOV R4, 0x223d0 ;  /* 0x000223d000047802 */ /* 0x000fe40000000f00 */
[----:B-1----:R-:W-:Y:S02]  /*223b0*/  MOV R243, R7 ;  /* 0x0000000700f37202 */ /* 0x002fe40000000f00 */
[----:B------:R-:W-:Y:S05]  /*223c0*/  CALL.REL.NOINC `($__internal_19_$__cuda_sm70_shflsync_bfly_p) ;  /* 0x0000001000007944 */ /* 0x000fea0003c00000 */
[----:B-12---:R-:W-:Y:S05]  /*223d0*/  BRA `(.L_x_2926) ;  /* 0xffffe97000007947 */ /* 0x006fea000383ffff */
        .weak           $__internal_19_$__cuda_sm70_shflsync_bfly_p
        .type           $__internal_19_$__cuda_sm70_shflsync_bfly_p,@function
        .size           $__internal_19_$__cuda_sm70_shflsync_bfly_p,(.L_x_8287 - $__internal_19_$__cuda_sm70_shflsync_bfly_p)
$__internal_19_$__cuda_sm70_shflsync_bfly_p:
[----:B------:R-:W-:Y:S01]  /*223e0*/  MOV R12, R4 ;  /* 0x00000004000c7202 */ /* 0x000fe20000000f00 */
[----:B------:R-:W-:Y:S04]  /*223f0*/  WARPSYNC R0 ;  /* 0x0000000000007348 */ /* 0x000fe80003800000 */
[----:B------:R-:W-:Y:S01]  /*22400*/  MOV R13, 0x0 ;  /* 0x00000000000d7802 */ /* 0x000fe20000000f00 */
[----:B------:R1:W2:Y:S03]  /*22410*/  SHFL.BFLY PT, R6, R243, R6, R5 ;  /* 0x0c000006f3067389 */ /* 0x0002a600000e0005 */
[----:B------:R-:W-:Y:S05]  /*22420*/  RET.REL.NODEC R12 `(_ZN5flash24flash_fwd_splitkv_kernelI23Flash_fwd_kernel_traitsILi128ELi64ELi128ELi4ELb0ELb0EN7cutlass10bfloat16_tE19Flash_kernel_traitsILi128ELi64ELi128ELi4ES3_EELb1ELb0ELb0ELb0ELb1ELb1ELb0ELb1EEEvNS_16Flash_fwd_paramsE) ;  /* 0xfffddbd00c007950 */ /* 0x000fea0003c3ffff */
.L_x_2927:
        /* <DEDUP_REMOVED lines=13> */
.L_x_8287:


//--------------------- .text._ZN5flash24flash_fwd_splitkv_kernelI23Flash_fwd_kernel_traitsILi128ELi64ELi128ELi4ELb0ELb0EN7cutlass10bfloat16_tE19Flash_kernel_traitsILi128ELi64ELi128ELi4ES3_EELb1ELb0ELb1ELb0ELb0ELb0ELb0ELb1EEEvNS_16Flash_fwd_paramsE --------------------------
	.section	.text._ZN5flash24flash_fwd_splitkv_kernelI23Flash_fwd_kernel_traitsILi128ELi64ELi128ELi4ELb0ELb0EN7cutlass10bfloat16_tE19Flash_kernel_traitsILi128ELi64ELi128ELi4ES3_EELb1ELb0ELb1ELb0ELb0ELb0ELb0ELb1EEEvNS_16Flash_fwd_paramsE,"ax",@progbits
	.sectioninfo	@"SHI_REGISTERS=254"
	.align	128
        .global         _ZN5flash24flash_fwd_splitkv_kernelI23Flash_fwd_kernel_traitsILi128ELi64ELi128ELi4ELb0ELb0EN7cutlass10bfloat16_tE19Flash_kernel_traitsILi128ELi64ELi128ELi4ES3_EELb1ELb0ELb1ELb0ELb0ELb0ELb0ELb1EEEvNS_16Flash_fwd_paramsE
        .type           _ZN5flash24flash_fwd_splitkv_kernelI23Flash_fwd_kernel_traitsILi128ELi64ELi128ELi4ELb0ELb0EN7cutlass10bfloat16_tE19Flash_kernel_traitsILi128ELi64ELi128ELi4ES3_EELb1ELb0ELb1ELb0ELb0ELb0ELb0ELb1EEEvNS_16Flash_fwd_paramsE,@function
        .size           _ZN5flash24flash_fwd_splitkv_kernelI23Flash_fwd_kernel_traitsILi128ELi64ELi128ELi4ELb0ELb0EN7cutlass10bfloat16_tE19Flash_kernel_traitsILi128ELi64ELi128ELi4ES3_EELb1ELb0ELb1ELb0ELb0ELb0ELb0ELb1EEEvNS_16Flash_fwd_paramsE,(.L_x_8289 - _ZN5flash24flash_fwd_splitkv_kernelI23Flash_fwd_kernel_traitsILi128ELi64ELi128ELi4ELb0ELb0EN7cutlass10bfloat16_tE19Flash_kernel_traitsILi128ELi64ELi128ELi4ES3_EELb1ELb0ELb1ELb0ELb0ELb0ELb0ELb1EEEvNS_16Flash_fwd_paramsE)
        .other          _ZN5flash24flash_fwd_splitkv_kernelI23Flash_fwd_kernel_traitsILi128ELi64ELi128ELi4ELb0ELb0EN7cutlass10bfloat16_tE19Flash_kernel_traitsILi128ELi64ELi128ELi4ES3_EELb1ELb0ELb1ELb0ELb0ELb0ELb0ELb1EEEvNS_16Flash_fwd_paramsE,@"STO_CUDA_ENTRY STV_DEFAULT"
_ZN5flash24flash_fwd_splitkv_kernelI23Flash_fwd_kernel_traitsILi128ELi64ELi128ELi4ELb0ELb0EN7cutlass10bfloat16_tE19Flash_kernel_traitsILi128ELi64ELi128ELi4ES3_EELb1ELb0ELb1ELb0ELb0ELb0ELb0ELb1EEEvNS_16Flash_fwd_paramsE:
.text._ZN5flash24flash_fwd_splitkv_kernelI23Flash_fwd_kernel_traitsILi128ELi64ELi128ELi4ELb0ELb0EN7cutlass10bfloat16_tE19Flash_kernel_traitsILi128ELi64ELi128ELi4ES3_EELb1ELb0ELb1ELb0ELb0ELb0ELb0ELb1EEEvNS_16Flash_fwd_paramsE:
        /* <DEDUP_REMOVED lines=9> */
[----:B-123--:R-:W-:Y:S05]  /*0090*/  CALL.REL.NOINC `($_ZN5flash24flash_fwd_splitkv_kernelI23Flash_fwd_kernel_traitsILi128ELi64ELi128ELi4ELb0ELb0EN7cutlass10bfloat16_tE19Flash_kernel_traitsILi128ELi64ELi128ELi4ES3_EELb1ELb0ELb1ELb0ELb0ELb0ELb0ELb1EEEvNS_16Flash_fwd_paramsE$_ZN5flash30compute_attn_1rowblock_splitkvI23Flash_fwd_kernel_traitsILi128ELi64ELi128ELi4ELb0ELb0EN7cutlass10bfloat16_tE19Flash_kernel_traitsILi128ELi64ELi128ELi4ES3_EELb1ELb0ELb1ELb0ELb0ELb0ELb0ELb1ENS_16Flash_fwd_paramsEEEvRKT8_iiiii) ;  /* 0x0000002000007944 */ /* 0x00efea0003c00000 */
[----:B------:R-:W-:Y:S05]  /*00a0*/  BSYNC B4 ;  /* 0x0000000000047941 */ /* 0x000fea0003800000 */
.L_x_2928:
[----:B------:R-:W-:Y:S05]  /*00b0*/  EXIT ;  /* 0x000000000000794d */ /* 0x000fea0003800000 */
        .type           $_ZN5flash24flash_fwd_splitkv_kernelI23Flash_fwd_kernel_traitsILi128ELi64ELi128ELi4ELb0ELb0EN7cutlass10bfloat16_tE19Flash_kernel_traitsILi128ELi64ELi128ELi4ES3_EELb1ELb0ELb1ELb0ELb0ELb0ELb0ELb1EEEvNS_16Flash_fwd_paramsE$_ZN5flash30compute_attn_1rowblock_splitkvI23Flash_fwd_kernel_traitsILi128ELi64ELi128ELi4ELb0ELb0EN7cutlass10bfloat16_tE19Flash_kernel_traitsILi128ELi64ELi128ELi4ES3_EELb1ELb0ELb1ELb0ELb0ELb0ELb0ELb1ENS_16Flash_fwd_paramsEEEvRKT8_iiiii,@function
        .size           $_ZN5flash24flash_fwd_splitkv_kernelI23Flash_fwd_kernel_traitsILi128ELi64ELi128ELi4ELb0ELb0EN7cutlass10bfloat16_tE19Flash_kernel_traitsILi128ELi64ELi128ELi4ES3_EELb1ELb0ELb1ELb0ELb0ELb0ELb0ELb1EEEvNS_16Flash_fwd_paramsE$_ZN5flash30compute_attn_1rowblock_splitkvI23Flash_fwd_kernel_traitsILi128ELi64ELi128ELi4ELb0ELb0EN7cutlass10bfloat16_tE19Flash_kernel_traitsILi128ELi64ELi128ELi4ES3_EELb1ELb0ELb1ELb0ELb0ELb0ELb0ELb1ENS_16Flash_fwd_paramsEEEvRKT8_iiiii,($__internal_20_$__cuda_sm70_shflsync_bfly_p - $_ZN5flash24flash_fwd_splitkv_kernelI23Flash_fwd_kernel_traitsILi128ELi64ELi128ELi4ELb0ELb0EN7cutlass10bfloat16_tE19Flash_kernel_traitsILi128ELi64ELi128ELi4ES3_EELb1ELb0ELb1ELb0ELb0ELb0ELb0ELb1EEEvNS_16Flash_fwd_paramsE$_ZN5flash30compute_attn_1rowblock_splitkvI23Flash_fwd_kernel_traitsILi128ELi64ELi128ELi4ELb0ELb0EN7cutlass10bfloat16_tE19Flash_kernel_traitsILi128ELi64ELi128ELi4ES3_EELb1ELb0ELb1ELb0ELb0ELb0ELb0ELb1ENS_16Flash_fwd_paramsEEEvRKT8_iiiii)
$_ZN5flash24flash_fwd_splitkv_kernelI23Flash_fwd_kernel_traitsILi128ELi64ELi128ELi4ELb0ELb0EN7cutlass10bfloat16_tE19Flash_kernel_traitsILi128ELi64ELi128ELi4ES3_EELb1ELb0ELb1ELb0ELb0ELb0ELb0ELb1EEEvNS_16Flash_fwd_paramsE$_ZN5flash30compute_attn_1rowblock_splitkvI23Flash_fwd_kernel_traitsILi128ELi64ELi128ELi4ELb0ELb0EN7cutlass10bfloat16_tE19Flash_kernel_traitsILi128ELi64ELi128ELi4ES3_EELb1ELb0ELb1ELb0ELb0ELb0ELb0ELb1ENS_16Flash_fwd_paramsEEEvRKT8_iiiii:
        /* <DEDUP_REMOVED lines=20> */
.L_x_2930:
[----:B------:R-:W-:Y:S05]  /*0200*/  BSYNC B0 ;  /* 0x0000000000007941 */ /* 0x000fea0003800000 */
.L_x_2929:
        /* <DEDUP_REMOVED lines=17> */
.L_x_2932:
[----:B-1----:R1:W5:Y:S02]  /*0320*/  LD.E R3, [R10.64+0xb8] ;  /* 0x0000b8060a037980 */ /* 0x002364000c101900 */
.L_x_2933:
[----:B------:R-:W-:Y:S05]  /*0330*/  BSYNC B0 ;  /* 0x0000000000007941 */ /* 0x000fea0003800000 */
.L_x_2931:
        /* <DEDUP_REMOVED lines=10> */
.L_x_2935:
[----:B------:R-:W2:Y:S01]  /*03e0*/  LD.E.64 R2, [R10.64+0x108] ;  /* 0x000108060a027980 */ /* 0x000ea2000c101b00 */
[----:B------:R-:W-:Y:S01]  /*03f0*/  BSSY B0, `(.L_x_2937) ;  /* 0x0000006000007945 */ /* 0x000fe20003800000 */
[----:B--2---:R-:W-:-:S04]  /*0400*/  ISETP.NE.U32.AND P0, PT, R2, RZ, PT ;  /* 0x000000ff0200720c */ /* 0x004fc80003f05070 */
[----:B------:R-:W-:Y:S01]  /*0410*/  ISETP.NE.AND.EX P0, PT, R3, RZ, PT, P0 ;  /* 0x000000ff0300720c */ /* 0x000fe20003f05300 */
[----:B------:R-:W-:-:S12]  /*0420*/  IMAD.MOV.U32 R3, RZ, RZ, RZ ;  /* 0x000000ffff037224 */ /* 0x000fd800078e00ff */
[----:B------:R-:W-:Y:S05]  /*0430*/  @!P0 BRA `(.L_x_2938) ;  /* 0x0000001000008947 */ /* 0x000fea0003800000 */
[----:B------:R1:W5:Y:S02]  /*0440*/  LD.E R3, [R10.64+0xbc] ;  /* 0x0000bc060a037980 */ /* 0x000364000c101900 */
.L_x_2938:
[----:B------:R-:W-:Y:S05]  /*0450*/  BSYNC B0 ;  /* 0x0000000000007941 */ /* 0x000fea0003800000 */
.L_x_2937:
[----:B-----5:R-:W-:Y:S02]  /*0460*/  IADD3 R70, R80, R3, RZ ;  /* 0x0000000350467210 */ /* 0x020fe40007ffe0ff */
.L_x_2936:
[----:B------:R-:W-:Y:S05]  /*0470*/  BSYNC B1 ;  /* 0x0000000000017941 */ /* 0x000fea0003800000 */
.L_x_2934:
[----:B------:R-:W-:Y:S01]  /*0480*/  IMAD.SHL.U32 R69, R231, 0x40, RZ ;  /* 0x00000040e7457824 */ /* 0x000fe200078e00ff */
[----:B------:R-:W-:Y:S01]  /*0490*/  MOV R2, R230 ;  /* 0x000000e600027202 */ /* 0x000fe20000000f00 */
[----:B------:R-:W-:-:S03]  /*04a0*/  IMAD.MOV.U32 R3, RZ, RZ, 0x0 ;  /* 0x00000000ff037424 */ /* 0x000fc600078e00ff */
[----:B------:R-:W-:-:S13]  /*04b0*/  ISETP.GT.AND P0, PT, R234, R69, PT ;  /* 0x00000045ea00720c */ /* 0x000fda0003f04270 */
[----:B------:R-:W-:Y:S05]  /*04c0*/  @!P0 RET.REL.NODEC R2 `(_ZN5flash24flash_fwd_splitkv_kernelI23Flash_fwd_kernel_traitsILi128ELi64ELi128ELi4ELb0ELb0EN7cutlass10bfloat16_tE19Flash_kernel_traitsILi128ELi64ELi128ELi4ES3_EELb1ELb0ELb1ELb0ELb0ELb0ELb0ELb1EEEvNS_16Flash_fwd_paramsE) ;  /* 0xfffffb3002008950 */ /* 0x000fea0003c3ffff */
[----:B------:R-:W2:Y:S04]  /*04d0*/  LD.E R7, [R10.64+0xb8] ;  /* 0x0000b8060a077980 */ /* 0x000ea8000c101900 */
[----:B------:R-:W4:Y:S01]  /*04e0*/  LD.E R3, [R10.64+0x188] ;  /* 0x000188060a037980 */ /* 0x000f22000c101900 */
[----:B------:R-:W-:Y:S02]  /*04f0*/  IADD3 R0, -R234, 0xbf, R69 ;  /* 0x000000bfea007810 */ /* 0x000fe40007ffe145 */
[----:B------:R-:W-:Y:S01]  /*0500*/  IADD3 R5, R70, 0x7f, RZ ;  /* 0x0000007f46057810 */ /* 0x000fe20007ffe0ff */
[----:B------:R-:W1:Y:S03]  /*0510*/  S2R R75, SR_TID.X ;  /* 0x00000000004b7919 */ /* 0x000e660000002100 */
[----:B------:R-:W-:-:S04]  /*0520*/  SHF.R.S32.HI R2, RZ, 0x1f, R5 ;  /* 0x0000001fff027819 */ /* 0x000fc80000011405 */
[----:B------:R-:W-:-:S04]  /*0530*/  LEA.HI R2, R2, R5, RZ, 0x7 ;  /* 0x0000000502027211 */ /* 0x000fc800078f38ff */
[----:B------:R-:W-:Y:S02]  /*0540*/  SHF.R.S32.HI R2, RZ, 0x7, R2 ;  /* 0x00000007ff027819 */ /* 0x000fe40000011402 */
[----:B--2---:R-:W-:Y:S02]  /*0550*/  IADD3 R7, R7, 0x7f, RZ ;  /* 0x0000007f07077810 */ /* 0x004fe40007ffe0ff */
        /* <DEDUP_REMOVED lines=12> */
[----:B------:R1:W2:Y:S04]  /*0620*/  LD.E.64 R16, [R10.64+0x88] ;  /* 0x000088060a107980 */ /* 0x0002a8000c101b00 */
[----:B------:R1:W4:Y:S04]  /*0630*/  LD.E.64 R4, [R10.64+0x90] ;  /* 0x000090060a047980 */ /* 0x000328000c101b00 */
[----:B---3--:R1:W3:Y:S04]  /*0640*/  LD.E R3, [R10.64+0x60] ;  /* 0x000060060a037980 */ /* 0x0082e8000c101900 */
[----:B------:R1:W3:Y:S04]  /*0650*/  @!P0 LD.E.64 R14, [R10.64+0x80] ;  /* 0x000080060a0e8980 */ /* 0x0002e8000c101b00 */
        /* <DEDUP_REMOVED lines=12> */
[----:B-1----:R-:W-:Y:S01]  /*0720*/  SHF.R.S32.HI R11, RZ, 0x1f, R69 ;  /* 0x0000001fff0b7819 */ /* 0x002fe20000011445 */
[----:B------:R-:W-:Y:S01]  /*0730*/  BSSY B0, `(.L_x_2940) ;  /* 0x0000026000007945 */ /* 0x000fe20003800000 */
[-C--:B--2---:R-:W-:Y:S02]  /*0740*/  @P0 IMAD R7, R17, R233.reuse, RZ ;  /* 0x000000e911070224 */ /* 0x084fe400078e02ff */
[----:B------:R-:W-:-:S04]  /*0750*/  @P0 IMAD.WIDE.U32 R22, R16, R233, RZ ;  /* 0x000000e910160225 */ /* 0x000fc800078e00ff */
[----:B---3--:R-:W-:-:S04]  /*0760*/  @!P0 IMAD R9, R15, R229, RZ ;  /* 0x000000e50f098224 */ /* 0x008fc800078e02ff */
        /* <DEDUP_REMOVED lines=9> */
[----:B------:R-:W-:Y:S02]  /*0800*/  IADD3 R10, P0, R10, R22, RZ ;  /* 0x000000160a0a7210 */ /* 0x000fe40007f1e0ff */
[----:B------:R-:W-:Y:S02]  /*0810*/  SHF.R.S32.HI R9, RZ, 0x3, R6 ;  /* 0x00000003ff097819 */ /* 0x000fe40000011406 */
[----:B------:R-:W-:Y:S02]  /*0820*/  IADD3.X R11, R7, R23, R14, P0, !PT ;  /* 0x00000017070b7210 */ /* 0x000fe400007fe40e */
[----:B------:R-:W-:Y:S01]  /*0830*/  ISETP.GE.AND P0, PT, R9, R234, PT ;  /* 0x000000ea0900720c */ /* 0x000fe20003f06270 */
[----:B----4-:R-:W-:Y:S01]  /*0840*/  IMAD R5, R5, R232, RZ ;  /* 0x000000e805057224 */ /* 0x010fe200078e02ff */
[--C-:B------:R-:W-:Y:S01]  /*0850*/  SHF.R.S32.HI R7, RZ, 0x1f, R232.reuse ;  /* 0x0000001fff077819 */ /* 0x100fe200000114e8 */
[----:B------:R-:W-:-:S02]  /*0860*/  IMAD R3, R229, R3, R232 ;  /* 0x00000003e5037224 */ /* 0x000fc400078e02e8 */
        /* <DEDUP_REMOVED lines=18> */
.L_x_2941:
[----:B------:R-:W-:Y:S05]  /*0990*/  BSYNC B0 ;  /* 0x0000000000007941 */ /* 0x000fea0003800000 */
.L_x_2940:
        /* <DEDUP_REMOVED lines=18> */
.L_x_2943:
[----:B------:R-:W-:Y:S05]  /*0ac0*/  BSYNC B0 ;  /* 0x0000000000007941 */ /* 0x000fea0003800000 */
.L_x_2942:
        /* <DEDUP_REMOVED lines=18> */
.L_x_2945:
[----:B------:R-:W-:Y:S05]  /*0bf0*/  BSYNC B0 ;  /* 0x0000000000007941 */ /* 0x000fea0003800000 */
.L_x_2944:
[----:B------:R-:W-:Y:S01]  /*0c00*/  IADD3 R15, R9, 0x30, RZ ;  /* 0x00000030090f7810 */ /* 0x000fe20007ffe0ff */
[----:B------:R-:W-:Y:S03]  /*0c10*/  BSSY B0, `(.L_x_2946) ;  /* 0x0000010000007945 */ /* 0x000fe60003800000 */
[----:B------:R-:W-:-:S13]  /*0c20*/  ISETP.GE.AND P0, PT, R15, R234, PT ;  /* 0x000000ea0f00720c */ /* 0x000fda0003f06270 */
[----:B------:R-:W-:Y:S05]  /*0c30*/  @P0 BRA `(.L_x_2947) ;  /* 0x000000d000000947 */ /* 0x000fea0003800000 */
[----:B------:R-:W-:Y:S02]  /*0c40*/  IADD3 R11, P0, R9, 0x30, RZ ;  /* 0x00000030090b7810 */ /* 0x000fe40007f1e0ff */
        /* <DEDUP_REMOVED lines=12> */
.L_x_2947:
[----:B------:R-:W-:Y:S05]  /*0d10*/  BSYNC B0 ;  /* 0x0000000000007941 */ /* 0x000fea0003800000 */
.L_x_2946:
[----:B------:R-:W-:Y:S01]  /*0d20*/  ISETP.NE.AND P4, PT, R75, RZ, PT ;  /* 0x000000ff4b00720c */ /* 0x000fe20003f85270 */
[----:B------:R-:W-:-:S03]  /*0d30*/  IMAD.MOV.U32 R231, RZ, RZ, 0x0 ;  /* 0x00000000ffe77424 */ /* 0x000fc600078e00ff */
[-C--:B------:R-:W-:Y:S02]  /*0d40*/  ISETP.GE.OR P3, PT, R9, R234.reuse, P4 ;  /* 0x000000ea0900720c */ /* 0x080fe40002766670 */
[-C--:B------:R-:W-:Y:S02]  /*0d50*/  ISETP.GE.OR P2, PT, R25, R234.reuse, P4 ;  /* 0x000000ea1900720c */ /* 0x080fe40002746670 */
[-C--:B------:R-:W-:Y:S02]  /*0d60*/  ISETP.GE.OR P1, PT, R23, R234.reuse, P4 ;  /* 0x000000ea1700720c */ /* 0x080fe40002726670 */
[C---:B------:R-:W-:Y:S02]  /*0d70*/  IADD3 R9, P0, R0.reuse, R9, RZ ;  /* 0x0000000900097210 */ /* 0x040fe40007f1e0ff */
[----:B------:R-:W-:Y:S02]  /*0d80*/  ISETP.GE.OR P4, PT, R15, R234, P4 ;  /* 0x000000ea0f00720c */ /* 0x000fe40002786670 */
[----:B------:R-:W-:-:S02]  /*0d90*/  LEA.HI.X.SX32 R0, R0, R3, 0x1, P0 ;  /* 0x0000000300007211 */ /* 0x000fc400000f0eff */
[----:B-----5:R-:W-:-:S03]  /*0da0*/  LEA R2, P0, R9, R18, 0x2 ;  /* 0x0000001209027211 */ /* 0x020fc600078010ff */
[----:B------:R-:W-:Y:S01]  /*0db0*/  @!P2 IMAD.MOV.U32 R7, RZ, RZ, 0x7f800000 ;  /* 0x7f800000ff07a424 */ /* 0x000fe200078e00ff */
[----:B------:R-:W-:Y:S01]  /*0dc0*/  LEA.HI.X R3, R9, R19, R0, 0x2, P0 ;  /* 0x0000001309037211 */ /* 0x000fe200000f1400 */
[----:B------:R-:W-:Y:S02]  /*0dd0*/  @!P3 IMAD.MOV.U32 R9, RZ, RZ, 0x7f800000 ;  /* 0x7f800000ff09b424 */ /* 0x000fe400078e00ff */
[----:B-1----:R-:W-:Y:S02]  /*0de0*/  @!P1 IMAD.MOV.U32 R5, RZ, RZ, 0x7f800000 ;  /* 0x7f800000ff059424 */ /* 0x002fe400078e00ff */
[----:B------:R1:W-:Y:S04]  /*0df0*/  @!P2 ST.E [R2.64+0x40], R7 ;  /* 0x000040070200a985 */ /* 0x0003e8000c101906 */
[----:B------:R1:W-:Y:S04]  /*0e00*/  @!P3 ST.E [R2.64], R9 ;  /* 0x000000090200b985 */ /* 0x0003e8000c101906 */
[----:B------:R1:W-:Y:S01]  /*0e10*/  @!P1 ST.E [R2.64+0x80], R5 ;  /* 0x0000800502009985 */ /* 0x0003e2000c101906 */
[----:B------:R-:W-:Y:S05]  /*0e20*/  @P4 RET.REL.NODEC R230 `(_ZN5flash24flash_fwd_splitkv_kernelI23Flash_fwd_kernel_traitsILi128ELi64ELi128ELi4ELb0ELb0EN7cutlass10bfloat16_tE19Flash_kernel_traitsILi128ELi64ELi128ELi4ES3_EELb1ELb0ELb1ELb0ELb0ELb0ELb0ELb1EEEvNS_16Flash_fwd_paramsE) ;  /* 0xfffff1d0e6004950 */ /* 0x000fea0003c3ffff */
[----:B-1----:R-:W-:Y:S02]  /*0e30*/  MOV R5, 0x7f800000 ;  /* 0x7f80000000057802 */ /* 0x002fe40000000f00 */
[----:B------:R-:W-:-:S03]  /*0e40*/  MOV R231, 0x0 ;  /* 0x0000000000e77802 */ /* 0x000fc60000000f00 */
[----:B------:R1:W-:Y:S01]  /*0e50*/  ST.E [R2.64+0xc0], R5 ;  /* 0x0000c00502007985 */ /* 0x0003e2000c101906 */
[----:B------:R-:W-:Y:S05]  /*0e60*/  RET.REL.NODEC R230 `(_ZN5flash24flash_fwd_splitkv_kernelI23Flash_fwd_kernel_traitsILi128ELi64ELi128ELi4ELb0ELb0EN7cutlass10bfloat16_tE19Flash_kernel_traitsILi128ELi64ELi128ELi4ES3_EELb1ELb0ELb1ELb0ELb0ELb0ELb0ELb1EEEvNS_16Flash_fwd_paramsE) ;  /* 0xfffff190e6007950 */ /* 0x000fea0003c3ffff */
.L_x_2939:
        /* <DEDUP_REMOVED lines=25> */
[----:B---3--:R-:W2:Y:S04]  /*1000*/  LD.E.64 R22, [R10.64+0x20] ;  /* 0x000020060a167980 */ /* 0x008ea8000c101b00 */
[----:B------:R-:W2:Y:S04]  /*1010*/  LD.E.64 R66, [R10.64+0x38] ;  /* 0x000038060a427980 */ /* 0x000ea8000c101b00 */
        /* <DEDUP_REMOVED lines=12> */
[----:B------:R-:W-:Y:S01]  /*10e0*/  IMAD R6, R3, R4, RZ ;  /* 0x0000000403067224 */ /* 0x000fe200078e02ff */
[----:B------:R-:W-:-:S03]  /*10f0*/  IABS R3, R13 ;  /* 0x0000000d00037213 */ /* 0x000fc60000000000 */
        /* <DEDUP_REMOVED lines=22> */
[----:B------:R-:W-:Y:S02]  /*1260*/  IABS R7, R5 ;  /* 0x0000000500077213 */ /* 0x000fe40000000000 */
[----:B----4-:R-:W-:-:S05]  /*1270*/  IADD3 R0, RZ, -R25, RZ ;  /* 0x80000019ff007210 */ /* 0x010fca0007ffe0ff */
[----:B--2---:R-:W-:Y:S01]  /*1280*/  IMAD R19, R0, R4, RZ ;  /* 0x0000000400137224 */ /* 0x004fe200078e02ff */
        /* <DEDUP_REMOVED lines=17> */
[----:B------:R-:W-:Y:S02]  /*13a0*/  @!P1 LOP3.LUT R8, RZ, R5, RZ, 0x33, !PT ;  /* 0x00000005ff089212 */ /* 0x000fe400078e33ff */
[----:B---3--:R-:W-:Y:S01]  /*13b0*/  SHF.R.S32.HI R0, RZ, 0x1f, R3 ;  /* 0x0000001fff007819 */ /* 0x008fe20000011403 */
        /* <DEDUP_REMOVED lines=10> */
[----:B------:R-:W-:Y:S02]  /*1460*/  IMAD R4, R17, R8, RZ ;  /* 0x0000000811047224 */ /* 0x000fe400078e02ff */
        /* <DEDUP_REMOVED lines=9> */
.L_x_2949:
        /* <DEDUP_REMOVED lines=8> */
[----:B------:R-:W-:-:S02]  /*1580*/  IMAD.MOV.U32 R24, RZ, RZ, RZ ;  /* 0x000000ffff187224 */ /* 0x000fc400078e00ff */
[----:B------:R-:W-:Y:S01]  /*1590*/  @P3 IMAD.IADD R6, R14, 0x1, R15 ;  /* 0x000000010e063824 */ /* 0x000fe200078e020f */
[----:B------:R-:W-:Y:S02]  /*15a0*/  LEA R13, R54, 0xffffff80, 0x7 ;  /* 0xffffff80360d7811 */ /* 0x000fe400078e38ff */
        /* <DEDUP_REMOVED lines=18> */
[----:B-----5:R-:W-:-:S05]  /*16d0*/  @!P3 SHF.R.S32.HI R7, RZ, 0x1f, R12 ;  /* 0x0000001fff07b819 */ /* 0x020fca000001140c */
[----:B------:R-:W-:Y:S01]  /*16e0*/  @!P0 IMAD.IADD R0, R0, 0x1, -R3 ;  /* 0x0000000100008824 */ /* 0x000fe200078e0a03 */
[----:B------:R-:W-:Y:S01]  /*16f0*/  @!P3 IADD3 R25, R25, R4, RZ ;  /* 0x000000041919b210 */ /* 0x000fe20007ffe0ff */
[----:B---3--:R-:W-:-:S03]  /*1700*/  @!P3 IMAD R4, R23, R12, RZ ;  /* 0x0000000c1704b224 */ /* 0x008fc600078e02ff */
[----:B------:R-:W-:Y:S01]  /*1710*/  ISETP.GE.U32.AND P2, PT, R0, R3, PT ;  /* 0x000000030000720c */ /* 0x000fe20003f46070 */
[----:B------:R-:W-:Y:S01]  /*1720*/  @P3 IMAD.WIDE.U32 R28, R66, R6, RZ ;  /* 0x00000006421c3225 */ /* 0x000fe200078e00ff */
[----:B------:R-:W-:-:S03]  /*1730*/  LOP3.LUT R0, R232, R5, RZ, 0x3c, !PT ;  /* 0x00000005e8007212 */ /* 0x000fc600078e3cff */
[C---:B------:R-:W-:Y:S02]  /*1740*/  @!P3 IMAD R4, R22.reuse, R7, R4 ;  /* 0x000000071604b224 */ /* 0x040fe400078e0204 */
[----:B------:R-:W-:Y:S02]  /*1750*/  @P3 IMAD R9, R67, R6, RZ ;  /* 0x0000000643093224 */ /* 0x000fe400078e02ff */
[----:B------:R-:W-:Y:S01]  /*1760*/  @!P3 IMAD.WIDE.U32 R22, R22, R12, R24 ;  /* 0x0000000c1616b225 */ /* 0x000fe200078e0018 */
[----:B------:R-:W-:Y:S02]  /*1770*/  ISETP.GE.AND P1, PT, R0, RZ, PT ;  /* 0x000000ff0000720c */ /* 0x000fe40003f26270 */
[----:B------:R-:W-:Y:S01]  /*1780*/  @!P0 IADD3 R2, R2, 0x1, RZ ;  /* 0x0000000102028810 */ /* 0x000fe20007ffe0ff */
[----:B------:R-:W-:Y:S01]  /*1790*/  @P3 IMAD.IADD R9, R29, 0x1, R9 ;  /* 0x000000011d093824 */ /* 0x000fe200078e0209 */
[----:B------:R-:W-:Y:S02]  /*17a0*/  ISETP.NE.AND P0, PT, R5, RZ, PT ;  /* 0x000000ff0500720c */ /* 0x000fe40003f05270 */
[----:B------:R-:W-:-:S02]  /*17b0*/  @P3 MOV R8, R28 ;  /* 0x0000001c00083202 */ /* 0x000fc40000000f00 */
[----:B------:R-:W-:Y:S02]  /*17c0*/  @!P3 IADD3 R9, R23, R4, RZ ;  /* 0x000000041709b210 */ /* 0x000fe40007ffe0ff */
[----:B------:R-:W-:Y:S02]  /*17d0*/  @!P3 MOV R8, R22 ;  /* 0x000000160008b202 */ /* 0x000fe40000000f00 */
[----:B------:R-:W-:Y:S01]  /*17e0*/  @P2 IADD3 R2, R2, 0x1, RZ ;  /* 0x0000000102022810 */ /* 0x000fe20007ffe0ff */
[----:B------:R-:W-:Y:S01]  /*17f0*/  @!P3 IMAD R4, R65, R14, RZ ;  /* 0x0000000e4104b224 */ /* 0x000fe200078e02ff */
[----:B------:R-:W-:Y:S01]  /*1800*/  @!P3 SHF.R.S32.HI R3, RZ, 0x1f, R14 ;  /* 0x0000001fff03b819 */ /* 0x000fe2000001140e */
[-C--:B------:R-:W-:Y:S01]  /*1810*/  IMAD.WIDE.U32 R22, R66, R13.reuse, R8 ;  /* 0x0000000d42167225 */ /* 0x080fe200078e0008 */
[----:B------:R-:W-:Y:S02]  /*1820*/  MOV R8, R2 ;  /* 0x0000000200087202 */ /* 0x000fe40000000f00 */
[----:B------:R-:W-:Y:S01]  /*1830*/  SHF.R.S32.HI R7, RZ, 0x1f, R13 ;  /* 0x0000001fff077819 */ /* 0x000fe2000001140d */
[----:B------:R-:W-:-:S02]  /*1840*/  IMAD R6, R67, R13, RZ ;  /* 0x0000000d43067224 */ /* 0x000fc400078e02ff */
[----:B------:R-:W-:Y:S02]  /*1850*/  @!P3 IMAD R3, R3, R64, R4 ;  /* 0x000000400303b224 */ /* 0x000fe400078e0204 */
[----:B------:R-:W-:Y:S01]  /*1860*/  @!P3 IMAD.WIDE.U32 R24, R64, R14, RZ ;  /* 0x0000000e4018b225 */ /* 0x000fe200078e00ff */
[----:B------:R-:W-:Y:S02]  /*1870*/  @!P1 IADD3 R8, -R8, RZ, RZ ;  /* 0x000000ff08089210 */ /* 0x000fe40007ffe1ff */
[----:B------:R-:W-:Y:S01]  /*1880*/  @!P0 LOP3.LUT R8, RZ, R5, RZ, 0x33, !PT ;  /* 0x00000005ff088212 */ /* 0x000fe200078e33ff */
[----:B------:R-:W-:Y:S01]  /*1890*/  IMAD R6, R7, R66, R6 ;  /* 0x0000004207067224 */ /* 0x000fe200078e0206 */
[----:B------:R-:W-:Y:S01]  /*18a0*/  @!P3 IADD3 R25, R25, R3, RZ ;  /* 0x000000031919b210 */ /* 0x000fe20007ffe0ff */
[----:B------:R-:W-:Y:S01]  /*18b0*/  @P3 IMAD.IADD R14, R14, 0x1, R15 ;  /* 0x000000010e0e3824 */ /* 0x000fe200078e020f */
[----:B------:R-:W-:Y:S01]  /*18c0*/  @!P3 SHF.R.S32.HI R3, RZ, 0x1f, R12 ;  /* 0x0000001fff03b819 */ /* 0x000fe2000001140c */
[----:B------:R-:W-:Y:S01]  /*18d0*/  @!P3 IMAD R0, R19, R12, RZ ;  /* 0x0000000c1300b224 */ /* 0x000fe200078e02ff */
[----:B------:R-:W-:Y:S01]  /*18e0*/  SHF.R.S32.HI R15, RZ, 0x1f, R8 ;  /* 0x0000001fff0f7819 */ /* 0x000fe20000011408 */
[----:B------:R-:W-:-:S02]  /*18f0*/  IMAD.IADD R23, R23, 0x1, R6 ;  /* 0x0000000117177824 */ /* 0x000fc400078e0206 */
[----:B------:R-:W-:Y:S02]  /*1900*/  IMAD R2, R17, R8, RZ ;  /* 0x0000000811027224 */ /* 0x000fe400078e02ff */
[-C--:B------:R-:W-:Y:S02]  /*1910*/  @P3 IMAD R5, R65, R14.reuse, RZ ;  /* 0x0000000e41053224 */ /* 0x080fe400078e02ff */
[----:B------:R-:W-:-:S04]  /*1920*/  @P3 IMAD.WIDE.U32 R28, R64, R14, RZ ;  /* 0x0000000e401c3225 */ /* 0x000fc800078e00ff */
[C---:B------:R-:W-:Y:S02]  /*1930*/  @!P3 IMAD R0, R18.reuse, R3, R0 ;  /* 0x000000031200b224 */ /* 0x040fe400078e0200 */
[----:B------:R-:W-:-:S04]  /*1940*/  @!P3 IMAD.WIDE.U32 R18, R18, R12, R24 ;  /* 0x0000000c1212b225 */ /* 0x000fc800078e0018 */
[----:B------:R-:W-:-:S04]  /*1950*/  IMAD.WIDE.U32 R22, R16, R8, R22 ;  /* 0x0000000810167225 */ /* 0x000fc800078e0016 */
[----:B------:R-:W-:Y:S01]  /*1960*/  IMAD R2, R16, R15, R2 ;  /* 0x0000000f10027224 */ /* 0x000fe200078e0202 */
[----:B------:R-:W-:Y:S01]  /*1970*/  @P3 IADD3 R5, R29, R5, RZ ;  /* 0x000000051d053210 */ /* 0x000fe20007ffe0ff */
[----:B------:R-:W-:Y:S01]  /*1980*/  @P3 IMAD.MOV.U32 R4, RZ, RZ, R28 ;  /* 0x000000ffff043224 */ /* 0x000fe200078e001c */
[----:B------:R-:W-:Y:S01]  /*1990*/  @!P3 IADD3 R5, R19, R0, RZ ;  /* 0x000000001305b210 */ /* 0x000fe20007ffe0ff */
[----:B------:R-:W-:Y:S01]  /*19a0*/  IMAD.MOV.U32 R0, RZ, RZ, R22 ;  /* 0x000000ffff007224 */ /* 0x000fe200078e0016 */
[----:B------:R-:W-:Y:S02]  /*19b0*/  IADD3 R3, R23, R2, RZ ;  /* 0x0000000217037210 */ /* 0x000fe40007ffe0ff */
[----:B------:R-:W-:Y:S02]  /*19c0*/  @!P3 MOV R4, R18 ;  /* 0x000000120004b202 */ /* 0x000fe40000000f00 */
[----:B------:R-:W-:Y:S02]  /*19d0*/  MOV R2, R13 ;  /* 0x0000000d00027202 */ /* 0x000fe40000000f00 */
.L_x_2950:
[----:B-1----:R-:W-:Y:S05]  /*19e0*/  BSYNC B0 ;  /* 0x0000000000007941 */ /* 0x002fea0003800000 */
.L_x_2948:
[----:B------:R-:W-:Y:S01]  /*19f0*/  ISETP.NE.AND P0, PT, R233, -0x1, PT ;  /* 0xffffffffe900780c */ /* 0x000fe20003f05270 */
[----:B------:R-:W2:Y:S04]  /*1a00*/  LD.E.64 R196, [R10.64+0x30] ;  /* 0x000030060ac47980 */ /* 0x000ea8000c101b00 */
[----:B------:R-:W3:Y:S04]  /*1a10*/  LD.E.64 R16, [R10.64+0x10] ;  /* 0x000010060a107980 */ /* 0x000ee8000c101b00 */
[----:B------:R-:W4:Y:S04]  /*1a20*/  LD.E.64 R22, [R10.64+0x48] ;  /* 0x000048060a167980 */ /* 0x000f28000c101b00 */
[----:B------:R-:W3:Y:S04]  /*1a30*/  @!P0 LD.E.64 R24, [R10.64+0x18] ;  /* 0x000018060a188980 */ /* 0x000ee8000c101b00 */
[----:B------:R-:W4:Y:S04]  /*1a40*/  LD.E R81, [R10.64+0xc0] ;  /* 0x0000c0060a517980 */ /* 0x000f28000c101900 */
        /* <DEDUP_REMOVED lines=10> */
[----:B-----5:R-:W-:Y:S01]  /*1af0*/  IMAD R4, R7, R64, RZ ;  /* 0x0000004007047224 */ /* 0x020fe200078e02ff */
[----:B------:R-:W-:Y:S01]  /*1b00*/  SHF.R.S32.HI R19, RZ, 0x1f, R18 ;  /* 0x0000001fff137819 */ /* 0x000fe20000011412 */
[----:B------:R-:W-:Y:S01]  /*1b10*/  IMAD.SHL.U32 R7, R184, 0x40, RZ ;  /* 0x00000040b8077824 */ /* 0x000fe200078e00ff */
[----:B------:R-:W-:-:S03]  /*1b20*/  LEA.HI R74, R68, R75, RZ, 0x4 ;  /* 0x0000004b444a7211 */ /* 0x000fc600078f20ff */
[----:B------:R-:W-:Y:S01]  /*1b30*/  IMAD.X R29, R19, 0x1, R5, P1 ;  /* 0x00000001131d7824 */ /* 0x000fe200008e0605 */
[----:B------:R-:W-:Y:S01]  /*1b40*/  LOP3.LUT R7, R7, 0x1c0, RZ, 0xc0, !PT ;  /* 0x000001c007077812 */ /* 0x000fe200078ec0ff */
[C---:B------:R-:W-:Y:S02]  /*1b50*/  IMAD R4, R2.reuse, R65, R4 ;  /* 0x0000004102047224 */ /* 0x040fe400078e0204 */
[----:B------:R-:W-:Y:S01]  /*1b60*/  IMAD.WIDE.U32 R28, R2, R64, R28 ;  /* 0x00000040021c7225 */ /* 0x000fe200078e001c */
[----:B------:R-:W-:Y:S02]  /*1b70*/  LOP3.LUT R5, R7, 0x38, R18, 0xf8, !PT ;  /* 0x0000003807057812 */ /* 0x000fe400078ef812 */
[----:B------:R-:W-:Y:S02]  /*1b80*/  SHF.R.U32.HI R182, RZ, 0x3, R7 ;  /* 0x00000003ffb67819 */ /* 0x000fe40000011607 */
[----:B------:R-:W-:Y:S01]  /*1b90*/  LOP3.LUT R2, R74, 0xfffffff0, RZ, 0xc0, !PT ;  /* 0xfffffff04a027812 */ /* 0x000fe200078ec0ff */
[----:B-1----:R-:W-:Y:S01]  /*1ba0*/  IMAD R20, R27, R8, RZ ;  /* 0x000000081b147224 */ /* 0x002fe200078e02ff */
[----:B------:R-:W-:Y:S01]  /*1bb0*/  LOP3.LUT R182, R5, R182, RZ, 0x3c, !PT ;  /* 0x000000b605b67212 */ /* 0x000fe200078e3cff */
[----:B------:R-:W-:Y:S01]  /*1bc0*/  IMAD.IADD R29, R29, 0x1, R4 ;  /* 0x000000011d1d7824 */ /* 0x000fe200078e0204 */
[----:B------:R-:W-:Y:S01]  /*1bd0*/  LEA.HI R7, R68, R75, RZ, 0x6 ;  /* 0x0000004b44077211 */ /* 0x000fe200078f30ff */
[----:B------:R-:W-:Y:S01]  /*1be0*/  IMAD.IADD R5, R75, 0x1, -R2 ;  /* 0x000000014b057824 */ /* 0x000fe200078e0a02 */
[----:B------:R-:W-:Y:S01]  /*1bf0*/  SHF.R.S32.HI R76, RZ, 0x1f, R229 ;  /* 0x0000001fff4c7819 */ /* 0x000fe200000114e5 */
[----:B------:R-:W-:-:S02]  /*1c00*/  IMAD R20, R15, R26, R20 ;  /* 0x0000001a0f147224 */ /* 0x000fc400078e0214 */
[----:B------:R-:W-:Y:S01]  /*1c10*/  IMAD.WIDE.U32 R26, R8, R26, R28 ;  /* 0x0000001a081a7225 */ /* 0x000fe200078e001c */
[----:B------:R-:W-:-:S03]  /*1c20*/  SHF.R.S32.HI R2, RZ, 0x1f, R5 ;  /* 0x0000001fff027819 */ /* 0x000fc60000011405 */
[----:B------:R-:W-:Y:S01]  /*1c30*/  IMAD.SHL.U32 R7, R7, 0x8, RZ ;  /* 0x0000000807077824 */ /* 0x000fe200078e00ff */
[----:B------:R-:W-:Y:S01]  /*1c40*/  IADD3 R21, R27, R20, RZ ;  /* 0x000000141b157210 */ /* 0x000fe20007ffe0ff */
[----:B------:R-:W-:Y:S01]  /*1c50*/  IMAD.MOV.U32 R20, RZ, RZ, R26 ;  /* 0x000000ffff147224 */ /* 0x000fe200078e001a */
[----:B------:R-:W-:Y:S01]  /*1c60*/  SHF.R.S32.HI R185, RZ, 0x1f, R184 ;  /* 0x0000001fffb97819 */ /* 0x000fe200000114b8 */
[----:B------:R-:W-:Y:S01]  /*1c70*/  IMAD R149, R65, R184, RZ ;  /* 0x000000b841957224 */ /* 0x000fe200078e02ff */
[----:B------:R-:W-:Y:S02]  /*1c80*/  LEA.HI R73, R2, R5, RZ, 0x3 ;  /* 0x0000000502497211 */ /* 0x000fe400078f18ff */
[----:B------:R-:W-:Y:S01]  /*1c90*/  LOP3.LUT R182, R182, 0xfffffe00, R7, 0xf8, !PT ;  /* 0xfffffe00b6b67812 */ /* 0x000fe200078ef807 */
[-C--:B------:R-:W-:Y:S01]  /*1ca0*/  IMAD R149, R185, R64.reuse, R149 ;  /* 0x00000040b9957224 */ /* 0x080fe200078e0295 */
[----:B------:R-:W-:Y:S01]  /*1cb0*/  SHF.R.S32.HI R103, RZ, 0x1f, R80 ;  /* 0x0000001fff677819 */ /* 0x000fe20000011450 */
[----:B------:R-:W-:Y:S01]  /*1cc0*/  IMAD.WIDE.U32 R20, R184, R64, R20 ;  /* 0x00000040b8147225 */ /* 0x000fe200078e0014 */
[----:B------:R-:W-:-:S02]  /*1cd0*/  LOP3.LUT R72, R73, 0xfffffff8, RZ, 0xc0, !PT ;  /* 0xfffffff849487812 */ /* 0x000fc400078ec0ff */
[----:B------:R-:W-:Y:S01]  /*1ce0*/  LEA.HI R103, R103, R80, RZ, 0x7 ;  /* 0x0000005067677211 */ /* 0x000fe200078f38ff */
[----:B------:R-:W-:Y:S01]  /*1cf0*/  IMAD.IADD R149, R21, 0x1, R149 ;  /* 0x0000000115957824 */ /* 0x000fe200078e0295 */
[----:B------:R-:W-:Y:S01]  /*1d00*/  SHF.R.S32.HI R183, RZ, 0x1f, R232 ;  /* 0x0000001fffb77819 */ /* 0x000fe200000114e8 */
[----:B------:R-:W-:Y:S01]  /*1d10*/  IMAD.IADD R72, R5, 0x1, -R72 ;  /* 0x0000000105487824 */ /* 0x000fe200078e0a48 */
[----:B------:R-:W-:-:S04]  /*1d20*/  SHF.R.S32.HI R103, RZ, 0x7, R103 ;  /* 0x00000007ff677819 */ /* 0x000fc80000011467 */
[----:B------:R-:W-:Y:S01]  /*1d30*/  IMNMX R103, RZ, R103, !PT ;  /* 0x00000067ff677217 */ /* 0x000fe20007800200 */
[----:B------:R-:W-:-:S04]  /*1d40*/  IMAD.WIDE R192, R231, 0x40, R184 ;  /* 0x00000040e7c07825 */ /* 0x000fc800078e02b8 */
[----:B------:R-:W-:Y:S01]  /*1d50*/  IMAD R189, R67, R184, RZ ;  /* 0x000000b843bd7224 */ /* 0x000fe200078e02ff */
[----:B------:R-:W-:-:S03]  /*1d60*/  LEA.HI R68, R68, R75, RZ, 0x5 ;  /* 0x0000004b44447211 */ /* 0x000fc600078f28ff */
[----:B------:R-:W-:Y:S01]  /*1d70*/  IMAD R189, R185, R66, R189 ;  /* 0x00000042b9bd7224 */ /* 0x000fe200078e02bd */
[----:B------:R-:W-:Y:S01]  /*1d80*/  MOV R53, 0x20 ;  /* 0x0000002000357802 */ /* 0x000fe20000000f00 */
[----:B------:R-:W-:Y:S01]  /*1d90*/  IMAD.MOV.U32 R55, RZ, RZ, 0x10 ;  /* 0x00000010ff377424 */ /* 0x000fe200078e00ff */
[C---:B------:R-:W-:Y:S01]  /*1da0*/  SHF.L.U64.HI R226, R66.reuse, 0x4, R67 ;  /* 0x0000000442e27819 */ /* 0x040fe20000010243 */
[----:B------:R-:W-:Y:S01]  /*1db0*/  IMAD.SHL.U32 R225, R66, 0x10, RZ ;  /* 0x0000001042e17824 */ /* 0x000fe200078e00ff */
[C---:B------:R-:W-:Y:S01]  /*1dc0*/  SHF.L.U64.HI R224, R64.reuse, 0x4, R65 ;  /* 0x0000000440e07819 */ /* 0x040fe20000010241 */
[----:B------:R-:W-:Y:S02]  /*1dd0*/  IMAD.SHL.U32 R223, R64, 0x10, RZ ;  /* 0x0000001040df7824 */ /* 0x000fe400078e00ff */
[----:B------:R-:W-:Y:S02]  /*1de0*/  IMAD.SHL.U32 R79, R71, 0x4, RZ ;  /* 0x00000004474f7824 */ /* 0x000fe400078e00ff */
[----:B--2---:R-:W-:-:S04]  /*1df0*/  @P0 IMAD.WIDE.U32 R28, R196, R233, RZ ;  /* 0x000000e9c41c0225 */ /* 0x004fc800078e00ff */
[----:B------:R-:W-:Y:S02]  /*1e00*/  @P0 IMAD.MOV.U32 R2, RZ, RZ, R28 ;  /* 0x000000ffff020224 */ /* 0x000fe400078e001c */
[----:B---3--:R-:W-:-:S04]  /*1e10*/  @!P0 IMAD R9, R25, R229, RZ ;  /* 0x000000e519098224 */ /* 0x008fc800078e02ff */
[C---:B------:R-:W-:Y:S02]  /*1e20*/  @!P0 IMAD R4, R24.reuse, R76, R9 ;  /* 0x0000004c18048224 */ /* 0x040fe400078e0209 */
[----:B------:R-:W-:-:S04]  /*1e30*/  @!P0 IMAD.WIDE.U32 R24, R24, R229, RZ ;  /* 0x000000e518188225 */ /* 0x000fc800078e00ff */
[----:B------:R-:W-:Y:S02]  /*1e40*/  @P0 IMAD R7, R197, R233, RZ ;  /* 0x000000e9c5070224 */ /* 0x000fe400078e02ff */
[----:B------:R-:W-:Y:S02]  /*1e50*/  @!P0 IMAD.MOV.U32 R2, RZ, RZ, R24 ;  /* 0x000000ffff028224 */ /* 0x000fe400078e0018 */
[----:B------:R-:W-:Y:S01]  /*1e60*/  @P0 IMAD.IADD R7, R29, 0x1, R7 ;  /* 0x000000011d070824 */ /* 0x000fe200078e0207 */
[----:B------:R-:W-:Y:S02]  /*1e70*/  @!P0 IADD3 R7, R25, R4, RZ ;  /* 0x0000000419078210 */ /* 0x000fe40007ffe0ff */
[C---:B------:R-:W-:Y:S02]  /*1e80*/  IADD3 R6, P1, R18.reuse, R2, RZ ;  /* 0x0000000212067210 */ /* 0x040fe40007f3e0ff */
[----:B------:R-:W-:Y:S02]  /*1e90*/  IADD3 R9, R18, 0x40, RZ ;  /* 0x0000004012097810 */ /* 0x000fe40007ffe0ff */
[----:B------:R-:W-:Y:S01]  /*1ea0*/  LEA R148, P0, R20, R16, 0x1 ;  /* 0x0000001014947211 */ /* 0x000fe200078008ff */
[----:B----4-:R-:W-:Y:S01]  /*1eb0*/  IMAD R5, R23, R232, RZ ;  /* 0x000000e817057224 */ /* 0x010fe200078e02ff */
[-C--:B------:R-:W-:Y:S01]  /*1ec0*/  ISETP.GE.AND P2, PT, R18, R81.reuse, PT ;  /* 0x000000511200720c */ /* 0x080fe20003f46270 */
[----:B------:R-:W-:Y:S01]  /*1ed0*/  IMAD.X R7, R19, 0x1, R7, P1 ;  /* 0x0000000113077824 */ /* 0x000fe200008e0607 */
[----:B------:R-:W-:-:S02]  /*1ee0*/  ISETP.GE.AND P1, PT, R9, R81, PT ;  /* 0x000000510900720c */ /* 0x000fc40003f26270 */
[----:B------:R-:W-:Y:S02]  /*1ef0*/  LEA.HI.X R149, R20, R17, R149, 0x1, P0 ;  /* 0x0000001114957211 */ /* 0x000fe400000f0c95 */
[----:B------:R-:W-:Y:S01]  /*1f00*/  IADD3 R186, P0, R18, R0, RZ ;  /* 0x0000000012ba7210 */ /* 0x000fe20007f1e0ff */
[----:B------:R-:W-:Y:S01]  /*1f10*/  IMAD R2, R22, R183, R5 ;  /* 0x000000b716027224 */ /* 0x000fe200078e0205 */
[----:B------:R-:W-:Y:S02]  /*1f20*/  SEL R78, RZ, 0xffffffff, P1 ;  /* 0xffffffffff4e7807 */ /* 0x000fe40000800000 */
[----:B------:R-:W-:Y:S02]  /*1f30*/  SEL R5, RZ, 0x1, P2 ;  /* 0x00000001ff057807 */ /* 0x000fe40001000000 */
[----:B------:R-:W-:Y:S02]  /*1f40*/  R2P PR, R72, 0x6 ;  /* 0x0000000648007804 */ /* 0x000fe40000000000 */
[----:B------:R-:W-:Y:S01]  /*1f50*/  ISETP.GT.AND P3, PT, R54, R103, PT ;  /* 0x000000673600720c */ /* 0x000fe20003f64270 */
[----:B------:R-:W-:-:S02]  /*1f60*/  IMAD.X R187, R19, 0x1, R3, P0 ;  /* 0x0000000113bb7824 */ /* 0x000fc400000e0603 */
[----:B------:R-:W-:-:S04]  /*1f70*/  IMAD.WIDE.U32 R22, R232, R22, R6 ;  /* 0x00000016e8167225 */ /* 0x000fc800078e0006 */
[----:B------:R-:W-:Y:S02]  /*1f80*/  IMAD R195, R193, R196, RZ ;  /* 0x000000c4c1c37224 */ /* 0x000fe400078e02ff */
[----:B------:R-:W-:-:S04]  /*1f90*/  IMAD.WIDE.U32 R186, R184, R66, R186 ;  /* 0x00000042b8ba7225 */ /* 0x000fc800078e00ba */
[----:B------:R-:W-:Y:S01]  /*1fa0*/  IMAD.IADD R23, R23, 0x1, R2 ;  /* 0x0000000117177824 */ /* 0x000fe200078e0202 */
[----:B------:R-:W-:Y:S01]  /*1fb0*/  LOP3.LUT R0, R68, 0xffffffe0, RZ, 0xc0, !PT ;  /* 0xffffffe044007812 */ /* 0x000fe200078ec0ff */
[----:B------:R-:W-:Y:S01]  /*1fc0*/  IMAD.SHL.U32 R78, R78, 0x2, RZ ;  /* 0x000000024e4e7824 */ /* 0x000fe200078e00ff */
[----:B------:R-:W-:Y:S01]  /*1fd0*/  LEA R228, P0, R186, R190, 0x1 ;  /* 0x000000bebae47211 */ /* 0x000fe200078008ff */
[C---:B------:R-:W-:Y:S02]  /*1fe0*/  IMAD R195, R192.reuse, R197, R195 ;  /* 0x000000c5c0c37224 */ /* 0x040fe400078e02c3 */
[----:B------:R-:W-:Y:S02]  /*1ff0*/  IMAD.IADD R189, R187, 0x1, R189 ;  /* 0x00000001bbbd7824 */ /* 0x000fe400078e02bd */
[----:B------:R-:W-:Y:S01]  /*2000*/  IMAD.WIDE.U32 R192, R192, R196, R22 ;  /* 0x000000c4c0c07225 */ /* 0x000fe200078e0016 */
[----:B------:R-:W-:Y:S02]  /*2010*/  LOP3.LUT R78, R78, 0x2, R5, 0xe2, !PT ;  /* 0x000000024e4e7812 */ /* 0x000fe400078ee205 */
[----:B------:R-:W-:Y:S01]  /*2020*/  SHF.R.S32.HI R68, RZ, 0x5, R68 ;  /* 0x00000005ff447819 */ /* 0x000fe20000011444 */
[----:B------:R-:W-:Y:S01]  /*2030*/  @!P4 IMAD.MOV.U32 R14, RZ, RZ, RZ ;  /* 0x000000ffff0ec224 */ /* 0x000fe200078e00ff */
[----:B------:R-:W-:Y:S01]  /*2040*/  IADD3 R77, -R0, R75, RZ ;  /* 0x0000004b004d7210 */ /* 0x000fe20007ffe1ff */
[----:B------:R-:W-:Y:S01]  /*2050*/  IMAD.IADD R195, R193, 0x1, R195 ;  /* 0x00000001c1c37824 */ /* 0x000fe200078e02c3 */
[----:B------:R-:W-:-:S02]  /*2060*/  SEL R55, R55, 0xfffffff0, !P1 ;  /* 0xfffffff037377807 */ /* 0x000fc40004800000 */
[----:B------:R-:W-:Y:S02]  /*2070*/  SEL R53, R53, 0xffffffe0, !P2 ;  /* 0xffffffe035357807 */ /* 0x000fe40005000000 */
[----:B------:R-:W-:Y:S01]  /*2080*/  LEA.HI.X R227, R186, R191, R189, 0x1, P0 ;  /* 0x000000bfbae37211 */ /* 0x000fe200000f0cbd */
[----:B------:R-:W-:Y:S05]  /*2090*/  @!P3 BRA `(.L_x_2951) ;  /* 0x0000c3300000b947 */ /* 0x000fea0003800000 */
[----:B------:R-:W2:Y:S04]  /*20a0*/  LD.E.64 R28, [R10.64+0x120] ;  /* 0x000120060a1c7980 */ /* 0x000ea8000c101b00 */
[----:B------:R-:W3:Y:S04]  /*20b0*/  LD.E.64 R30, [R10.64+0x118] ;  /* 0x000118060a1e7980 */ /* 0x000ee8000c101b00 */
[----:B------:R-:W4:Y:S04]  /*20c0*/  LD.E.64 R214, [R10.64+0x130] ;  /* 0x000130060ad67980 */ /* 0x000f28000c101b00 */
[----:B------:R-:W5:Y:S04]  /*20d0*/  LD.E.64 R244, [R10.64+0x128] ;  /* 0x000128060af47980 */ /* 0x000f68000c101b00 */
[----:B------:R-:W5:Y:S04]  /*20e0*/  LD.E.64 R24, [R10.64+0x140] ;  /* 0x000140060a187980 */ /* 0x000f68000c101b00 */
[----:B------:R-:W5:Y:S04]  /*20f0*/  LD.E.64 R16, [R10.64+0x138] ;  /* 0x000138060a107980 */ /* 0x000f68000c101b00 */
[----:B------:R-:W5:Y:S04]  /*2100*/  LD.E R12, [R10.64+0xd0] ;  /* 0x0000d0060a0c7980 */ /* 0x000f68000c101900 */
[----:B------:R-:W5:Y:S04]  /*2110*/  LD.E.64 R22, [R10.64+0x110] ;  /* 0x000110060a167980 */ /* 0x000f68000c101b00 */
[----:B------:R-:W5:Y:S04]  /*2120*/  LD.E.64 R20, [R10.64+0x108] ;  /* 0x000108060a147980 */ /* 0x000f68000c101b00 */
[----:B------:R-:W5:Y:S04]  /*2130*/  LD.E.64 R6, [R10.64+0x150] ;  /* 0x000150060a067980 */ /* 0x000f68000c101b00 */
[----:B------:R-:W5:Y:S01]  /*2140*/  LD.E.64 R4, [R10.64+0x148] ;  /* 0x000148060a047980 */ /* 0x000f62000c101b00 */
[----:B------:R-:W-:Y:S01]  /*2150*/  IMAD.IADD R14, R14, 0x1, R13 ;  /* 0x000000010e0e7824 */ /* 0x000fe200078e020d */
[C---:B------:R-:W-:Y:S01]  /*2160*/  SHF.L.U64.HI R97, R66.reuse, 0x6, R67 ;  /* 0x0000000642617819 */ /* 0x040fe20000010243 */
[----:B------:R-:W-:Y:S01]  /*2170*/  IMAD.SHL.U32 R96, R66, 0x40, RZ ;  /* 0x0000004042607824 */ /* 0x000fe200078e00ff */
[----:B------:R-:W-:Y:S01]  /*2180*/  LOP3.LUT R179, R78, 0xffff, RZ, 0xc0, !PT ;  /* 0x0000ffff4eb37812 */ /* 0x000fe200078ec0ff */
[C---:B------:R-:W-:Y:S01]  /*2190*/  IMAD.WIDE.U32 R202, R64.reuse, 0xc0, RZ ;  /* 0x000000c040ca7825 */ /* 0x040fe200078e00ff */
[----:B------:R-:W-:-:S02]  /*21a0*/  SHF.L.U64.HI R92, R64, 0x5, R65 ;  /* 0x00000005405c7819 */ /* 0x000fc40000010241 */
[C---:B------:R-:W-:Y:S01]  /*21b0*/  SHF.L.U32 R91, R64.reuse, 0x5, RZ ;  /* 0x00000005405b7819 */ /* 0x040fe200000006ff */
[C---:B------:R-:W-:Y:S01]  /*21c0*/  IMAD.WIDE.U32 R206, R64.reuse, 0x60, RZ ;  /* 0x0000006040ce7825 */ /* 0x040fe200078e00ff */
[C---:B------:R-:W-:Y:S02]  /*21d0*/  SHF.L.U64.HI R89, R64.reuse, 0x6, R65 ;  /* 0x0000000640597819 */ /* 0x040fe40000010241 */
[----:B------:R-:W-:Y:S01]  /*21e0*/  LOP3.LUT R180, R179, 0x1, RZ, 0xc0, !PT ;  /* 0x00000001b3b47812 */ /* 0x000fe200078ec0ff */
[----:B------:R-:W-:Y:S01]  /*21f0*/  IMAD.SHL.U32 R88, R64, 0x40, RZ ;  /* 0x0000004040587824 */ /* 0x000fe200078e00ff */
[----:B------:R-:W-:Y:S01]  /*2200*/  SHF.L.U64.HI R92, R91, 0x1, R92 ;  /* 0x000000015b5c7819 */ /* 0x000fe2000001025c */
[C---:B------:R-:W-:Y:S01]  /*2210*/  IMAD R87, R65.reuse, 0xa0, RZ ;  /* 0x000000a041577824 */ /* 0x040fe200078e02ff */
[----:B------:R-:W-:Y:S01]  /*2220*/  IADD3 R84, R184, 0x10, RZ ;  /* 0x00000010b8547810 */ /* 0x000fe20007ffe0ff */
        /* <DEDUP_REMOVED lines=17> */
[----:B------:R-:W-:Y:S01]  /*2340*/  LOP3.LUT R179, R179, 0x2, RZ, 0xc0, !PT ;  /* 0x00000002b3b37812 */ /* 0x000fe200078ec0ff */
[----:B------:R-:W-:Y:S01]  /*2350*/  IMAD.IADD R87, R205, 0x1, R87 ;  /* 0x00000001cd577824 */ /* 0x000fe200078e0257 */
[----:B------:R-:W-:Y:S01]  /*2360*/  SHF.L.U32 R88, R88, 0x1, RZ ;  /* 0x0000000158587819 */ /* 0x000fe200000006ff */
[----:B------:R-:W-:-:S02]  /*2370*/  IMAD.IADD R85, R201, 0x1, R85 ;  /* 0x00000001c9557824 */ /* 0x000fc400078e0255 */
[----:B--2---:R-:W-:-:S04]  /*2380*/  IMAD R3, R29, R229, RZ ;  /* 0x000000e51d037224 */ /* 0x004fc800078e02ff */
[----:B------:R-:W-:Y:S02]  /*2390*/  IMAD R0, R28, R76, R3 ;  /* 0x0000004c1c007224 */ /* 0x000fe400078e0203 */
[----:B------:R-:W-:Y:S01]  /*23a0*/  IMAD.WIDE.U32 R28, R229, R28, R18 ;  /* 0x0000001ce51c7225 */ /* 0x000fe200078e0012 */
[----:B----4-:R-:W-:-:S03]  /*23b0*/  SHF.L.U32 R124, R214, 0x4, RZ ;  /* 0x00000004d67c7819 */ /* 0x010fc600000006ff */
[----:B---3--:R-:W-:Y:S01]  /*23c0*/  IMAD R3, R31, R229, RZ ;  /* 0x000000e51f037224 */ /* 0x008fe200078e02ff */
[----:B------:R-:W-:Y:S01]  /*23d0*/  SHF.L.U64.HI R125, R214, 0x5, R215 ;  /* 0x00000005d67d7819 */ /* 0x000fe200000102d7 */
[----:B------:R-:W-:Y:S01]  /*23e0*/  IMAD.IADD R29, R29, 0x1, R0 ;  /* 0x000000011d1d7824 */ /* 0x000fe200078e0200 */
[C---:B-----5:R-:W-:Y:S01]  /*23f0*/  SHF.L.U32 R105, R244.reuse, 0x4, RZ ;  /* 0x00000004f4697819 */ /* 0x060fe200000006ff */
[----:B------:R-:W-:Y:S01]  /*2400*/  IMAD.WIDE.U32 R26, R229, R30, R18 ;  /* 0x0000001ee51a7225 */ /* 0x000fe200078e0012 */
[C-C-:B------:R-:W-:Y:S02]  /*2410*/  SHF.L.U64.HI R102, R244.reuse, 0x4, R245.reuse ;  /* 0x00000004f4667819 */ /* 0x140fe400000102f5 */
[----:B------:R-:W-:Y:S01]  /*2420*/  SHF.L.U64.HI R110, R244, 0x5, R245 ;  /* 0x00000005f46e7819 */ /* 0x000fe200000102f5 */
[----:B------:R-:W-:Y:S01]  /*2430*/  IMAD R0, R30, R76, R3 ;  /* 0x0000004c1e007224 */ /* 0x000fe200078e0203 */
[----:B------:R-:W-:Y:S01]  /*2440*/  SHF.R.S32.HI R3, RZ, 0x1f, R13 ;  /* 0x0000001fff037819 */ /* 0x000fe2000001140d */
        /* <DEDUP_REMOVED lines=21> */
[----:B------:R-:W-:Y:S02]  /*25a0*/  IMAD.X R17, R185, 0x1, ~R17, P0 ;  /* 0x00000001b9117824 */ /* 0x000fe400000e0e11 */
[C---:B------:R-:W-:Y:S01]  /*25b0*/  IMAD.WIDE.U32 R28, R16.reuse, R8, R26 ;  /* 0x00000008101c7225 */ /* 0x040fe200078e001a */
[----:B------:R-:W-:Y:S02]  /*25c0*/  IADD3 R27, R25, R2, RZ ;  /* 0x00000002191b7210 */ /* 0x000fe40007ffe0ff */
[----:B------:R-:W-:Y:S01]  /*25d0*/  MOV R26, R24 ;  /* 0x00000018001a7202 */ /* 0x000fe20000000f00 */
[----:B------:R-:W-:Y:S02]  /*25e0*/  IMAD R133, R17, R214, RZ ;  /* 0x000000d611857224 */ /* 0x000fe400078e02ff */
[----:B------:R-:W-:Y:S02]  /*25f0*/  IMAD R0, R16, R15, R0 ;  /* 0x0000000f10007224 */ /* 0x000fe400078e0200 */
[----:B------:R-:W-:-:S02]  /*2600*/  IMAD R133, R215, R3, R133 ;  /* 0x00000003d7857224 */ /* 0x000fc400078e0285 */
[----:B------:R-:W-:-:S04]  /*2610*/  IMAD.WIDE.U32 R12, R214, R3, R26 ;  /* 0x00000003d60c7225 */ /* 0x000fc800078e001a */
[----:B------:R-:W-:Y:S01]  /*2620*/  IMAD R141, R165, R14, RZ ;  /* 0x0000000ea58d7224 */ /* 0x000fe200078e02ff */
[----:B------:R-:W-:Y:S01]  /*2630*/  IADD3 R133, R13, R133, RZ ;  /* 0x000000850d857210 */ /* 0x000fe20007ffe0ff */
[----:B------:R-:W-:Y:S01]  /*2640*/  IMAD R2, R184, R165, R79 ;  /* 0x000000a5b8027224 */ /* 0x000fe200078e024f */
[C---:B------:R-:W-:Y:S01]  /*2650*/  LEA R134, P1, R12.reuse, R22, 0x1 ;  /* 0x000000160c867211 */ /* 0x040fe200078208ff */
[----:B------:R-:W-:Y:S01]  /*2660*/  IMAD.IADD R25, R29, 0x1, R0 ;  /* 0x000000011d197824 */ /* 0x000fe200078e0200 */
[----:B------:R-:W-:Y:S01]  /*2670*/  SHF.R.S32.HI R0, RZ, 0x1f, R141 ;  /* 0x0000001fff007819 */ /* 0x000fe2000001148d */
[----:B------:R-:W-:Y:S01]  /*2680*/  IMAD.MOV.U32 R24, RZ, RZ, R28 ;  /* 0x000000ffff187224 */ /* 0x000fe200078e001c */
[----:B------:R-:W-:Y:S01]  /*2690*/  IADD3 R13, P3, R141, R2, RZ ;  /* 0x000000028d0d7210 */ /* 0x000fe20007f7e0ff */
[----:B------:R-:W-:Y:S01]  /*26a0*/  IMAD R137, R17, R244, RZ ;  /* 0x000000f411897224 */ /* 0x000fe200078e02ff */
[----:B------:R-:W-:Y:S01]  /*26b0*/  LEA.HI.X R133, R12, R23, R133, 0x1, P1 ;  /* 0x000000170c857211 */ /* 0x000fe200008f0c85 */
[----:B------:R-:W-:-:S04]  /*26c0*/  IMAD.WIDE.U32 R14, R244, R3, R24 ;  /* 0x00000003f40e7225 */ /* 0x000fc800078e0018 */
[----:B------:R-:W-:Y:S01]  /*26d0*/  IMAD R137, R245, R3, R137 ;  /* 0x00000003f5897224 */ /* 0x000fe200078e0289 */
[----:B------:R-:W-:Y:S01]  /*26e0*/  LEA R136, P0, R14, R20, 0x1 ;  /* 0x000000140e887211 */ /* 0x000fe200078008ff */
[----:B------:R-:W-:Y:S01]  /*26f0*/  IMAD.IADD R3, R79, 0x1, R2 ;  /* 0x000000014f037824 */ /* 0x000fe200078e0202 */
[----:B------:R-:W-:Y:S01]  /*2700*/  LEA.HI.X.SX32 R2, R2, R0, 0x1, P3 ;  /* 0x0000000002027211 */ /* 0x000fe200018f0eff */
[----:B------:R-:W-:Y:S02]  /*2710*/  IMAD.SHL.U32 R12, R13, 0x2, RZ ;  /* 0x000000020d0c7824 */ /* 0x000fe400078e00ff */
[----:B------:R-:W-:Y:S01]  /*2720*/  IMAD.IADD R137, R15, 0x1, R137 ;  /* 0x000000010f897824 */ /* 0x000fe200078e0289 */
[----:B------:R-:W-:Y:S01]  /*2730*/  SHF.L.U64.HI R13, R13, 0x1, R2 ;  /* 0x000000010d0d7819 */ /* 0x000fe20000010202 */
[----:B------:R-:W-:Y:S01]  /*2740*/  IMAD.SHL.U32 R181, R165, 0x10, RZ ;  /* 0x00000010a5b57824 */ /* 0x000fe200078e00ff */
[-C--:B------:R-:W-:Y:S01]  /*2750*/  IADD3 R56, P1, R6, R12.reuse, RZ ;  /* 0x0000000c06387210 */ /* 0x080fe20007f3e0ff */
[----:B------:R-:W-:Y:S01]  /*2760*/  IMAD.SHL.U32 R113, R244, 0x20, RZ ;  /* 0x00000020f4717824 */ /* 0x000fe200078e00ff */
[----:B------:R-:W-:Y:S01]  /*2770*/  LEA.HI.X R137, R14, R21, R137, 0x1, P0 ;  /* 0x000000150e897211 */ /* 0x000fe200000f0c89 */
[----:B------:R-:W-:Y:S01]  /*2780*/  IMAD.SHL.U32 R126, R214, 0x20, RZ ;  /* 0x00000020d67e7824 */ /* 0x000fe200078e00ff */
[----:B------:R-:W-:Y:S01]  /*2790*/  IADD3 R12, P0, R4, R12, RZ ;  /* 0x0000000c040c7210 */ /* 0x000fe20007f1e0ff */
[----:B------:R-:W-:Y:S01]  /*27a0*/  IMAD.X R57, R7, 0x1, R13, P1 ;  /* 0x0000000107397824 */ /* 0x000fe200008e060d */
[----:B------:R-:W-:Y:S01]  /*27b0*/  IADD3 R172, R181, 0x40, RZ ;  /* 0x00000040b5ac7810 */ /* 0x000fe20007ffe0ff */
[----:B------:R-:W-:Y:S01]  /*27c0*/  IMAD.SHL.U32 R129, R214, 0x40, RZ ;  /* 0x00000040d6817824 */ /* 0x000fe200078e00ff */
[----:B------:R-:W-:Y:S01]  /*27d0*/  IADD3.X R13, R5, R13, RZ, P0, !PT ;  /* 0x0000000d050d7210 */ /* 0x000fe200007fe4ff */
[----:B------:R-:W-:Y:S01]  /*27e0*/  IMAD R173, R165, 0x30, RZ ;  /* 0x00000030a5ad7824 */ /* 0x000fe200078e02ff */
[----:B------:R-:W-:Y:S01]  /*27f0*/  IADD3 R98, P0, R225, 0x40, RZ ;  /* 0x00000040e1627810 */ /* 0x000fe20007f1e0ff */
[----:B------:R-:W-:Y:S01]  /*2800*/  IMAD.SHL.U32 R171, R165, 0x40, RZ ;  /* 0x00000040a5ab7824 */ /* 0x000fe200078e00ff */
[----:B------:R-:W-:Y:S01]  /*2810*/  IADD3 R141, P2, R141, R3, RZ ;  /* 0x000000038d8d7210 */ /* 0x000fe20007f5e0ff */
[----:B------:R-:W-:Y:S01]  /*2820*/  IMAD R169, R165, 0x50, RZ ;  /* 0x00000050a5a97824 */ /* 0x000fe200078e02ff */
[----:B------:R-:W-:Y:S01]  /*2830*/  IADD3 R170, R181, R172, RZ ;  /* 0x000000acb5aa7210 */ /* 0x000fe20007ffe0ff */
[----:B------:R-:W-:Y:S01]  /*2840*/  IMAD.X R99, RZ, RZ, R226, P0 ;  /* 0x000000ffff637224 */ /* 0x000fe200000e06e2 */
[----:B------:R-:W-:Y:S01]  /*2850*/  IADD3 R238, P0, R96, 0x40, RZ ;  /* 0x0000004060ee7810 */ /* 0x000fe20007f1e0ff */
[----:B------:R-:W-:Y:S01]  /*2860*/  IMAD R167, R165, 0x60, RZ ;  /* 0x00000060a5a77824 */ /* 0x000fe200078e02ff */
[-C--:B------:R-:W-:Y:S01]  /*2870*/  IADD3 R242, P1, R98, R225.reuse, RZ ;  /* 0x000000e162f27210 */ /* 0x080fe20007f3e0ff */
[----:B------:R-:W-:Y:S01]  /*2880*/  IMAD.IADD R168, R181, 0x1, R170 ;  /* 0x00000001b5a87824 */ /* 0x000fe200078e02aa */
[----:B------:R-:W-:Y:S01]  /*2890*/  LEA.HI.X.SX32 R0, R3, R0, 0x1, P2 ;  /* 0x0000000003007211 */ /* 0x000fe200010f0eff */
[----:B------:R-:W-:Y:S01]  /*28a0*/  IMAD.X R239, RZ, RZ, R97, P0 ;  /* 0x000000ffffef7224 */ /* 0x000fe200000e0661 */
[----:B------:R-:W-:Y:S01]  /*28b0*/  SHF.L.U32 R140, R141, 0x1, RZ ;  /* 0x000000018d8c7819 */ /* 0x000fe200000006ff */
[----:B------:R-:W-:Y:S01]  /*28c0*/  IMAD.IADD R166, R181, 0x1, R168 ;  /* 0x00000001b5a67824 */ /* 0x000fe200078e02a8 */
[----:B------:R-:W-:Y:S01]  /*28d0*/  IADD3 R104, P0, R105, 0x40, RZ ;  /* 0x0000004069687810 */ /* 0x000fe20007f1e0ff */
[----:B------:R-:W-:Y:S01]  /*28e0*/  IMAD R3, R67, 0x30, RZ ;  /* 0x0000003043037824 */ /* 0x000fe200078e02ff */
[----:B------:R-:W-:Y:S01]  /*28f0*/  IADD3.X R243, R99, R226, RZ, P1, !PT ;  /* 0x000000e263f37210 */ /* 0x000fe20000ffe4ff */
[----:B------:R-:W-:Y:S01]  /*2900*/  IMAD.IADD R164, R181, 0x1, R166 ;  /* 0x00000001b5a47824 */ /* 0x000fe200078e02a6 */
[----:B------:R-:W-:Y:S01]  /*2910*/  IADD3 R240, P1, R242, R225, RZ ;  /* 0x000000e1f2f07210 */ /* 0x000fe20007f3e0ff */
[----:B------:R-:W-:Y:S01]  /*2920*/  IMAD.X R107, RZ, RZ, R102, P0 ;  /* 0x000000ffff6b7224 */ /* 0x000fe200000e0666 */
[----:B------:R-:W-:Y:S01]  /*2930*/  SHF.L.U64.HI R141, R141, 0x1, R0 ;  /* 0x000000018d8d7819 */ /* 0x000fe20000010200 */
[C---:B------:R-:W-:Y:S01]  /*2940*/  IMAD R127, R215.reuse, 0x60, RZ ;  /* 0x00000060d77f7824 */ /* 0x040fe200078e02ff */
        /* <DEDUP_REMOVED lines=10> */
[----:B------:R-:W-:Y:S01]  /*29f0*/  IMAD R5, R65, 0xc0, RZ ;  /* 0x000000c041057824 */ /* 0x000fe200078e02ff */
[----:B------:R-:W-:Y:S01]  /*2a00*/  IADD3.X R106, R107, R102, RZ, P1, !PT ;  /* 0x000000666b6a7210 */ /* 0x000fe20000ffe4ff */
[----:B------:R-:W-:Y:S01]  /*2a10*/  IMAD.X R115, R110, 0x1, R107, P0 ;  /* 0x000000016e737824 */ /* 0x000fe200000e066b */
[----:B------:R-:W-:Y:S01]  /*2a20*/  IADD3 R114, P1, R113, R109, RZ ;  /* 0x0000006d71727210 */ /* 0x000fe20007f3e0ff */
[----:B------:R-:W-:Y:S01]  /*2a30*/  IMAD R7, R65, 0x60, RZ ;  /* 0x0000006041077824 */ /* 0x000fe200078e02ff */
[----:B------:R-:W-:Y:S01]  /*2a40*/  IADD3 R116, P0, R112, R113, RZ ;  /* 0x0000007170747210 */ /* 0x000fe20007f1e0ff */
[----:B------:R-:W-:Y:S01]  /*2a50*/  IMAD.WIDE.U32 R218, R214, 0xa0, RZ ;  /* 0x000000a0d6da7825 */ /* 0x000fe200078e00ff */
[----:B------:R-:W-:-:S02]  /*2a60*/  IADD3 R86, R203, R5, RZ ;  /* 0x00000005cb567210 */ /* 0x000fc40007ffe0ff */
[----:B------:R-:W-:Y:S01]  /*2a70*/  IADD3.X R117, R110, R106, RZ, P1, !PT ;  /* 0x0000006a6e757210 */ /* 0x000fe20000ffe4ff */
[----:B------:R-:W-:Y:S01]  /*2a80*/  IMAD.IADD R90, R207, 0x1, R7 ;  /* 0x00000001cf5a7824 */ /* 0x000fe200078e0207 */
[----:B------:R-:W-:Y:S01]  /*2a90*/  IADD3.X R119, R115, R110, RZ, P0, !PT ;  /* 0x0000006e73777210 */ /* 0x000fe200007fe4ff */
[C---:B------:R-:W-:Y:S01]  /*2aa0*/  IMAD R7, R215.reuse, 0xa0, RZ ;  /* 0x000000a0d7077824 */ /* 0x040fe200078e02ff */
[----:B------:R-:W-:Y:S01]  /*2ab0*/  SHF.L.U64.HI R15, R214, 0x4, R215 ;  /* 0x00000004d60f7819 */ /* 0x000fe200000102d7 */
[----:B------:R-:W-:Y:S01]  /*2ac0*/  IMAD R5, R215, 0xe0, RZ ;  /* 0x000000e0d7057824 */ /* 0x000fe200078e02ff */
[-C--:B------:R-:W-:Y:S01]  /*2ad0*/  IADD3 R121, P1, R114, R113.reuse, RZ ;  /* 0x0000007172797210 */ /* 0x080fe20007f3e0ff */
[----:B------:R-:W-:Y:S01]  /*2ae0*/  IMAD.WIDE.U32 R216, R214, 0xc0, RZ ;  /* 0x000000c0d6d87825 */ /* 0x000fe200078e00ff */
[----:B------:R-:W-:Y:S02]  /*2af0*/  IADD3 R123, P0, R116, R113, RZ ;  /* 0x00000071747b7210 */ /* 0x000fe40007f1e0ff */
[----:B------:R-:W-:Y:S01]  /*2b00*/  IADD3 R162, R181, R163, RZ ;  /* 0x000000a3b5a27210 */ /* 0x000fe20007ffe0ff */
[----:B------:R-:W-:Y:S01]  /*2b10*/  IMAD R165, R165, 0x70, RZ ;  /* 0x00000070a5a57824 */ /* 0x000fe200078e02ff */
[----:B------:R-:W-:Y:S01]  /*2b20*/  SHF.L.U64.HI R122, R124, 0x1, R15 ;  /* 0x000000017c7a7819 */ /* 0x000fe2000001020f */
[----:B------:R-:W-:Y:S01]  /*2b30*/  IMAD.WIDE.U32 R212, R66, 0x30, R242 ;  /* 0x0000003042d47825 */ /* 0x000fe200078e00f2 */
[----:B------:R-:W-:-:S02]  /*2b40*/  SHF.L.U64.HI R125, R126, 0x1, R125 ;  /* 0x000000017e7d7819 */ /* 0x000fc4000001027d */
[----:B------:R-:W-:Y:S01]  /*2b50*/  SHF.L.U64.HI R128, R129, 0x1, R128 ;  /* 0x0000000181807819 */ /* 0x000fe20000010280 */
[----:B------:R-:W-:Y:S01]  /*2b60*/  IMAD.WIDE.U32 R210, R66, 0x30, R240 ;  /* 0x0000003042d27825 */ /* 0x000fe200078e00f0 */
[----:B------:R-:W-:Y:S02]  /*2b70*/  MOV R14, R54 ;  /* 0x00000036000e7202 */ /* 0x000fe40000000f00 */
[----:B------:R-:W-:Y:S01]  /*2b80*/  SHF.L.U32 R126, R126, 0x1, RZ ;  /* 0x000000017e7e7819 */ /* 0x000fe200000006ff */
[----:B------:R-:W-:Y:S01]  /*2b90*/  IMAD.WIDE.U32 R214, R214, 0xe0, RZ ;  /* 0x000000e0d6d67825 */ /* 0x000fe200078e00ff */
[----:B------:R-:W-:Y:S02]  /*2ba0*/  IADD3 R130, R219, R7, RZ ;  /* 0x00000007db827210 */ /* 0x000fe40007ffe0ff */
[----:B------:R-:W-:Y:S01]  /*2bb0*/  SHF.R.S32.HI R161, RZ, 0x1f, R181 ;  /* 0x0000001fffa17819 */ /* 0x000fe200000114b5 */
        /* <DEDUP_REMOVED lines=10> */
[----:B------:R-:W-:Y:S01]  /*2c60*/  IADD3 R95, R213, R3, RZ ;  /* 0x00000003d55f7210 */ /* 0x000fe20007ffe0ff */
[----:B------:R-:W-:Y:S01]  /*2c70*/  IMAD.IADD R131, R217, 0x1, R131 ;  /* 0x00000001d9837824 */ /* 0x000fe200078e0283 */
[----:B------:R-:W-:Y:S01]  /*2c80*/  SHF.R.S32.HI R159, RZ, 0x1f, R172 ;  /* 0x0000001fff9f7819 */ /* 0x000fe200000114ac */
[----:B------:R-:W-:Y:S01]  /*2c90*/  IMAD.IADD R132, R215, 0x1, R5 ;  /* 0x00000001d7847824 */ /* 0x000fe200078e0205 */
[C---:B------:R-:W-:Y:S01]  /*2ca0*/  IADD3 R94, R3.reuse, R211, RZ ;  /* 0x000000d3035e7210 */ /* 0x040fe20007ffe0ff */
[----:B------:R-:W-:Y:S01]  /*2cb0*/  IMAD.IADD R93, R3, 0x1, R209 ;  /* 0x00000001035d7824 */ /* 0x000fe200078e02d1 */
[----:B------:R-:W-:Y:S01]  /*2cc0*/  SHF.R.S32.HI R157, RZ, 0x1f, R170 ;  /* 0x0000001fff9d7819 */ /* 0x000fe200000114aa */
[----:B------:R-:W-:Y:S01]  /*2cd0*/  IMAD.X R118, R117, 0x1, R110, P1 ;  /* 0x0000000175767824 */ /* 0x000fe200008e066e */
[----:B------:R-:W-:Y:S01]  /*2ce0*/  SHF.R.S32.HI R155, RZ, 0x1f, R168 ;  /* 0x0000001fff9b7819 */ /* 0x000fe200000114a8 */
[----:B------:R-:W-:Y:S01]  /*2cf0*/  IMAD.X R120, R119, 0x1, R110, P0 ;  /* 0x0000000177787824 */ /* 0x000fe200000e066e */
[----:B------:R-:W-:-:S02]  /*2d00*/  SHF.R.S32.HI R153, RZ, 0x1f, R166 ;  /* 0x0000001fff997819 */ /* 0x000fc400000114a6 */
[----:B------:R-:W-:Y:S02]  /*2d10*/  SHF.R.S32.HI R151, RZ, 0x1f, R164 ;  /* 0x0000001fff977819 */ /* 0x000fe400000114a4 */
[----:B------:R-:W-:Y:S02]  /*2d20*/  SHF.R.S32.HI R147, RZ, 0x1f, R163 ;  /* 0x0000001fff937819 */ /* 0x000fe400000114a3 */
[----:B------:R-:W-:Y:S02]  /*2d30*/  SHF.R.S32.HI R146, RZ, 0x1f, R162 ;  /* 0x0000001fff927819 */ /* 0x000fe400000114a2 */
.L_x_3085:
        /* <DEDUP_REMOVED lines=17> */
.L_x_2953:
[----:B------:R-:W-:Y:S05]  /*2e50*/  BSYNC B0 ;  /* 0x0000000000007941 */ /* 0x000fea0003800000 */
.L_x_2952:
        /* <DEDUP_REMOVED lines=15> */
.L_x_2955:
[----:B------:R-:W-:Y:S05]  /*2f50*/  BSYNC B0 ;  /* 0x0000000000007941 */ /* 0x000fea0003800000 */
.L_x_2954:
        /* <DEDUP_REMOVED lines=15> */
.L_x_2957:
[----:B------:R-:W-:Y:S05]  /*3050*/  BSYNC B0 ;  /* 0x0000000000007941 */ /* 0x000fea0003800000 */
.L_x_2956:
        /* <DEDUP_REMOVED lines=15> */
.L_x_2959:
[----:B------:R-:W-:Y:S05]  /*3150*/  BSYNC B0 ;  /* 0x0000000000007941 */ /* 0x000fea0003800000 */
.L_x_2958:
        /* <DEDUP_REMOVED lines=15> */
.L_x_2961:
[----:B------:R-:W-:Y:S05]  /*3250*/  BSYNC B0 ;  /* 0x0000000000007941 */ /* 0x000fea0003800000 */
.L_x_2960:
        /* <DEDUP_REMOVED lines=15> */
.L_x_2963:
[----:B------:R-:W-:Y:S05]  /*3350*/  BSYNC B0 ;  /* 0x0000000000007941 */ /* 0x000fea0003800000 */
.L_x_2962:
        /* <DEDUP_REMOVED lines=15> */
.L_x_2965:
[----:B------:R-:W-:Y:S05]  /*3450*/  BSYNC B0 ;  /* 0x0000000000007941 */ /* 0x000fea0003800000 */
.L_x_2964:
        /* <DEDUP_REMOVED lines=15> */
.L_x_2967:
[----:B------:R-:W-:Y:S05]  /*3550*/  BSYNC B0 ;  /* 0x0000000000007941 */ /* 0x000fea0003800000 */
.L_x_2966:
        /* <DEDUP_REMOVED lines=66> */
.L_x_2974:
[----:B------:R-:W-:Y:S05]  /*3980*/  BSYNC B0 ;  /* 0x0000000000007941 */ /* 0x000fea0003800000 */
.L_x_2973:
        /* <DEDUP_REMOVED lines=49> */
.L_x_2972:
[----:B------:R-:W-:Y:S05]  /*3ca0*/  BSYNC B1 ;  /* 0x0000000000017941 */ /* 0x000fea0003800000 */
.L_x_2971:
        /* <DEDUP_REMOVED lines=63> */
.L_x_2978:
[----:B------:R-:W-:Y:S05]  /*40a0*/  BSYNC B0 ;  /* 0x0000000000007941 */ /* 0x000fea0003800000 */
.L_x_2977:
        /* <DEDUP_REMOVED lines=52> */
.L_x_2976:
[----:B------:R-:W-:Y:S05]  /*43f0*/  BSYNC B1 ;  /* 0x0000000000017941 */ /* 0x000fea0003800000 */
.L_x_2975:
        /* <DEDUP_REMOVED lines=63> */
.L_x_2982:
[----:B------:R-:W-:Y:S05]  /*47f0*/  BSYNC B0 ;  /* 0x0000000000007941 */ /* 0x000fea0003800000 */
.L_x_2981:
        /* <DEDUP_REMOVED lines=52> */
.L_x_2980:
[----:B------:R-:W-:Y:S05]  /*4b40*/  BSYNC B1 ;  /* 0x0000000000017941 */ /* 0x000fea0003800000 */
.L_x_2979:
        /* <DEDUP_REMOVED lines=65> */
.L_x_2986:
[----:B------:R-:W-:Y:S05]  /*4f60*/  BSYNC B0 ;  /* 0x0000000000007941 */ /* 0x000fea0003800000 */
.L_x_2985:
        /* <DEDUP_REMOVED lines=52> */
.L_x_2984:
[----:B------:R-:W-:Y:S05]  /*52b0*/  BSYNC B1 ;  /* 0x0000000000017941 */ /* 0x000fea0003800000 */
.L_x_2983:
        /* <DEDUP_REMOVED lines=63> */
.L_x_2990:
[----:B------:R-:W-:Y:S05]  /*56b0*/  BSYNC B0 ;  /* 0x0000000000007941 */ /* 0x000fea0003800000 */
.L_x_2989:
        /* <DEDUP_REMOVED lines=52> */
.L_x_2988:
[----:B------:R-:W-:Y:S05]  /*5a00*/  BSYNC B1 ;  /* 0x0000000000017941 */ /* 0x000fea0003800000 */
.L_x_2987:
        /* <DEDUP_REMOVED lines=65> */
.L_x_2994:
[----:B------:R-:W-:Y:S05]  /*5e20*/  BSYNC B0 ;  /* 0x0000000000007941 */ /* 0x000fea0003800000 */
.L_x_2993:
        /* <DEDUP_REMOVED lines=52> */
.L_x_2992:
[----:B------:R-:W-:Y:S05]  /*6170*/  BSYNC B1 ;  /* 0x0000000000017941 */ /* 0x000fea0003800000 */
.L_x_2991:
        /* <DEDUP_REMOVED lines=65> */
.L_x_2998:
[----:B------:R-:W-:Y:S05]  /*6590*/  BSYNC B0 ;  /* 0x0000000000007941 */ /* 0x000fea0003800000 */
.L_x_2997:
        /* <DEDUP_REMOVED lines=52> */
.L_x_2996:
[----:B------:R-:W-:Y:S05]  /*68e0*/  BSYNC B1 ;  /* 0x0000000000017941 */ /* 0x000fea0003800000 */
.L_x_2995:
        /* <DEDUP_REMOVED lines=65> */
.L_x_3002:
[----:B------:R-:W-:Y:S05]  /*6d00*/  BSYNC B0 ;  /* 0x0000000000007941 */ /* 0x000fea0003800000 */
.L_x_3001:
        /* <DEDUP_REMOVED lines=52> */
.L_x_3000:
[----:B------:R-:W-:Y:S05]  /*7050*/  BSYNC B1 ;  /* 0x0000000000017941 */ /* 0x000fea0003800000 */
.L_x_2999:
[----:B------:R-:W2:Y:S02]  /*7060*/  LD.E R3, [R10.64+0xd0] ;  /* 0x0000d0060a037980 */ /* 0x000ea4000c101900 */
[----:B--2---:R-:W-:Y:S05]  /*7070*/  IMAD.U32 R3, R3, -0x40, RZ ;  /* 0xffffffc003037824 */ /* 0x004fea00078e00ff */
[C---:B------:R-:W-:Y:S02]  /*7080*/  LEA R12, P1, R3.reuse, R12, 0x1 ;  /* 0x0000000c030c7211 */ /* 0x040fe400078208ff */
[C---:B------:R-:W-:Y:S02]  /*7090*/  LEA R56, P0, R3.reuse, R56, 0x1 ;  /* 0x0000003803387211 */ /* 0x040fe400078008ff */
[C---:B------:R-:W-:Y:S02]  /*70a0*/  LEA.HI.X.SX32 R13, R3.reuse, R13, 0x1, P1 ;  /* 0x0000000d030d7211 */ /* 0x040fe400008f0eff */
[----:B------:R-:W-:Y:S01]  /*70b0*/  LEA.HI.X.SX32 R57, R3, R57, 0x1, P0 ;  /* 0x0000003903397211 */ /* 0x000fe200000f0eff */
[----:B------:R-:W-:-:S05]  /*70c0*/  BRA `(.L_x_3003) ;  /* 0x00006c9000007947 */ /* 0x000fca0003800000 */
.L_x_2970:
        /* <DEDUP_REMOVED lines=89> */
.L_x_3009:
[----:B------:R-:W-:Y:S05]  /*7660*/  BSYNC B0 ;  /* 0x0000000000007941 */ /* 0x000fea0003800000 */
.L_x_3008:
[----:B-----5:R2:W-:Y:S02]  /*7670*/  ST.E.128 [R142.64], R48 ;  /* 0x000000308e007985 */ /* 0x0205e4000c101d06 */
.L_x_3007:
[----:B------:R-:W-:Y:S05]  /*7680*/  BSYNC B1 ;  /* 0x0000000000017941 */ /* 0x000fea0003800000 */
.L_x_3006:
        /* <DEDUP_REMOVED lines=86> */
.L_x_3011:
[----:B------:R-:W-:Y:S05]  /*7bf0*/  BSYNC B0 ;  /* 0x0000000000007941 */ /* 0x000fea0003800000 */
.L_x_3010:
[----:B-----5:R3:W-:Y:S02]  /*7c00*/  ST.E.128 [R142.64+0x80], R48 ;  /* 0x000080308e007985 */ /* 0x0207e4000c101d06 */
.L_x_3005:
[----:B------:R-:W-:Y:S05]  /*7c10*/  BSYNC B2 ;  /* 0x0000000000027941 */ /* 0x000fea0003800000 */
.L_x_3004:
        /* <DEDUP_REMOVED lines=32> */
[----:B------:R-:W-:Y:S01]  /*7e20*/  LEA.HI.X.SX32 R21, R246, R251, 0x1, P0 ;  /* 0x000000fbf6157211 */ /* 0x000fe200000f0eff */
[----:B------:R-:W-:Y:S01]  /*7e30*/  IMAD.MOV.U32 R246, RZ, RZ, RZ ;  /* 0x000000fffff67224 */ /* 0x000fe200078e00ff */
[C---:B--2---:R-:W-:Y:S02]  /*7e40*/  LEA R250, P0, R249.reuse, R138, 0x1 ;  /* 0x0000008af9fa7211 */ /* 0x044fe400078008ff */
[----:B------:R-:W-:Y:S02]  /*7e50*/  LEA.HI.X.SX32 R222, R222, R161, 0x1, P2 ;  /* 0x000000a1dede7211 */ /* 0x000fe400010f0eff */
[----:B------:R-:W-:Y:S01]  /*7e60*/  @P1 IADD3 R246, -R52, RZ, RZ ;  /* 0x000000ff34f61210 */ /* 0x000fe20007ffe1ff */
[----:B------:R-:W2:Y:S01]  /*7e70*/  LD.E.128 R20, [R20.64] ;  /* 0x0000000614147980 */ /* 0x000ea2000c101d00 */
[----:B------:R-:W-:Y:S02]  /*7e80*/  LEA.HI.X R251, R249, R139, R222, 0x1, P0 ;  /* 0x0000008bf9fb7211 */ /* 0x000fe400000f0cde */
[----:B------:R-:W-:Y:S04]  /*7e90*/  IADD3 R222, P0, R181, R246, RZ ;  /* 0x000000f6b5de7210 */ /* 0x000fe80007f1e0ff */
[----:B------:R-:W-:Y:S01]  /*7ea0*/  LEA.HI.X.SX32 R52, R246, R161, 0x1, P0 ;  /* 0x000000a1f6347211 */ /* 0x000fe200000f0eff */
[----:B------:R-:W3:Y:S01]  /*7eb0*/  LD.E.128 R248, [R250.64] ;  /* 0x00000006faf87980 */ /* 0x000ee2000c101d00 */
        /* <DEDUP_REMOVED lines=21> */
[C---:B----4-:R-:W-:Y:S01]  /*8010*/  LOP3.LUT R38, R60.reuse, 0xffff0000, RZ, 0xc0, !PT ;  /* 0xffff00003c267812 */ /* 0x050fe200078ec0ff */
[----:B------:R-:W-:Y:S01]  /*8020*/  IMAD.U32 R36, R60, 0x10000, RZ ;  /* 0x000100003c247824 */ /* 0x000fe200078e00ff */
[----:B------:R-:W-:Y:S01]  /*8030*/  SHF.L.U32 R23, R251, 0x10, RZ ;  /* 0x00000010fb177819 */ /* 0x000fe200000006ff */
[----:B------:R-:W-:Y:S01]  /*8040*/  @!P1 FADD.FTZ R33, -R33, -RZ ;  /* 0x800000ff21219221 */ /* 0x000fe20000010100 */
[----:B------:R-:W-:Y:S01]  /*8050*/  SHF.L.U32 R41, R61, 0x10, RZ ;  /* 0x000000103d297819 */ /* 0x000fe200000006ff */
[----:B------:R-:W-:Y:S01]  /*8060*/  FMUL.FTZ R2, R29, R32 ;  /* 0x000000201d027220 */ /* 0x000fe20000410000 */
[----:B------:R-:W-:Y:S01]  /*8070*/  LOP3.LUT R21, R251, 0xffff0000, RZ, 0xc0, !PT ;  /* 0xffff0000fb157812 */ /* 0x000fe200078ec0ff */
        /* <DEDUP_REMOVED lines=27> */
.L_x_3017:
[----:B------:R-:W-:Y:S05]  /*8230*/  BSYNC B0 ;  /* 0x0000000000007941 */ /* 0x000fea0003800000 */
.L_x_3016:
[C---:B------:R-:W-:Y:S04]  /*8240*/  LEA R2, P0, R225.reuse, R142, 0x1 ;  /* 0x0000008ee1027211 */ /* 0x040fe800078008ff */
[----:B------:R-:W-:Y:S05]  /*8250*/  LEA.HI.X R3, R225, R143, R226, 0x1, P0 ;  /* 0x0000008fe1037211 */ /* 0x000fea00000f0ce2 */
[----:B-----5:R3:W-:Y:S04]  /*8260*/  ST.E.128 [R2.64], R48 ;  /* 0x0000003002007985 */ /* 0x0207e8000c101d06 */
.L_x_3015:
[----:B------:R-:W-:Y:S05]  /*8270*/  BSYNC B1 ;  /* 0x0000000000017941 */ /* 0x000fea0003800000 */
.L_x_3014:
        /* <DEDUP_REMOVED lines=91> */
.L_x_3019:
[----:B------:R-:W-:Y:S05]  /*8830*/  BSYNC B0 ;  /* 0x0000000000007941 */ /* 0x000fea0003800000 */
.L_x_3018:
[C---:B------:R-:W-:Y:S04]  /*8840*/  LEA R2, P0, R98.reuse, R142, 0x1 ;  /* 0x0000008e62027211 */ /* 0x040fe800078008ff */
[----:B------:R-:W-:Y:S05]  /*8850*/  LEA.HI.X R3, R98, R143, R99, 0x1, P0 ;  /* 0x0000008f62037211 */ /* 0x000fea00000f0c63 */
[----:B-----5:R3:W-:Y:S04]  /*8860*/  ST.E.128 [R2.64], R48 ;  /* 0x0000003002007985 */ /* 0x0207e8000c101d06 */
.L_x_3013:
[----:B------:R-:W-:Y:S05]  /*8870*/  BSYNC B2 ;  /* 0x0000000000027941 */ /* 0x000fea0003800000 */
.L_x_3012:
        /* <DEDUP_REMOVED lines=97> */
.L_x_3025:
[----:B------:R-:W-:Y:S05]  /*8e90*/  BSYNC B0 ;  /* 0x0000000000007941 */ /* 0x000fea0003800000 */
.L_x_3024:
[C---:B------:R-:W-:Y:S04]  /*8ea0*/  LEA R2, P0, R100.reuse, R142, 0x1 ;  /* 0x0000008e64027211 */ /* 0x040fe800078008ff */
[----:B------:R-:W-:Y:S05]  /*8eb0*/  LEA.HI.X R3, R100, R143, R101, 0x1, P0 ;  /* 0x0000008f64037211 */ /* 0x000fea00000f0c65 */
[----:B-----5:R3:W-:Y:S04]  /*8ec0*/  ST.E.128 [R2.64], R48 ;  /* 0x0000003002007985 */ /* 0x0207e8000c101d06 */
.L_x_3023:
[----:B------:R-:W-:Y:S05]  /*8ed0*/  BSYNC B1 ;  /* 0x0000000000017941 */ /* 0x000fea0003800000 */
.L_x_3022:
        /* <DEDUP_REMOVED lines=91> */
.L_x_3027:
[----:B------:R-:W-:Y:S05]  /*9490*/  BSYNC B0 ;  /* 0x0000000000007941 */ /* 0x000fea0003800000 */
.L_x_3026:
[C---:B------:R-:W-:Y:S04]  /*94a0*/  LEA R2, P0, R242.reuse, R142, 0x1 ;  /* 0x0000008ef2027211 */ /* 0x040fe800078008ff */
[----:B------:R-:W-:Y:S05]  /*94b0*/  LEA.HI.X R3, R242, R143, R243, 0x1, P0 ;  /* 0x0000008ff2037211 */ /* 0x000fea00000f0cf3 */
[----:B-----5:R3:W-:Y:S04]  /*94c0*/  ST.E.128 [R2.64], R48 ;  /* 0x0000003002007985 */ /* 0x0207e8000c101d06 */
.L_x_3021:
[----:B------:R-:W-:Y:S05]  /*94d0*/  BSYNC B2 ;  /* 0x0000000000027941 */ /* 0x000fea0003800000 */
.L_x_3020:
        /* <DEDUP_REMOVED lines=98> */
.L_x_3033:
[----:B------:R-:W-:Y:S05]  /*9b00*/  BSYNC B0 ;  /* 0x0000000000007941 */ /* 0x000fea0003800000 */
.L_x_3032:
[----:B------:R-:W-:Y:S02]  /*9b10*/  IMAD R0, R67, 0x60, RZ ;  /* 0x0000006043007824 */ /* 0x000fe400078e02ff */
[----:B------:R-:W-:Y:S05]  /*9b20*/  IMAD.WIDE.U32 R2, R66, 0x60, R142 ;  /* 0x0000006042027825 */ /* 0x000fea00078e008e */
[----:B------:R-:W-:Y:S05]  /*9b30*/  IADD3 R3, R3, R0, RZ ;  /* 0x0000000003037210 */ /* 0x000fea0007ffe0ff */
[----:B-----5:R3:W-:Y:S02]  /*9b40*/  ST.E.128 [R2.64], R48 ;  /* 0x0000003002007985 */ /* 0x0207e4000c101d06 */
.L_x_3031:
[----:B------:R-:W-:Y:S05]  /*9b50*/  BSYNC B1 ;  /* 0x0000000000017941 */ /* 0x000fea0003800000 */
.L_x_3030:
        /* <DEDUP_REMOVED lines=91> */
.L_x_3035:
[----:B------:R-:W-:Y:S05]  /*a110*/  BSYNC B0 ;  /* 0x0000000000007941 */ /* 0x000fea0003800000 */
.L_x_3034:
[C---:B------:R-:W-:Y:S04]  /*a120*/  LEA R2, P0, R240.reuse, R142, 0x1 ;  /* 0x0000008ef0027211 */ /* 0x040fe800078008ff */
[----:B------:R-:W-:Y:S05]  /*a130*/  LEA.HI.X R3, R240, R143, R241, 0x1, P0 ;  /* 0x0000008ff0037211 */ /* 0x000fea00000f0cf1 */
[----:B-----5:R3:W-:Y:S04]  /*a140*/  ST.E.128 [R2.64], R48 ;  /* 0x0000003002007985 */ /* 0x0207e8000c101d06 */
.L_x_3029:
[----:B------:R-:W-:Y:S05]  /*a150*/  BSYNC B2 ;  /* 0x0000000000027941 */ /* 0x000fea0003800000 */
.L_x_3028:
        /* <DEDUP_REMOVED lines=97> */
.L_x_3041:
[----:B------:R-:W-:Y:S05]  /*a770*/  BSYNC B0 ;  /* 0x0000000000007941 */ /* 0x000fea0003800000 */
.L_x_3040:
[C---:B------:R-:W-:Y:S04]  /*a780*/  LEA R2, P0, R96.reuse, R142, 0x1 ;  /* 0x0000008e60027211 */ /* 0x040fe800078008ff */
[----:B------:R-:W-:Y:S05]  /*a790*/  LEA.HI.X R3, R96, R143, R97, 0x1, P0 ;  /* 0x0000008f60037211 */ /* 0x000fea00000f0c61 */
[----:B-----5:R3:W-:Y:S04]  /*a7a0*/  ST.E.128 [R2.64], R48 ;  /* 0x0000003002007985 */ /* 0x0207e8000c101d06 */
.L_x_3039:
[----:B------:R-:W-:Y:S05]  /*a7b0*/  BSYNC B1 ;  /* 0x0000000000017941 */ /* 0x000fea0003800000 */
.L_x_3038:
        /* <DEDUP_REMOVED lines=91> */
.L_x_3043:
[----:B------:R-:W-:Y:S05]  /*ad70*/  BSYNC B0 ;  /* 0x0000000000007941 */ /* 0x000fea0003800000 */
.L_x_3042:
[C---:B------:R-:W-:Y:S04]  /*ad80*/  LEA R2, P0, R238.reuse, R142, 0x1 ;  /* 0x0000008eee027211 */ /* 0x040fe800078008ff */
[----:B------:R-:W-:Y:S05]  /*ad90*/  LEA.HI.X R3, R238, R143, R239, 0x1, P0 ;  /* 0x0000008fee037211 */ /* 0x000fea00000f0cef */
[----:B-----5:R3:W-:Y:S04]  /*ada0*/  ST.E.128 [R2.64], R48 ;  /* 0x0000003002007985 */ /* 0x0207e8000c101d06 */
.L_x_3037:
[----:B------:R-:W-:Y:S05]  /*adb0*/  BSYNC B2 ;  /* 0x0000000000027941 */ /* 0x000fea0003800000 */
.L_x_3036:
        /* <DEDUP_REMOVED lines=98> */
.L_x_3049:
[----:B------:R-:W-:Y:S05]  /*b3e0*/  BSYNC B0 ;  /* 0x0000000000007941 */ /* 0x000fea0003800000 */
.L_x_3048:
[----:B------:R-:W-:Y:S02]  /*b3f0*/  IMAD R0, R67, 0xa0, RZ ;  /* 0x000000a043007824 */ /* 0x000fe400078e02ff */
[----:B------:R-:W-:Y:S05]  /*b400*/  IMAD.WIDE.U32 R2, R66, 0xa0, R142 ;  /* 0x000000a042027825 */ /* 0x000fea00078e008e */
[----:B------:R-:W-:Y:S05]  /*b410*/  IADD3 R3, R3, R0, RZ ;  /* 0x0000000003037210 */ /* 0x000fea0007ffe0ff */
[----:B-----5:R3:W-:Y:S02]  /*b420*/  ST.E.128 [R2.64], R48 ;  /* 0x0000003002007985 */ /* 0x0207e4000c101d06 */
.L_x_3047:
[----:B------:R-:W-:Y:S05]  /*b430*/  BSYNC B1 ;  /* 0x0000000000017941 */ /* 0x000fea0003800000 */
.L_x_3046:
        /* <DEDUP_REMOVED lines=91> */
.L_x_3051:
[----:B------:R-:W-:Y:S05]  /*b9f0*/  BSYNC B0 ;  /* 0x0000000000007941 */ /* 0x000fea0003800000 */
.L_x_3050:
[C---:B------:R-:W-:Y:S04]  /*ba00*/  LEA R2, P0, R212.reuse, R142, 0x1 ;  /* 0x0000008ed4027211 */ /* 0x040fe800078008ff */
[----:B------:R-:W-:Y:S05]  /*ba10*/  LEA.HI.X R3, R212, R143, R95, 0x1, P0 ;  /* 0x0000008fd4037211 */ /* 0x000fea00000f0c5f */
[----:B-----5:R3:W-:Y:S04]  /*ba20*/  ST.E.128 [R2.64], R48 ;  /* 0x0000003002007985 */ /* 0x0207e8000c101d06 */
.L_x_3045:
[----:B------:R-:W-:Y:S05]  /*ba30*/  BSYNC B2 ;  /* 0x0000000000027941 */ /* 0x000fea0003800000 */
.L_x_3044:
        /* <DEDUP_REMOVED lines=98> */
.L_x_3057:
[----:B------:R-:W-:Y:S05]  /*c060*/  BSYNC B0 ;  /* 0x0000000000007941 */ /* 0x000fea0003800000 */
.L_x_3056:
[----:B------:R-:W-:Y:S02]  /*c070*/  IMAD R0, R67, 0xc0, RZ ;  /* 0x000000c043007824 */ /* 0x000fe400078e02ff */
[----:B------:R-:W-:Y:S05]  /*c080*/  IMAD.WIDE.U32 R2, R66, 0xc0, R142 ;  /* 0x000000c042027825 */ /* 0x000fea00078e008e */
[----:B------:R-:W-:Y:S05]  /*c090*/  IADD3 R3, R3, R0, RZ ;  /* 0x0000000003037210 */ /* 0x000fea0007ffe0ff */
[----:B-----5:R3:W-:Y:S02]  /*c0a0*/  ST.E.128 [R2.64], R48 ;  /* 0x0000003002007985 */ /* 0x0207e4000c101d06 */
.L_x_3055:
[----:B------:R-:W-:Y:S05]  /*c0b0*/  BSYNC B1 ;  /* 0x0000000000017941 */ /* 0x000fea0003800000 */
.L_x_3054:
        /* <DEDUP_REMOVED lines=91> */
.L_x_3059:
[----:B------:R-:W-:Y:S05]  /*c670*/  BSYNC B0 ;  /* 0x0000000000007941 */ /* 0x000fea0003800000 */
.L_x_3058:
[C---:B------:R-:W-:Y:S04]  /*c680*/  LEA R2, P0, R210.reuse, R142, 0x1 ;  /* 0x0000008ed2027211 */ /* 0x040fe800078008ff */
[----:B------:R-:W-:Y:S05]  /*c690*/  LEA.HI.X R3, R210, R143, R94, 0x1, P0 ;  /* 0x0000008fd2037211 */ /* 0x000fea00000f0c5e */
[----:B-----5:R3:W-:Y:S04]  /*c6a0*/  ST.E.128 [R2.64], R48 ;  /* 0x0000003002007985 */ /* 0x0207e8000c101d06 */
.L_x_3053:
[----:B------:R-:W-:Y:S05]  /*c6b0*/  BSYNC B2 ;  /* 0x0000000000027941 */ /* 0x000fea0003800000 */
.L_x_3052:
        /* <DEDUP_REMOVED lines=98> */
.L_x_3065:
[----:B------:R-:W-:Y:S05]  /*cce0*/  BSYNC B0 ;  /* 0x0000000000007941 */ /* 0x000fea0003800000 */
.L_x_3064:
[----:B------:R-:W-:Y:S02]  /*ccf0*/  IMAD R0, R67, 0xe0, RZ ;  /* 0x000000e043007824 */ /* 0x000fe400078e02ff */
[----:B---3--:R-:W-:Y:S05]  /*cd00*/  IMAD.WIDE.U32 R2, R66, 0xe0, R142 ;  /* 0x000000e042027825 */ /* 0x008fea00078e008e */
[----:B------:R-:W-:Y:S05]  /*cd10*/  IADD3 R3, R3, R0, RZ ;  /* 0x0000000003037210 */ /* 0x000fea0007ffe0ff */
[----:B-----5:R3:W-:Y:S02]  /*cd20*/  ST.E.128 [R2.64], R36 ;  /* 0x0000002402007985 */ /* 0x0207e4000c101d06 */
.L_x_3063:
[----:B------:R-:W-:Y:S05]  /*cd30*/  BSYNC B1 ;  /* 0x0000000000017941 */ /* 0x000fea0003800000 */
.L_x_3062:
        /* <DEDUP_REMOVED lines=91> */
.L_x_3067:
[----:B------:R-:W-:Y:S05]  /*d2f0*/  BSYNC B0 ;  /* 0x0000000000007941 */ /* 0x000fea0003800000 */
.L_x_3066:
[C---:B---3--:R-:W-:Y:S04]  /*d300*/  LEA R2, P0, R208.reuse, R142, 0x1 ;  /* 0x0000008ed0027211 */ /* 0x048fe800078008ff */
[----:B------:R-:W-:Y:S05]  /*d310*/  LEA.HI.X R3, R208, R143, R93, 0x1, P0 ;  /* 0x0000008fd0037211 */ /* 0x000fea00000f0c5d */
[----:B-----5:R3:W-:Y:S04]  /*d320*/  ST.E.128 [R2.64], R20 ;  /* 0x0000001402007985 */ /* 0x0207e8000c101d06 */
.L_x_3061:
[----:B------:R-:W-:Y:S05]  /*d330*/  BSYNC B2 ;  /* 0x0000000000027941 */ /* 0x000fea0003800000 */
.L_x_3060:
[----:B---3--:R-:W3:Y:S02]  /*d340*/  LD.E R3, [R10.64+0xd0] ;  /* 0x0000d0060a037980 */ /* 0x008ee4000c101900 */
[----:B---3--:R-:W-:Y:S05]  /*d350*/  IMAD.U32 R3, R3, -0x40, RZ ;  /* 0xffffffc003037824 */ /* 0x008fea00078e00ff */
[C---:B------:R-:W-:Y:S02]  /*d360*/  LEA R140, P1, R3.reuse, R140, 0x1 ;  /* 0x0000008c038c7211 */ /* 0x040fe400078208ff */
[C---:B------:R-:W-:Y:S02]  /*d370*/  LEA R138, P0, R3.reuse, R138, 0x1 ;  /* 0x0000008a038a7211 */ /* 0x040fe400078008ff */
[C---:B------:R-:W-:Y:S02]  /*d380*/  LEA.HI.X.SX32 R141, R3.reuse, R141, 0x1, P1 ;  /* 0x0000008d038d7211 */ /* 0x040fe400008f0eff */
[----:B------:R-:W-:Y:S01]  /*d390*/  LEA.HI.X.SX32 R139, R3, R139, 0x1, P0 ;  /* 0x0000008b038b7211 */ /* 0x000fe200000f0eff */
[----:B------:R-:W-:-:S05]  /*d3a0*/  BRA `(.L_x_3003) ;  /* 0x000009b000007947 */ /* 0x000fca0003800000 */
.L_x_2969:
        /* <DEDUP_REMOVED lines=8> */
.L_x_3069:
[----:B------:R-:W-:Y:S05]  /*d430*/  BSYNC B0 ;  /* 0x0000000000007941 */ /* 0x000fea0003800000 */
.L_x_3068:
        /* <DEDUP_REMOVED lines=19> */
.L_x_3071:
[----:B------:R-:W-:Y:S05]  /*d570*/  BSYNC B0 ;  /* 0x0000000000007941 */ /* 0x000fea0003800000 */
.L_x_3070:
        /* <DEDUP_REMOVED lines=19> */
.L_x_3073:
[----:B------:R-:W-:Y:S05]  /*d6b0*/  BSYNC B0 ;  /* 0x0000000000007941 */ /* 0x000fea0003800000 */
.L_x_3072:
        /* <DEDUP_REMOVED lines=21> */
.L_x_3075:
[----:B------:R-:W-:Y:S05]  /*d810*/  BSYNC B0 ;  /* 0x0000000000007941 */ /* 0x000fea0003800000 */
.L_x_3074:
        /* <DEDUP_REMOVED lines=19> */
.L_x_3077:
[----:B------:R-:W-:Y:S05]  /*d950*/  BSYNC B0 ;  /* 0x0000000000007941 */ /* 0x000fea0003800000 */
.L_x_3076:
        /* <DEDUP_REMOVED lines=21> */
.L_x_3079:
[----:B------:R-:W-:Y:S05]  /*dab0*/  BSYNC B0 ;  /* 0x0000000000007941 */ /* 0x000fea0003800000 */
.L_x_3078:
        /* <DEDUP_REMOVED lines=21> */
.L_x_3081:
[----:B------:R-:W-:Y:S05]  /*dc10*/  BSYNC B0 ;  /* 0x0000000000007941 */ /* 0x000fea0003800000 */
.L_x_3080:
        /* <DEDUP_REMOVED lines=20> */
.L_x_3003:
[----:B------:R-:W-:Y:S05]  /*dd60*/  BSYNC B3 ;  /* 0x0000000000037941 */ /* 0x000fea0003800000 */
.L_x_2968:
        /* <DEDUP_REMOVED lines=89> */
.L_x_3083:
        /* <DEDUP_REMOVED lines=8> */
.L_x_3084:
[----:B------:R-:W-:Y:S05]  /*e380*/  BSYNC B0 ;  /* 0x0000000000007941 */ /* 0x000fea0003800000 */
.L_x_3082:
[----:B------:R-:W-:Y:S04]  /*e390*/  IADD3 R14, R14, -0x1, RZ ;  /* 0xffffffff0e0e7810 */ /* 0x000fe80007ffe0ff */
[----:B------:R-:W-:Y:S11]  /*e3a0*/  ISETP.GT.AND P0, PT, R14, R103, PT ;  /* 0x000000670e00720c */ /* 0x000ff60003f04270 */
[----:B------:R-:W-:Y:S02]  /*e3b0*/  @!UPT UIADD3 URZ, URZ, URZ, URZ ;  /* 0x0000003f3f3ff290 */ /* 0x000fe4000fffe03f */
[----:B------:R-:W-:-:S05]  /*e3c0*/  @P0 BRA `(.L_x_3085) ;  /* 0xffff497000000947 */ /* 0x000fca000383ffff */
.L_x_2951:
        /* <DEDUP_REMOVED lines=20> */
[----:B------:R-:W-:Y:S02]  /*e510*/  LEA.HI R17, R0, R0, RZ, 0x1 ;  /* 0x0000000000117211 */ /* 0x000fe400078f08ff */
[-C--:B------:R-:W-:Y:S02]  /*e520*/  LEA R5, P0, R196, R192.reuse, 0x5 ;  /* 0x000000c0c4057211 */ /* 0x080fe400078028ff */
[----:B------:R-:W-:Y:S02]  /*e530*/  SHF.R.S32.HI R17, RZ, 0x1, R17 ;  /* 0x00000001ff117819 */ /* 0x000fe40000011411 */
[----:B------:R-:W-:Y:S01]  /*e540*/  IADD3 R3, P1, R3, R192, RZ ;  /* 0x000000c003037210 */ /* 0x000fe20007f3e0ff */
[----:B------:R-:W-:Y:S01]  /*e550*/  IMAD.MOV.U32 R194, RZ, RZ, R192 ;  /* 0x000000ffffc27224 */ /* 0x000fe200078e00c0 */
[-C--:B------:R-:W-:Y:S02]  /*e560*/  LEA R46, P2, R192, R198.reuse, 0x1 ;  /* 0x000000c6c02e7211 */ /* 0x080fe400078408ff */
[----:B---3--:R-:W-:Y:S01]  /*e570*/  ISETP.NE.AND P4, PT, R2, RZ, PT ;  /* 0x000000ff0200720c */ /* 0x008fe20003f85270 */
[--C-:B------:R-:W-:Y:S01]  /*e580*/  IMAD.X R7, R7, 0x1, R195.reuse, P1 ;  /* 0x0000000107077824 */ /* 0x100fe200008e06c3 */
[----:B------:R-:W-:Y:S01]  /*e590*/  LEA.HI.X R47, R192, R199, R195, 0x1, P2 ;  /* 0x000000c7c02f7211 */ /* 0x000fe200010f0cc3 */
[----:B------:R-:W-:Y:S01]  /*e5a0*/  IMAD R6, R197, 0x30, RZ ;  /* 0x00000030c5067824 */ /* 0x000fe200078e02ff */
[----:B------:R-:W-:Y:S01]  /*e5b0*/  LEA R38, P1, R3, R198, 0x1 ;  /* 0x000000c603267211 */ /* 0x000fe200078208ff */
[----:B------:R-:W-:Y:S01]  /*e5c0*/  IMAD.IADD R29, R234, 0x1, -R69 ;  /* 0x00000001ea1d7824 */ /* 0x000fe200078e0a45 */
[----:B--2---:R-:W-:-:S02]  /*e5d0*/  LEA.HI.X R12, R196, R195, R197, 0x5, P0 ;  /* 0x000000c3c40c7211 */ /* 0x004fc400000f2cc5 */
[----:B------:R-:W-:Y:S01]  /*e5e0*/  LEA R36, P0, R5, R198, 0x1 ;  /* 0x000000c605247211 */ /* 0x000fe200078008ff */
[----:B------:R-:W-:-:S03]  /*e5f0*/  IMAD.WIDE.U32 R194, R196, 0x30, R194 ;  /* 0x00000030c4c27825 */ /* 0x000fc600078e00c2 */
[-C--:B------:R-:W-:Y:S02]  /*e600*/  LEA.HI.X R37, R5, R199.reuse, R12, 0x1, P0 ;  /* 0x000000c705257211 */ /* 0x080fe400000f0c0c */
[----:B------:R-:W-:Y:S01]  /*e610*/  LEA.HI.X R39, R3, R199, R7, 0x1, P1 ;  /* 0x000000c703277211 */ /* 0x000fe200008f0c07 */
[----:B------:R-:W-:Y:S01]  /*e620*/  IMAD.IADD R3, R195, 0x1, R6 ;  /* 0x00000001c3037824 */ /* 0x000fe200078e0206 */
[----:B------:R-:W-:Y:S02]  /*e630*/  LEA R34, P1, R194, R198, 0x1 ;  /* 0x000000c6c2227211 */ /* 0x000fe400078208ff */
[----:B------:R-:W-:Y:S01]  /*e640*/  ISETP.GE.AND P0, PT, R184, R29, PT ;  /* 0x0000001db800720c */ /* 0x000fe20003f06270 */
[----:B------:R-:W-:Y:S01]  /*e650*/  IMAD.SHL.U32 R28, R17, 0x10, RZ ;  /* 0x00000010111c7824 */ /* 0x000fe200078e00ff */
[----:B------:R-:W-:Y:S02]  /*e660*/  LEA.HI.X R35, R194, R199, R3, 0x1, P1 ;  /* 0x000000c7c2237211 */ /* 0x000fe400008f0c03 */
[----:B------:R-:W-:-:S02]  /*e670*/  ISETP.GT.AND P0, PT, R75, -0x8, !P0 ;  /* 0xfffffff84b00780c */ /* 0x000fc40004704270 */
[----:B----4-:R-:W-:Y:S01]  /*e680*/  IADD3 R80, R4, R80, R69 ;  /* 0x0000005004507210 */ /* 0x010fe20007ffe045 */
[----:B------:R-:W-:-:S04]  /*e690*/  IMAD R4, R184, R17, R79 ;  /* 0x00000011b8047224 */ /* 0x000fc800078e024f */
[----:B------:R-:W-:Y:S02]  /*e6a0*/  IMAD R13, R80, R17, RZ ;  /* 0x00000011500d7224 */ /* 0x000fe400078e02ff */
[----:B------:R-:W-:-:S03]  /*e6b0*/  IMAD.IADD R12, R79, 0x1, R4 ;  /* 0x000000014f0c7824 */ /* 0x000fc600078e0204 */
        /* <DEDUP_REMOVED lines=24> */
[----:B-----5:R-:W-:Y:S01]  /*e840*/  SHF.L.U32 R16, R13, 0x10, RZ ;  /* 0x000000100d107819 */ /* 0x020fe200000006ff */
[----:B------:R-:W-:Y:S01]  /*e850*/  IMAD.U32 R25, R15, 0x10000, RZ ;  /* 0x000100000f197824 */ /* 0x000fe200078e00ff */
[----:B------:R-:W-:Y:S02]  /*e860*/  LOP3.LUT R13, R13, 0xffff0000, RZ, 0xc0, !PT ;  /* 0xffff00000d0d7812 */ /* 0x000fe400078ec0ff */
        /* <DEDUP_REMOVED lines=8> */
[C---:B----4-:R-:W-:Y:S01]  /*e8f0*/  LOP3.LUT R24, R4.reuse, 0xffff0000, RZ, 0xc0, !PT ;  /* 0xffff000004187812 */ /* 0x050fe200078ec0ff */
[----:B------:R-:W-:Y:S01]  /*e900*/  FMUL.FTZ R15, R13, R21 ;  /* 0x000000150d0f7220 */ /* 0x000fe20000410000 */
[----:B------:R-:W-:Y:S01]  /*e910*/  LOP3.LUT R22, R5, 0xffff0000, RZ, 0xc0, !PT ;  /* 0xffff000005167812 */ /* 0x000fe200078ec0ff */
[----:B------:R-:W-:Y:S01]  /*e920*/  FMUL.FTZ R14, R23, R12 ;  /* 0x0000000c170e7220 */ /* 0x000fe20000410000 */
[----:B------:R-:W-:Y:S01]  /*e930*/  SHF.L.U32 R4, R4, 0x10, RZ ;  /* 0x0000001004047819 */ /* 0x000fe200000006ff */
[-C--:B------:R-:W-:Y:S01]  /*e940*/  FMUL.FTZ R13, R13, R24.reuse ;  /* 0x000000180d0d7220 */ /* 0x080fe20000410000 */
[----:B------:R-:W-:Y:S01]  /*e950*/  SHF.L.U32 R3, R3, 0x10, RZ ;  /* 0x0000001003037819 */ /* 0x000fe200000006ff */
[----:B------:R-:W-:-:S02]  /*e960*/  FFMA.FTZ R15, R16, R24, -R15 ;  /* 0x00000018100f7223 */ /* 0x000fc4000001080f */
[----:B------:R-:W-:Y:S02]  /*e970*/  FMUL.FTZ R23, R23, R22 ;  /* 0x0000001617177220 */ /* 0x000fe40000410000 */
[----:B------:R-:W-:Y:S02]  /*e980*/  FFMA.FTZ R16, R16, R21, R13 ;  /* 0x0000001510107223 */ /* 0x000fe4000001000d */
[----:B------:R-:W-:Y:S02]  /*e990*/  IMAD.U32 R5, R5, 0x10000, RZ ;  /* 0x0001000005057824 */ /* 0x000fe400078e00ff */
[C---:B------:R-:W-:Y:S01]  /*e9a0*/  FMUL.FTZ R13, R27.reuse, R2 ;  /* 0x000000021b0d7220 */ /* 0x040fe20000410000 */
        /* <DEDUP_REMOVED lines=8> */
[----:B------:R-:W-:Y:S01]  /*ea30*/  FFMA.FTZ R12, R26, R5, -R12 ;  /* 0x000000051a0c7223 */ /* 0x000fe2000001080c */
[----:B------:R-:W-:Y:S01]  /*ea40*/  F2FP.BF16.PACK_AB R5, R2, R13 ;  /* 0x0000000d0205723e */ /* 0x000fe200000010ff */
[----:B------:R-:W-:Y:S01]  /*ea50*/  FFMA.FTZ R3, R26, R3, R40 ;  /* 0x000000031a037223 */ /* 0x000fe20000010028 */
[----:B------:R-:W-:-:S02]  /*ea60*/  F2FP.BF16.PACK_AB R15, R23, R14 ;  /* 0x0000000e170f723e */ /* 0x000fc400000010ff */
[----:B------:R-:W-:Y:S02]  /*ea70*/  MOV R13, R16 ;  /* 0x00000010000d7202 */ /* 0x000fe40000000f00 */
[----:B------:R-:W-:Y:S02]  /*ea80*/  F2FP.BF16.PACK_AB R14, R3, R12 ;  /* 0x0000000c030e723e */ /* 0x000fe400000010ff */
[----:B------:R-:W-:Y:S02]  /*ea90*/  MOV R12, R5 ;  /* 0x00000005000c7202 */ /* 0x000fe40000000f00 */
.L_x_3094:
[----:B------:R-:W-:Y:S05]  /*eaa0*/  BSYNC B0 ;  /* 0x0000000000007941 */ /* 0x000fea0003800000 */
.L_x_3093:
[----:B-----5:R3:W-:Y:S02]  /*eab0*/  STS.128 [R235], R12 ;  /* 0x0000000ceb007388 */ /* 0x0207e40000000c00 */
.L_x_3092:
[----:B------:R-:W-:Y:S05]  /*eac0*/  BSYNC B1 ;  /* 0x0000000000017941 */ /* 0x000fea0003800000 */
.L_x_3091:
        /* <DEDUP_REMOVED lines=20> */
[C---:B---3--:R-:W-:Y:S01]  /*ec10*/  LOP3.LUT R24, R4.reuse, 0xffff0000, RZ, 0xc0, !PT ;  /* 0xffff000004187812 */ /* 0x048fe200078ec0ff */
        /* <DEDUP_REMOVED lines=26> */
.L_x_3096:
[----:B------:R-:W-:Y:S05]  /*edc0*/  BSYNC B0 ;  /* 0x0000000000007941 */ /* 0x000fea0003800000 */
.L_x_3095:
[----:B-----5:R1:W-:Y:S02]  /*edd0*/  STS.128 [R235+0x2000], R12 ;  /* 0x0020000ceb007388 */ /* 0x0203e40000000c00 */
.L_x_3090:
[----:B------:R-:W-:Y:S05]  /*ede0*/  BSYNC B2 ;  /* 0x0000000000027941 */ /* 0x000fea0003800000 */
.L_x_3089:
        /* <DEDUP_REMOVED lines=59> */
.L_x_3102:
[----:B------:R-:W-:Y:S05]  /*f1a0*/  BSYNC B0 ;  /* 0x0000000000007941 */ /* 0x000fea0003800000 */
.L_x_3101:
[----:B-----5:R3:W-:Y:S02]  /*f1b0*/  STS.128 [R235+0x800], R12 ;  /* 0x0008000ceb007388 */ /* 0x0207e40000000c00 */
.L_x_3100:
[----:B------:R-:W-:Y:S05]  /*f1c0*/  BSYNC B1 ;  /* 0x0000000000017941 */ /* 0x000fea0003800000 */
.L_x_3099:
        /* <DEDUP_REMOVED lines=11> */
[C---:B------:R-:W-:Y:S02]  /*f280*/  SHF.L.U32 R21, R12.reuse, 0x10, RZ ;  /* 0x000000100c157819 */ /* 0x040fe400000006ff */
[----:B------:R-:W-:Y:S02]  /*f290*/  LOP3.LUT R28, R12, 0xffff0000, RZ, 0xc0, !PT ;  /* 0xffff00000c1c7812 */ /* 0x000fe400078ec0ff */
[----:B------:R-:W-:-:S02]  /*f2a0*/  LOP3.LUT R13, R13, 0xffff0000, RZ, 0xc0, !PT ;  /* 0xffff00000d0d7812 */ /* 0x000fc400078ec0ff */
[C---:B------:R-:W-:Y:S02]  /*f2b0*/  LOP3.LUT R25, R15.reuse, 0xffff0000, RZ, 0xc0, !PT ;  /* 0xffff00000f197812 */ /* 0x040fe400078ec0ff */
[----:B------:R-:W-:Y:S02]  /*f2c0*/  SHF.L.U32 R26, R15, 0x10, RZ ;  /* 0x000000100f1a7819 */ /* 0x000fe400000006ff */
[----:B-1----:R-:W-:Y:S02]  /*f2d0*/  LOP3.LUT R38, R14, 0xffff0000, RZ, 0xc0, !PT ;  /* 0xffff00000e267812 */ /* 0x002fe400078ec0ff */
        /* <DEDUP_REMOVED lines=28> */
.L_x_3104:
[----:B------:R-:W-:Y:S05]  /*f4a0*/  BSYNC B0 ;  /* 0x0000000000007941 */ /* 0x000fea0003800000 */
.L_x_3103:
[----:B-----5:R3:W-:Y:S02]  /*f4b0*/  STS.128 [R235+0x2800], R12 ;  /* 0x0028000ceb007388 */ /* 0x0207e40000000c00 */
.L_x_3098:
[----:B------:R-:W-:Y:S05]  /*f4c0*/  BSYNC B2 ;  /* 0x0000000000027941 */ /* 0x000fea0003800000 */
.L_x_3097:
        /* <DEDUP_REMOVED lines=40> */
[C---:B------:R-:W-:Y:S01]  /*f750*/  FFMA.FTZ R15, R20.reuse, R24, -R15 ;  /* 0x00000018140f7223 */ /* 0x040fe2000001080f */
        /* <DEDUP_REMOVED lines=19> */
.L_x_3110:
[----:B------:R-:W-:Y:S05]  /*f890*/  BSYNC B0 ;  /* 0x0000000000007941 */ /* 0x000fea0003800000 */
.L_x_3109:
[----:B-----5:R3:W-:Y:S02]  /*f8a0*/  STS.128 [R235+0x1000], R12 ;  /* 0x0010000ceb007388 */ /* 0x0207e40000000c00 */
.L_x_3108:
[----:B------:R-:W-:Y:S05]  /*f8b0*/  BSYNC B1 ;  /* 0x0000000000017941 */ /* 0x000fea0003800000 */
.L_x_3107:
        /* <DEDUP_REMOVED lines=17> */
[----:B--2---:R-:W-:Y:S02]  /*f9d0*/  LOP3.LUT R21, R2, 0xffff0000, RZ, 0xc0, !PT ;  /* 0xffff000002157812 */ /* 0x004fe400078ec0ff */
[----:B------:R-:W-:Y:S02]  /*f9e0*/  LOP3.LUT R15, R3, 0xffff0000, RZ, 0xc0, !PT ;  /* 0xffff0000030f7812 */ /* 0x000fe400078ec0ff */
[----:B---3--:R-:W-:Y:S01]  /*f9f0*/  LOP3.LUT R23, R4, 0xffff0000, RZ, 0xc0, !PT ;  /* 0xffff000004177812 */ /* 0x008fe200078ec0ff */
        /* <DEDUP_REMOVED lines=25> */
.L_x_3112:
[----:B------:R-:W-:Y:S05]  /*fb90*/  BSYNC B0 ;  /* 0x0000000000007941 */ /* 0x000fea0003800000 */
.L_x_3111:
[----:B-----5:R1:W-:Y:S02]  /*fba0*/  STS.128 [R235+0x3000], R36 ;  /* 0x00300024eb007388 */ /* 0x0203e40000000c00 */
.L_x_3106:
[----:B------:R-:W-:Y:S05]  /*fbb0*/  BSYNC B2 ;  /* 0x0000000000027941 */ /* 0x000fea0003800000 */
.L_x_3105:
[----:B-1----:R-:W-:-:S04]  /*fbc0*/  IADD3 R36, R184, 0x30, RZ ;  /* 0x00000030b8247810 */ /* 0x002fc80007ffe0ff */
        /* <DEDUP_REMOVED lines=20> */
[----:B--2---:R-:W2:Y:S04]  /*fd10*/  LD.E.64 R2, [R30.64] ;  /* 0x000000061e027980 */ /* 0x004ea8000c101b00 */
[----:B---3--:R-:W3:Y:S01]  /*fd20*/  LD.E.64 R4, [R24.64] ;  /* 0x0000000618047980 */ /* 0x008ee2000c101b00 */
        /* <DEDUP_REMOVED lines=8> */
[----:B--2---:R-:W-:Y:S02]  /*fdb0*/  LOP3.LUT R17, R2, 0xffff0000, RZ, 0xc0, !PT ;  /* 0xffff000002117812 */ /* 0x004fe400078ec0ff */
[----:B------:R-:W-:Y:S02]  /*fdc0*/  LOP3.LUT R15, R3, 0xffff0000, RZ, 0xc0, !PT ;  /* 0xffff0000030f7812 */ /* 0x000fe400078ec0ff */
[----:B---3--:R-:W-:Y:S01]  /*fdd0*/  LOP3.LUT R19, R4, 0xffff0000, RZ, 0xc0, !PT ;  /* 0xffff000004137812 */ /* 0x008fe200078ec0ff */
        /* <DEDUP_REMOVED lines=11> */
[C---:B------:R-:W-:Y:S02]  /*fe90*/  FMUL.FTZ R6, R23.reuse, R2 ;  /* 0x0000000217067220 */ /* 0x040fe40000410000 */
[C---:B------:R-:W-:Y:S02]  /*fea0*/  FMUL.FTZ R17, R26.reuse, R3 ;  /* 0x000000031a117220 */ /* 0x040fe40000410000 */
[----:B------:R-:W-:Y:S02]  /*feb0*/  FMUL.FTZ R23, R23, R4 ;  /* 0x0000000417177220 */ /* 0x000fe40000410000 */
[----:B------:R-:W-:-:S02]  /*fec0*/  FMUL.FTZ R26, R26, R5 ;  /* 0x000000051a1a7220 */ /* 0x000fc40000410000 */
[C---:B------:R-:W-:Y:S02]  /*fed0*/  FFMA.FTZ R14, R21.reuse, R18, -R14 ;  /* 0x00000012150e7223 */ /* 0x040fe4000001080e */
[----:B------:R-:W-:Y:S02]  /*fee0*/  FFMA.FTZ R15, R21, R15, R20 ;  /* 0x0000000f150f7223 */ /* 0x000fe40000010014 */
[C---:B------:R-:W-:Y:S02]  /*fef0*/  FFMA.FTZ R6, R13.reuse, R4, -R6 ;  /* 0x000000040d067223 */ /* 0x040fe40000010806 */
[----:B------:R-:W-:Y:S01]  /*ff00*/  FFMA.FTZ R23, R13, R2, R23 ;  /* 0x000000020d177223 */ /* 0x000fe20000010017 */
[----:B------:R-:W-:Y:S01]  /*ff10*/  F2FP.BF16.PACK_AB R13, R7, R12 ;  /* 0x0000000c070d723e */ /* 0x000fe200000010ff */
[C---:B------:R-:W-:Y:S01]  /*ff20*/  FFMA.FTZ R17, R22.reuse, R5, -R17 ;  /* 0x0000000516117223 */ /* 0x040fe20000010811 */
[----:B------:R-:W-:Y:S01]  /*ff30*/  F2FP.BF16.PACK_AB R15, R15, R14 ;  /* 0x0000000e0f0f723e */ /* 0x000fe200000010ff */
[----:B------:R-:W-:Y:S01]  /*ff40*/  FFMA.FTZ R26, R22, R3, R26 ;  /* 0x00000003161a7223 */ /* 0x000fe2000001001a */
[----:B------:R-:W-:-:S04]  /*ff50*/  F2FP.BF16.PACK_AB R12, R23, R6 ;  /* 0x00000006170c723e */ /* 0x000fc800000010ff */
[----:B------:R-:W-:Y:S02]  /*ff60*/  F2FP.BF16.PACK_AB R14, R26, R17 ;  /* 0x000000111a0e723e */ /* 0x000fe400000010ff */
.L_x_3117:
[----:B------:R-:W-:Y:S05]  /*ff70*/  BSYNC B0 ;  /* 0x0000000000007941 */ /* 0x000fea0003800000 */
.L_x_3116:
[----:B-----5:R1:W-:Y:S02]  /*ff80*/  STS.128 [R235+0x1800], R12 ;  /* 0x0018000ceb007388 */ /* 0x0203e40000000c00 */
.L_x_3115:
[----:B------:R-:W-:Y:S05]  /*ff90*/  BSYNC B1 ;  /* 0x0000000000017941 */ /* 0x000fea0003800000 */
.L_x_3114:
[----:B------:R-:W-:-:S13]  /*ffa0*/  ISETP.GE.AND P0, PT, R9, R8, PT ;  /* 0x000000080900720c */ /* 0x000fda0003f06270 */
[----:B------:R1:W-:Y:S01]  /*ffb0*/  @P0 STS.128 [R235+0x3800], RZ ;  /* 0x003800ffeb000388 */ /* 0x0003e20000000c00 */
[----:B------:R-:W-:Y:S05]  /*ffc0*/  @P0 BRA `(.L_x_3113) ;  /* 0x0000381000000947 */ /* 0x000fea0003800000 */
[----:B---3--:R-:W5:Y:S01]  /*ffd0*/  LD.E.128 R32, [R34.64+0x80] ;  /* 0x0000800622207980 */ /* 0x008f62000c101d00 */
[----:B------:R-:W-:Y:S01]  /*ffe0*/  ISETP.GE.AND P0, PT, R9, R0, PT ;  /* 0x000000000900720c */ /* 0x000fe20003f06270 */
[----:B------:R-:W-:-:S12]  /*fff0*/  BSSY B0, `(.L_x_3118) ;  /* 0x0000028000007945 */ /* 0x000fd80003800000 */
[----:B------:R-:W-:Y:S05]  /*10000*/  @P0 BRA `(.L_x_3119) ;  /* 0x0000026000000947 */ /* 0x000fea0003800000 */
[----:B------:R-:W3:Y:S04]  /*10010*/  LD.E.64 R2, [R30.64+0x40] ;  /* 0x000040061e027980 */ /* 0x000ee8000c101b00 */
[----:B--2---:R-:W2:Y:S01]  /*10020*/  LD.E.64 R4, [R24.64+0x40] ;  /* 0x0000400618047980 */ /* 0x004ea2000c101b00 */
[----:B-----5:R-:W-:Y:S01]  /*10030*/  LOP3.LUT R0, R33, 0xffff0000, RZ, 0xc0, !PT ;  /* 0xffff000021007812 */ /* 0x020fe200078ec0ff */
[----:B-1----:R-:W-:Y:S01]  /*10040*/  IMAD.U32 R14, R34, 0x10000, RZ ;  /* 0x00010000220e7824 */ /* 0x002fe200078e00ff */
        /* <DEDUP_REMOVED lines=29> */
[C---:B------:R-:W-:Y:S01]  /*10220*/  FFMA.FTZ R8, R14.reuse, R5, -R8 ;  /* 0x000000050e087223 */ /* 0x040fe20000010808 */
[----:B------:R-:W-:Y:S01]  /*10230*/  F2FP.BF16.PACK_AB R35, R17, R18 ;  /* 0x000000121123723e */ /* 0x000fe200000010ff */
[----:B------:R-:W-:Y:S01]  /*10240*/  FFMA.FTZ R3, R14, R3, R34 ;  /* 0x000000030e037223 */ /* 0x000fe20000010022 */
[----:B------:R-:W-:-:S04]  /*10250*/  F2FP.BF16.PACK_AB R32, R7, R6 ;  /* 0x000000060720723e */ /* 0x000fc800000010ff */
[----:B------:R-:W-:Y:S02]  /*10260*/  F2FP.BF16.PACK_AB R34, R3, R8 ;  /* 0x000000080322723e */ /* 0x000fe400000010ff */
.L_x_3119:
[----:B------:R-:W-:Y:S05]  /*10270*/  BSYNC B0 ;  /* 0x0000000000007941 */ /* 0x000fea0003800000 */
.L_x_3118:
[----:B-----5:R3:W-:Y:S01]  /*10280*/  STS.128 [R235+0x3800], R32 ;  /* 0x00380020eb007388 */ /* 0x0207e20000000c00 */
[----:B------:R-:W-:Y:S05]  /*10290*/  BRA `(.L_x_3113) ;  /* 0x0000354000007947 */ /* 0x000fea0003800000 */
.L_x_3088:
        /* <DEDUP_REMOVED lines=89> */
.L_x_3125:
[----:B------:R-:W-:Y:S05]  /*10830*/  BSYNC B0 ;  /* 0x0000000000007941 */ /* 0x000fea0003800000 */
.L_x_3124:
[----:B-----5:R3:W-:Y:S02]  /*10840*/  STS.128 [R235], R24 ;  /* 0x00000018eb007388 */ /* 0x0207e40000000c00 */
.L_x_3123:
[----:B------:R-:W-:Y:S05]  /*10850*/  BSYNC B1 ;  /* 0x0000000000017941 */ /* 0x000fea0003800000 */
.L_x_3122:
        /* <DEDUP_REMOVED lines=86> */
.L_x_3127:
[----:B------:R-:W-:Y:S05]  /*10dc0*/  BSYNC B0 ;  /* 0x0000000000007941 */ /* 0x000fea0003800000 */
.L_x_3126:
[----:B-----5:R1:W-:Y:S02]  /*10dd0*/  STS.128 [R235+0x2000], R24 ;  /* 0x00200018eb007388 */ /* 0x0203e40000000c00 */
.L_x_3121:
[----:B------:R-:W-:Y:S05]  /*10de0*/  BSYNC B2 ;  /* 0x0000000000027941 */ /* 0x000fea0003800000 */
.L_x_3120:
        /* <DEDUP_REMOVED lines=95> */
.L_x_3133:
[----:B------:R-:W-:Y:S05]  /*113e0*/  BSYNC B0 ;  /* 0x0000000000007941 */ /* 0x000fea0003800000 */
.L_x_3132:
[----:B-----5:R3:W-:Y:S02]  /*113f0*/  STS.128 [R235+0x800], R24 ;  /* 0x00080018eb007388 */ /* 0x0207e40000000c00 */
.L_x_3131:
[----:B------:R-:W-:Y:S05]  /*11400*/  BSYNC B1 ;  /* 0x0000000000017941 */ /* 0x000fea0003800000 */
.L_x_3130:
        /* <DEDUP_REMOVED lines=90> */
.L_x_3135:
[----:B------:R-:W-:Y:S05]  /*119b0*/  BSYNC B0 ;  /* 0x0000000000007941 */ /* 0x000fea0003800000 */
.L_x_3134:
[----:B-----5:R3:W-:Y:S02]  /*119c0*/  STS.128 [R235+0x2800], R24 ;  /* 0x00280018eb007388 */ /* 0x0207e40000000c00 */
.L_x_3129:
[----:B------:R-:W-:Y:S05]  /*119d0*/  BSYNC B2 ;  /* 0x0000000000027941 */ /* 0x000fea0003800000 */
.L_x_3128:
        /* <DEDUP_REMOVED lines=96> */
.L_x_3141:
[----:B------:R-:W-:Y:S05]  /*11fe0*/  BSYNC B0 ;  /* 0x0000000000007941 */ /* 0x000fea0003800000 */
.L_x_3140:
[----:B-----5:R3:W-:Y:S02]  /*11ff0*/  STS.128 [R235+0x1000], R24 ;  /* 0x00100018eb007388 */ /* 0x0207e40000000c00 */
.L_x_3139:
[----:B------:R-:W-:Y:S05]  /*12000*/  BSYNC B1 ;  /* 0x0000000000017941 */ /* 0x000fea0003800000 */
.L_x_3138:
        /* <DEDUP_REMOVED lines=90> */
.L_x_3143:
[----:B------:R-:W-:Y:S05]  /*125b0*/  BSYNC B0 ;  /* 0x0000000000007941 */ /* 0x000fea0003800000 */
.L_x_3142:
[----:B-----5:R3:W-:Y:S02]  /*125c0*/  STS.128 [R235+0x3000], R24 ;  /* 0x00300018eb007388 */ /* 0x0207e40000000c00 */
.L_x_3137:
[----:B------:R-:W-:Y:S05]  /*125d0*/  BSYNC B2 ;  /* 0x0000000000027941 */ /* 0x000fea0003800000 */
.L_x_3136:
[----:B-1----:R-:W-:-:S04]  /*125e0*/  IADD3 R36, R184, 0x30, RZ ;  /* 0x00000030b8247810 */ /* 0x002fc80007ffe0ff */
        /* <DEDUP_REMOVED lines=18> */
[----:B---3--:R-:W-:Y:S02]  /*12710*/  IMAD.MOV.U32 R24, RZ, RZ, RZ ;  /* 0x000000ffff187224 */ /* 0x008fe400078e00ff */
        /* <DEDUP_REMOVED lines=76> */
.L_x_3147:
[----:B------:R-:W-:Y:S05]  /*12be0*/  BSYNC B0 ;  /* 0x0000000000007941 */ /* 0x000fea0003800000 */
.L_x_3146:
[----:B-----5:R1:W-:Y:S02]  /*12bf0*/  STS.128 [R235+0x1800], R4 ;  /* 0x00180004eb007388 */ /* 0x0203e40000000c00 */
.L_x_3145:
[----:B------:R-:W-:Y:S05]  /*12c00*/  BSYNC B1 ;  /* 0x0000000000017941 */ /* 0x000fea0003800000 */
.L_x_3144:
        /* <DEDUP_REMOVED lines=34> */
[C---:B------:R-:W-:Y:S01]  /*12e30*/  SHF.L.U32 R8, R6.reuse, 0x10, RZ ;  /* 0x0000001006087819 */ /* 0x040fe200000006ff */
[C---:B------:R-:W-:Y:S01]  /*12e40*/  IMAD.U32 R18, R7.reuse, 0x10000, RZ ;  /* 0x0001000007127824 */ /* 0x040fe200078e00ff */
[----:B------:R-:W-:Y:S02]  /*12e50*/  LOP3.LUT R5, R6, 0xffff0000, RZ, 0xc0, !PT ;  /* 0xffff000006057812 */ /* 0x000fe400078ec0ff */
[C---:B------:R-:W-:Y:S02]  /*12e60*/  SHF.L.U32 R3, R4.reuse, 0x10, RZ ;  /* 0x0000001004037819 */ /* 0x040fe400000006ff */
[----:B------:R-:W-:Y:S02]  /*12e70*/  LOP3.LUT R2, R4, 0xffff0000, RZ, 0xc0, !PT ;  /* 0xffff000004027812 */ /* 0x000fe400078ec0ff */
[----:B------:R-:W-:Y:S01]  /*12e80*/  LOP3.LUT R4, R7, 0xffff0000, RZ, 0xc0, !PT ;  /* 0xffff000007047812 */ /* 0x000fe200078ec0ff */
[C---:B--2---:R-:W-:Y:S01]  /*12e90*/  IMAD.U32 R6, R13.reuse, 0x10000, RZ ;  /* 0x000100000d067824 */ /* 0x044fe200078e00ff */
[----:B------:R-:W-:-:S02]  /*12ea0*/  LOP3.LUT R29, R13, 0xffff0000, RZ, 0xc0, !PT ;  /* 0xffff00000d1d7812 */ /* 0x000fc400078ec0ff */
[C---:B------:R-:W-:Y:S02]  /*12eb0*/  SHF.L.U32 R19, R14.reuse, 0x10, RZ ;  /* 0x000000100e137819 */ /* 0x040fe400000006ff */
[----:B------:R-:W-:Y:S02]  /*12ec0*/  LOP3.LUT R13, R14, 0xffff0000, RZ, 0xc0, !PT ;  /* 0xffff00000e0d7812 */ /* 0x000fe400078ec0ff */
[----:B------:R-:W-:Y:S02]  /*12ed0*/  SHF.L.U32 R17, R12, 0x10, RZ ;  /* 0x000000100c117819 */ /* 0x000fe400000006ff */
[C---:B---3--:R-:W-:Y:S02]  /*12ee0*/  SHF.L.U32 R30, R20.reuse, 0x10, RZ ;  /* 0x00000010141e7819 */ /* 0x048fe400000006ff */
[----:B------:R-:W-:Y:S02]  /*12ef0*/  LOP3.LUT R14, R20, 0xffff0000, RZ, 0xc0, !PT ;  /* 0xffff0000140e7812 */ /* 0x000fe400078ec0ff */
[----:B------:R-:W-:Y:S01]  /*12f00*/  LOP3.LUT R7, R12, 0xffff0000, RZ, 0xc0, !PT ;  /* 0xffff00000c077812 */ /* 0x000fe200078ec0ff */
[C---:B------:R-:W-:Y:S01]  /*12f10*/  IMAD.U32 R12, R15.reuse, 0x10000, RZ ;  /* 0x000100000f0c7824 */ /* 0x040fe200078e00ff */
[----:B------:R-:W-:Y:S01]  /*12f20*/  LOP3.LUT R20, R22, 0xffff0000, RZ, 0xc0, !PT ;  /* 0xffff000016147812 */ /* 0x000fe200078ec0ff */
[----:B------:R-:W-:Y:S01]  /*12f30*/  @!P0 FADD.FTZ R14, -R14, -RZ ;  /* 0x800000ff0e0e8221 */ /* 0x000fe20000010100 */
[----:B------:R-:W-:Y:S01]  /*12f40*/  LOP3.LUT R31, R15, 0xffff0000, RZ, 0xc0, !PT ;  /* 0xffff00000f1f7812 */ /* 0x000fe200078ec0ff */
[C---:B------:R-:W-:Y:S01]  /*12f50*/  IMAD.U32 R15, R21.reuse, 0x10000, RZ ;  /* 0x00010000150f7824 */ /* 0x040fe200078e00ff */
[----:B-1----:R-:W-:Y:S01]  /*12f60*/  LOP3.LUT R34, R21, 0xffff0000, RZ, 0xc0, !PT ;  /* 0xffff000015227812 */ /* 0x002fe200078ec0ff */
[C---:B------:R-:W-:Y:S01]  /*12f70*/  IMAD.U32 R21, R23.reuse, 0x10000, RZ ;  /* 0x0001000017157824 */ /* 0x040fe200078e00ff */
[----:B------:R-:W-:Y:S01]  /*12f80*/  SHF.L.U32 R32, R22, 0x10, RZ ;  /* 0x0000001016207819 */ /* 0x000fe200000006ff */
[----:B------:R-:W-:Y:S01]  /*12f90*/  @!P0 FADD.FTZ R20, -R20, -RZ ;  /* 0x800000ff14148221 */ /* 0x000fe20000010100 */
[----:B------:R-:W-:Y:S01]  /*12fa0*/  LOP3.LUT R22, R23, 0xffff0000, RZ, 0xc0, !PT ;  /* 0xffff000017167812 */ /* 0x000fe200078ec0ff */
[----:B------:R-:W-:-:S02]  /*12fb0*/  @!P0 FADD.FTZ R21, -R21, -RZ ;  /* 0x800000ff15158221 */ /* 0x000fc40000010100 */
[----:B------:R-:W-:Y:S02]  /*12fc0*/  @!P0 FADD.FTZ R30, -R30, -RZ ;  /* 0x800000ff1e1e8221 */ /* 0x000fe40000010100 */
[----:B------:R-:W-:Y:S02]  /*12fd0*/  @!P0 FADD.FTZ R15, -R15, -RZ ;  /* 0x800000ff0f0f8221 */ /* 0x000fe40000010100 */
[----:B------:R-:W-:Y:S02]  /*12fe0*/  @!P0 FADD.FTZ R34, -R34, -RZ ;  /* 0x800000ff22228221 */ /* 0x000fe40000010100 */
[----:B------:R-:W-:Y:S02]  /*12ff0*/  @!P0 FADD.FTZ R22, -R22, -RZ ;  /* 0x800000ff16168221 */ /* 0x000fe40000010100 */
[----:B------:R-:W-:Y:S01]  /*13000*/  FMUL.FTZ R7, R7, R14 ;  /* 0x0000000e07077220 */ /* 0x000fe20000410000 */
[C---:B----4-:R-:W-:Y:S01]  /*13010*/  SHF.L.U32 R14, R24.reuse, 0x10, RZ ;  /* 0x00000010180e7819 */ /* 0x050fe200000006ff */
[----:B------:R-:W-:Y:S01]  /*13020*/  FMUL.FTZ R20, R13, R20 ;  /* 0x000000140d147220 */ /* 0x000fe20000410000 */
[----:B------:R-:W-:Y:S01]  /*13030*/  LOP3.LUT R13, R24, 0xffff0000, RZ, 0xc0, !PT ;  /* 0xffff0000180d7812 */ /* 0x000fe200078ec0ff */
[----:B------:R-:W-:Y:S01]  /*13040*/  @!P0 FADD.FTZ R32, -R32, -RZ ;  /* 0x800000ff20208221 */ /* 0x000fe20000010100 */
[----:B------:R-:W-:Y:S01]  /*13050*/  LOP3.LUT R24, R25, 0xffff0000, RZ, 0xc0, !PT ;  /* 0xffff000019187812 */ /* 0x000fe200078ec0ff */
[----:B------:R-:W-:-:S02]  /*13060*/  FMUL.FTZ R21, R12, R21 ;  /* 0x000000150c157220 */ /* 0x000fc40000410000 */
[----:B------:R-:W-:Y:S01]  /*13070*/  FMUL.FTZ R30, R17, R30 ;  /* 0x0000001e111e7220 */ /* 0x000fe20000410000 */
[----:B------:R-:W-:Y:S01]  /*13080*/  LOP3.LUT R17, R26, 0xffff0000, RZ, 0xc0, !PT ;  /* 0xffff00001a117812 */ /* 0x000fe200078ec0ff */
[----:B------:R-:W-:Y:S02]  /*13090*/  FMUL.FTZ R6, R6, R15 ;  /* 0x0000000f06067220 */ /* 0x000fe40000410000 */
[----:B------:R-:W-:Y:S02]  /*130a0*/  FMUL.FTZ R29, R29, R34 ;  /* 0x000000221d1d7220 */ /* 0x000fe40000410000 */
[----:B------:R-:W-:Y:S01]  /*130b0*/  FMUL.FTZ R31, R31, R22 ;  /* 0x000000161f1f7220 */ /* 0x000fe20000410000 */
[----:B------:R-:W-:Y:S01]  /*130c0*/  SHF.L.U32 R22, R26, 0x10, RZ ;  /* 0x000000101a167819 */ /* 0x000fe200000006ff */
[----:B------:R-:W-:Y:S01]  /*130d0*/  IMAD.U32 R12, R25, 0x10000, RZ ;  /* 0x00010000190c7824 */ /* 0x000fe200078e00ff */
[----:B------:R-:W-:Y:S01]  /*130e0*/  LOP3.LUT R26, R27, 0xffff0000, RZ, 0xc0, !PT ;  /* 0xffff00001b1a7812 */ /* 0x000fe200078ec0ff */
[----:B------:R-:W-:-:S02]  /*130f0*/  FMUL.FTZ R19, R19, R32 ;  /* 0x0000002013137220 */ /* 0x000fc40000410000 */
[----:B------:R-:W-:Y:S02]  /*13100*/  FFMA.FTZ R6, R9, R12, R6 ;  /* 0x0000000c09067223 */ /* 0x000fe40000010006 */
[----:B------:R-:W-:Y:S02]  /*13110*/  FFMA.FTZ R29, R0, R24, R29 ;  /* 0x00000018001d7223 */ /* 0x000fe4000001001d */
[----:B------:R-:W-:Y:S02]  /*13120*/  IMAD.U32 R15, R27, 0x10000, RZ ;  /* 0x000100001b0f7824 */ /* 0x000fe400078e00ff */
[----:B------:R-:W-:Y:S01]  /*13130*/  FFMA.FTZ R3, R3, R14, R30 ;  /* 0x0000000e03037223 */ /* 0x000fe2000001001e */
[----:B------:R-:W-:Y:S01]  /*13140*/  F2FP.BF16.PACK_AB R6, R29, R6 ;  /* 0x000000061d06723e */ /* 0x000fe200000010ff */
[----:B------:R-:W-:Y:S02]  /*13150*/  FFMA.FTZ R2, R2, R13, R7 ;  /* 0x0000000d02027223 */ /* 0x000fe40000010007 */
[----:B------:R-:W-:-:S02]  /*13160*/  FFMA.FTZ R8, R8, R22, R19 ;  /* 0x0000001608087223 */ /* 0x000fc40000010013 */
[----:B------:R-:W-:Y:S01]  /*13170*/  FFMA.FTZ R5, R5, R17, R20 ;  /* 0x0000001105057223 */ /* 0x000fe20000010014 */
[----:B------:R-:W-:Y:S01]  /*13180*/  F2FP.BF16.PACK_AB R3, R2, R3 ;  /* 0x000000030203723e */ /* 0x000fe200000010ff */
[----:B------:R-:W-:Y:S02]  /*13190*/  FFMA.FTZ R15, R18, R15, R21 ;  /* 0x0000000f120f7223 */ /* 0x000fe40000010015 */
[----:B------:R-:W-:Y:S01]  /*131a0*/  FFMA.FTZ R4, R4, R26, R31 ;  /* 0x0000001a04047223 */ /* 0x000fe2000001001f */
[----:B------:R-:W-:Y:S01]  /*131b0*/  F2FP.BF16.PACK_AB R8, R5, R8 ;  /* 0x000000080508723e */ /* 0x000fe200000010ff */
[----:B------:R-:W-:-:S03]  /*131c0*/  IMAD.MOV.U32 R5, RZ, RZ, R6 ;  /* 0x000000ffff057224 */ /* 0x000fc600078e0006 */
[----:B------:R-:W-:Y:S02]  /*131d0*/  F2FP.BF16.PACK_AB R7, R4, R15 ;  /* 0x0000000f0407723e */ /* 0x000fe400000010ff */
[----:B------:R-:W-:Y:S02]  /*131e0*/  MOV R4, R3 ;  /* 0x0000000300047202 */ /* 0x000fe40000000f00 */
[----:B------:R-:W-:Y:S02]  /*131f0*/  MOV R6, R8 ;  /* 0x0000000800067202 */ /* 0x000fe40000000f00 */
.L_x_3149:
[----:B------:R-:W-:Y:S05]  /*13200*/  BSYNC B0 ;  /* 0x0000000000007941 */ /* 0x000fea0003800000 */
.L_x_3148:
[----:B-----5:R1:W-:Y:S01]  /*13210*/  STS.128 [R235+0x3800], R4 ;  /* 0x00380004eb007388 */ /* 0x0203e20000000c00 */
[----:B------:R-:W-:Y:S05]  /*13220*/  BRA `(.L_x_3113) ;  /* 0x000005b000007947 */ /* 0x000fea0003800000 */
.L_x_3087:
        /* <DEDUP_REMOVED lines=21> */
.L_x_3151:
[----:B------:R-:W-:Y:S05]  /*13380*/  BSYNC B0 ;  /* 0x0000000000007941 */ /* 0x000fea0003800000 */
.L_x_3150:
        /* <DEDUP_REMOVED lines=22> */
.L_x_3153:
[----:B------:R-:W-:Y:S05]  /*134f0*/  BSYNC B0 ;  /* 0x0000000000007941 */ /* 0x000fea0003800000 */
.L_x_3152:
[----:B------:R-:W-:Y:S01]  /*13500*/  IADD3 R28, R184, 0x20, RZ ;  /* 0x00000020b81c7810 */ /* 0x000fe20007ffe0ff */
[----:B------:R-:W-:Y:S03]  /*13510*/  BSSY B0, `(.L_x_3154) ;  /* 0x0000015000007945 */ /* 0x000fe60003800000 */
[----:B------:R-:W-:-:S13]  /*13520*/  ISETP.GE.AND P1, PT, R28, R5, PT ;  /* 0x000000051c00720c */ /* 0x000fda0003f26270 */
[----:B------:R-:W-:Y:S05]  /*13530*/  @P1 BRA `(.L_x_3155) ;  /* 0x0000012000001947 */ /* 0x000fea0003800000 */
[----:B------:R-:W-:Y:S02]  /*13540*/  ISETP.GE.AND P2, PT, R18, R81, PT ;  /* 0x000000511200720c */ /* 0x000fe40003f46270 */
[----:B------:R-:W-:-:S04]  /*13550*/  LEA R7, P1, R196, R192, 0x5 ;  /* 0x000000c0c4077211 */ /* 0x000fc800078228ff */
[----:B--2---:R-:W-:-:S07]  /*13560*/  LEA.HI.X R3, R196, R195, R197, 0x5, P1 ;  /* 0x000000c3c4037211 */ /* 0x004fce00008f2cc5 */
        /* <DEDUP_REMOVED lines=15> */
.L_x_3155:
[----:B------:R-:W-:Y:S05]  /*13660*/  BSYNC B0 ;  /* 0x0000000000007941 */ /* 0x000fea0003800000 */
.L_x_3154:
[----:B------:R-:W-:-:S04]  /*13670*/  IADD3 R36, R184, 0x30, RZ ;  /* 0x00000030b8247810 */ /* 0x000fc80007ffe0ff */
[----:B------:R-:W-:-:S13]  /*13680*/  ISETP.GE.AND P1, PT, R36, R5, PT ;  /* 0x000000052400720c */ /* 0x000fda0003f26270 */
[----:B------:R-:W-:Y:S05]  /*13690*/  @P1 BRA `(.L_x_3113) ;  /* 0x0000014000001947 */ /* 0x000fea0003800000 */
[----:B------:R-:W-:Y:S01]  /*136a0*/  ISETP.GE.AND P1, PT, R18, R81, PT ;  /* 0x000000511200720c */ /* 0x000fe20003f26270 */
[----:B------:R-:W-:Y:S02]  /*136b0*/  IMAD.MOV.U32 R193, RZ, RZ, R195 ;  /* 0x000000ffffc17224 */ /* 0x000fe400078e00c3 */
[----:B------:R-:W-:Y:S02]  /*136c0*/  IMAD R0, R197, 0x30, RZ ;  /* 0x00000030c5007824 */ /* 0x000fe400078e02ff */
[----:B------:R-:W-:-:S05]  /*136d0*/  IMAD.WIDE.U32 R196, R196, 0x30, R192 ;  /* 0x00000030c4c47825 */ /* 0x000fca00078e00c0 */
[----:B--2---:R-:W-:-:S03]  /*136e0*/  IADD3 R3, R0, R197, RZ ;  /* 0x000000c500037210 */ /* 0x004fc60007ffe0ff */
        /* <DEDUP_REMOVED lines=15> */
.L_x_3113:
[----:B------:R-:W-:Y:S05]  /*137e0*/  BSYNC B3 ;  /* 0x0000000000037941 */ /* 0x000fea0003800000 */
.L_x_3086:
[----:B------:R-:W-:Y:S01]  /*137f0*/  IADD3 R238, R54, -0x1, RZ ;  /* 0xffffffff36ee7810 */ /* 0x000fe20007ffe0ff */
[----:B------:R-:W-:Y:S01]  /*13800*/  BSSY B0, `(.L_x_3156) ;  /* 0x0000017000007945 */ /* 0x000fe20003800000 */
[----:B------:R-:W-:-:S03]  /*13810*/  LOP3.LUT R239, R78, 0xff, RZ, 0xc0, !PT ;  /* 0x000000ff4eef7812 */ /* 0x000fc600078ec0ff */
[----:B-1----:R-:W-:-:S04]  /*13820*/  IMAD.SHL.U32 R9, R238, 0x80, RZ ;  /* 0x00000080ee097824 */ /* 0x002fc800078e00ff */
[----:B--2---:R-:W-:-:S05]  /*13830*/  IMAD.IADD R5, R70, 0x1, -R9 ;  /* 0x0000000146057824 */ /* 0x004fca00078e0a09 */
[----:B------:R-:W-:-:S13]  /*13840*/  ISETP.GE.AND P0, PT, R184, R5, PT ;  /* 0x00000005b800720c */ /* 0x000fda0003f06270 */
[----:B------:R-:W-:Y:S05]  /*13850*/  @P0 BRA `(.L_x_3157) ;  /* 0x0000011000000947 */ /* 0x000fea0003800000 */
[C---:B------:R-:W-:Y:S02]  /*13860*/  LOP3.LUT R0, R239.reuse, 0x1, RZ, 0xc0, !PT ;  /* 0x00000001ef007812 */ /* 0x040fe400078ec0ff */
[----:B------:R-:W-:Y:S02]  /*13870*/  LOP3.LUT P0, RZ, R239, 0x2, RZ, 0xc0, !PT ;  /* 0x00000002efff7812 */ /* 0x000fe4000780c0ff */
[----:B------:R-:W-:-:S11]  /*13880*/  ISETP.NE.U32.AND P1, PT, R0, 0x1, PT ;  /* 0x000000010000780c */ /* 0x000fd60003f25070 */
[----:B---3--:R-:W-:Y:S02]  /*13890*/  @P0 IMAD.MOV.U32 R2, RZ, RZ, R228 ;  /* 0x000000ffff020224 */ /* 0x008fe400078e00e4 */
        /* <DEDUP_REMOVED lines=13> */
.L_x_3157:
[----:B------:R-:W-:Y:S05]  /*13970*/  BSYNC B0 ;  /* 0x0000000000007941 */ /* 0x000fea0003800000 */
.L_x_3156:
[----:B------:R-:W-:Y:S01]  /*13980*/  ISETP.GE.AND P0, PT, R16, R5, PT ;  /* 0x000000051000720c */ /* 0x000fe20003f06270 */
[----:B------:R-:W-:-:S12]  /*13990*/  BSSY B0, `(.L_x_3158) ;  /* 0x0000015000007945 */ /* 0x000fd80003800000 */
[----:B------:R-:W-:Y:S05]  /*139a0*/  @P0 BRA `(.L_x_3159) ;  /* 0x0000013000000947 */ /* 0x000fea0003800000 */
[C---:B------:R-:W-:Y:S02]  /*139b0*/  LOP3.LUT R0, R239.reuse, 0x1, RZ, 0xc0, !PT ;  /* 0x00000001ef007812 */ /* 0x040fe400078ec0ff */
[----:B------:R-:W-:Y:S02]  /*139c0*/  LOP3.LUT P0, RZ, R239, 0x2, RZ, 0xc0, !PT ;  /* 0x00000002efff7812 */ /* 0x000fe4000780c0ff */
[----:B------:R-:W-:-:S11]  /*139d0*/  ISETP.NE.U32.AND P1, PT, R0, 0x1, PT ;  /* 0x000000010000780c */ /* 0x000fd60003f25070 */
[C---:B-1----:R-:W-:Y:S02]  /*139e0*/  @P0 IADD3 R7, P2, R225.reuse, R186, RZ ;  /* 0x000000bae1070210 */ /* 0x042fe40007f5e0ff */
[----:B---3--:R-:W-:-:S03]  /*139f0*/  @!P1 LEA R12, P3, R225, R228, 0x1 ;  /* 0x000000e4e10c9211 */ /* 0x008fc600078608ff */
        /* <DEDUP_REMOVED lines=14> */
.L_x_3159:
[----:B------:R-:W-:Y:S05]  /*13ae0*/  BSYNC B0 ;  /* 0x0000000000007941 */ /* 0x000fea0003800000 */
.L_x_3158:
[----:B------:R-:W-:Y:S01]  /*13af0*/  ISETP.GE.AND P0, PT, R28, R5, PT ;  /* 0x000000051c00720c */ /* 0x000fe20003f06270 */
[----:B------:R-:W-:-:S12]  /*13b00*/  BSSY B0, `(.L_x_3160) ;  /* 0x0000017000007945 */ /* 0x000fd80003800000 */
[----:B------:R-:W-:Y:S05]  /*13b10*/  @P0 BRA `(.L_x_3161) ;  /* 0x0000015000000947 */ /* 0x000fea0003800000 */
[C---:B------:R-:W-:Y:S01]  /*13b20*/  LOP3.LUT R0, R239.reuse, 0x1, RZ, 0xc0, !PT ;  /* 0x00000001ef007812 */ /* 0x040fe200078ec0ff */
[----:B-1-3--:R-:W-:Y:S01]  /*13b30*/  IMAD.SHL.U32 R3, R66, 0x20, RZ ;  /* 0x0000002042037824 */ /* 0x00afe200078e00ff */
        /* <DEDUP_REMOVED lines=19> */
.L_x_3161:
[----:B------:R-:W-:Y:S05]  /*13c70*/  BSYNC B0 ;  /* 0x0000000000007941 */ /* 0x000fea0003800000 */
.L_x_3160:
[----:B------:R-:W-:Y:S01]  /*13c80*/  ISETP.GE.AND P0, PT, R36, R5, PT ;  /* 0x000000052400720c */ /* 0x000fe20003f06270 */
[----:B------:R-:W-:-:S12]  /*13c90*/  BSSY B0, `(.L_x_3162) ;  /* 0x000001a000007945 */ /* 0x000fd80003800000 */
[----:B------:R-:W-:Y:S05]  /*13ca0*/  @P0 BRA `(.L_x_3163) ;  /* 0x0000018000000947 */ /* 0x000fea0003800000 */
[C---:B------:R-:W-:Y:S02]  /*13cb0*/  LOP3.LUT R0, R239.reuse, 0x1, RZ, 0xc0, !PT ;  /* 0x00000001ef007812 */ /* 0x040fe400078ec0ff */
[----:B------:R-:W-:Y:S02]  /*13cc0*/  LOP3.LUT P0, RZ, R239, 0x2, RZ, 0xc0, !PT ;  /* 0x00000002efff7812 */ /* 0x000fe4000780c0ff */
[----:B------:R-:W-:-:S11]  /*13cd0*/  ISETP.NE.U32.AND P1, PT, R0, 0x1, PT ;  /* 0x000000010000780c */ /* 0x000fd60003f25070 */
[----:B------:R-:W-:Y:S02]  /*13ce0*/  @P0 IMAD.MOV.U32 R188, RZ, RZ, R186 ;  /* 0x000000ffffbc0224 */ /* 0x000fe400078e00ba */
[----:B-1-3--:R-:W-:Y:S01]  /*13cf0*/  @!P1 MOV R12, R228 ;  /* 0x000000e4000c9202 */ /* 0x00afe20000000f00 */
[----:B------:R-:W-:Y:S02]  /*13d00*/  @!P1 IMAD.MOV.U32 R13, RZ, RZ, R227 ;  /* 0x000000ffff0d9224 */ /* 0x000fe400078e00e3 */
        /* <DEDUP_REMOVED lines=18> */
.L_x_3163:
[----:B------:R-:W-:Y:S05]  /*13e30*/  BSYNC B0 ;  /* 0x0000000000007941 */ /* 0x000fea0003800000 */
.L_x_3162:
[----:B-----5:R-:W-:Y:S01]  /*13e40*/  IADD3 R8, R184, 0x40, RZ ;  /* 0x00000040b8087810 */ /* 0x020fe20007ffe0ff */
[----:B------:R-:W-:Y:S03]  /*13e50*/  BSSY B0, `(.L_x_3164) ;  /* 0x0000018000007945 */ /* 0x000fe60003800000 */
[----:B------:R-:W-:-:S13]  /*13e60*/  ISETP.GE.AND P0, PT, R8, R5, PT ;  /* 0x000000050800720c */ /* 0x000fda0003f06270 */
        /* <DEDUP_REMOVED lines=22> */
.L_x_3165:
[----:B------:R-:W-:Y:S05]  /*13fd0*/  BSYNC B0 ;  /* 0x0000000000007941 */ /* 0x000fea0003800000 */
.L_x_3164:
[----:B-1----:R-:W-:Y:S01]  /*13fe0*/  IADD3 R6, R184, 0x50, RZ ;  /* 0x00000050b8067810 */ /* 0x002fe20007ffe0ff */
[----:B------:R-:W-:Y:S03]  /*13ff0*/  BSSY B0, `(.L_x_3166) ;  /* 0x000001c000007945 */ /* 0x000fe60003800000 */
[----:B------:R-:W-:-:S13]  /*14000*/  ISETP.GE.AND P0, PT, R6, R5, PT ;  /* 0x000000050600720c */ /* 0x000fda0003f06270 */
[----:B------:R-:W-:Y:S05]  /*14010*/  @P0 BRA `(.L_x_3167) ;  /* 0x0000019000000947 */ /* 0x000fea0003800000 */
[C---:B------:R-:W-:Y:S02]  /*14020*/  LOP3.LUT R0, R239.reuse, 0x1, RZ, 0xc0, !PT ;  /* 0x00000001ef007812 */ /* 0x040fe400078ec0ff */
[----:B------:R-:W-:Y:S02]  /*14030*/  LOP3.LUT P0, RZ, R239, 0x2, RZ, 0xc0, !PT ;  /* 0x00000002efff7812 */ /* 0x000fe4000780c0ff */
[----:B------:R-:W-:-:S11]  /*14040*/  ISETP.NE.U32.AND P1, PT, R0, 0x1, PT ;  /* 0x000000010000780c */ /* 0x000fd60003f25070 */
[----:B---3--:R-:W-:Y:S02]  /*14050*/  @P0 IMAD.MOV.U32 R12, RZ, RZ, R186 ;  /* 0x000000ffff0c0224 */ /* 0x008fe400078e00ba */
        /* <DEDUP_REMOVED lines=21> */
.L_x_3167:
[----:B------:R-:W-:Y:S05]  /*141b0*/  BSYNC B0 ;  /* 0x0000000000007941 */ /* 0x000fea0003800000 */
.L_x_3166:
[----:B------:R-:W-:Y:S01]  /*141c0*/  IADD3 R4, R184, 0x60, RZ ;  /* 0x00000060b8047810 */ /* 0x000fe20007ffe0ff */
        /* <DEDUP_REMOVED lines=8> */
[----:B-1----:R-:W-:Y:S01]  /*14250*/  @!P1 MOV R14, R228 ;  /* 0x000000e4000e9202 */ /* 0x002fe20000000f00 */
        /* <DEDUP_REMOVED lines=19> */
.L_x_3169:
[----:B------:R-:W-:Y:S05]  /*14390*/  BSYNC B0 ;  /* 0x0000000000007941 */ /* 0x000fea0003800000 */
.L_x_3168:
[----:B-1-3--:R-:W-:Y:S01]  /*143a0*/  IADD3 R2, R184, 0x70, RZ ;  /* 0x00000070b8027810 */ /* 0x00afe20007ffe0ff */
        /* <DEDUP_REMOVED lines=28> */
.L_x_3171:
[----:B------:R-:W-:Y:S05]  /*14570*/  BSYNC B0 ;  /* 0x0000000000007941 */ /* 0x000fea0003800000 */
.L_x_3170:
[----:B-1----:R-:W2:Y:S04]  /*14580*/  LD.E.64 R18, [R10.64+0x1c0] ;  /* 0x0001c0060a127980 */ /* 0x002ea8000c101b00 */
[----:B------:R-:W3:Y:S01]  /*14590*/  LD.E.64 R12, [R10.64+0x1b8] ;  /* 0x0001b8060a0c7980 */ /* 0x000ee2000c101b00 */
[----:B------:R-:W-:-:S03]  /*145a0*/  IMAD.MOV.U32 R182, RZ, RZ, R232 ;  /* 0x000000ffffb67224 */ /* 0x000fc600078e00e8 */
[----:B----4-:R-:W4:Y:S04]  /*145b0*/  LD.E R7, [R10.64+0xd8] ;  /* 0x0000d8060a077980 */ /* 0x010f28000c101900 */
[----:B------:R-:W0:Y:S01]  /*145c0*/  LDGDEPBAR ;  /* 0x00000000000079af */ /* 0x000e220000000000 */
[----:B--2---:R-:W-:Y:S02]  /*145d0*/  IMAD R3, R19, R229, RZ ;  /* 0x000000e513037224 */ /* 0x004fe400078e02ff */
[----:B------:R-:W-:-:S04]  /*145e0*/  IMAD.WIDE.U32 R14, R229, R18, R182 ;  /* 0x00000012e50e7225 */ /* 0x000fc800078e00b6 */
[----:B------:R-:W-:Y:S01]  /*145f0*/  IMAD R3, R18, R76, R3 ;  /* 0x0000004c12037224 */ /* 0x000fe200078e0203 */
[----:B---3--:R-:W-:-:S03]  /*14600*/  LEA R18, P0, R14, R12, 0x2 ;  /* 0x0000000c0e127211 */ /* 0x008fc600078010ff */
[----:B------:R-:W-:-:S05]  /*14610*/  IMAD.IADD R3, R15, 0x1, R3 ;  /* 0x000000010f037824 */ /* 0x000fca00078e0203 */
[----:B------:R-:W-:Y:S02]  /*14620*/  LEA.HI.X R19, R14, R13, R3, 0x2, P0 ;  /* 0x0000000d0e137211 */ /* 0x000fe400000f1403 */
[----:B------:R1:W5:Y:S04]  /*14630*/  LD.E R3, [R10.64+0x188] ;  /* 0x000188060a037980 */ /* 0x000368000c101900 */
[----:B------:R-:W2:Y:S01]  /*14640*/  LD.E R0, [R18.64] ;  /* 0x0000000612007980 */ /* 0x000ea2000c101900 */
[----:B------:R-:W-:-:S04]  /*14650*/  DEPBAR.LE SB0, 0x0 ;  /* 0x000080000000791a */ /* 0x000fc80000000000 */
[----:B------:R-:W-:Y:S01]  /*14660*/  BAR.SYNC.DEFER_BLOCKING 0x0 ;  /* 0x0000000000007b1d */ /* 0x000fe20000010000 */
[----:B------:R-:W-:-:S05]  /*14670*/  ISETP.GE.AND P0, PT, R184, R5, PT ;  /* 0x00000005b800720c */ /* 0x000fca0003f06270 */
[----:B----4-:R-:W2:Y:S01]  /*14680*/  MUFU.RCP R7, R7 ;  /* 0x0000000700077308 */ /* 0x010ea20000001000 */
[----:B------:R-:W-:Y:S01]  /*14690*/  SHF.R.S32.HI R12, RZ, 0x1f, R77 ;  /* 0x0000001fff0c7819 */ /* 0x000fe2000001144d */
[----:B------:R-:W-:-:S06]  /*146a0*/  IMAD.SHL.U32 R52, R75, 0x2, RZ ;  /* 0x000000024b347824 */ /* 0x000fcc00078e00ff */
[----:B------:R1:W-:Y:S04]  /*146b0*/  @P0 STS.128 [R235+0xc000], RZ ;  /* 0x00c000ffeb000388 */ /* 0x0003e80000000c00 */
[----:B------:R1:W-:Y:S01]  /*146c0*/  @P0 STS.128 [R235+0x10000], RZ ;  /* 0x010000ffeb000388 */ /* 0x0003e20000000c00 */
[----:B------:R-:W-:Y:S01]  /*146d0*/  LEA.HI R135, R12, R77, RZ, 0x2 ;  /* 0x0000004d0c877211 */ /* 0x000fe200078f10ff */
[----:B------:R-:W-:Y:S01]  /*146e0*/  BSSY B0, `(.L_x_3172) ;  /* 0x0000014000007945 */ /* 0x000fe20003800000 */
[----:B------:R-:W-:Y:S02]  /*146f0*/  LOP3.LUT R52, R52, 0x6, RZ, 0xc0, !PT ;  /* 0x0000000634347812 */ /* 0x000fe400078ec0ff */
[----:B------:R-:W-:Y:S01]  /*14700*/  SHF.R.S32.HI R135, RZ, 0x2, R135 ;  /* 0x00000002ff877819 */ /* 0x000fe20000011487 */
[----:B--2---:R-:W-:Y:S01]  /*14710*/  FMUL.FTZ R0, R0, R7 ;  /* 0x0000000700007220 */ /* 0x004fe20000410000 */
[----:B------:R-:W-:Y:S05]  /*14720*/  @P0 BRA `(.L_x_3173) ;  /* 0x000000f000000947 */ /* 0x000fea0003800000 */
[C---:B-1----:R-:W-:Y:S02]  /*14730*/  LOP3.LUT R7, R239.reuse, 0x1, RZ, 0xc0, !PT ;  /* 0x00000001ef077812 */ /* 0x042fe400078ec0ff */
        /* <DEDUP_REMOVED lines=14> */
.L_x_3173:
[----:B-1----:R-:W-:Y:S05]  /*14820*/  BSYNC B0 ;  /* 0x0000000000007941 */ /* 0x002fea0003800000 */
.L_x_3172:
        /* <DEDUP_REMOVED lines=8> */
[CC--:B------:R-:W-:Y:S02]  /*148b0*/  @P1 LEA R12, P0, R223.reuse, R148.reuse, 0x1 ;  /* 0x00000094df0c1211 */ /* 0x0c0fe400078008ff */
        /* <DEDUP_REMOVED lines=13> */
.L_x_3175:
[----:B------:R-:W-:Y:S05]  /*14990*/  BSYNC B0 ;  /* 0x0000000000007941 */ /* 0x000fea0003800000 */
.L_x_3174:
        /* <DEDUP_REMOVED lines=9> */
[----:B--2---:R-:W-:-:S09]  /*14a30*/  SHF.L.U64.HI R12, R64, 0x5, R65 ;  /* 0x00000005400c7819 */ /* 0x004fd20000010241 */
        /* <DEDUP_REMOVED lines=14> */
.L_x_3177:
[----:B------:R-:W-:Y:S05]  /*14b20*/  BSYNC B0 ;  /* 0x0000000000007941 */ /* 0x000fea0003800000 */
.L_x_3176:
        /* <DEDUP_REMOVED lines=9> */
[----:B--2---:R-:W-:Y:S02]  /*14bc0*/  @!P1 IMAD R12, R65, 0x60, RZ ;  /* 0x00000060410c9824 */ /* 0x004fe400078e02ff */
[----:B------:R-:W-:-:S04]  /*14bd0*/  @!P1 IMAD.WIDE.U32 R16, R64, 0x60, R148 ;  /* 0x0000006040109825 */ /* 0x000fc800078e0094 */
        /* <DEDUP_REMOVED lines=13> */
.L_x_3179:
[----:B------:R-:W-:Y:S05]  /*14cb0*/  BSYNC B0 ;  /* 0x0000000000007941 */ /* 0x000fea0003800000 */
.L_x_3178:
        /* <DEDUP_REMOVED lines=10> */
[CC--:B--2---:R-:W-:Y:S02]  /*14d60*/  @P1 LEA R12, P0, R7.reuse, R148.reuse, 0x1 ;  /* 0x00000094070c1211 */ /* 0x0c4fe400078008ff */
        /* <DEDUP_REMOVED lines=13> */
.L_x_3181:
[----:B------:R-:W-:Y:S05]  /*14e40*/  BSYNC B0 ;  /* 0x0000000000007941 */ /* 0x000fea0003800000 */
.L_x_3180:
        /* <DEDUP_REMOVED lines=10> */
[----:B--2---:R-:W-:-:S04]  /*14ef0*/  @!P1 IMAD.WIDE.U32 R14, R64, 0xa0, R148 ;  /* 0x000000a0400e9825 */ /* 0x004fc800078e0094 */
        /* <DEDUP_REMOVED lines=13> */
.L_x_3183:
[----:B------:R-:W-:Y:S05]  /*14fd0*/  BSYNC B0 ;  /* 0x0000000000007941 */ /* 0x000fea0003800000 */
.L_x_3182:
        /* <DEDUP_REMOVED lines=24> */
.L_x_3185:
[----:B------:R-:W-:Y:S05]  /*15160*/  BSYNC B0 ;  /* 0x0000000000007941 */ /* 0x000fea0003800000 */
.L_x_3184:
        /* <DEDUP_REMOVED lines=24> */
.L_x_3187:
[----:B------:R-:W-:Y:S05]  /*152f0*/  BSYNC B0 ;  /* 0x0000000000007941 */ /* 0x000fea0003800000 */
.L_x_3186:
[----:B------:R-:W-:Y:S01]  /*15300*/  SHF.R.S32.HI R221, RZ, 0x4, R74 ;  /* 0x00000004ffdd7819 */ /* 0x000fe2000001144a */
[C---:B------:R-:W-:Y:S01]  /*15310*/  IMAD.SHL.U32 R2, R71.reuse, 0x40, RZ ;  /* 0x0000004047027824 */ /* 0x040fe200078e00ff */
[----:B------:R-:W-:Y:S01]  /*15320*/  R2P PR, R71, 0x6 ;  /* 0x0000000647007804 */ /* 0x000fe20000000000 */
[----:B------:R-:W-:Y:S01]  /*15330*/  IMAD.SHL.U32 R72, R72, 0x40, RZ ;  /* 0x0000004048487824 */ /* 0x000fe200078e00ff */
[----:B-1----:R-:W-:Y:S01]  /*15340*/  LEA.HI R4, R74, R221, RZ, 0x1 ;  /* 0x000000dd4a047211 */ /* 0x002fe200078f08ff */
[----:B------:R-:W-:Y:S01]  /*15350*/  IMAD.SHL.U32 R184, R184, 0x8, RZ ;  /* 0x00000008b8b87824 */ /* 0x000fe200078e00ff */
[----:B------:R-:W-:Y:S01]  /*15360*/  LOP3.LUT R5, R2, 0x1c0, RZ, 0xc0, !PT ;  /* 0x000001c002057812 */ /* 0x000fe200078ec0ff */
[----:B------:R-:W-:Y:S01]  /*15370*/  IMAD.SHL.U32 R133, R73, 0x40, RZ ;  /* 0x0000004049857824 */ /* 0x000fe200078e00ff */
[----:B------:R-:W-:Y:S01]  /*15380*/  LOP3.LUT R4, R4, 0xfffffffe, RZ, 0xc0, !PT ;  /* 0xfffffffe04047812 */ /* 0x000fe200078ec0ff */
[----:B------:R-:W0:Y:S01]  /*15390*/  LDGDEPBAR ;  /* 0x00000000000079af */ /* 0x000e220000000000 */
[----:B------:R-:W-:Y:S01]  /*153a0*/  LOP3.LUT R7, R72, 0x1c0, RZ, 0xc0, !PT ;  /* 0x000001c048077812 */ /* 0x000fe200078ec0ff */
[----:B------:R-:W-:Y:S01]  /*153b0*/  BSSY B1, `(.L_x_3188) ;  /* 0x00002c0000017945 */ /* 0x000fe20003800000 */
[----:B------:R-:W-:Y:S01]  /*153c0*/  LOP3.LUT R184, R5, 0x8, R184, 0xf8, !PT ;  /* 0x0000000805b87812 */ /* 0x000fe200078ef8b8 */
[----:B------:R-:W-:Y:S01]  /*153d0*/  IMAD.IADD R221, R221, 0x1, -R4 ;  /* 0x00000001dddd7824 */ /* 0x000fe200078e0a04 */
[----:B------:R-:W-:-:S02]  /*153e0*/  LOP3.LUT R133, R133, 0xfffffe00, RZ, 0xc0, !PT ;  /* 0xfffffe0085857812 */ /* 0x000fc400078ec0ff */
[----:B------:R-:W-:Y:S01]  /*153f0*/  SHF.R.U32.HI R5, RZ, 0x3, R5 ;  /* 0x00000003ff057819 */ /* 0x000fe20000011605 */
[----:B------:R-:W-:-:S03]  /*15400*/  IMAD.SHL.U32 R2, R221, 0x8, RZ ;  /* 0x00000008dd027824 */ /* 0x000fc600078e00ff */
[----:B------:R-:W-:Y:S01]  /*15410*/  LOP3.LUT R184, R184, R5, RZ, 0x3c, !PT ;  /* 0x00000005b8b87212 */ /* 0x000fe200078e3cff */
[C---:B------:R-:W-:Y:S01]  /*15420*/  IMAD R5, R68.reuse, 0x400, R133 ;  /* 0x0000040044057824 */ /* 0x040fe200078e0285 */
[----:B------:R-:W-:Y:S01]  /*15430*/  LOP3.LUT R2, R7, 0x8, R2, 0xf8, !PT ;  /* 0x0000000807027812 */ /* 0x000fe200078ef802 */
[----:B------:R-:W-:Y:S01]  /*15440*/  IMAD R68, R68, 0x10, R135 ;  /* 0x0000001044447824 */ /* 0x000fe200078e0287 */
[----:B------:R-:W-:Y:S01]  /*15450*/  SHF.R.U32.HI R7, RZ, 0x3, R7 ;  /* 0x00000003ff077819 */ /* 0x000fe20000011607 */
[----:B------:R-:W-:-:S03]  /*15460*/  IMAD R221, R221, 0x200, R184 ;  /* 0x00000200dddd7824 */ /* 0x000fc600078e02b8 */
[----:B------:R-:W-:Y:S01]  /*15470*/  LOP3.LUT R8, R2, R7, RZ, 0x3c, !PT ;  /* 0x0000000702087212 */ /* 0x000fe200078e3cff */
[----:B------:R-:W-:Y:S01]  /*15480*/  IMAD.SHL.U32 R221, R221, 0x2, RZ ;  /* 0x00000002dddd7824 */ /* 0x000fe200078e00ff */
[----:B------:R-:W-:-:S03]  /*15490*/  IADD3 R69, R68, 0x1, R69 ;  /* 0x0000000144457810 */ /* 0x000fc60007ffe045 */
[----:B------:R-:W-:Y:S01]  /*154a0*/  IMAD.IADD R222, R8, 0x1, R5 ;  /* 0x0000000108de7824 */ /* 0x000fe200078e0205 */
[----:B------:R-:W-:Y:S01]  /*154b0*/  LDSM.16.M88.4 R56, [R221+0x4000] ;  /* 0x00400000dd38783b */ /* 0x000fe20000000200 */
[C---:B------:R-:W-:Y:S02]  /*154c0*/  IADD3 R2, R221.reuse, 0x4000, RZ ;  /* 0x00004000dd027810 */ /* 0x040fe40007ffe0ff */
[----:B------:R-:W-:Y:S01]  /*154d0*/  IMAD.SHL.U32 R222, R222, 0x2, RZ ;  /* 0x00000002dede7824 */ /* 0x000fe200078e00ff */
[----:B------:R-:W-:Y:S01]  /*154e0*/  LDSM.16.M88.4 R44, [R221+0x4800] ;  /* 0x00480000dd2c783b */ /* 0x000fe20000000200 */
[----:B------:R-:W-:Y:S02]  /*154f0*/  IADD3 R219, R221, 0x4020, RZ ;  /* 0x00004020dddb7810 */ /* 0x000fe40007ffe0ff */
[----:B------:R-:W-:Y:S01]  /*15500*/  @P1 IADD3 R219, R2, -0x20, RZ ;  /* 0xffffffe002db1810 */ /* 0x000fe20007ffe0ff */
[----:B------:R-:W1:Y:S01]  /*15510*/  LDSM.16.M88.4 R80, [R222] ;  /* 0x00000000de50783b */ /* 0x000e620000000200 */
[----:B------:R-:W-:-:S02]  /*15520*/  IMAD R220, R55, 0x2, R222 ;  /* 0x0000000237dc7824 */ /* 0x000fc400078e02de */
[----:B------:R-:W-:Y:S01]  /*15530*/  IMAD.MOV.U32 R2, RZ, RZ, 0x40 ;  /* 0x00000040ff027424 */ /* 0x000fe200078e00ff */
[----:B------:R-:W2:Y:S01]  /*15540*/  LDSM.16.M88.4 R36, [R221+0x5000] ;  /* 0x00500000dd24783b */ /* 0x000ea20000000200 */
[----:B------:R-:W-:Y:S01]  /*15550*/  IMAD R218, R53, 0x2, R222 ;  /* 0x0000000235da7824 */ /* 0x000fe200078e02de */
[----:B------:R-:W-:Y:S01]  /*15560*/  IADD3 R211, R219, 0x800, RZ ;  /* 0x00000800dbd37810 */ /* 0x000fe20007ffe0ff */
[----:B------:R-:W-:Y:S01]  /*15570*/  IMAD R217, R53, 0x2, R220 ;  /* 0x0000000235d97824 */ /* 0x000fe200078e02dc */
[----:B------:R-:W3:Y:S01]  /*15580*/  LDSM.16.M88.4 R20, [R221+0x5800] ;  /* 0x00580000dd14783b */ /* 0x000ee20000000200 */
[----:B------:R-:W-:Y:S02]  /*15590*/  SEL R2, R2, 0xffffffc0, !P2 ;  /* 0xffffffc002027807 */ /* 0x000fe40005000000 */
        /* <DEDUP_REMOVED lines=10> */
[----:B------:R-:W-:-:S02]  /*15640*/  IADD3 R52, R70, R69, -R234 ;  /* 0x0000004546347210 */ /* 0x000fc40007ffe8ea */
[----:B------:R-:W-:Y:S01]  /*15650*/  I2F R71, R2 ;  /* 0x0000000200477306 */ /* 0x000fe20000201400 */
[----:B------:R-:W3:Y:S01]  /*15660*/  LDSM.16.M88.4 R24, [R221+0x7800] ;  /* 0x00780000dd18783b */ /* 0x000ee20000000200 */
[----:B------:R-:W-:Y:S01]  /*15670*/  IADD3 R206, R219, 0x3000, RZ ;  /* 0x00003000dbce7810 */ /* 0x000fe20007ffe0ff */
[----:B-----5:R-:W-:Y:S01]  /*15680*/  IMAD.IADD R3, R3, 0x1, R52 ;  /* 0x0000000103037824 */ /* 0x020fe200078e0234 */
[C---:B------:R-:W-:Y:S01]  /*15690*/  IADD3 R205, R219.reuse, 0x3800, RZ ;  /* 0x00003800dbcd7810 */ /* 0x040fe20007ffe0ff */
[----:B--2---:R-:W-:Y:S01]  /*156a0*/  LDSM.16.M88.4 R12, [R219] ;  /* 0x00000000db0c783b */ /* 0x004fe20000000200 */
[C---:B------:R-:W-:Y:S02]  /*156b0*/  IADD3 R203, R219.reuse, 0x4000, RZ ;  /* 0x00004000dbcb7810 */ /* 0x040fe40007ffe0ff */
[C---:B------:R-:W-:Y:S01]  /*156c0*/  IADD3 R202, R219.reuse, 0x4800, RZ ;  /* 0x00004800dbca7810 */ /* 0x040fe20007ffe0ff */
[----:B------:R-:W2:Y:S01]  /*156d0*/  LDSM.16.M88.4 R28, [R220] ;  /* 0x00000000dc1c783b */ /* 0x000ea20000000200 */
[----:B------:R-:W-:-:S02]  /*156e0*/  IADD3 R201, R219, 0x5000, RZ ;  /* 0x00005000dbc97810 */ /* 0x000fc40007ffe0ff */
[C---:B------:R-:W-:Y:S01]  /*156f0*/  IADD3 R200, R219.reuse, 0x5800, RZ ;  /* 0x00005800dbc87810 */ /* 0x040fe20007ffe0ff */
[----:B------:R-:W2:Y:S01]  /*15700*/  LDSM.16.M88.4 R4, [R219+0x800] ;  /* 0x00080000db04783b */ /* 0x000ea20000000200 */
[C---:B------:R-:W-:Y:S02]  /*15710*/  IADD3 R199, R219.reuse, 0x6000, RZ ;  /* 0x00006000dbc77810 */ /* 0x040fe40007ffe0ff */
[C---:B------:R-:W-:Y:S01]  /*15720*/  IADD3 R198, R219.reuse, 0x6800, RZ ;  /* 0x00006800dbc67810 */ /* 0x040fe20007ffe0ff */
[C---:B-1----:R-:W-:Y:S01]  /*15730*/  HMMA.16816.F32.BF16 R60, R80.reuse, R56, RZ ;  /* 0x00000038503c723c */ /* 0x042fe200000418ff */
[----:B------:R-:W1:Y:S01]  /*15740*/  LDSM.16.M88.4 R76, [R219+0x2000] ;  /* 0x00200000db4c783b */ /* 0x000e620000000200 */
[C---:B------:R-:W-:Y:S02]  /*15750*/  IADD3 R197, R219.reuse, 0x7000, RZ ;  /* 0x00007000dbc57810 */ /* 0x040fe40007ffe0ff */
[----:B------:R-:W-:Y:S01]  /*15760*/  IADD3 R196, R219, 0x7800, RZ ;  /* 0x00007800dbc47810 */ /* 0x000fe20007ffe0ff */
[----:B------:R-:W-:Y:S03]  /*15770*/  LDSM.16.M88.4 R64, [R219+0x3800] ;  /* 0x00380000db40783b */ /* 0x000fe60000000200 */
[C---:B------:R-:W-:Y:S01]  /*15780*/  HMMA.16816.F32.BF16 R48, R80.reuse, R44, RZ ;  /* 0x0000002c5030723c */ /* 0x040fe200000418ff */
[----:B------:R-:W-:Y:S04]  /*15790*/  LDSM.16.M88.4 R112, [R219+0x1000] ;  /* 0x00100000db70783b */ /* 0x000fe80000000200 */
[----:B------:R-:W-:Y:S03]  /*157a0*/  LDSM.16.M88.4 R108, [R219+0x1800] ;  /* 0x00180000db6c783b */ /* 0x000fe60000000200 */
[C---:B------:R-:W-:Y:S01]  /*157b0*/  HMMA.16816.F32.BF16 R40, R80.reuse, R36, RZ ;  /* 0x000000245028723c */ /* 0x040fe200000418ff */
[----:B------:R-:W-:Y:S04]  /*157c0*/  LDSM.16.M88.4 R72, [R219+0x2800] ;  /* 0x00280000db48783b */ /* 0x000fe80000000200 */
[----:B------:R-:W-:Y:S03]  /*157d0*/  LDSM.16.M88.4 R116, [R215+0x4800] ;  /* 0x00480000d774783b */ /* 0x000fe60000000200 */
[C---:B---3--:R-:W-:Y:S01]  /*157e0*/  HMMA.16816.F32.BF16 R32, R80.reuse, R20, RZ ;  /* 0x000000145020723c */ /* 0x048fe200000418ff */
[----:B------:R-:W-:Y:S04]  /*157f0*/  LDSM.16.M88.4 R124, [R221+0x8800] ;  /* 0x00880000dd7c783b */ /* 0x000fe80000000200 */
[----:B------:R-:W-:Y:S03]  /*15800*/  LDSM.16.M88.4 R128, [R221+0x8000] ;  /* 0x00800000dd80783b */ /* 0x000fe60000000200 */
[C---:B----4-:R-:W-:Y:S01]  /*15810*/  HMMA.16816.F32.BF16 R16, R80.reuse, R104, RZ ;  /* 0x000000685010723c */ /* 0x050fe200000418ff */
[----:B------:R-:W-:Y:S07]  /*15820*/  LDSM.16.M88.4 R120, [R220+0x2000] ;  /* 0x00200000dc78783b */ /* 0x000fee0000000200 */
        /* <DEDUP_REMOVED lines=11> */
[----:B------:R-:W3:Y:S07]  /*158e0*/  LDSM.16.M88.4 R24, [R219+0x3000] ;  /* 0x00300000db18783b */ /* 0x000eee0000000200 */
[C---:B--2---:R-:W-:Y:S08]  /*158f0*/  HMMA.16816.F32.BF16 R60, R28.reuse, R12, R60 ;  /* 0x0000000c1c3c723c */ /* 0x044ff0000004183c */
[C---:B------:R-:W-:Y:S01]  /*15900*/  HMMA.16816.F32.BF16 R56, R28.reuse, R14, R56 ;  /* 0x0000000e1c38723c */ /* 0x040fe20000041838 */
[----:B------:R-:W-:Y:S07]  /*15910*/  LDSM.16.M88.4 R12, [R215+0x4000] ;  /* 0x00400000d70c783b */ /* 0x000fee0000000200 */
[C---:B------:R-:W-:Y:S08]  /*15920*/  HMMA.16816.F32.BF16 R48, R28.reuse, R4, R48 ;  /* 0x000000041c30723c */ /* 0x040ff00000041830 */
[C---:B------:R-:W-:Y:S01]  /*15930*/  HMMA.16816.F32.BF16 R44, R28.reuse, R6, R44 ;  /* 0x000000061c2c723c */ /* 0x040fe2000004182c */
[----:B------:R-:W2:Y:S07]  /*15940*/  LDSM.16.M88.4 R4, [R218] ;  /* 0x00000000da04783b */ /* 0x000eae0000000200 */
[C---:B-1----:R-:W-:Y:S08]  /*15950*/  HMMA.16816.F32.BF16 R16, R28.reuse, R76, R16 ;  /* 0x0000004c1c10723c */ /* 0x042ff00000041810 */
[C---:B---3--:R-:W-:Y:S08]  /*15960*/  HMMA.16816.F32.BF16 R92, R28.reuse, R24, R92 ;  /* 0x000000181c5c723c */ /* 0x048ff0000004185c */
[C---:B------:R-:W-:Y:S01]  /*15970*/  HMMA.16816.F32.BF16 R88, R28.reuse, R26, R88 ;  /* 0x0000001a1c58723c */ /* 0x040fe20000041858 */
[----:B------:R-:W1:Y:S07]  /*15980*/  LDSM.16.M88.4 R24, [R215+0x6000] ;  /* 0x00600000d718783b */ /* 0x000e6e0000000200 */
[C---:B------:R-:W-:Y:S01]  /*15990*/  HMMA.16816.F32.BF16 R104, R28.reuse, R78, R104 ;  /* 0x0000004e1c68723c */ /* 0x040fe20000041868 */
[----:B------:R-:W-:Y:S07]  /*159a0*/  LDSM.16.M88.4 R76, [R215+0x5800] ;  /* 0x00580000d74c783b */ /* 0x000fee0000000200 */
[C---:B------:R-:W-:Y:S08]  /*159b0*/  HMMA.16816.F32.BF16 R84, R28.reuse, R64, R84 ;  /* 0x000000401c54723c */ /* 0x040ff00000041854 */
[C---:B------:R-:W-:Y:S01]  /*159c0*/  HMMA.16816.F32.BF16 R80, R28.reuse, R66, R80 ;  /* 0x000000421c50723c */ /* 0x040fe20000041850 */
[----:B------:R-:W3:Y:S07]  /*159d0*/  LDSM.16.M88.4 R64, [R215+0x7000] ;  /* 0x00700000d740783b */ /* 0x000eee0000000200 */
[C---:B------:R-:W-:Y:S08]  /*159e0*/  HMMA.16816.F32.BF16 R40, R28.reuse, R112, R40 ;  /* 0x000000701c28723c */ /* 0x040ff00000041828 */
[C---:B------:R-:W-:Y:S01]  /*159f0*/  HMMA.16816.F32.BF16 R36, R28.reuse, R114, R36 ;  /* 0x000000721c24723c */ /* 0x040fe20000041824 */
[----:B------:R-:W4:Y:S07]  /*15a00*/  LDSM.16.M88.4 R112, [R215+0x5000] ;  /* 0x00500000d770783b */ /* 0x000f2e0000000200 */
[C---:B------:R-:W-:Y:S08]  /*15a10*/  HMMA.16816.F32.BF16 R32, R28.reuse, R108, R32 ;  /* 0x0000006c1c20723c */ /* 0x040ff00000041820 */
[C---:B------:R-:W-:Y:S01]  /*15a20*/  HMMA.16816.F32.BF16 R20, R28.reuse, R110, R20 ;  /* 0x0000006e1c14723c */ /* 0x040fe20000041814 */
[----:B------:R-:W-:Y:S07]  /*15a30*/  LDSM.16.M88.4 R108, [R215+0x7800] ;  /* 0x00780000d76c783b */ /* 0x000fee0000000200 */
[C---:B------:R-:W-:Y:S08]  /*15a40*/  HMMA.16816.F32.BF16 R100, R28.reuse, R72, R100 ;  /* 0x000000481c64723c */ /* 0x040ff00000041864 */
[----:B------:R-:W-:Y:S01]  /*15a50*/  HMMA.16816.F32.BF16 R96, R28, R74, R96 ;  /* 0x0000004a1c60723c */ /* 0x000fe20000041860 */
[----:B------:R-:W3:Y:S04]  /*15a60*/  LDSM.16.M88.4 R72, [R215+0x6800] ;  /* 0x00680000d748783b */ /* 0x000ee80000000200 */
[----:B------:R-:W-:Y:S03]  /*15a70*/  LDSM.16.M88.4 R28, [R204] ;  /* 0x00000000cc1c783b */ /* 0x000fe60000000200 */
        /* <DEDUP_REMOVED lines=8> */
[----:B------:R-:W-:Y:S07]  /*15b00*/  LDSM.16.M88.4 R116, [R221+0x9000] ;  /* 0x00900000dd74783b */ /* 0x000fee0000000200 */
        /* <DEDUP_REMOVED lines=15> */
[----:B------:R-:W-:Y:S03]  /*15c00*/  LDSM.16.M88.4 R108, [R221+0xa800] ;  /* 0x00a80000dd6c783b */ /* 0x000fe60000000200 */
[C---:B--2---:R-:W-:Y:S08]  /*15c10*/  HMMA.16816.F32.BF16 R60, R12.reuse, R28, R60 ;  /* 0x0000001c0c3c723c */ /* 0x044ff0000004183c */
[C---:B------:R-:W-:Y:S01]  /*15c20*/  HMMA.16816.F32.BF16 R56, R12.reuse, R30, R56 ;  /* 0x0000001e0c38723c */ /* 0x040fe20000041838 */
[----:B------:R-:W2:Y:S07]  /*15c30*/  LDSM.16.M88.4 R28, [R204+0x3000] ;  /* 0x00300000cc1c783b */ /* 0x000eae0000000200 */
        /* <DEDUP_REMOVED lines=17> */
[----:B------:R-:W-:Y:S07]  /*15d50*/  LDSM.16.M88.4 R28, [R219+0x4000] ;  /* 0x00400000db1c783b */ /* 0x000fee0000000200 */
[C---:B-1----:R-:W-:Y:S08]  /*15d60*/  HMMA.16816.F32.BF16 R84, R12.reuse, R24, R84 ;  /* 0x000000180c54723c */ /* 0x042ff00000041854 */
[----:B------:R-:W-:Y:S01]  /*15d70*/  HMMA.16816.F32.BF16 R80, R12, R26, R80 ;  /* 0x0000001a0c50723c */ /* 0x000fe20000041850 */
[----:B------:R-:W1:Y:S04]  /*15d80*/  LDSM.16.M88.4 R12, [R219+0x4800] ;  /* 0x00480000db0c783b */ /* 0x000e680000000200 */
[----:B------:R-:W2:Y:S03]  /*15d90*/  LDSM.16.M88.4 R24, [R219+0x5000] ;  /* 0x00500000db18783b */ /* 0x000ea60000000200 */
[C---:B---3--:R-:W-:Y:S08]  /*15da0*/  HMMA.16816.F32.BF16 R48, R64.reuse, R124, R48 ;  /* 0x0000007c4030723c */ /* 0x048ff00000041830 */
[C---:B------:R-:W-:Y:S01]  /*15db0*/  HMMA.16816.F32.BF16 R44, R64.reuse, R126, R44 ;  /* 0x0000007e402c723c */ /* 0x040fe2000004182c */
[----:B------:R-:W-:Y:S07]  /*15dc0*/  LDSM.16.M88.4 R124, [R219+0x6000] ;  /* 0x00600000db7c783b */ /* 0x000fee0000000200 */
[C---:B----4-:R-:W-:Y:S08]  /*15dd0*/  HMMA.16816.F32.BF16 R16, R64.reuse, R4, R16 ;  /* 0x000000044010723c */ /* 0x050ff00000041810 */
        /* <DEDUP_REMOVED lines=20> */
[----:B------:R-:W-:Y:S01]  /*15f20*/  HMMA.16816.F32.BF16 R80, R64, R74, R80 ;  /* 0x0000004a4050723c */ /* 0x000fe20000041850 */
[----:B------:R-:W4:Y:S04]  /*15f30*/  LDSM.16.M88.4 R64, [R215+0x9000] ;  /* 0x00900000d740783b */ /* 0x000f280000000200 */
[----:B------:R-:W1:Y:S03]  /*15f40*/  LDSM.16.M88.4 R72, [R215+0x8800] ;  /* 0x00880000d748783b */ /* 0x000e660000000200 */
[C---:B------:R-:W-:Y:S08]  /*15f50*/  HMMA.16816.F32.BF16 R60, R120.reuse, R28, R60 ;  /* 0x0000001c783c723c */ /* 0x040ff0000004183c */
[C---:B------:R-:W-:Y:S01]  /*15f60*/  HMMA.16816.F32.BF16 R56, R120.reuse, R30, R56 ;  /* 0x0000001e7838723c */ /* 0x040fe20000041838 */
[----:B------:R-:W-:Y:S07]  /*15f70*/  LDSM.16.M88.4 R28, [R204+0x4000] ;  /* 0x00400000cc1c783b */ /* 0x000fee0000000200 */
[C---:B--2---:R-:W-:Y:S08]  /*15f80*/  HMMA.16816.F32.BF16 R40, R120.reuse, R24, R40 ;  /* 0x000000187828723c */ /* 0x044ff00000041828 */
[C---:B------:R-:W-:Y:S01]  /*15f90*/  HMMA.16816.F32.BF16 R36, R120.reuse, R26, R36 ;  /* 0x0000001a7824723c */ /* 0x040fe20000041824 */
[----:B------:R-:W2:Y:S07]  /*15fa0*/  LDSM.16.M88.4 R24, [R215+0x9800] ;  /* 0x00980000d718783b */ /* 0x000eae0000000200 */
[C---:B---3--:R-:W-:Y:S08]  /*15fb0*/  HMMA.16816.F32.BF16 R32, R120.reuse, R4, R32 ;  /* 0x000000047820723c */ /* 0x048ff00000041820 */
[----:B------:R-:W-:Y:S01]  /*15fc0*/  HMMA.16816.F32.BF16 R20, R120, R6, R20 ;  /* 0x000000067814723c */ /* 0x000fe20000041814 */
[----:B------:R-:W3:Y:S07]  /*15fd0*/  LDSM.16.M88.4 R4, [R217+0x2000] ;  /* 0x00200000d904783b */ /* 0x000eee0000000200 */
[C---:B-1----:R-:W-:Y:S08]  /*15fe0*/  HMMA.16816.F32.BF16 R60, R12.reuse, R76, R60 ;  /* 0x0000004c0c3c723c */ /* 0x042ff0000004183c */
[C---:B------:R-:W-:Y:S08]  /*15ff0*/  HMMA.16816.F32.BF16 R56, R12.reuse, R78, R56 ;  /* 0x0000004e0c38723c */ /* 0x040ff00000041838 */
[C---:B----4-:R-:W-:Y:S08]  /*16000*/  HMMA.16816.F32.BF16 R40, R12.reuse, R64, R40 ;  /* 0x000000400c28723c */ /* 0x050ff00000041828 */
[C---:B------:R-:W-:Y:S01]  /*16010*/  HMMA.16816.F32.BF16 R36, R12.reuse, R66, R36 ;  /* 0x000000420c24723c */ /* 0x040fe20000041824 */
[----:B------:R-:W1:Y:S07]  /*16020*/  LDSM.16.M88.4 R64, [R204+0x4800] ;  /* 0x00480000cc40783b */ /* 0x000e6e0000000200 */
[C---:B------:R-:W-:Y:S08]  /*16030*/  HMMA.16816.F32.BF16 R48, R12.reuse, R72, R48 ;  /* 0x000000480c30723c */ /* 0x040ff00000041830 */
[C---:B------:R-:W-:Y:S01]  /*16040*/  HMMA.16816.F32.BF16 R44, R12.reuse, R74, R44 ;  /* 0x0000004a0c2c723c */ /* 0x040fe2000004182c */
[----:B------:R-:W4:Y:S07]  /*16050*/  LDSM.16.M88.4 R72, [R215+0xa000] ;  /* 0x00a00000d748783b */ /* 0x000f2e0000000200 */
[----:B--2---:R-:W-:Y:S07]  /*16060*/  HMMA.16816.F32.BF16 R32, R12, R24, R32 ;  /* 0x000000180c20723c */ /* 0x004fee0000041820 */
[----:B------:R-:W-:Y:S01]  /*16070*/  IADD3 R25, R3, 0x8, RZ ;  /* 0x0000000803197810 */ /* 0x000fe20007ffe0ff */
[----:B---3--:R-:W-:Y:S01]  /*16080*/  HMMA.16816.F32.BF16 R60, R4, R28, R60 ;  /* 0x0000001c043c723c */ /* 0x008fe2000004183c */
[----:B------:R-:W-:-:S02]  /*16090*/  IADD3 R24, R2, 0x1, RZ ;  /* 0x0000000102187810 */ /* 0x000fc40007ffe0ff */
[-C--:B------:R-:W-:Y:S02]  /*160a0*/  IMNMX R3, R3, R70.reuse, PT ;  /* 0x0000004603037217 */ /* 0x080fe40003800200 */
[----:B------:R-:W-:Y:S01]  /*160b0*/  IMNMX R52, R25, R70, PT ;  /* 0x0000004619347217 */ /* 0x000fe20003800200 */
[----:B------:R2:W3:Y:S01]  /*160c0*/  I2F R28, R24 ;  /* 0x00000018001c7306 */ /* 0x0004e20000201400 */
[C---:B------:R-:W-:Y:S01]  /*160d0*/  ISETP.GE.AND P2, PT, R24.reuse, R3, PT ;  /* 0x000000031800720c */ /* 0x040fe20003f46270 */
[----:B------:R-:W-:Y:S01]  /*160e0*/  HMMA.16816.F32.BF16 R56, R4, R30, R56 ;  /* 0x0000001e0438723c */ /* 0x000fe20000041838 */
[----:B------:R-:W-:-:S06]  /*160f0*/  ISETP.GE.AND P0, PT, R24, R52, PT ;  /* 0x000000341800720c */ /* 0x000fcc0003f06270 */
[C---:B------:R-:W-:Y:S01]  /*16100*/  IADD3 R31, R2.reuse, 0x8, RZ ;  /* 0x00000008021f7810 */ /* 0x040fe20007ffe0ff */
[----:B------:R-:W-:Y:S01]  /*16110*/  HMMA.16816.F32.BF16 R104, R120, R126, R104 ;  /* 0x0000007e7868723c */ /* 0x000fe20000041868 */
[----:B------:R-:W-:Y:S02]  /*16120*/  IADD3 R30, R2, 0x9, RZ ;  /* 0x00000009021e7810 */ /* 0x000fe40007ffe0ff */
[----:B------:R-:W1:Y:S01]  /*16130*/  I2F R29, R31 ;  /* 0x0000001f001d7306 */ /* 0x000e620000201400 */
[CC--:B------:R-:W-:Y:S02]  /*16140*/  ISETP.GE.AND P1, PT, R31.reuse, R3.reuse, PT ;  /* 0x000000031f00720c */ /* 0x0c0fe40003f26270 */
[-C--:B------:R-:W-:Y:S02]  /*16150*/  ISETP.GE.AND P3, PT, R31, R52.reuse, PT ;  /* 0x000000341f00720c */ /* 0x080fe40003f66270 */
[----:B------:R-:W-:Y:S01]  /*16160*/  HMMA.16816.F32.BF16 R20, R12, R26, R20 ;  /* 0x0000001a0c14723c */ /* 0x000fe20000041814 */
[----:B--2---:R-:W2:Y:S01]  /*16170*/  LDSM.16.M88.4 R24, [R204+0x5000] ;  /* 0x00500000cc18783b */ /* 0x004ea20000000200 */
[C---:B------:R-:W-:Y:S01]  /*16180*/  ISETP.GE.AND P6, PT, R30.reuse, R3, PT ;  /* 0x000000031e00720c */ /* 0x040fe20003fc6270 */
[----:B------:R-:W4:Y:S01]  /*16190*/  I2F R76, R30 ;  /* 0x0000001e004c7306 */ /* 0x000f220000201400 */
[----:B------:R-:W-:Y:S01]  /*161a0*/  ISETP.GE.AND P4, PT, R30, R52, PT ;  /* 0x000000341e00720c */ /* 0x000fe20003f86270 */
[----:B---3--:R-:W-:-:S02]  /*161b0*/  FFMA.FTZ R63, R0, R28, R63 ;  /* 0x0000001c003f7223 */ /* 0x008fc4000001003f */
[C---:B------:R-:W-:Y:S01]  /*161c0*/  FFMA.FTZ R61, R0.reuse, R28, R61 ;  /* 0x0000001c003d7223 */ /* 0x040fe2000001003d */
[----:B------:R-:W-:Y:S02]  /*161d0*/  HMMA.16816.F32.BF16 R16, R120, R124, R16 ;  /* 0x0000007c7810723c */ /* 0x000fe40000041810 */
[----:B------:R-:W-:Y:S01]  /*161e0*/  FSEL R70, R63, -INF , !P0 ;  /* 0xff8000003f467808 */ /* 0x000fe20004000000 */
[-C--:B-1----:R-:W-:Y:S01]  /*161f0*/  FFMA.FTZ R68, R0, R29.reuse, R56 ;  /* 0x0000001d00447223 */ /* 0x082fe20000010038 */
[----:B------:R-:W-:Y:S01]  /*16200*/  IADD3 R31, R2, 0x10, RZ ;  /* 0x00000010021f7810 */ /* 0x000fe20007ffe0ff */
[----:B------:R-:W-:Y:S01]  /*16210*/  FFMA.FTZ R58, R0, R29, R58 ;  /* 0x0000001d003a7223 */ /* 0x000fe2000001003a */
[----:B------:R-:W-:Y:S02]  /*16220*/  IADD3 R56, R2, 0x18, RZ ;  /* 0x0000001802387810 */ /* 0x000fe40007ffe0ff */
[----:B------:R-:W-:Y:S01]  /*16230*/  HMMA.16816.F32.BF16 R48, R4, R64, R48 ;  /* 0x000000400430723c */ /* 0x000fe20000041830 */
[----:B------:R-:W1:Y:S01]  /*16240*/  I2F R65, R31 ;  /* 0x0000001f00417306 */ /* 0x000e620000201400 */
[----:B------:R-:W-:Y:S01]  /*16250*/  FSEL R61, R61, -INF , !P2 ;  /* 0xff8000003d3d7808 */ /* 0x000fe20005000000 */
[----:B----4-:R-:W-:Y:S01]  /*16260*/  FFMA.FTZ R57, R0, R76, R57 ;  /* 0x0000004c00397223 */ /* 0x010fe20000010039 */
[----:B------:R-:W-:-:S02]  /*16270*/  IADD3 R30, R2, 0x11, RZ ;  /* 0x00000011021e7810 */ /* 0x000fc40007ffe0ff */
[----:B------:R-:W-:Y:S02]  /*16280*/  FSEL R68, R68, -INF , !P1 ;  /* 0xff80000044447808 */ /* 0x000fe40004800000 */
[----:B------:R-:W-:Y:S01]  /*16290*/  HMMA.16816.F32.BF16 R44, R4, R66, R44 ;  /* 0x00000042042c723c */ /* 0x000fe2000004182c */
[----:B------:R3:W4:Y:S01]  /*162a0*/  I2F R64, R30 ;  /* 0x0000001e00407306 */ /* 0x0007220000201400 */
[CC--:B------:R-:W-:Y:S02]  /*162b0*/  ISETP.GE.AND P5, PT, R31.reuse, R3.reuse, PT ;  /* 0x000000031f00720c */ /* 0x0c0fe40003fa6270 */
[-C--:B------:R-:W-:Y:S02]  /*162c0*/  ISETP.GE.AND P2, PT, R31, R52.reuse, PT ;  /* 0x000000341f00720c */ /* 0x080fe40003f46270 */
[C---:B------:R-:W-:Y:S02]  /*162d0*/  ISETP.GE.AND P0, PT, R30.reuse, R3, PT ;  /* 0x000000031e00720c */ /* 0x040fe40003f06270 */
[----:B------:R-:W-:Y:S01]  /*162e0*/  HMMA.16816.F32.BF16 R104, R12, R74, R104 ;  /* 0x0000004a0c68723c */ /* 0x000fe20000041868 */
[----:B------:R-:W2:Y:S01]  /*162f0*/  I2F R63, R56 ;  /* 0x00000038003f7306 */ /* 0x000ea20000201400 */
[----:B------:R-:W-:-:S02]  /*16300*/  ISETP.GE.AND P1, PT, R30, R52, PT ;  /* 0x000000341e00720c */ /* 0x000fc40003f26270 */
[----:B------:R-:W-:Y:S02]  /*16310*/  FSEL R69, R57, -INF , !P6 ;  /* 0xff80000039457808 */ /* 0x000fe40007000000 */
[----:B------:R-:W-:Y:S02]  /*16320*/  ISETP.GE.AND P6, PT, R56, R52, PT ;  /* 0x000000343800720c */ /* 0x000fe40003fc6270 */
[----:B------:R-:W-:Y:S01]  /*16330*/  IADD3 R74, R2, 0x19, RZ ;  /* 0x00000019024a7810 */ /* 0x000fe20007ffe0ff */
[----:B---3--:R-:W3:Y:S01]  /*16340*/  LDSM.16.M88.4 R28, [R215+0xa800] ;  /* 0x00a80000d71c783b */ /* 0x008ee20000000200 */
[----:B------:R-:W-:Y:S01]  /*16350*/  HMMA.16816.F32.BF16 R16, R12, R72, R16 ;  /* 0x000000480c10723c */ /* 0x000fe20000041810 */
[CC--:B-1----:R-:W-:Y:S01]  /*16360*/  FFMA.FTZ R48, R0.reuse, R65.reuse, R48 ;  /* 0x0000004100307223 */ /* 0x0c2fe20000010030 */
[----:B------:R-:W1:Y:S01]  /*16370*/  I2F R66, R74 ;  /* 0x0000004a00427306 */ /* 0x000e620000201400 */
[----:B------:R-:W-:Y:S01]  /*16380*/  FFMA.FTZ R50, R0, R65, R50 ;  /* 0x0000004100327223 */ /* 0x000fe20000010032 */
[----:B------:R-:W-:Y:S01]  /*16390*/  IADD3 R67, R2, 0x20, RZ ;  /* 0x0000002002437810 */ /* 0x000fe20007ffe0ff */
[----:B----4-:R-:W-:-:S02]  /*163a0*/  FFMA.FTZ R49, R0, R64, R49 ;  /* 0x0000004000317223 */ /* 0x010fc40000010031 */
[----:B------:R-:W-:Y:S01]  /*163b0*/  FSEL R72, R58, -INF , !P3 ;  /* 0xff8000003a487808 */ /* 0x000fe20005800000 */
[----:B------:R-:W-:Y:S01]  /*163c0*/  FFMA.FTZ R73, R0, R76, R59 ;  /* 0x0000004c00497223 */ /* 0x000fe2000001003b */
[----:B------:R-:W-:Y:S01]  /*163d0*/  ISETP.GE.AND P3, PT, R56, R3, PT ;  /* 0x000000033800720c */ /* 0x000fe20003f66270 */
[CC--:B--2---:R-:W-:Y:S01]  /*163e0*/  FFMA.FTZ R44, R0.reuse, R63.reuse, R44 ;  /* 0x0000003f002c7223 */ /* 0x0c4fe2000001002c */
[----:B------:R-:W2:Y:S01]  /*163f0*/  LDSM.16.M88.4 R56, [R204+0x5800] ;  /* 0x00580000cc38783b */ /* 0x000ea20000000200 */
[----:B------:R-:W-:Y:S01]  /*16400*/  HMMA.16816.F32.BF16 R84, R120, R108, R84 ;  /* 0x0000006c7854723c */ /* 0x000fe20000041854 */
[----:B------:R-:W-:Y:S01]  /*16410*/  FFMA.FTZ R46, R0, R63, R46 ;  /* 0x0000003f002e7223 */ /* 0x000fe2000001002e */
[----:B------:R-:W-:Y:S01]  /*16420*/  FSEL R73, R73, -INF , !P4 ;  /* 0xff80000049497808 */ /* 0x000fe20006000000 */
[----:B------:R-:W4:Y:S01]  /*16430*/  I2F R65, R67 ;  /* 0x0000004300417306 */ /* 0x000f220000201400 */
[----:B------:R-:W-:Y:S01]  /*16440*/  FSEL R76, R50, -INF , !P2 ;  /* 0xff800000324c7808 */ /* 0x000fe20005000000 */
[----:B-1----:R-:W-:-:S02]  /*16450*/  FFMA.FTZ R45, R0, R66, R45 ;  /* 0x00000042002d7223 */ /* 0x002fc4000001002d */
[----:B------:R-:W-:Y:S01]  /*16460*/  FSEL R108, R48, -INF , !P5 ;  /* 0xff800000306c7808 */ /* 0x000fe20006800000 */
[----:B------:R-:W-:Y:S01]  /*16470*/  HMMA.16816.F32.BF16 R40, R4, R24, R40 ;  /* 0x000000180428723c */ /* 0x000fe20000041828 */
[----:B------:R-:W-:Y:S01]  /*16480*/  FFMA.FTZ R48, R0, R64, R51 ;  /* 0x0000004000307223 */ /* 0x000fe20000010033 */
[----:B------:R-:W-:Y:S02]  /*16490*/  ISETP.GE.AND P4, PT, R74, R3, PT ;  /* 0x000000034a00720c */ /* 0x000fe40003f86270 */
[----:B------:R-:W-:Y:S02]  /*164a0*/  FSEL R50, R49, -INF , !P0 ;  /* 0xff80000031327808 */ /* 0x000fe40004000000 */
[----:B------:R-:W-:Y:S01]  /*164b0*/  FSEL R49, R44, -INF , !P3 ;  /* 0xff8000002c317808 */ /* 0x000fe20005800000 */
[----:B------:R-:W-:Y:S01]  /*164c0*/  FFMA.FTZ R44, R0, R66, R47 ;  /* 0x00000042002c7223 */ /* 0x000fe2000001002f */
[----:B------:R-:W-:Y:S01]  /*164d0*/  HMMA.16816.F32.BF16 R100, R120, R116, R100 ;  /* 0x000000747864723c */ /* 0x000fe20000041864 */
[----:B------:R-:W-:-:S02]  /*164e0*/  IADD3 R25, R2, 0x21, RZ ;  /* 0x0000002102197810 */ /* 0x000fc40007ffe0ff */
[----:B------:R-:W-:Y:S02]  /*164f0*/  IADD3 R24, R2, 0x28, RZ ;  /* 0x0000002802187810 */ /* 0x000fe40007ffe0ff */
[----:B------:R-:W-:Y:S01]  /*16500*/  FSEL R47, R46, -INF , !P6 ;  /* 0xff8000002e2f7808 */ /* 0x000fe20007000000 */
[----:B------:R-:W1:Y:S01]  /*16510*/  I2F R51, R25 ;  /* 0x0000001900337306 */ /* 0x000e620000201400 */
[----:B------:R-:W-:Y:S01]  /*16520*/  FSEL R48, R48, -INF , !P1 ;  /* 0xff80000030307808 */ /* 0x000fe20004800000 */
[----:B------:R-:W-:Y:S01]  /*16530*/  HMMA.16816.F32.BF16 R36, R4, R26, R36 ;  /* 0x0000001a0424723c */ /* 0x000fe20000041824 */
[----:B------:R-:W-:Y:S02]  /*16540*/  FSEL R46, R45, -INF , !P4 ;  /* 0xff8000002d2e7808 */ /* 0x000fe40006000000 */
[CC--:B------:R-:W-:Y:S02]  /*16550*/  ISETP.GE.AND P1, PT, R25.reuse, R3.reuse, PT ;  /* 0x000000031900720c */ /* 0x0c0fe40003f26270 */
[-C--:B------:R-:W-:Y:S01]  /*16560*/  ISETP.GE.AND P3, PT, R25, R52.reuse, PT ;  /* 0x000000341900720c */ /* 0x080fe20003f66270 */
[----:B------:R2:W2:Y:S01]  /*16570*/  I2F R63, R24 ;  /* 0x00000018003f7306 */ /* 0x0004a20000201400 */
[C---:B------:R-:W-:Y:S01]  /*16580*/  ISETP.GE.AND P6, PT, R24.reuse, R3, PT ;  /* 0x000000031800720c */ /* 0x040fe20003fc6270 */
[----:B------:R-:W-:Y:S01]  /*16590*/  HMMA.16816.F32.BF16 R96, R120, R118, R96 ;  /* 0x000000767860723c */ /* 0x000fe20000041860 */
[-C--:B------:R-:W-:Y:S01]  /*165a0*/  ISETP.GE.AND P4, PT, R24, R52.reuse, PT ;  /* 0x000000341800720c */ /* 0x080fe20003f86270 */
[-C--:B----4-:R-:W-:Y:S01]  /*165b0*/  FFMA.FTZ R42, R0, R65.reuse, R42 ;  /* 0x00000041002a7223 */ /* 0x090fe2000001002a */
[----:B------:R-:W-:Y:S01]  /*165c0*/  IADD3 R64, R2, 0x29, RZ ;  /* 0x0000002902407810 */ /* 0x000fe20007ffe0ff */
[C---:B------:R-:W-:Y:S01]  /*165d0*/  FFMA.FTZ R40, R0.reuse, R65, R40 ;  /* 0x0000004100287223 */ /* 0x040fe20000010028 */
[-C--:B------:R-:W-:Y:S01]  /*165e0*/  ISETP.GE.AND P0, PT, R67, R52.reuse, PT ;  /* 0x000000344300720c */ /* 0x080fe20003f06270 */
[-C--:B-1----:R-:W-:Y:S01]  /*165f0*/  FFMA.FTZ R177, R0, R51.reuse, R41 ;  /* 0x0000003300b17223 */ /* 0x082fe20000010029 */
[----:B------:R-:W-:Y:S01]  /*16600*/  ISETP.GE.AND P5, PT, R74, R52, PT ;  /* 0x000000344a00720c */ /* 0x000fe20003fa6270 */
[----:B---3--:R-:W-:Y:S01]  /*16610*/  HMMA.16816.F32.BF16 R100, R12, R28, R100 ;  /* 0x0000001c0c64723c */ /* 0x008fe20000041864 */
[----:B------:R-:W1:Y:S01]  /*16620*/  I2F R28, R64 ;  /* 0x00000040001c7306 */ /* 0x000e620000201400 */
[----:B------:R-:W-:Y:S01]  /*16630*/  FFMA.FTZ R178, R0, R51, R43 ;  /* 0x0000003300b27223 */ /* 0x000fe2000001002b */
[----:B------:R-:W-:-:S02]  /*16640*/  FSEL R179, R42, -INF , !P0 ;  /* 0xff8000002ab37808 */ /* 0x000fc40004000000 */
[----:B------:R-:W-:Y:S01]  /*16650*/  FSEL R177, R177, -INF , !P1 ;  /* 0xff800000b1b17808 */ /* 0x000fe20004800000 */
[----:B--2---:R-:W2:Y:S01]  /*16660*/  LDSM.16.M88.4 R24, [R204+0x6000] ;  /* 0x00600000cc18783b */ /* 0x004ea20000000200 */
[----:B------:R-:W-:Y:S01]  /*16670*/  IADD3 R29, R2, 0x30, RZ ;  /* 0x00000030021d7810 */ /* 0x000fe20007ffe0ff */
[C---:B------:R-:W-:Y:S01]  /*16680*/  HMMA.16816.F32.BF16 R32, R4.reuse, R56, R32 ;  /* 0x000000380420723c */ /* 0x040fe20000041820 */
[----:B------:R-:W-:Y:S01]  /*16690*/  FFMA.FTZ R36, R0, R63, R36 ;  /* 0x0000003f00247223 */ /* 0x000fe20000010024 */
[----:B------:R-:W-:Y:S01]  /*166a0*/  FSEL R44, R44, -INF , !P5 ;  /* 0xff8000002c2c7808 */ /* 0x000fe20006800000 */
[----:B------:R3:W4:Y:S01]  /*166b0*/  I2F R51, R29 ;  /* 0x0000001d00337306 */ /* 0x0007220000201400 */
[C---:B------:R-:W-:Y:S01]  /*166c0*/  ISETP.GE.AND P0, PT, R29.reuse, R3, PT ;  /* 0x000000031d00720c */ /* 0x040fe20003f06270 */
[----:B------:R-:W-:Y:S01]  /*166d0*/  FFMA.FTZ R180, R0, R63, R38 ;  /* 0x0000003f00b47223 */ /* 0x000fe20000010026 */
[----:B------:R-:W-:Y:S02]  /*166e0*/  ISETP.GE.AND P1, PT, R29, R52, PT ;  /* 0x000000341d00720c */ /* 0x000fe40003f26270 */
[----:B------:R-:W-:Y:S01]  /*166f0*/  IADD3 R57, R2, 0x31, RZ ;  /* 0x0000003102397810 */ /* 0x000fe20007ffe0ff */
[----:B------:R-:W-:Y:S01]  /*16700*/  HMMA.16816.F32.BF16 R20, R4, R58, R20 ;  /* 0x0000003a0414723c */ /* 0x000fe20000041814 */
[-C--:B-1----:R-:W-:Y:S01]  /*16710*/  FFMA.FTZ R175, R0, R28.reuse, R37 ;  /* 0x0000001c00af7223 */ /* 0x082fe20000010025 */
[----:B------:R-:W-:Y:S01]  /*16720*/  IADD3 R38, R2, 0x39, RZ ;  /* 0x0000003902267810 */ /* 0x000fe20007ffe0ff */
[----:B------:R-:W1:Y:S01]  /*16730*/  I2F R56, R57 ;  /* 0x0000003900387306 */ /* 0x000e620000201400 */
[----:B------:R-:W-:Y:S01]  /*16740*/  ISETP.GE.AND P5, PT, R64, R3, PT ;  /* 0x000000034000720c */ /* 0x000fe20003fa6270 */
[----:B------:R-:W-:Y:S01]  /*16750*/  FFMA.FTZ R39, R0, R28, R39 ;  /* 0x0000001c00277223 */ /* 0x000fe20000010027 */
[----:B------:R-:W-:-:S02]  /*16760*/  FSEL R176, R36, -INF , !P6 ;  /* 0xff80000024b07808 */ /* 0x000fc40007000000 */
[----:B------:R-:W-:Y:S01]  /*16770*/  FSEL R180, R180, -INF , !P4 ;  /* 0xff800000b4b47808 */ /* 0x000fe20006000000 */
[----:B------:R-:W-:Y:S01]  /*16780*/  HMMA.16816.F32.BF16 R96, R12, R30, R96 ;  /* 0x0000001e0c60723c */ /* 0x000fe20000041860 */
[----:B---3--:R-:W-:Y:S01]  /*16790*/  IADD3 R29, R2, 0x38, RZ ;  /* 0x00000038021d7810 */ /* 0x008fe20007ffe0ff */
[----:B------:R-:W3:Y:S01]  /*167a0*/  I2F R36, R38 ;  /* 0x0000002600247306 */ /* 0x000ee20000201400 */
[----:B------:R-:W-:Y:S02]  /*167b0*/  FSEL R175, R175, -INF , !P5 ;  /* 0xff800000afaf7808 */ /* 0x000fe40006800000 */
[C---:B------:R-:W-:Y:S01]  /*167c0*/  ISETP.GE.AND P4, PT, R29.reuse, R3, PT ;  /* 0x000000031d00720c */ /* 0x040fe20003f86270 */
[CC--:B----4-:R-:W-:Y:S01]  /*167d0*/  FFMA.FTZ R32, R0.reuse, R51.reuse, R32 ;  /* 0x0000003300207223 */ /* 0x0d0fe20000010020 */
[----:B------:R-:W-:Y:S01]  /*167e0*/  ISETP.GE.AND P5, PT, R29, R52, PT ;  /* 0x000000341d00720c */ /* 0x000fe20003fa6270 */
[C---:B------:R-:W-:Y:S01]  /*167f0*/  FFMA.FTZ R140, R0.reuse, R51, R34 ;  /* 0x00000033008c7223 */ /* 0x040fe20000010022 */
[----:B------:R-:W-:Y:S01]  /*16800*/  ISETP.GE.AND P2, PT, R67, R3, PT ;  /* 0x000000034300720c */ /* 0x000fe20003f46270 */
[----:B------:R4:W4:Y:S01]  /*16810*/  I2F R37, R29 ;  /* 0x0000001d00257306 */ /* 0x0009220000201400 */
[C---:B-1----:R-:W-:Y:S01]  /*16820*/  FFMA.FTZ R144, R0.reuse, R56, R33 ;  /* 0x0000003800907223 */ /* 0x042fe20000010021 */
[----:B------:R-:W-:Y:S01]  /*16830*/  ISETP.GE.AND P6, PT, R57, R52, PT ;  /* 0x000000343900720c */ /* 0x000fe20003fc6270 */
[----:B------:R-:W-:Y:S01]  /*16840*/  FFMA.FTZ R35, R0, R56, R35 ;  /* 0x0000003800237223 */ /* 0x000fe20000010023 */
[----:B------:R-:W-:Y:S01]  /*16850*/  FSEL R45, R40, -INF , !P2 ;  /* 0xff800000282d7808 */ /* 0x000fe20005000000 */
[----:B------:R-:W-:Y:S01]  /*16860*/  HMMA.16816.F32.BF16 R88, R120, R114, R88 ;  /* 0x000000727858723c */ /* 0x000fe20000041858 */
[----:B------:R-:W-:Y:S01]  /*16870*/  ISETP.GE.AND P2, PT, R64, R52, PT ;  /* 0x000000344000720c */ /* 0x000fe20003f46270 */
[----:B------:R-:W1:Y:S01]  /*16880*/  LDSM.16.M88.4 R40, [R215+0xb000] ;  /* 0x00b00000d728783b */ /* 0x000e620000000200 */
[-C--:B---3--:R-:W-:Y:S01]  /*16890*/  FFMA.FTZ R21, R0, R36.reuse, R21 ;  /* 0x0000002400157223 */ /* 0x088fe20000010015 */
[----:B------:R-:W-:Y:S01]  /*168a0*/  FSEL R143, R32, -INF , !P0 ;  /* 0xff800000208f7808 */ /* 0x000fe20004000000 */
[----:B------:R-:W-:Y:S01]  /*168b0*/  FFMA.FTZ R23, R0, R36, R23 ;  /* 0x0000002400177223 */ /* 0x000fe20000010017 */
[----:B------:R-:W-:-:S02]  /*168c0*/  FSEL R174, R39, -INF , !P2 ;  /* 0xff80000027ae7808 */ /* 0x000fc40005000000 */
[C---:B--2---:R-:W-:Y:S01]  /*168d0*/  HMMA.16816.F32.BF16 R16, R4.reuse, R24, R16 ;  /* 0x000000180410723c */ /* 0x044fe20000041810 */
[----:B------:R-:W-:Y:S01]  /*168e0*/  ISETP.GE.AND P2, PT, R38, R3, PT ;  /* 0x000000032600720c */ /* 0x000fe20003f46270 */
[----:B----4-:R-:W2:Y:S01]  /*168f0*/  LDSM.16.M88.4 R28, [R204+0x6800] ;  /* 0x00680000cc1c783b */ /* 0x010ea20000000200 */
[-C--:B------:R-:W-:Y:S01]  /*16900*/  FFMA.FTZ R20, R0, R37.reuse, R20 ;  /* 0x0000002500147223 */ /* 0x080fe20000010014 */
[----:B------:R-:W-:Y:S01]  /*16910*/  ISETP.GE.AND P0, PT, R38, R52, PT ;  /* 0x000000342600720c */ /* 0x000fe20003f06270 */
[----:B------:R-:W-:Y:S02]  /*16920*/  FFMA.FTZ R22, R0, R37, R22 ;  /* 0x0000002500167223 */ /* 0x000fe40000010016 */
[----:B------:R-:W-:Y:S01]  /*16930*/  IADD3 R24, R2, 0x40, RZ ;  /* 0x0000004002187810 */ /* 0x000fe20007ffe0ff */
[----:B------:R-:W-:Y:S01]  /*16940*/  HMMA.16816.F32.BF16 R104, R4, R26, R104 ;  /* 0x0000001a0468723c */ /* 0x000fe20000041868 */
[----:B------:R-:W-:Y:S02]  /*16950*/  FSEL R145, R20, -INF , !P4 ;  /* 0xff80000014917808 */ /* 0x000fe40006000000 */
[----:B------:R-:W3:Y:S01]  /*16960*/  I2F R33, R24 ;  /* 0x0000001800217306 */ /* 0x000ee20000201400 */
[----:B------:R-:W-:-:S02]  /*16970*/  IADD3 R20, R2, 0x48, RZ ;  /* 0x0000004802147810 */ /* 0x000fc40007ffe0ff */
[C---:B------:R-:W-:Y:S02]  /*16980*/  IADD3 R34, R2.reuse, 0x41, RZ ;  /* 0x0000004102227810 */ /* 0x040fe40007ffe0ff */
[----:B------:R-:W-:Y:S01]  /*16990*/  IADD3 R37, R2, 0x49, RZ ;  /* 0x0000004902257810 */ /* 0x000fe20007ffe0ff */
[C---:B------:R-:W-:Y:S01]  /*169a0*/  HMMA.16816.F32.BF16 R92, R120.reuse, R112, R92 ;  /* 0x00000070785c723c */ /* 0x040fe2000004185c */
[----:B------:R-:W-:Y:S01]  /*169b0*/  FSEL R141, R35, -INF , !P6 ;  /* 0xff800000238d7808 */ /* 0x000fe20007000000 */
[----:B------:R-:W4:Y:S01]  /*169c0*/  I2F R32, R34 ;  /* 0x0000002200207306 */ /* 0x000f220000201400 */
[----:B------:R-:W-:Y:S02]  /*169d0*/  FSEL R142, R22, -INF , !P5 ;  /* 0xff800000168e7808 */ /* 0x000fe40006800000 */
[----:B------:R-:W-:Y:S02]  /*169e0*/  FSEL R150, R21, -INF , !P2 ;  /* 0xff80000015967808 */ /* 0x000fe40005000000 */
[C---:B------:R-:W-:Y:S01]  /*169f0*/  ISETP.GE.AND P5, PT, R20.reuse, R3, PT ;  /* 0x000000031400720c */ /* 0x040fe20003fa6270 */
[----:B------:R-:W-:Y:S01]  /*16a00*/  HMMA.16816.F32.BF16 R80, R120, R110, R80 ;  /* 0x0000006e7850723c */ /* 0x000fe20000041850 */
[----:B------:R-:W-:Y:S01]  /*16a10*/  ISETP.GE.AND P2, PT, R20, R52, PT ;  /* 0x000000341400720c */ /* 0x000fe20003f46270 */
[----:B------:R2:W2:Y:S01]  /*16a20*/  I2F R35, R20 ;  /* 0x0000001400237306 */ /* 0x0004a20000201400 */
[----:B------:R-:W-:Y:S01]  /*16a30*/  FSEL R151, R23, -INF , !P0 ;  /* 0xff80000017977808 */ /* 0x000fe20004000000 */
[-C--:B---3--:R-:W-:Y:S01]  /*16a40*/  FFMA.FTZ R161, R0, R33.reuse, R16 ;  /* 0x0000002100a17223 */ /* 0x088fe20000010010 */
[----:B------:R-:W-:Y:S01]  /*16a50*/  FSEL R178, R178, -INF , !P3 ;  /* 0xff800000b2b27808 */ /* 0x000fe20005800000 */
[----:B------:R-:W-:Y:S01]  /*16a60*/  FFMA.FTZ R18, R0, R33, R18 ;  /* 0x0000002100127223 */ /* 0x000fe20000010012 */
[----:B------:R-:W-:-:S02]  /*16a70*/  ISETP.GE.AND P3, PT, R57, R3, PT ;  /* 0x000000033900720c */ /* 0x000fc40003f66270 */
[----:B------:R-:W-:Y:S01]  /*16a80*/  FSEL R140, R140, -INF , !P1 ;  /* 0xff8000008c8c7808 */ /* 0x000fe20004800000 */
[----:B------:R-:W3:Y:S01]  /*16a90*/  I2F R16, R37 ;  /* 0x0000002500107306 */ /* 0x000ee20000201400 */
[----:B------:R-:W-:Y:S01]  /*16aa0*/  FSEL R144, R144, -INF , !P3 ;  /* 0xff80000090907808 */ /* 0x000fe20005800000 */
[----:B----4-:R-:W-:Y:S01]  /*16ab0*/  FFMA.FTZ R162, R0, R32, R17 ;  /* 0x0000002000a27223 */ /* 0x010fe20000010011 */
[----:B------:R-:W-:Y:S01]  /*16ac0*/  ISETP.GE.AND P3, PT, R24, R52, PT ;  /* 0x000000341800720c */ /* 0x000fe20003f66270 */
[----:B------:R-:W-:Y:S01]  /*16ad0*/  FFMA.FTZ R19, R0, R32, R19 ;  /* 0x0000002000137223 */ /* 0x000fe20000010013 */
[----:B------:R-:W-:Y:S01]  /*16ae0*/  ISETP.GE.AND P1, PT, R24, R3, PT ;  /* 0x000000031800720c */ /* 0x000fe20003f26270 */
[----:B-1----:R-:W-:Y:S01]  /*16af0*/  HMMA.16816.F32.BF16 R88, R12, R42, R88 ;  /* 0x0000002a0c58723c */ /* 0x002fe20000041858 */
[----:B------:R-:W-:Y:S01]  /*16b00*/  FSEL R158, R18, -INF , !P3 ;  /* 0xff800000129e7808 */ /* 0x000fe20005800000 */
[----:B--2---:R-:W1:Y:S01]  /*16b10*/  LDSM.16.M88.4 R20, [R215+0xb800] ;  /* 0x00b80000d714783b */ /* 0x004e620000000200 */
[-C--:B------:R-:W-:Y:S01]  /*16b20*/  FFMA.FTZ R104, R0, R35.reuse, R104 ;  /* 0x0000002300687223 */ /* 0x080fe20000010068 */
[----:B------:R-:W-:Y:S01]  /*16b30*/  ISETP.GE.AND P4, PT, R34, R52, PT ;  /* 0x000000342200720c */ /* 0x000fe20003f86270 */
[----:B------:R-:W-:Y:S01]  /*16b40*/  FFMA.FTZ R106, R0, R35, R106 ;  /* 0x00000023006a7223 */ /* 0x000fe2000001006a */
[----:B------:R-:W-:Y:S01]  /*16b50*/  ISETP.GE.AND P0, PT, R37, R3, PT ;  /* 0x000000032500720c */ /* 0x000fe20003f06270 */
[----:B------:R-:W2:Y:S01]  /*16b60*/  LDSM.16.M88.4 R24, [R204+0x7000] ;  /* 0x00700000cc18783b */ /* 0x000ea20000000200 */
[----:B------:R-:W-:Y:S01]  /*16b70*/  IADD3 R17, R2, 0x51, RZ ;  /* 0x0000005102117810 */ /* 0x000fe20007ffe0ff */
[----:B------:R-:W-:Y:S01]  /*16b80*/  HMMA.16816.F32.BF16 R100, R4, R28, R100 ;  /* 0x0000001c0464723c */ /* 0x000fe20000041864 */
[-C--:B---3--:R-:W-:Y:S01]  /*16b90*/  FFMA.FTZ R105, R0, R16.reuse, R105 ;  /* 0x0000001000697223 */ /* 0x088fe20000010069 */
[----:B------:R-:W-:Y:S01]  /*16ba0*/  IADD3 R18, R2, 0x58, RZ ;  /* 0x0000005802127810 */ /* 0x000fe20007ffe0ff */
[----:B------:R-:W3:Y:S01]  /*16bb0*/  I2F R28, R17 ;  /* 0x00000011001c7306 */ /* 0x000ee20000201400 */
[----:B------:R-:W-:Y:S01]  /*16bc0*/  FSEL R159, R19, -INF , !P4 ;  /* 0xff800000139f7808 */ /* 0x000fe20006000000 */
[----:B------:R-:W-:Y:S01]  /*16bd0*/  FFMA.FTZ R107, R0, R16, R107 ;  /* 0x00000010006b7223 */ /* 0x000fe2000001006b */
[----:B------:R-:W-:-:S02]  /*16be0*/  FSEL R164, R104, -INF , !P5 ;  /* 0xff80000068a47808 */ /* 0x000fc40006800000 */
[----:B------:R-:W-:Y:S01]  /*16bf0*/  FSEL R160, R106, -INF , !P2 ;  /* 0xff8000006aa07808 */ /* 0x000fe20005000000 */
[----:B------:R-:W-:Y:S01]  /*16c00*/  HMMA.16816.F32.BF16 R92, R12, R40, R92 ;  /* 0x000000280c5c723c */ /* 0x000fe2000004185c */
[----:B------:R-:W-:Y:S01]  /*16c10*/  FSEL R165, R105, -INF , !P0 ;  /* 0xff80000069a57808 */ /* 0x000fe20004000000 */
[----:B------:R4:W-:Y:S01]  /*16c20*/  I2F R29, R18 ;  /* 0x00000012001d7306 */ /* 0x0009e20000201400 */
[CC--:B------:R-:W-:Y:S02]  /*16c30*/  ISETP.GE.AND P4, PT, R17.reuse, R3.reuse, PT ;  /* 0x000000031100720c */ /* 0x0c0fe40003f86270 */
[-C--:B------:R-:W-:Y:S02]  /*16c40*/  ISETP.GE.AND P5, PT, R17, R52.reuse, PT ;  /* 0x000000341100720c */ /* 0x080fe40003fa6270 */
[C---:B------:R-:W-:Y:S01]  /*16c50*/  ISETP.GE.AND P2, PT, R18.reuse, R3, PT ;  /* 0x000000031200720c */ /* 0x040fe20003f46270 */
[----:B------:R-:W-:Y:S01]  /*16c60*/  HMMA.16816.F32.BF16 R96, R4, R30, R96 ;  /* 0x0000001e0460723c */ /* 0x000fe20000041860 */
[----:B------:R-:W-:-:S02]  /*16c70*/  ISETP.GE.AND P0, PT, R18, R52, PT ;  /* 0x000000341200720c */ /* 0x000fc40003f06270 */
[----:B------:R-:W-:Y:S02]  /*16c80*/  ISETP.GE.AND P6, PT, R34, R3, PT ;  /* 0x000000032200720c */ /* 0x000fe40003fc6270 */
[C---:B------:R-:W-:Y:S02]  /*16c90*/  IADD3 R34, R2.reuse, 0x50, RZ ;  /* 0x0000005002227810 */ /* 0x040fe40007ffe0ff */
[----:B------:R-:W-:Y:S01]  /*16ca0*/  IADD3 R30, R2, 0x59, RZ ;  /* 0x00000059021e7810 */ /* 0x000fe20007ffe0ff */
[CC--:B---3--:R-:W-:Y:S01]  /*16cb0*/  FFMA.FTZ R101, R0.reuse, R28.reuse, R101 ;  /* 0x0000001c00657223 */ /* 0x0c8fe20000010065 */
[----:B------:R-:W3:Y:S01]  /*16cc0*/  I2F R33, R34 ;  /* 0x0000002200217306 */ /* 0x000ee20000201400 */
[----:B----4-:R-:W4:Y:S01]  /*16cd0*/  LDSM.16.M88.4 R16, [R204+0x7800] ;  /* 0x00780000cc10783b */ /* 0x010f220000000200 */
[----:B------:R-:W-:Y:S01]  /*16ce0*/  FFMA.FTZ R103, R0, R28, R103 ;  /* 0x0000001c00677223 */ /* 0x000fe20000010067 */
[----:B------:R-:W-:Y:S01]  /*16cf0*/  IADD3 R28, R2, 0x68, RZ ;  /* 0x00000068021c7810 */ /* 0x000fe20007ffe0ff */
[----:B------:R-:W-:-:S04]  /*16d00*/  DEPBAR.LE SB0, 0x0 ;  /* 0x000080000000791a */ /* 0x000fc80000000000 */
[C---:B-1----:R-:W-:Y:S01]  /*16d10*/  HMMA.16816.F32.BF16 R80, R12.reuse, R22, R80 ;  /* 0x000000160c50723c */ /* 0x042fe20000041850 */
[----:B------:R-:W-:Y:S02]  /*16d20*/  FSEL R161, R161, -INF , !P1 ;  /* 0xff800000a1a17808 */ /* 0x000fe40004800000 */
[-C--:B------:R-:W-:Y:S02]  /*16d30*/  ISETP.GE.AND P1, PT, R37, R52.reuse, PT ;  /* 0x000000342500720c */ /* 0x080fe40003f26270 */
[----:B------:R-:W-:Y:S02]  /*16d40*/  ISETP.GE.AND P3, PT, R34, R3, PT ;  /* 0x000000032200720c */ /* 0x000fe40003f66270 */
[----:B------:R-:W-:Y:S01]  /*16d50*/  FSEL R167, R107, -INF , !P1 ;  /* 0xff8000006ba77808 */ /* 0x000fe20004800000 */
[----:B------:R-:W-:Y:S01]  /*16d60*/  HMMA.16816.F32.BF16 R84, R12, R20, R84 ;  /* 0x000000140c54723c */ /* 0x000fe20000041854 */
[----:B---3--:R-:W-:Y:S01]  /*16d70*/  FFMA.FTZ R100, R0, R33, R100 ;  /* 0x0000002100647223 */ /* 0x008fe20000010064 */
[----:B------:R-:W1:Y:S01]  /*16d80*/  I2F R21, R28 ;  /* 0x0000001c00157306 */ /* 0x000e620000201400 */
[----:B------:R-:W-:Y:S01]  /*16d90*/  ISETP.GE.AND P1, PT, R30, R3, PT ;  /* 0x000000031e00720c */ /* 0x000fe20003f26270 */
[----:B------:R-:W-:Y:S01]  /*16da0*/  FFMA.FTZ R96, R0, R29, R96 ;  /* 0x0000001d00607223 */ /* 0x000fe20000010060 */
[----:B------:R-:W-:Y:S01]  /*16db0*/  IADD3 R31, R2, 0x60, RZ ;  /* 0x00000060021f7810 */ /* 0x000fe20007ffe0ff */
[----:B------:R-:W-:Y:S01]  /*16dc0*/  FFMA.FTZ R102, R0, R33, R102 ;  /* 0x0000002100667223 */ /* 0x000fe20000010066 */
[----:B------:R-:W-:Y:S01]  /*16dd0*/  FSEL R170, R100, -INF , !P3 ;  /* 0xff80000064aa7808 */ /* 0x000fe20005800000 */
[----:B--2---:R-:W-:Y:S01]  /*16de0*/  HMMA.16816.F32.BF16 R88, R4, R26, R88 ;  /* 0x0000001a0458723c */ /* 0x004fe20000041858 */
[----:B------:R-:W-:Y:S01]  /*16df0*/  ISETP.GE.AND P3, PT, R30, R52, PT ;  /* 0x000000341e00720c */ /* 0x000fe20003f66270 */
[----:B------:R-:W-:Y:S01]  /*16e00*/  FFMA.FTZ R98, R0, R29, R98 ;  /* 0x0000001d00627223 */ /* 0x000fe20000010062 */
[----:B------:R-:W-:-:S02]  /*16e10*/  IADD3 R13, R2, 0x70, RZ ;  /* 0x00000070020d7810 */ /* 0x000fc40007ffe0ff */
[----:B------:R-:W-:Y:S02]  /*16e20*/  FSEL R162, R162, -INF , !P6 ;  /* 0xff800000a2a27808 */ /* 0x000fe40007000000 */
[----:B------:R-:W-:Y:S01]  /*16e30*/  IADD3 R26, R2, 0x69, RZ ;  /* 0x00000069021a7810 */ /* 0x000fe20007ffe0ff */
[C---:B------:R-:W-:Y:S01]  /*16e40*/  HMMA.16816.F32.BF16 R92, R4.reuse, R24, R92 ;  /* 0x00000018045c723c */ /* 0x040fe2000004185c */
[----:B------:R2:W3:Y:S01]  /*16e50*/  I2F R24, R30 ;  /* 0x0000001e00187306 */ /* 0x0004e20000201400 */
[----:B------:R-:W-:Y:S02]  /*16e60*/  ISETP.GE.AND P6, PT, R34, R52, PT ;  /* 0x000000342200720c */ /* 0x000fe40003fc6270 */
[----:B------:R-:W-:Y:S02]  /*16e70*/  FSEL R172, R103, -INF , !P5 ;  /* 0xff80000067ac7808 */ /* 0x000fe40006800000 */
[----:B------:R-:W-:Y:S02]  /*16e80*/  FSEL R168, R96, -INF , !P2 ;  /* 0xff80000060a87808 */ /* 0x000fe40005000000 */
[----:B------:R-:W-:Y:S01]  /*16e90*/  FSEL R173, R102, -INF , !P6 ;  /* 0xff80000066ad7808 */ /* 0x000fe20007000000 */
[----:B----4-:R-:W-:Y:S01]  /*16ea0*/  HMMA.16816.F32.BF16 R80, R4, R18, R80 ;  /* 0x000000120450723c */ /* 0x010fe20000041850 */
[----:B------:R-:W4:Y:S01]  /*16eb0*/  I2F R25, R31 ;  /* 0x0000001f00197306 */ /* 0x000f220000201400 */
[----:B------:R-:W-:-:S02]  /*16ec0*/  FSEL R169, R101, -INF , !P4 ;  /* 0xff80000065a97808 */ /* 0x000fc40006000000 */
[----:B------:R-:W-:Y:S02]  /*16ed0*/  FSEL R171, R98, -INF , !P0 ;  /* 0xff80000062ab7808 */ /* 0x000fe40004000000 */
[----:B------:R-:W-:Y:S01]  /*16ee0*/  ISETP.GE.AND P6, PT, R31, R3, PT ;  /* 0x000000031f00720c */ /* 0x000fe20003fc6270 */
[----:B-1----:R-:W-:Y:S01]  /*16ef0*/  FFMA.FTZ R90, R0, R21, R90 ;  /* 0x00000015005a7223 */ /* 0x002fe2000001005a */
[----:B------:R-:W-:Y:S01]  /*16f00*/  HMMA.16816.F32.BF16 R84, R4, R16, R84 ;  /* 0x000000100454723c */ /* 0x000fe20000041854 */
[----:B--2---:R-:W-:Y:S01]  /*16f10*/  IADD3 R30, R2, 0x61, RZ ;  /* 0x00000061021e7810 */ /* 0x004fe20007ffe0ff */
[CC--:B---3--:R-:W-:Y:S01]  /*16f20*/  FFMA.FTZ R97, R0.reuse, R24.reuse, R97 ;  /* 0x0000001800617223 */ /* 0x0c8fe20000010061 */
[----:B------:R-:W1:Y:S01]  /*16f30*/  I2F R15, R13 ;  /* 0x0000000d000f7306 */ /* 0x000e620000201400 */
[----:B------:R-:W-:Y:S01]  /*16f40*/  FFMA.FTZ R99, R0, R24, R99 ;  /* 0x0000001800637223 */ /* 0x000fe20000010063 */
[----:B------:R-:W-:Y:S01]  /*16f50*/  ISETP.GE.AND P5, PT, R30, R3, PT ;  /* 0x000000031e00720c */ /* 0x000fe20003fa6270 */
[----:B------:R-:W-:Y:S01]  /*16f60*/  FFMA.FTZ R88, R0, R21, R88 ;  /* 0x0000001500587223 */ /* 0x000fe20000010058 */
[----:B------:R-:W-:-:S02]  /*16f70*/  IADD3 R6, R2, 0x78, RZ ;  /* 0x0000007802067810 */ /* 0x000fc40007ffe0ff */
[----:B------:R-:W-:Y:S01]  /*16f80*/  IADD3 R16, R2, 0x71, RZ ;  /* 0x0000007102107810 */ /* 0x000fe20007ffe0ff */
[CC--:B----4-:R-:W-:Y:S01]  /*16f90*/  FFMA.FTZ R92, R0.reuse, R25.reuse, R92 ;  /* 0x00000019005c7223 */ /* 0x0d0fe2000001005c */
[----:B------:R-:W2:Y:S01]  /*16fa0*/  I2F R5, R6 ;  /* 0x0000000600057306 */ /* 0x000ea20000201400 */
[----:B------:R-:W-:Y:S01]  /*16fb0*/  FSEL R166, R97, -INF , !P1 ;  /* 0xff80000061a67808 */ /* 0x000fe20004800000 */
[----:B------:R-:W-:Y:S01]  /*16fc0*/  FFMA.FTZ R94, R0, R25, R94 ;  /* 0x00000019005e7223 */ /* 0x000fe2000001005e */
[----:B------:R-:W-:Y:S02]  /*16fd0*/  IADD3 R4, R2, 0x79, RZ ;  /* 0x0000007902047810 */ /* 0x000fe40007ffe0ff */
[-C--:B------:R-:W-:Y:S02]  /*16fe0*/  ISETP.GE.AND P1, PT, R28, R52.reuse, PT ;  /* 0x000000341c00720c */ /* 0x080fe40003f26270 */
[----:B------:R-:W-:Y:S01]  /*16ff0*/  ISETP.GE.AND P2, PT, R30, R52, PT ;  /* 0x000000341e00720c */ /* 0x000fe20003f46270 */
[----:B------:R-:W3:Y:S01]  /*17000*/  I2F R20, R30 ;  /* 0x0000001e00147306 */ /* 0x000ee20000201400 */
[----:B------:R-:W-:-:S02]  /*17010*/  FSEL R155, R90, -INF , !P1 ;  /* 0xff8000005a9b7808 */ /* 0x000fc40004800000 */
[----:B------:R-:W-:Y:S02]  /*17020*/  ISETP.GE.AND P1, PT, R6, R3, PT ;  /* 0x000000030600720c */ /* 0x000fe40003f26270 */
[----:B------:R-:W-:Y:S01]  /*17030*/  ISETP.GE.AND P4, PT, R31, R52, PT ;  /* 0x000000341f00720c */ /* 0x000fe20003f86270 */
[----:B-1----:R-:W-:Y:S01]  /*17040*/  FFMA.FTZ R86, R0, R15, R86 ;  /* 0x0000000f00567223 */ /* 0x002fe20000010056 */
[----:B------:R-:W-:Y:S01]  /*17050*/  ISETP.GE.AND P0, PT, R28, R3, PT ;  /* 0x000000031c00720c */ /* 0x000fe20003f06270 */
[----:B------:R-:W1:Y:S01]  /*17060*/  I2F R14, R16 ;  /* 0x00000010000e7306 */ /* 0x000e620000201400 */
[C---:B--2---:R-:W-:Y:S01]  /*17070*/  FFMA.FTZ R80, R0.reuse, R5, R80 ;  /* 0x0000000500507223 */ /* 0x044fe20000010050 */
[----:B------:R-:W-:Y:S01]  /*17080*/  FSEL R163, R99, -INF , !P3 ;  /* 0xff80000063a37808 */ /* 0x000fe20005800000 */
[----:B------:R-:W-:Y:S01]  /*17090*/  FFMA.FTZ R84, R0, R15, R84 ;  /* 0x0000000f00547223 */ /* 0x000fe20000010054 */
[----:B------:R-:W-:Y:S01]  /*170a0*/  FSEL R154, R92, -INF , !P6 ;  /* 0xff8000005c9a7808 */ /* 0x000fe20007000000 */
[----:B------:R-:W-:Y:S01]  /*170b0*/  FFMA.FTZ R82, R0, R5, R82 ;  /* 0x0000000500527223 */ /* 0x000fe20000010052 */
[----:B------:R-:W-:Y:S01]  /*170c0*/  FSEL R134, R80, -INF , !P1 ;  /* 0xff80000050867808 */ /* 0x000fe20004800000 */
[C---:B------:R-:W-:Y:S01]  /*170d0*/  FFMA.FTZ R5, R0.reuse, R71, R62 ;  /* 0x0000004700057223 */ /* 0x040fe2000001003e */
[----:B------:R-:W2:Y:S01]  /*170e0*/  I2F R12, R26 ;  /* 0x0000001a000c7306 */ /* 0x000ea20000201400 */
[-C--:B---3--:R-:W-:Y:S01]  /*170f0*/  FFMA.FTZ R93, R0, R20.reuse, R93 ;  /* 0x00000014005d7223 */ /* 0x088fe2000001005d */
[----:B------:R-:W-:Y:S01]  /*17100*/  ISETP.GE.AND P1, PT, R54, 0x2, PT ;  /* 0x000000023600780c */ /* 0x000fe20003f26270 */
[----:B------:R-:W-:Y:S01]  /*17110*/  FFMA.FTZ R95, R0, R20, R95 ;  /* 0x00000014005f7223 */ /* 0x000fe2000001005f */
[----:B------:R-:W-:-:S02]  /*17120*/  FSEL R157, R94, -INF , !P4 ;  /* 0xff8000005e9d7808 */ /* 0x000fc40006000000 */
[----:B------:R-:W-:Y:S02]  /*17130*/  FSEL R153, R93, -INF , !P5 ;  /* 0xff8000005d997808 */ /* 0x000fe40006800000 */
[----:B------:R-:W3:Y:S01]  /*17140*/  I2F R63, R4 ;  /* 0x00000004003f7306 */ /* 0x000ee20000201400 */
[----:B------:R-:W-:Y:S01]  /*17150*/  FSEL R156, R95, -INF , !P2 ;  /* 0xff8000005f9c7808 */ /* 0x000fe20005000000 */
[C---:B-1----:R-:W-:Y:S01]  /*17160*/  FFMA.FTZ R67, R0.reuse, R14, R85 ;  /* 0x0000000e00437223 */ /* 0x042fe20000010055 */
[----:B------:R-:W-:Y:S01]  /*17170*/  ISETP.GE.AND P5, PT, R13, R52, PT ;  /* 0x000000340d00720c */ /* 0x000fe20003fa6270 */
[----:B------:R-:W-:Y:S01]  /*17180*/  FFMA.FTZ R87, R0, R14, R87 ;  /* 0x0000000e00577223 */ /* 0x000fe20000010057 */
[-C--:B------:R-:W-:Y:S02]  /*17190*/  ISETP.GE.AND P2, PT, R16, R3.reuse, PT ;  /* 0x000000031000720c */ /* 0x080fe40003f46270 */
[----:B------:R-:W-:Y:S01]  /*171a0*/  FSEL R152, R88, -INF , !P0 ;  /* 0xff80000058987808 */ /* 0x000fe20004000000 */
[-C--:B--2---:R-:W-:Y:S01]  /*171b0*/  FFMA.FTZ R89, R0, R12.reuse, R89 ;  /* 0x0000000c00597223 */ /* 0x084fe20000010059 */
[----:B------:R-:W-:Y:S01]  /*171c0*/  ISETP.GE.AND P3, PT, R26, R3, PT ;  /* 0x000000031a00720c */ /* 0x000fe20003f66270 */
[----:B------:R-:W-:Y:S01]  /*171d0*/  FFMA.FTZ R91, R0, R12, R91 ;  /* 0x0000000c005b7223 */ /* 0x000fe2000001005b */
[----:B------:R-:W-:Y:S01]  /*171e0*/  BAR.SYNC.DEFER_BLOCKING 0x0 ;  /* 0x0000000000007b1d */ /* 0x000fe20000010000 */
[----:B------:R-:W-:-:S02]  /*171f0*/  ISETP.GE.AND P6, PT, R26, R52, PT ;  /* 0x000000341a00720c */ /* 0x000fc40003fc6270 */
[----:B------:R-:W-:Y:S02]  /*17200*/  ISETP.GE.AND P4, PT, R13, R3, PT ;  /* 0x000000030d00720c */ /* 0x000fe40003f86270 */
[-C--:B------:R-:W-:Y:S01]  /*17210*/  ISETP.GE.AND P0, PT, R16, R52.reuse, PT ;  /* 0x000000341000720c */ /* 0x080fe20003f06270 */
[-C--:B---3--:R-:W-:Y:S01]  /*17220*/  FFMA.FTZ R66, R0, R63.reuse, R81 ;  /* 0x0000003f00427223 */ /* 0x088fe20000010051 */
[----:B------:R-:W-:Y:S01]  /*17230*/  FSEL R139, R86, -INF , !P5 ;  /* 0xff800000568b7808 */ /* 0x000fe20006800000 */
[----:B------:R-:W-:Y:S01]  /*17240*/  FFMA.FTZ R63, R0, R63, R83 ;  /* 0x0000003f003f7223 */ /* 0x000fe20000010053 */
[----:B------:R-:W-:Y:S02]  /*17250*/  FSEL R67, R67, -INF , !P2 ;  /* 0xff80000043437808 */ /* 0x000fe40005000000 */
[C---:B------:R-:W-:Y:S02]  /*17260*/  ISETP.GE.AND P5, PT, R4.reuse, R3, PT ;  /* 0x000000030400720c */ /* 0x040fe40003fa6270 */
[----:B------:R-:W-:Y:S01]  /*17270*/  ISETP.GE.AND P2, PT, R4, R52, PT ;  /* 0x000000340400720c */ /* 0x000fe20003f46270 */
[----:B------:R-:W-:Y:S01]  /*17280*/  FFMA.FTZ R4, R0, R71, R60 ;  /* 0x0000004700047223 */ /* 0x000fe2000001003c */
[----:B------:R-:W-:-:S02]  /*17290*/  FSEL R147, R89, -INF , !P3 ;  /* 0xff80000059937808 */ /* 0x000fc40005800000 */
[----:B------:R-:W-:Y:S02]  /*172a0*/  FSEL R146, R91, -INF , !P6 ;  /* 0xff8000005b927808 */ /* 0x000fe40007000000 */
[----:B------:R-:W-:Y:S02]  /*172b0*/  FSEL R135, R84, -INF , !P4 ;  /* 0xff80000054877808 */ /* 0x000fe40006000000 */
[----:B------:R-:W-:Y:S02]  /*172c0*/  FSEL R138, R87, -INF , !P0 ;  /* 0xff800000578a7808 */ /* 0x000fe40004000000 */
[-C--:B------:R-:W-:Y:S02]  /*172d0*/  ISETP.GE.AND P3, PT, R6, R52.reuse, PT ;  /* 0x000000340600720c */ /* 0x080fe40003f66270 */
[C---:B------:R-:W-:Y:S02]  /*172e0*/  ISETP.GE.AND P6, PT, R2.reuse, R3, PT ;  /* 0x000000030200720c */ /* 0x040fe40003fc6270 */
[----:B------:R-:W-:-:S02]  /*172f0*/  ISETP.GE.AND P4, PT, R2, R52, PT ;  /* 0x000000340200720c */ /* 0x000fc40003f86270 */
[----:B------:R-:W-:Y:S02]  /*17300*/  ISETP.NE.U32.AND P0, PT, R236, RZ, PT ;  /* 0x000000ffec00720c */ /* 0x000fe40003f05070 */
[----:B------:R-:W-:Y:S02]  /*17310*/  LOP3.LUT R2, R8, R133, RZ, 0xfc, !PT ;  /* 0x0000008508027212 */ /* 0x000fe400078efcff */
[----:B------:R-:W-:Y:S02]  /*17320*/  ISETP.NE.AND.EX P0, PT, R237, RZ, PT, P0 ;  /* 0x000000ffed00720c */ /* 0x000fe40003f05300 */
[----:B------:R-:W-:Y:S02]  /*17330*/  FSEL R137, R82, -INF , !P3 ;  /* 0xff80000052897808 */ /* 0x000fe40005800000 */
[----:B------:R-:W-:Y:S02]  /*17340*/  FSEL R4, R4, -INF , !P6 ;  /* 0xff80000004047808 */ /* 0x000fe40007000000 */
[----:B------:R-:W-:-:S02]  /*17350*/  FSEL R5, R5, -INF , !P4 ;  /* 0xff80000005057808 */ /* 0x000fc40006000000 */
[----:B------:R-:W-:Y:S02]  /*17360*/  FSEL R66, R66, -INF , !P5 ;  /* 0xff80000042427808 */ /* 0x000fe40006800000 */
[----:B------:R-:W-:Y:S01]  /*17370*/  FSEL R63, R63, -INF , !P2 ;  /* 0xff8000003f3f7808 */ /* 0x000fe20005000000 */
[----:B------:R-:W-:Y:S05]  /*17380*/  @!P1 BRA `(.L_x_3189) ;  /* 0x00000c2000009947 */ /* 0x000fea0003800000 */
[----:B------:R-:W-:Y:S01]  /*17390*/  BSSY B0, `(.L_x_3190) ;  /* 0x0000040000007945 */ /* 0x000fe20003800000 */
[----:B------:R-:W-:Y:S05]  /*173a0*/  @!P0 BRA `(.L_x_3191) ;  /* 0x000003b000008947 */ /* 0x000fea0003800000 */
[----:B------:R-:W2:Y:S01]  /*173b0*/  LD.E R16, [R10.64+0x170] ;  /* 0x000170060a107980 */ /* 0x000ea2000c101900 */
[----:B------:R-:W-:Y:S02]  /*173c0*/  IADD3 R14, R9, -0x80, RZ ;  /* 0xffffff80090e7810 */ /* 0x000fe40007ffe0ff */
[----:B------:R-:W-:Y:S02]  /*173d0*/  IABS R8, R9 ;  /* 0x0000000900087213 */ /* 0x000fe40000000000 */
[----:B------:R-:W-:Y:S02]  /*173e0*/  IABS R6, R14 ;  /* 0x0000000e00067213 */ /* 0x000fe40000000000 */
[----:B--2---:R-:W-:-:S02]  /*173f0*/  IABS R12, R16 ;  /* 0x00000010000c7213 */ /* 0x004fc40000000000 */
[-C--:B------:R-:W-:Y:S02]  /*17400*/  IABS R7, R16.reuse ;  /* 0x0000001000077213 */ /* 0x080fe40000000000 */
[----:B------:R-:W1:Y:S01]  /*17410*/  I2F.RP R15, R12 ;  /* 0x0000000c000f7306 */ /* 0x000e620000209400 */
[-C--:B------:R-:W-:Y:S02]  /*17420*/  LOP3.LUT R9, R9, R16.reuse, RZ, 0x3c, !PT ;  /* 0x0000001009097212 */ /* 0x080fe400078e3cff */
        /* <DEDUP_REMOVED lines=12> */
[-C--:B------:R-:W-:Y:S01]  /*174f0*/  IMAD R17, R15, R7.reuse, R8 ;  /* 0x000000070f117224 */ /* 0x080fe200078e0208 */
[----:B------:R-:W-:Y:S01]  /*17500*/  LOP3.LUT R8, RZ, R16, RZ, 0x33, !PT ;  /* 0x00000010ff087212 */ /* 0x000fe200078e33ff */
        /* <DEDUP_REMOVED lines=10> */
[----:B------:R-:W-:-:S07]  /*175b0*/  ISETP.NE.AND P3, PT, R16, RZ, PT ;  /* 0x000000ff1000720c */ /* 0x000fce0003f65270 */
[----:B------:R-:W-:Y:S02]  /*175c0*/  @P6 IADD3 R15, R15, 0x1, RZ ;  /* 0x000000010f0f6810 */ /* 0x000fe40007ffe0ff */
[----:B------:R-:W-:Y:S02]  /*175d0*/  @P5 IADD3 R13, R13, 0x1, RZ ;  /* 0x000000010d0d5810 */ /* 0x000fe40007ffe0ff */
[----:B------:R-:W-:-:S03]  /*175e0*/  @!P4 IADD3 R15, -R15, RZ, RZ ;  /* 0x000000ff0f0fc210 */ /* 0x000fc60007ffe1ff */
[----:B------:R-:W-:Y:S01]  /*175f0*/  @!P2 IMAD.MOV R13, RZ, RZ, -R13 ;  /* 0x000000ffff0da224 */ /* 0x000fe200078e0a0d */
[C---:B------:R-:W-:Y:S02]  /*17600*/  SEL R9, R8.reuse, R15, !P3 ;  /* 0x0000000f08097207 */ /* 0x040fe40005800000 */
[----:B------:R-:W2:Y:S02]  /*17610*/  LD.E.64 R14, [R10.64+0x20] ;  /* 0x000020060a0e7980 */ /* 0x000ea4000c101b00 */
[----:B------:R-:W-:Y:S01]  /*17620*/  SEL R8, R8, R13, !P3 ;  /* 0x0000000d08087207 */ /* 0x000fe20005800000 */
[C-C-:B------:R-:W-:Y:S01]  /*17630*/  IMAD.WIDE R20, R9.reuse, 0x4, R236.reuse ;  /* 0x0000000409147825 */ /* 0x140fe200078e02ec */
[----:B------:R-:W3:Y:S03]  /*17640*/  LD.E.64 R12, [R10.64+0x38] ;  /* 0x000038060a0c7980 */ /* 0x000ee6000c101b00 */
        /* <DEDUP_REMOVED lines=17> */
.L_x_3191:
[----:B------:R-:W2:Y:S02]  /*17760*/  LD.E R8, [R10.64+0x38] ;  /* 0x000038060a087980 */ /* 0x000ea4000c101900 */
[----:B--2---:R-:W-:-:S04]  /*17770*/  LEA R8, -R8, RZ, 0x7 ;  /* 0x000000ff08087211 */ /* 0x004fc800078e39ff */
[----:B------:R-:W-:Y:S02]  /*17780*/  SHF.R.S32.HI R6, RZ, 0x1f, R8 ;  /* 0x0000001fff067819 */ /* 0x000fe40000011408 */
.L_x_3192:
[----:B------:R-:W-:Y:S05]  /*17790*/  BSYNC B0 ;  /* 0x0000000000007941 */ /* 0x000fea0003800000 */
.L_x_3190:
        /* <DEDUP_REMOVED lines=129> */
.L_x_3189:
[----:B------:R-:W-:Y:S05]  /*17fb0*/  BSYNC B1 ;  /* 0x0000000000017941 */ /* 0x000fea0003800000 */
.L_x_3188:
        /* <DEDUP_REMOVED lines=23> */
[----:B-1----:R-:W-:Y:S01]  /*18130*/  LDSM.16.MT88.4 R16, [R212+0xc800] ;  /* 0x00c80000d410783b */ /* 0x002fe20000004200 */
        /* <DEDUP_REMOVED lines=15> */
[----:B------:R-:W-:-:S03]  /*18230*/  FMNMX.FTZ R6, R142, R7, !PT ;  /* 0x000000078e067209 */ /* 0x000fc60007810000 */
[----:B------:R-:W-:Y:S01]  /*18240*/  LDSM.16.MT88.4 R32, [R213+0x10800] ;  /* 0x01080000d520783b */ /* 0x000fe20000004200 */
        /* <DEDUP_REMOVED lines=65> */
[-CC-:B------:R-:W-:Y:S02]  /*18660*/  FFMA.FTZ R53, R76, R65.reuse, -R64.reuse ;  /* 0x000000414c357223 */ /* 0x180fe40000010840 */
        /* <DEDUP_REMOVED lines=8> */
[----:B------:R-:W4:Y:S01]  /*186f0*/  MUFU.EX2 R51, R51 ;  /* 0x0000003300337308 */ /* 0x000f220000000800 */
[----:B---3--:R-:W-:Y:S01]  /*18700*/  F2FP.BF16.PACK_AB R113, R58, R59 ;  /* 0x0000003b3a71723e */ /* 0x008fe200000010ff */
[-CC-:B------:R-:W-:Y:S02]  /*18710*/  FFMA.FTZ R43, R179, R65.reuse, -R64.reuse ;  /* 0x00000041b32b7223 */ /* 0x180fe40000010840 */
[-CC-:B------:R-:W-:Y:S02]  /*18720*/  FFMA.FTZ R40, R178, R65.reuse, -R64.reuse ;  /* 0x00000041b2287223 */ /* 0x180fe40000010840 */
[----:B------:R-:W-:-:S02]  /*18730*/  FFMA.FTZ R9, R180, R65, -R64 ;  /* 0x00000041b4097223 */ /* 0x000fc40000010840 */
[----:B------:R-:W-:Y:S01]  /*18740*/  MUFU.EX2 R62, R62 ;  /* 0x0000003e003e7308 */ /* 0x000fe20000000800 */
[-CC-:B------:R-:W-:Y:S02]  /*18750*/  FFMA.FTZ R45, R45, R65.reuse, -R136.reuse ;  /* 0x000000412d2d7223 */ /* 0x180fe40000010888 */
[-CC-:B------:R-:W-:Y:S02]  /*18760*/  FFMA.FTZ R42, R177, R65.reuse, -R136.reuse ;  /* 0x00000041b12a7223 */ /* 0x180fe40000010888 */
[-CC-:B------:R-:W-:Y:S02]  /*18770*/  FFMA.FTZ R41, R176, R65.reuse, -R136.reuse ;  /* 0x00000041b0297223 */ /* 0x180fe40000010888 */
[-C--:B------:R-:W-:Y:S01]  /*18780*/  FFMA.FTZ R8, R175, R65.reuse, -R136 ;  /* 0x00000041af087223 */ /* 0x080fe20000010888 */
[----:B------:R-:W3:Y:S01]  /*18790*/  MUFU.EX2 R61, R61 ;  /* 0x0000003d003d7308 */ /* 0x000ee20000000800 */
[----:B----4-:R-:W-:Y:S01]  /*187a0*/  F2FP.BF16.PACK_AB R115, R51, R56 ;  /* 0x000000383373723e */ /* 0x010fe200000010ff */
        /* <DEDUP_REMOVED lines=8> */
[----:B------:R-:W4:Y:S01]  /*18830*/  MUFU.EX2 R55, R55 ;  /* 0x0000003700377308 */ /* 0x000f220000000800 */
[----:B---3--:R-:W-:Y:S01]  /*18840*/  F2FP.BF16.PACK_AB R112, R61, R62 ;  /* 0x0000003e3d70723e */ /* 0x008fe200000010ff */
        /* <DEDUP_REMOVED lines=8> */
[----:B----4-:R-:W-:Y:S01]  /*188d0*/  F2FP.BF16.PACK_AB R114, R55, R60 ;  /* 0x0000003c3772723e */ /* 0x010fe200000010ff */
        /* <DEDUP_REMOVED lines=18> */
[----:B------:R-:W3:Y:S01]  /*18a00*/  MUFU.EX2 R50, R50 ;  /* 0x0000003200327308 */ /* 0x000ee20000000800 */
        /* <DEDUP_REMOVED lines=11> */
[----:B------:R-:W4:Y:S01]  /*18ac0*/  MUFU.EX2 R46, R46 ;  /* 0x0000002e002e7308 */ /* 0x000f220000000800 */
[----:B------:R-:W-:Y:S02]  /*18ad0*/  FADD.FTZ R61, R62, R61 ;  /* 0x0000003d3e3d7221 */ /* 0x000fe40000010000 */
[----:B------:R-:W-:Y:S02]  /*18ae0*/  FADD.FTZ R56, R56, R59 ;  /* 0x0000003b38387221 */ /* 0x000fe40000010000 */
[----:B------:R-:W-:Y:S01]  /*18af0*/  FADD.FTZ R60, R60, R61 ;  /* 0x0000003d3c3c7221 */ /* 0x000fe20000010000 */
[----:B-1----:R-:W-:Y:S01]  /*18b00*/  HMMA.16816.F32.BF16 R68, R112, R72, RZ ;  /* 0x000000487044723c */ /* 0x002fe200000418ff */
[-C--:B------:R-:W-:Y:S01]  /*18b10*/  FFMA.FTZ R240, R66, R65.reuse, -R136 ;  /* 0x0000004142f07223 */ /* 0x080fe20000010888 */
[----:B------:R-:W1:Y:S01]  /*18b20*/  MUFU.EX2 R44, R44 ;  /* 0x0000002c002c7308 */ /* 0x000e620000000800 */
[----:B------:R-:W-:-:S02]  /*18b30*/  FFMA.FTZ R241, R63, R65, -R64 ;  /* 0x000000413ff17223 */ /* 0x000fc40000010840 */
[----:B------:R-:W-:Y:S02]  /*18b40*/  FADD.FTZ R56, R51, R56 ;  /* 0x0000003833387221 */ /* 0x000fe40000010000 */
[----:B------:R-:W-:Y:S01]  /*18b50*/  FADD.FTZ R60, R55, R60 ;  /* 0x0000003c373c7221 */ /* 0x000fe20000010000 */
        /* <DEDUP_REMOVED lines=15> */
[----:B------:R-:W1:Y:S06]  /*18c50*/  MUFU.EX2 R2, R2 ;  /* 0x0000000200027308 */ /* 0x000e6c0000000800 */
[C---:B--2---:R-:W-:Y:S02]  /*18c60*/  HMMA.16816.F32.BF16 R116, R112.reuse, R4, RZ ;  /* 0x000000047074723c */ /* 0x044fe400000418ff */
[----:B------:R-:W-:Y:S05]  /*18c70*/  MUFU.EX2 R140, R140 ;  /* 0x0000008c008c7308 */ /* 0x000fea0000000800 */
[----:B---3--:R-:W-:Y:S01]  /*18c80*/  F2FP.BF16.PACK_AB R4, R50, R57 ;  /* 0x000000393204723e */ /* 0x008fe200000010ff */
        /* <DEDUP_REMOVED lines=23> */
[----:B------:R-:W4:Y:S06]  /*18e00*/  MUFU.EX2 R150, R150 ;  /* 0x0000009600967308 */ /* 0x000f2c0000000800 */
        /* <DEDUP_REMOVED lines=39> */
[----:B------:R-:W5:Y:S01]  /*19080*/  MUFU.EX2 R169, R169 ;  /* 0x000000a900a97308 */ /* 0x000f620000000800 */
        /* <DEDUP_REMOVED lines=44> */
[----:B----4-:R-:W-:Y:S01]  /*19350*/  F2FP.BF16.PACK_AB R6, R150, R145 ;  /* 0x000000919606723e */ /* 0x010fe200000010ff */
        /* <DEDUP_REMOVED lines=139> */
[----:B------:R-:W-:Y:S03]  /*19c10*/  MUFU.EX2 R29, R29 ;  /* 0x0000001d001d7308 */ /* 0x000fe60000000800 */
[C---:B-1----:R-:W-:Y:S05]  /*19c20*/  HMMA.16816.F32.BF16 R108, R4.reuse, R16, R108 ;  /* 0x00000010046c723c */ /* 0x042fea000004186c */
[----:B------:R-:W-:Y:S03]  /*19c30*/  MUFU.EX2 R30, R30 ;  /* 0x0000001e001e7308 */ /* 0x000fe60000000800 */
[C---:B------:R-:W-:Y:S01]  /*19c40*/  HMMA.16816.F32.BF16 R120, R4.reuse, R18, R120 ;  /* 0x000000120478723c */ /* 0x040fe20000041878 */
[----:B------:R-:W1:Y:S04]  /*19c50*/  LDSM.16.MT88.4 R16, [R213+0xf800] ;  /* 0x00f80000d510783b */ /* 0x000e680000004200 */
[----:B------:R-:W3:Y:S03]  /*19c60*/  MUFU.EX2 R31, R31 ;  /* 0x0000001f001f7308 */ /* 0x000ee60000000800 */
[C---:B----4-:R-:W-:Y:S05]  /*19c70*/  HMMA.16816.F32.BF16 R116, R4.reuse, R24, R116 ;  /* 0x000000180474723c */ /* 0x050fea0000041874 */
[----:B------:R-:W4:Y:S03]  /*19c80*/  MUFU.EX2 R33, R33 ;  /* 0x0000002100217308 */ /* 0x000f260000000800 */
[----:B------:R-:W-:Y:S07]  /*19c90*/  HMMA.16816.F32.BF16 R112, R4, R26, R112 ;  /* 0x0000001a0470723c */ /* 0x000fee0000041870 */
[----:B---3--:R-:W-:Y:S01]  /*19ca0*/  F2FP.BF16.PACK_AB R4, R32, R31 ;  /* 0x0000001f2004723e */ /* 0x008fe200000010ff */
        /* <DEDUP_REMOVED lines=26> */
[C---:B-1----:R-:W-:Y:S08]  /*19e50*/  HMMA.16816.F32.BF16 R100, R4.reuse, R16, R100 ;  /* 0x000000100464723c */ /* 0x042ff00000041864 */
[C---:B------:R-:W-:Y:S08]  /*19e60*/  HMMA.16816.F32.BF16 R104, R4.reuse, R18, R104 ;  /* 0x000000120468723c */ /* 0x040ff00000041868 */
[C---:B--2---:R-:W-:Y:S08]  /*19e70*/  HMMA.16816.F32.BF16 R108, R4.reuse, R12, R108 ;  /* 0x0000000c046c723c */ /* 0x044ff0000004186c */
[C---:B------:R-:W-:Y:S08]  /*19e80*/  HMMA.16816.F32.BF16 R120, R4.reuse, R14, R120 ;  /* 0x0000000e0478723c */ /* 0x040ff00000041878 */
[C---:B---3--:R-:W-:Y:S08]  /*19e90*/  HMMA.16816.F32.BF16 R116, R4.reuse, R20, R116 ;  /* 0x000000140474723c */ /* 0x048ff00000041874 */
        /* <DEDUP_REMOVED lines=68> */
.L_x_3195:
[----:B------:R-:W2:Y:S02]  /*1a2e0*/  LD.E R4, [R10.64+0x40] ;  /* 0x000040060a047980 */ /* 0x000ea4000c101900 */
[----:B--2---:R-:W-:-:S04]  /*1a2f0*/  LEA R4, -R4, RZ, 0x7 ;  /* 0x000000ff04047211 */ /* 0x004fc800078e39ff */
[----:B------:R-:W-:Y:S02]  /*1a300*/  SHF.R.S32.HI R2, RZ, 0x1f, R4 ;  /* 0x0000001fff027819 */ /* 0x000fe40000011404 */
.L_x_3196:
[----:B------:R-:W-:Y:S05]  /*1a310*/  BSYNC B0 ;  /* 0x0000000000007941 */ /* 0x000fea0003800000 */
.L_x_3194:
        /* <DEDUP_REMOVED lines=134> */
[----:B------:R-:W5:Y:S04]  /*1ab80*/  LDSM.16.M88.4 R64, [R221+0x4000] ;  /* 0x00400000dd40783b */ /* 0x000f680000000200 */
[----:B------:R-:W5:Y:S04]  /*1ab90*/  LDSM.16.M88.4 R56, [R221+0x4800] ;  /* 0x00480000dd38783b */ /* 0x000f680000000200 */
[----:B------:R-:W-:Y:S04]  /*1aba0*/  LDSM.16.M88.4 R152, [R220] ;  /* 0x00000000dc98783b */ /* 0x000fe80000000200 */
[----:B-1----:R-:W1:Y:S04]  /*1abb0*/  LDSM.16.M88.4 R8, [R219] ;  /* 0x00000000db08783b */ /* 0x002e680000000200 */
[----:B------:R-:W1:Y:S04]  /*1abc0*/  LDSM.16.M88.4 R4, [R211] ;  /* 0x00000000d304783b */ /* 0x000e680000000200 */
[----:B--2---:R-:W2:Y:S04]  /*1abd0*/  LDSM.16.M88.4 R28, [R221+0x6000] ;  /* 0x00600000dd1c783b */ /* 0x004ea80000000200 */
[----:B---3--:R-:W3:Y:S04]  /*1abe0*/  LDSM.16.M88.4 R20, [R221+0x6800] ;  /* 0x00680000dd14783b */ /* 0x008ee80000000200 */
[----:B------:R-:W1:Y:S04]  /*1abf0*/  LDSM.16.M88.4 R36, [R221+0x5800] ;  /* 0x00580000dd24783b */ /* 0x000e680000000200 */
[----:B------:R-:W1:Y:S04]  /*1ac00*/  LDSM.16.M88.4 R44, [R221+0x5000] ;  /* 0x00500000dd2c783b */ /* 0x000e680000000200 */
[----:B----4-:R-:W4:Y:S01]  /*1ac10*/  LDSM.16.M88.4 R12, [R221+0x7000] ;  /* 0x00700000dd0c783b */ /* 0x010f220000000200 */
[C---:B-----5:R-:W-:Y:S03]  /*1ac20*/  HMMA.16816.F32.BF16 R136, R164.reuse, R64, RZ ;  /* 0x00000040a488723c */ /* 0x060fe600000418ff */
[----:B------:R-:W5:Y:S04]  /*1ac30*/  LDSM.16.M88.4 R148, [R221+0x7800] ;  /* 0x00780000dd94783b */ /* 0x000f680000000200 */
[----:B------:R-:W-:Y:S01]  /*1ac40*/  LDSM.16.M88.4 R140, [R209] ;  /* 0x00000000d18c783b */ /* 0x000fe20000000200 */
[C---:B------:R-:W-:Y:S03]  /*1ac50*/  HMMA.16816.F32.BF16 R60, R164.reuse, R56, RZ ;  /* 0x00000038a43c723c */ /* 0x040fe600000418ff */
[----:B------:R-:W-:Y:S04]  /*1ac60*/  LDSM.16.M88.4 R144, [R210] ;  /* 0x00000000d290783b */ /* 0x000fe80000000200 */
[----:B------:R-:W-:Y:S01]  /*1ac70*/  LDSM.16.M88.4 R156, [R205] ;  /* 0x00000000cd9c783b */ /* 0x000fe20000000200 */
[C---:B------:R-:W-:Y:S03]  /*1ac80*/  HMMA.16816.F32.BF16 R64, R164.reuse, R66, RZ ;  /* 0x00000042a440723c */ /* 0x040fe600000418ff */
[----:B------:R-:W-:Y:S04]  /*1ac90*/  LDSM.16.M88.4 R176, [R220+0x2000] ;  /* 0x00200000dcb0783b */ /* 0x000fe80000000200 */
[----:B------:R-:W-:Y:S01]  /*1aca0*/  LDSM.16.M88.4 R160, [R218+0x2000] ;  /* 0x00200000daa0783b */ /* 0x000fe20000000200 */
[----:B------:R-:W-:Y:S03]  /*1acb0*/  HMMA.16816.F32.BF16 R56, R164, R58, RZ ;  /* 0x0000003aa438723c */ /* 0x000fe600000418ff */
[----:B------:R-:W-:Y:S04]  /*1acc0*/  LDSM.16.M88.4 R172, [R196] ;  /* 0x00000000c4ac783b */ /* 0x000fe80000000200 */
[----:B------:R-:W2:Y:S01]  /*1acd0*/  S2R R2, SR_TID.X ;  /* 0x0000000000027919 */ /* 0x000ea20000002100 */
[C---:B-1----:R-:W-:Y:S03]  /*1ace0*/  HMMA.16816.F32.BF16 R136, R152.reuse, R8, R136 ;  /* 0x000000089888723c */ /* 0x042fe60000041888 */
[----:B------:R-:W-:Y:S04]  /*1acf0*/  LDSM.16.M88.4 R180, [R197] ;  /* 0x00000000c5b4783b */ /* 0x000fe80000000200 */
[----:B------:R-:W0:Y:S01]  /*1ad00*/  LDGDEPBAR ;  /* 0x00000000000079af */ /* 0x000e220000000000 */
[C---:B------:R-:W-:Y:S03]  /*1ad10*/  HMMA.16816.F32.BF16 R64, R152.reuse, R10, R64 ;  /* 0x0000000a9840723c */ /* 0x040fe60000041840 */
[----:B------:R-:W1:Y:S05]  /*1ad20*/  LDSM.16.M88.4 R8, [R208] ;  /* 0x00000000d008783b */ /* 0x000e6a0000000200 */
[----:B------:R-:W-:Y:S01]  /*1ad30*/  HMMA.16816.F32.BF16 R60, R152, R4, R60 ;  /* 0x00000004983c723c */ /* 0x000fe2000004183c */
[----:B--2---:R-:W-:-:S07]  /*1ad40*/  IMAD.SHL.U32 R2, R2, 0x2, RZ ;  /* 0x0000000202027824 */ /* 0x004fce00078e00ff */
[----:B------:R-:W-:Y:S01]  /*1ad50*/  HMMA.16816.F32.BF16 R56, R152, R6, R56 ;  /* 0x000000069838723c */ /* 0x000fe20000041838 */
[----:B------:R-:W2:Y:S07]  /*1ad60*/  LDSM.16.M88.4 R4, [R207] ;  /* 0x00000000cf04783b */ /* 0x000eae0000000200 */
        /* <DEDUP_REMOVED lines=8> */
[C---:B----4-:R-:W-:Y:S08]  /*1adf0*/  HMMA.16816.F32.BF16 R16, R164.reuse, R12, RZ ;  /* 0x0000000ca410723c */ /* 0x050ff000000418ff */
[C---:B------:R-:W-:Y:S08]  /*1ae00*/  HMMA.16816.F32.BF16 R12, R164.reuse, R14, RZ ;  /* 0x0000000ea40c723c */ /* 0x040ff000000418ff */
[C---:B-----5:R-:W-:Y:S08]  /*1ae10*/  HMMA.16816.F32.BF16 R168, R164.reuse, R148, RZ ;  /* 0x00000094a4a8723c */ /* 0x060ff000000418ff */
[----:B------:R-:W-:Y:S01]  /*1ae20*/  HMMA.16816.F32.BF16 R164, R164, R150, RZ ;  /* 0x00000096a4a4723c */ /* 0x000fe200000418ff */
[----:B------:R-:W-:Y:S07]  /*1ae30*/  LDSM.16.M88.4 R148, [R218] ;  /* 0x00000000da94783b */ /* 0x000fee0000000200 */
        /* <DEDUP_REMOVED lines=10> */
[----:B------:R-:W-:Y:S01]  /*1aee0*/  HMMA.16816.F32.BF16 R44, R152, R146, R44 ;  /* 0x00000092982c723c */ /* 0x000fe2000004182c */
        /* <DEDUP_REMOVED lines=13> */
[C---:B------:R-:W-:Y:S08]  /*1afc0*/  HMMA.16816.F32.BF16 R168, R152.reuse, R156, R168 ;  /* 0x0000009c98a8723c */ /* 0x040ff000000418a8 */
[----:B------:R-:W-:Y:S01]  /*1afd0*/  HMMA.16816.F32.BF16 R164, R152, R158, R164 ;  /* 0x0000009e98a4723c */ /* 0x000fe200000418a4 */
[----:B------:R-:W5:Y:S04]  /*1afe0*/  LDSM.16.M88.4 R156, [R215+0x7800] ;  /* 0x00780000d79c783b */ /* 0x000f680000000200 */
[----:B------:R-:W-:Y:S03]  /*1aff0*/  LDSM.16.M88.4 R152, [R217] ;  /* 0x00000000d998783b */ /* 0x000fe60000000200 */
        /* <DEDUP_REMOVED lines=11> */
[----:B------:R-:W4:Y:S07]  /*1b0b0*/  LDSM.16.M88.4 R144, [R204] ;  /* 0x00000000cc90783b */ /* 0x000f2e0000000200 */
[C---:B-----5:R-:W-:Y:S08]  /*1b0c0*/  HMMA.16816.F32.BF16 R168, R148.reuse, R156, R168 ;  /* 0x0000009c94a8723c */ /* 0x060ff000000418a8 */
        /* <DEDUP_REMOVED lines=25> */
[----:B------:R-:W-:Y:S01]  /*1b260*/  HMMA.16816.F32.BF16 R28, R152, R146, R28 ;  /* 0x00000092981c723c */ /* 0x000fe2000004181c */
[----:B------:R-:W4:Y:S07]  /*1b270*/  LDSM.16.M88.4 R144, [R221+0x8800] ;  /* 0x00880000dd90783b */ /* 0x000f2e0000000200 */
[C---:B-1----:R-:W-:Y:S08]  /*1b280*/  HMMA.16816.F32.BF16 R40, R148.reuse, R8, R40 ;  /* 0x000000089428723c */ /* 0x042ff00000041828 */
[C---:B------:R-:W-:Y:S01]  /*1b290*/  HMMA.16816.F32.BF16 R36, R148.reuse, R10, R36 ;  /* 0x0000000a9424723c */ /* 0x040fe20000041824 */
[----:B------:R-:W1:Y:S07]  /*1b2a0*/  LDSM.16.M88.4 R8, [R203] ;  /* 0x00000000cb08783b */ /* 0x000e6e0000000200 */
[C---:B--2---:R-:W-:Y:S08]  /*1b2b0*/  HMMA.16816.F32.BF16 R32, R148.reuse, R4, R32 ;  /* 0x000000049420723c */ /* 0x044ff00000041820 */
[C---:B------:R-:W-:Y:S01]  /*1b2c0*/  HMMA.16816.F32.BF16 R28, R148.reuse, R6, R28 ;  /* 0x00000006941c723c */ /* 0x040fe2000004181c */
[----:B------:R-:W2:Y:S07]  /*1b2d0*/  LDSM.16.M88.4 R4, [R202] ;  /* 0x00000000ca04783b */ /* 0x000eae0000000200 */
[C---:B---3--:R-:W-:Y:S08]  /*1b2e0*/  HMMA.16816.F32.BF16 R48, R148.reuse, R140, R48 ;  /* 0x0000008c9430723c */ /* 0x048ff00000041830 */
[C---:B------:R-:W-:Y:S01]  /*1b2f0*/  HMMA.16816.F32.BF16 R44, R148.reuse, R142, R44 ;  /* 0x0000008e942c723c */ /* 0x040fe2000004182c */
[----:B------:R-:W3:Y:S07]  /*1b300*/  LDSM.16.M88.4 R140, [R221+0xb000] ;  /* 0x00b00000dd8c783b */ /* 0x000eee0000000200 */
[C---:B----4-:R-:W-:Y:S08]  /*1b310*/  HMMA.16816.F32.BF16 R60, R148.reuse, R144, R60 ;  /* 0x00000090943c723c */ /* 0x050ff0000004183c */
[----:B------:R-:W-:Y:S01]  /*1b320*/  HMMA.16816.F32.BF16 R56, R148, R146, R56 ;  /* 0x000000929438723c */ /* 0x000fe20000041838 */
[----:B------:R-:W4:Y:S07]  /*1b330*/  LDSM.16.M88.4 R144, [R221+0xa800] ;  /* 0x00a80000dd90783b */ /* 0x000f2e0000000200 */
[C---:B------:R-:W-:Y:S08]  /*1b340*/  HMMA.16816.F32.BF16 R168, R152.reuse, R156, R168 ;  /* 0x0000009c98a8723c */ /* 0x040ff000000418a8 */
[----:B------:R-:W-:Y:S01]  /*1b350*/  HMMA.16816.F32.BF16 R164, R152, R158, R164 ;  /* 0x0000009e98a4723c */ /* 0x000fe200000418a4 */
[----:B------:R-:W5:Y:S04]  /*1b360*/  LDSM.16.M88.4 R152, [R221+0xb800] ;  /* 0x00b80000dd98783b */ /* 0x000f680000000200 */
[----:B------:R-:W-:Y:S03]  /*1b370*/  LDSM.16.M88.4 R156, [R215+0x8000] ;  /* 0x00800000d79c783b */ /* 0x000fe60000000200 */
[C---:B-1----:R-:W-:Y:S08]  /*1b380*/  HMMA.16816.F32.BF16 R136, R176.reuse, R8, R136 ;  /* 0x00000008b088723c */ /* 0x042ff00000041888 */
[C---:B------:R-:W-:Y:S01]  /*1b390*/  HMMA.16816.F32.BF16 R64, R176.reuse, R10, R64 ;  /* 0x0000000ab040723c */ /* 0x040fe20000041840 */
[----:B------:R-:W1:Y:S07]  /*1b3a0*/  LDSM.16.M88.4 R8, [R199] ;  /* 0x00000000c708783b */ /* 0x000e6e0000000200 */
[C---:B--2---:R-:W-:Y:S08]  /*1b3b0*/  HMMA.16816.F32.BF16 R60, R176.reuse, R4, R60 ;  /* 0x00000004b03c723c */ /* 0x044ff0000004183c */
[----:B------:R-:W-:Y:S01]  /*1b3c0*/  HMMA.16816.F32.BF16 R56, R176, R6, R56 ;  /* 0x00000006b038723c */ /* 0x000fe20000041838 */
[----:B------:R-:W2:Y:S07]  /*1b3d0*/  LDSM.16.M88.4 R4, [R198] ;  /* 0x00000000c604783b */ /* 0x000eae0000000200 */
[C---:B---3--:R-:W-:Y:S08]  /*1b3e0*/  HMMA.16816.F32.BF16 R16, R148.reuse, R140, R16 ;  /* 0x0000008c9410723c */ /* 0x048ff00000041810 */
[C---:B------:R-:W-:Y:S01]  /*1b3f0*/  HMMA.16816.F32.BF16 R12, R148.reuse, R142, R12 ;  /* 0x0000008e940c723c */ /* 0x040fe2000004180c */
[----:B------:R-:W3:Y:S07]  /*1b400*/  LDSM.16.M88.4 R140, [R200] ;  /* 0x00000000c88c783b */ /* 0x000eee0000000200 */
[C---:B----4-:R-:W-:Y:S08]  /*1b410*/  HMMA.16816.F32.BF16 R24, R148.reuse, R144, R24 ;  /* 0x000000909418723c */ /* 0x050ff00000041818 */
[C---:B------:R-:W-:Y:S01]  /*1b420*/  HMMA.16816.F32.BF16 R20, R148.reuse, R146, R20 ;  /* 0x000000929414723c */ /* 0x040fe20000041814 */
[----:B------:R-:W4:Y:S07]  /*1b430*/  LDSM.16.M88.4 R144, [R201] ;  /* 0x00000000c990783b */ /* 0x000f2e0000000200 */
[C---:B-----5:R-:W-:Y:S08]  /*1b440*/  HMMA.16816.F32.BF16 R168, R148.reuse, R152, R168 ;  /* 0x0000009894a8723c */ /* 0x060ff000000418a8 */
[----:B------:R-:W-:Y:S01]  /*1b450*/  HMMA.16816.F32.BF16 R164, R148, R154, R164 ;  /* 0x0000009a94a4723c */ /* 0x000fe200000418a4 */
[----:B------:R-:W5:Y:S04]  /*1b460*/  LDSM.16.M88.4 R152, [R215+0x8800] ;  /* 0x00880000d798783b */ /* 0x000f680000000200 */
[----:B------:R-:W-:Y:S03]  /*1b470*/  LDSM.16.M88.4 R148, [R215+0x9000] ;  /* 0x00900000d794783b */ /* 0x000fe60000000200 */
[C---:B-1----:R-:W-:Y:S08]  /*1b480*/  HMMA.16816.F32.BF16 R32, R176.reuse, R8, R32 ;  /* 0x00000008b020723c */ /* 0x042ff00000041820 */
[C---:B------:R-:W-:Y:S01]  /*1b490*/  HMMA.16816.F32.BF16 R28, R176.reuse, R10, R28 ;  /* 0x0000000ab01c723c */ /* 0x040fe2000004181c */
[----:B------:R-:W-:Y:S07]  /*1b4a0*/  LDSM.16.M88.4 R8, [R217+0x2000] ;  /* 0x00200000d908783b */ /* 0x000fee0000000200 */
[C---:B--2---:R-:W-:Y:S08]  /*1b4b0*/  HMMA.16816.F32.BF16 R24, R176.reuse, R4, R24 ;  /* 0x00000004b018723c */ /* 0x044ff00000041818 */
[C---:B------:R-:W-:Y:S01]  /*1b4c0*/  HMMA.16816.F32.BF16 R20, R176.reuse, R6, R20 ;  /* 0x00000006b014723c */ /* 0x040fe20000041814 */
[----:B------:R-:W1:Y:S07]  /*1b4d0*/  LDSM.16.M88.4 R4, [R204+0x4000] ;  /* 0x00400000cc04783b */ /* 0x000e6e0000000200 */
[C---:B---3--:R-:W-:Y:S08]  /*1b4e0*/  HMMA.16816.F32.BF16 R40, R176.reuse, R140, R40 ;  /* 0x0000008cb028723c */ /* 0x048ff00000041828 */
[----:B------:R-:W-:Y:S01]  /*1b4f0*/  HMMA.16816.F32.BF16 R36, R176, R142, R36 ;  /* 0x0000008eb024723c */ /* 0x000fe20000041824 */
[----:B------:R-:W2:Y:S07]  /*1b500*/  LDSM.16.M88.4 R140, [R215+0xa000] ;  /* 0x00a00000d78c783b */ /* 0x000eae0000000200 */
[----:B------:R-:W-:Y:S08]  /*1b510*/  HMMA.16816.F32.BF16 R136, R160, R156, R136 ;  /* 0x0000009ca088723c */ /* 0x000ff00000041888 */
[C---:B------:R-:W-:Y:S08]  /*1b520*/  HMMA.16816.F32.BF16 R168, R176.reuse, R172, R168 ;  /* 0x000000acb0a8723c */ /* 0x040ff000000418a8 */
[C---:B------:R-:W-:Y:S01]  /*1b530*/  HMMA.16816.F32.BF16 R164, R176.reuse, R174, R164 ;  /* 0x000000aeb0a4723c */ /* 0x040fe200000418a4 */
[----:B------:R-:W3:Y:S07]  /*1b540*/  LDSM.16.M88.4 R172, [R204+0x4800] ;  /* 0x00480000ccac783b */ /* 0x000eee0000000200 */
[C---:B----4-:R-:W-:Y:S08]  /*1b550*/  HMMA.16816.F32.BF16 R48, R176.reuse, R144, R48 ;  /* 0x00000090b030723c */ /* 0x050ff00000041830 */
[----:B------:R-:W-:Y:S01]  /*1b560*/  HMMA.16816.F32.BF16 R44, R176, R146, R44 ;  /* 0x00000092b02c723c */ /* 0x000fe2000004182c */
[----:B------:R-:W4:Y:S07]  /*1b570*/  LDSM.16.M88.4 R144, [R215+0x9800] ;  /* 0x00980000d790783b */ /* 0x000f2e0000000200 */
[C---:B------:R-:W-:Y:S01]  /*1b580*/  HMMA.16816.F32.BF16 R64, R160.reuse, R158, R64 ;  /* 0x0000009ea040723c */ /* 0x040fe20000041840 */
[----:B------:R-:W-:Y:S07]  /*1b590*/  LDSM.16.M88.4 R156, [R215+0xa800] ;  /* 0x00a80000d79c783b */ /* 0x000fee0000000200 */
[----:B-----5:R-:W-:Y:S08]  /*1b5a0*/  HMMA.16816.F32.BF16 R60, R160, R152, R60 ;  /* 0x00000098a03c723c */ /* 0x020ff0000004183c */
[----:B-1----:R-:W-:Y:S07]  /*1b5b0*/  HMMA.16816.F32.BF16 R136, R8, R4, R136 ;  /* 0x000000040888723c */ /* 0x002fee0000041888 */
[----:B------:R-:W-:Y:S01]  /*1b5c0*/  LOP3.LUT R5, R2, 0x6, RZ, 0xc0, !PT ;  /* 0x0000000602057812 */ /* 0x000fe200078ec0ff */
[----:B--2---:R-:W-:Y:S04]  /*1b5d0*/  HMMA.16816.F32.BF16 R32, R160, R140, R32 ;  /* 0x0000008ca020723c */ /* 0x004fe80000041820 */
[----:B------:R-:W-:-:S04]  /*1b5e0*/  IMAD R2, R238, 0x80, R5 ;  /* 0x00000080ee027824 */ /* 0x000fc800078e0205 */
[----:B------:R-:W-:Y:S01]  /*1b5f0*/  HMMA.16816.F32.BF16 R64, R8, R6, R64 ;  /* 0x000000060840723c */ /* 0x000fe20000041840 */
[C---:B------:R-:W-:Y:S01]  /*1b600*/  IADD3 R140, R2.reuse, 0x1, RZ ;  /* 0x00000001028c7810 */ /* 0x040fe20007ffe0ff */
[----:B------:R-:W1:Y:S01]  /*1b610*/  LDSM.16.M88.4 R4, [R204+0x5000] ;  /* 0x00500000cc04783b */ /* 0x000e620000000200 */
[----:B------:R-:W-:Y:S02]  /*1b620*/  IADD3 R54, R2, 0x10, RZ ;  /* 0x0000001002367810 */ /* 0x000fe40007ffe0ff */
[----:B------:R-:W2:Y:S01]  /*1b630*/  I2F R53, R140 ;  /* 0x0000008c00357306 */ /* 0x000ea20000201400 */
[C---:B------:R-:W-:Y:S02]  /*1b640*/  ISETP.GE.AND P6, PT, R140.reuse, R52, PT ;  /* 0x000000348c00720c */ /* 0x040fe40003fc6270 */
[----:B------:R-:W-:Y:S01]  /*1b650*/  HMMA.16816.F32.BF16 R56, R160, R154, R56 ;  /* 0x0000009aa038723c */ /* 0x000fe20000041838 */
[----:B------:R-:W-:-:S07]  /*1b660*/  ISETP.GE.AND P3, PT, R140, R3, PT ;  /* 0x000000038c00720c */ /* 0x000fce0003f66270 */
[----:B---3--:R-:W-:Y:S01]  /*1b670*/  HMMA.16816.F32.BF16 R60, R8, R172, R60 ;  /* 0x000000ac083c723c */ /* 0x008fe2000004183c */
[-C--:B--2---:R-:W-:Y:S01]  /*1b680*/  FFMA.FTZ R192, R0, R53.reuse, R137 ;  /* 0x0000003500c07223 */ /* 0x084fe20000010089 */
[----:B------:R-:W-:Y:S01]  /*1b690*/  IADD3 R137, R2, 0x11, RZ ;  /* 0x0000001102897810 */ /* 0x000fe20007ffe0ff */
[----:B------:R-:W-:-:S05]  /*1b6a0*/  FFMA.FTZ R139, R0, R53, R139 ;  /* 0x00000035008b7223 */ /* 0x000fca000001008b */
[C---:B----4-:R-:W-:Y:S01]  /*1b6b0*/  HMMA.16816.F32.BF16 R40, R160.reuse, R144, R40 ;  /* 0x00000090a028723c */ /* 0x050fe20000041828 */
[----:B------:R-:W2:Y:S01]  /*1b6c0*/  I2F R145, R54 ;  /* 0x0000003600917306 */ /* 0x000ea20000201400 */
[----:B------:R-:W-:Y:S02]  /*1b6d0*/  FSEL R192, R192, -INF , !P3 ;  /* 0xff800000c0c07808 */ /* 0x000fe40005800000 */
[----:B------:R-:W-:Y:S02]  /*1b6e0*/  FSEL R194, R139, -INF , !P6 ;  /* 0xff8000008bc27808 */ /* 0x000fe40007000000 */
[C---:B------:R-:W-:Y:S02]  /*1b6f0*/  IADD3 R139, R2.reuse, 0x18, RZ ;  /* 0x00000018028b7810 */ /* 0x040fe40007ffe0ff */
[----:B------:R-:W-:Y:S01]  /*1b700*/  IADD3 R144, R2, 0x9, RZ ;  /* 0x0000000902907810 */ /* 0x000fe20007ffe0ff */
[----:B------:R-:W-:Y:S01]  /*1b710*/  HMMA.16816.F32.BF16 R48, R160, R148, R48 ;  /* 0x00000094a030723c */ /* 0x000fe20000041830 */
[----:B------:R-:W3:Y:S01]  /*1b720*/  I2F R53, R137 ;  /* 0x0000008900357306 */ /* 0x000ee20000201400 */
[----:B------:R-:W-:-:S02]  /*1b730*/  ISETP.GE.AND P3, PT, R54, R3, PT ;  /* 0x000000033600720c */ /* 0x000fc40003f66270 */
[C---:B------:R-:W-:Y:S02]  /*1b740*/  ISETP.GE.AND P4, PT, R144.reuse, R3, PT ;  /* 0x000000039000720c */ /* 0x040fe40003f86270 */
[-C--:B------:R-:W-:Y:S01]  /*1b750*/  ISETP.GE.AND P5, PT, R144, R52.reuse, PT ;  /* 0x000000349000720c */ /* 0x080fe20003fa6270 */
[----:B------:R-:W-:Y:S01]  /*1b760*/  IMAD.MOV.U32 R148, RZ, RZ, R134 ;  /* 0x000000ffff947224 */ /* 0x000fe200078e0086 */
[----:B------:R-:W-:Y:S01]  /*1b770*/  HMMA.16816.F32.BF16 R56, R8, R174, R56 ;  /* 0x000000ae0838723c */ /* 0x000fe20000041838 */
[----:B------:R-:W4:Y:S01]  /*1b780*/  I2F R55, R144 ;  /* 0x0000009000377306 */ /* 0x000f220000201400 */
[-C--:B--2---:R-:W-:Y:S01]  /*1b790*/  FFMA.FTZ R60, R0, R145.reuse, R60 ;  /* 0x00000091003c7223 */ /* 0x084fe2000001003c */
[----:B------:R-:W-:Y:S01]  /*1b7a0*/  ISETP.GE.AND P6, PT, R54, R52, PT ;  /* 0x000000343600720c */ /* 0x000fe20003fc6270 */
[----:B------:R-:W-:Y:S02]  /*1b7b0*/  FFMA.FTZ R62, R0, R145, R62 ;  /* 0x00000091003e7223 */ /* 0x000fe4000001003e */
[----:B------:R-:W-:-:S02]  /*1b7c0*/  IMAD.MOV.U32 R149, RZ, RZ, R135 ;  /* 0x000000ffff957224 */ /* 0x000fc400078e0087 */
[----:B------:R-:W-:Y:S01]  /*1b7d0*/  HMMA.16816.F32.BF16 R44, R160, R150, R44 ;  /* 0x00000096a02c723c */ /* 0x000fe2000004182c */
[----:B------:R-:W-:Y:S01]  /*1b7e0*/  FSEL R190, R62, -INF , !P6 ;  /* 0xff8000003ebe7808 */ /* 0x000fe20007000000 */
[----:B---3--:R-:W-:Y:S01]  /*1b7f0*/  FFMA.FTZ R189, R0, R53, R63 ;  /* 0x0000003500bd7223 */ /* 0x008fe2000001003f */
[----:B------:R-:W-:-:S05]  /*1b800*/  ISETP.GE.AND P6, PT, R139, R52, PT ;  /* 0x000000348b00720c */ /* 0x000fca0003fc6270 */
[----:B-1----:R-:W-:Y:S01]  /*1b810*/  HMMA.16816.F32.BF16 R48, R8, R4, R48 ;  /* 0x000000040830723c */ /* 0x002fe20000041830 */
[CC--:B----4-:R-:W-:Y:S02]  /*1b820*/  FFMA.FTZ R65, R0.reuse, R55.reuse, R65 ;  /* 0x0000003700417223 */ /* 0x0d0fe40000010041 */
[C---:B------:R-:W-:Y:S02]  /*1b830*/  FFMA.FTZ R67, R0.reuse, R55, R67 ;  /* 0x0000003700437223 */ /* 0x040fe40000010043 */
[----:B------:R-:W1:Y:S01]  /*1b840*/  I2F R55, R139 ;  /* 0x0000008b00377306 */ /* 0x000e620000201400 */
[----:B------:R-:W-:Y:S01]  /*1b850*/  FSEL R191, R65, -INF , !P4 ;  /* 0xff80000041bf7808 */ /* 0x000fe20006000000 */
[----:B------:R-:W-:Y:S01]  /*1b860*/  FFMA.FTZ R65, R0, R53, R61 ;  /* 0x0000003500417223 */ /* 0x000fe2000001003d */
[----:B------:R-:W-:Y:S01]  /*1b870*/  FSEL R193, R67, -INF , !P5 ;  /* 0xff80000043c17808 */ /* 0x000fe20006800000 */
[----:B------:R-:W-:Y:S01]  /*1b880*/  HMMA.16816.F32.BF16 R28, R160, R142, R28 ;  /* 0x0000008ea01c723c */ /* 0x000fe2000004181c */
[----:B------:R-:W-:Y:S01]  /*1b890*/  FSEL R67, R60, -INF , !P3 ;  /* 0xff8000003c437808 */ /* 0x000fe20005800000 */
[----:B------:R-:W-:Y:S01]  /*1b8a0*/  LDSM.16.M88.4 R140, [R215+0xb000] ;  /* 0x00b00000d78c783b */ /* 0x000fe20000000200 */
[----:B------:R-:W-:-:S02]  /*1b8b0*/  ISETP.GE.AND P4, PT, R137, R3, PT ;  /* 0x000000038900720c */ /* 0x000fc40003f86270 */
[----:B------:R-:W-:Y:S01]  /*1b8c0*/  ISETP.GE.AND P5, PT, R137, R52, PT ;  /* 0x000000348900720c */ /* 0x000fe20003fa6270 */
[----:B------:R-:W2:Y:S01]  /*1b8d0*/  LDSM.16.M88.4 R60, [R204+0x5800] ;  /* 0x00580000cc3c783b */ /* 0x000ea20000000200 */
[C---:B------:R-:W-:Y:S01]  /*1b8e0*/  IADD3 R137, R2.reuse, 0x19, RZ ;  /* 0x0000001902897810 */ /* 0x040fe20007ffe0ff */
[----:B------:R-:W-:Y:S01]  /*1b8f0*/  HMMA.16816.F32.BF16 R44, R8, R6, R44 ;  /* 0x00000006082c723c */ /* 0x000fe2000004182c */
[----:B------:R-:W-:Y:S02]  /*1b900*/  IADD3 R4, R2, 0x20, RZ ;  /* 0x0000002002047810 */ /* 0x000fe40007ffe0ff */
[----:B------:R-:W3:Y:S01]  /*1b910*/  I2F R54, R137 ;  /* 0x0000008900367306 */ /* 0x000ee20000201400 */
[C---:B-1----:R-:W-:Y:S01]  /*1b920*/  FFMA.FTZ R56, R0.reuse, R55, R56 ;  /* 0x0000003700387223 */ /* 0x042fe20000010038 */
[----:B------:R-:W-:Y:S01]  /*1b930*/  ISETP.GE.AND P3, PT, R139, R3, PT ;  /* 0x000000038b00720c */ /* 0x000fe20003f66270 */
[----:B------:R-:W-:Y:S01]  /*1b940*/  FFMA.FTZ R188, R0, R55, R58 ;  /* 0x0000003700bc7223 */ /* 0x000fe2000001003a */
[----:B------:R-:W-:Y:S01]  /*1b950*/  IADD3 R58, R2, 0x21, RZ ;  /* 0x00000021023a7810 */ /* 0x000fe20007ffe0ff */
[----:B------:R-:W-:Y:S01]  /*1b960*/  HMMA.16816.F32.BF16 R12, R176, R182, R12 ;  /* 0x000000b6b00c723c */ /* 0x000fe2000004180c */
[----:B------:R-:W-:-:S02]  /*1b970*/  FSEL R187, R56, -INF , !P3 ;  /* 0xff80000038bb7808 */ /* 0x000fc40005800000 */
[----:B------:R1:W4:Y:S01]  /*1b980*/  I2F R53, R4 ;  /* 0x0000000400357306 */ /* 0x0003220000201400 */
[----:B------:R-:W-:Y:S02]  /*1b990*/  FSEL R188, R188, -INF , !P6 ;  /* 0xff800000bcbc7808 */ /* 0x000fe40007000000 */
[CC--:B------:R-:W-:Y:S02]  /*1b9a0*/  ISETP.GE.AND P3, PT, R4.reuse, R3.reuse, PT ;  /* 0x000000030400720c */ /* 0x0c0fe40003f66270 */
[----:B------:R-:W-:Y:S01]  /*1b9b0*/  ISETP.GE.AND P6, PT, R4, R52, PT ;  /* 0x000000340400720c */ /* 0x000fe20003fc6270 */
[----:B------:R-:W-:Y:S01]  /*1b9c0*/  HMMA.16816.F32.BF16 R36, R160, R146, R36 ;  /* 0x00000092a024723c */ /* 0x000fe20000041824 */
[----:B------:R-:W-:Y:S01]  /*1b9d0*/  FSEL R65, R65, -INF , !P4 ;  /* 0xff80000041417808 */ /* 0x000fe20006000000 */
[----:B------:R-:W5:Y:S01]  /*1b9e0*/  I2F R56, R58 ;  /* 0x0000003a00387306 */ /* 0x000f620000201400 */
[----:B------:R-:W-:Y:S01]  /*1b9f0*/  FSEL R189, R189, -INF , !P5 ;  /* 0xff800000bdbd7808 */ /* 0x000fe20006800000 */
[CC--:B---3--:R-:W-:Y:S01]  /*1ba00*/  FFMA.FTZ R186, R0.reuse, R54.reuse, R57 ;  /* 0x0000003600ba7223 */ /* 0x0c8fe20000010039 */
[C---:B------:R-:W-:Y:S01]  /*1ba10*/  ISETP.GE.AND P4, PT, R137.reuse, R3, PT ;  /* 0x000000038900720c */ /* 0x040fe20003f86270 */
[----:B------:R-:W-:Y:S01]  /*1ba20*/  FFMA.FTZ R59, R0, R54, R59 ;  /* 0x00000036003b7223 */ /* 0x000fe2000001003b */
[----:B------:R-:W-:Y:S01]  /*1ba30*/  ISETP.GE.AND P5, PT, R137, R52, PT ;  /* 0x000000348900720c */ /* 0x000fe20003fa6270 */
[----:B------:R-:W-:Y:S01]  /*1ba40*/  HMMA.16816.F32.BF16 R16, R176, R180, R16 ;  /* 0x000000b4b010723c */ /* 0x000fe20000041810 */
[----:B------:R-:W-:Y:S01]  /*1ba50*/  IADD3 R57, R2, 0x28, RZ ;  /* 0x0000002802397810 */ /* 0x000fe20007ffe0ff */
[----:B-1----:R-:W1:Y:S01]  /*1ba60*/  LDSM.16.M88.4 R4, [R204+0x6000] ;  /* 0x00600000cc04783b */ /* 0x002e620000000200 */
[----:B----4-:R-:W-:Y:S01]  /*1ba70*/  FFMA.FTZ R137, R0, R53, R48 ;  /* 0x0000003500897223 */ /* 0x010fe20000010030 */
[----:B------:R-:W-:Y:S01]  /*1ba80*/  IADD3 R48, R2, 0x29, RZ ;  /* 0x0000002902307810 */ /* 0x000fe20007ffe0ff */
[----:B------:R-:W3:Y:S01]  /*1ba90*/  I2F R55, R57 ;  /* 0x0000003900377306 */ /* 0x000ee20000201400 */
[----:B------:R-:W-:Y:S01]  /*1baa0*/  FSEL R186, R186, -INF , !P4 ;  /* 0xff800000baba7808 */ /* 0x000fe20006000000 */
[----:B------:R-:W4:Y:S01]  /*1bab0*/  LDSM.16.M88.4 R144, [R215+0xb800] ;  /* 0x00b80000d790783b */ /* 0x000f220000000200 */
[----:B------:R-:W-:Y:S01]  /*1bac0*/  HMMA.16816.F32.BF16 R24, R160, R156, R24 ;  /* 0x0000009ca018723c */ /* 0x000fe20000041818 */
[----:B------:R-:W-:Y:S01]  /*1bad0*/  ISETP.GE.AND P4, PT, R58, R3, PT ;  /* 0x000000033a00720c */ /* 0x000fe20003f86270 */
[----:B-----5:R-:W-:Y:S01]  /*1bae0*/  FFMA.FTZ R49, R0, R56, R49 ;  /* 0x0000003800317223 */ /* 0x020fe20000010031 */
[----:B------:R-:W-:-:S02]  /*1baf0*/  FSEL R185, R59, -INF , !P5 ;  /* 0xff8000003bb97808 */ /* 0x000fc40006800000 */
[-C--:B------:R-:W-:Y:S02]  /*1bb00*/  ISETP.GE.AND P5, PT, R58, R52.reuse, PT ;  /* 0x000000343a00720c */ /* 0x080fe40003fa6270 */
[----:B------:R-:W-:Y:S01]  /*1bb10*/  FFMA.FTZ R156, R0, R53, R50 ;  /* 0x00000035009c7223 */ /* 0x000fe20000010032 */
[----:B--2---:R-:W-:Y:S01]  /*1bb20*/  HMMA.16816.F32.BF16 R40, R8, R60, R40 ;  /* 0x0000003c0828723c */ /* 0x004fe20000041828 */
[----:B------:R-:W2:Y:S01]  /*1bb30*/  I2F R50, R48 ;  /* 0x0000003000327306 */ /* 0x000ea20000201400 */
[----:B------:R-:W-:Y:S02]  /*1bb40*/  FSEL R137, R137, -INF , !P3 ;  /* 0xff80000089897808 */ /* 0x000fe40005800000 */
[----:B------:R-:W-:Y:S01]  /*1bb50*/  FSEL R156, R156, -INF , !P6 ;  /* 0xff8000009c9c7808 */ /* 0x000fe20007000000 */
[C---:B---3--:R-:W-:Y:S01]  /*1bb60*/  FFMA.FTZ R44, R0.reuse, R55, R44 ;  /* 0x00000037002c7223 */ /* 0x048fe2000001002c */
[C---:B------:R-:W-:Y:S01]  /*1bb70*/  ISETP.GE.AND P3, PT, R57.reuse, R3, PT ;  /* 0x000000033900720c */ /* 0x040fe20003f66270 */
[----:B------:R-:W-:Y:S01]  /*1bb80*/  FFMA.FTZ R46, R0, R55, R46 ;  /* 0x00000037002e7223 */ /* 0x000fe2000001002e */
[----:B------:R-:W-:Y:S01]  /*1bb90*/  HMMA.16816.F32.BF16 R20, R160, R158, R20 ;  /* 0x0000009ea014723c */ /* 0x000fe20000041814 */
[----:B------:R-:W-:-:S02]  /*1bba0*/  ISETP.GE.AND P6, PT, R57, R52, PT ;  /* 0x000000343900720c */ /* 0x000fc40003fc6270 */
[C---:B------:R-:W-:Y:S02]  /*1bbb0*/  IADD3 R53, R2.reuse, 0x38, RZ ;  /* 0x0000003802357810 */ /* 0x040fe40007ffe0ff */
[----:B------:R-:W-:Y:S02]  /*1bbc0*/  IADD3 R54, R2, 0x31, RZ ;  /* 0x0000003102367810 */ /* 0x000fe40007ffe0ff */
[----:B------:R-:W-:Y:S01]  /*1bbd0*/  FFMA.FTZ R158, R0, R56, R51 ;  /* 0x00000038009e7223 */ /* 0x000fe20000010033 */
[----:B------:R-:W-:Y:S01]  /*1bbe0*/  IADD3 R51, R2, 0x30, RZ ;  /* 0x0000003002337810 */ /* 0x000fe20007ffe0ff */
[----:B------:R-:W-:Y:S01]  /*1bbf0*/  HMMA.16816.F32.BF16 R12, R160, R142, R12 ;  /* 0x0000008ea00c723c */ /* 0x000fe2000004180c */
[-C--:B--2---:R-:W-:Y:S01]  /*1bc00*/  FFMA.FTZ R45, R0, R50.reuse, R45 ;  /* 0x00000032002d7223 */ /* 0x084fe2000001002d */
[----:B------:R-:W-:Y:S01]  /*1bc10*/  FSEL R153, R44, -INF , !P3 ;  /* 0xff8000002c997808 */ /* 0x000fe20005800000 */
[----:B------:R-:W-:Y:S01]  /*1bc20*/  FFMA.FTZ R47, R0, R50, R47 ;  /* 0x00000032002f7223 */ /* 0x000fe2000001002f */
[----:B------:R-:W-:Y:S01]  /*1bc30*/  FSEL R158, R158, -INF , !P5 ;  /* 0xff8000009e9e7808 */ /* 0x000fe20006800000 */
[----:B------:R-:W-:Y:S01]  /*1bc40*/  I2F R55, R53 ;  /* 0x0000003500377306 */ /* 0x000fe20000201400 */
[----:B------:R-:W-:-:S02]  /*1bc50*/  ISETP.GE.AND P5, PT, R48, R52, PT ;  /* 0x000000343000720c */ /* 0x000fc40003fa6270 */
[----:B------:R-:W-:Y:S01]  /*1bc60*/  HMMA.16816.F32.BF16 R36, R8, R62, R36 ;  /* 0x0000003e0824723c */ /* 0x000fe20000041824 */
[----:B------:R-:W-:Y:S02]  /*1bc70*/  FSEL R143, R49, -INF , !P4 ;  /* 0xff800000318f7808 */ /* 0x000fe40006000000 */
[-C--:B------:R-:W-:Y:S02]  /*1bc80*/  ISETP.GE.AND P4, PT, R48, R3.reuse, PT ;  /* 0x000000033000720c */ /* 0x080fe40003f86270 */
[----:B------:R2:W3:Y:S01]  /*1bc90*/  I2F R49, R51 ;  /* 0x0000003300317306 */ /* 0x0004e20000201400 */
[----:B------:R-:W-:Y:S02]  /*1bca0*/  FSEL R184, R46, -INF , !P6 ;  /* 0xff8000002eb87808 */ /* 0x000fe40007000000 */
[----:B------:R-:W-:Y:S01]  /*1bcb0*/  HMMA.16816.F32.BF16 R16, R160, R140, R16 ;  /* 0x0000008ca010723c */ /* 0x000fe20000041810 */
[C---:B------:R-:W-:Y:S02]  /*1bcc0*/  ISETP.GE.AND P3, PT, R51.reuse, R3, PT ;  /* 0x000000033300720c */ /* 0x040fe40003f66270 */
[----:B------:R-:W-:-:S02]  /*1bcd0*/  ISETP.GE.AND P6, PT, R51, R52, PT ;  /* 0x000000343300720c */ /* 0x000fc40003fc6270 */
[----:B------:R5:W4:Y:S02]  /*1bce0*/  I2F R48, R54 ;  /* 0x0000003600307306 */ /* 0x000b240000201400 */
[----:B------:R-:W-:Y:S01]  /*1bcf0*/  FSEL R141, R45, -INF , !P4 ;  /* 0xff8000002d8d7808 */ /* 0x000fe20006000000 */
[C---:B-1----:R-:W-:Y:S01]  /*1bd00*/  HMMA.16816.F32.BF16 R32, R8.reuse, R4, R32 ;  /* 0x000000040820723c */ /* 0x042fe20000041820 */
[----:B------:R-:W-:Y:S02]  /*1bd10*/  ISETP.GE.AND P4, PT, R54, R3, PT ;  /* 0x000000033600720c */ /* 0x000fe40003f86270 */
[----:B--2---:R-:W-:Y:S01]  /*1bd20*/  FSEL R51, R47, -INF , !P5 ;  /* 0xff8000002f337808 */ /* 0x004fe20006800000 */
[-C--:B---3--:R-:W-:Y:S01]  /*1bd30*/  FFMA.FTZ R40, R0, R49.reuse, R40 ;  /* 0x0000003100287223 */ /* 0x088fe20000010028 */
[----:B------:R-:W-:Y:S01]  /*1bd40*/  ISETP.GE.AND P5, PT, R54, R52, PT ;  /* 0x000000343600720c */ /* 0x000fe20003fa6270 */
[----:B------:R-:W1:Y:S01]  /*1bd50*/  LDSM.16.M88.4 R44, [R204+0x6800] ;  /* 0x00680000cc2c783b */ /* 0x000e620000000200 */
[----:B------:R-:W-:Y:S01]  /*1bd60*/  FFMA.FTZ R49, R0, R49, R42 ;  /* 0x0000003100317223 */ /* 0x000fe2000001002a */
[----:B------:R-:W-:Y:S01]  /*1bd70*/  IADD3 R5, R2, 0x40, RZ ;  /* 0x0000004002057810 */ /* 0x000fe20007ffe0ff */
[-C--:B------:R-:W-:Y:S01]  /*1bd80*/  FFMA.FTZ R182, R0, R55.reuse, R36 ;  /* 0x0000003700b67223 */ /* 0x080fe20000010024 */
[----:B------:R-:W-:Y:S01]  /*1bd90*/  FSEL R159, R40, -INF , !P3 ;  /* 0xff800000289f7808 */ /* 0x000fe20005800000 */
[----:B------:R-:W-:Y:S01]  /*1bda0*/  FFMA.FTZ R38, R0, R55, R38 ;  /* 0x0000003700267223 */ /* 0x000fe20000010026 */
[----:B-----5:R-:W-:Y:S01]  /*1bdb0*/  IADD3 R54, R2, 0x39, RZ ;  /* 0x0000003902367810 */ /* 0x020fe20007ffe0ff */
[CC--:B----4-:R-:W-:Y:S01]  /*1bdc0*/  FFMA.FTZ R183, R0.reuse, R48.reuse, R41 ;  /* 0x0000003000b77223 */ /* 0x0d0fe20000010029 */
[----:B------:R-:W-:Y:S01]  /*1bdd0*/  FSEL R49, R49, -INF , !P6 ;  /* 0xff80000031317808 */ /* 0x000fe20007000000 */
[----:B------:R-:W-:Y:S01]  /*1bde0*/  FFMA.FTZ R43, R0, R48, R43 ;  /* 0x00000030002b7223 */ /* 0x000fe2000001002b */
[----:B------:R-:W2:Y:S01]  /*1bdf0*/  I2F R4, R54 ;  /* 0x0000003600047306 */ /* 0x000ea20000201400 */
[C---:B------:R-:W-:Y:S01]  /*1be00*/  ISETP.GE.AND P3, PT, R53.reuse, R3, PT ;  /* 0x000000033500720c */ /* 0x040fe20003f66270 */
[----:B------:R-:W-:Y:S01]  /*1be10*/  HMMA.16816.F32.BF16 R28, R8, R6, R28 ;  /* 0x00000006081c723c */ /* 0x000fe2000004181c */
[----:B------:R-:W-:-:S02]  /*1be20*/  ISETP.GE.AND P6, PT, R53, R52, PT ;  /* 0x000000343500720c */ /* 0x000fc40003fc6270 */
[----:B------:R-:W-:Y:S02]  /*1be30*/  FSEL R182, R182, -INF , !P3 ;  /* 0xff800000b6b67808 */ /* 0x000fe40005800000 */
[----:B------:R-:W-:Y:S01]  /*1be40*/  FSEL R48, R38, -INF , !P6 ;  /* 0xff80000026307808 */ /* 0x000fe20007000000 */
[----:B------:R3:W4:Y:S01]  /*1be50*/  I2F R41, R5 ;  /* 0x0000000500297306 */ /* 0x0007220000201400 */
[C---:B------:R-:W-:Y:S01]  /*1be60*/  ISETP.GE.AND P3, PT, R5.reuse, R3, PT ;  /* 0x000000030500720c */ /* 0x040fe20003f66270 */
[C---:B------:R-:W-:Y:S01]  /*1be70*/  HMMA.16816.F32.BF16 R168, R160.reuse, R144, R168 ;  /* 0x00000090a0a8723c */ /* 0x040fe200000418a8 */
[----:B------:R-:W-:Y:S02]  /*1be80*/  ISETP.GE.AND P6, PT, R5, R52, PT ;  /* 0x000000340500720c */ /* 0x000fe40003fc6270 */
[C---:B------:R-:W-:Y:S02]  /*1be90*/  IADD3 R40, R2.reuse, 0x41, RZ ;  /* 0x0000004102287810 */ /* 0x040fe40007ffe0ff */
[----:B------:R-:W-:Y:S01]  /*1bea0*/  IADD3 R38, R2, 0x48, RZ ;  /* 0x0000004802267810 */ /* 0x000fe20007ffe0ff */
[CC--:B--2---:R-:W-:Y:S01]  /*1beb0*/  FFMA.FTZ R37, R0.reuse, R4.reuse, R37 ;  /* 0x0000000400257223 */ /* 0x0c4fe20000010025 */
[----:B------:R-:W2:Y:S01]  /*1bec0*/  I2F R36, R40 ;  /* 0x0000002800247306 */ /* 0x000ea20000201400 */
[----:B------:R-:W-:Y:S01]  /*1bed0*/  FFMA.FTZ R180, R0, R4, R39 ;  /* 0x0000000400b47223 */ /* 0x000fe20000010027 */
[----:B------:R-:W-:Y:S01]  /*1bee0*/  FSEL R50, R43, -INF , !P5 ;  /* 0xff8000002b327808 */ /* 0x000fe20006800000 */
[----:B------:R-:W-:Y:S01]  /*1bef0*/  HMMA.16816.F32.BF16 R164, R160, R146, R164 ;  /* 0x00000092a0a4723c */ /* 0x000fe200000418a4 */
[----:B------:R-:W-:-:S02]  /*1bf00*/  FSEL R183, R183, -INF , !P4 ;  /* 0xff800000b7b77808 */ /* 0x000fc40006000000 */
[----:B------:R-:W-:Y:S01]  /*1bf10*/  ISETP.GE.AND P4, PT, R54, R3, PT ;  /* 0x000000033600720c */ /* 0x000fe20003f86270 */
[----:B---3--:R-:W3:Y:S01]  /*1bf20*/  LDSM.16.M88.4 R4, [R204+0x7000] ;  /* 0x00700000cc04783b */ /* 0x008ee20000000200 */
[----:B------:R-:W5:Y:S01]  /*1bf30*/  I2F R43, R38 ;  /* 0x00000026002b7306 */ /* 0x000f620000201400 */
[-C--:B----4-:R-:W-:Y:S01]  /*1bf40*/  FFMA.FTZ R34, R0, R41.reuse, R34 ;  /* 0x0000002900227223 */ /* 0x090fe20000010022 */
[----:B------:R-:W-:Y:S01]  /*1bf50*/  IADD3 R39, R2, 0x49, RZ ;  /* 0x0000004902277810 */ /* 0x000fe20007ffe0ff */
[----:B------:R-:W-:Y:S01]  /*1bf60*/  FFMA.FTZ R175, R0, R41, R32 ;  /* 0x0000002900af7223 */ /* 0x000fe20000010020 */
[----:B------:R-:W-:Y:S01]  /*1bf70*/  FSEL R181, R37, -INF , !P4 ;  /* 0xff80000025b57808 */ /* 0x000fe20006000000 */
[C---:B-1----:R-:W-:Y:S01]  /*1bf80*/  HMMA.16816.F32.BF16 R24, R8.reuse, R44, R24 ;  /* 0x0000002c0818723c */ /* 0x042fe20000041818 */
[----:B------:R-:W-:Y:S02]  /*1bf90*/  IADD3 R37, R2, 0x50, RZ ;  /* 0x0000005002257810 */ /* 0x000fe40007ffe0ff */
[----:B------:R-:W1:Y:S01]  /*1bfa0*/  I2F R32, R39 ;  /* 0x0000002700207306 */ /* 0x000e620000201400 */
[----:B------:R-:W-:Y:S01]  /*1bfb0*/  FSEL R177, R34, -INF , !P6 ;  /* 0xff80000022b17808 */ /* 0x000fe20007000000 */
[-C--:B--2---:R-:W-:Y:S01]  /*1bfc0*/  FFMA.FTZ R176, R0, R36.reuse, R33 ;  /* 0x0000002400b07223 */ /* 0x084fe20000010021 */
[----:B------:R-:W-:Y:S01]  /*1bfd0*/  IADD3 R34, R2, 0x51, RZ ;  /* 0x0000005102227810 */ /* 0x000fe20007ffe0ff */
[C---:B------:R-:W-:Y:S01]  /*1bfe0*/  FFMA.FTZ R35, R0.reuse, R36, R35 ;  /* 0x0000002400237223 */ /* 0x040fe20000010023 */
[----:B------:R-:W-:Y:S01]  /*1bff0*/  HMMA.16816.F32.BF16 R44, R8, R46, R20 ;  /* 0x0000002e082c723c */ /* 0x000fe20000041814 */
[----:B------:R-:W2:Y:S01]  /*1c000*/  LDSM.16.M88.4 R20, [R204+0x7800] ;  /* 0x00780000cc14783b */ /* 0x000ea20000000200 */
[----:B------:R-:W-:Y:S01]  /*1c010*/  FSEL R175, R175, -INF , !P3 ;  /* 0xff800000afaf7808 */ /* 0x000fe20005800000 */
[----:B------:R-:W4:Y:S01]  /*1c020*/  I2F R33, R37 ;  /* 0x0000002500217306 */ /* 0x000f220000201400 */
[----:B-----5:R-:W-:Y:S01]  /*1c030*/  FFMA.FTZ R178, R0, R43, R30 ;  /* 0x0000002b00b27223 */ /* 0x020fe2000001001e */
[----:B------:R-:W-:Y:S01]  /*1c040*/  ISETP.GE.AND P3, PT, R38, R3, PT ;  /* 0x000000032600720c */ /* 0x000fe20003f66270 */
[----:B------:R-:W-:Y:S01]  /*1c050*/  FFMA.FTZ R28, R0, R43, R28 ;  /* 0x0000002b001c7223 */ /* 0x000fe2000001001c */
[----:B------:R-:W-:Y:S01]  /*1c060*/  ISETP.GE.AND P5, PT, R54, R52, PT ;  /* 0x000000343600720c */ /* 0x000fe20003fa6270 */
[----:B------:R-:W-:-:S04]  /*1c070*/  DEPBAR.LE SB0, 0x0 ;  /* 0x000080000000791a */ /* 0x000fc80000000000 */
[----:B------:R-:W5:Y:S01]  /*1c080*/  I2F R30, R34 ;  /* 0x00000022001e7306 */ /* 0x000f620000201400 */
[----:B------:R-:W-:Y:S01]  /*1c090*/  FSEL R174, R28, -INF , !P3 ;  /* 0xff8000001cae7808 */ /* 0x000fe20005800000 */
[-C--:B-1----:R-:W-:Y:S01]  /*1c0a0*/  FFMA.FTZ R173, R0, R32.reuse, R29 ;  /* 0x0000002000ad7223 */ /* 0x082fe2000001001d */
[----:B------:R-:W-:Y:S01]  /*1c0b0*/  IADD3 R28, R2, 0x58, RZ ;  /* 0x00000058021c7810 */ /* 0x000fe20007ffe0ff */
[----:B------:R-:W-:Y:S01]  /*1c0c0*/  FFMA.FTZ R172, R0, R32, R31 ;  /* 0x0000002000ac7223 */ /* 0x000fe2000001001f */
[----:B------:R-:W-:Y:S01]  /*1c0d0*/  IADD3 R31, R2, 0x59, RZ ;  /* 0x00000059021f7810 */ /* 0x000fe20007ffe0ff */
[-C--:B----4-:R-:W-:Y:S02]  /*1c0e0*/  FFMA.FTZ R157, R0, R33.reuse, R24 ;  /* 0x00000021009d7223 */ /* 0x090fe40000010018 */
[----:B------:R-:W1:Y:S01]  /*1c0f0*/  I2F R29, R28 ;  /* 0x0000001c001d7306 */ /* 0x000e620000201400 */
[----:B------:R-:W-:Y:S01]  /*1c100*/  IADD3 R24, R2, 0x60, RZ ;  /* 0x0000006002187810 */ /* 0x000fe20007ffe0ff */
[----:B------:R-:W-:Y:S01]  /*1c110*/  FFMA.FTZ R26, R0, R33, R26 ;  /* 0x00000021001a7223 */ /* 0x000fe2000001001a */
[----:B------:R-:W-:-:S02]  /*1c120*/  FSEL R180, R180, -INF , !P5 ;  /* 0xff800000b4b47808 */ /* 0x000fc40006800000 */
[C---:B------:R-:W-:Y:S01]  /*1c130*/  ISETP.GE.AND P4, PT, R40.reuse, R3, PT ;  /* 0x000000032800720c */ /* 0x040fe20003f86270 */
[C---:B---3--:R-:W-:Y:S01]  /*1c140*/  HMMA.16816.F32.BF16 R16, R8.reuse, R4, R16 ;  /* 0x000000040810723c */ /* 0x048fe20000041810 */
[----:B------:R-:W-:Y:S01]  /*1c150*/  ISETP.GE.AND P5, PT, R40, R52, PT ;  /* 0x000000342800720c */ /* 0x000fe20003fa6270 */
[----:B------:R-:W3:Y:S01]  /*1c160*/  I2F R4, R31 ;  /* 0x0000001f00047306 */ /* 0x000ee20000201400 */
[-C--:B-----5:R-:W-:Y:S01]  /*1c170*/  FFMA.FTZ R155, R0, R30.reuse, R25 ;  /* 0x0000001e009b7223 */ /* 0x0a0fe20000010019 */
[----:B------:R-:W-:Y:S01]  /*1c180*/  IADD3 R25, R2, 0x61, RZ ;  /* 0x0000006102197810 */ /* 0x000fe20007ffe0ff */
[----:B------:R-:W-:Y:S01]  /*1c190*/  FFMA.FTZ R27, R0, R30, R27 ;  /* 0x0000001e001b7223 */ /* 0x000fe2000001001b */
[-C--:B------:R-:W-:Y:S02]  /*1c1a0*/  ISETP.GE.AND P6, PT, R38, R52.reuse, PT ;  /* 0x000000342600720c */ /* 0x080fe40003fc6270 */
[C---:B------:R-:W-:Y:S01]  /*1c1b0*/  HMMA.16816.F32.BF16 R12, R8.reuse, R6, R12 ;  /* 0x00000006080c723c */ /* 0x040fe2000004180c */
[----:B------:R-:W-:Y:S01]  /*1c1c0*/  FSEL R176, R176, -INF , !P4 ;  /* 0xff800000b0b07808 */ /* 0x000fe20006000000 */
[----:B------:R-:W4:Y:S01]  /*1c1d0*/  I2F R5, R24 ;  /* 0x0000001800057306 */ /* 0x000f220000201400 */
[----:B------:R-:W-:Y:S01]  /*1c1e0*/  FSEL R179, R35, -INF , !P5 ;  /* 0xff80000023b37808 */ /* 0x000fe20006800000 */
[C---:B-1----:R-:W-:Y:S01]  /*1c1f0*/  FFMA.FTZ R44, R0.reuse, R29, R44 ;  /* 0x0000001d002c7223 */ /* 0x042fe2000001002c */
[C---:B------:R-:W-:Y:S01]  /*1c200*/  ISETP.GE.AND P4, PT, R39.reuse, R3, PT ;  /* 0x000000032700720c */ /* 0x040fe20003f86270 */
[----:B------:R-:W-:Y:S01]  /*1c210*/  FFMA.FTZ R46, R0, R29, R46 ;  /* 0x0000001d002e7223 */ /* 0x000fe2000001002e */
[----:B------:R-:W-:Y:S01]  /*1c220*/  ISETP.GE.AND P5, PT, R39, R52, PT ;  /* 0x000000342700720c */ /* 0x000fe20003fa6270 */
[C---:B--2---:R-:W-:Y:S01]  /*1c230*/  HMMA.16816.F32.BF16 R168, R8.reuse, R20, R168 ;  /* 0x0000001408a8723c */ /* 0x044fe200000418a8 */
[----:B------:R-:W-:Y:S01]  /*1c240*/  FSEL R178, R178, -INF , !P6 ;  /* 0xff800000b2b27808 */ /* 0x000fe20007000000 */
[----:B------:R-:W1:Y:S01]  /*1c250*/  I2F R6, R25 ;  /* 0x0000001900067306 */ /* 0x000e620000201400 */
[C---:B------:R-:W-:Y:S01]  /*1c260*/  ISETP.GE.AND P3, PT, R37.reuse, R3, PT ;  /* 0x000000032500720c */ /* 0x040fe20003f66270 */
[C---:B---3--:R-:W-:Y:S01]  /*1c270*/  FFMA.FTZ R45, R0.reuse, R4, R45 ;  /* 0x00000004002d7223 */ /* 0x048fe2000001002d */
[----:B------:R-:W-:Y:S01]  /*1c280*/  ISETP.GE.AND P6, PT, R37, R52, PT ;  /* 0x000000342500720c */ /* 0x000fe20003fc6270 */
[----:B------:R-:W-:Y:S01]  /*1c290*/  FFMA.FTZ R47, R0, R4, R47 ;  /* 0x00000004002f7223 */ /* 0x000fe2000001002f */
[----:B------:R-:W-:Y:S01]  /*1c2a0*/  FSEL R173, R173, -INF , !P4 ;  /* 0xff800000adad7808 */ /* 0x000fe20006000000 */
[----:B------:R-:W-:Y:S01]  /*1c2b0*/  HMMA.16816.F32.BF16 R164, R8, R22, R164 ;  /* 0x0000001608a4723c */ /* 0x000fe200000418a4 */
[----:B------:R-:W-:Y:S01]  /*1c2c0*/  FSEL R172, R172, -INF , !P5 ;  /* 0xff800000acac7808 */ /* 0x000fe20006800000 */
[----:B----4-:R-:W-:Y:S01]  /*1c2d0*/  FFMA.FTZ R16, R0, R5, R16 ;  /* 0x0000000500107223 */ /* 0x010fe20000010010 */
[----:B------:R-:W-:Y:S01]  /*1c2e0*/  ISETP.GE.AND P4, PT, R34, R3, PT ;  /* 0x000000032200720c */ /* 0x000fe20003f86270 */
[----:B------:R-:W-:Y:S01]  /*1c2f0*/  FFMA.FTZ R18, R0, R5, R18 ;  /* 0x0000000500127223 */ /* 0x000fe20000010012 */
[----:B------:R-:W-:-:S02]  /*1c300*/  ISETP.GE.AND P5, PT, R34, R52, PT ;  /* 0x000000342200720c */ /* 0x000fc40003fa6270 */
[----:B------:R-:W-:Y:S01]  /*1c310*/  FSEL R157, R157, -INF , !P3 ;  /* 0xff8000009d9d7808 */ /* 0x000fe20005800000 */
[----:B------:R-:W-:Y:S01]  /*1c320*/  IMAD.U32 R10, RZ, RZ, UR4 ;  /* 0x00000004ff0a7e24 */ /* 0x000fe2000f8e00ff */
[----:B------:R-:W-:Y:S01]  /*1c330*/  FSEL R162, R26, -INF , !P6 ;  /* 0xff8000001aa27808 */ /* 0x000fe20007000000 */
[-C--:B-1----:R-:W-:Y:S01]  /*1c340*/  FFMA.FTZ R144, R0, R6.reuse, R17 ;  /* 0x0000000600907223 */ /* 0x082fe20000010011 */
[----:B------:R-:W-:Y:S01]  /*1c350*/  ISETP.GE.AND P3, PT, R28, R3, PT ;  /* 0x000000031c00720c */ /* 0x000fe20003f66270 */
[----:B------:R-:W-:Y:S01]  /*1c360*/  FFMA.FTZ R19, R0, R6, R19 ;  /* 0x0000000600137223 */ /* 0x000fe20000010013 */
[----:B------:R-:W-:Y:S02]  /*1c370*/  ISETP.GE.AND P6, PT, R28, R52, PT ;  /* 0x000000341c00720c */ /* 0x000fe40003fc6270 */
[----:B------:R-:W-:Y:S02]  /*1c380*/  IADD3 R7, R2, 0x68, RZ ;  /* 0x0000006802077810 */ /* 0x000fe40007ffe0ff */
[----:B------:R-:W-:-:S02]  /*1c390*/  FSEL R155, R155, -INF , !P4 ;  /* 0xff8000009b9b7808 */ /* 0x000fc40006000000 */
[----:B------:R-:W-:Y:S02]  /*1c3a0*/  FSEL R161, R27, -INF , !P5 ;  /* 0xff8000001ba17808 */ /* 0x000fe40006800000 */
[CC--:B------:R-:W-:Y:S01]  /*1c3b0*/  ISETP.GE.AND P4, PT, R31.reuse, R3.reuse, PT ;  /* 0x000000031f00720c */ /* 0x0c0fe20003f86270 */
[----:B------:R-:W1:Y:S01]  /*1c3c0*/  I2F R27, R7 ;  /* 0x00000007001b7306 */ /* 0x000e620000201400 */
[----:B------:R-:W-:Y:S02]  /*1c3d0*/  ISETP.GE.AND P5, PT, R31, R52, PT ;  /* 0x000000341f00720c */ /* 0x000fe40003fa6270 */
[----:B------:R-:W-:Y:S02]  /*1c3e0*/  FSEL R154, R44, -INF , !P3 ;  /* 0xff8000002c9a7808 */ /* 0x000fe40005800000 */
[----:B------:R-:W-:Y:S02]  /*1c3f0*/  FSEL R160, R46, -INF , !P6 ;  /* 0xff8000002ea07808 */ /* 0x000fe40007000000 */
[----:B------:R-:W-:-:S02]  /*1c400*/  ISETP.GE.AND P3, PT, R24, R3, PT ;  /* 0x000000031800720c */ /* 0x000fc40003f66270 */
[-C--:B------:R-:W-:Y:S02]  /*1c410*/  ISETP.GE.AND P6, PT, R24, R52.reuse, PT ;  /* 0x000000341800720c */ /* 0x080fe40003fc6270 */
[C---:B------:R-:W-:Y:S02]  /*1c420*/  IADD3 R4, R2.reuse, 0x69, RZ ;  /* 0x0000006902047810 */ /* 0x040fe40007ffe0ff */
[----:B------:R-:W-:Y:S02]  /*1c430*/  IADD3 R5, R2, 0x70, RZ ;  /* 0x0000007002057810 */ /* 0x000fe40007ffe0ff */
[----:B------:R-:W-:Y:S01]  /*1c440*/  FSEL R152, R45, -INF , !P4 ;  /* 0xff8000002d987808 */ /* 0x000fe20006000000 */
[----:B------:R-:W2:Y:S01]  /*1c450*/  I2F R20, R4 ;  /* 0x0000000400147306 */ /* 0x000ea20000201400 */
[----:B------:R-:W-:Y:S01]  /*1c460*/  FSEL R151, R47, -INF , !P5 ;  /* 0xff8000002f977808 */ /* 0x000fe20006800000 */
[C---:B-1----:R-:W-:Y:S01]  /*1c470*/  FFMA.FTZ R12, R0.reuse, R27, R12 ;  /* 0x0000001b000c7223 */ /* 0x042fe2000001000c */
[C---:B------:R-:W-:Y:S01]  /*1c480*/  ISETP.GE.AND P4, PT, R25.reuse, R3, PT ;  /* 0x000000031900720c */ /* 0x040fe20003f86270 */
[----:B------:R-:W-:Y:S01]  /*1c490*/  FFMA.FTZ R14, R0, R27, R14 ;  /* 0x0000001b000e7223 */ /* 0x000fe2000001000e */
[----:B------:R-:W-:-:S02]  /*1c4a0*/  ISETP.GE.AND P5, PT, R25, R52, PT ;  /* 0x000000341900720c */ /* 0x000fc40003fa6270 */
[----:B------:R-:W-:Y:S01]  /*1c4b0*/  FSEL R145, R16, -INF , !P3 ;  /* 0xff80000010917808 */ /* 0x000fe20005800000 */
[----:B------:R-:W1:Y:S01]  /*1c4c0*/  I2F R17, R5 ;  /* 0x0000000500117306 */ /* 0x000e620000201400 */
[----:B------:R-:W-:Y:S02]  /*1c4d0*/  FSEL R150, R18, -INF , !P6 ;  /* 0xff80000012967808 */ /* 0x000fe40007000000 */
[C---:B------:R-:W-:Y:S02]  /*1c4e0*/  ISETP.GE.AND P3, PT, R7.reuse, R3, PT ;  /* 0x000000030700720c */ /* 0x040fe40003f66270 */
[----:B------:R-:W-:Y:S02]  /*1c4f0*/  ISETP.GE.AND P6, PT, R7, R52, PT ;  /* 0x000000340700720c */ /* 0x000fe40003fc6270 */
[----:B------:R-:W-:Y:S01]  /*1c500*/  IADD3 R6, R2, 0x71, RZ ;  /* 0x0000007102067810 */ /* 0x000fe20007ffe0ff */
[-C--:B--2---:R-:W-:Y:S01]  /*1c510*/  FFMA.FTZ R13, R0, R20.reuse, R13 ;  /* 0x00000014000d7223 */ /* 0x084fe2000001000d */
[----:B------:R-:W-:Y:S01]  /*1c520*/  IADD3 R7, R2, 0x78, RZ ;  /* 0x0000007802077810 */ /* 0x000fe20007ffe0ff */
[----:B------:R-:W-:Y:S01]  /*1c530*/  FFMA.FTZ R15, R0, R20, R15 ;  /* 0x00000014000f7223 */ /* 0x000fe2000001000f */
[----:B------:R-:W-:-:S02]  /*1c540*/  FSEL R144, R144, -INF , !P4 ;  /* 0xff80000090907808 */ /* 0x000fc40006000000 */
[----:B------:R-:W-:Y:S01]  /*1c550*/  FSEL R147, R19, -INF , !P5 ;  /* 0xff80000013937808 */ /* 0x000fe20006800000 */
[----:B------:R-:W2:Y:S01]  /*1c560*/  I2F R9, R7 ;  /* 0x0000000700097306 */ /* 0x000ea20000201400 */
[----:B------:R-:W-:Y:S01]  /*1c570*/  ISETP.GE.AND P4, PT, R4, R3, PT ;  /* 0x000000030400720c */ /* 0x000fe20003f86270 */
[-C--:B-1----:R-:W-:Y:S01]  /*1c580*/  FFMA.FTZ R56, R0, R17.reuse, R168 ;  /* 0x0000001100387223 */ /* 0x082fe200000100a8 */
[----:B------:R-:W-:Y:S01]  /*1c590*/  ISETP.GE.AND P5, PT, R4, R52, PT ;  /* 0x000000340400720c */ /* 0x000fe20003fa6270 */
[----:B------:R-:W-:Y:S01]  /*1c5a0*/  FFMA.FTZ R63, R0, R17, R170 ;  /* 0x00000011003f7223 */ /* 0x000fe200000100aa */
[----:B------:R-:W-:Y:S02]  /*1c5b0*/  FSEL R142, R12, -INF , !P3 ;  /* 0xff8000000c8e7808 */ /* 0x000fe40005800000 */
[----:B------:R-:W-:Y:S01]  /*1c5c0*/  FSEL R146, R14, -INF , !P6 ;  /* 0xff8000000e927808 */ /* 0x000fe20007000000 */
[----:B------:R-:W1:Y:S01]  /*1c5d0*/  I2F R4, R6 ;  /* 0x0000000600047306 */ /* 0x000e620000201400 */
[----:B------:R-:W-:-:S02]  /*1c5e0*/  ISETP.GE.AND P3, PT, R5, R3, PT ;  /* 0x000000030500720c */ /* 0x000fc40003f66270 */
[----:B------:R-:W-:Y:S02]  /*1c5f0*/  ISETP.GE.AND P6, PT, R5, R52, PT ;  /* 0x000000340500720c */ /* 0x000fe40003fc6270 */
[----:B------:R-:W-:Y:S02]  /*1c600*/  IADD3 R5, R2, 0x8, RZ ;  /* 0x0000000802057810 */ /* 0x000fe40007ffe0ff */
[----:B------:R-:W-:Y:S01]  /*1c610*/  FSEL R140, R13, -INF , !P4 ;  /* 0xff8000000d8c7808 */ /* 0x000fe20006000000 */
[-C--:B--2---:R-:W-:Y:S01]  /*1c620*/  FFMA.FTZ R46, R0, R9.reuse, R164 ;  /* 0x00000009002e7223 */ /* 0x084fe200000100a4 */
[----:B------:R-:W-:Y:S01]  /*1c630*/  FSEL R56, R56, -INF , !P3 ;  /* 0xff80000038387808 */ /* 0x000fe20005800000 */
[----:B------:R-:W-:Y:S01]  /*1c640*/  FFMA.FTZ R59, R0, R9, R166 ;  /* 0x00000009003b7223 */ /* 0x000fe200000100a6 */
[----:B------:R-:W-:Y:S01]  /*1c650*/  FSEL R63, R63, -INF , !P6 ;  /* 0xff8000003f3f7808 */ /* 0x000fe20007000000 */
[----:B------:R-:W2:Y:S01]  /*1c660*/  I2F R11, R5 ;  /* 0x00000005000b7306 */ /* 0x000ea20000201400 */
[----:B------:R-:W-:Y:S01]  /*1c670*/  BAR.SYNC.DEFER_BLOCKING 0x0 ;  /* 0x0000000000007b1d */ /* 0x000fe20000010000 */
[-C--:B------:R-:W-:Y:S01]  /*1c680*/  ISETP.GE.AND P4, PT, R6, R3.reuse, PT ;  /* 0x000000030600720c */ /* 0x080fe20003f86270 */
[CC--:B-1----:R-:W-:Y:S01]  /*1c690*/  FFMA.FTZ R53, R0.reuse, R4.reuse, R169 ;  /* 0x0000000400357223 */ /* 0x0c2fe200000100a9 */
[C---:B------:R-:W-:Y:S01]  /*1c6a0*/  ISETP.GE.AND P3, PT, R7.reuse, R3, PT ;  /* 0x000000030700720c */ /* 0x040fe20003f66270 */
[----:B------:R-:W-:Y:S01]  /*1c6b0*/  FFMA.FTZ R61, R0, R4, R171 ;  /* 0x00000004003d7223 */ /* 0x000fe200000100ab */
[----:B------:R-:W-:-:S02]  /*1c6c0*/  ISETP.GE.AND P6, PT, R7, R52, PT ;  /* 0x000000340700720c */ /* 0x000fc40003fc6270 */
[----:B------:R-:W1:Y:S01]  /*1c6d0*/  I2F R7, R2 ;  /* 0x0000000200077306 */ /* 0x000e620000201400 */
[----:B------:R-:W-:Y:S02]  /*1c6e0*/  IADD3 R8, R2, 0x79, RZ ;  /* 0x0000007902087810 */ /* 0x000fe40007ffe0ff */
[----:B------:R-:W-:Y:S02]  /*1c6f0*/  FSEL R53, R53, -INF , !P4 ;  /* 0xff80000035357808 */ /* 0x000fe40006000000 */
[----:B------:R-:W-:Y:S02]  /*1c700*/  FSEL R46, R46, -INF , !P3 ;  /* 0xff8000002e2e7808 */ /* 0x000fe40005800000 */
[----:B------:R-:W-:Y:S01]  /*1c710*/  FSEL R59, R59, -INF , !P6 ;  /* 0xff8000003b3b7808 */ /* 0x000fe20007000000 */
[----:B------:R-:W3:Y:S01]  /*1c720*/  I2F R9, R8 ;  /* 0x0000000800097306 */ /* 0x000ee20000201400 */
[----:B------:R-:W-:Y:S01]  /*1c730*/  ISETP.GE.AND P4, PT, R2, R3, PT ;  /* 0x000000030200720c */ /* 0x000fe20003f86270 */
[----:B--2---:R-:W-:Y:S01]  /*1c740*/  FFMA.FTZ R4, R0, R11, R64 ;  /* 0x0000000b00047223 */ /* 0x004fe20000010040 */
[-C--:B------:R-:W-:Y:S01]  /*1c750*/  ISETP.GE.AND P3, PT, R5, R3.reuse, PT ;  /* 0x000000030500720c */ /* 0x080fe20003f66270 */
[----:B------:R-:W-:Y:S01]  /*1c760*/  IMAD.U32 R11, RZ, RZ, UR5 ;  /* 0x00000005ff0b7e24 */ /* 0x000fe2000f8e00ff */
[----:B------:R-:W-:Y:S01]  /*1c770*/  ISETP.GE.AND P6, PT, R8, R3, PT ;  /* 0x000000030800720c */ /* 0x000fe20003fc6270 */
[----:B------:R-:W-:Y:S01]  /*1c780*/  ULDC.64 UR4, c[0x0][0x118] ;  /* 0x0000460000047ab9 */ /* 0x000fe20000000a00 */
[----:B------:R-:W-:Y:S01]  /*1c790*/  FSEL R139, R15, -INF , !P5 ;  /* 0xff8000000f8b7808 */ /* 0x000fe20006800000 */
[----:B------:R-:W2:Y:S01]  /*1c7a0*/  I2F R3, R5 ;  /* 0x0000000500037306 */ /* 0x000ea20000201400 */
[----:B------:R-:W-:Y:S01]  /*1c7b0*/  ISETP.GE.AND P5, PT, R6, R52, PT ;  /* 0x000000340600720c */ /* 0x000fe20003fa6270 */
[-C--:B-1----:R-:W-:Y:S01]  /*1c7c0*/  FFMA.FTZ R6, R0, R7.reuse, R136 ;  /* 0x0000000700067223 */ /* 0x082fe20000010088 */
[----:B------:R-:W-:Y:S01]  /*1c7d0*/  FSEL R4, R4, -INF , !P3 ;  /* 0xff80000004047808 */ /* 0x000fe20005800000 */
[----:B------:R-:W-:Y:S01]  /*1c7e0*/  FFMA.FTZ R138, R0, R7, R138 ;  /* 0x00000007008a7223 */ /* 0x000fe2000001008a */
[----:B------:R-:W-:-:S02]  /*1c7f0*/  FSEL R61, R61, -INF , !P5 ;  /* 0xff8000003d3d7808 */ /* 0x000fc40006800000 */
[-C--:B------:R-:W-:Y:S01]  /*1c800*/  ISETP.GE.AND P5, PT, R2, R52.reuse, PT ;  /* 0x000000340200720c */ /* 0x080fe20003fa6270 */
[-C--:B---3--:R-:W-:Y:S01]  /*1c810*/  FFMA.FTZ R54, R0, R9.reuse, R165 ;  /* 0x0000000900367223 */ /* 0x088fe200000100a5 */
[----:B------:R-:W-:Y:S01]  /*1c820*/  FSEL R6, R6, -INF , !P4 ;  /* 0xff80000006067808 */ /* 0x000fe20006000000 */
[----:B------:R-:W-:Y:S01]  /*1c830*/  FFMA.FTZ R47, R0, R9, R167 ;  /* 0x00000009002f7223 */ /* 0x000fe200000100a7 */
[-C--:B------:R-:W-:Y:S02]  /*1c840*/  ISETP.GE.AND P4, PT, R5, R52.reuse, PT ;  /* 0x000000340500720c */ /* 0x080fe40003f86270 */
[----:B------:R-:W-:Y:S02]  /*1c850*/  ISETP.GE.AND P3, PT, R8, R52, PT ;  /* 0x000000340800720c */ /* 0x000fe40003f66270 */
[----:B------:R-:W-:Y:S01]  /*1c860*/  FSEL R54, R54, -INF , !P6 ;  /* 0xff80000036367808 */ /* 0x000fe20007000000 */
[----:B--2---:R-:W-:Y:S01]  /*1c870*/  FFMA.FTZ R2, R0, R3, R66 ;  /* 0x0000000300027223 */ /* 0x004fe20000010042 */
[----:B------:R-:W-:-:S02]  /*1c880*/  FSEL R3, R138, -INF , !P5 ;  /* 0xff8000008a037808 */ /* 0x000fc40006800000 */
        /* <DEDUP_REMOVED lines=45> */
[----:B------:R-:W-:Y:S01]  /*1cb60*/  SEL R9, R8, R13, !P2 ;  /* 0x0000000d08097207 */ /* 0x000fe20005000000 */
[----:B------:R-:W3:Y:S02]  /*1cb70*/  LD.E.64 R14, [R10.64+0x38] ;  /* 0x000038040a0e7980 */ /* 0x000ee4000c101b00 */
        /* <DEDUP_REMOVED lines=18> */
.L_x_3200:
[----:B------:R-:W2:Y:S02]  /*1cca0*/  LD.E R8, [R10.64+0x38] ;  /* 0x000038040a087980 */ /* 0x000ea4000c101900 */
[----:B--2---:R-:W-:-:S04]  /*1ccb0*/  LEA R8, -R8, RZ, 0x7 ;  /* 0x000000ff08087211 */ /* 0x004fc800078e39ff */
[----:B------:R-:W-:Y:S02]  /*1ccc0*/  SHF.R.S32.HI R5, RZ, 0x1f, R8 ;  /* 0x0000001fff057819 */ /* 0x000fe40000011408 */
.L_x_3201:
[----:B------:R-:W-:Y:S05]  /*1ccd0*/  BSYNC B0 ;  /* 0x0000000000007941 */ /* 0x000fea0003800000 */
.L_x_3199:
[----:B------:R-:W-:Y:S02]  /*1cce0*/  LOP3.LUT R7, R239, 0x1, RZ, 0xc0, !PT ;  /* 0x00000001ef077812 */ /* 0x000fe400078ec0ff */
[C---:B------:R-:W-:Y:S02]  /*1ccf0*/  LEA R24, P3, R8.reuse, R228, 0x1 ;  /* 0x000000e408187211 */ /* 0x040fe400078608ff */
[----:B------:R-:W-:Y:S02]  /*1cd00*/  ISETP.NE.U32.AND P2, PT, R7, 0x1, PT ;  /* 0x000000010700780c */ /* 0x000fe40003f45070 */
[C---:B------:R-:W-:Y:S02]  /*1cd10*/  @P1 IADD3 R7, P0, R8.reuse, R225, RZ ;  /* 0x000000e108071210 */ /* 0x040fe40007f1e0ff */
[----:B------:R-:W-:-:S03]  /*1cd20*/  LEA.HI.X R25, R8, R227, R5, 0x1, P3 ;  /* 0x000000e308197211 */ /* 0x000fc600018f0c05 */
[----:B------:R-:W-:Y:S01]  /*1cd30*/  @P1 IMAD.X R12, R5, 0x1, R226, P0 ;  /* 0x00000001050c1824 */ /* 0x000fe200000e06e2 */
[----:B------:R-:W-:-:S04]  /*1cd40*/  @P1 LEA R16, P0, R7, R228, 0x1 ;  /* 0x000000e407101211 */ /* 0x000fc800078008ff */
[----:B------:R-:W-:Y:S01]  /*1cd50*/  @P1 LEA.HI.X R17, R7, R227, R12, 0x1, P0 ;  /* 0x000000e307111211 */ /* 0x000fe200000f0c0c */
[----:B------:R-:W-:Y:S01]  /*1cd60*/  @!PT LDS RZ, [RZ] ;  /* 0x00000000fffff984 */ /* 0x000fe20000000800 */
[----:B------:R-:W-:Y:S01]  /*1cd70*/  @!PT LDS RZ, [RZ] ;  /* 0x00000000fffff984 */ /* 0x000fe20000000800 */
[----:B------:R-:W-:Y:S01]  /*1cd80*/  @!PT LDS RZ, [RZ] ;  /* 0x00000000fffff984 */ /* 0x000fe20000000800 */
[----:B------:R1:W-:Y:S01]  /*1cd90*/  @!P2 LDGSTS.E.BYPASS.LTC128B.128 [R235+0x4000], [R24.64] ;  /* 0x0400000018ebafae */ /* 0x0003e2000b901d44 */
[-C--:B------:R-:W-:Y:S02]  /*1cda0*/  @!P2 IADD3 R9, P4, R8, R225.reuse, RZ ;  /* 0x000000e10809a210 */ /* 0x080fe40007f9e0ff */
[----:B------:R-:W-:Y:S01]  /*1cdb0*/  IADD3 R7, P3, P0, R225, R225, R8 ;  /* 0x000000e1e1077210 */ /* 0x000fe2000787e008 */
[----:B------:R1:W-:Y:S01]  /*1cdc0*/  @P2 STS.128 [R235+0x4000], RZ ;  /* 0x004000ffeb002388 */ /* 0x0003e20000000c00 */
[----:B------:R-:W-:Y:S01]  /*1cdd0*/  @!P2 LEA R22, P5, R9, R228, 0x1 ;  /* 0x000000e40916a211 */ /* 0x000fe200078a08ff */
[----:B------:R-:W-:Y:S01]  /*1cde0*/  @!P2 IMAD.X R12, R5, 0x1, R226, P4 ;  /* 0x00000001050ca824 */ /* 0x000fe200020e06e2 */
[----:B------:R-:W-:Y:S01]  /*1cdf0*/  IADD3.X R8, R226, R226, R5, P3, P0 ;  /* 0x000000e2e2087210 */ /* 0x000fe20001fe0405 */
[----:B------:R-:W-:Y:S01]  /*1ce00*/  @!PT LDS RZ, [RZ] ;  /* 0x00000000fffff984 */ /* 0x000fe20000000800 */
[----:B------:R-:W-:Y:S01]  /*1ce10*/  @!PT LDS RZ, [RZ] ;  /* 0x00000000fffff984 */ /* 0x000fe20000000800 */
[----:B------:R-:W-:Y:S01]  /*1ce20*/  @!PT LDS RZ, [RZ] ;  /* 0x00000000fffff984 */ /* 0x000fe20000000800 */
[----:B------:R1:W-:Y:S01]  /*1ce30*/  @P1 LDGSTS.E.BYPASS.LTC128B.128 [R235+0x8000], [R24.64+0x80] ;  /* 0x0800008018eb1fae */ /* 0x0003e2000b901d44 */
[----:B------:R-:W-:-:S02]  /*1ce40*/  @P1 LEA R14, P0, R7, R228, 0x1 ;  /* 0x000000e4070e1211 */ /* 0x000fc400078008ff */
[CC--:B------:R-:W-:Y:S01]  /*1ce50*/  @!P2 LEA R20, P4, R7.reuse, R228.reuse, 0x1 ;  /* 0x000000e40714a211 */ /* 0x0c0fe200078808ff */
[----:B------:R1:W-:Y:S01]  /*1ce60*/  @!P1 STS.128 [R235+0x8000], RZ ;  /* 0x008000ffeb009388 */ /* 0x0003e20000000c00 */
[C---:B------:R-:W-:Y:S02]  /*1ce70*/  IADD3 R5, P3, R7.reuse, R225, RZ ;  /* 0x000000e107057210 */ /* 0x040fe40007f7e0ff */
[CCC-:B------:R-:W-:Y:S02]  /*1ce80*/  @P1 LEA.HI.X R15, R7.reuse, R227.reuse, R8.reuse, 0x1, P0 ;  /* 0x000000e3070f1211 */ /* 0x1c0fe400000f0c08 */
[-C--:B------:R-:W-:Y:S01]  /*1ce90*/  @!P2 LEA.HI.X R21, R7, R227.reuse, R8, 0x1, P4 ;  /* 0x000000e30715a211 */ /* 0x080fe200020f0c08 */
[----:B------:R-:W-:Y:S01]  /*1cea0*/  IMAD.X R8, R8, 0x1, R226, P3 ;  /* 0x0000000108087824 */ /* 0x000fe200018e06e2 */
[----:B------:R-:W-:Y:S02]  /*1ceb0*/  @!P2 LEA.HI.X R23, R9, R227, R12, 0x1, P5 ;  /* 0x000000e30917a211 */ /* 0x000fe400028f0c0c */
[----:B------:R-:W-:-:S02]  /*1cec0*/  @!P2 LEA R18, P4, R5, R228, 0x1 ;  /* 0x000000e40512a211 */ /* 0x000fc400078808ff */
        /* <DEDUP_REMOVED lines=100> */
.L_x_3198:
[----:B------:R-:W-:Y:S05]  /*1d510*/  BSYNC B1 ;  /* 0x0000000000017941 */ /* 0x000fea0003800000 */
.L_x_3197:
[----:B------:R2:W3:Y:S01]  /*1d520*/  LD.E R55, [R10.64+0xdc] ;  /* 0x0000dc040a377980 */ /* 0x0004e2000c101900 */
[----:B------:R-:W-:-:S03]  /*1d530*/  FMNMX.FTZ R5, R132, R3, !PT ;  /* 0x0000000384057209 */ /* 0x000fc60007810000 */
[----:B-1----:R-:W-:Y:S01]  /*1d540*/  LDSM.16.MT88.4 R16, [R213+0xc000] ;  /* 0x00c00000d510783b */ /* 0x002fe20000004200 */
        /* <DEDUP_REMOVED lines=70> */
[----:B-1----:R-:W-:-:S05]  /*1d9b0*/  FMNMX.FTZ R8, R7, R8, !PT ;  /* 0x0000000807087209 */ /* 0x002fca0007810000 */
[----:B------:R-:W1:Y:S01]  /*1d9c0*/  SHFL.BFLY PT, R41, R8, 0x1, 0x1f ;  /* 0x0c201f0008297f89 */ /* 0x000e6200000e0000 */
[----:B--2---:R-:W-:-:S05]  /*1d9d0*/  FMNMX.FTZ R5, R10, R5, !PT ;  /* 0x000000050a057209 */ /* 0x004fca0007810000 */
[----:B------:R-:W2:Y:S01]  /*1d9e0*/  SHFL.BFLY PT, R42, R5, 0x1, 0x1f ;  /* 0x0c201f00052a7f89 */ /* 0x000ea200000e0000 */
[----:B-1----:R-:W-:-:S03]  /*1d9f0*/  FMNMX.FTZ R41, R8, R41, !PT ;  /* 0x0000002908297209 */ /* 0x002fc60007810000 */
[----:B------:R-:W1:Y:S01]  /*1da00*/  LDSM.16.MT88.4 R8, [R214+0xc000] ;  /* 0x00c00000d608783b */ /* 0x000e620000004200 */
[----:B------:R-:W-:Y:S02]  /*1da10*/  FSETP.NEU.FTZ.AND P0, PT, R41, -INF , PT ;  /* 0xff8000002900780b */ /* 0x000fe40003f1d000 */
[----:B--2---:R-:W-:Y:S02]  /*1da20*/  FMNMX.FTZ R42, R5, R42, !PT ;  /* 0x0000002a052a7209 */ /* 0x004fe40007810000 */
[----:B------:R-:W-:Y:S02]  /*1da30*/  FSEL R5, R41, RZ, P0 ;  /* 0x000000ff29057208 */ /* 0x000fe40000000000 */
[----:B------:R-:W-:Y:S01]  /*1da40*/  FSETP.NEU.FTZ.AND P1, PT, R42, -INF , PT ;  /* 0xff8000002a00780b */ /* 0x000fe20003f3d000 */
[C---:B---3--:R-:W-:Y:S02]  /*1da50*/  FMUL.FTZ R58, R55.reuse, R42 ;  /* 0x0000002a373a7220 */ /* 0x048fe40000410000 */
[----:B------:R-:W-:-:S03]  /*1da60*/  FMUL.FTZ R52, R55, R41 ;  /* 0x0000002937347220 */ /* 0x000fc60000410000 */
[----:B------:R-:W-:Y:S02]  /*1da70*/  FSEL R58, R58, RZ, P1 ;  /* 0x000000ff3a3a7208 */ /* 0x000fe40000800000 */
[----:B------:R-:W-:-:S03]  /*1da80*/  FSEL R52, R52, RZ, P0 ;  /* 0x000000ff34347208 */ /* 0x000fc60000000000 */
[-CC-:B------:R-:W-:Y:S01]  /*1da90*/  FFMA.FTZ R40, R6, R55.reuse, -R58.reuse ;  /* 0x0000003706287223 */ /* 0x180fe2000001083a */
[----:B------:R-:W-:Y:S01]  /*1daa0*/  FSEL R6, R42, RZ, P1 ;  /* 0x000000ff2a067208 */ /* 0x000fe20000800000 */
[-C--:B------:R-:W-:Y:S02]  /*1dab0*/  FFMA.FTZ R34, R4, R55.reuse, -R58 ;  /* 0x0000003704227223 */ /* 0x080fe4000001083a */
[----:B------:R-:W-:Y:S02]  /*1dac0*/  FADD.FTZ R4, R132, -R5 ;  /* 0x8000000584047221 */ /* 0x000fe40000010000 */
[----:B------:R-:W-:Y:S01]  /*1dad0*/  FADD.FTZ R6, R133, -R6 ;  /* 0x8000000685067221 */ /* 0x000fe20000010000 */
[----:B------:R-:W-:Y:S01]  /*1dae0*/  MUFU.EX2 R40, R40 ;  /* 0x0000002800287308 */ /* 0x000fe20000000800 */
[-CC-:B------:R-:W-:Y:S02]  /*1daf0*/  FFMA.FTZ R33, R3, R55.reuse, -R52.reuse ;  /* 0x0000003703217223 */ /* 0x180fe40000010834 */
[----:B------:R-:W-:-:S02]  /*1db00*/  FFMA.FTZ R3, R2, R55, -R52 ;  /* 0x0000003702037223 */ /* 0x000fc40000010834 */
[-CC-:B------:R-:W-:Y:S02]  /*1db10*/  FFMA.FTZ R32, R194, R55.reuse, -R52.reuse ;  /* 0x00000037c2207223 */ /* 0x180fe40000010834 */
[-C--:B------:R-:W-:Y:S01]  /*1db20*/  FFMA.FTZ R2, R193, R55.reuse, -R52 ;  /* 0x00000037c1027223 */ /* 0x080fe20000010834 */
[----:B------:R-:W-:Y:S01]  /*1db30*/  MUFU.EX2 R33, R33 ;  /* 0x0000002100217308 */ /* 0x000fe20000000800 */
[-CC-:B------:R-:W-:Y:S02]  /*1db40*/  FFMA.FTZ R35, R192, R55.reuse, -R58.reuse ;  /* 0x00000037c0237223 */ /* 0x180fe4000001083a */
[-CC-:B------:R-:W-:Y:S02]  /*1db50*/  FFMA.FTZ R43, R191, R55.reuse, -R58.reuse ;  /* 0x00000037bf2b7223 */ /* 0x180fe4000001083a */
[C---:B------:R-:W-:Y:S02]  /*1db60*/  FMUL.FTZ R44, R55.reuse, R4 ;  /* 0x00000004372c7220 */ /* 0x040fe40000410000 */
[----:B------:R-:W-:Y:S01]  /*1db70*/  FMUL.FTZ R45, R55, R6 ;  /* 0x00000006372d7220 */ /* 0x000fe20000410000 */
[----:B------:R-:W2:Y:S01]  /*1db80*/  MUFU.EX2 R32, R32 ;  /* 0x0000002000207308 */ /* 0x000ea20000000800 */
        /* <DEDUP_REMOVED lines=9> */
[----:B------:R-:W3:Y:S01]  /*1dc20*/  MUFU.EX2 R2, R2 ;  /* 0x0000000200027308 */ /* 0x000ee20000000800 */
[----:B--2---:R-:W-:Y:S01]  /*1dc30*/  F2FP.BF16.PACK_AB R5, R32, R33 ;  /* 0x000000212005723e */ /* 0x004fe200000010ff */
[-C--:B------:R-:W-:Y:S02]  /*1dc40*/  FFMA.FTZ R136, R137, R55.reuse, -R58 ;  /* 0x0000003789887223 */ /* 0x080fe4000001083a */
[-CC-:B------:R-:W-:Y:S02]  /*1dc50*/  FFMA.FTZ R132, R156, R55.reuse, -R52.reuse ;  /* 0x000000379c847223 */ /* 0x180fe40000010834 */
[-C--:B------:R-:W-:Y:S02]  /*1dc60*/  FFMA.FTZ R135, R158, R55.reuse, -R52 ;  /* 0x000000379e877223 */ /* 0x080fe40000010834 */
[----:B------:R-:W2:Y:S01]  /*1dc70*/  MUFU.EX2 R35, R35 ;  /* 0x0000002300237308 */ /* 0x000ea20000000800 */
[----:B------:R-:W-:-:S02]  /*1dc80*/  FFMA.FTZ R137, R143, R55, -R58 ;  /* 0x000000378f897223 */ /* 0x000fc4000001083a */
[-C--:B------:R-:W-:Y:S02]  /*1dc90*/  FFMA.FTZ R138, R153, R55.reuse, -R58 ;  /* 0x00000037998a7223 */ /* 0x080fe4000001083a */
[-CC-:B------:R-:W-:Y:S02]  /*1dca0*/  FFMA.FTZ R143, R51, R55.reuse, -R52.reuse ;  /* 0x00000037338f7223 */ /* 0x180fe40000010834 */
[--C-:B------:R-:W-:Y:S01]  /*1dcb0*/  FFMA.FTZ R153, R49, R55, -R52.reuse ;  /* 0x0000003731997223 */ /* 0x100fe20000010834 */
[----:B------:R-:W-:Y:S01]  /*1dcc0*/  MUFU.EX2 R34, R34 ;  /* 0x0000002200227308 */ /* 0x000fe20000000800 */
[----:B---3--:R-:W-:Y:S01]  /*1dcd0*/  F2FP.BF16.PACK_AB R7, R2, R3 ;  /* 0x000000030207723e */ /* 0x008fe200000010ff */
[-CC-:B------:R-:W-:Y:S02]  /*1dce0*/  FFMA.FTZ R156, R50, R55.reuse, -R52.reuse ;  /* 0x00000037329c7223 */ /* 0x180fe40000010834 */
[-CC-:B------:R-:W-:Y:S02]  /*1dcf0*/  FFMA.FTZ R158, R48, R55.reuse, -R52.reuse ;  /* 0x00000037309e7223 */ /* 0x180fe40000010834 */
[-C--:B------:R-:W-:Y:S01]  /*1dd00*/  FFMA.FTZ R134, R184, R55.reuse, -R52 ;  /* 0x00000037b8867223 */ /* 0x080fe20000010834 */
[----:B------:R-:W-:Y:S01]  /*1dd10*/  LDSM.16.MT88.4 R48, [R213+0x11000] ;  /* 0x01100000d530783b */ /* 0x000fe20000004200 */
[----:B------:R-:W3:Y:S01]  /*1dd20*/  MUFU.EX2 R43, R43 ;  /* 0x0000002b002b7308 */ /* 0x000ee20000000800 */
[----:B--2---:R-:W-:Y:S01]  /*1dd30*/  F2FP.BF16.PACK_AB R4, R35, R40 ;  /* 0x000000282304723e */ /* 0x004fe200000010ff */
[----:B------:R-:W-:-:S02]  /*1dd40*/  FFMA.FTZ R141, R141, R55, -R58 ;  /* 0x000000378d8d7223 */ /* 0x000fc4000001083a */
[-CC-:B------:R-:W-:Y:S02]  /*1dd50*/  FFMA.FTZ R159, R159, R55.reuse, -R58.reuse ;  /* 0x000000379f9f7223 */ /* 0x180fe4000001083a */
[-CC-:B------:R-:W-:Y:S02]  /*1dd60*/  FFMA.FTZ R164, R183, R55.reuse, -R58.reuse ;  /* 0x00000037b7a47223 */ /* 0x180fe4000001083a */
[----:B------:R-:W2:Y:S01]  /*1dd70*/  MUFU.EX2 R44, R44 ;  /* 0x0000002c002c7308 */ /* 0x000ea20000000800 */
[-CC-:B------:R-:W-:Y:S02]  /*1dd80*/  FFMA.FTZ R163, R182, R55.reuse, -R58.reuse ;  /* 0x00000037b6a37223 */ /* 0x180fe4000001083a */
[-C--:B------:R-:W-:Y:S02]  /*1dd90*/  FFMA.FTZ R166, R181, R55.reuse, -R58 ;  /* 0x00000037b5a67223 */ /* 0x080fe4000001083a */
[-CC-:B------:R-:W-:Y:S02]  /*1dda0*/  FFMA.FTZ R165, R180, R55.reuse, -R52.reuse ;  /* 0x00000037b4a57223 */ /* 0x180fe40000010834 */
[-CC-:B------:R-:W-:Y:S01]  /*1ddb0*/  FFMA.FTZ R167, R177, R55.reuse, -R52.reuse ;  /* 0x00000037b1a77223 */ /* 0x180fe20000010834 */
[----:B------:R-:W4:Y:S01]  /*1ddc0*/  MUFU.EX2 R45, R45 ;  /* 0x0000002d002d7308 */ /* 0x000f220000000800 */
[----:B---3--:R-:W-:Y:S01]  /*1ddd0*/  F2FP.BF16.PACK_AB R6, R43, R34 ;  /* 0x000000222b06723e */ /* 0x008fe200000010ff */
[----:B------:R-:W-:-:S02]  /*1dde0*/  FFMA.FTZ R168, R179, R55, -R52 ;  /* 0x00000037b3a87223 */ /* 0x000fc40000010834 */
[-C--:B------:R-:W-:Y:S02]  /*1ddf0*/  FFMA.FTZ R169, R178, R55.reuse, -R52 ;  /* 0x00000037b2a97223 */ /* 0x080fe40000010834 */
[----:B------:R-:W-:Y:S02]  /*1de00*/  FFMA.FTZ R170, R175, R55, -R58 ;  /* 0x00000037afaa7223 */ /* 0x000fe4000001083a */
[-C--:B--2---:R-:W-:Y:S01]  /*1de10*/  FMUL.FTZ R130, R130, R44.reuse ;  /* 0x0000002c82827220 */ /* 0x084fe20000410000 */
[----:B------:R-:W-:Y:S01]  /*1de20*/  MUFU.EX2 R57, R57 ;  /* 0x0000003900397308 */ /* 0x000fe20000000800 */
[-C--:B------:R-:W-:Y:S02]  /*1de30*/  FMUL.FTZ R131, R131, R44.reuse ;  /* 0x0000002c83837220 */ /* 0x080fe40000410000 */
[-C--:B------:R-:W-:Y:S02]  /*1de40*/  FMUL.FTZ R126, R126, R44.reuse ;  /* 0x0000002c7e7e7220 */ /* 0x080fe40000410000 */
[----:B------:R-:W-:-:S02]  /*1de50*/  FMUL.FTZ R127, R127, R44 ;  /* 0x0000002c7f7f7220 */ /* 0x000fc40000410000 */
[-C--:B----4-:R-:W-:Y:S01]  /*1de60*/  FMUL.FTZ R128, R128, R45.reuse ;  /* 0x0000002d80807220 */ /* 0x090fe20000410000 */
        /* <DEDUP_REMOVED lines=41> */
[----:B------:R-:W1:Y:S01]  /*1e100*/  MUFU.EX2 R133, R133 ;  /* 0x0000008500857308 */ /* 0x000e620000000800 */
[-C--:B------:R-:W-:Y:S01]  /*1e110*/  FMUL.FTZ R89, R89, R45.reuse ;  /* 0x0000002d59597220 */ /* 0x080fe20000410000 */
[C---:B--2---:R-:W-:Y:S01]  /*1e120*/  HMMA.16816.F32.BF16 R84, R4.reuse, R12, R84 ;  /* 0x0000000c0454723c */ /* 0x044fe20000041854 */
[-C--:B------:R-:W-:Y:S02]  /*1e130*/  FMUL.FTZ R94, R94, R44.reuse ;  /* 0x0000002c5e5e7220 */ /* 0x080fe40000410000 */
[-C--:B------:R-:W-:Y:S02]  /*1e140*/  FMUL.FTZ R95, R95, R44.reuse ;  /* 0x0000002c5f5f7220 */ /* 0x080fe40000410000 */
[-C--:B------:R-:W-:Y:S01]  /*1e150*/  FMUL.FTZ R92, R92, R45.reuse ;  /* 0x0000002d5c5c7220 */ /* 0x080fe20000410000 */
[----:B------:R-:W-:Y:S01]  /*1e160*/  MUFU.EX2 R132, R132 ;  /* 0x0000008400847308 */ /* 0x000fe20000000800 */
[----:B------:R-:W-:Y:S01]  /*1e170*/  FMUL.FTZ R93, R93, R45 ;  /* 0x0000002d5d5d7220 */ /* 0x000fe20000410000 */
[----:B------:R-:W-:Y:S01]  /*1e180*/  HMMA.16816.F32.BF16 R88, R4, R14, R88 ;  /* 0x0000000e0458723c */ /* 0x000fe20000041858 */
[-C--:B------:R-:W-:Y:S01]  /*1e190*/  FMUL.FTZ R98, R98, R44.reuse ;  /* 0x0000002c62627220 */ /* 0x080fe20000410000 */
[----:B------:R-:W2:Y:S01]  /*1e1a0*/  LDSM.16.MT88.4 R12, [R213+0x10000] ;  /* 0x01000000d50c783b */ /* 0x000ea20000004200 */
[----:B------:R-:W-:-:S02]  /*1e1b0*/  FMUL.FTZ R99, R99, R44 ;  /* 0x0000002c63637220 */ /* 0x000fc40000410000 */
[-C--:B------:R-:W-:Y:S01]  /*1e1c0*/  FMUL.FTZ R96, R96, R45.reuse ;  /* 0x0000002d60607220 */ /* 0x080fe20000410000 */
[----:B------:R-:W-:Y:S01]  /*1e1d0*/  MUFU.EX2 R135, R135 ;  /* 0x0000008700877308 */ /* 0x000fe20000000800 */
[-C--:B------:R-:W-:Y:S01]  /*1e1e0*/  FMUL.FTZ R97, R97, R45.reuse ;  /* 0x0000002d61617220 */ /* 0x080fe20000410000 */
[C---:B---3--:R-:W-:Y:S01]  /*1e1f0*/  HMMA.16816.F32.BF16 R92, R4.reuse, R8, R92 ;  /* 0x00000008045c723c */ /* 0x048fe2000004185c */
[-C--:B------:R-:W-:Y:S02]  /*1e200*/  FMUL.FTZ R102, R102, R44.reuse ;  /* 0x0000002c66667220 */ /* 0x080fe40000410000 */
[-C--:B------:R-:W-:Y:S02]  /*1e210*/  FMUL.FTZ R103, R103, R44.reuse ;  /* 0x0000002c67677220 */ /* 0x080fe40000410000 */
[-C--:B------:R-:W-:Y:S01]  /*1e220*/  FMUL.FTZ R100, R100, R45.reuse ;  /* 0x0000002d64647220 */ /* 0x080fe20000410000 */
[----:B------:R-:W-:Y:S01]  /*1e230*/  MUFU.EX2 R134, R134 ;  /* 0x0000008600867308 */ /* 0x000fe20000000800 */
[----:B------:R-:W-:Y:S01]  /*1e240*/  FMUL.FTZ R101, R101, R45 ;  /* 0x0000002d65657220 */ /* 0x000fe20000410000 */
[----:B------:R-:W-:Y:S01]  /*1e250*/  HMMA.16816.F32.BF16 R96, R4, R10, R96 ;  /* 0x0000000a0460723c */ /* 0x000fe20000041860 */
[----:B------:R-:W3:Y:S01]  /*1e260*/  LDSM.16.MT88.4 R8, [R212+0x10000] ;  /* 0x01000000d408783b */ /* 0x000ee20000004200 */
[----:B------:R-:W-:-:S02]  /*1e270*/  FMUL.FTZ R106, R106, R44 ;  /* 0x0000002c6a6a7220 */ /* 0x000fc40000410000 */
[-C--:B------:R-:W-:Y:S02]  /*1e280*/  FMUL.FTZ R107, R107, R44.reuse ;  /* 0x0000002c6b6b7220 */ /* 0x080fe40000410000 */
[-C--:B------:R-:W-:Y:S01]  /*1e290*/  FMUL.FTZ R104, R104, R45.reuse ;  /* 0x0000002d68687220 */ /* 0x080fe20000410000 */
[----:B------:R-:W-:Y:S01]  /*1e2a0*/  MUFU.EX2 R136, R136 ;  /* 0x0000008800887308 */ /* 0x000fe20000000800 */
[-C--:B------:R-:W-:Y:S01]  /*1e2b0*/  FMUL.FTZ R105, R105, R45.reuse ;  /* 0x0000002d69697220 */ /* 0x080fe20000410000 */
[C---:B-----5:R-:W-:Y:S01]  /*1e2c0*/  HMMA.16816.F32.BF16 R100, R4.reuse, R16, R100 ;  /* 0x000000100464723c */ /* 0x060fe20000041864 */
[-C--:B------:R-:W-:Y:S02]  /*1e2d0*/  FMUL.FTZ R110, R110, R44.reuse ;  /* 0x0000002c6e6e7220 */ /* 0x080fe40000410000 */
[-C--:B------:R-:W-:Y:S02]  /*1e2e0*/  FMUL.FTZ R111, R111, R44.reuse ;  /* 0x0000002c6f6f7220 */ /* 0x080fe40000410000 */
[-C--:B------:R-:W-:Y:S01]  /*1e2f0*/  FMUL.FTZ R108, R108, R45.reuse ;  /* 0x0000002d6c6c7220 */ /* 0x080fe20000410000 */
[----:B------:R-:W5:Y:S01]  /*1e300*/  MUFU.EX2 R137, R137 ;  /* 0x0000008900897308 */ /* 0x000f620000000800 */
[----:B------:R-:W-:Y:S01]  /*1e310*/  FMUL.FTZ R109, R109, R45 ;  /* 0x0000002d6d6d7220 */ /* 0x000fe20000410000 */
[----:B------:R-:W-:Y:S01]  /*1e320*/  HMMA.16816.F32.BF16 R104, R4, R18, R104 ;  /* 0x000000120468723c */ /* 0x000fe20000041868 */
[----:B------:R-:W4:Y:S01]  /*1e330*/  LDSM.16.MT88.4 R16, [R213+0xc800] ;  /* 0x00c80000d510783b */ /* 0x000f220000004200 */
[----:B------:R-:W-:-:S02]  /*1e340*/  FMUL.FTZ R122, R122, R44 ;  /* 0x0000002c7a7a7220 */ /* 0x000fc40000410000 */
[-C--:B------:R-:W-:Y:S02]  /*1e350*/  FMUL.FTZ R123, R123, R44.reuse ;  /* 0x0000002c7b7b7220 */ /* 0x080fe40000410000 */
[-C--:B------:R-:W-:Y:S01]  /*1e360*/  FMUL.FTZ R120, R120, R45.reuse ;  /* 0x0000002d78787220 */ /* 0x080fe20000410000 */
[----:B------:R-:W-:Y:S01]  /*1e370*/  MUFU.EX2 R138, R138 ;  /* 0x0000008a008a7308 */ /* 0x000fe20000000800 */
[-C--:B------:R-:W-:Y:S01]  /*1e380*/  FMUL.FTZ R121, R121, R45.reuse ;  /* 0x0000002d79797220 */ /* 0x080fe20000410000 */
[C---:B--2---:R-:W-:Y:S01]  /*1e390*/  HMMA.16816.F32.BF16 R108, R4.reuse, R12, R108 ;  /* 0x0000000c046c723c */ /* 0x044fe2000004186c */
[-C--:B------:R-:W-:Y:S02]  /*1e3a0*/  FMUL.FTZ R118, R118, R44.reuse ;  /* 0x0000002c76767220 */ /* 0x080fe40000410000 */
[-C--:B------:R-:W-:Y:S02]  /*1e3b0*/  FMUL.FTZ R119, R119, R44.reuse ;  /* 0x0000002c77777220 */ /* 0x080fe40000410000 */
[-C--:B------:R-:W-:Y:S01]  /*1e3c0*/  FMUL.FTZ R116, R116, R45.reuse ;  /* 0x0000002d74747220 */ /* 0x080fe20000410000 */
[----:B------:R-:W2:Y:S01]  /*1e3d0*/  MUFU.EX2 R141, R141 ;  /* 0x0000008d008d7308 */ /* 0x000ea20000000800 */
[----:B------:R-:W-:Y:S01]  /*1e3e0*/  FMUL.FTZ R117, R117, R45 ;  /* 0x0000002d75757220 */ /* 0x000fe20000410000 */
[----:B------:R-:W-:Y:S01]  /*1e3f0*/  HMMA.16816.F32.BF16 R120, R4, R14, R120 ;  /* 0x0000000e0478723c */ /* 0x000fe20000041878 */
[-C--:B------:R-:W-:Y:S01]  /*1e400*/  FMUL.FTZ R114, R114, R44.reuse ;  /* 0x0000002c72727220 */ /* 0x080fe20000410000 */
[----:B------:R-:W2:Y:S01]  /*1e410*/  LDSM.16.MT88.4 R12, [R212+0xc800] ;  /* 0x00c80000d40c783b */ /* 0x000ea20000004200 */
[----:B------:R-:W-:-:S02]  /*1e420*/  FMUL.FTZ R115, R115, R44 ;  /* 0x0000002c73737220 */ /* 0x000fc40000410000 */
[-C--:B------:R-:W-:Y:S01]  /*1e430*/  FMUL.FTZ R112, R112, R45.reuse ;  /* 0x0000002d70707220 */ /* 0x080fe20000410000 */
[----:B------:R-:W1:Y:S01]  /*1e440*/  MUFU.EX2 R143, R143 ;  /* 0x0000008f008f7308 */ /* 0x000e620000000800 */
[----:B------:R-:W-:Y:S01]  /*1e450*/  FMUL.FTZ R113, R113, R45 ;  /* 0x0000002d71717220 */ /* 0x000fe20000410000 */
[C---:B---3--:R-:W-:Y:S01]  /*1e460*/  HMMA.16816.F32.BF16 R116, R4.reuse, R8, R116 ;  /* 0x000000080474723c */ /* 0x048fe20000041874 */
[-CC-:B------:R-:W-:Y:S02]  /*1e470*/  FFMA.FTZ R171, R176, R55.reuse, -R58.reuse ;  /* 0x00000037b0ab7223 */ /* 0x180fe4000001083a */
[-C--:B------:R-:W-:Y:S02]  /*1e480*/  FFMA.FTZ R174, R174, R55.reuse, -R58 ;  /* 0x00000037aeae7223 */ /* 0x080fe4000001083a */
[-C--:B------:R-:W-:Y:S01]  /*1e490*/  FFMA.FTZ R160, R160, R55.reuse, -R52 ;  /* 0x00000037a0a07223 */ /* 0x080fe20000010834 */
[----:B------:R-:W3:Y:S01]  /*1e4a0*/  MUFU.EX2 R153, R153 ;  /* 0x0000009900997308 */ /* 0x000ee20000000800 */
[-CC-:B------:R-:W-:Y:S01]  /*1e4b0*/  FFMA.FTZ R157, R157, R55.reuse, -R58.reuse ;  /* 0x000000379d9d7223 */ /* 0x180fe2000001083a */
[----:B------:R-:W-:Y:S01]  /*1e4c0*/  HMMA.16816.F32.BF16 R112, R4, R10, R112 ;  /* 0x0000000a0470723c */ /* 0x000fe20000041870 */
[----:B------:R-:W2:Y:S01]  /*1e4d0*/  LDSM.16.MT88.4 R8, [R216+0x10800] ;  /* 0x01080000d808783b */ /* 0x000ea20000004200 */
[----:B------:R-:W-:-:S02]  /*1e4e0*/  FFMA.FTZ R154, R154, R55, -R58 ;  /* 0x000000379a9a7223 */ /* 0x000fc4000001083a */
[-CC-:B------:R-:W-:Y:S02]  /*1e4f0*/  FFMA.FTZ R151, R151, R55.reuse, -R52.reuse ;  /* 0x0000003797977223 */ /* 0x180fe40000010834 */
[----:B------:R-:W2:Y:S01]  /*1e500*/  MUFU.EX2 R156, R156 ;  /* 0x0000009c009c7308 */ /* 0x000ea20000000800 */
[----:B-1----:R-:W-:Y:S01]  /*1e510*/  F2FP.BF16.PACK_AB R4, R67, R64 ;  /* 0x000000404304723e */ /* 0x002fe200000010ff */
[--C-:B------:R-:W-:Y:S01]  /*1e520*/  FFMA.FTZ R150, R150, R55, -R52.reuse ;  /* 0x0000003796967223 */ /* 0x100fe20000010834 */
[----:B------:R-:W-:Y:S01]  /*1e530*/  F2FP.BF16.PACK_AB R5, R62, R57 ;  /* 0x000000393e05723e */ /* 0x000fe200000010ff */
[-CC-:B------:R-:W-:Y:S01]  /*1e540*/  FFMA.FTZ R147, R147, R55.reuse, -R52.reuse ;  /* 0x0000003793937223 */ /* 0x180fe20000010834 */
[----:B----4-:R-:W-:Y:S01]  /*1e550*/  F2FP.BF16.PACK_AB R6, R65, R66 ;  /* 0x000000424106723e */ /* 0x010fe200000010ff */
[-C--:B------:R-:W-:Y:S01]  /*1e560*/  FFMA.FTZ R146, R146, R55.reuse, -R52 ;  /* 0x0000003792927223 */ /* 0x080fe20000010834 */
[----:B------:R-:W-:Y:S01]  /*1e570*/  F2FP.BF16.PACK_AB R7, R133, R60 ;  /* 0x0000003c8507723e */ /* 0x000fe200000010ff */
[----:B------:R-:W1:Y:S01]  /*1e580*/  MUFU.EX2 R158, R158 ;  /* 0x0000009e009e7308 */ /* 0x000e620000000800 */
[----:B------:R-:W-:-:S02]  /*1e590*/  FFMA.FTZ R145, R145, R55, -R58 ;  /* 0x0000003791917223 */ /* 0x000fc4000001083a */
[-CC-:B------:R-:W-:Y:S02]  /*1e5a0*/  FFMA.FTZ R144, R144, R55.reuse, -R58.reuse ;  /* 0x0000003790907223 */ /* 0x180fe4000001083a */
[-C--:B------:R-:W-:Y:S01]  /*1e5b0*/  FFMA.FTZ R142, R142, R55.reuse, -R58 ;  /* 0x000000378e8e7223 */ /* 0x080fe2000001083a */
[C---:B------:R-:W-:Y:S01]  /*1e5c0*/  HMMA.16816.F32.BF16 R68, R4.reuse, R20, R68 ;  /* 0x000000140444723c */ /* 0x040fe20000041844 */
[----:B------:R-:W-:Y:S01]  /*1e5d0*/  FFMA.FTZ R139, R139, R55, -R52 ;  /* 0x000000378b8b7223 */ /* 0x000fe20000010834 */
[----:B------:R-:W-:Y:S01]  /*1e5e0*/  MUFU.EX2 R159, R159 ;  /* 0x0000009f009f7308 */ /* 0x000fe20000000800 */
[----:B------:R-:W-:Y:S02]  /*1e5f0*/  FFMA.FTZ R33, R241, R44, R33 ;  /* 0x0000002cf1217223 */ /* 0x000fe40000010021 */
[----:B------:R-:W-:Y:S02]  /*1e600*/  FFMA.FTZ R40, R240, R45, R40 ;  /* 0x0000002df0287223 */ /* 0x000fe40000010028 */
[----:B------:R-:W-:Y:S01]  /*1e610*/  FADD.FTZ R32, R32, R33 ;  /* 0x0000002120207221 */ /* 0x000fe20000010000 */
[----:B------:R-:W-:Y:S01]  /*1e620*/  HMMA.16816.F32.BF16 R72, R4, R22, R72 ;  /* 0x000000160448723c */ /* 0x000fe20000041848 */
[----:B------:R-:W4:Y:S01]  /*1e630*/  LDSM.16.MT88.4 R20, [R212+0x10800] ;  /* 0x01080000d414783b */ /* 0x000f220000004200 */
[----:B------:R-:W-:Y:S01]  /*1e640*/  MUFU.EX2 R164, R164 ;  /* 0x000000a400a47308 */ /* 0x000fe20000000800 */
[----:B------:R-:W-:-:S02]  /*1e650*/  FADD.FTZ R35, R35, R40 ;  /* 0x0000002823237221 */ /* 0x000fc40000010000 */
[----:B------:R-:W-:Y:S02]  /*1e660*/  FADD.FTZ R3, R3, R32 ;  /* 0x0000002003037221 */ /* 0x000fe40000010000 */
        /* <DEDUP_REMOVED lines=13> */
[----:B--2---:R-:W-:Y:S01]  /*1e740*/  HMMA.16816.F32.BF16 R84, R4, R12, R84 ;  /* 0x0000000c0454723c */ /* 0x004fe20000041854 */
[----:B------:R-:W-:Y:S01]  /*1e750*/  FADD.FTZ R66, R66, R67 ;  /* 0x0000004342427221 */ /* 0x000fe20000010000 */
[----:B------:R-:W2:Y:S01]  /*1e760*/  MUFU.EX2 R165, R165 ;  /* 0x000000a500a57308 */ /* 0x000ea20000000800 */
[----:B------:R-:W-:Y:S02]  /*1e770*/  FADD.FTZ R133, R133, R60 ;  /* 0x0000003c85857221 */ /* 0x000fe40000010000 */
[----:B------:R-:W-:-:S03]  /*1e780*/  FADD.FTZ R65, R65, R66 ;  /* 0x0000004241417221 */ /* 0x000fc60000010000 */
        /* <DEDUP_REMOVED lines=12> */
[----:B------:R-:W1:Y:S06]  /*1e850*/  MUFU.EX2 R171, R171 ;  /* 0x000000ab00ab7308 */ /* 0x000e6c0000000800 */
        /* <DEDUP_REMOVED lines=12> */
[----:B------:R-:W-:Y:S01]  /*1e920*/  HMMA.16816.F32.BF16 R112, R4, R22, R112 ;  /* 0x000000160470723c */ /* 0x000fe20000041870 */
[----:B------:R-:W4:Y:S01]  /*1e930*/  LDSM.16.MT88.4 R20, [R216+0x11000] ;  /* 0x01100000d814783b */ /* 0x000f220000004200 */
        /* <DEDUP_REMOVED lines=8> */
[----:B------:R-:W-:Y:S01]  /*1e9c0*/  FADD.FTZ R137, R137, R136 ;  /* 0x0000008889897221 */ /* 0x000fe20000010000 */
[----:B------:R-:W-:Y:S01]  /*1e9d0*/  MOV R133, R42 ;  /* 0x0000002a00857202 */ /* 0x000fe20000000f00 */
[----:B------:R-:W-:Y:S01]  /*1e9e0*/  FADD.FTZ R135, R135, R132 ;  /* 0x0000008487877221 */ /* 0x000fe20000010000 */
[----:B------:R-:W-:Y:S01]  /*1e9f0*/  MOV R132, R41 ;  /* 0x0000002900847202 */ /* 0x000fe20000000f00 */
[----:B------:R-:W-:Y:S02]  /*1ea00*/  MUFU.EX2 R146, R146 ;  /* 0x0000009200927308 */ /* 0x000fe40000000800 */
[----:B-1----:R-:W-:Y:S01]  /*1ea10*/  HMMA.16816.F32.BF16 R68, R4, R16, R68 ;  /* 0x000000100444723c */ /* 0x002fe20000041844 */
[----:B------:R-:W-:-:S04]  /*1ea20*/  FADD.FTZ R2, R134, R135 ;  /* 0x0000008786027221 */ /* 0x000fc80000010000 */
[----:B------:R-:W-:Y:S01]  /*1ea30*/  FADD.FTZ R2, R143, R2 ;  /* 0x000000028f027221 */ /* 0x000fe20000010000 */
[----:B------:R-:W-:Y:S02]  /*1ea40*/  MUFU.EX2 R145, R145 ;  /* 0x0000009100917308 */ /* 0x000fe40000000800 */
[----:B------:R-:W-:Y:S01]  /*1ea50*/  HMMA.16816.F32.BF16 R72, R4, R18, R72 ;  /* 0x000000120448723c */ /* 0x000fe20000041848 */
[----:B------:R-:W1:Y:S01]  /*1ea60*/  LDSM.16.MT88.4 R16, [R214+0xd800] ;  /* 0x00d80000d610783b */ /* 0x000e620000004200 */
[----:B---3--:R-:W-:-:S04]  /*1ea70*/  FADD.FTZ R3, R153, R2 ;  /* 0x0000000299037221 */ /* 0x008fc80000010000 */
[----:B------:R-:W-:Y:S01]  /*1ea80*/  MUFU.EX2 R144, R144 ;  /* 0x0000009000907308 */ /* 0x000fe20000000800 */
[----:B------:R-:W-:Y:S01]  /*1ea90*/  FADD.FTZ R3, R156, R3 ;  /* 0x000000039c037221 */ /* 0x000fe20000010000 */
[----:B------:R-:W-:Y:S03]  /*1eaa0*/  HMMA.16816.F32.BF16 R108, R4, R48, R108 ;  /* 0x00000030046c723c */ /* 0x000fe6000004186c */
[----:B------:R-:W-:-:S03]  /*1eab0*/  FADD.FTZ R2, R158, R3 ;  /* 0x000000039e027221 */ /* 0x000fc60000010000 */
[----:B------:R-:W-:Y:S01]  /*1eac0*/  MUFU.EX2 R142, R142 ;  /* 0x0000008e008e7308 */ /* 0x000fe20000000800 */
[----:B--2---:R-:W-:Y:S01]  /*1ead0*/  FADD.FTZ R2, R165, R2 ;  /* 0x00000002a5027221 */ /* 0x004fe20000010000 */
[C---:B------:R-:W-:Y:S01]  /*1eae0*/  HMMA.16816.F32.BF16 R120, R4.reuse, R50, R120 ;  /* 0x000000320478723c */ /* 0x040fe20000041878 */
[----:B------:R-:W2:Y:S07]  /*1eaf0*/  LDSM.16.MT88.4 R48, [R214+0x11800] ;  /* 0x01180000d630783b */ /* 0x000eae0000004200 */
[C---:B------:R-:W-:Y:S08]  /*1eb00*/  HMMA.16816.F32.BF16 R76, R4.reuse, R12, R76 ;  /* 0x0000000c044c723c */ /* 0x040ff0000004184c */
[C---:B------:R-:W-:Y:S01]  /*1eb10*/  HMMA.16816.F32.BF16 R80, R4.reuse, R14, R80 ;  /* 0x0000000e0450723c */ /* 0x040fe20000041850 */
[----:B------:R-:W3:Y:S07]  /*1eb20*/  LDSM.16.MT88.4 R12, [R213+0xd800] ;  /* 0x00d80000d50c783b */ /* 0x000eee0000004200 */
        /* <DEDUP_REMOVED lines=11> */
[----:B------:R-:W2:Y:S07]  /*1ebe0*/  LDSM.16.MT88.4 R36, [R213+0x11800] ;  /* 0x01180000d524783b */ /* 0x000eae0000004200 */
[C---:B------:R-:W-:Y:S08]  /*1ebf0*/  HMMA.16816.F32.BF16 R116, R4.reuse, R28, R116 ;  /* 0x0000001c0474723c */ /* 0x040ff00000041874 */
[----:B------:R-:W-:Y:S01]  /*1ec00*/  HMMA.16816.F32.BF16 R112, R4, R30, R112 ;  /* 0x0000001e0470723c */ /* 0x000fe20000041870 */
[----:B------:R-:W3:Y:S06]  /*1ec10*/  LDSM.16.MT88.4 R28, [R212+0x11800] ;  /* 0x01180000d41c783b */ /* 0x000eec0000004200 */
[----:B------:R-:W-:-:S02]  /*1ec20*/  F2FP.BF16.PACK_AB R4, R164, R159 ;  /* 0x0000009fa404723e */ /* 0x000fc400000010ff */
[----:B------:R-:W-:Y:S02]  /*1ec30*/  F2FP.BF16.PACK_AB R5, R156, R153 ;  /* 0x000000999c05723e */ /* 0x000fe400000010ff */
[----:B------:R-:W-:Y:S02]  /*1ec40*/  F2FP.BF16.PACK_AB R6, R166, R163 ;  /* 0x000000a3a606723e */ /* 0x000fe400000010ff */
[----:B------:R-:W-:-:S07]  /*1ec50*/  F2FP.BF16.PACK_AB R7, R165, R158 ;  /* 0x0000009ea507723e */ /* 0x000fce00000010ff */
[C---:B-1----:R-:W-:Y:S08]  /*1ec60*/  HMMA.16816.F32.BF16 R68, R4.reuse, R16, R68 ;  /* 0x000000100444723c */ /* 0x042ff00000041844 */
[C---:B------:R-:W-:Y:S01]  /*1ec70*/  HMMA.16816.F32.BF16 R72, R4.reuse, R18, R72 ;  /* 0x000000120448723c */ /* 0x040fe20000041848 */
[----:B------:R-:W1:Y:S07]  /*1ec80*/  LDSM.16.MT88.4 R16, [R214+0xe000] ;  /* 0x00e00000d610783b */ /* 0x000e6e0000004200 */
[C---:B--2---:R-:W-:Y:S07]  /*1ec90*/  HMMA.16816.F32.BF16 R100, R4.reuse, R48, R100 ;  /* 0x000000300464723c */ /* 0x044fee0000041864 */
[-C--:B------:R-:W-:Y:S01]  /*1eca0*/  FFMA.FTZ R49, R173, R55.reuse, -R58 ;  /* 0x00000037ad317223 */ /* 0x080fe2000001083a */
[----:B---3--:R-:W-:Y:S01]  /*1ecb0*/  HMMA.16816.F32.BF16 R76, R4, R12, R76 ;  /* 0x0000000c044c723c */ /* 0x008fe2000004184c */
[----:B------:R-:W-:-:S04]  /*1ecc0*/  FFMA.FTZ R48, R172, R55, -R52 ;  /* 0x00000037ac307223 */ /* 0x000fc80000010834 */
[----:B------:R-:W2:Y:S03]  /*1ecd0*/  MUFU.EX2 R49, R49 ;  /* 0x0000003100317308 */ /* 0x000ea60000000800 */
[C---:B------:R-:W-:Y:S01]  /*1ece0*/  HMMA.16816.F32.BF16 R80, R4.reuse, R14, R80 ;  /* 0x0000000e0450723c */ /* 0x040fe20000041850 */
[----:B------:R-:W3:Y:S04]  /*1ecf0*/  LDSM.16.MT88.4 R12, [R213+0xe000] ;  /* 0x00e00000d50c783b */ /* 0x000ee80000004200 */
[----:B------:R-:W1:Y:S03]  /*1ed00*/  MUFU.EX2 R48, R48 ;  /* 0x0000003000307308 */ /* 0x000e660000000800 */
[C---:B-----5:R-:W-:Y:S08]  /*1ed10*/  HMMA.16816.F32.BF16 R84, R4.reuse, R8, R84 ;  /* 0x000000080454723c */ /* 0x060ff00000041854 */
[C---:B------:R-:W-:Y:S01]  /*1ed20*/  HMMA.16816.F32.BF16 R88, R4.reuse, R10, R88 ;  /* 0x0000000a0458723c */ /* 0x040fe20000041858 */
[----:B------:R-:W5:Y:S07]  /*1ed30*/  LDSM.16.MT88.4 R8, [R212+0xe000] ;  /* 0x00e00000d408783b */ /* 0x000f6e0000004200 */
[C---:B------:R-:W-:Y:S08]  /*1ed40*/  HMMA.16816.F32.BF16 R128, R4.reuse, R24, R128 ;  /* 0x000000180480723c */ /* 0x040ff00000041880 */
[C---:B------:R-:W-:Y:S01]  /*1ed50*/  HMMA.16816.F32.BF16 R124, R4.reuse, R26, R124 ;  /* 0x0000001a047c723c */ /* 0x040fe2000004187c */
[----:B------:R-:W-:Y:S07]  /*1ed60*/  LDSM.16.MT88.4 R24, [R216+0xe000] ;  /* 0x00e00000d818783b */ /* 0x000fee0000004200 */
[C---:B----4-:R-:W-:Y:S08]  /*1ed70*/  HMMA.16816.F32.BF16 R92, R4.reuse, R20, R92 ;  /* 0x00000014045c723c */ /* 0x050ff0000004185c */
[C---:B------:R-:W-:Y:S01]  /*1ed80*/  HMMA.16816.F32.BF16 R96, R4.reuse, R22, R96 ;  /* 0x000000160460723c */ /* 0x040fe20000041860 */
[----:B------:R-:W4:Y:S07]  /*1ed90*/  LDSM.16.MT88.4 R20, [R216+0x12000] ;  /* 0x01200000d814783b */ /* 0x000f2e0000004200 */
[C---:B------:R-:W-:Y:S07]  /*1eda0*/  HMMA.16816.F32.BF16 R104, R4.reuse, R50, R104 ;  /* 0x000000320468723c */ /* 0x040fee0000041868 */
[-C--:B------:R-:W-:Y:S01]  /*1edb0*/  FFMA.FTZ R50, R162, R55.reuse, -R52 ;  /* 0x00000037a2327223 */ /* 0x080fe20000010834 */
[----:B------:R-:W-:Y:S01]  /*1edc0*/  HMMA.16816.F32.BF16 R108, R4, R36, R108 ;  /* 0x00000024046c723c */ /* 0x000fe2000004186c */
[----:B------:R-:W-:-:S02]  /*1edd0*/  FFMA.FTZ R162, R155, R55, -R58 ;  /* 0x000000379ba27223 */ /* 0x000fc4000001083a */
[-C--:B------:R-:W-:Y:S02]  /*1ede0*/  FFMA.FTZ R51, R161, R55.reuse, -R52 ;  /* 0x00000037a1337223 */ /* 0x080fe40000010834 */
[-CC-:B------:R-:W-:Y:S01]  /*1edf0*/  FFMA.FTZ R155, R152, R55.reuse, -R58.reuse ;  /* 0x00000037989b7223 */ /* 0x180fe2000001083a */
[----:B------:R-:W-:Y:S01]  /*1ee00*/  MUFU.EX2 R50, R50 ;  /* 0x0000003200327308 */ /* 0x000fe20000000800 */
[----:B------:R-:W-:Y:S01]  /*1ee10*/  FFMA.FTZ R161, R140, R55, -R58 ;  /* 0x000000378ca17223 */ /* 0x000fe2000001083a */
[C---:B------:R-:W-:Y:S01]  /*1ee20*/  HMMA.16816.F32.BF16 R120, R4.reuse, R38, R120 ;  /* 0x000000260478723c */ /* 0x040fe20000041878 */
[----:B------:R-:W-:Y:S05]  /*1ee30*/  LDSM.16.MT88.4 R36, [R213+0x12800] ;  /* 0x01280000d524783b */ /* 0x000fea0000004200 */
[----:B------:R-:W-:Y:S02]  /*1ee40*/  MUFU.EX2 R51, R51 ;  /* 0x0000003300337308 */ /* 0x000fe40000000800 */
[C---:B------:R-:W-:Y:S06]  /*1ee50*/  HMMA.16816.F32.BF16 R116, R4.reuse, R28, R116 ;  /* 0x0000001c0474723c */ /* 0x040fec0000041874 */
[----:B------:R-:W3:Y:S02]  /*1ee60*/  MUFU.EX2 R162, R162 ;  /* 0x000000a200a27308 */ /* 0x000ee40000000800 */
[----:B------:R-:W-:Y:S01]  /*1ee70*/  HMMA.16816.F32.BF16 R112, R4, R30, R112 ;  /* 0x0000001e0470723c */ /* 0x000fe20000041870 */
[----:B------:R-:W-:Y:S05]  /*1ee80*/  LDSM.16.MT88.4 R28, [R214+0x12000] ;  /* 0x01200000d61c783b */ /* 0x000fea0000004200 */
[----:B------:R-:W3:Y:S01]  /*1ee90*/  MUFU.EX2 R155, R155 ;  /* 0x0000009b009b7308 */ /* 0x000ee20000000800 */
[----:B------:R-:W-:-:S02]  /*1eea0*/  F2FP.BF16.PACK_AB R4, R171, R170 ;  /* 0x000000aaab04723e */ /* 0x000fc400000010ff */
[----:B------:R-:W-:Y:S01]  /*1eeb0*/  F2FP.BF16.PACK_AB R5, R168, R167 ;  /* 0x000000a7a805723e */ /* 0x000fe200000010ff */
[----:B------:R-:W-:Y:S01]  /*1eec0*/  FADD.FTZ R167, R167, R2 ;  /* 0x00000002a7a77221 */ /* 0x000fe20000010000 */
[----:B--2---:R-:W-:Y:S02]  /*1eed0*/  F2FP.BF16.PACK_AB R6, R49, R174 ;  /* 0x000000ae3106723e */ /* 0x004fe400000010ff */
[----:B-1----:R-:W-:Y:S01]  /*1eee0*/  F2FP.BF16.PACK_AB R7, R48, R169 ;  /* 0x000000a93007723e */ /* 0x002fe200000010ff */
[----:B------:R-:W1:Y:S01]  /*1eef0*/  MUFU.EX2 R161, R161 ;  /* 0x000000a100a17308 */ /* 0x000e620000000800 */
[----:B------:R-:W-:-:S05]  /*1ef00*/  FADD.FTZ R168, R168, R167 ;  /* 0x000000a7a8a87221 */ /* 0x000fca0000010000 */
        /* <DEDUP_REMOVED lines=8> */
[----:B------:R-:W5:Y:S07]  /*1ef90*/  LDSM.16.MT88.4 R8, [R214+0xe800] ;  /* 0x00e80000d608783b */ /* 0x000f6e0000004200 */
[C---:B----4-:R-:W-:Y:S08]  /*1efa0*/  HMMA.16816.F32.BF16 R92, R4.reuse, R20, R92 ;  /* 0x00000014045c723c */ /* 0x050ff0000004185c */
[C---:B--2---:R-:W-:Y:S08]  /*1efb0*/  HMMA.16816.F32.BF16 R108, R4.reuse, R16, R108 ;  /* 0x00000010046c723c */ /* 0x044ff0000004186c */
[C---:B------:R-:W-:Y:S01]  /*1efc0*/  HMMA.16816.F32.BF16 R120, R4.reuse, R18, R120 ;  /* 0x000000120478723c */ /* 0x040fe20000041878 */
[----:B------:R-:W2:Y:S07]  /*1efd0*/  LDSM.16.MT88.4 R16, [R212+0xe800] ;  /* 0x00e80000d410783b */ /* 0x000eae0000004200 */
[C---:B------:R-:W-:Y:S01]  /*1efe0*/  HMMA.16816.F32.BF16 R96, R4.reuse, R22, R96 ;  /* 0x000000160460723c */ /* 0x040fe20000041860 */
[----:B------:R-:W4:Y:S07]  /*1eff0*/  LDSM.16.MT88.4 R20, [R213+0xe800] ;  /* 0x00e80000d514783b */ /* 0x000f2e0000004200 */
        /* <DEDUP_REMOVED lines=9> */
[----:B------:R-:W-:-:S02]  /*1f090*/  F2FP.BF16.PACK_AB R4, R162, R157 ;  /* 0x0000009da204723e */ /* 0x000fc400000010ff */
[----:B------:R-:W-:Y:S02]  /*1f0a0*/  F2FP.BF16.PACK_AB R5, R51, R50 ;  /* 0x000000323305723e */ /* 0x000fe400000010ff */
[----:B------:R-:W-:Y:S02]  /*1f0b0*/  F2FP.BF16.PACK_AB R6, R155, R154 ;  /* 0x0000009a9b06723e */ /* 0x000fe400000010ff */
[----:B------:R-:W-:-:S07]  /*1f0c0*/  F2FP.BF16.PACK_AB R7, R151, R160 ;  /* 0x000000a09707723e */ /* 0x000fce00000010ff */
[C---:B-----5:R-:W-:Y:S08]  /*1f0d0*/  HMMA.16816.F32.BF16 R68, R4.reuse, R8, R68 ;  /* 0x000000080444723c */ /* 0x060ff00000041844 */
        /* <DEDUP_REMOVED lines=9> */
[----:B------:R-:W5:Y:S07]  /*1f170*/  MUFU.EX2 R37, R139 ;  /* 0x0000008b00257308 */ /* 0x000f6e0000000800 */
[C---:B---3--:R-:W-:Y:S08]  /*1f180*/  HMMA.16816.F32.BF16 R100, R4.reuse, R8, R100 ;  /* 0x000000080464723c */ /* 0x048ff00000041864 */
[C---:B------:R-:W-:Y:S01]  /*1f190*/  HMMA.16816.F32.BF16 R104, R4.reuse, R10, R104 ;  /* 0x0000000a0468723c */ /* 0x040fe20000041868 */
[----:B------:R-:W3:Y:S07]  /*1f1a0*/  LDSM.16.MT88.4 R8, [R216+0x13000] ;  /* 0x01300000d808783b */ /* 0x000eee0000004200 */
[C---:B------:R-:W-:Y:S08]  /*1f1b0*/  HMMA.16816.F32.BF16 R92, R4.reuse, R12, R92 ;  /* 0x0000000c045c723c */ /* 0x040ff0000004185c */
[C---:B------:R-:W-:Y:S01]  /*1f1c0*/  HMMA.16816.F32.BF16 R96, R4.reuse, R14, R96 ;  /* 0x0000000e0460723c */ /* 0x040fe20000041860 */
[----:B------:R-:W1:Y:S07]  /*1f1d0*/  LDSM.16.MT88.4 R12, [R212+0xf000] ;  /* 0x00f00000d40c783b */ /* 0x000e6e0000004200 */
[C---:B------:R-:W-:Y:S08]  /*1f1e0*/  HMMA.16816.F32.BF16 R128, R4.reuse, R24, R128 ;  /* 0x000000180480723c */ /* 0x040ff00000041880 */
[C---:B------:R-:W-:Y:S01]  /*1f1f0*/  HMMA.16816.F32.BF16 R124, R4.reuse, R26, R124 ;  /* 0x0000001a047c723c */ /* 0x040fe2000004187c */
[----:B------:R-:W3:Y:S07]  /*1f200*/  LDSM.16.MT88.4 R24, [R214+0xf000] ;  /* 0x00f00000d618783b */ /* 0x000eee0000004200 */
[C---:B------:R-:W-:Y:S08]  /*1f210*/  HMMA.16816.F32.BF16 R120, R4.reuse, R38, R120 ;  /* 0x000000260478723c */ /* 0x040ff00000041878 */
[C---:B--2---:R-:W-:Y:S08]  /*1f220*/  HMMA.16816.F32.BF16 R116, R4.reuse, R16, R116 ;  /* 0x000000100474723c */ /* 0x044ff00000041874 */
[----:B------:R-:W-:Y:S01]  /*1f230*/  HMMA.16816.F32.BF16 R112, R4, R18, R112 ;  /* 0x000000120470723c */ /* 0x000fe20000041870 */
[----:B------:R-:W-:Y:S06]  /*1f240*/  LDSM.16.MT88.4 R16, [R214+0x13000] ;  /* 0x01300000d610783b */ /* 0x000fec0000004200 */
[----:B------:R-:W-:-:S02]  /*1f250*/  F2FP.BF16.PACK_AB R4, R144, R145 ;  /* 0x000000919004723e */ /* 0x000fc400000010ff */
[----:B------:R-:W-:Y:S02]  /*1f260*/  F2FP.BF16.PACK_AB R5, R147, R150 ;  /* 0x000000969305723e */ /* 0x000fe400000010ff */
[----:B-1----:R-:W-:Y:S02]  /*1f270*/  F2FP.BF16.PACK_AB R6, R161, R142 ;  /* 0x0000008ea106723e */ /* 0x002fe400000010ff */
[----:B-----5:R-:W-:-:S07]  /*1f280*/  F2FP.BF16.PACK_AB R7, R37, R146 ;  /* 0x000000922507723e */ /* 0x020fce00000010ff */
[C---:B----4-:R-:W-:Y:S08]  /*1f290*/  HMMA.16816.F32.BF16 R76, R4.reuse, R20, R76 ;  /* 0x00000014044c723c */ /* 0x050ff0000004184c */
        /* <DEDUP_REMOVED lines=28> */
[C---:B------:R-:W-:Y:S05]  /*1f460*/  HMMA.16816.F32.BF16 R100, R4.reuse, R16, R100 ;  /* 0x000000100464723c */ /* 0x040fea0000041864 */
[----:B------:R-:W4:Y:S03]  /*1f470*/  MUFU.EX2 R27, R27 ;  /* 0x0000001b001b7308 */ /* 0x000f260000000800 */
[C---:B------:R-:W-:Y:S01]  /*1f480*/  HMMA.16816.F32.BF16 R104, R4.reuse, R18, R104 ;  /* 0x000000120468723c */ /* 0x040fe20000041868 */
[----:B------:R-:W5:Y:S04]  /*1f490*/  LDSM.16.MT88.4 R16, [R214+0xf800] ;  /* 0x00f80000d610783b */ /* 0x000f680000004200 */
[----:B------:R-:W1:Y:S03]  /*1f4a0*/  MUFU.EX2 R30, R30 ;  /* 0x0000001e001e7308 */ /* 0x000e660000000800 */
[C---:B--2---:R-:W-:Y:S05]  /*1f4b0*/  HMMA.16816.F32.BF16 R116, R4.reuse, R8, R116 ;  /* 0x000000080474723c */ /* 0x044fea0000041874 */
[----:B------:R-:W2:Y:S03]  /*1f4c0*/  MUFU.EX2 R31, R31 ;  /* 0x0000001f001f7308 */ /* 0x000ea60000000800 */
[----:B------:R-:W-:Y:S01]  /*1f4d0*/  HMMA.16816.F32.BF16 R112, R4, R10, R112 ;  /* 0x0000000a0470723c */ /* 0x000fe20000041870 */
[----:B------:R-:W5:Y:S06]  /*1f4e0*/  LDSM.16.MT88.4 R8, [R212+0xf800] ;  /* 0x00f80000d408783b */ /* 0x000f6c0000004200 */
[----:B----4-:R-:W-:-:S02]  /*1f4f0*/  F2FP.BF16.PACK_AB R4, R28, R27 ;  /* 0x0000001b1c04723e */ /* 0x010fc400000010ff */
[----:B------:R-:W-:Y:S02]  /*1f500*/  F2FP.BF16.PACK_AB R5, R25, R24 ;  /* 0x000000181905723e */ /* 0x000fe400000010ff */
[----:B-1----:R-:W-:Y:S02]  /*1f510*/  F2FP.BF16.PACK_AB R6, R30, R29 ;  /* 0x0000001d1e06723e */ /* 0x002fe400000010ff */
[----:B--2---:R-:W-:-:S07]  /*1f520*/  F2FP.BF16.PACK_AB R7, R31, R26 ;  /* 0x0000001a1f07723e */ /* 0x004fce00000010ff */
[C---:B---3--:R-:W-:Y:S08]  /*1f530*/  HMMA.16816.F32.BF16 R128, R4.reuse, R12, R128 ;  /* 0x0000000c0480723c */ /* 0x048ff00000041880 */
[C---:B------:R-:W-:Y:S01]  /*1f540*/  HMMA.16816.F32.BF16 R124, R4.reuse, R14, R124 ;  /* 0x0000000e047c723c */ /* 0x040fe2000004187c */
[----:B------:R-:W1:Y:S07]  /*1f550*/  LDSM.16.MT88.4 R12, [R216+0x13800] ;  /* 0x01380000d80c783b */ /* 0x000e6e0000004200 */
[C---:B------:R-:W-:Y:S07]  /*1f560*/  HMMA.16816.F32.BF16 R76, R4.reuse, R20, R76 ;  /* 0x00000014044c723c */ /* 0x040fee000004184c */
[----:B------:R-:W-:Y:S01]  /*1f570*/  FADD.FTZ R20, R138, R137 ;  /* 0x000000898a147221 */ /* 0x000fe20000010000 */
[----:B-----5:R-:W-:Y:S03]  /*1f580*/  HMMA.16816.F32.BF16 R68, R4, R16, R68 ;  /* 0x000000100444723c */ /* 0x020fe60000041844 */
[----:B------:R-:W-:-:S04]  /*1f590*/  FADD.FTZ R20, R141, R20 ;  /* 0x000000148d147221 */ /* 0x000fc80000010000 */
[----:B------:R-:W-:Y:S01]  /*1f5a0*/  FADD.FTZ R159, R159, R20 ;  /* 0x000000149f9f7221 */ /* 0x000fe20000010000 */
[----:B------:R-:W-:Y:S01]  /*1f5b0*/  HMMA.16816.F32.BF16 R72, R4, R18, R72 ;  /* 0x000000120448723c */ /* 0x000fe20000041848 */
[----:B------:R-:W2:Y:S02]  /*1f5c0*/  LDSM.16.MT88.4 R16, [R214+0x13800] ;  /* 0x01380000d610783b */ /* 0x000ea40000004200 */
[----:B------:R-:W-:-:S04]  /*1f5d0*/  FADD.FTZ R164, R164, R159 ;  /* 0x0000009fa4a47221 */ /* 0x000fc80000010000 */
[----:B------:R-:W-:Y:S01]  /*1f5e0*/  FADD.FTZ R3, R163, R164 ;  /* 0x000000a4a3037221 */ /* 0x000fe20000010000 */
[----:B------:R-:W-:Y:S03]  /*1f5f0*/  HMMA.16816.F32.BF16 R84, R4, R8, R84 ;  /* 0x000000080454723c */ /* 0x000fe60000041854 */
[----:B------:R-:W-:-:S04]  /*1f600*/  FADD.FTZ R3, R166, R3 ;  /* 0x00000003a6037221 */ /* 0x000fc80000010000 */
[----:B------:R-:W-:Y:S01]  /*1f610*/  FADD.FTZ R170, R170, R3 ;  /* 0x00000003aaaa7221 */ /* 0x000fe20000010000 */
[C---:B------:R-:W-:Y:S01]  /*1f620*/  HMMA.16816.F32.BF16 R88, R4.reuse, R10, R88 ;  /* 0x0000000a0458723c */ /* 0x040fe20000041858 */
[----:B------:R-:W3:Y:S01]  /*1f630*/  LDSM.16.MT88.4 R8, [R213+0x13800] ;  /* 0x01380000d508783b */ /* 0x000ee20000004200 */
[----:B------:R-:W-:Y:S02]  /*1f640*/  FADD.FTZ R3, R169, R168 ;  /* 0x000000a8a9037221 */ /* 0x000fe40000010000 */
[----:B------:R-:W-:Y:S02]  /*1f650*/  FADD.FTZ R171, R171, R170 ;  /* 0x000000aaabab7221 */ /* 0x000fe40000010000 */
[----:B------:R-:W-:Y:S02]  /*1f660*/  FADD.FTZ R3, R48, R3 ;  /* 0x0000000330037221 */ /* 0x000fe40000010000 */
[----:B-1----:R-:W-:Y:S01]  /*1f670*/  HMMA.16816.F32.BF16 R92, R4, R12, R92 ;  /* 0x0000000c045c723c */ /* 0x002fe2000004185c */
[----:B------:R-:W-:-:S02]  /*1f680*/  FADD.FTZ R2, R174, R171 ;  /* 0x000000abae027221 */ /* 0x000fc40000010000 */
[----:B------:R-:W-:Y:S02]  /*1f690*/  FADD.FTZ R50, R50, R3 ;  /* 0x0000000332327221 */ /* 0x000fe40000010000 */
[----:B------:R-:W-:Y:S02]  /*1f6a0*/  FADD.FTZ R2, R49, R2 ;  /* 0x0000000231027221 */ /* 0x000fe40000010000 */
[----:B------:R-:W-:Y:S01]  /*1f6b0*/  FADD.FTZ R51, R51, R50 ;  /* 0x0000003233337221 */ /* 0x000fe20000010000 */
[----:B------:R-:W-:Y:S01]  /*1f6c0*/  HMMA.16816.F32.BF16 R96, R4, R14, R96 ;  /* 0x0000000e0460723c */ /* 0x000fe20000041860 */
[----:B------:R-:W1:Y:S01]  /*1f6d0*/  LDSM.16.MT88.4 R12, [R212+0x13800] ;  /* 0x01380000d40c783b */ /* 0x000e620000004200 */
        /* <DEDUP_REMOVED lines=14> */
[----:B------:R-:W-:Y:S01]  /*1f7c0*/  HMMA.16816.F32.BF16 R104, R4, R18, R104 ;  /* 0x000000120468723c */ /* 0x000fe20000041868 */
[----:B------:R-:W-:Y:S02]  /*1f7d0*/  FADD.FTZ R2, R142, R3 ;  /* 0x000000038e027221 */ /* 0x000fe40000010000 */
[----:B------:R-:W-:Y:S02]  /*1f7e0*/  FADD.FTZ R24, R24, R37 ;  /* 0x0000002518187221 */ /* 0x000fe40000010000 */
[----:B------:R-:W-:-:S02]  /*1f7f0*/  FADD.FTZ R2, R161, R2 ;  /* 0x00000002a1027221 */ /* 0x000fc40000010000 */
[----:B------:R-:W-:Y:S01]  /*1f800*/  FADD.FTZ R25, R25, R24 ;  /* 0x0000001819197221 */ /* 0x000fe20000010000 */
[C---:B---3--:R-:W-:Y:S01]  /*1f810*/  HMMA.16816.F32.BF16 R108, R4.reuse, R8, R108 ;  /* 0x00000008046c723c */ /* 0x048fe2000004186c */
[----:B------:R-:W-:Y:S02]  /*1f820*/  FADD.FTZ R27, R27, R2 ;  /* 0x000000021b1b7221 */ /* 0x000fe40000010000 */
[----:B------:R-:W-:Y:S02]  /*1f830*/  FADD.FTZ R26, R26, R25 ;  /* 0x000000191a1a7221 */ /* 0x000fe40000010000 */
[----:B------:R-:W-:Y:S02]  /*1f840*/  FADD.FTZ R28, R28, R27 ;  /* 0x0000001b1c1c7221 */ /* 0x000fe40000010000 */
[----:B------:R-:W-:Y:S01]  /*1f850*/  FADD.FTZ R241, R31, R26 ;  /* 0x0000001a1ff17221 */ /* 0x000fe20000010000 */
[----:B------:R-:W-:Y:S01]  /*1f860*/  HMMA.16816.F32.BF16 R120, R4, R10, R120 ;  /* 0x0000000a0478723c */ /* 0x000fe20000041878 */
[----:B------:R-:W-:-:S04]  /*1f870*/  FADD.FTZ R29, R29, R28 ;  /* 0x0000001c1d1d7221 */ /* 0x000fc80000010000 */
[----:B------:R-:W-:-:S03]  /*1f880*/  FADD.FTZ R240, R30, R29 ;  /* 0x0000001d1ef07221 */ /* 0x000fc60000010000 */
[C---:B-1----:R-:W-:Y:S08]  /*1f890*/  HMMA.16816.F32.BF16 R116, R4.reuse, R12, R116 ;  /* 0x0000000c0474723c */ /* 0x042ff00000041874 */
[----:B------:R-:W-:Y:S08]  /*1f8a0*/  HMMA.16816.F32.BF16 R112, R4, R14, R112 ;  /* 0x0000000e0470723c */ /* 0x000ff00000041870 */
.L_x_3193:
[----:B------:R-:W-:-:S13]  /*1f8b0*/  ISETP.GE.AND P0, PT, R238, 0x1, PT ;  /* 0x00000001ee00780c */ /* 0x000fda0003f06270 */
[----:B------:R-:W-:Y:S05]  /*1f8c0*/  @!P0 BRA `(.L_x_3202) ;  /* 0x000052b000008947 */ /* 0x000fea0003800000 */
[----:B------:R-:W-:Y:S02]  /*1f8d0*/  MOV R135, R132 ;  /* 0x0000008400877202 */ /* 0x000fe40000000f00 */
[----:B------:R-:W-:Y:S02]  /*1f8e0*/  MOV R3, R133 ;  /* 0x0000008500037202 */ /* 0x000fe40000000f00 */
.L_x_3211:
        /* <DEDUP_REMOVED lines=14> */
[----:B------:R-:W3:Y:S01]  /*1f9d0*/  LD.E.64 R14, [R132.64+0x28] ;  /* 0x00002804840e7980 */ /* 0x000ee2000c101b00 */
        /* <DEDUP_REMOVED lines=8> */
[----:B------:R-:W-:Y:S04]  /*1fa60*/  LOP3.LUT R10, R10, R11, RZ, 0x3c, !PT ;  /* 0x0000000b0a0a7212 */ /* 0x000fe800078e3cff */
        /* <DEDUP_REMOVED lines=8> */
[----:B------:R-:W-:Y:S02]  /*1faf0*/  ISETP.GE.AND P0, PT, R2, RZ, PT ;  /* 0x000000ff0200720c */ /* 0x000fe40003f06270 */
[----:B------:R-:W-:Y:S01]  /*1fb00*/  LOP3.LUT R2, RZ, R11, RZ, 0x33, !PT ;  /* 0x0000000bff027212 */ /* 0x000fe200078e33ff */
        /* <DEDUP_REMOVED lines=39> */
.L_x_3204:
[----:B------:R-:W-:Y:S02]  /*1fd80*/  ULDC.64 UR4, c[0x0][0x118] ;  /* 0x0000460000047ab9 */ /* 0x000fe40000000a00 */
[----:B------:R-:W2:Y:S02]  /*1fd90*/  LD.E R8, [R132.64+0x40] ;  /* 0x0000400484087980 */ /* 0x000ea4000c101900 */
[----:B--2---:R-:W-:Y:S04]  /*1fda0*/  LEA R8, -R8, RZ, 0x7 ;  /* 0x000000ff08087211 */ /* 0x004fe800078e39ff */
[----:B------:R-:W-:Y:S02]  /*1fdb0*/  SHF.R.S32.HI R7, RZ, 0x1f, R8 ;  /* 0x0000001fff077819 */ /* 0x000fe40000011408 */
.L_x_3205:
[----:B------:R-:W-:Y:S05]  /*1fdc0*/  BSYNC B0 ;  /* 0x0000000000007941 */ /* 0x000fea0003800000 */
.L_x_3203:
        /* <DEDUP_REMOVED lines=346> */
[-C--:B--2---:R-:W-:Y:S02]  /*21370*/  IABS R139, R141.reuse ;  /* 0x0000008d008b7213 */ /* 0x084fe40000000000 */
[-C--:B------:R-:W-:Y:S02]  /*21380*/  IABS R137, R141.reuse ;  /* 0x0000008d00897213 */ /* 0x080fe40000000000 */
[----:B------:R-:W1:Y:S03]  /*21390*/  I2F.RP R136, R139 ;  /* 0x0000008b00887306 */ /* 0x000e660000209400 */
[----:B------:R-:W-:Y:S07]  /*213a0*/  IMAD.MOV R137, RZ, RZ, -R137 ;  /* 0x000000ffff897224 */ /* 0x000fee00078e0a89 */
[----:B-1----:R-:W1:Y:S02]  /*213b0*/  MUFU.RCP R2, R136 ;  /* 0x0000008800027308 */ /* 0x002e640000001000 */
[----:B-1----:R-:W-:Y:S02]  /*213c0*/  IADD3 R144, R2, 0xffffffe, RZ ;  /* 0x0ffffffe02907810 */ /* 0x002fe40007ffe0ff */
[----:B------:R-:W-:Y:S06]  /*213d0*/  IABS R2, R138 ;  /* 0x0000008a00027213 */ /* 0x000fec0000000000 */
        /* <DEDUP_REMOVED lines=11> */
[----:B------:R-:W-:Y:S02]  /*21490*/  IMAD.HI.U32 R140, R143, R134, RZ ;  /* 0x000000868f8c7227 */ /* 0x000fe400078e00ff */
[----:B------:R-:W2:Y:S02]  /*214a0*/  LD.E.64 R142, [R132.64+0x38] ;  /* 0x00003804848e7980 */ /* 0x000ea4000c101b00 */
        /* <DEDUP_REMOVED lines=38> */
.L_x_3209:
[----:B------:R-:W-:Y:S02]  /*21710*/  ULDC.64 UR4, c[0x0][0x118] ;  /* 0x0000460000047ab9 */ /* 0x000fe40000000a00 */
[----:B------:R-:W2:Y:S02]  /*21720*/  LD.E R140, [R132.64+0x38] ;  /* 0x00003804848c7980 */ /* 0x000ea4000c101900 */
[----:B--2---:R-:W-:Y:S04]  /*21730*/  LEA R140, -R140, RZ, 0x7 ;  /* 0x000000ff8c8c7211 */ /* 0x004fe800078e39ff */
[----:B------:R-:W-:Y:S02]  /*21740*/  SHF.R.S32.HI R139, RZ, 0x1f, R140 ;  /* 0x0000001fff8b7819 */ /* 0x000fe4000001148c */
.L_x_3210:
[----:B------:R-:W-:Y:S05]  /*21750*/  BSYNC B0 ;  /* 0x0000000000007941 */ /* 0x000fea0003800000 */
.L_x_3208:
        /* <DEDUP_REMOVED lines=130> */
.L_x_3207:
[----:B------:R-:W-:Y:S05]  /*21f80*/  BSYNC B1 ;  /* 0x0000000000017941 */ /* 0x000fea0003800000 */
.L_x_3206:
[----:B------:R-:W-:Y:S01]  /*21f90*/  ULDC.64 UR4, c[0x0][0x118] ;  /* 0x0000460000047ab9 */ /* 0x000fe20000000a00 */
[----:B-1----:R-:W1:Y:S01]  /*21fa0*/  S2R R139, SR_TID.X ;  /* 0x00000000008b7919 */ /* 0x002e620000002100 */
[----:B------:R-:W-:Y:S07]  /*21fb0*/  IADD3 R150, R238, -0x1, RZ ;  /* 0xffffffffee967810 */ /* 0x000fee0007ffe0ff */
[----:B------:R2:W3:Y:S01]  /*21fc0*/  LD.E R134, [R132.64+0xdc] ;  /* 0x0000dc0484867980 */ /* 0x0004e2000c101900 */
[----:B-1----:R-:W-:Y:S04]  /*21fd0*/  SHF.L.U32 R139, R139, 0x1, RZ ;  /* 0x000000018b8b7819 */ /* 0x002fe800000006ff */
[----:B------:R-:W-:Y:S04]  /*21fe0*/  LOP3.LUT R139, R139, 0x6, RZ, 0xc0, !PT ;  /* 0x000000068b8b7812 */ /* 0x000fe800078ec0ff */
[----:B------:R-:W-:Y:S04]  /*21ff0*/  LEA R2, R150, R139, 0x7 ;  /* 0x0000008b96027211 */ /* 0x000fe800078e38ff */
[C---:B------:R-:W-:Y:S01]  /*22000*/  IADD3 R154, R2.reuse, 0x1, RZ ;  /* 0x00000001029a7810 */ /* 0x040fe20007ffe0ff */
[----:B------:R-:W1:Y:S01]  /*22010*/  I2F R161, R2 ;  /* 0x0000000200a17306 */ /* 0x000e620000201400 */
[C---:B------:R-:W-:Y:S02]  /*22020*/  IADD3 R137, R2.reuse, 0x9, RZ ;  /* 0x0000000902897810 */ /* 0x040fe40007ffe0ff */
[C---:B------:R-:W-:Y:S02]  /*22030*/  IADD3 R152, R2.reuse, 0x11, RZ ;  /* 0x0000001102987810 */ /* 0x040fe40007ffe0ff */
[C---:B------:R-:W-:Y:S02]  /*22040*/  IADD3 R140, R2.reuse, 0x19, RZ ;  /* 0x00000019028c7810 */ /* 0x040fe40007ffe0ff */
[C---:B------:R-:W-:Y:S02]  /*22050*/  IADD3 R151, R2.reuse, 0x21, RZ ;  /* 0x0000002102977810 */ /* 0x040fe40007ffe0ff */
[C---:B------:R-:W-:Y:S01]  /*22060*/  IADD3 R143, R2.reuse, 0x28, RZ ;  /* 0x00000028028f7810 */ /* 0x040fe20007ffe0ff */
[----:B------:R-:W4:Y:S01]  /*22070*/  I2F R154, R154 ;  /* 0x0000009a009a7306 */ /* 0x000f220000201400 */
[C---:B------:R-:W-:Y:S02]  /*22080*/  IADD3 R159, R2.reuse, 0x8, RZ ;  /* 0x00000008029f7810 */ /* 0x040fe40007ffe0ff */
[C---:B------:R-:W-:Y:S02]  /*22090*/  IADD3 R153, R2.reuse, 0x20, RZ ;  /* 0x0000002002997810 */ /* 0x040fe40007ffe0ff */
[C---:B------:R-:W-:Y:S02]  /*220a0*/  IADD3 R157, R2.reuse, 0x10, RZ ;  /* 0x00000010029d7810 */ /* 0x040fe40007ffe0ff */
[C---:B------:R-:W-:Y:S02]  /*220b0*/  IADD3 R155, R2.reuse, 0x18, RZ ;  /* 0x00000018029b7810 */ /* 0x040fe40007ffe0ff */
[C---:B------:R-:W-:Y:S01]  /*220c0*/  IADD3 R147, R2.reuse, 0x30, RZ ;  /* 0x0000003002937810 */ /* 0x040fe20007ffe0ff */
[----:B------:R-:W5:Y:S01]  /*220d0*/  I2F R137, R137 ;  /* 0x0000008900897306 */ /* 0x000f620000201400 */
[C---:B------:R-:W-:Y:S02]  /*220e0*/  IADD3 R145, R2.reuse, 0x38, RZ ;  /* 0x0000003802917810 */ /* 0x040fe40007ffe0ff */
[----:B------:R-:W-:Y:S01]  /*220f0*/  IADD3 R146, R2, 0x31, RZ ;  /* 0x0000003102927810 */ /* 0x000fe20007ffe0ff */
[-C--:B-1----:R-:W-:Y:S01]  /*22100*/  FFMA.FTZ R6, R0, R161.reuse, R6 ;  /* 0x000000a100067223 */ /* 0x082fe20000010006 */
[----:B------:R-:W-:Y:S01]  /*22110*/  IADD3 R142, R2, 0x39, RZ ;  /* 0x00000039028e7810 */ /* 0x000fe20007ffe0ff */
[----:B------:R-:W-:Y:S01]  /*22120*/  FFMA.FTZ R4, R0, R161, R4 ;  /* 0x000000a100047223 */ /* 0x000fe20000010004 */
[C---:B------:R-:W-:Y:S02]  /*22130*/  IADD3 R141, R2.reuse, 0x40, RZ ;  /* 0x00000040028d7810 */ /* 0x040fe40007ffe0ff */
[----:B------:R-:W-:Y:S01]  /*22140*/  IADD3 R144, R2, 0x29, RZ ;  /* 0x0000002902907810 */ /* 0x000fe20007ffe0ff */
[----:B------:R-:W1:Y:S01]  /*22150*/  I2F R152, R152 ;  /* 0x0000009800987306 */ /* 0x000e620000201400 */
[----:B------:R-:W-:Y:S02]  /*22160*/  FMNMX.FTZ R156, R4, R3, !PT ;  /* 0x00000003049c7209 */ /* 0x000fe40007810000 */
[----:B------:R-:W-:Y:S01]  /*22170*/  IADD3 R139, R2, 0x48, RZ ;  /* 0x00000048028b7810 */ /* 0x000fe20007ffe0ff */
[-C--:B----4-:R-:W-:Y:S01]  /*22180*/  FFMA.FTZ R7, R0, R154.reuse, R7 ;  /* 0x0000009a00077223 */ /* 0x090fe20000010007 */
[----:B------:R-:W-:Y:S01]  /*22190*/  IADD3 R138, R2, 0x41, RZ ;  /* 0x00000041028a7810 */ /* 0x000fe20007ffe0ff */
[----:B------:R-:W-:Y:S01]  /*221a0*/  FFMA.FTZ R5, R0, R154, R5 ;  /* 0x0000009a00057223 */ /* 0x000fe20000010005 */
[C---:B------:R-:W-:Y:S02]  /*221b0*/  IADD3 R154, R2.reuse, 0x58, RZ ;  /* 0x00000058029a7810 */ /* 0x040fe40007ffe0ff */
[C---:B--2---:R-:W-:Y:S01]  /*221c0*/  IADD3 R133, R2.reuse, 0x50, RZ ;  /* 0x0000005002857810 */ /* 0x044fe20007ffe0ff */
[----:B------:R-:W2:Y:S01]  /*221d0*/  I2F R140, R140 ;  /* 0x0000008c008c7306 */ /* 0x000ea20000201400 */
[C---:B------:R-:W-:Y:S02]  /*221e0*/  IADD3 R136, R2.reuse, 0x49, RZ ;  /* 0x0000004902887810 */ /* 0x040fe40007ffe0ff */
[----:B------:R-:W-:Y:S01]  /*221f0*/  IADD3 R132, R2, 0x51, RZ ;  /* 0x0000005102847810 */ /* 0x000fe20007ffe0ff */
[CC--:B-----5:R-:W-:Y:S02]  /*22200*/  FFMA.FTZ R11, R0.reuse, R137.reuse, R11 ;  /* 0x00000089000b7223 */ /* 0x0e0fe4000001000b */
[C---:B------:R-:W-:Y:S04]  /*22210*/  FFMA.FTZ R9, R0.reuse, R137, R9 ;  /* 0x0000008900097223 */ /* 0x040fe80000010009 */
[----:B------:R4:W5:Y:S01]  /*22220*/  I2F R137, R154 ;  /* 0x0000009a00897306 */ /* 0x0009620000201400 */
[CC--:B-1----:R-:W-:Y:S02]  /*22230*/  FFMA.FTZ R15, R0.reuse, R152.reuse, R15 ;  /* 0x00000098000f7223 */ /* 0x0c2fe4000001000f */
[----:B------:R-:W-:Y:S01]  /*22240*/  FFMA.FTZ R13, R0, R152, R13 ;  /* 0x00000098000d7223 */ /* 0x000fe2000001000d */
[----:B------:R-:W-:Y:S06]  /*22250*/  IADD3 R152, R2, 0x59, RZ ;  /* 0x0000005902987810 */ /* 0x000fec0007ffe0ff */
[----:B------:R-:W1:Y:S01]  /*22260*/  I2F R151, R151 ;  /* 0x0000009700977306 */ /* 0x000e620000201400 */
[CC--:B--2---:R-:W-:Y:S02]  /*22270*/  FFMA.FTZ R19, R0.reuse, R140.reuse, R19 ;  /* 0x0000008c00137223 */ /* 0x0c4fe40000010013 */
[----:B------:R-:W-:Y:S07]  /*22280*/  FFMA.FTZ R17, R0, R140, R17 ;  /* 0x0000008c00117223 */ /* 0x000fee0000010011 */
[----:B------:R-:W2:Y:S01]  /*22290*/  I2F R143, R143 ;  /* 0x0000008f008f7306 */ /* 0x000ea20000201400 */
[----:B----4-:R-:W-:Y:S01]  /*222a0*/  FMNMX.FTZ R154, R6, R135, !PT ;  /* 0x00000087069a7209 */ /* 0x010fe20007810000 */
[CC--:B-----5:R-:W-:Y:S02]  /*222b0*/  FFMA.FTZ R50, R0.reuse, R137.reuse, R50 ;  /* 0x0000008900327223 */ /* 0x0e0fe40000010032 */
[C---:B------:R-:W-:Y:S06]  /*222c0*/  FFMA.FTZ R48, R0.reuse, R137, R48 ;  /* 0x0000008900307223 */ /* 0x040fec0000010030 */
[----:B------:R-:W4:Y:S01]  /*222d0*/  I2F R159, R159 ;  /* 0x0000009f009f7306 */ /* 0x000f220000201400 */
[CC--:B-1----:R-:W-:Y:S02]  /*222e0*/  FFMA.FTZ R23, R0.reuse, R151.reuse, R23 ;  /* 0x0000009700177223 */ /* 0x0c2fe40000010017 */
[----:B------:R-:W-:Y:S01]  /*222f0*/  FFMA.FTZ R21, R0, R151, R21 ;  /* 0x0000009700157223 */ /* 0x000fe20000010015 */
[----:B------:R-:W-:Y:S06]  /*22300*/  IADD3 R151, R2, 0x60, RZ ;  /* 0x0000006002977810 */ /* 0x000fec0007ffe0ff */
[----:B------:R-:W1:Y:S01]  /*22310*/  I2F R153, R153 ;  /* 0x0000009900997306 */ /* 0x000e620000201400 */
[CC--:B--2---:R-:W-:Y:S02]  /*22320*/  FFMA.FTZ R26, R0.reuse, R143.reuse, R26 ;  /* 0x0000008f001a7223 */ /* 0x0c4fe4000001001a */
[C---:B------:R-:W-:Y:S07]  /*22330*/  FFMA.FTZ R24, R0.reuse, R143, R24 ;  /* 0x0000008f00187223 */ /* 0x040fee0000010018 */
[----:B------:R-:W2:Y:S01]  /*22340*/  I2F R157, R157 ;  /* 0x0000009d009d7306 */ /* 0x000ea20000201400 */
[CC--:B----4-:R-:W-:Y:S02]  /*22350*/  FFMA.FTZ R10, R0.reuse, R159.reuse, R10 ;  /* 0x0000009f000a7223 */ /* 0x0d0fe4000001000a */
[C---:B------:R-:W-:Y:S07]  /*22360*/  FFMA.FTZ R8, R0.reuse, R159, R8 ;  /* 0x0000009f00087223 */ /* 0x040fee0000010008 */
[----:B------:R-:W4:Y:S01]  /*22370*/  I2F R155, R155 ;  /* 0x0000009b009b7306 */ /* 0x000f220000201400 */
[CC--:B-1----:R-:W-:Y:S02]  /*22380*/  FFMA.FTZ R22, R0.reuse, R153.reuse, R22 ;  /* 0x0000009900167223 */ /* 0x0c2fe40000010016 */
[----:B------:R-:W-:Y:S01]  /*22390*/  FFMA.FTZ R20, R0, R153, R20 ;  /* 0x0000009900147223 */ /* 0x000fe20000010014 */
[----:B------:R-:W-:Y:S06]  /*223a0*/  FMNMX.FTZ R153, R7, R154, !PT ;  /* 0x0000009a07997209 */ /* 0x000fec0007810000 */
[----:B------:R1:W5:Y:S01]  /*223b0*/  I2F R140, R152 ;  /* 0x00000098008c7306 */ /* 0x0003620000201400 */
[----:B------:R-:W-:Y:S02]  /*223c0*/  FMNMX.FTZ R154, R10, R153, !PT ;  /* 0x000000990a9a7209 */ /* 0x000fe40007810000 */
[----:B------:R-:W-:Y:S01]  /*223d0*/  FMNMX.FTZ R153, R5, R156, !PT ;  /* 0x0000009c05997209 */ /* 0x000fe20007810000 */
[CC--:B--2---:R-:W-:Y:S02]  /*223e0*/  FFMA.FTZ R14, R0.reuse, R157.reuse, R14 ;  /* 0x0000009d000e7223 */ /* 0x0c4fe4000001000e */
[C---:B------:R-:W-:Y:S04]  /*223f0*/  FFMA.FTZ R12, R0.reuse, R157, R12 ;  /* 0x0000009d000c7223 */ /* 0x040fe8000001000c */
[----:B------:R-:W2:Y:S01]  /*22400*/  I2F R147, R147 ;  /* 0x0000009300937306 */ /* 0x000ea20000201400 */
[CC--:B----4-:R-:W-:Y:S02]  /*22410*/  FFMA.FTZ R18, R0.reuse, R155.reuse, R18 ;  /* 0x0000009b00127223 */ /* 0x0d0fe40000010012 */
[----:B------:R-:W-:Y:S01]  /*22420*/  FFMA.FTZ R16, R0, R155, R16 ;  /* 0x0000009b00107223 */ /* 0x000fe20000010010 */
[----:B------:R-:W-:Y:S02]  /*22430*/  FMNMX.FTZ R155, R11, R154, !PT ;  /* 0x0000009a0b9b7209 */ /* 0x000fe40007810000 */
[----:B------:R-:W-:Y:S04]  /*22440*/  FMNMX.FTZ R154, R8, R153, !PT ;  /* 0x00000099089a7209 */ /* 0x000fe80007810000 */
[----:B------:R-:W4:Y:S01]  /*22450*/  I2F R145, R145 ;  /* 0x0000009100917306 */ /* 0x000f220000201400 */
[----:B-1----:R-:W-:Y:S01]  /*22460*/  FMNMX.FTZ R152, R14, R155, !PT ;  /* 0x0000009b0e987209 */ /* 0x002fe20007810000 */
[C---:B-----5:R-:W-:Y:S01]  /*22470*/  FFMA.FTZ R51, R0.reuse, R140, R51 ;  /* 0x0000008c00337223 */ /* 0x060fe20000010033 */
[----:B------:R-:W-:Y:S01]  /*22480*/  FMNMX.FTZ R155, R9, R154, !PT ;  /* 0x0000009a099b7209 */ /* 0x000fe20007810000 */
[----:B------:R-:W-:Y:S01]  /*22490*/  FFMA.FTZ R49, R0, R140, R49 ;  /* 0x0000008c00317223 */ /* 0x000fe20000010031 */
[----:B------:R-:W-:Y:S05]  /*224a0*/  FMNMX.FTZ R153, R15, R152, !PT ;  /* 0x000000980f997209 */ /* 0x000fea0007810000 */
[----:B------:R1:W5:Y:S01]  /*224b0*/  I2F R143, R151 ;  /* 0x00000097008f7306 */ /* 0x0003620000201400 */
[----:B------:R-:W-:Y:S02]  /*224c0*/  FMNMX.FTZ R152, R12, R155, !PT ;  /* 0x0000009b0c987209 */ /* 0x000fe40007810000 */
[----:B------:R-:W-:Y:S01]  /*224d0*/  FMNMX.FTZ R154, R18, R153, !PT ;  /* 0x00000099129a7209 */ /* 0x000fe20007810000 */
[CC--:B--2---:R-:W-:Y:S01]  /*224e0*/  FFMA.FTZ R30, R0.reuse, R147.reuse, R30 ;  /* 0x00000093001e7223 */ /* 0x0c4fe2000001001e */
[----:B------:R-:W-:Y:S01]  /*224f0*/  FMNMX.FTZ R153, R13, R152, !PT ;  /* 0x000000980d997209 */ /* 0x000fe20007810000 */
[----:B------:R-:W-:Y:S01]  /*22500*/  FFMA.FTZ R28, R0, R147, R28 ;  /* 0x00000093001c7223 */ /* 0x000fe2000001001c */
[----:B------:R-:W-:Y:S02]  /*22510*/  IADD3 R147, R2, 0x68, RZ ;  /* 0x0000006802937810 */ /* 0x000fe40007ffe0ff */
[----:B------:R-:W-:Y:S01]  /*22520*/  FMNMX.FTZ R152, R16, R153, !PT ;  /* 0x0000009910987209 */ /* 0x000fe20007810000 */
[----:B------:R-:W2:Y:S01]  /*22530*/  I2F R146, R146 ;  /* 0x0000009200927306 */ /* 0x000ea20000201400 */
[CC--:B----4-:R-:W-:Y:S02]  /*22540*/  FFMA.FTZ R34, R0.reuse, R145.reuse, R34 ;  /* 0x0000009100227223 */ /* 0x0d0fe40000010022 */
[C---:B------:R-:W-:Y:S07]  /*22550*/  FFMA.FTZ R32, R0.reuse, R145, R32 ;  /* 0x0000009100207223 */ /* 0x040fee0000010020 */
[----:B------:R-:W4:Y:S01]  /*22560*/  I2F R142, R142 ;  /* 0x0000008e008e7306 */ /* 0x000f220000201400 */
[----:B-1----:R-:W-:Y:S01]  /*22570*/  FMNMX.FTZ R151, R19, R154, !PT ;  /* 0x0000009a13977209 */ /* 0x002fe20007810000 */
[CC--:B-----5:R-:W-:Y:S02]  /*22580*/  FFMA.FTZ R54, R0.reuse, R143.reuse, R54 ;  /* 0x0000008f00367223 */ /* 0x0e0fe40000010036 */
[C---:B------:R-:W-:Y:S06]  /*22590*/  FFMA.FTZ R52, R0.reuse, R143, R52 ;  /* 0x0000008f00347223 */ /* 0x040fec0000010034 */
[----:B------:R-:W1:Y:S01]  /*225a0*/  I2F R141, R141 ;  /* 0x0000008d008d7306 */ /* 0x000e620000201400 */
[CC--:B--2---:R-:W-:Y:S02]  /*225b0*/  FFMA.FTZ R31, R0.reuse, R146.reuse, R31 ;  /* 0x00000092001f7223 */ /* 0x0c4fe4000001001f */
[----:B------:R-:W-:Y:S01]  /*225c0*/  FFMA.FTZ R29, R0, R146, R29 ;  /* 0x00000092001d7223 */ /* 0x000fe2000001001d */
[----:B------:R-:W-:Y:S02]  /*225d0*/  FMNMX.FTZ R146, R22, R151, !PT ;  /* 0x0000009716927209 */ /* 0x000fe40007810000 */
[----:B------:R-:W-:Y:S04]  /*225e0*/  FMNMX.FTZ R151, R17, R152, !PT ;  /* 0x0000009811977209 */ /* 0x000fe80007810000 */
[----:B------:R-:W2:Y:S01]  /*225f0*/  I2F R144, R144 ;  /* 0x0000009000907306 */ /* 0x000ea20000201400 */
[----:B------:R-:W-:Y:S02]  /*22600*/  FMNMX.FTZ R153, R23, R146, !PT ;  /* 0x0000009217997209 */ /* 0x000fe40007810000 */
[----:B------:R-:W-:Y:S01]  /*22610*/  FMNMX.FTZ R152, R20, R151, !PT ;  /* 0x0000009714987209 */ /* 0x000fe20007810000 */
[-C--:B----4-:R-:W-:Y:S01]  /*22620*/  FFMA.FTZ R35, R0, R142.reuse, R35 ;  /* 0x0000008e00237223 */ /* 0x090fe20000010023 */
[----:B------:R-:W-:Y:S01]  /*22630*/  FMNMX.FTZ R146, R26, R153, !PT ;  /* 0x000000991a927209 */ /* 0x000fe20007810000 */
[----:B------:R-:W-:Y:S01]  /*22640*/  FFMA.FTZ R33, R0, R142, R33 ;  /* 0x0000008e00217223 */ /* 0x000fe20000010021 */
[----:B------:R-:W-:Y:S02]  /*22650*/  IADD3 R142, R2, 0x69, RZ ;  /* 0x00000069028e7810 */ /* 0x000fe40007ffe0ff */
[----:B------:R-:W-:Y:S01]  /*22660*/  FMNMX.FTZ R153, R21, R152, !PT ;  /* 0x0000009815997209 */ /* 0x000fe20007810000 */
[----:B------:R-:W4:Y:S01]  /*22670*/  I2F R145, R147 ;  /* 0x0000009300917306 */ /* 0x000f220000201400 */
[CC--:B-1----:R-:W-:Y:S02]  /*22680*/  FFMA.FTZ R38, R0.reuse, R141.reuse, R38 ;  /* 0x0000008d00267223 */ /* 0x0c2fe40000010026 */
[C---:B------:R-:W-:Y:S07]  /*22690*/  FFMA.FTZ R36, R0.reuse, R141, R36 ;  /* 0x0000008d00247223 */ /* 0x040fee0000010024 */
[----:B------:R-:W1:Y:S01]  /*226a0*/  I2F R139, R139 ;  /* 0x0000008b008b7306 */ /* 0x000e620000201400 */
[CC--:B--2---:R-:W-:Y:S02]  /*226b0*/  FFMA.FTZ R27, R0.reuse, R144.reuse, R27 ;  /* 0x00000090001b7223 */ /* 0x0c4fe4000001001b */
[----:B------:R-:W-:Y:S01]  /*226c0*/  FFMA.FTZ R25, R0, R144, R25 ;  /* 0x0000009000197223 */ /* 0x000fe20000010019 */
[----:B------:R-:W-:Y:S02]  /*226d0*/  IADD3 R144, R2, 0x61, RZ ;  /* 0x0000006102907810 */ /* 0x000fe40007ffe0ff */
[----:B------:R-:W-:Y:S04]  /*226e0*/  FMNMX.FTZ R151, R27, R146, !PT ;  /* 0x000000921b977209 */ /* 0x000fe80007810000 */
[----:B------:R-:W2:Y:S01]  /*226f0*/  I2F R138, R138 ;  /* 0x0000008a008a7306 */ /* 0x000ea20000201400 */
[----:B------:R-:W-:Y:S02]  /*22700*/  FMNMX.FTZ R146, R24, R153, !PT ;  /* 0x0000009918927209 */ /* 0x000fe40007810000 */
[----:B------:R-:W-:Y:S01]  /*22710*/  FMNMX.FTZ R152, R30, R151, !PT ;  /* 0x000000971e987209 */ /* 0x000fe20007810000 */
[CC--:B----4-:R-:W-:Y:S01]  /*22720*/  FFMA.FTZ R58, R0.reuse, R145.reuse, R58 ;  /* 0x00000091003a7223 */ /* 0x0d0fe2000001003a */
[----:B------:R-:W-:Y:S01]  /*22730*/  FMNMX.FTZ R153, R25, R146, !PT ;  /* 0x0000009219997209 */ /* 0x000fe20007810000 */
[----:B------:R-:W-:Y:S01]  /*22740*/  FFMA.FTZ R56, R0, R145, R56 ;  /* 0x0000009100387223 */ /* 0x000fe20000010038 */
[----:B------:R-:W-:Y:S02]  /*22750*/  IADD3 R147, R2, 0x70, RZ ;  /* 0x0000007002937810 */ /* 0x000fe40007ffe0ff */
[----:B------:R-:W-:Y:S01]  /*22760*/  FMNMX.FTZ R151, R31, R152, !PT ;  /* 0x000000981f977209 */ /* 0x000fe20007810000 */
[----:B------:R4:W5:Y:S01]  /*22770*/  I2F R141, R142 ;  /* 0x0000008e008d7306 */ /* 0x0009620000201400 */
[----:B------:R-:W-:Y:S01]  /*22780*/  FMNMX.FTZ R146, R28, R153, !PT ;  /* 0x000000991c927209 */ /* 0x000fe20007810000 */
[CC--:B-1----:R-:W-:Y:S02]  /*22790*/  FFMA.FTZ R42, R0.reuse, R139.reuse, R42 ;  /* 0x0000008b002a7223 */ /* 0x0c2fe4000001002a */
        /* <DEDUP_REMOVED lines=8> */
[----:B----4-:R-:W-:Y:S01]  /*22820*/  FMNMX.FTZ R142, R32, R151, !PT ;  /* 0x00000097208e7209 */ /* 0x010fe20007810000 */
[----:B-----5:R-:W-:Y:S01]  /*22830*/  FFMA.FTZ R59, R0, R141, R59 ;  /* 0x0000008d003b7223 */ /* 0x020fe2000001003b */
[----:B------:R-:W-:Y:S01]  /*22840*/  FMNMX.FTZ R138, R38, R153, !PT ;  /* 0x00000099268a7209 */ /* 0x000fe20007810000 */
[----:B------:R-:W-:Y:S01]  /*22850*/  FFMA.FTZ R57, R0, R141, R57 ;  /* 0x0000008d00397223 */ /* 0x000fe20000010039 */
[----:B------:R-:W-:Y:S03]  /*22860*/  FMNMX.FTZ R153, R33, R142, !PT ;  /* 0x0000008e21997209 */ /* 0x000fe60007810000 */
[----:B------:R4:W5:Y:S01]  /*22870*/  I2F R139, R147 ;  /* 0x00000093008b7306 */ /* 0x0009620000201400 */
[----:B------:R-:W-:Y:S02]  /*22880*/  FMNMX.FTZ R151, R39, R138, !PT ;  /* 0x0000008a27977209 */ /* 0x000fe40007810000 */
[----:B------:R-:W-:Y:S01]  /*22890*/  FMNMX.FTZ R138, R36, R153, !PT ;  /* 0x00000099248a7209 */ /* 0x000fe20007810000 */
[----:B-1----:R-:W-:Y:S01]  /*228a0*/  FFMA.FTZ R46, R0, R133, R46 ;  /* 0x00000085002e7223 */ /* 0x002fe2000001002e */
[----:B------:R-:W-:Y:S01]  /*228b0*/  FMNMX.FTZ R142, R42, R151, !PT ;  /* 0x000000972a8e7209 */ /* 0x000fe20007810000 */
[----:B------:R-:W-:Y:S01]  /*228c0*/  FFMA.FTZ R44, R0, R133, R44 ;  /* 0x00000085002c7223 */ /* 0x000fe2000001002c */
[----:B------:R-:W-:Y:S02]  /*228d0*/  IADD3 R133, R2, 0x78, RZ ;  /* 0x0000007802857810 */ /* 0x000fe40007ffe0ff */
[----:B------:R-:W-:Y:S01]  /*228e0*/  FMNMX.FTZ R151, R37, R138, !PT ;  /* 0x0000008a25977209 */ /* 0x000fe20007810000 */
[----:B------:R-:W1:Y:S03]  /*228f0*/  I2F R132, R132 ;  /* 0x0000008400847306 */ /* 0x000e660000201400 */
[----:B------:R-:W-:Y:S01]  /*22900*/  FMNMX.FTZ R138, R40, R151, !PT ;  /* 0x00000097288a7209 */ /* 0x000fe20007810000 */
[CC--:B--2---:R-:W-:Y:S02]  /*22910*/  FFMA.FTZ R43, R0.reuse, R136.reuse, R43 ;  /* 0x00000088002b7223 */ /* 0x0c4fe4000001002b */
[----:B------:R-:W-:Y:S01]  /*22920*/  FFMA.FTZ R41, R0, R136, R41 ;  /* 0x0000008800297223 */ /* 0x000fe20000010029 */
[C---:B------:R-:W-:Y:S02]  /*22930*/  IADD3 R136, R2.reuse, 0x71, RZ ;  /* 0x0000007102887810 */ /* 0x040fe40007ffe0ff */
[----:B------:R-:W-:Y:S01]  /*22940*/  IADD3 R2, R2, 0x79, RZ ;  /* 0x0000007902027810 */ /* 0x000fe20007ffe0ff */
[----:B------:R-:W2:Y:S01]  /*22950*/  I2F R144, R144 ;  /* 0x0000009000907306 */ /* 0x000ea20000201400 */
[----:B----4-:R-:W-:Y:S01]  /*22960*/  FMNMX.FTZ R147, R43, R142, !PT ;  /* 0x0000008e2b937209 */ /* 0x010fe20007810000 */
[CC--:B-----5:R-:W-:Y:S02]  /*22970*/  FFMA.FTZ R62, R0.reuse, R139.reuse, R62 ;  /* 0x0000008b003e7223 */ /* 0x0e0fe4000001003e */
[C---:B------:R-:W-:Y:S06]  /*22980*/  FFMA.FTZ R60, R0.reuse, R139, R60 ;  /* 0x0000008b003c7223 */ /* 0x040fec000001003c */
[----:B------:R-:W4:Y:S01]  /*22990*/  I2F R137, R133 ;  /* 0x0000008500897306 */ /* 0x000f220000201400 */
[CC--:B-1----:R-:W-:Y:S02]  /*229a0*/  FFMA.FTZ R47, R0.reuse, R132.reuse, R47 ;  /* 0x00000084002f7223 */ /* 0x0c2fe4000001002f */
[----:B------:R-:W-:Y:S01]  /*229b0*/  FFMA.FTZ R45, R0, R132, R45 ;  /* 0x00000084002d7223 */ /* 0x000fe2000001002d */
[----:B------:R-:W-:Y:S02]  /*229c0*/  FMNMX.FTZ R132, R46, R147, !PT ;  /* 0x000000932e847209 */ /* 0x000fe40007810000 */
[----:B------:R-:W-:Y:S04]  /*229d0*/  FMNMX.FTZ R147, R41, R138, !PT ;  /* 0x0000008a29937209 */ /* 0x000fe80007810000 */
[----:B------:R-:W1:Y:S01]  /*229e0*/  I2F R136, R136 ;  /* 0x0000008800887306 */ /* 0x000e620000201400 */
[----:B------:R-:W-:Y:S02]  /*229f0*/  FMNMX.FTZ R151, R47, R132, !PT ;  /* 0x000000842f977209 */ /* 0x000fe40007810000 */
[----:B------:R-:W-:Y:S01]  /*22a00*/  FMNMX.FTZ R132, R44, R147, !PT ;  /* 0x000000932c847209 */ /* 0x000fe20007810000 */
[-C--:B--2---:R-:W-:Y:S01]  /*22a10*/  FFMA.FTZ R55, R0, R144.reuse, R55 ;  /* 0x0000009000377223 */ /* 0x084fe20000010037 */
[----:B------:R-:W-:Y:S01]  /*22a20*/  FMNMX.FTZ R138, R50, R151, !PT ;  /* 0x00000097328a7209 */ /* 0x000fe20007810000 */
[----:B------:R-:W-:Y:S01]  /*22a30*/  FFMA.FTZ R53, R0, R144, R53 ;  /* 0x0000009000357223 */ /* 0x000fe20000010035 */
[----:B------:R-:W-:Y:S02]  /*22a40*/  FMNMX.FTZ R147, R45, R132, !PT ;  /* 0x000000842d937209 */ /* 0x000fe40007810000 */
[----:B------:R-:W-:Y:S01]  /*22a50*/  FMNMX.FTZ R151, R51, R138, !PT ;  /* 0x0000008a33977209 */ /* 0x000fe20007810000 */
[----:B------:R-:W2:Y:S01]  /*22a60*/  I2F R2, R2 ;  /* 0x0000000200027306 */ /* 0x000ea20000201400 */
[----:B------:R-:W-:Y:S02]  /*22a70*/  FMNMX.FTZ R132, R48, R147, !PT ;  /* 0x0000009330847209 */ /* 0x000fe40007810000 */
[----:B------:R-:W-:Y:S01]  /*22a80*/  FMNMX.FTZ R138, R54, R151, !PT ;  /* 0x00000097368a7209 */ /* 0x000fe20007810000 */
[CC--:B----4-:R-:W-:Y:S01]  /*22a90*/  FFMA.FTZ R66, R0.reuse, R137.reuse, R66 ;  /* 0x0000008900427223 */ /* 0x0d0fe20000010042 */
[----:B------:R-:W-:Y:S01]  /*22aa0*/  FMNMX.FTZ R133, R49, R132, !PT ;  /* 0x0000008431857209 */ /* 0x000fe20007810000 */
[----:B------:R-:W-:Y:S01]  /*22ab0*/  FFMA.FTZ R64, R0, R137, R64 ;  /* 0x0000008900407223 */ /* 0x000fe20000010040 */
[----:B------:R-:W-:Y:S01]  /*22ac0*/  FMNMX.FTZ R143, R55, R138, !PT ;  /* 0x0000008a378f7209 */ /* 0x000fe20007810000 */
[----:B------:R-:W-:Y:S01]  /*22ad0*/  LDSM.16.MT88.4 R144, [R213+0xc000] ;  /* 0x00c00000d590783b */ /* 0x000fe20000004200 */
[----:B------:R-:W-:Y:S02]  /*22ae0*/  FMNMX.FTZ R132, R52, R133, !PT ;  /* 0x0000008534847209 */ /* 0x000fe40007810000 */
[----:B------:R-:W-:Y:S02]  /*22af0*/  FMNMX.FTZ R138, R58, R143, !PT ;  /* 0x0000008f3a8a7209 */ /* 0x000fe40007810000 */
[----:B------:R-:W-:Y:S01]  /*22b00*/  FMNMX.FTZ R133, R53, R132, !PT ;  /* 0x0000008435857209 */ /* 0x000fe20007810000 */
[C---:B-1----:R-:W-:Y:S01]  /*22b10*/  FFMA.FTZ R63, R0.reuse, R136, R63 ;  /* 0x00000088003f7223 */ /* 0x042fe2000001003f */
[----:B------:R-:W-:Y:S01]  /*22b20*/  FMNMX.FTZ R143, R59, R138, !PT ;  /* 0x0000008a3b8f7209 */ /* 0x000fe20007810000 */
[----:B------:R-:W-:Y:S01]  /*22b30*/  FFMA.FTZ R61, R0, R136, R61 ;  /* 0x00000088003d7223 */ /* 0x000fe2000001003d */
[----:B------:R-:W-:Y:S02]  /*22b40*/  FMNMX.FTZ R132, R56, R133, !PT ;  /* 0x0000008538847209 */ /* 0x000fe40007810000 */
[----:B------:R-:W-:Y:S02]  /*22b50*/  FMNMX.FTZ R138, R62, R143, !PT ;  /* 0x0000008f3e8a7209 */ /* 0x000fe40007810000 */
[----:B------:R-:W-:Y:S01]  /*22b60*/  FMNMX.FTZ R139, R57, R132, !PT ;  /* 0x00000084398b7209 */ /* 0x000fe20007810000 */
[----:B------:R-:W-:Y:S01]  /*22b70*/  LDSM.16.MT88.4 R140, [R214+0xc000] ;  /* 0x00c00000d68c783b */ /* 0x000fe20000004200 */
[----:B------:R-:W-:Y:S01]  /*22b80*/  FMNMX.FTZ R133, R63, R138, !PT ;  /* 0x0000008a3f857209 */ /* 0x000fe20007810000 */
[-C--:B--2---:R-:W-:Y:S01]  /*22b90*/  FFMA.FTZ R67, R0, R2.reuse, R67 ;  /* 0x0000000200437223 */ /* 0x084fe20000010043 */
[----:B------:R-:W-:Y:S01]  /*22ba0*/  FMNMX.FTZ R136, R60, R139, !PT ;  /* 0x0000008b3c887209 */ /* 0x000fe20007810000 */
[----:B------:R-:W-:Y:S01]  /*22bb0*/  FFMA.FTZ R65, R0, R2, R65 ;  /* 0x0000000200417223 */ /* 0x000fe20000010041 */
        /* <DEDUP_REMOVED lines=12> */
[----:B------:R-:W-:Y:S01]  /*22c80*/  FSETP.NEU.FTZ.AND P0, PT, R132, -INF , PT ;  /* 0xff8000008400780b */ /* 0x000fe20003f1d000 */
[----:B---3--:R-:W-:Y:S02]  /*22c90*/  FMUL.FTZ R159, R134, R132 ;  /* 0x00000084869f7220 */ /* 0x008fe40000410000 */
[----:B------:R-:W-:Y:S01]  /*22ca0*/  FADD.FTZ R135, -R132, R135 ;  /* 0x0000008784877221 */ /* 0x000fe20000010100 */
[----:B--2---:R-:W-:Y:S02]  /*22cb0*/  FMNMX.FTZ R133, R136, R133, !PT ;  /* 0x0000008588857209 */ /* 0x004fe40007810000 */
[----:B------:R-:W-:Y:S01]  /*22cc0*/  FSEL R159, R159, RZ, P0 ;  /* 0x000000ff9f9f7208 */ /* 0x000fe20000000000 */
[C---:B------:R-:W-:Y:S01]  /*22cd0*/  FMUL.FTZ R2, R134.reuse, R135 ;  /* 0x0000008786027220 */ /* 0x040fe20000410000 */
[C---:B------:R-:W-:Y:S01]  /*22ce0*/  FSETP.NEU.FTZ.AND P0, PT, R133.reuse, -INF , PT ;  /* 0xff8000008500780b */ /* 0x040fe20003f1d000 */
[----:B------:R-:W-:Y:S01]  /*22cf0*/  FMUL.FTZ R157, R134, R133 ;  /* 0x00000085869d7220 */ /* 0x000fe20000410000 */
[----:B------:R-:W1:Y:S01]  /*22d00*/  LDSM.16.MT88.4 R136, [R216+0xc000] ;  /* 0x00c00000d888783b */ /* 0x000e620000004200 */
[----:B------:R-:W-:Y:S02]  /*22d10*/  FADD.FTZ R135, -R133, R3 ;  /* 0x0000000385877221 */ /* 0x000fe40000010100 */
[-CC-:B------:R-:W-:Y:S01]  /*22d20*/  FFMA.FTZ R152, R10, R134.reuse, -R159.reuse ;  /* 0x000000860a987223 */ /* 0x180fe2000001089f */
[----:B------:R-:W-:Y:S01]  /*22d30*/  FSEL R157, R157, RZ, P0 ;  /* 0x000000ff9d9d7208 */ /* 0x000fe20000000000 */
[----:B------:R-:W-:Y:S01]  /*22d40*/  FMUL.FTZ R3, R134, R135 ;  /* 0x0000008786037220 */ /* 0x000fe20000410000 */
[----:B------:R-:W2:Y:S01]  /*22d50*/  MUFU.EX2 R2, R2 ;  /* 0x0000000200027308 */ /* 0x000ea20000000800 */
[-C--:B------:R-:W-:Y:S01]  /*22d60*/  FFMA.FTZ R135, R11, R134.reuse, -R159 ;  /* 0x000000860b877223 */ /* 0x080fe2000001089f */
[----:B------:R-:W-:Y:S01]  /*22d70*/  ISETP.GT.AND P0, PT, R238, 0x1, PT ;  /* 0x00000001ee00780c */ /* 0x000fe20003f04270 */
[--C-:B------:R-:W-:Y:S01]  /*22d80*/  FFMA.FTZ R154, R8, R134, -R157.reuse ;  /* 0x00000086089a7223 */ /* 0x100fe2000001089d */
[----:B------:R-:W-:Y:S01]  /*22d90*/  MOV R238, R150 ;  /* 0x0000009600ee7202 */ /* 0x000fe20000000f00 */
[-C--:B------:R-:W-:Y:S02]  /*22da0*/  FFMA.FTZ R153, R9, R134.reuse, -R157 ;  /* 0x0000008609997223 */ /* 0x080fe4000001089d */
[-CC-:B------:R-:W-:Y:S02]  /*22db0*/  FFMA.FTZ R158, R6, R134.reuse, -R159.reuse ;  /* 0x00000086069e7223 */ /* 0x180fe4000001089f */
[-C--:B------:R-:W-:Y:S01]  /*22dc0*/  FFMA.FTZ R151, R7, R134.reuse, -R159 ;  /* 0x0000008607977223 */ /* 0x080fe2000001089f */
[----:B------:R-:W3:Y:S01]  /*22dd0*/  MUFU.EX2 R3, R3 ;  /* 0x0000000300037308 */ /* 0x000ee20000000800 */
[-CC-:B------:R-:W-:Y:S02]  /*22de0*/  FFMA.FTZ R156, R4, R134.reuse, -R157.reuse ;  /* 0x00000086049c7223 */ /* 0x180fe4000001089d */
[-C--:B------:R-:W-:Y:S02]  /*22df0*/  FFMA.FTZ R155, R5, R134.reuse, -R157 ;  /* 0x00000086059b7223 */ /* 0x080fe4000001089d */
[-CC-:B------:R-:W-:Y:S02]  /*22e00*/  FFMA.FTZ R166, R26, R134.reuse, -R159.reuse ;  /* 0x000000861aa67223 */ /* 0x180fe4000001089f */
[-C--:B------:R-:W-:Y:S02]  /*22e10*/  FFMA.FTZ R167, R27, R134.reuse, -R159 ;  /* 0x000000861ba77223 */ /* 0x080fe4000001089f */
[-CC-:B------:R-:W-:Y:S01]  /*22e20*/  FFMA.FTZ R170, R24, R134.reuse, -R157.reuse ;  /* 0x0000008618aa7223 */ /* 0x180fe2000001089d */
[----:B------:R-:W-:Y:S01]  /*22e30*/  MUFU.EX2 R158, R158 ;  /* 0x0000009e009e7308 */ /* 0x000fe20000000800 */
[--C-:B------:R-:W-:Y:S02]  /*22e40*/  FFMA.FTZ R171, R25, R134, -R157.reuse ;  /* 0x0000008619ab7223 */ /* 0x100fe4000001089d */
        /* <DEDUP_REMOVED lines=15> */
[----:B------:R-:W-:Y:S02]  /*22f40*/  FMUL.FTZ R69, R3, R69 ;  /* 0x0000004503457220 */ /* 0x000fe40000410000 */
[----:B------:R-:W4:Y:S01]  /*22f50*/  MUFU.EX2 R135, R135 ;  /* 0x0000008700877308 */ /* 0x000f220000000800 */
[C---:B------:R-:W-:Y:S02]  /*22f60*/  FMUL.FTZ R74, R2.reuse, R74 ;  /* 0x0000004a024a7220 */ /* 0x040fe40000410000 */
[C---:B------:R-:W-:Y:S01]  /*22f70*/  FMUL.FTZ R75, R2.reuse, R75 ;  /* 0x0000004b024b7220 */ /* 0x040fe20000410000 */
        /* <DEDUP_REMOVED lines=9> */
[C---:B------:R-:W-:Y:S01]  /*23010*/  FMUL.FTZ R83, R2.reuse, R83 ;  /* 0x0000005302537220 */ /* 0x040fe20000410000 */
[----:B------:R-:W2:Y:S01]  /*23020*/  MUFU.EX2 R155, R155 ;  /* 0x0000009b009b7308 */ /* 0x000ea20000000800 */
[C---:B------:R-:W-:Y:S02]  /*23030*/  FMUL.FTZ R80, R3.reuse, R80 ;  /* 0x0000005003507220 */ /* 0x040fe40000410000 */
[----:B------:R-:W-:Y:S01]  /*23040*/  FMUL.FTZ R81, R3, R81 ;  /* 0x0000005103517220 */ /* 0x000fe20000410000 */
[----:B----4-:R-:W-:Y:S01]  /*23050*/  F2FP.BF16.PACK_AB R131, R135, R152 ;  /* 0x000000988783723e */ /* 0x010fe200000010ff */
[C---:B------:R-:W-:Y:S02]  /*23060*/  FMUL.FTZ R86, R2.reuse, R86 ;  /* 0x0000005602567220 */ /* 0x040fe40000410000 */
[----:B------:R-:W-:Y:S02]  /*23070*/  FMUL.FTZ R87, R2, R87 ;  /* 0x0000005702577220 */ /* 0x000fe40000410000 */
[C---:B------:R-:W-:Y:S01]  /*23080*/  FMUL.FTZ R84, R3.reuse, R84 ;  /* 0x0000005403547220 */ /* 0x040fe20000410000 */
[----:B------:R-:W-:Y:S01]  /*23090*/  MUFU.EX2 R154, R154 ;  /* 0x0000009a009a7308 */ /* 0x000fe20000000800 */
[----:B------:R-:W-:Y:S02]  /*230a0*/  FMUL.FTZ R85, R3, R85 ;  /* 0x0000005503557220 */ /* 0x000fe40000410000 */
[-CC-:B------:R-:W-:Y:S02]  /*230b0*/  FFMA.FTZ R172, R28, R134.reuse, -R157.reuse ;  /* 0x000000861cac7223 */ /* 0x180fe4000001089d */
[-CC-:B------:R-:W-:Y:S02]  /*230c0*/  FFMA.FTZ R173, R29, R134.reuse, -R157.reuse ;  /* 0x000000861dad7223 */ /* 0x180fe4000001089d */
[-CC-:B------:R-:W-:Y:S02]  /*230d0*/  FFMA.FTZ R174, R32, R134.reuse, -R157.reuse ;  /* 0x0000008620ae7223 */ /* 0x180fe4000001089d */
[-CC-:B------:R-:W-:Y:S01]  /*230e0*/  FFMA.FTZ R175, R33, R134.reuse, -R157.reuse ;  /* 0x0000008621af7223 */ /* 0x180fe2000001089d */
[----:B------:R-:W4:Y:S01]  /*230f0*/  MUFU.EX2 R153, R153 ;  /* 0x0000009900997308 */ /* 0x000f220000000800 */
[-CC-:B------:R-:W-:Y:S02]  /*23100*/  FFMA.FTZ R176, R36, R134.reuse, -R157.reuse ;  /* 0x0000008624b07223 */ /* 0x180fe4000001089d */
[--C-:B------:R-:W-:Y:S01]  /*23110*/  FFMA.FTZ R177, R37, R134, -R157.reuse ;  /* 0x0000008625b17223 */ /* 0x100fe2000001089d */
[----:B--2---:R-:W-:Y:S01]  /*23120*/  F2FP.BF16.PACK_AB R128, R155, R156 ;  /* 0x0000009c9b80723e */ /* 0x004fe200000010ff */
[-CC-:B------:R-:W-:Y:S02]  /*23130*/  FFMA.FTZ R178, R40, R134.reuse, -R157.reuse ;  /* 0x0000008628b27223 */ /* 0x180fe4000001089d */
[-C--:B------:R-:W-:Y:S02]  /*23140*/  FFMA.FTZ R179, R41, R134.reuse, -R157 ;  /* 0x0000008629b37223 */ /* 0x080fe4000001089d */
[-CC-:B------:R-:W-:Y:S01]  /*23150*/  FFMA.FTZ R180, R46, R134.reuse, -R159.reuse ;  /* 0x000000862eb47223 */ /* 0x180fe2000001089f */
[----:B------:R-:W-:Y:S01]  /*23160*/  MUFU.EX2 R166, R166 ;  /* 0x000000a600a67308 */ /* 0x000fe20000000800 */
[-CC-:B------:R-:W-:Y:S02]  /*23170*/  FFMA.FTZ R181, R47, R134.reuse, -R159.reuse ;  /* 0x000000862fb57223 */ /* 0x180fe4000001089f */
[-CC-:B------:R-:W-:Y:S02]  /*23180*/  FFMA.FTZ R182, R50, R134.reuse, -R159.reuse ;  /* 0x0000008632b67223 */ /* 0x180fe4000001089f */
[-C--:B------:R-:W-:Y:S02]  /*23190*/  FFMA.FTZ R183, R51, R134.reuse, -R159 ;  /* 0x0000008633b77223 */ /* 0x080fe4000001089f */
[-CC-:B------:R-:W-:Y:S02]  /*231a0*/  FFMA.FTZ R184, R44, R134.reuse, -R157.reuse ;  /* 0x000000862cb87223 */ /* 0x180fe4000001089d */
[-CC-:B------:R-:W-:Y:S01]  /*231b0*/  FFMA.FTZ R185, R45, R134.reuse, -R157.reuse ;  /* 0x000000862db97223 */ /* 0x180fe2000001089d */
[----:B------:R-:W-:Y:S01]  /*231c0*/  MUFU.EX2 R167, R167 ;  /* 0x000000a700a77308 */ /* 0x000fe20000000800 */
[----:B------:R-:W-:Y:S01]  /*231d0*/  LDSM.16.MT88.4 R44, [R213+0x13000] ;  /* 0x01300000d52c783b */ /* 0x000fe20000004200 */
[--C-:B------:R-:W-:Y:S01]  /*231e0*/  FFMA.FTZ R186, R48, R134, -R157.reuse ;  /* 0x0000008630ba7223 */ /* 0x100fe2000001089d */
[----:B----4-:R-:W-:Y:S01]  /*231f0*/  F2FP.BF16.PACK_AB R130, R153, R154 ;  /* 0x0000009a9982723e */ /* 0x010fe200000010ff */
[----:B------:R-:W-:Y:S02]  /*23200*/  FFMA.FTZ R187, R49, R134, -R157 ;  /* 0x0000008631bb7223 */ /* 0x000fe4000001089d */
        /* <DEDUP_REMOVED lines=43> */
[--C-:B------:R-:W-:Y:S02]  /*234c0*/  FFMA.FTZ R144, R14, R134, -R159.reuse ;  /* 0x000000860e907223 */ /* 0x100fe4000001089f */
[C---:B------:R-:W-:Y:S02]  /*234d0*/  FMUL.FTZ R14, R2.reuse, R122 ;  /* 0x0000007a020e7220 */ /* 0x040fe40000410000 */
[C---:B--2---:R-:W-:Y:S01]  /*234e0*/  HMMA.16816.F32.BF16 R100, R128.reuse, R140, R100 ;  /* 0x0000008c8064723c */ /* 0x044fe20000041864 */
[----:B------:R-:W-:Y:S03]  /*234f0*/  MUFU.EX2 R178, R178 ;  /* 0x000000b200b27308 */ /* 0x000fe60000000800 */
[-C--:B------:R-:W-:Y:S02]  /*23500*/  FFMA.FTZ R145, R15, R134.reuse, -R159 ;  /* 0x000000860f917223 */ /* 0x080fe4000001089f */
[----:B------:R-:W-:Y:S02]  /*23510*/  FMUL.FTZ R15, R2, R123 ;  /* 0x0000007b020f7220 */ /* 0x000fe40000410000 */
[C---:B------:R-:W-:Y:S01]  /*23520*/  HMMA.16816.F32.BF16 R104, R128.reuse, R142, R104 ;  /* 0x0000008e8068723c */ /* 0x040fe20000041868 */
[----:B------:R-:W-:Y:S02]  /*23530*/  LDSM.16.MT88.4 R140, [R213+0xc800] ;  /* 0x00c80000d58c783b */ /* 0x000fe40000004200 */
[----:B------:R-:W-:Y:S01]  /*23540*/  MUFU.EX2 R144, R144 ;  /* 0x0000009000907308 */ /* 0x000fe20000000800 */
[--C-:B------:R-:W-:Y:S02]  /*23550*/  FFMA.FTZ R160, R12, R134, -R157.reuse ;  /* 0x000000860ca07223 */ /* 0x100fe4000001089d */
[----:B------:R-:W-:Y:S02]  /*23560*/  FMUL.FTZ R12, R3, R120 ;  /* 0x00000078030c7220 */ /* 0x000fe40000410000 */
[----:B------:R-:W-:Y:S04]  /*23570*/  FFMA.FTZ R161, R13, R134, -R157 ;  /* 0x000000860da17223 */ /* 0x000fe8000001089d */
[C---:B------:R-:W-:Y:S01]  /*23580*/  FMUL.FTZ R13, R3.reuse, R121 ;  /* 0x00000079030d7220 */ /* 0x040fe20000410000 */
[----:B------:R-:W2:Y:S01]  /*23590*/  MUFU.EX2 R145, R145 ;  /* 0x0000009100917308 */ /* 0x000ea20000000800 */
[----:B------:R-:W4:Y:S01]  /*235a0*/  LDSM.16.MT88.4 R120, [R216+0xc800] ;  /* 0x00c80000d878783b */ /* 0x000f220000004200 */
[C---:B------:R-:W-:Y:S02]  /*235b0*/  FMUL.FTZ R110, R2.reuse, R110 ;  /* 0x0000006e026e7220 */ /* 0x040fe40000410000 */
[----:B------:R-:W-:Y:S02]  /*235c0*/  FMUL.FTZ R111, R2, R111 ;  /* 0x0000006f026f7220 */ /* 0x000fe40000410000 */
[C---:B------:R-:W-:Y:S02]  /*235d0*/  FMUL.FTZ R108, R3.reuse, R108 ;  /* 0x0000006c036c7220 */ /* 0x040fe40000410000 */
[----:B------:R-:W-:Y:S02]  /*235e0*/  FMUL.FTZ R109, R3, R109 ;  /* 0x0000006d036d7220 */ /* 0x000fe40000410000 */
[-CC-:B------:R-:W-:Y:S01]  /*235f0*/  FFMA.FTZ R146, R18, R134.reuse, -R159.reuse ;  /* 0x0000008612927223 */ /* 0x180fe2000001089f */
[----:B------:R-:W-:Y:S01]  /*23600*/  MUFU.EX2 R160, R160 ;  /* 0x000000a000a07308 */ /* 0x000fe20000000800 */
[-C--:B------:R-:W-:Y:S02]  /*23610*/  FFMA.FTZ R147, R19, R134.reuse, -R159 ;  /* 0x0000008613937223 */ /* 0x080fe4000001089f */
[-CC-:B------:R-:W-:Y:S01]  /*23620*/  FFMA.FTZ R162, R16, R134.reuse, -R157.reuse ;  /* 0x0000008610a27223 */ /* 0x180fe2000001089d */
[C---:B---3--:R-:W-:Y:S03]  /*23630*/  HMMA.16816.F32.BF16 R108, R128.reuse, R124, R108 ;  /* 0x0000007c806c723c */ /* 0x048fe6000004186c */
[----:B------:R-:W-:Y:S02]  /*23640*/  FFMA.FTZ R163, R17, R134, -R157 ;  /* 0x0000008611a37223 */ /* 0x000fe4000001089d */
        /* <DEDUP_REMOVED lines=15> */
[--C-:B------:R-:W-:Y:S01]  /*23740*/  FFMA.FTZ R164, R22, R134, -R159.reuse ;  /* 0x0000008616a47223 */ /* 0x100fe2000001089f */
[----:B------:R-:W-:Y:S03]  /*23750*/  F2FP.BF16.PACK_AB R22, R171, R170 ;  /* 0x000000aaab16723e */ /* 0x000fe600000010ff */
[----:B------:R-:W-:Y:S01]  /*23760*/  FFMA.FTZ R165, R23, R134, -R159 ;  /* 0x0000008617a57223 */ /* 0x000fe2000001089f */
[----:B------:R-:W-:Y:S01]  /*23770*/  HMMA.16816.F32.BF16 R112, R128, R138, R112 ;  /* 0x0000008a8070723c */ /* 0x000fe20000041870 */
[----:B------:R-:W5:Y:S01]  /*23780*/  LDSM.16.MT88.4 R128, [R212+0xc800] ;  /* 0x00c80000d480783b */ /* 0x000f620000004200 */
[----:B------:R-:W-:Y:S01]  /*23790*/  MUFU.EX2 R162, R162 ;  /* 0x000000a200a27308 */ /* 0x000fe20000000800 */
[----:B------:R-:W-:Y:S01]  /*237a0*/  F2FP.BF16.PACK_AB R23, R167, R166 ;  /* 0x000000a6a717723e */ /* 0x000fe200000010ff */
[--C-:B------:R-:W-:Y:S01]  /*237b0*/  FFMA.FTZ R168, R20, R134, -R157.reuse ;  /* 0x0000008614a87223 */ /* 0x100fe2000001089d */
[----:B--2---:R-:W-:Y:S01]  /*237c0*/  F2FP.BF16.PACK_AB R119, R147, R146 ;  /* 0x000000929377723e */ /* 0x004fe200000010ff */
[-C--:B------:R-:W-:Y:S03]  /*237d0*/  FFMA.FTZ R169, R21, R134.reuse, -R157 ;  /* 0x0000008615a97223 */ /* 0x080fe6000001089d */
[----:B------:R-:W-:Y:S03]  /*237e0*/  LDSM.16.MT88.4 R136, [R213+0x10800] ;  /* 0x01080000d588783b */ /* 0x000fe60000004200 */
[----:B------:R-:W2:Y:S01]  /*237f0*/  MUFU.EX2 R163, R163 ;  /* 0x000000a300a37308 */ /* 0x000ea20000000800 */
[-CC-:B------:R-:W-:Y:S02]  /*23800*/  FFMA.FTZ R54, R54, R134.reuse, -R159.reuse ;  /* 0x0000008636367223 */ /* 0x180fe4000001089f */
[--C-:B------:R-:W-:Y:S01]  /*23810*/  FFMA.FTZ R55, R55, R134, -R159.reuse ;  /* 0x0000008637377223 */ /* 0x100fe2000001089f */
[----:B-1----:R-:W-:Y:S01]  /*23820*/  F2FP.BF16.PACK_AB R116, R161, R160 ;  /* 0x000000a0a174723e */ /* 0x002fe200000010ff */
        /* <DEDUP_REMOVED lines=9> */
[----:B------:R-:W1:Y:S01]  /*238c0*/  MUFU.EX2 R165, R165 ;  /* 0x000000a500a57308 */ /* 0x000e620000000800 */
[-C--:B------:R-:W-:Y:S02]  /*238d0*/  FFMA.FTZ R66, R66, R134.reuse, -R159 ;  /* 0x0000008642427223 */ /* 0x080fe4000001089f */
[----:B------:R-:W-:Y:S01]  /*238e0*/  FFMA.FTZ R60, R60, R134, -R157 ;  /* 0x000000863c3c7223 */ /* 0x000fe2000001089d */
        /* <DEDUP_REMOVED lines=63> */
[-CC-:B------:R-:W-:Y:S01]  /*23ce0*/  FFMA.FTZ R141, R30, R134.reuse, -R159.reuse ;  /* 0x000000861e8d7223 */ /* 0x180fe2000001089f */
[----:B------:R-:W-:Y:S01]  /*23cf0*/  HMMA.16816.F32.BF16 R112, R116, R142, R112 ;  /* 0x0000008e7470723c */ /* 0x000fe20000041870 */
[----:B------:R-:W1:Y:S03]  /*23d00*/  LDSM.16.MT88.4 R116, [R212+0xd000] ;  /* 0x00d00000d474783b */ /* 0x000e660000004200 */
[-CC-:B------:R-:W-:Y:S02]  /*23d10*/  FFMA.FTZ R140, R31, R134.reuse, -R159.reuse ;  /* 0x000000861f8c7223 */ /* 0x180fe4000001089f */
[----:B------:R-:W-:Y:S01]  /*23d20*/  MUFU.EX2 R141, R141 ;  /* 0x0000008d008d7308 */ /* 0x000fe20000000800 */
[-CC-:B------:R-:W-:Y:S01]  /*23d30*/  FFMA.FTZ R142, R34, R134.reuse, -R159.reuse ;  /* 0x00000086228e7223 */ /* 0x180fe2000001089f */
[C---:B----4-:R-:W-:Y:S01]  /*23d40*/  HMMA.16816.F32.BF16 R4, R20.reuse, R128, R4 ;  /* 0x000000801404723c */ /* 0x050fe20000041804 */
[----:B------:R-:W-:Y:S04]  /*23d50*/  LDSM.16.MT88.4 R28, [R216+0xd800] ;  /* 0x00d80000d81c783b */ /* 0x000fe80000004200 */
[-CC-:B------:R-:W-:Y:S03]  /*23d60*/  FFMA.FTZ R143, R35, R134.reuse, -R159.reuse ;  /* 0x00000086238f7223 */ /* 0x180fe6000001089f */
        /* <DEDUP_REMOVED lines=32> */
[-CC-:B------:R-:W-:Y:S01]  /*23f70*/  FFMA.FTZ R137, R38, R134.reuse, -R159.reuse ;  /* 0x0000008626897223 */ /* 0x180fe2000001089f */
[----:B------:R-:W-:Y:S04]  /*23f80*/  HMMA.16816.F32.BF16 R112, R20, R138, R112 ;  /* 0x0000008a1470723c */ /* 0x000fe80000041870 */
[-CC-:B------:R-:W-:Y:S01]  /*23f90*/  FFMA.FTZ R136, R39, R134.reuse, -R159.reuse ;  /* 0x0000008627887223 */ /* 0x180fe2000001089f */
[----:B------:R-:W-:Y:S01]  /*23fa0*/  MUFU.EX2 R137, R137 ;  /* 0x0000008900897308 */ /* 0x000fe20000000800 */
[----:B------:R-:W-:Y:S01]  /*23fb0*/  LDSM.16.MT88.4 R36, [R216+0xe000] ;  /* 0x00e00000d824783b */ /* 0x000fe20000004200 */
[----:B---3--:R-:W-:Y:S01]  /*23fc0*/  F2FP.BF16.PACK_AB R21, R140, R141 ;  /* 0x0000008d8c15723e */ /* 0x008fe200000010ff */
[--C-:B------:R-:W-:Y:S01]  /*23fd0*/  FFMA.FTZ R138, R42, R134, -R159.reuse ;  /* 0x000000862a8a7223 */ /* 0x100fe2000001089f */
[----:B-----5:R-:W-:Y:S03]  /*23fe0*/  F2FP.BF16.PACK_AB R23, R143, R142 ;  /* 0x0000008e8f17723e */ /* 0x020fe600000010ff */
[----:B------:R-:W-:Y:S01]  /*23ff0*/  F2FP.BF16.PACK_AB R20, R173, R172 ;  /* 0x000000acad14723e */ /* 0x000fe200000010ff */
[--C-:B------:R-:W-:Y:S01]  /*24000*/  FFMA.FTZ R139, R43, R134, -R159.reuse ;  /* 0x000000862b8b7223 */ /* 0x100fe2000001089f */
[----:B------:R-:W-:Y:S01]  /*24010*/  F2FP.BF16.PACK_AB R22, R175, R174 ;  /* 0x000000aeaf16723e */ /* 0x000fe200000010ff */
[----:B------:R-:W-:Y:S01]  /*24020*/  LDSM.16.MT88.4 R40, [R213+0x12000] ;  /* 0x01200000d528783b */ /* 0x000fe20000004200 */
[----:B------:R-:W2:Y:S01]  /*24030*/  MUFU.EX2 R136, R136 ;  /* 0x0000008800887308 */ /* 0x000ea20000000800 */
[----:B------:R-:W-:Y:S02]  /*24040*/  FFMA.FTZ R159, R67, R134, -R159 ;  /* 0x00000086439f7223 */ /* 0x000fe4000001089f */
        /* <DEDUP_REMOVED lines=125> */
[-CC-:B------:R-:W-:Y:S01]  /*24820*/  FFMA.FTZ R33, R61, R134.reuse, -R157.reuse ;  /* 0x000000863d217223 */ /* 0x180fe2000001089d */
[C---:B------:R-:W-:Y:S04]  /*24830*/  HMMA.16816.F32.BF16 R72, R20.reuse, R34, R72 ;  /* 0x000000221448723c */ /* 0x040fe80000041848 */
[-CC-:B------:R-:W-:Y:S01]  /*24840*/  FFMA.FTZ R32, R64, R134.reuse, -R157.reuse ;  /* 0x0000008640207223 */ /* 0x180fe2000001089d */
[----:B------:R-:W3:Y:S01]  /*24850*/  MUFU.EX2 R33, R33 ;  /* 0x0000002100217308 */ /* 0x000ee20000000800 */
[----:B------:R-:W-:Y:S02]  /*24860*/  FFMA.FTZ R157, R65, R134, -R157 ;  /* 0x00000086419d7223 */ /* 0x000fe4000001089d */
        /* <DEDUP_REMOVED lines=49> */
.L_x_3202:
        /* <DEDUP_REMOVED lines=11> */
.L_x_3225:
[----:B--23--:R-:W-:Y:S01]  /*24c30*/  FADD.FTZ R240, R5, R240 ;  /* 0x000000f005f07221 */ /* 0x00cfe20000010000 */
[----:B------:R-:W-:Y:S05]  /*24c40*/  BRA.DIV ~URZ, `(.L_x_3213) ;  /* 0x000017127f007947 */ /* 0x000fea000b800000 */
[----:B------:R-:W2:Y:S04]  /*24c50*/  SHFL.BFLY PT, R8, R241, 0x2, 0x1f ;  /* 0x0c401f00f1087f89 */ /* 0x000ea800000e0000 */
[----:B------:R-:W3:Y:S01]  /*24c60*/  SHFL.BFLY PT, R9, R240, 0x1, 0x1f ;  /* 0x0c201f00f0097f89 */ /* 0x000ee200000e0000 */
[----:B--2---:R-:W-:Y:S02]  /*24c70*/  FADD.FTZ R8, R8, R241 ;  /* 0x000000f108087221 */ /* 0x004fe40000010000 */
[----:B---3--:R-:W-:-:S03]  /*24c80*/  FADD.FTZ R9, R240, R9 ;  /* 0x00000009f0097221 */ /* 0x008fc60000010000 */
[----:B------:R2:W3:Y:S04]  /*24c90*/  SHFL.BFLY PT, R5, R8, 0x1, 0x1f ;  /* 0x0c201f0008057f89 */ /* 0x0004e800000e0000 */
.L_x_3226:
        /* <DEDUP_REMOVED lines=73> */
[----:B---3--:R-:W-:Y:S01]  /*25130*/  SHF.R.S32.HI R11, RZ, 0x1f, R0 ;  /* 0x0000001fff0b7819 */ /* 0x008fe20000011400 */
[----:B------:R-:W-:Y:S01]  /*25140*/  FMUL.FTZ R87, R3, R87 ;  /* 0x0000005703577220 */ /* 0x000fe20000410000 */
[----:B------:R-:W-:Y:S01]  /*25150*/  F2FP.BF16.PACK_AB R78, R79, R78 ;  /* 0x0000004e4f4e723e */ /* 0x000fe200000010ff */
[----:B------:R-:W-:Y:S01]  /*25160*/  FMUL.FTZ R86, R3, R86 ;  /* 0x0000005603567220 */ /* 0x000fe20000410000 */
[----:B------:R-:W-:Y:S01]  /*25170*/  LEA.HI R4, R11, R0, RZ, 0x2 ;  /* 0x000000000b047211 */ /* 0x000fe200078f10ff */
[----:B------:R-:W-:Y:S01]  /*25180*/  FMUL.FTZ R91, R3, R91 ;  /* 0x0000005b035b7220 */ /* 0x000fe20000410000 */
[----:B------:R-:W-:Y:S01]  /*25190*/  F2FP.BF16.PACK_AB R82, R83, R82 ;  /* 0x000000525352723e */ /* 0x000fe200000010ff */
[C---:B------:R-:W-:Y:S01]  /*251a0*/  FMUL.FTZ R90, R3.reuse, R90 ;  /* 0x0000005a035a7220 */ /* 0x040fe20000410000 */
[--C-:B------:R-:W-:Y:S01]  /*251b0*/  SHF.R.S32.HI R13, RZ, 0x2, R4.reuse ;  /* 0x00000002ff0d7819 */ /* 0x100fe20000011404 */
[C---:B------:R-:W-:Y:S01]  /*251c0*/  FMUL.FTZ R95, R3.reuse, R95 ;  /* 0x0000005f035f7220 */ /* 0x040fe20000410000 */
[----:B--2---:R-:W-:Y:S01]  /*251d0*/  SHF.R.S32.HI R8, RZ, 0x1f, R4 ;  /* 0x0000001fff087819 */ /* 0x004fe20000011404 */
[----:B------:R-:W-:Y:S01]  /*251e0*/  FMUL.FTZ R94, R3, R94 ;  /* 0x0000005e035e7220 */ /* 0x000fe20000410000 */
[----:B------:R-:W-:Y:S01]  /*251f0*/  F2FP.BF16.PACK_AB R86, R87, R86 ;  /* 0x000000565756723e */ /* 0x000fe200000010ff */
[C---:B------:R-:W-:Y:S01]  /*25200*/  FMUL.FTZ R99, R3.reuse, R99 ;  /* 0x0000006303637220 */ /* 0x040fe20000410000 */
[----:B------:R-:W-:Y:S01]  /*25210*/  LEA.HI R8, R8, R13, RZ, 0x3 ;  /* 0x0000000d08087211 */ /* 0x000fe200078f18ff */
[----:B------:R-:W-:Y:S01]  /*25220*/  FMUL.FTZ R98, R3, R98 ;  /* 0x0000006203627220 */ /* 0x000fe20000410000 */
[----:B------:R-:W-:Y:S01]  /*25230*/  F2FP.BF16.PACK_AB R90, R91, R90 ;  /* 0x0000005a5b5a723e */ /* 0x000fe200000010ff */
[C---:B------:R-:W-:Y:S01]  /*25240*/  FMUL.FTZ R103, R3.reuse, R103 ;  /* 0x0000006703677220 */ /* 0x040fe20000410000 */
[----:B------:R-:W-:Y:S01]  /*25250*/  LOP3.LUT R8, R8, 0xfffffff8, RZ, 0xc0, !PT ;  /* 0xfffffff808087812 */ /* 0x000fe200078ec0ff */
[----:B------:R-:W-:Y:S01]  /*25260*/  FMUL.FTZ R102, R3, R102 ;  /* 0x0000006603667220 */ /* 0x000fe20000410000 */
[----:B------:R-:W-:Y:S01]  /*25270*/  F2FP.BF16.PACK_AB R94, R95, R94 ;  /* 0x0000005e5f5e723e */ /* 0x000fe200000010ff */
[----:B------:R-:W-:Y:S01]  /*25280*/  FMUL.FTZ R107, R3, R107 ;  /* 0x0000006b036b7220 */ /* 0x000fe20000410000 */
[----:B------:R-:W-:Y:S01]  /*25290*/  IADD3 R8, R13, -R8, RZ ;  /* 0x800000080d087210 */ /* 0x000fe20007ffe0ff */
[C---:B------:R-:W-:Y:S01]  /*252a0*/  FMUL.FTZ R106, R3.reuse, R106 ;  /* 0x0000006a036a7220 */ /* 0x040fe20000410000 */
[----:B------:R-:W-:Y:S01]  /*252b0*/  LOP3.LUT R13, R4, 0x3ffffffc, RZ, 0xc0, !PT ;  /* 0x3ffffffc040d7812 */ /* 0x000fe200078ec0ff */
[C---:B------:R-:W-:Y:S01]  /*252c0*/  FMUL.FTZ R111, R3.reuse, R111 ;  /* 0x0000006f036f7220 */ /* 0x040fe20000410000 */
[----:B------:R-:W-:Y:S01]  /*252d0*/  SHF.L.U32 R10, R8, 0x6, RZ ;  /* 0x00000006080a7819 */ /* 0x000fe200000006ff */
[----:B------:R-:W-:Y:S01]  /*252e0*/  FMUL.FTZ R110, R3, R110 ;  /* 0x0000006e036e7220 */ /* 0x000fe20000410000 */
[----:B------:R-:W-:Y:S01]  /*252f0*/  IADD3 R13, -R13, R0, RZ ;  /* 0x000000000d0d7210 */ /* 0x000fe20007ffe1ff */
[C---:B------:R-:W-:Y:S01]  /*25300*/  FMUL.FTZ R123, R3.reuse, R123 ;  /* 0x0000007b037b7220 */ /* 0x040fe20000410000 */
[----:B------:R-:W-:Y:S01]  /*25310*/  LOP3.LUT R10, R10, 0x1c0, RZ, 0xc0, !PT ;  /* 0x000001c00a0a7812 */ /* 0x000fe200078ec0ff */
[C---:B------:R-:W-:Y:S01]  /*25320*/  FMUL.FTZ R122, R3.reuse, R122 ;  /* 0x0000007a037a7220 */ /* 0x040fe20000410000 */
[----:B------:R-:W-:Y:S01]  /*25330*/  LOP3.LUT R12, R8, 0x1, RZ, 0xc0, !PT ;  /* 0x00000001080c7812 */ /* 0x000fe200078ec0ff */
[C---:B------:R-:W-:Y:S01]  /*25340*/  FMUL.FTZ R119, R3.reuse, R119 ;  /* 0x0000007703777220 */ /* 0x040fe20000410000 */
[----:B------:R-:W-:Y:S01]  /*25350*/  LEA.HI R10, R10, R10, RZ, 0x1d ;  /* 0x0000000a0a0a7211 */ /* 0x000fe200078fe8ff */
[C---:B------:R-:W-:Y:S01]  /*25360*/  FMUL.FTZ R118, R3.reuse, R118 ;  /* 0x0000007603767220 */ /* 0x040fe20000410000 */
[----:B------:R-:W-:Y:S01]  /*25370*/  ISETP.NE.U32.AND P0, PT, R12, 0x1, PT ;  /* 0x000000010c00780c */ /* 0x000fe20003f05070 */
[----:B------:R-:W-:Y:S01]  /*25380*/  FMUL.FTZ R115, R3, R115 ;  /* 0x0000007303737220 */ /* 0x000fe20000410000 */
[----:B------:R-:W-:Y:S01]  /*25390*/  F2FP.BF16.PACK_AB R98, R99, R98 ;  /* 0x000000626362723e */ /* 0x000fe200000010ff */
[----:B------:R-:W-:Y:S01]  /*253a0*/  FMUL.FTZ R114, R3, R114 ;  /* 0x0000007203727220 */ /* 0x000fe20000410000 */
[----:B------:R-:W-:-:S02]  /*253b0*/  LEA.HI R3, R11, R0, RZ, 0x5 ;  /* 0x000000000b037211 */ /* 0x000fc400078f28ff */
[----:B------:R-:W-:Y:S02]  /*253c0*/  R2P PR, R8, 0x6 ;  /* 0x0000000608007804 */ /* 0x000fe40000000000 */
[----:B------:R-:W-:Y:S02]  /*253d0*/  SHF.R.S32.HI R4, RZ, 0x5, R3 ;  /* 0x00000005ff047819 */ /* 0x000fe40000011403 */
[----:B------:R-:W-:Y:S02]  /*253e0*/  MOV R8, 0x20 ;  /* 0x0000002000087802 */ /* 0x000fe40000000f00 */
[----:B------:R-:W-:Y:S02]  /*253f0*/  LEA R13, R4, R13, 0x9 ;  /* 0x0000000d040d7211 */ /* 0x000fe400078e48ff */
[----:B------:R-:W-:Y:S02]  /*25400*/  SEL R8, R8, 0xffffffe0, !P1 ;  /* 0xffffffe008087807 */ /* 0x000fe40004800000 */
[----:B------:R-:W-:-:S02]  /*25410*/  LEA R10, R13, R10, 0x1 ;  /* 0x0000000a0d0a7211 */ /* 0x000fc400078e08ff */
[----:B------:R-:W-:Y:S02]  /*25420*/  F2FP.BF16.PACK_AB R102, R103, R102 ;  /* 0x000000666766723e */ /* 0x000fe400000010ff */
[----:B------:R-:W-:Y:S02]  /*25430*/  SHF.L.U32 R13, R10, 0x1, RZ ;  /* 0x000000010a0d7819 */ /* 0x000fe400000006ff */
[----:B------:R-:W-:Y:S02]  /*25440*/  MOV R10, 0x40 ;  /* 0x00000040000a7802 */ /* 0x000fe40000000f00 */
[C---:B------:R-:W-:Y:S01]  /*25450*/  IADD3 R15, R13.reuse, -0x10, RZ ;  /* 0xfffffff00d0f7810 */ /* 0x040fe20007ffe0ff */
[----:B------:R-:W-:Y:S01]  /*25460*/  STS [R13], R128 ;  /* 0x000000800d007388 */ /* 0x000fe20000000800 */
[C---:B------:R-:W-:Y:S02]  /*25470*/  @P0 IADD3 R15, R13.reuse, 0x10, RZ ;  /* 0x000000100d0f0810 */ /* 0x040fe40007ffe0ff */
[----:B------:R-:W-:Y:S01]  /*25480*/  SEL R10, R10, 0xffffffc0, !P2 ;  /* 0xffffffc00a0a7807 */ /* 0x000fe20005000000 */
[----:B------:R-:W-:Y:S01]  /*25490*/  STS [R13+0x400], R130 ;  /* 0x000400820d007388 */ /* 0x000fe20000000800 */
[----:B------:R-:W-:-:S02]  /*254a0*/  IADD3 R17, R13, R8, RZ ;  /* 0x000000080d117210 */ /* 0x000fc40007ffe0ff */
[-C--:B------:R-:W-:Y:S01]  /*254b0*/  IADD3 R19, R8, R15.reuse, RZ ;  /* 0x0000000f08137210 */ /* 0x080fe20007ffe0ff */
[----:B------:R-:W-:Y:S01]  /*254c0*/  STS [R15], R124 ;  /* 0x0000007c0f007388 */ /* 0x000fe20000000800 */
[-C--:B------:R-:W-:Y:S02]  /*254d0*/  IADD3 R21, R13, R10.reuse, RZ ;  /* 0x0000000a0d157210 */ /* 0x080fe40007ffe0ff */
[----:B------:R-:W-:Y:S01]  /*254e0*/  IADD3 R23, R10, R15, RZ ;  /* 0x0000000f0a177210 */ /* 0x000fe20007ffe0ff */
[----:B------:R-:W-:Y:S01]  /*254f0*/  STS [R15+0x400], R126 ;  /* 0x0004007e0f007388 */ /* 0x000fe20000000800 */
[-C--:B------:R-:W-:Y:S02]  /*25500*/  IADD3 R25, R17, R10.reuse, RZ ;  /* 0x0000000a11197210 */ /* 0x080fe40007ffe0ff */
[----:B------:R-:W-:Y:S01]  /*25510*/  IADD3 R27, R19, R10, RZ ;  /* 0x0000000a131b7210 */ /* 0x000fe20007ffe0ff */
[----:B------:R-:W-:Y:S01]  /*25520*/  STS [R17], R68 ;  /* 0x0000004411007388 */ /* 0x000fe20000000800 */
[----:B------:R-:W-:-:S02]  /*25530*/  F2FP.BF16.PACK_AB R106, R107, R106 ;  /* 0x0000006a6b6a723e */ /* 0x000fc400000010ff */
[----:B------:R-:W-:Y:S01]  /*25540*/  F2FP.BF16.PACK_AB R110, R111, R110 ;  /* 0x0000006e6f6e723e */ /* 0x000fe200000010ff */
[----:B------:R-:W-:Y:S01]  /*25550*/  STS [R17+0x400], R70 ;  /* 0x0004004611007388 */ /* 0x000fe20000000800 */
[----:B------:R-:W-:Y:S02]  /*25560*/  F2FP.BF16.PACK_AB R122, R123, R122 ;  /* 0x0000007a7b7a723e */ /* 0x000fe400000010ff */
[----:B------:R-:W-:Y:S01]  /*25570*/  ISETP.NE.AND P0, PT, R233, -0x1, PT ;  /* 0xffffffffe900780c */ /* 0x000fe20003f05270 */
[----:B------:R-:W-:Y:S01]  /*25580*/  STS [R19], R72 ;  /* 0x0000004813007388 */ /* 0x000fe20000000800 */
[----:B------:R-:W-:Y:S02]  /*25590*/  F2FP.BF16.PACK_AB R118, R119, R118 ;  /* 0x000000767776723e */ /* 0x000fe400000010ff */
[----:B------:R-:W-:Y:S01]  /*255a0*/  F2FP.BF16.PACK_AB R114, R115, R114 ;  /* 0x000000727372723e */ /* 0x000fe200000010ff */
[----:B------:R-:W-:Y:S04]  /*255b0*/  STS [R19+0x400], R74 ;  /* 0x0004004a13007388 */ /* 0x000fe80000000800 */
[----:B------:R-:W-:Y:S04]  /*255c0*/  STS [R21], R76 ;  /* 0x0000004c15007388 */ /* 0x000fe80000000800 */
[----:B------:R-:W-:Y:S04]  /*255d0*/  STS [R21+0x400], R78 ;  /* 0x0004004e15007388 */ /* 0x000fe80000000800 */
        /* <DEDUP_REMOVED lines=9> */
[----:B------:R2:W-:Y:S04]  /*25670*/  STS [R15+0x2400], R98 ;  /* 0x002400620f007388 */ /* 0x0005e80000000800 */
[----:B------:R-:W-:Y:S04]  /*25680*/  STS [R17+0x2000], R100 ;  /* 0x0020006411007388 */ /* 0x000fe80000000800 */
        /* <DEDUP_REMOVED lines=11> */
[----:B------:R-:W3:Y:S04]  /*25740*/  LD.E.U8 R8, [R6.64+0x1c8] ;  /* 0x0001c80406087980 */ /* 0x000ee8000c101100 */
[----:B--2---:R-:W2:Y:S04]  /*25750*/  @!P0 LD.E.64 R14, [R6.64+0x80] ;  /* 0x00008004060e8980 */ /* 0x004ea8000c101b00 */
[----:B------:R-:W4:Y:S01]  /*25760*/  LD.E.64 R52, [R6.64+0x88] ;  /* 0x0000880406347980 */ /* 0x000f22000c101b00 */
[----:B------:R-:W1:Y:S08]  /*25770*/  @P4 MUFU.LG2 R13, R9 ;  /* 0x00000009000d4308 */ /* 0x000e700000000c00 */
[----:B------:R-:W1:Y:S01]  /*25780*/  @P3 MUFU.LG2 R5, R5 ;  /* 0x0000000500053308 */ /* 0x000e620000000c00 */
[----:B------:R-:W-:Y:S01]  /*25790*/  @!P0 SHF.R.S32.HI R12, RZ, 0x1f, R229 ;  /* 0x0000001fff0c8819 */ /* 0x000fe200000114e5 */
[----:B------:R2:W5:Y:S01]  /*257a0*/  LD.E.64 R50, [R6.64+0x90] ;  /* 0x0000900406327980 */ /* 0x000562000c101b00 */
[----:B------:R-:W-:Y:S01]  /*257b0*/  BSSY B0, `(.L_x_3214) ;  /* 0x000001e000007945 */ /* 0x000fe20003800000 */
[----:B------:R-:W-:Y:S01]  /*257c0*/  MOV R10, 0x7f800000 ;  /* 0x7f800000000a7802 */ /* 0x000fe20000000f00 */
[----:B-1----:R-:W-:Y:S01]  /*257d0*/  @P4 FMUL.FTZ R13, R13, 0.69314718246459960938 ;  /* 0x3f3172180d0d4820 */ /* 0x002fe20000410000 */
[----:B------:R-:W-:-:S03]  /*257e0*/  MOV R44, 0x7f800000 ;  /* 0x7f800000002c7802 */ /* 0x000fc60000000f00 */
[----:B-----5:R-:W-:Y:S02]  /*257f0*/  @P4 FFMA.FTZ R10, R133, R2, R13 ;  /* 0x00000002850a4223 */ /* 0x020fe4000001000d */
[----:B------:R-:W-:-:S04]  /*25800*/  @P3 FMUL.FTZ R9, R5, 0.69314718246459960938 ;  /* 0x3f31721805093820 */ /* 0x000fc80000410000 */
[----:B------:R-:W-:Y:S01]  /*25810*/  @P3 FFMA.FTZ R44, R132, R2, R9 ;  /* 0x00000002842c3223 */ /* 0x000fe20000010009 */
[----:B---3--:R-:W-:Y:S01]  /*25820*/  ISETP.NE.AND P1, PT, R8, RZ, PT ;  /* 0x000000ff0800720c */ /* 0x008fe20003f25270 */
[----:B--2---:R-:W-:Y:S02]  /*25830*/  @!P0 IMAD R15, R15, R229, RZ ;  /* 0x000000e50f0f8224 */ /* 0x004fe400078e02ff */
[-C--:B----4-:R-:W-:Y:S02]  /*25840*/  @P0 IMAD R8, R53, R233.reuse, RZ ;  /* 0x000000e935080224 */ /* 0x090fe400078e02ff */
[----:B------:R-:W-:-:S04]  /*25850*/  @P0 IMAD.WIDE.U32 R16, R52, R233, RZ ;  /* 0x000000e934100225 */ /* 0x000fc800078e00ff */
[C---:B------:R-:W-:Y:S02]  /*25860*/  @!P0 IMAD R12, R14.reuse, R12, R15 ;  /* 0x0000000c0e0c8224 */ /* 0x040fe400078e020f */
[----:B------:R-:W-:Y:S01]  /*25870*/  @!P0 IMAD.WIDE.U32 R14, R14, R229, RZ ;  /* 0x000000e50e0e8225 */ /* 0x000fe200078e00ff */
[----:B------:R-:W-:Y:S02]  /*25880*/  @P0 IADD3 R5, R17, R8, RZ ;  /* 0x0000000811050210 */ /* 0x000fe40007ffe0ff */
        /* <DEDUP_REMOVED lines=11> */
.L_x_3215:
[----:B------:R-:W-:Y:S02]  /*25940*/  ULDC.64 UR4, c[0x0][0x118] ;  /* 0x0000460000047ab9 */ /* 0x000fe40000000a00 */
[----:B------:R-:W2:Y:S04]  /*25950*/  LD.E R2, [R6.64+0x60] ;  /* 0x0000600406027980 */ /* 0x000ea8000c101900 */
[----:B------:R-:W3:Y:S01]  /*25960*/  LD.E R46, [R6.64+0xb4] ;  /* 0x0000b404062e7980 */ /* 0x000ee2000c101900 */
[----:B--2---:R-:W-:-:S04]  /*25970*/  IMAD R229, R2, R229, R232 ;  /* 0x000000e502e57224 */ /* 0x004fc800078e02e8 */
[----:B---3--:R-:W-:Y:S02]  /*25980*/  IMAD R46, R46, R229, RZ ;  /* 0x000000e52e2e7224 */ /* 0x008fe400078e02ff */
.L_x_3216:
[----:B------:R-:W-:Y:S05]  /*25990*/  BSYNC B0 ;  /* 0x0000000000007941 */ /* 0x000fea0003800000 */
.L_x_3214:
        /* <DEDUP_REMOVED lines=12> */
[----:B------:R-:W-:-:S05]  /*25a60*/  LOP3.LUT R47, R47, 0xffffffc, RZ, 0xc0, !PT ;  /* 0x0ffffffc2f2f7812 */ /* 0x000fca00078ec0ff */
[----:B------:R-:W-:Y:S01]  /*25a70*/  IMAD.IADD R3, R4, 0x1, -R47 ;  /* 0x0000000104037824 */ /* 0x000fe200078e0a2f */
        /* <DEDUP_REMOVED lines=13> */
[----:B------:R-:W-:-:S04]  /*25b50*/  LEA.HI R48, R48, R9, RZ, 0x2 ;  /* 0x0000000930307211 */ /* 0x000fc800078f10ff */
[----:B------:R-:W-:-:S05]  /*25b60*/  SHF.R.S32.HI R48, RZ, 0x2, R48 ;  /* 0x00000002ff307819 */ /* 0x000fca0000011430 */
[----:B------:R-:W-:Y:S01]  /*25b70*/  IMAD R3, R3, 0x10, R48 ;  /* 0x0000001003037824 */ /* 0x000fe200078e0230 */
[----:B------:R-:W-:Y:S05]  /*25b80*/  @P0 BRA `(.L_x_3218) ;  /* 0x000000d000000947 */ /* 0x000fea0003800000 */
[----:B------:R-:W-:Y:S01]  /*25b90*/  IMAD R48, R231, 0x40, R46 ;  /* 0x00000040e7307824 */ /* 0x000fe200078e022e */
        /* <DEDUP_REMOVED lines=12> */
.L_x_3218:
[----:B------:R-:W-:Y:S05]  /*25c60*/  BSYNC B0 ;  /* 0x0000000000007941 */ /* 0x000fea0003800000 */
.L_x_3217:
[----:B------:R-:W-:Y:S01]  /*25c70*/  LEA.HI R3, R11, R0, RZ, 0x3 ;  /* 0x000000000b037211 */ /* 0x000fe200078f18ff */
[----:B------:R-:W-:Y:S01]  /*25c80*/  ULDC.64 UR4, c[0x0][0x118] ;  /* 0x0000460000047ab9 */ /* 0x000fe20000000a00 */
[----:B------:R-:W-:Y:S01]  /*25c90*/  IMAD.SHL.U32 R231, R231, 0x40, RZ ;  /* 0x00000040e7e77824 */ /* 0x000fe200078e00ff */
[----:B------:R-:W-:Y:S01]  /*25ca0*/  LEA.HI R45, R45, R2, RZ, 0x3 ;  /* 0x000000022d2d7211 */ /* 0x000fe200078f18ff */
[----:B-1----:R1:W5:Y:S01]  /*25cb0*/  LD.E R6, [R6.64+0xc0] ;  /* 0x0000c00406067980 */ /* 0x002362000c101900 */
[----:B------:R-:W-:Y:S01]  /*25cc0*/  LOP3.LUT R3, R3, 0xfffffff8, RZ, 0xc0, !PT ;  /* 0xfffffff803037812 */ /* 0x000fe200078ec0ff */
[----:B------:R-:W-:Y:S01]  /*25cd0*/  BSSY B0, `(.L_x_3219) ;  /* 0x0000024000007945 */ /* 0x000fe20003800000 */
[----:B------:R-:W-:-:S03]  /*25ce0*/  SHF.R.S32.HI R4, RZ, 0x1f, R232 ;  /* 0x0000001fff047819 */ /* 0x000fc600000114e8 */
[----:B------:R-:W-:Y:S01]  /*25cf0*/  IMAD.IADD R3, R0, 0x1, -R3 ;  /* 0x0000000100037824 */ /* 0x000fe200078e0a03 */
[----:B------:R-:W-:-:S03]  /*25d00*/  SHF.R.S32.HI R0, RZ, 0x1f, R231 ;  /* 0x0000001fff007819 */ /* 0x000fc600000114e7 */
[----:B----4-:R-:W-:Y:S02]  /*25d10*/  IMAD.SHL.U32 R10, R3, 0x8, RZ ;  /* 0x00000008030a7824 */ /* 0x010fe400078e00ff */
[----:B------:R-:W-:-:S03]  /*25d20*/  IMAD R3, R53, R231, RZ ;  /* 0x000000e735037224 */ /* 0x000fc600078e02ff */
[--C-:B------:R-:W-:Y:S01]  /*25d30*/  SHF.R.S32.HI R11, RZ, 0x1f, R10.reuse ;  /* 0x0000001fff0b7819 */ /* 0x100fe2000001140a */
[C---:B------:R-:W-:Y:S02]  /*25d40*/  IMAD R0, R52.reuse, R0, R3 ;  /* 0x0000000034007224 */ /* 0x040fe400078e0203 */
[----:B------:R-:W-:Y:S02]  /*25d50*/  IMAD R3, R51, R232, RZ ;  /* 0x000000e833037224 */ /* 0x000fe400078e02ff */
        /* <DEDUP_REMOVED lines=11> */
[----:B-1----:R-:W-:Y:S01]  /*25e10*/  IMAD.SHL.U32 R7, R5, 0x8, RZ ;  /* 0x0000000805077824 */ /* 0x002fe200078e00ff */
[----:B------:R-:W-:-:S04]  /*25e20*/  SHF.R.S32.HI R5, RZ, 0x1f, R45 ;  /* 0x0000001fff057819 */ /* 0x000fc8000001142d */
[----:B------:R-:W-:-:S03]  /*25e30*/  IADD3 R7, R7, 0x40, RZ ;  /* 0x0000004007077810 */ /* 0x000fc60007ffe0ff */
[----:B------:R-:W-:Y:S05]  /*25e40*/  @P0 BRA `(.L_x_3220) ;  /* 0x000000c000000947 */ /* 0x000fea0003800000 */
[----:B------:R-:W-:Y:S01]  /*25e50*/  IMAD R0, R53, R45, RZ ;  /* 0x0000002d35007224 */ /* 0x000fe200078e02ff */
        /* <DEDUP_REMOVED lines=11> */
.L_x_3220:
[----:B------:R-:W-:Y:S05]  /*25f10*/  BSYNC B0 ;  /* 0x0000000000007941 */ /* 0x000fea0003800000 */
.L_x_3219:
        /* <DEDUP_REMOVED lines=17> */
[----:B------:R1:W-:Y:S04]  /*26030*/  @!P1 ST.E.128 [R2.64], R32 ;  /* 0x0000002002009985 */ /* 0x0003e8000c101d04 */
[----:B------:R1:W-:Y:S02]  /*26040*/  @!P0 ST.E.128 [R2.64+0x80], R16 ;  /* 0x0000801002008985 */ /* 0x0003e4000c101d04 */
.L_x_3222:
[----:B------:R-:W-:Y:S05]  /*26050*/  BSYNC B0 ;  /* 0x0000000000007941 */ /* 0x000fea0003800000 */
.L_x_3221:
        /* <DEDUP_REMOVED lines=17> */
[----:B--2---:R1:W-:Y:S04]  /*26170*/  @!P1 ST.E.128 [R2.64], R28 ;  /* 0x0000001c02009985 */ /* 0x0043e8000c101d04 */
[----:B------:R1:W-:Y:S02]  /*26180*/  @!P0 ST.E.128 [R2.64+0x80], R12 ;  /* 0x0000800c02008985 */ /* 0x0003e4000c101d04 */
.L_x_3224:
[----:B------:R-:W-:Y:S05]  /*26190*/  BSYNC B0 ;  /* 0x0000000000007941 */ /* 0x000fea0003800000 */
.L_x_3223:
[----:B------:R-:W-:-:S04]  /*261a0*/  IADD3 R0, R45, 0x30, RZ ;  /* 0x000000302d007810 */ /* 0x000fc80007ffe0ff */
[----:B------:R-:W-:Y:S01]  /*261b0*/  ISETP.GE.AND P0, PT, R0, R231, PT ;  /* 0x000000e70000720c */ /* 0x000fe20003f06270 */
[----:B------:R-:W-:-:S12]  /*261c0*/  IMAD.MOV.U32 R231, RZ, RZ, 0x0 ;  /* 0x00000000ffe77424 */ /* 0x000fd800078e00ff */
[----:B------:R-:W-:Y:S05]  /*261d0*/  @P0 RET.REL.NODEC R230 `(_ZN5flash24flash_fwd_splitkv_kernelI23Flash_fwd_kernel_traitsILi128ELi64ELi128ELi4ELb0ELb0EN7cutlass10bfloat16_tE19Flash_kernel_traitsILi128ELi64ELi128ELi4ES3_EELb1ELb0ELb1ELb0ELb0ELb0ELb0ELb1EEEvNS_16Flash_fwd_paramsE) ;  /* 0xfffd9e20e6000950 */ /* 0x000fea0003c3ffff */
[----:B------:R-:W-:Y:S01]  /*261e0*/  IADD3 R45, P0, R45, 0x30, RZ ;  /* 0x000000302d2d7810 */ /* 0x000fe20007f1e0ff */
[----:B-1----:R-:W-:Y:S01]  /*261f0*/  IMAD.MOV.U32 R3, RZ, RZ, R47 ;  /* 0x000000ffff037224 */ /* 0x002fe200078e002f */
        /* <DEDUP_REMOVED lines=11> */
[----:B------:R1:W-:Y:S01]  /*262b0*/  @!P0 ST.E.128 [R4.64], R24 ;  /* 0x0000001804008985 */ /* 0x0003e2000c101d04 */
[----:B------:R-:W-:-:S13]  /*262c0*/  ISETP.GE.AND P0, PT, R7, R6, PT ;  /* 0x000000060700720c */ /* 0x000fda0003f06270 */
[----:B------:R-:W-:Y:S05]  /*262d0*/  @P0 RET.REL.NODEC R230 `(_ZN5flash24flash_fwd_splitkv_kernelI23Flash_fwd_kernel_traitsILi128ELi64ELi128ELi4ELb0ELb0EN7cutlass10bfloat16_tE19Flash_kernel_traitsILi128ELi64ELi128ELi4ES3_EELb1ELb0ELb1ELb0ELb0ELb0ELb0ELb1EEEvNS_16Flash_fwd_paramsE) ;  /* 0xfffd9d20e6000950 */ /* 0x000fea0003c3ffff */
[----:B------:R-:W-:Y:S01]  /*262e0*/  MOV R231, 0x0 ;  /* 0x0000000000e77802 */ /* 0x000fe20000000f00 */
[----:B------:R-:W-:Y:S02]  /*262f0*/  ULDC.64 UR4, c[0x0][0x118] ;  /* 0x0000460000047ab9 */ /* 0x000fe40000000a00 */
[----:B------:R4:W-:Y:S01]  /*26300*/  ST.E.128 [R4.64+0x80], R40 ;  /* 0x0000802804007985 */ /* 0x0009e2000c101d04 */
[----:B------:R-:W-:Y:S05]  /*26310*/  RET.REL.NODEC R230 `(_ZN5flash24flash_fwd_splitkv_kernelI23Flash_fwd_kernel_traitsILi128ELi64ELi128ELi4ELb0ELb0EN7cutlass10bfloat16_tE19Flash_kernel_traitsILi128ELi64ELi128ELi4ES3_EELb1ELb0ELb1ELb0ELb0ELb0ELb0ELb1EEEvNS_16Flash_fwd_paramsE) ;  /* 0xfffd9ce0e6007950 */ /* 0x000fea0003c3ffff */
.L_x_3212:
[----:B------:R-:W-:Y:S02]  /*26320*/  MOV R5, 0x2 ;  /* 0x0000000200057802 */ /* 0x000fe40000000f00 */
[----:B------:R-:W-:Y:S02]  /*26330*/  MOV R4, 0x26350 ;  /* 0x0002635000047802 */ /* 0x000fe40000000f00 */
[----:B-1---5:R-:W-:Y:S05]  /*26340*/  CALL.REL.NOINC `($__internal_20_$__cuda_sm70_shflsync_bfly_p) ;  /* 0x000000f000007944 */ /* 0x022fea0003c00000 */
[----:B-12---:R-:W-:Y:S05]  /*26350*/  BRA `(.L_x_3225) ;  /* 0xffffe8d000007947 */ /* 0x006fea000383ffff */
.L_x_3213:
[----:B------:R-:W-:Y:S02]  /*26360*/  MOV R5, 0x1 ;  /* 0x0000000100057802 */ /* 0x000fe40000000f00 */
[----:B------:R-:W-:Y:S02]  /*26370*/  MOV R4, 0x26390 ;  /* 0x0002639000047802 */ /* 0x000fe40000000f00 */
[----:B-1---5:R-:W-:Y:S05]  /*26380*/  CALL.REL.NOINC `($__internal_20_$__cuda_sm70_shflsync_bfly_p) ;  /* 0x000000b000007944 */ /* 0x022fea0003c00000 */
[----:B--2---:R-:W-:Y:S01]  /*26390*/  FADD.FTZ R9, R240, R5 ;  /* 0x00000005f0097221 */ /* 0x004fe20000010000 */
[----:B-1----:R-:W-:Y:S02]  /*263a0*/  MOV R240, R241 ;  /* 0x000000f100f07202 */ /* 0x002fe40000000f00 */
[----:B------:R-:W-:-:S02]  /*263b0*/  MOV R5, 0x2 ;  /* 0x0000000200057802 */ /* 0x000fc40000000f00 */
[----:B------:R-:W-:Y:S02]  /*263c0*/  MOV R4, 0x263e0 ;  /* 0x000263e000047802 */ /* 0x000fe40000000f00 */
[----:B------:R-:W-:Y:S05]  /*263d0*/  CALL.REL.NOINC `($__internal_20_$__cuda_sm70_shflsync_bfly_p) ;  /* 0x0000006000007944 */ /* 0x000fea0003c00000 */
[----:B--2---:R-:W-:Y:S01]  /*263e0*/  FADD.FTZ R8, R241, R5 ;  /* 0x00000005f1087221 */ /* 0x004fe20000010000 */
[----:B------:R-:W-:Y:S02]  /*263f0*/  MOV R5, 0x1 ;  /* 0x0000000100057802 */ /* 0x000fe40000000f00 */
[----:B------:R-:W-:Y:S02]  /*26400*/  MOV R4, 0x26430 ;  /* 0x0002643000047802 */ /* 0x000fe40000000f00 */
[----:B-1----:R-:W-:Y:S02]  /*26410*/  MOV R240, R8 ;  /* 0x0000000800f07202 */ /* 0x002fe40000000f00 */
[----:B------:R-:W-:Y:S05]  /*26420*/  CALL.REL.NOINC `($__internal_20_$__cuda_sm70_shflsync_bfly_p) ;  /* 0x0000001000007944 */ /* 0x000fea0003c00000 */
[----:B-12---:R-:W-:Y:S05]  /*26430*/  BRA `(.L_x_3226) ;  /* 0xffffe86000007947 */ /* 0x006fea000383ffff */
        .weak           $__internal_20_$__cuda_sm70_shflsync_bfly_p
        .type           $__internal_20_$__cuda_sm70_shflsync_bfly_p,@function
        .size           $__internal_20_$__cuda_sm70_shflsync_bfly_p,(.L_x_8289 - $__internal_20_$__cuda_sm70_shflsync_bfly_p)
$__internal_20_$__cuda_sm70_shflsync_bfly_p:
[----:B------:R-:W-:Y:S01]  /*26440*/  MOV R10, R4 ;  /* 0x00000004000a7202 */ /* 0x000fe20000000f00 */
[----:B------:R-:W-:Y:S04]  /*26450*/  WARPSYNC R0 ;  /* 0x0000000000007348 */ /* 0x000fe80003800000 */
[----:B------:R-:W-:Y:S01]  /*26460*/  MOV R11, 0x0 ;  /* 0x00000000000b7802 */ /* 0x000fe20000000f00 */
[----:B------:R1:W2:Y:S03]  /*26470*/  SHFL.BFLY PT, R5, R240, R5, R3 ;  /* 0x0c000005f0057389 */ /* 0x0002a600000e0003 */
[----:B------:R-:W-:Y:S05]  /*26480*/  RET.REL.NODEC R10 `(_ZN5flash24flash_fwd_splitkv_kernelI23Flash_fwd_kernel_traitsILi128ELi64ELi128ELi4ELb0ELb0EN7cutlass10bfloat16_tE19Flash_kernel_traitsILi128ELi64ELi128ELi4ES3_EELb1ELb0ELb1ELb0ELb0ELb0ELb0ELb1EEEvNS_16Flash_fwd_paramsE) ;  /* 0xfffd9b700a007950 */ /* 0x000fea0003c3ffff */
.L_x_3227:
        /* <DEDUP_REMOVED lines=15> */
.L_x_8289:


//--------------------- .text._ZN5flash24flash_fwd_splitkv_kernelI23Flash_fwd_kernel_traitsILi128ELi64ELi128ELi4ELb0ELb0EN7cutlass10bfloat16_tE19Flash_kernel_traitsILi128ELi64ELi128ELi4ES3_EELb1ELb0ELb1ELb0ELb0ELb1ELb0ELb1EEEvNS_16Flash_fwd_paramsE --------------------------
	.section	.text._ZN5flash24flash_fwd_splitkv_kernelI23Flash_fwd_kernel_traitsILi128ELi64ELi128ELi4ELb0ELb0EN7cutlass10bfloat16_tE19Flash_kernel_traitsILi128ELi64ELi128ELi4ES3_EELb1ELb0ELb1ELb0ELb0ELb1ELb0ELb1EEEvNS_16Flash_fwd_paramsE,"ax",@progbits
	.sectioninfo	@"SHI_REGISTERS=255"
	.align	128
        .global         _ZN5flash24flash_fwd_splitkv_kernelI23Flash_fwd_kernel_traitsILi128ELi64ELi128ELi4ELb0ELb0EN7cutlass10bfloat16_tE19Flash_kernel_traitsILi128ELi64ELi128ELi4ES3_EELb1ELb0ELb1ELb0ELb0ELb1ELb0ELb1EEEvNS_16Flash_fwd_paramsE
        .type           _ZN5flash24flash_fwd_splitkv_kernelI23Flash_fwd_kernel_traitsILi128ELi64ELi128ELi4ELb0ELb0EN7cutlass10bfloat16_tE19Flash_kernel_traitsILi128ELi64ELi128ELi4ES3_EELb1ELb0ELb1ELb0ELb0ELb1ELb0ELb1EEEvNS_16Flash_fwd_paramsE,@function
        .size           _ZN5flash24flash_fwd_splitkv_kernelI23Flash_fwd_kernel_traitsILi128ELi64ELi128ELi4ELb0ELb0EN7cutlass10bfloat16_tE19Flash_kernel_traitsILi128ELi64ELi128ELi4ES3_EELb1ELb0ELb1ELb0ELb0ELb1ELb0ELb1EEEvNS_16Flash_fwd_paramsE,(.L_x_8291 - _ZN5flash24flash_fwd_splitkv_kernelI23Flash_fwd_kernel_traitsILi128ELi64ELi128ELi4ELb0ELb0EN7cutlass10bfloat16_tE19Flash_kernel_traitsILi128ELi64ELi128ELi4ES3_EELb1ELb0ELb1ELb0ELb0ELb1ELb0ELb1EEEvNS_16Flash_fwd_paramsE)
        .other          _ZN5flash24flash_fwd_splitkv_kernelI23Flash_fwd_kernel_traitsILi128ELi64ELi128ELi4ELb0ELb0EN7cutlass10bfloat16_tE19Flash_kernel_traitsILi128ELi64ELi128ELi4ES3_EELb1ELb0ELb1ELb0ELb0ELb1ELb0ELb1EEEvNS_16Flash_fwd_paramsE,@"STO_CUDA_ENTRY STV_DEFAULT"
_ZN5flash24flash_fwd_splitkv_kernelI23Flash_fwd_kernel_traitsILi128ELi64ELi128ELi4ELb0ELb0EN7cutlass10bfloat16_tE19Flash_kernel_traitsILi128ELi64ELi128ELi4ES3_EELb1ELb0ELb1ELb0ELb0ELb1ELb0ELb1EEEvNS_16Flash_fwd_paramsE:
.text._ZN5flash24flash_fwd_splitkv_kernelI23Flash_fwd_kernel_traitsILi128ELi64ELi128ELi4ELb0ELb0EN7cutlass10bfloat16_tE19Flash_kernel_traitsILi128ELi64ELi128ELi4ES3_EELb1ELb0ELb1ELb0ELb0ELb1ELb0ELb1EEEvNS_16Flash_fwd_paramsE:
        /* <DEDUP_REMOVED lines=9> */
[----:B-123--:R-:W-:Y:S05]  /*0090*/  CALL.REL.NOINC `($_ZN5flash24flash_fwd_splitkv_kernelI23Flash_fwd_kernel_traitsILi128ELi64ELi128ELi4ELb0ELb0EN7cutlass10bfloat16_tE19Flash_kernel_traitsILi128ELi64ELi128ELi4ES3_EELb1ELb0ELb1ELb0ELb0ELb1ELb0ELb1EEEvNS_16Flash_fwd_paramsE$_ZN5flash30compute_attn_1rowblock_splitkvI23Flash_fwd_kernel_traitsILi128ELi64ELi128ELi4ELb0ELb0EN7cutlass10bfloat16_tE19Flash_kernel_traitsILi128ELi64ELi128ELi4ES3_EELb1ELb0ELb1ELb0ELb0ELb1ELb0ELb1ENS_16Flash_fwd_paramsEEEvRKT8_iiiii) ;  /* 0x0000002000007944 */ /* 0x00efea0003c00000 */
[----:B------:R-:W-:Y:S05]  /*00a0*/  BSYNC B4 ;  /* 0x0000000000047941 */ /* 0x000fea0003800000 */
.L_x_3228:
[----:B------:R-:W-:Y:S05]  /*00b0*/  EXIT ;  /* 0x000000000000794d */ /* 0x000fea0003800000 */
        .type           $_ZN5flash24flash_fwd_splitkv_kernelI23Flash_fwd_kernel_traitsILi128ELi64ELi128ELi4ELb0ELb0EN7cutlass10bfloat16_tE19Flash_kernel_traitsILi128ELi64ELi128ELi4ES3_EELb1ELb0ELb1ELb0ELb0ELb1ELb0ELb1EEEvNS_16Flash_fwd_paramsE$_ZN5flash30compute_attn_1rowblock_splitkvI23Flash_fwd_kernel_traitsILi128ELi64ELi128ELi4ELb0ELb0EN7cutlass10bfloat16_tE19Flash_kernel_traitsILi128ELi64ELi128ELi4ES3_EELb1ELb0ELb1ELb0ELb0ELb1ELb0ELb1ENS_16Flash_fwd_paramsEEEvRKT8_iiiii,@function
        .size           $_ZN5flash24flash_fwd_splitkv_kernelI23Flash_fwd_kernel_traitsILi128ELi64ELi128ELi4ELb0ELb0EN7cutlass10bfloat16_tE19Flash_kernel_traitsILi128ELi64ELi128ELi4ES3_EELb1ELb0ELb1ELb0ELb0ELb1ELb0ELb1EEEvNS_16Flash_fwd_paramsE$_ZN5flash30compute_attn_1rowblock_splitkvI23Flash_fwd_kernel_traitsILi128ELi64ELi128ELi4ELb0ELb0EN7cutlass10bfloat16_tE19Flash_kernel_traitsILi128ELi64ELi128ELi4ES3_EELb1ELb0ELb1ELb0ELb0ELb1ELb0ELb1ENS_16Flash_fwd_paramsEEEvRKT8_iiiii,($__internal_21_$__cuda_sm70_shflsync_bfly_p - $_ZN5flash24flash_fwd_splitkv_kernelI23Flash_fwd_kernel_traitsILi128ELi64ELi128ELi4ELb0ELb0EN7cutlass10bfloat16_tE19Flash_kernel_traitsILi128ELi64ELi128ELi4ES3_EELb1ELb0ELb1ELb0ELb0ELb1ELb0ELb1EEEvNS_16Flash_fwd_paramsE$_ZN5flash30compute_attn_1rowblock_splitkvI23Flash_fwd_kernel_traitsILi128ELi64ELi128ELi4ELb0ELb0EN7cutlass10bfloat16_tE19Flash_kernel_traitsILi128ELi64ELi128ELi4ES3_EELb1ELb0ELb1ELb0ELb0ELb1ELb0ELb1ENS_16Flash_fwd_paramsEEEvRKT8_iiiii)
$_ZN5flash24flash_fwd_splitkv_kernelI23Flash_fwd_kernel_traitsILi128ELi64ELi128ELi4ELb0ELb0EN7cutlass10bfloat16_tE19Flash_kernel_traitsILi128ELi64ELi128ELi4ES3_EELb1ELb0ELb1ELb0ELb0ELb1ELb0ELb1EEEvNS_16Flash_fwd_paramsE$_ZN5flash30compute_attn_1rowblock_splitkvI23Flash_fwd_kernel_traitsILi128ELi64ELi128ELi4ELb0ELb0EN7cutlass10bfloat16_tE19Flash_kernel_traitsILi128ELi64ELi128ELi4ES3_EELb1ELb0ELb1ELb0ELb0ELb1ELb0ELb1ENS_16Flash_fwd_paramsEEEvRKT8_iiiii:
        /* <DEDUP_REMOVED lines=20> */
.L_x_3230:
[----:B------:R-:W-:Y:S05]  /*0200*/  BSYNC B0 ;  /* 0x0000000000007941 */ /* 0x000fea0003800000 */
.L_x_3229:
        /* <DEDUP_REMOVED lines=17> */
.L_x_3232:
[----:B------:R4:W5:Y:S02]  /*0320*/  LD.E R62, [R10.64+0xb8] ;  /* 0x0000b8060a3e7980 */ /* 0x000964000c101900 */
.L_x_3233:
[----:B------:R-:W-:Y:S05]  /*0330*/  BSYNC B0 ;  /* 0x0000000000007941 */ /* 0x000fea0003800000 */
.L_x_3231:
        /* <DEDUP_REMOVED lines=10> */
.L_x_3235:
[----:B------:R-:W2:Y:S01]  /*03e0*/  LD.E.64 R2, [R10.64+0x108] ;  /* 0x000108060a027980 */ /* 0x000ea2000c101b00 */
[----:B------:R-:W-:Y:S01]  /*03f0*/  BSSY B0, `(.L_x_3237) ;  /* 0x0000006000007945 */ /* 0x000fe20003800000 */
[----:B------:R-:W-:Y:S01]  /*0400*/  IMAD.MOV.U32 R53, RZ, RZ, RZ ;  /* 0x000000ffff357224 */ /* 0x000fe200078e00ff */
[----:B--2---:R-:W-:-:S04]  /*0410*/  ISETP.NE.U32.AND P0, PT, R2, RZ, PT ;  /* 0x000000ff0200720c */ /* 0x004fc80003f05070 */
[----:B------:R-:W-:-:S13]  /*0420*/  ISETP.NE.AND.EX P0, PT, R3, RZ, PT, P0 ;  /* 0x000000ff0300720c */ /* 0x000fda0003f05300 */
[----:B------:R-:W-:Y:S05]  /*0430*/  @!P0 BRA `(.L_x_3238) ;  /* 0x0000001000008947 */ /* 0x000fea0003800000 */
[----:B------:R2:W5:Y:S02]  /*0440*/  LD.E R53, [R10.64+0xbc] ;  /* 0x0000bc060a357980 */ /* 0x000564000c101900 */
.L_x_3238:
[----:B------:R-:W-:Y:S05]  /*0450*/  BSYNC B0 ;  /* 0x0000000000007941 */ /* 0x000fea0003800000 */
.L_x_3237:
[----:B-----5:R-:W-:Y:S02]  /*0460*/  IADD3 R53, R62, R53, RZ ;  /* 0x000000353e357210 */ /* 0x020fe40007ffe0ff */
.L_x_3236:
[----:B------:R-:W-:Y:S05]  /*0470*/  BSYNC B1 ;  /* 0x0000000000017941 */ /* 0x000fea0003800000 */
.L_x_3234:
[----:B------:R-:W-:Y:S01]  /*0480*/  IMAD.SHL.U32 R52, R236, 0x40, RZ ;  /* 0x00000040ec347824 */ /* 0x000fe200078e00ff */
[----:B------:R-:W-:Y:S01]  /*0490*/  MOV R2, R233 ;  /* 0x000000e900027202 */ /* 0x000fe20000000f00 */
[----:B------:R-:W-:-:S03]  /*04a0*/  IMAD.MOV.U32 R3, RZ, RZ, 0x0 ;  /* 0x00000000ff037424 */ /* 0x000fc600078e00ff */
[----:B------:R-:W-:-:S13]  /*04b0*/  ISETP.GT.AND P0, PT, R237, R52, PT ;  /* 0x00000034ed00720c */ /* 0x000fda0003f04270 */
[----:B------:R-:W-:Y:S05]  /*04c0*/  @!P0 RET.REL.NODEC R2 `(_ZN5flash24flash_fwd_splitkv_kernelI23Flash_fwd_kernel_traitsILi128ELi64ELi128ELi4ELb0ELb0EN7cutlass10bfloat16_tE19Flash_kernel_traitsILi128ELi64ELi128ELi4ES3_EELb1ELb0ELb1ELb0ELb0ELb1ELb0ELb1EEEvNS_16Flash_fwd_paramsE) ;  /* 0xfffffb3002008950 */ /* 0x000fea0003c3ffff */
        /* <DEDUP_REMOVED lines=76> */
.L_x_3241:
[----:B------:R-:W-:Y:S05]  /*0990*/  BSYNC B0 ;  /* 0x0000000000007941 */ /* 0x000fea0003800000 */
.L_x_3240:
        /* <DEDUP_REMOVED lines=18> */
.L_x_3243:
[----:B------:R-:W-:Y:S05]  /*0ac0*/  BSYNC B0 ;  /* 0x0000000000007941 */ /* 0x000fea0003800000 */
.L_x_3242:
        /* <DEDUP_REMOVED lines=18> */
.L_x_3245:
[----:B------:R-:W-:Y:S05]  /*0bf0*/  BSYNC B0 ;  /* 0x0000000000007941 */ /* 0x000fea0003800000 */
.L_x_3244:
        /* <DEDUP_REMOVED lines=17> */
.L_x_3247:
[----:B------:R-:W-:Y:S05]  /*0d10*/  BSYNC B0 ;  /* 0x0000000000007941 */ /* 0x000fea0003800000 */
.L_x_3246:
        /* <DEDUP_REMOVED lines=17> */
[----:B----4-:R-:W-:Y:S05]  /*0e30*/  @P4 RET.REL.NODEC R4 `(_ZN5flash24flash_fwd_splitkv_kernelI23Flash_fwd_kernel_traitsILi128ELi64ELi128ELi4ELb0ELb0EN7cutlass10bfloat16_tE19Flash_kernel_traitsILi128ELi64ELi128ELi4ES3_EELb1ELb0ELb1ELb0ELb0ELb1ELb0ELb1EEEvNS_16Flash_fwd_paramsE) ;  /* 0xfffff1c004004950 */ /* 0x010fea0003c3ffff */
[----:B------:R-:W-:-:S05]  /*0e40*/  MOV R0, 0x7f800000 ;  /* 0x7f80000000007802 */ /* 0x000fca0000000f00 */
[----:B------:R2:W-:Y:S02]  /*0e50*/  ST.E [R2.64+0xc0], R0 ;  /* 0x0000c00002007985 */ /* 0x0005e4000c101906 */
[----:B--2---:R-:W-:Y:S02]  /*0e60*/  MOV R2, R233 ;  /* 0x000000e900027202 */ /* 0x004fe40000000f00 */
[----:B------:R-:W-:-:S04]  /*0e70*/  MOV R3, 0x0 ;  /* 0x0000000000037802 */ /* 0x000fc80000000f00 */
[----:B------:R-:W-:Y:S05]  /*0e80*/  RET.REL.NODEC R2 `(_ZN5flash24flash_fwd_splitkv_kernelI23Flash_fwd_kernel_traitsILi128ELi64ELi128ELi4ELb0ELb0EN7cutlass10bfloat16_tE19Flash_kernel_traitsILi128ELi64ELi128ELi4ES3_EELb1ELb0ELb1ELb0ELb0ELb1ELb0ELb1EEEvNS_16Flash_fwd_paramsE) ;  /* 0xfffff17002007950 */ /* 0x000fea0003c3ffff */
.L_x_3239:
        /* <DEDUP_REMOVED lines=109> */
.L_x_3249:
        /* <DEDUP_REMOVED lines=81> */
.L_x_3250:
[----:B-1----:R-:W-:Y:S05]  /*1a70*/  BSYNC B0 ;  /* 0x0000000000007941 */ /* 0x002fea0003800000 */
.L_x_3248:
        /* <DEDUP_REMOVED lines=14> */
[----:B------:R-:W-:Y:S02]  /*1b60*/  IMAD.SHL.U32 R18, R54, 0x8, RZ ;  /* 0x0000000836127824 */ /* 0x000fe400078e00ff */
[----:B------:R-:W-:-:S03]  /*1b70*/  IMAD.SHL.U32 R164, R166, 0x40, RZ ;  /* 0x00000040a6a47824 */ /* 0x000fc600078e00ff */
[----:B------:R-:W-:Y:S02]  /*1b80*/  IADD3 R28, P1, R18, R9, RZ ;  /* 0x00000009121c7210 */ /* 0x000fe40007f3e0ff */
[----:B------:R-:W-:Y:S01]  /*1b90*/  SHF.R.S32.HI R19, RZ, 0x1f, R18 ;  /* 0x0000001fff137819 */ /* 0x000fe20000011412 */
[----:B------:R-:W-:Y:S01]  /*1ba0*/  IMAD R5, R5, R42, RZ ;  /* 0x0000002a05057224 */ /* 0x000fe200078e02ff */
[----:B------:R-:W-:-:S03]  /*1bb0*/  LOP3.LUT R164, R164, 0x1c0, RZ, 0xc0, !PT ;  /* 0x000001c0a4a47812 */ /* 0x000fc600078ec0ff */
[----:B------:R-:W-:Y:S01]  /*1bc0*/  IMAD.X R29, R19, 0x1, R8, P1 ;  /* 0x00000001131d7824 */ /* 0x000fe200008e0608 */
[----:B------:R-:W-:Y:S01]  /*1bd0*/  LOP3.LUT R8, R164, 0x38, R18, 0xf8, !PT ;  /* 0x00000038a4087812 */ /* 0x000fe200078ef812 */
[C---:B------:R-:W-:Y:S01]  /*1be0*/  IMAD R5, R4.reuse, R43, R5 ;  /* 0x0000002b04057224 */ /* 0x040fe200078e0205 */
[CC--:B------:R-:W-:Y:S01]  /*1bf0*/  LEA.HI R57, R51.reuse, R59.reuse, RZ, 0x4 ;  /* 0x0000003b33397211 */ /* 0x0c0fe200078f20ff */
[----:B------:R-:W-:Y:S01]  /*1c00*/  IMAD.WIDE.U32 R28, R4, R42, R28 ;  /* 0x0000002a041c7225 */ /* 0x000fe200078e001c */
[----:B------:R-:W-:Y:S02]  /*1c10*/  SHF.R.U32.HI R164, RZ, 0x3, R164 ;  /* 0x00000003ffa47819 */ /* 0x000fe400000116a4 */
[----:B------:R-:W-:Y:S01]  /*1c20*/  LEA.HI R4, R51, R59, RZ, 0x6 ;  /* 0x0000003b33047211 */ /* 0x000fe200078f30ff */
[----:B------:R-:W-:Y:S01]  /*1c30*/  IMAD R14, R27, R13, RZ ;  /* 0x0000000d1b0e7224 */ /* 0x000fe200078e02ff */
[----:B------:R-:W-:Y:S02]  /*1c40*/  LOP3.LUT R9, R57, 0xfffffff0, RZ, 0xc0, !PT ;  /* 0xfffffff039097812 */ /* 0x000fe400078ec0ff */
[----:B------:R-:W-:-:S02]  /*1c50*/  IADD3 R29, R29, R5, RZ ;  /* 0x000000051d1d7210 */ /* 0x000fc40007ffe0ff */
[----:B------:R-:W-:Y:S02]  /*1c60*/  LOP3.LUT R164, R8, R164, RZ, 0x3c, !PT ;  /* 0x000000a408a47212 */ /* 0x000fe400078e3cff */
[----:B------:R-:W-:Y:S01]  /*1c70*/  SHF.R.S32.HI R58, RZ, 0x1f, R235 ;  /* 0x0000001fff3a7819 */ /* 0x000fe200000114eb */
[----:B------:R-:W-:Y:S02]  /*1c80*/  IMAD.SHL.U32 R4, R4, 0x8, RZ ;  /* 0x0000000804047824 */ /* 0x000fe400078e00ff */
[-C--:B------:R-:W-:Y:S02]  /*1c90*/  IMAD R14, R12, R26.reuse, R14 ;  /* 0x0000001a0c0e7224 */ /* 0x080fe400078e020e */
[----:B------:R-:W-:Y:S02]  /*1ca0*/  IMAD.IADD R9, R59, 0x1, -R9 ;  /* 0x000000013b097824 */ /* 0x000fe400078e0a09 */
[----:B------:R-:W-:Y:S01]  /*1cb0*/  IMAD.WIDE.U32 R26, R13, R26, R28 ;  /* 0x0000001a0d1a7225 */ /* 0x000fe200078e001c */
[----:B------:R-:W-:-:S02]  /*1cc0*/  LOP3.LUT R164, R164, 0xfffffe00, R4, 0xf8, !PT ;  /* 0xfffffe00a4a47812 */ /* 0x000fc400078ef804 */
[----:B------:R-:W-:Y:S01]  /*1cd0*/  SHF.R.S32.HI R56, RZ, 0x1f, R9 ;  /* 0x0000001fff387819 */ /* 0x000fe20000011409 */
[----:B------:R-:W-:Y:S01]  /*1ce0*/  IMAD.IADD R15, R27, 0x1, R14 ;  /* 0x000000011b0f7824 */ /* 0x000fe200078e020e */
[----:B------:R-:W-:Y:S01]  /*1cf0*/  SHF.R.S32.HI R167, RZ, 0x1f, R166 ;  /* 0x0000001fffa77819 */ /* 0x000fe200000114a6 */
[----:B------:R-:W-:Y:S01]  /*1d00*/  IMAD.MOV.U32 R14, RZ, RZ, R26 ;  /* 0x000000ffff0e7224 */ /* 0x000fe200078e001a */
[----:B------:R-:W-:Y:S01]  /*1d10*/  LEA.HI R56, R56, R9, RZ, 0x3 ;  /* 0x0000000938387211 */ /* 0x000fe200078f18ff */
[----:B------:R-:W-:Y:S01]  /*1d20*/  IMAD R137, R43, R166, RZ ;  /* 0x000000a62b897224 */ /* 0x000fe200078e02ff */
[----:B------:R-:W-:Y:S01]  /*1d30*/  SHF.R.S32.HI R85, RZ, 0x1f, R62 ;  /* 0x0000001fff557819 */ /* 0x000fe2000001143e */
[-C--:B------:R-:W-:Y:S01]  /*1d40*/  IMAD.WIDE.U32 R14, R166, R42.reuse, R14 ;  /* 0x0000002aa60e7225 */ /* 0x080fe200078e000e */
[----:B------:R-:W-:Y:S02]  /*1d50*/  LOP3.LUT R55, R56, 0xfffffff8, RZ, 0xc0, !PT ;  /* 0xfffffff838377812 */ /* 0x000fe400078ec0ff */
[----:B------:R-:W-:Y:S01]  /*1d60*/  SHF.R.S32.HI R171, RZ, 0x1f, R234 ;  /* 0x0000001fffab7819 */ /* 0x000fe200000114ea */
[----:B------:R-:W-:Y:S01]  /*1d70*/  IMAD R137, R167, R42, R137 ;  /* 0x0000002aa7897224 */ /* 0x000fe200078e0289 */
[----:B------:R-:W-:-:S02]  /*1d80*/  LEA.HI R85, R85, R62, RZ, 0x7 ;  /* 0x0000003e55557211 */ /* 0x000fc400078f38ff */
[----:B------:R-:W-:Y:S01]  /*1d90*/  IADD3 R55, R9, -R55, RZ ;  /* 0x8000003709377210 */ /* 0x000fe20007ffe0ff */
[----:B------:R-:W-:Y:S01]  /*1da0*/  IMAD.IADD R137, R15, 0x1, R137 ;  /* 0x000000010f897824 */ /* 0x000fe200078e0289 */
[----:B------:R-:W-:Y:S02]  /*1db0*/  IADD3 R9, R18, 0x40, RZ ;  /* 0x0000004012097810 */ /* 0x000fe40007ffe0ff */
[----:B------:R-:W-:-:S04]  /*1dc0*/  SHF.R.S32.HI R85, RZ, 0x7, R85 ;  /* 0x00000007ff557819 */ /* 0x000fc80000011455 */
[----:B------:R-:W-:Y:S01]  /*1dd0*/  IMNMX R85, RZ, R85, !PT ;  /* 0x00000055ff557217 */ /* 0x000fe20007800200 */
[----:B------:R-:W-:-:S04]  /*1de0*/  IMAD.WIDE R176, R236, 0x40, R166 ;  /* 0x00000040ecb07825 */ /* 0x000fc800078e02a6 */
        /* <DEDUP_REMOVED lines=14> */
[----:B------:R-:W-:Y:S02]  /*1ed0*/  @P0 IMAD.MOV.U32 R4, RZ, RZ, R28 ;  /* 0x000000ffff040224 */ /* 0x000fe400078e001c */
[----:B---3--:R-:W-:-:S04]  /*1ee0*/  @!P0 IMAD R8, R25, R235, RZ ;  /* 0x000000eb19088224 */ /* 0x008fc800078e02ff */
[C---:B------:R-:W-:Y:S02]  /*1ef0*/  @!P0 IMAD R8, R24.reuse, R58, R8 ;  /* 0x0000003a18088224 */ /* 0x040fe400078e0208 */
[----:B------:R-:W-:-:S04]  /*1f00*/  @!P0 IMAD.WIDE.U32 R24, R24, R235, RZ ;  /* 0x000000eb18188225 */ /* 0x000fc800078e00ff */
[----:B------:R-:W-:Y:S02]  /*1f10*/  @!P0 IMAD.MOV.U32 R4, RZ, RZ, R24 ;  /* 0x000000ffff048224 */ /* 0x000fe400078e0018 */
[----:B------:R-:W-:-:S03]  /*1f20*/  @P0 IMAD R5, R23, R238, RZ ;  /* 0x000000ee17050224 */ /* 0x000fc600078e02ff */
[----:B------:R-:W-:Y:S01]  /*1f30*/  IADD3 R24, P1, R18, R4, RZ ;  /* 0x0000000412187210 */ /* 0x000fe20007f3e0ff */
[----:B------:R-:W-:Y:S02]  /*1f40*/  @P0 IMAD.IADD R5, R29, 0x1, R5 ;  /* 0x000000011d050824 */ /* 0x000fe400078e0205 */
[----:B------:R-:W-:Y:S01]  /*1f50*/  @!P0 IMAD.IADD R5, R25, 0x1, R8 ;  /* 0x0000000119058824 */ /* 0x000fe200078e0208 */
[----:B------:R-:W-:Y:S01]  /*1f60*/  @P0 MOV R181, R23 ;  /* 0x0000001700b50202 */ /* 0x000fe20000000f00 */
[----:B------:R-:W-:Y:S02]  /*1f70*/  IMAD R4, R21, R234, RZ ;  /* 0x000000ea15047224 */ /* 0x000fe400078e02ff */
[--C-:B------:R-:W-:Y:S02]  /*1f80*/  @P0 IMAD.MOV.U32 R180, RZ, RZ, R22.reuse ;  /* 0x000000ffffb40224 */ /* 0x100fe400078e0016 */
[----:B------:R-:W-:Y:S02]  /*1f90*/  IMAD.X R25, R19, 0x1, R5, P1 ;  /* 0x0000000113197824 */ /* 0x000fe400008e0605 */
[----:B------:R-:W-:-:S02]  /*1fa0*/  @!P0 IMAD.MOV.U32 R180, RZ, RZ, R22 ;  /* 0x000000ffffb48224 */ /* 0x000fc400078e0016 */
[----:B------:R-:W-:Y:S01]  /*1fb0*/  @!P0 IMAD.MOV.U32 R181, RZ, RZ, R23 ;  /* 0x000000ffffb58224 */ /* 0x000fe200078e0017 */
[----:B----4-:R-:W-:Y:S01]  /*1fc0*/  LEA R138, P0, R14, R6, 0x1 ;  /* 0x000000060e8a7211 */ /* 0x010fe200078008ff */
[----:B------:R-:W-:Y:S02]  /*1fd0*/  IMAD R4, R20, R171, R4 ;  /* 0x000000ab14047224 */ /* 0x000fe400078e0204 */
[----:B------:R-:W-:Y:S01]  /*1fe0*/  IMAD.WIDE.U32 R20, R234, R20, R24 ;  /* 0x00000014ea147225 */ /* 0x000fe200078e0018 */
[-C--:B------:R-:W-:Y:S02]  /*1ff0*/  ISETP.GE.AND P1, PT, R9, R64.reuse, PT ;  /* 0x000000400900720c */ /* 0x080fe40003f26270 */
[----:B------:R-:W-:Y:S02]  /*2000*/  ISETP.GE.AND P2, PT, R18, R64, PT ;  /* 0x000000401200720c */ /* 0x000fe40003f46270 */
[----:B------:R-:W-:Y:S02]  /*2010*/  LEA.HI.X R137, R14, R7, R137, 0x1, P0 ;  /* 0x000000070e897211 */ /* 0x000fe400000f0c89 */
[----:B------:R-:W-:-:S02]  /*2020*/  IADD3 R168, P0, R18, R3, RZ ;  /* 0x0000000312a87210 */ /* 0x000fc40007f1e0ff */
[----:B------:R-:W-:Y:S02]  /*2030*/  IADD3 R21, R21, R4, RZ ;  /* 0x0000000415157210 */ /* 0x000fe40007ffe0ff */
[----:B------:R-:W-:Y:S02]  /*2040*/  SEL R61, RZ, 0xffffffff, P1 ;  /* 0xffffffffff3d7807 */ /* 0x000fe40000800000 */
[----:B------:R-:W-:Y:S02]  /*2050*/  SEL R4, RZ, 0x1, P2 ;  /* 0x00000001ff047807 */ /* 0x000fe40001000000 */
[----:B------:R-:W-:Y:S02]  /*2060*/  R2P PR, R55, 0x6 ;  /* 0x0000000637007804 */ /* 0x000fe40000000000 */
[----:B------:R-:W-:Y:S01]  /*2070*/  ISETP.GT.AND P3, PT, R50, R85, PT ;  /* 0x000000553200720c */ /* 0x000fe20003f64270 */
[----:B------:R-:W-:Y:S02]  /*2080*/  IMAD.X R169, R19, 0x1, R0, P0 ;  /* 0x0000000113a97824 */ /* 0x000fe400000e0600 */
[----:B------:R-:W-:-:S02]  /*2090*/  IMAD R178, R177, R180, RZ ;  /* 0x000000b4b1b27224 */ /* 0x000fc400078e02ff */
[----:B------:R-:W-:-:S04]  /*20a0*/  IMAD.WIDE.U32 R168, R166, R48, R168 ;  /* 0x00000030a6a87225 */ /* 0x000fc800078e00a8 */
[----:B------:R-:W-:Y:S01]  /*20b0*/  IMAD.SHL.U32 R61, R61, 0x2, RZ ;  /* 0x000000023d3d7824 */ /* 0x000fe200078e00ff */
[----:B------:R-:W-:Y:S01]  /*20c0*/  LEA R232, P0, R168, R174, 0x1 ;  /* 0x000000aea8e87211 */ /* 0x000fe200078008ff */
[C---:B------:R-:W-:Y:S01]  /*20d0*/  IMAD R178, R176.reuse, R181, R178 ;  /* 0x000000b5b0b27224 */ /* 0x040fe200078e02b2 */
[----:B------:R-:W-:Y:S01]  /*20e0*/  IADD3 R173, R169, R172, RZ ;  /* 0x000000aca9ad7210 */ /* 0x000fe20007ffe0ff */
        /* <DEDUP_REMOVED lines=24> */
[C---:B------:R-:W-:Y:S01]  /*2270*/  IMAD.SHL.U32 R74, R42.reuse, 0x20, RZ ;  /* 0x000000202a4a7824 */ /* 0x040fe200078e00ff */
        /* <DEDUP_REMOVED lines=183> */
.L_x_3385:
        /* <DEDUP_REMOVED lines=23> */
.L_x_3253:
[----:B------:R-:W-:Y:S05]  /*2f60*/  BSYNC B0 ;  /* 0x0000000000007941 */ /* 0x000fea0003800000 */
.L_x_3252:
        /* <DEDUP_REMOVED lines=15> */
.L_x_3255:
[----:B------:R-:W-:Y:S05]  /*3060*/  BSYNC B0 ;  /* 0x0000000000007941 */ /* 0x000fea0003800000 */
.L_x_3254:
        /* <DEDUP_REMOVED lines=15> */
.L_x_3257:
[----:B------:R-:W-:Y:S05]  /*3160*/  BSYNC B0 ;  /* 0x0000000000007941 */ /* 0x000fea0003800000 */
.L_x_3256:
        /* <DEDUP_REMOVED lines=15> */
.L_x_3259:
[----:B------:R-:W-:Y:S05]  /*3260*/  BSYNC B0 ;  /* 0x0000000000007941 */ /* 0x000fea0003800000 */
.L_x_3258:
        /* <DEDUP_REMOVED lines=15> */
.L_x_3261:
[----:B------:R-:W-:Y:S05]  /*3360*/  BSYNC B0 ;  /* 0x0000000000007941 */ /* 0x000fea0003800000 */
.L_x_3260:
        /* <DEDUP_REMOVED lines=15> */
.L_x_3263:
[----:B------:R-:W-:Y:S05]  /*3460*/  BSYNC B0 ;  /* 0x0000000000007941 */ /* 0x000fea0003800000 */
.L_x_3262:
        /* <DEDUP_REMOVED lines=15> */
.L_x_3265:
[----:B------:R-:W-:Y:S05]  /*3560*/  BSYNC B0 ;  /* 0x0000000000007941 */ /* 0x000fea0003800000 */
.L_x_3264:
        /* <DEDUP_REMOVED lines=15> */
.L_x_3267:
[----:B------:R-:W-:Y:S05]  /*3660*/  BSYNC B0 ;  /* 0x0000000000007941 */ /* 0x000fea0003800000 */
.L_x_3266:
        /* <DEDUP_REMOVED lines=73> */
.L_x_3274:
[----:B------:R-:W-:Y:S05]  /*3b00*/  BSYNC B0 ;  /* 0x0000000000007941 */ /* 0x000fea0003800000 */
.L_x_3273:
        /* <DEDUP_REMOVED lines=55> */
.L_x_3272:
[----:B------:R-:W-:Y:S05]  /*3e80*/  BSYNC B1 ;  /* 0x0000000000017941 */ /* 0x000fea0003800000 */
.L_x_3271:
        /* <DEDUP_REMOVED lines=63> */
.L_x_3278:
[----:B------:R-:W-:Y:S05]  /*4280*/  BSYNC B0 ;  /* 0x0000000000007941 */ /* 0x000fea0003800000 */
.L_x_3277:
        /* <DEDUP_REMOVED lines=52> */
.L_x_3276:
[----:B------:R-:W-:Y:S05]  /*45d0*/  BSYNC B1 ;  /* 0x0000000000017941 */ /* 0x000fea0003800000 */
.L_x_3275:
        /* <DEDUP_REMOVED lines=63> */
.L_x_3282:
[----:B------:R-:W-:Y:S05]  /*49d0*/  BSYNC B0 ;  /* 0x0000000000007941 */ /* 0x000fea0003800000 */
.L_x_3281:
        /* <DEDUP_REMOVED lines=52> */
.L_x_3280:
[----:B------:R-:W-:Y:S05]  /*4d20*/  BSYNC B1 ;  /* 0x0000000000017941 */ /* 0x000fea0003800000 */
.L_x_3279:
        /* <DEDUP_REMOVED lines=69> */
.L_x_3286:
[----:B------:R-:W-:Y:S05]  /*5180*/  BSYNC B0 ;  /* 0x0000000000007941 */ /* 0x000fea0003800000 */
.L_x_3285:
        /* <DEDUP_REMOVED lines=52> */
.L_x_3284:
[----:B------:R-:W-:Y:S05]  /*54d0*/  BSYNC B1 ;  /* 0x0000000000017941 */ /* 0x000fea0003800000 */
.L_x_3283:
        /* <DEDUP_REMOVED lines=63> */
.L_x_3290:
[----:B------:R-:W-:Y:S05]  /*58d0*/  BSYNC B0 ;  /* 0x0000000000007941 */ /* 0x000fea0003800000 */
.L_x_3289:
        /* <DEDUP_REMOVED lines=52> */
.L_x_3288:
[----:B------:R-:W-:Y:S05]  /*5c20*/  BSYNC B1 ;  /* 0x0000000000017941 */ /* 0x000fea0003800000 */
.L_x_3287:
        /* <DEDUP_REMOVED lines=69> */
.L_x_3294:
[----:B------:R-:W-:Y:S05]  /*6080*/  BSYNC B0 ;  /* 0x0000000000007941 */ /* 0x000fea0003800000 */
.L_x_3293:
        /* <DEDUP_REMOVED lines=52> */
.L_x_3292:
[----:B------:R-:W-:Y:S05]  /*63d0*/  BSYNC B1 ;  /* 0x0000000000017941 */ /* 0x000fea0003800000 */
.L_x_3291:
        /* <DEDUP_REMOVED lines=69> */
.L_x_3298:
[----:B------:R-:W-:Y:S05]  /*6830*/  BSYNC B0 ;  /* 0x0000000000007941 */ /* 0x000fea0003800000 */
.L_x_3297:
        /* <DEDUP_REMOVED lines=52> */
.L_x_3296:
[----:B------:R-:W-:Y:S05]  /*6b80*/  BSYNC B1 ;  /* 0x0000000000017941 */ /* 0x000fea0003800000 */
.L_x_3295:
        /* <DEDUP_REMOVED lines=69> */
.L_x_3302:
[----:B------:R-:W-:Y:S05]  /*6fe0*/  BSYNC B0 ;  /* 0x0000000000007941 */ /* 0x000fea0003800000 */
.L_x_3301:
        /* <DEDUP_REMOVED lines=52> */
.L_x_3300:
[----:B------:R-:W-:Y:S05]  /*7330*/  BSYNC B1 ;  /* 0x0000000000017941 */ /* 0x000fea0003800000 */
.L_x_3299:
        /* <DEDUP_REMOVED lines=10> */
.L_x_3270:
        /* <DEDUP_REMOVED lines=94> */
.L_x_3309:
[----:B------:R-:W-:Y:S05]  /*79c0*/  BSYNC B0 ;  /* 0x0000000000007941 */ /* 0x000fea0003800000 */
.L_x_3308:
[----:B------:R-:W-:Y:S02]  /*79d0*/  MOV R2, R125 ;  /* 0x0000007d00027202 */ /* 0x000fe40000000f00 */
[----:B------:R-:W-:Y:S05]  /*79e0*/  MOV R3, R124 ;  /* 0x0000007c00037202 */ /* 0x000fea0000000f00 */
[----:B-----5:R2:W-:Y:S02]  /*79f0*/  ST.E.128 [R2.64], R20 ;  /* 0x0000001402007985 */ /* 0x0205e4000c101d06 */
.L_x_3307:
[----:B------:R-:W-:Y:S05]  /*7a00*/  BSYNC B1 ;  /* 0x0000000000017941 */ /* 0x000fea0003800000 */
.L_x_3306:
        /* <DEDUP_REMOVED lines=91> */
.L_x_3311:
[----:B------:R-:W-:Y:S05]  /*7fc0*/  BSYNC B0 ;  /* 0x0000000000007941 */ /* 0x000fea0003800000 */
.L_x_3310:
[----:B------:R-:W-:Y:S02]  /*7fd0*/  MOV R2, R125 ;  /* 0x0000007d00027202 */ /* 0x000fe40000000f00 */
[----:B------:R-:W-:Y:S05]  /*7fe0*/  MOV R3, R124 ;  /* 0x0000007c00037202 */ /* 0x000fea0000000f00 */
[----:B-----5:R2:W-:Y:S02]  /*7ff0*/  ST.E.128 [R2.64+0x80], R20 ;  /* 0x0000801402007985 */ /* 0x0205e4000c101d06 */
.L_x_3305:
[----:B------:R-:W-:Y:S05]  /*8000*/  BSYNC B2 ;  /* 0x0000000000027941 */ /* 0x000fea0003800000 */
.L_x_3304:
        /* <DEDUP_REMOVED lines=97> */
.L_x_3317:
[----:B------:R-:W-:Y:S05]  /*8620*/  BSYNC B0 ;  /* 0x0000000000007941 */ /* 0x000fea0003800000 */
.L_x_3316:
[C---:B------:R-:W-:Y:S04]  /*8630*/  LEA R2, P0, R229.reuse, R125, 0x1 ;  /* 0x0000007de5027211 */ /* 0x040fe800078008ff */
[----:B------:R-:W-:Y:S05]  /*8640*/  LEA.HI.X R3, R229, R124, R230, 0x1, P0 ;  /* 0x0000007ce5037211 */ /* 0x000fea00000f0ce6 */
[----:B-----5:R2:W-:Y:S04]  /*8650*/  ST.E.128 [R2.64], R20 ;  /* 0x0000001402007985 */ /* 0x0205e8000c101d06 */
.L_x_3315:
[----:B------:R-:W-:Y:S05]  /*8660*/  BSYNC B1 ;  /* 0x0000000000017941 */ /* 0x000fea0003800000 */
.L_x_3314:
        /* <DEDUP_REMOVED lines=91> */
.L_x_3319:
[----:B------:R-:W-:Y:S05]  /*8c20*/  BSYNC B0 ;  /* 0x0000000000007941 */ /* 0x000fea0003800000 */
.L_x_3318:
[C---:B------:R-:W-:Y:S04]  /*8c30*/  LEA R2, P0, R82.reuse, R125, 0x1 ;  /* 0x0000007d52027211 */ /* 0x040fe800078008ff */
[----:B------:R-:W-:Y:S05]  /*8c40*/  LEA.HI.X R3, R82, R124, R81, 0x1, P0 ;  /* 0x0000007c52037211 */ /* 0x000fea00000f0c51 */
[----:B-----5:R2:W-:Y:S04]  /*8c50*/  ST.E.128 [R2.64], R20 ;  /* 0x0000001402007985 */ /* 0x0205e8000c101d06 */
.L_x_3313:
[----:B------:R-:W-:Y:S05]  /*8c60*/  BSYNC B2 ;  /* 0x0000000000027941 */ /* 0x000fea0003800000 */
.L_x_3312:
        /* <DEDUP_REMOVED lines=97> */
.L_x_3325:
[----:B------:R-:W-:Y:S05]  /*9280*/  BSYNC B0 ;  /* 0x0000000000007941 */ /* 0x000fea0003800000 */
.L_x_3324:
[C---:B------:R-:W-:Y:S04]  /*9290*/  LEA R2, P0, R83.reuse, R125, 0x1 ;  /* 0x0000007d53027211 */ /* 0x040fe800078008ff */
[----:B------:R-:W-:Y:S05]  /*92a0*/  LEA.HI.X R3, R83, R124, R84, 0x1, P0 ;  /* 0x0000007c53037211 */ /* 0x000fea00000f0c54 */
[----:B-----5:R2:W-:Y:S04]  /*92b0*/  ST.E.128 [R2.64], R20 ;  /* 0x0000001402007985 */ /* 0x0205e8000c101d06 */
.L_x_3323:
[----:B------:R-:W-:Y:S05]  /*92c0*/  BSYNC B1 ;  /* 0x0000000000017941 */ /* 0x000fea0003800000 */
.L_x_3322:
        /* <DEDUP_REMOVED lines=91> */
.L_x_3327:
[----:B------:R-:W-:Y:S05]  /*9880*/  BSYNC B0 ;  /* 0x0000000000007941 */ /* 0x000fea0003800000 */
.L_x_3326:
[C---:B------:R-:W-:Y:S04]  /*9890*/  LEA R2, P0, R210.reuse, R125, 0x1 ;  /* 0x0000007dd2027211 */ /* 0x040fe800078008ff */
[----:B------:R-:W-:Y:S05]  /*98a0*/  LEA.HI.X R3, R210, R124, R211, 0x1, P0 ;  /* 0x0000007cd2037211 */ /* 0x000fea00000f0cd3 */
[----:B-----5:R2:W-:Y:S04]  /*98b0*/  ST.E.128 [R2.64], R20 ;  /* 0x0000001402007985 */ /* 0x0205e8000c101d06 */
.L_x_3321:
[----:B------:R-:W-:Y:S05]  /*98c0*/  BSYNC B2 ;  /* 0x0000000000027941 */ /* 0x000fea0003800000 */
.L_x_3320:
        /* <DEDUP_REMOVED lines=100> */
.L_x_3333:
[----:B------:R-:W-:Y:S05]  /*9f10*/  BSYNC B0 ;  /* 0x0000000000007941 */ /* 0x000fea0003800000 */
.L_x_3332:
[----:B------:R-:W-:Y:S01]  /*9f20*/  MOV R2, R125 ;  /* 0x0000007d00027202 */ /* 0x000fe20000000f00 */
[----:B------:R-:W-:Y:S01]  /*9f30*/  IMAD R0, R49, 0x60, RZ ;  /* 0x0000006031007824 */ /* 0x000fe200078e02ff */
[----:B------:R-:W-:Y:S05]  /*9f40*/  MOV R3, R124 ;  /* 0x0000007c00037202 */ /* 0x000fea0000000f00 */
[----:B------:R-:W-:Y:S05]  /*9f50*/  IMAD.WIDE.U32 R2, R48, 0x60, R2 ;  /* 0x0000006030027825 */ /* 0x000fea00078e0002 */
[----:B------:R-:W-:Y:S05]  /*9f60*/  IADD3 R3, R3, R0, RZ ;  /* 0x0000000003037210 */ /* 0x000fea0007ffe0ff */
[----:B-----5:R2:W-:Y:S02]  /*9f70*/  ST.E.128 [R2.64], R20 ;  /* 0x0000001402007985 */ /* 0x0205e4000c101d06 */
.L_x_3331:
[----:B------:R-:W-:Y:S05]  /*9f80*/  BSYNC B1 ;  /* 0x0000000000017941 */ /* 0x000fea0003800000 */
.L_x_3330:
        /* <DEDUP_REMOVED lines=91> */
.L_x_3335:
[----:B------:R-:W-:Y:S05]  /*a540*/  BSYNC B0 ;  /* 0x0000000000007941 */ /* 0x000fea0003800000 */
.L_x_3334:
[C---:B------:R-:W-:Y:S04]  /*a550*/  LEA R2, P0, R208.reuse, R125, 0x1 ;  /* 0x0000007dd0027211 */ /* 0x040fe800078008ff */
[----:B------:R-:W-:Y:S05]  /*a560*/  LEA.HI.X R3, R208, R124, R209, 0x1, P0 ;  /* 0x0000007cd0037211 */ /* 0x000fea00000f0cd1 */
[----:B-----5:R2:W-:Y:S04]  /*a570*/  ST.E.128 [R2.64], R20 ;  /* 0x0000001402007985 */ /* 0x0205e8000c101d06 */
.L_x_3329:
[----:B------:R-:W-:Y:S05]  /*a580*/  BSYNC B2 ;  /* 0x0000000000027941 */ /* 0x000fea0003800000 */
.L_x_3328:
        /* <DEDUP_REMOVED lines=97> */
.L_x_3341:
[----:B------:R-:W-:Y:S05]  /*aba0*/  BSYNC B0 ;  /* 0x0000000000007941 */ /* 0x000fea0003800000 */
.L_x_3340:
[C---:B------:R-:W-:Y:S04]  /*abb0*/  LEA R2, P0, R79.reuse, R125, 0x1 ;  /* 0x0000007d4f027211 */ /* 0x040fe800078008ff */
[----:B------:R-:W-:Y:S05]  /*abc0*/  LEA.HI.X R3, R79, R124, R80, 0x1, P0 ;  /* 0x0000007c4f037211 */ /* 0x000fea00000f0c50 */
[----:B-----5:R2:W-:Y:S04]  /*abd0*/  ST.E.128 [R2.64], R20 ;  /* 0x0000001402007985 */ /* 0x0205e8000c101d06 */
.L_x_3339:
[----:B------:R-:W-:Y:S05]  /*abe0*/  BSYNC B1 ;  /* 0x0000000000017941 */ /* 0x000fea0003800000 */
.L_x_3338:
        /* <DEDUP_REMOVED lines=91> */
.L_x_3343:
[----:B------:R-:W-:Y:S05]  /*b1a0*/  BSYNC B0 ;  /* 0x0000000000007941 */ /* 0x000fea0003800000 */
.L_x_3342:
[C---:B------:R-:W-:Y:S04]  /*b1b0*/  LEA R2, P0, R206.reuse, R125, 0x1 ;  /* 0x0000007dce027211 */ /* 0x040fe800078008ff */
[----:B------:R-:W-:Y:S05]  /*b1c0*/  LEA.HI.X R3, R206, R124, R207, 0x1, P0 ;  /* 0x0000007cce037211 */ /* 0x000fea00000f0ccf */
[----:B-----5:R2:W-:Y:S04]  /*b1d0*/  ST.E.128 [R2.64], R20 ;  /* 0x0000001402007985 */ /* 0x0205e8000c101d06 */
.L_x_3337:
[----:B------:R-:W-:Y:S05]  /*b1e0*/  BSYNC B2 ;  /* 0x0000000000027941 */ /* 0x000fea0003800000 */
.L_x_3336:
        /* <DEDUP_REMOVED lines=100> */
.L_x_3349:
[----:B------:R-:W-:Y:S05]  /*b830*/  BSYNC B0 ;  /* 0x0000000000007941 */ /* 0x000fea0003800000 */
.L_x_3348:
[----:B------:R-:W-:Y:S01]  /*b840*/  MOV R2, R125 ;  /* 0x0000007d00027202 */ /* 0x000fe20000000f00 */
[----:B------:R-:W-:Y:S01]  /*b850*/  IMAD R0, R49, 0xa0, RZ ;  /* 0x000000a031007824 */ /* 0x000fe200078e02ff */
[----:B------:R-:W-:Y:S05]  /*b860*/  MOV R3, R124 ;  /* 0x0000007c00037202 */ /* 0x000fea0000000f00 */
[----:B------:R-:W-:Y:S05]  /*b870*/  IMAD.WIDE.U32 R2, R48, 0xa0, R2 ;  /* 0x000000a030027825 */ /* 0x000fea00078e0002 */
[----:B------:R-:W-:Y:S05]  /*b880*/  IADD3 R3, R3, R0, RZ ;  /* 0x0000000003037210 */ /* 0x000fea0007ffe0ff */
[----:B-----5:R2:W-:Y:S02]  /*b890*/  ST.E.128 [R2.64], R20 ;  /* 0x0000001402007985 */ /* 0x0205e4000c101d06 */
.L_x_3347:
[----:B------:R-:W-:Y:S05]  /*b8a0*/  BSYNC B1 ;  /* 0x0000000000017941 */ /* 0x000fea0003800000 */
.L_x_3346:
        /* <DEDUP_REMOVED lines=91> */
.L_x_3351:
[----:B------:R-:W-:Y:S05]  /*be60*/  BSYNC B0 ;  /* 0x0000000000007941 */ /* 0x000fea0003800000 */
.L_x_3350:
[C---:B------:R-:W-:Y:S04]  /*be70*/  LEA R2, P0, R196.reuse, R125, 0x1 ;  /* 0x0000007dc4027211 */ /* 0x040fe800078008ff */
[----:B------:R-:W-:Y:S05]  /*be80*/  LEA.HI.X R3, R196, R124, R78, 0x1, P0 ;  /* 0x0000007cc4037211 */ /* 0x000fea00000f0c4e */
[----:B-----5:R2:W-:Y:S04]  /*be90*/  ST.E.128 [R2.64], R20 ;  /* 0x0000001402007985 */ /* 0x0205e8000c101d06 */
.L_x_3345:
[----:B------:R-:W-:Y:S05]  /*bea0*/  BSYNC B2 ;  /* 0x0000000000027941 */ /* 0x000fea0003800000 */
.L_x_3344:
        /* <DEDUP_REMOVED lines=100> */
.L_x_3357:
[----:B------:R-:W-:Y:S05]  /*c4f0*/  BSYNC B0 ;  /* 0x0000000000007941 */ /* 0x000fea0003800000 */
.L_x_3356:
[----:B------:R-:W-:Y:S01]  /*c500*/  MOV R2, R125 ;  /* 0x0000007d00027202 */ /* 0x000fe20000000f00 */
[----:B------:R-:W-:Y:S01]  /*c510*/  IMAD R0, R49, 0xc0, RZ ;  /* 0x000000c031007824 */ /* 0x000fe200078e02ff */
[----:B------:R-:W-:Y:S05]  /*c520*/  MOV R3, R124 ;  /* 0x0000007c00037202 */ /* 0x000fea0000000f00 */
[----:B------:R-:W-:Y:S05]  /*c530*/  IMAD.WIDE.U32 R2, R48, 0xc0, R2 ;  /* 0x000000c030027825 */ /* 0x000fea00078e0002 */
[----:B------:R-:W-:Y:S05]  /*c540*/  IADD3 R3, R3, R0, RZ ;  /* 0x0000000003037210 */ /* 0x000fea0007ffe0ff */
[----:B-----5:R2:W-:Y:S02]  /*c550*/  ST.E.128 [R2.64], R20 ;  /* 0x0000001402007985 */ /* 0x0205e4000c101d06 */
.L_x_3355:
[----:B------:R-:W-:Y:S05]  /*c560*/  BSYNC B1 ;  /* 0x0000000000017941 */ /* 0x000fea0003800000 */
.L_x_3354:
        /* <DEDUP_REMOVED lines=91> */
.L_x_3359:
[----:B------:R-:W-:Y:S05]  /*cb20*/  BSYNC B0 ;  /* 0x0000000000007941 */ /* 0x000fea0003800000 */
.L_x_3358:
[C---:B------:R-:W-:Y:S04]  /*cb30*/  LEA R2, P0, R194.reuse, R125, 0x1 ;  /* 0x0000007dc2027211 */ /* 0x040fe800078008ff */
[----:B------:R-:W-:Y:S05]  /*cb40*/  LEA.HI.X R3, R194, R124, R77, 0x1, P0 ;  /* 0x0000007cc2037211 */ /* 0x000fea00000f0c4d */
[----:B-----5:R2:W-:Y:S04]  /*cb50*/  ST.E.128 [R2.64], R20 ;  /* 0x0000001402007985 */ /* 0x0205e8000c101d06 */
.L_x_3353:
[----:B------:R-:W-:Y:S05]  /*cb60*/  BSYNC B2 ;  /* 0x0000000000027941 */ /* 0x000fea0003800000 */
.L_x_3352:
        /* <DEDUP_REMOVED lines=100> */
.L_x_3365:
[----:B------:R-:W-:Y:S05]  /*d1b0*/  BSYNC B0 ;  /* 0x0000000000007941 */ /* 0x000fea0003800000 */
.L_x_3364:
[----:B------:R-:W-:Y:S01]  /*d1c0*/  MOV R2, R125 ;  /* 0x0000007d00027202 */ /* 0x000fe20000000f00 */
[----:B------:R-:W-:Y:S01]  /*d1d0*/  IMAD R0, R49, 0xe0, RZ ;  /* 0x000000e031007824 */ /* 0x000fe200078e02ff */
[----:B------:R-:W-:Y:S05]  /*d1e0*/  MOV R3, R124 ;  /* 0x0000007c00037202 */ /* 0x000fea0000000f00 */
[----:B------:R-:W-:Y:S05]  /*d1f0*/  IMAD.WIDE.U32 R2, R48, 0xe0, R2 ;  /* 0x000000e030027825 */ /* 0x000fea00078e0002 */
[----:B------:R-:W-:Y:S05]  /*d200*/  IADD3 R3, R3, R0, RZ ;  /* 0x0000000003037210 */ /* 0x000fea0007ffe0ff */
[----:B-----5:R2:W-:Y:S02]  /*d210*/  ST.E.128 [R2.64], R20 ;  /* 0x0000001402007985 */ /* 0x0205e4000c101d06 */
.L_x_3363:
[----:B------:R-:W-:Y:S05]  /*d220*/  BSYNC B1 ;  /* 0x0000000000017941 */ /* 0x000fea0003800000 */
.L_x_3362:
        /* <DEDUP_REMOVED lines=91> */
.L_x_3367:
[----:B------:R-:W-:Y:S05]  /*d7e0*/  BSYNC B0 ;  /* 0x0000000000007941 */ /* 0x000fea0003800000 */
.L_x_3366:
[C---:B--2---:R-:W-:Y:S04]  /*d7f0*/  LEA R2, P0, R192.reuse, R125, 0x1 ;  /* 0x0000007dc0027211 */ /* 0x044fe800078008ff */
[----:B------:R-:W-:Y:S05]  /*d800*/  LEA.HI.X R3, R192, R124, R76, 0x1, P0 ;  /* 0x0000007cc0037211 */ /* 0x000fea00000f0c4c */
[----:B-----5:R2:W-:Y:S04]  /*d810*/  ST.E.128 [R2.64], R32 ;  /* 0x0000002002007985 */ /* 0x0205e8000c101d06 */
.L_x_3361:
[----:B------:R-:W-:Y:S05]  /*d820*/  BSYNC B2 ;  /* 0x0000000000027941 */ /* 0x000fea0003800000 */
.L_x_3360:
        /* <DEDUP_REMOVED lines=11> */
.L_x_3269:
        /* <DEDUP_REMOVED lines=16> */
.L_x_3369:
[----:B------:R-:W-:Y:S05]  /*d9e0*/  BSYNC B0 ;  /* 0x0000000000007941 */ /* 0x000fea0003800000 */
.L_x_3368:
        /* <DEDUP_REMOVED lines=19> */
.L_x_3371:
[----:B------:R-:W-:Y:S05]  /*db20*/  BSYNC B0 ;  /* 0x0000000000007941 */ /* 0x000fea0003800000 */
.L_x_3370:
        /* <DEDUP_REMOVED lines=19> */
.L_x_3373:
[----:B------:R-:W-:Y:S05]  /*dc60*/  BSYNC B0 ;  /* 0x0000000000007941 */ /* 0x000fea0003800000 */
.L_x_3372:
        /* <DEDUP_REMOVED lines=25> */
.L_x_3375:
[----:B------:R-:W-:Y:S05]  /*de00*/  BSYNC B0 ;  /* 0x0000000000007941 */ /* 0x000fea0003800000 */
.L_x_3374:
        /* <DEDUP_REMOVED lines=19> */
.L_x_3377:
[----:B------:R-:W-:Y:S05]  /*df40*/  BSYNC B0 ;  /* 0x0000000000007941 */ /* 0x000fea0003800000 */
.L_x_3376:
        /* <DEDUP_REMOVED lines=25> */
.L_x_3379:
[----:B------:R-:W-:Y:S05]  /*e0e0*/  BSYNC B0 ;  /* 0x0000000000007941 */ /* 0x000fea0003800000 */
.L_x_3378:
        /* <DEDUP_REMOVED lines=25> */
.L_x_3381:
[----:B------:R-:W-:Y:S05]  /*e280*/  BSYNC B0 ;  /* 0x0000000000007941 */ /* 0x000fea0003800000 */
.L_x_3380:
        /* <DEDUP_REMOVED lines=24> */
.L_x_3303:
[----:B------:R-:W-:Y:S05]  /*e410*/  BSYNC B3 ;  /* 0x0000000000037941 */ /* 0x000fea0003800000 */
.L_x_3268:
        /* <DEDUP_REMOVED lines=91> */
.L_x_3383:
        /* <DEDUP_REMOVED lines=12> */
.L_x_3384:
[----:B------:R-:W-:Y:S05]  /*ea90*/  BSYNC B0 ;  /* 0x0000000000007941 */ /* 0x000fea0003800000 */
.L_x_3382:
[----:B------:R-:W-:Y:S04]  /*eaa0*/  IADD3 R14, R14, -0x1, RZ ;  /* 0xffffffff0e0e7810 */ /* 0x000fe80007ffe0ff */
[----:B------:R-:W-:Y:S11]  /*eab0*/  ISETP.GT.AND P0, PT, R14, R85, PT ;  /* 0x000000550e00720c */ /* 0x000ff60003f04270 */
[----:B------:R-:W-:Y:S02]  /*eac0*/  @!UPT UIADD3 URZ, URZ, URZ, URZ ;  /* 0x0000003f3f3ff290 */ /* 0x000fe4000fffe03f */
[----:B------:R-:W-:-:S05]  /*ead0*/  @P0 BRA `(.L_x_3385) ;  /* 0xffff431000000947 */ /* 0x000fca000383ffff */
.L_x_3251:
        /* <DEDUP_REMOVED lines=16> */
[----:B------:R-:W-:-:S04]  /*ebe0*/  @P1 LEA R12, P0, R235, R4, 0x2 ;  /* 0x00000004eb0c1211 */ /* 0x000fc800078010ff */
[----:B------:R-:W-:Y:S01]  /*ebf0*/  @P1 LEA.HI.X R13, R235, R5, R58, 0x2, P0 ;  /* 0x00000005eb0d1211 */ /* 0x000fe200000f143a */
[----:B------:R-:W-:-:S06]  /*ec00*/  IMAD.MOV.U32 R5, RZ, RZ, RZ ;  /* 0x000000ffff057224 */ /* 0x000fcc00078e00ff */
[----:B------:R2:W4:Y:S01]  /*ec10*/  @P1 LD.E R5, [R12.64] ;  /* 0x000000060c051980 */ /* 0x000522000c101900 */
[----:B------:R-:W-:Y:S02]  /*ec20*/  IADD3 R3, P1, R3, R176, RZ ;  /* 0x000000b003037210 */ /* 0x000fe40007f3e0ff */
[----:B------:R-:W-:-:S03]  /*ec30*/  LEA.HI R17, R0, R0, RZ, 0x1 ;  /* 0x0000000000117211 */ /* 0x000fc600078f08ff */
[----:B------:R-:W-:Y:S01]  /*ec40*/  IMAD.X R7, R7, 0x1, R179, P1 ;  /* 0x0000000107077824 */ /* 0x000fe200008e06b3 */
[CC--:B-----5:R-:W-:Y:S02]  /*ec50*/  LEA R44, P1, R3.reuse, R182.reuse, 0x1 ;  /* 0x000000b6032c7211 */ /* 0x0e0fe400078208ff */
        /* <DEDUP_REMOVED lines=8> */
[----:B------:R-:W-:-:S02]  /*ece0*/  IMAD R6, R181, 0x30, RZ ;  /* 0x00000030b5067824 */ /* 0x000fc400078e02ff */
[----:B------:R-:W-:Y:S01]  /*ecf0*/  IMAD.IADD R28, R237, 0x1, -R52 ;  /* 0x00000001ed1c7824 */ /* 0x000fe200078e0a34 */
[C---:B--2---:R-:W-:Y:S01]  /*ed00*/  LEA.HI.X R12, R180.reuse, R179, R181, 0x5, P0 ;  /* 0x000000b3b40c7211 */ /* 0x044fe200000f2cb5 */
[----:B------:R-:W-:Y:S01]  /*ed10*/  IMAD.WIDE.U32 R178, R180, 0x30, R178 ;  /* 0x00000030b4b27825 */ /* 0x000fe200078e00b2 */
[----:B------:R-:W-:-:S03]  /*ed20*/  LEA R40, P0, R4, R182, 0x1 ;  /* 0x000000b604287211 */ /* 0x000fc600078008ff */
[----:B------:R-:W-:Y:S01]  /*ed30*/  IMAD.IADD R63, R63, 0x1, R7 ;  /* 0x000000013f3f7824 */ /* 0x000fe200078e0207 */
[-C--:B------:R-:W-:Y:S01]  /*ed40*/  LEA.HI.X R41, R4, R183.reuse, R12, 0x1, P0 ;  /* 0x000000b704297211 */ /* 0x080fe200000f0c0c */
[----:B------:R-:W-:Y:S01]  /*ed50*/  IMAD.IADD R3, R179, 0x1, R6 ;  /* 0x00000001b3037824 */ /* 0x000fe200078e0206 */
[----:B------:R-:W-:Y:S02]  /*ed60*/  LEA R34, P1, R178, R182, 0x1 ;  /* 0x000000b6b2227211 */ /* 0x000fe400078208ff */
[----:B------:R-:W-:Y:S01]  /*ed70*/  ISETP.GE.AND P0, PT, R166, R28, PT ;  /* 0x0000001ca600720c */ /* 0x000fe20003f06270 */
[----:B------:R-:W-:Y:S01]  /*ed80*/  IMAD.SHL.U32 R29, R17, 0x10, RZ ;  /* 0x00000010111d7824 */ /* 0x000fe200078e00ff */
[----:B------:R-:W-:Y:S02]  /*ed90*/  LEA.HI.X R35, R178, R183, R3, 0x1, P1 ;  /* 0x000000b7b2237211 */ /* 0x000fe400008f0c03 */
[----:B------:R-:W-:Y:S02]  /*eda0*/  ISETP.GT.AND P0, PT, R59, -0x8, !P0 ;  /* 0xfffffff83b00780c */ /* 0x000fe40004704270 */
        /* <DEDUP_REMOVED lines=38> */
[----:B----4-:R-:W-:Y:S01]  /*f010*/  LOP3.LUT R22, R5, 0xffff0000, RZ, 0xc0, !PT ;  /* 0xffff000005167812 */ /* 0x010fe200078ec0ff */
        /* <DEDUP_REMOVED lines=27> */
.L_x_3394:
[----:B------:R-:W-:Y:S05]  /*f1d0*/  BSYNC B0 ;  /* 0x0000000000007941 */ /* 0x000fea0003800000 */
.L_x_3393:
[----:B-----5:R3:W-:Y:S02]  /*f1e0*/  STS.128 [R239], R12 ;  /* 0x0000000cef007388 */ /* 0x0207e40000000c00 */
.L_x_3392:
[----:B------:R-:W-:Y:S05]  /*f1f0*/  BSYNC B1 ;  /* 0x0000000000017941 */ /* 0x000fea0003800000 */
.L_x_3391:
        /* <DEDUP_REMOVED lines=49> */
.L_x_3396:
[----:B------:R-:W-:Y:S05]  /*f510*/  BSYNC B0 ;  /* 0x0000000000007941 */ /* 0x000fea0003800000 */
.L_x_3395:
[----:B-----5:R1:W-:Y:S02]  /*f520*/  STS.128 [R239+0x2000], R12 ;  /* 0x0020000cef007388 */ /* 0x0203e40000000c00 */
.L_x_3390:
[----:B------:R-:W-:Y:S05]  /*f530*/  BSYNC B2 ;  /* 0x0000000000027941 */ /* 0x000fea0003800000 */
.L_x_3389:
        /* <DEDUP_REMOVED lines=55> */
[----:B------:R-:W-:Y:S01]  /*f8b0*/  FFMA.FTZ R20, R27, R5, -R20 ;  /* 0x000000051b147223 */ /* 0x000fe20000010814 */
[----:B------:R-:W-:Y:S01]  /*f8c0*/  F2FP.BF16.PACK_AB R15, R29, R15 ;  /* 0x0000000f1d0f723e */ /* 0x000fe200000010ff */
[----:B------:R-:W-:Y:S01]  /*f8d0*/  FFMA.FTZ R36, R27, R3, R36 ;  /* 0x000000031b247223 */ /* 0x000fe20000010024 */
[----:B------:R-:W-:-:S03]  /*f8e0*/  F2FP.BF16.PACK_AB R14, R25, R14 ;  /* 0x0000000e190e723e */ /* 0x000fc600000010ff */
[----:B------:R-:W-:Y:S01]  /*f8f0*/  IMAD.MOV.U32 R12, RZ, RZ, R15 ;  /* 0x000000ffff0c7224 */ /* 0x000fe200078e000f */
[----:B------:R-:W-:Y:S02]  /*f900*/  F2FP.BF16.PACK_AB R20, R36, R20 ;  /* 0x000000142414723e */ /* 0x000fe400000010ff */
[----:B------:R-:W-:Y:S02]  /*f910*/  MOV R15, R14 ;  /* 0x0000000e000f7202 */ /* 0x000fe40000000f00 */
[----:B------:R-:W-:Y:S02]  /*f920*/  MOV R14, R20 ;  /* 0x00000014000e7202 */ /* 0x000fe40000000f00 */
.L_x_3402:
[----:B------:R-:W-:Y:S05]  /*f930*/  BSYNC B0 ;  /* 0x0000000000007941 */ /* 0x000fea0003800000 */
.L_x_3401:
[----:B-----5:R3:W-:Y:S02]  /*f940*/  STS.128 [R239+0x800], R12 ;  /* 0x0008000cef007388 */ /* 0x0207e40000000c00 */
.L_x_3400:
[----:B------:R-:W-:Y:S05]  /*f950*/  BSYNC B1 ;  /* 0x0000000000017941 */ /* 0x000fea0003800000 */
.L_x_3399:
        /* <DEDUP_REMOVED lines=49> */
.L_x_3404:
[----:B------:R-:W-:Y:S05]  /*fc70*/  BSYNC B0 ;  /* 0x0000000000007941 */ /* 0x000fea0003800000 */
.L_x_3403:
[----:B-----5:R3:W-:Y:S02]  /*fc80*/  STS.128 [R239+0x2800], R12 ;  /* 0x0028000cef007388 */ /* 0x0207e40000000c00 */
.L_x_3398:
[----:B------:R-:W-:Y:S05]  /*fc90*/  BSYNC B2 ;  /* 0x0000000000027941 */ /* 0x000fea0003800000 */
.L_x_3397:
        /* <DEDUP_REMOVED lines=64> */
.L_x_3410:
[----:B------:R-:W-:Y:S05]  /*100a0*/  BSYNC B0 ;  /* 0x0000000000007941 */ /* 0x000fea0003800000 */
.L_x_3409:
[----:B-----5:R3:W-:Y:S02]  /*100b0*/  STS.128 [R239+0x1000], R12 ;  /* 0x0010000cef007388 */ /* 0x0207e40000000c00 */
.L_x_3408:
[----:B------:R-:W-:Y:S05]  /*100c0*/  BSYNC B1 ;  /* 0x0000000000017941 */ /* 0x000fea0003800000 */
.L_x_3407:
        /* <DEDUP_REMOVED lines=49> */
.L_x_3412:
[----:B------:R-:W-:Y:S05]  /*103e0*/  BSYNC B0 ;  /* 0x0000000000007941 */ /* 0x000fea0003800000 */
.L_x_3411:
[----:B-----5:R1:W-:Y:S02]  /*103f0*/  STS.128 [R239+0x3000], R12 ;  /* 0x0030000cef007388 */ /* 0x0203e40000000c00 */
.L_x_3406:
[----:B------:R-:W-:Y:S05]  /*10400*/  BSYNC B2 ;  /* 0x0000000000027941 */ /* 0x000fea0003800000 */
.L_x_3405:
        /* <DEDUP_REMOVED lines=33> */
[C---:B--2---:R-:W-:Y:S01]  /*10620*/  LOP3.LUT R18, R5.reuse, 0xffff0000, RZ, 0xc0, !PT ;  /* 0xffff000005127812 */ /* 0x044fe200078ec0ff */
[----:B------:R-:W-:Y:S01]  /*10630*/  FMUL.FTZ R14, R20, R15 ;  /* 0x0000000f140e7220 */ /* 0x000fe20000410000 */
[----:B------:R-:W-:Y:S01]  /*10640*/  LOP3.LUT R17, R2, 0xffff0000, RZ, 0xc0, !PT ;  /* 0xffff000002117812 */ /* 0x000fe200078ec0ff */
[----:B------:R-:W-:Y:S01]  /*10650*/  IMAD.U32 R5, R5, 0x10000, RZ ;  /* 0x0001000005057824 */ /* 0x000fe200078e00ff */
[----:B------:R-:W-:Y:S01]  /*10660*/  LOP3.LUT R19, R4, 0xffff0000, RZ, 0xc0, !PT ;  /* 0xffff000004137812 */ /* 0x000fe200078ec0ff */
[----:B------:R-:W-:Y:S01]  /*10670*/  FMUL.FTZ R20, R20, R18 ;  /* 0x0000001214147220 */ /* 0x000fe20000410000 */
[----:B------:R-:W-:Y:S01]  /*10680*/  SHF.L.U32 R2, R2, 0x10, RZ ;  /* 0x0000001002027819 */ /* 0x000fe200000006ff */
[----:B------:R-:W-:-:S02]  /*10690*/  FMUL.FTZ R12, R6, R17 ;  /* 0x00000011060c7220 */ /* 0x000fc40000410000 */
[C---:B------:R-:W-:Y:S02]  /*106a0*/  FFMA.FTZ R20, R21.reuse, R15, R20 ;  /* 0x0000000f15147223 */ /* 0x040fe40000010014 */
        /* <DEDUP_REMOVED lines=22> */
.L_x_3417:
[----:B------:R-:W-:Y:S05]  /*10810*/  BSYNC B0 ;  /* 0x0000000000007941 */ /* 0x000fea0003800000 */
.L_x_3416:
[----:B-----5:R3:W-:Y:S02]  /*10820*/  STS.128 [R239+0x1800], R12 ;  /* 0x0018000cef007388 */ /* 0x0207e40000000c00 */
.L_x_3415:
[----:B------:R-:W-:Y:S05]  /*10830*/  BSYNC B1 ;  /* 0x0000000000017941 */ /* 0x000fea0003800000 */
.L_x_3414:
        /* <DEDUP_REMOVED lines=37> */
[-C--:B------:R-:W-:Y:S02]  /*10a90*/  FMUL.FTZ R32, R32, R4.reuse ;  /* 0x0000000420207220 */ /* 0x080fe40000410000 */
        /* <DEDUP_REMOVED lines=9> */
.L_x_3419:
[----:B------:R-:W-:Y:S05]  /*10b30*/  BSYNC B0 ;  /* 0x0000000000007941 */ /* 0x000fea0003800000 */
.L_x_3418:
[----:B-----5:R1:W-:Y:S01]  /*10b40*/  STS.128 [R239+0x3800], R32 ;  /* 0x00380020ef007388 */ /* 0x0203e20000000c00 */
[----:B------:R-:W-:Y:S05]  /*10b50*/  BRA `(.L_x_3413) ;  /* 0x000036a000007947 */ /* 0x000fea0003800000 */
.L_x_3388:
        /* <DEDUP_REMOVED lines=93> */
.L_x_3425:
[----:B------:R-:W-:Y:S05]  /*11130*/  BSYNC B0 ;  /* 0x0000000000007941 */ /* 0x000fea0003800000 */
.L_x_3424:
[----:B-----5:R3:W-:Y:S02]  /*11140*/  STS.128 [R239], R24 ;  /* 0x00000018ef007388 */ /* 0x0207e40000000c00 */
.L_x_3423:
[----:B------:R-:W-:Y:S05]  /*11150*/  BSYNC B1 ;  /* 0x0000000000017941 */ /* 0x000fea0003800000 */
.L_x_3422:
        /* <DEDUP_REMOVED lines=16> */
[C---:B------:R-:W-:Y:S01]  /*11260*/  LEA R14, P0, R12.reuse, R30, 0x1 ;  /* 0x0000001e0c0e7211 */ /* 0x040fe200078008ff */
        /* <DEDUP_REMOVED lines=73> */
.L_x_3427:
[----:B------:R-:W-:Y:S05]  /*11700*/  BSYNC B0 ;  /* 0x0000000000007941 */ /* 0x000fea0003800000 */
.L_x_3426:
[----:B-----5:R1:W-:Y:S02]  /*11710*/  STS.128 [R239+0x2000], R24 ;  /* 0x00200018ef007388 */ /* 0x0203e40000000c00 */
.L_x_3421:
[----:B------:R-:W-:Y:S05]  /*11720*/  BSYNC B2 ;  /* 0x0000000000027941 */ /* 0x000fea0003800000 */
.L_x_3420:
        /* <DEDUP_REMOVED lines=98> */
.L_x_3433:
[----:B------:R-:W-:Y:S05]  /*11d50*/  BSYNC B0 ;  /* 0x0000000000007941 */ /* 0x000fea0003800000 */
.L_x_3432:
[----:B-----5:R3:W-:Y:S02]  /*11d60*/  STS.128 [R239+0x800], R24 ;  /* 0x00080018ef007388 */ /* 0x0207e40000000c00 */
.L_x_3431:
[----:B------:R-:W-:Y:S05]  /*11d70*/  BSYNC B1 ;  /* 0x0000000000017941 */ /* 0x000fea0003800000 */
.L_x_3430:
        /* <DEDUP_REMOVED lines=93> */
.L_x_3435:
[----:B------:R-:W-:Y:S05]  /*12350*/  BSYNC B0 ;  /* 0x0000000000007941 */ /* 0x000fea0003800000 */
.L_x_3434:
[----:B-----5:R3:W-:Y:S02]  /*12360*/  STS.128 [R239+0x2800], R24 ;  /* 0x00280018ef007388 */ /* 0x0207e40000000c00 */
.L_x_3429:
[----:B------:R-:W-:Y:S05]  /*12370*/  BSYNC B2 ;  /* 0x0000000000027941 */ /* 0x000fea0003800000 */
.L_x_3428:
        /* <DEDUP_REMOVED lines=99> */
.L_x_3441:
[----:B------:R-:W-:Y:S05]  /*129b0*/  BSYNC B0 ;  /* 0x0000000000007941 */ /* 0x000fea0003800000 */
.L_x_3440:
[----:B-----5:R3:W-:Y:S02]  /*129c0*/  STS.128 [R239+0x1000], R24 ;  /* 0x00100018ef007388 */ /* 0x0207e40000000c00 */
.L_x_3439:
[----:B------:R-:W-:Y:S05]  /*129d0*/  BSYNC B1 ;  /* 0x0000000000017941 */ /* 0x000fea0003800000 */
.L_x_3438:
        /* <DEDUP_REMOVED lines=93> */
.L_x_3443:
[----:B------:R-:W-:Y:S05]  /*12fb0*/  BSYNC B0 ;  /* 0x0000000000007941 */ /* 0x000fea0003800000 */
.L_x_3442:
[----:B-----5:R3:W-:Y:S02]  /*12fc0*/  STS.128 [R239+0x3000], R24 ;  /* 0x00300018ef007388 */ /* 0x0207e40000000c00 */
.L_x_3437:
[----:B------:R-:W-:Y:S05]  /*12fd0*/  BSYNC B2 ;  /* 0x0000000000027941 */ /* 0x000fea0003800000 */
.L_x_3436:
        /* <DEDUP_REMOVED lines=97> */
.L_x_3447:
[----:B------:R-:W-:Y:S05]  /*135f0*/  BSYNC B0 ;  /* 0x0000000000007941 */ /* 0x000fea0003800000 */
.L_x_3446:
[----:B-----5:R1:W-:Y:S02]  /*13600*/  STS.128 [R239+0x1800], R4 ;  /* 0x00180004ef007388 */ /* 0x0203e40000000c00 */
.L_x_3445:
[----:B------:R-:W-:Y:S05]  /*13610*/  BSYNC B1 ;  /* 0x0000000000017941 */ /* 0x000fea0003800000 */
.L_x_3444:
        /* <DEDUP_REMOVED lines=96> */
.L_x_3449:
[----:B------:R-:W-:Y:S05]  /*13c20*/  BSYNC B0 ;  /* 0x0000000000007941 */ /* 0x000fea0003800000 */
.L_x_3448:
[----:B-----5:R1:W-:Y:S01]  /*13c30*/  STS.128 [R239+0x3800], R4 ;  /* 0x00380004ef007388 */ /* 0x0203e20000000c00 */
[----:B------:R-:W-:Y:S05]  /*13c40*/  BRA `(.L_x_3413) ;  /* 0x000005b000007947 */ /* 0x000fea0003800000 */
.L_x_3387:
        /* <DEDUP_REMOVED lines=21> */
.L_x_3451:
[----:B------:R-:W-:Y:S05]  /*13da0*/  BSYNC B0 ;  /* 0x0000000000007941 */ /* 0x000fea0003800000 */
.L_x_3450:
[----:B-----5:R-:W-:Y:S01]  /*13db0*/  IADD3 R16, R166, 0x10, RZ ;  /* 0x00000010a6107810 */ /* 0x020fe20007ffe0ff */
        /* <DEDUP_REMOVED lines=21> */
.L_x_3453:
[----:B------:R-:W-:Y:S05]  /*13f10*/  BSYNC B0 ;  /* 0x0000000000007941 */ /* 0x000fea0003800000 */
.L_x_3452:
[----:B------:R-:W-:Y:S01]  /*13f20*/  IADD3 R29, R166, 0x20, RZ ;  /* 0x00000020a61d7810 */ /* 0x000fe20007ffe0ff */
[----:B------:R-:W-:Y:S03]  /*13f30*/  BSSY B0, `(.L_x_3454) ;  /* 0x0000015000007945 */ /* 0x000fe60003800000 */
[----:B------:R-:W-:-:S13]  /*13f40*/  ISETP.GE.AND P1, PT, R29, R0, PT ;  /* 0x000000001d00720c */ /* 0x000fda0003f26270 */
[----:B------:R-:W-:Y:S05]  /*13f50*/  @P1 BRA `(.L_x_3455) ;  /* 0x0000012000001947 */ /* 0x000fea0003800000 */
[----:B------:R-:W-:Y:S02]  /*13f60*/  ISETP.GE.AND P2, PT, R18, R64, PT ;  /* 0x000000401200720c */ /* 0x000fe40003f46270 */
[----:B--2---:R-:W-:-:S04]  /*13f70*/  LEA R3, P1, R180, R176, 0x5 ;  /* 0x000000b0b4037211 */ /* 0x004fc800078228ff */
[----:B------:R-:W-:-:S07]  /*13f80*/  LEA.HI.X R2, R180, R179, R181, 0x5, P1 ;  /* 0x000000b3b4027211 */ /* 0x000fce00008f2cb5 */
        /* <DEDUP_REMOVED lines=15> */
.L_x_3455:
[----:B------:R-:W-:Y:S05]  /*14080*/  BSYNC B0 ;  /* 0x0000000000007941 */ /* 0x000fea0003800000 */
.L_x_3454:
        /* <DEDUP_REMOVED lines=17> */
[----:B--2---:R-:W-:-:S04]  /*141a0*/  LEA R2, P0, R180, R182, 0x1 ;  /* 0x000000b6b4027211 */ /* 0x004fc800078008ff */
[----:B------:R-:W-:-:S05]  /*141b0*/  LEA.HI.X R3, R180, R183, R0, 0x1, P0 ;  /* 0x000000b7b4037211 */ /* 0x000fca00000f0c00 */
[----:B------:R-:W-:Y:S01]  /*141c0*/  @!PT LDS RZ, [RZ] ;  /* 0x00000000fffff984 */ /* 0x000fe20000000800 */
[----:B------:R-:W-:Y:S01]  /*141d0*/  @!PT LDS RZ, [RZ] ;  /* 0x00000000fffff984 */ /* 0x000fe20000000800 */
[----:B------:R-:W-:Y:S01]  /*141e0*/  @!PT LDS RZ, [RZ] ;  /* 0x00000000fffff984 */ /* 0x000fe20000000800 */
[----:B------:R2:W-:Y:S04]  /*141f0*/  LDGSTS.E.BYPASS.LTC128B.128 [R239+0x3800], [R2.64+0x80] ;  /* 0x0380008002ef7fae */ /* 0x0005e8000b901d46 */
.L_x_3413:
[----:B------:R-:W-:Y:S05]  /*14200*/  BSYNC B3 ;  /* 0x0000000000037941 */ /* 0x000fea0003800000 */
.L_x_3386:
[----:B------:R-:W-:Y:S01]  /*14210*/  IADD3 R242, R50, -0x1, RZ ;  /* 0xffffffff32f27810 */ /* 0x000fe20007ffe0ff */
[----:B------:R-:W-:Y:S01]  /*14220*/  BSSY B0, `(.L_x_3456) ;  /* 0x0000017000007945 */ /* 0x000fe20003800000 */
[----:B------:R-:W-:-:S03]  /*14230*/  LOP3.LUT R243, R61, 0xff, RZ, 0xc0, !PT ;  /* 0x000000ff3df37812 */ /* 0x000fc600078ec0ff */
[----:B------:R-:W-:-:S04]  /*14240*/  IMAD.SHL.U32 R8, R242, 0x80, RZ ;  /* 0x00000080f2087824 */ /* 0x000fc800078e00ff */
[----:B--2---:R-:W-:-:S05]  /*14250*/  IMAD.IADD R2, R53, 0x1, -R8 ;  /* 0x0000000135027824 */ /* 0x004fca00078e0a08 */
[----:B------:R-:W-:-:S13]  /*14260*/  ISETP.GE.AND P0, PT, R166, R2, PT ;  /* 0x00000002a600720c */ /* 0x000fda0003f06270 */
[----:B------:R-:W-:Y:S05]  /*14270*/  @P0 BRA `(.L_x_3457) ;  /* 0x0000011000000947 */ /* 0x000fea0003800000 */
[C---:B------:R-:W-:Y:S02]  /*14280*/  LOP3.LUT R0, R243.reuse, 0x1, RZ, 0xc0, !PT ;  /* 0x00000001f3007812 */ /* 0x040fe400078ec0ff */
[----:B------:R-:W-:Y:S02]  /*14290*/  LOP3.LUT P0, RZ, R243, 0x2, RZ, 0xc0, !PT ;  /* 0x00000002f3ff7812 */ /* 0x000fe4000780c0ff */
        /* <DEDUP_REMOVED lines=15> */
.L_x_3457:
[----:B------:R-:W-:Y:S05]  /*14390*/  BSYNC B0 ;  /* 0x0000000000007941 */ /* 0x000fea0003800000 */
.L_x_3456:
        /* <DEDUP_REMOVED lines=22> */
.L_x_3459:
[----:B------:R-:W-:Y:S05]  /*14500*/  BSYNC B0 ;  /* 0x0000000000007941 */ /* 0x000fea0003800000 */
.L_x_3458:
        /* <DEDUP_REMOVED lines=24> */
.L_x_3461:
[----:B------:R-:W-:Y:S05]  /*14690*/  BSYNC B0 ;  /* 0x0000000000007941 */ /* 0x000fea0003800000 */
.L_x_3460:
        /* <DEDUP_REMOVED lines=27> */
.L_x_3463:
[----:B------:R-:W-:Y:S05]  /*14850*/  BSYNC B0 ;  /* 0x0000000000007941 */ /* 0x000fea0003800000 */
.L_x_3462:
        /* <DEDUP_REMOVED lines=25> */
.L_x_3465:
[----:B------:R-:W-:Y:S05]  /*149f0*/  BSYNC B0 ;  /* 0x0000000000007941 */ /* 0x000fea0003800000 */
.L_x_3464:
[----:B------:R-:W-:Y:S01]  /*14a00*/  IADD3 R6, R166, 0x50, RZ ;  /* 0x00000050a6067810 */ /* 0x000fe20007ffe0ff */
        /* <DEDUP_REMOVED lines=8> */
[----:B-1-3--:R-:W-:Y:S01]  /*14a90*/  @!P1 MOV R12, R232 ;  /* 0x000000e8000c9202 */ /* 0x00afe20000000f00 */
        /* <DEDUP_REMOVED lines=19> */
.L_x_3467:
[----:B------:R-:W-:Y:S05]  /*14bd0*/  BSYNC B0 ;  /* 0x0000000000007941 */ /* 0x000fea0003800000 */
.L_x_3466:
        /* <DEDUP_REMOVED lines=29> */
.L_x_3469:
[----:B------:R-:W-:Y:S05]  /*14db0*/  BSYNC B0 ;  /* 0x0000000000007941 */ /* 0x000fea0003800000 */
.L_x_3468:
        /* <DEDUP_REMOVED lines=29> */
.L_x_3471:
[----:B------:R-:W-:Y:S05]  /*14f90*/  BSYNC B0 ;  /* 0x0000000000007941 */ /* 0x000fea0003800000 */
.L_x_3470:
[----:B-1----:R-:W2:Y:S04]  /*14fa0*/  LD.E.64 R18, [R10.64+0x1c0] ;  /* 0x0001c0060a127980 */ /* 0x002ea8000c101b00 */
[----:B---3--:R-:W3:Y:S01]  /*14fb0*/  LD.E.64 R12, [R10.64+0x1b8] ;  /* 0x0001b8060a0c7980 */ /* 0x008ee2000c101b00 */
        /* <DEDUP_REMOVED lines=42> */
.L_x_3473:
[----:B-1----:R-:W-:Y:S05]  /*15260*/  BSYNC B0 ;  /* 0x0000000000007941 */ /* 0x002fea0003800000 */
.L_x_3472:
        /* <DEDUP_REMOVED lines=22> */
.L_x_3475:
[----:B------:R-:W-:Y:S05]  /*153d0*/  BSYNC B0 ;  /* 0x0000000000007941 */ /* 0x000fea0003800000 */
.L_x_3474:
        /* <DEDUP_REMOVED lines=24> */
.L_x_3477:
[----:B------:R-:W-:Y:S05]  /*15560*/  BSYNC B0 ;  /* 0x0000000000007941 */ /* 0x000fea0003800000 */
.L_x_3476:
        /* <DEDUP_REMOVED lines=8> */
[----:B--2---:R-:W-:Y:S01]  /*155f0*/  @P0 MOV R12, R138 ;  /* 0x0000008a000c0202 */ /* 0x004fe20000000f00 */
[----:B------:R-:W-:Y:S01]  /*15600*/  @P0 IMAD R9, R43, 0x60, RZ ;  /* 0x000000602b090824 */ /* 0x000fe200078e02ff */
[-C--:B------:R-:W-:Y:S01]  /*15610*/  @P0 MOV R13, R137.reuse ;  /* 0x00000089000d0202 */ /* 0x080fe20000000f00 */
[----:B------:R-:W-:Y:S01]  /*15620*/  @!P1 IMAD.MOV.U32 R16, RZ, RZ, R138 ;  /* 0x000000ffff109224 */ /* 0x000fe200078e008a */
        /* <DEDUP_REMOVED lines=17> */
.L_x_3479:
[----:B------:R-:W-:Y:S05]  /*15740*/  BSYNC B0 ;  /* 0x0000000000007941 */ /* 0x000fea0003800000 */
.L_x_3478:
        /* <DEDUP_REMOVED lines=24> */
.L_x_3481:
[----:B------:R-:W-:Y:S05]  /*158d0*/  BSYNC B0 ;  /* 0x0000000000007941 */ /* 0x000fea0003800000 */
.L_x_3480:
        /* <DEDUP_REMOVED lines=8> */
[-C--:B--2---:R-:W-:Y:S01]  /*15960*/  @P0 MOV R12, R138.reuse ;  /* 0x0000008a000c0202 */ /* 0x084fe20000000f00 */
        /* <DEDUP_REMOVED lines=19> */
.L_x_3483:
[----:B------:R-:W-:Y:S05]  /*15aa0*/  BSYNC B0 ;  /* 0x0000000000007941 */ /* 0x000fea0003800000 */
.L_x_3482:
        /* <DEDUP_REMOVED lines=11> */
[----:B--2---:R-:W-:Y:S01]  /*15b60*/  @!P1 IMAD.MOV.U32 R14, RZ, RZ, R138 ;  /* 0x000000ffff0e9224 */ /* 0x004fe200078e008a */
        /* <DEDUP_REMOVED lines=17> */
.L_x_3485:
[----:B------:R-:W-:Y:S05]  /*15c80*/  BSYNC B0 ;  /* 0x0000000000007941 */ /* 0x000fea0003800000 */
.L_x_3484:
        /* <DEDUP_REMOVED lines=10> */
[----:B--2---:R-:W-:Y:S01]  /*15d30*/  @!P1 MOV R6, R138 ;  /* 0x0000008a00069202 */ /* 0x004fe20000000f00 */
        /* <DEDUP_REMOVED lines=17> */
.L_x_3487:
[----:B------:R-:W-:Y:S05]  /*15e50*/  BSYNC B0 ;  /* 0x0000000000007941 */ /* 0x000fea0003800000 */
.L_x_3486:
[----:B------:R-:W-:Y:S01]  /*15e60*/  SHF.R.S32.HI R225, RZ, 0x4, R57 ;  /* 0x00000004ffe17819 */ /* 0x000fe20000011439 */
[C---:B------:R-:W-:Y:S01]  /*15e70*/  IMAD.SHL.U32 R2, R54.reuse, 0x40, RZ ;  /* 0x0000004036027824 */ /* 0x040fe200078e00ff */
[----:B------:R-:W-:Y:S01]  /*15e80*/  R2P PR, R54, 0x6 ;  /* 0x0000000636007804 */ /* 0x000fe20000000000 */
[----:B------:R-:W-:Y:S01]  /*15e90*/  IMAD.SHL.U32 R55, R55, 0x40, RZ ;  /* 0x0000004037377824 */ /* 0x000fe200078e00ff */
[----:B--2---:R-:W-:Y:S01]  /*15ea0*/  LEA.HI R4, R57, R225, RZ, 0x1 ;  /* 0x000000e139047211 */ /* 0x004fe200078f08ff */
[----:B------:R-:W-:Y:S01]  /*15eb0*/  IMAD.SHL.U32 R166, R166, 0x8, RZ ;  /* 0x00000008a6a67824 */ /* 0x000fe200078e00ff */
[----:B------:R-:W-:Y:S01]  /*15ec0*/  LOP3.LUT R2, R2, 0x1c0, RZ, 0xc0, !PT ;  /* 0x000001c002027812 */ /* 0x000fe200078ec0ff */
[----:B------:R-:W-:Y:S01]  /*15ed0*/  IMAD.SHL.U32 R36, R56, 0x40, RZ ;  /* 0x0000004038247824 */ /* 0x000fe200078e00ff */
[----:B------:R-:W-:Y:S01]  /*15ee0*/  LOP3.LUT R4, R4, 0xfffffffe, RZ, 0xc0, !PT ;  /* 0xfffffffe04047812 */ /* 0x000fe200078ec0ff */
[----:B------:R-:W2:Y:S01]  /*15ef0*/  LD.E R39, [R10.64+0x18c] ;  /* 0x00018c060a277980 */ /* 0x000ea2000c101900 */
[----:B------:R-:W-:-:S02]  /*15f00*/  LOP3.LUT R55, R55, 0x1c0, RZ, 0xc0, !PT ;  /* 0x000001c037377812 */ /* 0x000fc400078ec0ff */
[----:B------:R-:W-:Y:S01]  /*15f10*/  LOP3.LUT R166, R2, 0x8, R166, 0xf8, !PT ;  /* 0x0000000802a67812 */ /* 0x000fe200078ef8a6 */
[----:B------:R-:W-:Y:S01]  /*15f20*/  IMAD.IADD R225, R225, 0x1, -R4 ;  /* 0x00000001e1e17824 */ /* 0x000fe200078e0a04 */
[----:B------:R-:W-:Y:S01]  /*15f30*/  LOP3.LUT R36, R36, 0xfffffe00, RZ, 0xc0, !PT ;  /* 0xfffffe0024247812 */ /* 0x000fe200078ec0ff */
[----:B------:R-:W-:Y:S01]  /*15f40*/  IMAD R48, R51, 0x10, R48 ;  /* 0x0000001033307824 */ /* 0x000fe200078e0230 */
[----:B------:R-:W-:Y:S01]  /*15f50*/  SHF.R.U32.HI R2, RZ, 0x3, R2 ;  /* 0x00000003ff027819 */ /* 0x000fe20000011602 */
[----:B------:R-:W-:Y:S01]  /*15f60*/  IMAD.SHL.U32 R4, R225, 0x8, RZ ;  /* 0x00000008e1047824 */ /* 0x000fe200078e00ff */
[----:B------:R-:W-:Y:S01]  /*15f70*/  SHF.R.U32.HI R9, RZ, 0x3, R55 ;  /* 0x00000003ff097819 */ /* 0x000fe20000011637 */
[----:B------:R-:W-:Y:S01]  /*15f80*/  IMAD R226, R51, 0x400, R36 ;  /* 0x0000040033e27824 */ /* 0x000fe200078e0224 */
[----:B------:R-:W-:Y:S01]  /*15f90*/  LOP3.LUT R2, R166, R2, RZ, 0x3c, !PT ;  /* 0x00000002a6027212 */ /* 0x000fe200078e3cff */
[----:B------:R-:W0:Y:S01]  /*15fa0*/  LDGDEPBAR ;  /* 0x00000000000079af */ /* 0x000e220000000000 */
[----:B------:R-:W-:-:S03]  /*15fb0*/  LOP3.LUT R4, R55, 0x8, R4, 0xf8, !PT ;  /* 0x0000000837047812 */ /* 0x000fc600078ef804 */
[----:B------:R-:W-:Y:S01]  /*15fc0*/  IMAD R225, R225, 0x200, R2 ;  /* 0x00000200e1e17824 */ /* 0x000fe200078e0202 */
[----:B------:R-:W-:-:S03]  /*15fd0*/  LOP3.LUT R9, R4, R9, RZ, 0x3c, !PT ;  /* 0x0000000904097212 */ /* 0x000fc600078e3cff */
[----:B------:R-:W-:Y:S02]  /*15fe0*/  IMAD.SHL.U32 R225, R225, 0x2, RZ ;  /* 0x00000002e1e17824 */ /* 0x000fe400078e00ff */
[----:B------:R-:W-:-:S03]  /*15ff0*/  IMAD.IADD R226, R9, 0x1, R226 ;  /* 0x0000000109e27824 */ /* 0x000fc600078e02e2 */
[----:B------:R-:W-:Y:S01]  /*16000*/  LDSM.16.M88.4 R12, [R225+0x4000] ;  /* 0x00400000e10c783b */ /* 0x000fe20000000200 */
[----:B------:R-:W-:Y:S01]  /*16010*/  IMAD.SHL.U32 R226, R226, 0x2, RZ ;  /* 0x00000002e2e27824 */ /* 0x000fe200078e00ff */
[C---:B------:R-:W-:Y:S02]  /*16020*/  IADD3 R2, R225.reuse, 0x4000, RZ ;  /* 0x00004000e1027810 */ /* 0x040fe40007ffe0ff */
[----:B------:R-:W-:Y:S01]  /*16030*/  LDSM.16.M88.4 R108, [R225+0x4800] ;  /* 0x00480000e16c783b */ /* 0x000fe20000000200 */
[----:B------:R-:W-:Y:S01]  /*16040*/  IADD3 R223, R225, 0x4020, RZ ;  /* 0x00004020e1df7810 */ /* 0x000fe20007ffe0ff */
[--C-:B------:R-:W-:Y:S01]  /*16050*/  IMAD R224, R38, 0x2, R226.reuse ;  /* 0x0000000226e07824 */ /* 0x100fe200078e02e2 */
[----:B------:R-:W-:Y:S01]  /*16060*/  @P1 IADD3 R223, R2, -0x20, RZ ;  /* 0xffffffe002df1810 */ /* 0x000fe20007ffe0ff */
[----:B------:R-:W1:Y:S01]  /*16070*/  LDSM.16.M88.4 R20, [R226] ;  /* 0x00000000e214783b */ /* 0x000e620000000200 */
[----:B------:R-:W-:Y:S02]  /*16080*/  IMAD.MOV.U32 R2, RZ, RZ, 0x40 ;  /* 0x00000040ff027424 */ /* 0x000fe400078e00ff */
[----:B------:R-:W-:Y:S01]  /*16090*/  IMAD R222, R37, 0x2, R226 ;  /* 0x0000000225de7824 */ /* 0x000fe200078e02e2 */
[----:B------:R-:W3:Y:S02]  /*160a0*/  LDSM.16.M88.4 R72, [R225+0x5000] ;  /* 0x00500000e148783b */ /* 0x000ee40000000200 */
[----:B------:R-:W-:-:S02]  /*160b0*/  SEL R2, R2, 0xffffffc0, !P2 ;  /* 0xffffffc002027807 */ /* 0x000fc40005000000 */
[----:B------:R-:W4:Y:S03]  /*160c0*/  LDSM.16.M88.4 R64, [R225+0x5800] ;  /* 0x00580000e140783b */ /* 0x000f260000000200 */
[----:B------:R-:W-:Y:S01]  /*160d0*/  IMAD.IADD R219, R225, 0x1, R2 ;  /* 0x00000001e1db7824 */ /* 0x000fe200078e0202 */
[----:B------:R-:W3:Y:S04]  /*160e0*/  LDSM.16.M88.4 R56, [R225+0x6000] ;  /* 0x00600000e138783b */ /* 0x000ee80000000200 */
[----:B------:R-:W3:Y:S04]  /*160f0*/  LDSM.16.M88.4 R40, [R225+0x6800] ;  /* 0x00680000e128783b */ /* 0x000ee80000000200 */
[----:B------:R-:W4:Y:S04]  /*16100*/  LDSM.16.M88.4 R28, [R225+0x7000] ;  /* 0x00700000e11c783b */ /* 0x000f280000000200 */
[----:B------:R-:W4:Y:S04]  /*16110*/  LDSM.16.M88.4 R88, [R225+0x7800] ;  /* 0x00780000e158783b */ /* 0x000f280000000200 */
[----:B------:R-:W-:Y:S04]  /*16120*/  LDSM.16.M88.4 R80, [R223] ;  /* 0x00000000df50783b */ /* 0x000fe80000000200 */
[----:B------:R-:W4:Y:S04]  /*16130*/  LDSM.16.M88.4 R84, [R224] ;  /* 0x00000000e054783b */ /* 0x000f280000000200 */
[----:B------:R-:W4:Y:S01]  /*16140*/  LDSM.16.M88.4 R92, [R223+0x3000] ;  /* 0x00300000df5c783b */ /* 0x000f220000000200 */
[C---:B-1----:R-:W-:Y:S03]  /*16150*/  HMMA.16816.F32.BF16 R16, R20.reuse, R12, RZ ;  /* 0x0000000c1410723c */ /* 0x042fe600000418ff */
[----:B------:R-:W1:Y:S04]  /*16160*/  LDSM.16.M88.4 R120, [R223+0x800] ;  /* 0x00080000df78783b */ /* 0x000e680000000200 */
[----:B------:R-:W1:Y:S01]  /*16170*/  LDSM.16.M88.4 R112, [R223+0x1000] ;  /* 0x00100000df70783b */ /* 0x000e620000000200 */
[C---:B------:R-:W-:Y:S03]  /*16180*/  HMMA.16816.F32.BF16 R4, R20.reuse, R108, RZ ;  /* 0x0000006c1404723c */ /* 0x040fe600000418ff */
[----:B------:R-:W1:Y:S04]  /*16190*/  LDSM.16.M88.4 R116, [R223+0x1800] ;  /* 0x00180000df74783b */ /* 0x000e680000000200 */
[----:B------:R-:W1:Y:S01]  /*161a0*/  LDSM.16.M88.4 R100, [R223+0x2000] ;  /* 0x00200000df64783b */ /* 0x000e620000000200 */
[C---:B---3--:R-:W-:Y:S03]  /*161b0*/  HMMA.16816.F32.BF16 R76, R20.reuse, R72, RZ ;  /* 0x00000048144c723c */ /* 0x048fe600000418ff */
[----:B------:R-:W3:Y:S04]  /*161c0*/  LDSM.16.M88.4 R96, [R223+0x2800] ;  /* 0x00280000df60783b */ /* 0x000ee80000000200 */
[----:B------:R-:W-:Y:S01]  /*161d0*/  LDSM.16.M88.4 R104, [R222] ;  /* 0x00000000de68783b */ /* 0x000fe20000000200 */
        /* <DEDUP_REMOVED lines=13> */
[----:B------:R-:W4:Y:S07]  /*162b0*/  LDSM.16.M88.4 R88, [R223+0x3800] ;  /* 0x00380000df58783b */ /* 0x000f2e0000000200 */
[C---:B------:R-:W-:Y:S08]  /*162c0*/  HMMA.16816.F32.BF16 R16, R84.reuse, R80, R16 ;  /* 0x000000505410723c */ /* 0x040ff00000041810 */
[C---:B------:R-:W-:Y:S01]  /*162d0*/  HMMA.16816.F32.BF16 R12, R84.reuse, R82, R12 ;  /* 0x00000052540c723c */ /* 0x040fe2000004180c */
[----:B------:R-:W2:Y:S07]  /*162e0*/  LDSM.16.M88.4 R80, [R219+0x4000] ;  /* 0x00400000db50783b */ /* 0x000eae0000000200 */
[C---:B------:R-:W-:Y:S08]  /*162f0*/  HMMA.16816.F32.BF16 R32, R84.reuse, R92, R32 ;  /* 0x0000005c5420723c */ /* 0x040ff00000041820 */
[C---:B------:R-:W-:Y:S01]  /*16300*/  HMMA.16816.F32.BF16 R28, R84.reuse, R94, R28 ;  /* 0x0000005e541c723c */ /* 0x040fe2000004181c */
[----:B------:R-:W2:Y:S07]  /*16310*/  LDSM.16.M88.4 R92, [R219+0x6000] ;  /* 0x00600000db5c783b */ /* 0x000eae0000000200 */
[C---:B-1----:R-:W-:Y:S08]  /*16320*/  HMMA.16816.F32.BF16 R4, R84.reuse, R120, R4 ;  /* 0x000000785404723c */ /* 0x042ff00000041804 */
[C---:B------:R-:W-:Y:S08]  /*16330*/  HMMA.16816.F32.BF16 R108, R84.reuse, R122, R108 ;  /* 0x0000007a546c723c */ /* 0x040ff0000004186c */
[C---:B------:R-:W-:Y:S08]  /*16340*/  HMMA.16816.F32.BF16 R76, R84.reuse, R112, R76 ;  /* 0x00000070544c723c */ /* 0x040ff0000004184c */
[C---:B------:R-:W-:Y:S01]  /*16350*/  HMMA.16816.F32.BF16 R72, R84.reuse, R114, R72 ;  /* 0x000000725448723c */ /* 0x040fe20000041848 */
[----:B------:R-:W-:Y:S07]  /*16360*/  LDSM.16.M88.4 R112, [R219+0x4800] ;  /* 0x00480000db70783b */ /* 0x000fee0000000200 */
[C---:B------:R-:W-:Y:S08]  /*16370*/  HMMA.16816.F32.BF16 R68, R84.reuse, R116, R68 ;  /* 0x000000745444723c */ /* 0x040ff00000041844 */
[C---:B------:R-:W-:Y:S08]  /*16380*/  HMMA.16816.F32.BF16 R64, R84.reuse, R118, R64 ;  /* 0x000000765440723c */ /* 0x040ff00000041840 */
[C---:B------:R-:W-:Y:S08]  /*16390*/  HMMA.16816.F32.BF16 R60, R84.reuse, R100, R60 ;  /* 0x00000064543c723c */ /* 0x040ff0000004183c */
[C---:B------:R-:W-:Y:S01]  /*163a0*/  HMMA.16816.F32.BF16 R56, R84.reuse, R102, R56 ;  /* 0x000000665438723c */ /* 0x040fe20000041838 */
[----:B------:R-:W-:Y:S07]  /*163b0*/  LDSM.16.M88.4 R100, [R219+0x5000] ;  /* 0x00500000db64783b */ /* 0x000fee0000000200 */
[C---:B---3--:R-:W-:Y:S08]  /*163c0*/  HMMA.16816.F32.BF16 R44, R84.reuse, R96, R44 ;  /* 0x00000060542c723c */ /* 0x048ff0000004182c */
[C---:B------:R-:W-:Y:S01]  /*163d0*/  HMMA.16816.F32.BF16 R40, R84.reuse, R98, R40 ;  /* 0x000000625428723c */ /* 0x040fe20000041828 */
[----:B------:R-:W-:Y:S01]  /*163e0*/  IMAD.IADD R208, R2, 0x1, R223 ;  /* 0x0000000102d07824 */ /* 0x000fe200078e02df */
[----:B------:R-:W-:Y:S06]  /*163f0*/  LDSM.16.M88.4 R96, [R219+0x5800] ;  /* 0x00580000db60783b */ /* 0x000fec0000000200 */
[C---:B----4-:R-:W-:Y:S08]  /*16400*/  HMMA.16816.F32.BF16 R24, R84.reuse, R88, R24 ;  /* 0x000000585418723c */ /* 0x050ff00000041818 */
[----:B------:R-:W-:Y:S01]  /*16410*/  HMMA.16816.F32.BF16 R20, R84, R90, R20 ;  /* 0x0000005a5414723c */ /* 0x000fe20000041814 */
[----:B------:R-:W1:Y:S04]  /*16420*/  LDSM.16.M88.4 R84, [R219+0x7000] ;  /* 0x00700000db54783b */ /* 0x000e680000000200 */
[----:B------:R-:W3:Y:S03]  /*16430*/  LDSM.16.M88.4 R88, [R219+0x6800] ;  /* 0x00680000db58783b */ /* 0x000ee60000000200 */
[C---:B--2---:R-:W-:Y:S08]  /*16440*/  HMMA.16816.F32.BF16 R16, R104.reuse, R80, R16 ;  /* 0x000000506810723c */ /* 0x044ff00000041810 */
[----:B------:R-:W-:Y:S01]  /*16450*/  HMMA.16816.F32.BF16 R12, R104, R82, R12 ;  /* 0x00000052680c723c */ /* 0x000fe2000004180c */
[----:B------:R-:W2:Y:S01]  /*16460*/  LDSM.16.M88.4 R80, [R219+0x7800] ;  /* 0x00780000db50783b */ /* 0x000ea20000000200 */
[----:B------:R-:W-:-:S05]  /*16470*/  IMAD R221, R37, 0x2, R224 ;  /* 0x0000000225dd7824 */ /* 0x000fca00078e02e0 */
[----:B------:R-:W-:Y:S01]  /*16480*/  LDSM.16.M88.4 R116, [R221] ;  /* 0x00000000dd74783b */ /* 0x000fe20000000200 */
        /* <DEDUP_REMOVED lines=8> */
[----:B------:R-:W-:Y:S07]  /*16510*/  LDSM.16.M88.4 R112, [R208] ;  /* 0x00000000d070783b */ /* 0x000fee0000000200 */
[C---:B------:R-:W-:Y:S08]  /*16520*/  HMMA.16816.F32.BF16 R76, R104.reuse, R100, R76 ;  /* 0x00000064684c723c */ /* 0x040ff0000004184c */
[C---:B------:R-:W-:Y:S01]  /*16530*/  HMMA.16816.F32.BF16 R72, R104.reuse, R102, R72 ;  /* 0x000000666848723c */ /* 0x040fe20000041848 */
[----:B------:R-:W-:Y:S07]  /*16540*/  LDSM.16.M88.4 R100, [R225+0x8000] ;  /* 0x00800000e164783b */ /* 0x000fee0000000200 */
[C---:B---3--:R-:W-:Y:S08]  /*16550*/  HMMA.16816.F32.BF16 R44, R104.reuse, R88, R44 ;  /* 0x00000058682c723c */ /* 0x048ff0000004182c */
        /* <DEDUP_REMOVED lines=8> */
[C---:B----4-:R-:W-:Y:S08]  /*165e0*/  HMMA.16816.F32.BF16 R4, R116.reuse, R92, R4 ;  /* 0x0000005c7404723c */ /* 0x050ff00000041804 */
[C---:B------:R-:W-:Y:S01]  /*165f0*/  HMMA.16816.F32.BF16 R108, R116.reuse, R94, R108 ;  /* 0x0000005e746c723c */ /* 0x040fe2000004186c */
[----:B------:R-:W4:Y:S07]  /*16600*/  LDSM.16.M88.4 R92, [R208+0x2800] ;  /* 0x00280000d05c783b */ /* 0x000f2e0000000200 */
[C---:B-1----:R-:W-:Y:S08]  /*16610*/  HMMA.16816.F32.BF16 R76, R116.reuse, R84, R76 ;  /* 0x00000054744c723c */ /* 0x042ff0000004184c */
[C---:B------:R-:W-:Y:S01]  /*16620*/  HMMA.16816.F32.BF16 R72, R116.reuse, R86, R72 ;  /* 0x000000567448723c */ /* 0x040fe20000041848 */
[----:B------:R-:W1:Y:S07]  /*16630*/  LDSM.16.M88.4 R84, [R208+0x3000] ;  /* 0x00300000d054783b */ /* 0x000e6e0000000200 */
[C---:B---3--:R-:W-:Y:S01]  /*16640*/  HMMA.16816.F32.BF16 R96, R116.reuse, R88, R60 ;  /* 0x000000587460723c */ /* 0x048fe2000004183c */
[----:B------:R-:W3:Y:S07]  /*16650*/  LDSM.16.M88.4 R60, [R226+0x2000] ;  /* 0x00200000e23c783b */ /* 0x000eee0000000200 */
[C---:B--2---:R-:W-:Y:S08]  /*16660*/  HMMA.16816.F32.BF16 R68, R116.reuse, R80, R68 ;  /* 0x000000507444723c */ /* 0x044ff00000041844 */
[C---:B------:R-:W-:Y:S01]  /*16670*/  HMMA.16816.F32.BF16 R64, R116.reuse, R82, R64 ;  /* 0x000000527440723c */ /* 0x040fe20000041840 */
[----:B------:R-:W2:Y:S07]  /*16680*/  LDSM.16.M88.4 R80, [R208+0x3800] ;  /* 0x00380000d050783b */ /* 0x000eae0000000200 */
[C---:B------:R-:W-:Y:S08]  /*16690*/  HMMA.16816.F32.BF16 R16, R116.reuse, R112, R16 ;  /* 0x000000707410723c */ /* 0x040ff00000041810 */
[C---:B----4-:R-:W-:Y:S08]  /*166a0*/  HMMA.16816.F32.BF16 R44, R116.reuse, R92, R44 ;  /* 0x0000005c742c723c */ /* 0x050ff0000004182c */
[C---:B------:R-:W-:Y:S08]  /*166b0*/  HMMA.16816.F32.BF16 R40, R116.reuse, R94, R40 ;  /* 0x0000005e7428723c */ /* 0x040ff00000041828 */
[C---:B------:R-:W-:Y:S01]  /*166c0*/  HMMA.16816.F32.BF16 R56, R116.reuse, R90, R56 ;  /* 0x0000005a7438723c */ /* 0x040fe20000041838 */
[----:B------:R-:W-:Y:S07]  /*166d0*/  LDSM.16.M88.4 R88, [R223+0x4000] ;  /* 0x00400000df58783b */ /* 0x000fee0000000200 */
[C---:B-1----:R-:W-:Y:S01]  /*166e0*/  HMMA.16816.F32.BF16 R92, R116.reuse, R84, R32 ;  /* 0x00000054745c723c */ /* 0x042fe20000041820 */
[----:B------:R-:W1:Y:S07]  /*166f0*/  LDSM.16.M88.4 R32, [R224+0x2000] ;  /* 0x00200000e020783b */ /* 0x000e6e0000000200 */
[C---:B------:R-:W-:Y:S01]  /*16700*/  HMMA.16816.F32.BF16 R12, R116.reuse, R114, R12 ;  /* 0x00000072740c723c */ /* 0x040fe2000004180c */
[----:B------:R-:W-:Y:S07]  /*16710*/  LDSM.16.M88.4 R112, [R225+0x9000] ;  /* 0x00900000e170783b */ /* 0x000fee0000000200 */
[----:B------:R-:W-:Y:S01]  /*16720*/  HMMA.16816.F32.BF16 R28, R116, R86, R28 ;  /* 0x00000056741c723c */ /* 0x000fe2000004181c */
[----:B------:R-:W4:Y:S07]  /*16730*/  LDSM.16.M88.4 R84, [R225+0x8800] ;  /* 0x00880000e154783b */ /* 0x000f2e0000000200 */
[----:B---3--:R-:W-:Y:S08]  /*16740*/  HMMA.16816.F32.BF16 R16, R60, R100, R16 ;  /* 0x000000643c10723c */ /* 0x008ff00000041810 */
[C---:B--2---:R-:W-:Y:S08]  /*16750*/  HMMA.16816.F32.BF16 R24, R116.reuse, R80, R24 ;  /* 0x000000507418723c */ /* 0x044ff00000041818 */
[----:B------:R-:W-:Y:S01]  /*16760*/  HMMA.16816.F32.BF16 R80, R116, R82, R20 ;  /* 0x000000527450723c */ /* 0x000fe20000041814 */
[----:B------:R-:W2:Y:S04]  /*16770*/  LDSM.16.M88.4 R20, [R222+0x2000] ;  /* 0x00200000de14783b */ /* 0x000ea80000000200 */
[----:B------:R-:W-:Y:S03]  /*16780*/  LDSM.16.M88.4 R116, [R208+0x4000] ;  /* 0x00400000d074783b */ /* 0x000fe60000000200 */
[----:B------:R-:W-:Y:S01]  /*16790*/  HMMA.16816.F32.BF16 R12, R60, R102, R12 ;  /* 0x000000663c0c723c */ /* 0x000fe2000004180c */
[----:B------:R-:W3:Y:S07]  /*167a0*/  LDSM.16.M88.4 R100, [R223+0x4800] ;  /* 0x00480000df64783b */ /* 0x000eee0000000200 */
[----:B-1----:R-:W-:Y:S08]  /*167b0*/  HMMA.16816.F32.BF16 R16, R32, R88, R16 ;  /* 0x000000582010723c */ /* 0x002ff00000041810 */
[----:B----4-:R-:W-:Y:S01]  /*167c0*/  HMMA.16816.F32.BF16 R120, R60, R84, R4 ;  /* 0x000000543c78723c */ /* 0x010fe20000041804 */
[----:B------:R-:W1:Y:S07]  /*167d0*/  LDSM.16.M88.4 R4, [R221+0x2000] ;  /* 0x00200000dd04783b */ /* 0x000e6e0000000200 */
[----:B------:R-:W-:Y:S01]  /*167e0*/  HMMA.16816.F32.BF16 R12, R32, R90, R12 ;  /* 0x0000005a200c723c */ /* 0x000fe2000004180c */
[----:B------:R-:W-:Y:S07]  /*167f0*/  LDSM.16.M88.4 R88, [R225+0x9800] ;  /* 0x00980000e158783b */ /* 0x000fee0000000200 */
[----:B------:R-:W-:Y:S01]  /*16800*/  HMMA.16816.F32.BF16 R108, R60, R86, R108 ;  /* 0x000000563c6c723c */ /* 0x000fe2000004186c */
[----:B------:R-:W4:Y:S07]  /*16810*/  LDSM.16.M88.4 R84, [R219+0x8800] ;  /* 0x00880000db54783b */ /* 0x000f2e0000000200 */
[C---:B--2---:R-:W-:Y:S08]  /*16820*/  HMMA.16816.F32.BF16 R16, R20.reuse, R104, R16 ;  /* 0x000000681410723c */ /* 0x044ff00000041810 */
[----:B------:R-:W-:Y:S01]  /*16830*/  HMMA.16816.F32.BF16 R12, R20, R106, R12 ;  /* 0x0000006a140c723c */ /* 0x000fe2000004180c */
[----:B------:R-:W2:Y:S07]  /*16840*/  LDSM.16.M88.4 R104, [R223+0x5000] ;  /* 0x00500000df68783b */ /* 0x000eae0000000200 */
[C---:B---3--:R-:W-:Y:S08]  /*16850*/  HMMA.16816.F32.BF16 R120, R32.reuse, R100, R120 ;  /* 0x000000642078723c */ /* 0x048ff00000041878 */
[----:B------:R-:W-:Y:S01]  /*16860*/  HMMA.16816.F32.BF16 R108, R32, R102, R108 ;  /* 0x00000066206c723c */ /* 0x000fe2000004186c */
[----:B------:R-:W-:Y:S07]  /*16870*/  LDSM.16.M88.4 R100, [R219+0x9000] ;  /* 0x00900000db64783b */ /* 0x000fee0000000200 */
[----:B-1----:R-:W-:Y:S08]  /*16880*/  HMMA.16816.F32.BF16 R16, R4, R116, R16 ;  /* 0x000000740410723c */ /* 0x002ff00000041810 */
[C---:B------:R-:W-:Y:S08]  /*16890*/  HMMA.16816.F32.BF16 R76, R60.reuse, R112, R76 ;  /* 0x000000703c4c723c */ /* 0x040ff0000004184c */
[----:B------:R-:W-:Y:S01]  /*168a0*/  HMMA.16816.F32.BF16 R112, R60, R114, R72 ;  /* 0x000000723c70723c */ /* 0x000fe20000041848 */
[----:B------:R-:W1:Y:S07]  /*168b0*/  LDSM.16.M88.4 R72, [R208+0x4800] ;  /* 0x00480000d048783b */ /* 0x000e6e0000000200 */
[----:B----4-:R-:W-:Y:S01]  /*168c0*/  HMMA.16816.F32.BF16 R120, R20, R84, R120 ;  /* 0x000000541478723c */ /* 0x010fe20000041878 */
[----:B------:R-:W-:-:S02]  /*168d0*/  FMUL.FTZ R16, R16, R39 ;  /* 0x0000002710107220 */ /* 0x000fc40000410000 */
[-C--:B------:R-:W-:Y:S02]  /*168e0*/  FMUL.FTZ R17, R17, R39.reuse ;  /* 0x0000002711117220 */ /* 0x080fe40000410000 */
[----:B------:R-:W-:-:S03]  /*168f0*/  FMUL.FTZ R18, R18, R39 ;  /* 0x0000002712127220 */ /* 0x000fc60000410000 */
[----:B------:R-:W-:Y:S01]  /*16900*/  HMMA.16816.F32.BF16 R108, R20, R86, R108 ;  /* 0x00000056146c723c */ /* 0x000fe2000004186c */
[----:B------:R-:W-:Y:S01]  /*16910*/  MUFU.TANH R190, R16 ;  /* 0x0000001000be7308 */ /* 0x000fe20000002400 */
[----:B------:R-:W-:Y:S06]  /*16920*/  LDSM.16.M88.4 R84, [R208+0x5000] ;  /* 0x00500000d054783b */ /* 0x000fec0000000200 */
[----:B--2---:R-:W-:Y:S01]  /*16930*/  HMMA.16816.F32.BF16 R76, R32, R104, R76 ;  /* 0x00000068204c723c */ /* 0x004fe2000004184c */
[----:B------:R-:W-:Y:S06]  /*16940*/  MUFU.TANH R161, R17 ;  /* 0x0000001100a17308 */ /* 0x000fec0000002400 */
[----:B------:R-:W-:-:S02]  /*16950*/  FMUL.FTZ R105, R19, R39 ;  /* 0x0000002713697220 */ /* 0x000fc40000410000 */
[----:B------:R2:W-:Y:S01]  /*16960*/  MUFU.TANH R104, R18 ;  /* 0x0000001200687308 */ /* 0x0005e20000002400 */
[----:B------:R-:W-:Y:S01]  /*16970*/  HMMA.16816.F32.BF16 R12, R4, R118, R12 ;  /* 0x00000076040c723c */ /* 0x000fe2000004180c */
[----:B------:R-:W-:Y:S04]  /*16980*/  LDSM.16.M88.4 R116, [R225+0xa000] ;  /* 0x00a00000e174783b */ /* 0x000fe80000000200 */
[----:B--2---:R-:W2:Y:S03]  /*16990*/  LDSM.16.M88.4 R16, [R223+0x5800] ;  /* 0x00580000df10783b */ /* 0x004ea60000000200 */
[----:B------:R-:W-:Y:S08]  /*169a0*/  HMMA.16816.F32.BF16 R68, R60, R88, R68 ;  /* 0x000000583c44723c */ /* 0x000ff00000041844 */
[----:B-1----:R-:W-:Y:S08]  /*169b0*/  HMMA.16816.F32.BF16 R120, R4, R72, R120 ;  /* 0x000000480478723c */ /* 0x002ff00000041878 */
[----:B------:R-:W-:Y:S08]  /*169c0*/  HMMA.16816.F32.BF16 R64, R60, R90, R64 ;  /* 0x0000005a3c40723c */ /* 0x000ff00000041840 */
[----:B------:R-:W-:Y:S01]  /*169d0*/  HMMA.16816.F32.BF16 R108, R4, R74, R108 ;  /* 0x0000004a046c723c */ /* 0x000fe2000004186c */
[----:B------:R-:W1:Y:S01]  /*169e0*/  LDSM.16.M88.4 R72, [R225+0xa800] ;  /* 0x00a80000e148783b */ /* 0x000e620000000200 */
[----:B------:R-:W-:-:S02]  /*169f0*/  FMUL.FTZ R12, R12, R39 ;  /* 0x000000270c0c7220 */ /* 0x000fc40000410000 */
[-C--:B------:R-:W-:Y:S01]  /*16a00*/  FMUL.FTZ R13, R13, R39.reuse ;  /* 0x000000270d0d7220 */ /* 0x080fe20000410000 */
[----:B------:R-:W-:Y:S01]  /*16a10*/  LDSM.16.M88.4 R88, [R223+0x6000] ;  /* 0x00600000df58783b */ /* 0x000fe20000000200 */
[-C--:B------:R-:W-:Y:S02]  /*16a20*/  FMUL.FTZ R14, R14, R39.reuse ;  /* 0x000000270e0e7220 */ /* 0x080fe40000410000 */
[-C--:B------:R-:W-:Y:S01]  /*16a30*/  FMUL.FTZ R15, R15, R39.reuse ;  /* 0x000000270f0f7220 */ /* 0x080fe20000410000 */
[C---:B------:R-:W-:Y:S01]  /*16a40*/  HMMA.16816.F32.BF16 R112, R32.reuse, R106, R112 ;  /* 0x0000006a2070723c */ /* 0x040fe20000041870 */
[----:B------:R-:W-:Y:S07]  /*16a50*/  MUFU.TANH R170, R12 ;  /* 0x0000000c00aa7308 */ /* 0x000fee0000002400 */
[C---:B--2---:R-:W-:Y:S01]  /*16a60*/  HMMA.16816.F32.BF16 R68, R32.reuse, R16, R68 ;  /* 0x000000102044723c */ /* 0x044fe20000041844 */
[----:B------:R-:W-:Y:S07]  /*16a70*/  MUFU.TANH R173, R13 ;  /* 0x0000000d00ad7308 */ /* 0x000fee0000002400 */
[----:B------:R-:W-:Y:S01]  /*16a80*/  HMMA.16816.F32.BF16 R64, R32, R18, R64 ;  /* 0x000000122040723c */ /* 0x000fe20000041840 */
[----:B------:R-:W-:Y:S01]  /*16a90*/  MUFU.TANH R106, R14 ;  /* 0x0000000e006a7308 */ /* 0x000fe20000002400 */
[----:B------:R-:W-:Y:S07]  /*16aa0*/  LDSM.16.M88.4 R16, [R225+0xb000] ;  /* 0x00b00000e110783b */ /* 0x000fee0000000200 */
[----:B------:R2:W-:Y:S02]  /*16ab0*/  MUFU.TANH R107, R15 ;  /* 0x0000000f006b7308 */ /* 0x0005e40000002400 */
[----:B--2---:R-:W2:Y:S01]  /*16ac0*/  LDSM.16.M88.4 R12, [R219+0x9800] ;  /* 0x00980000db0c783b */ /* 0x004ea20000000200 */
[C---:B-1----:R-:W-:Y:S08]  /*16ad0*/  HMMA.16816.F32.BF16 R44, R60.reuse, R72, R44 ;  /* 0x000000483c2c723c */ /* 0x042ff0000004182c */
[----:B------:R-:W-:Y:S01]  /*16ae0*/  HMMA.16816.F32.BF16 R40, R60, R74, R40 ;  /* 0x0000004a3c28723c */ /* 0x000fe20000041828 */
[----:B------:R-:W1:Y:S07]  /*16af0*/  LDSM.16.M88.4 R72, [R223+0x6800] ;  /* 0x00680000df48783b */ /* 0x000e6e0000000200 */
[C---:B------:R-:W-:Y:S08]  /*16b00*/  HMMA.16816.F32.BF16 R76, R20.reuse, R100, R76 ;  /* 0x00000064144c723c */ /* 0x040ff0000004184c */
[----:B------:R-:W-:Y:S01]  /*16b10*/  HMMA.16816.F32.BF16 R112, R20, R102, R112 ;  /* 0x000000661470723c */ /* 0x000fe20000041870 */
[----:B------:R-:W3:Y:S07]  /*16b20*/  LDSM.16.M88.4 R100, [R208+0x5800] ;  /* 0x00580000d064783b */ /* 0x000eee0000000200 */
[----:B------:R-:W-:Y:S08]  /*16b30*/  HMMA.16816.F32.BF16 R96, R60, R116, R96 ;  /* 0x000000743c60723c */ /* 0x000ff00000041860 */
[----:B--2---:R-:W-:Y:S08]  /*16b40*/  HMMA.16816.F32.BF16 R68, R20, R12, R68 ;  /* 0x0000000c1444723c */ /* 0x004ff00000041844 */
[C---:B------:R-:W-:Y:S08]  /*16b50*/  HMMA.16816.F32.BF16 R92, R60.reuse, R16, R92 ;  /* 0x000000103c5c723c */ /* 0x040ff0000004185c */
[C---:B------:R-:W-:Y:S01]  /*16b60*/  HMMA.16816.F32.BF16 R28, R60.reuse, R18, R28 ;  /* 0x000000123c1c723c */ /* 0x040fe2000004181c */
[----:B------:R-:W2:Y:S07]  /*16b70*/  LDSM.16.M88.4 R16, [R219+0xa800] ;  /* 0x00a80000db10783b */ /* 0x000eae0000000200 */
[----:B------:R-:W-:Y:S08]  /*16b80*/  HMMA.16816.F32.BF16 R56, R60, R118, R56 ;  /* 0x000000763c38723c */ /* 0x000ff00000041838 */
[C---:B------:R-:W-:Y:S08]  /*16b90*/  HMMA.16816.F32.BF16 R76, R4.reuse, R84, R76 ;  /* 0x00000054044c723c */ /* 0x040ff0000004184c */
[----:B------:R-:W-:Y:S01]  /*16ba0*/  HMMA.16816.F32.BF16 R112, R4, R86, R112 ;  /* 0x000000560470723c */ /* 0x000fe20000041870 */
[----:B------:R-:W4:Y:S07]  /*16bb0*/  LDSM.16.M88.4 R84, [R219+0xa000] ;  /* 0x00a00000db54783b */ /* 0x000f2e0000000200 */
[C---:B-1----:R-:W-:Y:S08]  /*16bc0*/  HMMA.16816.F32.BF16 R44, R32.reuse, R72, R44 ;  /* 0x00000048202c723c */ /* 0x042ff0000004182c */
[C---:B------:R-:W-:Y:S01]  /*16bd0*/  HMMA.16816.F32.BF16 R72, R32.reuse, R74, R40 ;  /* 0x0000004a2048723c */ /* 0x040fe20000041828 */
[----:B------:R-:W1:Y:S07]  /*16be0*/  LDSM.16.M88.4 R40, [R208+0x6800] ;  /* 0x00680000d028783b */ /* 0x000e6e0000000200 */
[----:B------:R-:W-:Y:S08]  /*16bf0*/  HMMA.16816.F32.BF16 R96, R32, R88, R96 ;  /* 0x000000582060723c */ /* 0x000ff00000041860 */
[----:B---3--:R-:W-:Y:S08]  /*16c00*/  HMMA.16816.F32.BF16 R68, R4, R100, R68 ;  /* 0x000000640444723c */ /* 0x008ff00000041844 */
[----:B------:R-:W-:Y:S01]  /*16c10*/  HMMA.16816.F32.BF16 R64, R20, R14, R64 ;  /* 0x0000000e1440723c */ /* 0x000fe20000041840 */
[----:B------:R-:W3:Y:S07]  /*16c20*/  LDSM.16.M88.4 R12, [R208+0x6000] ;  /* 0x00600000d00c783b */ /* 0x000eee0000000200 */
[----:B------:R-:W-:Y:S08]  /*16c30*/  HMMA.16816.F32.BF16 R56, R32, R90, R56 ;  /* 0x0000005a2038723c */ /* 0x000ff00000041838 */
[----:B--2---:R-:W-:Y:S01]  /*16c40*/  HMMA.16816.F32.BF16 R44, R20, R16, R44 ;  /* 0x00000010142c723c */ /* 0x004fe2000004182c */
[----:B------:R-:W-:-:S02]  /*16c50*/  FMUL.FTZ R68, R68, R39 ;  /* 0x0000002744447220 */ /* 0x000fc40000410000 */
[-C--:B------:R-:W-:Y:S02]  /*16c60*/  FMUL.FTZ R69, R69, R39.reuse ;  /* 0x0000002745457220 */ /* 0x080fe40000410000 */
[-C--:B------:R-:W-:Y:S02]  /*16c70*/  FMUL.FTZ R70, R70, R39.reuse ;  /* 0x0000002746467220 */ /* 0x080fe40000410000 */
[----:B------:R-:W-:Y:S01]  /*16c80*/  FMUL.FTZ R71, R71, R39 ;  /* 0x0000002747477220 */ /* 0x000fe20000410000 */
[C---:B------:R-:W-:Y:S01]  /*16c90*/  HMMA.16816.F32.BF16 R72, R20.reuse, R18, R72 ;  /* 0x000000121448723c */ /* 0x040fe20000041848 */
[----:B------:R-:W2:Y:S01]  /*16ca0*/  LDSM.16.M88.4 R16, [R225+0xb800] ;  /* 0x00b80000e110783b */ /* 0x000ea20000000200 */
[----:B------:R-:W-:Y:S06]  /*16cb0*/  MUFU.TANH R91, R70 ;  /* 0x00000046005b7308 */ /* 0x000fec0000002400 */
[----:B----4-:R-:W-:Y:S02]  /*16cc0*/  HMMA.16816.F32.BF16 R96, R20, R84, R96 ;  /* 0x000000541460723c */ /* 0x010fe40000041860 */
[----:B------:R-:W-:Y:S06]  /*16cd0*/  MUFU.TANH R84, R69 ;  /* 0x0000004500547308 */ /* 0x000fec0000002400 */
[----:B------:R-:W-:Y:S02]  /*16ce0*/  HMMA.16816.F32.BF16 R64, R4, R102, R64 ;  /* 0x000000660440723c */ /* 0x000fe40000041840 */
[----:B------:R-:W-:Y:S01]  /*16cf0*/  MUFU.TANH R102, R68 ;  /* 0x0000004400667308 */ /* 0x000fe20000002400 */
[----:B------:R-:W-:-:S05]  /*16d00*/  IADD3 R52, R48, 0x1, R52 ;  /* 0x0000000130347810 */ /* 0x000fca0007ffe034 */
[----:B------:R-:W-:Y:S02]  /*16d10*/  HMMA.16816.F32.BF16 R56, R20, R86, R56 ;  /* 0x000000561438723c */ /* 0x000fe40000041838 */
[----:B------:R4:W-:Y:S01]  /*16d20*/  MUFU.TANH R103, R71 ;  /* 0x0000004700677308 */ /* 0x0009e20000002400 */
[----:B------:R-:W-:Y:S01]  /*16d30*/  IADD3 R52, R53, R52, -R237 ;  /* 0x0000003435347210 */ /* 0x000fe20007ffe8ed */
[----:B----4-:R-:W4:Y:S04]  /*16d40*/  LDSM.16.M88.4 R68, [R223+0x7000] ;  /* 0x00700000df44783b */ /* 0x010f280000000200 */
[----:B-1----:R-:W-:Y:S01]  /*16d50*/  HMMA.16816.F32.BF16 R44, R4, R40, R44 ;  /* 0x00000028042c723c */ /* 0x002fe2000004182c */
[----:B-----5:R-:W-:Y:S02]  /*16d60*/  IMAD.IADD R3, R3, 0x1, R52 ;  /* 0x0000000103037824 */ /* 0x020fe400078e0234 */
[----:B------:R-:W-:-:S02]  /*16d70*/  IMAD.IADD R54, R8, 0x1, R49 ;  /* 0x0000000108367824 */ /* 0x000fc400078e0231 */
[-C--:B------:R-:W-:Y:S02]  /*16d80*/  FMUL.FTZ R108, R108, R39.reuse ;  /* 0x000000276c6c7220 */ /* 0x080fe40000410000 */
[----:B------:R-:W-:Y:S01]  /*16d90*/  FMUL.FTZ R109, R109, R39 ;  /* 0x000000276d6d7220 */ /* 0x000fe20000410000 */
[----:B------:R-:W-:Y:S01]  /*16da0*/  HMMA.16816.F32.BF16 R72, R4, R42, R72 ;  /* 0x0000002a0448723c */ /* 0x000fe20000041848 */
[----:B------:R-:W1:Y:S01]  /*16db0*/  LDSM.16.M88.4 R40, [R223+0x7800] ;  /* 0x00780000df28783b */ /* 0x000e620000000200 */
[C---:B------:R-:W-:Y:S02]  /*16dc0*/  IADD3 R134, R54.reuse, 0x18, RZ ;  /* 0x0000001836867810 */ /* 0x040fe40007ffe0ff */
[----:B------:R-:W-:-:S04]  /*16dd0*/  IADD3 R136, R54, 0x19, RZ ;  /* 0x0000001936887810 */ /* 0x000fc80007ffe0ff */
[C---:B---3--:R-:W-:Y:S01]  /*16de0*/  HMMA.16816.F32.BF16 R96, R4.reuse, R12, R96 ;  /* 0x0000000c0460723c */ /* 0x048fe20000041860 */
[CC--:B------:R-:W-:Y:S01]  /*16df0*/  IMNMX R2, R3.reuse, R53.reuse, PT ;  /* 0x0000003503027217 */ /* 0x0c0fe20003800200 */
[----:B------:R-:W-:Y:S05]  /*16e00*/  I2F R133, R134 ;  /* 0x0000008600857306 */ /* 0x000fea0000201400 */
[----:B------:R-:W-:Y:S01]  /*16e10*/  IADD3 R12, R3, 0x8, RZ ;  /* 0x00000008030c7810 */ /* 0x000fe20007ffe0ff */
[----:B------:R-:W-:Y:S02]  /*16e20*/  HMMA.16816.F32.BF16 R56, R4, R14, R56 ;  /* 0x0000000e0438723c */ /* 0x000fe40000041838 */
[----:B------:R-:W-:Y:S01]  /*16e30*/  I2F R135, R136 ;  /* 0x0000008800877306 */ /* 0x000fe20000201400 */
[----:B------:R-:W-:-:S02]  /*16e40*/  IMNMX R3, R12, R53, PT ;  /* 0x000000350c037217 */ /* 0x000fc40003800200 */
[----:B------:R-:W3:Y:S05]  /*16e50*/  LDSM.16.M88.4 R12, [R219+0xb000] ;  /* 0x00b00000db0c783b */ /* 0x000eea0000000200 */
[----:B------:R-:W1:Y:S08]  /*16e60*/  MUFU.TANH R108, R108 ;  /* 0x0000006c006c7308 */ /* 0x000e700000002400 */
[----:B------:R-:W4:Y:S01]  /*16e70*/  MUFU.TANH R109, R109 ;  /* 0x0000006d006d7308 */ /* 0x000f220000002400 */
[----:B--2---:R-:W-:Y:S01]  /*16e80*/  HMMA.16816.F32.BF16 R80, R60, R18, R80 ;  /* 0x000000123c50723c */ /* 0x004fe20000041850 */
[----:B------:R-:W-:-:S02]  /*16e90*/  FMUL.FTZ R44, R44, R39 ;  /* 0x000000272c2c7220 */ /* 0x000fc40000410000 */
[-C--:B------:R-:W-:Y:S02]  /*16ea0*/  FMUL.FTZ R45, R45, R39.reuse ;  /* 0x000000272d2d7220 */ /* 0x080fe40000410000 */
[----:B------:R-:W-:Y:S01]  /*16eb0*/  FMUL.FTZ R46, R46, R39 ;  /* 0x000000272e2e7220 */ /* 0x000fe20000410000 */
[----:B------:R-:W-:Y:S01]  /*16ec0*/  IADD3 R124, R54, 0x1, RZ ;  /* 0x00000001367c7810 */ /* 0x000fe20007ffe0ff */
[----:B-1----:R-:W-:Y:S01]  /*16ed0*/  FFMA.FTZ R90, R0, R133, R108 ;  /* 0x00000085005a7223 */ /* 0x002fe2000001006c */
[C---:B------:R-:W-:Y:S01]  /*16ee0*/  IADD3 R126, R54.reuse, 0x8, RZ ;  /* 0x00000008367e7810 */ /* 0x040fe20007ffe0ff */
[----:B----4-:R-:W-:Y:S01]  /*16ef0*/  HMMA.16816.F32.BF16 R28, R32, R70, R28 ;  /* 0x00000046201c723c */ /* 0x010fe2000004181c */
[----:B------:R-:W-:Y:S01]  /*16f00*/  IADD3 R128, R54, 0x9, RZ ;  /* 0x0000000936807810 */ /* 0x000fe20007ffe0ff */
[----:B------:R-:W-:Y:S01]  /*16f10*/  MUFU.TANH R108, R44 ;  /* 0x0000002c006c7308 */ /* 0x000fe20000002400 */
[----:B------:R-:W-:-:S05]  /*16f20*/  FFMA.FTZ R89, R0, R135, R109 ;  /* 0x0000008700597223 */ /* 0x000fca000001006d */
[----:B------:R-:W-:Y:S02]  /*16f30*/  HMMA.16816.F32.BF16 R24, R60, R16, R24 ;  /* 0x000000103c18723c */ /* 0x000fe40000041818 */
[----:B------:R-:W-:Y:S05]  /*16f40*/  MUFU.TANH R109, R45 ;  /* 0x0000002d006d7308 */ /* 0x000fea0000002400 */
[-C--:B------:R-:W-:Y:S01]  /*16f50*/  FMUL.FTZ R16, R47, R39.reuse ;  /* 0x000000272f107220 */ /* 0x080fe20000410000 */
[----:B------:R-:W-:Y:S02]  /*16f60*/  HMMA.16816.F32.BF16 R92, R32, R68, R92 ;  /* 0x00000044205c723c */ /* 0x000fe4000004185c */
[----:B------:R1:W-:Y:S08]  /*16f70*/  MUFU.TANH R70, R46 ;  /* 0x0000002e00467308 */ /* 0x0003f00000002400 */
[----:B------:R-:W-:Y:S01]  /*16f80*/  I2F R55, R124 ;  /* 0x0000007c00377306 */ /* 0x000fe20000201400 */
[----:B-1----:R-:W1:Y:S07]  /*16f90*/  LDSM.16.M88.4 R44, [R219+0xb800] ;  /* 0x00b80000db2c783b */ /* 0x002e6e0000000200 */
[----:B------:R-:W2:Y:S08]  /*16fa0*/  I2F R125, R126 ;  /* 0x0000007e007d7306 */ /* 0x000eb00000201400 */
[----:B------:R-:W4:Y:S08]  /*16fb0*/  I2F R127, R128 ;  /* 0x00000080007f7306 */ /* 0x000f300000201400 */
[----:B------:R-:W3:Y:S01]  /*16fc0*/  MUFU.TANH R105, R105 ;  /* 0x0000006900697308 */ /* 0x000ee20000002400 */
[----:B------:R-:W-:-:S02]  /*16fd0*/  FMUL.FTZ R66, R66, R39 ;  /* 0x0000002742427220 */ /* 0x000fc40000410000 */
[-C--:B------:R-:W-:Y:S02]  /*16fe0*/  FMUL.FTZ R56, R56, R39.reuse ;  /* 0x0000002738387220 */ /* 0x080fe40000410000 */
[-C--:B------:R-:W-:Y:S02]  /*16ff0*/  FMUL.FTZ R57, R57, R39.reuse ;  /* 0x0000002739397220 */ /* 0x080fe40000410000 */
[----:B------:R-:W-:Y:S01]  /*17000*/  FMUL.FTZ R58, R58, R39 ;  /* 0x000000273a3a7220 */ /* 0x000fe20000410000 */
[----:B------:R1:W-:Y:S01]  /*17010*/  MUFU.TANH R87, R66 ;  /* 0x0000004200577308 */ /* 0x0003e20000002400 */
[----:B------:R-:W-:Y:S01]  /*17020*/  HMMA.16816.F32.BF16 R80, R32, R42, R80 ;  /* 0x0000002a2050723c */ /* 0x000fe20000041850 */
[C---:B--2---:R-:W-:Y:S02]  /*17030*/  FFMA.FTZ R69, R0.reuse, R125, R106 ;  /* 0x0000007d00457223 */ /* 0x044fe4000001006a */
[----:B----4-:R-:W-:Y:S02]  /*17040*/  FFMA.FTZ R86, R0, R127, R107 ;  /* 0x0000007f00567223 */ /* 0x010fe4000001006b */
[----:B------:R-:W-:-:S02]  /*17050*/  FMUL.FTZ R107, R59, R39 ;  /* 0x000000273b6b7220 */ /* 0x000fc40000410000 */
[----:B---3--:R-:W-:Y:S01]  /*17060*/  FFMA.FTZ R53, R0, R55, R105 ;  /* 0x0000003700357223 */ /* 0x008fe20000010069 */
[----:B------:R-:W-:Y:S01]  /*17070*/  MUFU.TANH R106, R58 ;  /* 0x0000003a006a7308 */ /* 0x000fe20000002400 */
[-C--:B-1----:R-:W-:Y:S02]  /*17080*/  FMUL.FTZ R66, R96, R39.reuse ;  /* 0x0000002760427220 */ /* 0x082fe40000410000 */
[-C--:B------:R-:W-:Y:S02]  /*17090*/  FMUL.FTZ R96, R97, R39.reuse ;  /* 0x0000002761607220 */ /* 0x080fe40000410000 */
[----:B------:R-:W-:-:S03]  /*170a0*/  FMUL.FTZ R97, R98, R39 ;  /* 0x0000002762617220 */ /* 0x000fc60000410000 */
[----:B------:R-:W-:Y:S01]  /*170b0*/  MUFU.TANH R105, R57 ;  /* 0x0000003900697308 */ /* 0x000fe20000002400 */
[-C--:B------:R-:W-:Y:S01]  /*170c0*/  FMUL.FTZ R98, R99, R39.reuse ;  /* 0x0000002763627220 */ /* 0x080fe20000410000 */
[C---:B------:R-:W-:Y:S06]  /*170d0*/  HMMA.16816.F32.BF16 R92, R20.reuse, R12, R92 ;  /* 0x0000000c145c723c */ /* 0x040fec000004185c */
[----:B------:R1:W-:Y:S02]  /*170e0*/  MUFU.TANH R99, R56 ;  /* 0x0000003800637308 */ /* 0x0003e40000002400 */
[----:B------:R-:W-:Y:S01]  /*170f0*/  HMMA.16816.F32.BF16 R28, R20, R14, R28 ;  /* 0x0000000e141c723c */ /* 0x000fe2000004181c */
[----:B------:R-:W-:Y:S04]  /*17100*/  LDSM.16.M88.4 R12, [R208+0x7800] ;  /* 0x00780000d00c783b */ /* 0x000fe80000000200 */
[----:B-1----:R-:W1:Y:S03]  /*17110*/  LDSM.16.M88.4 R56, [R208+0x7000] ;  /* 0x00700000d038783b */ /* 0x002e660000000200 */
[----:B------:R-:W-:Y:S08]  /*17120*/  HMMA.16816.F32.BF16 R24, R32, R40, R24 ;  /* 0x000000282018723c */ /* 0x000ff00000041818 */
[----:B------:R-:W-:Y:S01]  /*17130*/  HMMA.16816.F32.BF16 R80, R20, R46, R80 ;  /* 0x0000002e1450723c */ /* 0x000fe20000041850 */
[-C--:B------:R-:W-:Y:S01]  /*17140*/  FMUL.FTZ R120, R120, R39.reuse ;  /* 0x0000002778787220 */ /* 0x080fe20000410000 */
[----:B------:R-:W-:Y:S01]  /*17150*/  IADD3 R130, R54, 0x10, RZ ;  /* 0x0000001036827810 */ /* 0x000fe20007ffe0ff */
[----:B------:R-:W-:-:S02]  /*17160*/  FMUL.FTZ R116, R121, R39 ;  /* 0x0000002779747220 */ /* 0x000fc40000410000 */
[-C--:B------:R-:W-:Y:S01]  /*17170*/  FMUL.FTZ R117, R123, R39.reuse ;  /* 0x000000277b757220 */ /* 0x080fe20000410000 */
[----:B------:R-:W-:Y:S01]  /*17180*/  IADD3 R132, R54, 0x11, RZ ;  /* 0x0000001136847810 */ /* 0x000fe20007ffe0ff */
[-C--:B------:R-:W-:Y:S01]  /*17190*/  FMUL.FTZ R121, R122, R39.reuse ;  /* 0x000000277a797220 */ /* 0x080fe20000410000 */
[----:B------:R-:W-:Y:S01]  /*171a0*/  I2F R129, R130 ;  /* 0x0000008200817306 */ /* 0x000fe20000201400 */
[-C--:B------:R-:W-:Y:S02]  /*171b0*/  FMUL.FTZ R110, R110, R39.reuse ;  /* 0x000000276e6e7220 */ /* 0x080fe40000410000 */
[-C--:B------:R-:W-:Y:S01]  /*171c0*/  FMUL.FTZ R111, R111, R39.reuse ;  /* 0x000000276f6f7220 */ /* 0x080fe20000410000 */
[C---:B------:R-:W-:Y:S01]  /*171d0*/  IADD3 R141, R54.reuse, 0x20, RZ ;  /* 0x00000020368d7810 */ /* 0x040fe20007ffe0ff */
[-C--:B------:R-:W-:Y:S01]  /*171e0*/  FMUL.FTZ R77, R77, R39.reuse ;  /* 0x000000274d4d7220 */ /* 0x080fe20000410000 */
[----:B------:R-:W-:Y:S01]  /*171f0*/  IADD3 R139, R54, 0x21, RZ ;  /* 0x00000021368b7810 */ /* 0x000fe20007ffe0ff */
[-C--:B------:R-:W-:Y:S01]  /*17200*/  FMUL.FTZ R78, R78, R39.reuse ;  /* 0x000000274e4e7220 */ /* 0x080fe20000410000 */
[----:B------:R-:W-:Y:S01]  /*17210*/  HMMA.16816.F32.BF16 R24, R20, R44, R24 ;  /* 0x0000002c1418723c */ /* 0x000fe20000041818 */
[----:B------:R-:W2:Y:S01]  /*17220*/  MUFU.TANH R120, R120 ;  /* 0x0000007800787308 */ /* 0x000ea20000002400 */
[----:B------:R-:W-:-:S02]  /*17230*/  FMUL.FTZ R79, R79, R39 ;  /* 0x000000274f4f7220 */ /* 0x000fc40000410000 */
[-C--:B------:R-:W-:Y:S01]  /*17240*/  FMUL.FTZ R101, R112, R39.reuse ;  /* 0x0000002770657220 */ /* 0x080fe20000410000 */
[----:B------:R-:W-:Y:S01]  /*17250*/  IADD3 R142, R54, 0x28, RZ ;  /* 0x00000028368e7810 */ /* 0x000fe20007ffe0ff */
[-C--:B------:R-:W-:Y:S02]  /*17260*/  FMUL.FTZ R76, R76, R39.reuse ;  /* 0x000000274c4c7220 */ /* 0x080fe40000410000 */
[-C--:B------:R-:W-:Y:S01]  /*17270*/  FMUL.FTZ R100, R113, R39.reuse ;  /* 0x0000002771647220 */ /* 0x080fe20000410000 */
[----:B------:R-:W-:Y:S01]  /*17280*/  I2F R131, R132 ;  /* 0x0000008400837306 */ /* 0x000fe20000201400 */
[-C--:B------:R-:W-:Y:S01]  /*17290*/  FMUL.FTZ R112, R114, R39.reuse ;  /* 0x0000002772707220 */ /* 0x080fe20000410000 */
[C---:B------:R-:W-:Y:S01]  /*172a0*/  IADD3 R146, R54.reuse, 0x29, RZ ;  /* 0x0000002936927810 */ /* 0x040fe20007ffe0ff */
[-C--:B------:R-:W-:Y:S01]  /*172b0*/  FMUL.FTZ R85, R115, R39.reuse ;  /* 0x0000002773557220 */ /* 0x080fe20000410000 */
[----:B------:R-:W-:Y:S01]  /*172c0*/  IADD3 R148, R54, 0x30, RZ ;  /* 0x0000003036947810 */ /* 0x000fe20007ffe0ff */
[-C--:B------:R-:W-:Y:S01]  /*172d0*/  FMUL.FTZ R64, R64, R39.reuse ;  /* 0x0000002740407220 */ /* 0x080fe20000410000 */
[C---:B------:R-:W-:Y:S01]  /*172e0*/  IADD3 R150, R54.reuse, 0x31, RZ ;  /* 0x0000003136967810 */ /* 0x040fe20007ffe0ff */
[-C--:B------:R-:W-:Y:S01]  /*172f0*/  FMUL.FTZ R67, R67, R39.reuse ;  /* 0x0000002743437220 */ /* 0x080fe20000410000 */
[----:B------:R-:W3:Y:S01]  /*17300*/  MUFU.TANH R116, R116 ;  /* 0x0000007400747308 */ /* 0x000ee20000002400 */
[----:B-1----:R-:W-:Y:S01]  /*17310*/  HMMA.16816.F32.BF16 R28, R4, R58, R28 ;  /* 0x0000003a041c723c */ /* 0x002fe2000004181c */
[C---:B------:R-:W-:Y:S01]  /*17320*/  IADD3 R152, R54.reuse, 0x38, RZ ;  /* 0x0000003836987810 */ /* 0x040fe20007ffe0ff */
[----:B------:R-:W-:Y:S01]  /*17330*/  FMUL.FTZ R65, R65, R39 ;  /* 0x0000002741417220 */ /* 0x000fe20000410000 */
[----:B------:R-:W-:-:S02]  /*17340*/  IADD3 R154, R54, 0x39, RZ ;  /* 0x00000039369a7810 */ /* 0x000fc40007ffe0ff */
[----:B------:R-:W-:Y:S01]  /*17350*/  IADD3 R156, R54, 0x40, RZ ;  /* 0x00000040369c7810 */ /* 0x000fe20007ffe0ff */
[----:B------:R-:W-:Y:S01]  /*17360*/  FFMA.FTZ R68, R0, R127, R173 ;  /* 0x0000007f00447223 */ /* 0x000fe200000100ad */
[----:B------:R-:W1:Y:S01]  /*17370*/  MUFU.TANH R117, R117 ;  /* 0x0000007500757308 */ /* 0x000e620000002400 */
[----:B------:R-:W-:Y:S01]  /*17380*/  HMMA.16816.F32.BF16 R80, R4, R14, R80 ;  /* 0x0000000e0450723c */ /* 0x000fe20000041850 */
[-C--:B------:R-:W-:Y:S02]  /*17390*/  ISETP.GE.AND P0, PT, R124, R3.reuse, PT ;  /* 0x000000037c00720c */ /* 0x080fe40003f06270 */
[-C--:B------:R-:W-:Y:S02]  /*173a0*/  ISETP.GE.AND P1, PT, R126, R2.reuse, PT ;  /* 0x000000027e00720c */ /* 0x080fe40003f26270 */
[----:B------:R-:W-:Y:S02]  /*173b0*/  IADD3 R158, R54, 0x41, RZ ;  /* 0x00000041369e7810 */ /* 0x000fe40007ffe0ff */
[----:B------:R-:W-:Y:S01]  /*173c0*/  ISETP.GE.AND P2, PT, R124, R2, PT ;  /* 0x000000027c00720c */ /* 0x000fe20003f46270 */
[----:B------:R-:W4:Y:S01]  /*173d0*/  MUFU.TANH R121, R121 ;  /* 0x0000007900797308 */ /* 0x000f220000002400 */
[----:B------:R-:W-:-:S02]  /*173e0*/  ISETP.GE.AND P3, PT, R126, R3, PT ;  /* 0x000000037e00720c */ /* 0x000fc40003f66270 */
[----:B------:R-:W-:Y:S02]  /*173f0*/  ISETP.GE.AND P6, PT, R128, R2, PT ;  /* 0x000000028000720c */ /* 0x000fe40003fc6270 */
[----:B------:R-:W-:Y:S02]  /*17400*/  IADD3 R159, R54, 0x48, RZ ;  /* 0x00000048369f7810 */ /* 0x000fe40007ffe0ff */
[----:B------:R-:W-:Y:S01]  /*17410*/  ISETP.GE.AND P4, PT, R128, R3, PT ;  /* 0x000000038000720c */ /* 0x000fe20003f86270 */
[----:B------:R-:W1:Y:S01]  /*17420*/  MUFU.TANH R118, R110 ;  /* 0x0000006e00767308 */ /* 0x000e620000002400 */
[C---:B------:R-:W-:Y:S02]  /*17430*/  IADD3 R162, R54.reuse, 0x49, RZ ;  /* 0x0000004936a27810 */ /* 0x040fe40007ffe0ff */
[C---:B------:R-:W-:Y:S02]  /*17440*/  IADD3 R169, R54.reuse, 0x59, RZ ;  /* 0x0000005936a97810 */ /* 0x040fe40007ffe0ff */
[----:B------:R-:W-:-:S02]  /*17450*/  IADD3 R164, R54, 0x50, RZ ;  /* 0x0000005036a47810 */ /* 0x000fc40007ffe0ff */
[----:B------:R-:W-:Y:S01]  /*17460*/  IADD3 R180, R54, 0x68, RZ ;  /* 0x0000006836b47810 */ /* 0x000fe20007ffe0ff */
[----:B------:R-:W1:Y:S01]  /*17470*/  MUFU.TANH R111, R111 ;  /* 0x0000006f006f7308 */ /* 0x000e620000002400 */
[-C--:B------:R-:W-:Y:S01]  /*17480*/  FMUL.FTZ R17, R72, R39.reuse ;  /* 0x0000002748117220 */ /* 0x080fe20000410000 */
[----:B------:R-:W-:Y:S01]  /*17490*/  IADD3 R165, R54, 0x51, RZ ;  /* 0x0000005136a57810 */ /* 0x000fe20007ffe0ff */
[-C--:B------:R-:W-:Y:S01]  /*174a0*/  FMUL.FTZ R74, R74, R39.reuse ;  /* 0x000000274a4a7220 */ /* 0x080fe20000410000 */
[C---:B------:R-:W-:Y:S02]  /*174b0*/  IADD3 R167, R54.reuse, 0x58, RZ ;  /* 0x0000005836a77810 */ /* 0x040fe40007ffe0ff */
[C---:B------:R-:W-:Y:S01]  /*174c0*/  IADD3 R188, R54.reuse, 0x78, RZ ;  /* 0x0000007836bc7810 */ /* 0x040fe20007ffe0ff */
[----:B------:R-:W-:Y:S01]  /*174d0*/  FMUL.FTZ R75, R75, R39 ;  /* 0x000000274b4b7220 */ /* 0x000fe20000410000 */
[----:B------:R-:W-:Y:S01]  /*174e0*/  I2F R140, R141 ;  /* 0x0000008d008c7306 */ /* 0x000fe20000201400 */
[----:B------:R-:W-:Y:S01]  /*174f0*/  IADD3 R178, R54, 0x61, RZ ;  /* 0x0000006136b27810 */ /* 0x000fe20007ffe0ff */
[----:B------:R-:W-:-:S06]  /*17500*/  DEPBAR.LE SB0, 0x0 ;  /* 0x000080000000791a */ /* 0x000fcc0000000000 */
[----:B------:R-:W-:Y:S08]  /*17510*/  I2F R143, R139 ;  /* 0x0000008b008f7306 */ /* 0x000ff00000201400 */
[----:B------:R1:W-:Y:S08]  /*17520*/  MUFU.TANH R110, R77 ;  /* 0x0000004d006e7308 */ /* 0x0003f00000002400 */
[----:B------:R-:W2:Y:S01]  /*17530*/  MUFU.TANH R122, R78 ;  /* 0x0000004e007a7308 */ /* 0x000ea20000002400 */
[----:B------:R-:W-:Y:S07]  /*17540*/  HMMA.16816.F32.BF16 R92, R4, R56, R92 ;  /* 0x00000038045c723c */ /* 0x000fee000004185c */
[----:B------:R2:W2:Y:S01]  /*17550*/  MUFU.TANH R119, R76 ;  /* 0x0000004c00777308 */ /* 0x0004a20000002400 */
[----:B-1----:R-:W-:-:S02]  /*17560*/  FFMA.FTZ R77, R0, R55, R161 ;  /* 0x00000037004d7223 */ /* 0x002fc400000100a1 */
[----:B------:R-:W-:-:S05]  /*17570*/  FFMA.FTZ R55, R0, R125, R170 ;  /* 0x0000007d00377223 */ /* 0x000fca00000100aa */
[----:B------:R-:W-:Y:S08]  /*17580*/  I2F R144, R142 ;  /* 0x0000008e00907306 */ /* 0x000ff00000201400 */
[----:B------:R-:W1:Y:S08]  /*17590*/  MUFU.TANH R79, R79 ;  /* 0x0000004f004f7308 */ /* 0x000e700000002400 */
[----:B------:R-:W1:Y:S01]  /*175a0*/  MUFU.TANH R101, R101 ;  /* 0x0000006500657308 */ /* 0x000e620000002400 */
[----:B--2---:R-:W-:-:S07]  /*175b0*/  FFMA.FTZ R52, R0, R129, R120 ;  /* 0x0000008100347223 */ /* 0x004fce0000010078 */
[----:B------:R-:W-:Y:S01]  /*175c0*/  I2F R145, R146 ;  /* 0x0000009200917306 */ /* 0x000fe20000201400 */
[----:B------:R-:W-:-:S07]  /*175d0*/  ISETP.GE.AND P5, PT, R130, R2, PT ;  /* 0x000000028200720c */ /* 0x000fce0003fa6270 */
[----:B------:R-:W-:Y:S01]  /*175e0*/  MUFU.TANH R100, R100 ;  /* 0x0000006400647308 */ /* 0x000fe20000002400 */
[----:B------:R-:W-:-:S07]  /*175f0*/  FSEL R53, R53, -INF , !P0 ;  /* 0xff80000035357808 */ /* 0x000fce0004000000 */
[----:B------:R-:W2:Y:S01]  /*17600*/  MUFU.TANH R112, R112 ;  /* 0x0000007000707308 */ /* 0x000ea20000002400 */
[----:B------:R-:W-:Y:S01]  /*17610*/  FSEL R55, R55, -INF , !P1 ;  /* 0xff80000037377808 */ /* 0x000fe20004800000 */
[----:B---3--:R-:W-:-:S06]  /*17620*/  FFMA.FTZ R51, R0, R131, R116 ;  /* 0x0000008300337223 */ /* 0x008fcc0000010074 */
[----:B------:R-:W3:Y:S01]  /*17630*/  I2F R147, R148 ;  /* 0x0000009400937306 */ /* 0x000ee20000201400 */
[----:B------:R-:W-:Y:S01]  /*17640*/  FFMA.FTZ R76, R0, R131, R117 ;  /* 0x00000083004c7223 */ /* 0x000fe20000010075 */
[----:B------:R-:W-:-:S06]  /*17650*/  FSEL R77, R77, -INF , !P2 ;  /* 0xff8000004d4d7808 */ /* 0x000fcc0005000000 */
[----:B------:R-:W1:Y:S01]  /*17660*/  MUFU.TANH R85, R85 ;  /* 0x0000005500557308 */ /* 0x000e620000002400 */
[----:B------:R-:W-:Y:S01]  /*17670*/  ISETP.GE.AND P0, PT, R132, R2, PT ;  /* 0x000000028400720c */ /* 0x000fe20003f06270 */
[----:B----4-:R-:W-:Y:S01]  /*17680*/  FFMA.FTZ R48, R0, R129, R121 ;  /* 0x0000008100307223 */ /* 0x010fe20000010079 */
[----:B------:R-:W-:-:S05]  /*17690*/  ISETP.GE.AND P1, PT, R132, R3, PT ;  /* 0x000000038400720c */ /* 0x000fca0003f26270 */
[----:B------:R-:W4:Y:S01]  /*176a0*/  I2F R149, R150 ;  /* 0x0000009600957306 */ /* 0x000f220000201400 */
[----:B------:R-:W-:Y:S01]  /*176b0*/  ISETP.GE.AND P2, PT, R130, R3, PT ;  /* 0x000000038200720c */ /* 0x000fe20003f46270 */
[----:B------:R-:W-:Y:S01]  /*176c0*/  FFMA.FTZ R78, R0, R133, R118 ;  /* 0x00000085004e7223 */ /* 0x000fe20000010076 */
[----:B------:R-:W-:Y:S01]  /*176d0*/  FSEL R69, R69, -INF , !P3 ;  /* 0xff80000045457808 */ /* 0x000fe20005800000 */
[----:B------:R-:W-:Y:S04]  /*176e0*/  HMMA.16816.F32.BF16 R24, R4, R12, R24 ;  /* 0x0000000c0418723c */ /* 0x000fe80000041818 */
[----:B------:R-:W-:Y:S01]  /*176f0*/  I2F R151, R152 ;  /* 0x0000009800977306 */ /* 0x000fe20000201400 */
[----:B------:R-:W-:Y:S01]  /*17700*/  FSEL R68, R68, -INF , !P6 ;  /* 0xff80000044447808 */ /* 0x000fe20007000000 */
[----:B------:R-:W-:Y:S01]  /*17710*/  FFMA.FTZ R88, R0, R135, R111 ;  /* 0x0000008700587223 */ /* 0x000fe2000001006f */
[----:B------:R-:W-:-:S05]  /*17720*/  ISETP.GE.AND P3, PT, R134, R2, PT ;  /* 0x000000028600720c */ /* 0x000fca0003f66270 */
[----:B------:R-:W1:Y:S01]  /*17730*/  MUFU.TANH R64, R64 ;  /* 0x0000004000407308 */ /* 0x000e620000002400 */
[----:B------:R-:W-:Y:S01]  /*17740*/  ISETP.GE.AND P6, PT, R134, R3, PT ;  /* 0x000000038600720c */ /* 0x000fe20003fc6270 */
[----:B------:R-:W-:Y:S01]  /*17750*/  FFMA.FTZ R122, R0, R140, R122 ;  /* 0x0000008c007a7223 */ /* 0x000fe2000001007a */
[----:B------:R-:W-:-:S05]  /*17760*/  FSEL R86, R86, -INF , !P4 ;  /* 0xff80000056567808 */ /* 0x000fca0006000000 */
[----:B------:R-:W-:Y:S01]  /*17770*/  I2F R153, R154 ;  /* 0x0000009a00997306 */ /* 0x000fe20000201400 */
[----:B------:R-:W-:Y:S01]  /*17780*/  FSEL R52, R52, -INF , !P5 ;  /* 0xff80000034347808 */ /* 0x000fe20006800000 */
[----:B------:R-:W-:-:S06]  /*17790*/  FFMA.FTZ R110, R0, R143, R110 ;  /* 0x0000008f006e7223 */ /* 0x000fcc000001006e */
[----:B------:R-:W-:Y:S01]  /*177a0*/  I2F R155, R156 ;  /* 0x0000009c009b7306 */ /* 0x000fe20000201400 */
[----:B------:R-:W-:-:S07]  /*177b0*/  ISETP.GE.AND P4, PT, R136, R2, PT ;  /* 0x000000028800720c */ /* 0x000fce0003f86270 */
[----:B------:R-:W1:Y:S01]  /*177c0*/  MUFU.TANH R67, R67 ;  /* 0x0000004300437308 */ /* 0x000e620000002400 */
[----:B------:R-:W-:-:S07]  /*177d0*/  ISETP.GE.AND P5, PT, R136, R3, PT ;  /* 0x000000038800720c */ /* 0x000fce0003fa6270 */
[----:B------:R-:W1:Y:S01]  /*177e0*/  MUFU.TANH R66, R66 ;  /* 0x0000004200427308 */ /* 0x000e620000002400 */
[----:B------:R-:W-:Y:S01]  /*177f0*/  FSEL R51, R51, -INF , !P0 ;  /* 0xff80000033337808 */ /* 0x000fe20004000000 */
[----:B------:R-:W-:Y:S01]  /*17800*/  FFMA.FTZ R119, R0, R140, R119 ;  /* 0x0000008c00777223 */ /* 0x000fe20000010077 */
[----:B------:R-:W-:-:S05]  /*17810*/  FSEL R76, R76, -INF , !P1 ;  /* 0xff8000004c4c7808 */ /* 0x000fca0004800000 */
[----:B------:R-:W2:Y:S01]  /*17820*/  MUFU.TANH R65, R65 ;  /* 0x0000004100417308 */ /* 0x000ea20000002400 */
[----:B------:R-:W-:Y:S01]  /*17830*/  FSEL R48, R48, -INF , !P2 ;  /* 0xff80000030307808 */ /* 0x000fe20005000000 */
[----:B------:R-:W-:Y:S01]  /*17840*/  FMUL.FTZ R56, R73, R39 ;  /* 0x0000002749387220 */ /* 0x000fe20000410000 */
[----:B------:R-:W-:-:S05]  /*17850*/  ISETP.GE.AND P0, PT, R141, R3, PT ;  /* 0x000000038d00720c */ /* 0x000fca0003f06270 */
[----:B------:R-:W-:Y:S01]  /*17860*/  I2F R157, R158 ;  /* 0x0000009e009d7306 */ /* 0x000fe20000201400 */
[----:B------:R-:W-:Y:S01]  /*17870*/  ISETP.GE.AND P1, PT, R139, R2, PT ;  /* 0x000000028b00720c */ /* 0x000fe20003f26270 */
[----:B-1----:R-:W-:-:S06]  /*17880*/  FFMA.FTZ R79, R0, R143, R79 ;  /* 0x0000008f004f7223 */ /* 0x002fcc000001004f */
[----:B------:R-:W-:Y:S01]  /*17890*/  MUFU.TANH R96, R96 ;  /* 0x0000006000607308 */ /* 0x000fe20000002400 */
[----:B------:R-:W-:Y:S01]  /*178a0*/  ISETP.GE.AND P2, PT, R141, R2, PT ;  /* 0x000000028d00720c */ /* 0x000fe20003f46270 */
[----:B------:R-:W-:-:S06]  /*178b0*/  FFMA.FTZ R101, R0, R144, R101 ;  /* 0x0000009000657223 */ /* 0x000fcc0000010065 */
[----:B------:R-:W1:Y:S01]  /*178c0*/  MUFU.TANH R97, R97 ;  /* 0x0000006100617308 */ /* 0x000e620000002400 */
[----:B------:R-:W-:Y:S02]  /*178d0*/  FSEL R90, R90, -INF , !P3 ;  /* 0xff8000005a5a7808 */ /* 0x000fe40005800000 */
[----:B------:R-:W-:-:S05]  /*178e0*/  FSEL R78, R78, -INF , !P6 ;  /* 0xff8000004e4e7808 */ /* 0x000fca0007000000 */
[----:B------:R-:W-:Y:S01]  /*178f0*/  I2F R160, R159 ;  /* 0x0000009f00a07306 */ /* 0x000fe20000201400 */
[----:B------:R-:W-:Y:S01]  /*17900*/  ISETP.GE.AND P3, PT, R139, R3, PT ;  /* 0x000000038b00720c */ /* 0x000fe20003f66270 */
[----:B--2---:R-:W-:Y:S01]  /*17910*/  FFMA.FTZ R112, R0, R144, R112 ;  /* 0x0000009000707223 */ /* 0x004fe20000010070 */
[----:B------:R-:W-:-:S05]  /*17920*/  ISETP.GE.AND P6, PT, R142, R2, PT ;  /* 0x000000028e00720c */ /* 0x000fca0003fc6270 */
[----:B------:R-:W2:Y:S01]  /*17930*/  MUFU.TANH R98, R98 ;  /* 0x0000006200627308 */ /* 0x000ea20000002400 */
[----:B------:R-:W-:Y:S01]  /*17940*/  FSEL R89, R89, -INF , !P4 ;  /* 0xff80000059597808 */ /* 0x000fe20006000000 */
[----:B------:R-:W-:Y:S01]  /*17950*/  FFMA.FTZ R100, R0, R145, R100 ;  /* 0x0000009100647223 */ /* 0x000fe20000010064 */
[----:B------:R-:W-:-:S05]  /*17960*/  FSEL R88, R88, -INF , !P5 ;  /* 0xff80000058587808 */ /* 0x000fca0006800000 */
[----:B------:R-:W1:Y:S01]  /*17970*/  I2F R163, R162 ;  /* 0x000000a200a37306 */ /* 0x000e620000201400 */
[----:B------:R-:W-:Y:S01]  /*17980*/  ISETP.GE.AND P4, PT, R142, R3, PT ;  /* 0x000000038e00720c */ /* 0x000fe20003f86270 */
[-C--:B---3--:R-:W-:Y:S01]  /*17990*/  FFMA.FTZ R102, R0, R147.reuse, R102 ;  /* 0x0000009300667223 */ /* 0x088fe20000010066 */
[----:B------:R-:W-:Y:S01]  /*179a0*/  ISETP.GE.AND P5, PT, R146, R2, PT ;  /* 0x000000029200720c */ /* 0x000fe20003fa6270 */
[----:B------:R-:W-:Y:S01]  /*179b0*/  FFMA.FTZ R91, R0, R147, R91 ;  /* 0x00000093005b7223 */ /* 0x000fe2000001005b */
[----:B------:R-:W-:-:S03]  /*179c0*/  FSEL R196, R122, -INF , !P0 ;  /* 0xff8000007ac47808 */ /* 0x000fc60004000000 */
[----:B------:R-:W3:Y:S01]  /*179d0*/  MUFU.TANH R107, R107 ;  /* 0x0000006b006b7308 */ /* 0x000ee20000002400 */
[----:B------:R-:W-:Y:S01]  /*179e0*/  FSEL R194, R110, -INF , !P1 ;  /* 0xff8000006ec27808 */ /* 0x000fe20004800000 */
[----:B------:R-:W-:Y:S01]  /*179f0*/  FFMA.FTZ R85, R0, R145, R85 ;  /* 0x0000009100557223 */ /* 0x000fe20000010055 */
[----:B------:R-:W-:Y:S01]  /*17a00*/  FSEL R191, R119, -INF , !P2 ;  /* 0xff80000077bf7808 */ /* 0x000fe20005000000 */
[----:B------:R-:W-:Y:S01]  /*17a10*/  FMUL.FTZ R13, R30, R39 ;  /* 0x000000271e0d7220 */ /* 0x000fe20000410000 */
[----:B------:R-:W-:Y:S01]  /*17a20*/  ISETP.GE.AND P0, PT, R148, R2, PT ;  /* 0x000000029400720c */ /* 0x000fe20003f06270 */
[----:B----4-:R-:W-:Y:S01]  /*17a30*/  FFMA.FTZ R84, R0, R149, R84 ;  /* 0x0000009500547223 */ /* 0x010fe20000010054 */
[-C--:B------:R-:W-:Y:S01]  /*17a40*/  ISETP.GE.AND P1, PT, R148, R3.reuse, PT ;  /* 0x000000039400720c */ /* 0x080fe20003f26270 */
[----:B------:R-:W-:Y:S01]  /*17a50*/  I2F R174, R169 ;  /* 0x000000a900ae7306 */ /* 0x000fe20000201400 */
[----:B------:R-:W-:Y:S01]  /*17a60*/  ISETP.GE.AND P2, PT, R146, R3, PT ;  /* 0x000000039200720c */ /* 0x000fe20003f46270 */
[----:B------:R-:W-:Y:S01]  /*17a70*/  FFMA.FTZ R103, R0, R149, R103 ;  /* 0x0000009500677223 */ /* 0x000fe20000010067 */
[----:B------:R-:W-:-:S02]  /*17a80*/  FSEL R197, R79, -INF , !P3 ;  /* 0xff8000004fc57808 */ /* 0x000fc40005800000 */
[----:B------:R-:W-:Y:S01]  /*17a90*/  FSEL R195, R101, -INF , !P6 ;  /* 0xff80000065c37808 */ /* 0x000fe20007000000 */
[----:B------:R-:W-:Y:S01]  /*17aa0*/  FFMA.FTZ R64, R0, R151, R64 ;  /* 0x0000009700407223 */ /* 0x000fe20000010040 */
[CC--:B------:R-:W-:Y:S01]  /*17ab0*/  ISETP.GE.AND P3, PT, R150.reuse, R2.reuse, PT ;  /* 0x000000029600720c */ /* 0x0c0fe20003f66270 */
[----:B------:R-:W4:Y:S01]  /*17ac0*/  MUFU.TANH R56, R56 ;  /* 0x0000003800387308 */ /* 0x000f220000002400 */
[----:B------:R-:W-:Y:S01]  /*17ad0*/  ISETP.GE.AND P6, PT, R150, R3, PT ;  /* 0x000000039600720c */ /* 0x000fe20003fc6270 */
[----:B------:R-:W-:Y:S01]  /*17ae0*/  FFMA.FTZ R87, R0, R151, R87 ;  /* 0x0000009700577223 */ /* 0x000fe20000010057 */
[----:B------:R-:W-:Y:S01]  /*17af0*/  FSEL R198, R112, -INF , !P4 ;  /* 0xff80000070c67808 */ /* 0x000fe20006000000 */
[----:B------:R-:W-:Y:S01]  /*17b00*/  FFMA.FTZ R67, R0, R153, R67 ;  /* 0x0000009900437223 */ /* 0x000fe20000010043 */
[----:B------:R-:W-:Y:S01]  /*17b10*/  FSEL R192, R100, -INF , !P5 ;  /* 0xff80000064c07808 */ /* 0x000fe20006800000 */
[----:B------:R-:W-:Y:S01]  /*17b20*/  FFMA.FTZ R66, R0, R155, R66 ;  /* 0x0000009b00427223 */ /* 0x000fe20000010042 */
[CC--:B------:R-:W-:Y:S01]  /*17b30*/  ISETP.GE.AND P4, PT, R152.reuse, R2.reuse, PT ;  /* 0x000000029800720c */ /* 0x0c0fe20003f86270 */
[----:B------:R2:W2:Y:S01]  /*17b40*/  I2F R166, R164 ;  /* 0x000000a400a67306 */ /* 0x0004a20000201400 */
[----:B------:R-:W-:Y:S01]  /*17b50*/  ISETP.GE.AND P5, PT, R152, R3, PT ;  /* 0x000000039800720c */ /* 0x000fe20003fa6270 */
[----:B------:R-:W-:Y:S01]  /*17b60*/  FFMA.FTZ R65, R0, R153, R65 ;  /* 0x0000009900417223 */ /* 0x000fe20000010041 */
[----:B------:R-:W-:Y:S01]  /*17b70*/  FSEL R145, R102, -INF , !P0 ;  /* 0xff80000066917808 */ /* 0x000fe20004000000 */
[----:B------:R-:W-:Y:S01]  /*17b80*/  FMUL.FTZ R7, R80, R39 ;  /* 0x0000002750077220 */ /* 0x000fe20000410000 */
[----:B------:R-:W-:Y:S01]  /*17b90*/  FSEL R142, R91, -INF , !P1 ;  /* 0xff8000005b8e7808 */ /* 0x000fe20004800000 */
[----:B-1----:R-:W-:Y:S01]  /*17ba0*/  FFMA.FTZ R97, R0, R155, R97 ;  /* 0x0000009b00617223 */ /* 0x002fe20000010061 */
[----:B------:R-:W-:Y:S01]  /*17bb0*/  FSEL R193, R85, -INF , !P2 ;  /* 0xff80000055c17808 */ /* 0x000fe20005000000 */
[----:B------:R-:W-:Y:S01]  /*17bc0*/  I2F R177, R180 ;  /* 0x000000b400b17306 */ /* 0x000fe20000201400 */
[----:B------:R-:W-:Y:S01]  /*17bd0*/  ISETP.GE.AND P0, PT, R154, R3, PT ;  /* 0x000000039a00720c */ /* 0x000fe20003f06270 */
[----:B------:R-:W-:Y:S01]  /*17be0*/  FFMA.FTZ R96, R0, R157, R96 ;  /* 0x0000009d00607223 */ /* 0x000fe20000010060 */
[----:B------:R-:W-:-:S02]  /*17bf0*/  ISETP.GE.AND P1, PT, R156, R2, PT ;  /* 0x000000029c00720c */ /* 0x000fc40003f26270 */
[----:B------:R-:W-:Y:S02]  /*17c00*/  ISETP.GE.AND P2, PT, R154, R2, PT ;  /* 0x000000029a00720c */ /* 0x000fe40003f46270 */
[----:B------:R-:W-:Y:S01]  /*17c10*/  FSEL R146, R84, -INF , !P3 ;  /* 0xff80000054927808 */ /* 0x000fe20005800000 */
[----:B------:R-:W1:Y:S01]  /*17c20*/  MUFU.TANH R13, R13 ;  /* 0x0000000d000d7308 */ /* 0x000e620000002400 */
[----:B------:R-:W-:Y:S01]  /*17c30*/  FSEL R143, R103, -INF , !P6 ;  /* 0xff800000678f7808 */ /* 0x000fe20007000000 */
[----:B--2---:R-:W-:Y:S01]  /*17c40*/  FFMA.FTZ R98, R0, R157, R98 ;  /* 0x0000009d00627223 */ /* 0x004fe20000010062 */
[----:B------:R-:W-:Y:S01]  /*17c50*/  ISETP.GE.AND P3, PT, R156, R3, PT ;  /* 0x000000039c00720c */ /* 0x000fe20003f66270 */
[----:B------:R-:W-:Y:S01]  /*17c60*/  FFMA.FTZ R99, R0, R160, R99 ;  /* 0x000000a000637223 */ /* 0x000fe20000010063 */
[----:B------:R-:W-:Y:S02]  /*17c70*/  ISETP.GE.AND P6, PT, R158, R2, PT ;  /* 0x000000029e00720c */ /* 0x000fe40003fc6270 */
[----:B------:R-:W-:-:S02]  /*17c80*/  FSEL R147, R64, -INF , !P4 ;  /* 0xff80000040937808 */ /* 0x000fc40006000000 */
[----:B------:R-:W-:Y:S01]  /*17c90*/  FSEL R144, R87, -INF , !P5 ;  /* 0xff80000057907808 */ /* 0x000fe20006800000 */
[----:B------:R2:W1:Y:S01]  /*17ca0*/  I2F R168, R165 ;  /* 0x000000a500a87306 */ /* 0x0004620000201400 */
[----:B------:R-:W-:Y:S01]  /*17cb0*/  ISETP.GE.AND P4, PT, R158, R3, PT ;  /* 0x000000039e00720c */ /* 0x000fe20003f86270 */
[----:B------:R-:W-:Y:S01]  /*17cc0*/  FMUL.FTZ R32, R95, R39 ;  /* 0x000000275f207220 */ /* 0x000fe20000410000 */
[----:B------:R-:W-:Y:S01]  /*17cd0*/  ISETP.GE.AND P5, PT, R159, R2, PT ;  /* 0x000000029f00720c */ /* 0x000fe20003fa6270 */
[C---:B------:R-:W-:Y:S01]  /*17ce0*/  FFMA.FTZ R160, R0.reuse, R160, R106 ;  /* 0x000000a000a07223 */ /* 0x040fe2000001006a */
[----:B------:R-:W-:Y:S01]  /*17cf0*/  FSEL R151, R67, -INF , !P0 ;  /* 0xff80000043977808 */ /* 0x000fe20004000000 */
[----:B------:R-:W-:Y:S01]  /*17d00*/  FFMA.FTZ R105, R0, R163, R105 ;  /* 0x000000a300697223 */ /* 0x000fe20000010069 */
[----:B------:R-:W-:Y:S01]  /*17d10*/  FSEL R161, R66, -INF , !P1 ;  /* 0xff80000042a17808 */ /* 0x000fe20004800000 */
[----:B------:R1:W-:Y:S01]  /*17d20*/  I2F R171, R167 ;  /* 0x000000a700ab7306 */ /* 0x0003e20000201400 */
[----:B------:R-:W-:Y:S01]  /*17d30*/  FSEL R150, R65, -INF , !P2 ;  /* 0xff80000041967808 */ /* 0x000fe20005000000 */
[-C--:B------:R-:W-:Y:S01]  /*17d40*/  FMUL.FTZ R19, R92, R39.reuse ;  /* 0x000000275c137220 */ /* 0x080fe20000410000 */
[CC--:B------:R-:W-:Y:S01]  /*17d50*/  ISETP.GE.AND P0, PT, R162.reuse, R2.reuse, PT ;  /* 0x00000002a200720c */ /* 0x0c0fe20003f06270 */
[----:B------:R-:W-:Y:S01]  /*17d60*/  FMUL.FTZ R41, R93, R39 ;  /* 0x000000275d297220 */ /* 0x000fe20000410000 */
[----:B------:R-:W-:Y:S01]  /*17d70*/  ISETP.GE.AND P1, PT, R162, R3, PT ;  /* 0x00000003a200720c */ /* 0x000fe20003f26270 */
[----:B------:R-:W-:Y:S01]  /*17d80*/  FMUL.FTZ R44, R94, R39 ;  /* 0x000000275e2c7220 */ /* 0x000fe20000410000 */
[----:B------:R-:W-:Y:S01]  /*17d90*/  ISETP.GE.AND P2, PT, R159, R3, PT ;  /* 0x000000039f00720c */ /* 0x000fe20003f46270 */
[----:B------:R-:W-:Y:S01]  /*17da0*/  I2F R185, R188 ;  /* 0x000000bc00b97306 */ /* 0x000fe20000201400 */
[----:B------:R-:W-:Y:S01]  /*17db0*/  FSEL R158, R97, -INF , !P3 ;  /* 0xff800000619e7808 */ /* 0x000fe20005800000 */
[----:B------:R-:W-:Y:S01]  /*17dc0*/  FMUL.FTZ R28, R28, R39 ;  /* 0x000000271c1c7220 */ /* 0x000fe20000410000 */
[----:B------:R-:W-:Y:S01]  /*17dd0*/  FSEL R162, R96, -INF , !P6 ;  /* 0xff80000060a27808 */ /* 0x000fe20007000000 */
[----:B---3--:R-:W-:Y:S01]  /*17de0*/  FFMA.FTZ R107, R0, R163, R107 ;  /* 0x000000a3006b7223 */ /* 0x008fe2000001006b */
[----:B------:R-:W-:-:S02]  /*17df0*/  ISETP.GE.AND P3, PT, R164, R2, PT ;  /* 0x00000002a400720c */ /* 0x000fc40003f66270 */
[----:B------:R-:W-:Y:S01]  /*17e00*/  ISETP.GE.AND P6, PT, R164, R3, PT ;  /* 0x00000003a400720c */ /* 0x000fe20003fc6270 */
[----:B------:R-:W3:Y:S01]  /*17e10*/  MUFU.TANH R17, R17 ;  /* 0x0000001100117308 */ /* 0x000ee20000002400 */
[----:B------:R-:W-:Y:S02]  /*17e20*/  IADD3 R172, R54, 0x60, RZ ;  /* 0x0000006036ac7810 */ /* 0x000fe40007ffe0ff */
[----:B------:R-:W-:Y:S02]  /*17e30*/  FSEL R159, R98, -INF , !P4 ;  /* 0xff800000629f7808 */ /* 0x000fe40006000000 */
[----:B------:R-:W-:-:S03]  /*17e40*/  FSEL R164, R99, -INF , !P5 ;  /* 0xff80000063a47808 */ /* 0x000fc60006800000 */
[----:B------:R-:W1:Y:S01]  /*17e50*/  MUFU.TANH R7, R7 ;  /* 0x0000000700077308 */ /* 0x000e620000002400 */
[----:B------:R-:W-:Y:S01]  /*17e60*/  ISETP.GE.AND P4, PT, R165, R2, PT ;  /* 0x00000002a500720c */ /* 0x000fe20003f86270 */
[----:B------:R-:W-:Y:S01]  /*17e70*/  FMUL.FTZ R4, R25, R39 ;  /* 0x0000002719047220 */ /* 0x000fe20000410000 */
[----:B------:R-:W-:Y:S01]  /*17e80*/  ISETP.GE.AND P5, PT, R165, R3, PT ;  /* 0x00000003a500720c */ /* 0x000fe20003fa6270 */
[----:B------:R-:W-:Y:S01]  /*17e90*/  FMUL.FTZ R12, R29, R39 ;  /* 0x000000271d0c7220 */ /* 0x000fe20000410000 */
[----:B------:R-:W-:-:S03]  /*17ea0*/  FSEL R160, R160, -INF , !P2 ;  /* 0xff800000a0a07808 */ /* 0x000fc60005000000 */
[----:B------:R-:W3:Y:S01]  /*17eb0*/  MUFU.TANH R16, R16 ;  /* 0x0000001000107308 */ /* 0x000ee20000002400 */
[----:B--2---:R-:W-:Y:S01]  /*17ec0*/  FSEL R165, R105, -INF , !P0 ;  /* 0xff80000069a57808 */ /* 0x004fe20004000000 */
[-C--:B------:R-:W-:Y:S01]  /*17ed0*/  FMUL.FTZ R20, R31, R39.reuse ;  /* 0x000000271f147220 */ /* 0x080fe20000410000 */
[----:B------:R-:W-:Y:S01]  /*17ee0*/  ISETP.GE.AND P2, PT, R167, R2, PT ;  /* 0x00000002a700720c */ /* 0x000fe20003f46270 */
[----:B------:R-:W-:-:S04]  /*17ef0*/  FMUL.FTZ R21, R24, R39 ;  /* 0x0000002718157220 */ /* 0x000fc80000410000 */
[----:B------:R-:W2:Y:S01]  /*17f00*/  MUFU.TANH R40, R74 ;  /* 0x0000004a00287308 */ /* 0x000ea20000002400 */
[----:B------:R-:W-:Y:S01]  /*17f10*/  ISETP.GE.AND P0, PT, R167, R3, PT ;  /* 0x00000003a700720c */ /* 0x000fe20003f06270 */
[-C--:B------:R-:W-:Y:S01]  /*17f20*/  FMUL.FTZ R6, R26, R39.reuse ;  /* 0x000000271a067220 */ /* 0x080fe20000410000 */
[----:B------:R-:W-:Y:S01]  /*17f30*/  IADD3 R186, R54, 0x71, RZ ;  /* 0x0000007136ba7810 */ /* 0x000fe20007ffe0ff */
[----:B------:R-:W-:Y:S01]  /*17f40*/  FMUL.FTZ R5, R27, R39 ;  /* 0x000000271b057220 */ /* 0x000fe20000410000 */
[----:B-1----:R-:W-:Y:S01]  /*17f50*/  FSEL R167, R107, -INF , !P1 ;  /* 0xff8000006ba77808 */ /* 0x002fe20004800000 */
[----:B----4-:R-:W-:Y:S02]  /*17f60*/  FFMA.FTZ R56, R0, R174, R56 ;  /* 0x000000ae00387223 */ /* 0x010fe40000010038 */
[----:B------:R-:W-:Y:S01]  /*17f70*/  I2F R176, R178 ;  /* 0x000000b200b07306 */ /* 0x000fe20000201400 */
[C---:B------:R-:W-:Y:S02]  /*17f80*/  IADD3 R182, R54.reuse, 0x69, RZ ;  /* 0x0000006936b67810 */ /* 0x040fe40007ffe0ff */
[----:B------:R-:W-:-:S02]  /*17f90*/  IADD3 R184, R54, 0x70, RZ ;  /* 0x0000007036b87810 */ /* 0x000fc40007ffe0ff */
[----:B------:R-:W-:-:S03]  /*17fa0*/  ISETP.GE.AND P1, PT, R169, R2, PT ;  /* 0x00000002a900720c */ /* 0x000fc60003f26270 */
[----:B------:R-:W1:Y:S01]  /*17fb0*/  MUFU.TANH R32, R32 ;  /* 0x0000002000207308 */ /* 0x000e620000002400 */
[CC--:B------:R-:W-:Y:S02]  /*17fc0*/  FFMA.FTZ R108, R0.reuse, R166.reuse, R108 ;  /* 0x000000a6006c7223 */ /* 0x0c0fe4000001006c */
[----:B------:R-:W-:-:S05]  /*17fd0*/  FFMA.FTZ R70, R0, R166, R70 ;  /* 0x000000a600467223 */ /* 0x000fca0000010046 */
[----:B------:R-:W-:Y:S01]  /*17fe0*/  I2F R175, R172 ;  /* 0x000000ac00af7306 */ /* 0x000fe20000201400 */
[----:B------:R-:W-:Y:S01]  /*17ff0*/  FMUL.FTZ R63, R83, R39 ;  /* 0x00000027533f7220 */ /* 0x000fe20000410000 */
[----:B------:R-:W-:Y:S01]  /*18000*/  FSEL R166, R56, -INF , !P1 ;  /* 0xff80000038a67808 */ /* 0x000fe20004800000 */
[----:B------:R-:W-:-:S05]  /*18010*/  FFMA.FTZ R155, R0, R177, R13 ;  /* 0x000000b1009b7223 */ /* 0x000fca000001000d */
[----:B------:R-:W4:Y:S01]  /*18020*/  MUFU.TANH R18, R75 ;  /* 0x0000004b00127308 */ /* 0x000f220000002400 */
[----:B------:R-:W-:Y:S01]  /*18030*/  IADD3 R189, R54, 0x79, RZ ;  /* 0x0000007936bd7810 */ /* 0x000fe20007ffe0ff */
[----:B------:R-:W-:-:S06]  /*18040*/  FMUL.FTZ R81, R81, R39 ;  /* 0x0000002751517220 */ /* 0x000fcc0000410000 */
[----:B------:R-:W1:Y:S01]  /*18050*/  MUFU.TANH R19, R19 ;  /* 0x0000001300137308 */ /* 0x000e620000002400 */
[----:B------:R-:W-:Y:S01]  /*18060*/  ISETP.GE.AND P1, PT, R180, R3, PT ;  /* 0x00000003b400720c */ /* 0x000fe20003f26270 */
[----:B------:R-:W-:-:S06]  /*18070*/  FMUL.FTZ R82, R82, R39 ;  /* 0x0000002752527220 */ /* 0x000fcc0000410000 */
[----:B------:R-:W-:Y:S08]  /*18080*/  MUFU.TANH R41, R41 ;  /* 0x0000002900297308 */ /* 0x000ff00000002400 */
[----:B------:R-:W1:Y:S08]  /*18090*/  MUFU.TANH R44, R44 ;  /* 0x0000002c002c7308 */ /* 0x000e700000002400 */
[----:B------:R-:W1:Y:S01]  /*180a0*/  MUFU.TANH R28, R28 ;  /* 0x0000001c001c7308 */ /* 0x000e620000002400 */
[----:B------:R-:W-:Y:S01]  /*180b0*/  FFMA.FTZ R109, R0, R168, R109 ;  /* 0x000000a8006d7223 */ /* 0x000fe2000001006d */
[----:B------:R-:W-:-:S06]  /*180c0*/  FSEL R155, R155, -INF , !P1 ;  /* 0xff8000009b9b7808 */ /* 0x000fcc0004800000 */
[----:B------:R-:W-:Y:S01]  /*180d0*/  I2F R183, R186 ;  /* 0x000000ba00b77306 */ /* 0x000fe20000201400 */
[----:B---3--:R-:W-:-:S07]  /*180e0*/  FFMA.FTZ R17, R0, R171, R17 ;  /* 0x000000ab00117223 */ /* 0x008fce0000010011 */
[----:B------:R-:W3:Y:S01]  /*180f0*/  MUFU.TANH R4, R4 ;  /* 0x0000000400047308 */ /* 0x000ee20000002400 */
[----:B------:R-:W-:Y:S01]  /*18100*/  FFMA.FTZ R7, R0, R185, R7 ;  /* 0x000000b900077223 */ /* 0x000fe20000010007 */
[----:B------:R-:W-:-:S06]  /*18110*/  ISETP.GE.AND P1, PT, R188, R2, PT ;  /* 0x00000002bc00720c */ /* 0x000fcc0003f26270 */
[----:B------:R-:W-:Y:S01]  /*18120*/  I2F R179, R182 ;  /* 0x000000b600b37306 */ /* 0x000fe20000201400 */
[----:B------:R-:W-:-:S07]  /*18130*/  FFMA.FTZ R16, R0, R168, R16 ;  /* 0x000000a800107223 */ /* 0x000fce0000010010 */
[----:B------:R-:W-:Y:S01]  /*18140*/  I2F R181, R184 ;  /* 0x000000b800b57306 */ /* 0x000fe20000201400 */
[----:B--2---:R-:W-:-:S07]  /*18150*/  FFMA.FTZ R171, R0, R171, R40 ;  /* 0x000000ab00ab7223 */ /* 0x004fce0000010028 */
[----:B------:R-:W2:Y:S01]  /*18160*/  MUFU.TANH R12, R12 ;  /* 0x0000000c000c7308 */ /* 0x000ea20000002400 */
[----:B------:R-:W-:-:S07]  /*18170*/  FSEL R170, R108, -INF , !P3 ;  /* 0xff8000006caa7808 */ /* 0x000fce0005800000 */
[----:B------:R-:W1:Y:S08]  /*18180*/  MUFU.TANH R20, R20 ;  /* 0x0000001400147308 */ /* 0x000e700000002400 */
[----:B------:R-:W1:Y:S08]  /*18190*/  MUFU.TANH R21, R21 ;  /* 0x0000001500157308 */ /* 0x000e700000002400 */
[----:B------:R-:W2:Y:S08]  /*181a0*/  MUFU.TANH R6, R6 ;  /* 0x0000000600067308 */ /* 0x000eb00000002400 */
[----:B------:R-:W2:Y:S01]  /*181b0*/  MUFU.TANH R5, R5 ;  /* 0x0000000500057308 */ /* 0x000ea20000002400 */
[----:B------:R-:W-:Y:S01]  /*181c0*/  ISETP.GE.AND P3, PT, R169, R3, PT ;  /* 0x00000003a900720c */ /* 0x000fe20003f66270 */
[----:B-1----:R-:W-:Y:S01]  /*181d0*/  FFMA.FTZ R32, R0, R176, R32 ;  /* 0x000000b000207223 */ /* 0x002fe20000010020 */
[----:B------:R-:W-:-:S05]  /*181e0*/  FSEL R173, R70, -INF , !P6 ;  /* 0xff80000046ad7808 */ /* 0x000fca0007000000 */
[----:B------:R-:W-:Y:S01]  /*181f0*/  I2F R49, R54 ;  /* 0x0000003600317306 */ /* 0x000fe20000201400 */
[----:B------:R-:W-:Y:S01]  /*18200*/  FSEL R169, R109, -INF , !P4 ;  /* 0xff8000006da97808 */ /* 0x000fe20006000000 */
[----:B----4-:R-:W-:Y:S01]  /*18210*/  FFMA.FTZ R18, R0, R174, R18 ;  /* 0x000000ae00127223 */ /* 0x010fe20000010012 */
[----:B------:R-:W-:-:S05]  /*18220*/  ISETP.GE.AND P6, PT, R172, R2, PT ;  /* 0x00000002ac00720c */ /* 0x000fca0003fc6270 */
[----:B------:R-:W-:Y:S01]  /*18230*/  I2F R187, R189 ;  /* 0x000000bd00bb7306 */ /* 0x000fe20000201400 */
[----:B------:R-:W-:Y:S01]  /*18240*/  ISETP.GE.AND P4, PT, R172, R3, PT ;  /* 0x00000003ac00720c */ /* 0x000fe20003f86270 */
[----:B------:R-:W-:Y:S01]  /*18250*/  FFMA.FTZ R19, R0, R175, R19 ;  /* 0x000000af00137223 */ /* 0x000fe20000010013 */
[----:B------:R-:W-:-:S05]  /*18260*/  FSEL R168, R17, -INF , !P2 ;  /* 0xff80000011a87808 */ /* 0x000fca0005000000 */
[----:B------:R-:W-:Y:S01]  /*18270*/  MUFU.TANH R13, R81 ;  /* 0x00000051000d7308 */ /* 0x000fe20000002400 */
[----:B------:R-:W-:Y:S01]  /*18280*/  FSEL R67, R7, -INF , !P1 ;  /* 0xff80000007437808 */ /* 0x000fe20004800000 */
[----:B------:R-:W-:-:S06]  /*18290*/  FFMA.FTZ R44, R0, R175, R44 ;  /* 0x000000af002c7223 */ /* 0x000fcc000001002c */
[----:B------:R-:W1:Y:S01]  /*182a0*/  MUFU.TANH R139, R82 ;  /* 0x00000052008b7308 */ /* 0x000e620000002400 */
[----:B------:R-:W-:Y:S01]  /*182b0*/  FSEL R172, R16, -INF , !P5 ;  /* 0xff80000010ac7808 */ /* 0x000fe20006800000 */
[----:B------:R-:W-:-:S06]  /*182c0*/  FFMA.FTZ R41, R0, R176, R41 ;  /* 0x000000b000297223 */ /* 0x000fcc0000010029 */
[----:B------:R-:W4:Y:S01]  /*182d0*/  MUFU.TANH R63, R63 ;  /* 0x0000003f003f7308 */ /* 0x000f220000002400 */
[----:B------:R-:W-:Y:S01]  /*182e0*/  ISETP.GE.AND P2, PT, R178, R3, PT ;  /* 0x00000003b200720c */ /* 0x000fe20003f46270 */
[----:B------:R-:W-:Y:S01]  /*182f0*/  FFMA.FTZ R28, R0, R177, R28 ;  /* 0x000000b1001c7223 */ /* 0x000fe2000001001c */
[----:B------:R-:W-:Y:S02]  /*18300*/  FSEL R171, R171, -INF , !P0 ;  /* 0xff800000abab7808 */ /* 0x000fe40004000000 */
[----:B------:R-:W-:Y:S02]  /*18310*/  ISETP.GE.AND P1, PT, R50, 0x2, PT ;  /* 0x000000023200780c */ /* 0x000fe40003f26270 */
[-C--:B------:R-:W-:Y:S02]  /*18320*/  ISETP.GE.AND P5, PT, R178, R2.reuse, PT ;  /* 0x00000002b200720c */ /* 0x080fe40003fa6270 */
[-C--:B------:R-:W-:Y:S01]  /*18330*/  ISETP.GE.AND P0, PT, R180, R2.reuse, PT ;  /* 0x00000002b400720c */ /* 0x080fe20003f06270 */
[----:B---3--:R-:W-:Y:S01]  /*18340*/  FFMA.FTZ R4, R0, R183, R4 ;  /* 0x000000b700047223 */ /* 0x008fe20000010004 */
[----:B------:R-:W-:Y:S01]  /*18350*/  FSEL R156, R32, -INF , !P2 ;  /* 0xff800000209c7808 */ /* 0x000fe20005000000 */
[-C--:B--2---:R-:W-:Y:S01]  /*18360*/  FFMA.FTZ R12, R0, R179.reuse, R12 ;  /* 0x000000b3000c7223 */ /* 0x084fe2000001000c */
[----:B------:R-:W-:Y:S01]  /*18370*/  FSEL R163, R18, -INF , !P3 ;  /* 0xff80000012a37808 */ /* 0x000fe20005800000 */
[C---:B------:R-:W-:Y:S01]  /*18380*/  FFMA.FTZ R20, R0.reuse, R179, R20 ;  /* 0x000000b300147223 */ /* 0x040fe20000010014 */
[----:B------:R-:W-:Y:S01]  /*18390*/  FSEL R154, R19, -INF , !P6 ;  /* 0xff800000139a7808 */ /* 0x000fe20007000000 */
[-C--:B------:R-:W-:Y:S01]  /*183a0*/  FFMA.FTZ R21, R0, R181.reuse, R21 ;  /* 0x000000b500157223 */ /* 0x080fe20000010015 */
[----:B------:R-:W-:Y:S01]  /*183b0*/  FSEL R157, R44, -INF , !P4 ;  /* 0xff8000002c9d7808 */ /* 0x000fe20006000000 */
[C---:B------:R-:W-:Y:S01]  /*183c0*/  FFMA.FTZ R6, R0.reuse, R181, R6 ;  /* 0x000000b500067223 */ /* 0x040fe20000010006 */
[----:B------:R-:W-:Y:S01]  /*183d0*/  FSEL R153, R41, -INF , !P5 ;  /* 0xff80000029997808 */ /* 0x000fe20006800000 */
[----:B------:R-:W-:Y:S01]  /*183e0*/  FFMA.FTZ R140, R0, R183, R5 ;  /* 0x000000b7008c7223 */ /* 0x000fe20000010005 */
[----:B------:R-:W-:-:S02]  /*183f0*/  ISETP.GE.AND P2, PT, R186, R2, PT ;  /* 0x00000002ba00720c */ /* 0x000fc40003f46270 */
[----:B------:R-:W-:Y:S02]  /*18400*/  FSEL R152, R28, -INF , !P0 ;  /* 0xff8000001c987808 */ /* 0x000fe40004000000 */
[CC--:B------:R-:W-:Y:S02]  /*18410*/  ISETP.GE.AND P3, PT, R182.reuse, R2.reuse, PT ;  /* 0x00000002b600720c */ /* 0x0c0fe40003f66270 */
[-C--:B------:R-:W-:Y:S02]  /*18420*/  ISETP.GE.AND P6, PT, R182, R3.reuse, PT ;  /* 0x00000003b600720c */ /* 0x080fe40003fc6270 */
[C---:B------:R-:W-:Y:S02]  /*18430*/  ISETP.GE.AND P4, PT, R184.reuse, R2, PT ;  /* 0x00000002b800720c */ /* 0x040fe40003f86270 */
[-C--:B------:R-:W-:Y:S02]  /*18440*/  ISETP.GE.AND P5, PT, R184, R3.reuse, PT ;  /* 0x00000003b800720c */ /* 0x080fe40003fa6270 */
[----:B------:R-:W-:Y:S01]  /*18450*/  ISETP.GE.AND P0, PT, R186, R3, PT ;  /* 0x00000003ba00720c */ /* 0x000fe20003f06270 */
[----:B-1----:R-:W-:Y:S01]  /*18460*/  FFMA.FTZ R139, R0, R185, R139 ;  /* 0x000000b9008b7223 */ /* 0x002fe2000001008b */
[----:B------:R-:W-:Y:S01]  /*18470*/  FSEL R135, R4, -INF , !P2 ;  /* 0xff80000004877808 */ /* 0x000fe20005000000 */
[-C--:B------:R-:W-:Y:S01]  /*18480*/  FFMA.FTZ R4, R0, R49.reuse, R190 ;  /* 0x0000003100047223 */ /* 0x080fe200000100be */
[----:B------:R-:W-:Y:S01]  /*18490*/  FSEL R149, R12, -INF , !P3 ;  /* 0xff8000000c957808 */ /* 0x000fe20005800000 */
[----:B------:R-:W-:Y:S01]  /*184a0*/  FFMA.FTZ R5, R0, R49, R104 ;  /* 0x0000003100057223 */ /* 0x000fe20000010068 */
[----:B------:R-:W-:Y:S01]  /*184b0*/  FSEL R148, R20, -INF , !P6 ;  /* 0xff80000014947808 */ /* 0x000fe20007000000 */
[CC--:B------:R-:W-:Y:S01]  /*184c0*/  FFMA.FTZ R13, R0.reuse, R187.reuse, R13 ;  /* 0x000000bb000d7223 */ /* 0x0c0fe2000001000d */
[----:B------:R-:W-:Y:S01]  /*184d0*/  FSEL R136, R21, -INF , !P4 ;  /* 0xff80000015887808 */ /* 0x000fe20006000000 */
[----:B----4-:R-:W-:Y:S01]  /*184e0*/  FFMA.FTZ R63, R0, R187, R63 ;  /* 0x000000bb003f7223 */ /* 0x010fe2000001003f */
[----:B------:R-:W-:-:S02]  /*184f0*/  FSEL R141, R6, -INF , !P5 ;  /* 0xff800000068d7808 */ /* 0x000fc40006800000 */
[----:B------:R-:W-:Y:S01]  /*18500*/  FSEL R140, R140, -INF , !P0 ;  /* 0xff8000008c8c7808 */ /* 0x000fe20004000000 */
[----:B------:R-:W-:Y:S01]  /*18510*/  BSSY B1, `(.L_x_3488) ;  /* 0x00000e3000017945 */ /* 0x000fe20003800000 */
[-C--:B------:R-:W-:Y:S02]  /*18520*/  ISETP.GE.AND P3, PT, R188, R3.reuse, PT ;  /* 0x00000003bc00720c */ /* 0x080fe40003f66270 */
[CC--:B------:R-:W-:Y:S02]  /*18530*/  ISETP.GE.AND P6, PT, R54.reuse, R2.reuse, PT ;  /* 0x000000023600720c */ /* 0x0c0fe40003fc6270 */
[-C--:B------:R-:W-:Y:S02]  /*18540*/  ISETP.GE.AND P4, PT, R54, R3.reuse, PT ;  /* 0x000000033600720c */ /* 0x080fe40003f86270 */
        /* <DEDUP_REMOVED lines=20> */
[----:B------:R-:W-:Y:S02]  /*18690*/  FSEL R139, R139, -INF , !P3 ;  /* 0xff8000008b8b7808 */ /* 0x000fe40005800000 */
        /* <DEDUP_REMOVED lines=39> */
[----:B------:R-:W-:Y:S02]  /*18910*/  ISETP.NE.AND P3, PT, R16, RZ, PT ;  /* 0x000000ff1000720c */ /* 0x000fe40003f65270 */
[----:B------:R-:W-:-:S03]  /*18920*/  LOP3.LUT R6, RZ, R16, RZ, 0x33, !PT ;  /* 0x00000010ff067212 */ /* 0x000fc600078e33ff */
        /* <DEDUP_REMOVED lines=10> */
[----:B------:R-:W-:Y:S02]  /*189d0*/  IMAD.WIDE R14, R9, 0x4, R240 ;  /* 0x00000004090e7825 */ /* 0x000fe400078e02f0 */
[----:B------:R1:W3:Y:S04]  /*189e0*/  LD.E R7, [R6.64] ;  /* 0x0000000606077980 */ /* 0x0002e8000c101900 */
[----:B-1----:R1:W3:Y:S04]  /*189f0*/  LD.E R6, [R14.64] ;  /* 0x000000060e067980 */ /* 0x0022e8000c101900 */
        /* <DEDUP_REMOVED lines=15> */
.L_x_3491:
[----:B------:R-:W2:Y:S02]  /*18af0*/  LD.E R8, [R10.64+0x38] ;  /* 0x000038060a087980 */ /* 0x000ea4000c101900 */
[----:B--2---:R-:W-:-:S04]  /*18b00*/  LEA R8, -R8, RZ, 0x7 ;  /* 0x000000ff08087211 */ /* 0x004fc800078e39ff */
[----:B------:R-:W-:Y:S02]  /*18b10*/  SHF.R.S32.HI R7, RZ, 0x1f, R8 ;  /* 0x0000001fff077819 */ /* 0x000fe40000011408 */
.L_x_3492:
[----:B------:R-:W-:Y:S05]  /*18b20*/  BSYNC B0 ;  /* 0x0000000000007941 */ /* 0x000fea0003800000 */
.L_x_3490:
        /* <DEDUP_REMOVED lines=129> */
.L_x_3489:
[----:B------:R-:W-:Y:S05]  /*19340*/  BSYNC B1 ;  /* 0x0000000000017941 */ /* 0x000fea0003800000 */
.L_x_3488:
        /* <DEDUP_REMOVED lines=66> */
[----:B------:R-:W-:Y:S01]  /*19770*/  LDSM.16.MT88.4 R92, [R220+0x10000] ;  /* 0x01000000dc5c783b */ /* 0x000fe20000004200 */
[C---:B------:R-:W-:Y:S02]  /*19780*/  LEA R217, R37.reuse, R220, 0x1 ;  /* 0x000000dc25d97211 */ /* 0x040fe400078e08ff */
[----:B------:R-:W-:Y:S01]  /*19790*/  LEA R216, R37, R218, 0x1 ;  /* 0x000000da25d87211 */ /* 0x000fe200078e08ff */
[----:B------:R-:W-:Y:S04]  /*197a0*/  LDSM.16.MT88.4 R124, [R220+0xc000] ;  /* 0x00c00000dc7c783b */ /* 0x000fe80000004200 */
[----:B------:R-:W-:Y:S04]  /*197b0*/  LDSM.16.MT88.4 R100, [R216+0xc000] ;  /* 0x00c00000d864783b */ /* 0x000fe80000004200 */
[----:B------:R-:W-:Y:S04]  /*197c0*/  LDSM.16.MT88.4 R116, [R218+0xc000] ;  /* 0x00c00000da74783b */ /* 0x000fe80000004200 */
[----:B------:R-:W-:Y:S01]  /*197d0*/  LDSM.16.MT88.4 R108, [R217+0xc000] ;  /* 0x00c00000d96c783b */ /* 0x000fe20000004200 */
[----:B-1----:R-:W-:-:S03]  /*197e0*/  FMNMX.FTZ R7, R6, R7, !PT ;  /* 0x0000000706077209 */ /* 0x002fc60007810000 */
[----:B------:R-:W-:Y:S04]  /*197f0*/  LDSM.16.MT88.4 R16, [R216+0xc800] ;  /* 0x00c80000d810783b */ /* 0x000fe80000004200 */
        /* <DEDUP_REMOVED lines=8> */
[----:B---3--:R-:W-:-:S03]  /*19880*/  FMNMX.FTZ R132, R7, R132, !PT ;  /* 0x0000008407847209 */ /* 0x008fc60007810000 */
[----:B------:R-:W1:Y:S01]  /*19890*/  SHFL.BFLY PT, R133, R6, 0x1, 0x1f ;  /* 0x0c201f0006857f89 */ /* 0x000e6200000e0000 */
[----:B------:R-:W-:-:S03]  /*198a0*/  FSETP.NEU.FTZ.AND P2, PT, R132, -INF , PT ;  /* 0xff8000008400780b */ /* 0x000fc60003f5d000 */
[----:B------:R-:W-:Y:S01]  /*198b0*/  LDSM.16.MT88.4 R32, [R217+0x10800] ;  /* 0x01080000d920783b */ /* 0x000fe20000004200 */
[----:B-1----:R-:W-:Y:S01]  /*198c0*/  FMNMX.FTZ R133, R6, R133, !PT ;  /* 0x0000008506857209 */ /* 0x002fe20007810000 */
        /* <DEDUP_REMOVED lines=14> */
[----:B------:R-:W-:Y:S01]  /*199b0*/  LDSM.16.MT88.4 R4, [R216+0x10000] ;  /* 0x01000000d804783b */ /* 0x000fe20000004200 */
[-C--:B------:R-:W-:Y:S01]  /*199c0*/  FFMA.FTZ R54, R68, R65.reuse, -R134 ;  /* 0x0000004144367223 */ /* 0x080fe20000010886 */
[----:B------:R-:W2:Y:S01]  /*199d0*/  MUFU.EX2 R59, R59 ;  /* 0x0000003b003b7308 */ /* 0x000ea20000000800 */
[-CC-:B------:R-:W-:Y:S02]  /*199e0*/  FFMA.FTZ R55, R48, R65.reuse, -R64.reuse ;  /* 0x0000004130377223 */ /* 0x180fe40000010840 */
[-CC-:B------:R-:W-:Y:S02]  /*199f0*/  FFMA.FTZ R49, R76, R65.reuse, -R64.reuse ;  /* 0x000000414c317223 */ /* 0x180fe40000010840 */
[-C--:B------:R-:W-:Y:S02]  /*19a00*/  FFMA.FTZ R48, R78, R65.reuse, -R64 ;  /* 0x000000414e307223 */ /* 0x080fe40000010840 */
[----:B------:R-:W3:Y:S01]  /*19a10*/  LDSM.16.MT88.4 R76, [R217+0x10000] ;  /* 0x01000000d94c783b */ /* 0x000ee20000004200 */
[----:B------:R-:W-:Y:S01]  /*19a20*/  MUFU.EX2 R57, R57 ;  /* 0x0000003900397308 */ /* 0x000fe20000000800 */
[----:B------:R-:W-:-:S02]  /*19a30*/  FFMA.FTZ R56, R52, R65, -R134 ;  /* 0x0000004134387223 */ /* 0x000fc40000010886 */
[-CC-:B------:R-:W-:Y:S02]  /*19a40*/  FFMA.FTZ R52, R51, R65.reuse, -R134.reuse ;  /* 0x0000004133347223 */ /* 0x180fe40000010886 */
[-CC-:B------:R-:W-:Y:S02]  /*19a50*/  FFMA.FTZ R51, R90, R65.reuse, -R134.reuse ;  /* 0x000000415a337223 */ /* 0x180fe40000010886 */
[----:B------:R-:W-:Y:S01]  /*19a60*/  FFMA.FTZ R47, R89, R65, -R134 ;  /* 0x00000041592f7223 */ /* 0x000fe20000010886 */
[----:B------:R-:W4:Y:S01]  /*19a70*/  MUFU.EX2 R53, R53 ;  /* 0x0000003500357308 */ /* 0x000f220000000800 */
[----:B--2---:R-:W-:Y:S01]  /*19a80*/  F2FP.BF16.PACK_AB R69, R58, R59 ;  /* 0x0000003b3a45723e */ /* 0x004fe200000010ff */
[-CC-:B------:R-:W-:Y:S02]  /*19a90*/  FFMA.FTZ R45, R88, R65.reuse, -R64.reuse ;  /* 0x00000041582d7223 */ /* 0x180fe40000010840 */
[-CC-:B------:R-:W-:Y:S02]  /*19aa0*/  FFMA.FTZ R44, R196, R65.reuse, -R64.reuse ;  /* 0x00000041c42c7223 */ /* 0x180fe40000010840 */
[----:B------:R-:W-:-:S02]  /*19ab0*/  FFMA.FTZ R41, R197, R65, -R64 ;  /* 0x00000041c5297223 */ /* 0x000fc40000010840 */
[----:B------:R-:W-:Y:S01]  /*19ac0*/  MUFU.EX2 R62, R62 ;  /* 0x0000003e003e7308 */ /* 0x000fe20000000800 */
[-C--:B------:R-:W-:Y:S02]  /*19ad0*/  FFMA.FTZ R40, R198, R65.reuse, -R64 ;  /* 0x00000041c6287223 */ /* 0x080fe40000010840 */
[-CC-:B------:R-:W-:Y:S02]  /*19ae0*/  FFMA.FTZ R46, R191, R65.reuse, -R134.reuse ;  /* 0x00000041bf2e7223 */ /* 0x180fe40000010886 */
[-CC-:B------:R-:W-:Y:S02]  /*19af0*/  FFMA.FTZ R43, R194, R65.reuse, -R134.reuse ;  /* 0x00000041c22b7223 */ /* 0x180fe40000010886 */
[--C-:B------:R-:W-:Y:S01]  /*19b00*/  FFMA.FTZ R42, R195, R65, -R134.reuse ;  /* 0x00000041c32a7223 */ /* 0x100fe20000010886 */
        /* <DEDUP_REMOVED lines=24> */
[-C--:B------:R-:W-:Y:S01]  /*19c90*/  FFMA.FTZ R165, R165, R65.reuse, -R134 ;  /* 0x00000041a5a57223 */ /* 0x080fe20000010886 */
        /* <DEDUP_REMOVED lines=30> */
[----:B------:R-:W-:Y:S01]  /*19e80*/  HMMA.16816.F32.BF16 R120, R68, R116, RZ ;  /* 0x000000744478723c */ /* 0x000fe200000418ff */
[----:B------:R-:W-:Y:S01]  /*19e90*/  FADD.FTZ R60, R60, R61 ;  /* 0x0000003d3c3c7221 */ /* 0x000fe20000010000 */
[----:B------:R-:W5:Y:S01]  /*19ea0*/  MUFU.EX2 R45, R45 ;  /* 0x0000002d002d7308 */ /* 0x000f620000000800 */
[----:B------:R-:W-:-:S02]  /*19eb0*/  FFMA.FTZ R244, R66, R65, -R134 ;  /* 0x0000004142f47223 */ /* 0x000fc40000010886 */
[----:B------:R-:W-:Y:S02]  /*19ec0*/  FFMA.FTZ R245, R63, R65, -R64 ;  /* 0x000000413ff57223 */ /* 0x000fe40000010840 */
[----:B------:R-:W-:Y:S01]  /*19ed0*/  FADD.FTZ R57, R53, R57 ;  /* 0x0000003935397221 */ /* 0x000fe20000010000 */
[C---:B------:R-:W-:Y:S01]  /*19ee0*/  HMMA.16816.F32.BF16 R112, R68.reuse, R108, RZ ;  /* 0x0000006c4470723c */ /* 0x040fe200000418ff */
[----:B------:R-:W-:Y:S01]  /*19ef0*/  FADD.FTZ R60, R54, R60 ;  /* 0x0000003c363c7221 */ /* 0x000fe20000010000 */
[----:B------:R-:W-:Y:S06]  /*19f00*/  MUFU.EX2 R44, R44 ;  /* 0x0000002c002c7308 */ /* 0x000fec0000000800 */
[C---:B-1----:R-:W-:Y:S02]  /*19f10*/  HMMA.16816.F32.BF16 R88, R68.reuse, R84, RZ ;  /* 0x000000544458723c */ /* 0x042fe400000418ff */
[----:B------:R-:W-:Y:S06]  /*19f20*/  MUFU.EX2 R41, R41 ;  /* 0x0000002900297308 */ /* 0x000fec0000000800 */
[C---:B---3--:R-:W-:Y:S02]  /*19f30*/  HMMA.16816.F32.BF16 R80, R68.reuse, R76, RZ ;  /* 0x0000004c4450723c */ /* 0x048fe400000418ff */
        /* <DEDUP_REMOVED lines=8> */
[----:B------:R-:W3:Y:S06]  /*19fc0*/  MUFU.EX2 R9, R9 ;  /* 0x0000000900097308 */ /* 0x000eec0000000800 */
        /* <DEDUP_REMOVED lines=23> */
[----:B------:R-:W4:Y:S06]  /*1a140*/  MUFU.EX2 R146, R146 ;  /* 0x0000009200927308 */ /* 0x000f2c0000000800 */
[C---:B------:R-:W-:Y:S02]  /*1a150*/  HMMA.16816.F32.BF16 R96, R4.reuse, R12, R96 ;  /* 0x0000000c0460723c */ /* 0x040fe40000041860 */
[----:B------:R-:W-:Y:S06]  /*1a160*/  MUFU.EX2 R147, R147 ;  /* 0x0000009300937308 */ /* 0x000fec0000000800 */
[C---:B------:R-:W-:Y:S01]  /*1a170*/  HMMA.16816.F32.BF16 R92, R4.reuse, R14, R92 ;  /* 0x0000000e045c723c */ /* 0x040fe2000004185c */
[----:B------:R-:W5:Y:S01]  /*1a180*/  LDSM.16.MT88.4 R12, [R216+0xd000] ;  /* 0x00d00000d80c783b */ /* 0x000f620000004200 */
        /* <DEDUP_REMOVED lines=26> */
[C---:B--2---:R-:W-:Y:S02]  /*1a330*/  HMMA.16816.F32.BF16 R72, R4.reuse, R16, R72 ;  /* 0x000000100448723c */ /* 0x044fe40000041848 */
[----:B------:R-:W-:Y:S06]  /*1a340*/  MUFU.EX2 R172, R172 ;  /* 0x000000ac00ac7308 */ /* 0x000fec0000000800 */
[----:B------:R-:W-:Y:S01]  /*1a350*/  HMMA.16816.F32.BF16 R68, R4, R18, R68 ;  /* 0x000000120444723c */ /* 0x000fe20000041844 */
[----:B------:R-:W2:Y:S01]  /*1a360*/  LDSM.16.MT88.4 R16, [R220+0x11000] ;  /* 0x01100000dc10783b */ /* 0x000ea20000004200 */
[----:B------:R-:W-:Y:S05]  /*1a370*/  MUFU.EX2 R171, R171 ;  /* 0x000000ab00ab7308 */ /* 0x000fea0000000800 */
[----:B-1----:R-:W-:Y:S01]  /*1a380*/  F2FP.BF16.PACK_AB R4, R43, R46 ;  /* 0x0000002e2b04723e */ /* 0x002fe200000010ff */
[----:B------:R-:W-:Y:S01]  /*1a390*/  FADD.FTZ R46, R46, R51 ;  /* 0x000000332e2e7221 */ /* 0x000fe20000010000 */
[----:B------:R-:W-:Y:S01]  /*1a3a0*/  F2FP.BF16.PACK_AB R5, R41, R44 ;  /* 0x0000002c2905723e */ /* 0x000fe200000010ff */
[----:B------:R-:W-:Y:S01]  /*1a3b0*/  MUFU.EX2 R170, R170 ;  /* 0x000000aa00aa7308 */ /* 0x000fe20000000800 */
[----:B---3--:R-:W-:Y:S01]  /*1a3c0*/  F2FP.BF16.PACK_AB R6, R9, R42 ;  /* 0x0000002a0906723e */ /* 0x008fe200000010ff */
[----:B------:R-:W-:Y:S01]  /*1a3d0*/  FADD.FTZ R44, R44, R48 ;  /* 0x000000302c2c7221 */ /* 0x000fe20000010000 */
[----:B------:R-:W-:Y:S01]  /*1a3e0*/  F2FP.BF16.PACK_AB R7, R8, R40 ;  /* 0x000000280807723e */ /* 0x000fe200000010ff */
        /* <DEDUP_REMOVED lines=8> */
[----:B------:R-:W-:Y:S02]  /*1a470*/  MUFU.EX2 R168, R168 ;  /* 0x000000a800a87308 */ /* 0x000fe40000000800 */
[C---:B------:R-:W-:Y:S01]  /*1a480*/  HMMA.16816.F32.BF16 R100, R4.reuse, R14, R100 ;  /* 0x0000000e0464723c */ /* 0x040fe20000041864 */
[----:B------:R-:W3:Y:S05]  /*1a490*/  LDSM.16.MT88.4 R12, [R216+0x11000] ;  /* 0x01100000d80c783b */ /* 0x000eea0000004200 */
[----:B------:R-:W5:Y:S02]  /*1a4a0*/  MUFU.EX2 R166, R166 ;  /* 0x000000a600a67308 */ /* 0x000f640000000800 */
        /* <DEDUP_REMOVED lines=8> */
[----:B------:R-:W2:Y:S05]  /*1a530*/  LDSM.16.MT88.4 R16, [R217+0xd800] ;  /* 0x00d80000d910783b */ /* 0x000eaa0000004200 */
        /* <DEDUP_REMOVED lines=88> */
[C---:B---3--:R-:W-:Y:S08]  /*1aac0*/  HMMA.16816.F32.BF16 R88, R4.reuse, R24, R88 ;  /* 0x000000180458723c */ /* 0x048ff00000041858 */
[C---:B------:R-:W-:Y:S01]  /*1aad0*/  HMMA.16816.F32.BF16 R84, R4.reuse, R26, R84 ;  /* 0x0000001a0454723c */ /* 0x040fe20000041854 */
[----:B------:R-:W3:Y:S07]  /*1aae0*/  LDSM.16.MT88.4 R24, [R217+0xe800] ;  /* 0x00e80000d918783b */ /* 0x000eee0000004200 */
[C---:B--2---:R-:W-:Y:S08]  /*1aaf0*/  HMMA.16816.F32.BF16 R72, R4.reuse, R16, R72 ;  /* 0x000000100448723c */ /* 0x044ff00000041848 */
        /* <DEDUP_REMOVED lines=22> */
[----:B------:R-:W-:Y:S07]  /*1ac60*/  LDSM.16.MT88.4 R24, [R216+0xf000] ;  /* 0x00f00000d818783b */ /* 0x000fee0000004200 */
[C---:B--2---:R-:W-:Y:S08]  /*1ac70*/  HMMA.16816.F32.BF16 R96, R4.reuse, R16, R96 ;  /* 0x000000100460723c */ /* 0x044ff00000041860 */
        /* <DEDUP_REMOVED lines=32> */
[C---:B---3--:R-:W-:Y:S08]  /*1ae80*/  HMMA.16816.F32.BF16 R96, R4.reuse, R20, R96 ;  /* 0x000000140460723c */ /* 0x048ff00000041860 */
[C---:B------:R-:W-:Y:S01]  /*1ae90*/  HMMA.16816.F32.BF16 R92, R4.reuse, R22, R92 ;  /* 0x00000016045c723c */ /* 0x040fe2000004185c */
[----:B------:R-:W-:Y:S07]  /*1aea0*/  LDSM.16.MT88.4 R20, [R218+0xf800] ;  /* 0x00f80000da14783b */ /* 0x000fee0000004200 */
[C---:B-1----:R-:W-:Y:S08]  /*1aeb0*/  HMMA.16816.F32.BF16 R88, R4.reuse, R12, R88 ;  /* 0x0000000c0458723c */ /* 0x042ff00000041858 */
[C---:B------:R-:W-:Y:S01]  /*1aec0*/  HMMA.16816.F32.BF16 R84, R4.reuse, R14, R84 ;  /* 0x0000000e0454723c */ /* 0x040fe20000041854 */
[----:B------:R-:W1:Y:S07]  /*1aed0*/  LDSM.16.MT88.4 R12, [R220+0xf800] ;  /* 0x00f80000dc0c783b */ /* 0x000e6e0000004200 */
        /* <DEDUP_REMOVED lines=13> */
[C---:B--2---:R-:W-:Y:S05]  /*1afb0*/  HMMA.16816.F32.BF16 R80, R4.reuse, R16, R80 ;  /* 0x000000100450723c */ /* 0x044fea0000041850 */
[----:B------:R-:W2:Y:S01]  /*1afc0*/  MUFU.EX2 R30, R30 ;  /* 0x0000001e001e7308 */ /* 0x000ea20000000800 */
[----:B---3--:R-:W-:Y:S02]  /*1afd0*/  FADD.FTZ R155, R28, R155 ;  /* 0x0000009b1c9b7221 */ /* 0x008fe40000010000 */
[----:B------:R-:W-:Y:S01]  /*1afe0*/  HMMA.16816.F32.BF16 R76, R4, R18, R76 ;  /* 0x00000012044c723c */ /* 0x000fe2000004184c */
[----:B------:R-:W3:Y:S04]  /*1aff0*/  LDSM.16.MT88.4 R16, [R217+0xf800] ;  /* 0x00f80000d910783b */ /* 0x000ee80000004200 */
[----:B------:R-:W1:Y:S01]  /*1b000*/  MUFU.EX2 R31, R31 ;  /* 0x0000001f001f7308 */ /* 0x000e620000000800 */
[----:B-----5:R-:W-:-:S02]  /*1b010*/  FADD.FTZ R155, R29, R155 ;  /* 0x0000009b1d9b7221 */ /* 0x020fc40000010000 */
[C---:B----4-:R-:W-:Y:S05]  /*1b020*/  HMMA.16816.F32.BF16 R72, R4.reuse, R24, R72 ;  /* 0x000000180448723c */ /* 0x050fea0000041848 */
[----:B------:R-:W4:Y:S01]  /*1b030*/  MUFU.EX2 R33, R33 ;  /* 0x0000002100217308 */ /* 0x000f220000000800 */
[----:B--2---:R-:W-:Y:S02]  /*1b040*/  FADD.FTZ R155, R30, R155 ;  /* 0x0000009b1e9b7221 */ /* 0x004fe40000010000 */
[----:B------:R-:W-:Y:S01]  /*1b050*/  HMMA.16816.F32.BF16 R68, R4, R26, R68 ;  /* 0x0000001a0444723c */ /* 0x000fe20000041844 */
[----:B-1----:R-:W-:-:S06]  /*1b060*/  FADD.FTZ R152, R31, R152 ;  /* 0x000000981f987221 */ /* 0x002fcc0000010000 */
        /* <DEDUP_REMOVED lines=98> */
.L_x_3495:
[----:B------:R-:W2:Y:S02]  /*1b690*/  LD.E R5, [R10.64+0x40] ;  /* 0x000040060a057980 */ /* 0x000ea4000c101900 */
[----:B--2---:R-:W-:-:S04]  /*1b6a0*/  LEA R5, -R5, RZ, 0x7 ;  /* 0x000000ff05057211 */ /* 0x004fc800078e39ff */
[----:B------:R-:W-:Y:S02]  /*1b6b0*/  SHF.R.S32.HI R6, RZ, 0x1f, R5 ;  /* 0x0000001fff067819 */ /* 0x000fe40000011405 */
.L_x_3496:
[----:B------:R-:W-:Y:S05]  /*1b6c0*/  BSYNC B0 ;  /* 0x0000000000007941 */ /* 0x000fea0003800000 */
.L_x_3494:
[C---:B------:R-:W-:Y:S01]  /*1b6d0*/  LOP3.LUT P4, RZ, R243.reuse, 0x1, RZ, 0xc0, !PT ;  /* 0x00000001f3ff7812 */ /* 0x040fe2000788c0ff */
[----:B------:R-:W-:Y:S01]  /*1b6e0*/  ULDC.64 UR4, c[0x0][0x40] ;  /* 0x0000100000047ab9 */ /* 0x000fe20000000a00 */
[----:B------:R-:W-:Y:S01]  /*1b6f0*/  LOP3.LUT P1, RZ, R243, 0x2, RZ, 0xc0, !PT ;  /* 0x00000002f3ff7812 */ /* 0x000fe2000782c0ff */
[----:B------:R-:W-:Y:S01]  /*1b700*/  UIADD3 UR4, UP0, UR4, 0x160, URZ ;  /* 0x0000016004047890 */ /* 0x000fe2000ff1e03f */
[C---:B------:R-:W-:Y:S02]  /*1b710*/  LEA R134, P3, R5.reuse, R138, 0x1 ;  /* 0x0000008a05867211 */ /* 0x040fe400078608ff */
[C---:B------:R-:W-:Y:S01]  /*1b720*/  IADD3 R4, P2, R5.reuse, R227, RZ ;  /* 0x000000e305047210 */ /* 0x040fe20007f5e0ff */
        /* <DEDUP_REMOVED lines=18> */
[CC--:B------:R-:W-:Y:S01]  /*1b850*/  @P1 LEA R12, P2, R5.reuse, R138.reuse, 0x1 ;  /* 0x0000008a050c1211 */ /* 0x0c0fe200078408ff */
        /* <DEDUP_REMOVED lines=30> */
[----:B------:R-:W-:Y:S01]  /*1ba40*/  @P1 LEA.HI.X R9, R5, R137, R6, 0x1, P2 ;  /* 0x0000008905091211 */ /* 0x000fe200010f0c06 */
[----:B------:R-:W-:Y:S01]  /*1ba50*/  IMAD.X R6, R6, 0x1, R228, P3 ;  /* 0x0000000106067824 */ /* 0x000fe200018e06e4 */
[----:B------:R-:W-:Y:S01]  /*1ba60*/  @!P1 STS.128 [R239+0x10800], RZ ;  /* 0x010800ffef009388 */ /* 0x000fe20000000c00 */
[CC--:B------:R-:W-:Y:S02]  /*1ba70*/  @P4 LEA R26, P5, R4.reuse, R138.reuse, 0x1 ;  /* 0x0000008a041a4211 */ /* 0x0c0fe400078a08ff */
[CC--:B--2---:R-:W-:Y:S01]  /*1ba80*/  @P1 LEA R24, P2, R4.reuse, R138.reuse, 0x1 ;  /* 0x0000008a04181211 */ /* 0x0c4fe200078408ff */
        /* <DEDUP_REMOVED lines=76> */
[----:B------:R-:W5:Y:S04]  /*1bf50*/  LDSM.16.M88.4 R64, [R225+0x4000] ;  /* 0x00400000e140783b */ /* 0x000f680000000200 */
[----:B------:R-:W5:Y:S04]  /*1bf60*/  LDSM.16.M88.4 R56, [R225+0x4800] ;  /* 0x00480000e138783b */ /* 0x000f680000000200 */
[----:B------:R-:W5:Y:S04]  /*1bf70*/  LDSM.16.M88.4 R44, [R225+0x5000] ;  /* 0x00500000e12c783b */ /* 0x000f680000000200 */
[----:B------:R-:W5:Y:S04]  /*1bf80*/  LDSM.16.M88.4 R36, [R225+0x5800] ;  /* 0x00580000e124783b */ /* 0x000f680000000200 */
[----:B-1----:R-:W1:Y:S04]  /*1bf90*/  LDSM.16.M88.4 R28, [R225+0x6000] ;  /* 0x00600000e11c783b */ /* 0x002e680000000200 */
[----:B---3--:R-:W3:Y:S04]  /*1bfa0*/  LDSM.16.M88.4 R20, [R225+0x6800] ;  /* 0x00680000e114783b */ /* 0x008ee80000000200 */
[----:B----4-:R-:W4:Y:S04]  /*1bfb0*/  LDSM.16.M88.4 R12, [R225+0x7000] ;  /* 0x00700000e10c783b */ /* 0x010f280000000200 */
[----:B-----5:R-:W5:Y:S04]  /*1bfc0*/  LDSM.16.M88.4 R8, [R225+0x7800] ;  /* 0x00780000e108783b */ /* 0x020f680000000200 */
[----:B------:R-:W-:Y:S04]  /*1bfd0*/  LDSM.16.M88.4 R156, [R224] ;  /* 0x00000000e09c783b */ /* 0x000fe80000000200 */
[----:B------:R-:W1:Y:S01]  /*1bfe0*/  LDSM.16.M88.4 R4, [R223] ;  /* 0x00000000df04783b */ /* 0x000e620000000200 */
[C---:B------:R-:W-:Y:S03]  /*1bff0*/  HMMA.16816.F32.BF16 R136, R168.reuse, R64, RZ ;  /* 0x00000040a888723c */ /* 0x040fe600000418ff */
[----:B------:R-:W3:Y:S04]  /*1c000*/  LDSM.16.M88.4 R152, [R215] ;  /* 0x00000000d798783b */ /* 0x000ee80000000200 */
[----:B------:R-:W3:Y:S01]  /*1c010*/  LDSM.16.M88.4 R144, [R213] ;  /* 0x00000000d590783b */ /* 0x000ee20000000200 */
[C---:B------:R-:W-:Y:S03]  /*1c020*/  HMMA.16816.F32.BF16 R64, R168.reuse, R66, RZ ;  /* 0x00000042a840723c */ /* 0x040fe600000418ff */
[----:B------:R-:W4:Y:S04]  /*1c030*/  LDSM.16.M88.4 R148, [R214] ;  /* 0x00000000d694783b */ /* 0x000f280000000200 */
[----:B------:R-:W-:Y:S01]  /*1c040*/  LDSM.16.M88.4 R140, [R212] ;  /* 0x00000000d48c783b */ /* 0x000fe20000000200 */
[C---:B------:R-:W-:Y:S03]  /*1c050*/  HMMA.16816.F32.BF16 R60, R168.reuse, R56, RZ ;  /* 0x00000038a83c723c */ /* 0x040fe600000418ff */
[----:B------:R-:W-:Y:S04]  /*1c060*/  LDSM.16.M88.4 R160, [R209] ;  /* 0x00000000d1a0783b */ /* 0x000fe80000000200 */
[----:B------:R-:W-:Y:S01]  /*1c070*/  LDSM.16.M88.4 R180, [R222] ;  /* 0x00000000deb4783b */ /* 0x000fe20000000200 */
[C---:B------:R-:W-:Y:S03]  /*1c080*/  HMMA.16816.F32.BF16 R52, R168.reuse, R44, RZ ;  /* 0x0000002ca834723c */ /* 0x040fe600000418ff */
[----:B------:R-:W-:Y:S04]  /*1c090*/  LDSM.16.M88.4 R164, [R221] ;  /* 0x00000000dda4783b */ /* 0x000fe80000000200 */
[----:B------:R-:W-:Y:S01]  /*1c0a0*/  LDSM.16.M88.4 R184, [R219+0x7000] ;  /* 0x00700000dbb8783b */ /* 0x000fe20000000200 */
[----:B------:R-:W-:Y:S03]  /*1c0b0*/  HMMA.16816.F32.BF16 R40, R168, R36, RZ ;  /* 0x00000024a828723c */ /* 0x000fe600000418ff */
[----:B------:R-:W-:Y:S01]  /*1c0c0*/  LDSM.16.M88.4 R176, [R219+0x7800] ;  /* 0x00780000dbb0783b */ /* 0x000fe20000000200 */
[----:B------:R-:W-:-:S03]  /*1c0d0*/  ISETP.GE.AND P2, PT, R50, 0x3, PT ;  /* 0x000000033200780c */ /* 0x000fc60003f46270 */
[----:B------:R-:W0:Y:S01]  /*1c0e0*/  LDGDEPBAR ;  /* 0x00000000000079af */ /* 0x000e220000000000 */
[C---:B-1----:R-:W-:Y:S08]  /*1c0f0*/  HMMA.16816.F32.BF16 R32, R168.reuse, R28, RZ ;  /* 0x0000001ca820723c */ /* 0x042ff000000418ff */
        /* <DEDUP_REMOVED lines=10> */
[----:B------:R-:W1:Y:S07]  /*1c1a0*/  LDSM.16.M88.4 R8, [R211] ;  /* 0x00000000d308783b */ /* 0x000e6e0000000200 */
        /* <DEDUP_REMOVED lines=20> */
[----:B------:R-:W1:Y:S07]  /*1c2f0*/  LDSM.16.M88.4 R140, [R219+0x5800] ;  /* 0x00580000db8c783b */ /* 0x000e6e0000000200 */
[C---:B------:R-:W-:Y:S08]  /*1c300*/  HMMA.16816.F32.BF16 R172, R156.reuse, R160, R172 ;  /* 0x000000a09cac723c */ /* 0x040ff000000418ac */
[----:B------:R-:W-:Y:S01]  /*1c310*/  HMMA.16816.F32.BF16 R168, R156, R162, R168 ;  /* 0x000000a29ca8723c */ /* 0x000fe200000418a8 */
[----:B------:R-:W2:Y:S04]  /*1c320*/  LDSM.16.M88.4 R160, [R208] ;  /* 0x00000000d0a0783b */ /* 0x000ea80000000200 */
[----:B------:R-:W-:Y:S03]  /*1c330*/  LDSM.16.M88.4 R156, [R208+0x800] ;  /* 0x00080000d09c783b */ /* 0x000fe60000000200 */
[C---:B----4-:R-:W-:Y:S08]  /*1c340*/  HMMA.16816.F32.BF16 R136, R180.reuse, R152, R136 ;  /* 0x00000098b488723c */ /* 0x050ff00000041888 */
[C---:B------:R-:W-:Y:S01]  /*1c350*/  HMMA.16816.F32.BF16 R64, R180.reuse, R154, R64 ;  /* 0x0000009ab440723c */ /* 0x040fe20000041840 */
[----:B------:R-:W4:Y:S07]  /*1c360*/  LDSM.16.M88.4 R152, [R208+0x1000] ;  /* 0x00100000d098783b */ /* 0x000f2e0000000200 */
[C---:B-----5:R-:W-:Y:S08]  /*1c370*/  HMMA.16816.F32.BF16 R52, R180.reuse, R144, R52 ;  /* 0x00000090b434723c */ /* 0x060ff00000041834 */
[C---:B------:R-:W-:Y:S01]  /*1c380*/  HMMA.16816.F32.BF16 R44, R180.reuse, R146, R44 ;  /* 0x00000092b42c723c */ /* 0x040fe2000004182c */
[----:B------:R-:W5:Y:S07]  /*1c390*/  LDSM.16.M88.4 R144, [R208+0x2000] ;  /* 0x00200000d090783b */ /* 0x000f6e0000000200 */
[C---:B-1----:R-:W-:Y:S08]  /*1c3a0*/  HMMA.16816.F32.BF16 R32, R180.reuse, R8, R32 ;  /* 0x00000008b420723c */ /* 0x042ff00000041820 */
[C---:B------:R-:W-:Y:S01]  /*1c3b0*/  HMMA.16816.F32.BF16 R28, R180.reuse, R10, R28 ;  /* 0x0000000ab41c723c */ /* 0x040fe2000004181c */
[----:B------:R-:W-:Y:S07]  /*1c3c0*/  LDSM.16.M88.4 R8, [R226+0x2000] ;  /* 0x00200000e208783b */ /* 0x000fee0000000200 */
[C---:B---3--:R-:W-:Y:S08]  /*1c3d0*/  HMMA.16816.F32.BF16 R24, R180.reuse, R4, R24 ;  /* 0x00000004b418723c */ /* 0x048ff00000041818 */
[C---:B------:R-:W-:Y:S01]  /*1c3e0*/  HMMA.16816.F32.BF16 R20, R180.reuse, R6, R20 ;  /* 0x00000006b414723c */ /* 0x040fe20000041814 */
[----:B------:R-:W1:Y:S07]  /*1c3f0*/  LDSM.16.M88.4 R4, [R225+0x8000] ;  /* 0x00800000e104783b */ /* 0x000e6e0000000200 */
[C---:B------:R-:W-:Y:S08]  /*1c400*/  HMMA.16816.F32.BF16 R60, R180.reuse, R148, R60 ;  /* 0x00000094b43c723c */ /* 0x040ff0000004183c */
[C---:B------:R-:W-:Y:S01]  /*1c410*/  HMMA.16816.F32.BF16 R56, R180.reuse, R150, R56 ;  /* 0x00000096b438723c */ /* 0x040fe20000041838 */
[----:B------:R-:W3:Y:S07]  /*1c420*/  LDSM.16.M88.4 R148, [R208+0x1800] ;  /* 0x00180000d094783b */ /* 0x000eee0000000200 */
[C---:B------:R-:W-:Y:S08]  /*1c430*/  HMMA.16816.F32.BF16 R40, R180.reuse, R140, R40 ;  /* 0x0000008cb428723c */ /* 0x040ff00000041828 */
[----:B------:R-:W-:Y:S01]  /*1c440*/  HMMA.16816.F32.BF16 R36, R180, R142, R36 ;  /* 0x0000008eb424723c */ /* 0x000fe20000041824 */
[----:B------:R-:W1:Y:S07]  /*1c450*/  LDSM.16.M88.4 R140, [R208+0x2800] ;  /* 0x00280000d08c783b */ /* 0x000e6e0000000200 */
[C---:B--2---:R-:W-:Y:S08]  /*1c460*/  HMMA.16816.F32.BF16 R136, R164.reuse, R160, R136 ;  /* 0x000000a0a488723c */ /* 0x044ff00000041888 */
[C---:B------:R-:W-:Y:S08]  /*1c470*/  HMMA.16816.F32.BF16 R64, R164.reuse, R162, R64 ;  /* 0x000000a2a440723c */ /* 0x040ff00000041840 */
[C---:B----4-:R-:W-:Y:S08]  /*1c480*/  HMMA.16816.F32.BF16 R52, R164.reuse, R152, R52 ;  /* 0x00000098a434723c */ /* 0x050ff00000041834 */
[C---:B------:R-:W-:Y:S01]  /*1c490*/  HMMA.16816.F32.BF16 R160, R164.reuse, R154, R44 ;  /* 0x0000009aa4a0723c */ /* 0x040fe2000004182c */
[----:B------:R-:W-:Y:S04]  /*1c4a0*/  LDSM.16.M88.4 R152, [R224+0x2000] ;  /* 0x00200000e098783b */ /* 0x000fe80000000200 */
[----:B------:R-:W2:Y:S03]  /*1c4b0*/  LDSM.16.M88.4 R44, [R207] ;  /* 0x00000000cf2c783b */ /* 0x000ea60000000200 */
[C---:B-----5:R-:W-:Y:S08]  /*1c4c0*/  HMMA.16816.F32.BF16 R32, R164.reuse, R144, R32 ;  /* 0x00000090a420723c */ /* 0x060ff00000041820 */
[C---:B------:R-:W-:Y:S01]  /*1c4d0*/  HMMA.16816.F32.BF16 R28, R164.reuse, R146, R28 ;  /* 0x00000092a41c723c */ /* 0x040fe2000004181c */
[----:B------:R-:W4:Y:S07]  /*1c4e0*/  LDSM.16.M88.4 R144, [R225+0x8800] ;  /* 0x00880000e190783b */ /* 0x000f2e0000000200 */
[C---:B------:R-:W-:Y:S08]  /*1c4f0*/  HMMA.16816.F32.BF16 R60, R164.reuse, R156, R60 ;  /* 0x0000009ca43c723c */ /* 0x040ff0000004183c */
[----:B------:R-:W-:Y:S01]  /*1c500*/  HMMA.16816.F32.BF16 R56, R164, R158, R56 ;  /* 0x0000009ea438723c */ /* 0x000fe20000041838 */
[----:B------:R-:W5:Y:S07]  /*1c510*/  LDSM.16.M88.4 R156, [R208+0x3000] ;  /* 0x00300000d09c783b */ /* 0x000f6e0000000200 */
[C---:B-1----:R-:W-:Y:S08]  /*1c520*/  HMMA.16816.F32.BF16 R136, R8.reuse, R4, R136 ;  /* 0x000000040888723c */ /* 0x042ff00000041888 */
[----:B------:R-:W-:Y:S01]  /*1c530*/  HMMA.16816.F32.BF16 R64, R8, R6, R64 ;  /* 0x000000060840723c */ /* 0x000fe20000041840 */
[----:B------:R-:W-:Y:S07]  /*1c540*/  LDSM.16.M88.4 R4, [R206] ;  /* 0x00000000ce04783b */ /* 0x000fee0000000200 */
[C---:B---3--:R-:W-:Y:S08]  /*1c550*/  HMMA.16816.F32.BF16 R40, R164.reuse, R148, R40 ;  /* 0x00000094a428723c */ /* 0x048ff00000041828 */
[----:B------:R-:W-:Y:S08]  /*1c560*/  HMMA.16816.F32.BF16 R36, R164, R150, R36 ;  /* 0x00000096a424723c */ /* 0x000ff00000041824 */
[C---:B------:R-:W-:Y:S08]  /*1c570*/  HMMA.16816.F32.BF16 R16, R180.reuse, R184, R16 ;  /* 0x000000b8b410723c */ /* 0x040ff00000041810 */
[----:B------:R-:W-:Y:S08]  /*1c580*/  HMMA.16816.F32.BF16 R12, R180, R186, R12 ;  /* 0x000000bab40c723c */ /* 0x000ff0000004180c */
[C---:B------:R-:W-:Y:S08]  /*1c590*/  HMMA.16816.F32.BF16 R24, R164.reuse, R140, R24 ;  /* 0x0000008ca418723c */ /* 0x040ff00000041818 */
[----:B------:R-:W-:Y:S01]  /*1c5a0*/  HMMA.16816.F32.BF16 R148, R164, R142, R20 ;  /* 0x0000008ea494723c */ /* 0x000fe20000041814 */
[----:B------:R-:W-:Y:S04]  /*1c5b0*/  LDSM.16.M88.4 R140, [R222+0x2000] ;  /* 0x00200000de8c783b */ /* 0x000fe80000000200 */
[----:B------:R-:W1:Y:S03]  /*1c5c0*/  LDSM.16.M88.4 R20, [R219+0x8000] ;  /* 0x00800000db14783b */ /* 0x000e660000000200 */
[C---:B------:R-:W-:Y:S08]  /*1c5d0*/  HMMA.16816.F32.BF16 R172, R180.reuse, R176, R172 ;  /* 0x000000b0b4ac723c */ /* 0x040ff000000418ac */
[----:B------:R-:W-:Y:S01]  /*1c5e0*/  HMMA.16816.F32.BF16 R168, R180, R178, R168 ;  /* 0x000000b2b4a8723c */ /* 0x000fe200000418a8 */
[----:B------:R-:W3:Y:S07]  /*1c5f0*/  LDSM.16.M88.4 R176, [R225+0x9000] ;  /* 0x00900000e1b0783b */ /* 0x000eee0000000200 */
[----:B--2---:R-:W-:Y:S08]  /*1c600*/  HMMA.16816.F32.BF16 R136, R152, R44, R136 ;  /* 0x0000002c9888723c */ /* 0x004ff00000041888 */
[----:B----4-:R-:W-:Y:S08]  /*1c610*/  HMMA.16816.F32.BF16 R60, R8, R144, R60 ;  /* 0x00000090083c723c */ /* 0x010ff0000004183c */
[----:B------:R-:W-:Y:S08]  /*1c620*/  HMMA.16816.F32.BF16 R64, R152, R46, R64 ;  /* 0x0000002e9840723c */ /* 0x000ff00000041840 */
[----:B------:R-:W-:Y:S08]  /*1c630*/  HMMA.16816.F32.BF16 R56, R8, R146, R56 ;  /* 0x000000920838723c */ /* 0x000ff00000041838 */
[C---:B-----5:R-:W-:Y:S08]  /*1c640*/  HMMA.16816.F32.BF16 R16, R164.reuse, R156, R16 ;  /* 0x0000009ca410723c */ /* 0x060ff00000041810 */
[----:B------:R-:W-:Y:S01]  /*1c650*/  HMMA.16816.F32.BF16 R180, R164, R158, R12 ;  /* 0x0000009ea4b4723c */ /* 0x000fe2000004180c */
[----:B------:R-:W-:Y:S04]  /*1c660*/  LDSM.16.M88.4 R156, [R221+0x2000] ;  /* 0x00200000dd9c783b */ /* 0x000fe80000000200 */
[----:B------:R-:W2:Y:S03]  /*1c670*/  LDSM.16.M88.4 R12, [R208+0x4000] ;  /* 0x00400000d00c783b */ /* 0x000ea60000000200 */
[----:B-1----:R-:W-:Y:S01]  /*1c680*/  HMMA.16816.F32.BF16 R136, R140, R20, R136 ;  /* 0x000000148c88723c */ /* 0x002fe20000041888 */
[----:B------:R-:W1:Y:S04]  /*1c690*/  S2R R144, SR_TID.X ;  /* 0x0000000000907919 */ /* 0x000e680000002100 */
[----:B------:R-:W-:Y:S03]  /*1c6a0*/  LDSM.16.M88.4 R44, [R219+0x8800] ;  /* 0x00880000db2c783b */ /* 0x000fe60000000200 */
[----:B------:R-:W-:Y:S08]  /*1c6b0*/  HMMA.16816.F32.BF16 R60, R152, R4, R60 ;  /* 0x00000004983c723c */ /* 0x000ff0000004183c */
[----:B------:R-:W-:Y:S01]  /*1c6c0*/  HMMA.16816.F32.BF16 R64, R140, R22, R64 ;  /* 0x000000168c40723c */ /* 0x000fe20000041840 */
[----:B------:R-:W-:Y:S07]  /*1c6d0*/  LDSM.16.M88.4 R20, [R208+0x4800] ;  /* 0x00480000d014783b */ /* 0x000fee0000000200 */
[----:B------:R-:W-:Y:S01]  /*1c6e0*/  HMMA.16816.F32.BF16 R56, R152, R6, R56 ;  /* 0x000000069838723c */ /* 0x000fe20000041838 */
[----:B------:R-:W4:Y:S07]  /*1c6f0*/  LDSM.16.M88.4 R4, [R205] ;  /* 0x00000000cd04783b */ /* 0x000f2e0000000200 */
[C---:B---3--:R-:W-:Y:S08]  /*1c700*/  HMMA.16816.F32.BF16 R52, R8.reuse, R176, R52 ;  /* 0x000000b00834723c */ /* 0x048ff00000041834 */
[----:B------:R-:W-:Y:S01]  /*1c710*/  HMMA.16816.F32.BF16 R160, R8, R178, R160 ;  /* 0x000000b208a0723c */ /* 0x000fe200000418a0 */
[----:B-1----:R-:W-:-:S07]  /*1c720*/  IMAD.SHL.U32 R144, R144, 0x2, RZ ;  /* 0x0000000290907824 */ /* 0x002fce00078e00ff */
[C---:B--2---:R-:W-:Y:S08]  /*1c730*/  HMMA.16816.F32.BF16 R136, R156.reuse, R12, R136 ;  /* 0x0000000c9c88723c */ /* 0x044ff00000041888 */
[----:B------:R-:W-:Y:S01]  /*1c740*/  HMMA.16816.F32.BF16 R64, R156, R14, R64 ;  /* 0x0000000e9c40723c */ /* 0x000fe20000041840 */
[----:B------:R-:W1:Y:S01]  /*1c750*/  LDSM.16.M88.4 R12, [R219+0x9000] ;  /* 0x00900000db0c783b */ /* 0x000e620000000200 */
[----:B------:R-:W-:-:S05]  /*1c760*/  LOP3.LUT R144, R144, 0x6, RZ, 0xc0, !PT ;  /* 0x0000000690907812 */ /* 0x000fca00078ec0ff */
[----:B------:R-:W-:Y:S02]  /*1c770*/  IMAD R176, R242, 0x80, R144 ;  /* 0x00000080f2b07824 */ /* 0x000fe400078e0290 */
[----:B------:R-:W2:Y:S01]  /*1c780*/  LDSM.16.M88.4 R144, [R225+0x9800] ;  /* 0x00980000e190783b */ /* 0x000ea20000000200 */
[C---:B----4-:R-:W-:Y:S08]  /*1c790*/  HMMA.16816.F32.BF16 R52, R152.reuse, R4, R52 ;  /* 0x000000049834723c */ /* 0x050ff00000041834 */
[----:B------:R-:W-:Y:S01]  /*1c7a0*/  HMMA.16816.F32.BF16 R160, R152, R6, R160 ;  /* 0x0000000698a0723c */ /* 0x000fe200000418a0 */
[----:B------:R-:W-:Y:S07]  /*1c7b0*/  LDSM.16.M88.4 R4, [R208+0x5000] ;  /* 0x00500000d004783b */ /* 0x000fee0000000200 */
[C---:B------:R-:W-:Y:S08]  /*1c7c0*/  HMMA.16816.F32.BF16 R60, R140.reuse, R44, R60 ;  /* 0x0000002c8c3c723c */ /* 0x040ff0000004183c */
[----:B------:R-:W-:Y:S01]  /*1c7d0*/  HMMA.16816.F32.BF16 R56, R140, R46, R56 ;  /* 0x0000002e8c38723c */ /* 0x000fe20000041838 */
[----:B------:R-:W3:Y:S01]  /*1c7e0*/  LDSM.16.M88.4 R44, [R208+0x3800] ;  /* 0x00380000d02c783b */ /* 0x000ee20000000200 */
[----:B------:R-:W-:-:S02]  /*1c7f0*/  FMUL.FTZ R136, R136, R51 ;  /* 0x0000003388887220 */ /* 0x000fc40000410000 */
[-C--:B------:R-:W-:Y:S02]  /*1c800*/  FMUL.FTZ R137, R137, R51.reuse ;  /* 0x0000003389897220 */ /* 0x080fe40000410000 */
[-C--:B------:R-:W-:Y:S02]  /*1c810*/  FMUL.FTZ R138, R138, R51.reuse ;  /* 0x000000338a8a7220 */ /* 0x080fe40000410000 */
[-C--:B------:R-:W-:Y:S01]  /*1c820*/  FMUL.FTZ R139, R139, R51.reuse ;  /* 0x000000338b8b7220 */ /* 0x080fe20000410000 */
[----:B------:R-:W-:Y:S01]  /*1c830*/  MUFU.TANH R185, R136 ;  /* 0x0000008800b97308 */ /* 0x000fe20000002400 */
[C---:B-1----:R-:W-:Y:S07]  /*1c840*/  HMMA.16816.F32.BF16 R52, R140.reuse, R12, R52 ;  /* 0x0000000c8c34723c */ /* 0x042fee0000041834 */
[----:B------:R-:W-:Y:S01]  /*1c850*/  MUFU.TANH R178, R137 ;  /* 0x0000008900b27308 */ /* 0x000fe20000002400 */
[----:B------:R-:W-:Y:S01]  /*1c860*/  HMMA.16816.F32.BF16 R160, R140, R14, R160 ;  /* 0x0000000e8ca0723c */ /* 0x000fe200000418a0 */
[----:B------:R-:W-:Y:S06]  /*1c870*/  LDSM.16.M88.4 R12, [R225+0xa000] ;  /* 0x00a00000e10c783b */ /* 0x000fec0000000200 */
[----:B------:R-:W-:Y:S08]  /*1c880*/  MUFU.TANH R186, R138 ;  /* 0x0000008a00ba7308 */ /* 0x000ff00000002400 */
[----:B------:R1:W-:Y:S01]  /*1c890*/  MUFU.TANH R179, R139 ;  /* 0x0000008b00b37308 */ /* 0x0003e20000002400 */
[C---:B--2---:R-:W-:Y:S01]  /*1c8a0*/  HMMA.16816.F32.BF16 R40, R8.reuse, R144, R40 ;  /* 0x000000900828723c */ /* 0x044fe20000041828 */
[----:B-1----:R-:W1:Y:S07]  /*1c8b0*/  LDSM.16.M88.4 R136, [R204] ;  /* 0x00000000cc88783b */ /* 0x002e6e0000000200 */
[----:B------:R-:W-:Y:S01]  /*1c8c0*/  HMMA.16816.F32.BF16 R144, R8, R146, R36 ;  /* 0x000000920890723c */ /* 0x000fe20000041824 */
[----:B------:R-:W-:Y:S07]  /*1c8d0*/  LDSM.16.M88.4 R36, [R208+0x5800] ;  /* 0x00580000d024783b */ /* 0x000fee0000000200 */
[C---:B------:R-:W-:Y:S08]  /*1c8e0*/  HMMA.16816.F32.BF16 R60, R156.reuse, R20, R60 ;  /* 0x000000149c3c723c */ /* 0x040ff0000004183c */
[----:B------:R-:W-:Y:S01]  /*1c8f0*/  HMMA.16816.F32.BF16 R56, R156, R22, R56 ;  /* 0x000000169c38723c */ /* 0x000fe20000041838 */
[----:B------:R-:W2:Y:S07]  /*1c900*/  LDSM.16.M88.4 R20, [R219+0x9800] ;  /* 0x00980000db14783b */ /* 0x000eae0000000200 */
[C---:B---3--:R-:W-:Y:S08]  /*1c910*/  HMMA.16816.F32.BF16 R172, R164.reuse, R44, R172 ;  /* 0x0000002ca4ac723c */ /* 0x048ff000000418ac */
[----:B------:R-:W-:Y:S01]  /*1c920*/  HMMA.16816.F32.BF16 R168, R164, R46, R168 ;  /* 0x0000002ea4a8723c */ /* 0x000fe200000418a8 */
[----:B------:R-:W3:Y:S07]  /*1c930*/  LDSM.16.M88.4 R44, [R203] ;  /* 0x00000000cb2c783b */ /* 0x000eee0000000200 */
[C---:B------:R-:W-:Y:S08]  /*1c940*/  HMMA.16816.F32.BF16 R52, R156.reuse, R4, R52 ;  /* 0x000000049c34723c */ /* 0x040ff00000041834 */
[----:B------:R-:W-:Y:S01]  /*1c950*/  HMMA.16816.F32.BF16 R160, R156, R6, R160 ;  /* 0x000000069ca0723c */ /* 0x000fe200000418a0 */
[----:B------:R-:W4:Y:S07]  /*1c960*/  LDSM.16.M88.4 R4, [R225+0xa800] ;  /* 0x00a80000e104783b */ /* 0x000f2e0000000200 */
[C---:B-1----:R-:W-:Y:S08]  /*1c970*/  HMMA.16816.F32.BF16 R40, R152.reuse, R136, R40 ;  /* 0x000000889828723c */ /* 0x042ff00000041828 */
[----:B------:R-:W-:Y:S08]  /*1c980*/  HMMA.16816.F32.BF16 R144, R152, R138, R144 ;  /* 0x0000008a9890723c */ /* 0x000ff00000041890 */
[C---:B------:R-:W-:Y:S08]  /*1c990*/  HMMA.16816.F32.BF16 R32, R8.reuse, R12, R32 ;  /* 0x0000000c0820723c */ /* 0x040ff00000041820 */
[----:B------:R-:W-:Y:S01]  /*1c9a0*/  HMMA.16816.F32.BF16 R28, R8, R14, R28 ;  /* 0x0000000e081c723c */ /* 0x000fe2000004181c */
[----:B------:R-:W1:Y:S07]  /*1c9b0*/  LDSM.16.M88.4 R12, [R219+0xa000] ;  /* 0x00a00000db0c783b */ /* 0x000e6e0000000200 */
[C---:B--2---:R-:W-:Y:S08]  /*1c9c0*/  HMMA.16816.F32.BF16 R40, R140.reuse, R20, R40 ;  /* 0x000000148c28723c */ /* 0x044ff00000041828 */
[----:B------:R-:W-:Y:S01]  /*1c9d0*/  HMMA.16816.F32.BF16 R144, R140, R22, R144 ;  /* 0x000000168c90723c */ /* 0x000fe20000041890 */
[----:B------:R-:W2:Y:S07]  /*1c9e0*/  LDSM.16.M88.4 R20, [R225+0xb000] ;  /* 0x00b00000e114783b */ /* 0x000eae0000000200 */
[----:B---3--:R-:W-:Y:S08]  /*1c9f0*/  HMMA.16816.F32.BF16 R32, R152, R44, R32 ;  /* 0x0000002c9820723c */ /* 0x008ff00000041820 */
[C---:B----4-:R-:W-:Y:S08]  /*1ca00*/  HMMA.16816.F32.BF16 R24, R8.reuse, R4, R24 ;  /* 0x000000040818723c */ /* 0x050ff00000041818 */
[----:B------:R-:W-:Y:S01]  /*1ca10*/  HMMA.16816.F32.BF16 R148, R8, R6, R148 ;  /* 0x000000060894723c */ /* 0x000fe20000041894 */
[----:B------:R-:W3:Y:S07]  /*1ca20*/  LDSM.16.M88.4 R4, [R208+0x6000] ;  /* 0x00600000d004783b */ /* 0x000eee0000000200 */
[----:B------:R-:W-:Y:S01]  /*1ca30*/  HMMA.16816.F32.BF16 R28, R152, R46, R28 ;  /* 0x0000002e981c723c */ /* 0x000fe2000004181c */
[----:B------:R-:W-:-:S02]  /*1ca40*/  FMUL.FTZ R52, R52, R51 ;  /* 0x0000003334347220 */ /* 0x000fc40000410000 */
[-C--:B------:R-:W-:Y:S02]  /*1ca50*/  FMUL.FTZ R53, R53, R51.reuse ;  /* 0x0000003335357220 */ /* 0x080fe40000410000 */
[----:B------:R-:W-:-:S03]  /*1ca60*/  FMUL.FTZ R54, R54, R51 ;  /* 0x0000003336367220 */ /* 0x000fc60000410000 */
[----:B------:R-:W-:Y:S01]  /*1ca70*/  HMMA.16816.F32.BF16 R40, R156, R36, R40 ;  /* 0x000000249c28723c */ /* 0x000fe20000041828 */
[----:B------:R-:W-:-:S07]  /*1ca80*/  FMUL.FTZ R55, R55, R51 ;  /* 0x0000003337377220 */ /* 0x000fce0000410000 */
[----:B------:R-:W-:Y:S01]  /*1ca90*/  HMMA.16816.F32.BF16 R144, R156, R38, R144 ;  /* 0x000000269c90723c */ /* 0x000fe20000041890 */
[----:B------:R-:W4:Y:S01]  /*1caa0*/  LDSM.16.M88.4 R36, [R202] ;  /* 0x00000000ca24783b */ /* 0x000f220000000200 */
[----:B------:R-:W-:Y:S06]  /*1cab0*/  MUFU.TANH R164, R52 ;  /* 0x0000003400a47308 */ /* 0x000fec0000002400 */
[C---:B-1----:R-:W-:Y:S02]  /*1cac0*/  HMMA.16816.F32.BF16 R32, R140.reuse, R12, R32 ;  /* 0x0000000c8c20723c */ /* 0x042fe40000041820 */
[----:B------:R-:W-:Y:S08]  /*1cad0*/  MUFU.TANH R165, R53 ;  /* 0x0000003500a57308 */ /* 0x000ff00000002400 */
[----:B------:R-:W-:Y:S01]  /*1cae0*/  MUFU.TANH R138, R54 ;  /* 0x00000036008a7308 */ /* 0x000fe20000002400 */
[----:B------:R-:W-:Y:S01]  /*1caf0*/  HMMA.16816.F32.BF16 R28, R140, R14, R28 ;  /* 0x0000000e8c1c723c */ /* 0x000fe2000004181c */
[----:B------:R-:W-:Y:S06]  /*1cb00*/  LDSM.16.M88.4 R12, [R201] ;  /* 0x00000000c90c783b */ /* 0x000fec0000000200 */
[----:B------:R1:W-:Y:S02]  /*1cb10*/  MUFU.TANH R139, R55 ;  /* 0x00000037008b7308 */ /* 0x0003e40000002400 */
[----:B-1----:R-:W1:Y:S01]  /*1cb20*/  LDSM.16.M88.4 R52, [R225+0xb800] ;  /* 0x00b80000e134783b */ /* 0x002e620000000200 */
[C---:B--2---:R-:W-:Y:S08]  /*1cb30*/  HMMA.16816.F32.BF16 R16, R8.reuse, R20, R16 ;  /* 0x000000140810723c */ /* 0x044ff00000041810 */
[----:B------:R-:W-:Y:S01]  /*1cb40*/  HMMA.16816.F32.BF16 R180, R8, R22, R180 ;  /* 0x0000001608b4723c */ /* 0x000fe200000418b4 */
[----:B------:R-:W2:Y:S07]  /*1cb50*/  LDSM.16.M88.4 R20, [R219+0xa800] ;  /* 0x00a80000db14783b */ /* 0x000eae0000000200 */
[C---:B---3--:R-:W-:Y:S08]  /*1cb60*/  HMMA.16816.F32.BF16 R32, R156.reuse, R4, R32 ;  /* 0x000000049c20723c */ /* 0x048ff00000041820 */
[----:B------:R-:W-:Y:S01]  /*1cb70*/  HMMA.16816.F32.BF16 R28, R156, R6, R28 ;  /* 0x000000069c1c723c */ /* 0x000fe2000004181c */
[----:B------:R-:W3:Y:S07]  /*1cb80*/  LDSM.16.M88.4 R4, [R200] ;  /* 0x00000000c804783b */ /* 0x000eee0000000200 */
[----:B----4-:R-:W-:Y:S08]  /*1cb90*/  HMMA.16816.F32.BF16 R24, R152, R36, R24 ;  /* 0x000000249818723c */ /* 0x010ff00000041818 */
[----:B-1----:R-:W-:Y:S01]  /*1cba0*/  HMMA.16816.F32.BF16 R172, R8, R52, R172 ;  /* 0x0000003408ac723c */ /* 0x002fe200000418ac */
[----:B------:R-:W-:-:S02]  /*1cbb0*/  FMUL.FTZ R32, R32, R51 ;  /* 0x0000003320207220 */ /* 0x000fc40000410000 */
[-C--:B------:R-:W-:Y:S02]  /*1cbc0*/  FMUL.FTZ R33, R33, R51.reuse ;  /* 0x0000003321217220 */ /* 0x080fe40000410000 */
[-C--:B------:R-:W-:Y:S02]  /*1cbd0*/  FMUL.FTZ R34, R34, R51.reuse ;  /* 0x0000003322227220 */ /* 0x080fe40000410000 */
[-C--:B------:R-:W-:Y:S01]  /*1cbe0*/  FMUL.FTZ R35, R35, R51.reuse ;  /* 0x0000003323237220 */ /* 0x080fe20000410000 */
[----:B------:R-:W-:Y:S01]  /*1cbf0*/  HMMA.16816.F32.BF16 R168, R8, R54, R168 ;  /* 0x0000003608a8723c */ /* 0x000fe200000418a8 */
[----:B------:R-:W1:Y:S01]  /*1cc00*/  LDSM.16.M88.4 R8, [R208+0x6800] ;  /* 0x00680000d008783b */ /* 0x000e620000000200 */
[----:B------:R-:W-:Y:S06]  /*1cc10*/  MUFU.TANH R36, R32 ;  /* 0x0000002000247308 */ /* 0x000fec0000002400 */
[----:B------:R-:W-:Y:S02]  /*1cc20*/  HMMA.16816.F32.BF16 R148, R152, R38, R148 ;  /* 0x000000269894723c */ /* 0x000fe40000041894 */
[----:B------:R-:W-:Y:S08]  /*1cc30*/  MUFU.TANH R54, R33 ;  /* 0x0000002100367308 */ /* 0x000ff00000002400 */
[----:B------:R-:W-:Y:S08]  /*1cc40*/  MUFU.TANH R39, R34 ;  /* 0x0000002200277308 */ /* 0x000ff00000002400 */
[----:B------:R4:W-:Y:S01]  /*1cc50*/  MUFU.TANH R38, R35 ;  /* 0x0000002300267308 */ /* 0x0009e20000002400 */
[----:B--2---:R-:W-:Y:S01]  /*1cc60*/  HMMA.16816.F32.BF16 R24, R140, R20, R24 ;  /* 0x000000148c18723c */ /* 0x004fe20000041818 */
[----:B----4-:R-:W2:Y:S07]  /*1cc70*/  LDSM.16.M88.4 R32, [R219+0xb000] ;  /* 0x00b00000db20783b */ /* 0x010eae0000000200 */
[C---:B------:R-:W-:Y:S08]  /*1cc80*/  HMMA.16816.F32.BF16 R16, R152.reuse, R12, R16 ;  /* 0x0000000c9810723c */ /* 0x040ff00000041810 */
[C---:B---3--:R-:W-:Y:S08]  /*1cc90*/  HMMA.16816.F32.BF16 R172, R152.reuse, R4, R172 ;  /* 0x0000000498ac723c */ /* 0x048ff000000418ac */
[C---:B------:R-:W-:Y:S01]  /*1cca0*/  HMMA.16816.F32.BF16 R168, R152.reuse, R6, R168 ;  /* 0x0000000698a8723c */ /* 0x040fe200000418a8 */
[----:B------:R-:W3:Y:S07]  /*1ccb0*/  LDSM.16.M88.4 R4, [R219+0xb800] ;  /* 0x00b80000db04783b */ /* 0x000eee0000000200 */
[----:B------:R-:W-:Y:S01]  /*1ccc0*/  HMMA.16816.F32.BF16 R180, R152, R14, R180 ;  /* 0x0000000e98b4723c */ /* 0x000fe200000418b4 */
[----:B------:R-:W4:Y:S01]  /*1ccd0*/  LDSM.16.M88.4 R12, [R208+0x7000] ;  /* 0x00700000d00c783b */ /* 0x000f220000000200 */
[----:B------:R-:W-:-:S02]  /*1cce0*/  FMUL.FTZ R65, R65, R51 ;  /* 0x0000003341417220 */ /* 0x000fc40000410000 */
[----:B------:R-:W-:-:S04]  /*1ccf0*/  FMUL.FTZ R67, R67, R51 ;  /* 0x0000003343437220 */ /* 0x000fc80000410000 */
[----:B-1----:R-:W-:Y:S01]  /*1cd00*/  HMMA.16816.F32.BF16 R24, R156, R8, R24 ;  /* 0x000000089c18723c */ /* 0x002fe20000041818 */
[C---:B------:R-:W-:Y:S01]  /*1cd10*/  IADD3 R187, R176.reuse, 0x9, RZ ;  /* 0x00000009b0bb7810 */ /* 0x040fe20007ffe0ff */
[----:B------:R-:W-:Y:S01]  /*1cd20*/  FMUL.FTZ R61, R61, R51 ;  /* 0x000000333d3d7220 */ /* 0x000fe20000410000 */
[----:B------:R-:W-:-:S05]  /*1cd30*/  IADD3 R177, R176, 0x1, RZ ;  /* 0x00000001b0b17810 */ /* 0x000fca0007ffe0ff */
[----:B------:R-:W-:Y:S01]  /*1cd40*/  HMMA.16816.F32.BF16 R148, R140, R22, R148 ;  /* 0x000000168c94723c */ /* 0x000fe20000041894 */
[-C--:B------:R-:W-:Y:S01]  /*1cd50*/  FMUL.FTZ R63, R63, R51.reuse ;  /* 0x000000333f3f7220 */ /* 0x080fe20000410000 */
[----:B------:R-:W-:Y:S01]  /*1cd60*/  I2F R191, R187 ;  /* 0x000000bb00bf7306 */ /* 0x000fe20000201400 */
[----:B------:R-:W-:Y:S01]  /*1cd70*/  IADD3 R20, R176, 0x41, RZ ;  /* 0x00000041b0147810 */ /* 0x000fe20007ffe0ff */
[----:B------:R-:W-:Y:S01]  /*1cd80*/  FMUL.FTZ R60, R60, R51 ;  /* 0x000000333c3c7220 */ /* 0x000fe20000410000 */
[----:B------:R-:W-:-:S03]  /*1cd90*/  IADD3 R192, R176, 0x11, RZ ;  /* 0x00000011b0c07810 */ /* 0x000fc60007ffe0ff */
[----:B--2---:R-:W-:Y:S02]  /*1cda0*/  HMMA.16816.F32.BF16 R16, R140, R32, R16 ;  /* 0x000000208c10723c */ /* 0x004fe40000041810 */
[----:B------:R-:W1:Y:S01]  /*1cdb0*/  MUFU.TANH R65, R65 ;  /* 0x0000004100417308 */ /* 0x000e620000002400 */
[-C--:B------:R-:W-:Y:S01]  /*1cdc0*/  FMUL.FTZ R62, R62, R51.reuse ;  /* 0x000000333e3e7220 */ /* 0x080fe20000410000 */
[----:B------:R-:W-:Y:S01]  /*1cdd0*/  IADD3 R190, R176, 0x10, RZ ;  /* 0x00000010b0be7810 */ /* 0x000fe20007ffe0ff */
[----:B------:R-:W-:-:S05]  /*1cde0*/  FMUL.FTZ R57, R57, R51 ;  /* 0x0000003339397220 */ /* 0x000fca0000410000 */
[----:B------:R-:W2:Y:S01]  /*1cdf0*/  MUFU.TANH R67, R67 ;  /* 0x0000004300437308 */ /* 0x000ea20000002400 */
[-C--:B------:R-:W-:Y:S01]  /*1ce00*/  FMUL.FTZ R59, R59, R51.reuse ;  /* 0x000000333b3b7220 */ /* 0x080fe20000410000 */
[----:B------:R-:W-:Y:S01]  /*1ce10*/  IADD3 R45, R176, 0x19, RZ ;  /* 0x00000019b02d7810 */ /* 0x000fe20007ffe0ff */
[----:B------:R-:W-:-:S05]  /*1ce20*/  FMUL.FTZ R56, R56, R51 ;  /* 0x0000003338387220 */ /* 0x000fca0000410000 */
[----:B------:R-:W5:Y:S01]  /*1ce30*/  I2F R188, R177 ;  /* 0x000000b100bc7306 */ /* 0x000f620000201400 */
[-C--:B------:R-:W-:Y:S01]  /*1ce40*/  FMUL.FTZ R58, R58, R51.reuse ;  /* 0x000000333a3a7220 */ /* 0x080fe20000410000 */
[----:B------:R-:W-:Y:S01]  /*1ce50*/  IADD3 R137, R176, 0x18, RZ ;  /* 0x00000018b0897810 */ /* 0x000fe20007ffe0ff */
[----:B------:R-:W-:-:S05]  /*1ce60*/  FMUL.FTZ R43, R43, R51 ;  /* 0x000000332b2b7220 */ /* 0x000fca0000410000 */
[----:B------:R-:W-:Y:S01]  /*1ce70*/  MUFU.TANH R193, R61 ;  /* 0x0000003d00c17308 */ /* 0x000fe20000002400 */
[----:B------:R-:W-:-:S07]  /*1ce80*/  IADD3 R167, R176, 0x21, RZ ;  /* 0x00000021b0a77810 */ /* 0x000fce0007ffe0ff */
[----:B------:R-:W1:Y:S08]  /*1ce90*/  I2F R21, R20 ;  /* 0x0000001400157306 */ /* 0x000e700000201400 */
[----:B------:R-:W1:Y:S08]  /*1cea0*/  I2F R61, R192 ;  /* 0x000000c0003d7306 */ /* 0x000e700000201400 */
[----:B------:R-:W-:Y:S01]  /*1ceb0*/  MUFU.TANH R63, R63 ;  /* 0x0000003f003f7308 */ /* 0x000fe20000002400 */
[----:B------:R-:W-:Y:S01]  /*1cec0*/  FMUL.FTZ R161, R161, R51 ;  /* 0x00000033a1a17220 */ /* 0x000fe20000410000 */
[----:B------:R-:W-:-:S06]  /*1ced0*/  IADD3 R166, R176, 0x20, RZ ;  /* 0x00000020b0a67810 */ /* 0x000fcc0007ffe0ff */
[----:B------:R-:W-:Y:S01]  /*1cee0*/  I2F R189, R190 ;  /* 0x000000be00bd7306 */ /* 0x000fe20000201400 */
[----:B------:R-:W-:-:S07]  /*1cef0*/  FMUL.FTZ R163, R163, R51 ;  /* 0x00000033a3a37220 */ /* 0x000fce0000410000 */
[----:B------:R-:W1:Y:S01]  /*1cf00*/  MUFU.TANH R60, R60 ;  /* 0x0000003c003c7308 */ /* 0x000e620000002400 */
[----:B------:R-:W-:Y:S07]  /*1cf10*/  HMMA.16816.F32.BF16 R180, R140, R34, R180 ;  /* 0x000000228cb4723c */ /* 0x000fee00000418b4 */
[----:B------:R-:W-:Y:S01]  /*1cf20*/  MUFU.TANH R62, R62 ;  /* 0x0000003e003e7308 */ /* 0x000fe20000002400 */
[----:B------:R-:W-:Y:S01]  /*1cf30*/  IADD3 R195, R176, 0x29, RZ ;  /* 0x00000029b0c37810 */ /* 0x000fe20007ffe0ff */
[----:B------:R-:W-:-:S06]  /*1cf40*/  FMUL.FTZ R25, R25, R51 ;  /* 0x0000003319197220 */ /* 0x000fcc0000410000 */
[----:B------:R-:W-:Y:S01]  /*1cf50*/  MUFU.TANH R57, R57 ;  /* 0x0000003900397308 */ /* 0x000fe20000002400 */
[----:B-1----:R-:W-:-:S07]  /*1cf60*/  FFMA.FTZ R65, R0, R191, R65 ;  /* 0x000000bf00417223 */ /* 0x002fce0000010041 */
[----:B------:R-:W-:Y:S01]  /*1cf70*/  MUFU.TANH R59, R59 ;  /* 0x0000003b003b7308 */ /* 0x000fe20000002400 */
[----:B--2---:R-:W-:-:S07]  /*1cf80*/  FFMA.FTZ R35, R0, R191, R67 ;  /* 0x000000bf00237223 */ /* 0x004fce0000010043 */
[----:B------:R-:W1:Y:S01]  /*1cf90*/  I2F R44, R45 ;  /* 0x0000002d002c7306 */ /* 0x000e620000201400 */
[-C--:B------:R-:W-:Y:S01]  /*1cfa0*/  FMUL.FTZ R160, R160, R51.reuse ;  /* 0x00000033a0a07220 */ /* 0x080fe20000410000 */
[C---:B------:R-:W-:Y:S01]  /*1cfb0*/  ISETP.GE.AND P3, PT, R187.reuse, R2, PT ;  /* 0x00000002bb00720c */ /* 0x040fe20003f66270 */
[----:B------:R-:W-:Y:S01]  /*1cfc0*/  FMUL.FTZ R162, R162, R51 ;  /* 0x00000033a2a27220 */ /* 0x000fe20000410000 */
[----:B------:R-:W-:-:S04]  /*1cfd0*/  ISETP.GE.AND P6, PT, R187, R3, PT ;  /* 0x00000003bb00720c */ /* 0x000fc80003fc6270 */
[----:B------:R-:W-:Y:S01]  /*1cfe0*/  MUFU.TANH R56, R56 ;  /* 0x0000003800387308 */ /* 0x000fe20000002400 */
[-C--:B------:R-:W-:Y:S01]  /*1cff0*/  FMUL.FTZ R53, R146, R51.reuse ;  /* 0x0000003392357220 */ /* 0x080fe20000410000 */
[----:B------:R-:W-:Y:S06]  /*1d000*/  HMMA.16816.F32.BF16 R148, R156, R10, R148 ;  /* 0x0000000a9c94723c */ /* 0x000fec0000041894 */
[----:B------:R-:W2:Y:S01]  /*1d010*/  I2F R136, R137 ;  /* 0x0000008900887306 */ /* 0x000ea20000201400 */
[----:B------:R-:W-:Y:S01]  /*1d020*/  FMUL.FTZ R41, R41, R51 ;  /* 0x0000003329297220 */ /* 0x000fe20000410000 */
[----:B------:R-:W-:-:S06]  /*1d030*/  IADD3 R146, R176, 0x28, RZ ;  /* 0x00000028b0927810 */ /* 0x000fcc0007ffe0ff */
[----:B------:R-:W-:Y:S01]  /*1d040*/  MUFU.TANH R58, R58 ;  /* 0x0000003a003a7308 */ /* 0x000fe20000002400 */
[----:B---3--:R-:W-:Y:S01]  /*1d050*/  HMMA.16816.F32.BF16 R8, R140, R4, R172 ;  /* 0x000000048c08723c */ /* 0x008fe200000418ac */
[----:B-----5:R-:W-:-:S06]  /*1d060*/  FFMA.FTZ R34, R0, R188, R178 ;  /* 0x000000bc00227223 */ /* 0x020fcc00000100b2 */
[----:B------:R3:W-:Y:S01]  /*1d070*/  MUFU.TANH R46, R43 ;  /* 0x0000002b002e7308 */ /* 0x0007e20000002400 */
[----:B------:R-:W-:Y:S01]  /*1d080*/  FFMA.FTZ R32, R0, R188, R179 ;  /* 0x000000bc00207223 */ /* 0x000fe200000100b3 */
[C---:B------:R-:W-:Y:S01]  /*1d090*/  ISETP.GE.AND P4, PT, R177.reuse, R2, PT ;  /* 0x00000002b100720c */ /* 0x040fe20003f86270 */
[----:B------:R-:W-:Y:S01]  /*1d0a0*/  FMUL.FTZ R26, R26, R51 ;  /* 0x000000331a1a7220 */ /* 0x000fe20000410000 */
[----:B------:R-:W-:Y:S01]  /*1d0b0*/  ISETP.GE.AND P5, PT, R177, R3, PT ;  /* 0x00000003b100720c */ /* 0x000fe20003fa6270 */
[----:B------:R-:W-:-:S03]  /*1d0c0*/  IMAD.MOV.U32 R174, RZ, RZ, R21 ;  /* 0x000000ffffae7224 */ /* 0x000fc600078e0015 */
[----:B------:R-:W-:Y:S01]  /*1d0d0*/  I2F R47, R166 ;  /* 0x000000a6002f7306 */ /* 0x000fe20000201400 */
[-C--:B------:R-:W-:Y:S02]  /*1d0e0*/  FMUL.FTZ R40, R40, R51.reuse ;  /* 0x0000003328287220 */ /* 0x080fe40000410000 */
[----:B---3--:R-:W-:-:S05]  /*1d0f0*/  FMUL.FTZ R43, R144, R51 ;  /* 0x00000033902b7220 */ /* 0x008fca0000410000 */
[----:B------:R-:W3:Y:S01]  /*1d100*/  I2F R144, R167 ;  /* 0x000000a700907306 */ /* 0x000ee20000201400 */
[----:B------:R-:W-:Y:S01]  /*1d110*/  IADD3 R246, R176, 0x31, RZ ;  /* 0x00000031b0f67810 */ /* 0x000fe20007ffe0ff */
[----:B------:R-:W-:Y:S01]  /*1d120*/  FMUL.FTZ R31, R31, R51 ;  /* 0x000000331f1f7220 */ /* 0x000fe20000410000 */
[----:B------:R-:W-:Y:S01]  /*1d130*/  FSEL R65, R65, -INF , !P3 ;  /* 0xff80000041417808 */ /* 0x000fe20005800000 */
[----:B------:R-:W-:Y:S01]  /*1d140*/  FFMA.FTZ R21, R0, R61, R193 ;  /* 0x0000003d00157223 */ /* 0x000fe200000100c1 */
[----:B------:R-:W-:Y:S01]  /*1d150*/  FSEL R35, R35, -INF , !P6 ;  /* 0xff80000023237808 */ /* 0x000fe20007000000 */
[-C--:B------:R-:W-:Y:S02]  /*1d160*/  FMUL.FTZ R42, R42, R51.reuse ;  /* 0x000000332a2a7220 */ /* 0x080fe40000410000 */
[----:B------:R-:W-:Y:S01]  /*1d170*/  MUFU.TANH R161, R161 ;  /* 0x000000a100a17308 */ /* 0x000fe20000002400 */
[----:B------:R-:W-:Y:S01]  /*1d180*/  FMUL.FTZ R52, R145, R51 ;  /* 0x0000003391347220 */ /* 0x000fe20000410000 */
[----:B----4-:R-:W-:Y:S01]  /*1d190*/  HMMA.16816.F32.BF16 R16, R156, R12, R16 ;  /* 0x0000000c9c10723c */ /* 0x010fe20000041810 */
[----:B------:R-:W-:-:S02]  /*1d1a0*/  ISETP.GE.AND P3, PT, R192, R2, PT ;  /* 0x00000002c000720c */ /* 0x000fc40003f66270 */
[----:B------:R-:W-:-:S03]  /*1d1b0*/  ISETP.GE.AND P6, PT, R192, R3, PT ;  /* 0x00000003c000720c */ /* 0x000fc60003fc6270 */
[----:B------:R-:W-:Y:S01]  /*1d1c0*/  MUFU.TANH R163, R163 ;  /* 0x000000a300a37308 */ /* 0x000fe20000002400 */
[C---:B------:R-:W-:Y:S01]  /*1d1d0*/  IADD3 R198, R176.reuse, 0x30, RZ ;  /* 0x00000030b0c67810 */ /* 0x040fe20007ffe0ff */
[-C--:B------:R-:W-:Y:S01]  /*1d1e0*/  FMUL.FTZ R37, R147, R51.reuse ;  /* 0x0000003393257220 */ /* 0x080fe20000410000 */
[----:B------:R-:W-:Y:S01]  /*1d1f0*/  IADD3 R247, R176, 0x39, RZ ;  /* 0x00000039b0f77810 */ /* 0x000fe20007ffe0ff */
[----:B------:R-:W-:-:S04]  /*1d200*/  FMUL.FTZ R24, R24, R51 ;  /* 0x0000003318187220 */ /* 0x000fc80000410000 */
[----:B------:R-:W4:Y:S01]  /*1d210*/  I2F R194, R195 ;  /* 0x000000c300c27306 */ /* 0x000f220000201400 */
[----:B------:R-:W-:Y:S01]  /*1d220*/  FSEL R34, R34, -INF , !P4 ;  /* 0xff80000022227808 */ /* 0x000fe20006000000 */
[----:B------:R-:W-:Y:S01]  /*1d230*/  FFMA.FTZ R23, R0, R189, R60 ;  /* 0x000000bd00177223 */ /* 0x000fe2000001003c */
[----:B------:R-:W-:-:S05]  /*1d240*/  FSEL R32, R32, -INF , !P5 ;  /* 0xff80000020207808 */ /* 0x000fca0006800000 */
[----:B------:R5:W-:Y:S01]  /*1d250*/  MUFU.TANH R33, R25 ;  /* 0x0000001900217308 */ /* 0x000be20000002400 */
[----:B------:R-:W-:Y:S01]  /*1d260*/  IMAD.MOV.U32 R172, RZ, RZ, R20 ;  /* 0x000000ffffac7224 */ /* 0x000fe200078e0014 */
[C---:B------:R-:W-:Y:S01]  /*1d270*/  ISETP.GE.AND P4, PT, R190.reuse, R2, PT ;  /* 0x00000002be00720c */ /* 0x040fe20003f86270 */
[----:B------:R-:W-:Y:S01]  /*1d280*/  FMUL.FTZ R29, R29, R51 ;  /* 0x000000331d1d7220 */ /* 0x000fe20000410000 */
[----:B------:R-:W-:Y:S01]  /*1d290*/  ISETP.GE.AND P5, PT, R190, R3, PT ;  /* 0x00000003be00720c */ /* 0x000fe20003fa6270 */
[----:B-1----:R-:W-:-:S03]  /*1d2a0*/  FFMA.FTZ R20, R0, R44, R57 ;  /* 0x0000002c00147223 */ /* 0x002fc60000010039 */
[----:B------:R-:W-:Y:S01]  /*1d2b0*/  MUFU.TANH R160, R160 ;  /* 0x000000a000a07308 */ /* 0x000fe20000002400 */
[----:B------:R-:W-:Y:S01]  /*1d2c0*/  FSEL R21, R21, -INF , !P3 ;  /* 0xff80000015157808 */ /* 0x000fe20005800000 */
[----:B-----5:R-:W-:-:S06]  /*1d2d0*/  FFMA.FTZ R25, R0, R61, R63 ;  /* 0x0000003d00197223 */ /* 0x020fcc000001003f */
[----:B------:R-:W-:Y:S01]  /*1d2e0*/  MUFU.TANH R162, R162 ;  /* 0x000000a200a27308 */ /* 0x000fe20000002400 */
[----:B------:R-:W-:Y:S02]  /*1d2f0*/  ISETP.GE.AND P3, PT, R45, R2, PT ;  /* 0x000000022d00720c */ /* 0x000fe40003f66270 */
[----:B------:R-:W-:-:S05]  /*1d300*/  FSEL R25, R25, -INF , !P6 ;  /* 0xff80000019197808 */ /* 0x000fca0007000000 */
[----:B------:R-:W1:Y:S01]  /*1d310*/  I2F R145, R146 ;  /* 0x0000009200917306 */ /* 0x000e620000201400 */
[----:B------:R-:W-:Y:S01]  /*1d320*/  ISETP.GE.AND P6, PT, R45, R3, PT ;  /* 0x000000032d00720c */ /* 0x000fe20003fc6270 */
[----:B------:R-:W-:Y:S01]  /*1d330*/  FMUL.FTZ R30, R30, R51 ;  /* 0x000000331e1e7220 */ /* 0x000fe20000410000 */
[----:B------:R-:W-:-:S05]  /*1d340*/  IADD3 R250, R176, 0x38, RZ ;  /* 0x00000038b0fa7810 */ /* 0x000fca0007ffe0ff */
[----:B------:R5:W-:Y:S01]  /*1d350*/  MUFU.TANH R12, R26 ;  /* 0x0000001a000c7308 */ /* 0x000be20000002400 */
[----:B------:R-:W-:Y:S01]  /*1d360*/  FSEL R23, R23, -INF , !P4 ;  /* 0xff80000017177808 */ /* 0x000fe20006000000 */
[----:B--2---:R-:W-:Y:S01]  /*1d370*/  FFMA.FTZ R22, R0, R136, R56 ;  /* 0x0000008800167223 */ /* 0x004fe20000010038 */
[----:B------:R-:W-:-:S05]  /*1d380*/  ISETP.GE.AND P4, PT, R137, R2, PT ;  /* 0x000000028900720c */ /* 0x000fca0003f86270 */
[----:B------:R-:W-:Y:S01]  /*1d390*/  MUFU.TANH R41, R41 ;  /* 0x0000002900297308 */ /* 0x000fe20000002400 */
[----:B------:R-:W-:Y:S01]  /*1d3a0*/  IADD3 R249, R176, 0x40, RZ ;  /* 0x00000040b0f97810 */ /* 0x000fe20007ffe0ff */
[----:B-----5:R-:W-:-:S06]  /*1d3b0*/  FFMA.FTZ R26, R0, R189, R62 ;  /* 0x000000bd001a7223 */ /* 0x020fcc000001003e */
[----:B------:R-:W2:Y:S01]  /*1d3c0*/  I2F R199, R246 ;  /* 0x000000f600c77306 */ /* 0x000ea20000201400 */
[----:B------:R-:W-:Y:S01]  /*1d3d0*/  FSEL R20, R20, -INF , !P3 ;  /* 0xff80000014147808 */ /* 0x000fe20005800000 */
[----:B---3--:R-:W-:Y:S01]  /*1d3e0*/  FFMA.FTZ R165, R0, R144, R165 ;  /* 0x0000009000a57223 */ /* 0x008fe200000100a5 */
[----:B------:R-:W-:-:S05]  /*1d3f0*/  FSEL R26, R26, -INF , !P5 ;  /* 0xff8000001a1a7808 */ /* 0x000fca0006800000 */
[----:B------:R3:W-:Y:S01]  /*1d400*/  MUFU.TANH R152, R31 ;  /* 0x0000001f00987308 */ /* 0x0007e20000002400 */
[----:B------:R-:W-:Y:S02]  /*1d410*/  ISETP.GE.AND P5, PT, R137, R3, PT ;  /* 0x000000038900720c */ /* 0x000fe40003fa6270 */
[----:B------:R-:W-:-:S05]  /*1d420*/  ISETP.GE.AND P3, PT, R167, R2, PT ;  /* 0x00000002a700720c */ /* 0x000fca0003f66270 */
[----:B------:R-:W-:Y:S01]  /*1d430*/  MUFU.TANH R40, R40 ;  /* 0x0000002800287308 */ /* 0x000fe20000002400 */
[----:B---3--:R-:W-:-:S07]  /*1d440*/  FFMA.FTZ R31, R0, R44, R59 ;  /* 0x0000002c001f7223 */ /* 0x008fce000001003b */
[----:B------:R-:W3:Y:S01]  /*1d450*/  I2F R197, R198 ;  /* 0x000000c600c57306 */ /* 0x000ee20000201400 */
[----:B------:R-:W-:Y:S01]  /*1d460*/  FMUL.FTZ R28, R28, R51 ;  /* 0x000000331c1c7220 */ /* 0x000fe20000410000 */
[----:B------:R-:W-:-:S06]  /*1d470*/  FSEL R31, R31, -INF , !P6 ;  /* 0xff8000001f1f7808 */ /* 0x000fcc0007000000 */
[----:B------:R-:W5:Y:S01]  /*1d480*/  MUFU.TANH R42, R42 ;  /* 0x0000002a002a7308 */ /* 0x000f620000002400 */
[----:B------:R-:W-:-:S07]  /*1d490*/  ISETP.GE.AND P6, PT, R167, R3, PT ;  /* 0x00000003a700720c */ /* 0x000fce0003fc6270 */
[----:B------:R1:W-:Y:S01]  /*1d4a0*/  MUFU.TANH R153, R24 ;  /* 0x0000001800997308 */ /* 0x0003e20000002400 */
[----:B------:R-:W-:Y:S01]  /*1d4b0*/  FSEL R22, R22, -INF , !P4 ;  /* 0xff80000016167808 */ /* 0x000fe20006000000 */
[----:B----4-:R-:W-:Y:S01]  /*1d4c0*/  FFMA.FTZ R154, R0, R194, R161 ;  /* 0x000000c2009a7223 */ /* 0x010fe200000100a1 */
[----:B------:R-:W-:-:S05]  /*1d4d0*/  ISETP.GE.AND P4, PT, R166, R2, PT ;  /* 0x00000002a600720c */ /* 0x000fca0003f86270 */
[----:B------:R-:W-:Y:S01]  /*1d4e0*/  MUFU.TANH R52, R52 ;  /* 0x0000003400347308 */ /* 0x000fe20000002400 */
[----:B-1----:R-:W-:-:S07]  /*1d4f0*/  FFMA.FTZ R24, R0, R136, R58 ;  /* 0x0000008800187223 */ /* 0x002fce000001003a */
[----:B------:R-:W-:Y:S01]  /*1d500*/  MUFU.TANH R37, R37 ;  /* 0x0000002500257308 */ /* 0x000fe20000002400 */
[----:B------:R-:W-:Y:S01]  /*1d510*/  FFMA.FTZ R136, R0, R47, R164 ;  /* 0x0000002f00887223 */ /* 0x000fe200000100a4 */
[----:B------:R-:W-:-:S06]  /*1d520*/  FSEL R24, R24, -INF , !P5 ;  /* 0xff80000018187808 */ /* 0x000fcc0006800000 */
[----:B------:R1:W-:Y:S01]  /*1d530*/  MUFU.TANH R147, R29 ;  /* 0x0000001d00937308 */ /* 0x0003e20000002400 */
[----:B------:R-:W-:-:S07]  /*1d540*/  ISETP.GE.AND P5, PT, R166, R3, PT ;  /* 0x00000003a600720c */ /* 0x000fce0003fa6270 */
[----:B------:R-:W4:Y:S01]  /*1d550*/  I2F R247, R247 ;  /* 0x000000f700f77306 */ /* 0x000f220000201400 */
[----:B-1----:R-:W-:-:S07]  /*1d560*/  FFMA.FTZ R29, R0, R144, R139 ;  /* 0x00000090001d7223 */ /* 0x002fce000001008b */
[----:B------:R-:W-:Y:S01]  /*1d570*/  MUFU.TANH R43, R43 ;  /* 0x0000002b002b7308 */ /* 0x000fe20000002400 */
[----:B------:R-:W-:Y:S01]  /*1d580*/  FSEL R139, R165, -INF , !P3 ;  /* 0xff800000a58b7808 */ /* 0x000fe20005800000 */
[----:B------:R-:W-:Y:S01]  /*1d590*/  FFMA.FTZ R144, R0, R194, R163 ;  /* 0x000000c200907223 */ /* 0x000fe200000100a3 */
[----:B------:R-:W-:-:S05]  /*1d5a0*/  ISETP.GE.AND P3, PT, R195, R2, PT ;  /* 0x00000002c300720c */ /* 0x000fca0003f66270 */
[----:B------:R-:W1:Y:S01]  /*1d5b0*/  I2F R155, R250 ;  /* 0x000000fa009b7306 */ /* 0x000e620000201400 */
[----:B------:R-:W-:Y:S02]  /*1d5c0*/  FSEL R29, R29, -INF , !P6 ;  /* 0xff8000001d1d7808 */ /* 0x000fe40007000000 */
[----:B------:R-:W-:-:S05]  /*1d5d0*/  ISETP.GE.AND P6, PT, R195, R3, PT ;  /* 0x00000003c300720c */ /* 0x000fca0003fc6270 */
[----:B------:R-:W1:Y:S01]  /*1d5e0*/  MUFU.TANH R53, R53 ;  /* 0x0000003500357308 */ /* 0x000e620000002400 */
[----:B------:R-:W-:Y:S01]  /*1d5f0*/  FSEL R136, R136, -INF , !P4 ;  /* 0xff80000088887808 */ /* 0x000fe20006000000 */
[----:B------:R-:W-:-:S06]  /*1d600*/  FFMA.FTZ R160, R0, R145, R160 ;  /* 0x0000009100a07223 */ /* 0x000fcc00000100a0 */
[----:B------:R1:W-:Y:S01]  /*1d610*/  MUFU.TANH R196, R30 ;  /* 0x0000001e00c47308 */ /* 0x0003e20000002400 */
[----:B------:R-:W-:Y:S01]  /*1d620*/  ISETP.GE.AND P4, PT, R146, R2, PT ;  /* 0x000000029200720c */ /* 0x000fe20003f86270 */
[----:B--2---:R-:W-:-:S06]  /*1d630*/  FFMA.FTZ R41, R0, R199, R41 ;  /* 0x000000c700297223 */ /* 0x004fcc0000010029 */
[----:B------:R-:W2:Y:S01]  /*1d640*/  I2F R248, R249 ;  /* 0x000000f900f87306 */ /* 0x000ea20000201400 */
[----:B------:R-:W-:Y:S01]  /*1d650*/  IADD3 R4, R176, 0x49, RZ ;  /* 0x00000049b0047810 */ /* 0x000fe20007ffe0ff */
[----:B-1----:R-:W-:-:S06]  /*1d660*/  FFMA.FTZ R30, R0, R47, R138 ;  /* 0x0000002f001e7223 */ /* 0x002fcc000001008a */
[----:B------:R1:W-:Y:S01]  /*1d670*/  MUFU.TANH R55, R28 ;  /* 0x0000001c00377308 */ /* 0x0003e20000002400 */
[----:B------:R-:W-:Y:S01]  /*1d680*/  FSEL R154, R154, -INF , !P3 ;  /* 0xff8000009a9a7808 */ /* 0x000fe20005800000 */
[----:B------:R-:W-:Y:S01]  /*1d690*/  FFMA.FTZ R46, R0, R199, R46 ;  /* 0x000000c7002e7223 */ /* 0x000fe2000001002e */
[----:B------:R-:W-:Y:S02]  /*1d6a0*/  FSEL R30, R30, -INF , !P5 ;  /* 0xff8000001e1e7808 */ /* 0x000fe40006800000 */
[----:B------:R-:W-:Y:S02]  /*1d6b0*/  ISETP.GE.AND P5, PT, R146, R3, PT ;  /* 0x000000039200720c */ /* 0x000fe40003fa6270 */
[----:B------:R-:W-:Y:S01]  /*1d6c0*/  FSEL R144, R144, -INF , !P6 ;  /* 0xff80000090907808 */ /* 0x000fe20007000000 */
[----:B---3--:R-:W-:Y:S01]  /*1d6d0*/  FFMA.FTZ R178, R0, R197, R40 ;  /* 0x000000c500b27223 */ /* 0x008fe20000010028 */
[CC--:B------:R-:W-:Y:S01]  /*1d6e0*/  ISETP.GE.AND P3, PT, R246.reuse, R2.reuse, PT ;  /* 0x00000002f600720c */ /* 0x0c0fe20003f66270 */
[----:B------:R-:W-:Y:S01]  /*1d6f0*/  IMAD.MOV.U32 R164, RZ, RZ, R12 ;  /* 0x000000ffffa47224 */ /* 0x000fe200078e000c */
[----:B------:R-:W-:Y:S01]  /*1d700*/  ISETP.GE.AND P6, PT, R246, R3, PT ;  /* 0x00000003f600720c */ /* 0x000fe20003fc6270 */
[----:B-1----:R-:W-:Y:S01]  /*1d710*/  FFMA.FTZ R28, R0, R145, R162 ;  /* 0x00000091001c7223 */ /* 0x002fe200000100a2 */
[C---:B------:R-:W-:Y:S01]  /*1d720*/  IADD3 R175, R176.reuse, 0x48, RZ ;  /* 0x00000048b0af7810 */ /* 0x040fe20007ffe0ff */
[----:B------:R-:W-:Y:S01]  /*1d730*/  HMMA.16816.F32.BF16 R180, R156, R14, R180 ;  /* 0x0000000e9cb4723c */ /* 0x000fe200000418b4 */
[----:B------:R-:W-:Y:S01]  /*1d740*/  IADD3 R173, R176, 0x39, RZ ;  /* 0x00000039b0ad7810 */ /* 0x000fe20007ffe0ff */
[----:B-----5:R-:W-:Y:S01]  /*1d750*/  FFMA.FTZ R197, R0, R197, R42 ;  /* 0x000000c500c57223 */ /* 0x020fe2000001002a */
[----:B------:R-:W-:Y:S01]  /*1d760*/  FSEL R187, R160, -INF , !P4 ;  /* 0xff800000a0bb7808 */ /* 0x000fe20006000000 */
[----:B------:R-:W1:Y:S01]  /*1d770*/  LDSM.16.M88.4 R12, [R208+0x7800] ;  /* 0x00780000d00c783b */ /* 0x000e620000000200 */
[----:B------:R-:W-:Y:S01]  /*1d780*/  FSEL R28, R28, -INF , !P5 ;  /* 0xff8000001c1c7808 */ /* 0x000fe20006800000 */
[----:B------:R-:W3:Y:S01]  /*1d790*/  I2F R193, R4 ;  /* 0x0000000400c17306 */ /* 0x000ee20000201400 */
[----:B------:R-:W-:Y:S01]  /*1d7a0*/  ISETP.GE.AND P4, PT, R198, R2, PT ;  /* 0x00000002c600720c */ /* 0x000fe20003f86270 */
[----:B----4-:R-:W-:Y:S01]  /*1d7b0*/  FFMA.FTZ R52, R0, R247, R52 ;  /* 0x000000f700347223 */ /* 0x010fe20000010034 */
[----:B------:R-:W-:Y:S01]  /*1d7c0*/  ISETP.GE.AND P5, PT, R198, R3, PT ;  /* 0x00000003c600720c */ /* 0x000fe20003fa6270 */
[----:B------:R-:W-:Y:S01]  /*1d7d0*/  FFMA.FTZ R166, R0, R247, R37 ;  /* 0x000000f700a67223 */ /* 0x000fe20000010025 */
[----:B------:R-:W-:-:S02]  /*1d7e0*/  FSEL R177, R41, -INF , !P3 ;  /* 0xff80000029b17808 */ /* 0x000fc40005800000 */
[----:B------:R-:W-:Y:S01]  /*1d7f0*/  FSEL R50, R46, -INF , !P6 ;  /* 0xff8000002e327808 */ /* 0x000fe20007000000 */
[----:B------:R-:W4:Y:S01]  /*1d800*/  I2F R5, R175 ;  /* 0x000000af00057306 */ /* 0x000f220000201400 */
[-C--:B------:R-:W-:Y:S01]  /*1d810*/  ISETP.GE.AND P3, PT, R173, R2.reuse, PT ;  /* 0x00000002ad00720c */ /* 0x080fe20003f66270 */
[----:B------:R-:W-:Y:S01]  /*1d820*/  FMUL.FTZ R42, R151, R51 ;  /* 0x00000033972a7220 */ /* 0x000fe20000410000 */
[----:B------:R-:W-:Y:S01]  /*1d830*/  ISETP.GE.AND P6, PT, R173, R3, PT ;  /* 0x00000003ad00720c */ /* 0x000fe20003fc6270 */
[-C--:B------:R-:W-:Y:S01]  /*1d840*/  FFMA.FTZ R43, R0, R155.reuse, R43 ;  /* 0x0000009b002b7223 */ /* 0x080fe2000001002b */
[----:B------:R-:W-:Y:S01]  /*1d850*/  FSEL R178, R178, -INF , !P4 ;  /* 0xff800000b2b27808 */ /* 0x000fe20006000000 */
[----:B------:R-:W-:Y:S01]  /*1d860*/  FFMA.FTZ R155, R0, R155, R53 ;  /* 0x0000009b009b7223 */ /* 0x000fe20000010035 */
[----:B------:R-:W-:Y:S01]  /*1d870*/  FSEL R151, R197, -INF , !P5 ;  /* 0xff800000c5977808 */ /* 0x000fe20006800000 */
[----:B------:R-:W-:Y:S01]  /*1d880*/  FMUL.FTZ R27, R27, R51 ;  /* 0x000000331b1b7220 */ /* 0x000fe20000410000 */
[----:B------:R-:W-:Y:S01]  /*1d890*/  ISETP.GE.AND P4, PT, R250, R2, PT ;  /* 0x00000002fa00720c */ /* 0x000fe20003f86270 */
[-C--:B--2---:R-:W-:Y:S01]  /*1d8a0*/  FFMA.FTZ R36, R0, R248.reuse, R36 ;  /* 0x000000f800247223 */ /* 0x084fe20000010024 */
[-C--:B------:R-:W-:Y:S01]  /*1d8b0*/  ISETP.GE.AND P5, PT, R250, R3.reuse, PT ;  /* 0x00000003fa00720c */ /* 0x080fe20003fa6270 */
[----:B------:R-:W-:Y:S01]  /*1d8c0*/  FFMA.FTZ R39, R0, R248, R39 ;  /* 0x000000f800277223 */ /* 0x000fe20000010027 */
[----:B------:R-:W-:Y:S01]  /*1d8d0*/  FSEL R165, R52, -INF , !P3 ;  /* 0xff80000034a57808 */ /* 0x000fe20005800000 */
[----:B------:R-:W-:Y:S01]  /*1d8e0*/  I2F R184, R176 ;  /* 0x000000b000b87306 */ /* 0x000fe20000201400 */
[----:B------:R-:W-:Y:S01]  /*1d8f0*/  FSEL R166, R166, -INF , !P6 ;  /* 0xff800000a6a67808 */ /* 0x000fe20007000000 */
[C---:B------:R-:W-:Y:S01]  /*1d900*/  FFMA.FTZ R54, R0.reuse, R174, R54 ;  /* 0x000000ae00367223 */ /* 0x040fe20000010036 */
[C---:B------:R-:W-:Y:S01]  /*1d910*/  ISETP.GE.AND P3, PT, R249.reuse, R2, PT ;  /* 0x00000002f900720c */ /* 0x040fe20003f66270 */
[----:B------:R-:W-:Y:S01]  /*1d920*/  FFMA.FTZ R38, R0, R174, R38 ;  /* 0x000000ae00267223 */ /* 0x000fe20000010026 */
[----:B------:R-:W-:-:S02]  /*1d930*/  ISETP.GE.AND P6, PT, R249, R3, PT ;  /* 0x00000003f900720c */ /* 0x000fc40003fc6270 */
[C---:B------:R-:W-:Y:S01]  /*1d940*/  IADD3 R252, R176.reuse, 0x50, RZ ;  /* 0x00000050b0fc7810 */ /* 0x040fe20007ffe0ff */
[----:B------:R2:W-:Y:S01]  /*1d950*/  MUFU.TANH R63, R27 ;  /* 0x0000001b003f7308 */ /* 0x0005e20000002400 */
[----:B------:R-:W-:Y:S02]  /*1d960*/  FSEL R179, R43, -INF , !P4 ;  /* 0xff8000002bb37808 */ /* 0x000fe40006000000 */
        /* <DEDUP_REMOVED lines=9> */
[----:B------:R-:W-:Y:S01]  /*1da00*/  IADD3 R190, R176, 0x8, RZ ;  /* 0x00000008b0be7810 */ /* 0x000fe20007ffe0ff */
[-C--:B------:R-:W-:Y:S01]  /*1da10*/  FMUL.FTZ R148, R148, R51.reuse ;  /* 0x0000003394947220 */ /* 0x080fe20000410000 */
[----:B------:R-:W-:Y:S01]  /*1da20*/  FSEL R155, R155, -INF , !P5 ;  /* 0xff8000009b9b7808 */ /* 0x000fe20006800000 */
[-C--:B------:R-:W-:Y:S01]  /*1da30*/  FMUL.FTZ R145, R150, R51.reuse ;  /* 0x0000003396917220 */ /* 0x080fe20000410000 */
[C---:B--2---:R-:W-:Y:S01]  /*1da40*/  IADD3 R27, R176.reuse, 0x61, RZ ;  /* 0x00000061b01b7810 */ /* 0x044fe20007ffe0ff */
[-C--:B------:R-:W-:Y:S01]  /*1da50*/  FMUL.FTZ R149, R149, R51.reuse ;  /* 0x0000003395957220 */ /* 0x080fe20000410000 */
[----:B------:R-:W-:Y:S01]  /*1da60*/  IADD3 R41, R176, 0x79, RZ ;  /* 0x00000079b0297810 */ /* 0x000fe20007ffe0ff */
[-C--:B------:R-:W-:Y:S01]  /*1da70*/  FMUL.FTZ R16, R16, R51.reuse ;  /* 0x0000003310107220 */ /* 0x080fe20000410000 */
[-C--:B------:R-:W-:Y:S01]  /*1da80*/  ISETP.GE.AND P4, PT, R176, R2.reuse, PT ;  /* 0x00000002b000720c */ /* 0x080fe20003f86270 */
[----:B------:R-:W-:Y:S01]  /*1da90*/  FMUL.FTZ R18, R18, R51 ;  /* 0x0000003312127220 */ /* 0x000fe20000410000 */
[----:B------:R-:W-:Y:S01]  /*1daa0*/  ISETP.GE.AND P5, PT, R176, R3, PT ;  /* 0x00000003b000720c */ /* 0x000fe20003fa6270 */
[-C--:B------:R-:W-:Y:S01]  /*1dab0*/  FMUL.FTZ R17, R17, R51.reuse ;  /* 0x0000003311117220 */ /* 0x080fe20000410000 */
[----:B------:R-:W-:Y:S01]  /*1dac0*/  FSEL R173, R36, -INF , !P3 ;  /* 0xff80000024ad7808 */ /* 0x000fe20005800000 */
[-C--:B------:R-:W-:Y:S01]  /*1dad0*/  FMUL.FTZ R19, R19, R51.reuse ;  /* 0x0000003313137220 */ /* 0x080fe20000410000 */
[----:B------:R-:W-:Y:S01]  /*1dae0*/  FSEL R176, R39, -INF , !P6 ;  /* 0xff80000027b07808 */ /* 0x000fe20007000000 */
[-C--:B------:R-:W-:Y:S01]  /*1daf0*/  FMUL.FTZ R183, R183, R51.reuse ;  /* 0x00000033b7b77220 */ /* 0x080fe20000410000 */
[-C--:B------:R-:W-:Y:S01]  /*1db00*/  ISETP.GE.AND P3, PT, R172, R2.reuse, PT ;  /* 0x00000002ac00720c */ /* 0x080fe20003f66270 */
[----:B------:R-:W-:Y:S01]  /*1db10*/  FMUL.FTZ R64, R64, R51 ;  /* 0x0000003340407220 */ /* 0x000fe20000410000 */
[----:B------:R-:W-:Y:S01]  /*1db20*/  ISETP.GE.AND P6, PT, R172, R3, PT ;  /* 0x00000003ac00720c */ /* 0x000fe20003fc6270 */
[-C--:B---3--:R-:W-:Y:S01]  /*1db30*/  FFMA.FTZ R147, R0, R193.reuse, R147 ;  /* 0x000000c100937223 */ /* 0x088fe20000010093 */
[----:B------:R-:W-:Y:S01]  /*1db40*/  FSEL R172, R54, -INF , !P3 ;  /* 0xff80000036ac7808 */ /* 0x000fe20005800000 */
[----:B------:R-:W-:Y:S01]  /*1db50*/  FFMA.FTZ R152, R0, R193, R152 ;  /* 0x000000c100987223 */ /* 0x000fe20000010098 */
[----:B------:R-:W-:Y:S01]  /*1db60*/  FSEL R174, R38, -INF , !P6 ;  /* 0xff80000026ae7808 */ /* 0x000fe20007000000 */
[----:B------:R-:W2:Y:S01]  /*1db70*/  I2F R193, R252 ;  /* 0x000000fc00c17306 */ /* 0x000ea20000201400 */
[C---:B------:R-:W-:Y:S01]  /*1db80*/  ISETP.GE.AND P3, PT, R175.reuse, R2, PT ;  /* 0x00000002af00720c */ /* 0x040fe20003f66270 */
[C---:B----4-:R-:W-:Y:S01]  /*1db90*/  FFMA.FTZ R55, R0.reuse, R5, R55 ;  /* 0x0000000500377223 */ /* 0x050fe20000010037 */
[----:B------:R-:W-:Y:S01]  /*1dba0*/  ISETP.GE.AND P6, PT, R175, R3, PT ;  /* 0x00000003af00720c */ /* 0x000fe20003fc6270 */
[----:B------:R-:W-:Y:S01]  /*1dbb0*/  FFMA.FTZ R175, R0, R5, R196 ;  /* 0x0000000500af7223 */ /* 0x000fe200000100c4 */
[----:B------:R-:W-:-:S04]  /*1dbc0*/  DEPBAR.LE SB0, 0x0 ;  /* 0x000080000000791a */ /* 0x000fc80000000000 */
[----:B------:R-:W-:Y:S02]  /*1dbd0*/  FSEL R167, R55, -INF , !P3 ;  /* 0xff80000037a77808 */ /* 0x000fe40005800000 */
[----:B------:R-:W-:Y:S02]  /*1dbe0*/  FSEL R175, R175, -INF , !P6 ;  /* 0xff800000afaf7808 */ /* 0x000fe40007000000 */
[C---:B------:R-:W-:Y:S02]  /*1dbf0*/  ISETP.GE.AND P3, PT, R4.reuse, R2, PT ;  /* 0x000000020400720c */ /* 0x040fe40003f66270 */
[----:B------:R-:W-:Y:S02]  /*1dc00*/  ISETP.GE.AND P6, PT, R4, R3, PT ;  /* 0x000000030400720c */ /* 0x000fe40003fc6270 */
[----:B------:R-:W-:Y:S01]  /*1dc10*/  HMMA.16816.F32.BF16 R4, R140, R6, R168 ;  /* 0x000000068c04723c */ /* 0x000fe200000418a8 */
[CC--:B--2---:R-:W-:Y:S02]  /*1dc20*/  FFMA.FTZ R153, R0.reuse, R193.reuse, R153 ;  /* 0x000000c100997223 */ /* 0x0c4fe40000010099 */
[----:B------:R-:W-:-:S02]  /*1dc30*/  FFMA.FTZ R164, R0, R193, R164 ;  /* 0x000000c100a47223 */ /* 0x000fc400000100a4 */
[----:B------:R-:W2:Y:S03]  /*1dc40*/  I2F R193, R251 ;  /* 0x000000fb00c17306 */ /* 0x000ea60000201400 */
[----:B-1----:R-:W-:Y:S05]  /*1dc50*/  HMMA.16816.F32.BF16 R8, R156, R12, R8 ;  /* 0x0000000c9c08723c */ /* 0x002fea0000041808 */
[----:B------:R-:W-:Y:S01]  /*1dc60*/  I2F R188, R191 ;  /* 0x000000bf00bc7306 */ /* 0x000fe20000201400 */
[----:B------:R-:W-:-:S07]  /*1dc70*/  FSEL R169, R147, -INF , !P3 ;  /* 0xff80000093a97808 */ /* 0x000fce0005800000 */
[----:B------:R-:W1:Y:S01]  /*1dc80*/  MUFU.TANH R148, R148 ;  /* 0x0000009400947308 */ /* 0x000e620000002400 */
[----:B------:R-:W-:-:S07]  /*1dc90*/  ISETP.GE.AND P3, PT, R252, R2, PT ;  /* 0x00000002fc00720c */ /* 0x000fce0003f66270 */
[----:B------:R-:W3:Y:S01]  /*1dca0*/  MUFU.TANH R145, R145 ;  /* 0x0000009100917308 */ /* 0x000ee20000002400 */
[----:B------:R-:W-:Y:S01]  /*1dcb0*/  FSEL R168, R152, -INF , !P6 ;  /* 0xff80000098a87808 */ /* 0x000fe20007000000 */
[----:B------:R-:W-:Y:S06]  /*1dcc0*/  HMMA.16816.F32.BF16 R12, R156, R14, R4 ;  /* 0x0000000e9c0c723c */ /* 0x000fec0000041804 */
[----:B------:R-:W-:Y:S01]  /*1dcd0*/  I2F R60, R67 ;  /* 0x00000043003c7306 */ /* 0x000fe20000201400 */
[----:B------:R-:W-:Y:S01]  /*1dce0*/  ISETP.GE.AND P6, PT, R252, R3, PT ;  /* 0x00000003fc00720c */ /* 0x000fe20003fc6270 */
[----:B--2---:R-:W-:-:S06]  /*1dcf0*/  FFMA.FTZ R160, R0, R193, R33 ;  /* 0x000000c100a07223 */ /* 0x004fcc0000010021 */
[----:B------:R-:W2:Y:S01]  /*1dd00*/  MUFU.TANH R149, R149 ;  /* 0x0000009500957308 */ /* 0x000ea20000002400 */
[----:B------:R-:W-:Y:S02]  /*1dd10*/  FSEL R161, R153, -INF , !P3 ;  /* 0xff80000099a17808 */ /* 0x000fe40005800000 */
[----:B------:R-:W-:-:S05]  /*1dd20*/  ISETP.GE.AND P3, PT, R251, R2, PT ;  /* 0x00000002fb00720c */ /* 0x000fca0003f66270 */
[----:B------:R-:W4:Y:S01]  /*1dd30*/  MUFU.TANH R42, R42 ;  /* 0x0000002a002a7308 */ /* 0x000f220000002400 */
[----:B------:R-:W-:Y:S01]  /*1dd40*/  FMUL.FTZ R36, R180, R51 ;  /* 0x00000033b4247220 */ /* 0x000fe20000410000 */
[----:B------:R-:W-:Y:S01]  /*1dd50*/  FSEL R164, R164, -INF , !P6 ;  /* 0xff800000a4a47808 */ /* 0x000fe20007000000 */
[----:B------:R-:W-:-:S05]  /*1dd60*/  FFMA.FTZ R63, R0, R193, R63 ;  /* 0x000000c1003f7223 */ /* 0x000fca000001003f */
[----:B------:R-:W-:Y:S01]  /*1dd70*/  I2F R62, R61 ;  /* 0x0000003d003e7306 */ /* 0x000fe20000201400 */
[----:B------:R-:W-:Y:S01]  /*1dd80*/  ISETP.GE.AND P6, PT, R251, R3, PT ;  /* 0x00000003fb00720c */ /* 0x000fe20003fc6270 */
[----:B-1----:R-:W-:-:S06]  /*1dd90*/  FFMA.FTZ R148, R0, R188, R148 ;  /* 0x000000bc00947223 */ /* 0x002fcc0000010094 */
[----:B------:R-:W1:Y:S01]  /*1dda0*/  MUFU.TANH R46, R16 ;  /* 0x00000010002e7308 */ /* 0x000e620000002400 */
[----:B------:R-:W-:Y:S01]  /*1ddb0*/  FSEL R160, R160, -INF , !P3 ;  /* 0xff800000a0a07808 */ /* 0x000fe20005800000 */
[----:B------:R-:W-:Y:S01]  /*1ddc0*/  FMUL.FTZ R39, R182, R51 ;  /* 0x00000033b6277220 */ /* 0x000fe20000410000 */
[----:B------:R-:W-:-:S05]  /*1ddd0*/  ISETP.GE.AND P3, PT, R191, R2, PT ;  /* 0x00000002bf00720c */ /* 0x000fca0003f66270 */
[----:B------:R-:W5:Y:S01]  /*1dde0*/  MUFU.TANH R18, R18 ;  /* 0x0000001200127308 */ /* 0x000f620000002400 */
[----:B------:R-:W-:Y:S01]  /*1ddf0*/  FMUL.FTZ R38, R181, R51 ;  /* 0x00000033b5267220 */ /* 0x000fe20000410000 */
[----:B------:R-:W-:Y:S01]  /*1de00*/  FSEL R163, R63, -INF , !P6 ;  /* 0xff8000003fa37808 */ /* 0x000fe20007000000 */
[----:B---3--:R-:W-:-:S05]  /*1de10*/  FFMA.FTZ R145, R0, R188, R145 ;  /* 0x000000bc00917223 */ /* 0x008fca0000010091 */
[----:B------:R-:W-:Y:S01]  /*1de20*/  I2F R45, R27 ;  /* 0x0000001b002d7306 */ /* 0x000fe20000201400 */
[----:B------:R-:W-:Y:S01]  /*1de30*/  ISETP.GE.AND P6, PT, R191, R3, PT ;  /* 0x00000003bf00720c */ /* 0x000fe20003fc6270 */
[----:B--2---:R-:W-:-:S06]  /*1de40*/  FFMA.FTZ R149, R0, R60, R149 ;  /* 0x0000003c00957223 */ /* 0x004fcc0000010095 */
[----:B------:R-:W2:Y:S01]  /*1de50*/  MUFU.TANH R17, R17 ;  /* 0x0000001100117308 */ /* 0x000ea20000002400 */
[----:B------:R-:W-:Y:S02]  /*1de60*/  FSEL R157, R148, -INF , !P3 ;  /* 0xff800000949d7808 */ /* 0x000fe40005800000 */
[----:B------:R-:W-:-:S05]  /*1de70*/  ISETP.GE.AND P3, PT, R67, R2, PT ;  /* 0x000000024300720c */ /* 0x000fca0003f66270 */
[----:B------:R-:W3:Y:S01]  /*1de80*/  MUFU.TANH R19, R19 ;  /* 0x0000001300137308 */ /* 0x000ee20000002400 */
[----:B------:R-:W-:Y:S01]  /*1de90*/  FMUL.FTZ R8, R8, R51 ;  /* 0x0000003308087220 */ /* 0x000fe20000410000 */
[----:B------:R-:W-:Y:S01]  /*1dea0*/  FSEL R162, R145, -INF , !P6 ;  /* 0xff80000091a27808 */ /* 0x000fe20007000000 */
[----:B----4-:R-:W-:-:S05]  /*1deb0*/  FFMA.FTZ R42, R0, R60, R42 ;  /* 0x0000003c002a7223 */ /* 0x010fca000001002a */
[----:B------:R-:W-:Y:S01]  /*1dec0*/  I2F R57, R56 ;  /* 0x0000003800397306 */ /* 0x000fe20000201400 */
[----:B------:R-:W-:Y:S01]  /*1ded0*/  ISETP.GE.AND P6, PT, R67, R3, PT ;  /* 0x000000034300720c */ /* 0x000fe20003fc6270 */
[----:B-1----:R-:W-:-:S06]  /*1dee0*/  FFMA.FTZ R46, R0, R62, R46 ;  /* 0x0000003e002e7223 */ /* 0x002fcc000001002e */
[----:B------:R-:W1:Y:S01]  /*1def0*/  MUFU.TANH R36, R36 ;  /* 0x0000002400247308 */ /* 0x000e620000002400 */
[----:B------:R-:W-:Y:S01]  /*1df00*/  FSEL R153, R149, -INF , !P3 ;  /* 0xff80000095997808 */ /* 0x000fe20005800000 */
[----:B------:R-:W-:Y:S01]  /*1df10*/  FMUL.FTZ R5, R10, R51 ;  /* 0x000000330a057220 */ /* 0x000fe20000410000 */
[----:B------:R-:W-:-:S05]  /*1df20*/  ISETP.GE.AND P3, PT, R61, R2, PT ;  /* 0x000000023d00720c */ /* 0x000fca0003f66270 */
[----:B------:R-:W4:Y:S01]  /*1df30*/  MUFU.TANH R39, R39 ;  /* 0x0000002700277308 */ /* 0x000f220000002400 */
[----:B------:R-:W-:Y:S01]  /*1df40*/  FMUL.FTZ R4, R9, R51 ;  /* 0x0000003309047220 */ /* 0x000fe20000410000 */
[----:B------:R-:W-:Y:S01]  /*1df50*/  FSEL R152, R42, -INF , !P6 ;  /* 0xff8000002a987808 */ /* 0x000fe20007000000 */
[----:B-----5:R-:W-:-:S05]  /*1df60*/  FFMA.FTZ R18, R0, R62, R18 ;  /* 0x0000003e00127223 */ /* 0x020fca0000010012 */
[----:B------:R-:W-:Y:S01]  /*1df70*/  I2F R59, R44 ;  /* 0x0000002c003b7306 */ /* 0x000fe20000201400 */
[----:B------:R-:W-:Y:S01]  /*1df80*/  ISETP.GE.AND P6, PT, R61, R3, PT ;  /* 0x000000033d00720c */ /* 0x000fe20003fc6270 */
[----:B--2---:R-:W-:-:S06]  /*1df90*/  FFMA.FTZ R17, R0, R45, R17 ;  /* 0x0000002d00117223 */ /* 0x004fcc0000010011 */
[----:B------:R-:W2:Y:S01]  /*1dfa0*/  MUFU.TANH R38, R38 ;  /* 0x0000002600267308 */ /* 0x000ea20000002400 */
        /* <DEDUP_REMOVED lines=9> */
[----:B-1----:R-:W-:-:S06]  /*1e040*/  FFMA.FTZ R36, R0, R57, R36 ;  /* 0x0000003900247223 */ /* 0x002fcc0000010024 */
[----:B------:R-:W1:Y:S01]  /*1e050*/  MUFU.TANH R8, R8 ;  /* 0x0000000800087308 */ /* 0x000e620000002400 */
        /* <DEDUP_REMOVED lines=8> */
[----:B--2---:R-:W-:-:S06]  /*1e0e0*/  FFMA.FTZ R38, R0, R59, R38 ;  /* 0x0000003b00267223 */ /* 0x004fcc0000010026 */
[----:B------:R-:W2:Y:S01]  /*1e0f0*/  MUFU.TANH R4, R4 ;  /* 0x0000000400047308 */ /* 0x000ea20000002400 */
[----:B------:R-:W-:Y:S02]  /*1e100*/  FSEL R145, R36, -INF , !P3 ;  /* 0xff80000024917808 */ /* 0x000fe40005800000 */
[----:B------:R-:W-:-:S05]  /*1e110*/  ISETP.GE.AND P3, PT, R44, R2, PT ;  /* 0x000000022c00720c */ /* 0x000fca0003f66270 */
[----:B------:R-:W4:Y:S01]  /*1e120*/  MUFU.TANH R6, R6 ;  /* 0x0000000600067308 */ /* 0x000f220000002400 */
[----:B-----5:R-:W-:Y:S01]  /*1e130*/  FFMA.FTZ R33, R0, R59, R33 ;  /* 0x0000003b00217223 */ /* 0x020fe20000010021 */
[----:B------:R-:W-:-:S06]  /*1e140*/  FSEL R148, R39, -INF , !P6 ;  /* 0xff80000027947808 */ /* 0x000fcc0007000000 */
[----:B------:R-:W-:Y:S01]  /*1e150*/  I2F R192, R138 ;  /* 0x0000008a00c07306 */ /* 0x000fe20000201400 */
[----:B------:R-:W-:Y:S01]  /*1e160*/  ISETP.GE.AND P6, PT, R44, R3, PT ;  /* 0x000000032c00720c */ /* 0x000fe20003fc6270 */
[----:B-1----:R-:W-:-:S06]  /*1e170*/  FFMA.FTZ R8, R0, R137, R8 ;  /* 0x0000008900087223 */ /* 0x002fcc0000010008 */
[----:B------:R-:W1:Y:S01]  /*1e180*/  MUFU.TANH R7, R7 ;  /* 0x0000000700077308 */ /* 0x000e620000002400 */
[----:B------:R-:W-:Y:S01]  /*1e190*/  FSEL R142, R38, -INF , !P3 ;  /* 0xff800000268e7808 */ /* 0x000fe20005800000 */
[-C--:B------:R-:W-:Y:S01]  /*1e1a0*/  FMUL.FTZ R15, R15, R51.reuse ;  /* 0x000000330f0f7220 */ /* 0x080fe20000410000 */
[----:B------:R-:W-:Y:S01]  /*1e1b0*/  ISETP.GE.AND P3, PT, R58, R2, PT ;  /* 0x000000023a00720c */ /* 0x000fe20003f66270 */
[----:B------:R-:W-:-:S04]  /*1e1c0*/  FMUL.FTZ R66, R66, R51 ;  /* 0x0000003342427220 */ /* 0x000fc80000410000 */
[----:B------:R-:W-:Y:S01]  /*1e1d0*/  MUFU.TANH R64, R64 ;  /* 0x0000004000407308 */ /* 0x000fe20000002400 */
        /* <DEDUP_REMOVED lines=8> */
[----:B------:R-:W-:Y:S01]  /*1e260*/  ISETP.GE.AND P3, PT, R47, R2, PT ;  /* 0x000000022f00720c */ /* 0x000fe20003f66270 */
[----:B----4-:R-:W-:Y:S01]  /*1e270*/  FFMA.FTZ R6, R0, R189, R6 ;  /* 0x000000bd00067223 */ /* 0x010fe20000010006 */
[----:B------:R-:W-:-:S03]  /*1e280*/  FSEL R63, R63, -INF , !P6 ;  /* 0xff8000003f3f7808 */ /* 0x000fc60007000000 */
[----:B------:R-:W-:Y:S01]  /*1e290*/  I2F R16, R41 ;  /* 0x0000002900107306 */ /* 0x000fe20000201400 */
[----:B------:R-:W-:Y:S01]  /*1e2a0*/  ISETP.GE.AND P6, PT, R47, R3, PT ;  /* 0x000000032f00720c */ /* 0x000fe20003fc6270 */
[----:B-1----:R-:W-:Y:S01]  /*1e2b0*/  FFMA.FTZ R7, R0, R192, R7 ;  /* 0x000000c000077223 */ /* 0x002fe20000010007 */
[----:B------:R-:W-:-:S05]  /*1e2c0*/  FSEL R54, R4, -INF , !P3 ;  /* 0xff80000004367808 */ /* 0x000fca0005800000 */
[----:B------:R-:W-:Y:S01]  /*1e2d0*/  I2F R37, R190 ;  /* 0x000000be00257306 */ /* 0x000fe20000201400 */
[----:B------:R-:W-:-:S07]  /*1e2e0*/  ISETP.GE.AND P3, PT, R138, R2, PT ;  /* 0x000000028a00720c */ /* 0x000fce0003f66270 */
[----:B------:R-:W-:Y:S08]  /*1e2f0*/  MUFU.TANH R5, R66 ;  /* 0x0000004200057308 */ /* 0x000ff00000002400 */
[----:B------:R-:W1:Y:S08]  /*1e300*/  MUFU.TANH R8, R13 ;  /* 0x0000000d00087308 */ /* 0x000e700000002400 */
[----:B------:R-:W3:Y:S01]  /*1e310*/  MUFU.TANH R15, R15 ;  /* 0x0000000f000f7308 */ /* 0x000ee20000002400 */
[----:B------:R-:W-:Y:S01]  /*1e320*/  FSEL R62, R6, -INF , !P6 ;  /* 0xff800000063e7808 */ /* 0x000fe20007000000 */
[C---:B--2---:R-:W-:Y:S01]  /*1e330*/  FFMA.FTZ R9, R0.reuse, R192, R9 ;  /* 0x000000c000097223 */ /* 0x044fe20000010009 */
[----:B------:R-:W-:Y:S01]  /*1e340*/  FSEL R47, R7, -INF , !P3 ;  /* 0xff800000072f7808 */ /* 0x000fe20005800000 */
[C---:B------:R-:W-:Y:S01]  /*1e350*/  FFMA.FTZ R4, R0.reuse, R40, R64 ;  /* 0x0000002800047223 */ /* 0x040fe20000010040 */
[----:B------:R-:W-:Y:S01]  /*1e360*/  BAR.SYNC.DEFER_BLOCKING 0x0 ;  /* 0x0000000000007b1d */ /* 0x000fe20000010000 */
[----:B------:R-:W-:Y:S01]  /*1e370*/  FFMA.FTZ R6, R0, R184, R185 ;  /* 0x000000b800067223 */ /* 0x000fe200000100b9 */
[----:B------:R-:W-:-:S02]  /*1e380*/  ISETP.GE.AND P6, PT, R138, R3, PT ;  /* 0x000000038a00720c */ /* 0x000fc40003fc6270 */
[----:B------:R-:W-:Y:S02]  /*1e390*/  ISETP.GE.AND P3, PT, R190, R2, PT ;  /* 0x00000002be00720c */ /* 0x000fe40003f66270 */
[----:B------:R-:W-:Y:S02]  /*1e3a0*/  FSEL R59, R9, -INF , !P6 ;  /* 0xff800000093b7808 */ /* 0x000fe40007000000 */
[----:B------:R-:W-:Y:S02]  /*1e3b0*/  FSEL R6, R6, -INF , !P4 ;  /* 0xff80000006067808 */ /* 0x000fe40006000000 */
[----:B------:R-:W-:Y:S01]  /*1e3c0*/  FSEL R4, R4, -INF , !P3 ;  /* 0xff80000004047808 */ /* 0x000fe20005800000 */
[C---:B-1----:R-:W-:Y:S01]  /*1e3d0*/  FFMA.FTZ R8, R0.reuse, R16, R8 ;  /* 0x0000001000087223 */ /* 0x042fe20000010008 */
[C---:B------:R-:W-:Y:S01]  /*1e3e0*/  ISETP.GE.AND P6, PT, R41.reuse, R2, PT ;  /* 0x000000022900720c */ /* 0x040fe20003fc6270 */
[----:B---3--:R-:W-:Y:S01]  /*1e3f0*/  FFMA.FTZ R15, R0, R16, R15 ;  /* 0x00000010000f7223 */ /* 0x008fe2000001000f */
[----:B------:R-:W-:Y:S01]  /*1e400*/  ISETP.GE.AND P4, PT, R190, R3, PT ;  /* 0x00000003be00720c */ /* 0x000fe20003f86270 */
[C---:B------:R-:W-:Y:S01]  /*1e410*/  FFMA.FTZ R2, R0.reuse, R37, R5 ;  /* 0x0000002500027223 */ /* 0x040fe20000010005 */
[----:B------:R-:W-:Y:S01]  /*1e420*/  ISETP.GE.AND P3, PT, R41, R3, PT ;  /* 0x000000032900720c */ /* 0x000fe20003f66270 */
[----:B------:R-:W-:Y:S01]  /*1e430*/  FFMA.FTZ R3, R0, R184, R186 ;  /* 0x000000b800037223 */ /* 0x000fe200000100ba */
[----:B------:R-:W-:Y:S01]  /*1e440*/  BSSY B1, `(.L_x_3497) ;  /* 0x00000cf000017945 */ /* 0x000fe20003800000 */
[----:B------:R-:W-:Y:S01]  /*1e450*/  IMAD.MOV.U32 R138, RZ, RZ, R134 ;  /* 0x000000ffff8a7224 */ /* 0x000fe200078e0086 */
[----:B------:R-:W-:Y:S01]  /*1e460*/  FSEL R55, R8, -INF , !P6 ;  /* 0xff80000008377808 */ /* 0x000fe20007000000 */
[----:B------:R-:W-:Y:S01]  /*1e470*/  IMAD.MOV.U32 R137, RZ, RZ, R135 ;  /* 0x000000ffff897224 */ /* 0x000fe200078e0087 */
        /* <DEDUP_REMOVED lines=68> */
.L_x_3500:
[----:B------:R-:W2:Y:S02]  /*1e8c0*/  LD.E R10, [R48.64+0x38] ;  /* 0x00003804300a7980 */ /* 0x000ea4000c101900 */
[----:B--2---:R-:W-:-:S04]  /*1e8d0*/  LEA R10, -R10, RZ, 0x7 ;  /* 0x000000ff0a0a7211 */ /* 0x004fc800078e39ff */
[----:B------:R-:W-:Y:S02]  /*1e8e0*/  SHF.R.S32.HI R9, RZ, 0x1f, R10 ;  /* 0x0000001fff097819 */ /* 0x000fe4000001140a */
.L_x_3501:
[----:B------:R-:W-:Y:S05]  /*1e8f0*/  BSYNC B0 ;  /* 0x0000000000007941 */ /* 0x000fea0003800000 */
.L_x_3499:
[----:B------:R-:W-:Y:S02]  /*1e900*/  LOP3.LUT R5, R243, 0x1, RZ, 0xc0, !PT ;  /* 0x00000001f3057812 */ /* 0x000fe400078ec0ff */
[C---:B------:R-:W-:Y:S02]  /*1e910*/  @P1 IADD3 R7, P0, R10.reuse, R229, RZ ;  /* 0x000000e50a071210 */ /* 0x040fe40007f1e0ff */
        /* <DEDUP_REMOVED lines=25> */
[--C-:B------:R-:W-:Y:S01]  /*1eab0*/  IMAD.X R7, R7, 0x1, R230.reuse, P3 ;  /* 0x0000000107077824 */ /* 0x100fe200018e06e6 */
        /* <DEDUP_REMOVED lines=103> */
.L_x_3498:
[----:B------:R-:W-:Y:S05]  /*1f130*/  BSYNC B1 ;  /* 0x0000000000017941 */ /* 0x000fea0003800000 */
.L_x_3497:
[----:B-1----:R-:W2:Y:S01]  /*1f140*/  LD.E R53, [R48.64+0xdc] ;  /* 0x0000dc0430357980 */ /* 0x002ea2000c101900 */
        /* <DEDUP_REMOVED lines=72> */
[----:B------:R-:W3:Y:S04]  /*1f5d0*/  SHFL.BFLY PT, R42, R5, 0x1, 0x1f ;  /* 0x0c201f00052a7f89 */ /* 0x000ee800000e0000 */
[----:B------:R-:W4:Y:S01]  /*1f5e0*/  LDSM.16.MT88.4 R8, [R218+0xc000] ;  /* 0x00c00000da08783b */ /* 0x000f220000004200 */
[----:B-1----:R-:W-:Y:S02]  /*1f5f0*/  FMNMX.FTZ R41, R7, R41, !PT ;  /* 0x0000002907297209 */ /* 0x002fe40007810000 */
[----:B---3--:R-:W-:-:S02]  /*1f600*/  FMNMX.FTZ R42, R5, R42, !PT ;  /* 0x0000002a052a7209 */ /* 0x008fc40007810000 */
[----:B------:R-:W-:Y:S02]  /*1f610*/  FSETP.NEU.FTZ.AND P0, PT, R41, -INF , PT ;  /* 0xff8000002900780b */ /* 0x000fe40003f1d000 */
[----:B------:R-:W-:-:S04]  /*1f620*/  FSETP.NEU.FTZ.AND P1, PT, R42, -INF , PT ;  /* 0xff8000002a00780b */ /* 0x000fc80003f3d000 */
[----:B------:R-:W-:-:S05]  /*1f630*/  FSEL R5, R42, RZ, P1 ;  /* 0x000000ff2a057208 */ /* 0x000fca0000800000 */
[----:B------:R-:W-:Y:S02]  /*1f640*/  FADD.FTZ R5, R133, -R5 ;  /* 0x8000000585057221 */ /* 0x000fe40000010000 */
[C---:B--2---:R-:W-:Y:S02]  /*1f650*/  FMUL.FTZ R52, R53.reuse, R41 ;  /* 0x0000002935347220 */ /* 0x044fe40000410000 */
[C---:B------:R-:W-:Y:S02]  /*1f660*/  FMUL.FTZ R56, R53.reuse, R42 ;  /* 0x0000002a35387220 */ /* 0x040fe40000410000 */
[----:B------:R-:W-:Y:S01]  /*1f670*/  FMUL.FTZ R5, R53, R5 ;  /* 0x0000000535057220 */ /* 0x000fe20000410000 */
[----:B------:R-:W-:Y:S02]  /*1f680*/  FSEL R52, R52, RZ, P0 ;  /* 0x000000ff34347208 */ /* 0x000fe40000000000 */
[----:B------:R-:W-:Y:S01]  /*1f690*/  FSEL R56, R56, RZ, P1 ;  /* 0x000000ff38387208 */ /* 0x000fe20000800000 */
[----:B------:R-:W1:Y:S02]  /*1f6a0*/  MUFU.EX2 R45, R5 ;  /* 0x00000005002d7308 */ /* 0x000e640000000800 */
[----:B------:R-:W-:-:S02]  /*1f6b0*/  FFMA.FTZ R33, R3, R53, -R52 ;  /* 0x0000003503217223 */ /* 0x000fc40000010834 */
[-CC-:B------:R-:W-:Y:S02]  /*1f6c0*/  FFMA.FTZ R3, R2, R53.reuse, -R52.reuse ;  /* 0x0000003502037223 */ /* 0x180fe40000010834 */
[-C--:B------:R-:W-:Y:S02]  /*1f6d0*/  FFMA.FTZ R2, R35, R53.reuse, -R52 ;  /* 0x0000003523027223 */ /* 0x080fe40000010834 */
[-CC-:B------:R-:W-:Y:S01]  /*1f6e0*/  FFMA.FTZ R35, R34, R53.reuse, -R56.reuse ;  /* 0x0000003522237223 */ /* 0x180fe20000010838 */
[----:B------:R-:W-:Y:S01]  /*1f6f0*/  MUFU.EX2 R33, R33 ;  /* 0x0000002100217308 */ /* 0x000fe20000000800 */
[-C--:B------:R-:W-:Y:S01]  /*1f700*/  FFMA.FTZ R34, R4, R53.reuse, -R56 ;  /* 0x0000003504227223 */ /* 0x080fe20000010838 */
[----:B------:R-:W-:Y:S01]  /*1f710*/  FSEL R4, R41, RZ, P0 ;  /* 0x000000ff29047208 */ /* 0x000fe20000000000 */
[-C--:B------:R-:W-:Y:S02]  /*1f720*/  FFMA.FTZ R32, R32, R53.reuse, -R52 ;  /* 0x0000003520207223 */ /* 0x080fe40000010834 */
[----:B------:R-:W-:-:S02]  /*1f730*/  FFMA.FTZ R40, R6, R53, -R56 ;  /* 0x0000003506287223 */ /* 0x000fc40000010838 */
[----:B------:R-:W-:Y:S01]  /*1f740*/  FADD.FTZ R4, R132, -R4 ;  /* 0x8000000484047221 */ /* 0x000fe20000010000 */
[----:B------:R-:W-:Y:S01]  /*1f750*/  MUFU.EX2 R3, R3 ;  /* 0x0000000300037308 */ /* 0x000fe20000000800 */
[----:B------:R-:W-:Y:S02]  /*1f760*/  FFMA.FTZ R43, R65, R53, -R56 ;  /* 0x00000035412b7223 */ /* 0x000fe40000010838 */
[----:B------:R-:W-:Y:S02]  /*1f770*/  FMUL.FTZ R4, R53, R4 ;  /* 0x0000000435047220 */ /* 0x000fe40000410000 */
[-C--:B-1----:R-:W-:Y:S02]  /*1f780*/  FMUL.FTZ R128, R128, R45.reuse ;  /* 0x0000002d80807220 */ /* 0x082fe40000410000 */
[-C--:B------:R-:W-:Y:S01]  /*1f790*/  FMUL.FTZ R129, R129, R45.reuse ;  /* 0x0000002d81817220 */ /* 0x080fe20000410000 */
[----:B------:R-:W1:Y:S01]  /*1f7a0*/  MUFU.EX2 R32, R32 ;  /* 0x0000002000207308 */ /* 0x000e620000000800 */
[----:B------:R-:W-:-:S02]  /*1f7b0*/  FMUL.FTZ R124, R124, R45 ;  /* 0x0000002d7c7c7220 */ /* 0x000fc40000410000 */
[-C--:B------:R-:W-:Y:S02]  /*1f7c0*/  FMUL.FTZ R125, R125, R45.reuse ;  /* 0x0000002d7d7d7220 */ /* 0x080fe40000410000 */
[-C--:B------:R-:W-:Y:S02]  /*1f7d0*/  FMUL.FTZ R120, R120, R45.reuse ;  /* 0x0000002d78787220 */ /* 0x080fe40000410000 */
[-C--:B------:R-:W-:Y:S01]  /*1f7e0*/  FMUL.FTZ R121, R121, R45.reuse ;  /* 0x0000002d79797220 */ /* 0x080fe20000410000 */
[----:B------:R-:W2:Y:S01]  /*1f7f0*/  MUFU.EX2 R2, R2 ;  /* 0x0000000200027308 */ /* 0x000ea20000000800 */
[-C--:B------:R-:W-:Y:S02]  /*1f800*/  FMUL.FTZ R116, R116, R45.reuse ;  /* 0x0000002d74747220 */ /* 0x080fe40000410000 */
[-C--:B------:R-:W-:Y:S02]  /*1f810*/  FMUL.FTZ R117, R117, R45.reuse ;  /* 0x0000002d75757220 */ /* 0x080fe40000410000 */
[----:B------:R-:W-:-:S02]  /*1f820*/  FMUL.FTZ R112, R112, R45 ;  /* 0x0000002d70707220 */ /* 0x000fc40000410000 */
[----:B------:R-:W-:Y:S01]  /*1f830*/  FMUL.FTZ R113, R113, R45 ;  /* 0x0000002d71717220 */ /* 0x000fe20000410000 */
[----:B------:R-:W-:Y:S01]  /*1f840*/  MUFU.EX2 R40, R40 ;  /* 0x0000002800287308 */ /* 0x000fe20000000800 */
[----:B-1----:R-:W-:Y:S01]  /*1f850*/  F2FP.BF16.PACK_AB R5, R32, R33 ;  /* 0x000000212005723e */ /* 0x002fe200000010ff */
[-C--:B------:R-:W-:Y:S02]  /*1f860*/  FMUL.FTZ R108, R108, R45.reuse ;  /* 0x0000002d6c6c7220 */ /* 0x080fe40000410000 */
[-C--:B------:R-:W-:Y:S02]  /*1f870*/  FMUL.FTZ R109, R109, R45.reuse ;  /* 0x0000002d6d6d7220 */ /* 0x080fe40000410000 */
[----:B------:R-:W-:Y:S02]  /*1f880*/  FMUL.FTZ R104, R104, R45 ;  /* 0x0000002d68687220 */ /* 0x000fe40000410000 */
[----:B------:R-:W-:Y:S01]  /*1f890*/  MUFU.EX2 R35, R35 ;  /* 0x0000002300237308 */ /* 0x000fe20000000800 */
        /* <DEDUP_REMOVED lines=9> */
[----:B------:R-:W1:Y:S01]  /*1f930*/  MUFU.EX2 R43, R43 ;  /* 0x0000002b002b7308 */ /* 0x000e620000000800 */
[----:B------:R-:W-:-:S02]  /*1f940*/  FFMA.FTZ R64, R23, R53, -R56 ;  /* 0x0000003517407223 */ /* 0x000fc40000010838 */
[-CC-:B------:R-:W-:Y:S02]  /*1f950*/  FFMA.FTZ R67, R21, R53.reuse, -R56.reuse ;  /* 0x0000003515437223 */ /* 0x180fe40000010838 */
[-CC-:B------:R-:W-:Y:S02]  /*1f960*/  FFMA.FTZ R66, R22, R53.reuse, -R56.reuse ;  /* 0x0000003516427223 */ /* 0x180fe40000010838 */
[----:B------:R-:W-:Y:S01]  /*1f970*/  FFMA.FTZ R65, R20, R53, -R56 ;  /* 0x0000003514417223 */ /* 0x000fe20000010838 */
[----:B------:R2:W3:Y:S01]  /*1f980*/  MUFU.EX2 R44, R4 ;  /* 0x00000004002c7308 */ /* 0x0004e20000000800 */
[-C--:B------:R-:W-:Y:S01]  /*1f990*/  FMUL.FTZ R88, R88, R45.reuse ;  /* 0x0000002d58587220 */ /* 0x080fe20000410000 */
[----:B------:R-:W-:Y:S01]  /*1f9a0*/  LDSM.16.MT88.4 R20, [R218+0xc800] ;  /* 0x00c80000da14783b */ /* 0x000fe20000004200 */
[-C--:B------:R-:W-:Y:S02]  /*1f9b0*/  FMUL.FTZ R89, R89, R45.reuse ;  /* 0x0000002d59597220 */ /* 0x080fe40000410000 */
[----:B------:R-:W-:-:S02]  /*1f9c0*/  FMUL.FTZ R84, R84, R45 ;  /* 0x0000002d54547220 */ /* 0x000fc40000410000 */
[-C--:B------:R-:W-:Y:S01]  /*1f9d0*/  FMUL.FTZ R85, R85, R45.reuse ;  /* 0x0000002d55557220 */ /* 0x080fe20000410000 */
[----:B-1----:R-:W-:Y:S01]  /*1f9e0*/  F2FP.BF16.PACK_AB R6, R43, R34 ;  /* 0x000000222b06723e */ /* 0x002fe200000010ff */
[-C--:B------:R-:W-:Y:S01]  /*1f9f0*/  FMUL.FTZ R80, R80, R45.reuse ;  /* 0x0000002d50507220 */ /* 0x080fe20000410000 */
[----:B------:R-:W-:Y:S01]  /*1fa00*/  MUFU.EX2 R64, R64 ;  /* 0x0000004000407308 */ /* 0x000fe20000000800 */
[-C--:B------:R-:W-:Y:S02]  /*1fa10*/  FMUL.FTZ R81, R81, R45.reuse ;  /* 0x0000002d51517220 */ /* 0x080fe40000410000 */
[-C--:B------:R-:W-:Y:S02]  /*1fa20*/  FMUL.FTZ R76, R76, R45.reuse ;  /* 0x0000002d4c4c7220 */ /* 0x080fe40000410000 */
[----:B------:R-:W-:Y:S01]  /*1fa30*/  FMUL.FTZ R77, R77, R45 ;  /* 0x0000002d4d4d7220 */ /* 0x000fe20000410000 */
[----:B--2---:R-:W-:Y:S01]  /*1fa40*/  F2FP.BF16.PACK_AB R4, R35, R40 ;  /* 0x000000282304723e */ /* 0x004fe200000010ff */
[-C--:B---3--:R-:W-:Y:S01]  /*1fa50*/  FMUL.FTZ R130, R130, R44.reuse ;  /* 0x0000002c82827220 */ /* 0x088fe20000410000 */
[----:B------:R-:W1:Y:S01]  /*1fa60*/  MUFU.EX2 R67, R67 ;  /* 0x0000004300437308 */ /* 0x000e620000000800 */
[----:B------:R-:W-:-:S02]  /*1fa70*/  FMUL.FTZ R131, R131, R44 ;  /* 0x0000002c83837220 */ /* 0x000fc40000410000 */
[-C--:B------:R-:W-:Y:S02]  /*1fa80*/  FMUL.FTZ R126, R126, R44.reuse ;  /* 0x0000002c7e7e7220 */ /* 0x080fe40000410000 */
[-C--:B------:R-:W-:Y:S02]  /*1fa90*/  FMUL.FTZ R127, R127, R44.reuse ;  /* 0x0000002c7f7f7220 */ /* 0x080fe40000410000 */
[-C--:B------:R-:W-:Y:S01]  /*1faa0*/  FMUL.FTZ R122, R122, R44.reuse ;  /* 0x0000002c7a7a7220 */ /* 0x080fe20000410000 */
[----:B------:R-:W-:Y:S01]  /*1fab0*/  HMMA.16816.F32.BF16 R128, R4, R12, R128 ;  /* 0x0000000c0480723c */ /* 0x000fe20000041880 */
[-C--:B------:R-:W-:Y:S01]  /*1fac0*/  FMUL.FTZ R123, R123, R44.reuse ;  /* 0x0000002c7b7b7220 */ /* 0x080fe20000410000 */
[----:B------:R-:W-:Y:S01]  /*1fad0*/  MUFU.EX2 R66, R66 ;  /* 0x0000004200427308 */ /* 0x000fe20000000800 */
[-C--:B------:R-:W-:Y:S02]  /*1fae0*/  FMUL.FTZ R118, R118, R44.reuse ;  /* 0x0000002c76767220 */ /* 0x080fe40000410000 */
[----:B------:R-:W-:-:S02]  /*1faf0*/  FMUL.FTZ R119, R119, R44 ;  /* 0x0000002c77777220 */ /* 0x000fc40000410000 */
[-C--:B------:R-:W-:Y:S01]  /*1fb00*/  FMUL.FTZ R114, R114, R44.reuse ;  /* 0x0000002c72727220 */ /* 0x080fe20000410000 */
[C---:B------:R-:W-:Y:S01]  /*1fb10*/  HMMA.16816.F32.BF16 R124, R4.reuse, R14, R124 ;  /* 0x0000000e047c723c */ /* 0x040fe2000004187c */
[----:B------:R-:W2:Y:S01]  /*1fb20*/  LDSM.16.MT88.4 R12, [R216+0xc000] ;  /* 0x00c00000d80c783b */ /* 0x000ea20000004200 */
[-C--:B------:R-:W-:Y:S01]  /*1fb30*/  FMUL.FTZ R115, R115, R44.reuse ;  /* 0x0000002c73737220 */ /* 0x080fe20000410000 */
[----:B------:R-:W-:Y:S01]  /*1fb40*/  MUFU.EX2 R65, R65 ;  /* 0x0000004100417308 */ /* 0x000fe20000000800 */
[-C--:B------:R-:W-:Y:S02]  /*1fb50*/  FMUL.FTZ R110, R110, R44.reuse ;  /* 0x0000002c6e6e7220 */ /* 0x080fe40000410000 */
[-C--:B------:R-:W-:Y:S02]  /*1fb60*/  FMUL.FTZ R111, R111, R44.reuse ;  /* 0x0000002c6f6f7220 */ /* 0x080fe40000410000 */
[----:B----4-:R-:W-:Y:S01]  /*1fb70*/  HMMA.16816.F32.BF16 R120, R4, R8, R120 ;  /* 0x000000080478723c */ /* 0x010fe20000041878 */
[----:B------:R-:W-:-:S02]  /*1fb80*/  FMUL.FTZ R106, R106, R44 ;  /* 0x0000002c6a6a7220 */ /* 0x000fc40000410000 */
[-C--:B------:R-:W-:Y:S02]  /*1fb90*/  FMUL.FTZ R107, R107, R44.reuse ;  /* 0x0000002c6b6b7220 */ /* 0x080fe40000410000 */
[-C--:B------:R-:W-:Y:S02]  /*1fba0*/  FMUL.FTZ R102, R102, R44.reuse ;  /* 0x0000002c66667220 */ /* 0x080fe40000410000 */
[-C--:B------:R-:W-:Y:S01]  /*1fbb0*/  FMUL.FTZ R103, R103, R44.reuse ;  /* 0x0000002c67677220 */ /* 0x080fe20000410000 */
[----:B------:R-:W-:Y:S01]  /*1fbc0*/  HMMA.16816.F32.BF16 R116, R4, R10, R116 ;  /* 0x0000000a0474723c */ /* 0x000fe20000041874 */
[----:B------:R-:W3:Y:S01]  /*1fbd0*/  LDSM.16.MT88.4 R8, [R220+0x10000] ;  /* 0x01000000dc08783b */ /* 0x000ee20000004200 */
        /* <DEDUP_REMOVED lines=9> */
[----:B------:R-:W4:Y:S01]  /*1fc70*/  LDSM.16.MT88.4 R16, [R218+0x10000] ;  /* 0x01000000da10783b */ /* 0x000f220000004200 */
[----:B------:R-:W-:-:S02]  /*1fc80*/  FMUL.FTZ R87, R87, R44 ;  /* 0x0000002c57577220 */ /* 0x000fc40000410000 */
[-C--:B------:R-:W-:Y:S02]  /*1fc90*/  FMUL.FTZ R82, R82, R44.reuse ;  /* 0x0000002c52527220 */ /* 0x080fe40000410000 */
[-C--:B------:R-:W-:Y:S02]  /*1fca0*/  FMUL.FTZ R83, R83, R44.reuse ;  /* 0x0000002c53537220 */ /* 0x080fe40000410000 */
[-C--:B------:R-:W-:Y:S01]  /*1fcb0*/  FMUL.FTZ R78, R78, R44.reuse ;  /* 0x0000002c4e4e7220 */ /* 0x080fe20000410000 */
[----:B--2---:R-:W-:Y:S01]  /*1fcc0*/  HMMA.16816.F32.BF16 R104, R4, R12, R104 ;  /* 0x0000000c0468723c */ /* 0x004fe20000041868 */
[-C--:B------:R-:W-:Y:S02]  /*1fcd0*/  FMUL.FTZ R79, R79, R44.reuse ;  /* 0x0000002c4f4f7220 */ /* 0x080fe40000410000 */
[-C--:B------:R-:W-:Y:S02]  /*1fce0*/  FMUL.FTZ R74, R74, R44.reuse ;  /* 0x0000002c4a4a7220 */ /* 0x080fe40000410000 */
[----:B------:R-:W-:-:S02]  /*1fcf0*/  FMUL.FTZ R75, R75, R44 ;  /* 0x0000002c4b4b7220 */ /* 0x000fc40000410000 */
[-C--:B------:R-:W-:Y:S01]  /*1fd00*/  FMUL.FTZ R72, R72, R45.reuse ;  /* 0x0000002d48487220 */ /* 0x080fe20000410000 */
[C---:B------:R-:W-:Y:S01]  /*1fd10*/  HMMA.16816.F32.BF16 R100, R4.reuse, R14, R100 ;  /* 0x0000000e0464723c */ /* 0x040fe20000041864 */
[----:B------:R-:W2:Y:S01]  /*1fd20*/  LDSM.16.MT88.4 R12, [R217+0x10000] ;  /* 0x01000000d90c783b */ /* 0x000ea20000004200 */
[-C--:B------:R-:W-:Y:S02]  /*1fd30*/  FMUL.FTZ R73, R73, R45.reuse ;  /* 0x0000002d49497220 */ /* 0x080fe40000410000 */
[-C--:B------:R-:W-:Y:S02]  /*1fd40*/  FMUL.FTZ R70, R70, R44.reuse ;  /* 0x0000002c46467220 */ /* 0x080fe40000410000 */
[----:B------:R-:W-:Y:S02]  /*1fd50*/  FMUL.FTZ R71, R71, R44 ;  /* 0x0000002c47477220 */ /* 0x000fe40000410000 */
[----:B---3--:R-:W-:Y:S01]  /*1fd60*/  HMMA.16816.F32.BF16 R96, R4, R8, R96 ;  /* 0x000000080460723c */ /* 0x008fe20000041860 */
[----:B------:R-:W-:-:S02]  /*1fd70*/  FMUL.FTZ R68, R68, R45 ;  /* 0x0000002d44447220 */ /* 0x000fc40000410000 */
[----:B------:R-:W-:Y:S02]  /*1fd80*/  FMUL.FTZ R69, R69, R45 ;  /* 0x0000002d45457220 */ /* 0x000fe40000410000 */
[-CC-:B------:R-:W-:Y:S02]  /*1fd90*/  FFMA.FTZ R58, R26, R53.reuse, -R52.reuse ;  /* 0x000000351a3a7223 */ /* 0x180fe40000010834 */
[-CC-:B------:R-:W-:Y:S01]  /*1fda0*/  FFMA.FTZ R61, R25, R53.reuse, -R52.reuse ;  /* 0x00000035193d7223 */ /* 0x180fe20000010834 */
[----:B------:R-:W-:Y:S01]  /*1fdb0*/  HMMA.16816.F32.BF16 R92, R4, R10, R92 ;  /* 0x0000000a045c723c */ /* 0x000fe2000004185c */
[----:B------:R-:W3:Y:S01]  /*1fdc0*/  LDSM.16.MT88.4 R8, [R216+0x10000] ;  /* 0x01000000d808783b */ /* 0x000ee20000004200 */
[-CC-:B------:R-:W-:Y:S01]  /*1fdd0*/  FFMA.FTZ R60, R24, R53.reuse, -R52.reuse ;  /* 0x00000035183c7223 */ /* 0x180fe20000010834 */
[----:B------:R-:W-:Y:S01]  /*1fde0*/  MUFU.EX2 R58, R58 ;  /* 0x0000003a003a7308 */ /* 0x000fe20000000800 */
[-CC-:B------:R-:W-:Y:S01]  /*1fdf0*/  FFMA.FTZ R132, R31, R53.reuse, -R52.reuse ;  /* 0x000000351f847223 */ /* 0x180fe20000010834 */
[----:B------:R-:W-:Y:S01]  /*1fe00*/  LDSM.16.MT88.4 R24, [R220+0xc800] ;  /* 0x00c80000dc18783b */ /* 0x000fe20000004200 */
[----:B------:R-:W-:-:S02]  /*1fe10*/  FFMA.FTZ R133, R30, R53, -R52 ;  /* 0x000000351e857223 */ /* 0x000fc40000010834 */
[C---:B----4-:R-:W-:Y:S01]  /*1fe20*/  HMMA.16816.F32.BF16 R88, R4.reuse, R16, R88 ;  /* 0x000000100458723c */ /* 0x050fe20000041858 */
[-CC-:B------:R-:W-:Y:S02]  /*1fe30*/  FFMA.FTZ R134, R29, R53.reuse, -R52.reuse ;  /* 0x000000351d867223 */ /* 0x180fe40000010834 */
[----:B------:R-:W4:Y:S01]  /*1fe40*/  MUFU.EX2 R61, R61 ;  /* 0x0000003d003d7308 */ /* 0x000f220000000800 */
[-C--:B------:R-:W-:Y:S02]  /*1fe50*/  FFMA.FTZ R135, R28, R53.reuse, -R52 ;  /* 0x000000351c877223 */ /* 0x080fe40000010834 */
[----:B------:R-:W-:Y:S01]  /*1fe60*/  LDSM.16.MT88.4 R28, [R217+0x10800] ;  /* 0x01080000d91c783b */ /* 0x000fe20000004200 */
[-C--:B------:R-:W-:Y:S01]  /*1fe70*/  FFMA.FTZ R143, R154, R53.reuse, -R56 ;  /* 0x000000359a8f7223 */ /* 0x080fe20000010838 */
[----:B------:R-:W-:Y:S01]  /*1fe80*/  HMMA.16816.F32.BF16 R84, R4, R18, R84 ;  /* 0x000000120454723c */ /* 0x000fe20000041854 */
[-C--:B------:R-:W-:Y:S01]  /*1fe90*/  FFMA.FTZ R154, R50, R53.reuse, -R52 ;  /* 0x00000035329a7223 */ /* 0x080fe20000010834 */
[----:B------:R-:W5:Y:S01]  /*1fea0*/  LDSM.16.MT88.4 R16, [R217+0xc800] ;  /* 0x00c80000d910783b */ /* 0x000f620000004200 */
[----:B------:R-:W-:Y:S01]  /*1feb0*/  MUFU.EX2 R60, R60 ;  /* 0x0000003c003c7308 */ /* 0x000fe20000000800 */
[----:B------:R-:W-:-:S02]  /*1fec0*/  FFMA.FTZ R136, R136, R53, -R56 ;  /* 0x0000003588887223 */ /* 0x000fc40000010838 */
[-CC-:B------:R-:W-:Y:S01]  /*1fed0*/  FFMA.FTZ R139, R139, R53.reuse, -R56.reuse ;  /* 0x000000358b8b7223 */ /* 0x180fe20000010838 */
[----:B------:R-:W-:Y:S01]  /*1fee0*/  LDSM.16.MT88.4 R48, [R217+0x11000] ;  /* 0x01100000d930783b */ /* 0x000fe20000004200 */
[-C--:B------:R-:W-:Y:S01]  /*1fef0*/  FFMA.FTZ R140, R187, R53.reuse, -R56 ;  /* 0x00000035bb8c7223 */ /* 0x080fe20000010838 */
[C---:B--2---:R-:W-:Y:S01]  /*1ff00*/  HMMA.16816.F32.BF16 R80, R4.reuse, R12, R80 ;  /* 0x0000000c0450723c */ /* 0x044fe20000041850 */
[-CC-:B------:R-:W-:Y:S01]  /*1ff10*/  FFMA.FTZ R144, R144, R53.reuse, -R52.reuse ;  /* 0x0000003590907223 */ /* 0x180fe20000010834 */
[----:B------:R-:W2:Y:S01]  /*1ff20*/  MUFU.EX2 R132, R132 ;  /* 0x0000008400847308 */ /* 0x000ea20000000800 */
[-CC-:B------:R-:W-:Y:S02]  /*1ff30*/  FFMA.FTZ R151, R151, R53.reuse, -R52.reuse ;  /* 0x0000003597977223 */ /* 0x180fe40000010834 */
[-C--:B------:R-:W-:Y:S02]  /*1ff40*/  FFMA.FTZ R155, R155, R53.reuse, -R52 ;  /* 0x000000359b9b7223 */ /* 0x080fe40000010834 */
[-CC-:B------:R-:W-:Y:S01]  /*1ff50*/  FFMA.FTZ R156, R178, R53.reuse, -R56.reuse ;  /* 0x00000035b29c7223 */ /* 0x180fe20000010838 */
[----:B------:R-:W-:Y:S01]  /*1ff60*/  HMMA.16816.F32.BF16 R76, R4, R14, R76 ;  /* 0x0000000e044c723c */ /* 0x000fe2000004184c */
[----:B------:R-:W5:Y:S01]  /*1ff70*/  LDSM.16.MT88.4 R12, [R216+0xc800] ;  /* 0x00c80000d80c783b */ /* 0x000f620000004200 */
[----:B------:R-:W1:Y:S01]  /*1ff80*/  MUFU.EX2 R133, R133 ;  /* 0x0000008500857308 */ /* 0x000e620000000800 */
[----:B------:R-:W-:-:S02]  /*1ff90*/  FFMA.FTZ R158, R177, R53, -R56 ;  /* 0x00000035b19e7223 */ /* 0x000fc40000010838 */
[-CC-:B------:R-:W-:Y:S02]  /*1ffa0*/  FFMA.FTZ R159, R179, R53.reuse, -R56.reuse ;  /* 0x00000035b39f7223 */ /* 0x180fe40000010838 */
[-C--:B------:R-:W-:Y:S01]  /*1ffb0*/  FFMA.FTZ R165, R165, R53.reuse, -R56 ;  /* 0x00000035a5a57223 */ /* 0x080fe20000010838 */
[C---:B---3--:R-:W-:Y:S01]  /*1ffc0*/  HMMA.16816.F32.BF16 R72, R4.reuse, R8, R72 ;  /* 0x000000080448723c */ /* 0x048fe20000041848 */
[-CC-:B------:R-:W-:Y:S01]  /*1ffd0*/  FFMA.FTZ R166, R166, R53.reuse, -R52.reuse ;  /* 0x00000035a6a67223 */ /* 0x180fe20000010834 */
[----:B------:R-:W-:Y:S01]  /*1ffe0*/  MUFU.EX2 R134, R134 ;  /* 0x0000008600867308 */ /* 0x000fe20000000800 */
[-CC-:B------:R-:W-:Y:S02]  /*1fff0*/  FFMA.FTZ R171, R174, R53.reuse, -R52.reuse ;  /* 0x00000035aeab7223 */ /* 0x180fe40000010834 */
[-CC-:B------:R-:W-:Y:S02]  /*20000*/  FFMA.FTZ R170, R176, R53.reuse, -R52.reuse ;  /* 0x00000035b0aa7223 */ /* 0x180fe40000010834 */
[-C--:B------:R-:W-:Y:S01]  /*20010*/  FFMA.FTZ R174, R175, R53.reuse, -R52 ;  /* 0x00000035afae7223 */ /* 0x080fe20000010834 */
[----:B------:R-:W-:Y:S01]  /*20020*/  HMMA.16816.F32.BF16 R68, R4, R10, R68 ;  /* 0x0000000a0444723c */ /* 0x000fe20000041844 */
[----:B------:R-:W3:Y:S01]  /*20030*/  LDSM.16.MT88.4 R8, [R220+0x10800] ;  /* 0x01080000dc08783b */ /* 0x000ee20000004200 */
[----:B------:R-:W-:Y:S01]  /*20040*/  MUFU.EX2 R135, R135 ;  /* 0x0000008700877308 */ /* 0x000fe20000000800 */
[----:B------:R-:W-:-:S02]  /*20050*/  FFMA.FTZ R173, R173, R53, -R56 ;  /* 0x00000035adad7223 */ /* 0x000fc40000010838 */
[-CC-:B------:R-:W-:Y:S02]  /*20060*/  FFMA.FTZ R172, R172, R53.reuse, -R56.reuse ;  /* 0x00000035acac7223 */ /* 0x180fe40000010838 */
[----:B-1----:R-:W-:Y:S01]  /*20070*/  F2FP.BF16.PACK_AB R4, R67, R64 ;  /* 0x000000404304723e */ /* 0x002fe200000010ff */
[-C--:B------:R-:W-:Y:S01]  /*20080*/  FFMA.FTZ R167, R167, R53.reuse, -R56 ;  /* 0x00000035a7a77223 */ /* 0x080fe20000010838 */
[----:B----4-:R-:W-:Y:S01]  /*20090*/  F2FP.BF16.PACK_AB R5, R61, R58 ;  /* 0x0000003a3d05723e */ /* 0x010fe200000010ff */
[----:B------:R-:W1:Y:S01]  /*200a0*/  MUFU.EX2 R136, R136 ;  /* 0x0000008800887308 */ /* 0x000e620000000800 */
[----:B------:R-:W-:Y:S01]  /*200b0*/  F2FP.BF16.PACK_AB R6, R65, R66 ;  /* 0x000000424106723e */ /* 0x000fe200000010ff */
[-C--:B------:R-:W-:Y:S01]  /*200c0*/  FFMA.FTZ R162, R162, R53.reuse, -R52 ;  /* 0x00000035a2a27223 */ /* 0x080fe20000010834 */
[----:B--2---:R-:W-:Y:S01]  /*200d0*/  F2FP.BF16.PACK_AB R7, R132, R60 ;  /* 0x0000003c8407723e */ /* 0x004fe200000010ff */
[-CC-:B------:R-:W-:Y:S02]  /*200e0*/  FFMA.FTZ R161, R161, R53.reuse, -R56.reuse ;  /* 0x00000035a1a17223 */ /* 0x180fe40000010838 */
[----:B------:R-:W-:-:S02]  /*200f0*/  FFMA.FTZ R160, R160, R53, -R56 ;  /* 0x00000035a0a07223 */ /* 0x000fc40000010838 */
[----:B------:R-:W2:Y:S01]  /*20100*/  MUFU.EX2 R139, R139 ;  /* 0x0000008b008b7308 */ /* 0x000ea20000000800 */
[-CC-:B------:R-:W-:Y:S01]  /*20110*/  FFMA.FTZ R157, R157, R53.reuse, -R56.reuse ;  /* 0x000000359d9d7223 */ /* 0x180fe20000010838 */
[C---:B------:R-:W-:Y:S01]  /*20120*/  HMMA.16816.F32.BF16 R120, R4.reuse, R20, R120 ;  /* 0x000000140478723c */ /* 0x040fe20000041878 */
[-C--:B------:R-:W-:Y:S02]  /*20130*/  FFMA.FTZ R153, R153, R53.reuse, -R56 ;  /* 0x0000003599997223 */ /* 0x080fe40000010838 */
[-CC-:B------:R-:W-:Y:S02]  /*20140*/  FFMA.FTZ R152, R152, R53.reuse, -R52.reuse ;  /* 0x0000003598987223 */ /* 0x180fe40000010834 */
[-CC-:B------:R-:W-:Y:S01]  /*20150*/  FFMA.FTZ R150, R150, R53.reuse, -R52.reuse ;  /* 0x0000003596967223 */ /* 0x180fe20000010834 */
[----:B------:R-:W-:Y:S01]  /*20160*/  MUFU.EX2 R140, R140 ;  /* 0x0000008c008c7308 */ /* 0x000fe20000000800 */
[-CC-:B------:R-:W-:Y:S01]  /*20170*/  FFMA.FTZ R149, R149, R53.reuse, -R52.reuse ;  /* 0x0000003595957223 */ /* 0x180fe20000010834 */
[----:B------:R-:W-:Y:S01]  /*20180*/  HMMA.16816.F32.BF16 R116, R4, R22, R116 ;  /* 0x000000160474723c */ /* 0x000fe20000041874 */
[----:B------:R-:W4:Y:S01]  /*20190*/  LDSM.16.MT88.4 R20, [R216+0x10800] ;  /* 0x01080000d814783b */ /* 0x000f220000004200 */
[----:B------:R-:W-:-:S02]  /*201a0*/  FFMA.FTZ R148, R148, R53, -R52 ;  /* 0x0000003594947223 */ /* 0x000fc40000010834 */
[-CC-:B------:R-:W-:Y:S02]  /*201b0*/  FFMA.FTZ R147, R147, R53.reuse, -R56.reuse ;  /* 0x0000003593937223 */ /* 0x180fe40000010838 */
[----:B------:R-:W1:Y:S01]  /*201c0*/  MUFU.EX2 R143, R143 ;  /* 0x0000008f008f7308 */ /* 0x000e620000000800 */
        /* <DEDUP_REMOVED lines=11> */
[----:B------:R-:W-:Y:S01]  /*20280*/  MUFU.EX2 R151, R151 ;  /* 0x0000009700977308 */ /* 0x000fe20000000800 */
        /* <DEDUP_REMOVED lines=13> */
[C---:B---3--:R-:W-:Y:S01]  /*20360*/  HMMA.16816.F32.BF16 R96, R4.reuse, R8, R96 ;  /* 0x000000080460723c */ /* 0x048fe20000041860 */
[----:B------:R-:W-:Y:S02]  /*20370*/  FADD.FTZ R67, R67, R43 ;  /* 0x0000002b43437221 */ /* 0x000fe40000010000 */
[----:B------:R-:W-:Y:S02]  /*20380*/  FADD.FTZ R61, R60, R61 ;  /* 0x0000003d3c3d7221 */ /* 0x000fe40000010000 */
[----:B------:R-:W-:Y:S01]  /*20390*/  FADD.FTZ R67, R66, R67 ;  /* 0x0000004342437221 */ /* 0x000fe20000010000 */
[----:B------:R-:W3:Y:S01]  /*203a0*/  MUFU.EX2 R156, R156 ;  /* 0x0000009c009c7308 */ /* 0x000ee20000000800 */
[----:B------:R-:W-:Y:S01]  /*203b0*/  FADD.FTZ R132, R132, R61 ;  /* 0x0000003d84847221 */ /* 0x000fe20000010000 */
[----:B------:R-:W-:Y:S01]  /*203c0*/  HMMA.16816.F32.BF16 R92, R4, R10, R92 ;  /* 0x0000000a045c723c */ /* 0x000fe2000004185c */
[----:B------:R-:W2:Y:S01]  /*203d0*/  LDSM.16.MT88.4 R8, [R216+0xd000] ;  /* 0x00d00000d808783b */ /* 0x000ea20000004200 */
[----:B------:R-:W-:-:S02]  /*203e0*/  FADD.FTZ R65, R65, R67 ;  /* 0x0000004341417221 */ /* 0x000fc40000010000 */
[----:B------:R-:W-:Y:S02]  /*203f0*/  FADD.FTZ R132, R133, R132 ;  /* 0x0000008485847221 */ /* 0x000fe40000010000 */
[----:B------:R-:W2:Y:S01]  /*20400*/  MUFU.EX2 R158, R158 ;  /* 0x0000009e009e7308 */ /* 0x000ea20000000800 */
[----:B-1----:R-:W-:Y:S01]  /*20410*/  FADD.FTZ R65, R136, R65 ;  /* 0x0000004188417221 */ /* 0x002fe20000010000 */
[C---:B------:R-:W-:Y:S06]  /*20420*/  HMMA.16816.F32.BF16 R88, R4.reuse, R36, R88 ;  /* 0x000000240458723c */ /* 0x040fec0000041858 */
[----:B------:R-:W-:Y:S02]  /*20430*/  MUFU.EX2 R159, R159 ;  /* 0x0000009f009f7308 */ /* 0x000fe40000000800 */
[C---:B------:R-:W-:Y:S01]  /*20440*/  HMMA.16816.F32.BF16 R84, R4.reuse, R38, R84 ;  /* 0x000000260454723c */ /* 0x040fe20000041854 */
[----:B------:R-:W1:Y:S05]  /*20450*/  LDSM.16.MT88.4 R36, [R218+0x11000] ;  /* 0x01100000da24783b */ /* 0x000e6a0000004200 */
[----:B------:R-:W1:Y:S02]  /*20460*/  MUFU.EX2 R165, R165 ;  /* 0x000000a500a57308 */ /* 0x000e640000000800 */
        /* <DEDUP_REMOVED lines=8> */
[----:B------:R-:W1:Y:S05]  /*204f0*/  LDSM.16.MT88.4 R24, [R220+0xd000] ;  /* 0x00d00000dc18783b */ /* 0x000e6a0000004200 */
[----:B------:R-:W-:Y:S02]  /*20500*/  MUFU.EX2 R174, R174 ;  /* 0x000000ae00ae7308 */ /* 0x000fe40000000800 */
[C---:B----4-:R-:W-:Y:S06]  /*20510*/  HMMA.16816.F32.BF16 R72, R4.reuse, R20, R72 ;  /* 0x000000140448723c */ /* 0x050fec0000041848 */
[----:B------:R-:W4:Y:S02]  /*20520*/  MUFU.EX2 R173, R173 ;  /* 0x000000ad00ad7308 */ /* 0x000f240000000800 */
[----:B------:R-:W-:Y:S01]  /*20530*/  HMMA.16816.F32.BF16 R68, R4, R22, R68 ;  /* 0x000000160444723c */ /* 0x000fe20000041844 */
[----:B------:R-:W1:Y:S05]  /*20540*/  LDSM.16.MT88.4 R20, [R220+0x11000] ;  /* 0x01100000dc14783b */ /* 0x000e6a0000004200 */
[----:B------:R-:W1:Y:S01]  /*20550*/  MUFU.EX2 R172, R172 ;  /* 0x000000ac00ac7308 */ /* 0x000e620000000800 */
[C---:B--2---:R-:W-:Y:S01]  /*20560*/  F2FP.BF16.PACK_AB R4, R139.reuse, R136 ;  /* 0x000000888b04723e */ /* 0x044fe200000010ff */
[----:B------:R-:W-:Y:S01]  /*20570*/  FADD.FTZ R139, R139, R65 ;  /* 0x000000418b8b7221 */ /* 0x000fe20000010000 */
[C---:B------:R-:W-:Y:S01]  /*20580*/  F2FP.BF16.PACK_AB R5, R134.reuse, R133 ;  /* 0x000000858605723e */ /* 0x040fe200000010ff */
[----:B------:R-:W-:Y:S01]  /*20590*/  FADD.FTZ R134, R134, R132 ;  /* 0x0000008486867221 */ /* 0x000fe20000010000 */
[----:B------:R-:W-:Y:S01]  /*205a0*/  F2FP.BF16.PACK_AB R6, R143, R140 ;  /* 0x0000008c8f06723e */ /* 0x000fe200000010ff */
[----:B------:R-:W-:Y:S01]  /*205b0*/  FADD.FTZ R139, R140, R139 ;  /* 0x0000008b8c8b7221 */ /* 0x000fe20000010000 */
[C---:B-----5:R-:W-:Y:S01]  /*205c0*/  F2FP.BF16.PACK_AB R7, R144.reuse, R135 ;  /* 0x000000879007723e */ /* 0x060fe200000010ff */
[----:B------:R-:W-:Y:S01]  /*205d0*/  MUFU.EX2 R167, R167 ;  /* 0x000000a700a77308 */ /* 0x000fe20000000800 */
[----:B------:R-:W-:Y:S01]  /*205e0*/  FADD.FTZ R134, R135, R134 ;  /* 0x0000008687867221 */ /* 0x000fe20000010000 */
[----:B------:R-:W-:Y:S01]  /*205f0*/  MOV R132, R41 ;  /* 0x0000002900847202 */ /* 0x000fe20000000f00 */
[----:B------:R-:W-:Y:S01]  /*20600*/  FADD.FTZ R143, R143, R139 ;  /* 0x0000008b8f8f7221 */ /* 0x000fe20000010000 */
[----:B------:R-:W-:Y:S01]  /*20610*/  MOV R133, R42 ;  /* 0x0000002a00857202 */ /* 0x000fe20000000f00 */
[----:B------:R-:W-:Y:S01]  /*20620*/  FADD.FTZ R144, R144, R134 ;  /* 0x0000008690907221 */ /* 0x000fe20000010000 */
[----:B------:R-:W-:Y:S01]  /*20630*/  HMMA.16816.F32.BF16 R120, R4, R16, R120 ;  /* 0x000000100478723c */ /* 0x000fe20000041878 */
[----:B---3--:R-:W-:Y:S01]  /*20640*/  FADD.FTZ R143, R156, R143 ;  /* 0x0000008f9c8f7221 */ /* 0x008fe20000010000 */
[----:B------:R-:W-:Y:S01]  /*20650*/  MUFU.EX2 R162, R162 ;  /* 0x000000a200a27308 */ /* 0x000fe20000000800 */
[----:B------:R-:W-:-:S05]  /*20660*/  FADD.FTZ R144, R151, R144 ;  /* 0x0000009097907221 */ /* 0x000fca0000010000 */
[C---:B------:R-:W-:Y:S01]  /*20670*/  HMMA.16816.F32.BF16 R116, R4.reuse, R18, R116 ;  /* 0x000000120474723c */ /* 0x040fe20000041874 */
[----:B------:R-:W2:Y:S01]  /*20680*/  LDSM.16.MT88.4 R16, [R218+0xd800] ;  /* 0x00d80000da10783b */ /* 0x000ea20000004200 */
[----:B------:R-:W-:Y:S06]  /*20690*/  MUFU.EX2 R161, R161 ;  /* 0x000000a100a17308 */ /* 0x000fec0000000800 */
[C---:B------:R-:W-:Y:S02]  /*206a0*/  HMMA.16816.F32.BF16 R112, R4.reuse, R12, R112 ;  /* 0x0000000c0470723c */ /* 0x040fe40000041870 */
[----:B------:R-:W-:Y:S06]  /*206b0*/  MUFU.EX2 R160, R160 ;  /* 0x000000a000a07308 */ /* 0x000fec0000000800 */
[C---:B------:R-:W-:Y:S01]  /*206c0*/  HMMA.16816.F32.BF16 R108, R4.reuse, R14, R108 ;  /* 0x0000000e046c723c */ /* 0x040fe2000004186c */
[----:B------:R-:W3:Y:S01]  /*206d0*/  LDSM.16.MT88.4 R12, [R217+0xd800] ;  /* 0x00d80000d90c783b */ /* 0x000ee20000004200 */
        /* <DEDUP_REMOVED lines=24> */
[----:B------:R-:W1:Y:S07]  /*20860*/  LDSM.16.MT88.4 R36, [R217+0x11800] ;  /* 0x01180000d924783b */ /* 0x000e6e0000004200 */
        /* <DEDUP_REMOVED lines=14> */
[----:B----4-:R-:W-:Y:S02]  /*20950*/  FADD.FTZ R165, R173, R165 ;  /* 0x000000a5ada57221 */ /* 0x010fe40000010000 */
[----:B------:R-:W-:-:S05]  /*20960*/  FADD.FTZ R166, R170, R166 ;  /* 0x000000a6aaa67221 */ /* 0x000fca0000010000 */
        /* <DEDUP_REMOVED lines=14> */
[----:B------:R-:W5:Y:S04]  /*20a50*/  LDSM.16.MT88.4 R24, [R220+0xe000] ;  /* 0x00e00000dc18783b */ /* 0x000f680000004200 */
        /* <DEDUP_REMOVED lines=14> */
[----:B------:R-:W4:Y:S06]  /*20b40*/  LDSM.16.MT88.4 R28, [R218+0x12000] ;  /* 0x01200000da1c783b */ /* 0x000f2c0000004200 */
        /* <DEDUP_REMOVED lines=152> */
.L_x_3493:
[----:B------:R-:W-:-:S13]  /*214d0*/  ISETP.GE.AND P0, PT, R242, 0x1, PT ;  /* 0x00000001f200780c */ /* 0x000fda0003f06270 */
[----:B------:R-:W-:Y:S05]  /*214e0*/  @!P0 BRA `(.L_x_3502) ;  /* 0x00005ac000008947 */ /* 0x000fea0003800000 */
[----:B------:R-:W-:Y:S02]  /*214f0*/  MOV R2, R132 ;  /* 0x0000008400027202 */ /* 0x000fe40000000f00 */
[----:B------:R-:W-:Y:S02]  /*21500*/  MOV R3, R133 ;  /* 0x0000008500037202 */ /* 0x000fe40000000f00 */
.L_x_3511:
        /* <DEDUP_REMOVED lines=13> */
[C---:B------:R-:W-:Y:S02]  /*215e0*/  IADD3 R4, R12.reuse, -0x80, RZ ;  /* 0xffffff800c047810 */ /* 0x040fe40007ffe0ff */
[----:B------:R-:W-:Y:S02]  /*215f0*/  IABS R7, R12 ;  /* 0x0000000c00077213 */ /* 0x000fe40000000000 */
        /* <DEDUP_REMOVED lines=38> */
[----:B------:R-:W-:Y:S02]  /*21860*/  LEA R12, P0, R10, R240, 0x2 ;  /* 0x000000f00a0c7211 */ /* 0x000fe400078010ff */
[-C--:B------:R-:W-:Y:S01]  /*21870*/  LEA.HI.X.SX32 R5, R6, R241.reuse, 0x2, P1 ;  /* 0x000000f106057211 */ /* 0x080fe200008f16ff */
[C---:B------:R-:W-:Y:S01]  /*21880*/  IMAD.IADD R6, R10.reuse, 0x1, -R6 ;  /* 0x000000010a067824 */ /* 0x040fe200078e0a06 */
[----:B------:R-:W-:Y:S03]  /*21890*/  LEA.HI.X.SX32 R13, R10, R241, 0x2, P0 ;  /* 0x000000f10a0d7211 */ /* 0x000fe600000f16ff */
[----:B------:R-:W-:Y:S01]  /*218a0*/  IMAD R11, R11, R6, -0x80 ;  /* 0xffffff800b0b7424 */ /* 0x000fe200078e0206 */
[----:B------:R1:W3:Y:S04]  /*218b0*/  LD.E R4, [R4.64] ;  /* 0x0000000404047980 */ /* 0x0002e8000c101900 */
[----:B------:R-:W-:Y:S01]  /*218c0*/  SHF.R.S32.HI R7, RZ, 0x1f, R11 ;  /* 0x0000001fff077819 */ /* 0x000fe2000001140b */
[----:B-1----:R1:W3:Y:S04]  /*218d0*/  LD.E R5, [R12.64] ;  /* 0x000000040c057980 */ /* 0x0022e8000c101900 */
[----:B-1----:R-:W4:Y:S01]  /*218e0*/  LD.E.64 R12, [R132.64+0x28] ;  /* 0x00002804840c7980 */ /* 0x002f22000c101b00 */
[-C--:B--2---:R-:W-:Y:S02]  /*218f0*/  IMAD R6, R9, R11.reuse, RZ ;  /* 0x0000000b09067224 */ /* 0x084fe400078e02ff */
[C---:B------:R-:W-:Y:S04]  /*21900*/  IMAD.WIDE.U32 R10, R8.reuse, R11, RZ ;  /* 0x0000000b080a7225 */ /* 0x040fe800078e00ff */
[----:B------:R-:W-:Y:S04]  /*21910*/  IMAD R6, R8, R7, R6 ;  /* 0x0000000708067224 */ /* 0x000fe800078e0206 */
[----:B------:R-:W-:Y:S02]  /*21920*/  IMAD.IADD R11, R11, 0x1, R6 ;  /* 0x000000010b0b7824 */ /* 0x000fe400078e0206 */
[----:B---3--:R-:W-:Y:S05]  /*21930*/  IMAD.IADD R4, R4, 0x1, -R5 ;  /* 0x0000000104047824 */ /* 0x008fea00078e0a05 */
[----:B------:R-:W-:Y:S01]  /*21940*/  SHF.R.S32.HI R6, RZ, 0x1f, R4 ;  /* 0x0000001fff067819 */ /* 0x000fe20000011404 */
[----:B----4-:R-:W-:Y:S02]  /*21950*/  IMAD R5, R13, R4, RZ ;  /* 0x000000040d057224 */ /* 0x010fe400078e02ff */
[----:B------:R-:W-:Y:S04]  /*21960*/  IMAD.WIDE.U32 R10, R4, R12, R10 ;  /* 0x0000000c040a7225 */ /* 0x000fe800078e000a */
[----:B------:R-:W-:Y:S04]  /*21970*/  IMAD R5, R12, R6, R5 ;  /* 0x000000060c057224 */ /* 0x000fe800078e0205 */
[----:B------:R-:W-:Y:S01]  /*21980*/  IMAD.IADD R5, R11, 0x1, R5 ;  /* 0x000000010b057824 */ /* 0x000fe200078e0205 */
[----:B------:R-:W-:-:S05]  /*21990*/  BRA `(.L_x_3505) ;  /* 0x0000004000007947 */ /* 0x000fca0003800000 */
.L_x_3504:
[----:B------:R-:W-:Y:S02]  /*219a0*/  ULDC.64 UR4, c[0x0][0x118] ;  /* 0x0000460000047ab9 */ /* 0x000fe40000000a00 */
[----:B------:R-:W2:Y:S02]  /*219b0*/  LD.E R10, [R132.64+0x40] ;  /* 0x00004004840a7980 */ /* 0x000ea4000c101900 */
[----:B--2---:R-:W-:Y:S04]  /*219c0*/  LEA R10, -R10, RZ, 0x7 ;  /* 0x000000ff0a0a7211 */ /* 0x004fe800078e39ff */
[----:B------:R-:W-:Y:S02]  /*219d0*/  SHF.R.S32.HI R5, RZ, 0x1f, R10 ;  /* 0x0000001fff057819 */ /* 0x000fe4000001140a */
.L_x_3505:
[----:B------:R-:W-:Y:S05]  /*219e0*/  BSYNC B0 ;  /* 0x0000000000007941 */ /* 0x000fea0003800000 */
.L_x_3503:
[C---:B------:R-:W-:Y:S01]  /*219f0*/  LOP3.LUT P3, RZ, R243.reuse, 0x1, RZ, 0xc0, !PT ;  /* 0x00000001f3ff7812 */ /* 0x040fe2000786c0ff */
[----:B------:R-:W-:Y:S01]  /*21a00*/  ULDC.64 UR4, c[0x0][0x118] ;  /* 0x0000460000047ab9 */ /* 0x000fe20000000a00 */
[C---:B------:R-:W-:Y:S01]  /*21a10*/  LEA R246, P1, R10.reuse, R138, 0x1 ;  /* 0x0000008a0af67211 */ /* 0x040fe200078208ff */
[----:B------:R-:W-:Y:S01]  /*21a20*/  BSSY B1, `(.L_x_3506) ;  /* 0x0000299000017945 */ /* 0x000fe20003800000 */
[----:B------:R-:W-:Y:S02]  /*21a30*/  LOP3.LUT P2, RZ, R243, 0x2, RZ, 0xc0, !PT ;  /* 0x00000002f3ff7812 */ /* 0x000fe4000784c0ff */
[C---:B------:R-:W-:Y:S02]  /*21a40*/  LEA.HI.X R247, R10.reuse, R137, R5, 0x1, P1 ;  /* 0x000000890af77211 */ /* 0x040fe400008f0c05 */
[-C--:B------:R-:W-:Y:S04]  /*21a50*/  IADD3 R4, P0, R10, R227.reuse, RZ ;  /* 0x000000e30a047210 */ /* 0x080fe80007f1e0ff */
[----:B------:R-:W-:Y:S01]  /*21a60*/  IADD3.X R6, R5, R228, RZ, P0, !PT ;  /* 0x000000e405067210 */ /* 0x000fe200007fe4ff */
[----:B------:R-:W-:Y:S01]  /*21a70*/  @!PT LDS RZ, [RZ] ;  /* 0x00000000fffff984 */ /* 0x000fe20000000800 */
[----:B------:R-:W-:Y:S01]  /*21a80*/  @!PT LDS RZ, [RZ] ;  /* 0x00000000fffff984 */ /* 0x000fe20000000800 */
[----:B------:R-:W-:Y:S01]  /*21a90*/  @!PT LDS RZ, [RZ] ;  /* 0x00000000fffff984 */ /* 0x000fe20000000800 */
[----:B------:R1:W-:Y:S01]  /*21aa0*/  @P3 LDGSTS.E.BYPASS.LTC128B.128 [R239+0xc000], [R246.64] ;  /* 0x0c000000f6ef3fae */ /* 0x0003e2000b901d44 */
[CC--:B------:R-:W-:Y:S02]  /*21ab0*/  @P3 LEA R18, P4, R4.reuse, R138.reuse, 0x1 ;  /* 0x0000008a04123211 */ /* 0x0c0fe400078808ff */
[C---:B------:R-:W-:Y:S02]  /*21ac0*/  IADD3 R5, P1, R4.reuse, R227, RZ ;  /* 0x000000e304057210 */ /* 0x040fe40007f3e0ff */
[CCC-:B------:R-:W-:Y:S01]  /*21ad0*/  @P3 LEA.HI.X R19, R4.reuse, R137.reuse, R6.reuse, 0x1, P4 ;  /* 0x0000008904133211 */ /* 0x1c0fe200020f0c06 */
[----:B------:R-:W-:Y:S01]  /*21ae0*/  @!P3 STS.128 [R239+0xc000], RZ ;  /* 0x00c000ffef00b388 */ /* 0x000fe20000000c00 */
[CC--:B------:R-:W-:Y:S02]  /*21af0*/  @P2 LEA R12, P0, R4.reuse, R138.reuse, 0x1 ;  /* 0x0000008a040c2211 */ /* 0x0c0fe400078008ff */
[C---:B------:R-:W-:Y:S02]  /*21b00*/  @P3 LEA R16, P4, R5.reuse, R138, 0x1 ;  /* 0x0000008a05103211 */ /* 0x040fe400078808ff */
[-C--:B------:R-:W-:Y:S01]  /*21b10*/  @P2 LEA.HI.X R13, R4, R137.reuse, R6, 0x1, P0 ;  /* 0x00000089040d2211 */ /* 0x080fe200000f0c06 */
[----:B------:R-:W-:Y:S01]  /*21b20*/  @!PT LDS RZ, [RZ] ;  /* 0x00000000fffff984 */ /* 0x000fe20000000800 */
[----:B------:R-:W-:Y:S01]  /*21b30*/  @!PT LDS RZ, [RZ] ;  /* 0x00000000fffff984 */ /* 0x000fe20000000800 */
[----:B------:R-:W-:Y:S01]  /*21b40*/  @!PT LDS RZ, [RZ] ;  /* 0x00000000fffff984 */ /* 0x000fe20000000800 */
[----:B------:R1:W-:Y:S01]  /*21b50*/  @P2 LDGSTS.E.BYPASS.LTC128B.128 [R239+0x10000], [R246.64+0x80] ;  /* 0x10000080f6ef2fae */ /* 0x0003e2000b901d44 */
[----:B------:R-:W-:Y:S02]  /*21b60*/  IADD3.X R6, R6, R228, RZ, P1, !PT ;  /* 0x000000e406067210 */ /* 0x000fe40000ffe4ff */
[CC--:B------:R-:W-:Y:S02]  /*21b70*/  @P2 LEA R10, P0, R5.reuse, R138.reuse, 0x1 ;  /* 0x0000008a050a2211 */ /* 0x0c0fe400078008ff */
        /* <DEDUP_REMOVED lines=8> */
[----:B------:R-:W-:Y:S02]  /*21c00*/  @P3 LEA R14, P4, R4, R138, 0x1 ;  /* 0x0000008a040e3211 */ /* 0x000fe400078808ff */
[----:B------:R-:W-:Y:S02]  /*21c10*/  IADD3.X R6, R6, R228, RZ, P1, !PT ;  /* 0x000000e406067210 */ /* 0x000fe40000ffe4ff */
[CC--:B------:R-:W-:Y:S01]  /*21c20*/  @P2 LEA R8, P0, R4.reuse, R138.reuse, 0x1 ;  /* 0x0000008a04082211 */ /* 0x0c0fe200078008ff */
        /* <DEDUP_REMOVED lines=8> */
[C---:B------:R-:W-:Y:S02]  /*21cb0*/  @P3 LEA R22, P4, R5.reuse, R138, 0x1 ;  /* 0x0000008a05163211 */ /* 0x040fe400078808ff */
[----:B------:R-:W-:Y:S01]  /*21cc0*/  IADD3.X R6, R6, R228, RZ, P1, !PT ;  /* 0x000000e406067210 */ /* 0x000fe20000ffe4ff */
[----:B------:R-:W-:Y:S01]  /*21cd0*/  @!P2 STS.128 [R239+0x10800], RZ ;  /* 0x010800ffef00a388 */ /* 0x000fe20000000c00 */
[CC--:B------:R-:W-:Y:S02]  /*21ce0*/  @P2 LEA R20, P0, R5.reuse, R138.reuse, 0x1 ;  /* 0x0000008a05142211 */ /* 0x0c0fe400078008ff */
[CCC-:B------:R-:W-:Y:S02]  /*21cf0*/  @P3 LEA.HI.X R23, R5.reuse, R137.reuse, R6.reuse, 0x1, P4 ;  /* 0x0000008905173211 */ /* 0x1c0fe400020f0c06 */
[C---:B------:R-:W-:Y:S01]  /*21d00*/  @P2 LEA.HI.X R21, R5.reuse, R137, R6, 0x1, P0 ;  /* 0x0000008905152211 */ /* 0x040fe200000f0c06 */
[----:B------:R-:W-:Y:S01]  /*21d10*/  @!PT LDS RZ, [RZ] ;  /* 0x00000000fffff984 */ /* 0x000fe20000000800 */
[----:B------:R-:W-:Y:S01]  /*21d20*/  @!PT LDS RZ, [RZ] ;  /* 0x00000000fffff984 */ /* 0x000fe20000000800 */
[----:B------:R-:W-:Y:S01]  /*21d30*/  @!PT LDS RZ, [RZ] ;  /* 0x00000000fffff984 */ /* 0x000fe20000000800 */
[----:B------:R4:W-:Y:S01]  /*21d40*/  @P3 LDGSTS.E.BYPASS.LTC128B.128 [R239+0xd000], [R16.64] ;  /* 0x0d00000010ef3fae */ /* 0x0009e2000b901d44 */
[----:B------:R-:W-:Y:S04]  /*21d50*/  IADD3 R4, P1, R5, R227, RZ ;  /* 0x000000e305047210 */ /* 0x000fe80007f3e0ff */
[----:B------:R-:W-:Y:S01]  /*21d60*/  @P3 LEA R26, P4, R4, R138, 0x1 ;  /* 0x0000008a041a3211 */ /* 0x000fe200078808ff */
[----:B------:R-:W-:Y:S01]  /*21d70*/  @!P3 STS.128 [R239+0xd000], RZ ;  /* 0x00d000ffef00b388 */ /* 0x000fe20000000c00 */
[----:B------:R-:W-:Y:S02]  /*21d80*/  IADD3.X R6, R6, R228, RZ, P1, !PT ;  /* 0x000000e406067210 */ /* 0x000fe40000ffe4ff */
[CC--:B------:R-:W-:Y:S02]  /*21d90*/  @P2 LEA R24, P0, R4.reuse, R138.reuse, 0x1 ;  /* 0x0000008a04182211 */ /* 0x0c0fe400078008ff */
        /* <DEDUP_REMOVED lines=8> */
[C---:B------:R-:W-:Y:S02]  /*21e20*/  @P3 LEA R30, P5, R7.reuse, R138, 0x1 ;  /* 0x0000008a071e3211 */ /* 0x040fe400078a08ff */
[----:B------:R-:W-:Y:S02]  /*21e30*/  IADD3.X R6, R6, R228, RZ, P1, !PT ;  /* 0x000000e406067210 */ /* 0x000fe40000ffe4ff */
[CC--:B--2---:R-:W-:Y:S01]  /*21e40*/  @P2 LEA R18, P1, R7.reuse, R138.reuse, 0x1 ;  /* 0x0000008a07122211 */ /* 0x0c4fe200078208ff */
        /* <DEDUP_REMOVED lines=8> */
[C---:B------:R-:W-:Y:S02]  /*21ed0*/  @P3 LEA R28, P4, R5.reuse, R138, 0x1 ;  /* 0x0000008a051c3211 */ /* 0x040fe400078808ff */
[----:B------:R-:W-:Y:S01]  /*21ee0*/  IADD3.X R4, R6, R228, RZ, P0, !PT ;  /* 0x000000e406047210 */ /* 0x000fe200007fe4ff */
        /* <DEDUP_REMOVED lines=231> */
[C---:B-----5:R-:W-:Y:S07]  /*22d60*/  HMMA.16816.F32.BF16 R12, R192.reuse, R136, R12 ;  /* 0x00000088c00c723c */ /* 0x060fee000004180c */
[----:B------:R-:W-:Y:S01]  /*22d70*/  MOV R137, R247 ;  /* 0x000000f700897202 */ /* 0x000fe20000000f00 */
[-C--:B----4-:R-:W-:Y:S01]  /*22d80*/  FMUL.FTZ R4, R4, R134.reuse ;  /* 0x0000008604047220 */ /* 0x090fe20000410000 */
[C---:B------:R-:W-:Y:S03]  /*22d90*/  HMMA.16816.F32.BF16 R16, R192.reuse, R138, R16 ;  /* 0x0000008ac010723c */ /* 0x040fe60000041810 */
[----:B------:R-:W1:Y:S01]  /*22da0*/  MUFU.TANH R140, R4 ;  /* 0x00000004008c7308 */ /* 0x000e620000002400 */
[-C--:B------:R-:W-:Y:S02]  /*22db0*/  FMUL.FTZ R5, R5, R134.reuse ;  /* 0x0000008605057220 */ /* 0x080fe40000410000 */
[----:B------:R-:W-:Y:S01]  /*22dc0*/  FMUL.FTZ R6, R6, R134 ;  /* 0x0000008606067220 */ /* 0x000fe20000410000 */
[----:B------:R-:W-:Y:S01]  /*22dd0*/  MOV R138, R246 ;  /* 0x000000f6008a7202 */ /* 0x000fe20000000f00 */
        /* <DEDUP_REMOVED lines=8> */
[----:B------:R-:W3:Y:S10]  /*22e60*/  MUFU.TANH R142, R6 ;  /* 0x00000006008e7308 */ /* 0x000ef40000002400 */
[----:B------:R4:W1:Y:S10]  /*22e70*/  MUFU.TANH R143, R7 ;  /* 0x00000007008f7308 */ /* 0x0008740000002400 */
[----:B------:R-:W1:Y:S10]  /*22e80*/  MUFU.TANH R144, R8 ;  /* 0x0000000800907308 */ /* 0x000e740000002400 */
[----:B------:R-:W1:Y:S01]  /*22e90*/  MUFU.TANH R145, R9 ;  /* 0x0000000900917308 */ /* 0x000e620000002400 */
[----:B----4-:R-:W4:Y:S09]  /*22ea0*/  LDSM.16.M88.4 R4, [R208+0x5000] ;  /* 0x00500000d004783b */ /* 0x010f320000000200 */
[----:B------:R-:W1:Y:S10]  /*22eb0*/  MUFU.TANH R146, R10 ;  /* 0x0000000a00927308 */ /* 0x000e740000002400 */
[----:B------:R5:W1:Y:S10]  /*22ec0*/  MUFU.TANH R147, R11 ;  /* 0x0000000b00937308 */ /* 0x000a740000002400 */
[----:B------:R1:W1:Y:S10]  /*22ed0*/  MUFU.TANH R149, R12 ;  /* 0x0000000c00957308 */ /* 0x0002740000002400 */
[----:B------:R2:W2:Y:S01]  /*22ee0*/  MUFU.TANH R153, R14 ;  /* 0x0000000e00997308 */ /* 0x0004a20000002400 */
[----:B-----5:R-:W5:Y:S01]  /*22ef0*/  LDSM.16.M88.4 R8, [R208+0x5800] ;  /* 0x00580000d008783b */ /* 0x020f620000000200 */
[C---:B----4-:R-:W-:Y:S08]  /*22f00*/  HMMA.16816.F32.BF16 R20, R192.reuse, R4, R20 ;  /* 0x00000004c014723c */ /* 0x050ff00000041814 */
[C---:B------:R-:W-:Y:S01]  /*22f10*/  HMMA.16816.F32.BF16 R24, R192.reuse, R6, R24 ;  /* 0x00000006c018723c */ /* 0x040fe20000041818 */
[----:B------:R-:W4:Y:S03]  /*22f20*/  LDSM.16.M88.4 R4, [R208+0x6000] ;  /* 0x00600000d004783b */ /* 0x000f260000000200 */
[-C--:B-1----:R-:W-:Y:S02]  /*22f30*/  FMUL.FTZ R12, R13, R134.reuse ;  /* 0x000000860d0c7220 */ /* 0x082fe40000410000 */
[-C--:B------:R-:W-:Y:S02]  /*22f40*/  FMUL.FTZ R13, R16, R134.reuse ;  /* 0x00000086100d7220 */ /* 0x080fe40000410000 */
[-C--:B------:R-:W-:Y:S02]  /*22f50*/  FMUL.FTZ R16, R19, R134.reuse ;  /* 0x0000008613107220 */ /* 0x080fe40000410000 */
[----:B------:R-:W1:Y:S02]  /*22f60*/  MUFU.TANH R12, R12 ;  /* 0x0000000c000c7308 */ /* 0x000e640000002400 */
[-C--:B--2---:R-:W-:Y:S02]  /*22f70*/  FMUL.FTZ R14, R15, R134.reuse ;  /* 0x000000860f0e7220 */ /* 0x084fe40000410000 */
[-C--:B------:R-:W-:Y:S02]  /*22f80*/  FMUL.FTZ R15, R17, R134.reuse ;  /* 0x00000086110f7220 */ /* 0x080fe40000410000 */
[-C--:B------:R-:W-:Y:S02]  /*22f90*/  FMUL.FTZ R20, R20, R134.reuse ;  /* 0x0000008614147220 */ /* 0x080fe40000410000 */
[-C--:B------:R-:W-:Y:S02]  /*22fa0*/  FMUL.FTZ R21, R21, R134.reuse ;  /* 0x0000008615157220 */ /* 0x080fe40000410000 */
[----:B------:R-:W2:Y:S01]  /*22fb0*/  MUFU.TANH R170, R20 ;  /* 0x0000001400aa7308 */ /* 0x000ea20000002400 */
[-C--:B------:R-:W-:Y:S02]  /*22fc0*/  FMUL.FTZ R17, R18, R134.reuse ;  /* 0x0000008612117220 */ /* 0x080fe40000410000 */
[-C--:B------:R-:W-:Y:S02]  /*22fd0*/  FMUL.FTZ R22, R22, R134.reuse ;  /* 0x0000008616167220 */ /* 0x080fe40000410000 */
[-C--:B------:R-:W-:Y:S02]  /*22fe0*/  FMUL.FTZ R23, R23, R134.reuse ;  /* 0x0000008617177220 */ /* 0x080fe40000410000 */
[-C--:B------:R-:W-:Y:S02]  /*22ff0*/  FMUL.FTZ R24, R24, R134.reuse ;  /* 0x0000008618187220 */ /* 0x080fe40000410000 */
[-C--:B------:R-:W-:Y:S01]  /*23000*/  FMUL.FTZ R25, R25, R134.reuse ;  /* 0x0000008619197220 */ /* 0x080fe20000410000 */
[----:B------:R1:W1:Y:S01]  /*23010*/  MUFU.TANH R171, R21 ;  /* 0x0000001500ab7308 */ /* 0x0002620000002400 */
[C---:B-----5:R-:W-:Y:S03]  /*23020*/  HMMA.16816.F32.BF16 R28, R192.reuse, R8, R28 ;  /* 0x00000008c01c723c */ /* 0x060fe6000004181c */
[-C--:B------:R-:W-:Y:S02]  /*23030*/  FMUL.FTZ R26, R26, R134.reuse ;  /* 0x000000861a1a7220 */ /* 0x080fe40000410000 */
[-C--:B------:R-:W-:Y:S03]  /*23040*/  FMUL.FTZ R27, R27, R134.reuse ;  /* 0x000000861b1b7220 */ /* 0x080fe60000410000 */
[C---:B------:R-:W-:Y:S01]  /*23050*/  HMMA.16816.F32.BF16 R32, R192.reuse, R10, R32 ;  /* 0x0000000ac020723c */ /* 0x040fe20000041820 */
[----:B------:R-:W1:Y:S01]  /*23060*/  MUFU.TANH R14, R14 ;  /* 0x0000000e000e7308 */ /* 0x000e620000002400 */
[----:B------:R-:W5:Y:S06]  /*23070*/  LDSM.16.M88.4 R8, [R208+0x6800] ;  /* 0x00680000d008783b */ /* 0x000f6c0000000200 */
[C---:B----4-:R-:W-:Y:S03]  /*23080*/  HMMA.16816.F32.BF16 R36, R192.reuse, R4, R36 ;  /* 0x00000004c024723c */ /* 0x050fe60000041824 */
[----:B------:R-:W4:Y:S05]  /*23090*/  MUFU.TANH R13, R13 ;  /* 0x0000000d000d7308 */ /* 0x000f2a0000002400 */
[C---:B------:R-:W-:Y:S01]  /*230a0*/  HMMA.16816.F32.BF16 R40, R192.reuse, R6, R40 ;  /* 0x00000006c028723c */ /* 0x040fe20000041828 */
[----:B------:R-:W2:Y:S03]  /*230b0*/  LDSM.16.M88.4 R4, [R208+0x7000] ;  /* 0x00700000d004783b */ /* 0x000ea60000000200 */
[-C--:B------:R-:W-:Y:S01]  /*230c0*/  FMUL.FTZ R28, R28, R134.reuse ;  /* 0x000000861c1c7220 */ /* 0x080fe20000410000 */
[----:B------:R-:W1:Y:S01]  /*230d0*/  MUFU.TANH R15, R15 ;  /* 0x0000000f000f7308 */ /* 0x000e620000002400 */
[-C--:B------:R-:W-:Y:S02]  /*230e0*/  FMUL.FTZ R29, R29, R134.reuse ;  /* 0x000000861d1d7220 */ /* 0x080fe40000410000 */
[-C--:B------:R-:W-:Y:S04]  /*230f0*/  FMUL.FTZ R30, R30, R134.reuse ;  /* 0x000000861e1e7220 */ /* 0x080fe80000410000 */
[-C--:B------:R-:W-:Y:S02]  /*23100*/  FMUL.FTZ R31, R31, R134.reuse ;  /* 0x000000861f1f7220 */ /* 0x080fe40000410000 */
        /* <DEDUP_REMOVED lines=8> */
[C---:B-----5:R-:W-:Y:S03]  /*23190*/  HMMA.16816.F32.BF16 R44, R192.reuse, R8, R44 ;  /* 0x00000008c02c723c */ /* 0x060fe6000004182c */
[-C--:B-1----:R-:W-:Y:S02]  /*231a0*/  FMUL.FTZ R21, R42, R134.reuse ;  /* 0x000000862a157220 */ /* 0x082fe40000410000 */
[-C--:B------:R-:W-:Y:S02]  /*231b0*/  FMUL.FTZ R20, R43, R134.reuse ;  /* 0x000000862b147220 */ /* 0x080fe40000410000 */
[-C--:B------:R-:W-:Y:S01]  /*231c0*/  FMUL.FTZ R37, R37, R134.reuse ;  /* 0x0000008625257220 */ /* 0x080fe20000410000 */
[C---:B------:R-:W-:Y:S01]  /*231d0*/  HMMA.16816.F32.BF16 R48, R192.reuse, R10, R48 ;  /* 0x0000000ac030723c */ /* 0x040fe20000041830 */
[----:B------:R1:W1:Y:S01]  /*231e0*/  MUFU.TANH R162, R22 ;  /* 0x0000001600a27308 */ /* 0x0002620000002400 */
[----:B------:R-:W5:Y:S01]  /*231f0*/  LDSM.16.M88.4 R8, [R208+0x7800] ;  /* 0x00780000d008783b */ /* 0x000f620000000200 */
[----:B------:R-:W-:Y:S04]  /*23200*/  DEPBAR.LE SB0, 0x0 ;  /* 0x000080000000791a */ /* 0x000fe80000000000 */
[-C--:B------:R-:W-:Y:S01]  /*23210*/  FMUL.FTZ R38, R38, R134.reuse ;  /* 0x0000008626267220 */ /* 0x080fe20000410000 */
[C---:B--2---:R-:W-:Y:S03]  /*23220*/  HMMA.16816.F32.BF16 R52, R192.reuse, R4, R52 ;  /* 0x00000004c034723c */ /* 0x044fe60000041834 */
[----:B------:R2:W1:Y:S01]  /*23230*/  MUFU.TANH R164, R23 ;  /* 0x0000001700a47308 */ /* 0x0004620000002400 */
[----:B------:R-:W-:Y:S01]  /*23240*/  BAR.SYNC.DEFER_BLOCKING 0x0 ;  /* 0x0000000000007b1d */ /* 0x000fe20000010000 */
[-C--:B------:R-:W-:Y:S02]  /*23250*/  FMUL.FTZ R39, R39, R134.reuse ;  /* 0x0000008627277220 */ /* 0x080fe40000410000 */
[-C--:B------:R-:W-:Y:S01]  /*23260*/  FMUL.FTZ R40, R40, R134.reuse ;  /* 0x0000008628287220 */ /* 0x080fe20000410000 */
[C---:B------:R-:W-:Y:S04]  /*23270*/  HMMA.16816.F32.BF16 R56, R192.reuse, R6, R56 ;  /* 0x00000006c038723c */ /* 0x040fe80000041838 */
[-C--:B------:R-:W-:Y:S01]  /*23280*/  FMUL.FTZ R44, R44, R134.reuse ;  /* 0x000000862c2c7220 */ /* 0x080fe20000410000 */
[----:B------:R2:W1:Y:S01]  /*23290*/  MUFU.TANH R172, R24 ;  /* 0x0000001800ac7308 */ /* 0x0004620000002400 */
[-C--:B------:R-:W-:Y:S02]  /*232a0*/  FMUL.FTZ R45, R45, R134.reuse ;  /* 0x000000862d2d7220 */ /* 0x080fe40000410000 */
[-C--:B------:R-:W-:Y:S04]  /*232b0*/  FMUL.FTZ R46, R46, R134.reuse ;  /* 0x000000862e2e7220 */ /* 0x080fe80000410000 */
        /* <DEDUP_REMOVED lines=11> */
[-C--:B------:R-:W-:Y:S02]  /*23370*/  FMUL.FTZ R55, R55, R134.reuse ;  /* 0x0000008637377220 */ /* 0x080fe40000410000 */
[-C--:B------:R-:W-:Y:S01]  /*23380*/  FMUL.FTZ R56, R56, R134.reuse ;  /* 0x0000008638387220 */ /* 0x080fe20000410000 */
[----:B------:R-:W-:Y:S01]  /*23390*/  HMMA.16816.F32.BF16 R64, R192, R10, R64 ;  /* 0x0000000ac040723c */ /* 0x000fe20000041840 */
[----:B------:R2:W1:Y:S03]  /*233a0*/  MUFU.TANH R168, R27 ;  /* 0x0000001b00a87308 */ /* 0x0004660000002400 */
[-C--:B------:R-:W-:Y:S02]  /*233b0*/  FMUL.FTZ R57, R57, R134.reuse ;  /* 0x0000008639397220 */ /* 0x080fe40000410000 */
[-C--:B------:R-:W-:Y:S02]  /*233c0*/  FMUL.FTZ R58, R58, R134.reuse ;  /* 0x000000863a3a7220 */ /* 0x080fe40000410000 */
[-C--:B------:R-:W-:Y:S03]  /*233d0*/  FMUL.FTZ R59, R59, R134.reuse ;  /* 0x000000863b3b7220 */ /* 0x080fe60000410000 */
[----:B------:R2:W1:Y:S05]  /*233e0*/  MUFU.TANH R181, R28 ;  /* 0x0000001c00b57308 */ /* 0x00046a0000002400 */
        /* <DEDUP_REMOVED lines=8> */
[----:B------:R-:W-:Y:S01]  /*23470*/  FMUL.FTZ R67, R67, R134 ;  /* 0x0000008643437220 */ /* 0x000fe20000410000 */
[----:B------:R2:W1:Y:S10]  /*23480*/  MUFU.TANH R176, R30 ;  /* 0x0000001e00b07308 */ /* 0x0004740000002400 */
        /* <DEDUP_REMOVED lines=10> */
[----:B------:R-:W1:Y:S10]  /*23530*/  MUFU.TANH R19, R19 ;  /* 0x0000001300137308 */ /* 0x000e740000002400 */
[----:B------:R-:W1:Y:S10]  /*23540*/  MUFU.TANH R21, R21 ;  /* 0x0000001500157308 */ /* 0x000e740000002400 */
        /* <DEDUP_REMOVED lines=26> */
[----:B---34-:R-:W-:Y:S01]  /*236f0*/  ISETP.NE.U32.AND P0, PT, R240, RZ, PT ;  /* 0x000000fff000720c */ /* 0x018fe20003f05070 */
[----:B------:R-:W-:Y:S03]  /*23700*/  BSSY B0, `(.L_x_3508) ;  /* 0x0000048000007945 */ /* 0x000fe60003800000 */
[----:B------:R-:W-:Y:S11]  /*23710*/  ISETP.NE.AND.EX P0, PT, R241, RZ, PT, P0 ;  /* 0x000000fff100720c */ /* 0x000ff60003f05300 */
[----:B------:R-:W-:Y:S02]  /*23720*/  @!UPT UIADD3 URZ, URZ, URZ, URZ ;  /* 0x0000003f3f3ff290 */ /* 0x000fe4000fffe03f */
[----:B------:R-:W-:-:S05]  /*23730*/  @!P0 BRA `(.L_x_3509) ;  /* 0x0000040000008947 */ /* 0x000fca0003800000 */
[----:B-1----:R-:W-:Y:S01]  /*23740*/  IMAD.SHL.U32 R22, R242, 0x80, RZ ;  /* 0x00000080f2167824 */ /* 0x002fe200078e00ff */
[----:B------:R-:W-:Y:S02]  /*23750*/  ULDC.64 UR4, c[0x0][0x118] ;  /* 0x0000460000047ab9 */ /* 0x000fe40000000a00 */
[----:B------:R-:W3:Y:S02]  /*23760*/  LD.E R11, [R132.64+0x170] ;  /* 0x00017004840b7980 */ /* 0x000ee4000c101900 */
[C---:B------:R-:W-:Y:S02]  /*23770*/  IADD3 R9, R22.reuse, -0x100, RZ ;  /* 0xffffff0016097810 */ /* 0x040fe40007ffe0ff */
[----:B------:R-:W-:Y:S02]  /*23780*/  IADD3 R22, R22, -0x80, RZ ;  /* 0xffffff8016167810 */ /* 0x000fe40007ffe0ff */
[----:B------:R-:W-:Y:S02]  /*23790*/  IABS R4, R9 ;  /* 0x0000000900047213 */ /* 0x000fe40000000000 */
[----:B------:R-:W-:Y:S02]  /*237a0*/  IABS R6, R22 ;  /* 0x0000001600067213 */ /* 0x000fe40000000000 */
[-C--:B---3--:R-:W-:Y:S02]  /*237b0*/  IABS R7, R11.reuse ;  /* 0x0000000b00077213 */ /* 0x088fe40000000000 */
[-C--:B------:R-:W-:Y:S02]  /*237c0*/  IABS R5, R11.reuse ;  /* 0x0000000b00057213 */ /* 0x080fe40000000000 */
[----:B--2---:R-:W1:Y:S01]  /*237d0*/  I2F.RP R24, R7 ;  /* 0x0000000700187306 */ /* 0x004e620000209400 */
[-C--:B------:R-:W-:Y:S02]  /*237e0*/  LOP3.LUT R9, R9, R11.reuse, RZ, 0x3c, !PT ;  /* 0x0000000b09097212 */ /* 0x080fe400078e3cff */
[----:B------:R-:W-:Y:S01]  /*237f0*/  IMAD.MOV R5, RZ, RZ, -R5 ;  /* 0x000000ffff057224 */ /* 0x000fe200078e0a05 */
[----:B------:R-:W-:Y:S02]  /*23800*/  LOP3.LUT R22, R22, R11, RZ, 0x3c, !PT ;  /* 0x0000000b16167212 */ /* 0x000fe400078e3cff */
[----:B------:R-:W-:Y:S02]  /*23810*/  ISETP.GE.AND P0, PT, R9, RZ, PT ;  /* 0x000000ff0900720c */ /* 0x000fe40003f06270 */
[----:B------:R-:W-:Y:S02]  /*23820*/  ISETP.GE.AND P2, PT, R22, RZ, PT ;  /* 0x000000ff1600720c */ /* 0x000fe40003f46270 */
        /* <DEDUP_REMOVED lines=19> */
[C---:B------:R-:W-:Y:S02]  /*23960*/  ISETP.NE.AND P1, PT, R11.reuse, RZ, PT ;  /* 0x000000ff0b00720c */ /* 0x040fe40003f25270 */
        /* <DEDUP_REMOVED lines=29> */
.L_x_3509:
[----:B------:R-:W-:Y:S02]  /*23b40*/  ULDC.64 UR4, c[0x0][0x118] ;  /* 0x0000460000047ab9 */ /* 0x000fe40000000a00 */
[----:B------:R-:W3:Y:S02]  /*23b50*/  LD.E R10, [R132.64+0x38] ;  /* 0x00003804840a7980 */ /* 0x000ee4000c101900 */
[----:B---3--:R-:W-:Y:S04]  /*23b60*/  LEA R10, -R10, RZ, 0x7 ;  /* 0x000000ff0a0a7211 */ /* 0x008fe800078e39ff */
[----:B------:R-:W-:Y:S02]  /*23b70*/  SHF.R.S32.HI R5, RZ, 0x1f, R10 ;  /* 0x0000001fff057819 */ /* 0x000fe4000001140a */
.L_x_3510:
[----:B------:R-:W-:Y:S05]  /*23b80*/  BSYNC B0 ;  /* 0x0000000000007941 */ /* 0x000fea0003800000 */
.L_x_3508:
[C---:B------:R-:W-:Y:S01]  /*23b90*/  LOP3.LUT P0, RZ, R243.reuse, 0x1, RZ, 0xc0, !PT ;  /* 0x00000001f3ff7812 */ /* 0x040fe2000780c0ff */
[----:B------:R-:W-:Y:S01]  /*23ba0*/  ULDC.64 UR4, c[0x0][0x118] ;  /* 0x0000460000047ab9 */ /* 0x000fe20000000a00 */
[CC--:B--2---:R-:W-:Y:S02]  /*23bb0*/  LEA R28, P3, R10.reuse, R232.reuse, 0x1 ;  /* 0x000000e80a1c7211 */ /* 0x0c4fe400078608ff */
        /* <DEDUP_REMOVED lines=8> */
[----:B------:R-:W-:Y:S01]  /*23c40*/  IMAD.X R6, R5, 0x1, R230, P2 ;  /* 0x0000000105067824 */ /* 0x000fe200010e06e6 */
[C---:B------:R-:W-:Y:S01]  /*23c50*/  IADD3 R5, P3, R4.reuse, R229, RZ ;  /* 0x000000e504057210 */ /* 0x040fe20007f7e0ff */
[----:B------:R2:W-:Y:S01]  /*23c60*/  @!P0 STS.128 [R239+0x4000], RZ ;  /* 0x004000ffef008388 */ /* 0x0005e20000000c00 */
[CC--:B-1----:R-:W-:Y:S02]  /*23c70*/  @P1 LEA R22, P2, R4.reuse, R232.reuse, 0x1 ;  /* 0x000000e804161211 */ /* 0x0c2fe400078408ff */
        /* <DEDUP_REMOVED lines=63> */
[CC--:B-1----:R-:W-:Y:S02]  /*24070*/  @P1 LEA R30, P3, R7.reuse, R232.reuse, 0x1 ;  /* 0x000000e8071e1211 */ /* 0x0c2fe400078608ff */
        /* <DEDUP_REMOVED lines=51> */
.L_x_3507:
[----:B---34-:R-:W-:Y:S05]  /*243b0*/  BSYNC B1 ;  /* 0x0000000000017941 */ /* 0x018fea0003800000 */
.L_x_3506:
[----:B------:R-:W-:Y:S01]  /*243c0*/  ULDC.64 UR4, c[0x0][0x118] ;  /* 0x0000460000047ab9 */ /* 0x000fe20000000a00 */
[----:B------:R-:W3:Y:S01]  /*243d0*/  S2R R4, SR_TID.X ;  /* 0x0000000000047919 */ /* 0x000ee20000002100 */
[----:B------:R-:W-:Y:S07]  /*243e0*/  IADD3 R139, R242, -0x1, RZ ;  /* 0xfffffffff28b7810 */ /* 0x000fee0007ffe0ff */
[----:B------:R4:W5:Y:S04]  /*243f0*/  LD.E R134, [R132.64+0xdc] ;  /* 0x0000dc0484867980 */ /* 0x000968000c101900 */
[----:B--2---:R-:W-:Y:S08]  /*24400*/  LDSM.16.MT88.4 R36, [R216+0xc000] ;  /* 0x00c00000d824783b */ /* 0x004ff00000004200 */
[----:B------:R-:W-:Y:S08]  /*24410*/  LDSM.16.MT88.4 R44, [R220+0x10000] ;  /* 0x01000000dc2c783b */ /* 0x000ff00000004200 */
[----:B------:R-:W-:Y:S08]  /*24420*/  LDSM.16.MT88.4 R52, [R218+0x10000] ;  /* 0x01000000da34783b */ /* 0x000ff00000004200 */
[----:B------:R-:W-:Y:S01]  /*24430*/  LDSM.16.MT88.4 R60, [R217+0x10000] ;  /* 0x01000000d93c783b */ /* 0x000fe20000004200 */
[----:B---3--:R-:W-:Y:S04]  /*24440*/  SHF.L.U32 R4, R4, 0x1, RZ ;  /* 0x0000000104047819 */ /* 0x008fe800000006ff */
[----:B------:R-:W-:Y:S04]  /*24450*/  LOP3.LUT R4, R4, 0x6, RZ, 0xc0, !PT ;  /* 0x0000000604047812 */ /* 0x000fe800078ec0ff */
[----:B------:R-:W-:Y:S04]  /*24460*/  LEA R4, R139, R4, 0x7 ;  /* 0x000000048b047211 */ /* 0x000fe800078e38ff */
[C---:B------:R-:W-:Y:S01]  /*24470*/  IADD3 R8, R4.reuse, 0x1, RZ ;  /* 0x0000000104087810 */ /* 0x040fe20007ffe0ff */
[----:B------:R-:W2:Y:S01]  /*24480*/  I2F R7, R4 ;  /* 0x0000000400077306 */ /* 0x000ea20000201400 */
[C---:B------:R-:W-:Y:S02]  /*24490*/  IADD3 R56, R4.reuse, 0x18, RZ ;  /* 0x0000001804387810 */ /* 0x040fe40007ffe0ff */
[C---:B------:R-:W-:Y:S02]  /*244a0*/  IADD3 R9, R4.reuse, 0x8, RZ ;  /* 0x0000000804097810 */ /* 0x040fe40007ffe0ff */
[C---:B------:R-:W-:Y:S02]  /*244b0*/  IADD3 R57, R4.reuse, 0x11, RZ ;  /* 0x0000001104397810 */ /* 0x040fe40007ffe0ff */
[C---:B------:R-:W-:Y:S02]  /*244c0*/  IADD3 R6, R4.reuse, 0x9, RZ ;  /* 0x0000000904067810 */ /* 0x040fe40007ffe0ff */
[C---:B------:R-:W-:Y:S01]  /*244d0*/  IADD3 R64, R4.reuse, 0x19, RZ ;  /* 0x0000001904407810 */ /* 0x040fe20007ffe0ff */
[----:B------:R-:W3:Y:S01]  /*244e0*/  I2F R8, R8 ;  /* 0x0000000800087306 */ /* 0x000ee20000201400 */
[C---:B------:R-:W-:Y:S02]  /*244f0*/  IADD3 R58, R4.reuse, 0x10, RZ ;  /* 0x00000010043a7810 */ /* 0x040fe40007ffe0ff */
[C---:B------:R-:W-:Y:S02]  /*24500*/  IADD3 R31, R4.reuse, 0x20, RZ ;  /* 0x00000020041f7810 */ /* 0x040fe40007ffe0ff */
[C---:B------:R-:W-:Y:S02]  /*24510*/  IADD3 R30, R4.reuse, 0x21, RZ ;  /* 0x00000021041e7810 */ /* 0x040fe40007ffe0ff */
[C---:B------:R-:W-:Y:S02]  /*24520*/  IADD3 R29, R4.reuse, 0x28, RZ ;  /* 0x00000028041d7810 */ /* 0x040fe40007ffe0ff */
[C---:B------:R-:W-:Y:S01]  /*24530*/  IADD3 R28, R4.reuse, 0x29, RZ ;  /* 0x00000029041c7810 */ /* 0x040fe20007ffe0ff */
[----:B------:R-:W1:Y:S01]  /*24540*/  I2F R56, R56 ;  /* 0x0000003800387306 */ /* 0x000e620000201400 */
[C---:B------:R-:W-:Y:S02]  /*24550*/  IADD3 R24, R4.reuse, 0x39, RZ ;  /* 0x0000003904187810 */ /* 0x040fe40007ffe0ff */
[----:B------:R-:W-:Y:S01]  /*24560*/  IADD3 R27, R4, 0x30, RZ ;  /* 0x00000030041b7810 */ /* 0x000fe20007ffe0ff */
[-C--:B--2---:R-:W-:Y:S01]  /*24570*/  FFMA.FTZ R142, R0, R7.reuse, R142 ;  /* 0x00000007008e7223 */ /* 0x084fe2000001008e */
[----:B------:R-:W-:Y:S01]  /*24580*/  IADD3 R26, R4, 0x31, RZ ;  /* 0x00000031041a7810 */ /* 0x000fe20007ffe0ff */
[----:B------:R-:W-:Y:S01]  /*24590*/  FFMA.FTZ R7, R0, R7, R140 ;  /* 0x0000000700077223 */ /* 0x000fe2000001008c */
[C---:B------:R-:W-:Y:S02]  /*245a0*/  IADD3 R194, R4.reuse, 0x49, RZ ;  /* 0x0000004904c27810 */ /* 0x040fe40007ffe0ff */
[C---:B------:R-:W-:Y:S01]  /*245b0*/  IADD3 R25, R4.reuse, 0x38, RZ ;  /* 0x0000003804197810 */ /* 0x040fe20007ffe0ff */
[----:B------:R-:W2:Y:S01]  /*245c0*/  I2F R9, R9 ;  /* 0x0000000900097306 */ /* 0x000ea20000201400 */
[C---:B------:R-:W-:Y:S02]  /*245d0*/  IADD3 R195, R4.reuse, 0x40, RZ ;  /* 0x0000004004c37810 */ /* 0x040fe40007ffe0ff */
[----:B------:R-:W-:Y:S01]  /*245e0*/  IADD3 R10, R4, 0x50, RZ ;  /* 0x00000050040a7810 */ /* 0x000fe20007ffe0ff */
[-C--:B---3--:R-:W-:Y:S01]  /*245f0*/  FFMA.FTZ R143, R0, R8.reuse, R143 ;  /* 0x00000008008f7223 */ /* 0x088fe2000001008f */
[----:B-1----:R-:W-:Y:S01]  /*24600*/  IADD3 R22, R4, 0x48, RZ ;  /* 0x0000004804167810 */ /* 0x002fe20007ffe0ff */
[----:B------:R-:W-:Y:S01]  /*24610*/  FFMA.FTZ R8, R0, R8, R141 ;  /* 0x0000000800087223 */ /* 0x000fe2000001008d */
[C---:B------:R-:W-:Y:S02]  /*24620*/  IADD3 R23, R4.reuse, 0x41, RZ ;  /* 0x0000004104177810 */ /* 0x040fe40007ffe0ff */
[C---:B------:R-:W-:Y:S01]  /*24630*/  IADD3 R5, R4.reuse, 0x51, RZ ;  /* 0x0000005104057810 */ /* 0x040fe20007ffe0ff */
[----:B------:R-:W1:Y:S01]  /*24640*/  I2F R57, R57 ;  /* 0x0000003900397306 */ /* 0x000e620000201400 */
[----:B------:R-:W-:Y:S01]  /*24650*/  IADD3 R11, R4, 0x58, RZ ;  /* 0x00000058040b7810 */ /* 0x000fe20007ffe0ff */
[CC--:B------:R-:W-:Y:S02]  /*24660*/  FFMA.FTZ R49, R0.reuse, R56.reuse, R17 ;  /* 0x0000003800317223 */ /* 0x0c0fe40000010011 */
[----:B------:R-:W-:Y:S01]  /*24670*/  FFMA.FTZ R56, R0, R56, R13 ;  /* 0x0000003800387223 */ /* 0x000fe2000001000d */
[----:B------:R-:W-:Y:S05]  /*24680*/  FMNMX.FTZ R13, R142, R2, !PT ;  /* 0x000000028e0d7209 */ /* 0x000fea0007810000 */
[----:B------:R-:W3:Y:S01]  /*24690*/  I2F R6, R6 ;  /* 0x0000000600067306 */ /* 0x000ee20000201400 */
[CC--:B--2---:R-:W-:Y:S02]  /*246a0*/  FFMA.FTZ R146, R0.reuse, R9.reuse, R146 ;  /* 0x0000000900927223 */ /* 0x0c4fe40000010092 */
[C---:B------:R-:W-:Y:S07]  /*246b0*/  FFMA.FTZ R144, R0.reuse, R9, R144 ;  /* 0x0000000900907223 */ /* 0x040fee0000010090 */
[----:B------:R-:W2:Y:S01]  /*246c0*/  I2F R64, R64 ;  /* 0x0000004000407306 */ /* 0x000ea20000201400 */
[C---:B-1----:R-:W-:Y:S01]  /*246d0*/  FFMA.FTZ R50, R0.reuse, R57, R14 ;  /* 0x0000003900327223 */ /* 0x042fe2000001000e */
[----:B------:R-:W-:Y:S01]  /*246e0*/  FMNMX.FTZ R14, R143, R13, !PT ;  /* 0x0000000d8f0e7209 */ /* 0x000fe20007810000 */
[----:B------:R-:W-:Y:S01]  /*246f0*/  FFMA.FTZ R57, R0, R57, R12 ;  /* 0x0000003900397223 */ /* 0x000fe2000001000c */
[----:B------:R-:W-:Y:S02]  /*24700*/  IADD3 R12, R4, 0x59, RZ ;  /* 0x00000059040c7810 */ /* 0x000fe40007ffe0ff */
[----:B------:R-:W-:Y:S04]  /*24710*/  FMNMX.FTZ R14, R146, R14, !PT ;  /* 0x0000000e920e7209 */ /* 0x000fe80007810000 */
[----:B------:R-:W1:Y:S01]  /*24720*/  I2F R58, R58 ;  /* 0x0000003a003a7306 */ /* 0x000e620000201400 */
[----:B------:R-:W-:Y:S01]  /*24730*/  IADD3 R13, R4, 0x60, RZ ;  /* 0x00000060040d7810 */ /* 0x000fe20007ffe0ff */
[CC--:B---3--:R-:W-:Y:S02]  /*24740*/  FFMA.FTZ R9, R0.reuse, R6.reuse, R147 ;  /* 0x0000000600097223 */ /* 0x0c8fe40000010093 */
[C---:B------:R-:W-:Y:S03]  /*24750*/  FFMA.FTZ R6, R0.reuse, R6, R145 ;  /* 0x0000000600067223 */ /* 0x040fe60000010091 */
[----:B------:R-:W-:Y:S03]  /*24760*/  FMNMX.FTZ R14, R9, R14, !PT ;  /* 0x0000000e090e7209 */ /* 0x000fe60007810000 */
[----:B------:R-:W3:Y:S01]  /*24770*/  I2F R31, R31 ;  /* 0x0000001f001f7306 */ /* 0x000ee20000201400 */
[CC--:B--2---:R-:W-:Y:S02]  /*24780*/  FFMA.FTZ R48, R0.reuse, R64.reuse, R16 ;  /* 0x0000004000307223 */ /* 0x0c4fe40000010010 */
[----:B------:R-:W-:Y:S01]  /*24790*/  FFMA.FTZ R64, R0, R64, R15 ;  /* 0x0000004000407223 */ /* 0x000fe2000001000f */
[----:B------:R-:W-:Y:S06]  /*247a0*/  FMNMX.FTZ R15, R7, R3, !PT ;  /* 0x00000003070f7209 */ /* 0x000fec0007810000 */
[----:B------:R-:W2:Y:S01]  /*247b0*/  I2F R30, R30 ;  /* 0x0000001e001e7306 */ /* 0x000ea20000201400 */
[----:B------:R-:W-:Y:S01]  /*247c0*/  FMNMX.FTZ R15, R8, R15, !PT ;  /* 0x0000000f080f7209 */ /* 0x000fe20007810000 */
[-C--:B-1----:R-:W-:Y:S03]  /*247d0*/  FFMA.FTZ R40, R0, R58.reuse, R153 ;  /* 0x0000003a00287223 */ /* 0x082fe60000010099 */
[----:B------:R-:W-:Y:S01]  /*247e0*/  FMNMX.FTZ R16, R144, R15, !PT ;  /* 0x0000000f90107209 */ /* 0x000fe20007810000 */
[----:B------:R-:W-:Y:S01]  /*247f0*/  FFMA.FTZ R58, R0, R58, R149 ;  /* 0x0000003a003a7223 */ /* 0x000fe20000010095 */
[----:B------:R-:W-:Y:S03]  /*24800*/  FMNMX.FTZ R15, R40, R14, !PT ;  /* 0x0000000e280f7209 */ /* 0x000fe60007810000 */
[----:B------:R-:W1:Y:S01]  /*24810*/  I2F R29, R29 ;  /* 0x0000001d001d7306 */ /* 0x000e620000201400 */
[----:B------:R-:W-:Y:S02]  /*24820*/  FMNMX.FTZ R16, R6, R16, !PT ;  /* 0x0000001006107209 */ /* 0x000fe40007810000 */
[----:B------:R-:W-:Y:S01]  /*24830*/  FMNMX.FTZ R15, R50, R15, !PT ;  /* 0x0000000f320f7209 */ /* 0x000fe20007810000 */
[-C--:B---3--:R-:W-:Y:S01]  /*24840*/  FFMA.FTZ R162, R0, R31.reuse, R162 ;  /* 0x0000001f00a27223 */ /* 0x088fe200000100a2 */
[----:B------:R-:W-:Y:S01]  /*24850*/  FMNMX.FTZ R16, R58, R16, !PT ;  /* 0x000000103a107209 */ /* 0x000fe20007810000 */
[----:B------:R-:W-:Y:S01]  /*24860*/  FFMA.FTZ R170, R0, R31, R170 ;  /* 0x0000001f00aa7223 */ /* 0x000fe200000100aa */
[----:B------:R-:W-:Y:S02]  /*24870*/  FMNMX.FTZ R15, R49, R15, !PT ;  /* 0x0000000f310f7209 */ /* 0x000fe40007810000 */
[----:B------:R-:W-:Y:S01]  /*24880*/  FMNMX.FTZ R17, R57, R16, !PT ;  /* 0x0000001039117209 */ /* 0x000fe20007810000 */
[----:B------:R-:W3:Y:S01]  /*24890*/  I2F R28, R28 ;  /* 0x0000001c001c7306 */ /* 0x000ee20000201400 */
[----:B------:R-:W-:Y:S02]  /*248a0*/  FMNMX.FTZ R16, R48, R15, !PT ;  /* 0x0000000f30107209 */ /* 0x000fe40007810000 */
[----:B------:R-:W-:Y:S01]  /*248b0*/  FMNMX.FTZ R17, R56, R17, !PT ;  /* 0x0000001138117209 */ /* 0x000fe20007810000 */
[----:B--2---:R-:W-:Y:S01]  /*248c0*/  FFMA.FTZ R164, R0, R30, R164 ;  /* 0x0000001e00a47223 */ /* 0x004fe200000100a4 */
[----:B------:R-:W-:Y:S01]  /*248d0*/  FMNMX.FTZ R16, R162, R16, !PT ;  /* 0x00000010a2107209 */ /* 0x000fe20007810000 */
[----:B------:R-:W-:Y:S01]  /*248e0*/  FFMA.FTZ R171, R0, R30, R171 ;  /* 0x0000001e00ab7223 */ /* 0x000fe200000100ab */
[----:B------:R-:W-:Y:S02]  /*248f0*/  FMNMX.FTZ R17, R64, R17, !PT ;  /* 0x0000001140117209 */ /* 0x000fe40007810000 */
[----:B------:R-:W-:Y:S01]  /*24900*/  FMNMX.FTZ R16, R164, R16, !PT ;  /* 0x00000010a4107209 */ /* 0x000fe20007810000 */
[----:B------:R-:W2:Y:S01]  /*24910*/  I2F R24, R24 ;  /* 0x0000001800187306 */ /* 0x000ea20000201400 */
[C---:B------:R-:W-:Y:S02]  /*24920*/  IADD3 R14, R4.reuse, 0x61, RZ ;  /* 0x00000061040e7810 */ /* 0x040fe40007ffe0ff */
[----:B------:R-:W-:Y:S01]  /*24930*/  IADD3 R15, R4, 0x68, RZ ;  /* 0x00000068040f7810 */ /* 0x000fe20007ffe0ff */
[CC--:B-1----:R-:W-:Y:S02]  /*24940*/  FFMA.FTZ R166, R0.reuse, R29.reuse, R166 ;  /* 0x0000001d00a67223 */ /* 0x0c2fe400000100a6 */
[C---:B------:R-:W-:Y:S04]  /*24950*/  FFMA.FTZ R172, R0.reuse, R29, R172 ;  /* 0x0000001d00ac7223 */ /* 0x040fe800000100ac */
[----:B------:R-:W1:Y:S01]  /*24960*/  I2F R27, R27 ;  /* 0x0000001b001b7306 */ /* 0x000e620000201400 */
[CC--:B---3--:R-:W-:Y:S02]  /*24970*/  FFMA.FTZ R168, R0.reuse, R28.reuse, R168 ;  /* 0x0000001c00a87223 */ /* 0x0c8fe400000100a8 */
[C---:B------:R-:W-:Y:S02]  /*24980*/  FFMA.FTZ R173, R0.reuse, R28, R173 ;  /* 0x0000001c00ad7223 */ /* 0x040fe400000100ad */
[----:B------:R-:W-:Y:S05]  /*24990*/  LDSM.16.MT88.4 R28, [R217+0xc000] ;  /* 0x00c00000d91c783b */ /* 0x000fea0000004200 */
[----:B------:R-:W3:Y:S01]  /*249a0*/  I2F R26, R26 ;  /* 0x0000001a001a7306 */ /* 0x000ee20000201400 */
[CC--:B--2---:R-:W-:Y:S02]  /*249b0*/  FFMA.FTZ R186, R0.reuse, R24.reuse, R186 ;  /* 0x0000001800ba7223 */ /* 0x0c4fe400000100ba */
[----:B------:R-:W-:Y:S01]  /*249c0*/  FFMA.FTZ R178, R0, R24, R178 ;  /* 0x0000001800b27223 */ /* 0x000fe200000100b2 */
[----:B------:R-:W-:Y:S02]  /*249d0*/  FMNMX.FTZ R24, R170, R17, !PT ;  /* 0x00000011aa187209 */ /* 0x000fe40007810000 */
[----:B------:R-:W-:Y:S04]  /*249e0*/  FMNMX.FTZ R17, R166, R16, !PT ;  /* 0x00000010a6117209 */ /* 0x000fe80007810000 */
[----:B------:R-:W2:Y:S01]  /*249f0*/  I2F R194, R194 ;  /* 0x000000c200c27306 */ /* 0x000ea20000201400 */
[----:B------:R-:W-:Y:S02]  /*24a00*/  FMNMX.FTZ R24, R171, R24, !PT ;  /* 0x00000018ab187209 */ /* 0x000fe40007810000 */
[----:B------:R-:W-:Y:S01]  /*24a10*/  FMNMX.FTZ R17, R168, R17, !PT ;  /* 0x00000011a8117209 */ /* 0x000fe20007810000 */
[-C--:B-1----:R-:W-:Y:S01]  /*24a20*/  FFMA.FTZ R176, R0, R27.reuse, R176 ;  /* 0x0000001b00b07223 */ /* 0x082fe200000100b0 */
[----:B------:R-:W-:Y:S01]  /*24a30*/  FMNMX.FTZ R24, R172, R24, !PT ;  /* 0x00000018ac187209 */ /* 0x000fe20007810000 */
[----:B------:R-:W-:Y:S01]  /*24a40*/  FFMA.FTZ R181, R0, R27, R181 ;  /* 0x0000001b00b57223 */ /* 0x000fe200000100b5 */
[----:B------:R-:W-:Y:S02]  /*24a50*/  IADD3 R16, R4, 0x69, RZ ;  /* 0x0000006904107810 */ /* 0x000fe40007ffe0ff */
[----:B------:R-:W-:Y:S01]  /*24a60*/  FMNMX.FTZ R17, R176, R17, !PT ;  /* 0x00000011b0117209 */ /* 0x000fe20007810000 */
[----:B------:R-:W1:Y:S01]  /*24a70*/  I2F R25, R25 ;  /* 0x0000001900197306 */ /* 0x000e620000201400 */
[----:B------:R-:W-:Y:S01]  /*24a80*/  FMNMX.FTZ R24, R173, R24, !PT ;  /* 0x00000018ad187209 */ /* 0x000fe20007810000 */
[CC--:B---3--:R-:W-:Y:S02]  /*24a90*/  FFMA.FTZ R175, R0.reuse, R26.reuse, R175 ;  /* 0x0000001a00af7223 */ /* 0x0c8fe400000100af */
[C---:B------:R-:W-:Y:S06]  /*24aa0*/  FFMA.FTZ R182, R0.reuse, R26, R182 ;  /* 0x0000001a00b67223 */ /* 0x040fec00000100b6 */
[----:B------:R-:W3:Y:S01]  /*24ab0*/  I2F R10, R10 ;  /* 0x0000000a000a7306 */ /* 0x000ee20000201400 */
[-C--:B--2---:R-:W-:Y:S01]  /*24ac0*/  FFMA.FTZ R193, R0, R194.reuse, R20 ;  /* 0x000000c200c17223 */ /* 0x084fe20000010014 */
[----:B------:R-:W-:Y:S01]  /*24ad0*/  IADD3 R20, R4, 0x71, RZ ;  /* 0x0000007104147810 */ /* 0x000fe20007ffe0ff */
[C---:B------:R-:W-:Y:S07]  /*24ae0*/  FFMA.FTZ R194, R0.reuse, R194, R19 ;  /* 0x000000c200c27223 */ /* 0x040fee0000010013 */
[----:B------:R-:W2:Y:S01]  /*24af0*/  I2F R195, R195 ;  /* 0x000000c300c37306 */ /* 0x000ea20000201400 */
[CC--:B-1----:R-:W-:Y:S02]  /*24b00*/  FFMA.FTZ R177, R0.reuse, R25.reuse, R177 ;  /* 0x0000001900b17223 */ /* 0x0c2fe400000100b1 */
[C---:B------:R-:W-:Y:S07]  /*24b10*/  FFMA.FTZ R184, R0.reuse, R25, R184 ;  /* 0x0000001900b87223 */ /* 0x040fee00000100b8 */
[----:B------:R-:W1:Y:S01]  /*24b20*/  I2F R22, R22 ;  /* 0x0000001600167306 */ /* 0x000e620000201400 */
[CC--:B---3--:R-:W-:Y:S02]  /*24b30*/  FFMA.FTZ R189, R0.reuse, R10.reuse, R189 ;  /* 0x0000000a00bd7223 */ /* 0x0c8fe400000100bd */
[C---:B------:R-:W-:Y:S07]  /*24b40*/  FFMA.FTZ R183, R0.reuse, R10, R183 ;  /* 0x0000000a00b77223 */ /* 0x040fee00000100b7 */
[----:B------:R-:W3:Y:S01]  /*24b50*/  I2F R23, R23 ;  /* 0x0000001700177306 */ /* 0x000ee20000201400 */
[CC--:B--2---:R-:W-:Y:S02]  /*24b60*/  FFMA.FTZ R191, R0.reuse, R195.reuse, R191 ;  /* 0x000000c300bf7223 */ /* 0x0c4fe400000100bf */
[----:B------:R-:W-:Y:S01]  /*24b70*/  FFMA.FTZ R195, R0, R195, R18 ;  /* 0x000000c300c37223 */ /* 0x000fe20000010012 */
[----:B------:R-:W-:Y:S02]  /*24b80*/  FMNMX.FTZ R18, R175, R17, !PT ;  /* 0x00000011af127209 */ /* 0x000fe40007810000 */
[----:B------:R-:W-:Y:S04]  /*24b90*/  IADD3 R17, R4, 0x70, RZ ;  /* 0x0000007004117810 */ /* 0x000fe80007ffe0ff */
[----:B------:R-:W2:Y:S01]  /*24ba0*/  I2F R5, R5 ;  /* 0x0000000500057306 */ /* 0x000ea20000201400 */
[----:B------:R-:W-:Y:S01]  /*24bb0*/  FMNMX.FTZ R18, R177, R18, !PT ;  /* 0x00000012b1127209 */ /* 0x000fe20007810000 */
[C---:B-1----:R-:W-:Y:S01]  /*24bc0*/  FFMA.FTZ R192, R0.reuse, R22, R21 ;  /* 0x0000001600c07223 */ /* 0x042fe20000010015 */
[----:B------:R-:W-:Y:S01]  /*24bd0*/  FMNMX.FTZ R21, R181, R24, !PT ;  /* 0x00000018b5157209 */ /* 0x000fe20007810000 */
[----:B------:R-:W-:Y:S01]  /*24be0*/  FFMA.FTZ R196, R0, R22, R196 ;  /* 0x0000001600c47223 */ /* 0x000fe200000100c4 */
[----:B------:R-:W-:Y:S02]  /*24bf0*/  FMNMX.FTZ R18, R178, R18, !PT ;  /* 0x00000012b2127209 */ /* 0x000fe40007810000 */
[----:B------:R-:W-:Y:S03]  /*24c00*/  FMNMX.FTZ R21, R182, R21, !PT ;  /* 0x00000015b6157209 */ /* 0x000fe60007810000 */
[----:B------:R1:W1:Y:S01]  /*24c10*/  I2F R10, R20 ;  /* 0x00000014000a7306 */ /* 0x0002620000201400 */
[----:B------:R-:W-:Y:S02]  /*24c20*/  FMNMX.FTZ R18, R191, R18, !PT ;  /* 0x00000012bf127209 */ /* 0x000fe40007810000 */
[----:B------:R-:W-:Y:S01]  /*24c30*/  FMNMX.FTZ R19, R184, R21, !PT ;  /* 0x00000015b8137209 */ /* 0x000fe20007810000 */
[CC--:B---3--:R-:W-:Y:S02]  /*24c40*/  FFMA.FTZ R190, R0.reuse, R23.reuse, R190 ;  /* 0x0000001700be7223 */ /* 0x0c8fe400000100be */
[----:B------:R-:W-:Y:S01]  /*24c50*/  FFMA.FTZ R197, R0, R23, R197 ;  /* 0x0000001700c57223 */ /* 0x000fe200000100c5 */
[----:B------:R-:W-:Y:S02]  /*24c60*/  FMNMX.FTZ R19, R186, R19, !PT ;  /* 0x00000013ba137209 */ /* 0x000fe40007810000 */
[----:B------:R-:W-:Y:S01]  /*24c70*/  FMNMX.FTZ R18, R190, R18, !PT ;  /* 0x00000012be127209 */ /* 0x000fe20007810000 */
[----:B------:R-:W3:Y:S01]  /*24c80*/  I2F R11, R11 ;  /* 0x0000000b000b7306 */ /* 0x000ee20000201400 */
[----:B------:R-:W-:Y:S02]  /*24c90*/  FMNMX.FTZ R19, R195, R19, !PT ;  /* 0x00000013c3137209 */ /* 0x000fe40007810000 */
[----:B------:R-:W-:Y:S01]  /*24ca0*/  FMNMX.FTZ R18, R192, R18, !PT ;  /* 0x00000012c0127209 */ /* 0x000fe20007810000 */
[CC--:B--2---:R-:W-:Y:S02]  /*24cb0*/  FFMA.FTZ R188, R0.reuse, R5.reuse, R188 ;  /* 0x0000000500bc7223 */ /* 0x0c4fe400000100bc */
[C---:B------:R-:W-:Y:S01]  /*24cc0*/  FFMA.FTZ R180, R0.reuse, R5, R180 ;  /* 0x0000000500b47223 */ /* 0x040fe200000100b4 */
[----:B------:R-:W-:Y:S03]  /*24cd0*/  FMNMX.FTZ R5, R193, R18, !PT ;  /* 0x00000012c1057209 */ /* 0x000fe60007810000 */
[----:B------:R-:W2:Y:S01]  /*24ce0*/  I2F R12, R12 ;  /* 0x0000000c000c7306 */ /* 0x000ea20000201400 */
[----:B------:R-:W-:Y:S02]  /*24cf0*/  FMNMX.FTZ R5, R189, R5, !PT ;  /* 0x00000005bd057209 */ /* 0x000fe40007810000 */
[----:B-1----:R-:W-:Y:S01]  /*24d00*/  FMNMX.FTZ R20, R197, R19, !PT ;  /* 0x00000013c5147209 */ /* 0x002fe20007810000 */
[-C--:B------:R-:W-:Y:S01]  /*24d10*/  FFMA.FTZ R154, R0, R10.reuse, R154 ;  /* 0x0000000a009a7223 */ /* 0x080fe2000001009a */
[----:B------:R-:W-:Y:S01]  /*24d20*/  FMNMX.FTZ R5, R188, R5, !PT ;  /* 0x00000005bc057209 */ /* 0x000fe20007810000 */
[----:B------:R-:W-:Y:S01]  /*24d30*/  FFMA.FTZ R151, R0, R10, R151 ;  /* 0x0000000a00977223 */ /* 0x000fe20000010097 */
[----:B------:R-:W-:Y:S03]  /*24d40*/  FMNMX.FTZ R18, R196, R20, !PT ;  /* 0x00000014c4127209 */ /* 0x000fe60007810000 */
[----:B------:R-:W1:Y:S01]  /*24d50*/  I2F R13, R13 ;  /* 0x0000000d000d7306 */ /* 0x000e620000201400 */
[----:B------:R-:W-:Y:S01]  /*24d60*/  IADD3 R19, R4, 0x78, RZ ;  /* 0x0000007804137810 */ /* 0x000fe20007ffe0ff */
[----:B------:R-:W-:Y:S01]  /*24d70*/  LDSM.16.MT88.4 R20, [R218+0xc000] ;  /* 0x00c00000da14783b */ /* 0x000fe20000004200 */
[----:B------:R-:W-:Y:S01]  /*24d80*/  FMNMX.FTZ R18, R194, R18, !PT ;  /* 0x00000012c2127209 */ /* 0x000fe20007810000 */
[-C--:B---3--:R-:W-:Y:S01]  /*24d90*/  FFMA.FTZ R187, R0, R11.reuse, R187 ;  /* 0x0000000b00bb7223 */ /* 0x088fe200000100bb */
[----:B------:R-:W-:Y:S01]  /*24da0*/  IADD3 R4, R4, 0x79, RZ ;  /* 0x0000007904047810 */ /* 0x000fe20007ffe0ff */
[----:B------:R-:W-:Y:S01]  /*24db0*/  FFMA.FTZ R179, R0, R11, R179 ;  /* 0x0000000b00b37223 */ /* 0x000fe200000100b3 */
[----:B------:R-:W-:Y:S02]  /*24dc0*/  FMNMX.FTZ R18, R183, R18, !PT ;  /* 0x00000012b7127209 */ /* 0x000fe40007810000 */
[----:B------:R-:W-:Y:S01]  /*24dd0*/  FMNMX.FTZ R5, R187, R5, !PT ;  /* 0x00000005bb057209 */ /* 0x000fe20007810000 */
[----:B------:R-:W3:Y:S01]  /*24de0*/  I2F R14, R14 ;  /* 0x0000000e000e7306 */ /* 0x000ee20000201400 */
[----:B------:R-:W-:Y:S01]  /*24df0*/  FMNMX.FTZ R18, R180, R18, !PT ;  /* 0x00000012b4127209 */ /* 0x000fe20007810000 */
[C---:B--2---:R-:W-:Y:S03]  /*24e00*/  FFMA.FTZ R185, R0.reuse, R12, R185 ;  /* 0x0000000c00b97223 */ /* 0x044fe600000100b9 */
[----:B------:R-:W-:Y:S01]  /*24e10*/  FMNMX.FTZ R18, R179, R18, !PT ;  /* 0x00000012b3127209 */ /* 0x000fe20007810000 */
[----:B------:R-:W-:Y:S01]  /*24e20*/  FFMA.FTZ R174, R0, R12, R174 ;  /* 0x0000000c00ae7223 */ /* 0x000fe200000100ae */
[----:B------:R-:W-:Y:S03]  /*24e30*/  FMNMX.FTZ R12, R185, R5, !PT ;  /* 0x00000005b90c7209 */ /* 0x000fe60007810000 */
[----:B------:R-:W2:Y:S01]  /*24e40*/  I2F R15, R15 ;  /* 0x0000000f000f7306 */ /* 0x000ea20000201400 */
[----:B------:R-:W-:Y:S01]  /*24e50*/  FMNMX.FTZ R18, R174, R18, !PT ;  /* 0x00000012ae127209 */ /* 0x000fe20007810000 */
[CC--:B-1----:R-:W-:Y:S02]  /*24e60*/  FFMA.FTZ R169, R0.reuse, R13.reuse, R169 ;  /* 0x0000000d00a97223 */ /* 0x0c2fe400000100a9 */
[C---:B------:R-:W-:Y:S03]  /*24e70*/  FFMA.FTZ R161, R0.reuse, R13, R161 ;  /* 0x0000000d00a17223 */ /* 0x040fe600000100a1 */
[----:B------:R-:W-:Y:S03]  /*24e80*/  FMNMX.FTZ R12, R169, R12, !PT ;  /* 0x0000000ca90c7209 */ /* 0x000fe60007810000 */
[----:B------:R-:W1:Y:S01]  /*24e90*/  I2F R16, R16 ;  /* 0x0000001000107306 */ /* 0x000e620000201400 */
[----:B------:R-:W-:Y:S01]  /*24ea0*/  FMNMX.FTZ R18, R161, R18, !PT ;  /* 0x00000012a1127209 */ /* 0x000fe20007810000 */
[CC--:B---3--:R-:W-:Y:S02]  /*24eb0*/  FFMA.FTZ R167, R0.reuse, R14.reuse, R167 ;  /* 0x0000000e00a77223 */ /* 0x0c8fe400000100a7 */
[----:B------:R-:W-:Y:S03]  /*24ec0*/  FFMA.FTZ R160, R0, R14, R160 ;  /* 0x0000000e00a07223 */ /* 0x000fe600000100a0 */
[----:B------:R-:W-:Y:S03]  /*24ed0*/  FMNMX.FTZ R12, R167, R12, !PT ;  /* 0x0000000ca70c7209 */ /* 0x000fe60007810000 */
[----:B------:R-:W3:Y:S01]  /*24ee0*/  I2F R17, R17 ;  /* 0x0000001100117306 */ /* 0x000ee20000201400 */
[----:B------:R-:W-:Y:S01]  /*24ef0*/  FMNMX.FTZ R18, R160, R18, !PT ;  /* 0x00000012a0127209 */ /* 0x000fe20007810000 */
[CC--:B--2---:R-:W-:Y:S02]  /*24f00*/  FFMA.FTZ R165, R0.reuse, R15.reuse, R165 ;  /* 0x0000000f00a57223 */ /* 0x0c4fe400000100a5 */
[C---:B------:R-:W-:Y:S03]  /*24f10*/  FFMA.FTZ R159, R0.reuse, R15, R159 ;  /* 0x0000000f009f7223 */ /* 0x040fe6000001009f */
[----:B------:R-:W-:Y:S03]  /*24f20*/  FMNMX.FTZ R12, R165, R12, !PT ;  /* 0x0000000ca50c7209 */ /* 0x000fe60007810000 */
[----:B------:R2:W2:Y:S01]  /*24f30*/  I2F R5, R4 ;  /* 0x0000000400057306 */ /* 0x0004a20000201400 */
[----:B------:R-:W-:Y:S01]  /*24f40*/  FMNMX.FTZ R18, R159, R18, !PT ;  /* 0x000000129f127209 */ /* 0x000fe20007810000 */
[CC--:B-1----:R-:W-:Y:S02]  /*24f50*/  FFMA.FTZ R163, R0.reuse, R16.reuse, R163 ;  /* 0x0000001000a37223 */ /* 0x0c2fe400000100a3 */
[C---:B------:R-:W-:Y:S03]  /*24f60*/  FFMA.FTZ R157, R0.reuse, R16, R157 ;  /* 0x00000010009d7223 */ /* 0x040fe6000001009d */
[----:B------:R-:W-:Y:S03]  /*24f70*/  FMNMX.FTZ R12, R163, R12, !PT ;  /* 0x0000000ca30c7209 */ /* 0x000fe60007810000 */
[----:B------:R-:W1:Y:S01]  /*24f80*/  I2F R11, R19 ;  /* 0x00000013000b7306 */ /* 0x000e620000201400 */
[----:B------:R-:W-:Y:S01]  /*24f90*/  FMNMX.FTZ R18, R157, R18, !PT ;  /* 0x000000129d127209 */ /* 0x000fe20007810000 */
[CC--:B---3--:R-:W-:Y:S02]  /*24fa0*/  FFMA.FTZ R155, R0.reuse, R17.reuse, R155 ;  /* 0x00000011009b7223 */ /* 0x0c8fe4000001009b */
[----:B------:R-:W-:Y:S05]  /*24fb0*/  FFMA.FTZ R152, R0, R17, R152 ;  /* 0x0000001100987223 */ /* 0x000fea0000010098 */
[----:B------:R-:W-:Y:S02]  /*24fc0*/  FMNMX.FTZ R18, R152, R18, !PT ;  /* 0x0000001298127209 */ /* 0x000fe40007810000 */
[----:B--2---:R-:W-:Y:S01]  /*24fd0*/  FMNMX.FTZ R4, R155, R12, !PT ;  /* 0x0000000c9b047209 */ /* 0x004fe20007810000 */
[CC--:B------:R-:W-:Y:S01]  /*24fe0*/  FFMA.FTZ R135, R0.reuse, R5.reuse, R135 ;  /* 0x0000000500877223 */ /* 0x0c0fe20000010087 */
[----:B------:R-:W-:Y:S01]  /*24ff0*/  FMNMX.FTZ R18, R151, R18, !PT ;  /* 0x0000001297127209 */ /* 0x000fe20007810000 */
[----:B------:R-:W-:Y:S01]  /*25000*/  FFMA.FTZ R148, R0, R5, R148 ;  /* 0x0000000500947223 */ /* 0x000fe20000010094 */
[----:B------:R-:W-:Y:S01]  /*25010*/  FMNMX.FTZ R4, R154, R4, !PT ;  /* 0x000000049a047209 */ /* 0x000fe20007810000 */
[----:B------:R-:W-:Y:S01]  /*25020*/  LDSM.16.MT88.4 R12, [R220+0xc000] ;  /* 0x00c00000dc0c783b */ /* 0x000fe20000004200 */
[CC--:B-1----:R-:W-:Y:S02]  /*25030*/  FFMA.FTZ R136, R0.reuse, R11.reuse, R136 ;  /* 0x0000000b00887223 */ /* 0x0c2fe40000010088 */
[----:B------:R-:W-:Y:S03]  /*25040*/  FFMA.FTZ R150, R0, R11, R150 ;  /* 0x0000000b00967223 */ /* 0x000fe60000010096 */
[----:B------:R-:W-:Y:S02]  /*25050*/  FMNMX.FTZ R4, R136, R4, !PT ;  /* 0x0000000488047209 */ /* 0x000fe40007810000 */
[----:B------:R-:W-:Y:S02]  /*25060*/  FMNMX.FTZ R11, R150, R18, !PT ;  /* 0x00000012960b7209 */ /* 0x000fe40007810000 */
[----:B------:R-:W-:Y:S02]  /*25070*/  FMNMX.FTZ R4, R135, R4, !PT ;  /* 0x0000000487047209 */ /* 0x000fe40007810000 */
[----:B------:R-:W-:Y:S03]  /*25080*/  FMNMX.FTZ R11, R148, R11, !PT ;  /* 0x0000000b940b7209 */ /* 0x000fe60007810000 */
[----:B------:R-:W1:Y:S08]  /*25090*/  SHFL.BFLY PT, R5, R4, 0x2, 0x1f ;  /* 0x0c401f0004057f89 */ /* 0x000e7000000e0000 */
[----:B------:R-:W2:Y:S01]  /*250a0*/  SHFL.BFLY PT, R10, R11, 0x2, 0x1f ;  /* 0x0c401f000b0a7f89 */ /* 0x000ea200000e0000 */
[----:B-1----:R-:W-:Y:S07]  /*250b0*/  FMNMX.FTZ R4, R4, R5, !PT ;  /* 0x0000000504047209 */ /* 0x002fee0007810000 */
[----:B----4-:R-:W1:Y:S01]  /*250c0*/  SHFL.BFLY PT, R132, R4, 0x1, 0x1f ;  /* 0x0c201f0004847f89 */ /* 0x010e6200000e0000 */
[----:B--2---:R-:W-:Y:S07]  /*250d0*/  FMNMX.FTZ R5, R11, R10, !PT ;  /* 0x0000000a0b057209 */ /* 0x004fee0007810000 */
[----:B------:R-:W2:Y:S01]  /*250e0*/  SHFL.BFLY PT, R133, R5, 0x1, 0x1f ;  /* 0x0c201f0005857f89 */ /* 0x000ea200000e0000 */
[----:B-1----:R-:W-:Y:S04]  /*250f0*/  FMNMX.FTZ R132, R4, R132, !PT ;  /* 0x0000008404847209 */ /* 0x002fe80007810000 */
[----:B------:R-:W-:Y:S01]  /*25100*/  FSETP.NEU.FTZ.AND P0, PT, R132, -INF , PT ;  /* 0xff8000008400780b */ /* 0x000fe20003f1d000 */
[----:B-----5:R-:W-:Y:S02]  /*25110*/  FMUL.FTZ R153, R134, R132 ;  /* 0x0000008486997220 */ /* 0x020fe40000410000 */
[----:B------:R-:W-:Y:S01]  /*25120*/  FADD.FTZ R2, -R132, R2 ;  /* 0x0000000284027221 */ /* 0x000fe20000010100 */
[----:B--2---:R-:W-:Y:S02]  /*25130*/  FMNMX.FTZ R133, R5, R133, !PT ;  /* 0x0000008505857209 */ /* 0x004fe40007810000 */
[----:B------:R-:W-:Y:S01]  /*25140*/  FSEL R153, R153, RZ, P0 ;  /* 0x000000ff99997208 */ /* 0x000fe20000000000 */
[C---:B------:R-:W-:Y:S01]  /*25150*/  FMUL.FTZ R2, R134.reuse, R2 ;  /* 0x0000000286027220 */ /* 0x040fe20000410000 */
[C---:B------:R-:W-:Y:S01]  /*25160*/  FSETP.NEU.FTZ.AND P0, PT, R133.reuse, -INF , PT ;  /* 0xff8000008500780b */ /* 0x040fe20003f1d000 */
[C---:B------:R-:W-:Y:S02]  /*25170*/  FMUL.FTZ R149, R134.reuse, R133 ;  /* 0x0000008586957220 */ /* 0x040fe40000410000 */
[----:B------:R-:W-:Y:S02]  /*25180*/  FADD.FTZ R3, -R133, R3 ;  /* 0x0000000385037221 */ /* 0x000fe40000010100 */
[-CC-:B------:R-:W-:Y:S01]  /*25190*/  FFMA.FTZ R140, R9, R134.reuse, -R153.reuse ;  /* 0x00000086098c7223 */ /* 0x180fe20000010899 */
[----:B------:R-:W-:Y:S01]  /*251a0*/  FSEL R149, R149, RZ, P0 ;  /* 0x000000ff95957208 */ /* 0x000fe20000000000 */
[----:B------:R-:W-:Y:S01]  /*251b0*/  FMUL.FTZ R3, R134, R3 ;  /* 0x0000000386037220 */ /* 0x000fe20000410000 */
[----:B------:R-:W1:Y:S01]  /*251c0*/  MUFU.EX2 R2, R2 ;  /* 0x0000000200027308 */ /* 0x000e620000000800 */
[-C--:B------:R-:W-:Y:S01]  /*251d0*/  FFMA.FTZ R147, R142, R134.reuse, -R153 ;  /* 0x000000868e937223 */ /* 0x080fe20000010899 */
[----:B------:R-:W-:Y:S01]  /*251e0*/  ISETP.GT.AND P0, PT, R242, 0x1, PT ;  /* 0x00000001f200780c */ /* 0x000fe20003f04270 */
[-C--:B------:R-:W-:Y:S01]  /*251f0*/  FFMA.FTZ R145, R8, R134.reuse, -R149 ;  /* 0x0000008608917223 */ /* 0x080fe20000010895 */
[----:B------:R-:W-:Y:S01]  /*25200*/  MOV R242, R139 ;  /* 0x0000008b00f27202 */ /* 0x000fe20000000f00 */
[-CC-:B------:R-:W-:Y:S02]  /*25210*/  FFMA.FTZ R142, R143, R134.reuse, -R153.reuse ;  /* 0x000000868f8e7223 */ /* 0x180fe40000010899 */
[-C--:B------:R-:W-:Y:S02]  /*25220*/  FFMA.FTZ R141, R146, R134.reuse, -R153 ;  /* 0x00000086928d7223 */ /* 0x080fe40000010899 */
[-CC-:B------:R-:W-:Y:S01]  /*25230*/  FFMA.FTZ R146, R7, R134.reuse, -R149.reuse ;  /* 0x0000008607927223 */ /* 0x180fe20000010895 */
[----:B------:R-:W2:Y:S01]  /*25240*/  MUFU.EX2 R3, R3 ;  /* 0x0000000300037308 */ /* 0x000ea20000000800 */
[-CC-:B------:R-:W-:Y:S02]  /*25250*/  FFMA.FTZ R144, R144, R134.reuse, -R149.reuse ;  /* 0x0000008690907223 */ /* 0x180fe40000010895 */
[-CC-:B------:R-:W-:Y:S02]  /*25260*/  FFMA.FTZ R143, R6, R134.reuse, -R149.reuse ;  /* 0x00000086068f7223 */ /* 0x180fe40000010895 */
[-CC-:B------:R-:W-:Y:S02]  /*25270*/  FFMA.FTZ R156, R56, R134.reuse, -R149.reuse ;  /* 0x00000086389c7223 */ /* 0x180fe40000010895 */
[-C--:B------:R-:W-:Y:S02]  /*25280*/  FFMA.FTZ R158, R64, R134.reuse, -R149 ;  /* 0x00000086409e7223 */ /* 0x080fe40000010895 */
[-CC-:B------:R-:W-:Y:S01]  /*25290*/  FFMA.FTZ R162, R162, R134.reuse, -R153.reuse ;  /* 0x00000086a2a27223 */ /* 0x180fe20000010899 */
[----:B------:R-:W-:Y:S01]  /*252a0*/  MUFU.EX2 R147, R147 ;  /* 0x0000009300937308 */ /* 0x000fe20000000800 */
[-CC-:B------:R-:W-:Y:S02]  /*252b0*/  FFMA.FTZ R164, R164, R134.reuse, -R153.reuse ;  /* 0x00000086a4a47223 */ /* 0x180fe40000010899 */
[--C-:B------:R-:W-:Y:S02]  /*252c0*/  FFMA.FTZ R166, R166, R134, -R153.reuse ;  /* 0x00000086a6a67223 */ /* 0x100fe40000010899 */
[C---:B-1----:R-:W-:Y:S02]  /*252d0*/  FMUL.FTZ R6, R2.reuse, R130 ;  /* 0x0000008202067220 */ /* 0x042fe40000410000 */
[C---:B------:R-:W-:Y:S02]  /*252e0*/  FMUL.FTZ R7, R2.reuse, R131 ;  /* 0x0000008302077220 */ /* 0x040fe40000410000 */
[C---:B------:R-:W-:Y:S01]  /*252f0*/  FMUL.FTZ R10, R2.reuse, R126 ;  /* 0x0000007e020a7220 */ /* 0x040fe20000410000 */
[----:B------:R-:W1:Y:S01]  /*25300*/  MUFU.EX2 R142, R142 ;  /* 0x0000008e008e7308 */ /* 0x000e620000000800 */
[C---:B------:R-:W-:Y:S02]  /*25310*/  FMUL.FTZ R11, R2.reuse, R127 ;  /* 0x0000007f020b7220 */ /* 0x040fe40000410000 */
[C---:B------:R-:W-:Y:S02]  /*25320*/  FMUL.FTZ R18, R2.reuse, R118 ;  /* 0x0000007602127220 */ /* 0x040fe40000410000 */
        /* <DEDUP_REMOVED lines=10> */
[----:B------:R-:W2:Y:S01]  /*253d0*/  MUFU.EX2 R140, R140 ;  /* 0x0000008c008c7308 */ /* 0x000ea20000000800 */
[----:B------:R-:W-:Y:S01]  /*253e0*/  FMUL.FTZ R27, R2, R111 ;  /* 0x0000006f021b7220 */ /* 0x000fe20000410000 */
[----:B------:R-:W-:Y:S01]  /*253f0*/  LDSM.16.MT88.4 R116, [R218+0xf800] ;  /* 0x00f80000da74783b */ /* 0x000fe20000004200 */
[C---:B------:R-:W-:Y:S01]  /*25400*/  FMUL.FTZ R24, R3.reuse, R108 ;  /* 0x0000006c03187220 */ /* 0x040fe20000410000 */
[----:B-1----:R-:W-:Y:S01]  /*25410*/  F2FP.BF16.PACK_AB R129, R142, R147 ;  /* 0x000000938e81723e */ /* 0x002fe200000010ff */
[C---:B------:R-:W-:Y:S02]  /*25420*/  FMUL.FTZ R25, R3.reuse, R109 ;  /* 0x0000006d03197220 */ /* 0x040fe40000410000 */
[C---:B------:R-:W-:Y:S02]  /*25430*/  FMUL.FTZ R34, R2.reuse, R102 ;  /* 0x0000006602227220 */ /* 0x040fe40000410000 */
[C---:B------:R-:W-:Y:S01]  /*25440*/  FMUL.FTZ R35, R2.reuse, R103 ;  /* 0x0000006702237220 */ /* 0x040fe20000410000 */
[----:B------:R-:W-:Y:S01]  /*25450*/  MUFU.EX2 R146, R146 ;  /* 0x0000009200927308 */ /* 0x000fe20000000800 */
[C---:B------:R-:W-:Y:S01]  /*25460*/  FMUL.FTZ R32, R3.reuse, R100 ;  /* 0x0000006403207220 */ /* 0x040fe20000410000 */
[----:B------:R-:W-:Y:S01]  /*25470*/  LDSM.16.MT88.4 R108, [R217+0xf800] ;  /* 0x00f80000d96c783b */ /* 0x000fe20000004200 */
[C---:B------:R-:W-:Y:S02]  /*25480*/  FMUL.FTZ R33, R3.reuse, R101 ;  /* 0x0000006503217220 */ /* 0x040fe40000410000 */
[C---:B------:R-:W-:Y:S02]  /*25490*/  FMUL.FTZ R42, R2.reuse, R94 ;  /* 0x0000005e022a7220 */ /* 0x040fe40000410000 */
[C---:B------:R-:W-:Y:S02]  /*254a0*/  FMUL.FTZ R43, R2.reuse, R95 ;  /* 0x0000005f022b7220 */ /* 0x040fe40000410000 */
[C---:B------:R-:W-:Y:S01]  /*254b0*/  FMUL.FTZ R41, R3.reuse, R93 ;  /* 0x0000005d03297220 */ /* 0x040fe20000410000 */
[----:B------:R-:W1:Y:S01]  /*254c0*/  MUFU.EX2 R145, R145 ;  /* 0x0000009100917308 */ /* 0x000e620000000800 */
[----:B------:R-:W-:Y:S01]  /*254d0*/  LDSM.16.MT88.4 R100, [R216+0xf800] ;  /* 0x00f80000d864783b */ /* 0x000fe20000004200 */
[----:B------:R-:W-:Y:S01]  /*254e0*/  FMUL.FTZ R51, R2, R87 ;  /* 0x0000005702337220 */ /* 0x000fe20000410000 */
[----:B--2---:R-:W-:Y:S01]  /*254f0*/  F2FP.BF16.PACK_AB R131, R140, R141 ;  /* 0x0000008d8c83723e */ /* 0x004fe200000010ff */
[C---:B------:R-:W-:Y:S02]  /*25500*/  FMUL.FTZ R59, R2.reuse, R79 ;  /* 0x0000004f023b7220 */ /* 0x040fe40000410000 */
[C---:B------:R-:W-:Y:S02]  /*25510*/  FMUL.FTZ R56, R3.reuse, R76 ;  /* 0x0000004c03387220 */ /* 0x040fe40000410000 */
[C---:B------:R-:W-:Y:S02]  /*25520*/  FMUL.FTZ R66, R2.reuse, R70 ;  /* 0x0000004602427220 */ /* 0x040fe40000410000 */
[----:B------:R-:W-:Y:S01]  /*25530*/  MUFU.EX2 R144, R144 ;  /* 0x0000009000907308 */ /* 0x000fe20000000800 */
[----:B------:R-:W-:Y:S02]  /*25540*/  FMUL.FTZ R67, R2, R71 ;  /* 0x0000004702437220 */ /* 0x000fe40000410000 */
[C---:B------:R-:W-:Y:S02]  /*25550*/  FMUL.FTZ R64, R3.reuse, R68 ;  /* 0x0000004403407220 */ /* 0x040fe40000410000 */
[----:B------:R-:W-:Y:S02]  /*25560*/  FMUL.FTZ R65, R3, R69 ;  /* 0x0000004503417220 */ /* 0x000fe40000410000 */
[-C--:B------:R-:W-:Y:S02]  /*25570*/  FFMA.FTZ R168, R168, R134.reuse, -R153 ;  /* 0x00000086a8a87223 */ /* 0x080fe40000010899 */
[-CC-:B------:R-:W-:Y:S01]  /*25580*/  FFMA.FTZ R170, R170, R134.reuse, -R149.reuse ;  /* 0x00000086aaaa7223 */ /* 0x180fe20000010895 */
[----:B------:R-:W2:Y:S01]  /*25590*/  MUFU.EX2 R143, R143 ;  /* 0x0000008f008f7308 */ /* 0x000ea20000000800 */
[-CC-:B------:R-:W-:Y:S02]  /*255a0*/  FFMA.FTZ R171, R171, R134.reuse, -R149.reuse ;  /* 0x00000086abab7223 */ /* 0x180fe40000010895 */
[--C-:B------:R-:W-:Y:S01]  /*255b0*/  FFMA.FTZ R172, R172, R134, -R149.reuse ;  /* 0x00000086acac7223 */ /* 0x100fe20000010895 */
[----:B-1----:R-:W-:Y:S01]  /*255c0*/  F2FP.BF16.PACK_AB R128, R145, R146 ;  /* 0x000000929180723e */ /* 0x002fe200000010ff */
[-C--:B------:R-:W-:Y:S02]  /*255d0*/  FFMA.FTZ R173, R173, R134.reuse, -R149 ;  /* 0x00000086adad7223 */ /* 0x080fe40000010895 */
[-CC-:B------:R-:W-:Y:S02]  /*255e0*/  FFMA.FTZ R176, R176, R134.reuse, -R153.reuse ;  /* 0x00000086b0b07223 */ /* 0x180fe40000010899 */
[-CC-:B------:R-:W-:Y:S01]  /*255f0*/  FFMA.FTZ R175, R175, R134.reuse, -R153.reuse ;  /* 0x00000086afaf7223 */ /* 0x180fe20000010899 */
[----:B------:R-:W-:Y:S01]  /*25600*/  MUFU.EX2 R156, R156 ;  /* 0x0000009c009c7308 */ /* 0x000fe20000000800 */
[-CC-:B------:R-:W-:Y:S02]  /*25610*/  FFMA.FTZ R177, R177, R134.reuse, -R153.reuse ;  /* 0x00000086b1b17223 */ /* 0x180fe40000010899 */
[-C--:B------:R-:W-:Y:S02]  /*25620*/  FFMA.FTZ R178, R178, R134.reuse, -R153 ;  /* 0x00000086b2b27223 */ /* 0x080fe40000010899 */
[-CC-:B------:R-:W-:Y:S02]  /*25630*/  FFMA.FTZ R181, R181, R134.reuse, -R149.reuse ;  /* 0x00000086b5b57223 */ /* 0x180fe40000010895 */
[-CC-:B------:R-:W-:Y:S02]  /*25640*/  FFMA.FTZ R182, R182, R134.reuse, -R149.reuse ;  /* 0x00000086b6b67223 */ /* 0x180fe40000010895 */
[-CC-:B------:R-:W-:Y:S01]  /*25650*/  FFMA.FTZ R184, R184, R134.reuse, -R149.reuse ;  /* 0x00000086b8b87223 */ /* 0x180fe20000010895 */
[----:B------:R-:W1:Y:S01]  /*25660*/  MUFU.EX2 R158, R158 ;  /* 0x0000009e009e7308 */ /* 0x000e620000000800 */
[-C--:B------:R-:W-:Y:S02]  /*25670*/  FFMA.FTZ R186, R186, R134.reuse, -R149 ;  /* 0x00000086baba7223 */ /* 0x080fe40000010895 */
[--C-:B------:R-:W-:Y:S01]  /*25680*/  FFMA.FTZ R191, R191, R134, -R153.reuse ;  /* 0x00000086bfbf7223 */ /* 0x100fe20000010899 */
[----:B--2---:R-:W-:Y:S01]  /*25690*/  F2FP.BF16.PACK_AB R130, R143, R144 ;  /* 0x000000908f82723e */ /* 0x004fe200000010ff */
[-CC-:B------:R-:W-:Y:S02]  /*256a0*/  FFMA.FTZ R190, R190, R134.reuse, -R153.reuse ;  /* 0x00000086bebe7223 */ /* 0x180fe40000010899 */
[-CC-:B------:R-:W-:Y:S02]  /*256b0*/  FFMA.FTZ R192, R192, R134.reuse, -R153.reuse ;  /* 0x00000086c0c07223 */ /* 0x180fe40000010899 */
[-C--:B------:R-:W-:Y:S01]  /*256c0*/  FFMA.FTZ R193, R193, R134.reuse, -R153 ;  /* 0x00000086c1c17223 */ /* 0x080fe20000010899 */
[----:B------:R-:W-:Y:S01]  /*256d0*/  MUFU.EX2 R162, R162 ;  /* 0x000000a200a27308 */ /* 0x000fe20000000800 */
[C---:B------:R-:W-:Y:S05]  /*256e0*/  HMMA.16816.F32.BF16 R4, R128.reuse, R12, R4 ;  /* 0x0000000c8004723c */ /* 0x040fea0000041804 */
[--C-:B------:R-:W-:Y:S02]  /*256f0*/  FFMA.FTZ R195, R195, R134, -R149.reuse ;  /* 0x00000086c3c37223 */ /* 0x100fe40000010895 */
        /* <DEDUP_REMOVED lines=14> */
[-CC-:B------:R-:W-:Y:S02]  /*257e0*/  FFMA.FTZ R188, R188, R134.reuse, -R153.reuse ;  /* 0x00000086bcbc7223 */ /* 0x180fe40000010899 */
[----:B------:R-:W-:Y:S02]  /*257f0*/  FFMA.FTZ R187, R187, R134, -R153 ;  /* 0x00000086bbbb7223 */ /* 0x000fe40000010899 */
[C---:B------:R-:W-:Y:S01]  /*25800*/  FMUL.FTZ R20, R3.reuse, R112 ;  /* 0x0000007003147220 */ /* 0x040fe20000410000 */
[C---:B------:R-:W-:Y:S04]  /*25810*/  HMMA.16816.F32.BF16 R16, R128.reuse, R22, R16 ;  /* 0x000000168010723c */ /* 0x040fe80000041810 */
[----:B------:R-:W-:Y:S01]  /*25820*/  FMUL.FTZ R21, R3, R113 ;  /* 0x0000007103157220 */ /* 0x000fe20000410000 */
[----:B------:R-:W-:Y:S01]  /*25830*/  MUFU.EX2 R170, R170 ;  /* 0x000000aa00aa7308 */ /* 0x000fe20000000800 */
[--C-:B------:R-:W-:Y:S02]  /*25840*/  FFMA.FTZ R112, R58, R134, -R149.reuse ;  /* 0x000000863a707223 */ /* 0x100fe40000010895 */
[C---:B------:R-:W-:Y:S04]  /*25850*/  FMUL.FTZ R22, R2.reuse, R114 ;  /* 0x0000007202167220 */ /* 0x040fe80000410000 */
[C---:B------:R-:W-:Y:S02]  /*25860*/  FMUL.FTZ R23, R2.reuse, R115 ;  /* 0x0000007302177220 */ /* 0x040fe40000410000 */
[----:B------:R-:W-:Y:S01]  /*25870*/  FMUL.FTZ R58, R2, R78 ;  /* 0x0000004e023a7220 */ /* 0x000fe20000410000 */
[----:B------:R-:W-:Y:S01]  /*25880*/  MUFU.EX2 R112, R112 ;  /* 0x0000007000707308 */ /* 0x000fe20000000800 */
[-C--:B------:R-:W-:Y:S02]  /*25890*/  FFMA.FTZ R113, R57, R134.reuse, -R149 ;  /* 0x0000008639717223 */ /* 0x080fe40000010895 */
[----:B------:R-:W-:Y:S01]  /*258a0*/  FMUL.FTZ R57, R3, R77 ;  /* 0x0000004d03397220 */ /* 0x000fe20000410000 */
[C---:B------:R-:W-:Y:S01]  /*258b0*/  HMMA.16816.F32.BF16 R20, R128.reuse, R28, R20 ;  /* 0x0000001c8014723c */ /* 0x040fe20000041814 */
[----:B------:R-:W-:Y:S02]  /*258c0*/  LDSM.16.MT88.4 R76, [R220+0xc800] ;  /* 0x00c80000dc4c783b */ /* 0x000fe40000004200 */
[-C--:B------:R-:W-:Y:S02]  /*258d0*/  FFMA.FTZ R185, R185, R134.reuse, -R153 ;  /* 0x00000086b9b97223 */ /* 0x080fe40000010899 */
[----:B------:R-:W-:Y:S01]  /*258e0*/  FFMA.FTZ R183, R183, R134, -R149 ;  /* 0x00000086b7b77223 */ /* 0x000fe20000010895 */
[----:B------:R-:W1:Y:S01]  /*258f0*/  MUFU.EX2 R113, R113 ;  /* 0x0000007100717308 */ /* 0x000e620000000800 */
[C---:B------:R-:W-:Y:S01]  /*25900*/  FMUL.FTZ R28, R3.reuse, R104 ;  /* 0x00000068031c7220 */ /* 0x040fe20000410000 */
[C---:B------:R-:W-:Y:S04]  /*25910*/  HMMA.16816.F32.BF16 R24, R128.reuse, R30, R24 ;  /* 0x0000001e8018723c */ /* 0x040fe80000041818 */
[C---:B------:R-:W-:Y:S02]  /*25920*/  FMUL.FTZ R29, R3.reuse, R105 ;  /* 0x00000069031d7220 */ /* 0x040fe40000410000 */
[--C-:B------:R-:W-:Y:S02]  /*25930*/  FFMA.FTZ R104, R40, R134, -R153.reuse ;  /* 0x0000008628687223 */ /* 0x100fe40000010899 */
[C---:B------:R-:W-:Y:S01]  /*25940*/  FMUL.FTZ R30, R2.reuse, R106 ;  /* 0x0000006a021e7220 */ /* 0x040fe20000410000 */
[----:B------:R-:W-:Y:S03]  /*25950*/  MUFU.EX2 R171, R171 ;  /* 0x000000ab00ab7308 */ /* 0x000fe60000000800 */
[----:B------:R-:W-:Y:S02]  /*25960*/  FMUL.FTZ R31, R2, R107 ;  /* 0x0000006b021f7220 */ /* 0x000fe40000410000 */
[----:B------:R-:W-:Y:S02]  /*25970*/  FMUL.FTZ R40, R3, R92 ;  /* 0x0000005c03287220 */ /* 0x000fe40000410000 */
[----:B------:R-:W-:Y:S01]  /*25980*/  LDSM.16.MT88.4 R92, [R216+0x11000] ;  /* 0x01100000d85c783b */ /* 0x000fe20000004200 */
[--C-:B------:R-:W-:Y:S02]  /*25990*/  FFMA.FTZ R105, R50, R134, -R153.reuse ;  /* 0x0000008632697223 */ /* 0x100fe40000010899 */
[C---:B------:R-:W-:Y:S01]  /*259a0*/  HMMA.16816.F32.BF16 R28, R128.reuse, R36, R28 ;  /* 0x00000024801c723c */ /* 0x040fe2000004181c */
[----:B------:R-:W-:Y:S02]  /*259b0*/  MUFU.EX2 R104, R104 ;  /* 0x0000006800687308 */ /* 0x000fe40000000800 */
[C---:B------:R-:W-:Y:S01]  /*259c0*/  FMUL.FTZ R50, R2.reuse, R86 ;  /* 0x0000005602327220 */ /* 0x040fe20000410000 */
[----:B-1----:R-:W-:Y:S01]  /*259d0*/  F2FP.BF16.PACK_AB R68, R113, R112 ;  /* 0x000000707144723e */ /* 0x002fe200000010ff */
[--C-:B------:R-:W-:Y:S02]  /*259e0*/  FFMA.FTZ R106, R49, R134, -R153.reuse ;  /* 0x00000086316a7223 */ /* 0x100fe40000010899 */
[C---:B------:R-:W-:Y:S01]  /*259f0*/  FMUL.FTZ R36, R3.reuse, R96 ;  /* 0x0000006003247220 */ /* 0x040fe20000410000 */
[C---:B------:R-:W-:Y:S03]  /*25a00*/  HMMA.16816.F32.BF16 R32, R128.reuse, R38, R32 ;  /* 0x000000268020723c */ /* 0x040fe60000041820 */
[----:B------:R-:W1:Y:S01]  /*25a10*/  MUFU.EX2 R105, R105 ;  /* 0x0000006900697308 */ /* 0x000e620000000800 */
[C---:B------:R-:W-:Y:S02]  /*25a20*/  FMUL.FTZ R37, R3.reuse, R97 ;  /* 0x0000006103257220 */ /* 0x040fe40000410000 */
[C---:B------:R-:W-:Y:S02]  /*25a30*/  FMUL.FTZ R49, R3.reuse, R85 ;  /* 0x0000005503317220 */ /* 0x040fe40000410000 */
[C---:B------:R-:W-:Y:S04]  /*25a40*/  FMUL.FTZ R38, R2.reuse, R98 ;  /* 0x0000006202267220 */ /* 0x040fe80000410000 */
[----:B------:R-:W-:Y:S01]  /*25a50*/  FMUL.FTZ R39, R2, R99 ;  /* 0x0000006302277220 */ /* 0x000fe20000410000 */
[----:B------:R-:W-:Y:S01]  /*25a60*/  MUFU.EX2 R106, R106 ;  /* 0x0000006a006a7308 */ /* 0x000fe20000000800 */
[----:B------:R-:W-:Y:S01]  /*25a70*/  LDSM.16.MT88.4 R96, [R216+0x13000] ;  /* 0x01300000d860783b */ /* 0x000fe20000004200 */
[----:B------:R-:W-:Y:S02]  /*25a80*/  FFMA.FTZ R107, R48, R134, -R153 ;  /* 0x00000086306b7223 */ /* 0x000fe40000010899 */
[C---:B------:R-:W-:Y:S02]  /*25a90*/  FMUL.FTZ R48, R3.reuse, R84 ;  /* 0x0000005403307220 */ /* 0x040fe40000410000 */
[C---:B------:R-:W-:Y:S03]  /*25aa0*/  HMMA.16816.F32.BF16 R36, R128.reuse, R44, R36 ;  /* 0x0000002c8024723c */ /* 0x040fe60000041824 */
[----:B------:R-:W2:Y:S01]  /*25ab0*/  LDSM.16.MT88.4 R84, [R216+0x10000] ;  /* 0x01000000d854783b */ /* 0x000ea20000004200 */
[----:B------:R-:W3:Y:S01]  /*25ac0*/  MUFU.EX2 R107, R107 ;  /* 0x0000006b006b7308 */ /* 0x000ee20000000800 */
[--C-:B------:R-:W-:Y:S02]  /*25ad0*/  FFMA.FTZ R180, R180, R134, -R149.reuse ;  /* 0x00000086b4b47223 */ /* 0x100fe40000010895 */
        /* <DEDUP_REMOVED lines=14> */
[--C-:B------:R-:W-:Y:S02]  /*25bc0*/  FFMA.FTZ R167, R167, R134, -R153.reuse ;  /* 0x00000086a7a77223 */ /* 0x100fe40000010899 */
        /* <DEDUP_REMOVED lines=12> */
[-CC-:B------:R-:W-:Y:S01]  /*25c90*/  FFMA.FTZ R160, R160, R134.reuse, -R149.reuse ;  /* 0x00000086a0a07223 */ /* 0x180fe20000010895 */
[----:B------:R-:W-:Y:S01]  /*25ca0*/  MUFU.EX2 R177, R177 ;  /* 0x000000b100b17308 */ /* 0x000fe20000000800 */
[--C-:B------:R-:W-:Y:S02]  /*25cb0*/  FFMA.FTZ R159, R159, R134, -R149.reuse ;  /* 0x000000869f9f7223 */ /* 0x100fe40000010895 */
[C---:B------:R-:W-:Y:S01]  /*25cc0*/  FMUL.FTZ R60, R3.reuse, R72 ;  /* 0x00000048033c7220 */ /* 0x040fe20000410000 */
[C---:B------:R-:W-:Y:S04]  /*25cd0*/  HMMA.16816.F32.BF16 R56, R128.reuse, R62, R56 ;  /* 0x0000003e8038723c */ /* 0x040fe80000041838 */
[----:B------:R-:W-:Y:S02]  /*25ce0*/  FMUL.FTZ R61, R3, R73 ;  /* 0x00000049033d7220 */ /* 0x000fe40000410000 */
[----:B------:R-:W-:Y:S01]  /*25cf0*/  MUFU.EX2 R178, R178 ;  /* 0x000000b200b27308 */ /* 0x000fe20000000800 */
[C---:B------:R-:W-:Y:S02]  /*25d00*/  FMUL.FTZ R62, R2.reuse, R74 ;  /* 0x0000004a023e7220 */ /* 0x040fe40000410000 */
[----:B------:R-:W-:Y:S02]  /*25d10*/  FMUL.FTZ R63, R2, R75 ;  /* 0x0000004b023f7220 */ /* 0x000fe40000410000 */
[----:B------:R-:W3:Y:S01]  /*25d20*/  LDSM.16.MT88.4 R72, [R218+0xc800] ;  /* 0x00c80000da48783b */ /* 0x000ee20000004200 */
[-C--:B------:R-:W-:Y:S02]  /*25d30*/  FFMA.FTZ R157, R157, R134.reuse, -R149 ;  /* 0x000000869d9d7223 */ /* 0x080fe40000010895 */
[-CC-:B------:R-:W-:Y:S02]  /*25d40*/  FFMA.FTZ R155, R155, R134.reuse, -R153.reuse ;  /* 0x000000869b9b7223 */ /* 0x180fe40000010899 */
[C---:B--2---:R-:W-:Y:S01]  /*25d50*/  HMMA.16816.F32.BF16 R60, R128.reuse, R84, R60 ;  /* 0x00000054803c723c */ /* 0x044fe2000004183c */
[----:B------:R-:W2:Y:S02]  /*25d60*/  MUFU.EX2 R181, R181 ;  /* 0x000000b500b57308 */ /* 0x000ea40000000800 */
[-CC-:B------:R-:W-:Y:S02]  /*25d70*/  FFMA.FTZ R154, R154, R134.reuse, -R153.reuse ;  /* 0x000000869a9a7223 */ /* 0x180fe40000010899 */
[-CC-:B------:R-:W-:Y:S02]  /*25d80*/  FFMA.FTZ R136, R136, R134.reuse, -R153.reuse ;  /* 0x0000008688887223 */ /* 0x180fe40000010899 */
[-C--:B------:R-:W-:Y:S01]  /*25d90*/  FFMA.FTZ R153, R135, R134.reuse, -R153 ;  /* 0x0000008687997223 */ /* 0x080fe20000010899 */
[----:B------:R-:W-:Y:S01]  /*25da0*/  HMMA.16816.F32.BF16 R64, R128, R86, R64 ;  /* 0x000000568040723c */ /* 0x000fe20000041840 */
[----:B------:R-:W4:Y:S02]  /*25db0*/  LDSM.16.MT88.4 R84, [R216+0xc800] ;  /* 0x00c80000d854783b */ /* 0x000f240000004200 */
[----:B------:R-:W5:Y:S01]  /*25dc0*/  MUFU.EX2 R182, R182 ;  /* 0x000000b600b67308 */ /* 0x000f620000000800 */
[-CC-:B------:R-:W-:Y:S02]  /*25dd0*/  FFMA.FTZ R135, R152, R134.reuse, -R149.reuse ;  /* 0x0000008698877223 */ /* 0x180fe40000010895 */
[-CC-:B------:R-:W-:Y:S02]  /*25de0*/  FFMA.FTZ R151, R151, R134.reuse, -R149.reuse ;  /* 0x0000008697977223 */ /* 0x180fe40000010895 */
[C---:B------:R-:W-:Y:S05]  /*25df0*/  HMMA.16816.F32.BF16 R4, R68.reuse, R76, R4 ;  /* 0x0000004c4404723c */ /* 0x040fea0000041804 */
[----:B------:R-:W-:Y:S01]  /*25e00*/  MUFU.EX2 R184, R184 ;  /* 0x000000b800b87308 */ /* 0x000fe20000000800 */
[-CC-:B------:R-:W-:Y:S02]  /*25e10*/  FFMA.FTZ R150, R150, R134.reuse, -R149.reuse ;  /* 0x0000008696967223 */ /* 0x180fe40000010895 */
[C---:B------:R-:W-:Y:S01]  /*25e20*/  HMMA.16816.F32.BF16 R8, R68.reuse, R78, R8 ;  /* 0x0000004e4408723c */ /* 0x040fe20000041808 */
[----:B------:R-:W1:Y:S03]  /*25e30*/  LDSM.16.MT88.4 R76, [R220+0x10800] ;  /* 0x01080000dc4c783b */ /* 0x000e660000004200 */
[----:B------:R-:W-:Y:S02]  /*25e40*/  FFMA.FTZ R149, R148, R134, -R149 ;  /* 0x0000008694957223 */ /* 0x000fe40000010895 */
[----:B------:R-:W-:Y:S01]  /*25e50*/  FFMA.FTZ R146, R3, R244, R146 ;  /* 0x000000f403927223 */ /* 0x000fe20000010092 */
[----:B------:R-:W1:Y:S01]  /*25e60*/  MUFU.EX2 R186, R186 ;  /* 0x000000ba00ba7308 */ /* 0x000e620000000800 */
[----:B------:R-:W-:Y:S01]  /*25e70*/  MOV R3, R133 ;  /* 0x0000008500037202 */ /* 0x000fe20000000f00 */
[----:B------:R-:W-:Y:S01]  /*25e80*/  FFMA.FTZ R147, R2, R245, R147 ;  /* 0x000000f502937223 */ /* 0x000fe20000010093 */
[C---:B---3--:R-:W-:Y:S03]  /*25e90*/  HMMA.16816.F32.BF16 R12, R68.reuse, R72, R12 ;  /* 0x00000048440c723c */ /* 0x048fe6000004180c */
[----:B------:R-:W-:Y:S02]  /*25ea0*/  FADD.FTZ R146, R145, R146 ;  /* 0x0000009291927221 */ /* 0x000fe40000010000 */
[----:B------:R-:W-:Y:S02]  /*25eb0*/  FADD.FTZ R147, R142, R147 ;  /* 0x000000938e937221 */ /* 0x000fe40000010000 */
[----:B------:R-:W-:Y:S01]  /*25ec0*/  MUFU.EX2 R191, R191 ;  /* 0x000000bf00bf7308 */ /* 0x000fe20000000800 */
[----:B------:R-:W-:Y:S01]  /*25ed0*/  FADD.FTZ R146, R144, R146 ;  /* 0x0000009290927221 */ /* 0x000fe20000010000 */
[C---:B------:R-:W-:Y:S01]  /*25ee0*/  HMMA.16816.F32.BF16 R16, R68.reuse, R74, R16 ;  /* 0x0000004a4410723c */ /* 0x040fe20000041810 */
[----:B------:R-:W3:Y:S02]  /*25ef0*/  LDSM.16.MT88.4 R72, [R218+0x10800] ;  /* 0x01080000da48783b */ /* 0x000ee40000004200 */
[----:B------:R-:W-:Y:S02]  /*25f00*/  FADD.FTZ R141, R141, R147 ;  /* 0x000000938d8d7221 */ /* 0x000fe40000010000 */
[----:B------:R-:W-:Y:S03]  /*25f10*/  FADD.FTZ R143, R143, R146 ;  /* 0x000000928f8f7221 */ /* 0x000fe60000010000 */
[C---:B------:R-:W-:Y:S01]  /*25f20*/  HMMA.16816.F32.BF16 R20, R68.reuse, R80, R20 ;  /* 0x000000504414723c */ /* 0x040fe20000041814 */
[----:B------:R-:W-:Y:S03]  /*25f30*/  MUFU.EX2 R190, R190 ;  /* 0x000000be00be7308 */ /* 0x000fe60000000800 */
[----:B------:R-:W-:Y:S02]  /*25f40*/  FADD.FTZ R141, R140, R141 ;  /* 0x0000008d8c8d7221 */ /* 0x000fe40000010000 */
[----:B------:R-:W-:Y:S02]  /*25f50*/  FADD.FTZ R2, R112, R143 ;  /* 0x0000008f70027221 */ /* 0x000fe40000010000 */
[C---:B------:R-:W-:Y:S01]  /*25f60*/  HMMA.16816.F32.BF16 R24, R68.reuse, R82, R24 ;  /* 0x000000524418723c */ /* 0x040fe20000041818 */
[----:B------:R-:W2:Y:S02]  /*25f70*/  LDSM.16.MT88.4 R80, [R217+0x10800] ;  /* 0x01080000d950783b */ /* 0x000ea40000004200 */
[----:B------:R-:W-:Y:S01]  /*25f80*/  MUFU.EX2 R192, R192 ;  /* 0x000000c000c07308 */ /* 0x000fe20000000800 */
[----:B------:R-:W-:Y:S02]  /*25f90*/  FADD.FTZ R104, R104, R141 ;  /* 0x0000008d68687221 */ /* 0x000fe40000010000 */
[----:B------:R-:W-:Y:S02]  /*25fa0*/  FADD.FTZ R2, R113, R2 ;  /* 0x0000000271027221 */ /* 0x000fe40000010000 */
[C---:B----4-:R-:W-:Y:S04]  /*25fb0*/  HMMA.16816.F32.BF16 R28, R68.reuse, R84, R28 ;  /* 0x00000054441c723c */ /* 0x050fe8000004181c */
[----:B------:R-:W-:Y:S01]  /*25fc0*/  FADD.FTZ R104, R105, R104 ;  /* 0x0000006869687221 */ /* 0x000fe20000010000 */
[----:B------:R-:W-:Y:S01]  /*25fd0*/  MUFU.EX2 R193, R193 ;  /* 0x000000c100c17308 */ /* 0x000fe20000000800 */
[----:B------:R-:W-:Y:S02]  /*25fe0*/  FADD.FTZ R2, R156, R2 ;  /* 0x000000029c027221 */ /* 0x000fe40000010000 */
[C---:B------:R-:W-:Y:S01]  /*25ff0*/  HMMA.16816.F32.BF16 R32, R68.reuse, R86, R32 ;  /* 0x000000564420723c */ /* 0x040fe20000041820 */
[----:B------:R-:W4:Y:S03]  /*26000*/  LDSM.16.MT88.4 R84, [R220+0xd000] ;  /* 0x00d00000dc54783b */ /* 0x000f260000004200 */
[----:B------:R-:W-:Y:S02]  /*26010*/  FADD.FTZ R106, R106, R104 ;  /* 0x000000686a6a7221 */ /* 0x000fe40000010000 */
[----:B------:R-:W-:Y:S01]  /*26020*/  FADD.FTZ R158, R158, R2 ;  /* 0x000000029e9e7221 */ /* 0x000fe20000010000 */
[----:B------:R-:W2:Y:S01]  /*26030*/  MUFU.EX2 R195, R195 ;  /* 0x000000c300c37308 */ /* 0x000ea20000000800 */
[C---:B-1----:R-:W-:Y:S04]  /*26040*/  HMMA.16816.F32.BF16 R36, R68.reuse, R76, R36 ;  /* 0x0000004c4424723c */ /* 0x042fe80000041824 */
[----:B------:R-:W-:Y:S01]  /*26050*/  FADD.FTZ R106, R107, R106 ;  /* 0x0000006a6b6a7221 */ /* 0x000fe20000010000 */
[----:B------:R-:W-:Y:S01]  /*26060*/  MOV R2, R132 ;  /* 0x0000008400027202 */ /* 0x000fe20000000f00 */
[----:B------:R-:W-:Y:S02]  /*26070*/  FADD.FTZ R158, R170, R158 ;  /* 0x0000009eaa9e7221 */ /* 0x000fe40000010000 */
        /* <DEDUP_REMOVED lines=8> */
[C---:B--2---:R-:W-:Y:S08]  /*26100*/  HMMA.16816.F32.BF16 R52, R68.reuse, R80, R52 ;  /* 0x000000504434723c */ /* 0x044ff00000041834 */
[C---:B------:R-:W-:Y:S01]  /*26110*/  HMMA.16816.F32.BF16 R56, R68.reuse, R82, R56 ;  /* 0x000000524438723c */ /* 0x040fe20000041838 */
[----:B------:R-:W2:Y:S01]  /*26120*/  LDSM.16.MT88.4 R80, [R216+0xd000] ;  /* 0x00d00000d850783b */ /* 0x000ea20000004200 */
[----:B------:R-:W-:Y:S06]  /*26130*/  MUFU.EX2 R189, R189 ;  /* 0x000000bd00bd7308 */ /* 0x000fec0000000800 */
[C---:B------:R-:W-:Y:S04]  /*26140*/  HMMA.16816.F32.BF16 R60, R68.reuse, R88, R60 ;  /* 0x00000058443c723c */ /* 0x040fe8000004183c */
[----:B------:R-:W-:Y:S04]  /*26150*/  MUFU.EX2 R188, R188 ;  /* 0x000000bc00bc7308 */ /* 0x000fe80000000800 */
[----:B------:R-:W-:Y:S01]  /*26160*/  HMMA.16816.F32.BF16 R64, R68, R90, R64 ;  /* 0x0000005a4440723c */ /* 0x000fe20000041840 */
[----:B------:R-:W-:Y:S05]  /*26170*/  LDSM.16.MT88.4 R88, [R217+0x11000] ;  /* 0x01100000d958783b */ /* 0x000fea0000004200 */
[----:B------:R-:W-:Y:S01]  /*26180*/  MUFU.EX2 R187, R187 ;  /* 0x000000bb00bb7308 */ /* 0x000fe20000000800 */
        /* <DEDUP_REMOVED lines=10> */
[C---:B----4-:R-:W-:Y:S03]  /*26230*/  HMMA.16816.F32.BF16 R4, R68.reuse, R84, R4 ;  /* 0x000000544404723c */ /* 0x050fe60000041804 */
[----:B------:R-:W-:Y:S02]  /*26240*/  FADD.FTZ R166, R168, R166 ;  /* 0x000000a6a8a67221 */ /* 0x000fe40000010000 */
[----:B------:R-:W4:Y:S01]  /*26250*/  MUFU.EX2 R183, R183 ;  /* 0x000000b700b77308 */ /* 0x000f220000000800 */
[----:B------:R-:W-:Y:S02]  /*26260*/  FADD.FTZ R173, R173, R171 ;  /* 0x000000abadad7221 */ /* 0x000fe40000010000 */
[C---:B------:R-:W-:Y:S01]  /*26270*/  HMMA.16816.F32.BF16 R8, R68.reuse, R86, R8 ;  /* 0x000000564408723c */ /* 0x040fe20000041808 */
[----:B------:R-:W4:Y:S03]  /*26280*/  LDSM.16.MT88.4 R84, [R220+0x11000] ;  /* 0x01100000dc54783b */ /* 0x000f260000004200 */
[----:B------:R-:W-:Y:S03]  /*26290*/  FADD.FTZ R173, R181, R173 ;  /* 0x000000adb5ad7221 */ /* 0x000fe60000010000 */
        /* <DEDUP_REMOVED lines=10> */
[C---:B--2---:R-:W-:Y:S08]  /*26340*/  HMMA.16816.F32.BF16 R28, R68.reuse, R80, R28 ;  /* 0x00000050441c723c */ /* 0x044ff0000004181c */
[C---:B------:R-:W-:Y:S01]  /*26350*/  HMMA.16816.F32.BF16 R32, R68.reuse, R82, R32 ;  /* 0x000000524420723c */ /* 0x040fe20000041820 */
[----:B------:R-:W2:Y:S01]  /*26360*/  LDSM.16.MT88.4 R80, [R218+0xd800] ;  /* 0x00d80000da50783b */ /* 0x000ea20000004200 */
[----:B------:R-:W-:Y:S06]  /*26370*/  MUFU.EX2 R167, R167 ;  /* 0x000000a700a77308 */ /* 0x000fec0000000800 */
[C---:B----4-:R-:W-:Y:S04]  /*26380*/  HMMA.16816.F32.BF16 R36, R68.reuse, R84, R36 ;  /* 0x000000544424723c */ /* 0x050fe80000041824 */
[----:B------:R-:W-:Y:S04]  /*26390*/  MUFU.EX2 R165, R165 ;  /* 0x000000a500a57308 */ /* 0x000fe80000000800 */
[C---:B------:R-:W-:Y:S01]  /*263a0*/  HMMA.16816.F32.BF16 R40, R68.reuse, R86, R40 ;  /* 0x000000564428723c */ /* 0x040fe20000041828 */
[----:B------:R-:W-:Y:S05]  /*263b0*/  LDSM.16.MT88.4 R84, [R216+0xd800] ;  /* 0x00d80000d854783b */ /* 0x000fea0000004200 */
[----:B------:R-:W-:Y:S02]  /*263c0*/  MUFU.EX2 R163, R163 ;  /* 0x000000a300a37308 */ /* 0x000fe40000000800 */
[C---:B-1----:R-:W-:Y:S08]  /*263d0*/  HMMA.16816.F32.BF16 R44, R68.reuse, R76, R44 ;  /* 0x0000004c442c723c */ /* 0x042ff0000004182c */
[C---:B------:R-:W-:Y:S01]  /*263e0*/  HMMA.16816.F32.BF16 R48, R68.reuse, R78, R48 ;  /* 0x0000004e4430723c */ /* 0x040fe20000041830 */
[----:B------:R-:W1:Y:S01]  /*263f0*/  LDSM.16.MT88.4 R76, [R217+0xd800] ;  /* 0x00d80000d94c783b */ /* 0x000e620000004200 */
[----:B------:R-:W4:Y:S06]  /*26400*/  MUFU.EX2 R161, R161 ;  /* 0x000000a100a17308 */ /* 0x000f2c0000000800 */
        /* <DEDUP_REMOVED lines=9> */
[C---:B------:R-:W-:Y:S01]  /*264a0*/  F2FP.BF16.PACK_AB R69, R175.reuse, R176 ;  /* 0x000000b0af45723e */ /* 0x040fe200000010ff */
[----:B------:R-:W-:Y:S01]  /*264b0*/  FADD.FTZ R176, R176, R166 ;  /* 0x000000a6b0b07221 */ /* 0x000fe20000010000 */
[----:B------:R-:W-:Y:S03]  /*264c0*/  F2FP.BF16.PACK_AB R71, R178, R177 ;  /* 0x000000b1b247723e */ /* 0x000fe600000010ff */
[----:B-----5:R-:W-:Y:S01]  /*264d0*/  F2FP.BF16.PACK_AB R68, R182, R181 ;  /* 0x000000b5b644723e */ /* 0x020fe200000010ff */
[----:B------:R-:W-:Y:S01]  /*264e0*/  MUFU.EX2 R155, R155 ;  /* 0x0000009b009b7308 */ /* 0x000fe20000000800 */
[----:B------:R-:W-:Y:S01]  /*264f0*/  F2FP.BF16.PACK_AB R70, R186, R184 ;  /* 0x000000b8ba46723e */ /* 0x000fe200000010ff */
[----:B------:R-:W-:Y:S02]  /*26500*/  FADD.FTZ R176, R175, R176 ;  /* 0x000000b0afb07221 */ /* 0x000fe40000010000 */
[----:B------:R-:W-:Y:S02]  /*26510*/  FADD.FTZ R182, R182, R173 ;  /* 0x000000adb6b67221 */ /* 0x000fe40000010000 */
[----:B------:R-:W-:Y:S02]  /*26520*/  FADD.FTZ R177, R177, R176 ;  /* 0x000000b0b1b17221 */ /* 0x000fe40000010000 */
[C---:B---3--:R-:W-:Y:S02]  /*26530*/  HMMA.16816.F32.BF16 R4, R68.reuse, R72, R4 ;  /* 0x000000484404723c */ /* 0x048fe40000041804 */
[----:B------:R-:W-:Y:S01]  /*26540*/  MUFU.EX2 R154, R154 ;  /* 0x0000009a009a7308 */ /* 0x000fe20000000800 */
[----:B------:R-:W-:Y:S02]  /*26550*/  FADD.FTZ R182, R184, R182 ;  /* 0x000000b6b8b67221 */ /* 0x000fe40000010000 */
[----:B------:R-:W-:Y:S02]  /*26560*/  FADD.FTZ R177, R178, R177 ;  /* 0x000000b1b2b17221 */ /* 0x000fe40000010000 */
[----:B------:R-:W-:Y:S01]  /*26570*/  FADD.FTZ R186, R186, R182 ;  /* 0x000000b6baba7221 */ /* 0x000fe20000010000 */
[C---:B------:R-:W-:Y:S01]  /*26580*/  HMMA.16816.F32.BF16 R8, R68.reuse, R74, R8 ;  /* 0x0000004a4408723c */ /* 0x040fe20000041808 */
[----:B------:R-:W3:Y:S03]  /*26590*/  LDSM.16.MT88.4 R72, [R220+0x11800] ;  /* 0x01180000dc48783b */ /* 0x000ee60000004200 */
[----:B------:R-:W-:Y:S01]  /*265a0*/  MUFU.EX2 R136, R136 ;  /* 0x0000008800887308 */ /* 0x000fe20000000800 */
[----:B------:R-:W-:Y:S03]  /*265b0*/  FADD.FTZ R186, R195, R186 ;  /* 0x000000bac3ba7221 */ /* 0x000fe60000010000 */
[C---:B--2---:R-:W-:Y:S06]  /*265c0*/  HMMA.16816.F32.BF16 R12, R68.reuse, R80, R12 ;  /* 0x00000050440c723c */ /* 0x044fec000004180c */
[----:B------:R-:W-:Y:S02]  /*265d0*/  MUFU.EX2 R153, R153 ;  /* 0x0000009900997308 */ /* 0x000fe40000000800 */
[C---:B------:R-:W-:Y:S01]  /*265e0*/  HMMA.16816.F32.BF16 R16, R68.reuse, R82, R16 ;  /* 0x000000524410723c */ /* 0x040fe20000041810 */
[----:B------:R-:W2:Y:S07]  /*265f0*/  LDSM.16.MT88.4 R80, [R218+0x11800] ;  /* 0x01180000da50783b */ /* 0x000eae0000004200 */
[C---:B-1----:R-:W-:Y:S01]  /*26600*/  HMMA.16816.F32.BF16 R20, R68.reuse, R76, R20 ;  /* 0x0000004c4414723c */ /* 0x042fe20000041814 */
[----:B------:R-:W1:Y:S07]  /*26610*/  MUFU.EX2 R135, R135 ;  /* 0x0000008700877308 */ /* 0x000e6e0000000800 */
[C---:B------:R-:W-:Y:S01]  /*26620*/  HMMA.16816.F32.BF16 R24, R68.reuse, R78, R24 ;  /* 0x0000004e4418723c */ /* 0x040fe20000041818 */
[----:B------:R-:W5:Y:S02]  /*26630*/  LDSM.16.MT88.4 R76, [R216+0x11800] ;  /* 0x01180000d84c783b */ /* 0x000f640000004200 */
[----:B------:R-:W1:Y:S05]  /*26640*/  MUFU.EX2 R151, R151 ;  /* 0x0000009700977308 */ /* 0x000e6a0000000800 */
[C---:B------:R-:W-:Y:S05]  /*26650*/  HMMA.16816.F32.BF16 R28, R68.reuse, R84, R28 ;  /* 0x00000054441c723c */ /* 0x040fea000004181c */
[----:B------:R-:W1:Y:S03]  /*26660*/  MUFU.EX2 R150, R150 ;  /* 0x0000009600967308 */ /* 0x000e660000000800 */
[C---:B------:R-:W-:Y:S01]  /*26670*/  HMMA.16816.F32.BF16 R32, R68.reuse, R86, R32 ;  /* 0x000000564420723c */ /* 0x040fe20000041820 */
[----:B------:R-:W1:Y:S06]  /*26680*/  LDSM.16.MT88.4 R84, [R220+0xe000] ;  /* 0x00e00000dc54783b */ /* 0x000e6c0000004200 */
[----:B------:R-:W1:Y:S01]  /*26690*/  MUFU.EX2 R149, R149 ;  /* 0x0000009500957308 */ /* 0x000e620000000800 */
[C---:B---3--:R-:W-:Y:S08]  /*266a0*/  HMMA.16816.F32.BF16 R36, R68.reuse, R72, R36 ;  /* 0x000000484424723c */ /* 0x048ff00000041824 */
[C---:B------:R-:W-:Y:S01]  /*266b0*/  HMMA.16816.F32.BF16 R40, R68.reuse, R74, R40 ;  /* 0x0000004a4428723c */ /* 0x040fe20000041828 */
[----:B------:R-:W3:Y:S07]  /*266c0*/  LDSM.16.MT88.4 R72, [R218+0xe000] ;  /* 0x00e00000da48783b */ /* 0x000eee0000004200 */
[C---:B--2---:R-:W-:Y:S08]  /*266d0*/  HMMA.16816.F32.BF16 R44, R68.reuse, R80, R44 ;  /* 0x00000050442c723c */ /* 0x044ff0000004182c */
[C---:B------:R-:W-:Y:S01]  /*266e0*/  HMMA.16816.F32.BF16 R48, R68.reuse, R82, R48 ;  /* 0x000000524430723c */ /* 0x040fe20000041830 */
[----:B------:R-:W-:Y:S07]  /*266f0*/  LDSM.16.MT88.4 R80, [R216+0xe000] ;  /* 0x00e00000d850783b */ /* 0x000fee0000004200 */
[C---:B------:R-:W-:Y:S08]  /*26700*/  HMMA.16816.F32.BF16 R52, R68.reuse, R88, R52 ;  /* 0x000000584434723c */ /* 0x040ff00000041834 */
[C---:B------:R-:W-:Y:S01]  /*26710*/  HMMA.16816.F32.BF16 R56, R68.reuse, R90, R56 ;  /* 0x0000005a4438723c */ /* 0x040fe20000041838 */
[----:B------:R-:W-:Y:S07]  /*26720*/  LDSM.16.MT88.4 R88, [R217+0x12000] ;  /* 0x01200000d958783b */ /* 0x000fee0000004200 */
[C---:B-----5:R-:W-:Y:S08]  /*26730*/  HMMA.16816.F32.BF16 R60, R68.reuse, R76, R60 ;  /* 0x0000004c443c723c */ /* 0x060ff0000004183c */
[----:B------:R-:W-:Y:S01]  /*26740*/  HMMA.16816.F32.BF16 R64, R68, R78, R64 ;  /* 0x0000004e4440723c */ /* 0x000fe20000041840 */
[----:B------:R-:W2:Y:S06]  /*26750*/  LDSM.16.MT88.4 R76, [R217+0xe000] ;  /* 0x00e00000d94c783b */ /* 0x000eac0000004200 */
[C---:B------:R-:W-:Y:S01]  /*26760*/  F2FP.BF16.PACK_AB R69, R190.reuse, R191 ;  /* 0x000000bfbe45723e */ /* 0x040fe200000010ff */
[----:B------:R-:W-:Y:S01]  /*26770*/  FADD.FTZ R191, R191, R177 ;  /* 0x000000b1bfbf7221 */ /* 0x000fe20000010000 */
[----:B------:R-:W-:Y:S03]  /*26780*/  F2FP.BF16.PACK_AB R71, R193, R192 ;  /* 0x000000c0c147723e */ /* 0x000fe600000010ff */
[C---:B------:R-:W-:Y:S01]  /*26790*/  F2FP.BF16.PACK_AB R68, R197.reuse, R195 ;  /* 0x000000c3c544723e */ /* 0x040fe200000010ff */
        /* <DEDUP_REMOVED lines=43> */
[----:B------:R-:W-:Y:S03]  /*26a50*/  FADD.FTZ R174, R174, R180 ;  /* 0x000000b4aeae7221 */ /* 0x000fe60000010000 */
[C---:B------:R-:W-:Y:S01]  /*26a60*/  HMMA.16816.F32.BF16 R8, R68.reuse, R78, R8 ;  /* 0x0000004e4408723c */ /* 0x040fe20000041808 */
[----:B------:R-:W2:Y:S03]  /*26a70*/  LDSM.16.MT88.4 R76, [R218+0x12800] ;  /* 0x01280000da4c783b */ /* 0x000ea60000004200 */
[----:B----4-:R-:W-:Y:S04]  /*26a80*/  FADD.FTZ R174, R161, R174 ;  /* 0x000000aea1ae7221 */ /* 0x010fe80000010000 */
[C---:B-----5:R-:W-:Y:S08]  /*26a90*/  HMMA.16816.F32.BF16 R12, R68.reuse, R80, R12 ;  /* 0x00000050440c723c */ /* 0x060ff0000004180c */
[C---:B------:R-:W-:Y:S01]  /*26aa0*/  HMMA.16816.F32.BF16 R16, R68.reuse, R82, R16 ;  /* 0x000000524410723c */ /* 0x040fe20000041810 */
[----:B------:R-:W4:Y:S07]  /*26ab0*/  LDSM.16.MT88.4 R80, [R217+0x12800] ;  /* 0x01280000d950783b */ /* 0x000f2e0000004200 */
[C---:B-1----:R-:W-:Y:S08]  /*26ac0*/  HMMA.16816.F32.BF16 R20, R68.reuse, R84, R20 ;  /* 0x000000544414723c */ /* 0x042ff00000041814 */
[C---:B------:R-:W-:Y:S01]  /*26ad0*/  HMMA.16816.F32.BF16 R24, R68.reuse, R86, R24 ;  /* 0x000000564418723c */ /* 0x040fe20000041818 */
[----:B------:R-:W-:Y:S07]  /*26ae0*/  LDSM.16.MT88.4 R84, [R216+0xf000] ;  /* 0x00f00000d854783b */ /* 0x000fee0000004200 */
[C---:B---3--:R-:W-:Y:S08]  /*26af0*/  HMMA.16816.F32.BF16 R28, R68.reuse, R72, R28 ;  /* 0x00000048441c723c */ /* 0x048ff0000004181c */
        /* <DEDUP_REMOVED lines=12> */
[----:B------:R-:W-:Y:S01]  /*26bc0*/  HMMA.16816.F32.BF16 R64, R68, R74, R64 ;  /* 0x0000004a4440723c */ /* 0x000fe20000041840 */
[----:B------:R-:W1:Y:S06]  /*26bd0*/  LDSM.16.MT88.4 R72, [R217+0xf000] ;  /* 0x00f00000d948783b */ /* 0x000e6c0000004200 */
[----:B------:R-:W-:Y:S01]  /*26be0*/  F2FP.BF16.PACK_AB R69, R167, R169 ;  /* 0x000000a9a745723e */ /* 0x000fe200000010ff */
        /* <DEDUP_REMOVED lines=13> */
[----:B------:R-:W-:Y:S04]  /*26cc0*/  FADD.FTZ R157, R135, R157 ;  /* 0x0000009d879d7221 */ /* 0x000fe80000010000 */
[C---:B---3--:R-:W-:Y:S04]  /*26cd0*/  HMMA.16816.F32.BF16 R12, R68.reuse, R80, R12 ;  /* 0x00000050440c723c */ /* 0x048fe8000004180c */
[----:B------:R-:W-:Y:S04]  /*26ce0*/  FADD.FTZ R157, R151, R157 ;  /* 0x0000009d979d7221 */ /* 0x000fe80000010000 */
[C---:B------:R-:W-:Y:S04]  /*26cf0*/  HMMA.16816.F32.BF16 R16, R68.reuse, R82, R16 ;  /* 0x000000524410723c */ /* 0x040fe80000041810 */
[----:B------:R-:W-:Y:S04]  /*26d00*/  FADD.FTZ R157, R150, R157 ;  /* 0x0000009d969d7221 */ /* 0x000fe80000010000 */
[C---:B-1----:R-:W-:Y:S04]  /*26d10*/  HMMA.16816.F32.BF16 R20, R68.reuse, R72, R20 ;  /* 0x000000484414723c */ /* 0x042fe80000041814 */
[----:B------:R-:W-:Y:S04]  /*26d20*/  FADD.FTZ R244, R149, R157 ;  /* 0x0000009d95f47221 */ /* 0x000fe80000010000 */
        /* <DEDUP_REMOVED lines=40> */
.L_x_3502:
        /* <DEDUP_REMOVED lines=11> */
.L_x_3525:
[----:B--23--:R-:W-:Y:S01]  /*27060*/  FADD.FTZ R244, R5, R244 ;  /* 0x000000f405f47221 */ /* 0x00cfe20000010000 */
[----:B------:R-:W-:Y:S05]  /*27070*/  BRA.DIV ~URZ, `(.L_x_3513) ;  /* 0x000017527f007947 */ /* 0x000fea000b800000 */
[----:B------:R-:W2:Y:S04]  /*27080*/  SHFL.BFLY PT, R3, R245, 0x2, 0x1f ;  /* 0x0c401f00f5037f89 */ /* 0x000ea800000e0000 */
[----:B------:R-:W3:Y:S01]  /*27090*/  SHFL.BFLY PT, R0, R244, 0x1, 0x1f ;  /* 0x0c201f00f4007f89 */ /* 0x000ee200000e0000 */
[----:B--2---:R-:W-:Y:S02]  /*270a0*/  FADD.FTZ R245, R3, R245 ;  /* 0x000000f503f57221 */ /* 0x004fe40000010000 */
[----:B---3--:R-:W-:-:S03]  /*270b0*/  FADD.FTZ R244, R244, R0 ;  /* 0x00000000f4f47221 */ /* 0x008fc60000010000 */
[----:B------:R2:W3:Y:S04]  /*270c0*/  SHFL.BFLY PT, R5, R245, 0x1, 0x1f ;  /* 0x0c201f00f5057f89 */ /* 0x0004e800000e0000 */
.L_x_3526:
        /* <DEDUP_REMOVED lines=15> */
[C---:B------:R-:W-:Y:S01]  /*271c0*/  FMUL.FTZ R124, R0.reuse, R124 ;  /* 0x0000007c007c7220 */ /* 0x040fe20000410000 */
[----:B------:R-:W-:Y:S01]  /*271d0*/  LOP3.LUT R9, R9, 0x3ffffffc, RZ, 0xc0, !PT ;  /* 0x3ffffffc09097812 */ /* 0x000fe200078ec0ff */
[----:B------:R-:W-:Y:S01]  /*271e0*/  FMUL.FTZ R125, R0, R125 ;  /* 0x0000007d007d7220 */ /* 0x000fe20000410000 */
[----:B------:R-:W-:Y:S01]  /*271f0*/  LEA.HI R10, R10, R11, RZ, 0x3 ;  /* 0x0000000b0a0a7211 */ /* 0x000fe200078f18ff */
[----:B-1----:R-:W-:Y:S01]  /*27200*/  FMUL.FTZ R131, R3, R131 ;  /* 0x0000008303837220 */ /* 0x002fe20000410000 */
[----:B------:R-:W-:Y:S01]  /*27210*/  IADD3 R9, -R9, R4, RZ ;  /* 0x0000000409097210 */ /* 0x000fe20007ffe1ff */
[C---:B------:R-:W-:Y:S01]  /*27220*/  FMUL.FTZ R130, R3.reuse, R130 ;  /* 0x0000008203827220 */ /* 0x040fe20000410000 */
[----:B------:R-:W-:Y:S01]  /*27230*/  LOP3.LUT R10, R10, 0xfffffff8, RZ, 0xc0, !PT ;  /* 0xfffffff80a0a7812 */ /* 0x000fe200078ec0ff */
[----:B------:R-:W-:Y:S01]  /*27240*/  FMUL.FTZ R127, R3, R127 ;  /* 0x0000007f037f7220 */ /* 0x000fe20000410000 */
[----:B------:R-:W-:Y:S01]  /*27250*/  F2FP.BF16.PACK_AB R128, R129, R128 ;  /* 0x000000808180723e */ /* 0x000fe200000010ff */
[----:B------:R-:W-:Y:S01]  /*27260*/  FMUL.FTZ R126, R3, R126 ;  /* 0x0000007e037e7220 */ /* 0x000fe20000410000 */
[----:B------:R-:W-:Y:S01]  /*27270*/  IADD3 R11, R11, -R10, RZ ;  /* 0x8000000a0b0b7210 */ /* 0x000fe20007ffe0ff */
[----:B------:R-:W-:Y:S01]  /*27280*/  FMUL.FTZ R120, R0, R120 ;  /* 0x0000007800787220 */ /* 0x000fe20000410000 */
[----:B------:R-:W-:Y:S01]  /*27290*/  LEA.HI R10, R8, R4, RZ, 0x5 ;  /* 0x00000004080a7211 */ /* 0x000fe200078f28ff */
[C---:B------:R-:W-:Y:S01]  /*272a0*/  FMUL.FTZ R121, R0.reuse, R121 ;  /* 0x0000007900797220 */ /* 0x040fe20000410000 */
[----:B------:R-:W-:Y:S01]  /*272b0*/  SHF.L.U32 R13, R11, 0x6, RZ ;  /* 0x000000060b0d7819 */ /* 0x000fe200000006ff */
[C---:B------:R-:W-:Y:S01]  /*272c0*/  FMUL.FTZ R123, R3.reuse, R123 ;  /* 0x0000007b037b7220 */ /* 0x040fe20000410000 */
[----:B------:R-:W-:Y:S01]  /*272d0*/  SHF.R.S32.HI R12, RZ, 0x5, R10 ;  /* 0x00000005ff0c7819 */ /* 0x000fe2000001140a */
[----:B------:R-:W-:Y:S01]  /*272e0*/  FMUL.FTZ R122, R3, R122 ;  /* 0x0000007a037a7220 */ /* 0x000fe20000410000 */
[----:B------:R-:W-:Y:S01]  /*272f0*/  LOP3.LUT R13, R13, 0x1c0, RZ, 0xc0, !PT ;  /* 0x000001c00d0d7812 */ /* 0x000fe200078ec0ff */
[C---:B------:R-:W-:Y:S01]  /*27300*/  FMUL.FTZ R116, R0.reuse, R116 ;  /* 0x0000007400747220 */ /* 0x040fe20000410000 */
[----:B------:R-:W-:Y:S01]  /*27310*/  LOP3.LUT R14, R11, 0x1, RZ, 0xc0, !PT ;  /* 0x000000010b0e7812 */ /* 0x000fe200078ec0ff */
[----:B------:R-:W-:Y:S01]  /*27320*/  FMUL.FTZ R117, R0, R117 ;  /* 0x0000007500757220 */ /* 0x000fe20000410000 */
[----:B------:R-:W-:Y:S01]  /*27330*/  LEA R9, R12, R9, 0x9 ;  /* 0x000000090c097211 */ /* 0x000fe200078e48ff */
[----:B------:R-:W-:Y:S01]  /*27340*/  FMUL.FTZ R119, R3, R119 ;  /* 0x0000007703777220 */ /* 0x000fe20000410000 */
[----:B------:R-:W-:Y:S01]  /*27350*/  LEA.HI R13, R13, R13, RZ, 0x1d ;  /* 0x0000000d0d0d7211 */ /* 0x000fe200078fe8ff */
[----:B------:R-:W-:Y:S01]  /*27360*/  FMUL.FTZ R118, R3, R118 ;  /* 0x0000007603767220 */ /* 0x000fe20000410000 */
[----:B------:R-:W-:Y:S01]  /*27370*/  ISETP.NE.U32.AND P0, PT, R14, 0x1, PT ;  /* 0x000000010e00780c */ /* 0x000fe20003f05070 */
[C---:B------:R-:W-:Y:S01]  /*27380*/  FMUL.FTZ R112, R0.reuse, R112 ;  /* 0x0000007000707220 */ /* 0x040fe20000410000 */
[----:B------:R-:W-:Y:S01]  /*27390*/  LEA R9, R9, R13, 0x1 ;  /* 0x0000000d09097211 */ /* 0x000fe200078e08ff */
[C---:B------:R-:W-:Y:S01]  /*273a0*/  FMUL.FTZ R113, R0.reuse, R113 ;  /* 0x0000007100717220 */ /* 0x040fe20000410000 */
[----:B------:R-:W-:Y:S01]  /*273b0*/  R2P PR, R11, 0x6 ;  /* 0x000000060b007804 */ /* 0x000fe20000000000 */
[----:B------:R-:W-:Y:S01]  /*273c0*/  FMUL.FTZ R115, R3, R115 ;  /* 0x0000007303737220 */ /* 0x000fe20000410000 */
[----:B------:R-:W-:Y:S01]  /*273d0*/  SHF.L.U32 R9, R9, 0x1, RZ ;  /* 0x0000000109097819 */ /* 0x000fe200000006ff */
[----:B------:R-:W-:Y:S01]  /*273e0*/  FMUL.FTZ R114, R3, R114 ;  /* 0x0000007203727220 */ /* 0x000fe20000410000 */
[----:B------:R-:W-:Y:S01]  /*273f0*/  MOV R11, 0x20 ;  /* 0x00000020000b7802 */ /* 0x000fe20000000f00 */
        /* <DEDUP_REMOVED lines=26> */
[C---:B------:R-:W-:Y:S01]  /*275a0*/  FMUL.FTZ R97, R0.reuse, R97 ;  /* 0x0000006100617220 */ /* 0x040fe20000410000 */
        /* <DEDUP_REMOVED lines=90> */
[----:B------:R4:W-:Y:S04]  /*27b50*/  STS [R14+0x2000], R0 ;  /* 0x002000000e007388 */ /* 0x0009e80000000800 */
[----:B------:R4:W-:Y:S04]  /*27b60*/  STS [R14+0x2400], R3 ;  /* 0x002400030e007388 */ /* 0x0009e80000000800 */
[----:B------:R-:W2:Y:S01]  /*27b70*/  LD.E.64 R50, [R6.64+0x88] ;  /* 0x0000880406327980 */ /* 0x000ea2000c101b00 */
[----:B-1----:R-:W1:Y:S01]  /*27b80*/  @P3 MUFU.LG2 R13, R5 ;  /* 0x00000005000d3308 */ /* 0x002e620000000c00 */
[----:B------:R-:W-:Y:S02]  /*27b90*/  BSSY B0, `(.L_x_3514) ;  /* 0x0000023000007945 */ /* 0x000fe40003800000 */
[----:B------:R2:W5:Y:S04]  /*27ba0*/  LD.E.64 R48, [R6.64+0x90] ;  /* 0x0000900406307980 */ /* 0x000568000c101b00 */
[----:B---3--:R-:W3:Y:S04]  /*27bb0*/  @!P0 LD.E.64 R16, [R6.64+0x80] ;  /* 0x0000800406108980 */ /* 0x008ee8000c101b00 */
[----:B----4-:R-:W4:Y:S01]  /*27bc0*/  LD.E.U8 R0, [R6.64+0x1c8] ;  /* 0x0001c80406007980 */ /* 0x010f22000c101100 */
[----:B------:R-:W1:Y:S01]  /*27bd0*/  @P4 MUFU.LG2 R14, R244 ;  /* 0x000000f4000e4308 */ /* 0x000e620000000c00 */
[----:B------:R-:W-:Y:S01]  /*27be0*/  @!P0 SHF.R.S32.HI R3, RZ, 0x1f, R235 ;  /* 0x0000001fff038819 */ /* 0x000fe200000114eb */
[----:B-1----:R-:W-:Y:S01]  /*27bf0*/  @P3 FMUL.FTZ R13, R13, 0.69314718246459960938 ;  /* 0x3f3172180d0d3820 */ /* 0x002fe20000410000 */
[----:B------:R-:W-:-:S02]  /*27c00*/  MOV R5, 0x7f800000 ;  /* 0x7f80000000057802 */ /* 0x000fc40000000f00 */
[----:B------:R-:W-:Y:S01]  /*27c10*/  MOV R9, 0x7f800000 ;  /* 0x7f80000000097802 */ /* 0x000fe20000000f00 */
[----:B-----5:R-:W-:Y:S02]  /*27c20*/  @P3 FFMA.FTZ R9, R132, R2, R13 ;  /* 0x0000000284093223 */ /* 0x020fe4000001000d */
[----:B------:R-:W-:-:S04]  /*27c30*/  @P4 FMUL.FTZ R14, R14, 0.69314718246459960938 ;  /* 0x3f3172180e0e4820 */ /* 0x000fc80000410000 */
[----:B------:R-:W-:Y:S02]  /*27c40*/  @P4 FFMA.FTZ R5, R133, R2, R14 ;  /* 0x0000000285054223 */ /* 0x000fe4000001000e */
[----:B--2---:R-:W-:-:S04]  /*27c50*/  @P0 IMAD.WIDE.U32 R18, R50, R238, RZ ;  /* 0x000000ee32120225 */ /* 0x004fc800078e00ff */
[----:B---3--:R-:W-:Y:S01]  /*27c60*/  @!P0 IMAD R11, R17, R235, RZ ;  /* 0x000000eb110b8224 */ /* 0x008fe200078e02ff */
[----:B----4-:R-:W-:-:S03]  /*27c70*/  ISETP.NE.AND P1, PT, R0, RZ, PT ;  /* 0x000000ff0000720c */ /* 0x010fc60003f25270 */
[C---:B------:R-:W-:Y:S02]  /*27c80*/  @!P0 IMAD R11, R16.reuse, R3, R11 ;  /* 0x00000003100b8224 */ /* 0x040fe400078e020b */
        /* <DEDUP_REMOVED lines=14> */
.L_x_3515:
[----:B------:R-:W-:Y:S02]  /*27d70*/  ULDC.64 UR4, c[0x0][0x118] ;  /* 0x0000460000047ab9 */ /* 0x000fe40000000a00 */
[----:B------:R-:W2:Y:S04]  /*27d80*/  LD.E R2, [R6.64+0x60] ;  /* 0x0000600406027980 */ /* 0x000ea8000c101900 */
[----:B------:R-:W3:Y:S01]  /*27d90*/  LD.E R238, [R6.64+0xb4] ;  /* 0x0000b40406ee7980 */ /* 0x000ee2000c101900 */
[----:B--2---:R-:W-:-:S04]  /*27da0*/  IMAD R2, R2, R235, R234 ;  /* 0x000000eb02027224 */ /* 0x004fc800078e02ea */
[----:B---3--:R-:W-:Y:S02]  /*27db0*/  IMAD R238, R238, R2, RZ ;  /* 0x00000002eeee7224 */ /* 0x008fe400078e02ff */
.L_x_3516:
[----:B------:R-:W-:Y:S05]  /*27dc0*/  BSYNC B0 ;  /* 0x0000000000007941 */ /* 0x000fea0003800000 */
.L_x_3514:
        /* <DEDUP_REMOVED lines=44> */
.L_x_3518:
[----:B------:R-:W-:Y:S05]  /*28090*/  BSYNC B0 ;  /* 0x0000000000007941 */ /* 0x000fea0003800000 */
.L_x_3517:
[----:B----4-:R-:W-:Y:S01]  /*280a0*/  LEA.HI R5, R8, R4, RZ, 0x3 ;  /* 0x0000000408057211 */ /* 0x010fe200078f18ff */
[----:B------:R-:W-:Y:S01]  /*280b0*/  ULDC.64 UR4, c[0x0][0x118] ;  /* 0x0000460000047ab9 */ /* 0x000fe20000000a00 */
[----:B------:R-:W-:Y:S01]  /*280c0*/  IMAD.SHL.U32 R236, R236, 0x40, RZ ;  /* 0x00000040ecec7824 */ /* 0x000fe200078e00ff */
[----:B------:R-:W-:Y:S01]  /*280d0*/  LEA.HI R13, R13, R2, RZ, 0x3 ;  /* 0x000000020d0d7211 */ /* 0x000fe200078f18ff */
[----:B-1----:R1:W5:Y:S01]  /*280e0*/  LD.E R6, [R6.64+0xc0] ;  /* 0x0000c00406067980 */ /* 0x002362000c101900 */
[----:B------:R-:W-:Y:S01]  /*280f0*/  LOP3.LUT R5, R5, 0xfffffff8, RZ, 0xc0, !PT ;  /* 0xfffffff805057812 */ /* 0x000fe200078ec0ff */
[----:B------:R-:W-:Y:S04]  /*28100*/  BSSY B0, `(.L_x_3519) ;  /* 0x0000024000007945 */ /* 0x000fe80003800000 */
[----:B------:R-:W-:-:S02]  /*28110*/  IMAD.IADD R5, R4, 0x1, -R5 ;  /* 0x0000000104057824 */ /* 0x000fc400078e0a05 */
[----:B------:R-:W-:Y:S02]  /*28120*/  IMAD R4, R51, R236, RZ ;  /* 0x000000ec33047224 */ /* 0x000fe400078e02ff */
[----:B------:R-:W-:Y:S01]  /*28130*/  IMAD.SHL.U32 R8, R5, 0x8, RZ ;  /* 0x0000000805087824 */ /* 0x000fe200078e00ff */
[----:B------:R-:W-:-:S04]  /*28140*/  SHF.R.S32.HI R5, RZ, 0x1f, R236 ;  /* 0x0000001fff057819 */ /* 0x000fc800000114ec */
        /* <DEDUP_REMOVED lines=8> */
[C---:B------:R-:W-:Y:S01]  /*281d0*/  IMAD R3, R48.reuse, R5, R3 ;  /* 0x0000000530037224 */ /* 0x040fe200078e0203 */
        /* <DEDUP_REMOVED lines=22> */
.L_x_3520:
[----:B-1----:R-:W-:Y:S05]  /*28340*/  BSYNC B0 ;  /* 0x0000000000007941 */ /* 0x002fea0003800000 */
.L_x_3519:
        /* <DEDUP_REMOVED lines=19> */
.L_x_3522:
[----:B------:R-:W-:Y:S05]  /*28480*/  BSYNC B0 ;  /* 0x0000000000007941 */ /* 0x000fea0003800000 */
.L_x_3521:
        /* <DEDUP_REMOVED lines=19> */
.L_x_3524:
[----:B------:R-:W-:Y:S05]  /*285c0*/  BSYNC B0 ;  /* 0x0000000000007941 */ /* 0x000fea0003800000 */
.L_x_3523:
[----:B------:R-:W-:Y:S01]  /*285d0*/  IADD3 R3, R13, 0x30, RZ ;  /* 0x000000300d037810 */ /* 0x000fe20007ffe0ff */
[----:B-1----:R-:W-:Y:S02]  /*285e0*/  IMAD.MOV.U32 R4, RZ, RZ, R233 ;  /* 0x000000ffff047224 */ /* 0x002fe400078e00e9 */
[----:B------:R-:W-:Y:S01]  /*285f0*/  IMAD.MOV.U32 R5, RZ, RZ, 0x0 ;  /* 0x00000000ff057424 */ /* 0x000fe200078e00ff */
[----:B------:R-:W-:-:S13]  /*28600*/  ISETP.GE.AND P0, PT, R3, R236, PT ;  /* 0x000000ec0300720c */ /* 0x000fda0003f06270 */
[----:B------:R-:W-:Y:S05]  /*28610*/  @P0 RET.REL.NODEC R4 `(_ZN5flash24flash_fwd_splitkv_kernelI23Flash_fwd_kernel_traitsILi128ELi64ELi128ELi4ELb0ELb0EN7cutlass10bfloat16_tE19Flash_kernel_traitsILi128ELi64ELi128ELi4ES3_EELb1ELb0ELb1ELb0ELb0ELb1ELb0ELb1EEEvNS_16Flash_fwd_paramsE) ;  /* 0xfffd79e004000950 */ /* 0x000fea0003c3ffff */
        /* <DEDUP_REMOVED lines=16> */
[----:B------:R-:W-:Y:S05]  /*28720*/  @P0 RET.REL.NODEC R2 `(_ZN5flash24flash_fwd_splitkv_kernelI23Flash_fwd_kernel_traitsILi128ELi64ELi128ELi4ELb0ELb0EN7cutlass10bfloat16_tE19Flash_kernel_traitsILi128ELi64ELi128ELi4ES3_EELb1ELb0ELb1ELb0ELb0ELb1ELb0ELb1EEEvNS_16Flash_fwd_paramsE) ;  /* 0xfffd78d002000950 */ /* 0x000fea0003c3ffff */
[----:B------:R-:W-:Y:S01]  /*28730*/  MOV R2, R233 ;  /* 0x000000e900027202 */ /* 0x000fe20000000f00 */
[----:B------:R-:W-:Y:S01]  /*28740*/  ULDC.64 UR4, c[0x0][0x118] ;  /* 0x0000460000047ab9 */ /* 0x000fe20000000a00 */
[----:B------:R-:W-:Y:S01]  /*28750*/  MOV R3, 0x0 ;  /* 0x0000000000037802 */ /* 0x000fe20000000f00 */
[----:B------:R4:W-:Y:S03]  /*28760*/  ST.E.128 [R8.64+0x80], R44 ;  /* 0x0000802c08007985 */ /* 0x0009e6000c101d04 */
[----:B------:R-:W-:Y:S05]  /*28770*/  RET.REL.NODEC R2 `(_ZN5flash24flash_fwd_splitkv_kernelI23Flash_fwd_kernel_traitsILi128ELi64ELi128ELi4ELb0ELb0EN7cutlass10bfloat16_tE19Flash_kernel_traitsILi128ELi64ELi128ELi4ES3_EELb1ELb0ELb1ELb0ELb0ELb1ELb0ELb1EEEvNS_16Flash_fwd_paramsE) ;  /* 0xfffd788002007950 */ /* 0x000fea0003c3ffff */
.L_x_3512:
[----:B------:R-:W-:Y:S01]  /*28780*/  IMAD.MOV.U32 R8, RZ, RZ, R244 ;  /* 0x000000ffff087224 */ /* 0x000fe200078e00f4 */
[----:B------:R-:W-:Y:S02]  /*28790*/  MOV R5, 0x2 ;  /* 0x0000000200057802 */ /* 0x000fe40000000f00 */
[----:B------:R-:W-:Y:S02]  /*287a0*/  MOV R3, 0x287c0 ;  /* 0x000287c000037802 */ /* 0x000fe40000000f00 */
[----:B-1---5:R-:W-:Y:S05]  /*287b0*/  CALL.REL.NOINC `($__internal_21_$__cuda_sm70_shflsync_bfly_p) ;  /* 0x0000010000007944 */ /* 0x022fea0003c00000 */
[----:B------:R-:W-:Y:S05]  /*287c0*/  BRA `(.L_x_3525) ;  /* 0xffffe89000007947 */ /* 0x000fea000383ffff */
.L_x_3513:
[----:B------:R-:W-:Y:S01]  /*287d0*/  IMAD.MOV.U32 R8, RZ, RZ, R244 ;  /* 0x000000ffff087224 */ /* 0x000fe200078e00f4 */
[----:B------:R-:W-:-:S02]  /*287e0*/  MOV R5, 0x1 ;  /* 0x0000000100057802 */ /* 0x000fc40000000f00 */
[----:B------:R-:W-:Y:S02]  /*287f0*/  MOV R3, 0x28810 ;  /* 0x0002881000037802 */ /* 0x000fe40000000f00 */
[----:B-1---5:R-:W-:Y:S05]  /*28800*/  CALL.REL.NOINC `($__internal_21_$__cuda_sm70_shflsync_bfly_p) ;  /* 0x000000b000007944 */ /* 0x022fea0003c00000 */
[----:B------:R-:W-:Y:S01]  /*28810*/  FADD.FTZ R244, R244, R5 ;  /* 0x00000005f4f47221 */ /* 0x000fe20000010000 */
[----:B------:R-:W-:Y:S02]  /*28820*/  MOV R8, R245 ;  /* 0x000000f500087202 */ /* 0x000fe40000000f00 */
[----:B------:R-:W-:Y:S02]  /*28830*/  MOV R5, 0x2 ;  /* 0x0000000200057802 */ /* 0x000fe40000000f00 */
[----:B------:R-:W-:Y:S02]  /*28840*/  MOV R3, 0x28860 ;  /* 0x0002886000037802 */ /* 0x000fe40000000f00 */
[----:B------:R-:W-:Y:S05]  /*28850*/  CALL.REL.NOINC `($__internal_21_$__cuda_sm70_shflsync_bfly_p) ;  /* 0x0000006000007944 */ /* 0x000fea0003c00000 */
[----:B------:R-:W-:Y:S01]  /*28860*/  FADD.FTZ R245, R245, R5 ;  /* 0x00000005f5f57221 */ /* 0x000fe20000010000 */
[----:B------:R-:W-:Y:S02]  /*28870*/  MOV R5, 0x1 ;  /* 0x0000000100057802 */ /* 0x000fe40000000f00 */
[----:B------:R-:W-:Y:S02]  /*28880*/  MOV R3, 0x288b0 ;  /* 0x000288b000037802 */ /* 0x000fe40000000f00 */
[----:B------:R-:W-:-:S02]  /*28890*/  MOV R8, R245 ;  /* 0x000000f500087202 */ /* 0x000fc40000000f00 */
[----:B------:R-:W-:Y:S05]  /*288a0*/  CALL.REL.NOINC `($__internal_21_$__cuda_sm70_shflsync_bfly_p) ;  /* 0x0000001000007944 */ /* 0x000fea0003c00000 */
[----:B------:R-:W-:Y:S05]  /*288b0*/  BRA `(.L_x_3526) ;  /* 0xffffe81000007947 */ /* 0x000fea000383ffff */
        .weak           $__internal_21_$__cuda_sm70_shflsync_bfly_p
        .type           $__internal_21_$__cuda_sm70_shflsync_bfly_p,@function
        .size           $__internal_21_$__cuda_sm70_shflsync_bfly_p,(.L_x_8291 - $__internal_21_$__cuda_sm70_shflsync_bfly_p)
$__internal_21_$__cuda_sm70_shflsync_bfly_p:
[----:B------:R-:W-:Y:S04]  /*288c0*/  WARPSYNC R0 ;  /* 0x0000000000007348 */ /* 0x000fe80003800000 */
[----:B------:R1:W2:Y:S01]  /*288d0*/  SHFL.BFLY PT, R5, R8, R5, R4 ;  /* 0x0c00000508057389 */ /* 0x0002a200000e0004 */
[----:B------:R-:W-:-:S02]  /*288e0*/  MOV R9, 0x0 ;  /* 0x0000000000097802 */ /* 0x000fc40000000f00 */
[----:B-1----:R-:W-:-:S04]  /*288f0*/  MOV R8, R3 ;  /* 0x0000000300087202 */ /* 0x002fc80000000f00 */
[----:B--2---:R-:W-:Y:S05]  /*28900*/  RET.REL.NODEC R8 `(_ZN5flash24flash_fwd_splitkv_kernelI23Flash_fwd_kernel_traitsILi128ELi64ELi128ELi4ELb0ELb0EN7cutlass10bfloat16_tE19Flash_kernel_traitsILi128ELi64ELi128ELi4ES3_EELb1ELb0ELb1ELb0ELb0ELb1ELb0ELb1EEEvNS_16Flash_fwd_paramsE) ;  /* 0xfffd76f008007950 */ /* 0x004fea0003c3ffff */
.L_x_3527:
        /* <DEDUP_REMOVED lines=15> */
.L_x_8291:


//--------------------- .text._ZN5flash24flash_fwd_splitkv_kernelI23Flash_fwd_kernel_traitsILi128ELi64ELi128ELi4ELb0ELb0EN7cutlass10bfloat16_tE19Flash_kernel_traitsILi128ELi64ELi128ELi4ES3_EELb1ELb0ELb0ELb0ELb1ELb0ELb1ELb0EEEvNS_16Flash_fwd_paramsE --------------------------
	.section	.text._ZN5flash24flash_fwd_splitkv_kernelI23Flash_fwd_kernel_traitsILi128ELi64ELi128ELi4ELb0ELb0EN7cutlass10bfloat16_tE19Flash_kernel_traitsILi128ELi64ELi128ELi4ES3_EELb1ELb0ELb0ELb0ELb1ELb0ELb1ELb0EEEvNS_16Flash_fwd_paramsE,"ax",@progbits
	.sectioninfo	@"SHI_REGISTERS=254"
	.align	128
        .global         _ZN5flash24flash_fwd_splitkv_kernelI23Flash_fwd_kernel_traitsILi128ELi64ELi128ELi4ELb0ELb0EN7cutlass10bfloat16_tE19Flash_kernel_traitsILi128ELi64ELi128ELi4ES3_EELb1ELb0ELb0ELb0ELb1ELb0ELb1ELb0EEEvNS_16Flash_fwd_paramsE
        .type           _ZN5flash24flash_fwd_splitkv_kernelI23Flash_fwd_kernel_traitsILi128ELi64ELi128ELi4ELb0ELb0EN7cutlass10bfloat16_tE19Flash_kernel_traitsILi128ELi64ELi128ELi4ES3_EELb1ELb0ELb0ELb0ELb1ELb0ELb1ELb0EEEvNS_16Flash_fwd_paramsE,@function
        .size           _ZN5flash24flash_fwd_splitkv_kernelI23Flash_fwd_kernel_traitsILi128ELi64ELi128ELi4ELb0ELb0EN7cutlass10bfloat16_tE19Flash_kernel_traitsILi128ELi64ELi128ELi4ES3_EELb1ELb0ELb0ELb0ELb1ELb0ELb1ELb0EEEvNS_16Flash_fwd_paramsE,(.L_x_8348 - _ZN5flash24flash_fwd_splitkv_kernelI23Flash_fwd_kernel_traitsILi128ELi64ELi128ELi4ELb0ELb0EN7cutlass10bfloat16_tE19Flash_kernel_traitsILi128ELi64ELi128ELi4ES3_EELb1ELb0ELb0ELb0ELb1ELb0ELb1ELb0EEEvNS_16Flash_fwd_paramsE)
        .other          _ZN5flash24flash_fwd_splitkv_kernelI23Flash_fwd_kernel_traitsILi128ELi64ELi128ELi4ELb0ELb0EN7cutlass10bfloat16_tE19Flash_kernel_traitsILi128ELi64ELi128ELi4ES3_EELb1ELb0ELb0ELb0ELb1ELb0ELb1ELb0EEEvNS_16Flash_fwd_paramsE,@"STO_CUDA_ENTRY STV_DEFAULT"
_ZN5flash24flash_fwd_splitkv_kernelI23Flash_fwd_kernel_traitsILi128ELi64ELi128ELi4ELb0ELb0EN7cutlass10bfloat16_tE19Flash_kernel_traitsILi128ELi64ELi128ELi4ES3_EELb1ELb0ELb0ELb0ELb1ELb0ELb1ELb0EEEvNS_16Flash_fwd_paramsE:
.text._ZN5flash24flash_fwd_splitkv_kernelI23Flash_fwd_kernel_traitsILi128ELi64ELi128ELi4ELb0ELb0EN7cutlass10bfloat16_tE19Flash_kernel_traitsILi128ELi64ELi128ELi4ES3_EELb1ELb0ELb0ELb0ELb1ELb0ELb1ELb0EEEvNS_16Flash_fwd_paramsE:
[----:B------:R-:W-:Y:S02]  /*0000*/  MOV R1, c[0x0][0x28] ;  /* 0x00000a0000017a02 */ /* 0x000fe40000000f00 */
[----:B------:R-:W1:Y:S01]  /*0010*/  I2F.U32.RP R7, c[0x0][0x1c0] ;  /* 0x0000700000077b06 */ /* 0x000e620000209000 */
[----:B------:R-:W2:Y:S01]  /*0020*/  S2R R6, SR_CTAID.Z ;  /* 0x0000000000067919 */ /* 0x000ea20000002700 */
[----:B------:R-:W-:Y:S01]  /*0030*/  IMAD.MOV.U32 R2, RZ, RZ, RZ ;  /* 0x000000ffff027224 */ /* 0x000fe200078e00ff */
[----:B------:R-:W-:Y:S01]  /*0040*/  ISETP.NE.U32.AND P1, PT, RZ, c[0x0][0x1c0], PT ;  /* 0x00007000ff007a0c */ /* 0x000fe20003f25070 */
[----:B------:R-:W-:-:S04]  /*0050*/  ULDC.64 UR12, c[0x0][0x118] ;  /* 0x00004600000c7ab9 */ /* 0x000fc80000000a00 */
[----:B-1----:R-:W1:Y:S02]  /*0060*/  MUFU.RCP R4, R7 ;  /* 0x0000000700047308 */ /* 0x002e640000001000 */
[----:B-1----:R-:W-:Y:S01]  /*0070*/  IADD3 R4, R4, 0xffffffe, RZ ;  /* 0x0ffffffe04047810 */ /* 0x002fe20007ffe0ff */
[----:B------:R-:W-:-:S05]  /*0080*/  IMAD.MOV.U32 R7, RZ, RZ, -0x1 ;  /* 0xffffffffff077424 */ /* 0x000fca00078e00ff */
        /* <DEDUP_REMOVED lines=12> */
[----:B------:R-:W-:Y:S01]  /*0150*/  ISETP.GE.U32.AND P0, PT, R2, c[0x0][0x1c0], PT ;  /* 0x0000700002007a0c */ /* 0x000fe20003f06070 */
[----:B------:R-:W-:Y:S01]  /*0160*/  IMAD.MOV.U32 R2, RZ, RZ, 0x4 ;  /* 0x00000004ff027424 */ /* 0x000fe200078e00ff */
        /* <DEDUP_REMOVED lines=11> */
[----:B------:R-:W2:Y:S04]  /*0220*/  @P2 LDG.E R7, [R12.64] ;  /* 0x0000000c0c072981 */ /* 0x000ea8000c1e1900 */
[----:B------:R-:W2:Y:S01]  /*0230*/  @P2 LDG.E R128, [R12.64+0x4] ;  /* 0x0000040c0c802981 */ /* 0x000ea2000c1e1900 */
[----:B------:R-:W-:-:S04]  /*0240*/  MOV R5, RZ ;  /* 0x000000ff00057202 */ /* 0x000fc80000000f00 */
[----:B------:R1:W5:Y:S02]  /*0250*/  @!P1 LDG.E R4, [R8.64] ;  /* 0x0000000c08049981 */ /* 0x000364000c1e1900 */
[----:B------:R-:W-:Y:S02]  /*0260*/  @P0 IMAD.WIDE R10, R231, R2, c[0x0][0x250] ;  /* 0x00009400e70a0625 */ /* 0x000fe400078e0202 */
[----:B------:R-:W3:Y:S04]  /*0270*/  S2R R35, SR_CTAID.X ;  /* 0x0000000000237919 */ /* 0x000ee80000002500 */
        /* <DEDUP_REMOVED lines=13> */
.L_x_3528:
[----:B-1-34-:R-:W-:Y:S02]  /*0350*/  MOV R3, c[0x0][0x218] ;  /* 0x0000860000037a02 */ /* 0x01afe40000000f00 */
.L_x_3529:
        /* <DEDUP_REMOVED lines=21> */
[----:B-1----:R-:W-:-:S04]  /*04b0*/  IADD3 R10, R10, 0xffffffe, RZ ;  /* 0x0ffffffe0a0a7810 */ /* 0x002fc80007ffe0ff */
[----:B------:R-:W1:Y:S02]  /*04c0*/  F2I.FTZ.U32.TRUNC.NTZ R11, R10 ;  /* 0x0000000a000b7305 */ /* 0x000e64000021f000 */
[--C-:B-1----:R-:W-:Y:S02]  /*04d0*/  IMAD.MOV R3, RZ, RZ, -R11.reuse ;  /* 0x000000ffff037224 */ /* 0x102fe400078e0a0b */
[----:B------:R-:W-:Y:S02]  /*04e0*/  IMAD.MOV.U32 R10, RZ, RZ, RZ ;  /* 0x000000ffff0a7224 */ /* 0x000fe400078e00ff */
[----:B------:R-:W-:Y:S01]  /*04f0*/  IMAD R6, R3, R8, RZ ;  /* 0x0000000803067224 */ /* 0x000fe200078e02ff */
[----:B------:R-:W-:Y:S02]  /*0500*/  IABS R3, R9 ;  /* 0x0000000900037213 */ /* 0x000fe40000000000 */
[----:B------:R-:W-:Y:S01]  /*0510*/  LOP3.LUT R9, R9, c[0x0][0x10], RZ, 0x3c, !PT ;  /* 0x0000040009097a12 */ /* 0x000fe200078e3cff */
[----:B------:R-:W-:-:S03]  /*0520*/  IMAD.HI.U32 R11, R11, R6, R10 ;  /* 0x000000060b0b7227 */ /* 0x000fc600078e000a */
[----:B------:R-:W-:Y:S01]  /*0530*/  ISETP.GE.AND P0, PT, R9, RZ, PT ;  /* 0x000000ff0900720c */ /* 0x000fe20003f06270 */
[----:B------:R-:W-:-:S04]  /*0540*/  IMAD.MOV.U32 R6, RZ, RZ, R3 ;  /* 0x000000ffff067224 */ /* 0x000fc800078e0003 */
[----:B------:R-:W-:Y:S01]  /*0550*/  IMAD.HI.U32 R10, R11, R6, RZ ;  /* 0x000000060b0a7227 */ /* 0x000fe200078e00ff */
[----:B------:R-:W-:-:S03]  /*0560*/  IADD3 R11, R43, 0x7f, RZ ;  /* 0x0000007f2b0b7810 */ /* 0x000fc60007ffe0ff */
[----:B------:R-:W-:-:S04]  /*0570*/  IMAD.MOV R3, RZ, RZ, -R10 ;  /* 0x000000ffff037224 */ /* 0x000fc800078e0a0a */
[----:B------:R-:W-:Y:S01]  /*0580*/  IMAD R3, R8, R3, R6 ;  /* 0x0000000308037224 */ /* 0x000fe200078e0206 */
[----:B------:R-:W-:-:S04]  /*0590*/  IADD3 R6, -R128, 0xbf, R131 ;  /* 0x000000bf80067810 */ /* 0x000fc80007ffe183 */
[----:B------:R-:W-:Y:S02]  /*05a0*/  ISETP.GT.U32.AND P1, PT, R8, R3, PT ;  /* 0x000000030800720c */ /* 0x000fe40003f24070 */
[----:B------:R-:W-:Y:S02]  /*05b0*/  IADD3 R9, R6, c[0x0][0x2e8], R43 ;  /* 0x0000ba0006097a10 */ /* 0x000fe40007ffe02b */
[----:B------:R-:W1:Y:S02]  /*05c0*/  S2R R6, SR_TID.X ;  /* 0x0000000000067919 */ /* 0x000e640000002100 */
[----:B------:R-:W-:-:S04]  /*05d0*/  SHF.R.S32.HI R38, RZ, 0x1f, R9 ;  /* 0x0000001fff267819 */ /* 0x000fc80000011409 */
[----:B------:R-:W-:-:S03]  /*05e0*/  LEA.HI R38, R38, R9, RZ, 0x7 ;  /* 0x0000000926267211 */ /* 0x000fc600078f38ff */
[----:B------:R-:W-:Y:S01]  /*05f0*/  @!P1 IMAD.IADD R3, R3, 0x1, -R8 ;  /* 0x0000000103039824 */ /* 0x000fe200078e0a08 */
[----:B------:R-:W-:Y:S02]  /*0600*/  @!P1 IADD3 R10, R10, 0x1, RZ ;  /* 0x000000010a0a9810 */ /* 0x000fe40007ffe0ff */
[----:B------:R-:W-:Y:S02]  /*0610*/  ISETP.NE.AND P1, PT, RZ, c[0x0][0x10], PT ;  /* 0x00000400ff007a0c */ /* 0x000fe40003f25270 */
[----:B------:R-:W-:Y:S02]  /*0620*/  ISETP.GE.U32.AND P2, PT, R3, R8, PT ;  /* 0x000000080300720c */ /* 0x000fe40003f46070 */
[----:B------:R-:W-:Y:S02]  /*0630*/  SHF.R.S32.HI R8, RZ, 0x1f, R11 ;  /* 0x0000001fff087819 */ /* 0x000fe4000001140b */
[----:B------:R-:W-:Y:S02]  /*0640*/  SHF.R.S32.HI R38, RZ, 0x7, R38 ;  /* 0x00000007ff267819 */ /* 0x000fe40000011426 */
[----:B------:R-:W-:-:S04]  /*0650*/  LEA.HI R8, R8, R11, RZ, 0x7 ;  /* 0x0000000b08087211 */ /* 0x000fc800078f38ff */
[----:B------:R-:W-:-:S03]  /*0660*/  SHF.R.S32.HI R8, RZ, 0x7, R8 ;  /* 0x00000007ff087819 */ /* 0x000fc60000011408 */
[----:B------:R-:W-:-:S05]  /*0670*/  @P2 IADD3 R10, R10, 0x1, RZ ;  /* 0x000000010a0a2810 */ /* 0x000fca0007ffe0ff */
[----:B------:R-:W-:-:S04]  /*0680*/  IMAD.MOV.U32 R3, RZ, RZ, R10 ;  /* 0x000000ffff037224 */ /* 0x000fc800078e000a */
        /* <DEDUP_REMOVED lines=13> */
[----:B------:R-:W-:-:S05]  /*0760*/  LOP3.LUT R3, R2, 0x3ffffff0, RZ, 0xc0, !PT ;  /* 0x3ffffff002037812 */ /* 0x000fca00078ec0ff */
[----:B------:R-:W-:-:S04]  /*0770*/  IMAD.IADD R3, R6, 0x1, -R3 ;  /* 0x0000000106037824 */ /* 0x000fc800078e0a03 */
[----:B------:R-:W-:Y:S02]  /*0780*/  IMAD.SHL.U32 R8, R3, 0x4, RZ ;  /* 0x0000000403087824 */ /* 0x000fe400078e00ff */
[--C-:B------:R-:W-:Y:S01]  /*0790*/  IMAD R3, R0, c[0x0][0x214], R131.reuse ;  /* 0x0000850000037a24 */ /* 0x100fe200078e0283 */
[----:B------:R-:W-:Y:S01]  /*07a0*/  SHF.R.S32.HI R0, RZ, 0x4, R2 ;  /* 0x00000004ff007819 */ /* 0x000fe20000011402 */
[----:B------:R-:W-:Y:S01]  /*07b0*/  IMAD.IADD R131, R128, 0x1, -R131 ;  /* 0x0000000180837824 */ /* 0x000fe200078e0a83 */
[--C-:B------:R-:W-:Y:S01]  /*07c0*/  SHF.R.S32.HI R9, RZ, 0x1f, R8.reuse ;  /* 0x0000001fff097819 */ /* 0x100fe20000011408 */
[----:B------:R-:W-:Y:S01]  /*07d0*/  IMAD R5, R3, c[0x0][0x22c], RZ ;  /* 0x00008b0003057a24 */ /* 0x000fe200078e02ff */
[C---:B------:R-:W-:Y:S02]  /*07e0*/  IADD3 R12, R0.reuse, 0x10, RZ ;  /* 0x00000010000c7810 */ /* 0x040fe40007ffe0ff */
[C---:B------:R-:W-:Y:S01]  /*07f0*/  IADD3 R4, R0.reuse, 0x8, RZ ;  /* 0x0000000800047810 */ /* 0x040fe20007ffe0ff */
[C---:B------:R-:W-:Y:S01]  /*0800*/  IMAD.WIDE R8, R0.reuse, 0x80, R8 ;  /* 0x0000008000087825 */ /* 0x040fe200078e0208 */
[----:B------:R-:W-:-:S02]  /*0810*/  IADD3 R10, R0, 0x18, RZ ;  /* 0x00000018000a7810 */ /* 0x000fc40007ffe0ff */
[----:B------:R-:W-:Y:S02]  /*0820*/  ISETP.GE.AND P2, PT, R4, R131, PT ;  /* 0x000000830400720c */ /* 0x000fe40003f46270 */
[C---:B------:R-:W-:Y:S02]  /*0830*/  IADD3 R2, P0, R5.reuse, R8, RZ ;  /* 0x0000000805027210 */ /* 0x040fe40007f1e0ff */
[----:B------:R-:W-:Y:S02]  /*0840*/  IADD3 R8, R0, 0x20, RZ ;  /* 0x0000002000087810 */ /* 0x000fe40007ffe0ff */
[----:B------:R-:W-:Y:S02]  /*0850*/  LEA.HI.X.SX32 R5, R5, R9, 0x1, P0 ;  /* 0x0000000905057211 */ /* 0x000fe400000f0eff */
[----:B------:R-:W-:Y:S02]  /*0860*/  LEA R14, P0, R2, c[0x0][0x1d8], 0x2 ;  /* 0x00007600020e7a11 */ /* 0x000fe400078010ff */
[----:B------:R-:W-:-:S02]  /*0870*/  ISETP.GE.AND P3, PT, R0, R131, PT ;  /* 0x000000830000720c */ /* 0x000fc40003f66270 */
[----:B------:R-:W-:Y:S02]  /*0880*/  LEA.HI.X R15, R2, c[0x0][0x1dc], R5, 0x2, P0 ;  /* 0x00007700020f7a11 */ /* 0x000fe400000f1405 */
[-C--:B------:R-:W-:Y:S02]  /*0890*/  ISETP.GE.AND P0, PT, R12, R131.reuse, PT ;  /* 0x000000830c00720c */ /* 0x080fe40003f06270 */
[-C--:B------:R-:W-:Y:S01]  /*08a0*/  ISETP.GE.AND P1, PT, R10, R131.reuse, PT ;  /* 0x000000830a00720c */ /* 0x080fe20003f26270 */
[----:B------:R1:W-:Y:S01]  /*08b0*/  @!P2 STG.E.128 [R14.64+0x1000], RZ ;  /* 0x001000ff0e00a986 */ /* 0x0003e2000c101d0c */
[-C--:B------:R-:W-:Y:S02]  /*08c0*/  ISETP.GE.AND P4, PT, R8, R131.reuse, PT ;  /* 0x000000830800720c */ /* 0x080fe40003f86270 */
[----:B------:R-:W-:Y:S01]  /*08d0*/  ISETP.GE.OR P5, PT, R4, R131, P6 ;  /* 0x000000830400720c */ /* 0x000fe200037a6670 */
[----:B------:R1:W-:Y:S01]  /*08e0*/  @!P2 STG.E.128 [R14.64+0x1100], RZ ;  /* 0x001100ff0e00a986 */ /* 0x0003e2000c101d0c */
[----:B------:R-:W-:-:S02]  /*08f0*/  IADD3 R6, R0, 0x28, RZ ;  /* 0x0000002800067810 */ /* 0x000fc40007ffe0ff */
[C---:B------:R-:W-:Y:S01]  /*0900*/  IADD3 R4, R0.reuse, 0x30, RZ ;  /* 0x0000003000047810 */ /* 0x040fe20007ffe0ff */
[----:B------:R1:W-:Y:S01]  /*0910*/  @!P3 STG.E.128 [R14.64], RZ ;  /* 0x000000ff0e00b986 */ /* 0x0003e2000c101d0c */
[----:B------:R-:W-:Y:S02]  /*0920*/  IADD3 R2, R0, 0x38, RZ ;  /* 0x0000003800027810 */ /* 0x000fe40007ffe0ff */
[----:B------:R-:W-:Y:S01]  /*0930*/  SHF.R.S32.HI R5, RZ, 0x1f, R3 ;  /* 0x0000001fff057819 */ /* 0x000fe20000011403 */
[----:B------:R1:W-:Y:S01]  /*0940*/  @!P0 STG.E.128 [R14.64+0x2000], RZ ;  /* 0x002000ff0e008986 */ /* 0x0003e2000c101d0c */
[----:B------:R-:W-:-:S03]  /*0950*/  ISETP.GE.AND P2, PT, R4, R131, PT ;  /* 0x000000830400720c */ /* 0x000fc60003f46270 */
[----:B------:R1:W-:Y:S01]  /*0960*/  @!P0 STG.E.128 [R14.64+0x2100], RZ ;  /* 0x002100ff0e008986 */ /* 0x0003e2000c101d0c */
[----:B------:R-:W-:-:S03]  /*0970*/  IADD3 R3, P0, R3, R0, RZ ;  /* 0x0000000003037210 */ /* 0x000fc60007f1e0ff */
[----:B------:R1:W-:Y:S01]  /*0980*/  @!P3 STG.E.128 [R14.64+0x100], RZ ;  /* 0x000100ff0e00b986 */ /* 0x0003e2000c101d0c */
[----:B------:R-:W-:-:S03]  /*0990*/  ISETP.GE.AND P3, PT, R6, R131, PT ;  /* 0x000000830600720c */ /* 0x000fc60003f66270 */
[----:B------:R1:W-:Y:S04]  /*09a0*/  @!P1 STG.E.128 [R14.64+0x3000], RZ ;  /* 0x003000ff0e009986 */ /* 0x0003e8000c101d0c */
[----:B------:R1:W-:Y:S01]  /*09b0*/  @!P1 STG.E.128 [R14.64+0x3100], RZ ;  /* 0x003100ff0e009986 */ /* 0x0003e2000c101d0c */
[----:B------:R-:W-:-:S03]  /*09c0*/  ISETP.GE.AND P1, PT, R2, R131, PT ;  /* 0x000000830200720c */ /* 0x000fc60003f26270 */
[----:B------:R1:W-:Y:S04]  /*09d0*/  @!P4 STG.E.128 [R14.64+0x4000], RZ ;  /* 0x004000ff0e00c986 */ /* 0x0003e8000c101d0c */
[----:B------:R1:W-:Y:S01]  /*09e0*/  @!P4 STG.E.128 [R14.64+0x4100], RZ ;  /* 0x004100ff0e00c986 */ /* 0x0003e2000c101d0c */
[----:B------:R-:W-:Y:S02]  /*09f0*/  ISETP.GE.OR P4, PT, R12, R131, P6 ;  /* 0x000000830c00720c */ /* 0x000fe40003786670 */
[----:B------:R-:W-:Y:S01]  /*0a00*/  LEA.HI.X.SX32 R12, R0, R5, 0x1, P0 ;  /* 0x00000005000c7211 */ /* 0x000fe200000f0eff */
[----:B------:R1:W-:Y:S01]  /*0a10*/  @!P3 STG.E.128 [R14.64+0x5000], RZ ;  /* 0x005000ff0e00b986 */ /* 0x0003e2000c101d0c */
[----:B------:R-:W-:-:S03]  /*0a20*/  LEA R16, P0, R3, c[0x0][0x208], 0x2 ;  /* 0x0000820003107a11 */ /* 0x000fc600078010ff */
[----:B------:R1:W-:Y:S01]  /*0a30*/  @!P3 STG.E.128 [R14.64+0x5100], RZ ;  /* 0x005100ff0e00b986 */ /* 0x0003e2000c101d0c */
[----:B------:R-:W-:Y:S01]  /*0a40*/  LEA.HI.X R17, R3, c[0x0][0x20c], R12, 0x2, P0 ;  /* 0x0000830003117a11 */ /* 0x000fe200000f140c */
[----:B------:R-:W-:Y:S01]  /*0a50*/  @!P5 IMAD.MOV.U32 R3, RZ, RZ, -0x800000 ;  /* 0xff800000ff03d424 */ /* 0x000fe200078e00ff */
[-C--:B------:R-:W-:Y:S01]  /*0a60*/  ISETP.GE.OR P3, PT, R10, R131.reuse, P6 ;  /* 0x000000830a00720c */ /* 0x080fe20003766670 */
[----:B------:R1:W-:Y:S01]  /*0a70*/  @!P2 STG.E.128 [R14.64+0x6000], RZ ;  /* 0x006000ff0e00a986 */ /* 0x0003e2000c101d0c */
[-C--:B------:R-:W-:Y:S01]  /*0a80*/  ISETP.GE.OR P0, PT, R4, R131.reuse, P6 ;  /* 0x000000830400720c */ /* 0x080fe20003706670 */
[----:B------:R-:W-:Y:S02]  /*0a90*/  @!P4 IMAD.MOV.U32 R19, RZ, RZ, -0x800000 ;  /* 0xff800000ff13c424 */ /* 0x000fe400078e00ff */
[----:B------:R1:W-:Y:S01]  /*0aa0*/  @!P2 STG.E.128 [R14.64+0x6100], RZ ;  /* 0x006100ff0e00a986 */ /* 0x0003e2000c101d0c */
[----:B------:R-:W-:-:S03]  /*0ab0*/  ISETP.GE.OR P2, PT, R8, R131, P6 ;  /* 0x000000830800720c */ /* 0x000fc60003746670 */
[----:B------:R1:W-:Y:S04]  /*0ac0*/  @!P1 STG.E.128 [R14.64+0x7000], RZ ;  /* 0x007000ff0e009986 */ /* 0x0003e8000c101d0c */
[----:B------:R1:W-:Y:S01]  /*0ad0*/  @!P1 STG.E.128 [R14.64+0x7100], RZ ;  /* 0x007100ff0e009986 */ /* 0x0003e2000c101d0c */
[-C--:B------:R-:W-:Y:S01]  /*0ae0*/  ISETP.GE.OR P1, PT, R6, R131.reuse, P6 ;  /* 0x000000830600720c */ /* 0x080fe20003726670 */
[----:B------:R-:W-:Y:S02]  /*0af0*/  @!P3 IMAD.MOV.U32 R11, RZ, RZ, -0x800000 ;  /* 0xff800000ff0bb424 */ /* 0x000fe400078e00ff */
[----:B------:R1:W-:Y:S01]  /*0b00*/  @!P5 STG.E [R16.64+0x20], R3 ;  /* 0x000020031000d986 */ /* 0x0003e2000c10190c */
[-C--:B------:R-:W-:Y:S01]  /*0b10*/  ISETP.GE.OR P5, PT, R0, R131.reuse, P6 ;  /* 0x000000830000720c */ /* 0x080fe200037a6670 */
[----:B------:R-:W-:Y:S01]  /*0b20*/  @!P2 IMAD.MOV.U32 R9, RZ, RZ, -0x800000 ;  /* 0xff800000ff09a424 */ /* 0x000fe200078e00ff */
[----:B------:R-:W-:Y:S01]  /*0b30*/  ISETP.GE.OR P6, PT, R2, R131, P6 ;  /* 0x000000830200720c */ /* 0x000fe200037c6670 */
[----:B------:R-:W-:Y:S01]  /*0b40*/  @!P0 IMAD.MOV.U32 R5, RZ, RZ, -0x800000 ;  /* 0xff800000ff058424 */ /* 0x000fe200078e00ff */
[----:B------:R1:W-:Y:S04]  /*0b50*/  @!P4 STG.E [R16.64+0x40], R19 ;  /* 0x000040131000c986 */ /* 0x0003e8000c10190c */
[----:B------:R1:W-:Y:S01]  /*0b60*/  @!P3 STG.E [R16.64+0x60], R11 ;  /* 0x0000600b1000b986 */ /* 0x0003e2000c10190c */
[----:B------:R-:W-:-:S03]  /*0b70*/  @!P1 IMAD.MOV.U32 R7, RZ, RZ, -0x800000 ;  /* 0xff800000ff079424 */ /* 0x000fc600078e00ff */
[----:B------:R1:W-:Y:S01]  /*0b80*/  @!P2 STG.E [R16.64+0x80], R9 ;  /* 0x000080091000a986 */ /* 0x0003e2000c10190c */
[----:B------:R-:W-:-:S03]  /*0b90*/  @!P5 IMAD.MOV.U32 R13, RZ, RZ, -0x800000 ;  /* 0xff800000ff0dd424 */ /* 0x000fc600078e00ff */
[----:B------:R1:W-:Y:S04]  /*0ba0*/  @!P1 STG.E [R16.64+0xa0], R7 ;  /* 0x0000a00710009986 */ /* 0x0003e8000c10190c */
[----:B------:R1:W-:Y:S04]  /*0bb0*/  @!P0 STG.E [R16.64+0xc0], R5 ;  /* 0x0000c00510008986 */ /* 0x0003e8000c10190c */
[----:B------:R1:W-:Y:S01]  /*0bc0*/  @!P5 STG.E [R16.64], R13 ;  /* 0x0000000d1000d986 */ /* 0x0003e2000c10190c */
[----:B------:R-:W-:Y:S05]  /*0bd0*/  @P6 EXIT ;  /* 0x000000000000694d */ /* 0x000fea0003800000 */
[----:B-1----:R-:W-:-:S05]  /*0be0*/  MOV R3, 0xff800000 ;  /* 0xff80000000037802 */ /* 0x002fca0000000f00 */
[----:B------:R-:W-:Y:S01]  /*0bf0*/  STG.E [R16.64+0xe0], R3 ;  /* 0x0000e00310007986 */ /* 0x000fe2000c10190c */
[----:B------:R-:W-:Y:S05]  /*0c00*/  EXIT ;  /* 0x000000000000794d */ /* 0x000fea0003800000 */
.L_x_3530:
        /* <DEDUP_REMOVED lines=77> */
[----:B------:R-:W-:Y:S02]  /*10e0*/  IMAD.MOV.U32 R28, RZ, RZ, R4 ;  /* 0x000000ffff1c7224 */ /* 0x000fe400078e0004 */
[----:B------:R-:W-:Y:S01]  /*10f0*/  IMAD R2, R30, c[0x0][0x184], R11 ;  /* 0x000061001e027a24 */ /* 0x000fe200078e020b */
[----:B------:R-:W-:Y:S01]  /*1100*/  SHF.R.S32.HI R11, RZ, 0x1f, R22 ;  /* 0x0000001fff0b7819 */ /* 0x000fe20000011416 */
[----:B------:R-:W-:-:S03]  /*1110*/  IMAD R9, R9, c[0x0][0x188], RZ ;  /* 0x0000620009097a24 */ /* 0x000fc600078e02ff */
[----:B------:R-:W-:Y:S01]  /*1120*/  IADD3 R29, R5, R2, RZ ;  /* 0x00000002051d7210 */ /* 0x000fe20007ffe0ff */
[C---:B------:R-:W-:Y:S02]  /*1130*/  IMAD R5, R3.reuse, c[0x0][0x19c], R0 ;  /* 0x0000670003057a24 */ /* 0x040fe400078e0200 */
[----:B------:R-:W-:Y:S02]  /*1140*/  IMAD R4, R30, c[0x0][0x18c], R9 ;  /* 0x000063001e047a24 */ /* 0x000fe400078e0209 */
[----:B------:R-:W-:-:S04]  /*1150*/  IMAD.WIDE.U32 R28, R3, c[0x0][0x198], R28 ;  /* 0x00006600031c7a25 */ /* 0x000fc800078e001c */
[----:B------:R-:W-:Y:S01]  /*1160*/  IMAD.WIDE.U32 R30, R30, c[0x0][0x188], RZ ;  /* 0x000062001e1e7a25 */ /* 0x000fe200078e00ff */
[----:B------:R-:W-:-:S03]  /*1170*/  IADD3 R29, R29, R5, RZ ;  /* 0x000000051d1d7210 */ /* 0x000fc60007ffe0ff */
[----:B------:R-:W-:Y:S02]  /*1180*/  IMAD R5, R11, c[0x0][0x1b0], RZ ;  /* 0x00006c000b057a24 */ /* 0x000fe400078e02ff */
[----:B------:R-:W-:-:S04]  /*1190*/  IMAD.WIDE.U32 R28, R22, c[0x0][0x1b0], R28 ;  /* 0x00006c00161c7a25 */ /* 0x000fc800078e001c */
[----:B------:R-:W-:Y:S02]  /*11a0*/  IMAD R2, R22, c[0x0][0x1b4], R5 ;  /* 0x00006d0016027a24 */ /* 0x000fe400078e0205 */
[----:B------:R-:W-:-:S03]  /*11b0*/  IMAD.IADD R4, R31, 0x1, R4 ;  /* 0x000000011f047824 */ /* 0x000fc600078e0204 */
[----:B------:R-:W-:Y:S01]  /*11c0*/  IADD3 R2, R29, R2, RZ ;  /* 0x000000021d027210 */ /* 0x000fe20007ffe0ff */
[----:B------:R-:W-:Y:S05]  /*11d0*/  BRA `(.L_x_3532) ;  /* 0x0000041000007947 */ /* 0x000fea0003800000 */
.L_x_3531:
        /* <DEDUP_REMOVED lines=16> */
.L_x_3533:
        /* <DEDUP_REMOVED lines=23> */
[----:B------:R-:W-:-:S04]  /*1450*/  LEA R3, R38, 0xffffff80, 0x7 ;  /* 0xffffff8026037811 */ /* 0x000fc800078e38ff */
[----:B------:R-:W-:Y:S01]  /*1460*/  SHF.R.S32.HI R13, RZ, 0x1f, R3 ;  /* 0x0000001fff0d7819 */ /* 0x000fe20000011403 */
[----:B------:R-:W-:-:S04]  /*1470*/  IMAD.WIDE.U32 R8, R3, c[0x0][0x198], R8 ;  /* 0x0000660003087a25 */ /* 0x000fc800078e0008 */
[----:B------:R-:W-:Y:S01]  /*1480*/  @P3 IADD3 R22, R22, 0x1, RZ ;  /* 0x0000000116163810 */ /* 0x000fe20007ffe0ff */
[----:B------:R-:W-:Y:S01]  /*1490*/  IMAD R2, R13, c[0x0][0x198], RZ ;  /* 0x000066000d027a24 */ /* 0x000fe200078e02ff */
[----:B------:R-:W-:-:S03]  /*14a0*/  MOV R28, R8 ;  /* 0x00000008001c7202 */ /* 0x000fc60000000f00 */
[----:B------:R-:W-:Y:S01]  /*14b0*/  @!P2 IMAD.MOV R22, RZ, RZ, -R22 ;  /* 0x000000ffff16a224 */ /* 0x000fe200078e0a16 */
[----:B------:R-:W-:Y:S01]  /*14c0*/  @!P1 LOP3.LUT R22, RZ, c[0x0][0x1c8], RZ, 0x33, !PT ;  /* 0x00007200ff169a12 */ /* 0x000fe200078e33ff */
[----:B------:R-:W-:-:S03]  /*14d0*/  IMAD R15, R3, c[0x0][0x19c], R2 ;  /* 0x00006700030f7a24 */ /* 0x000fc600078e0202 */
[----:B------:R-:W-:Y:S01]  /*14e0*/  SHF.R.S32.HI R11, RZ, 0x1f, R22 ;  /* 0x0000001fff0b7819 */ /* 0x000fe20000011416 */
[----:B------:R-:W-:-:S04]  /*14f0*/  IMAD.IADD R29, R9, 0x1, R15 ;  /* 0x00000001091d7824 */ /* 0x000fc800078e020f */
[----:B------:R-:W-:Y:S02]  /*1500*/  IMAD R9, R11, c[0x0][0x1b0], RZ ;  /* 0x00006c000b097a24 */ /* 0x000fe400078e02ff */
[----:B------:R-:W-:-:S04]  /*1510*/  IMAD.WIDE.U32 R28, R22, c[0x0][0x1b0], R28 ;  /* 0x00006c00161c7a25 */ /* 0x000fc800078e001c */
        /* <DEDUP_REMOVED lines=13> */
.L_x_3532:
[----:B------:R-:W-:Y:S01]  /*15f0*/  ISETP.NE.AND P1, PT, R7, -0x1, PT ;  /* 0xffffffff0700780c */ /* 0x000fe20003f25270 */
[----:B------:R-:W-:Y:S01]  /*1600*/  IMAD.IADD R223, R128, 0x1, -R131 ;  /* 0x0000000180df7824 */ /* 0x000fe200078e0a83 */
[----:B------:R-:W-:Y:S01]  /*1610*/  SHF.R.S32.HI R15, RZ, 0x1f, R6 ;  /* 0x0000001fff0f7819 */ /* 0x000fe20000011406 */
[----:B------:R-:W-:Y:S01]  /*1620*/  IMAD R11, R11, c[0x0][0x1b8], RZ ;  /* 0x00006e000b0b7a24 */ /* 0x000fe200078e02ff */
[----:B------:R-:W-:Y:S01]  /*1630*/  IADD3 R228, R38, -0x1, RZ ;  /* 0xffffffff26e47810 */ /* 0x000fe20007ffe0ff */
[----:B------:R-:W-:Y:S01]  /*1640*/  IMAD.SHL.U32 R193, R6, 0x2, RZ ;  /* 0x0000000206c17824 */ /* 0x000fe200078e00ff */
[CC--:B------:R-:W-:Y:S01]  /*1650*/  LEA.HI R5, R15.reuse, R6.reuse, RZ, 0x3 ;  /* 0x000000060f057211 */ /* 0x0c0fe200078f18ff */
[----:B------:R-:W-:Y:S01]  /*1660*/  IMAD R11, R22, c[0x0][0x1bc], R11 ;  /* 0x00006f00160b7a24 */ /* 0x000fe200078e020b */
[----:B------:R-:W-:Y:S02]  /*1670*/  LEA.HI R10, R15, R6, RZ, 0x6 ;  /* 0x000000060f0a7211 */ /* 0x000fe400078f30ff */
[----:B------:R-:W-:-:S02]  /*1680*/  SHF.R.S32.HI R16, RZ, 0x3, R5 ;  /* 0x00000003ff107819 */ /* 0x000fc40000011405 */
[----:B------:R-:W-:Y:S01]  /*1690*/  LOP3.LUT R5, R5, 0xfffffff8, RZ, 0xc0, !PT ;  /* 0xfffffff805057812 */ /* 0x000fe200078ec0ff */
[----:B------:R-:W-:Y:S01]  /*16a0*/  @!P1 IMAD.WIDE.U32 R8, R231, c[0x0][0x178], RZ ;  /* 0x00005e00e7089a25 */ /* 0x000fe200078e00ff */
[----:B-----5:R-:W-:Y:S02]  /*16b0*/  @!P1 SHF.R.S32.HI R0, RZ, 0x1f, R231 ;  /* 0x0000001fff009819 */ /* 0x020fe400000114e7 */
[----:B------:R-:W-:Y:S01]  /*16c0*/  IADD3 R26, R16, 0x10, RZ ;  /* 0x00000010101a7810 */ /* 0x000fe20007ffe0ff */
[----:B------:R-:W-:Y:S01]  /*16d0*/  IMAD.IADD R5, R6, 0x1, -R5 ;  /* 0x0000000106057824 */ /* 0x000fe200078e0a05 */
[----:B------:R-:W-:Y:S01]  /*16e0*/  IADD3 R18, R16, 0x30, RZ ;  /* 0x0000003010127810 */ /* 0x000fe20007ffe0ff */
[----:B------:R-:W-:Y:S01]  /*16f0*/  @!P1 IMAD R0, R0, c[0x0][0x178], RZ ;  /* 0x00005e0000009a24 */ /* 0x000fe200078e02ff */
[----:B------:R-:W-:Y:S01]  /*1700*/  ISETP.GE.AND P3, PT, R26, R223, PT ;  /* 0x000000df1a00720c */ /* 0x000fe20003f66270 */
[----:B------:R-:W-:Y:S01]  /*1710*/  @P1 IMAD.WIDE.U32 R24, R7, c[0x0][0x190], RZ ;  /* 0x0000640007181a25 */ /* 0x000fe200078e00ff */
[----:B------:R-:W-:-:S02]  /*1720*/  SHF.R.S32.HI R17, RZ, 0x1f, R16 ;  /* 0x0000001fff117819 */ /* 0x000fc40000011410 */
[C---:B------:R-:W-:Y:S01]  /*1730*/  IADD3 R20, R16.reuse, 0x20, RZ ;  /* 0x0000002010147810 */ /* 0x040fe20007ffe0ff */
[----:B------:R-:W-:Y:S01]  /*1740*/  @!P1 IMAD R0, R231, c[0x0][0x17c], R0 ;  /* 0x00005f00e7009a24 */ /* 0x000fe200078e0200 */
[-C--:B------:R-:W-:Y:S01]  /*1750*/  ISETP.GE.AND P5, PT, R16, R223.reuse, PT ;  /* 0x000000df1000720c */ /* 0x080fe20003fa6270 */
[----:B------:R-:W-:Y:S01]  /*1760*/  @!P1 IMAD.MOV.U32 R24, RZ, RZ, R8 ;  /* 0x000000ffff189224 */ /* 0x000fe200078e0008 */
[----:B------:R-:W-:Y:S01]  /*1770*/  ISETP.GE.AND P2, PT, R20, R223, PT ;  /* 0x000000df1400720c */ /* 0x000fe20003f46270 */
[----:B------:R-:W-:Y:S01]  /*1780*/  IMAD.SHL.U32 R19, R5, 0x8, RZ ;  /* 0x0000000805137824 */ /* 0x000fe200078e00ff */
[C---:B------:R-:W-:Y:S01]  /*1790*/  IADD3 R12, R16.reuse, 0x40, RZ ;  /* 0x00000040100c7810 */ /* 0x040fe20007ffe0ff */
[----:B------:R-:W-:Y:S01]  /*17a0*/  @P1 IMAD R7, R7, c[0x0][0x194], R25 ;  /* 0x0000650007071a24 */ /* 0x000fe200078e0219 */
[C---:B------:R-:W-:Y:S01]  /*17b0*/  IADD3 R14, R16.reuse, 0x50, RZ ;  /* 0x00000050100e7810 */ /* 0x040fe20007ffe0ff */
[----:B------:R-:W-:Y:S01]  /*17c0*/  @!P1 IMAD.IADD R7, R9, 0x1, R0 ;  /* 0x0000000109079824 */ /* 0x000fe200078e0200 */
[----:B------:R-:W-:Y:S01]  /*17d0*/  IADD3 R24, P6, R19, R24, RZ ;  /* 0x0000001813187210 */ /* 0x000fe20007fde0ff */
[----:B------:R-:W-:Y:S01]  /*17e0*/  IMAD.SHL.U32 R8, R16, 0x40, RZ ;  /* 0x0000004010087824 */ /* 0x000fe200078e00ff */
[----:B------:R-:W-:Y:S01]  /*17f0*/  SHF.R.S32.HI R9, RZ, 0x1f, R19 ;  /* 0x0000001fff097819 */ /* 0x000fe20000011413 */
[----:B------:R-:W-:Y:S01]  /*1800*/  IMAD.WIDE R34, R35, 0x40, R16 ;  /* 0x0000004023227825 */ /* 0x000fe200078e0210 */
[----:B------:R-:W-:-:S02]  /*1810*/  IADD3 R30, P1, R19, R30, RZ ;  /* 0x0000001e131e7210 */ /* 0x000fc40007f3e0ff */
[----:B------:R-:W-:Y:S01]  /*1820*/  SHF.R.S32.HI R0, RZ, 0x1f, R21 ;  /* 0x0000001fff007819 */ /* 0x000fe20000011415 */
[C---:B------:R-:W-:Y:S01]  /*1830*/  IMAD.X R25, R9.reuse, 0x1, R7, P6 ;  /* 0x0000000109197824 */ /* 0x040fe200030e0607 */
[----:B------:R-:W-:Y:S01]  /*1840*/  ISETP.GE.AND P6, PT, R18, R223, PT ;  /* 0x000000df1200720c */ /* 0x000fe20003fc6270 */
[----:B------:R-:W-:Y:S01]  /*1850*/  IMAD.X R31, R9, 0x1, R4, P1 ;  /* 0x00000001091f7824 */ /* 0x000fe200008e0604 */
[----:B------:R-:W-:Y:S01]  /*1860*/  LOP3.LUT R8, R8, 0x1c0, RZ, 0xc0, !PT ;  /* 0x000001c008087812 */ /* 0x000fe200078ec0ff */
[----:B------:R-:W-:Y:S01]  /*1870*/  IMAD R0, R0, c[0x0][0x1a8], RZ ;  /* 0x00006a0000007a24 */ /* 0x000fe200078e02ff */
[----:B------:R-:W-:Y:S01]  /*1880*/  IADD3 R28, P4, R19, R28, RZ ;  /* 0x0000001c131c7210 */ /* 0x000fe20007f9e0ff */
[----:B------:R-:W-:Y:S01]  /*1890*/  IMAD.SHL.U32 R229, R10, 0x8, RZ ;  /* 0x000000080ae57824 */ /* 0x000fe200078e00ff */
[----:B------:R-:W-:Y:S01]  /*18a0*/  LOP3.LUT R19, R8, 0x38, R19, 0xf8, !PT ;  /* 0x0000003808137812 */ /* 0x000fe200078ef813 */
[C---:B------:R-:W-:Y:S01]  /*18b0*/  IMAD R0, R21.reuse, c[0x0][0x1ac], R0 ;  /* 0x00006b0015007a24 */ /* 0x040fe200078e0200 */
[----:B------:R-:W-:Y:S01]  /*18c0*/  SHF.R.U32.HI R8, RZ, 0x3, R8 ;  /* 0x00000003ff087819 */ /* 0x000fe20000011608 */
[----:B------:R-:W-:Y:S01]  /*18d0*/  IMAD.WIDE.U32 R48, R21, c[0x0][0x1a8], R24 ;  /* 0x00006a0015307a25 */ /* 0x000fe200078e0018 */
[----:B------:R-:W-:-:S02]  /*18e0*/  @!P3 IADD3 R40, P1, R34, 0x10, RZ ;  /* 0x000000102228b810 */ /* 0x000fc40007f3e0ff */
[----:B------:R-:W-:Y:S01]  /*18f0*/  LOP3.LUT R8, R19, R8, RZ, 0x3c, !PT ;  /* 0x0000000813087212 */ /* 0x000fe200078e3cff */
[----:B------:R-:W-:Y:S01]  /*1900*/  IMAD.X R29, R9, 0x1, R2, P4 ;  /* 0x00000001091d7824 */ /* 0x000fe200020e0602 */
[-C--:B------:R-:W-:Y:S01]  /*1910*/  LEA.HI R224, R15, R6.reuse, RZ, 0x4 ;  /* 0x000000060fe07211 */ /* 0x080fe200078f20ff */
[----:B------:R-:W-:Y:S01]  /*1920*/  @!P3 IMAD.X R21, RZ, RZ, R35, P1 ;  /* 0x000000ffff15b224 */ /* 0x000fe200008e0623 */
[----:B------:R-:W-:Y:S01]  /*1930*/  @!P6 IADD3 R24, P1, R34, 0x30, RZ ;  /* 0x000000302218e810 */ /* 0x000fe20007f3e0ff */
[----:B------:R-:W-:Y:S01]  /*1940*/  IMAD.IADD R49, R49, 0x1, R0 ;  /* 0x0000000131317824 */ /* 0x000fe200078e0200 */
[----:B------:R-:W-:Y:S01]  /*1950*/  LOP3.LUT R229, R8, 0xfffffe00, R229, 0xf8, !PT ;  /* 0xfffffe0008e57812 */ /* 0x000fe200078ef8e5 */
[----:B------:R-:W-:Y:S01]  /*1960*/  @!P3 IMAD R21, R21, c[0x0][0x190], RZ ;  /* 0x000064001515ba24 */ /* 0x000fe200078e02ff */
[----:B------:R-:W-:Y:S01]  /*1970*/  @!P2 IADD3 R8, P4, R34, 0x20, RZ ;  /* 0x000000202208a810 */ /* 0x000fe20007f9e0ff */
[----:B------:R-:W-:Y:S01]  /*1980*/  @!P6 IMAD.X R19, RZ, RZ, R35, P1 ;  /* 0x000000ffff13e224 */ /* 0x000fe200008e0623 */
[----:B------:R-:W-:Y:S01]  /*1990*/  LEA.HI R130, R15, R6, RZ, 0x5 ;  /* 0x000000060f827211 */ /* 0x000fe200078f28ff */
[----:B------:R-:W-:Y:S01]  /*19a0*/  @!P3 IMAD.MOV.U32 R46, RZ, RZ, R48 ;  /* 0x000000ffff2eb224 */ /* 0x000fe200078e0030 */
[----:B------:R-:W-:Y:S01]  /*19b0*/  LOP3.LUT R193, R193, 0x6, RZ, 0xc0, !PT ;  /* 0x00000006c1c17812 */ /* 0x000fe200078ec0ff */
[----:B------:R-:W-:Y:S01]  /*19c0*/  @!P3 IMAD.MOV.U32 R47, RZ, RZ, R49 ;  /* 0x000000ffff2fb224 */ /* 0x000fe200078e0031 */
[----:B------:R-:W-:Y:S01]  /*19d0*/  SHF.R.S32.HI R129, RZ, 0x5, R130 ;  /* 0x00000005ff817819 */ /* 0x000fe20000011482 */
[----:B------:R-:W-:-:S02]  /*19e0*/  @!P5 IMAD R7, R35, c[0x0][0x190], RZ ;  /* 0x000064002307da24 */ /* 0x000fc400078e02ff */
[----:B------:R-:W-:Y:S02]  /*19f0*/  @!P2 IMAD.X R9, RZ, RZ, R35, P4 ;  /* 0x000000ffff09a224 */ /* 0x000fe400020e0623 */
[----:B------:R-:W-:Y:S02]  /*1a00*/  @!P6 IMAD R19, R19, c[0x0][0x190], RZ ;  /* 0x000064001313ea24 */ /* 0x000fe400078e02ff */
[C---:B------:R-:W-:Y:S02]  /*1a10*/  @!P3 IMAD R4, R40.reuse, c[0x0][0x194], R21 ;  /* 0x000065002804ba24 */ /* 0x040fe400078e0215 */
[----:B------:R-:W-:Y:S02]  /*1a20*/  @!P6 IMAD.MOV.U32 R44, RZ, RZ, R48 ;  /* 0x000000ffff2ce224 */ /* 0x000fe400078e0030 */
[----:B------:R-:W-:Y:S02]  /*1a30*/  @!P6 IMAD.MOV.U32 R45, RZ, RZ, R49 ;  /* 0x000000ffff2de224 */ /* 0x000fe400078e0031 */
[----:B------:R-:W-:-:S04]  /*1a40*/  @!P3 IMAD.WIDE.U32 R40, R40, c[0x0][0x190], R46 ;  /* 0x000064002828ba25 */ /* 0x000fc800078e002e */
[C---:B------:R-:W-:Y:S02]  /*1a50*/  @!P5 IMAD R7, R34.reuse, c[0x0][0x194], R7 ;  /* 0x000065002207da24 */ /* 0x040fe400078e0207 */
[----:B------:R-:W-:Y:S02]  /*1a60*/  @!P2 IMAD R9, R9, c[0x0][0x190], RZ ;  /* 0x000064000909aa24 */ /* 0x000fe400078e02ff */
[--C-:B------:R-:W-:Y:S02]  /*1a70*/  @!P2 IMAD.MOV.U32 R32, RZ, RZ, R48.reuse ;  /* 0x000000ffff20a224 */ /* 0x100fe400078e0030 */
[--C-:B------:R-:W-:Y:S02]  /*1a80*/  @!P2 IMAD.MOV.U32 R33, RZ, RZ, R49.reuse ;  /* 0x000000ffff21a224 */ /* 0x100fe400078e0031 */
[----:B------:R-:W-:-:S04]  /*1a90*/  @!P5 IMAD.WIDE.U32 R34, R34, c[0x0][0x190], R48 ;  /* 0x000064002222da25 */ /* 0x000fc800078e0030 */
[C---:B------:R-:W-:Y:S02]  /*1aa0*/  @!P6 IMAD R0, R24.reuse, c[0x0][0x194], R19 ;  /* 0x000065001800ea24 */ /* 0x040fe400078e0213 */
[----:B------:R-:W-:Y:S01]  /*1ab0*/  @!P6 IMAD.WIDE.U32 R24, R24, c[0x0][0x190], R44 ;  /* 0x000064001818ea25 */ /* 0x000fe200078e002c */
[----:B------:R-:W-:-:S03]  /*1ac0*/  @!P3 LEA R44, P4, R40, c[0x0][0x160], 0x1 ;  /* 0x00005800282cba11 */ /* 0x000fc600078808ff */
[----:B------:R-:W-:Y:S02]  /*1ad0*/  @!P3 IMAD.IADD R4, R41, 0x1, R4 ;  /* 0x000000012904b824 */ /* 0x000fe400078e0204 */
[C---:B------:R-:W-:Y:S02]  /*1ae0*/  @!P2 IMAD R2, R8.reuse, c[0x0][0x194], R9 ;  /* 0x000065000802aa24 */ /* 0x040fe400078e0209 */
[----:B------:R-:W-:Y:S01]  /*1af0*/  @!P2 IMAD.WIDE.U32 R8, R8, c[0x0][0x190], R32 ;  /* 0x000064000808aa25 */ /* 0x000fe200078e0020 */
[----:B------:R-:W-:Y:S02]  /*1b00*/  @!P5 LEA R32, P1, R34, c[0x0][0x160], 0x1 ;  /* 0x000058002220da11 */ /* 0x000fe400078208ff */
[----:B------:R-:W-:Y:S01]  /*1b10*/  @!P3 LEA.HI.X R45, R40, c[0x0][0x164], R4, 0x1, P4 ;  /* 0x00005900282dba11 */ /* 0x000fe200020f0c04 */
[----:B------:R-:W-:Y:S01]  /*1b20*/  @!P5 IMAD.IADD R7, R35, 0x1, R7 ;  /* 0x000000012307d824 */ /* 0x000fe200078e0207 */
[----:B------:R-:W-:Y:S01]  /*1b30*/  IADD3 R40, P4, R16, R3, RZ ;  /* 0x0000000310287210 */ /* 0x000fe20007f9e0ff */
[----:B------:R-:W-:-:S02]  /*1b40*/  IMAD.SHL.U32 R4, R228, 0x80, RZ ;  /* 0x00000080e4047824 */ /* 0x000fc400078e00ff */
[----:B------:R-:W-:Y:S01]  /*1b50*/  IMAD.SHL.U32 R229, R229, 0x2, RZ ;  /* 0x00000002e5e57824 */ /* 0x000fe200078e00ff */
[----:B------:R-:W-:Y:S01]  /*1b60*/  @!P5 LEA.HI.X R33, R34, c[0x0][0x164], R7, 0x1, P1 ;  /* 0x000059002221da11 */ /* 0x000fe200008f0c07 */
[----:B------:R-:W-:Y:S01]  /*1b70*/  @!P2 IMAD.IADD R2, R9, 0x1, R2 ;  /* 0x000000010902a824 */ /* 0x000fe200078e0202 */
[C---:B------:R-:W-:Y:S01]  /*1b80*/  @!P2 LEA R34, P1, R8.reuse, c[0x0][0x160], 0x1 ;  /* 0x000058000822aa11 */ /* 0x040fe200078208ff */
[----:B------:R-:W-:Y:S02]  /*1b90*/  IMAD.IADD R9, R43, 0x1, -R4 ;  /* 0x000000012b097824 */ /* 0x000fe400078e0a04 */
[----:B------:R-:W-:Y:S01]  /*1ba0*/  @!PT LDS RZ, [RZ] ;  /* 0x00000000fffff984 */ /* 0x000fe20000000800 */
[----:B------:R-:W-:Y:S01]  /*1bb0*/  @!PT LDS RZ, [RZ] ;  /* 0x00000000fffff984 */ /* 0x000fe20000000800 */
[----:B------:R-:W-:Y:S01]  /*1bc0*/  @!PT LDS RZ, [RZ] ;  /* 0x00000000fffff984 */ /* 0x000fe20000000800 */
[----:B------:R1:W-:Y:S01]  /*1bd0*/  @!P5 LDGSTS.E.BYPASS.LTC128B.128 [R229], [R32.64] ;  /* 0x0000000020e5dfae */ /* 0x0003e2000b901d4c */
[C---:B------:R-:W-:Y:S01]  /*1be0*/  IMAD.X R13, R17.reuse, 0x1, R13, P4 ;  /* 0x00000001110d7824 */ /* 0x040fe200020e060d */
[----:B------:R-:W-:Y:S01]  /*1bf0*/  @!P2 LEA.HI.X R35, R8, c[0x0][0x164], R2, 0x1, P1 ;  /* 0x000059000823aa11 */ /* 0x000fe200008f0c02 */
[----:B------:R-:W-:Y:S01]  /*1c00*/  IMAD R133, R17, c[0x0][0x198], RZ ;  /* 0x0000660011857a24 */ /* 0x000fe200078e02ff */
[----:B------:R1:W-:Y:S01]  /*1c10*/  @!P5 LDGSTS.E.BYPASS.LTC128B.128 [R229+0x2000], [R32.64+0x80] ;  /* 0x0200008020e5dfae */ /* 0x0003e2000b901d4c */
[CC--:B------:R-:W-:Y:S01]  /*1c20*/  ISETP.GE.AND P5, PT, R16.reuse, R9.reuse, PT ;  /* 0x000000091000720c */ /* 0x0c0fe20003fa6270 */
[----:B------:R-:W-:Y:S01]  /*1c30*/  IMAD.WIDE.U32 R2, R16, c[0x0][0x198], R28 ;  /* 0x0000660010027a25 */ /* 0x000fe200078e001c */
[----:B------:R-:W-:Y:S01]  /*1c40*/  ISETP.GE.AND P4, PT, R26, R9, PT ;  /* 0x000000091a00720c */ /* 0x000fe20003f86270 */
[----:B------:R2:W-:Y:S01]  /*1c50*/  @!P3 LDGSTS.E.BYPASS.LTC128B.128 [R229+0x800], [R44.64] ;  /* 0x008000002ce5bfae */ /* 0x0005e2000b901d4c */
[----:B------:R-:W-:Y:S01]  /*1c60*/  @!P6 LEA R28, P1, R24, c[0x0][0x160], 0x1 ;  /* 0x00005800181cea11 */ /* 0x000fe200078208ff */
[----:B------:R-:W-:-:S02]  /*1c70*/  IMAD R133, R16, c[0x0][0x19c], R133 ;  /* 0x0000670010857a24 */ /* 0x000fc400078e0285 */
[----:B------:R-:W-:Y:S01]  /*1c80*/  @!P6 IMAD.IADD R0, R25, 0x1, R0 ;  /* 0x000000011900e824 */ /* 0x000fe200078e0200 */
[----:B------:R2:W-:Y:S01]  /*1c90*/  @!P3 LDGSTS.E.BYPASS.LTC128B.128 [R229+0x2800], [R44.64+0x80] ;  /* 0x028000802ce5bfae */ /* 0x0005e2000b901d4c */
[----:B------:R-:W-:Y:S01]  /*1ca0*/  IMAD.IADD R133, R3, 0x1, R133 ;  /* 0x0000000103857824 */ /* 0x000fe200078e0285 */
[-C--:B------:R-:W-:Y:S01]  /*1cb0*/  ISETP.GE.AND P3, PT, R20, R9.reuse, PT ;  /* 0x000000091400720c */ /* 0x080fe20003f66270 */
[----:B------:R-:W-:Y:S01]  /*1cc0*/  IMAD.MOV.U32 R3, RZ, RZ, c[0x0][0x198] ;  /* 0x00006600ff037624 */ /* 0x000fe200078e00ff */
[----:B------:R3:W-:Y:S01]  /*1cd0*/  @!P2 LDGSTS.E.BYPASS.LTC128B.128 [R229+0x1000], [R34.64] ;  /* 0x0100000022e5afae */ /* 0x0007e2000b901d4c */
[----:B------:R-:W-:Y:S01]  /*1ce0*/  @!P6 LEA.HI.X R29, R24, c[0x0][0x164], R0, 0x1, P1 ;  /* 0x00005900181dea11 */ /* 0x000fe200008f0c00 */
[----:B------:R-:W-:Y:S02]  /*1cf0*/  IMAD.MOV.U32 R0, RZ, RZ, c[0x0][0x19c] ;  /* 0x00006700ff007624 */ /* 0x000fe400078e00ff */
[----:B------:R3:W-:Y:S01]  /*1d00*/  @!P2 LDGSTS.E.BYPASS.LTC128B.128 [R229+0x3000], [R34.64+0x80] ;  /* 0x0300008022e5afae */ /* 0x0007e2000b901d4c */
[----:B------:R-:W-:Y:S01]  /*1d10*/  @!P5 LEA R24, P2, R2, c[0x0][0x168], 0x1 ;  /* 0x00005a000218da11 */ /* 0x000fe200078408ff */
[----:B------:R-:W-:Y:S01]  /*1d20*/  IMAD.SHL.U32 R10, R0, 0x20, RZ ;  /* 0x00000020000a7824 */ /* 0x000fe200078e00ff */
[C---:B------:R-:W-:Y:S01]  /*1d30*/  @!P4 LEA R8, P1, R3.reuse, R2, 0x4 ;  /* 0x000000020308c211 */ /* 0x040fe200078220ff */
[----:B------:R4:W-:Y:S01]  /*1d40*/  @!P6 LDGSTS.E.BYPASS.LTC128B.128 [R229+0x1800], [R28.64] ;  /* 0x018000001ce5efae */ /* 0x0009e2000b901d4c */
[----:B------:R-:W-:Y:S01]  /*1d50*/  @!P5 LEA.HI.X R25, R2, c[0x0][0x16c], R133, 0x1, P2 ;  /* 0x00005b000219da11 */ /* 0x000fe200010f0c85 */
[----:B------:R-:W-:Y:S01]  /*1d60*/  IMAD.WIDE.U32 R30, R22, c[0x0][0x1b8], R30 ;  /* 0x00006e00161e7a25 */ /* 0x000fe200078e001e */
[----:B------:R-:W-:Y:S01]  /*1d70*/  ISETP.GE.AND P2, PT, R18, R9, PT ;  /* 0x000000091200720c */ /* 0x000fe20003f46270 */
[----:B------:R4:W-:Y:S01]  /*1d80*/  @!P6 LDGSTS.E.BYPASS.LTC128B.128 [R229+0x3800], [R28.64+0x80] ;  /* 0x038000801ce5efae */ /* 0x0009e2000b901d4c */
[----:B------:R-:W-:Y:S01]  /*1d90*/  @!P4 LEA.HI.X R7, R3, R133, R0, 0x4, P1 ;  /* 0x000000850307c211 */ /* 0x000fe200008f2400 */
[----:B------:R-:W-:Y:S01]  /*1da0*/  IMAD.IADD R31, R31, 0x1, R11 ;  /* 0x000000011f1f7824 */ /* 0x000fe200078e020b */
[----:B-1----:R-:W-:Y:S01]  /*1db0*/  @!P4 LEA R32, P1, R8, c[0x0][0x168], 0x1 ;  /* 0x00005a000820ca11 */ /* 0x002fe200078208ff */
[----:B------:R1:W-:Y:S01]  /*1dc0*/  @!P5 LDGSTS.E.BYPASS.LTC128B.128 [R229+0x4000], [R24.64] ;  /* 0x0400000018e5dfae */ /* 0x0003e2000b901d4c */
[----:B------:R-:W-:-:S02]  /*1dd0*/  ISETP.GE.AND P6, PT, R12, R9, PT ;  /* 0x000000090c00720c */ /* 0x000fc40003fc6270 */
[----:B------:R-:W-:Y:S01]  /*1de0*/  @!P4 LEA.HI.X R33, R8, c[0x0][0x16c], R7, 0x1, P1 ;  /* 0x00005b000821ca11 */ /* 0x000fe200008f0c07 */
[----:B------:R1:W-:Y:S01]  /*1df0*/  @!P5 LDGSTS.E.BYPASS.LTC128B.128 [R229+0x8000], [R24.64+0x80] ;  /* 0x0800008018e5dfae */ /* 0x0003e2000b901d4c */
[----:B------:R-:W-:Y:S01]  /*1e00*/  ISETP.GE.AND P5, PT, R14, R9, PT ;  /* 0x000000090e00720c */ /* 0x000fe20003fa6270 */
[C---:B--2---:R-:W-:Y:S02]  /*1e10*/  IMAD.WIDE.U32 R44, R3.reuse, 0x20, RZ ;  /* 0x00000020032c7825 */ /* 0x044fe400078e00ff */
[----:B------:R2:W-:Y:S02]  /*1e20*/  @!P4 LDGSTS.E.BYPASS.LTC128B.128 [R229+0x4800], [R32.64] ;  /* 0x0480000020e5cfae */ /* 0x0005e4000b901d4c */
[----:B------:R-:W-:Y:S01]  /*1e30*/  @!P2 IMAD.MOV.U32 R132, RZ, RZ, R2 ;  /* 0x000000ffff84a224 */ /* 0x000fe200078e0002 */
[----:B------:R-:W-:Y:S01]  /*1e40*/  @!P3 IADD3 R8, P1, R2, R44, RZ ;  /* 0x0000002c0208b210 */ /* 0x000fe20007f3e0ff */
[----:B------:R2:W-:Y:S02]  /*1e50*/  @!P4 LDGSTS.E.BYPASS.LTC128B.128 [R229+0x8800], [R32.64+0x80] ;  /* 0x0880008020e5cfae */ /* 0x0005e4000b901d4c */
[----:B------:R-:W-:Y:S01]  /*1e60*/  @!P2 IMAD.WIDE.U32 R46, R3, 0x30, R132 ;  /* 0x00000030032ea825 */ /* 0x000fe200078e0084 */
[----:B------:R-:W-:-:S02]  /*1e70*/  @!P3 IADD3.X R7, R133, R45, R10, P1, !PT ;  /* 0x0000002d8507b210 */ /* 0x000fc40000ffe40a */
[----:B------:R-:W-:Y:S01]  /*1e80*/  @!P3 LEA R44, P1, R8, c[0x0][0x168], 0x1 ;  /* 0x00005a00082cba11 */ /* 0x000fe200078208ff */
[----:B------:R-:W-:Y:S01]  /*1e90*/  @!P5 IMAD.MOV.U32 R132, RZ, RZ, R2 ;  /* 0x000000ffff84d224 */ /* 0x000fe200078e0002 */
[----:B------:R-:W-:Y:S02]  /*1ea0*/  IADD3 R10, R16, 0x70, RZ ;  /* 0x00000070100a7810 */ /* 0x000fe40007ffe0ff */
[----:B------:R-:W-:Y:S01]  /*1eb0*/  @!P3 LEA.HI.X R45, R8, c[0x0][0x16c], R7, 0x1, P1 ;  /* 0x00005b00082dba11 */ /* 0x000fe200008f0c07 */
[----:B------:R-:W-:Y:S01]  /*1ec0*/  @!P2 IMAD R7, R0, 0x30, RZ ;  /* 0x000000300007a824 */ /* 0x000fe200078e02ff */
[----:B------:R-:W-:Y:S01]  /*1ed0*/  IADD3 R8, R16, 0x60, RZ ;  /* 0x0000006010087810 */ /* 0x000fe20007ffe0ff */
[----:B----4-:R-:W-:Y:S01]  /*1ee0*/  @!P5 IMAD.WIDE.U32 R28, R3, 0x50, R132 ;  /* 0x00000050031cd825 */ /* 0x010fe200078e0084 */
[----:B---3--:R-:W-:Y:S01]  /*1ef0*/  @!P2 LEA R34, P1, R46, c[0x0][0x168], 0x1 ;  /* 0x00005a002e22aa11 */ /* 0x008fe200078208ff */
[----:B------:R3:W-:Y:S01]  /*1f00*/  @!P3 LDGSTS.E.BYPASS.LTC128B.128 [R229+0x5000], [R44.64] ;  /* 0x050000002ce5bfae */ /* 0x0007e2000b901d4c */
[----:B------:R-:W-:Y:S01]  /*1f10*/  ISETP.GE.AND P4, PT, R8, R9, PT ;  /* 0x000000090800720c */ /* 0x000fe20003f86270 */
[----:B------:R-:W-:-:S02]  /*1f20*/  @!P2 IMAD.IADD R7, R47, 0x1, R7 ;  /* 0x000000012f07a824 */ /* 0x000fc400078e0207 */
[----:B------:R3:W-:Y:S01]  /*1f30*/  @!P3 LDGSTS.E.BYPASS.LTC128B.128 [R229+0x9000], [R44.64+0x80] ;  /* 0x090000802ce5bfae */ /* 0x0007e2000b901d4c */
[----:B------:R-:W-:Y:S02]  /*1f40*/  ISETP.GE.AND P3, PT, R10, R9, PT ;  /* 0x000000090a00720c */ /* 0x000fe40003f66270 */
[----:B------:R-:W-:Y:S01]  /*1f50*/  @!P2 LEA.HI.X R35, R46, c[0x0][0x16c], R7, 0x1, P1 ;  /* 0x00005b002e23aa11 */ /* 0x000fe200008f0c07 */
[----:B------:R-:W-:Y:S01]  /*1f60*/  @!P5 IMAD R7, R0, 0x50, RZ ;  /* 0x000000500007d824 */ /* 0x000fe200078e02ff */
[----:B-1----:R-:W-:-:S03]  /*1f70*/  @!P6 LEA R24, P1, R3, R2, 0x6 ;  /* 0x000000020318e211 */ /* 0x002fc600078230ff */
[----:B------:R-:W-:Y:S01]  /*1f80*/  @!P5 IMAD.IADD R7, R29, 0x1, R7 ;  /* 0x000000011d07d824 */ /* 0x000fe200078e0207 */
[C---:B------:R-:W-:Y:S01]  /*1f90*/  @!P6 LEA.HI.X R17, R3.reuse, R133, R0, 0x6, P1 ;  /* 0x000000850311e211 */ /* 0x040fe200008f3400 */
[--C-:B------:R-:W-:Y:S01]  /*1fa0*/  @!P4 IMAD.MOV.U32 R22, RZ, RZ, R2.reuse ;  /* 0x000000ffff16c224 */ /* 0x100fe200078e0002 */
[C---:B--2---:R-:W-:Y:S01]  /*1fb0*/  @!P6 LEA R32, P1, R24.reuse, c[0x0][0x168], 0x1 ;  /* 0x00005a001820ea11 */ /* 0x044fe200078208ff */
[----:B------:R-:W-:Y:S01]  /*1fc0*/  @!P4 IMAD.MOV.U32 R23, RZ, RZ, R133 ;  /* 0x000000ffff17c224 */ /* 0x000fe200078e0085 */
[----:B------:R1:W-:Y:S01]  /*1fd0*/  @!P2 LDGSTS.E.BYPASS.LTC128B.128 [R229+0x5800], [R34.64] ;  /* 0x0580000022e5afae */ /* 0x0003e2000b901d4c */
[----:B------:R-:W-:Y:S01]  /*1fe0*/  @!P3 IMAD.MOV.U32 R132, RZ, RZ, R2 ;  /* 0x000000ffff84b224 */ /* 0x000fe200078e0002 */
[----:B------:R-:W-:Y:S02]  /*1ff0*/  @!P6 LEA.HI.X R33, R24, c[0x0][0x16c], R17, 0x1, P1 ;  /* 0x00005b001821ea11 */ /* 0x000fe400008f0c11 */
[C---:B------:R-:W-:Y:S01]  /*2000*/  @!P5 LEA R24, P1, R28.reuse, c[0x0][0x168], 0x1 ;  /* 0x00005a001c18da11 */ /* 0x040fe200078208ff */
[----:B------:R1:W-:Y:S03]  /*2010*/  @!P2 LDGSTS.E.BYPASS.LTC128B.128 [R229+0x9800], [R34.64+0x80] ;  /* 0x0980008022e5afae */ /* 0x0003e6000b901d4c */
[----:B------:R-:W-:Y:S01]  /*2020*/  @!P5 LEA.HI.X R25, R28, c[0x0][0x16c], R7, 0x1, P1 ;  /* 0x00005b001c19da11 */ /* 0x000fe200008f0c07 */
[----:B------:R-:W-:Y:S01]  /*2030*/  @!P4 IMAD R7, R0, 0x60, RZ ;  /* 0x000000600007c824 */ /* 0x000fe200078e02ff */
[----:B------:R1:W-:Y:S01]  /*2040*/  @!P6 LDGSTS.E.BYPASS.LTC128B.128 [R229+0x6000], [R32.64] ;  /* 0x0600000020e5efae */ /* 0x0003e2000b901d4c */
[----:B------:R-:W-:-:S03]  /*2050*/  @!P4 IMAD.WIDE.U32 R28, R3, 0x60, R22 ;  /* 0x00000060031cc825 */ /* 0x000fc600078e0016 */
[----:B------:R1:W-:Y:S01]  /*2060*/  @!P6 LDGSTS.E.BYPASS.LTC128B.128 [R229+0xa000], [R32.64+0x80] ;  /* 0x0a00008020e5efae */ /* 0x0003e2000b901d4c */
[----:B------:R-:W-:Y:S01]  /*2070*/  @!P3 IMAD R0, R0, 0x70, RZ ;  /* 0x000000700000b824 */ /* 0x000fe200078e02ff */
[----:B---3--:R-:W-:Y:S01]  /*2080*/  @!P4 LEA R44, P2, R28, c[0x0][0x168], 0x1 ;  /* 0x00005a001c2cca11 */ /* 0x008fe200078408ff */
[----:B------:R-:W-:Y:S01]  /*2090*/  @!P3 IMAD.WIDE.U32 R22, R3, 0x70, R132 ;  /* 0x000000700316b825 */ /* 0x000fe200078e0084 */
[----:B------:R2:W-:Y:S01]  /*20a0*/  @!P5 LDGSTS.E.BYPASS.LTC128B.128 [R229+0x6800], [R24.64] ;  /* 0x0680000018e5dfae */ /* 0x0005e2000b901d4c */
[-C--:B------:R-:W-:Y:S02]  /*20b0*/  ISETP.GE.AND P6, PT, R18, R9.reuse, PT ;  /* 0x000000091200720c */ /* 0x080fe40003fc6270 */
[----:B------:R-:W-:Y:S01]  /*20c0*/  @!P4 IMAD.IADD R7, R29, 0x1, R7 ;  /* 0x000000011d07c824 */ /* 0x000fe200078e0207 */
[----:B------:R-:W-:Y:S01]  /*20d0*/  @!P3 LEA R46, P1, R22, c[0x0][0x168], 0x1 ;  /* 0x00005a00162eba11 */ /* 0x000fe200078208ff */
[----:B------:R-:W-:Y:S01]  /*20e0*/  @!P3 IMAD.IADD R0, R23, 0x1, R0 ;  /* 0x000000011700b824 */ /* 0x000fe200078e0200 */
[----:B------:R2:W-:Y:S01]  /*20f0*/  @!P5 LDGSTS.E.BYPASS.LTC128B.128 [R229+0xa800], [R24.64+0x80] ;  /* 0x0a80008018e5dfae */ /* 0x0005e2000b901d4c */
[CC--:B------:R-:W-:Y:S01]  /*2100*/  ISETP.GE.AND P5, PT, R16.reuse, R9.reuse, PT ;  /* 0x000000091000720c */ /* 0x0c0fe20003fa6270 */
[----:B------:R-:W-:Y:S01]  /*2110*/  IMAD.SHL.U32 R16, R16, 0x8, RZ ;  /* 0x0000000810107824 */ /* 0x000fe200078e00ff */
[----:B------:R-:W-:Y:S01]  /*2120*/  @!P4 LEA.HI.X R45, R28, c[0x0][0x16c], R7, 0x1, P2 ;  /* 0x00005b001c2dca11 */ /* 0x000fe200010f0c07 */
[----:B------:R-:W-:Y:S01]  /*2130*/  IMAD R7, R13, c[0x0][0x1a0], RZ ;  /* 0x000068000d077a24 */ /* 0x000fe200078e02ff */
[----:B------:R-:W-:Y:S01]  /*2140*/  @!P3 LEA.HI.X R47, R22, c[0x0][0x16c], R0, 0x1, P1 ;  /* 0x00005b00162fba11 */ /* 0x000fe200008f0c00 */
[----:B------:R-:W-:Y:S01]  /*2150*/  IMAD.MOV.U32 R0, RZ, RZ, 0x20 ;  /* 0x00000020ff007424 */ /* 0x000fe200078e00ff */
[-C--:B------:R-:W-:Y:S01]  /*2160*/  ISETP.GE.AND P2, PT, R26, R9.reuse, PT ;  /* 0x000000091a00720c */ /* 0x080fe20003f46270 */
[----:B------:R3:W-:Y:S01]  /*2170*/  @!P4 LDGSTS.E.BYPASS.LTC128B.128 [R229+0x7000], [R44.64] ;  /* 0x070000002ce5cfae */ /* 0x0007e2000b901d4c */
[----:B------:R-:W-:Y:S01]  /*2180*/  IMAD R7, R40, c[0x0][0x1a4], R7 ;  /* 0x0000690028077a24 */ /* 0x000fe200078e0207 */
[-C--:B------:R-:W-:Y:S01]  /*2190*/  ISETP.GE.AND P1, PT, R20, R9.reuse, PT ;  /* 0x000000091400720c */ /* 0x080fe20003f26270 */
[----:B------:R-:W-:Y:S01]  /*21a0*/  IMAD.WIDE.U32 R40, R40, c[0x0][0x1a0], R30 ;  /* 0x0000680028287a25 */ /* 0x000fe200078e001e */
[----:B------:R3:W-:Y:S01]  /*21b0*/  @!P4 LDGSTS.E.BYPASS.LTC128B.128 [R229+0xb000], [R44.64+0x80] ;  /* 0x0b0000802ce5cfae */ /* 0x0007e2000b901d4c */
[----:B------:R-:W-:-:S02]  /*21c0*/  ISETP.GE.AND P4, PT, R14, R9, PT ;  /* 0x000000090e00720c */ /* 0x000fc40003f86270 */
[----:B------:R-:W-:Y:S01]  /*21d0*/  IMAD.IADD R36, R41, 0x1, R7 ;  /* 0x0000000129247824 */ /* 0x000fe200078e0207 */
[----:B------:R3:W-:Y:S01]  /*21e0*/  @!P3 LDGSTS.E.BYPASS.LTC128B.128 [R229+0x7800], [R46.64] ;  /* 0x078000002ee5bfae */ /* 0x0007e2000b901d4c */
[----:B------:R-:W-:Y:S01]  /*21f0*/  LOP3.LUT R7, R224, 0xfffffff0, RZ, 0xc0, !PT ;  /* 0xfffffff0e0077812 */ /* 0x000fe200078ec0ff */
[----:B------:R-:W-:Y:S01]  /*2200*/  IMAD.WIDE.U32 R22, R0, c[0x0][0x1a0], RZ ;  /* 0x0000680000167a25 */ /* 0x000fe200078e00ff */
[----:B------:R-:W-:Y:S01]  /*2210*/  SHF.R.S32.HI R224, RZ, 0x4, R224 ;  /* 0x00000004ffe07819 */ /* 0x000fe200000114e0 */
[----:B------:R3:W-:Y:S01]  /*2220*/  @!P3 LDGSTS.E.BYPASS.LTC128B.128 [R229+0xb800], [R46.64+0x80] ;  /* 0x0b8000802ee5bfae */ /* 0x0007e2000b901d4c */
[----:B------:R-:W-:Y:S01]  /*2230*/  LEA R226, P3, R40, c[0x0][0x170], 0x1 ;  /* 0x00005c0028e27a11 */ /* 0x000fe200078608ff */
[----:B------:R-:W-:Y:S01]  /*2240*/  IMAD.IADD R230, R6, 0x1, -R7 ;  /* 0x0000000106e67824 */ /* 0x000fe200078e0a07 */
[----:B------:R-:W-:Y:S01]  /*2250*/  LEA.HI R221, R224, R224, RZ, 0x1 ;  /* 0x000000e0e0dd7211 */ /* 0x000fe200078f08ff */
[----:B------:R-:W0:Y:S01]  /*2260*/  LDGDEPBAR ;  /* 0x00000000000079af */ /* 0x000e220000000000 */
[----:B------:R-:W-:Y:S01]  /*2270*/  IMAD R20, R0, c[0x0][0x1a4], RZ ;  /* 0x0000690000147a24 */ /* 0x000fe200078e02ff */
[----:B------:R-:W-:Y:S01]  /*2280*/  LEA.HI.X R227, R40, c[0x0][0x174], R36, 0x1, P3 ;  /* 0x00005d0028e37a11 */ /* 0x000fe200018f0c24 */
[----:B------:R-:W-:Y:S01]  /*2290*/  @!P1 IMAD.MOV.U32 R11, RZ, RZ, c[0x0][0x1a0] ;  /* 0x00006800ff0b9624 */ /* 0x000fe200078e00ff */
[----:B------:R-:W-:Y:S01]  /*22a0*/  @!P2 IADD3 R22, P3, R226, R22, RZ ;  /* 0x00000016e216a210 */ /* 0x000fe20007f7e0ff */
[----:B------:R-:W-:Y:S01]  /*22b0*/  @!P1 IMAD.MOV.U32 R14, RZ, RZ, c[0x0][0x1a4] ;  /* 0x00006900ff0e9624 */ /* 0x000fe200078e00ff */
[----:B------:R-:W-:Y:S01]  /*22c0*/  SHF.R.S32.HI R7, RZ, 0x1f, R230 ;  /* 0x0000001fff077819 */ /* 0x000fe200000114e6 */
[----:B------:R-:W-:Y:S01]  /*22d0*/  IMAD.SHL.U32 R13, R5, 0x40, RZ ;  /* 0x00000040050d7824 */ /* 0x000fe200078e00ff */
[----:B------:R-:W-:Y:S01]  /*22e0*/  @!P2 IADD3.X R23, R227, R23, R20, P3, !PT ;  /* 0x00000017e317a210 */ /* 0x000fe20001ffe414 */
[----:B------:R-:W-:Y:S01]  /*22f0*/  @!P4 IMAD.MOV.U32 R20, RZ, RZ, c[0x0][0x1a0] ;  /* 0x00006800ff14c624 */ /* 0x000fe200078e00ff */
[----:B------:R-:W-:-:S02]  /*2300*/  ISETP.GE.AND P3, PT, R8, R9, PT ;  /* 0x000000090800720c */ /* 0x000fc40003f66270 */
[----:B------:R-:W-:Y:S01]  /*2310*/  LEA.HI R8, R7, R230, RZ, 0x3 ;  /* 0x000000e607087211 */ /* 0x000fe200078f18ff */
[----:B------:R-:W-:Y:S01]  /*2320*/  @!P4 IMAD.WIDE.U32 R20, R20, 0xa0, R226 ;  /* 0x000000a01414c825 */ /* 0x000fe200078e00e2 */
[----:B------:R-:W-:Y:S02]  /*2330*/  LOP3.LUT R221, R221, 0xfffffffe, RZ, 0xc0, !PT ;  /* 0xfffffffedddd7812 */ /* 0x000fe400078ec0ff */
[C---:B------:R-:W-:Y:S01]  /*2340*/  LOP3.LUT R7, R8.reuse, 0xfffffff8, RZ, 0xc0, !PT ;  /* 0xfffffff808077812 */ /* 0x040fe200078ec0ff */
[----:B------:R-:W-:Y:S01]  /*2350*/  IMAD.SHL.U32 R42, R8, 0x40, RZ ;  /* 0x00000040082a7824 */ /* 0x000fe200078e00ff */
[----:B------:R-:W-:Y:S01]  /*2360*/  LOP3.LUT R13, R13, 0x1c0, RZ, 0xc0, !PT ;  /* 0x000001c00d0d7812 */ /* 0x000fe200078ec0ff */
[----:B------:R-:W-:Y:S02]  /*2370*/  IMAD.IADD R221, R224, 0x1, -R221 ;  /* 0x00000001e0dd7824 */ /* 0x000fe400078e0add */
[----:B------:R-:W-:Y:S01]  /*2380*/  IMAD.IADD R7, R230, 0x1, -R7 ;  /* 0x00000001e6077824 */ /* 0x000fe200078e0a07 */
[----:B------:R-:W-:Y:S01]  /*2390*/  LOP3.LUT R16, R13, 0x8, R16, 0xf8, !PT ;  /* 0x000000080d107812 */ /* 0x000fe200078ef810 */
[----:B------:R-:W-:Y:S01]  /*23a0*/  IMAD.SHL.U32 R17, R221, 0x8, RZ ;  /* 0x00000008dd117824 */ /* 0x000fe200078e00ff */
[----:B------:R-:W-:-:S04]  /*23b0*/  DEPBAR.LE SB0, 0x0 ;  /* 0x000080000000791a */ /* 0x000fc80000000000 */
[----:B------:R-:W-:Y:S01]  /*23c0*/  BAR.SYNC.DEFER_BLOCKING 0x0 ;  /* 0x0000000000007b1d */ /* 0x000fe20000010000 */
[----:B------:R-:W-:Y:S01]  /*23d0*/  IMAD.SHL.U32 R18, R7, 0x40, RZ ;  /* 0x0000004007127824 */ /* 0x000fe200078e00ff */
[----:B------:R-:W-:Y:S02]  /*23e0*/  SHF.R.U32.HI R13, RZ, 0x3, R13 ;  /* 0x00000003ff0d7819 */ /* 0x000fe4000001160d */
[----:B------:R-:W-:Y:S02]  /*23f0*/  LOP3.LUT R42, R42, 0xfffffe00, RZ, 0xc0, !PT ;  /* 0xfffffe002a2a7812 */ /* 0x000fe400078ec0ff */
[----:B------:R-:W-:Y:S02]  /*2400*/  LOP3.LUT R18, R18, 0x1c0, RZ, 0xc0, !PT ;  /* 0x000001c012127812 */ /* 0x000fe400078ec0ff */
[----:B------:R-:W-:Y:S01]  /*2410*/  LOP3.LUT R16, R16, R13, RZ, 0x3c, !PT ;  /* 0x0000000d10107212 */ /* 0x000fe200078e3cff */
[C---:B------:R-:W-:Y:S01]  /*2420*/  IMAD R222, R129.reuse, 0x400, R42 ;  /* 0x0000040081de7824 */ /* 0x040fe200078e022a */
[----:B------:R-:W-:Y:S01]  /*2430*/  LOP3.LUT R17, R18, 0x8, R17, 0xf8, !PT ;  /* 0x0000000812117812 */ /* 0x000fe200078ef811 */
[----:B------:R-:W-:Y:S01]  /*2440*/  IMAD R129, R129, 0x10, R131 ;  /* 0x0000001081817824 */ /* 0x000fe200078e0283 */
[----:B------:R-:W-:Y:S01]  /*2450*/  SHF.R.U32.HI R18, RZ, 0x3, R18 ;  /* 0x00000003ff127819 */ /* 0x000fe20000011612 */
[----:B------:R-:W-:-:S03]  /*2460*/  IMAD R221, R221, 0x200, R16 ;  /* 0x00000200dddd7824 */ /* 0x000fc600078e0210 */
[----:B------:R-:W-:Y:S01]  /*2470*/  LOP3.LUT R39, R17, R18, RZ, 0x3c, !PT ;  /* 0x0000001211277212 */ /* 0x000fe200078e3cff */
[----:B------:R-:W-:Y:S02]  /*2480*/  @!P3 IMAD.MOV.U32 R18, RZ, RZ, c[0x0][0x1a0] ;  /* 0x00006800ff12b624 */ /* 0x000fe400078e00ff */
[----:B------:R-:W-:Y:S02]  /*2490*/  IMAD.SHL.U32 R221, R221, 0x2, RZ ;  /* 0x00000002dddd7824 */ /* 0x000fe400078e00ff */
[----:B------:R-:W-:Y:S01]  /*24a0*/  @!P3 IMAD.WIDE.U32 R18, R18, 0xc0, R226 ;  /* 0x000000c01212b825 */ /* 0x000fe200078e00e2 */
[----:B------:R-:W-:Y:S03]  /*24b0*/  @P5 STS.128 [R229+0xc000], RZ ;  /* 0x00c000ffe5005388 */ /* 0x000fe60000000c00 */
[----:B------:R-:W-:Y:S01]  /*24c0*/  IMAD.IADD R222, R39, 0x1, R222 ;  /* 0x0000000127de7824 */ /* 0x000fe200078e02de */
[C---:B------:R-:W-:Y:S01]  /*24d0*/  IADD3 R8, R221.reuse, 0x4000, RZ ;  /* 0x00004000dd087810 */ /* 0x040fe20007ffe0ff */
[----:B------:R-:W-:Y:S02]  /*24e0*/  @P5 STS.128 [R229+0x10000], RZ ;  /* 0x010000ffe5005388 */ /* 0x000fe40000000c00 */
[----:B------:R-:W-:Y:S01]  /*24f0*/  IMAD.SHL.U32 R222, R222, 0x2, RZ ;  /* 0x00000002dede7824 */ /* 0x000fe200078e00ff */
[----:B------:R-:W-:Y:S01]  /*2500*/  IADD3 R219, R221, 0x4020, RZ ;  /* 0x00004020dddb7810 */ /* 0x000fe20007ffe0ff */
        /* <DEDUP_REMOVED lines=9> */
[----:B------:R-:W-:Y:S01]  /*25a0*/  ISETP.GE.AND P5, PT, R12, R9, PT ;  /* 0x000000090c00720c */ /* 0x000fe20003fa6270 */
[----:B------:R-:W-:Y:S01]  /*25b0*/  @P2 STS.128 [R229+0x10800], RZ ;  /* 0x010800ffe5002388 */ /* 0x000fe20000000c00 */
[----:B------:R-:W-:Y:S02]  /*25c0*/  @!P4 IMAD.MOV.U32 R11, RZ, RZ, c[0x0][0x1a4] ;  /* 0x00006900ff0bc624 */ /* 0x000fe400078e00ff */
[----:B------:R-:W-:Y:S01]  /*25d0*/  @!P6 IMAD R14, R14, 0x60, RZ ;  /* 0x000000600e0ee824 */ /* 0x000fe200078e02ff */
[----:B------:R-:W-:Y:S01]  /*25e0*/  @!PT LDS RZ, [RZ] ;  /* 0x00000000fffff984 */ /* 0x000fe20000000800 */
[----:B------:R-:W-:Y:S01]  /*25f0*/  @!PT LDS RZ, [RZ] ;  /* 0x00000000fffff984 */ /* 0x000fe20000000800 */
[----:B------:R-:W-:Y:S01]  /*2600*/  @!PT LDS RZ, [RZ] ;  /* 0x00000000fffff984 */ /* 0x000fe20000000800 */
[----:B------:R2:W-:Y:S01]  /*2610*/  @!P2 LDGSTS.E.BYPASS.LTC128B.128 [R229+0xc800], [R22.64] ;  /* 0x0c80000016e5afae */ /* 0x0005e2000b901d4c */
[----:B------:R-:W-:-:S03]  /*2620*/  @!P4 IMAD R11, R11, 0xa0, RZ ;  /* 0x000000a00b0bc824 */ /* 0x000fc600078e02ff */
[----:B------:R2:W-:Y:S01]  /*2630*/  @!P2 LDGSTS.E.BYPASS.LTC128B.128 [R229+0x10800], [R22.64+0x80] ;  /* 0x1080008016e5afae */ /* 0x0005e2000b901d4c */
[----:B------:R-:W-:Y:S01]  /*2640*/  ISETP.GE.AND P2, PT, R10, R9, PT ;  /* 0x000000090a00720c */ /* 0x000fe20003f46270 */
[----:B------:R-:W-:Y:S02]  /*2650*/  @!P3 IMAD.MOV.U32 R10, RZ, RZ, c[0x0][0x1a4] ;  /* 0x00006900ff0ab624 */ /* 0x000fe400078e00ff */
[----:B------:R-:W-:Y:S01]  /*2660*/  @!P5 IMAD.MOV.U32 R13, RZ, RZ, c[0x0][0x1a0] ;  /* 0x00006800ff0dd624 */ /* 0x000fe200078e00ff */
[----:B------:R-:W-:Y:S01]  /*2670*/  @P1 STS.128 [R229+0xd000], RZ ;  /* 0x00d000ffe5001388 */ /* 0x000fe20000000c00 */
[----:B------:R-:W-:Y:S02]  /*2680*/  @!P5 IMAD.MOV.U32 R12, RZ, RZ, c[0x0][0x1a4] ;  /* 0x00006900ff0cd624 */ /* 0x000fe400078e00ff */
[----:B------:R-:W-:Y:S01]  /*2690*/  @!P3 IMAD R10, R10, 0xc0, RZ ;  /* 0x000000c00a0ab824 */ /* 0x000fe200078e02ff */
[----:B------:R-:W-:Y:S01]  /*26a0*/  @P1 STS.128 [R229+0x11000], RZ ;  /* 0x011000ffe5001388 */ /* 0x000fe20000000c00 */
[----:B------:R-:W-:-:S02]  /*26b0*/  @!P4 IMAD.IADD R21, R21, 0x1, R11 ;  /* 0x000000011515c824 */ /* 0x000fc400078e020b */
[----:B------:R-:W-:Y:S01]  /*26c0*/  @!P3 IMAD.IADD R19, R19, 0x1, R10 ;  /* 0x000000011313b824 */ /* 0x000fe200078e020a */
[----:B------:R-:W-:Y:S01]  /*26d0*/  @!PT LDS RZ, [RZ] ;  /* 0x00000000fffff984 */ /* 0x000fe20000000800 */
[----:B------:R-:W-:Y:S01]  /*26e0*/  @!PT LDS RZ, [RZ] ;  /* 0x00000000fffff984 */ /* 0x000fe20000000800 */
[----:B------:R-:W-:Y:S01]  /*26f0*/  @!PT LDS RZ, [RZ] ;  /* 0x00000000fffff984 */ /* 0x000fe20000000800 */
[----:B------:R1:W-:Y:S01]  /*2700*/  @!P1 LDGSTS.E.BYPASS.LTC128B.128 [R229+0xd000], [R24.64] ;  /* 0x0d00000018e59fae */ /* 0x0003e2000b901d4c */
        /* <DEDUP_REMOVED lines=8> */
[----:B--2---:R-:W-:-:S04]  /*2790*/  @!P6 IMAD.MOV.U32 R22, RZ, RZ, c[0x0][0x1a0] ;  /* 0x00006800ff16e624 */ /* 0x004fc800078e00ff */
[----:B------:R-:W-:-:S04]  /*27a0*/  @!P6 IMAD.WIDE.U32 R22, R22, 0x60, R226 ;  /* 0x000000601616e825 */ /* 0x000fc800078e00e2 */
[----:B------:R-:W-:-:S05]  /*27b0*/  @!P6 IMAD.IADD R23, R23, 0x1, R14 ;  /* 0x000000011717e824 */ /* 0x000fca00078e020e */
[----:B------:R-:W-:Y:S01]  /*27c0*/  @!PT LDS RZ, [RZ] ;  /* 0x00000000fffff984 */ /* 0x000fe20000000800 */
[----:B------:R-:W-:Y:S01]  /*27d0*/  @!PT LDS RZ, [RZ] ;  /* 0x00000000fffff984 */ /* 0x000fe20000000800 */
[----:B------:R-:W-:Y:S01]  /*27e0*/  @!PT LDS RZ, [RZ] ;  /* 0x00000000fffff984 */ /* 0x000fe20000000800 */
[----:B------:R2:W-:Y:S01]  /*27f0*/  @!P6 LDGSTS.E.BYPASS.LTC128B.128 [R229+0xd800], [R22.64] ;  /* 0x0d80000016e5efae */ /* 0x0005e2000b901d4c */
[----:B-1----:R-:W-:-:S03]  /*2800*/  @!P5 LEA R24, P1, R13, R226, 0x7 ;  /* 0x000000e20d18d211 */ /* 0x002fc600078238ff */
[----:B------:R2:W-:Y:S01]  /*2810*/  @!P6 LDGSTS.E.BYPASS.LTC128B.128 [R229+0x11800], [R22.64+0x80] ;  /* 0x1180008016e5efae */ /* 0x0005e2000b901d4c */
[----:B------:R-:W-:-:S03]  /*2820*/  @!P5 LEA.HI.X R25, R13, R227, R12, 0x7, P1 ;  /* 0x000000e30d19d211 */ /* 0x000fc600008f3c0c */
        /* <DEDUP_REMOVED lines=39> */
[----:B------:R-:W2:Y:S01]  /*2aa0*/  LDSM.16.M88.4 R12, [R221+0x4800] ;  /* 0x00480000dd0c783b */ /* 0x000ea20000000200 */
[----:B------:R-:W-:Y:S01]  /*2ab0*/  IMAD R220, R7, 0x2, R222 ;  /* 0x0000000207dc7824 */ /* 0x000fe200078e02de */
[----:B------:R-:W-:-:S02]  /*2ac0*/  SEL R0, R0, 0xffffffe0, !P1 ;  /* 0xffffffe000007807 */ /* 0x000fc40004800000 */
[----:B------:R-:W2:Y:S01]  /*2ad0*/  LDSM.16.M88.4 R84, [R221+0x5000] ;  /* 0x00500000dd54783b */ /* 0x000ea20000000200 */
[C---:B------:R-:W-:Y:S01]  /*2ae0*/  IMAD R218, R5.reuse, 0x2, R222 ;  /* 0x0000000205da7824 */ /* 0x040fe200078e02de */
[----:B------:R-:W-:Y:S01]  /*2af0*/  ISETP.GT.AND P2, PT, R228, R225, PT ;  /* 0x000000e1e400720c */ /* 0x000fe20003f44270 */
[C---:B------:R-:W-:Y:S01]  /*2b00*/  IMAD R215, R0.reuse, 0x2, R221 ;  /* 0x0000000200d77824 */ /* 0x040fe200078e02dd */
[----:B------:R-:W3:Y:S01]  /*2b10*/  LDSM.16.M88.4 R76, [R221+0x5800] ;  /* 0x00580000dd4c783b */ /* 0x000ee20000000200 */
[----:B------:R-:W-:Y:S01]  /*2b20*/  IMAD R217, R5, 0x2, R220 ;  /* 0x0000000205d97824 */ /* 0x000fe200078e02dc */
[C---:B------:R-:W-:Y:S01]  /*2b30*/  IADD3 R209, R219.reuse, 0x1800, RZ ;  /* 0x00001800dbd17810 */ /* 0x040fe20007ffe0ff */
[----:B------:R-:W-:Y:S01]  /*2b40*/  IMAD R204, R0, 0x2, R219 ;  /* 0x0000000200cc7824 */ /* 0x000fe200078e02db */
[----:B------:R-:W3:Y:S01]  /*2b50*/  LDSM.16.M88.4 R68, [R221+0x6000] ;  /* 0x00600000dd44783b */ /* 0x000ee20000000200 */
[C---:B------:R-:W-:Y:S02]  /*2b60*/  IADD3 R208, R219.reuse, 0x2000, RZ ;  /* 0x00002000dbd07810 */ /* 0x040fe40007ffe0ff */
[C---:B------:R-:W-:Y:S01]  /*2b70*/  IADD3 R207, R219.reuse, 0x2800, RZ ;  /* 0x00002800dbcf7810 */ /* 0x040fe20007ffe0ff */
[----:B------:R-:W3:Y:S01]  /*2b80*/  LDSM.16.M88.4 R60, [R221+0x6800] ;  /* 0x00680000dd3c783b */ /* 0x000ee20000000200 */
[----:B------:R-:W-:-:S02]  /*2b90*/  IADD3 R206, R219, 0x3000, RZ ;  /* 0x00003000dbce7810 */ /* 0x000fc40007ffe0ff */
[C---:B------:R-:W-:Y:S01]  /*2ba0*/  @!P2 LEA R234, P1, R2.reuse, c[0x0][0x168], 0x1 ;  /* 0x00005a0002eaaa11 */ /* 0x040fe200078208ff */
[----:B------:R-:W3:Y:S01]  /*2bb0*/  LDSM.16.M88.4 R48, [R221+0x7000] ;  /* 0x00700000dd30783b */ /* 0x000ee20000000200 */
[C---:B------:R-:W-:Y:S02]  /*2bc0*/  IADD3 R205, R219.reuse, 0x3800, RZ ;  /* 0x00003800dbcd7810 */ /* 0x040fe40007ffe0ff */
[----:B------:R-:W-:Y:S01]  /*2bd0*/  @!P2 LEA.HI.X R235, R2, c[0x0][0x16c], R133, 0x1, P1 ;  /* 0x00005b0002ebaa11 */ /* 0x000fe200008f0c85 */
[----:B------:R-:W4:Y:S01]  /*2be0*/  LDSM.16.M88.4 R88, [R221+0x7800] ;  /* 0x00780000dd58783b */ /* 0x000f220000000200 */
[C---:B------:R-:W-:Y:S02]  /*2bf0*/  IADD3 R203, R219.reuse, 0x4000, RZ ;  /* 0x00004000dbcb7810 */ /* 0x040fe40007ffe0ff */
[C---:B------:R-:W-:Y:S01]  /*2c00*/  IADD3 R202, R219.reuse, 0x4800, RZ ;  /* 0x00004800dbca7810 */ /* 0x040fe20007ffe0ff */
[----:B------:R-:W-:Y:S01]  /*2c10*/  LDSM.16.M88.4 R108, [R220] ;  /* 0x00000000dc6c783b */ /* 0x000fe20000000200 */
[----:B------:R-:W-:-:S02]  /*2c20*/  IADD3 R201, R219, 0x5000, RZ ;  /* 0x00005000dbc97810 */ /* 0x000fc40007ffe0ff */
[C---:B------:R-:W-:Y:S01]  /*2c30*/  IADD3 R200, R219.reuse, 0x5800, RZ ;  /* 0x00005800dbc87810 */ /* 0x040fe20007ffe0ff */
[----:B------:R-:W4:Y:S01]  /*2c40*/  LDSM.16.M88.4 R52, [R219] ;  /* 0x00000000db34783b */ /* 0x000f220000000200 */
[C---:B------:R-:W-:Y:S02]  /*2c50*/  IADD3 R199, R219.reuse, 0x6000, RZ ;  /* 0x00006000dbc77810 */ /* 0x040fe40007ffe0ff */
[C---:B------:R-:W-:Y:S01]  /*2c60*/  IADD3 R198, R219.reuse, 0x6800, RZ ;  /* 0x00006800dbc67810 */ /* 0x040fe20007ffe0ff */
[----:B------:R-:W4:Y:S01]  /*2c70*/  LDSM.16.M88.4 R32, [R219+0x800] ;  /* 0x00080000db20783b */ /* 0x000f220000000200 */
[----:B-1----:R-:W-:Y:S01]  /*2c80*/  HMMA.16816.F32.BF16 R24, R28, R20, RZ ;  /* 0x000000141c18723c */ /* 0x002fe200000418ff */
[C---:B------:R-:W-:Y:S02]  /*2c90*/  IADD3 R197, R219.reuse, 0x7000, RZ ;  /* 0x00007000dbc57810 */ /* 0x040fe40007ffe0ff */
[----:B------:R-:W1:Y:S01]  /*2ca0*/  LDSM.16.M88.4 R92, [R219+0x1000] ;  /* 0x00100000db5c783b */ /* 0x000e620000000200 */
[----:B------:R-:W-:-:S03]  /*2cb0*/  IADD3 R196, R219, 0x7800, RZ ;  /* 0x00007800dbc47810 */ /* 0x000fc60007ffe0ff */
[----:B------:R-:W-:Y:S01]  /*2cc0*/  LDSM.16.M88.4 R120, [R219+0x1800] ;  /* 0x00180000db78783b */ /* 0x000fe20000000200 */
[C---:B--2---:R-:W-:Y:S03]  /*2cd0*/  HMMA.16816.F32.BF16 R16, R28.reuse, R12, RZ ;  /* 0x0000000c1c10723c */ /* 0x044fe600000418ff */
[----:B------:R-:W-:Y:S04]  /*2ce0*/  LDSM.16.M88.4 R100, [R218] ;  /* 0x00000000da64783b */ /* 0x000fe80000000200 */
[----:B------:R-:W-:Y:S01]  /*2cf0*/  LDSM.16.M88.4 R112, [R219+0x3800] ;  /* 0x00380000db70783b */ /* 0x000fe20000000200 */
[C---:B------:R-:W-:Y:S03]  /*2d00*/  HMMA.16816.F32.BF16 R8, R28.reuse, R84, RZ ;  /* 0x000000541c08723c */ /* 0x040fe600000418ff */
[----:B------:R-:W-:Y:S04]  /*2d10*/  LDSM.16.M88.4 R104, [R215+0x4000] ;  /* 0x00400000d768783b */ /* 0x000fe80000000200 */
[----:B------:R-:W-:Y:S01]  /*2d20*/  LDSM.16.M88.4 R96, [R215+0x4800] ;  /* 0x00480000d760783b */ /* 0x000fe20000000200 */
[C---:B---3--:R-:W-:Y:S03]  /*2d30*/  HMMA.16816.F32.BF16 R80, R28.reuse, R76, RZ ;  /* 0x0000004c1c50723c */ /* 0x048fe600000418ff */
[----:B------:R-:W-:Y:S04]  /*2d40*/  LDSM.16.M88.4 R116, [R219+0x3000] ;  /* 0x00300000db74783b */ /* 0x000fe80000000200 */
[----:B------:R-:W-:Y:S01]  /*2d50*/  LDSM.16.M88.4 R124, [R215+0xa000] ;  /* 0x00a00000d77c783b */ /* 0x000fe20000000200 */
[C---:B------:R-:W-:Y:S03]  /*2d60*/  HMMA.16816.F32.BF16 R72, R28.reuse, R68, RZ ;  /* 0x000000441c48723c */ /* 0x040fe600000418ff */
        /* <DEDUP_REMOVED lines=32> */
[----:B------:R-:W-:Y:S01]  /*2f70*/  HMMA.16816.F32.BF16 R84, R100, R34, R84 ;  /* 0x000000226454723c */ /* 0x000fe20000041854 */
[----:B------:R-:W4:Y:S07]  /*2f80*/  LDSM.16.M88.4 R32, [R215+0x7000] ;  /* 0x00700000d720783b */ /* 0x000f2e0000000200 */
        /* <DEDUP_REMOVED lines=105> */
[----:B------:R-:W1:Y:S07]  /*3620*/  LDSM.16.M88.4 R88, [R204+0x6800] ;  /* 0x00680000cc58783b */ /* 0x000e6e0000000200 */
[C---:B------:R-:W-:Y:S08]  /*3630*/  HMMA.16816.F32.BF16 R56, R100.reuse, R108, R56 ;  /* 0x0000006c6438723c */ /* 0x040ff00000041838 */
[C---:B------:R-:W-:Y:S01]  /*3640*/  HMMA.16816.F32.BF16 R48, R100.reuse, R110, R48 ;  /* 0x0000006e6430723c */ /* 0x040fe20000041830 */
[----:B------:R-:W1:Y:S07]  /*3650*/  LDSM.16.M88.4 R108, [R204+0x4000] ;  /* 0x00400000cc6c783b */ /* 0x000e6e0000000200 */
[C---:B------:R-:W-:Y:S08]  /*3660*/  HMMA.16816.F32.BF16 R44, R100.reuse, R104, R44 ;  /* 0x00000068642c723c */ /* 0x040ff0000004182c */
[----:B------:R-:W-:Y:S01]  /*3670*/  HMMA.16816.F32.BF16 R28, R100, R106, R28 ;  /* 0x0000006a641c723c */ /* 0x000fe2000004181c */
[----:B------:R-:W1:Y:S04]  /*3680*/  LDSM.16.M88.4 R104, [R204+0x4800] ;  /* 0x00480000cc68783b */ /* 0x000e680000000200 */
[----:B------:R-:W1:Y:S03]  /*3690*/  LDSM.16.M88.4 R100, [R204+0x5000] ;  /* 0x00500000cc64783b */ /* 0x000e660000000200 */
[C---:B------:R-:W-:Y:S08]  /*36a0*/  HMMA.16816.F32.BF16 R72, R52.reuse, R124, R72 ;  /* 0x0000007c3448723c */ /* 0x040ff00000041848 */
[C---:B------:R-:W-:Y:S08]  /*36b0*/  HMMA.16816.F32.BF16 R68, R52.reuse, R126, R68 ;  /* 0x0000007e3444723c */ /* 0x040ff00000041844 */
[C---:B------:R-:W-:Y:S08]  /*36c0*/  HMMA.16816.F32.BF16 R64, R52.reuse, R120, R64 ;  /* 0x000000783440723c */ /* 0x040ff00000041840 */
[C---:B------:R-:W-:Y:S08]  /*36d0*/  HMMA.16816.F32.BF16 R24, R52.reuse, R96, R24 ;  /* 0x000000603418723c */ /* 0x040ff00000041818 */
[C---:B------:R-:W-:Y:S01]  /*36e0*/  HMMA.16816.F32.BF16 R20, R52.reuse, R98, R20 ;  /* 0x000000623414723c */ /* 0x040fe20000041814 */
[----:B------:R-:W1:Y:S07]  /*36f0*/  LDSM.16.M88.4 R96, [R204+0x5800] ;  /* 0x00580000cc60783b */ /* 0x000e6e0000000200 */
        /* <DEDUP_REMOVED lines=11> */
[----:B------:R-:W-:Y:S01]  /*37b0*/  LOP3.LUT R89, R130, 0xffffffe0, RZ, 0xc0, !PT ;  /* 0xffffffe082597812 */ /* 0x000fe200078ec0ff */
[----:B------:R-:W-:Y:S04]  /*37c0*/  HMMA.16816.F32.BF16 R24, R32, R108, R24 ;  /* 0x0000006c2018723c */ /* 0x000fe80000041818 */
[----:B------:R-:W-:-:S04]  /*37d0*/  IMAD.IADD R0, R6, 0x1, -R89 ;  /* 0x0000000106007824 */ /* 0x000fc800078e0a59 */
[----:B------:R-:W-:Y:S01]  /*37e0*/  HMMA.16816.F32.BF16 R20, R32, R110, R20 ;  /* 0x0000006e2014723c */ /* 0x000fe20000041814 */
[----:B------:R-:W-:-:S04]  /*37f0*/  SHF.R.S32.HI R89, RZ, 0x1f, R0 ;  /* 0x0000001fff597819 */ /* 0x000fc80000011400 */
[----:B------:R-:W-:-:S03]  /*3800*/  LEA.HI R236, R89, R0, RZ, 0x2 ;  /* 0x0000000059ec7211 */ /* 0x000fc600078f10ff */
[----:B------:R-:W-:Y:S01]  /*3810*/  HMMA.16816.F32.BF16 R16, R32, R104, R16 ;  /* 0x000000682010723c */ /* 0x000fe20000041810 */
[----:B------:R-:W-:-:S04]  /*3820*/  SHF.R.S32.HI R236, RZ, 0x2, R236 ;  /* 0x00000002ffec7819 */ /* 0x000fc800000114ec */
[----:B------:R-:W-:-:S03]  /*3830*/  IADD3 R129, R129, 0x1, R236 ;  /* 0x0000000181817810 */ /* 0x000fc60007ffe0ec */
[----:B------:R-:W-:Y:S01]  /*3840*/  HMMA.16816.F32.BF16 R12, R32, R106, R12 ;  /* 0x0000006a200c723c */ /* 0x000fe2000004180c */
[----:B------:R-:W-:-:S04]  /*3850*/  IADD3 R0, R43, R129, -R128 ;  /* 0x000000812b007210 */ /* 0x000fc80007ffe880 */
[----:B------:R-:W-:-:S03]  /*3860*/  IADD3 R0, R0, c[0x0][0x2e8], RZ ;  /* 0x0000ba0000007a10 */ /* 0x000fc60007ffe0ff */
[C---:B------:R-:W-:Y:S01]  /*3870*/  HMMA.16816.F32.BF16 R8, R32.reuse, R100, R8 ;  /* 0x000000642008723c */ /* 0x040fe20000041808 */
[C---:B------:R-:W-:Y:S02]  /*3880*/  IADD3 R134, R0.reuse, 0x8, RZ ;  /* 0x0000000800867810 */ /* 0x040fe40007ffe0ff */
[-C--:B------:R-:W-:Y:S02]  /*3890*/  IMNMX R135, R0, R43.reuse, PT ;  /* 0x0000002b00877217 */ /* 0x080fe40003800200 */
[----:B------:R-:W-:Y:S02]  /*38a0*/  IMNMX R134, R134, R43, PT ;  /* 0x0000002b86867217 */ /* 0x000fe40003800200 */
[----:B------:R-:W-:Y:S01]  /*38b0*/  LOP3.LUT R0, R39, R42, RZ, 0xfc, !PT ;  /* 0x0000002a27007212 */ /* 0x000fe200078efcff */
[C---:B------:R-:W-:Y:S08]  /*38c0*/  HMMA.16816.F32.BF16 R84, R32.reuse, R102, R84 ;  /* 0x000000662054723c */ /* 0x040ff00000041854 */
[C---:B------:R-:W-:Y:S08]  /*38d0*/  HMMA.16816.F32.BF16 R80, R32.reuse, R96, R80 ;  /* 0x000000602050723c */ /* 0x040ff00000041850 */
[C---:B------:R-:W-:Y:S08]  /*38e0*/  HMMA.16816.F32.BF16 R76, R32.reuse, R98, R76 ;  /* 0x00000062204c723c */ /* 0x040ff0000004184c */
[C---:B------:R-:W-:Y:S08]  /*38f0*/  HMMA.16816.F32.BF16 R60, R32.reuse, R90, R60 ;  /* 0x0000005a203c723c */ /* 0x040ff0000004183c */
[C---:B---3--:R-:W-:Y:S08]  /*3900*/  HMMA.16816.F32.BF16 R56, R32.reuse, R52, R56 ;  /* 0x000000342038723c */ /* 0x048ff00000041838 */
        /* <DEDUP_REMOVED lines=64> */
.L_x_3535:
[----:B------:R-:W-:-:S04]  /*3d10*/  LEA R6, -R3, RZ, 0x7 ;  /* 0x000000ff03067211 */ /* 0x000fc800078e39ff */
[----:B------:R-:W-:Y:S02]  /*3d20*/  SHF.R.S32.HI R32, RZ, 0x1f, R6 ;  /* 0x0000001fff207819 */ /* 0x000fe40000011406 */
.L_x_3536:
[----:B------:R-:W-:Y:S01]  /*3d30*/  IADD3 R2, P1, R6, R2, RZ ;  /* 0x0000000206027210 */ /* 0x000fe20007f3e0ff */
[----:B------:R-:W-:Y:S02]  /*3d40*/  IMAD.MOV.U32 R6, RZ, RZ, 0x5 ;  /* 0x00000005ff067424 */ /* 0x000fe400078e00ff */
[C---:B------:R-:W-:Y:S01]  /*3d50*/  IMAD.SHL.U32 R33, R3.reuse, 0x20, RZ ;  /* 0x0000002003217824 */ /* 0x040fe200078e00ff */
        /* <DEDUP_REMOVED lines=38> */
.L_x_3534:
[----:B------:R-:W-:Y:S02]  /*3fc0*/  IMAD.IADD R4, R4, 0x1, R193 ;  /* 0x0000000104047824 */ /* 0x000fe400078e02c1 */
[----:B------:R-:W-:-:S03]  /*3fd0*/  IMAD.SHL.U32 R216, R0, 0x2, RZ ;  /* 0x0000000200d87824 */ /* 0x000fc600078e00ff */
[C---:B------:R-:W-:Y:S01]  /*3fe0*/  IADD3 R6, R4.reuse, 0x1, RZ ;  /* 0x0000000104067810 */ /* 0x040fe20007ffe0ff */
        /* <DEDUP_REMOVED lines=13> */
[----:B------:R-:W-:Y:S02]  /*40c0*/  IADD3 R6, R4, 0x11, RZ ;  /* 0x0000001104067810 */ /* 0x000fe40007ffe0ff */
[----:B------:R-:W-:Y:S02]  /*40d0*/  FSEL R93, R21, -INF , !P5 ;  /* 0xff800000155d7808 */ /* 0x000fe40006800000 */
[----:B-1----:R-:W-:Y:S02]  /*40e0*/  FSEL R55, R23, -INF , !P1 ;  /* 0xff80000017377808 */ /* 0x002fe40004800000 */
        /* <DEDUP_REMOVED lines=48> */
[-C--:B------:R-:W-:Y:S01]  /*43f0*/  ISETP.GE.AND P5, PT, R6, R135.reuse, PT ;  /* 0x000000870600720c */ /* 0x080fe20003fa6270 */
[----:B------:R-:W-:Y:S01]  /*4400*/  LDSM.16.MT88.4 R84, [R213+0xc000] ;  /* 0x00c00000d554783b */ /* 0x000fe20000004200 */
[----:B------:R-:W-:-:S02]  /*4410*/  ISETP.GE.AND P2, PT, R3, R135, PT ;  /* 0x000000870300720c */ /* 0x000fc40003f46270 */
[----:B------:R-:W-:Y:S02]  /*4420*/  ISETP.GE.AND P4, PT, R3, R134, PT ;  /* 0x000000860300720c */ /* 0x000fe40003f86270 */
        /* <DEDUP_REMOVED lines=11> */
[----:B------:R-:W-:Y:S02]  /*44e0*/  FSEL R151, R76, -INF , !P2 ;  /* 0xff8000004c977808 */ /* 0x000fe40005000000 */
[----:B------:R-:W-:Y:S02]  /*44f0*/  ISETP.GE.AND P1, PT, R6, R134, PT ;  /* 0x000000860600720c */ /* 0x000fe40003f26270 */
[----:B------:R-:W-:Y:S02]  /*4500*/  ISETP.GE.AND P2, PT, R3, R135, PT ;  /* 0x000000870300720c */ /* 0x000fe40003f46270 */
[----:B------:R-:W-:Y:S02]  /*4510*/  IADD3 R6, R4, 0x48, RZ ;  /* 0x0000004804067810 */ /* 0x000fe40007ffe0ff */
[----:B------:R-:W-:Y:S02]  /*4520*/  FMNMX.FTZ R8, R24, R25, !PT ;  /* 0x0000001918087209 */ /* 0x000fe40007810000 */
[----:B------:R-:W-:-:S02]  /*4530*/  FSEL R247, R78, -INF , !P4 ;  /* 0xff8000004ef77808 */ /* 0x000fc40006000000 */
[----:B------:R-:W-:Y:S02]  /*4540*/  FSEL R245, R72, -INF , !P2 ;  /* 0xff80000048f57808 */ /* 0x000fe40005000000 */
[-C--:B------:R-:W-:Y:S02]  /*4550*/  ISETP.GE.AND P4, PT, R3, R134.reuse, PT ;  /* 0x000000860300720c */ /* 0x080fe40003f86270 */
[C---:B------:R-:W-:Y:S02]  /*4560*/  ISETP.GE.AND P3, PT, R6.reuse, R135, PT ;  /* 0x000000870600720c */ /* 0x040fe40003f66270 */
[----:B------:R-:W-:Y:S02]  /*4570*/  ISETP.GE.AND P2, PT, R6, R134, PT ;  /* 0x000000860600720c */ /* 0x000fe40003f46270 */
[----:B------:R-:W-:Y:S02]  /*4580*/  IADD3 R3, R4, 0x41, RZ ;  /* 0x0000004104037810 */ /* 0x000fe40007ffe0ff */
[----:B------:R-:W-:-:S02]  /*4590*/  FMNMX.FTZ R6, R91, R8, !PT ;  /* 0x000000085b067209 */ /* 0x000fc40007810000 */
[----:B------:R-:W-:Y:S02]  /*45a0*/  ISETP.GE.AND P5, PT, R3, R134, PT ;  /* 0x000000860300720c */ /* 0x000fe40003fa6270 */
[----:B------:R-:W-:Y:S02]  /*45b0*/  FMNMX.FTZ R6, R93, R6, !PT ;  /* 0x000000065d067209 */ /* 0x000fe40007810000 */
[----:B------:R-:W-:Y:S02]  /*45c0*/  FSEL R159, R79, -INF , !P1 ;  /* 0xff8000004f9f7808 */ /* 0x000fe40004800000 */
[----:B------:R-:W-:Y:S01]  /*45d0*/  FSEL R179, R75, -INF , !P5 ;  /* 0xff8000004bb37808 */ /* 0x000fe20006800000 */
[----:B------:R-:W-:Y:S01]  /*45e0*/  LDSM.16.MT88.4 R76, [R214+0xc000] ;  /* 0x00c00000d64c783b */ /* 0x000fe20000004200 */
[----:B------:R-:W-:Y:S02]  /*45f0*/  FMNMX.FTZ R6, R53, R6, !PT ;  /* 0x0000000635067209 */ /* 0x000fe40007810000 */
[----:B------:R-:W-:-:S02]  /*4600*/  ISETP.GE.AND P1, PT, R3, R135, PT ;  /* 0x000000870300720c */ /* 0x000fc40003f26270 */
[C---:B------:R-:W-:Y:S02]  /*4610*/  ISETP.GE.AND P5, PT, R4.reuse, R134, PT ;  /* 0x000000860400720c */ /* 0x040fe40003fa6270 */
[----:B------:R-:W-:Y:S02]  /*4620*/  IADD3 R3, R4, 0x49, RZ ;  /* 0x0000004904037810 */ /* 0x000fe40007ffe0ff */
[----:B------:R-:W-:Y:S02]  /*4630*/  FMNMX.FTZ R8, R17, R6, !PT ;  /* 0x0000000611087209 */ /* 0x000fe40007810000 */
[----:B------:R-:W-:Y:S02]  /*4640*/  FSEL R241, R74, -INF , !P4 ;  /* 0xff8000004af17808 */ /* 0x000fe40006000000 */
[----:B------:R-:W-:Y:S02]  /*4650*/  FSEL R173, R73, -INF , !P1 ;  /* 0xff80000049ad7808 */ /* 0x000fe40004800000 */
[----:B------:R-:W-:-:S02]  /*4660*/  FSEL R27, R27, -INF , !P6 ;  /* 0xff8000001b1b7808 */ /* 0x000fc40007000000 */
[----:B------:R-:W-:Y:S02]  /*4670*/  FSEL R26, R26, -INF , !P5 ;  /* 0xff8000001a1a7808 */ /* 0x000fe40006800000 */
[C---:B------:R-:W-:Y:S02]  /*4680*/  ISETP.GE.AND P4, PT, R3.reuse, R135, PT ;  /* 0x000000870300720c */ /* 0x040fe40003f86270 */
[----:B------:R-:W-:Y:S02]  /*4690*/  ISETP.GE.AND P1, PT, R3, R134, PT ;  /* 0x000000860300720c */ /* 0x000fe40003f26270 */
[C---:B------:R-:W-:Y:S02]  /*46a0*/  IADD3 R3, R4.reuse, 0x50, RZ ;  /* 0x0000005004037810 */ /* 0x040fe40007ffe0ff */
[----:B------:R-:W-:Y:S02]  /*46b0*/  IADD3 R6, R4, 0x51, RZ ;  /* 0x0000005104067810 */ /* 0x000fe40007ffe0ff */
[----:B------:R-:W-:-:S02]  /*46c0*/  FMNMX.FTZ R8, R23, R8, !PT ;  /* 0x0000000817087209 */ /* 0x000fc40007810000 */
[----:B------:R-:W-:Y:S02]  /*46d0*/  FMNMX.FTZ R10, R26, R27, !PT ;  /* 0x0000001b1a0a7209 */ /* 0x000fe40007810000 */
[----:B------:R-:W-:Y:S02]  /*46e0*/  FSEL R175, R68, -INF , !P3 ;  /* 0xff80000044af7808 */ /* 0x000fe40005800000 */
[CC--:B------:R-:W-:Y:S02]  /*46f0*/  ISETP.GE.AND P6, PT, R3.reuse, R135.reuse, PT ;  /* 0x000000870300720c */ /* 0x0c0fe40003fc6270 */
[----:B------:R-:W-:Y:S02]  /*4700*/  ISETP.GE.AND P3, PT, R3, R134, PT ;  /* 0x000000860300720c */ /* 0x000fe40003f66270 */
[----:B------:R-:W-:Y:S02]  /*4710*/  FSEL R183, R70, -INF , !P2 ;  /* 0xff80000046b77808 */ /* 0x000fe40005000000 */
[----:B------:R-:W-:-:S02]  /*4720*/  ISETP.GE.AND P5, PT, R6, R135, PT ;  /* 0x000000870600720c */ /* 0x000fc40003fa6270 */
[----:B------:R-:W-:Y:S02]  /*4730*/  FMNMX.FTZ R3, R13, R8, !PT ;  /* 0x000000080d037209 */ /* 0x000fe40007810000 */
        /* <DEDUP_REMOVED lines=8> */
[----:B------:R-:W-:Y:S02]  /*47c0*/  IADD3 R3, R4, 0x59, RZ ;  /* 0x0000005904037810 */ /* 0x000fe40007ffe0ff */
[----:B------:R-:W-:Y:S02]  /*47d0*/  FMNMX.FTZ R9, R39, R6, !PT ;  /* 0x0000000627097209 */ /* 0x000fe40007810000 */
[----:B------:R-:W-:-:S02]  /*47e0*/  FMNMX.FTZ R10, R35, R10, !PT ;  /* 0x0000000a230a7209 */ /* 0x000fc40007810000 */
[----:B------:R-:W-:Y:S02]  /*47f0*/  FSEL R237, R64, -INF , !P6 ;  /* 0xff80000040ed7808 */ /* 0x000fe40007000000 */
[----:B------:R-:W-:Y:S02]  /*4800*/  FSEL R187, R66, -INF , !P3 ;  /* 0xff80000042bb7808 */ /* 0x000fe40005800000 */
[C---:B------:R-:W-:Y:S02]  /*4810*/  ISETP.GE.AND P6, PT, R3.reuse, R135, PT ;  /* 0x000000870300720c */ /* 0x040fe40003fc6270 */
[----:B------:R-:W-:Y:S02]  /*4820*/  FMNMX.FTZ R6, R138, R9, !PT ;  /* 0x000000098a067209 */ /* 0x000fe40007810000 */
[----:B------:R-:W-:Y:S02]  /*4830*/  ISETP.GE.AND P3, PT, R3, R134, PT ;  /* 0x000000860300720c */ /* 0x000fe40003f66270 */
        /* <DEDUP_REMOVED lines=8> */
[----:B------:R-:W-:Y:S02]  /*48c0*/  FSEL R239, R71, -INF , !P1 ;  /* 0xff80000047ef7808 */ /* 0x000fe40004800000 */
[C---:B------:R-:W-:Y:S01]  /*48d0*/  ISETP.GE.AND P4, PT, R8.reuse, R135, PT ;  /* 0x000000870800720c */ /* 0x040fe20003f86270 */
[----:B------:R-:W-:Y:S01]  /*48e0*/  LDSM.16.MT88.4 R68, [R216+0xc000] ;  /* 0x00c00000d844783b */ /* 0x000fe20000004200 */
[----:B------:R-:W-:Y:S02]  /*48f0*/  ISETP.GE.AND P1, PT, R8, R134, PT ;  /* 0x000000860800720c */ /* 0x000fe40003f26270 */
[----:B------:R-:W-:Y:S02]  /*4900*/  IADD3 R8, R4, 0x60, RZ ;  /* 0x0000006004087810 */ /* 0x000fe40007ffe0ff */
[----:B------:R-:W-:-:S02]  /*4910*/  FMNMX.FTZ R6, R140, R9, !PT ;  /* 0x000000098c067209 */ /* 0x000fc40007810000 */
[----:B------:R-:W-:Y:S02]  /*4920*/  FSEL R195, R65, -INF , !P5 ;  /* 0xff80000041c37808 */ /* 0x000fe40006800000 */
[----:B------:R-:W-:Y:S02]  /*4930*/  FSEL R185, R67, -INF , !P2 ;  /* 0xff80000043b97808 */ /* 0x000fe40005000000 */
[C---:B------:R-:W-:Y:S02]  /*4940*/  ISETP.GE.AND P5, PT, R8.reuse, R135, PT ;  /* 0x000000870800720c */ /* 0x040fe40003fa6270 */
[----:B------:R-:W-:Y:S02]  /*4950*/  ISETP.GE.AND P2, PT, R8, R134, PT ;  /* 0x000000860800720c */ /* 0x000fe40003f46270 */
        /* <DEDUP_REMOVED lines=12> */
[----:B------:R-:W-:Y:S02]  /*4a20*/  FSEL R191, R60, -INF , !P4 ;  /* 0xff8000003cbf7808 */ /* 0x000fe40006000000 */
[----:B------:R-:W-:-:S02]  /*4a30*/  FMNMX.FTZ R12, R195, R12, !PT ;  /* 0x0000000cc30c7209 */ /* 0x000fc40007810000 */
[----:B------:R-:W-:Y:S02]  /*4a40*/  FMNMX.FTZ R10, R183, R10, !PT ;  /* 0x0000000ab70a7209 */ /* 0x000fe40007810000 */
[----:B------:R-:W-:Y:S02]  /*4a50*/  IADD3 R3, R4, 0x61, RZ ;  /* 0x0000006104037810 */ /* 0x000fe40007ffe0ff */
[----:B------:R-:W-:Y:S02]  /*4a60*/  FSEL R189, R61, -INF , !P6 ;  /* 0xff8000003dbd7808 */ /* 0x000fe40007000000 */
[----:B------:R-:W-:Y:S02]  /*4a70*/  FMNMX.FTZ R12, R191, R12, !PT ;  /* 0x0000000cbf0c7209 */ /* 0x000fe40007810000 */
[----:B------:R-:W-:Y:S02]  /*4a80*/  FMNMX.FTZ R10, R239, R10, !PT ;  /* 0x0000000aef0a7209 */ /* 0x000fe40007810000 */
[----:B------:R-:W-:-:S02]  /*4a90*/  FSEL R181, R62, -INF , !P1 ;  /* 0xff8000003eb57808 */ /* 0x000fc40004800000 */
[C---:B------:R-:W-:Y:S02]  /*4aa0*/  ISETP.GE.AND P4, PT, R3.reuse, R135, PT ;  /* 0x000000870300720c */ /* 0x040fe40003f86270 */
[----:B------:R-:W-:Y:S02]  /*4ab0*/  ISETP.GE.AND P1, PT, R3, R134, PT ;  /* 0x000000860300720c */ /* 0x000fe40003f26270 */
[----:B------:R-:W-:Y:S02]  /*4ac0*/  IADD3 R3, R4, 0x68, RZ ;  /* 0x0000006804037810 */ /* 0x000fe40007ffe0ff */
[----:B------:R-:W-:Y:S02]  /*4ad0*/  FSEL R171, R56, -INF , !P5 ;  /* 0xff80000038ab7808 */ /* 0x000fe40006800000 */
[----:B------:R-:W-:Y:S02]  /*4ae0*/  FMNMX.FTZ R12, R189, R12, !PT ;  /* 0x0000000cbd0c7209 */ /* 0x000fe40007810000 */
[----:B------:R-:W-:-:S02]  /*4af0*/  FMNMX.FTZ R10, R187, R10, !PT ;  /* 0x0000000abb0a7209 */ /* 0x000fc40007810000 */
        /* <DEDUP_REMOVED lines=15> */
[----:B------:R-:W-:Y:S02]  /*4bf0*/  FSEL R163, R58, -INF , !P2 ;  /* 0xff8000003aa37808 */ /* 0x000fe40005000000 */
[----:B------:R-:W-:Y:S02]  /*4c00*/  FMNMX.FTZ R10, R177, R10, !PT ;  /* 0x0000000ab10a7209 */ /* 0x000fe40007810000 */
[----:B------:R-:W-:-:S02]  /*4c10*/  ISETP.GE.AND P3, PT, R3, R134, PT ;  /* 0x000000860300720c */ /* 0x000fc40003f66270 */
[----:B------:R-:W-:Y:S02]  /*4c20*/  IADD3 R3, R4, 0x78, RZ ;  /* 0x0000007804037810 */ /* 0x000fe40007ffe0ff */
[----:B------:R-:W-:Y:S02]  /*4c30*/  ISETP.GE.AND P6, PT, R6, R135, PT ;  /* 0x000000870600720c */ /* 0x000fe40003fc6270 */
[----:B------:R-:W-:Y:S02]  /*4c40*/  FSEL R149, R44, -INF , !P4 ;  /* 0xff8000002c957808 */ /* 0x000fe40006000000 */
[----:B------:R-:W-:Y:S02]  /*4c50*/  FMNMX.FTZ R12, R165, R12, !PT ;  /* 0x0000000ca50c7209 */ /* 0x000fe40007810000 */
        /* <DEDUP_REMOVED lines=14> */
[----:B------:R-:W-:Y:S02]  /*4d40*/  FMNMX.FTZ R10, R157, R10, !PT ;  /* 0x0000000a9d0a7209 */ /* 0x000fe40007810000 */
[----:B------:R-:W-:Y:S02]  /*4d50*/  FSEL R141, R29, -INF , !P4 ;  /* 0xff8000001d8d7808 */ /* 0x000fe40006000000 */
[----:B------:R-:W-:Y:S02]  /*4d60*/  FMNMX.FTZ R12, R145, R12, !PT ;  /* 0x0000000c910c7209 */ /* 0x000fe40007810000 */
[----:B------:R-:W-:Y:S02]  /*4d70*/  ISETP.GE.AND P1, PT, R6, R134, PT ;  /* 0x000000860600720c */ /* 0x000fe40003f26270 */
[----:B------:R-:W-:Y:S02]  /*4d80*/  FSEL R139, R46, -INF , !P2 ;  /* 0xff8000002e8b7808 */ /* 0x000fe40005000000 */
[----:B------:R-:W-:-:S02]  /*4d90*/  FMNMX.FTZ R10, R155, R10, !PT ;  /* 0x0000000a9b0a7209 */ /* 0x000fc40007810000 */
[----:B------:R-:W-:Y:S02]  /*4da0*/  FMNMX.FTZ R9, R141, R12, !PT ;  /* 0x0000000c8d097209 */ /* 0x000fe40007810000 */
[----:B------:R-:W-:Y:S02]  /*4db0*/  ISETP.GE.AND P2, PT, R3, R134, PT ;  /* 0x000000860300720c */ /* 0x000fe40003f46270 */
[----:B------:R-:W-:Y:S01]  /*4dc0*/  FSEL R137, R47, -INF , !P1 ;  /* 0xff8000002f897808 */ /* 0x000fe20004800000 */
[----:B------:R-:W1:Y:S01]  /*4dd0*/  SHFL.BFLY PT, R8, R9, 0x2, 0x1f ;  /* 0x0c401f0009087f89 */ /* 0x000e6200000e0000 */
[----:B------:R-:W-:Y:S02]  /*4de0*/  FMNMX.FTZ R10, R139, R10, !PT ;  /* 0x0000000a8b0a7209 */ /* 0x000fe40007810000 */
[----:B------:R-:W-:Y:S02]  /*4df0*/  ISETP.GE.AND P1, PT, R4, R134, PT ;  /* 0x000000860400720c */ /* 0x000fe40003f26270 */
[----:B------:R-:W-:-:S02]  /*4e00*/  FSEL R67, R30, -INF , !P2 ;  /* 0xff8000001e437808 */ /* 0x000fc40005000000 */
[----:B------:R-:W-:Y:S02]  /*4e10*/  FMNMX.FTZ R10, R137, R10, !PT ;  /* 0x0000000a890a7209 */ /* 0x000fe40007810000 */
[----:B------:R-:W-:Y:S02]  /*4e20*/  FSEL R65, R31, -INF , !P1 ;  /* 0xff8000001f417808 */ /* 0x000fe40004800000 */
[----:B------:R-:W-:Y:S01]  /*4e30*/  FMNMX.FTZ R6, R67, R10, !PT ;  /* 0x0000000a43067209 */ /* 0x000fe20007810000 */
[----:B------:R-:W-:Y:S01]  /*4e40*/  LDSM.16.MT88.4 R28, [R213+0x10800] ;  /* 0x01080000d51c783b */ /* 0x000fe20000004200 */
[----:B------:R-:W-:Y:S02]  /*4e50*/  ISETP.GT.AND P4, PT, R228, R225, PT ;  /* 0x000000e1e400720c */ /* 0x000fe40003f84270 */
[----:B------:R-:W-:-:S05]  /*4e60*/  FMNMX.FTZ R6, R65, R6, !PT ;  /* 0x0000000641067209 */ /* 0x000fca0007810000 */
        /* <DEDUP_REMOVED lines=8> */
[----:B------:R-:W-:-:S05]  /*4ef0*/  FMUL.FTZ R136, R132, c[0x0][0x23c] ;  /* 0x00008f0084887a20 */ /* 0x000fca0000410000 */
[----:B------:R-:W-:-:S05]  /*4f00*/  FSEL R136, R136, RZ, P1 ;  /* 0x000000ff88887208 */ /* 0x000fca0000800000 */
[--C-:B------:R-:W-:Y:S02]  /*4f10*/  FFMA.FTZ R54, R93, c[0x0][0x23c], -R136.reuse ;  /* 0x00008f005d367a23 */ /* 0x100fe40000010888 */
[----:B------:R-:W1:Y:S01]  /*4f20*/  LDSM.16.MT88.4 R92, [R212+0xc000] ;  /* 0x00c00000d45c783b */ /* 0x000e620000004200 */
[--C-:B------:R-:W-:Y:S01]  /*4f30*/  FFMA.FTZ R61, R24, c[0x0][0x23c], -R136.reuse ;  /* 0x00008f00183d7a23 */ /* 0x100fe20000010888 */
[----:B--2---:R-:W-:Y:S01]  /*4f40*/  FMNMX.FTZ R3, R4, R3, !PT ;  /* 0x0000000304037209 */ /* 0x004fe20007810000 */
[--C-:B------:R-:W-:Y:S01]  /*4f50*/  FFMA.FTZ R58, R25, c[0x0][0x23c], -R136.reuse ;  /* 0x00008f00193a7a23 */ /* 0x100fe20000010888 */
[----:B------:R-:W2:Y:S01]  /*4f60*/  LDSM.16.MT88.4 R4, [R212+0x10000] ;  /* 0x01000000d404783b */ /* 0x000ea20000004200 */
[--C-:B------:R-:W-:Y:S01]  /*4f70*/  FFMA.FTZ R59, R91, c[0x0][0x23c], -R136.reuse ;  /* 0x00008f005b3b7a23 */ /* 0x100fe20000010888 */
[C---:B------:R-:W-:Y:S01]  /*4f80*/  FSETP.NEU.FTZ.AND P1, PT, R3.reuse, -INF , PT ;  /* 0xff8000000300780b */ /* 0x040fe20003f3d000 */
[----:B------:R-:W-:Y:S01]  /*4f90*/  FMUL.FTZ R64, R3, c[0x0][0x23c] ;  /* 0x00008f0003407a20 */ /* 0x000fe20000410000 */
[----:B------:R-:W-:Y:S01]  /*4fa0*/  MUFU.EX2 R61, R61 ;  /* 0x0000003d003d7308 */ /* 0x000fe20000000800 */
[----:B------:R-:W-:-:S02]  /*4fb0*/  FFMA.FTZ R49, R13, c[0x0][0x23c], -R136 ;  /* 0x00008f000d317a23 */ /* 0x000fc40000010888 */
[----:B------:R-:W3:Y:S01]  /*4fc0*/  LDSM.16.MT88.4 R12, [R212+0xc800] ;  /* 0x00c80000d40c783b */ /* 0x000ee20000004200 */
[----:B------:R-:W-:Y:S01]  /*4fd0*/  FSEL R64, R64, RZ, P1 ;  /* 0x000000ff40407208 */ /* 0x000fe20000800000 */
[--C-:B------:R-:W-:Y:S02]  /*4fe0*/  FFMA.FTZ R56, R53, c[0x0][0x23c], -R136.reuse ;  /* 0x00008f0035387a23 */ /* 0x100fe40000010888 */
[----:B------:R-:W-:Y:S01]  /*4ff0*/  FFMA.FTZ R53, R17, c[0x0][0x23c], -R136 ;  /* 0x00008f0011357a23 */ /* 0x000fe20000010888 */
[----:B------:R-:W4:Y:S01]  /*5000*/  MUFU.EX2 R58, R58 ;  /* 0x0000003a003a7308 */ /* 0x000f220000000800 */
[--C-:B------:R-:W-:Y:S02]  /*5010*/  FFMA.FTZ R63, R26, c[0x0][0x23c], -R64.reuse ;  /* 0x00008f001a3f7a23 */ /* 0x100fe40000010840 */
[--C-:B------:R-:W-:Y:S02]  /*5020*/  FFMA.FTZ R62, R27, c[0x0][0x23c], -R64.reuse ;  /* 0x00008f001b3e7a23 */ /* 0x100fe40000010840 */
[--C-:B------:R-:W-:Y:S01]  /*5030*/  FFMA.FTZ R60, R89, c[0x0][0x23c], -R64.reuse ;  /* 0x00008f00593c7a23 */ /* 0x100fe20000010840 */
[----:B------:R-:W5:Y:S01]  /*5040*/  LDSM.16.MT88.4 R24, [R216+0xc800] ;  /* 0x00c80000d818783b */ /* 0x000f620000004200 */
[----:B------:R-:W-:Y:S01]  /*5050*/  FFMA.FTZ R55, R55, c[0x0][0x23c], -R64 ;  /* 0x00008f0037377a23 */ /* 0x000fe20000010840 */
[----:B------:R-:W-:Y:S01]  /*5060*/  MUFU.EX2 R59, R59 ;  /* 0x0000003b003b7308 */ /* 0x000fe20000000800 */
[----:B------:R-:W-:-:S02]  /*5070*/  FFMA.FTZ R52, R23, c[0x0][0x23c], -R136 ;  /* 0x00008f0017347a23 */ /* 0x000fc40000010888 */
[--C-:B------:R-:W-:Y:S02]  /*5080*/  FFMA.FTZ R57, R21, c[0x0][0x23c], -R64.reuse ;  /* 0x00008f0015397a23 */ /* 0x100fe40000010840 */
[--C-:B------:R-:W-:Y:S01]  /*5090*/  FFMA.FTZ R50, R19, c[0x0][0x23c], -R64.reuse ;  /* 0x00008f0013327a23 */ /* 0x100fe20000010840 */
[----:B------:R-:W1:Y:S01]  /*50a0*/  LDSM.16.MT88.4 R20, [R214+0xc800] ;  /* 0x00c80000d614783b */ /* 0x000e620000004200 */
[--C-:B------:R-:W-:Y:S01]  /*50b0*/  FFMA.FTZ R51, R35, c[0x0][0x23c], -R64.reuse ;  /* 0x00008f0023337a23 */ /* 0x100fe20000010840 */
[----:B------:R-:W2:Y:S01]  /*50c0*/  MUFU.EX2 R54, R54 ;  /* 0x0000003600367308 */ /* 0x000ea20000000800 */
[----:B----4-:R-:W-:Y:S01]  /*50d0*/  F2FP.BF16.PACK_AB R116, R58, R61 ;  /* 0x0000003d3a74723e */ /* 0x010fe200000010ff */
[--C-:B------:R-:W-:Y:S01]  /*50e0*/  FFMA.FTZ R46, R33, c[0x0][0x23c], -R64.reuse ;  /* 0x00008f00212e7a23 */ /* 0x100fe20000010840 */
[----:B------:R-:W4:Y:S01]  /*50f0*/  LDSM.16.MT88.4 R16, [R213+0xc800] ;  /* 0x00c80000d510783b */ /* 0x000f220000004200 */
[----:B------:R-:W-:Y:S02]  /*5100*/  FFMA.FTZ R47, R42, c[0x0][0x23c], -R64 ;  /* 0x00008f002a2f7a23 */ /* 0x000fe40000010840 */
[--C-:B------:R-:W-:Y:S01]  /*5110*/  FFMA.FTZ R48, R148, c[0x0][0x23c], -R136.reuse ;  /* 0x00008f0094307a23 */ /* 0x100fe20000010888 */
[----:B------:R-:W1:Y:S01]  /*5120*/  LDSM.16.MT88.4 R32, [R214+0x10800] ;  /* 0x01080000d620783b */ /* 0x000e620000004200 */
[----:B------:R-:W-:Y:S01]  /*5130*/  MUFU.EX2 R63, R63 ;  /* 0x0000003f003f7308 */ /* 0x000fe20000000800 */
[----:B------:R-:W-:-:S02]  /*5140*/  FFMA.FTZ R45, R144, c[0x0][0x23c], -R136 ;  /* 0x00008f00902d7a23 */ /* 0x000fc40000010888 */
[--C-:B------:R-:W-:Y:S02]  /*5150*/  FFMA.FTZ R44, R146, c[0x0][0x23c], -R136.reuse ;  /* 0x00008f00922c7a23 */ /* 0x100fe40000010888 */
[----:B------:R-:W-:Y:S02]  /*5160*/  FFMA.FTZ R39, R39, c[0x0][0x23c], -R136 ;  /* 0x00008f0027277a23 */ /* 0x000fe40000010888 */
[--C-:B------:R-:W-:Y:S01]  /*5170*/  FFMA.FTZ R42, R142, c[0x0][0x23c], -R64.reuse ;  /* 0x00008f008e2a7a23 */ /* 0x100fe20000010840 */
[----:B------:R-:W3:Y:S01]  /*5180*/  MUFU.EX2 R62, R62 ;  /* 0x0000003e003e7308 */ /* 0x000ee20000000800 */
[----:B--2---:R-:W-:Y:S01]  /*5190*/  F2FP.BF16.PACK_AB R118, R54, R59 ;  /* 0x0000003b3676723e */ /* 0x004fe200000010ff */
[--C-:B------:R-:W-:Y:S02]  /*51a0*/  FFMA.FTZ R43, R43, c[0x0][0x23c], -R64.reuse ;  /* 0x00008f002b2b7a23 */ /* 0x100fe40000010840 */
[----:B------:R-:W-:Y:S02]  /*51b0*/  FFMA.FTZ R0, R140, c[0x0][0x23c], -R64 ;  /* 0x00008f008c007a23 */ /* 0x000fe40000010840 */
[----:B------:R-:W-:-:S02]  /*51c0*/  FFMA.FTZ R66, R138, c[0x0][0x23c], -R136 ;  /* 0x00008f008a427a23 */ /* 0x000fc40000010888 */
[----:B------:R-:W-:Y:S01]  /*51d0*/  MUFU.EX2 R60, R60 ;  /* 0x0000003c003c7308 */ /* 0x000fe20000000800 */
[----:B------:R-:W-:Y:S02]  /*51e0*/  FFMA.FTZ R140, R153, c[0x0][0x23c], -R64 ;  /* 0x00008f00998c7a23 */ /* 0x000fe40000010840 */
[--C-:B------:R-:W-:Y:S02]  /*51f0*/  FFMA.FTZ R143, R143, c[0x0][0x23c], -R136.reuse ;  /* 0x00008f008f8f7a23 */ /* 0x100fe40000010888 */
[--C-:B------:R-:W-:Y:S02]  /*5200*/  FFMA.FTZ R151, R151, c[0x0][0x23c], -R136.reuse ;  /* 0x00008f0097977a23 */ /* 0x100fe40000010888 */
[----:B------:R-:W-:Y:S01]  /*5210*/  FFMA.FTZ R138, R251, c[0x0][0x23c], -R136 ;  /* 0x00008f00fb8a7a23 */ /* 0x000fe20000010888 */
[----:B------:R-:W2:Y:S01]  /*5220*/  MUFU.EX2 R55, R55 ;  /* 0x0000003700377308 */ /* 0x000ea20000000800 */
[----:B---3--:R-:W-:Y:S01]  /*5230*/  F2FP.BF16.PACK_AB R117, R62, R63 ;  /* 0x0000003f3e75723e */ /* 0x008fe200000010ff */
        /* <DEDUP_REMOVED lines=8> */
[----:B--2---:R-:W-:Y:S01]  /*52c0*/  F2FP.BF16.PACK_AB R119, R55, R60 ;  /* 0x0000003c3777723e */ /* 0x004fe200000010ff */
[----:B------:R-:W2:Y:S01]  /*52d0*/  MUFU.EX2 R53, R53 ;  /* 0x0000003500357308 */ /* 0x000ea20000000800 */
[----:B------:R-:W-:-:S02]  /*52e0*/  FFMA.FTZ R146, R243, c[0x0][0x23c], -R136 ;  /* 0x00008f00f3927a23 */ /* 0x000fc40000010888 */
[--C-:B------:R-:W-:Y:S02]  /*52f0*/  FFMA.FTZ R148, R241, c[0x0][0x23c], -R64.reuse ;  /* 0x00008f00f1947a23 */ /* 0x100fe40000010840 */
[--C-:B------:R-:W-:Y:S01]  /*5300*/  FFMA.FTZ R179, R179, c[0x0][0x23c], -R64.reuse ;  /* 0x00008f00b3b37a23 */ /* 0x100fe20000010840 */
[C---:B-1----:R-:W-:Y:S01]  /*5310*/  HMMA.16816.F32.BF16 R88, R116.reuse, R92, RZ ;  /* 0x0000005c7458723c */ /* 0x042fe200000418ff */
[----:B------:R-:W-:Y:S01]  /*5320*/  FFMA.FTZ R183, R239, c[0x0][0x23c], -R64 ;  /* 0x00008f00efb77a23 */ /* 0x000fe20000010840 */
        /* <DEDUP_REMOVED lines=11> */
[----:B------:R-:W-:Y:S01]  /*53e0*/  FFMA.FTZ R177, R177, c[0x0][0x23c], -R64 ;  /* 0x00008f00b1b17a23 */ /* 0x000fe20000010840 */
[----:B------:R-:W-:Y:S01]  /*53f0*/  MUFU.EX2 R57, R57 ;  /* 0x0000003900397308 */ /* 0x000fe20000000800 */
[--C-:B------:R-:W-:Y:S02]  /*5400*/  FFMA.FTZ R160, R171, c[0x0][0x23c], -R136.reuse ;  /* 0x00008f00aba07a23 */ /* 0x100fe40000010888 */
[--C-:B------:R-:W-:Y:S02]  /*5410*/  FFMA.FTZ R169, R169, c[0x0][0x23c], -R136.reuse ;  /* 0x00008f00a9a97a23 */ /* 0x100fe40000010888 */
[--C-:B------:R-:W-:Y:S01]  /*5420*/  FFMA.FTZ R162, R167, c[0x0][0x23c], -R136.reuse ;  /* 0x00008f00a7a27a23 */ /* 0x100fe20000010888 */
[----:B------:R-:W-:Y:S01]  /*5430*/  HMMA.16816.F32.BF16 R100, R116, R102, RZ ;  /* 0x000000667464723c */ /* 0x000fe200000418ff */
[----:B------:R-:W-:Y:S01]  /*5440*/  FFMA.FTZ R165, R165, c[0x0][0x23c], -R136 ;  /* 0x00008f00a5a57a23 */ /* 0x000fe20000010888 */
[----:B------:R-:W1:Y:S01]  /*5450*/  MUFU.EX2 R50, R50 ;  /* 0x0000003200327308 */ /* 0x000e620000000800 */
        /* <DEDUP_REMOVED lines=11> */
[----:B------:R-:W3:Y:S01]  /*5510*/  MUFU.EX2 R46, R46 ;  /* 0x0000002e002e7308 */ /* 0x000ee20000000800 */
[----:B------:R-:W-:-:S02]  /*5520*/  FFMA.FTZ R241, R141, c[0x0][0x23c], -R136 ;  /* 0x00008f008df17a23 */ /* 0x000fc40000010888 */
[----:B------:R-:W-:Y:S02]  /*5530*/  FADD.FTZ R59, R54, R59 ;  /* 0x0000003b363b7221 */ /* 0x000fe40000010000 */
[----:B------:R-:W-:Y:S01]  /*5540*/  FADD.FTZ R60, R55, R60 ;  /* 0x0000003c373c7221 */ /* 0x000fe20000010000 */
        /* <DEDUP_REMOVED lines=17> */
[----:B------:R-:W-:Y:S05]  /*5660*/  MUFU.EX2 R66, R66 ;  /* 0x0000004200427308 */ /* 0x000fea0000000800 */
[----:B--2---:R-:W-:Y:S01]  /*5670*/  F2FP.BF16.PACK_AB R4, R53, R56 ;  /* 0x000000383504723e */ /* 0x004fe200000010ff */
[----:B------:R-:W-:Y:S01]  /*5680*/  HMMA.16816.F32.BF16 R116, R116, R6, RZ ;  /* 0x000000067474723c */ /* 0x000fe200000418ff */
[----:B-1----:R-:W-:Y:S01]  /*5690*/  F2FP.BF16.PACK_AB R5, R50, R57 ;  /* 0x000000393205723e */ /* 0x002fe200000010ff */
[----:B------:R-:W1:Y:S01]  /*56a0*/  MUFU.EX2 R143, R143 ;  /* 0x0000008f008f7308 */ /* 0x000e620000000800 */
[----:B------:R-:W-:-:S02]  /*56b0*/  FADD.FTZ R56, R56, R59 ;  /* 0x0000003b38387221 */ /* 0x000fc40000010000 */
[----:B------:R-:W-:Y:S02]  /*56c0*/  FADD.FTZ R57, R57, R60 ;  /* 0x0000003c39397221 */ /* 0x000fe40000010000 */
[----:B------:R-:W-:Y:S01]  /*56d0*/  F2FP.BF16.PACK_AB R6, R49, R52 ;  /* 0x000000343106723e */ /* 0x000fe200000010ff */
        /* <DEDUP_REMOVED lines=8> */
[----:B------:R-:W2:Y:S01]  /*5760*/  MUFU.EX2 R138, R138 ;  /* 0x0000008a008a7308 */ /* 0x000ea20000000800 */
        /* <DEDUP_REMOVED lines=91> */
[----:B------:R-:W-:Y:S01]  /*5d20*/  F2FP.BF16.PACK_AB R5, R153, R140 ;  /* 0x0000008c9905723e */ /* 0x000fe200000010ff */
[----:B------:R-:W-:Y:S01]  /*5d30*/  FADD.FTZ R140, R140, R43 ;  /* 0x0000002b8c8c7221 */ /* 0x000fe20000010000 */
[----:B-----5:R-:W-:Y:S01]  /*5d40*/  F2FP.BF16.PACK_AB R7, R159, R142 ;  /* 0x0000008e9f07723e */ /* 0x020fe200000010ff */
        /* <DEDUP_REMOVED lines=32> */
[----:B----4-:R-:W-:-:S02]  /*5f50*/  F2FP.BF16.PACK_AB R6, R146, R175 ;  /* 0x000000af9206723e */ /* 0x010fc400000010ff */
        /* <DEDUP_REMOVED lines=30> */
[C---:B--2---:R-:W-:Y:S08]  /*6140*/  HMMA.16816.F32.BF16 R120, R4.reuse, R12, R120 ;  /* 0x0000000c0478723c */ /* 0x044ff00000041878 */
[----:B------:R-:W-:Y:S01]  /*6150*/  HMMA.16816.F32.BF16 R116, R4, R14, R116 ;  /* 0x0000000e0474723c */ /* 0x000fe20000041874 */
[----:B------:R-:W2:Y:S06]  /*6160*/  LDSM.16.MT88.4 R12, [R216+0x12800] ;  /* 0x01280000d80c783b */ /* 0x000eac0000004200 */
[----:B---3--:R-:W-:Y:S01]  /*6170*/  F2FP.BF16.PACK_AB R4, R152, R237 ;  /* 0x000000ed9804723e */ /* 0x008fe200000010ff */
        /* <DEDUP_REMOVED lines=8> */
[----:B-----5:R-:W-:Y:S01]  /*6200*/  HMMA.16816.F32.BF16 R72, R4, R16, R72 ;  /* 0x000000100448723c */ /* 0x020fe20000041848 */
[----:B------:R-:W-:-:S02]  /*6210*/  FADD.FTZ R158, R158, R185 ;  /* 0x000000b99e9e7221 */ /* 0x000fc40000010000 */
[----:B------:R-:W-:Y:S02]  /*6220*/  FADD.FTZ R189, R189, R154 ;  /* 0x0000009abdbd7221 */ /* 0x000fe40000010000 */
[----:B------:R-:W-:-:S03]  /*6230*/  FADD.FTZ R158, R177, R158 ;  /* 0x0000009eb19e7221 */ /* 0x000fc60000010000 */
        /* <DEDUP_REMOVED lines=60> */
[----:B--2---:R-:W-:Y:S01]  /*6600*/  HMMA.16816.F32.BF16 R108, R4, R12, R108 ;  /* 0x0000000c046c723c */ /* 0x004fe2000004186c */
[----:B------:R-:W-:-:S04]  /*6610*/  FFMA.FTZ R27, R139, c[0x0][0x23c], -R64 ;  /* 0x00008f008b1b7a23 */ /* 0x000fc80000010840 */
[----:B------:R-:W2:Y:S03]  /*6620*/  MUFU.EX2 R25, R25 ;  /* 0x0000001900197308 */ /* 0x000ea60000000800 */
[C---:B------:R-:W-:Y:S01]  /*6630*/  HMMA.16816.F32.BF16 R112, R4.reuse, R14, R112 ;  /* 0x0000000e0470723c */ /* 0x040fe20000041870 */
[----:B------:R-:W3:Y:S04]  /*6640*/  LDSM.16.MT88.4 R12, [R213+0xf800] ;  /* 0x00f80000d50c783b */ /* 0x000ee80000004200 */
[----:B------:R-:W5:Y:S03]  /*6650*/  MUFU.EX2 R26, R26 ;  /* 0x0000001a001a7308 */ /* 0x000f660000000800 */
[C---:B----4-:R-:W-:Y:S05]  /*6660*/  HMMA.16816.F32.BF16 R120, R4.reuse, R20, R120 ;  /* 0x000000140478723c */ /* 0x050fea0000041878 */
[----:B------:R-:W4:Y:S03]  /*6670*/  MUFU.EX2 R27, R27 ;  /* 0x0000001b001b7308 */ /* 0x000f260000000800 */
[----:B------:R-:W-:Y:S05]  /*6680*/  HMMA.16816.F32.BF16 R116, R4, R22, R116 ;  /* 0x000000160474723c */ /* 0x000fea0000041874 */
[----:B------:R-:W1:Y:S02]  /*6690*/  MUFU.EX2 R30, R30 ;  /* 0x0000001e001e7308 */ /* 0x000e640000000800 */
[----:B--2---:R-:W-:Y:S01]  /*66a0*/  F2FP.BF16.PACK_AB R4, R25, R24 ;  /* 0x000000181904723e */ /* 0x004fe200000010ff */
        /* <DEDUP_REMOVED lines=96> */
.L_x_3538:
[----:B------:R-:W-:-:S05]  /*6cb0*/  IMAD.MOV.U32 R0, RZ, RZ, c[0x0][0x1a0] ;  /* 0x00006800ff007624 */ /* 0x000fca00078e00ff */
[----:B------:R-:W-:-:S04]  /*6cc0*/  LEA R0, -R0, RZ, 0x7 ;  /* 0x000000ff00007211 */ /* 0x000fc800078e39ff */
[----:B------:R-:W-:Y:S02]  /*6cd0*/  SHF.R.S32.HI R5, RZ, 0x1f, R0 ;  /* 0x0000001fff057819 */ /* 0x000fe40000011400 */
.L_x_3539:
[----:B------:R-:W-:Y:S01]  /*6ce0*/  ULDC.64 UR4, c[0x0][0x1a0] ;  /* 0x0000680000047ab9 */ /* 0x000fe20000000a00 */
[----:B------:R-:W-:Y:S01]  /*6cf0*/  LEA R226, P1, R0, R226, 0x1 ;  /* 0x000000e200e27211 */ /* 0x000fe200078208ff */
[----:B------:R-:W-:Y:S01]  /*6d00*/  USHF.L.U32 UR7, UR4, 0x5, URZ ;  /* 0x0000000504077899 */ /* 0x000fe2000800063f */
[----:B------:R-:W-:Y:S01]  /*6d10*/  IMAD R193, R228, 0x80, R193 ;  /* 0x00000080e4c17824 */ /* 0x000fe200078e02c1 */
        /* <DEDUP_REMOVED lines=8> */
[----:B------:R1:W-:Y:S01]  /*6da0*/  LDGSTS.E.BYPASS.LTC128B.128 [R229+0xc000], [R226.64] ;  /* 0x0c000000e2e57fae */ /* 0x0003e2000b901d4c */
[----:B------:R-:W-:Y:S01]  /*6db0*/  ISETP.GE.AND P5, PT, R193, R135, PT ;  /* 0x00000087c100720c */ /* 0x000fe20003fa6270 */
        /* <DEDUP_REMOVED lines=9> */
[----:B------:R2:W-:Y:S01]  /*6e50*/  LDGSTS.E.BYPASS.LTC128B.128 [R229+0x10000], [R10.64+0x80] ;  /* 0x100000800ae57fae */ /* 0x0005e2000b901d4c */
[----:B------:R-:W-:Y:S02]  /*6e60*/  IADD3 R0, R193, 0x1, RZ ;  /* 0x00000001c1007810 */ /* 0x000fe40007ffe0ff */
[----:B------:R-:W-:Y:S01]  /*6e70*/  IADD3.X R17, R5, UR5, RZ, P1, !PT ;  /* 0x0000000505117c10 */ /* 0x000fe20008ffe4ff */
[----:B------:R3:W-:Y:S01]  /*6e80*/  LDGSTS.E.BYPASS.LTC128B.128 [R229+0xc800], [R6.64] ;  /* 0x0c80000006e57fae */ /* 0x0007e2000b901d4c */
[----:B------:R-:W-:Y:S02]  /*6e90*/  IADD3 R18, P1, R16, UR7, RZ ;  /* 0x0000000710127c10 */ /* 0x000fe4000ff3e0ff */
[----:B------:R-:W-:Y:S01]  /*6ea0*/  ISETP.GE.AND P4, PT, R0, R135, PT ;  /* 0x000000870000720c */ /* 0x000fe20003f86270 */
[----:B------:R3:W-:Y:S01]  /*6eb0*/  LDGSTS.E.BYPASS.LTC128B.128 [R229+0x10800], [R6.64+0x80] ;  /* 0x1080008006e57fae */ /* 0x0007e2000b901d4c */
[----:B------:R-:W-:-:S02]  /*6ec0*/  IADD3.X R19, R17, UR5, RZ, P1, !PT ;  /* 0x0000000511137c10 */ /* 0x000fc40008ffe4ff */
[----:B------:R-:W-:Y:S01]  /*6ed0*/  IADD3 R20, P1, R18, UR7, RZ ;  /* 0x0000000712147c10 */ /* 0x000fe2000ff3e0ff */
[----:B------:R2:W-:Y:S03]  /*6ee0*/  LDGSTS.E.BYPASS.LTC128B.128 [R229+0xd000], [R8.64] ;  /* 0x0d00000008e57fae */ /* 0x0005e6000b901d4c */
[----:B------:R-:W-:Y:S01]  /*6ef0*/  IADD3.X R21, R19, UR5, RZ, P1, !PT ;  /* 0x0000000513157c10 */ /* 0x000fe20008ffe4ff */
[----:B------:R2:W-:Y:S01]  /*6f00*/  LDGSTS.E.BYPASS.LTC128B.128 [R229+0x11000], [R8.64+0x80] ;  /* 0x1100008008e57fae */ /* 0x0005e2000b901d4c */
[----:B------:R-:W-:-:S03]  /*6f10*/  IADD3 R22, P1, R20, UR7, RZ ;  /* 0x0000000714167c10 */ /* 0x000fc6000ff3e0ff */
[----:B------:R3:W-:Y:S01]  /*6f20*/  LDGSTS.E.BYPASS.LTC128B.128 [R229+0xd800], [R4.64] ;  /* 0x0d80000004e57fae */ /* 0x0007e2000b901d4c */
[----:B------:R-:W-:Y:S02]  /*6f30*/  IADD3.X R23, R21, UR5, RZ, P1, !PT ;  /* 0x0000000515177c10 */ /* 0x000fe40008ffe4ff */
[----:B------:R-:W-:Y:S01]  /*6f40*/  ISETP.GE.AND P1, PT, R0, R134, PT ;  /* 0x000000860000720c */ /* 0x000fe20003f26270 */
[----:B------:R3:W-:Y:S01]  /*6f50*/  LDGSTS.E.BYPASS.LTC128B.128 [R229+0x11800], [R4.64+0x80] ;  /* 0x1180008004e57fae */ /* 0x0007e2000b901d4c */
[----:B------:R-:W-:-:S03]  /*6f60*/  IADD3 R0, R193, 0x8, RZ ;  /* 0x00000008c1007810 */ /* 0x000fc60007ffe0ff */
[----:B------:R4:W-:Y:S01]  /*6f70*/  LDGSTS.E.BYPASS.LTC128B.128 [R229+0xe000], [R16.64] ;  /* 0x0e00000010e57fae */ /* 0x0009e2000b901d4c */
[C---:B------:R-:W-:Y:S02]  /*6f80*/  ISETP.GE.AND P3, PT, R0.reuse, R135, PT ;  /* 0x000000870000720c */ /* 0x040fe40003f66270 */
[----:B------:R-:W-:Y:S01]  /*6f90*/  ISETP.GE.AND P6, PT, R0, R134, PT ;  /* 0x000000860000720c */ /* 0x000fe20003fc6270 */
        /* <DEDUP_REMOVED lines=9> */
[----:B------:R-:W1:Y:S04]  /*7030*/  LDSM.16.M88.4 R60, [R221+0x6800] ;  /* 0x00680000dd3c783b */ /* 0x000e680000000200 */
[----:B---3--:R-:W2:Y:S04]  /*7040*/  LDSM.16.M88.4 R4, [R221+0x4800] ;  /* 0x00480000dd04783b */ /* 0x008ea80000000200 */
[----:B------:R-:W3:Y:S04]  /*7050*/  LDSM.16.M88.4 R152, [R221+0x5000] ;  /* 0x00500000dd98783b */ /* 0x000ee80000000200 */
[----:B------:R-:W2:Y:S04]  /*7060*/  LDSM.16.M88.4 R144, [R221+0x5800] ;  /* 0x00580000dd90783b */ /* 0x000ea80000000200 */
[----:B------:R-:W2:Y:S04]  /*7070*/  LDSM.16.M88.4 R136, [R221+0x6000] ;  /* 0x00600000dd88783b */ /* 0x000ea80000000200 */
[----:B------:R-:W2:Y:S04]  /*7080*/  LDSM.16.M88.4 R52, [R221+0x7000] ;  /* 0x00700000dd34783b */ /* 0x000ea80000000200 */
[----:B------:R-:W2:Y:S04]  /*7090*/  LDSM.16.M88.4 R28, [R221+0x7800] ;  /* 0x00780000dd1c783b */ /* 0x000ea80000000200 */
[----:B------:R-:W-:Y:S04]  /*70a0*/  LDSM.16.M88.4 R36, [R220] ;  /* 0x00000000dc24783b */ /* 0x000fe80000000200 */
[----:B------:R-:W3:Y:S04]  /*70b0*/  LDSM.16.M88.4 R24, [R219] ;  /* 0x00000000db18783b */ /* 0x000ee80000000200 */
[----:B-----5:R-:W5:Y:S01]  /*70c0*/  LDSM.16.M88.4 R20, [R207] ;  /* 0x00000000cf14783b */ /* 0x020f620000000200 */
[C---:B----4-:R-:W-:Y:S03]  /*70d0*/  HMMA.16816.F32.BF16 R16, R44.reuse, R12, RZ ;  /* 0x0000000c2c10723c */ /* 0x050fe600000418ff */
[----:B------:R-:W4:Y:S04]  /*70e0*/  LDSM.16.M88.4 R176, [R211] ;  /* 0x00000000d3b0783b */ /* 0x000f280000000200 */
[----:B------:R-:W4:Y:S01]  /*70f0*/  LDSM.16.M88.4 R172, [R210] ;  /* 0x00000000d2ac783b */ /* 0x000f220000000200 */
[C---:B-1----:R-:W-:Y:S03]  /*7100*/  HMMA.16816.F32.BF16 R64, R44.reuse, R60, RZ ;  /* 0x0000003c2c40723c */ /* 0x042fe600000418ff */
[----:B------:R-:W1:Y:S04]  /*7110*/  LDSM.16.M88.4 R168, [R209] ;  /* 0x00000000d1a8783b */ /* 0x000e680000000200 */
[----:B------:R-:W1:Y:S01]  /*7120*/  LDSM.16.M88.4 R164, [R208] ;  /* 0x00000000d0a4783b */ /* 0x000e620000000200 */
[C---:B------:R-:W-:Y:S03]  /*7130*/  HMMA.16816.F32.BF16 R12, R44.reuse, R14, RZ ;  /* 0x0000000e2c0c723c */ /* 0x040fe600000418ff */
[----:B------:R-:W1:Y:S04]  /*7140*/  LDSM.16.M88.4 R160, [R206] ;  /* 0x00000000cea0783b */ /* 0x000e680000000200 */
[----:B------:R-:W1:Y:S01]  /*7150*/  LDSM.16.M88.4 R40, [R205] ;  /* 0x00000000cd28783b */ /* 0x000e620000000200 */
[C---:B------:R-:W-:Y:S03]  /*7160*/  HMMA.16816.F32.BF16 R60, R44.reuse, R62, RZ ;  /* 0x0000003e2c3c723c */ /* 0x040fe600000418ff */
[----:B------:R-:W-:Y:S04]  /*7170*/  LDSM.16.M88.4 R32, [R215+0x4000] ;  /* 0x00400000d720783b */ /* 0x000fe80000000200 */
[----:B------:R-:W-:Y:S01]  /*7180*/  LDSM.16.M88.4 R180, [R204+0x3000] ;  /* 0x00300000ccb4783b */ /* 0x000fe20000000200 */
[C---:B--2---:R-:W-:Y:S03]  /*7190*/  HMMA.16816.F32.BF16 R8, R44.reuse, R4, RZ ;  /* 0x000000042c08723c */ /* 0x044fe600000418ff */
[----:B------:R-:W-:Y:S04]  /*71a0*/  LDSM.16.M88.4 R184, [R218+0x2000] ;  /* 0x00200000dab8783b */ /* 0x000fe80000000200 */
[----:B------:R-:W-:Y:S01]  /*71b0*/  LDSM.16.M88.4 R188, [R215+0x8800] ;  /* 0x00880000d7bc783b */ /* 0x000fe20000000200 */
[C---:B---3--:R-:W-:Y:S03]  /*71c0*/  HMMA.16816.F32.BF16 R156, R44.reuse, R152, RZ ;  /* 0x000000982c9c723c */ /* 0x048fe600000418ff */
        /* <DEDUP_REMOVED lines=12> */
[C---:B------:R-:W-:Y:S08]  /*7290*/  HMMA.16816.F32.BF16 R16, R36.reuse, R24, R16 ;  /* 0x000000182410723c */ /* 0x040ff00000041810 */
[C---:B------:R-:W-:Y:S01]  /*72a0*/  HMMA.16816.F32.BF16 R12, R36.reuse, R26, R12 ;  /* 0x0000001a240c723c */ /* 0x040fe2000004180c */
[----:B------:R-:W2:Y:S07]  /*72b0*/  LDSM.16.M88.4 R24, [R218] ;  /* 0x00000000da18783b */ /* 0x000eae0000000200 */
        /* <DEDUP_REMOVED lines=20> */
[----:B------:R-:W1:Y:S04]  /*7400*/  LDSM.16.M88.4 R40, [R215+0x6000] ;  /* 0x00600000d728783b */ /* 0x000e680000000200 */
[----:B------:R-:W4:Y:S03]  /*7410*/  LDSM.16.M88.4 R36, [R215+0x6800] ;  /* 0x00680000d724783b */ /* 0x000f260000000200 */
[C---:B--2---:R-:W-:Y:S08]  /*7420*/  HMMA.16816.F32.BF16 R16, R24.reuse, R32, R16 ;  /* 0x000000201810723c */ /* 0x044ff00000041810 */
[C---:B------:R-:W-:Y:S01]  /*7430*/  HMMA.16816.F32.BF16 R12, R24.reuse, R34, R12 ;  /* 0x00000022180c723c */ /* 0x040fe2000004180c */
[----:B------:R-:W2:Y:S07]  /*7440*/  LDSM.16.M88.4 R32, [R215+0x7800] ;  /* 0x00780000d720783b */ /* 0x000eae0000000200 */
[C---:B------:R-:W-:Y:S08]  /*7450*/  HMMA.16816.F32.BF16 R8, R24.reuse, R28, R8 ;  /* 0x0000001c1808723c */ /* 0x040ff00000041808 */
[C---:B------:R-:W-:Y:S01]  /*7460*/  HMMA.16816.F32.BF16 R4, R24.reuse, R30, R4 ;  /* 0x0000001e1804723c */ /* 0x040fe20000041804 */
[----:B------:R-:W-:Y:S07]  /*7470*/  LDSM.16.M88.4 R28, [R217] ;  /* 0x00000000d91c783b */ /* 0x000fee0000000200 */
[C---:B---3--:R-:W-:Y:S08]  /*7480*/  HMMA.16816.F32.BF16 R156, R24.reuse, R20, R156 ;  /* 0x00000014189c723c */ /* 0x048ff0000004189c */
[C---:B------:R-:W-:Y:S01]  /*7490*/  HMMA.16816.F32.BF16 R152, R24.reuse, R22, R152 ;  /* 0x000000161898723c */ /* 0x040fe20000041898 */
[----:B------:R-:W3:Y:S07]  /*74a0*/  LDSM.16.M88.4 R20, [R204] ;  /* 0x00000000cc14783b */ /* 0x000eee0000000200 */
        /* <DEDUP_REMOVED lines=12> */
[C---:B--2---:R-:W-:Y:S08]  /*7570*/  HMMA.16816.F32.BF16 R48, R24.reuse, R32, R48 ;  /* 0x000000201830723c */ /* 0x044ff00000041830 */
[----:B------:R-:W-:Y:S01]  /*7580*/  HMMA.16816.F32.BF16 R44, R24, R34, R44 ;  /* 0x00000022182c723c */ /* 0x000fe2000004182c */
[----:B------:R-:W-:Y:S04]  /*7590*/  LDSM.16.M88.4 R32, [R222+0x2000] ;  /* 0x00200000de20783b */ /* 0x000fe80000000200 */
[----:B------:R-:W2:Y:S03]  /*75a0*/  LDSM.16.M88.4 R24, [R221+0x8000] ;  /* 0x00800000dd18783b */ /* 0x000ea60000000200 */
        /* <DEDUP_REMOVED lines=17> */
[----:B------:R-:W1:Y:S07]  /*76c0*/  LDSM.16.M88.4 R164, [R221+0xa000] ;  /* 0x00a00000dda4783b */ /* 0x000e6e0000000200 */
        /* <DEDUP_REMOVED lines=9> */
[----:B------:R-:W2:Y:S07]  /*7760*/  LDSM.16.M88.4 R24, [R220+0x2000] ;  /* 0x00200000dc18783b */ /* 0x000eae0000000200 */
[C---:B---3--:R-:W-:Y:S08]  /*7770*/  HMMA.16816.F32.BF16 R8, R32.reuse, R20, R8 ;  /* 0x000000142008723c */ /* 0x048ff00000041808 */
[C---:B------:R-:W-:Y:S01]  /*7780*/  HMMA.16816.F32.BF16 R4, R32.reuse, R22, R4 ;  /* 0x000000162004723c */ /* 0x040fe20000041804 */
[----:B------:R-:W3:Y:S07]  /*7790*/  LDSM.16.M88.4 R20, [R202] ;  /* 0x00000000ca14783b */ /* 0x000eee0000000200 */
[C---:B-1----:R-:W-:Y:S08]  /*77a0*/  HMMA.16816.F32.BF16 R56, R32.reuse, R40, R56 ;  /* 0x000000282038723c */ /* 0x042ff00000041838 */
[C---:B------:R-:W-:Y:S01]  /*77b0*/  HMMA.16816.F32.BF16 R52, R32.reuse, R42, R52 ;  /* 0x0000002a2034723c */ /* 0x040fe20000041834 */
[----:B------:R-:W1:Y:S07]  /*77c0*/  LDSM.16.M88.4 R40, [R199] ;  /* 0x00000000c728783b */ /* 0x000e6e0000000200 */
[C---:B----4-:R-:W-:Y:S08]  /*77d0*/  HMMA.16816.F32.BF16 R48, R32.reuse, R36, R48 ;  /* 0x000000242030723c */ /* 0x050ff00000041830 */
[C---:B------:R-:W-:Y:S01]  /*77e0*/  HMMA.16816.F32.BF16 R44, R32.reuse, R38, R44 ;  /* 0x00000026202c723c */ /* 0x040fe2000004182c */
[----:B------:R-:W4:Y:S07]  /*77f0*/  LDSM.16.M88.4 R36, [R198] ;  /* 0x00000000c624783b */ /* 0x000f2e0000000200 */
[C---:B-----5:R-:W-:Y:S08]  /*7800*/  HMMA.16816.F32.BF16 R64, R32.reuse, R160, R64 ;  /* 0x000000a02040723c */ /* 0x060ff00000041840 */
[C---:B------:R-:W-:Y:S01]  /*7810*/  HMMA.16816.F32.BF16 R60, R32.reuse, R162, R60 ;  /* 0x000000a2203c723c */ /* 0x040fe2000004183c */
[----:B------:R-:W5:Y:S07]  /*7820*/  LDSM.16.M88.4 R160, [R200] ;  /* 0x00000000c8a0783b */ /* 0x000f6e0000000200 */
        /* <DEDUP_REMOVED lines=8> */
[----:B------:R-:W4:Y:S04]  /*78b0*/  LDSM.16.M88.4 R164, [R201] ;  /* 0x00000000c9a4783b */ /* 0x000f280000000200 */
[----:B------:R-:W4:Y:S03]  /*78c0*/  LDSM.16.M88.4 R32, [R197] ;  /* 0x00000000c520783b */ /* 0x000f260000000200 */
        /* <DEDUP_REMOVED lines=23> */
[----:B------:R-:W2:Y:S04]  /*7a40*/  LDSM.16.M88.4 R24, [R204+0x5800] ;  /* 0x00580000cc18783b */ /* 0x000ea80000000200 */
[----:B------:R-:W-:Y:S03]  /*7a50*/  LDSM.16.M88.4 R28, [R204+0x5000] ;  /* 0x00500000cc1c783b */ /* 0x000fe60000000200 */
[C---:B---3--:R-:W-:Y:S08]  /*7a60*/  HMMA.16816.F32.BF16 R16, R184.reuse, R20, R16 ;  /* 0x00000014b810723c */ /* 0x048ff00000041810 */
[C---:B------:R-:W-:Y:S01]  /*7a70*/  HMMA.16816.F32.BF16 R12, R184.reuse, R22, R12 ;  /* 0x00000016b80c723c */ /* 0x040fe2000004180c */
[----:B------:R-:W3:Y:S07]  /*7a80*/  LDSM.16.M88.4 R20, [R204+0x6000] ;  /* 0x00600000cc14783b */ /* 0x000eee0000000200 */
[C---:B------:R-:W-:Y:S08]  /*7a90*/  HMMA.16816.F32.BF16 R148, R184.reuse, R176, R148 ;  /* 0x000000b0b894723c */ /* 0x040ff00000041894 */
[C---:B------:R-:W-:Y:S08]  /*7aa0*/  HMMA.16816.F32.BF16 R144, R184.reuse, R178, R144 ;  /* 0x000000b2b890723c */ /* 0x040ff00000041890 */
[----:B------:R-:W-:Y:S08]  /*7ab0*/  HMMA.16816.F32.BF16 R140, R184, R172, R140 ;  /* 0x000000acb88c723c */ /* 0x000ff0000004188c */
[----:B-1----:R-:W-:Y:S07]  /*7ac0*/  HMMA.16816.F32.BF16 R16, R40, R36, R16 ;  /* 0x000000242810723c */ /* 0x002fee0000041810 */
[C---:B------:R-:W-:Y:S01]  /*7ad0*/  IADD3 R36, R193.reuse, 0x41, RZ ;  /* 0x00000041c1247810 */ /* 0x040fe20007ffe0ff */
[----:B------:R-:W-:Y:S01]  /*7ae0*/  HMMA.16816.F32.BF16 R136, R184, R174, R136 ;  /* 0x000000aeb888723c */ /* 0x000fe20000041888 */
[----:B------:R-:W-:Y:S01]  /*7af0*/  LDSM.16.M88.4 R172, [R204+0x6800] ;  /* 0x00680000ccac783b */ /* 0x000fe20000000200 */
[----:B------:R-:W-:-:S06]  /*7b00*/  IADD3 R37, R193, 0x40, RZ ;  /* 0x00000040c1257810 */ /* 0x000fcc0007ffe0ff */
[C---:B------:R-:W-:Y:S08]  /*7b10*/  HMMA.16816.F32.BF16 R8, R184.reuse, R188, R8 ;  /* 0x000000bcb808723c */ /* 0x040ff00000041808 */
[----:B------:R-:W-:Y:S01]  /*7b20*/  HMMA.16816.F32.BF16 R4, R184, R190, R4 ;  /* 0x000000beb804723c */ /* 0x000fe20000041804 */
[----:B------:R-:W-:Y:S02]  /*7b30*/  FSEL R16, R16, -INF , !P5 ;  /* 0xff80000010107808 */ /* 0x000fe40006800000 */
[----:B------:R-:W-:-:S02]  /*7b40*/  FSEL R0, R17, -INF , !P4 ;  /* 0xff80000011007808 */ /* 0x000fc40006000000 */
[CC--:B------:R-:W-:Y:S02]  /*7b50*/  ISETP.GE.AND P4, PT, R193.reuse, R134.reuse, PT ;  /* 0x00000086c100720c */ /* 0x0c0fe40003f86270 */
[----:B------:R-:W-:Y:S01]  /*7b60*/  IADD3 R17, R193, 0x11, RZ ;  /* 0x00000011c1117810 */ /* 0x000fe20007ffe0ff */
[----:B------:R-:W-:Y:S01]  /*7b70*/  HMMA.16816.F32.BF16 R156, R184, R180, R156 ;  /* 0x000000b4b89c723c */ /* 0x000fe2000004189c */
[----:B------:R-:W-:Y:S02]  /*7b80*/  FSEL R18, R18, -INF , !P4 ;  /* 0xff80000012127808 */ /* 0x000fe40006000000 */
[----:B------:R-:W-:Y:S02]  /*7b90*/  FSEL R19, R19, -INF , !P1 ;  /* 0xff80000013137808 */ /* 0x000fe40004800000 */
[----:B------:R-:W-:-:S03]  /*7ba0*/  ISETP.GE.AND P1, PT, R17, R134, PT ;  /* 0x000000861100720c */ /* 0x000fc60003f26270 */
[C---:B--2---:R-:W-:Y:S08]  /*7bb0*/  HMMA.16816.F32.BF16 R148, R40.reuse, R24, R148 ;  /* 0x000000182894723c */ /* 0x044ff00000041894 */
[C---:B------:R-:W-:Y:S01]  /*7bc0*/  HMMA.16816.F32.BF16 R144, R40.reuse, R26, R144 ;  /* 0x0000001a2890723c */ /* 0x040fe20000041890 */
[----:B------:R-:W1:Y:S07]  /*7bd0*/  LDSM.16.M88.4 R24, [R204+0x7000] ;  /* 0x00700000cc18783b */ /* 0x000e6e0000000200 */
[C---:B---3--:R-:W-:Y:S07]  /*7be0*/  HMMA.16816.F32.BF16 R140, R40.reuse, R20, R140 ;  /* 0x00000014288c723c */ /* 0x048fee000004188c */
[----:B------:R-:W-:Y:S01]  /*7bf0*/  IADD3 R20, R193, 0x9, RZ ;  /* 0x00000009c1147810 */ /* 0x000fe20007ffe0ff */
[----:B------:R-:W-:Y:S03]  /*7c00*/  HMMA.16816.F32.BF16 R12, R40, R38, R12 ;  /* 0x00000026280c723c */ /* 0x000fe6000004180c */
[----:B------:R-:W-:-:S02]  /*7c10*/  ISETP.GE.AND P2, PT, R20, R135, PT ;  /* 0x000000871400720c */ /* 0x000fc40003f46270 */
[----:B------:R-:W-:Y:S02]  /*7c20*/  ISETP.GE.AND P5, PT, R20, R134, PT ;  /* 0x000000861400720c */ /* 0x000fe40003fa6270 */
[C---:B------:R-:W-:Y:S01]  /*7c30*/  IADD3 R39, R193.reuse, 0x38, RZ ;  /* 0x00000038c1277810 */ /* 0x040fe20007ffe0ff */
[----:B------:R-:W-:Y:S01]  /*7c40*/  HMMA.16816.F32.BF16 R136, R40, R22, R136 ;  /* 0x000000162888723c */ /* 0x000fe20000041888 */
[----:B------:R-:W2:Y:S01]  /*7c50*/  LDSM.16.M88.4 R20, [R204+0x7800] ;  /* 0x00780000cc14783b */ /* 0x000ea20000000200 */
[----:B------:R-:W-:Y:S01]  /*7c60*/  IADD3 R38, R193, 0x39, RZ ;  /* 0x00000039c1267810 */ /* 0x000fe20007ffe0ff */
[----:B------:R-:W-:-:S05]  /*7c70*/  DEPBAR.LE SB0, 0x0 ;  /* 0x000080000000791a */ /* 0x000fca0000000000 */
[----:B------:R-:W-:Y:S08]  /*7c80*/  HMMA.16816.F32.BF16 R8, R40, R32, R8 ;  /* 0x000000202808723c */ /* 0x000ff00000041808 */
[----:B------:R-:W-:Y:S01]  /*7c90*/  HMMA.16816.F32.BF16 R56, R184, R164, R56 ;  /* 0x000000a4b838723c */ /* 0x000fe20000041838 */
[----:B------:R-:W-:-:S07]  /*7ca0*/  FSEL R12, R12, -INF , !P3 ;  /* 0xff8000000c0c7808 */ /* 0x000fce0005800000 */
[----:B------:R-:W-:Y:S08]  /*7cb0*/  HMMA.16816.F32.BF16 R4, R40, R34, R4 ;  /* 0x000000222804723c */ /* 0x000ff00000041804 */
[C---:B------:R-:W-:Y:S08]  /*7cc0*/  HMMA.16816.F32.BF16 R152, R184.reuse, R182, R152 ;  /* 0x000000b6b898723c */ /* 0x040ff00000041898 */
[----:B------:R-:W-:Y:S08]  /*7cd0*/  HMMA.16816.F32.BF16 R60, R184, R170, R60 ;  /* 0x000000aab83c723c */ /* 0x000ff0000004183c */
[----:B------:R-:W-:Y:S07]  /*7ce0*/  HMMA.16816.F32.BF16 R156, R40, R28, R156 ;  /* 0x0000001c289c723c */ /* 0x000fee000004189c */
[C---:B------:R-:W-:Y:S01]  /*7cf0*/  IADD3 R28, R193.reuse, 0x10, RZ ;  /* 0x00000010c11c7810 */ /* 0x040fe20007ffe0ff */
[----:B------:R-:W-:Y:S01]  /*7d00*/  HMMA.16816.F32.BF16 R52, R184, R166, R52 ;  /* 0x000000a6b834723c */ /* 0x000fe20000041834 */
[----:B------:R-:W-:-:S02]  /*7d10*/  IADD3 R29, R193, 0x18, RZ ;  /* 0x00000018c11d7810 */ /* 0x000fc40007ffe0ff */
[CC--:B------:R-:W-:Y:S02]  /*7d20*/  ISETP.GE.AND P3, PT, R28.reuse, R135.reuse, PT ;  /* 0x000000871c00720c */ /* 0x0c0fe40003f66270 */
[----:B------:R-:W-:Y:S02]  /*7d30*/  ISETP.GE.AND P4, PT, R28, R134, PT ;  /* 0x000000861c00720c */ /* 0x000fe40003f86270 */
[----:B------:R-:W-:Y:S01]  /*7d40*/  FSEL R28, R13, -INF , !P2 ;  /* 0xff8000000d1c7808 */ /* 0x000fe20005000000 */
[----:B------:R-:W-:Y:S01]  /*7d50*/  HMMA.16816.F32.BF16 R48, R184, R160, R48 ;  /* 0x000000a0b830723c */ /* 0x000fe20000041830 */
[----:B------:R-:W-:Y:S02]  /*7d60*/  ISETP.GE.AND P2, PT, R17, R135, PT ;  /* 0x000000871100720c */ /* 0x000fe40003f46270 */
[----:B------:R-:W-:Y:S02]  /*7d70*/  FSEL R13, R14, -INF , !P6 ;  /* 0xff8000000e0d7808 */ /* 0x000fe40007000000 */
[----:B------:R-:W-:-:S02]  /*7d80*/  IADD3 R14, R193, 0x19, RZ ;  /* 0x00000019c10e7810 */ /* 0x000fc40007ffe0ff */
[----:B------:R-:W-:Y:S01]  /*7d90*/  FSEL R17, R15, -INF , !P5 ;  /* 0xff8000000f117808 */ /* 0x000fe20006800000 */
[----:B------:R-:W-:Y:S01]  /*7da0*/  HMMA.16816.F32.BF16 R64, R184, R168, R64 ;  /* 0x000000a8b840723c */ /* 0x000fe20000041840 */
[-C--:B------:R-:W-:Y:S02]  /*7db0*/  ISETP.GE.AND P5, PT, R29, R135.reuse, PT ;  /* 0x000000871d00720c */ /* 0x080fe40003fa6270 */
[----:B------:R-:W-:Y:S02]  /*7dc0*/  FSEL R192, R8, -INF , !P3 ;  /* 0xff80000008c07808 */ /* 0x000fe40005800000 */
[----:B------:R-:W-:Y:S02]  /*7dd0*/  FSEL R190, R9, -INF , !P2 ;  /* 0xff80000009be7808 */ /* 0x000fe40005000000 */
[----:B------:R-:W-:Y:S01]  /*7de0*/  ISETP.GE.AND P3, PT, R14, R135, PT ;  /* 0x000000870e00720c */ /* 0x000fe20003f66270 */
[----:B-1----:R-:W-:Y:S01]  /*7df0*/  HMMA.16816.F32.BF16 R56, R40, R24, R56 ;  /* 0x000000182838723c */ /* 0x002fe20000041838 */
[----:B------:R-:W-:-:S02]  /*7e00*/  IADD3 R8, R193, 0x20, RZ ;  /* 0x00000020c1087810 */ /* 0x000fc40007ffe0ff */
[----:B------:R-:W-:Y:S02]  /*7e10*/  IADD3 R9, R193, 0x21, RZ ;  /* 0x00000021c1097810 */ /* 0x000fe40007ffe0ff */
[----:B------:R-:W-:Y:S02]  /*7e20*/  FSEL R188, R4, -INF , !P5 ;  /* 0xff80000004bc7808 */ /* 0x000fe40006800000 */
[----:B------:R-:W-:Y:S01]  /*7e30*/  FSEL R25, R11, -INF , !P1 ;  /* 0xff8000000b197808 */ /* 0x000fe20004800000 */
[----:B------:R-:W-:Y:S01]  /*7e40*/  HMMA.16816.F32.BF16 R152, R40, R30, R152 ;  /* 0x0000001e2898723c */ /* 0x000fe20000041898 */
[-C--:B------:R-:W-:Y:S02]  /*7e50*/  ISETP.GE.AND P6, PT, R29, R134.reuse, PT ;  /* 0x000000861d00720c */ /* 0x080fe40003fc6270 */
[----:B------:R-:W-:Y:S02]  /*7e60*/  ISETP.GE.AND P2, PT, R14, R134, PT ;  /* 0x000000860e00720c */ /* 0x000fe40003f46270 */
[----:B------:R-:W-:-:S02]  /*7e70*/  ISETP.GE.AND P5, PT, R8, R135, PT ;  /* 0x000000870800720c */ /* 0x000fc40003fa6270 */
[----:B------:R-:W-:Y:S01]  /*7e80*/  FSEL R24, R5, -INF , !P3 ;  /* 0xff80000005187808 */ /* 0x000fe20005800000 */
[C---:B------:R-:W-:Y:S01]  /*7e90*/  HMMA.16816.F32.BF16 R60, R40.reuse, R174, R60 ;  /* 0x000000ae283c723c */ /* 0x040fe2000004183c */
[----:B------:R-:W-:Y:S02]  /*7ea0*/  ISETP.GE.AND P1, PT, R9, R135, PT ;  /* 0x000000870900720c */ /* 0x000fe40003f26270 */
[C---:B------:R-:W-:Y:S02]  /*7eb0*/  IADD3 R5, R193.reuse, 0x28, RZ ;  /* 0x00000028c1057810 */ /* 0x040fe40007ffe0ff */
[----:B------:R-:W-:Y:S02]  /*7ec0*/  IADD3 R4, R193, 0x29, RZ ;  /* 0x00000029c1047810 */ /* 0x000fe40007ffe0ff */
[----:B------:R-:W-:Y:S01]  /*7ed0*/  FSEL R35, R6, -INF , !P6 ;  /* 0xff80000006237808 */ /* 0x000fe20007000000 */
[----:B------:R-:W-:Y:S01]  /*7ee0*/  HMMA.16816.F32.BF16 R52, R40, R26, R52 ;  /* 0x0000001a2834723c */ /* 0x000fe20000041834 */
[----:B------:R-:W-:-:S02]  /*7ef0*/  FSEL R33, R7, -INF , !P2 ;  /* 0xff80000007217808 */ /* 0x000fc40005000000 */
[----:B------:R-:W-:Y:S02]  /*7f00*/  FSEL R34, R156, -INF , !P5 ;  /* 0xff8000009c227808 */ /* 0x000fe40006800000 */
[----:B------:R-:W-:Y:S02]  /*7f10*/  FSEL R32, R157, -INF , !P1 ;  /* 0xff8000009d207808 */ /* 0x000fe40004800000 */
[----:B------:R-:W-:Y:S01]  /*7f20*/  FSEL R183, R10, -INF , !P4 ;  /* 0xff8000000ab77808 */ /* 0x000fe20006000000 */
[----:B------:R-:W-:Y:S01]  /*7f30*/  HMMA.16816.F32.BF16 R64, R40, R172, R64 ;  /* 0x000000ac2840723c */ /* 0x000fe20000041840 */
[CC--:B------:R-:W-:Y:S02]  /*7f40*/  ISETP.GE.AND P2, PT, R5.reuse, R135.reuse, PT ;  /* 0x000000870500720c */ /* 0x0c0fe40003f46270 */
[----:B------:R-:W-:Y:S02]  /*7f50*/  ISETP.GE.AND P6, PT, R5, R134, PT ;  /* 0x000000860500720c */ /* 0x000fe40003fc6270 */
[----:B------:R-:W-:-:S02]  /*7f60*/  ISETP.GE.AND P5, PT, R4, R135, PT ;  /* 0x000000870400720c */ /* 0x000fc40003fa6270 */
[-C--:B------:R-:W-:Y:S01]  /*7f70*/  ISETP.GE.AND P1, PT, R4, R134.reuse, PT ;  /* 0x000000860400720c */ /* 0x080fe20003f26270 */
[----:B------:R-:W-:Y:S01]  /*7f80*/  HMMA.16816.F32.BF16 R184, R184, R162, R44 ;  /* 0x000000a2b8b8723c */ /* 0x000fe2000004182c */
[-C--:B------:R-:W-:Y:S02]  /*7f90*/  ISETP.GE.AND P4, PT, R8, R134.reuse, PT ;  /* 0x000000860800720c */ /* 0x080fe40003f86270 */
[----:B------:R-:W-:Y:S02]  /*7fa0*/  IADD3 R26, R193, 0x58, RZ ;  /* 0x00000058c11a7810 */ /* 0x000fe40007ffe0ff */
[----:B------:R-:W-:Y:S02]  /*7fb0*/  FSEL R181, R158, -INF , !P4 ;  /* 0xff8000009eb57808 */ /* 0x000fe40006000000 */
[----:B------:R-:W-:Y:S01]  /*7fc0*/  ISETP.GE.AND P3, PT, R9, R134, PT ;  /* 0x000000860900720c */ /* 0x000fe20003f66270 */
[----:B--2---:R-:W-:Y:S01]  /*7fd0*/  HMMA.16816.F32.BF16 R4, R40, R20, R48 ;  /* 0x000000142804723c */ /* 0x004fe20000041830 */
[----:B------:R-:W-:-:S02]  /*7fe0*/  IADD3 R11, R193, 0x69, RZ ;  /* 0x00000069c10b7810 */ /* 0x000fc40007ffe0ff */
[----:B------:R-:W-:Y:S02]  /*7ff0*/  FSEL R180, R153, -INF , !P5 ;  /* 0xff80000099b47808 */ /* 0x000fe40006800000 */
[-C--:B------:R-:W-:Y:S02]  /*8000*/  ISETP.GE.AND P5, PT, R37, R135.reuse, PT ;  /* 0x000000872500720c */ /* 0x080fe40003fa6270 */
[C---:B------:R-:W-:Y:S02]  /*8010*/  IADD3 R48, R193.reuse, 0x30, RZ ;  /* 0x00000030c1307810 */ /* 0x040fe40007ffe0ff */
[----:B------:R-:W-:Y:S02]  /*8020*/  IADD3 R49, R193, 0x31, RZ ;  /* 0x00000031c1317810 */ /* 0x000fe40007ffe0ff */
[----:B------:R-:W-:Y:S02]  /*8030*/  ISETP.GE.AND P4, PT, R48, R135, PT ;  /* 0x000000873000720c */ /* 0x000fe40003f86270 */
[----:B------:R-:W-:-:S02]  /*8040*/  FSEL R179, R159, -INF , !P3 ;  /* 0xff8000009fb37808 */ /* 0x000fc40005800000 */
[----:B------:R-:W-:Y:S01]  /*8050*/  FSEL R178, R148, -INF , !P4 ;  /* 0xff80000094b27808 */ /* 0x000fe20006000000 */
[----:B------:R-:W-:Y:S01]  /*8060*/  HMMA.16816.F32.BF16 R184, R40, R22, R184 ;  /* 0x0000001628b8723c */ /* 0x000fe200000418b8 */
[-C--:B------:R-:W-:Y:S02]  /*8070*/  ISETP.GE.AND P4, PT, R36, R135.reuse, PT ;  /* 0x000000872400720c */ /* 0x080fe40003f86270 */
[----:B------:R-:W-:Y:S02]  /*8080*/  FSEL R182, R152, -INF , !P2 ;  /* 0xff80000098b67808 */ /* 0x000fe40005000000 */
[----:B------:R-:W-:Y:S02]  /*8090*/  FSEL R166, R141, -INF , !P4 ;  /* 0xff8000008da67808 */ /* 0x000fe40006000000 */
[-C--:B------:R-:W-:Y:S02]  /*80a0*/  ISETP.GE.AND P4, PT, R26, R135.reuse, PT ;  /* 0x000000871a00720c */ /* 0x080fe40003f86270 */
[----:B------:R-:W-:-:S02]  /*80b0*/  ISETP.GE.AND P3, PT, R49, R135, PT ;  /* 0x000000873100720c */ /* 0x000fc40003f66270 */
        /* <DEDUP_REMOVED lines=9> */
[----:B------:R-:W-:Y:S02]  /*8150*/  ISETP.GE.AND P4, PT, R48, R134, PT ;  /* 0x000000863000720c */ /* 0x000fe40003f86270 */
        /* <DEDUP_REMOVED lines=8> */
[----:B------:R-:W-:Y:S02]  /*81e0*/  IADD3 R29, R193, 0x50, RZ ;  /* 0x00000050c11d7810 */ /* 0x000fe40007ffe0ff */
        /* <DEDUP_REMOVED lines=11> */
[----:B------:R-:W-:Y:S02]  /*82a0*/  FSEL R53, R155, -INF , !P1 ;  /* 0xff8000009b357808 */ /* 0x000fe40004800000 */
[-C--:B------:R-:W-:Y:S02]  /*82b0*/  ISETP.GE.AND P1, PT, R38, R134.reuse, PT ;  /* 0x000000862600720c */ /* 0x080fe40003f26270 */
[----:B------:R-:W-:Y:S02]  /*82c0*/  FSEL R159, R66, -INF , !P4 ;  /* 0xff800000429f7808 */ /* 0x000fe40006000000 */
[----:B------:R-:W-:Y:S02]  /*82d0*/  FSEL R48, R4, -INF , !P3 ;  /* 0xff80000004307808 */ /* 0x000fe40005800000 */
[----:B------:R-:W-:Y:S02]  /*82e0*/  FSEL R46, R5, -INF , !P2 ;  /* 0xff800000052e7808 */ /* 0x000fe40005000000 */
[----:B------:R-:W-:-:S02]  /*82f0*/  ISETP.GE.AND P4, PT, R20, R134, PT ;  /* 0x000000861400720c */ /* 0x000fc40003f86270 */
[-C--:B------:R-:W-:Y:S02]  /*8300*/  ISETP.GE.AND P3, PT, R49, R134.reuse, PT ;  /* 0x000000863100720c */ /* 0x080fe40003f66270 */
[----:B------:R-:W-:Y:S02]  /*8310*/  ISETP.GE.AND P2, PT, R39, R134, PT ;  /* 0x000000862700720c */ /* 0x000fe40003f46270 */
        /* <DEDUP_REMOVED lines=15> */
[----:B------:R-:W-:-:S02]  /*8410*/  ISETP.GT.AND P4, PT, R228, R225, PT ;  /* 0x000000e1e400720c */ /* 0x000fc40003f84270 */
[-C--:B------:R-:W-:Y:S02]  /*8420*/  ISETP.GE.AND P6, PT, R29, R135.reuse, PT ;  /* 0x000000871d00720c */ /* 0x080fe40003fc6270 */
[C---:B------:R-:W-:Y:S02]  /*8430*/  ISETP.GE.AND P5, PT, R27.reuse, R135, PT ;  /* 0x000000871b00720c */ /* 0x040fe40003fa6270 */
        /* <DEDUP_REMOVED lines=10> */
[----:B------:R-:W-:Y:S01]  /*84e0*/  IADD3 R8, R193, 0x78, RZ ;  /* 0x00000078c1087810 */ /* 0x000fe20007ffe0ff */
[----:B------:R-:W-:Y:S01]  /*84f0*/  BAR.SYNC.DEFER_BLOCKING 0x0 ;  /* 0x0000000000007b1d */ /* 0x000fe20000010000 */
[CC--:B------:R-:W-:Y:S02]  /*8500*/  ISETP.GE.AND P6, PT, R15.reuse, R135.reuse, PT ;  /* 0x000000870f00720c */ /* 0x0c0fe40003fc6270 */
[C---:B------:R-:W-:Y:S02]  /*8510*/  ISETP.GE.AND P5, PT, R14.reuse, R135, PT ;  /* 0x000000870e00720c */ /* 0x040fe40003fa6270 */
[-C--:B------:R-:W-:Y:S02]  /*8520*/  ISETP.GE.AND P3, PT, R15, R134.reuse, PT ;  /* 0x000000860f00720c */ /* 0x080fe40003f66270 */
[-C--:B------:R-:W-:Y:S02]  /*8530*/  ISETP.GE.AND P2, PT, R14, R134.reuse, PT ;  /* 0x000000860e00720c */ /* 0x080fe40003f46270 */
[----:B------:R-:W-:-:S02]  /*8540*/  ISETP.GE.AND P1, PT, R11, R134, PT ;  /* 0x000000860b00720c */ /* 0x000fc40003f26270 */
[----:B------:R-:W-:Y:S02]  /*8550*/  IADD3 R193, R193, 0x79, RZ ;  /* 0x00000079c1c17810 */ /* 0x000fe40007ffe0ff */
[----:B------:R-:W-:Y:S02]  /*8560*/  FSEL R148, R57, -INF , !P6 ;  /* 0xff80000039947808 */ /* 0x000fe40007000000 */
[----:B------:R-:W-:Y:S02]  /*8570*/  FSEL R144, R52, -INF , !P5 ;  /* 0xff80000034907808 */ /* 0x000fe40006800000 */
[----:B------:R-:W-:Y:S02]  /*8580*/  FSEL R145, R59, -INF , !P3 ;  /* 0xff8000003b917808 */ /* 0x000fe40005800000 */
[----:B------:R-:W-:Y:S02]  /*8590*/  FSEL R141, R54, -INF , !P2 ;  /* 0xff800000368d7808 */ /* 0x000fe40005000000 */
[----:B------:R-:W-:-:S02]  /*85a0*/  FSEL R139, R55, -INF , !P1 ;  /* 0xff800000378b7808 */ /* 0x000fc40004800000 */
[CC--:B------:R-:W-:Y:S02]  /*85b0*/  ISETP.GE.AND P6, PT, R8.reuse, R135.reuse, PT ;  /* 0x000000870800720c */ /* 0x0c0fe40003fc6270 */
[----:B------:R-:W-:Y:S02]  /*85c0*/  ISETP.GE.AND P5, PT, R193, R135, PT ;  /* 0x00000087c100720c */ /* 0x000fe40003fa6270 */
[-C--:B------:R-:W-:Y:S02]  /*85d0*/  ISETP.GE.AND P3, PT, R9, R134.reuse, PT ;  /* 0x000000860900720c */ /* 0x080fe40003f66270 */
[-C--:B------:R-:W-:Y:S02]  /*85e0*/  ISETP.GE.AND P2, PT, R8, R134.reuse, PT ;  /* 0x000000860800720c */ /* 0x080fe40003f46270 */
[----:B------:R-:W-:Y:S02]  /*85f0*/  ISETP.GE.AND P1, PT, R193, R134, PT ;  /* 0x00000086c100720c */ /* 0x000fe40003f26270 */
[----:B------:R-:W-:-:S02]  /*8600*/  FSEL R49, R7, -INF , !P3 ;  /* 0xff80000007317808 */ /* 0x000fc40005800000 */
[----:B------:R-:W-:Y:S02]  /*8610*/  FSEL R60, R184, -INF , !P6 ;  /* 0xff800000b83c7808 */ /* 0x000fe40007000000 */
[----:B------:R-:W-:Y:S02]  /*8620*/  FSEL R57, R185, -INF , !P5 ;  /* 0xff800000b9397808 */ /* 0x000fe40006800000 */
[----:B------:R-:W-:Y:S02]  /*8630*/  FSEL R47, R186, -INF , !P2 ;  /* 0xff800000ba2f7808 */ /* 0x000fe40005000000 */
[----:B------:R-:W-:Y:S01]  /*8640*/  FSEL R45, R187, -INF , !P1 ;  /* 0xff800000bb2d7808 */ /* 0x000fe20004800000 */
[----:B------:R-:W-:Y:S05]  /*8650*/  @!P4 BRA `(.L_x_3540) ;  /* 0x000006a00000c947 */ /* 0x000fea0003800000 */
        /* <DEDUP_REMOVED lines=59> */
[----:B------:R-:W-:Y:S05]  /*8a10*/  BRA `(.L_x_3542) ;  /* 0x0000004000007947 */ /* 0x000fea0003800000 */
.L_x_3541:
[----:B------:R-:W-:-:S04]  /*8a20*/  ULEA UR5, -UR6, URZ, 0x7 ;  /* 0x0000003f06057291 */ /* 0x000fc8000f8e393f */
[----:B------:R-:W-:Y:S02]  /*8a30*/  USHF.R.S32.HI UR4, URZ, 0x1f, UR5 ;  /* 0x0000001f3f047899 */ /* 0x000fe40008011405 */
[----:B------:R-:W-:-:S04]  /*8a40*/  MOV R6, UR5 ;  /* 0x0000000500067c02 */ /* 0x000fc80008000f00 */
[----:B------:R-:W-:Y:S02]  /*8a50*/  MOV R4, UR4 ;  /* 0x0000000400047c02 */ /* 0x000fe40008000f00 */
.L_x_3542:
        /* <DEDUP_REMOVED lines=42> */
.L_x_3540:
        /* <DEDUP_REMOVED lines=118> */
[--C-:B------:R-:W-:Y:S01]  /*9460*/  FFMA.FTZ R135, R182, c[0x0][0x23c], -R61.reuse ;  /* 0x00008f00b6877a23 */ /* 0x100fe2000001083d */
[----:B------:R-:W-:Y:S01]  /*9470*/  LDSM.16.MT88.4 R52, [R213+0x11000] ;  /* 0x01100000d534783b */ /* 0x000fe20000004200 */
[----:B------:R-:W-:Y:S02]  /*9480*/  FFMA.FTZ R132, R180, c[0x0][0x23c], -R61 ;  /* 0x00008f00b4847a23 */ /* 0x000fe4000001083d */
        /* <DEDUP_REMOVED lines=448> */
.L_x_3537:
[----:B------:R-:W-:Y:S05]  /*b090*/  @!P4 BRA `(.L_x_3543) ;  /* 0x00003dc00000c947 */ /* 0x000fea0003800000 */
[----:B------:R-:W-:Y:S01]  /*b0a0*/  ULDC UR8, c[0x0][0x1a0] ;  /* 0x0000680000087ab9 */ /* 0x000fe20000000800 */
[----:B------:R-:W-:Y:S01]  /*b0b0*/  IMAD.MOV.U32 R0, RZ, RZ, R3 ;  /* 0x000000ffff007224 */ /* 0x000fe200078e0003 */
[----:B------:R-:W-:Y:S01]  /*b0c0*/  ULEA UR5, -UR8, URZ, 0x7 ;  /* 0x0000003f08057291 */ /* 0x000fe2000f8e393f */
[----:B------:R-:W-:Y:S01]  /*b0d0*/  IMAD.MOV.U32 R133, RZ, RZ, R132 ;  /* 0x000000ffff857224 */ /* 0x000fe200078e0084 */
[----:B------:R-:W-:-:S02]  /*b0e0*/  UMOV UR10, 0x5 ;  /* 0x00000005000a7882 */ /* 0x000fc40000000000 */
[----:B------:R-:W-:Y:S02]  /*b0f0*/  USHF.R.S32.HI UR4, URZ, 0x1f, UR5 ;  /* 0x0000001f3f047899 */ /* 0x000fe40008011405 */
[----:B------:R-:W-:Y:S01]  /*b100*/  ULDC UR9, c[0x0][0x1a4] ;  /* 0x0000690000097ab9 */ /* 0x000fe20000000800 */
[----:B------:R-:W-:Y:S01]  /*b110*/  MOV R238, UR5 ;  /* 0x0000000500ee7c02 */ /* 0x000fe20008000f00 */
[----:B------:R-:W-:Y:S02]  /*b120*/  USHF.L.U64.HI UR9, UR8, UR10, UR9 ;  /* 0x0000000a08097299 */ /* 0x000fe40008010209 */
[----:B------:R-:W-:Y:S01]  /*b130*/  MOV R237, UR4 ;  /* 0x0000000400ed7c02 */ /* 0x000fe20008000f00 */
[----:B------:R-:W-:Y:S02]  /*b140*/  USHF.L.U32 UR8, UR8, 0x5, URZ ;  /* 0x0000000508087899 */ /* 0x000fe4000800063f */
[----:B------:R-:W-:Y:S02]  /*b150*/  ULDC UR4, c[0x0][0x19c] ;  /* 0x0000670000047ab9 */ /* 0x000fe40000000800 */
.L_x_3547:
[----:B------:R-:W-:Y:S01]  /*b160*/  IADD3 R228, R228, -0x1, RZ ;  /* 0xffffffffe4e47810 */ /* 0x000fe20007ffe0ff */
[----:B------:R-:W-:Y:S04]  /*b170*/  DEPBAR.LE SB0, 0x0 ;  /* 0x000080000000791a */ /* 0x000fe80000000000 */
[----:B------:R-:W-:Y:S01]  /*b180*/  BAR.SYNC.DEFER_BLOCKING 0x0 ;  /* 0x0000000000007b1d */ /* 0x000fe20000010000 */
[----:B------:R-:W-:Y:S01]  /*b190*/  MOV R2, R237 ;  /* 0x000000ed00027202 */ /* 0x000fe20000000f00 */
[----:B------:R-:W-:Y:S04]  /*b1a0*/  IMAD.MOV.U32 R6, RZ, RZ, R238 ;  /* 0x000000ffff067224 */ /* 0x000fe800078e00ee */
[----:B------:R-:W-:-:S05]  /*b1b0*/  @!P0 BRA `(.L_x_3544) ;  /* 0x000003b000008947 */ /* 0x000fca0003800000 */
        /* <DEDUP_REMOVED lines=59> */
.L_x_3544:
        /* <DEDUP_REMOVED lines=69> */
[----:B------:R-:W-:Y:S07]  /*b9c0*/  LDSM.16.M88.4 R160, [R215+0x4000] ;  /* 0x00400000d7a0783b */ /* 0x000fee0000000200 */
        /* <DEDUP_REMOVED lines=235> */
.L_x_3546:
        /* <DEDUP_REMOVED lines=38> */
.L_x_3545:
        /* <DEDUP_REMOVED lines=269> */
[--C-:B------:R-:W-:Y:S02]  /*dbb0*/  FFMA.FTZ R66, R66, c[0x0][0x23c], -R151.reuse ;  /* 0x00008f0042427a23 */ /* 0x100fe40000010897 */
        /* <DEDUP_REMOVED lines=28> */
[----:B------:R-:W5:Y:S03]  /*dd80*/  LDSM.16.MT88.4 R128, [R213+0xd000] ;  /* 0x00d00000d580783b */ /* 0x000f660000004200 */
[----:B------:R-:W-:Y:S02]  /*dd90*/  FADD.FTZ R155, R155, R150 ;  /* 0x000000969b9b7221 */ /* 0x000fe40000010000 */
[----:B------:R-:W-:Y:S02]  /*dda0*/  FADD.FTZ R154, R154, R153 ;  /* 0x000000999a9a7221 */ /* 0x000fe40000010000 */
[C---:B------:R-:W-:Y:S01]  /*ddb0*/  HMMA.16816.F32.BF16 R104, R120.reuse, R20, R104 ;  /* 0x000000147868723c */ /* 0x040fe20000041868 */
[----:B------:R-:W1:Y:S03]  /*ddc0*/  MUFU.EX2 R147, R147 ;  /* 0x0000009300937308 */ /* 0x000e660000000800 */
        /* <DEDUP_REMOVED lines=12> */
[C---:B------:R-:W-:Y:S04]  /*de90*/  HMMA.16816.F32.BF16 R112, R120.reuse, R138, R112 ;  /* 0x0000008a7870723c */ /* 0x040fe80000041870 */
[--C-:B------:R-:W-:Y:S01]  /*dea0*/  FFMA.FTZ R136, R28, c[0x0][0x23c], -R152.reuse ;  /* 0x00008f001c887a23 */ /* 0x100fe20000010898 */
[----:B-1----:R-:W-:Y:S01]  /*deb0*/  F2FP.BF16.PACK_AB R23, R147, R146 ;  /* 0x000000929317723e */ /* 0x002fe200000010ff */
[--C-:B------:R-:W-:Y:S01]  /*dec0*/  FFMA.FTZ R137, R29, c[0x0][0x23c], -R152.reuse ;  /* 0x00008f001d897a23 */ /* 0x100fe20000010898 */
[----:B------:R-:W-:Y:S01]  /*ded0*/  MUFU.EX2 R53, R53 ;  /* 0x0000003500357308 */ /* 0x000fe20000000800 */
[C---:B------:R-:W-:Y:S04]  /*dee0*/  HMMA.16816.F32.BF16 R16, R120.reuse, R140, R16 ;  /* 0x0000008c7810723c */ /* 0x040fe80000041810 */
[--C-:B------:R-:W-:Y:S02]  /*def0*/  FFMA.FTZ R138, R30, c[0x0][0x23c], -R151.reuse ;  /* 0x00008f001e8a7a23 */ /* 0x100fe40000010897 */
[--C-:B------:R-:W-:Y:S02]  /*df00*/  FFMA.FTZ R139, R31, c[0x0][0x23c], -R151.reuse ;  /* 0x00008f001f8b7a23 */ /* 0x100fe40000010897 */
[----:B------:R-:W-:Y:S01]  /*df10*/  HMMA.16816.F32.BF16 R116, R120, R142, R116 ;  /* 0x0000008e7874723c */ /* 0x000fe20000041874 */
[----:B------:R-:W1:Y:S01]  /*df20*/  LDSM.16.MT88.4 R120, [R212+0xd000] ;  /* 0x00d00000d478783b */ /* 0x000e620000004200 */
[----:B------:R-:W-:Y:S02]  /*df30*/  MUFU.EX2 R136, R136 ;  /* 0x0000008800887308 */ /* 0x000fe40000000800 */
[--C-:B------:R-:W-:Y:S02]  /*df40*/  FFMA.FTZ R140, R32, c[0x0][0x23c], -R152.reuse ;  /* 0x00008f00208c7a23 */ /* 0x100fe40000010898 */
[----:B------:R-:W-:Y:S02]  /*df50*/  FFMA.FTZ R141, R33, c[0x0][0x23c], -R152 ;  /* 0x00008f00218d7a23 */ /* 0x000fe40000010898 */
[C---:B------:R-:W-:Y:S01]  /*df60*/  HMMA.16816.F32.BF16 R8, R20.reuse, R124, R8 ;  /* 0x0000007c1408723c */ /* 0x040fe20000041808 */
[----:B------:R-:W-:Y:S03]  /*df70*/  LDSM.16.MT88.4 R28, [R213+0x11000] ;  /* 0x01100000d51c783b */ /* 0x000fe60000004200 */
[----:B------:R-:W2:Y:S01]  /*df80*/  MUFU.EX2 R137, R137 ;  /* 0x0000008900897308 */ /* 0x000ea20000000800 */
[--C-:B------:R-:W-:Y:S02]  /*df90*/  FFMA.FTZ R142, R34, c[0x0][0x23c], -R151.reuse ;  /* 0x00008f00228e7a23 */ /* 0x100fe40000010897 */
[----:B------:R-:W-:Y:S01]  /*dfa0*/  FFMA.FTZ R143, R35, c[0x0][0x23c], -R151 ;  /* 0x00008f00238f7a23 */ /* 0x000fe20000010897 */
[C---:B------:R-:W-:Y:S01]  /*dfb0*/  HMMA.16816.F32.BF16 R68, R20.reuse, R126, R68 ;  /* 0x0000007e1444723c */ /* 0x040fe20000041844 */
[----:B------:R-:W3:Y:S03]  /*dfc0*/  LDSM.16.MT88.4 R124, [R216+0x11000] ;  /* 0x01100000d87c783b */ /* 0x000ee60000004200 */
        /* <DEDUP_REMOVED lines=8> */
[----:B------:R-:W4:Y:S01]  /*e050*/  LDSM.16.MT88.4 R24, [R214+0x11000] ;  /* 0x01100000d618783b */ /* 0x000f220000004200 */
[----:B------:R-:W2:Y:S02]  /*e060*/  MUFU.EX2 R139, R139 ;  /* 0x0000008b008b7308 */ /* 0x000ea40000000800 */
[----:B------:R-:W-:Y:S02]  /*e070*/  FADD.FTZ R144, R144, R5 ;  /* 0x0000000590907221 */ /* 0x000fe40000010000 */
[----:B------:R-:W-:Y:S02]  /*e080*/  FADD.FTZ R146, R146, R7 ;  /* 0x0000000792927221 */ /* 0x000fe40000010000 */
[C---:B-----5:R-:W-:Y:S04]  /*e090*/  HMMA.16816.F32.BF16 R80, R20.reuse, R128, R80 ;  /* 0x000000801450723c */ /* 0x060fe80000041850 */
[----:B------:R-:W-:Y:S01]  /*e0a0*/  MUFU.EX2 R140, R140 ;  /* 0x0000008c008c7308 */ /* 0x000fe20000000800 */
[----:B------:R-:W-:Y:S02]  /*e0b0*/  FADD.FTZ R145, R145, R144 ;  /* 0x0000009091917221 */ /* 0x000fe40000010000 */
[----:B------:R-:W-:Y:S01]  /*e0c0*/  FADD.FTZ R147, R147, R146 ;  /* 0x0000009293937221 */ /* 0x000fe20000010000 */
[C---:B------:R-:W-:Y:S01]  /*e0d0*/  HMMA.16816.F32.BF16 R84, R20.reuse, R130, R84 ;  /* 0x000000821454723c */ /* 0x040fe20000041854 */
[----:B------:R-:W5:Y:S05]  /*e0e0*/  LDSM.16.MT88.4 R128, [R212+0x11000] ;  /* 0x01100000d480783b */ /* 0x000f6a0000004200 */
[----:B------:R-:W2:Y:S02]  /*e0f0*/  MUFU.EX2 R141, R141 ;  /* 0x0000008d008d7308 */ /* 0x000ea40000000800 */
[C---:B-1----:R-:W-:Y:S08]  /*e100*/  HMMA.16816.F32.BF16 R88, R20.reuse, R120, R88 ;  /* 0x000000781458723c */ /* 0x042ff00000041858 */
[C---:B------:R-:W-:Y:S01]  /*e110*/  HMMA.16816.F32.BF16 R92, R20.reuse, R122, R92 ;  /* 0x0000007a145c723c */ /* 0x040fe2000004185c */
[----:B------:R-:W1:Y:S01]  /*e120*/  LDSM.16.MT88.4 R120, [R216+0xd800] ;  /* 0x00d80000d878783b */ /* 0x000e620000004200 */
[----:B------:R-:W-:Y:S06]  /*e130*/  MUFU.EX2 R142, R142 ;  /* 0x0000008e008e7308 */ /* 0x000fec0000000800 */
[C---:B---3--:R-:W-:Y:S04]  /*e140*/  HMMA.16816.F32.BF16 R96, R20.reuse, R124, R96 ;  /* 0x0000007c1460723c */ /* 0x048fe80000041860 */
[----:B------:R-:W3:Y:S04]  /*e150*/  MUFU.EX2 R143, R143 ;  /* 0x0000008f008f7308 */ /* 0x000ee80000000800 */
[C---:B------:R-:W-:Y:S01]  /*e160*/  HMMA.16816.F32.BF16 R100, R20.reuse, R126, R100 ;  /* 0x0000007e1464723c */ /* 0x040fe20000041864 */
[----:B------:R-:W-:Y:S05]  /*e170*/  LDSM.16.MT88.4 R124, [R214+0x13800] ;  /* 0x01380000d67c783b */ /* 0x000fea0000004200 */
[----:B------:R-:W-:Y:S02]  /*e180*/  MUFU.EX2 R54, R54 ;  /* 0x0000003600367308 */ /* 0x000fe40000000800 */
[C---:B----4-:R-:W-:Y:S08]  /*e190*/  HMMA.16816.F32.BF16 R104, R20.reuse, R24, R104 ;  /* 0x000000181468723c */ /* 0x050ff00000041868 */
[C---:B------:R-:W-:Y:S01]  /*e1a0*/  HMMA.16816.F32.BF16 R12, R20.reuse, R26, R12 ;  /* 0x0000001a140c723c */ /* 0x040fe2000004180c */
[----:B------:R-:W4:Y:S01]  /*e1b0*/  LDSM.16.MT88.4 R24, [R213+0xd800] ;  /* 0x00d80000d518783b */ /* 0x000f220000004200 */
[----:B------:R-:W-:Y:S06]  /*e1c0*/  MUFU.EX2 R55, R55 ;  /* 0x0000003700377308 */ /* 0x000fec0000000800 */
[C---:B------:R-:W-:Y:S04]  /*e1d0*/  HMMA.16816.F32.BF16 R108, R20.reuse, R28, R108 ;  /* 0x0000001c146c723c */ /* 0x040fe8000004186c */
[----:B------:R-:W-:Y:S04]  /*e1e0*/  MUFU.EX2 R56, R56 ;  /* 0x0000003800387308 */ /* 0x000fe80000000800 */
[C---:B------:R-:W-:Y:S01]  /*e1f0*/  HMMA.16816.F32.BF16 R112, R20.reuse, R30, R112 ;  /* 0x0000001e1470723c */ /* 0x040fe20000041870 */
[----:B------:R-:W4:Y:S05]  /*e200*/  LDSM.16.MT88.4 R28, [R212+0xd800] ;  /* 0x00d80000d41c783b */ /* 0x000f2a0000004200 */
[----:B------:R-:W-:Y:S02]  /*e210*/  MUFU.EX2 R57, R57 ;  /* 0x0000003900397308 */ /* 0x000fe40000000800 */
[C---:B-----5:R-:W-:Y:S08]  /*e220*/  HMMA.16816.F32.BF16 R16, R20.reuse, R128, R16 ;  /* 0x000000801410723c */ /* 0x060ff00000041810 */
[----:B------:R-:W-:Y:S01]  /*e230*/  HMMA.16816.F32.BF16 R116, R20, R130, R116 ;  /* 0x000000821474723c */ /* 0x000fe20000041874 */
[----:B------:R-:W-:Y:S06]  /*e240*/  MUFU.EX2 R58, R58 ;  /* 0x0000003a003a7308 */ /* 0x000fec0000000800 */
[----:B--2---:R-:W-:Y:S01]  /*e250*/  F2FP.BF16.PACK_AB R20, R137, R136 ;  /* 0x000000888914723e */ /* 0x004fe200000010ff */
[----:B------:R-:W-:Y:S01]  /*e260*/  FADD.FTZ R136, R136, R145 ;  /* 0x0000009188887221 */ /* 0x000fe20000010000 */
[----:B------:R-:W-:Y:S02]  /*e270*/  F2FP.BF16.PACK_AB R21, R139, R138 ;  /* 0x0000008a8b15723e */ /* 0x000fe400000010ff */
[----:B------:R-:W-:Y:S01]  /*e280*/  MUFU.EX2 R59, R59 ;  /* 0x0000003b003b7308 */ /* 0x000fe20000000800 */
[----:B------:R-:W-:Y:S01]  /*e290*/  F2FP.BF16.PACK_AB R22, R141, R140 ;  /* 0x0000008c8d16723e */ /* 0x000fe200000010ff */
[----:B------:R-:W-:Y:S01]  /*e2a0*/  FADD.FTZ R138, R138, R147 ;  /* 0x000000938a8a7221 */ /* 0x000fe20000010000 */
[----:B---3--:R-:W-:Y:S01]  /*e2b0*/  F2FP.BF16.PACK_AB R23, R143, R142 ;  /* 0x0000008e8f17723e */ /* 0x008fe200000010ff */
[----:B------:R-:W-:Y:S02]  /*e2c0*/  FADD.FTZ R137, R137, R136 ;  /* 0x0000008889897221 */ /* 0x000fe40000010000 */
[----:B------:R-:W-:Y:S02]  /*e2d0*/  FADD.FTZ R139, R139, R138 ;  /* 0x0000008a8b8b7221 */ /* 0x000fe40000010000 */
[----:B------:R-:W-:Y:S02]  /*e2e0*/  FADD.FTZ R0, R140, R137 ;  /* 0x000000898c007221 */ /* 0x000fe40000010000 */
[C---:B-1----:R-:W-:Y:S01]  /*e2f0*/  HMMA.16816.F32.BF16 R8, R20.reuse, R120, R8 ;  /* 0x000000781408723c */ /* 0x042fe20000041808 */
[----:B------:R-:W-:Y:S02]  /*e300*/  MUFU.EX2 R60, R60 ;  /* 0x0000003c003c7308 */ /* 0x000fe40000000800 */
[----:B------:R-:W-:Y:S02]  /*e310*/  FADD.FTZ R2, R142, R139 ;  /* 0x0000008b8e027221 */ /* 0x000fe40000010000 */
[----:B------:R-:W-:Y:S02]  /*e320*/  FADD.FTZ R0, R141, R0 ;  /* 0x000000008d007221 */ /* 0x000fe40000010000 */
[----:B------:R-:W-:Y:S01]  /*e330*/  FADD.FTZ R2, R143, R2 ;  /* 0x000000028f027221 */ /* 0x000fe20000010000 */
[C---:B------:R-:W-:Y:S01]  /*e340*/  HMMA.16816.F32.BF16 R68, R20.reuse, R122, R68 ;  /* 0x0000007a1444723c */ /* 0x040fe20000041844 */
[----:B------:R-:W1:Y:S02]  /*e350*/  LDSM.16.MT88.4 R120, [R216+0x11800] ;  /* 0x01180000d878783b */ /* 0x000e640000004200 */
[----:B------:R-:W-:Y:S05]  /*e360*/  MUFU.EX2 R61, R61 ;  /* 0x0000003d003d7308 */ /* 0x000fea0000000800 */
[C---:B------:R-:W-:Y:S05]  /*e370*/  HMMA.16816.F32.BF16 R72, R20.reuse, R32, R72 ;  /* 0x000000201448723c */ /* 0x040fea0000041848 */
[----:B------:R-:W-:Y:S03]  /*e380*/  MUFU.EX2 R62, R62 ;  /* 0x0000003e003e7308 */ /* 0x000fe60000000800 */
[C---:B------:R-:W-:Y:S01]  /*e390*/  HMMA.16816.F32.BF16 R76, R20.reuse, R34, R76 ;  /* 0x00000022144c723c */ /* 0x040fe2000004184c */
[----:B------:R-:W2:Y:S06]  /*e3a0*/  LDSM.16.MT88.4 R32, [R214+0x11800] ;  /* 0x01180000d620783b */ /* 0x000eac0000004200 */
[----:B------:R-:W-:Y:S01]  /*e3b0*/  MUFU.EX2 R63, R63 ;  /* 0x0000003f003f7308 */ /* 0x000fe20000000800 */
[C---:B----4-:R-:W-:Y:S08]  /*e3c0*/  HMMA.16816.F32.BF16 R80, R20.reuse, R24, R80 ;  /* 0x000000181450723c */ /* 0x050ff00000041850 */
[C---:B------:R-:W-:Y:S01]  /*e3d0*/  HMMA.16816.F32.BF16 R84, R20.reuse, R26, R84 ;  /* 0x0000001a1454723c */ /* 0x040fe20000041854 */
[----:B------:R-:W3:Y:S01]  /*e3e0*/  LDSM.16.MT88.4 R24, [R213+0x11800] ;  /* 0x01180000d518783b */ /* 0x000ee20000004200 */
[----:B------:R-:W-:Y:S06]  /*e3f0*/  MUFU.EX2 R64, R64 ;  /* 0x0000004000407308 */ /* 0x000fec0000000800 */
[C---:B------:R-:W-:Y:S04]  /*e400*/  HMMA.16816.F32.BF16 R88, R20.reuse, R28, R88 ;  /* 0x0000001c1458723c */ /* 0x040fe80000041858 */
[----:B------:R-:W-:Y:S04]  /*e410*/  MUFU.EX2 R66, R66 ;  /* 0x0000004200427308 */ /* 0x000fe80000000800 */
        /* <DEDUP_REMOVED lines=28> */
[----:B------:R-:W5:Y:S07]  /*e5e0*/  LDSM.16.MT88.4 R36, [R214+0x12000] ;  /* 0x01200000d624783b */ /* 0x000f6e0000004200 */
[C---:B-1----:R-:W-:Y:S07]  /*e5f0*/  HMMA.16816.F32.BF16 R72, R20.reuse, R120, R72 ;  /* 0x000000781448723c */ /* 0x042fee0000041848 */
[--C-:B------:R-:W-:Y:S01]  /*e600*/  FFMA.FTZ R120, R44, c[0x0][0x23c], -R152.reuse ;  /* 0x00008f002c787a23 */ /* 0x100fe20000010898 */
[C---:B------:R-:W-:Y:S04]  /*e610*/  HMMA.16816.F32.BF16 R76, R20.reuse, R122, R76 ;  /* 0x0000007a144c723c */ /* 0x040fe8000004184c */
[--C-:B------:R-:W-:Y:S01]  /*e620*/  FFMA.FTZ R121, R45, c[0x0][0x23c], -R152.reuse ;  /* 0x00008f002d797a23 */ /* 0x100fe20000010898 */
[----:B------:R-:W1:Y:S01]  /*e630*/  MUFU.EX2 R120, R120 ;  /* 0x0000007800787308 */ /* 0x000e620000000800 */
[----:B------:R-:W-:Y:S02]  /*e640*/  FFMA.FTZ R152, R65, c[0x0][0x23c], -R152 ;  /* 0x00008f0041987a23 */ /* 0x000fe40000010898 */
[C---:B--2---:R-:W-:Y:S04]  /*e650*/  HMMA.16816.F32.BF16 R80, R20.reuse, R32, R80 ;  /* 0x000000201450723c */ /* 0x044fe80000041850 */
[--C-:B------:R-:W-:Y:S02]  /*e660*/  FFMA.FTZ R122, R46, c[0x0][0x23c], -R151.reuse ;  /* 0x00008f002e7a7a23 */ /* 0x100fe40000010897 */
[--C-:B------:R-:W-:Y:S01]  /*e670*/  FFMA.FTZ R123, R47, c[0x0][0x23c], -R151.reuse ;  /* 0x00008f002f7b7a23 */ /* 0x100fe20000010897 */
[----:B------:R-:W2:Y:S01]  /*e680*/  MUFU.EX2 R121, R121 ;  /* 0x0000007900797308 */ /* 0x000ea20000000800 */
[C---:B------:R-:W-:Y:S01]  /*e690*/  HMMA.16816.F32.BF16 R84, R20.reuse, R34, R84 ;  /* 0x000000221454723c */ /* 0x040fe20000041854 */
[----:B------:R-:W5:Y:S03]  /*e6a0*/  LDSM.16.MT88.4 R32, [R213+0x12000] ;  /* 0x01200000d520783b */ /* 0x000f660000004200 */
[----:B------:R-:W-:Y:S04]  /*e6b0*/  FFMA.FTZ R151, R67, c[0x0][0x23c], -R151 ;  /* 0x00008f0043977a23 */ /* 0x000fe80000010897 */
[C---:B---3--:R-:W-:Y:S01]  /*e6c0*/  HMMA.16816.F32.BF16 R88, R20.reuse, R24, R88 ;  /* 0x000000181458723c */ /* 0x048fe20000041858 */
[----:B------:R-:W-:Y:S01]  /*e6d0*/  LDSM.16.MT88.4 R44, [R213+0x13000] ;  /* 0x01300000d52c783b */ /* 0x000fe20000004200 */
[----:B------:R-:W3:Y:S02]  /*e6e0*/  MUFU.EX2 R122, R122 ;  /* 0x0000007a007a7308 */ /* 0x000ee40000000800 */
[----:B-1----:R-:W-:Y:S04]  /*e6f0*/  FADD.FTZ R0, R120, R5 ;  /* 0x0000000578007221 */ /* 0x002fe80000010000 */
[C---:B------:R-:W-:Y:S01]  /*e700*/  HMMA.16816.F32.BF16 R92, R20.reuse, R26, R92 ;  /* 0x0000001a145c723c */ /* 0x040fe2000004185c */
[----:B------:R-:W1:Y:S03]  /*e710*/  LDSM.16.MT88.4 R24, [R212+0x12000] ;  /* 0x01200000d418783b */ /* 0x000e660000004200 */
[----:B------:R-:W5:Y:S01]  /*e720*/  MUFU.EX2 R123, R123 ;  /* 0x0000007b007b7308 */ /* 0x000f620000000800 */
[----:B--2---:R-:W-:Y:S03]  /*e730*/  FADD.FTZ R0, R121, R0 ;  /* 0x0000000079007221 */ /* 0x004fe60000010000 */
[C---:B----4-:R-:W-:Y:S04]  /*e740*/  HMMA.16816.F32.BF16 R96, R20.reuse, R28, R96 ;  /* 0x0000001c1460723c */ /* 0x050fe80000041860 */
[----:B------:R-:W-:Y:S01]  /*e750*/  FADD.FTZ R5, R173, R0 ;  /* 0x00000000ad057221 */ /* 0x000fe20000010000 */
[----:B------:R-:W-:Y:S01]  /*e760*/  MOV R0, R3 ;  /* 0x0000000300007202 */ /* 0x000fe20000000f00 */
[----:B------:R-:W2:Y:S02]  /*e770*/  MUFU.EX2 R65, R152 ;  /* 0x0000009800417308 */ /* 0x000ea40000000800 */
[C---:B------:R-:W-:Y:S01]  /*e780*/  HMMA.16816.F32.BF16 R100, R20.reuse, R30, R100 ;  /* 0x0000001e1464723c */ /* 0x040fe20000041864 */
[----:B------:R-:W4:Y:S03]  /*e790*/  LDSM.16.MT88.4 R28, [R216+0xe800] ;  /* 0x00e80000d81c783b */ /* 0x000f260000004200 */
[----:B---3--:R-:W-:Y:S02]  /*e7a0*/  FADD.FTZ R2, R122, R7 ;  /* 0x000000077a027221 */ /* 0x008fe40000010000 */
[----:B------:R-:W-:Y:S02]  /*e7b0*/  FADD.FTZ R5, R174, R5 ;  /* 0x00000005ae057221 */ /* 0x000fe40000010000 */
[C---:B-----5:R-:W-:Y:S01]  /*e7c0*/  HMMA.16816.F32.BF16 R104, R20.reuse, R36, R104 ;  /* 0x000000241468723c */ /* 0x060fe20000041868 */
[----:B------:R-:W3:Y:S03]  /*e7d0*/  MUFU.EX2 R151, R151 ;  /* 0x0000009700977308 */ /* 0x000ee60000000800 */
[----:B------:R-:W-:Y:S04]  /*e7e0*/  FADD.FTZ R2, R123, R2 ;  /* 0x000000027b027221 */ /* 0x000fe80000010000 */
[C---:B------:R-:W-:Y:S01]  /*e7f0*/  HMMA.16816.F32.BF16 R12, R20.reuse, R38, R12 ;  /* 0x00000026140c723c */ /* 0x040fe2000004180c */
[----:B------:R-:W5:Y:S03]  /*e800*/  LDSM.16.MT88.4 R36, [R214+0xe800] ;  /* 0x00e80000d624783b */ /* 0x000f660000004200 */
[----:B------:R-:W-:Y:S04]  /*e810*/  FADD.FTZ R7, R175, R2 ;  /* 0x00000002af077221 */ /* 0x000fe80000010000 */
[C---:B------:R-:W-:Y:S04]  /*e820*/  HMMA.16816.F32.BF16 R108, R20.reuse, R32, R108 ;  /* 0x00000020146c723c */ /* 0x040fe8000004186c */
[----:B------:R-:W-:Y:S04]  /*e830*/  FADD.FTZ R7, R176, R7 ;  /* 0x00000007b0077221 */ /* 0x000fe80000010000 */
[C---:B------:R-:W-:Y:S01]  /*e840*/  HMMA.16816.F32.BF16 R112, R20.reuse, R34, R112 ;  /* 0x000000221470723c */ /* 0x040fe20000041870 */
[----:B------:R-:W2:Y:S07]  /*e850*/  LDSM.16.MT88.4 R32, [R213+0xe800] ;  /* 0x00e80000d520783b */ /* 0x000eae0000004200 */
[C---:B-1----:R-:W-:Y:S08]  /*e860*/  HMMA.16816.F32.BF16 R16, R20.reuse, R24, R16 ;  /* 0x000000181410723c */ /* 0x042ff00000041810 */
[----:B------:R-:W-:Y:S01]  /*e870*/  HMMA.16816.F32.BF16 R116, R20, R26, R116 ;  /* 0x0000001a1474723c */ /* 0x000fe20000041874 */
[----:B------:R-:W1:Y:S06]  /*e880*/  LDSM.16.MT88.4 R24, [R212+0xe800] ;  /* 0x00e80000d418783b */ /* 0x000e6c0000004200 */
[----:B------:R-:W-:Y:S02]  /*e890*/  F2FP.BF16.PACK_AB R20, R121, R120 ;  /* 0x000000787914723e */ /* 0x000fe400000010ff */
[----:B------:R-:W-:Y:S03]  /*e8a0*/  F2FP.BF16.PACK_AB R21, R123, R122 ;  /* 0x0000007a7b15723e */ /* 0x000fe600000010ff */
[----:B------:R-:W-:Y:S02]  /*e8b0*/  F2FP.BF16.PACK_AB R22, R174, R173 ;  /* 0x000000adae16723e */ /* 0x000fe400000010ff */
[----:B------:R-:W-:Y:S07]  /*e8c0*/  F2FP.BF16.PACK_AB R23, R176, R175 ;  /* 0x000000afb017723e */ /* 0x000fee00000010ff */
        /* <DEDUP_REMOVED lines=46> */
[C---:B------:R-:W-:Y:S08]  /*ebb0*/  HMMA.16816.F32.BF16 R92, R20.reuse, R38, R92 ;  /* 0x00000026145c723c */ /* 0x040ff0000004185c */
[C---:B--2---:R-:W-:Y:S08]  /*ebc0*/  HMMA.16816.F32.BF16 R96, R20.reuse, R28, R96 ;  /* 0x0000001c1460723c */ /* 0x044ff00000041860 */
[C---:B------:R-:W-:Y:S01]  /*ebd0*/  HMMA.16816.F32.BF16 R100, R20.reuse, R30, R100 ;  /* 0x0000001e1464723c */ /* 0x040fe20000041864 */
[----:B------:R-:W2:Y:S07]  /*ebe0*/  LDSM.16.MT88.4 R28, [R213+0xf800] ;  /* 0x00f80000d51c783b */ /* 0x000eae0000004200 */
        /* <DEDUP_REMOVED lines=11> */
[----:B---3--:R-:W-:Y:S01]  /*eca0*/  F2FP.BF16.PACK_AB R23, R151, R66 ;  /* 0x000000429717723e */ /* 0x008fe200000010ff */
[----:B------:R-:W-:Y:S02]  /*ecb0*/  FADD.FTZ R61, R61, R60 ;  /* 0x0000003c3d3d7221 */ /* 0x000fe40000010000 */
[----:B------:R-:W-:Y:S02]  /*ecc0*/  FADD.FTZ R63, R63, R62 ;  /* 0x0000003e3f3f7221 */ /* 0x000fe40000010000 */
[----:B------:R-:W-:Y:S02]  /*ecd0*/  FADD.FTZ R64, R64, R61 ;  /* 0x0000003d40407221 */ /* 0x000fe40000010000 */
[C---:B-1----:R-:W-:Y:S01]  /*ece0*/  HMMA.16816.F32.BF16 R128, R20.reuse, R24, R8 ;  /* 0x000000181480723c */ /* 0x042fe20000041808 */
[----:B------:R-:W1:Y:S02]  /*ecf0*/  LDSM.16.MT88.4 R8, [R212+0xf800] ;  /* 0x00f80000d408783b */ /* 0x000e640000004200 */
[----:B------:R-:W-:Y:S02]  /*ed00*/  FADD.FTZ R66, R66, R63 ;  /* 0x0000003f42427221 */ /* 0x000fe40000010000 */
[----:B------:R-:W-:Y:S02]  /*ed10*/  FADD.FTZ R241, R65, R64 ;  /* 0x0000004041f17221 */ /* 0x000fe40000010000 */
[----:B------:R-:W-:Y:S01]  /*ed20*/  FADD.FTZ R239, R151, R66 ;  /* 0x0000004297ef7221 */ /* 0x000fe20000010000 */
[C---:B------:R-:W-:Y:S01]  /*ed30*/  HMMA.16816.F32.BF16 R68, R20.reuse, R26, R68 ;  /* 0x0000001a1444723c */ /* 0x040fe20000041844 */
[----:B------:R-:W3:Y:S07]  /*ed40*/  LDSM.16.MT88.4 R24, [R216+0x13800] ;  /* 0x01380000d818783b */ /* 0x000eee0000004200 */
[C---:B------:R-:W-:Y:S08]  /*ed50*/  HMMA.16816.F32.BF16 R72, R20.reuse, R32, R72 ;  /* 0x000000201448723c */ /* 0x040ff00000041848 */
[C---:B------:R-:W-:Y:S08]  /*ed60*/  HMMA.16816.F32.BF16 R76, R20.reuse, R34, R76 ;  /* 0x00000022144c723c */ /* 0x040ff0000004184c */
        /* <DEDUP_REMOVED lines=15> */
.L_x_3543:
[----:B------:R-:W1:Y:S01]  /*ee60*/  SHFL.BFLY PT, R2, R241, 0x2, 0x1f ;  /* 0x0c401f00f1027f89 */ /* 0x000e6200000e0000 */
[----:B------:R-:W-:Y:S01]  /*ee70*/  LEA.HI R11, R230, R230, RZ, 0x1 ;  /* 0x000000e6e60b7211 */ /* 0x000fe200078f08ff */
[----:B------:R-:W-:Y:S01]  /*ee80*/  BSSY B0, `(.L_x_3548) ;  /* 0x00000ce000007945 */ /* 0x000fe20003800000 */
[----:B------:R-:W-:Y:S01]  /*ee90*/  MOV R7, 0x3f800000 ;  /* 0x3f80000000077802 */ /* 0x000fe20000000f00 */
[----:B------:R-:W2:Y:S01]  /*eea0*/  SHFL.BFLY PT, R0, R239, 0x2, 0x1f ;  /* 0x0c401f00ef007f89 */ /* 0x000ea200000e0000 */
[----:B------:R-:W-:-:S02]  /*eeb0*/  SHF.L.U32 R12, R11, 0x2, RZ ;  /* 0x000000020b0c7819 */ /* 0x000fc400000006ff */
[----:B------:R-:W-:Y:S01]  /*eec0*/  LOP3.LUT R11, R11, 0xffffffe, RZ, 0xc0, !PT ;  /* 0x0ffffffe0b0b7812 */ /* 0x000fe200078ec0ff */
[----:B------:R-:W-:Y:S01]  /*eed0*/  BAR.SYNC.DEFER_BLOCKING 0x0 ;  /* 0x0000000000007b1d */ /* 0x000fe20000010000 */
[----:B------:R-:W-:Y:S01]  /*eee0*/  MOV R6, 0x3f800000 ;  /* 0x3f80000000067802 */ /* 0x000fe20000000f00 */
[----:B-1----:R-:W-:Y:S02]  /*eef0*/  FADD.FTZ R5, R2, R241 ;  /* 0x000000f102057221 */ /* 0x002fe40000010000 */
[----:B--2---:R-:W-:-:S03]  /*ef00*/  FADD.FTZ R13, R0, R239 ;  /* 0x000000ef000d7221 */ /* 0x004fc60000010000 */
[----:B------:R-:W1:Y:S04]  /*ef10*/  SHFL.BFLY PT, R4, R5, 0x1, 0x1f ;  /* 0x0c201f0005047f89 */ /* 0x000e6800000e0000 */
[----:B------:R-:W2:Y:S04]  /*ef20*/  S2R R0, SR_TID.X ;  /* 0x0000000000007919 */ /* 0x000ea80000002100 */
[----:B------:R-:W3:Y:S01]  /*ef30*/  SHFL.BFLY PT, R2, R13, 0x1, 0x1f ;  /* 0x0c201f000d027f89 */ /* 0x000ee200000e0000 */
[----:B-1----:R-:W-:Y:S01]  /*ef40*/  FADD.FTZ R4, R5, R4 ;  /* 0x0000000405047221 */ /* 0x002fe20000010000 */
[----:B------:R-:W-:-:S02]  /*ef50*/  SHF.L.U32 R5, R224, 0x6, RZ ;  /* 0x00000006e0057819 */ /* 0x000fc400000006ff */
[----:B--2---:R-:W-:Y:S02]  /*ef60*/  SHF.R.S32.HI R9, RZ, 0x1f, R0 ;  /* 0x0000001fff097819 */ /* 0x004fe40000011400 */
[----:B------:R-:W-:Y:S02]  /*ef70*/  LOP3.LUT R5, R5, 0x1c0, RZ, 0xc0, !PT ;  /* 0x000001c005057812 */ /* 0x000fe400078ec0ff */
[----:B------:R-:W-:Y:S01]  /*ef80*/  LEA.HI R10, R9, R0, RZ, 0x2 ;  /* 0x00000000090a7211 */ /* 0x000fe200078f10ff */
[----:B---3--:R-:W-:Y:S01]  /*ef90*/  FADD.FTZ R2, R13, R2 ;  /* 0x000000020d027221 */ /* 0x008fe20000010000 */
[----:B------:R-:W-:Y:S02]  /*efa0*/  FSETP.NE.FTZ.AND P4, PT, R4, RZ, PT ;  /* 0x000000ff0400720b */ /* 0x000fe40003f95000 */
[--C-:B------:R-:W-:Y:S02]  /*efb0*/  SHF.R.S32.HI R8, RZ, 0x2, R10.reuse ;  /* 0x00000002ff087819 */ /* 0x100fe4000001140a */
[----:B------:R-:W-:-:S02]  /*efc0*/  SHF.R.S32.HI R13, RZ, 0x1f, R10 ;  /* 0x0000001fff0d7819 */ /* 0x000fc4000001140a */
[----:B------:R-:W-:Y:S02]  /*efd0*/  FSETP.NE.FTZ.AND P3, PT, R2, RZ, PT ;  /* 0x000000ff0200720b */ /* 0x000fe40003f75000 */
[----:B------:R-:W-:Y:S02]  /*efe0*/  LEA.HI R13, R13, R8, RZ, 0x3 ;  /* 0x000000080d0d7211 */ /* 0x000fe400078f18ff */
[----:B------:R-:W-:Y:S02]  /*eff0*/  LOP3.LUT R12, R5, 0x38, R12, 0xf8, !PT ;  /* 0x00000038050c7812 */ /* 0x000fe400078ef80c */
[----:B------:R-:W-:Y:S01]  /*f000*/  SHF.R.U32.HI R5, RZ, 0x3, R5 ;  /* 0x00000003ff057819 */ /* 0x000fe20000011605 */
[----:B------:R-:W1:Y:S01]  /*f010*/  @P4 MUFU.RCP R7, R4 ;  /* 0x0000000400074308 */ /* 0x000e620000001000 */
[----:B------:R-:W-:Y:S02]  /*f020*/  LOP3.LUT R13, R13, 0xfffffff8, RZ, 0xc0, !PT ;  /* 0xfffffff80d0d7812 */ /* 0x000fe400078ec0ff */
[----:B------:R-:W-:-:S02]  /*f030*/  LOP3.LUT R5, R12, R5, RZ, 0x3c, !PT ;  /* 0x000000050c057212 */ /* 0x000fc400078e3cff */
[----:B------:R-:W-:Y:S02]  /*f040*/  IADD3 R12, R230, -R11, RZ ;  /* 0x8000000be60c7210 */ /* 0x000fe40007ffe0ff */
[----:B------:R-:W-:Y:S01]  /*f050*/  IADD3 R8, R8, -R13, RZ ;  /* 0x8000000d08087210 */ /* 0x000fe20007ffe0ff */
[----:B------:R-:W2:Y:S01]  /*f060*/  @P3 MUFU.RCP R6, R2 ;  /* 0x0000000200063308 */ /* 0x000ea20000001000 */
[----:B------:R-:W-:Y:S02]  /*f070*/  LEA R5, R12, R5, 0x2 ;  /* 0x000000050c057211 */ /* 0x000fe400078e10ff */
[----:B------:R-:W-:Y:S02]  /*f080*/  LEA.HI R9, R9, R0, RZ, 0x5 ;  /* 0x0000000009097211 */ /* 0x000fe400078f28ff */
[----:B------:R-:W-:Y:S02]  /*f090*/  LOP3.LUT R11, R10, 0x1ffffffc, RZ, 0xc0, !PT ;  /* 0x1ffffffc0a0b7812 */ /* 0x000fe400078ec0ff */
[----:B------:R-:W-:Y:S01]  /*f0a0*/  SHF.L.U32 R12, R8, 0x6, RZ ;  /* 0x00000006080c7819 */ /* 0x000fe200000006ff */
[C---:B-1----:R-:W-:Y:S01]  /*f0b0*/  FMUL.FTZ R128, R7.reuse, R128 ;  /* 0x0000008007807220 */ /* 0x042fe20000410000 */
[----:B------:R-:W-:Y:S01]  /*f0c0*/  SHF.R.S32.HI R10, RZ, 0x5, R9 ;  /* 0x00000005ff0a7819 */ /* 0x000fe20000011409 */
[----:B------:R-:W-:Y:S01]  /*f0d0*/  FMUL.FTZ R129, R7, R129 ;  /* 0x0000008107817220 */ /* 0x000fe20000410000 */
[----:B------:R-:W-:Y:S01]  /*f0e0*/  IADD3 R11, -R11, R0, RZ ;  /* 0x000000000b0b7210 */ /* 0x000fe20007ffe1ff */
        /* <DEDUP_REMOVED lines=19> */
[C---:B------:R-:W-:Y:S01]  /*f220*/  IADD3 R12, R8.reuse, -0x20, RZ ;  /* 0xffffffe0080c7810 */ /* 0x040fe20007ffe0ff */
[----:B------:R-:W-:Y:S01]  /*f230*/  FMUL.FTZ R88, R7, R88 ;  /* 0x0000005807587220 */ /* 0x000fe20000410000 */
[----:B------:R-:W-:Y:S01]  /*f240*/  LOP3.LUT R9, R9, 0xffffffe0, RZ, 0xc0, !PT ;  /* 0xffffffe009097812 */ /* 0x000fe200078ec0ff */
[C---:B------:R-:W-:Y:S01]  /*f250*/  FMUL.FTZ R89, R7.reuse, R89 ;  /* 0x0000005907597220 */ /* 0x040fe20000410000 */
[----:B------:R-:W-:Y:S01]  /*f260*/  @P0 IADD3 R12, R8, 0x20, RZ ;  /* 0x00000020080c0810 */ /* 0x000fe20007ffe0ff */
[C---:B------:R-:W-:Y:S01]  /*f270*/  FMUL.FTZ R92, R7.reuse, R92 ;  /* 0x0000005c075c7220 */ /* 0x040fe20000410000 */
[----:B------:R-:W1:Y:S01]  /*f280*/  @P4 MUFU.LG2 R4, R4 ;  /* 0x0000000400044308 */ /* 0x000e620000000c00 */
[----:B------:R-:W-:Y:S01]  /*f290*/  FMUL.FTZ R93, R7, R93 ;  /* 0x0000005d075d7220 */ /* 0x000fe20000410000 */
[----:B------:R-:W-:Y:S01]  /*f2a0*/  IADD3 R9, -R9, R0, RZ ;  /* 0x0000000009097210 */ /* 0x000fe20007ffe1ff */
[C---:B------:R-:W-:Y:S01]  /*f2b0*/  FMUL.FTZ R96, R7.reuse, R96 ;  /* 0x0000006007607220 */ /* 0x040fe20000410000 */
[----:B------:R-:W-:Y:S01]  /*f2c0*/  MOV R0, 0xff800000 ;  /* 0xff80000000007802 */ /* 0x000fe20000000f00 */
[----:B------:R-:W-:Y:S01]  /*f2d0*/  FMUL.FTZ R97, R7, R97 ;  /* 0x0000006107617220 */ /* 0x000fe20000410000 */
[----:B------:R-:W-:Y:S01]  /*f2e0*/  LOP3.LUT P0, RZ, R9, 0x3, RZ, 0xc0, !PT ;  /* 0x0000000309ff7812 */ /* 0x000fe2000780c0ff */
[C---:B------:R-:W-:Y:S01]  /*f2f0*/  FMUL.FTZ R100, R7.reuse, R100 ;  /* 0x0000006407647220 */ /* 0x040fe20000410000 */
[----:B------:R-:W3:Y:S01]  /*f300*/  @P3 MUFU.LG2 R2, R2 ;  /* 0x0000000200023308 */ /* 0x000ee20000000c00 */
        /* <DEDUP_REMOVED lines=14> */
[----:B--2---:R-:W-:-:S02]  /*f3f0*/  FMUL.FTZ R131, R6, R131 ;  /* 0x0000008306837220 */ /* 0x004fc40000410000 */
        /* <DEDUP_REMOVED lines=28> */
[C---:B------:R-:W-:Y:S01]  /*f5c0*/  FMUL.FTZ R102, R6.reuse, R102 ;  /* 0x0000006606667220 */ /* 0x040fe20000410000 */
[----:B------:R-:W2:Y:S01]  /*f5d0*/  S2R R7, SR_CTAID.X ;  /* 0x0000000000077919 */ /* 0x000ea20000002500 */
        /* <DEDUP_REMOVED lines=12> */
[----:B------:R-:W-:Y:S01]  /*f6a0*/  MOV R6, 0x80 ;  /* 0x0000008000067802 */ /* 0x000fe20000000f00 */
[----:B-1----:R-:W-:Y:S01]  /*f6b0*/  @P4 FMUL.FTZ R9, R4, 0.69314718246459960938 ;  /* 0x3f31721804094820 */ /* 0x002fe20000410000 */
[----:B--2---:R-:W-:Y:S01]  /*f6c0*/  SHF.L.U32 R7, R7, 0x6, RZ ;  /* 0x0000000607077819 */ /* 0x004fe200000006ff */
[----:B---3--:R-:W-:Y:S01]  /*f6d0*/  @P3 FMUL.FTZ R2, R2, 0.69314718246459960938 ;  /* 0x3f31721802023820 */ /* 0x008fe20000410000 */
[----:B------:R-:W-:Y:S01]  /*f6e0*/  SEL R15, R6, 0xffffff80, !P2 ;  /* 0xffffff80060f7807 */ /* 0x000fe20005000000 */
[----:B------:R-:W-:Y:S01]  /*f6f0*/  @P4 FFMA.FTZ R0, R132, c[0x0][0x238], R9 ;  /* 0x00008e0084004a23 */ /* 0x000fe20000010009 */
[----:B------:R-:W1:Y:S02]  /*f700*/  S2R R6, SR_CTAID.Y ;  /* 0x0000000000067919 */ /* 0x000e640000002600 */
[-C--:B------:R-:W-:Y:S02]  /*f710*/  IADD3 R16, R8, R15.reuse, RZ ;  /* 0x0000000f08107210 */ /* 0x080fe40007ffe0ff */
[----:B------:R-:W-:Y:S01]  /*f720*/  IADD3 R17, R15, R12, RZ ;  /* 0x0000000c0f117210 */ /* 0x000fe20007ffe0ff */
[----:B------:R-:W2:Y:S01]  /*f730*/  S2R R8, SR_CTAID.Z ;  /* 0x0000000000087919 */ /* 0x000ea20000002700 */
        /* <DEDUP_REMOVED lines=17> */
[----:B------:R-:W-:Y:S01]  /*f850*/  STS.64 [R14+0x4800], R126 ;  /* 0x0048007e0e007388 */ /* 0x000fe20000000a00 */
[----:B---3--:R-:W-:-:S03]  /*f860*/  IADD3 R11, -R231, RZ, RZ ;  /* 0x000000ffe70b7210 */ /* 0x008fc60007ffe1ff */
[----:B------:R-:W-:Y:S01]  /*f870*/  STS.64 [R16+0x4000], R108 ;  /* 0x0040006c10007388 */ /* 0x000fe20000000a00 */
[----:B-1----:R-:W-:-:S03]  /*f880*/  IMAD R231, R6, c[0x0][0x210], R231 ;  /* 0x0000840006e77a24 */ /* 0x002fc600078e02e7 */
[----:B------:R-:W-:Y:S01]  /*f890*/  STS.64 [R16+0x4800], R110 ;  /* 0x0048006e10007388 */ /* 0x000fe20000000a00 */
[----:B--2---:R-:W-:Y:S01]  /*f8a0*/  IMAD R8, R11, c[0x0][0x1c0], R8 ;  /* 0x000070000b087a24 */ /* 0x004fe200078e0208 */
[----:B------:R-:W-:Y:S02]  /*f8b0*/  SHF.R.S32.HI R11, RZ, 0x1f, R10 ;  /* 0x0000001fff0b7819 */ /* 0x000fe4000001140a */
[----:B------:R-:W-:Y:S01]  /*f8c0*/  STS.64 [R17+0x4000], R112 ;  /* 0x0040007011007388 */ /* 0x000fe20000000a00 */
[----:B------:R-:W-:Y:S01]  /*f8d0*/  IMAD R8, R231, c[0x0][0x1c0], R8 ;  /* 0x00007000e7087a24 */ /* 0x000fe200078e0208 */
[----:B------:R-:W-:Y:S02]  /*f8e0*/  LEA.HI R11, R11, R10, RZ, 0x2 ;  /* 0x0000000a0b0b7211 */ /* 0x000fe400078f10ff */
[----:B------:R-:W-:Y:S01]  /*f8f0*/  STS.64 [R17+0x4800], R114 ;  /* 0x0048007211007388 */ /* 0x000fe20000000a00 */
[----:B------:R-:W-:Y:S01]  /*f900*/  IMAD R7, R8, c[0x0][0x214], R7 ;  /* 0x0000850008077a24 */ /* 0x000fe200078e0207 */
[----:B------:R-:W-:-:S02]  /*f910*/  LOP3.LUT R11, R11, 0xffffffc, RZ, 0xc0, !PT ;  /* 0x0ffffffc0b0b7812 */ /* 0x000fc400078ec0ff */
[----:B------:R-:W-:Y:S02]  /*f920*/  STS.64 [R18+0x4000], R120 ;  /* 0x0040007812007388 */ /* 0x000fe40000000a00 */
[----:B------:R-:W-:Y:S02]  /*f930*/  IADD3 R11, R10, -R11, RZ ;  /* 0x8000000b0a0b7210 */ /* 0x000fe40007ffe0ff */
[----:B------:R-:W-:Y:S02]  /*f940*/  STS.64 [R18+0x4800], R122 ;  /* 0x0048007a12007388 */ /* 0x000fe40000000a00 */
[----:B------:R-:W-:Y:S02]  /*f950*/  LEA R236, R11, R236, 0x4 ;  /* 0x000000ec0bec7211 */ /* 0x000fe400078e20ff */
[----:B------:R-:W-:Y:S04]  /*f960*/  STS.64 [R15+0x4000], R116 ;  /* 0x004000740f007388 */ /* 0x000fe80000000a00 */
[----:B------:R-:W-:Y:S04]  /*f970*/  STS.64 [R15+0x4800], R118 ;  /* 0x004800760f007388 */ /* 0x000fe80000000a00 */
[----:B------:R-:W-:Y:S06]  /*f980*/  BAR.SYNC.DEFER_BLOCKING 0x0 ;  /* 0x0000000000007b1d */ /* 0x000fec0000010000 */
        /* <DEDUP_REMOVED lines=21> */
[C---:B------:R-:W-:Y:S02]  /*fae0*/  IADD3 R2, P0, R7.reuse, R236, RZ ;  /* 0x000000ec07027210 */ /* 0x040fe40007f1e0ff */
[-C--:B------:R-:W-:Y:S02]  /*faf0*/  ISETP.GE.AND P2, PT, R236, R223.reuse, PT ;  /* 0x000000dfec00720c */ /* 0x080fe40003f46270 */
[----:B------:R-:W-:Y:S02]  /*fb00*/  ISETP.GE.AND P1, PT, R6, R223, PT ;  /* 0x000000df0600720c */ /* 0x000fe40003f26270 */
[----:B------:R-:W-:Y:S02]  /*fb10*/  LEA.HI.X.SX32 R3, R7, R4, 0x1, P0 ;  /* 0x0000000407037211 */ /* 0x000fe400000f0eff */
[----:B------:R-:W-:-:S04]  /*fb20*/  LEA R8, P0, R2, c[0x0][0x208], 0x2 ;  /* 0x0000820002087a11 */ /* 0x000fc800078010ff */
[----:B------:R-:W-:-:S05]  /*fb30*/  LEA.HI.X R9, R2, c[0x0][0x20c], R3, 0x2, P0 ;  /* 0x0000830002097a11 */ /* 0x000fca00000f1403 */
[----:B------:R2:W-:Y:S04]  /*fb40*/  @!P2 STG.E [R8.64], R0 ;  /* 0x000000000800a986 */ /* 0x0005e8000c10190c */
[----:B------:R2:W-:Y:S02]  /*fb50*/  @!P1 STG.E [R8.64+0x20], R5 ;  /* 0x0000200508009986 */ /* 0x0005e4000c10190c */
.L_x_3549:
[----:B--234-:R-:W-:Y:S05]  /*fb60*/  BSYNC B0 ;  /* 0x0000000000007941 */ /* 0x01cfea0003800000 */
.L_x_3548:
[----:B------:R-:W-:Y:S01]  /*fb70*/  IMAD.SHL.U32 R4, R230, 0x4, RZ ;  /* 0x00000004e6047824 */ /* 0x000fe200078e00ff */
[C---:B------:R-:W-:Y:S01]  /*fb80*/  IADD3 R2, R224.reuse, 0x8, RZ ;  /* 0x00000008e0027810 */ /* 0x040fe20007ffe0ff */
[----:B------:R-:W-:Y:S01]  /*fb90*/  IMAD R7, R7, c[0x0][0x22c], RZ ;  /* 0x00008b0007077a24 */ /* 0x000fe200078e02ff */
[----:B------:R-:W-:Y:S02]  /*fba0*/  IADD3 R0, R224, 0x10, RZ ;  /* 0x00000010e0007810 */ /* 0x000fe40007ffe0ff */
[----:B------:R-:W-:Y:S02]  /*fbb0*/  SHF.R.S32.HI R5, RZ, 0x1f, R4 ;  /* 0x0000001fff057819 */ /* 0x000fe40000011404 */
[----:B------:R-:W-:-:S02]  /*fbc0*/  ISETP.GE.AND P5, PT, R2, R223, PT ;  /* 0x000000df0200720c */ /* 0x000fc40003fa6270 */
[C---:B------:R-:W-:Y:S01]  /*fbd0*/  IADD3 R2, R224.reuse, 0x18, RZ ;  /* 0x00000018e0027810 */ /* 0x040fe20007ffe0ff */
[----:B------:R-:W-:Y:S01]  /*fbe0*/  IMAD.WIDE R4, R224, 0x80, R4 ;  /* 0x00000080e0047825 */ /* 0x000fe200078e0204 */
[-C--:B------:R-:W-:Y:S02]  /*fbf0*/  ISETP.GE.AND P4, PT, R0, R223.reuse, PT ;  /* 0x000000df0000720c */ /* 0x080fe40003f86270 */
[----:B------:R-:W-:Y:S02]  /*fc00*/  ISETP.GE.AND P3, PT, R2, R223, PT ;  /* 0x000000df0200720c */ /* 0x000fe40003f66270 */
[C---:B------:R-:W-:Y:S02]  /*fc10*/  IADD3 R3, P0, R7.reuse, R4, RZ ;  /* 0x0000000407037210 */ /* 0x040fe40007f1e0ff */
[----:B------:R-:W-:Y:S02]  /*fc20*/  IADD3 R2, R224, 0x30, RZ ;  /* 0x00000030e0027810 */ /* 0x000fe40007ffe0ff */
[----:B------:R-:W-:-:S02]  /*fc30*/  LEA.HI.X.SX32 R4, R7, R5, 0x1, P0 ;  /* 0x0000000507047211 */ /* 0x000fc400000f0eff */
[C---:B------:R-:W-:Y:S02]  /*fc40*/  LEA R6, P0, R3.reuse, c[0x0][0x1d8], 0x2 ;  /* 0x0000760003067a11 */ /* 0x040fe400078010ff */
[----:B------:R-:W-:Y:S02]  /*fc50*/  IADD3 R0, R224, 0x20, RZ ;  /* 0x00000020e0007810 */ /* 0x000fe40007ffe0ff */
[----:B------:R-:W-:Y:S02]  /*fc60*/  LEA.HI.X R7, R3, c[0x0][0x1dc], R4, 0x2, P0 ;  /* 0x0000770003077a11 */ /* 0x000fe400000f1404 */
[-C--:B------:R-:W-:Y:S02]  /*fc70*/  ISETP.GE.AND P0, PT, R2, R223.reuse, PT ;  /* 0x000000df0200720c */ /* 0x080fe40003f06270 */
[-C--:B------:R-:W-:Y:S01]  /*fc80*/  ISETP.GE.AND P2, PT, R0, R223.reuse, PT ;  /* 0x000000df0000720c */ /* 0x080fe20003f46270 */
[----:B------:R2:W-:Y:S01]  /*fc90*/  @!P5 STG.E.128 [R6.64+0x1000], R64 ;  /* 0x001000400600d986 */ /* 0x0005e2000c101d0c */
[----:B------:R-:W-:-:S02]  /*fca0*/  ISETP.GE.AND P6, PT, R224, R223, PT ;  /* 0x000000dfe000720c */ /* 0x000fc40003fc6270 */
[C---:B------:R-:W-:Y:S01]  /*fcb0*/  IADD3 R0, R224.reuse, 0x28, RZ ;  /* 0x00000028e0007810 */ /* 0x040fe20007ffe0ff */
[----:B-1----:R2:W-:Y:S01]  /*fcc0*/  @!P5 STG.E.128 [R6.64+0x1100], R32 ;  /* 0x001100200600d986 */ /* 0x0025e2000c101d0c */
[----:B------:R-:W-:Y:S02]  /*fcd0*/  IADD3 R224, R224, 0x38, RZ ;  /* 0x00000038e0e07810 */ /* 0x000fe40007ffe0ff */
[-C--:B------:R-:W-:Y:S01]  /*fce0*/  ISETP.GE.AND P1, PT, R0, R223.reuse, PT ;  /* 0x000000df0000720c */ /* 0x080fe20003f26270 */
[----:B------:R2:W-:Y:S04]  /*fcf0*/  @!P4 STG.E.128 [R6.64+0x2000], R60 ;  /* 0x0020003c0600c986 */ /* 0x0005e8000c101d0c */
[----:B------:R2:W-:Y:S04]  /*fd00*/  @!P0 STG.E.128 [R6.64+0x6000], R44 ;  /* 0x0060002c06008986 */ /* 0x0005e8000c101d0c */
[----:B------:R2:W-:Y:S01]  /*fd10*/  @!P0 STG.E.128 [R6.64+0x6100], R12 ;  /* 0x0061000c06008986 */ /* 0x0005e2000c101d0c */
[----:B------:R-:W-:-:S03]  /*fd20*/  ISETP.GE.AND P0, PT, R224, R223, PT ;  /* 0x000000dfe000720c */ /* 0x000fc60003f06270 */
[----:B------:R2:W-:Y:S04]  /*fd30*/  @!P6 STG.E.128 [R6.64+0x100], R36 ;  /* 0x000100240600e986 */ /* 0x0005e8000c101d0c */
[----:B------:R2:W-:Y:S04]  /*fd40*/  @!P4 STG.E.128 [R6.64+0x2100], R28 ;  /* 0x0021001c0600c986 */ /* 0x0005e8000c101d0c */
[----:B------:R2:W-:Y:S04]  /*fd50*/  @!P3 STG.E.128 [R6.64+0x3000], R56 ;  /* 0x003000380600b986 */ /* 0x0005e8000c101d0c */
[----:B------:R2:W-:Y:S04]  /*fd60*/  @!P3 STG.E.128 [R6.64+0x3100], R24 ;  /* 0x003100180600b986 */ /* 0x0005e8000c101d0c */
[----:B------:R2:W-:Y:S04]  /*fd70*/  @!P2 STG.E.128 [R6.64+0x4000], R52 ;  /* 0x004000340600a986 */ /* 0x0005e8000c101d0c */
[----:B------:R2:W-:Y:S04]  /*fd80*/  @!P2 STG.E.128 [R6.64+0x4100], R20 ;  /* 0x004100140600a986 */ /* 0x0005e8000c101d0c */
[----:B------:R2:W-:Y:S04]  /*fd90*/  @!P1 STG.E.128 [R6.64+0x5000], R48 ;  /* 0x0050003006009986 */ /* 0x0005e8000c101d0c */
[----:B------:R2:W-:Y:S04]  /*fda0*/  @!P1 STG.E.128 [R6.64+0x5100], R16 ;  /* 0x0051001006009986 */ /* 0x0005e8000c101d0c */
[----:B------:R2:W-:Y:S04]  /*fdb0*/  @!P6 STG.E.64 [R6.64], R68 ;  /* 0x000000440600e986 */ /* 0x0005e8000c101b0c */
[----:B------:R2:W-:Y:S01]  /*fdc0*/  @!P6 STG.E.64 [R6.64+0x8], R70 ;  /* 0x000008460600e986 */ /* 0x0005e2000c101b0c */
[----:B------:R-:W-:Y:S05]  /*fdd0*/  @P0 EXIT ;  /* 0x000000000000094d */ /* 0x000fea0003800000 */
[----:B------:R-:W-:Y:S04]  /*fde0*/  STG.E.128 [R6.64+0x7000], R40 ;  /* 0x0070002806007986 */ /* 0x000fe8000c101d0c */
[----:B------:R-:W-:Y:S01]  /*fdf0*/  STG.E.128 [R6.64+0x7100], R72 ;  /* 0x0071004806007986 */ /* 0x000fe2000c101d0c */
[----:B------:R-:W-:Y:S05]  /*fe00*/  EXIT ;  /* 0x000000000000794d */ /* 0x000fea0003800000 */
.L_x_3550:
        /* <DEDUP_REMOVED lines=15> */
.L_x_8348:


//--------------------- .text._ZN5flash24flash_fwd_splitkv_kernelI23Flash_fwd_kernel_traitsILi128ELi64ELi128ELi4ELb0ELb0EN7cutlass10bfloat16_tE19Flash_kernel_traitsILi128ELi64ELi128ELi4ES3_EELb1ELb0ELb0ELb0ELb1ELb1ELb1ELb0EEEvNS_16Flash_fwd_paramsE --------------------------
	.section	.text._ZN5flash24flash_fwd_splitkv_kernelI23Flash_fwd_kernel_traitsILi128ELi64ELi128ELi4ELb0ELb0EN7cutlass10bfloat16_tE19Flash_kernel_traitsILi128ELi64ELi128ELi4ES3_EELb1ELb0ELb0ELb0ELb1ELb1ELb1ELb0EEEvNS_16Flash_fwd_paramsE,"ax",@progbits
	.sectioninfo	@"SHI_REGISTERS=255"
	.align	128
        .global         _ZN5flash24flash_fwd_splitkv_kernelI23Flash_fwd_kernel_traitsILi128ELi64ELi128ELi4ELb0ELb0EN7cutlass10bfloat16_tE19Flash_kernel_traitsILi128ELi64ELi128ELi4ES3_EELb1ELb0ELb0ELb0ELb1ELb1ELb1ELb0EEEvNS_16Flash_fwd_paramsE
        .type           _ZN5flash24flash_fwd_splitkv_kernelI23Flash_fwd_kernel_traitsILi128ELi64ELi128ELi4ELb0ELb0EN7cutlass10bfloat16_tE19Flash_kernel_traitsILi128ELi64ELi128ELi4ES3_EELb1ELb0ELb0ELb0ELb1ELb1ELb1ELb0EEEvNS_16Flash_fwd_paramsE,@function
        .size           _ZN5flash24flash_fwd_splitkv_kernelI23Flash_fwd_kernel_traitsILi128ELi64ELi128ELi4ELb0ELb0EN7cutlass10bfloat16_tE19Flash_kernel_traitsILi128ELi64ELi128ELi4ES3_EELb1ELb0ELb0ELb0ELb1ELb1ELb1ELb0EEEvNS_16Flash_fwd_paramsE,(.L_x_8349 - _ZN5flash24flash_fwd_splitkv_kernelI23Flash_fwd_kernel_traitsILi128ELi64ELi128ELi4ELb0ELb0EN7cutlass10bfloat16_tE19Flash_kernel_traitsILi128ELi64ELi128ELi4ES3_EELb1ELb0ELb0ELb0ELb1ELb1ELb1ELb0EEEvNS_16Flash_fwd_paramsE)
        .other          _ZN5flash24flash_fwd_splitkv_kernelI23Flash_fwd_kernel_traitsILi128ELi64ELi128ELi4ELb0ELb0EN7cutlass10bfloat16_tE19Flash_kernel_traitsILi128ELi64ELi128ELi4ES3_EELb1ELb0ELb0ELb0ELb1ELb1ELb1ELb0EEEvNS_16Flash_fwd_paramsE,@"STO_CUDA_ENTRY STV_DEFAULT"
_ZN5flash24flash_fwd_splitkv_kernelI23Flash_fwd_kernel_traitsILi128ELi64ELi128ELi4ELb0ELb0EN7cutlass10bfloat16_tE19Flash_kernel_traitsILi128ELi64ELi128ELi4ES3_EELb1ELb0ELb0ELb0ELb1ELb1ELb1ELb0EEEvNS_16Flash_fwd_paramsE:
.text._ZN5flash24flash_fwd_splitkv_kernelI23Flash_fwd_kernel_traitsILi128ELi64ELi128ELi4ELb0ELb0EN7cutlass10bfloat16_tE19Flash_kernel_traitsILi128ELi64ELi128ELi4ES3_EELb1ELb0ELb0ELb0ELb1ELb1ELb1ELb0EEEvNS_16Flash_fwd_paramsE:
        /* <DEDUP_REMOVED lines=53> */
.L_x_3551:
[----:B-1-34-:R-:W-:Y:S02]  /*0350*/  MOV R3, c[0x0][0x218] ;  /* 0x0000860000037a02 */ /* 0x01afe40000000f00 */
.L_x_3552:
        /* <DEDUP_REMOVED lines=139> */
.L_x_3553:
        /* <DEDUP_REMOVED lines=93> */
.L_x_3554:
        /* <DEDUP_REMOVED lines=16> */
.L_x_3556:
        /* <DEDUP_REMOVED lines=49> */
.L_x_3555:
[----:B------:R-:W-:Y:S01]  /*15f0*/  ISETP.NE.AND P1, PT, R7, -0x1, PT ;  /* 0xffffffff0700780c */ /* 0x000fe20003f25270 */
[----:B------:R-:W-:Y:S01]  /*1600*/  IMAD.IADD R227, R132, 0x1, -R137 ;  /* 0x0000000184e37824 */ /* 0x000fe200078e0a89 */
[----:B------:R-:W-:Y:S01]  /*1610*/  SHF.R.S32.HI R15, RZ, 0x1f, R6 ;  /* 0x0000001fff0f7819 */ /* 0x000fe20000011406 */
[----:B------:R-:W-:Y:S01]  /*1620*/  IMAD R11, R11, c[0x0][0x1b8], RZ ;  /* 0x00006e000b0b7a24 */ /* 0x000fe200078e02ff */
[----:B------:R-:W-:Y:S02]  /*1630*/  IADD3 R232, R38, -0x1, RZ ;  /* 0xffffffff26e87810 */ /* 0x000fe40007ffe0ff */
[CC--:B------:R-:W-:Y:S01]  /*1640*/  LEA.HI R5, R15.reuse, R6.reuse, RZ, 0x3 ;  /* 0x000000060f057211 */ /* 0x0c0fe200078f18ff */
[----:B------:R-:W-:Y:S01]  /*1650*/  IMAD R11, R22, c[0x0][0x1bc], R11 ;  /* 0x00006f00160b7a24 */ /* 0x000fe200078e020b */
[----:B------:R-:W-:Y:S02]  /*1660*/  LEA.HI R10, R15, R6, RZ, 0x6 ;  /* 0x000000060f0a7211 */ /* 0x000fe400078f30ff */
[----:B------:R-:W-:-:S02]  /*1670*/  SHF.R.S32.HI R16, RZ, 0x3, R5 ;  /* 0x00000003ff107819 */ /* 0x000fc40000011405 */
[----:B------:R-:W-:Y:S01]  /*1680*/  LOP3.LUT R5, R5, 0xfffffff8, RZ, 0xc0, !PT ;  /* 0xfffffff805057812 */ /* 0x000fe200078ec0ff */
[----:B------:R-:W-:Y:S01]  /*1690*/  @!P1 IMAD.WIDE.U32 R8, R235, c[0x0][0x178], RZ ;  /* 0x00005e00eb089a25 */ /* 0x000fe200078e00ff */
[----:B-----5:R-:W-:Y:S02]  /*16a0*/  @!P1 SHF.R.S32.HI R0, RZ, 0x1f, R235 ;  /* 0x0000001fff009819 */ /* 0x020fe400000114eb */
[----:B------:R-:W-:Y:S01]  /*16b0*/  IADD3 R5, -R5, R6, RZ ;  /* 0x0000000605057210 */ /* 0x000fe20007ffe1ff */
[----:B------:R-:W-:Y:S01]  /*16c0*/  @P1 IMAD.WIDE.U32 R24, R7, c[0x0][0x190], RZ ;  /* 0x0000640007181a25 */ /* 0x000fe200078e00ff */
[C---:B------:R-:W-:Y:S02]  /*16d0*/  IADD3 R26, R16.reuse, 0x10, RZ ;  /* 0x00000010101a7810 */ /* 0x040fe40007ffe0ff */
[----:B------:R-:W-:Y:S01]  /*16e0*/  IADD3 R18, R16, 0x30, RZ ;  /* 0x0000003010127810 */ /* 0x000fe20007ffe0ff */
[----:B------:R-:W-:Y:S01]  /*16f0*/  @!P1 IMAD R0, R0, c[0x0][0x178], RZ ;  /* 0x00005e0000009a24 */ /* 0x000fe200078e02ff */
[-C--:B------:R-:W-:Y:S01]  /*1700*/  ISETP.GE.AND P3, PT, R26, R227.reuse, PT ;  /* 0x000000e31a00720c */ /* 0x080fe20003f66270 */
[----:B------:R-:W-:Y:S01]  /*1710*/  @!P1 IMAD.MOV.U32 R24, RZ, RZ, R8 ;  /* 0x000000ffff189224 */ /* 0x000fe200078e0008 */
[----:B------:R-:W-:Y:S01]  /*1720*/  SHF.R.S32.HI R17, RZ, 0x1f, R16 ;  /* 0x0000001fff117819 */ /* 0x000fe20000011410 */
[----:B------:R-:W-:Y:S01]  /*1730*/  @!P1 IMAD R0, R235, c[0x0][0x17c], R0 ;  /* 0x00005f00eb009a24 */ /* 0x000fe200078e0200 */
[C---:B------:R-:W-:Y:S01]  /*1740*/  IADD3 R20, R16.reuse, 0x20, RZ ;  /* 0x0000002010147810 */ /* 0x040fe20007ffe0ff */
[----:B------:R-:W-:Y:S01]  /*1750*/  IMAD.SHL.U32 R19, R5, 0x8, RZ ;  /* 0x0000000805137824 */ /* 0x000fe200078e00ff */
[-C--:B------:R-:W-:Y:S01]  /*1760*/  ISETP.GE.AND P5, PT, R16, R227.reuse, PT ;  /* 0x000000e31000720c */ /* 0x080fe20003fa6270 */
[----:B------:R-:W-:Y:S01]  /*1770*/  @P1 IMAD R7, R7, c[0x0][0x194], R25 ;  /* 0x0000650007071a24 */ /* 0x000fe200078e0219 */
[----:B------:R-:W-:Y:S01]  /*1780*/  ISETP.GE.AND P2, PT, R20, R227, PT ;  /* 0x000000e31400720c */ /* 0x000fe20003f46270 */
[----:B------:R-:W-:Y:S01]  /*1790*/  @!P1 IMAD.IADD R7, R9, 0x1, R0 ;  /* 0x0000000109079824 */ /* 0x000fe200078e0200 */
[----:B------:R-:W-:Y:S01]  /*17a0*/  IADD3 R24, P6, R19, R24, RZ ;  /* 0x0000001813187210 */ /* 0x000fe20007fde0ff */
[----:B------:R-:W-:Y:S01]  /*17b0*/  IMAD.SHL.U32 R8, R16, 0x40, RZ ;  /* 0x0000004010087824 */ /* 0x000fe200078e00ff */
[----:B------:R-:W-:Y:S01]  /*17c0*/  SHF.R.S32.HI R9, RZ, 0x1f, R19 ;  /* 0x0000001fff097819 */ /* 0x000fe20000011413 */
[----:B------:R-:W-:Y:S01]  /*17d0*/  IMAD.WIDE R34, R35, 0x40, R16 ;  /* 0x0000004023227825 */ /* 0x000fe200078e0210 */
[----:B------:R-:W-:-:S02]  /*17e0*/  SHF.R.S32.HI R0, RZ, 0x1f, R21 ;  /* 0x0000001fff007819 */ /* 0x000fc40000011415 */
[----:B------:R-:W-:Y:S01]  /*17f0*/  LOP3.LUT R8, R8, 0x1c0, RZ, 0xc0, !PT ;  /* 0x000001c008087812 */ /* 0x000fe200078ec0ff */
[----:B------:R-:W-:Y:S01]  /*1800*/  IMAD.X R25, R9, 0x1, R7, P6 ;  /* 0x0000000109197824 */ /* 0x000fe200030e0607 */
[----:B------:R-:W-:Y:S01]  /*1810*/  ISETP.GE.AND P6, PT, R18, R227, PT ;  /* 0x000000e31200720c */ /* 0x000fe20003fc6270 */
[----:B------:R-:W-:Y:S01]  /*1820*/  IMAD R0, R0, c[0x0][0x1a8], RZ ;  /* 0x00006a0000007a24 */ /* 0x000fe200078e02ff */
[----:B------:R-:W-:Y:S01]  /*1830*/  IADD3 R30, P1, R19, R30, RZ ;  /* 0x0000001e131e7210 */ /* 0x000fe20007f3e0ff */
[----:B------:R-:W-:Y:S01]  /*1840*/  IMAD.WIDE.U32 R48, R21, c[0x0][0x1a8], R24 ;  /* 0x00006a0015307a25 */ /* 0x000fe200078e0018 */
[----:B------:R-:W-:Y:S02]  /*1850*/  IADD3 R28, P4, R19, R28, RZ ;  /* 0x0000001c131c7210 */ /* 0x000fe40007f9e0ff */
[----:B------:R-:W-:Y:S01]  /*1860*/  LOP3.LUT R19, R8, 0x38, R19, 0xf8, !PT ;  /* 0x0000003808137812 */ /* 0x000fe200078ef813 */
[----:B------:R-:W-:Y:S01]  /*1870*/  IMAD.X R31, R9, 0x1, R4, P1 ;  /* 0x00000001091f7824 */ /* 0x000fe200008e0604 */
[----:B------:R-:W-:Y:S01]  /*1880*/  SHF.R.U32.HI R8, RZ, 0x3, R8 ;  /* 0x00000003ff087819 */ /* 0x000fe20000011608 */
[----:B------:R-:W-:Y:S01]  /*1890*/  IMAD R0, R21, c[0x0][0x1ac], R0 ;  /* 0x00006b0015007a24 */ /* 0x000fe200078e0200 */
[----:B------:R-:W-:Y:S01]  /*18a0*/  @!P3 IADD3 R40, P1, R34, 0x10, RZ ;  /* 0x000000102228b810 */ /* 0x000fe20007f3e0ff */
[----:B------:R-:W-:Y:S01]  /*18b0*/  IMAD.X R29, R9, 0x1, R2, P4 ;  /* 0x00000001091d7824 */ /* 0x000fe200020e0602 */
[----:B------:R-:W-:Y:S01]  /*18c0*/  LOP3.LUT R8, R19, R8, RZ, 0x3c, !PT ;  /* 0x0000000813087212 */ /* 0x000fe200078e3cff */
[----:B------:R-:W-:Y:S01]  /*18d0*/  IMAD.IADD R49, R49, 0x1, R0 ;  /* 0x0000000131317824 */ /* 0x000fe200078e0200 */
[----:B------:R-:W-:Y:S01]  /*18e0*/  SHF.L.U32 R233, R10, 0x3, RZ ;  /* 0x000000030ae97819 */ /* 0x000fe200000006ff */
[--C-:B------:R-:W-:Y:S01]  /*18f0*/  @!P3 IMAD.MOV.U32 R46, RZ, RZ, R48.reuse ;  /* 0x000000ffff2eb224 */ /* 0x100fe200078e0030 */
[----:B------:R-:W-:Y:S01]  /*1900*/  @!P3 IADD3.X R21, RZ, R35, RZ, P1, !PT ;  /* 0x00000023ff15b210 */ /* 0x000fe20000ffe4ff */
[----:B------:R-:W-:Y:S01]  /*1910*/  @!P3 IMAD.MOV.U32 R47, RZ, RZ, R49 ;  /* 0x000000ffff2fb224 */ /* 0x000fe200078e0031 */
[----:B------:R-:W-:Y:S01]  /*1920*/  @!P6 IADD3 R24, P1, R34, 0x30, RZ ;  /* 0x000000302218e810 */ /* 0x000fe20007f3e0ff */
[----:B------:R-:W-:Y:S01]  /*1930*/  @!P5 IMAD R7, R35, c[0x0][0x190], RZ ;  /* 0x000064002307da24 */ /* 0x000fe200078e02ff */
[----:B------:R-:W-:Y:S01]  /*1940*/  LOP3.LUT R233, R8, 0xfffffe00, R233, 0xf8, !PT ;  /* 0xfffffe0008e97812 */ /* 0x000fe200078ef8e9 */
[----:B------:R-:W-:Y:S01]  /*1950*/  @!P3 IMAD R21, R21, c[0x0][0x190], RZ ;  /* 0x000064001515ba24 */ /* 0x000fe200078e02ff */
[----:B------:R-:W-:Y:S01]  /*1960*/  @!P2 IADD3 R8, P4, R34, 0x20, RZ ;  /* 0x000000202208a810 */ /* 0x000fe20007f9e0ff */
[----:B------:R-:W-:Y:S01]  /*1970*/  @!P6 IMAD.X R19, RZ, RZ, R35, P1 ;  /* 0x000000ffff13e224 */ /* 0x000fe200008e0623 */
[----:B------:R-:W-:Y:S01]  /*1980*/  @!P6 MOV R45, R49 ;  /* 0x00000031002de202 */ /* 0x000fe20000000f00 */
[----:B------:R-:W-:Y:S01]  /*1990*/  @!P3 IMAD R4, R40, c[0x0][0x194], R21 ;  /* 0x000065002804ba24 */ /* 0x000fe200078e0215 */
[----:B------:R-:W-:Y:S01]  /*19a0*/  @!P2 MOV R32, R48 ;  /* 0x000000300020a202 */ /* 0x000fe20000000f00 */
[----:B------:R-:W-:Y:S01]  /*19b0*/  @!P2 IMAD.X R9, RZ, RZ, R35, P4 ;  /* 0x000000ffff09a224 */ /* 0x000fe200020e0623 */
[----:B------:R-:W-:Y:S01]  /*19c0*/  SHF.L.U32 R233, R233, 0x1, RZ ;  /* 0x00000001e9e97819 */ /* 0x000fe200000006ff */
[----:B------:R-:W-:Y:S01]  /*19d0*/  @!P6 IMAD R19, R19, c[0x0][0x190], RZ ;  /* 0x000064001313ea24 */ /* 0x000fe200078e02ff */
[C---:B------:R-:W-:Y:S01]  /*19e0*/  IADD3 R12, R16.reuse, 0x40, RZ ;  /* 0x00000040100c7810 */ /* 0x040fe20007ffe0ff */
[----:B------:R-:W-:Y:S01]  /*19f0*/  @!P6 IMAD.MOV.U32 R44, RZ, RZ, R48 ;  /* 0x000000ffff2ce224 */ /* 0x000fe200078e0030 */
[----:B------:R-:W-:Y:S01]  /*1a00*/  IADD3 R14, R16, 0x50, RZ ;  /* 0x00000050100e7810 */ /* 0x000fe20007ffe0ff */
[----:B------:R-:W-:Y:S01]  /*1a10*/  @!P3 IMAD.WIDE.U32 R40, R40, c[0x0][0x190], R46 ;  /* 0x000064002828ba25 */ /* 0x000fe200078e002e */
[----:B------:R-:W-:-:S02]  /*1a20*/  LEA.HI R228, R15, R6, RZ, 0x4 ;  /* 0x000000060fe47211 */ /* 0x000fc400078f20ff */
[----:B------:R-:W-:Y:S01]  /*1a30*/  LEA.HI R134, R15, R6, RZ, 0x5 ;  /* 0x000000060f867211 */ /* 0x000fe200078f28ff */
[C---:B------:R-:W-:Y:S02]  /*1a40*/  @!P5 IMAD R7, R34.reuse, c[0x0][0x194], R7 ;  /* 0x000065002207da24 */ /* 0x040fe400078e0207 */
[----:B------:R-:W-:Y:S01]  /*1a50*/  @!P2 IMAD R9, R9, c[0x0][0x190], RZ ;  /* 0x000064000909aa24 */ /* 0x000fe200078e02ff */
[----:B------:R-:W-:Y:S01]  /*1a60*/  SHF.R.S32.HI R135, RZ, 0x5, R134 ;  /* 0x00000005ff877819 */ /* 0x000fe20000011486 */
[--C-:B------:R-:W-:Y:S02]  /*1a70*/  @!P2 IMAD.MOV.U32 R33, RZ, RZ, R49.reuse ;  /* 0x000000ffff21a224 */ /* 0x100fe400078e0031 */
[----:B------:R-:W-:-:S04]  /*1a80*/  @!P5 IMAD.WIDE.U32 R34, R34, c[0x0][0x190], R48 ;  /* 0x000064002222da25 */ /* 0x000fc800078e0030 */
[C---:B------:R-:W-:Y:S01]  /*1a90*/  @!P6 IMAD R0, R24.reuse, c[0x0][0x194], R19 ;  /* 0x000065001800ea24 */ /* 0x040fe200078e0213 */
[----:B------:R-:W-:Y:S01]  /*1aa0*/  @!P5 IADD3 R7, R35, R7, RZ ;  /* 0x000000072307d210 */ /* 0x000fe20007ffe0ff */
[----:B------:R-:W-:Y:S01]  /*1ab0*/  @!P6 IMAD.WIDE.U32 R24, R24, c[0x0][0x190], R44 ;  /* 0x000064001818ea25 */ /* 0x000fe200078e002c */
[----:B------:R-:W-:-:S03]  /*1ac0*/  @!P3 LEA R44, P4, R40, c[0x0][0x160], 0x1 ;  /* 0x00005800282cba11 */ /* 0x000fc600078808ff */
[----:B------:R-:W-:Y:S02]  /*1ad0*/  @!P3 IMAD.IADD R4, R41, 0x1, R4 ;  /* 0x000000012904b824 */ /* 0x000fe400078e0204 */
[C---:B------:R-:W-:Y:S02]  /*1ae0*/  @!P2 IMAD R2, R8.reuse, c[0x0][0x194], R9 ;  /* 0x000065000802aa24 */ /* 0x040fe400078e0209 */
[----:B------:R-:W-:Y:S01]  /*1af0*/  @!P2 IMAD.WIDE.U32 R8, R8, c[0x0][0x190], R32 ;  /* 0x000064000808aa25 */ /* 0x000fe200078e0020 */
[----:B------:R-:W-:Y:S02]  /*1b00*/  @!P5 LEA R32, P1, R34, c[0x0][0x160], 0x1 ;  /* 0x000058002220da11 */ /* 0x000fe400078208ff */
[----:B------:R-:W-:Y:S01]  /*1b10*/  @!P3 LEA.HI.X R45, R40, c[0x0][0x164], R4, 0x1, P4 ;  /* 0x00005900282dba11 */ /* 0x000fe200020f0c04 */
[----:B------:R-:W-:Y:S01]  /*1b20*/  IMAD.SHL.U32 R4, R232, 0x80, RZ ;  /* 0x00000080e8047824 */ /* 0x000fe200078e00ff */
[----:B------:R-:W-:Y:S01]  /*1b30*/  @!P5 LEA.HI.X R33, R34, c[0x0][0x164], R7, 0x1, P1 ;  /* 0x000059002221da11 */ /* 0x000fe200008f0c07 */
[----:B------:R-:W-:Y:S01]  /*1b40*/  @!P2 IMAD.IADD R2, R9, 0x1, R2 ;  /* 0x000000010902a824 */ /* 0x000fe200078e0202 */
[----:B------:R-:W-:Y:S01]  /*1b50*/  IADD3 R40, P4, R16, R3, RZ ;  /* 0x0000000310287210 */ /* 0x000fe20007f9e0ff */
[C---:B------:R-:W-:Y:S01]  /*1b60*/  IMAD R133, R17.reuse, c[0x0][0x198], RZ ;  /* 0x0000660011857a24 */ /* 0x040fe200078e02ff */
[----:B------:R-:W-:Y:S01]  /*1b70*/  IADD3 R9, -R4, R43, RZ ;  /* 0x0000002b04097210 */ /* 0x000fe20007ffe1ff */
[----:B------:R-:W-:Y:S01]  /*1b80*/  @!PT LDS RZ, [RZ] ;  /* 0x00000000fffff984 */ /* 0x000fe20000000800 */
[----:B------:R-:W-:Y:S01]  /*1b90*/  @!PT LDS RZ, [RZ] ;  /* 0x00000000fffff984 */ /* 0x000fe20000000800 */
[----:B------:R-:W-:Y:S01]  /*1ba0*/  @!PT LDS RZ, [RZ] ;  /* 0x00000000fffff984 */ /* 0x000fe20000000800 */
[----:B------:R1:W-:Y:S01]  /*1bb0*/  @!P5 LDGSTS.E.BYPASS.LTC128B.128 [R233], [R32.64] ;  /* 0x0000000020e9dfae */ /* 0x0003e2000b901d4c */
[----:B------:R-:W-:Y:S01]  /*1bc0*/  @!P2 LEA R34, P1, R8, c[0x0][0x160], 0x1 ;  /* 0x000058000822aa11 */ /* 0x000fe200078208ff */
[----:B------:R-:W-:Y:S01]  /*1bd0*/  IMAD.X R13, R17, 0x1, R13, P4 ;  /* 0x00000001110d7824 */ /* 0x000fe200020e060d */
[-C--:B------:R-:W-:Y:S01]  /*1be0*/  ISETP.GE.AND P4, PT, R26, R9.reuse, PT ;  /* 0x000000091a00720c */ /* 0x080fe20003f86270 */
[----:B------:R1:W-:Y:S01]  /*1bf0*/  @!P5 LDGSTS.E.BYPASS.LTC128B.128 [R233+0x2000], [R32.64+0x80] ;  /* 0x0200008020e9dfae */ /* 0x0003e2000b901d4c */
[C---:B------:R-:W-:Y:S01]  /*1c00*/  ISETP.GE.AND P5, PT, R16.reuse, R9, PT ;  /* 0x000000091000720c */ /* 0x040fe20003fa6270 */
[----:B------:R-:W-:Y:S01]  /*1c10*/  IMAD R133, R16, c[0x0][0x19c], R133 ;  /* 0x0000670010857a24 */ /* 0x000fe200078e0285 */
[----:B------:R-:W-:Y:S01]  /*1c20*/  @!P2 LEA.HI.X R35, R8, c[0x0][0x164], R2, 0x1, P1 ;  /* 0x000059000823aa11 */ /* 0x000fe200008f0c02 */
[----:B------:R-:W-:Y:S01]  /*1c30*/  IMAD.WIDE.U32 R2, R16, c[0x0][0x198], R28 ;  /* 0x0000660010027a25 */ /* 0x000fe200078e001c */
[----:B------:R-:W-:Y:S01]  /*1c40*/  @!P6 LEA R28, P1, R24, c[0x0][0x160], 0x1 ;  /* 0x00005800181cea11 */ /* 0x000fe200078208ff */
[----:B------:R2:W-:Y:S02]  /*1c50*/  @!P3 LDGSTS.E.BYPASS.LTC128B.128 [R233+0x800], [R44.64] ;  /* 0x008000002ce9bfae */ /* 0x0005e4000b901d4c */
[----:B------:R-:W-:-:S02]  /*1c60*/  @!P6 IMAD.IADD R0, R25, 0x1, R0 ;  /* 0x000000011900e824 */ /* 0x000fc400078e0200 */
[----:B------:R2:W-:Y:S01]  /*1c70*/  @!P3 LDGSTS.E.BYPASS.LTC128B.128 [R233+0x2800], [R44.64+0x80] ;  /* 0x028000802ce9bfae */ /* 0x0005e2000b901d4c */
[----:B------:R-:W-:Y:S01]  /*1c80*/  IMAD.IADD R133, R3, 0x1, R133 ;  /* 0x0000000103857824 */ /* 0x000fe200078e0285 */
[----:B------:R-:W-:Y:S01]  /*1c90*/  MOV R3, c[0x0][0x198] ;  /* 0x0000660000037a02 */ /* 0x000fe20000000f00 */
[----:B------:R-:W-:Y:S01]  /*1ca0*/  IMAD.WIDE.U32 R30, R22, c[0x0][0x1b8], R30 ;  /* 0x00006e00161e7a25 */ /* 0x000fe200078e001e */
[----:B------:R3:W-:Y:S01]  /*1cb0*/  @!P2 LDGSTS.E.BYPASS.LTC128B.128 [R233+0x1000], [R34.64] ;  /* 0x0100000022e9afae */ /* 0x0007e2000b901d4c */
[----:B------:R-:W-:Y:S02]  /*1cc0*/  @!P6 LEA.HI.X R29, R24, c[0x0][0x164], R0, 0x1, P1 ;  /* 0x00005900181dea11 */ /* 0x000fe400008f0c00 */
[-C--:B------:R-:W-:Y:S01]  /*1cd0*/  ISETP.GE.AND P3, PT, R20, R9.reuse, PT ;  /* 0x000000091400720c */ /* 0x080fe20003f66270 */
[----:B------:R3:W-:Y:S01]  /*1ce0*/  @!P2 LDGSTS.E.BYPASS.LTC128B.128 [R233+0x3000], [R34.64+0x80] ;  /* 0x0300008022e9afae */ /* 0x0007e2000b901d4c */
[C---:B------:R-:W-:Y:S01]  /*1cf0*/  @!P5 LEA R24, P2, R2.reuse, c[0x0][0x168], 0x1 ;  /* 0x00005a000218da11 */ /* 0x040fe200078408ff */
[----:B------:R-:W-:Y:S01]  /*1d00*/  IMAD.MOV.U32 R0, RZ, RZ, c[0x0][0x19c] ;  /* 0x00006700ff007624 */ /* 0x000fe200078e00ff */
[C---:B------:R-:W-:Y:S01]  /*1d10*/  @!P4 LEA R8, P1, R3.reuse, R2, 0x4 ;  /* 0x000000020308c211 */ /* 0x040fe200078220ff */
[----:B------:R4:W-:Y:S01]  /*1d20*/  @!P6 LDGSTS.E.BYPASS.LTC128B.128 [R233+0x1800], [R28.64] ;  /* 0x018000001ce9efae */ /* 0x0009e2000b901d4c */
[----:B------:R-:W-:Y:S01]  /*1d30*/  @!P5 LEA.HI.X R25, R2, c[0x0][0x16c], R133, 0x1, P2 ;  /* 0x00005b000219da11 */ /* 0x000fe200010f0c85 */
[----:B------:R-:W-:Y:S01]  /*1d40*/  IMAD.SHL.U32 R10, R0, 0x20, RZ ;  /* 0x00000020000a7824 */ /* 0x000fe200078e00ff */
        /* <DEDUP_REMOVED lines=10> */
[----:B--2---:R-:W-:Y:S02]  /*1df0*/  IMAD.WIDE.U32 R44, R3, 0x20, RZ ;  /* 0x00000020032c7825 */ /* 0x004fe400078e00ff */
[----:B------:R2:W-:Y:S03]  /*1e00*/  @!P4 LDGSTS.E.BYPASS.LTC128B.128 [R233+0x4800], [R32.64] ;  /* 0x0480000020e9cfae */ /* 0x0005e6000b901d4c */
[----:B------:R-:W-:Y:S01]  /*1e10*/  @!P3 IADD3 R8, P1, R2, R44, RZ ;  /* 0x0000002c0208b210 */ /* 0x000fe20007f3e0ff */
[----:B------:R2:W-:Y:S01]  /*1e20*/  @!P4 LDGSTS.E.BYPASS.LTC128B.128 [R233+0x8800], [R32.64+0x80] ;  /* 0x0880008020e9cfae */ /* 0x0005e2000b901d4c */
[----:B---3--:R-:W-:Y:S01]  /*1e30*/  @!P2 MOV R34, R2 ;  /* 0x000000020022a202 */ /* 0x008fe20000000f00 */
[----:B------:R-:W-:Y:S01]  /*1e40*/  @!P2 IMAD.MOV.U32 R35, RZ, RZ, R133 ;  /* 0x000000ffff23a224 */ /* 0x000fe200078e0085 */
[----:B------:R-:W-:-:S02]  /*1e50*/  @!P3 IADD3.X R7, R133, R45, R10, P1, !PT ;  /* 0x0000002d8507b210 */ /* 0x000fc40000ffe40a */
[----:B------:R-:W-:Y:S01]  /*1e60*/  @!P3 LEA R44, P1, R8, c[0x0][0x168], 0x1 ;  /* 0x00005a00082cba11 */ /* 0x000fe200078208ff */
[----:B------:R-:W-:Y:S01]  /*1e70*/  @!P2 IMAD.WIDE.U32 R46, R3, 0x30, R34 ;  /* 0x00000030032ea825 */ /* 0x000fe200078e0022 */
[----:B------:R-:W-:Y:S02]  /*1e80*/  IADD3 R10, R16, 0x70, RZ ;  /* 0x00000070100a7810 */ /* 0x000fe40007ffe0ff */
[----:B------:R-:W-:Y:S01]  /*1e90*/  @!P3 LEA.HI.X R45, R8, c[0x0][0x16c], R7, 0x1, P1 ;  /* 0x00005b00082dba11 */ /* 0x000fe200008f0c07 */
[----:B------:R-:W-:Y:S01]  /*1ea0*/  @!P2 IMAD R7, R0, 0x30, RZ ;  /* 0x000000300007a824 */ /* 0x000fe200078e02ff */
[----:B------:R-:W-:Y:S01]  /*1eb0*/  @!P2 LEA R34, P1, R46, c[0x0][0x168], 0x1 ;  /* 0x00005a002e22aa11 */ /* 0x000fe200078208ff */
[----:B----4-:R-:W-:Y:S01]  /*1ec0*/  @!P5 IMAD.MOV.U32 R29, RZ, RZ, R133 ;  /* 0x000000ffff1dd224 */ /* 0x010fe200078e0085 */
[----:B------:R-:W-:Y:S01]  /*1ed0*/  IADD3 R8, R16, 0x60, RZ ;  /* 0x0000006010087810 */ /* 0x000fe20007ffe0ff */
[----:B------:R-:W-:Y:S01]  /*1ee0*/  @!P2 IMAD.IADD R7, R47, 0x1, R7 ;  /* 0x000000012f07a824 */ /* 0x000fe200078e0207 */
[----:B------:R-:W-:Y:S01]  /*1ef0*/  @!P5 MOV R28, R2 ;  /* 0x00000002001cd202 */ /* 0x000fe20000000f00 */
[----:B------:R3:W-:Y:S01]  /*1f00*/  @!P3 LDGSTS.E.BYPASS.LTC128B.128 [R233+0x5000], [R44.64] ;  /* 0x050000002ce9bfae */ /* 0x0007e2000b901d4c */
[----:B------:R-:W-:-:S02]  /*1f10*/  ISETP.GE.AND P4, PT, R8, R9, PT ;  /* 0x000000090800720c */ /* 0x000fc40003f86270 */
[----:B------:R-:W-:Y:S01]  /*1f20*/  @!P2 LEA.HI.X R35, R46, c[0x0][0x16c], R7, 0x1, P1 ;  /* 0x00005b002e23aa11 */ /* 0x000fe200008f0c07 */
[----:B------:R3:W-:Y:S01]  /*1f30*/  @!P3 LDGSTS.E.BYPASS.LTC128B.128 [R233+0x9000], [R44.64+0x80] ;  /* 0x090000802ce9bfae */ /* 0x0007e2000b901d4c */
[C---:B-1----:R-:W-:Y:S01]  /*1f40*/  @!P6 LEA R24, P1, R3.reuse, R2, 0x6 ;  /* 0x000000020318e211 */ /* 0x042fe200078230ff */
[----:B------:R-:W-:Y:S01]  /*1f50*/  @!P5 IMAD R7, R0, 0x50, RZ ;  /* 0x000000500007d824 */ /* 0x000fe200078e02ff */
[----:B------:R-:W-:Y:S01]  /*1f60*/  ISETP.GE.AND P3, PT, R10, R9, PT ;  /* 0x000000090a00720c */ /* 0x000fe20003f66270 */
[C---:B------:R-:W-:Y:S01]  /*1f70*/  @!P5 IMAD.WIDE.U32 R28, R3.reuse, 0x50, R28 ;  /* 0x00000050031cd825 */ /* 0x040fe200078e001c */
[----:B------:R-:W-:Y:S01]  /*1f80*/  @!P6 LEA.HI.X R17, R3, R133, R0, 0x6, P1 ;  /* 0x000000850311e211 */ /* 0x000fe200008f3400 */
[----:B------:R1:W-:Y:S01]  /*1f90*/  @!P2 LDGSTS.E.BYPASS.LTC128B.128 [R233+0x5800], [R34.64] ;  /* 0x0580000022e9afae */ /* 0x0003e2000b901d4c */
[C---:B--2---:R-:W-:Y:S01]  /*1fa0*/  @!P6 LEA R32, P1, R24.reuse, c[0x0][0x168], 0x1 ;  /* 0x00005a001820ea11 */ /* 0x044fe200078208ff */
[----:B------:R-:W-:Y:S02]  /*1fb0*/  @!P5 IMAD.IADD R7, R29, 0x1, R7 ;  /* 0x000000011d07d824 */ /* 0x000fe400078e0207 */
[----:B------:R-:W-:Y:S01]  /*1fc0*/  @!P4 IMAD.MOV.U32 R29, RZ, RZ, R133 ;  /* 0x000000ffff1dc224 */ /* 0x000fe200078e0085 */
[----:B------:R-:W-:Y:S01]  /*1fd0*/  @!P6 LEA.HI.X R33, R24, c[0x0][0x16c], R17, 0x1, P1 ;  /* 0x00005b001821ea11 */ /* 0x000fe200008f0c11 */
[----:B------:R1:W-:Y:S01]  /*1fe0*/  @!P2 LDGSTS.E.BYPASS.LTC128B.128 [R233+0x9800], [R34.64+0x80] ;  /* 0x0980008022e9afae */ /* 0x0003e2000b901d4c */
[----:B------:R-:W-:-:S03]  /*1ff0*/  @!P5 LEA R24, P1, R28, c[0x0][0x168], 0x1 ;  /* 0x00005a001c18da11 */ /* 0x000fc600078208ff */
[----:B------:R-:W-:Y:S01]  /*2000*/  @!P3 MOV R23, R133 ;  /* 0x000000850017b202 */ /* 0x000fe20000000f00 */
[----:B------:R-:W-:Y:S01]  /*2010*/  @!P3 IMAD.MOV.U32 R22, RZ, RZ, R2 ;  /* 0x000000ffff16b224 */ /* 0x000fe200078e0002 */
[----:B------:R-:W-:Y:S01]  /*2020*/  @!P5 LEA.HI.X R25, R28, c[0x0][0x16c], R7, 0x1, P1 ;  /* 0x00005b001c19da11 */ /* 0x000fe200008f0c07 */
[C---:B------:R-:W-:Y:S01]  /*2030*/  @!P4 IMAD R7, R0.reuse, 0x60, RZ ;  /* 0x000000600007c824 */ /* 0x040fe200078e02ff */
[----:B------:R-:W-:Y:S01]  /*2040*/  @!P4 MOV R28, R2 ;  /* 0x00000002001cc202 */ /* 0x000fe20000000f00 */
[----:B------:R-:W-:Y:S01]  /*2050*/  @!P3 IMAD R0, R0, 0x70, RZ ;  /* 0x000000700000b824 */ /* 0x000fe200078e02ff */
[----:B------:R1:W-:Y:S01]  /*2060*/  @!P6 LDGSTS.E.BYPASS.LTC128B.128 [R233+0x6000], [R32.64] ;  /* 0x0600000020e9efae */ /* 0x0003e2000b901d4c */
[----:B------:R-:W-:-:S03]  /*2070*/  @!P3 IMAD.WIDE.U32 R22, R3, 0x70, R22 ;  /* 0x000000700316b825 */ /* 0x000fc600078e0016 */
[----:B------:R1:W-:Y:S01]  /*2080*/  @!P6 LDGSTS.E.BYPASS.LTC128B.128 [R233+0xa000], [R32.64+0x80] ;  /* 0x0a00008020e9efae */ /* 0x0003e2000b901d4c */
[----:B------:R-:W-:Y:S01]  /*2090*/  @!P4 IMAD.WIDE.U32 R28, R3, 0x60, R28 ;  /* 0x00000060031cc825 */ /* 0x000fe200078e001c */
[----:B------:R-:W-:Y:S02]  /*20a0*/  @!P3 IADD3 R0, R23, R0, RZ ;  /* 0x000000001700b210 */ /* 0x000fe40007ffe0ff */
[----:B------:R-:W-:Y:S01]  /*20b0*/  @!P3 LEA R46, P1, R22, c[0x0][0x168], 0x1 ;  /* 0x00005a00162eba11 */ /* 0x000fe200078208ff */
[----:B------:R-:W-:Y:S01]  /*20c0*/  @!P4 IMAD.IADD R7, R29, 0x1, R7 ;  /* 0x000000011d07c824 */ /* 0x000fe200078e0207 */
[----:B---3--:R-:W-:Y:S01]  /*20d0*/  @!P4 LEA R44, P2, R28, c[0x0][0x168], 0x1 ;  /* 0x00005a001c2cca11 */ /* 0x008fe200078408ff */
[----:B------:R2:W-:Y:S01]  /*20e0*/  @!P5 LDGSTS.E.BYPASS.LTC128B.128 [R233+0x6800], [R24.64] ;  /* 0x0680000018e9dfae */ /* 0x0005e2000b901d4c */
[----:B------:R-:W-:Y:S01]  /*20f0*/  @!P3 LEA.HI.X R47, R22, c[0x0][0x16c], R0, 0x1, P1 ;  /* 0x00005b00162fba11 */ /* 0x000fe200008f0c00 */
[----:B------:R-:W-:Y:S01]  /*2100*/  IMAD.MOV.U32 R0, RZ, RZ, 0x20 ;  /* 0x00000020ff007424 */ /* 0x000fe200078e00ff */
[----:B------:R-:W-:Y:S01]  /*2110*/  @!P4 LEA.HI.X R45, R28, c[0x0][0x16c], R7, 0x1, P2 ;  /* 0x00005b001c2dca11 */ /* 0x000fe200010f0c07 */
[----:B------:R2:W-:Y:S01]  /*2120*/  @!P5 LDGSTS.E.BYPASS.LTC128B.128 [R233+0xa800], [R24.64+0x80] ;  /* 0x0a80008018e9dfae */ /* 0x0005e2000b901d4c */
[----:B------:R-:W-:Y:S01]  /*2130*/  IMAD R7, R13, c[0x0][0x1a0], RZ ;  /* 0x000068000d077a24 */ /* 0x000fe200078e02ff */
[-C--:B------:R-:W-:Y:S01]  /*2140*/  ISETP.GE.AND P2, PT, R26, R9.reuse, PT ;  /* 0x000000091a00720c */ /* 0x080fe20003f46270 */
[----:B------:R-:W-:Y:S01]  /*2150*/  IMAD.WIDE.U32 R22, R0, c[0x0][0x1a0], RZ ;  /* 0x0000680000167a25 */ /* 0x000fe200078e00ff */
[----:B------:R3:W-:Y:S01]  /*2160*/  @!P4 LDGSTS.E.BYPASS.LTC128B.128 [R233+0x7000], [R44.64] ;  /* 0x070000002ce9cfae */ /* 0x0007e2000b901d4c */
[----:B------:R-:W-:-:S02]  /*2170*/  ISETP.GE.AND P1, PT, R20, R9, PT ;  /* 0x000000091400720c */ /* 0x000fc40003f26270 */
[C---:B------:R-:W-:Y:S01]  /*2180*/  IMAD R7, R40.reuse, c[0x0][0x1a4], R7 ;  /* 0x0000690028077a24 */ /* 0x040fe200078e0207 */
[----:B------:R3:W-:Y:S01]  /*2190*/  @!P4 LDGSTS.E.BYPASS.LTC128B.128 [R233+0xb000], [R44.64+0x80] ;  /* 0x0b0000802ce9cfae */ /* 0x0007e2000b901d4c */
[----:B------:R-:W-:Y:S01]  /*21a0*/  IMAD.WIDE.U32 R40, R40, c[0x0][0x1a0], R30 ;  /* 0x0000680028287a25 */ /* 0x000fe200078e001e */
[----:B------:R-:W-:Y:S02]  /*21b0*/  ISETP.GE.AND P5, PT, R16, R9, PT ;  /* 0x000000091000720c */ /* 0x000fe40003fa6270 */
[----:B------:R3:W-:Y:S01]  /*21c0*/  @!P3 LDGSTS.E.BYPASS.LTC128B.128 [R233+0x7800], [R46.64] ;  /* 0x078000002ee9bfae */ /* 0x0007e2000b901d4c */
[----:B------:R-:W-:Y:S01]  /*21d0*/  IMAD.IADD R36, R41, 0x1, R7 ;  /* 0x0000000129247824 */ /* 0x000fe200078e0207 */
[----:B------:R-:W-:Y:S01]  /*21e0*/  LOP3.LUT R7, R228, 0xfffffff0, RZ, 0xc0, !PT ;  /* 0xfffffff0e4077812 */ /* 0x000fe200078ec0ff */
[----:B------:R-:W-:Y:S01]  /*21f0*/  IMAD R20, R0, c[0x0][0x1a4], RZ ;  /* 0x0000690000147a24 */ /* 0x000fe200078e02ff */
[----:B------:R3:W-:Y:S01]  /*2200*/  @!P3 LDGSTS.E.BYPASS.LTC128B.128 [R233+0xb800], [R46.64+0x80] ;  /* 0x0b8000802ee9bfae */ /* 0x0007e2000b901d4c */
[C---:B------:R-:W-:Y:S01]  /*2210*/  LEA R230, P3, R40.reuse, c[0x0][0x170], 0x1 ;  /* 0x00005c0028e67a11 */ /* 0x040fe200078608ff */
[----:B------:R-:W-:Y:S01]  /*2220*/  @!P1 IMAD.MOV.U32 R11, RZ, RZ, c[0x0][0x1a0] ;  /* 0x00006800ff0b9624 */ /* 0x000fe200078e00ff */
[----:B------:R-:W-:Y:S01]  /*2230*/  IADD3 R234, -R7, R6, RZ ;  /* 0x0000000607ea7210 */ /* 0x000fe20007ffe1ff */
[----:B------:R-:W0:Y:S01]  /*2240*/  LDGDEPBAR ;  /* 0x00000000000079af */ /* 0x000e220000000000 */
[----:B------:R-:W-:Y:S01]  /*2250*/  LEA.HI.X R231, R40, c[0x0][0x174], R36, 0x1, P3 ;  /* 0x00005d0028e77a11 */ /* 0x000fe200018f0c24 */
[----:B------:R-:W-:Y:S01]  /*2260*/  IMAD.SHL.U32 R13, R5, 0x40, RZ ;  /* 0x00000040050d7824 */ /* 0x000fe200078e00ff */
[----:B------:R-:W-:Y:S01]  /*2270*/  @!P2 IADD3 R22, P3, R230, R22, RZ ;  /* 0x00000016e616a210 */ /* 0x000fe20007f7e0ff */
[----:B------:R-:W-:Y:S01]  /*2280*/  IMAD.SHL.U32 R16, R16, 0x8, RZ ;  /* 0x0000000810107824 */ /* 0x000fe200078e00ff */
[----:B------:R-:W-:-:S02]  /*2290*/  SHF.R.S32.HI R7, RZ, 0x1f, R234 ;  /* 0x0000001fff077819 */ /* 0x000fc400000114ea */
[----:B------:R-:W-:Y:S02]  /*22a0*/  @!P2 IADD3.X R23, R231, R23, R20, P3, !PT ;  /* 0x00000017e717a210 */ /* 0x000fe40001ffe414 */
[-C--:B------:R-:W-:Y:S02]  /*22b0*/  ISETP.GE.AND P3, PT, R8, R9.reuse, PT ;  /* 0x000000090800720c */ /* 0x080fe40003f66270 */
[----:B------:R-:W-:Y:S02]  /*22c0*/  SHF.R.S32.HI R228, RZ, 0x4, R228 ;  /* 0x00000004ffe47819 */ /* 0x000fe400000114e4 */
[----:B------:R-:W-:Y:S02]  /*22d0*/  LEA.HI R8, R7, R234, RZ, 0x3 ;  /* 0x000000ea07087211 */ /* 0x000fe400078f18ff */
[----:B------:R-:W-:Y:S02]  /*22e0*/  ISETP.GE.AND P4, PT, R14, R9, PT ;  /* 0x000000090e00720c */ /* 0x000fe40003f86270 */
[----:B------:R-:W-:-:S02]  /*22f0*/  LEA.HI R225, R228, R228, RZ, 0x1 ;  /* 0x000000e4e4e17211 */ /* 0x000fc400078f08ff */
[----:B------:R-:W-:Y:S02]  /*2300*/  LOP3.LUT R7, R8, 0xfffffff8, RZ, 0xc0, !PT ;  /* 0xfffffff808077812 */ /* 0x000fe400078ec0ff */
[----:B------:R-:W-:Y:S02]  /*2310*/  @!P1 MOV R14, c[0x0][0x1a4] ;  /* 0x00006900000e9a02 */ /* 0x000fe40000000f00 */
[----:B------:R-:W-:Y:S01]  /*2320*/  ISETP.GE.AND P6, PT, R18, R9, PT ;  /* 0x000000091200720c */ /* 0x000fe20003fc6270 */
[----:B------:R-:W-:-:S04]  /*2330*/  DEPBAR.LE SB0, 0x0 ;  /* 0x000080000000791a */ /* 0x000fc80000000000 */
[----:B------:R-:W-:Y:S01]  /*2340*/  BAR.SYNC.DEFER_BLOCKING 0x0 ;  /* 0x0000000000007b1d */ /* 0x000fe20000010000 */
[----:B------:R-:W-:Y:S01]  /*2350*/  LOP3.LUT R225, R225, 0xfffffffe, RZ, 0xc0, !PT ;  /* 0xfffffffee1e17812 */ /* 0x000fe200078ec0ff */
[----:B------:R-:W-:Y:S01]  /*2360*/  IMAD.IADD R7, R234, 0x1, -R7 ;  /* 0x00000001ea077824 */ /* 0x000fe200078e0a07 */
[----:B------:R-:W-:Y:S01]  /*2370*/  LOP3.LUT R13, R13, 0x1c0, RZ, 0xc0, !PT ;  /* 0x000001c00d0d7812 */ /* 0x000fe200078ec0ff */
[----:B------:R-:W-:Y:S01]  /*2380*/  @!P4 IMAD.MOV.U32 R20, RZ, RZ, c[0x0][0x1a0] ;  /* 0x00006800ff14c624 */ /* 0x000fe200078e00ff */
[----:B------:R-:W-:Y:S01]  /*2390*/  IADD3 R225, R228, -R225, RZ ;  /* 0x800000e1e4e17210 */ /* 0x000fe20007ffe0ff */
[----:B------:R-:W-:Y:S01]  /*23a0*/  IMAD.SHL.U32 R18, R7, 0x40, RZ ;  /* 0x0000004007127824 */ /* 0x000fe200078e00ff */
[----:B------:R-:W-:Y:S01]  /*23b0*/  LOP3.LUT R16, R13, 0x8, R16, 0xf8, !PT ;  /* 0x000000080d107812 */ /* 0x000fe200078ef810 */
[----:B------:R-:W-:Y:S01]  /*23c0*/  @!P4 IMAD.WIDE.U32 R20, R20, 0xa0, R230 ;  /* 0x000000a01414c825 */ /* 0x000fe200078e00e6 */
[----:B------:R-:W-:Y:S02]  /*23d0*/  SHF.R.U32.HI R13, RZ, 0x3, R13 ;  /* 0x00000003ff0d7819 */ /* 0x000fe4000001160d */
[----:B------:R-:W-:Y:S01]  /*23e0*/  LOP3.LUT R18, R18, 0x1c0, RZ, 0xc0, !PT ;  /* 0x000001c012127812 */ /* 0x000fe200078ec0ff */
[----:B------:R-:W-:Y:S01]  /*23f0*/  IMAD.SHL.U32 R17, R225, 0x8, RZ ;  /* 0x00000008e1117824 */ /* 0x000fe200078e00ff */
[----:B------:R-:W-:-:S02]  /*2400*/  LOP3.LUT R16, R16, R13, RZ, 0x3c, !PT ;  /* 0x0000000d10107212 */ /* 0x000fc400078e3cff */
[----:B------:R-:W-:Y:S02]  /*2410*/  SHF.L.U32 R42, R8, 0x6, RZ ;  /* 0x00000006082a7819 */ /* 0x000fe400000006ff */
[----:B------:R-:W-:Y:S01]  /*2420*/  LOP3.LUT R17, R18, 0x8, R17, 0xf8, !PT ;  /* 0x0000000812117812 */ /* 0x000fe200078ef811 */
[----:B------:R-:W-:Y:S01]  /*2430*/  IMAD R225, R225, 0x200, R16 ;  /* 0x00000200e1e17824 */ /* 0x000fe200078e0210 */
[----:B------:R-:W-:Y:S02]  /*2440*/  SHF.R.U32.HI R18, RZ, 0x3, R18 ;  /* 0x00000003ff127819 */ /* 0x000fe40000011612 */
[----:B------:R-:W-:Y:S02]  /*2450*/  LOP3.LUT R42, R42, 0xfffffe00, RZ, 0xc0, !PT ;  /* 0xfffffe002a2a7812 */ /* 0x000fe400078ec0ff */
[----:B------:R-:W-:Y:S01]  /*2460*/  LOP3.LUT R39, R17, R18, RZ, 0x3c, !PT ;  /* 0x0000001211277212 */ /* 0x000fe200078e3cff */
[----:B------:R-:W-:Y:S01]  /*2470*/  @P5 STS.128 [R233+0xc000], RZ ;  /* 0x00c000ffe9005388 */ /* 0x000fe20000000c00 */
[----:B------:R-:W-:Y:S01]  /*2480*/  @!P3 MOV R18, c[0x0][0x1a0] ;  /* 0x000068000012ba02 */ /* 0x000fe20000000f00 */
[----:B------:R-:W-:Y:S01]  /*2490*/  IMAD R226, R135, 0x400, R42 ;  /* 0x0000040087e27824 */ /* 0x000fe200078e022a */
[----:B------:R-:W-:Y:S01]  /*24a0*/  SHF.L.U32 R225, R225, 0x1, RZ ;  /* 0x00000001e1e17819 */ /* 0x000fe200000006ff */
[----:B------:R-:W-:Y:S01]  /*24b0*/  @P5 STS.128 [R233+0x10000], RZ ;  /* 0x010000ffe9005388 */ /* 0x000fe20000000c00 */
[----:B------:R-:W-:Y:S01]  /*24c0*/  LEA R135, R135, R137, 0x4 ;  /* 0x0000008987877211 */ /* 0x000fe200078e20ff */
[----:B------:R-:W-:Y:S01]  /*24d0*/  @!P3 IMAD.WIDE.U32 R18, R18, 0xc0, R230 ;  /* 0x000000c01212b825 */ /* 0x000fe200078e00e6 */
[C---:B------:R-:W-:Y:S01]  /*24e0*/  IADD3 R8, R225.reuse, 0x4000, RZ ;  /* 0x00004000e1087810 */ /* 0x040fe20007ffe0ff */
[----:B------:R-:W-:Y:S01]  /*24f0*/  @!PT LDS RZ, [RZ] ;  /* 0x00000000fffff984 */ /* 0x000fe20000000800 */
[----:B------:R-:W-:Y:S01]  /*2500*/  @!PT LDS RZ, [RZ] ;  /* 0x00000000fffff984 */ /* 0x000fe20000000800 */
[----:B------:R-:W-:Y:S01]  /*2510*/  @!PT LDS RZ, [RZ] ;  /* 0x00000000fffff984 */ /* 0x000fe20000000800 */
[----:B------:R4:W-:Y:S01]  /*2520*/  @!P5 LDGSTS.E.BYPASS.LTC128B.128 [R233+0xc000], [R230.64] ;  /* 0x0c000000e6e9dfae */ /* 0x0009e2000b901d4c */
[----:B------:R-:W-:Y:S01]  /*2530*/  IADD3 R223, R225, 0x4020, RZ ;  /* 0x00004020e1df7810 */ /* 0x000fe20007ffe0ff */
[C---:B------:R-:W-:Y:S01]  /*2540*/  IMAD.IADD R226, R39.reuse, 0x1, R226 ;  /* 0x0000000127e27824 */ /* 0x040fe200078e02e2 */
[----:B------:R-:W-:Y:S01]  /*2550*/  LOP3.LUT R220, R39, R42, RZ, 0xfc, !PT ;  /* 0x0000002a27dc7212 */ /* 0x000fe200078efcff */
[----:B------:R4:W-:Y:S01]  /*2560*/  @!P5 LDGSTS.E.BYPASS.LTC128B.128 [R233+0x10000], [R230.64+0x80] ;  /* 0x10000080e6e9dfae */ /* 0x0009e2000b901d4c */
[----:B--2---:R-:W-:Y:S01]  /*2570*/  @!P1 LEA R24, P5, R11, R230, 0x6 ;  /* 0x000000e60b189211 */ /* 0x004fe200078a30ff */
[----:B------:R-:W-:-:S02]  /*2580*/  IMAD.SHL.U32 R226, R226, 0x2, RZ ;  /* 0x00000002e2e27824 */ /* 0x000fc400078e00ff */
        /* <DEDUP_REMOVED lines=14> */
[----:B------:R-:W-:Y:S01]  /*2670*/  @!P3 IMAD.MOV.U32 R10, RZ, RZ, c[0x0][0x1a4] ;  /* 0x00006900ff0ab624 */ /* 0x000fe200078e00ff */
[----:B------:R-:W-:Y:S01]  /*2680*/  @!P4 IADD3 R21, R21, R11, RZ ;  /* 0x0000000b1515c210 */ /* 0x000fe20007ffe0ff */
[----:B------:R-:W-:Y:S01]  /*2690*/  @P1 STS.128 [R233+0xd000], RZ ;  /* 0x00d000ffe9001388 */ /* 0x000fe20000000c00 */
[----:B------:R-:W-:Y:S01]  /*26a0*/  @!P5 MOV R13, c[0x0][0x1a0] ;  /* 0x00006800000dda02 */ /* 0x000fe20000000f00 */
[----:B------:R-:W-:Y:S02]  /*26b0*/  @!P5 IMAD.MOV.U32 R12, RZ, RZ, c[0x0][0x1a4] ;  /* 0x00006900ff0cd624 */ /* 0x000fe400078e00ff */
[----:B------:R-:W-:Y:S01]  /*26c0*/  @P1 STS.128 [R233+0x11000], RZ ;  /* 0x011000ffe9001388 */ /* 0x000fe20000000c00 */
[----:B------:R-:W-:-:S03]  /*26d0*/  @!P3 IMAD R10, R10, 0xc0, RZ ;  /* 0x000000c00a0ab824 */ /* 0x000fc600078e02ff */
[----:B------:R-:W-:Y:S01]  /*26e0*/  @!PT LDS RZ, [RZ] ;  /* 0x00000000fffff984 */ /* 0x000fe20000000800 */
[----:B------:R-:W-:Y:S01]  /*26f0*/  @!PT LDS RZ, [RZ] ;  /* 0x00000000fffff984 */ /* 0x000fe20000000800 */
[----:B------:R-:W-:Y:S01]  /*2700*/  @!PT LDS RZ, [RZ] ;  /* 0x00000000fffff984 */ /* 0x000fe20000000800 */
[----:B------:R1:W-:Y:S01]  /*2710*/  @!P1 LDGSTS.E.BYPASS.LTC128B.128 [R233+0xd000], [R24.64] ;  /* 0x0d00000018e99fae */ /* 0x0003e2000b901d4c */
[----:B------:R-:W-:Y:S01]  /*2720*/  @!P3 IMAD.IADD R19, R19, 0x1, R10 ;  /* 0x000000011313b824 */ /* 0x000fe200078e020a */
[----:B------:R-:W-:Y:S01]  /*2730*/  @!P2 MOV R9, c[0x0][0x1a4] ;  /* 0x000069000009aa02 */ /* 0x000fe20000000f00 */
[----:B------:R-:W-:Y:S01]  /*2740*/  @!P2 IMAD.MOV.U32 R16, RZ, RZ, c[0x0][0x1a0] ;  /* 0x00006800ff10a624 */ /* 0x000fe200078e00ff */
[----:B------:R1:W-:Y:S03]  /*2750*/  @!P1 LDGSTS.E.BYPASS.LTC128B.128 [R233+0x11000], [R24.64+0x80] ;  /* 0x1100008018e99fae */ /* 0x0003e6000b901d4c */
[----:B------:R-:W-:Y:S01]  /*2760*/  @!P2 IMAD.WIDE.U32 R16, R16, 0xe0, R230 ;  /* 0x000000e01010a825 */ /* 0x000fe200078e00e6 */
[----:B------:R-:W-:Y:S03]  /*2770*/  @P6 STS.128 [R233+0xd800], RZ ;  /* 0x00d800ffe9006388 */ /* 0x000fe60000000c00 */
[----:B------:R-:W-:Y:S01]  /*2780*/  @!P2 IMAD R9, R9, 0xe0, RZ ;  /* 0x000000e00909a824 */ /* 0x000fe200078e02ff */
[----:B------:R-:W-:Y:S01]  /*2790*/  @P6 STS.128 [R233+0x11800], RZ ;  /* 0x011800ffe9006388 */ /* 0x000fe20000000c00 */
[----:B--2---:R-:W-:-:S02]  /*27a0*/  @!P6 MOV R22, c[0x0][0x1a0] ;  /* 0x000068000016ea02 */ /* 0x004fc40000000f00 */
[----:B------:R-:W-:-:S03]  /*27b0*/  @!P2 IMAD.IADD R17, R17, 0x1, R9 ;  /* 0x000000011111a824 */ /* 0x000fc600078e0209 */
        /* <DEDUP_REMOVED lines=45> */
[----:B--2---:R-:W2:Y:S01]  /*2a90*/  LDSM.16.M88.4 R20, [R225+0x4000] ;  /* 0x00400000e114783b */ /* 0x004ea20000000200 */
[----:B------:R-:W-:Y:S02]  /*2aa0*/  LOP3.LUT P1, RZ, R5, 0x4, RZ, 0xc0, !PT ;  /* 0x0000000405ff7812 */ /* 0x000fe4000782c0ff */
[----:B------:R-:W-:Y:S01]  /*2ab0*/  LEA R224, R7, R226, 0x1 ;  /* 0x000000e207e07211 */ /* 0x000fe200078e08ff */
[----:B------:R-:W3:Y:S01]  /*2ac0*/  LDSM.16.M88.4 R84, [R225+0x4800] ;  /* 0x00480000e154783b */ /* 0x000ee20000000200 */
[----:B------:R-:W-:-:S02]  /*2ad0*/  SEL R5, R0, 0xffffffe0, !P2 ;  /* 0xffffffe000057807 */ /* 0x000fc40005000000 */
[----:B------:R-:W-:Y:S01]  /*2ae0*/  SEL R0, R0, 0xffffffe0, !P1 ;  /* 0xffffffe000007807 */ /* 0x000fe20004800000 */
[----:B------:R-:W3:Y:S01]  /*2af0*/  LDSM.16.M88.4 R76, [R225+0x5000] ;  /* 0x00500000e14c783b */ /* 0x000ee20000000200 */
[C---:B------:R-:W-:Y:S01]  /*2b00*/  LEA R221, R5.reuse, R224, 0x1 ;  /* 0x000000e005dd7211 */ /* 0x040fe200078e08ff */
[----:B------:R-:W-:Y:S01]  /*2b10*/  IMAD R222, R5, 0x2, R226 ;  /* 0x0000000205de7824 */ /* 0x000fe200078e02e2 */
[----:B------:R-:W-:Y:S01]  /*2b20*/  ISETP.GT.AND P2, PT, R232, R229, PT ;  /* 0x000000e5e800720c */ /* 0x000fe20003f44270 */
[----:B------:R-:W3:Y:S01]  /*2b30*/  LDSM.16.M88.4 R68, [R225+0x5800] ;  /* 0x00580000e144783b */ /* 0x000ee20000000200 */
[C---:B------:R-:W-:Y:S01]  /*2b40*/  IMAD R219, R0.reuse, 0x2, R225 ;  /* 0x0000000200db7824 */ /* 0x040fe200078e02e1 */
[C---:B------:R-:W-:Y:S01]  /*2b50*/  IADD3 R213, R223.reuse, 0x1800, RZ ;  /* 0x00001800dfd57810 */ /* 0x040fe20007ffe0ff */
[----:B------:R-:W-:Y:S01]  /*2b60*/  IMAD R208, R0, 0x2, R223 ;  /* 0x0000000200d07824 */ /* 0x000fe200078e02df */
[----:B------:R-:W3:Y:S01]  /*2b70*/  LDSM.16.M88.4 R60, [R225+0x6000] ;  /* 0x00600000e13c783b */ /* 0x000ee20000000200 */
[----:B------:R-:W-:-:S02]  /*2b80*/  IADD3 R212, R223, 0x2000, RZ ;  /* 0x00002000dfd47810 */ /* 0x000fc40007ffe0ff */
[C---:B------:R-:W-:Y:S01]  /*2b90*/  IADD3 R211, R223.reuse, 0x2800, RZ ;  /* 0x00002800dfd37810 */ /* 0x040fe20007ffe0ff */
[----:B------:R-:W4:Y:S01]  /*2ba0*/  LDSM.16.M88.4 R52, [R225+0x6800] ;  /* 0x00680000e134783b */ /* 0x000f220000000200 */
[C---:B------:R-:W-:Y:S02]  /*2bb0*/  IADD3 R210, R223.reuse, 0x3000, RZ ;  /* 0x00003000dfd27810 */ /* 0x040fe40007ffe0ff */
[C---:B------:R-:W-:Y:S01]  /*2bc0*/  IADD3 R209, R223.reuse, 0x3800, RZ ;  /* 0x00003800dfd17810 */ /* 0x040fe20007ffe0ff */
[----:B------:R-:W4:Y:S01]  /*2bd0*/  LDSM.16.M88.4 R104, [R225+0x7000] ;  /* 0x00700000e168783b */ /* 0x000f220000000200 */
[C---:B------:R-:W-:Y:S02]  /*2be0*/  @!P2 LEA R238, P1, R2.reuse, c[0x0][0x168], 0x1 ;  /* 0x00005a0002eeaa11 */ /* 0x040fe400078208ff */
[----:B------:R-:W-:Y:S01]  /*2bf0*/  IADD3 R207, R223, 0x4000, RZ ;  /* 0x00004000dfcf7810 */ /* 0x000fe20007ffe0ff */
[----:B-1----:R-:W1:Y:S01]  /*2c00*/  LDSM.16.M88.4 R24, [R225+0x7800] ;  /* 0x00780000e118783b */ /* 0x002e620000000200 */
[----:B------:R-:W-:-:S02]  /*2c10*/  @!P2 LEA.HI.X R239, R2, c[0x0][0x16c], R133, 0x1, P1 ;  /* 0x00005b0002efaa11 */ /* 0x000fc400008f0c85 */
[C---:B------:R-:W-:Y:S01]  /*2c20*/  IADD3 R206, R223.reuse, 0x4800, RZ ;  /* 0x00004800dfce7810 */ /* 0x040fe20007ffe0ff */
[----:B------:R-:W-:Y:S01]  /*2c30*/  LDSM.16.M88.4 R48, [R224] ;  /* 0x00000000e030783b */ /* 0x000fe20000000200 */
[C---:B------:R-:W-:Y:S02]  /*2c40*/  IADD3 R205, R223.reuse, 0x5000, RZ ;  /* 0x00005000dfcd7810 */ /* 0x040fe40007ffe0ff */
[C---:B------:R-:W-:Y:S01]  /*2c50*/  IADD3 R204, R223.reuse, 0x5800, RZ ;  /* 0x00005800dfcc7810 */ /* 0x040fe20007ffe0ff */
[----:B------:R-:W1:Y:S01]  /*2c60*/  LDSM.16.M88.4 R16, [R223] ;  /* 0x00000000df10783b */ /* 0x000e620000000200 */
[C---:B------:R-:W-:Y:S02]  /*2c70*/  IADD3 R203, R223.reuse, 0x6000, RZ ;  /* 0x00006000dfcb7810 */ /* 0x040fe40007ffe0ff */
[C---:B------:R-:W-:Y:S01]  /*2c80*/  IADD3 R202, R223.reuse, 0x6800, RZ ;  /* 0x00006800dfca7810 */ /* 0x040fe20007ffe0ff */
[----:B--2---:R-:W-:Y:S01]  /*2c90*/  HMMA.16816.F32.BF16 R8, R96, R20, RZ ;  /* 0x000000146008723c */ /* 0x004fe200000418ff */
[----:B------:R-:W2:Y:S01]  /*2ca0*/  LDSM.16.M88.4 R12, [R223+0x1800] ;  /* 0x00180000df0c783b */ /* 0x000ea20000000200 */
[----:B------:R-:W-:-:S02]  /*2cb0*/  IADD3 R201, R223, 0x7000, RZ ;  /* 0x00007000dfc97810 */ /* 0x000fc40007ffe0ff */
[----:B------:R-:W-:Y:S01]  /*2cc0*/  IADD3 R200, R223, 0x7800, RZ ;  /* 0x00007800dfc87810 */ /* 0x000fe20007ffe0ff */
[----:B------:R-:W1:Y:S03]  /*2cd0*/  LDSM.16.M88.4 R120, [R223+0x800] ;  /* 0x00080000df78783b */ /* 0x000e660000000200 */
[C---:B------:R-:W-:Y:S01]  /*2ce0*/  HMMA.16816.F32.BF16 R20, R96.reuse, R22, RZ ;  /* 0x000000166014723c */ /* 0x040fe200000418ff */
[----:B------:R-:W1:Y:S04]  /*2cf0*/  LDSM.16.M88.4 R116, [R223+0x1000] ;  /* 0x00100000df74783b */ /* 0x000e680000000200 */
[----:B------:R-:W1:Y:S03]  /*2d00*/  LDSM.16.M88.4 R112, [R223+0x2000] ;  /* 0x00200000df70783b */ /* 0x000e660000000200 */
[C---:B---3--:R-:W-:Y:S01]  /*2d10*/  HMMA.16816.F32.BF16 R32, R96.reuse, R84, RZ ;  /* 0x000000546020723c */ /* 0x048fe200000418ff */
        /* <DEDUP_REMOVED lines=23> */
[----:B------:R-:W3:Y:S07]  /*2e90*/  LDSM.16.M88.4 R16, [R222] ;  /* 0x00000000de10783b */ /* 0x000eee0000000200 */
[C---:B--2---:R-:W-:Y:S08]  /*2ea0*/  HMMA.16816.F32.BF16 R72, R48.reuse, R12, R72 ;  /* 0x0000000c3048723c */ /* 0x044ff00000041848 */
[C---:B------:R-:W-:Y:S01]  /*2eb0*/  HMMA.16816.F32.BF16 R68, R48.reuse, R14, R68 ;  /* 0x0000000e3044723c */ /* 0x040fe20000041844 */
[----:B------:R-:W2:Y:S07]  /*2ec0*/  LDSM.16.M88.4 R12, [R219+0x5000] ;  /* 0x00500000db0c783b */ /* 0x000eae0000000200 */
[C---:B------:R-:W-:Y:S08]  /*2ed0*/  HMMA.16816.F32.BF16 R32, R48.reuse, R120, R32 ;  /* 0x000000783020723c */ /* 0x040ff00000041820 */
        /* <DEDUP_REMOVED lines=14> */
[C---:B------:R-:W-:Y:S08]  /*2fc0*/  HMMA.16816.F32.BF16 R100, R48.reuse, R88, R100 ;  /* 0x000000583064723c */ /* 0x040ff00000041864 */
[----:B------:R-:W-:Y:S01]  /*2fd0*/  HMMA.16816.F32.BF16 R96, R48, R90, R96 ;  /* 0x0000005a3060723c */ /* 0x000fe20000041860 */
[----:B------:R-:W1:Y:S04]  /*2fe0*/  LDSM.16.M88.4 R88, [R219+0x6800] ;  /* 0x00680000db58783b */ /* 0x000e680000000200 */
[----:B------:R-:W1:Y:S03]  /*2ff0*/  LDSM.16.M88.4 R48, [R219+0x7000] ;  /* 0x00700000db30783b */ /* 0x000e660000000200 */
[C---:B---3--:R-:W-:Y:S08]  /*3000*/  HMMA.16816.F32.BF16 R8, R16.reuse, R28, R8 ;  /* 0x0000001c1008723c */ /* 0x048ff00000041808 */
[C---:B------:R-:W-:Y:S01]  /*3010*/  HMMA.16816.F32.BF16 R20, R16.reuse, R30, R20 ;  /* 0x0000001e1014723c */ /* 0x040fe20000041814 */
[----:B------:R-:W3:Y:S07]  /*3020*/  LDSM.16.M88.4 R28, [R219+0x7800] ;  /* 0x00780000db1c783b */ /* 0x000eee0000000200 */
[C---:B------:R-:W-:Y:S08]  /*3030*/  HMMA.16816.F32.BF16 R32, R16.reuse, R44, R32 ;  /* 0x0000002c1020723c */ /* 0x040ff00000041820 */
[C---:B------:R-:W-:Y:S01]  /*3040*/  HMMA.16816.F32.BF16 R84, R16.reuse, R46, R84 ;  /* 0x0000002e1054723c */ /* 0x040fe20000041854 */
[----:B------:R-:W3:Y:S07]  /*3050*/  LDSM.16.M88.4 R44, [R208] ;  /* 0x00000000d02c783b */ /* 0x000eee0000000200 */
[C---:B--2---:R-:W-:Y:S08]  /*3060*/  HMMA.16816.F32.BF16 R80, R16.reuse, R12, R80 ;  /* 0x0000000c1050723c */ /* 0x044ff00000041850 */
[C---:B------:R-:W-:Y:S01]  /*3070*/  HMMA.16816.F32.BF16 R76, R16.reuse, R14, R76 ;  /* 0x0000000e104c723c */ /* 0x040fe2000004184c */
[----:B------:R-:W2:Y:S07]  /*3080*/  LDSM.16.M88.4 R12, [R208+0x800] ;  /* 0x00080000d00c783b */ /* 0x000eae0000000200 */
[C---:B-1----:R-:W-:Y:S08]  /*3090*/  HMMA.16816.F32.BF16 R72, R16.reuse, R24, R72 ;  /* 0x000000181048723c */ /* 0x042ff00000041848 */
        /* <DEDUP_REMOVED lines=12> */
[----:B------:R-:W-:Y:S01]  /*3160*/  HMMA.16816.F32.BF16 R96, R16, R30, R96 ;  /* 0x0000001e1060723c */ /* 0x000fe20000041860 */
[----:B------:R-:W3:Y:S04]  /*3170*/  LDSM.16.M88.4 R16, [R225+0x8000] ;  /* 0x00800000e110783b */ /* 0x000ee80000000200 */
[----:B------:R-:W4:Y:S03]  /*3180*/  LDSM.16.M88.4 R28, [R208+0x1800] ;  /* 0x00180000d01c783b */ /* 0x000f260000000200 */
[C---:B------:R-:W-:Y:S08]  /*3190*/  HMMA.16816.F32.BF16 R8, R120.reuse, R44, R8 ;  /* 0x0000002c7808723c */ /* 0x040ff00000041808 */
[C---:B--2---:R-:W-:Y:S08]  /*31a0*/  HMMA.16816.F32.BF16 R32, R120.reuse, R12, R32 ;  /* 0x0000000c7820723c */ /* 0x044ff00000041820 */
[C---:B------:R-:W-:Y:S01]  /*31b0*/  HMMA.16816.F32.BF16 R84, R120.reuse, R14, R84 ;  /* 0x0000000e7854723c */ /* 0x040fe20000041854 */
[----:B------:R-:W2:Y:S07]  /*31c0*/  LDSM.16.M88.4 R12, [R208+0x2000] ;  /* 0x00200000d00c783b */ /* 0x000eae0000000200 */
[C---:B------:R-:W-:Y:S01]  /*31d0*/  HMMA.16816.F32.BF16 R20, R120.reuse, R46, R20 ;  /* 0x0000002e7814723c */ /* 0x040fe20000041814 */
[----:B------:R-:W-:Y:S07]  /*31e0*/  LDSM.16.M88.4 R44, [R223+0x4800] ;  /* 0x00480000df2c783b */ /* 0x000fee0000000200 */
[----:B-1----:R-:W-:Y:S08]  /*31f0*/  HMMA.16816.F32.BF16 R80, R120, R24, R80 ;  /* 0x000000187850723c */ /* 0x002ff00000041850 */
[----:B---3--:R-:W-:Y:S08]  /*3200*/  HMMA.16816.F32.BF16 R8, R92, R16, R8 ;  /* 0x000000105c08723c */ /* 0x008ff00000041808 */
        /* <DEDUP_REMOVED lines=13> */
[----:B------:R-:W-:Y:S08]  /*32e0*/  HMMA.16816.F32.BF16 R32, R92, R128, R32 ;  /* 0x000000805c20723c */ /* 0x000ff00000041820 */
[----:B-1----:R-:W-:Y:S08]  /*32f0*/  HMMA.16816.F32.BF16 R8, R28, R124, R8 ;  /* 0x0000007c1c08723c */ /* 0x002ff00000041808 */
[C---:B---3--:R-:W-:Y:S08]  /*3300*/  HMMA.16816.F32.BF16 R56, R120.reuse, R24, R56 ;  /* 0x000000187838723c */ /* 0x048ff00000041838 */
[----:B------:R-:W-:Y:S01]  /*3310*/  HMMA.16816.F32.BF16 R52, R120, R26, R52 ;  /* 0x0000001a7834723c */ /* 0x000fe20000041834 */
[----:B------:R-:W1:Y:S07]  /*3320*/  LDSM.16.M88.4 R24, [R219+0x8800] ;  /* 0x00880000db18783b */ /* 0x000e6e0000000200 */
[----:B------:R-:W-:Y:S08]  /*3330*/  HMMA.16816.F32.BF16 R20, R28, R126, R20 ;  /* 0x0000007e1c14723c */ /* 0x000ff00000041814 */
[----:B------:R-:W-:Y:S08]  /*3340*/  HMMA.16816.F32.BF16 R32, R48, R44, R32 ;  /* 0x0000002c3020723c */ /* 0x000ff00000041820 */
[----:B------:R-:W-:Y:S01]  /*3350*/  HMMA.16816.F32.BF16 R84, R92, R130, R84 ;  /* 0x000000825c54723c */ /* 0x000fe20000041854 */
[----:B------:R-:W3:Y:S07]  /*3360*/  LDSM.16.M88.4 R128, [R225+0x9800] ;  /* 0x00980000e180783b */ /* 0x000eee0000000200 */
[----:B--2---:R-:W-:Y:S08]  /*3370*/  HMMA.16816.F32.BF16 R8, R16, R12, R8 ;  /* 0x0000000c1008723c */ /* 0x004ff00000041808 */
[C---:B------:R-:W-:Y:S01]  /*3380*/  HMMA.16816.F32.BF16 R124, R120.reuse, R112, R100 ;  /* 0x00000070787c723c */ /* 0x040fe20000041864 */
[----:B------:R-:W2:Y:S07]  /*3390*/  LDSM.16.M88.4 R100, [R208+0x4800] ;  /* 0x00480000d064783b */ /* 0x000eae0000000200 */
[C---:B------:R-:W-:Y:S08]  /*33a0*/  HMMA.16816.F32.BF16 R108, R120.reuse, R116, R108 ;  /* 0x00000074786c723c */ /* 0x040ff0000004186c */
[----:B------:R-:W-:Y:S01]  /*33b0*/  HMMA.16816.F32.BF16 R104, R120, R118, R104 ;  /* 0x000000767868723c */ /* 0x000fe20000041868 */
[----:B------:R-:W2:Y:S07]  /*33c0*/  LDSM.16.M88.4 R116, [R223+0x5000] ;  /* 0x00500000df74783b */ /* 0x000eae0000000200 */
[----:B------:R-:W-:Y:S01]  /*33d0*/  HMMA.16816.F32.BF16 R20, R16, R14, R20 ;  /* 0x0000000e1014723c */ /* 0x000fe20000041814 */
[----:B------:R-:W-:Y:S07]  /*33e0*/  LDSM.16.M88.4 R12, [R219+0x9000] ;  /* 0x00900000db0c783b */ /* 0x000fee0000000200 */
[----:B----4-:R-:W-:Y:S07]  /*33f0*/  HMMA.16816.F32.BF16 R80, R92, R88, R80 ;  /* 0x000000585c50723c */ /* 0x010fee0000041850 */
[----:B------:R-:W-:Y:S01]  /*3400*/  FMUL.FTZ R88, R8, c[0x0][0x2ec] ;  /* 0x0000bb0008587a20 */ /* 0x000fe20000410000 */
[----:B-1----:R-:W-:Y:S01]  /*3410*/  HMMA.16816.F32.BF16 R32, R28, R24, R32 ;  /* 0x000000181c20723c */ /* 0x002fe20000041820 */
[----:B------:R-:W-:-:S04]  /*3420*/  FMUL.FTZ R89, R10, c[0x0][0x2ec] ;  /* 0x0000bb000a597a20 */ /* 0x000fc80000410000 */
[----:B------:R-:W1:Y:S03]  /*3430*/  MUFU.TANH R88, R88 ;  /* 0x0000005800587308 */ /* 0x000e660000002400 */
[C---:B------:R-:W-:Y:S01]  /*3440*/  HMMA.16816.F32.BF16 R76, R92.reuse, R90, R76 ;  /* 0x0000005a5c4c723c */ /* 0x040fe2000004184c */
[----:B------:R-:W-:Y:S02]  /*3450*/  FMUL.FTZ R20, R20, c[0x0][0x2ec] ;  /* 0x0000bb0014147a20 */ /* 0x000fe40000410000 */
[----:B------:R-:W-:Y:S02]  /*3460*/  FMUL.FTZ R112, R22, c[0x0][0x2ec] ;  /* 0x0000bb0016707a20 */ /* 0x000fe40000410000 */
[----:B------:R-:W-:Y:S01]  /*3470*/  FMUL.FTZ R113, R23, c[0x0][0x2ec] ;  /* 0x0000bb0017717a20 */ /* 0x000fe20000410000 */
[----:B------:R-:W4:Y:S01]  /*3480*/  MUFU.TANH R89, R89 ;  /* 0x0000005900597308 */ /* 0x000f220000002400 */
[----:B------:R-:W-:Y:S01]  /*3490*/  FMUL.FTZ R90, R9, c[0x0][0x2ec] ;  /* 0x0000bb00095a7a20 */ /* 0x000fe20000410000 */
[----:B---3--:R-:W-:Y:S01]  /*34a0*/  HMMA.16816.F32.BF16 R72, R92, R128, R72 ;  /* 0x000000805c48723c */ /* 0x008fe20000041848 */
[----:B------:R-:W-:-:S02]  /*34b0*/  FMUL.FTZ R91, R11, c[0x0][0x2ec] ;  /* 0x0000bb000b5b7a20 */ /* 0x000fc40000410000 */
[----:B------:R-:W3:Y:S03]  /*34c0*/  LDSM.16.M88.4 R8, [R223+0x5800] ;  /* 0x00580000df08783b */ /* 0x000ee60000000200 */
[----:B------:R-:W1:Y:S02]  /*34d0*/  MUFU.TANH R90, R90 ;  /* 0x0000005a005a7308 */ /* 0x000e640000002400 */
[----:B------:R-:W-:Y:S06]  /*34e0*/  HMMA.16816.F32.BF16 R68, R92, R130, R68 ;  /* 0x000000825c44723c */ /* 0x000fec0000041844 */
[----:B------:R-:W1:Y:S02]  /*34f0*/  MUFU.TANH R91, R91 ;  /* 0x0000005b005b7308 */ /* 0x000e640000002400 */
[----:B--2---:R-:W-:Y:S06]  /*3500*/  HMMA.16816.F32.BF16 R32, R16, R100, R32 ;  /* 0x000000641020723c */ /* 0x004fec0000041820 */
[----:B------:R2:W1:Y:S01]  /*3510*/  MUFU.TANH R100, R20 ;  /* 0x0000001400647308 */ /* 0x0004620000002400 */
[----:B------:R-:W-:Y:S01]  /*3520*/  FMUL.FTZ R101, R21, c[0x0][0x2ec] ;  /* 0x0000bb0015657a20 */ /* 0x000fe20000410000 */
[C---:B------:R-:W-:Y:S01]  /*3530*/  HMMA.16816.F32.BF16 R84, R48.reuse, R46, R84 ;  /* 0x0000002e3054723c */ /* 0x040fe20000041854 */
[----:B------:R-:W1:Y:S05]  /*3540*/  LDSM.16.M88.4 R44, [R225+0xa000] ;  /* 0x00a00000e12c783b */ /* 0x000e6a0000000200 */
[----:B------:R-:W1:Y:S02]  /*3550*/  MUFU.TANH R101, R101 ;  /* 0x0000006500657308 */ /* 0x000e640000002400 */
[C---:B------:R-:W-:Y:S01]  /*3560*/  HMMA.16816.F32.BF16 R80, R48.reuse, R116, R80 ;  /* 0x000000743050723c */ /* 0x040fe20000041850 */
[----:B--2---:R-:W2:Y:S05]  /*3570*/  LDSM.16.M88.4 R20, [R219+0x9800] ;  /* 0x00980000db14783b */ /* 0x004eaa0000000200 */
[----:B------:R-:W1:Y:S02]  /*3580*/  MUFU.TANH R112, R112 ;  /* 0x0000007000707308 */ /* 0x000e640000002400 */
[----:B------:R-:W-:Y:S01]  /*3590*/  HMMA.16816.F32.BF16 R76, R48, R118, R76 ;  /* 0x00000076304c723c */ /* 0x000fe2000004184c */
[----:B------:R-:W-:-:S02]  /*35a0*/  FMUL.FTZ R32, R32, c[0x0][0x2ec] ;  /* 0x0000bb0020207a20 */ /* 0x000fc40000410000 */
[----:B------:R-:W-:Y:S02]  /*35b0*/  FMUL.FTZ R33, R33, c[0x0][0x2ec] ;  /* 0x0000bb0021217a20 */ /* 0x000fe40000410000 */
[----:B------:R-:W-:Y:S02]  /*35c0*/  FMUL.FTZ R116, R34, c[0x0][0x2ec] ;  /* 0x0000bb0022747a20 */ /* 0x000fe40000410000 */
[----:B------:R-:W-:Y:S01]  /*35d0*/  FMUL.FTZ R117, R35, c[0x0][0x2ec] ;  /* 0x0000bb0023757a20 */ /* 0x000fe20000410000 */
[C---:B---3--:R-:W-:Y:S01]  /*35e0*/  HMMA.16816.F32.BF16 R72, R48.reuse, R8, R72 ;  /* 0x000000083048723c */ /* 0x048fe20000041848 */
[----:B------:R-:W3:Y:S07]  /*35f0*/  MUFU.TANH R113, R113 ;  /* 0x0000007100717308 */ /* 0x000eee0000002400 */
[----:B------:R-:W-:Y:S01]  /*3600*/  HMMA.16816.F32.BF16 R68, R48, R10, R68 ;  /* 0x0000000a3044723c */ /* 0x000fe20000041844 */
[----:B------:R-:W3:Y:S01]  /*3610*/  LDSM.16.M88.4 R8, [R225+0xa800] ;  /* 0x00a80000e108783b */ /* 0x000ee20000000200 */
[----:B------:R-:W1:Y:S06]  /*3620*/  MUFU.TANH R116, R116 ;  /* 0x0000007400747308 */ /* 0x000e6c0000002400 */
[C---:B------:R-:W-:Y:S02]  /*3630*/  HMMA.16816.F32.BF16 R80, R28.reuse, R12, R80 ;  /* 0x0000000c1c50723c */ /* 0x040fe40000041850 */
[----:B------:R-:W1:Y:S06]  /*3640*/  MUFU.TANH R117, R117 ;  /* 0x0000007500757308 */ /* 0x000e6c0000002400 */
[C---:B------:R-:W-:Y:S01]  /*3650*/  HMMA.16816.F32.BF16 R76, R28.reuse, R14, R76 ;  /* 0x0000000e1c4c723c */ /* 0x040fe2000004184c */
[----:B------:R-:W3:Y:S07]  /*3660*/  LDSM.16.M88.4 R12, [R223+0x6000] ;  /* 0x00600000df0c783b */ /* 0x000eee0000000200 */
[----:B------:R-:W-:Y:S01]  /*3670*/  HMMA.16816.F32.BF16 R84, R28, R26, R84 ;  /* 0x0000001a1c54723c */ /* 0x000fe20000041854 */
[----:B------:R-:W4:Y:S07]  /*3680*/  LDSM.16.M88.4 R24, [R208+0x5000] ;  /* 0x00500000d018783b */ /* 0x000f2e0000000200 */
[----:B-1----:R-:W-:Y:S08]  /*3690*/  HMMA.16816.F32.BF16 R64, R92, R44, R64 ;  /* 0x0000002c5c40723c */ /* 0x002ff00000041840 */
[----:B--2---:R-:W-:Y:S08]  /*36a0*/  HMMA.16816.F32.BF16 R72, R28, R20, R72 ;  /* 0x000000141c48723c */ /* 0x004ff00000041848 */
        /* <DEDUP_REMOVED lines=64> */
[----:B------:R-:W-:Y:S01]  /*3ab0*/  FMUL.FTZ R69, R69, c[0x0][0x2ec] ;  /* 0x0000bb0045457a20 */ /* 0x000fe20000410000 */
[----:B------:R-:W1:Y:S01]  /*3ac0*/  MUFU.TANH R79, R79 ;  /* 0x0000004f004f7308 */ /* 0x000e620000002400 */
[----:B------:R-:W-:-:S02]  /*3ad0*/  FMUL.FTZ R70, R70, c[0x0][0x2ec] ;  /* 0x0000bb0046467a20 */ /* 0x000fc40000410000 */
[----:B------:R-:W-:Y:S01]  /*3ae0*/  HMMA.16816.F32.BF16 R64, R16, R44, R64 ;  /* 0x0000002c1040723c */ /* 0x000fe20000041840 */
[----:B------:R-:W-:-:S04]  /*3af0*/  FMUL.FTZ R71, R71, c[0x0][0x2ec] ;  /* 0x0000bb0047477a20 */ /* 0x000fc80000410000 */
[----:B------:R-:W1:Y:S03]  /*3b00*/  MUFU.TANH R72, R72 ;  /* 0x0000004800487308 */ /* 0x000e660000002400 */
[----:B------:R-:W-:Y:S01]  /*3b10*/  HMMA.16816.F32.BF16 R60, R16, R46, R60 ;  /* 0x0000002e103c723c */ /* 0x000fe2000004183c */
[----:B------:R-:W4:Y:S04]  /*3b20*/  LDSM.16.M88.4 R44, [R219+0xb000] ;  /* 0x00b00000db2c783b */ /* 0x000f280000000200 */
[----:B------:R-:W1:Y:S03]  /*3b30*/  MUFU.TANH R73, R73 ;  /* 0x0000004900497308 */ /* 0x000e660000002400 */
[C---:B--2---:R-:W-:Y:S05]  /*3b40*/  HMMA.16816.F32.BF16 R96, R48.reuse, R14, R96 ;  /* 0x0000000e3060723c */ /* 0x044fea0000041860 */
[----:B------:R-:W2:Y:S03]  /*3b50*/  MUFU.TANH R74, R74 ;  /* 0x0000004a004a7308 */ /* 0x000ea60000002400 */
[----:B------:R-:W-:Y:S01]  /*3b60*/  HMMA.16816.F32.BF16 R124, R48, R12, R124 ;  /* 0x0000000c307c723c */ /* 0x000fe2000004187c */
[----:B------:R-:W-:-:S02]  /*3b70*/  FMUL.FTZ R66, R66, c[0x0][0x2ec] ;  /* 0x0000bb0042427a20 */ /* 0x000fc40000410000 */
[----:B------:R-:W-:Y:S02]  /*3b80*/  FMUL.FTZ R64, R64, c[0x0][0x2ec] ;  /* 0x0000bb0040407a20 */ /* 0x000fe40000410000 */
[----:B------:R2:W2:Y:S01]  /*3b90*/  MUFU.TANH R242, R66 ;  /* 0x0000004200f27308 */ /* 0x0004a20000002400 */
[----:B------:R-:W-:Y:S02]  /*3ba0*/  FMUL.FTZ R65, R65, c[0x0][0x2ec] ;  /* 0x0000bb0041417a20 */ /* 0x000fe40000410000 */
[C---:B-1----:R-:W-:Y:S01]  /*3bb0*/  HMMA.16816.F32.BF16 R56, R28.reuse, R32, R56 ;  /* 0x000000201c38723c */ /* 0x042fe20000041838 */
[----:B------:R-:W-:Y:S02]  /*3bc0*/  FMUL.FTZ R67, R67, c[0x0][0x2ec] ;  /* 0x0000bb0043437a20 */ /* 0x000fe40000410000 */
[----:B------:R-:W-:Y:S02]  /*3bd0*/  FMUL.FTZ R60, R60, c[0x0][0x2ec] ;  /* 0x0000bb003c3c7a20 */ /* 0x000fe40000410000 */
[----:B------:R-:W-:Y:S01]  /*3be0*/  FMUL.FTZ R61, R61, c[0x0][0x2ec] ;  /* 0x0000bb003d3d7a20 */ /* 0x000fe20000410000 */
[----:B------:R1:W1:Y:S01]  /*3bf0*/  MUFU.TANH R154, R75 ;  /* 0x0000004b009a7308 */ /* 0x0002620000002400 */
[----:B------:R-:W-:Y:S01]  /*3c00*/  FMUL.FTZ R62, R62, c[0x0][0x2ec] ;  /* 0x0000bb003e3e7a20 */ /* 0x000fe20000410000 */
[----:B------:R-:W-:Y:S01]  /*3c10*/  HMMA.16816.F32.BF16 R52, R28, R34, R52 ;  /* 0x000000221c34723c */ /* 0x000fe20000041834 */
[----:B------:R-:W1:Y:S01]  /*3c20*/  LDSM.16.M88.4 R32, [R208+0x7000] ;  /* 0x00700000d020783b */ /* 0x000e620000000200 */
[----:B------:R-:W-:Y:S01]  /*3c30*/  FMUL.FTZ R63, R63, c[0x0][0x2ec] ;  /* 0x0000bb003f3f7a20 */ /* 0x000fe20000410000 */
[----:B------:R-:W-:-:S04]  /*3c40*/  DEPBAR.LE SB0, 0x0 ;  /* 0x000080000000791a */ /* 0x000fc80000000000 */
[----:B------:R1:W1:Y:S01]  /*3c50*/  MUFU.TANH R152, R68 ;  /* 0x0000004400987308 */ /* 0x0002620000002400 */
[C---:B---3--:R-:W-:Y:S07]  /*3c60*/  HMMA.16816.F32.BF16 R96, R28.reuse, R10, R96 ;  /* 0x0000000a1c60723c */ /* 0x048fee0000041860 */
[----:B------:R3:W1:Y:S01]  /*3c70*/  MUFU.TANH R252, R69 ;  /* 0x0000004500fc7308 */ /* 0x0006620000002400 */
[C---:B----4-:R-:W-:Y:S07]  /*3c80*/  HMMA.16816.F32.BF16 R108, R28.reuse, R44, R108 ;  /* 0x0000002c1c6c723c */ /* 0x050fee000004186c */
[----:B------:R3:W4:Y:S01]  /*3c90*/  MUFU.TANH R248, R70 ;  /* 0x0000004600f87308 */ /* 0x0007220000002400 */
[C---:B------:R-:W-:Y:S07]  /*3ca0*/  HMMA.16816.F32.BF16 R104, R28.reuse, R46, R104 ;  /* 0x0000002e1c68723c */ /* 0x040fee0000041868 */
[----:B------:R3:W1:Y:S01]  /*3cb0*/  MUFU.TANH R160, R71 ;  /* 0x0000004700a07308 */ /* 0x0006620000002400 */
[----:B------:R-:W-:Y:S07]  /*3cc0*/  HMMA.16816.F32.BF16 R124, R28, R8, R124 ;  /* 0x000000081c7c723c */ /* 0x000fee000004187c */
[----:B------:R-:W-:Y:S01]  /*3cd0*/  LOP3.LUT R9, R134, 0xffffffe0, RZ, 0xc0, !PT ;  /* 0xffffffe086097812 */ /* 0x000fe200078ec0ff */
[----:B------:R-:W-:Y:S01]  /*3ce0*/  HMMA.16816.F32.BF16 R96, R16, R22, R96 ;  /* 0x000000161060723c */ /* 0x000fe20000041860 */
[----:B------:R3:W1:Y:S03]  /*3cf0*/  MUFU.TANH R246, R64 ;  /* 0x0000004000f67308 */ /* 0x0006660000002400 */
[----:B------:R-:W-:-:S04]  /*3d00*/  IMAD.IADD R0, R6, 0x1, -R9 ;  /* 0x0000000106007824 */ /* 0x000fc800078e0a09 */
[----:B------:R-:W-:Y:S01]  /*3d10*/  HMMA.16816.F32.BF16 R56, R16, R24, R56 ;  /* 0x000000181038723c */ /* 0x000fe20000041838 */
[----:B------:R-:W-:Y:S01]  /*3d20*/  SHF.R.S32.HI R9, RZ, 0x1f, R0 ;  /* 0x0000001fff097819 */ /* 0x000fe20000011400 */
[----:B------:R3:W3:Y:S03]  /*3d30*/  MUFU.TANH R174, R65 ;  /* 0x0000004100ae7308 */ /* 0x0006e60000002400 */
[----:B------:R-:W-:-:S03]  /*3d40*/  LEA.HI R9, R9, R0, RZ, 0x2 ;  /* 0x0000000009097211 */ /* 0x000fc600078f10ff */
[----:B------:R-:W-:Y:S01]  /*3d50*/  HMMA.16816.F32.BF16 R52, R16, R26, R52 ;  /* 0x0000001a1034723c */ /* 0x000fe20000041834 */
[----:B------:R-:W-:Y:S01]  /*3d60*/  SHF.R.S32.HI R240, RZ, 0x2, R9 ;  /* 0x00000002fff07819 */ /* 0x000fe20000011409 */
[----:B------:R3:W3:Y:S03]  /*3d70*/  MUFU.TANH R180, R67 ;  /* 0x0000004300b47308 */ /* 0x0006e60000002400 */
[----:B------:R-:W-:-:S03]  /*3d80*/  IADD3 R135, R135, 0x1, R240 ;  /* 0x0000000187877810 */ /* 0x000fc60007ffe0f0 */
[C---:B-1----:R-:W-:Y:S01]  /*3d90*/  HMMA.16816.F32.BF16 R108, R16.reuse, R32, R108 ;  /* 0x00000020106c723c */ /* 0x042fe2000004186c */
[----:B--2---:R-:W-:Y:S01]  /*3da0*/  FMUL.FTZ R66, R99, c[0x0][0x2ec] ;  /* 0x0000bb0063427a20 */ /* 0x004fe20000410000 */
[----:B------:R1:W2:Y:S01]  /*3db0*/  MUFU.TANH R176, R60 ;  /* 0x0000003c00b07308 */ /* 0x0002a20000002400 */
[----:B------:R-:W-:Y:S01]  /*3dc0*/  FMUL.FTZ R96, R96, c[0x0][0x2ec] ;  /* 0x0000bb0060607a20 */ /* 0x000fe20000410000 */
[----:B------:R-:W-:Y:S01]  /*3dd0*/  IADD3 R134, R43, R135, -R132 ;  /* 0x000000872b867210 */ /* 0x000fe20007ffe884 */
[----:B------:R-:W-:Y:S02]  /*3de0*/  FMUL.FTZ R97, R97, c[0x0][0x2ec] ;  /* 0x0000bb0061617a20 */ /* 0x000fe40000410000 */
[----:B------:R-:W-:Y:S01]  /*3df0*/  FMUL.FTZ R98, R98, c[0x0][0x2ec] ;  /* 0x0000bb0062627a20 */ /* 0x000fe20000410000 */
[----:B------:R-:W-:Y:S01]  /*3e00*/  HMMA.16816.F32.BF16 R104, R16, R34, R104 ;  /* 0x000000221068723c */ /* 0x000fe20000041868 */
[----:B------:R-:W-:Y:S01]  /*3e10*/  FMUL.FTZ R56, R56, c[0x0][0x2ec] ;  /* 0x0000bb0038387a20 */ /* 0x000fe20000410000 */
[----:B------:R1:W1:Y:S01]  /*3e20*/  MUFU.TANH R244, R61 ;  /* 0x0000003d00f47308 */ /* 0x0002620000002400 */
[----:B------:R-:W-:Y:S01]  /*3e30*/  FMUL.FTZ R57, R57, c[0x0][0x2ec] ;  /* 0x0000bb0039397a20 */ /* 0x000fe20000410000 */
[----:B------:R-:W-:Y:S01]  /*3e40*/  IADD3 R134, R134, c[0x0][0x2e8], RZ ;  /* 0x0000ba0086867a10 */ /* 0x000fe20007ffe0ff */
[----:B------:R-:W-:-:S02]  /*3e50*/  FMUL.FTZ R58, R58, c[0x0][0x2ec] ;  /* 0x0000bb003a3a7a20 */ /* 0x000fc40000410000 */
[----:B------:R-:W-:Y:S01]  /*3e60*/  FMUL.FTZ R59, R59, c[0x0][0x2ec] ;  /* 0x0000bb003b3b7a20 */ /* 0x000fe20000410000 */
[----:B------:R-:W-:Y:S01]  /*3e70*/  HMMA.16816.F32.BF16 R124, R16, R20, R124 ;  /* 0x00000014107c723c */ /* 0x000fe2000004187c */
[----:B------:R-:W-:Y:S01]  /*3e80*/  FMUL.FTZ R52, R52, c[0x0][0x2ec] ;  /* 0x0000bb0034347a20 */ /* 0x000fe20000410000 */
[----:B------:R1:W1:Y:S01]  /*3e90*/  MUFU.TANH R198, R62 ;  /* 0x0000003e00c67308 */ /* 0x0002620000002400 */
[----:B------:R-:W-:Y:S01]  /*3ea0*/  FMUL.FTZ R53, R53, c[0x0][0x2ec] ;  /* 0x0000bb0035357a20 */ /* 0x000fe20000410000 */
[----:B------:R-:W-:Y:S01]  /*3eb0*/  IADD3 R0, R134, 0x8, RZ ;  /* 0x0000000886007810 */ /* 0x000fe20007ffe0ff */
[----:B------:R-:W-:Y:S01]  /*3ec0*/  FMUL.FTZ R54, R54, c[0x0][0x2ec] ;  /* 0x0000bb0036367a20 */ /* 0x000fe20000410000 */
[-C--:B------:R-:W-:Y:S01]  /*3ed0*/  IMNMX R134, R134, R43.reuse, PT ;  /* 0x0000002b86867217 */ /* 0x080fe20003800200 */
[----:B------:R-:W-:Y:S01]  /*3ee0*/  FMUL.FTZ R55, R55, c[0x0][0x2ec] ;  /* 0x0000bb0037377a20 */ /* 0x000fe20000410000 */
[----:B------:R-:W-:Y:S01]  /*3ef0*/  IMNMX R0, R0, R43, PT ;  /* 0x0000002b00007217 */ /* 0x000fe20003800200 */
        /* <DEDUP_REMOVED lines=14> */
[----:B------:R-:W-:Y:S02]  /*3fe0*/  FMUL.FTZ R127, R127, c[0x0][0x2ec] ;  /* 0x0000bb007f7f7a20 */ /* 0x000fe40000410000 */
[----:B------:R-:W-:Y:S01]  /*3ff0*/  IMAD.SHL.U32 R135, R6, 0x2, RZ ;  /* 0x0000000206877824 */ /* 0x000fe200078e00ff */
[----:B------:R1:W1:Y:S04]  /*4000*/  MUFU.TANH R188, R58 ;  /* 0x0000003a00bc7308 */ /* 0x0002680000002400 */
[----:B------:R-:W-:-:S04]  /*4010*/  LOP3.LUT R135, R135, 0x6, RZ, 0xc0, !PT ;  /* 0x0000000687877812 */ /* 0x000fc800078ec0ff */
        /* <DEDUP_REMOVED lines=81> */
.L_x_3558:
[----:B------:R-:W-:-:S04]  /*4530*/  LEA R6, -R3, RZ, 0x7 ;  /* 0x000000ff03067211 */ /* 0x000fc800078e39ff */
[----:B------:R-:W-:Y:S02]  /*4540*/  SHF.R.S32.HI R8, RZ, 0x1f, R6 ;  /* 0x0000001fff087819 */ /* 0x000fe40000011406 */
.L_x_3559:
        /* <DEDUP_REMOVED lines=41> */
.L_x_3557:
[----:B--234-:R-:W-:Y:S02]  /*47e0*/  IMAD.IADD R3, R4, 0x1, R135 ;  /* 0x0000000104037824 */ /* 0x01cfe400078e0287 */
[----:B------:R-:W-:-:S03]  /*47f0*/  IMAD.SHL.U32 R220, R220, 0x2, RZ ;  /* 0x00000002dcdc7824 */ /* 0x000fc600078e00ff */
[----:B------:R-:W-:Y:S01]  /*4800*/  IADD3 R11, R3, 0x1, RZ ;  /* 0x00000001030b7810 */ /* 0x000fe20007ffe0ff */
[----:B------:R-:W-:Y:S01]  /*4810*/  IMAD R218, R7, 0x2, R220 ;  /* 0x0000000207da7824 */ /* 0x000fe200078e02dc */
[----:B------:R-:W-:Y:S01]  /*4820*/  IADD3 R9, R3, 0x8, RZ ;  /* 0x0000000803097810 */ /* 0x000fe20007ffe0ff */
[----:B------:R-:W-:Y:S01]  /*4830*/  LDSM.16.MT88.4 R92, [R220+0x10000] ;  /* 0x01000000dc5c783b */ /* 0x000fe20000004200 */
[----:B------:R-:W-:Y:S01]  /*4840*/  ISETP.GE.AND P5, PT, R11, R134, PT ;  /* 0x000000860b00720c */ /* 0x000fe20003fa6270 */
[----:B------:R-:W-:Y:S01]  /*4850*/  IMAD R216, R5, 0x2, R218 ;  /* 0x0000000205d87824 */ /* 0x000fe200078e02da */
[----:B------:R-:W-:Y:S01]  /*4860*/  ISETP.GE.AND P2, PT, R11, R0, PT ;  /* 0x000000000b00720c */ /* 0x000fe20003f46270 */
[----:B------:R-:W-:Y:S01]  /*4870*/  IMAD R217, R5, 0x2, R220 ;  /* 0x0000000205d97824 */ /* 0x000fe200078e02dc */
[C---:B------:R-:W-:Y:S01]  /*4880*/  ISETP.GE.AND P4, PT, R9.reuse, R134, PT ;  /* 0x000000860900720c */ /* 0x040fe20003f86270 */
[----:B-1----:R-:W-:Y:S01]  /*4890*/  LDSM.16.MT88.4 R124, [R220+0xc000] ;  /* 0x00c00000dc7c783b */ /* 0x002fe20000004200 */
[----:B------:R-:W-:-:S02]  /*48a0*/  ISETP.GE.AND P6, PT, R9, R0, PT ;  /* 0x000000000900720c */ /* 0x000fc40003fc6270 */
[C---:B------:R-:W-:Y:S01]  /*48b0*/  IADD3 R11, R3.reuse, 0x9, RZ ;  /* 0x00000009030b7810 */ /* 0x040fe20007ffe0ff */
[----:B------:R-:W-:Y:S01]  /*48c0*/  LDSM.16.MT88.4 R108, [R217+0xc000] ;  /* 0x00c00000d96c783b */ /* 0x000fe20000004200 */
[----:B------:R-:W-:Y:S02]  /*48d0*/  IADD3 R9, R3, 0x10, RZ ;  /* 0x0000001003097810 */ /* 0x000fe40007ffe0ff */
[----:B------:R-:W-:Y:S01]  /*48e0*/  FSEL R90, R90, -INF , !P5 ;  /* 0xff8000005a5a7808 */ /* 0x000fe20006800000 */
[----:B------:R-:W-:Y:S01]  /*48f0*/  LDSM.16.MT88.4 R32, [R218+0x10800] ;  /* 0x01080000da20783b */ /* 0x000fe20000004200 */
        /* <DEDUP_REMOVED lines=21> */
[C---:B------:R-:W-:Y:S01]  /*4a50*/  ISETP.GE.AND P5, PT, R11.reuse, R134, PT ;  /* 0x000000860b00720c */ /* 0x040fe20003fa6270 */
[----:B------:R-:W-:Y:S01]  /*4a60*/  LDSM.16.MT88.4 R116, [R218+0xc000] ;  /* 0x00c00000da74783b */ /* 0x000fe20000004200 */
[----:B------:R-:W-:Y:S02]  /*4a70*/  ISETP.GE.AND P2, PT, R11, R0, PT ;  /* 0x000000000b00720c */ /* 0x000fe40003f46270 */
        /* <DEDUP_REMOVED lines=8> */
[C---:B------:R-:W-:Y:S01]  /*4b00*/  ISETP.GE.AND P1, PT, R11.reuse, R134, PT ;  /* 0x000000860b00720c */ /* 0x040fe20003f26270 */
[----:B------:R-:W-:Y:S01]  /*4b10*/  LDSM.16.MT88.4 R84, [R218+0x10000] ;  /* 0x01000000da54783b */ /* 0x000fe20000004200 */
        /* <DEDUP_REMOVED lines=8> */
[-C--:B------:R-:W-:Y:S02]  /*4ba0*/  ISETP.GE.AND P4, PT, R11, R134.reuse, PT ;  /* 0x000000860b00720c */ /* 0x080fe40003f86270 */
[C---:B------:R-:W-:Y:S02]  /*4bb0*/  ISETP.GE.AND P1, PT, R9.reuse, R134, PT ;  /* 0x000000860900720c */ /* 0x040fe40003f26270 */
[----:B------:R-:W-:Y:S02]  /*4bc0*/  ISETP.GE.AND P3, PT, R9, R0, PT ;  /* 0x000000000900720c */ /* 0x000fe40003f66270 */
[----:B------:R-:W-:Y:S02]  /*4bd0*/  IADD3 R9, R3, 0x38, RZ ;  /* 0x0000003803097810 */ /* 0x000fe40007ffe0ff */
[----:B------:R-:W-:-:S02]  /*4be0*/  FSEL R42, R77, -INF , !P4 ;  /* 0xff8000004d2a7808 */ /* 0x000fc40006000000 */
[-C--:B------:R-:W-:Y:S02]  /*4bf0*/  ISETP.GE.AND P4, PT, R9, R134.reuse, PT ;  /* 0x000000860900720c */ /* 0x080fe40003f86270 */
[----:B------:R-:W-:Y:S02]  /*4c00*/  FSEL R48, R82, -INF , !P6 ;  /* 0xff80000052307808 */ /* 0x000fe40007000000 */
[----:B------:R-:W-:Y:S02]  /*4c10*/  FSEL R152, R152, -INF , !P4 ;  /* 0xff80000098987808 */ /* 0x000fe40006000000 */
[----:B------:R-:W-:Y:S02]  /*4c20*/  ISETP.GE.AND P4, PT, R3, R134, PT ;  /* 0x000000860300720c */ /* 0x000fe40003f86270 */
[----:B------:R-:W-:Y:S02]  /*4c30*/  ISETP.GE.AND P6, PT, R11, R0, PT ;  /* 0x000000000b00720c */ /* 0x000fe40003fc6270 */
[----:B------:R-:W-:-:S02]  /*4c40*/  FSEL R88, R88, -INF , !P4 ;  /* 0xff80000058587808 */ /* 0x000fc40006000000 */
[----:B------:R-:W-:Y:S02]  /*4c50*/  IADD3 R11, R3, 0x31, RZ ;  /* 0x00000031030b7810 */ /* 0x000fe40007ffe0ff */
[----:B------:R-:W-:Y:S02]  /*4c60*/  FMNMX.FTZ R13, R88, R90, !PT ;  /* 0x0000005a580d7209 */ /* 0x000fe40007810000 */
[----:B------:R-:W-:Y:S02]  /*4c70*/  FSEL R30, R76, -INF , !P5 ;  /* 0xff8000004c1e7808 */ /* 0x000fe40006800000 */
[----:B------:R-:W-:Y:S02]  /*4c80*/  FSEL R44, R78, -INF , !P2 ;  /* 0xff8000004e2c7808 */ /* 0x000fe40005000000 */
[C---:B------:R-:W-:Y:S02]  /*4c90*/  ISETP.GE.AND P5, PT, R11.reuse, R134, PT ;  /* 0x000000860b00720c */ /* 0x040fe40003fa6270 */
[----:B------:R-:W-:-:S02]  /*4ca0*/  ISETP.GE.AND P2, PT, R11, R0, PT ;  /* 0x000000000b00720c */ /* 0x000fc40003f46270 */
[----:B------:R-:W-:Y:S02]  /*4cb0*/  IADD3 R11, R3, 0x39, RZ ;  /* 0x00000039030b7810 */ /* 0x000fe40007ffe0ff */
[----:B------:R-:W-:Y:S02]  /*4cc0*/  FMNMX.FTZ R13, R100, R13, !PT ;  /* 0x0000000d640d7209 */ /* 0x000fe40007810000 */
[----:B------:R-:W-:Y:S02]  /*4cd0*/  FSEL R39, R79, -INF , !P6 ;  /* 0xff8000004f277808 */ /* 0x000fe40007000000 */
[----:B------:R-:W-:Y:S01]  /*4ce0*/  FSEL R67, R72, -INF , !P1 ;  /* 0xff80000048437808 */ /* 0x000fe20004800000 */
[----:B------:R-:W-:Y:S01]  /*4cf0*/  LDSM.16.MT88.4 R76, [R217+0x10000] ;  /* 0x01000000d94c783b */ /* 0x000fe20000004200 */
[----:B------:R-:W-:Y:S02]  /*4d00*/  FSEL R250, R74, -INF , !P3 ;  /* 0xff8000004afa7808 */ /* 0x000fe40005800000 */
[----:B------:R-:W-:-:S02]  /*4d10*/  ISETP.GE.AND P6, PT, R9, R0, PT ;  /* 0x000000000900720c */ /* 0x000fc40003fc6270 */
[C---:B------:R-:W-:Y:S02]  /*4d20*/  ISETP.GE.AND P1, PT, R11.reuse, R134, PT ;  /* 0x000000860b00720c */ /* 0x040fe40003f26270 */
[----:B------:R-:W-:Y:S02]  /*4d30*/  ISETP.GE.AND P3, PT, R11, R0, PT ;  /* 0x000000000b00720c */ /* 0x000fe40003f66270 */
[----:B------:R-:W-:Y:S02]  /*4d40*/  IADD3 R11, R3, 0x41, RZ ;  /* 0x00000041030b7810 */ /* 0x000fe40007ffe0ff */
[----:B------:R-:W-:Y:S02]  /*4d50*/  FMNMX.FTZ R13, R24, R13, !PT ;  /* 0x0000000d180d7209 */ /* 0x000fe40007810000 */
[----:B------:R-:W-:Y:S02]  /*4d60*/  FSEL R248, R248, -INF , !P6 ;  /* 0xff800000f8f87808 */ /* 0x000fe40007000000 */
[----:B------:R-:W-:-:S02]  /*4d70*/  ISETP.GE.AND P6, PT, R11, R134, PT ;  /* 0x000000860b00720c */ /* 0x000fc40003fc6270 */
[----:B------:R-:W-:Y:S02]  /*4d80*/  FMNMX.FTZ R13, R18, R13, !PT ;  /* 0x0000000d120d7209 */ /* 0x000fe40007810000 */
[C---:B------:R-:W-:Y:S02]  /*4d90*/  IADD3 R9, R3.reuse, 0x40, RZ ;  /* 0x0000004003097810 */ /* 0x040fe40007ffe0ff */
[----:B------:R-:W-:Y:S02]  /*4da0*/  FSEL R174, R174, -INF , !P6 ;  /* 0xff800000aeae7808 */ /* 0x000fe40007000000 */
[----:B------:R-:W-:Y:S02]  /*4db0*/  FMNMX.FTZ R13, R4, R13, !PT ;  /* 0x0000000d040d7209 */ /* 0x000fe40007810000 */
[----:B------:R-:W-:Y:S02]  /*4dc0*/  ISETP.GE.AND P6, PT, R3, R0, PT ;  /* 0x000000000300720c */ /* 0x000fe40003fc6270 */
[----:B------:R-:W-:-:S02]  /*4dd0*/  FSEL R144, R73, -INF , !P5 ;  /* 0xff80000049907808 */ /* 0x000fc40006800000 */
[----:B------:R-:W-:Y:S02]  /*4de0*/  FSEL R154, R154, -INF , !P2 ;  /* 0xff8000009a9a7808 */ /* 0x000fe40005000000 */
[C---:B------:R-:W-:Y:S02]  /*4df0*/  ISETP.GE.AND P5, PT, R9.reuse, R134, PT ;  /* 0x000000860900720c */ /* 0x040fe40003fa6270 */
[-C--:B------:R-:W-:Y:S02]  /*4e00*/  ISETP.GE.AND P2, PT, R9, R0.reuse, PT ;  /* 0x000000000900720c */ /* 0x080fe40003f46270 */
[----:B------:R-:W-:Y:S02]  /*4e10*/  ISETP.GE.AND P4, PT, R11, R0, PT ;  /* 0x000000000b00720c */ /* 0x000fe40003f86270 */
[----:B------:R-:W-:Y:S02]  /*4e20*/  IADD3 R11, R3, 0x49, RZ ;  /* 0x00000049030b7810 */ /* 0x000fe40007ffe0ff */
[----:B------:R-:W-:-:S02]  /*4e30*/  FMNMX.FTZ R13, R6, R13, !PT ;  /* 0x0000000d060d7209 */ /* 0x000fc40007810000 */
[----:B------:R-:W-:Y:S02]  /*4e40*/  FSEL R89, R89, -INF , !P6 ;  /* 0xff80000059597808 */ /* 0x000fe40007000000 */
        /* <DEDUP_REMOVED lines=18> */
[----:B------:R-:W-:Y:S02]  /*4f70*/  FSEL R252, R252, -INF , !P1 ;  /* 0xff800000fcfc7808 */ /* 0x000fe40004800000 */
[----:B------:R-:W-:Y:S02]  /*4f80*/  FMNMX.FTZ R19, R152, R19, !PT ;  /* 0x0000001398137209 */ /* 0x000fe40007810000 */
[----:B------:R-:W-:Y:S02]  /*4f90*/  IADD3 R9, R3, 0x48, RZ ;  /* 0x0000004803097810 */ /* 0x000fe40007ffe0ff */
[----:B------:R-:W-:Y:S02]  /*4fa0*/  FMNMX.FTZ R26, R48, R11, !PT ;  /* 0x0000000b301a7209 */ /* 0x000fe40007810000 */
[----:B------:R-:W-:-:S02]  /*4fb0*/  FSEL R160, R160, -INF , !P3 ;  /* 0xff800000a0a07808 */ /* 0x000fc40005800000 */
[----:B------:R-:W-:Y:S02]  /*4fc0*/  FMNMX.FTZ R19, R252, R19, !PT ;  /* 0x00000013fc137209 */ /* 0x000fe40007810000 */
        /* <DEDUP_REMOVED lines=10> */
[----:B------:R-:W-:-:S02]  /*5070*/  IADD3 R9, R3, 0x51, RZ ;  /* 0x0000005103097810 */ /* 0x000fc40007ffe0ff */
[----:B------:R-:W-:Y:S02]  /*5080*/  FMNMX.FTZ R19, R174, R19, !PT ;  /* 0x00000013ae137209 */ /* 0x000fe40007810000 */
[----:B------:R-:W-:Y:S02]  /*5090*/  FMNMX.FTZ R17, R39, R26, !PT ;  /* 0x0000001a27117209 */ /* 0x000fe40007810000 */
[----:B------:R-:W-:Y:S02]  /*50a0*/  FSEL R198, R198, -INF , !P3 ;  /* 0xff800000c6c67808 */ /* 0x000fe40005800000 */
        /* <DEDUP_REMOVED lines=9> */
[----:B------:R-:W-:Y:S02]  /*5140*/  FSEL R196, R196, -INF , !P4 ;  /* 0xff800000c4c47808 */ /* 0x000fe40006000000 */
[----:B------:R-:W-:Y:S02]  /*5150*/  FMNMX.FTZ R19, R244, R19, !PT ;  /* 0x00000013f4137209 */ /* 0x000fe40007810000 */
[----:B------:R-:W-:Y:S02]  /*5160*/  IADD3 R9, R3, 0x59, RZ ;  /* 0x0000005903097810 */ /* 0x000fe40007ffe0ff */
[----:B------:R-:W-:Y:S02]  /*5170*/  FMNMX.FTZ R17, R154, R17, !PT ;  /* 0x000000119a117209 */ /* 0x000fe40007810000 */
[----:B------:R-:W-:Y:S02]  /*5180*/  FSEL R188, R188, -INF , !P1 ;  /* 0xff800000bcbc7808 */ /* 0x000fe40004800000 */
[----:B------:R-:W-:-:S02]  /*5190*/  FSEL R194, R194, -INF , !P6 ;  /* 0xff800000c2c27808 */ /* 0x000fc40007000000 */
[----:B------:R-:W-:Y:S02]  /*51a0*/  FMNMX.FTZ R19, R196, R19, !PT ;  /* 0x00000013c4137209 */ /* 0x000fe40007810000 */
[C---:B------:R-:W-:Y:S02]  /*51b0*/  ISETP.GE.AND P4, PT, R9.reuse, R134, PT ;  /* 0x000000860900720c */ /* 0x040fe40003f86270 */
[----:B------:R-:W-:Y:S02]  /*51c0*/  ISETP.GE.AND P1, PT, R9, R0, PT ;  /* 0x000000000900720c */ /* 0x000fe40003f26270 */
[----:B------:R-:W-:Y:S02]  /*51d0*/  FMNMX.FTZ R17, R248, R17, !PT ;  /* 0x00000011f8117209 */ /* 0x000fe40007810000 */
[----:B------:R-:W-:Y:S02]  /*51e0*/  IADD3 R9, R3, 0x60, RZ ;  /* 0x0000006003097810 */ /* 0x000fe40007ffe0ff */
[----:B------:R-:W-:-:S02]  /*51f0*/  FSEL R192, R192, -INF , !P5 ;  /* 0xff800000c0c07808 */ /* 0x000fc40006800000 */
[----:B------:R-:W-:Y:S02]  /*5200*/  FMNMX.FTZ R19, R194, R19, !PT ;  /* 0x00000013c2137209 */ /* 0x000fe40007810000 */
[----:B------:R-:W-:Y:S02]  /*5210*/  FSEL R186, R186, -INF , !P3 ;  /* 0xff800000baba7808 */ /* 0x000fe40005800000 */
        /* <DEDUP_REMOVED lines=14> */
[----:B------:R-:W-:Y:S02]  /*5300*/  ISETP.GE.AND P4, PT, R9, R134, PT ;  /* 0x000000860900720c */ /* 0x000fe40003f86270 */
[----:B------:R-:W-:-:S02]  /*5310*/  IADD3 R15, R3, 0x69, RZ ;  /* 0x00000069030f7810 */ /* 0x000fc40007ffe0ff */
[----:B------:R-:W-:Y:S02]  /*5320*/  FSEL R170, R170, -INF , !P5 ;  /* 0xff800000aaaa7808 */ /* 0x000fe40006800000 */
[----:B------:R-:W-:Y:S02]  /*5330*/  FMNMX.FTZ R19, R172, R19, !PT ;  /* 0x00000013ac137209 */ /* 0x000fe40007810000 */
[----:B------:R-:W-:Y:S02]  /*5340*/  FMNMX.FTZ R17, R198, R17, !PT ;  /* 0x00000011c6117209 */ /* 0x000fe40007810000 */
[----:B------:R-:W-:Y:S02]  /*5350*/  IADD3 R13, R3, 0x70, RZ ;  /* 0x00000070030d7810 */ /* 0x000fe40007ffe0ff */
[----:B------:R-:W-:Y:S02]  /*5360*/  ISETP.GE.AND P6, PT, R15, R134, PT ;  /* 0x000000860f00720c */ /* 0x000fe40003fc6270 */
[----:B------:R-:W-:-:S02]  /*5370*/  FSEL R168, R168, -INF , !P4 ;  /* 0xff800000a8a87808 */ /* 0x000fc40006000000 */
[----:B------:R-:W-:Y:S02]  /*5380*/  FMNMX.FTZ R19, R170, R19, !PT ;  /* 0x00000013aa137209 */ /* 0x000fe40007810000 */
[----:B------:R-:W-:Y:S02]  /*5390*/  FMNMX.FTZ R17, R184, R17, !PT ;  /* 0x00000011b8117209 */ /* 0x000fe40007810000 */
[----:B------:R-:W-:Y:S02]  /*53a0*/  IADD3 R11, R3, 0x71, RZ ;  /* 0x00000071030b7810 */ /* 0x000fe40007ffe0ff */
[----:B------:R-:W-:Y:S02]  /*53b0*/  ISETP.GE.AND P5, PT, R13, R134, PT ;  /* 0x000000860d00720c */ /* 0x000fe40003fa6270 */
[----:B------:R-:W-:Y:S02]  /*53c0*/  FSEL R166, R166, -INF , !P6 ;  /* 0xff800000a6a67808 */ /* 0x000fe40007000000 */
[----:B------:R-:W-:-:S02]  /*53d0*/  FMNMX.FTZ R19, R168, R19, !PT ;  /* 0x00000013a8137209 */ /* 0x000fc40007810000 */
[----:B------:R-:W-:Y:S02]  /*53e0*/  FMNMX.FTZ R17, R188, R17, !PT ;  /* 0x00000011bc117209 */ /* 0x000fe40007810000 */
[----:B------:R-:W-:Y:S02]  /*53f0*/  FSEL R178, R178, -INF , !P1 ;  /* 0xff800000b2b27808 */ /* 0x000fe40004800000 */
[----:B------:R-:W-:Y:S02]  /*5400*/  ISETP.GE.AND P1, PT, R9, R0, PT ;  /* 0x000000000900720c */ /* 0x000fe40003f26270 */
        /* <DEDUP_REMOVED lines=10> */
[----:B------:R-:W-:Y:S02]  /*54b0*/  ISETP.GE.AND P5, PT, R3, R134, PT ;  /* 0x000000860300720c */ /* 0x000fe40003fa6270 */
[----:B------:R-:W-:Y:S02]  /*54c0*/  FSEL R146, R146, -INF , !P6 ;  /* 0xff80000092927808 */ /* 0x000fe40007000000 */
[----:B------:R-:W-:Y:S02]  /*54d0*/  FMNMX.FTZ R19, R148, R19, !PT ;  /* 0x0000001394137209 */ /* 0x000fe40007810000 */
[----:B------:R-:W-:Y:S02]  /*54e0*/  FSEL R164, R164, -INF , !P3 ;  /* 0xff800000a4a47808 */ /* 0x000fe40005800000 */
[----:B------:R-:W-:-:S02]  /*54f0*/  FMNMX.FTZ R17, R178, R17, !PT ;  /* 0x00000011b2117209 */ /* 0x000fc40007810000 */
[----:B------:R-:W-:Y:S02]  /*5500*/  FSEL R142, R142, -INF , !P5 ;  /* 0xff8000008e8e7808 */ /* 0x000fe40006800000 */
[----:B------:R-:W-:Y:S02]  /*5510*/  FMNMX.FTZ R19, R146, R19, !PT ;  /* 0x0000001392137209 */ /* 0x000fe40007810000 */
[----:B------:R-:W-:Y:S02]  /*5520*/  FSEL R162, R162, -INF , !P2 ;  /* 0xff800000a2a27808 */ /* 0x000fe40005000000 */
[----:B------:R-:W-:Y:S02]  /*5530*/  FMNMX.FTZ R17, R164, R17, !PT ;  /* 0x00000011a4117209 */ /* 0x000fe40007810000 */
[----:B------:R-:W-:Y:S02]  /*5540*/  ISETP.GE.AND P2, PT, R15, R0, PT ;  /* 0x000000000f00720c */ /* 0x000fe40003f46270 */
[----:B------:R-:W-:-:S02]  /*5550*/  FMNMX.FTZ R15, R142, R19, !PT ;  /* 0x000000138e0f7209 */ /* 0x000fc40007810000 */
[----:B------:R-:W-:Y:S02]  /*5560*/  FSEL R158, R158, -INF , !P1 ;  /* 0xff8000009e9e7808 */ /* 0x000fe40004800000 */
[----:B------:R-:W-:Y:S01]  /*5570*/  FMNMX.FTZ R17, R162, R17, !PT ;  /* 0x00000011a2117209 */ /* 0x000fe20007810000 */
[----:B------:R-:W1:Y:S01]  /*5580*/  SHFL.BFLY PT, R26, R15, 0x2, 0x1f ;  /* 0x0c401f000f1a7f89 */ /* 0x000e6200000e0000 */
[-C--:B------:R-:W-:Y:S02]  /*5590*/  ISETP.GE.AND P1, PT, R13, R0.reuse, PT ;  /* 0x000000000d00720c */ /* 0x080fe40003f26270 */
[----:B------:R-:W-:Y:S02]  /*55a0*/  FSEL R156, R156, -INF , !P2 ;  /* 0xff8000009c9c7808 */ /* 0x000fe40005000000 */
[----:B------:R-:W-:Y:S02]  /*55b0*/  FMNMX.FTZ R17, R158, R17, !PT ;  /* 0x000000119e117209 */ /* 0x000fe40007810000 */
[----:B------:R-:W-:-:S02]  /*55c0*/  ISETP.GE.AND P2, PT, R11, R0, PT ;  /* 0x000000000b00720c */ /* 0x000fc40003f46270 */
[----:B------:R-:W-:Y:S02]  /*55d0*/  FSEL R140, R140, -INF , !P1 ;  /* 0xff8000008c8c7808 */ /* 0x000fe40004800000 */
[----:B------:R-:W-:Y:S02]  /*55e0*/  FMNMX.FTZ R17, R156, R17, !PT ;  /* 0x000000119c117209 */ /* 0x000fe40007810000 */
[-C--:B------:R-:W-:Y:S02]  /*55f0*/  ISETP.GE.AND P1, PT, R9, R0.reuse, PT ;  /* 0x000000000900720c */ /* 0x080fe40003f26270 */
[----:B------:R-:W-:Y:S02]  /*5600*/  FSEL R138, R138, -INF , !P2 ;  /* 0xff8000008a8a7808 */ /* 0x000fe40005000000 */
[----:B------:R-:W-:Y:S02]  /*5610*/  FMNMX.FTZ R17, R140, R17, !PT ;  /* 0x000000118c117209 */ /* 0x000fe40007810000 */
[----:B------:R-:W-:-:S02]  /*5620*/  ISETP.GE.AND P2, PT, R3, R0, PT ;  /* 0x000000000300720c */ /* 0x000fc40003f46270 */
[----:B------:R-:W-:Y:S02]  /*5630*/  FSEL R136, R136, -INF , !P1 ;  /* 0xff80000088887808 */ /* 0x000fe40004800000 */
[----:B------:R-:W-:Y:S02]  /*5640*/  FMNMX.FTZ R17, R138, R17, !PT ;  /* 0x000000118a117209 */ /* 0x000fe40007810000 */
[----:B------:R-:W-:Y:S02]  /*5650*/  FSEL R66, R66, -INF , !P2 ;  /* 0xff80000042427808 */ /* 0x000fe40005000000 */
[----:B------:R-:W-:Y:S02]  /*5660*/  FMNMX.FTZ R9, R136, R17, !PT ;  /* 0x0000001188097209 */ /* 0x000fe40007810000 */
[----:B-1----:R-:W-:Y:S02]  /*5670*/  FMNMX.FTZ R15, R15, R26, !PT ;  /* 0x0000001a0f0f7209 */ /* 0x002fe40007810000 */
[----:B------:R-:W-:-:S02]  /*5680*/  FMNMX.FTZ R9, R66, R9, !PT ;  /* 0x0000000942097209 */ /* 0x000fc40007810000 */
[----:B------:R-:W-:Y:S01]  /*5690*/  ISETP.GT.AND P4, PT, R232, R229, PT ;  /* 0x000000e5e800720c */ /* 0x000fe20003f84270 */
[----:B------:R-:W1:Y:S04]  /*56a0*/  SHFL.BFLY PT, R132, R15, 0x1, 0x1f ;  /* 0x0c201f000f847f89 */ /* 0x000e6800000e0000 */
[----:B------:R-:W2:Y:S01]  /*56b0*/  SHFL.BFLY PT, R26, R9, 0x2, 0x1f ;  /* 0x0c401f00091a7f89 */ /* 0x000ea200000e0000 */
[----:B-1----:R-:W-:Y:S02]  /*56c0*/  FMNMX.FTZ R132, R15, R132, !PT ;  /* 0x000000840f847209 */ /* 0x002fe40007810000 */
[----:B--2---:R-:W-:-:S03]  /*56d0*/  FMNMX.FTZ R26, R9, R26, !PT ;  /* 0x0000001a091a7209 */ /* 0x004fc60007810000 */
[C---:B------:R-:W-:Y:S01]  /*56e0*/  FMUL.FTZ R137, R132.reuse, c[0x0][0x23c] ;  /* 0x00008f0084897a20 */ /* 0x040fe20000410000 */
[----:B------:R-:W-:Y:S01]  /*56f0*/  FSETP.NEU.FTZ.AND P1, PT, R132, -INF , PT ;  /* 0xff8000008400780b */ /* 0x000fe20003f3d000 */
[----:B------:R-:W1:Y:S03]  /*5700*/  SHFL.BFLY PT, R3, R26, 0x1, 0x1f ;  /* 0x0c201f001a037f89 */ /* 0x000e6600000e0000 */
[----:B------:R-:W-:-:S05]  /*5710*/  FSEL R137, R137, RZ, P1 ;  /* 0x000000ff89897208 */ /* 0x000fca0000800000 */
[--C-:B------:R-:W-:Y:S02]  /*5720*/  FFMA.FTZ R60, R100, c[0x0][0x23c], -R137.reuse ;  /* 0x00008f00643c7a23 */ /* 0x100fe40000010889 */
[----:B------:R-:W2:Y:S01]  /*5730*/  LDSM.16.MT88.4 R100, [R216+0xc000] ;  /* 0x00c00000d864783b */ /* 0x000ea20000004200 */
[--C-:B------:R-:W-:Y:S02]  /*5740*/  FFMA.FTZ R62, R88, c[0x0][0x23c], -R137.reuse ;  /* 0x00008f00583e7a23 */ /* 0x100fe40000010889 */
[--C-:B------:R-:W-:Y:S01]  /*5750*/  FFMA.FTZ R59, R90, c[0x0][0x23c], -R137.reuse ;  /* 0x00008f005a3b7a23 */ /* 0x100fe20000010889 */
[----:B------:R-:W-:Y:S01]  /*5760*/  MUFU.EX2 R60, R60 ;  /* 0x0000003c003c7308 */ /* 0x000fe20000000800 */
[--C-:B------:R-:W-:Y:S02]  /*5770*/  FFMA.FTZ R55, R24, c[0x0][0x23c], -R137.reuse ;  /* 0x00008f0018377a23 */ /* 0x100fe40000010889 */
[--C-:B------:R-:W-:Y:S02]  /*5780*/  FFMA.FTZ R54, R4, c[0x0][0x23c], -R137.reuse ;  /* 0x00008f0004367a23 */ /* 0x100fe40000010889 */
[----:B------:R-:W-:-:S02]  /*5790*/  FFMA.FTZ R53, R6, c[0x0][0x23c], -R137 ;  /* 0x00008f0006357a23 */ /* 0x000fc40000010889 */
[----:B------:R-:W3:Y:S01]  /*57a0*/  LDSM.16.MT88.4 R4, [R216+0x10000] ;  /* 0x01000000d804783b */ /* 0x000ee20000004200 */
[----:B------:R-:W-:Y:S01]  /*57b0*/  MUFU.EX2 R62, R62 ;  /* 0x0000003e003e7308 */ /* 0x000fe20000000800 */
[--C-:B------:R-:W-:Y:S02]  /*57c0*/  FFMA.FTZ R57, R18, c[0x0][0x23c], -R137.reuse ;  /* 0x00008f0012397a23 */ /* 0x100fe40000010889 */
        /* <DEDUP_REMOVED lines=8> */
[--C-:B------:R-:W-:Y:S01]  /*5850*/  FFMA.FTZ R45, R30, c[0x0][0x23c], -R137.reuse ;  /* 0x00008f001e2d7a23 */ /* 0x100fe20000010889 */
[----:B------:R-:W-:Y:S01]  /*5860*/  LDSM.16.MT88.4 R16, [R217+0xc800] ;  /* 0x00c80000d910783b */ /* 0x000fe20000004200 */
[--C-:B------:R-:W-:Y:S01]  /*5870*/  FFMA.FTZ R42, R42, c[0x0][0x23c], -R137.reuse ;  /* 0x00008f002a2a7a23 */ /* 0x100fe20000010889 */
[----:B------:R-:W-:Y:S01]  /*5880*/  FSEL R65, R65, RZ, P1 ;  /* 0x000000ff41417208 */ /* 0x000fe20000800000 */
[--C-:B------:R-:W-:Y:S01]  /*5890*/  FFMA.FTZ R67, R67, c[0x0][0x23c], -R137.reuse ;  /* 0x00008f0043437a23 */ /* 0x100fe20000010889 */
[----:B------:R-:W-:Y:S01]  /*58a0*/  LDSM.16.MT88.4 R28, [R217+0x10800] ;  /* 0x01080000d91c783b */ /* 0x000fe20000004200 */
[----:B------:R-:W-:Y:S01]  /*58b0*/  FFMA.FTZ R144, R144, c[0x0][0x23c], -R137 ;  /* 0x00008f0090907a23 */ /* 0x000fe20000010889 */
[----:B------:R-:W4:Y:S01]  /*58c0*/  MUFU.EX2 R55, R55 ;  /* 0x0000003700377308 */ /* 0x000f220000000800 */
[----:B------:R-:W-:-:S02]  /*58d0*/  FFMA.FTZ R64, R89, c[0x0][0x23c], -R65 ;  /* 0x00008f0059407a23 */ /* 0x000fc40000010841 */
[--C-:B------:R-:W-:Y:S02]  /*58e0*/  FFMA.FTZ R63, R22, c[0x0][0x23c], -R65.reuse ;  /* 0x00008f00163f7a23 */ /* 0x100fe40000010841 */
[--C-:B------:R-:W-:Y:S02]  /*58f0*/  FFMA.FTZ R61, R112, c[0x0][0x23c], -R65.reuse ;  /* 0x00008f00703d7a23 */ /* 0x100fe40000010841 */
[--C-:B------:R-:W-:Y:S01]  /*5900*/  FFMA.FTZ R56, R20, c[0x0][0x23c], -R65.reuse ;  /* 0x00008f0014387a23 */ /* 0x100fe20000010841 */
[----:B------:R-:W-:Y:S01]  /*5910*/  MUFU.EX2 R64, R64 ;  /* 0x0000004000407308 */ /* 0x000fe20000000800 */
[--C-:B------:R-:W-:Y:S01]  /*5920*/  FFMA.FTZ R58, R14, c[0x0][0x23c], -R65.reuse ;  /* 0x00008f000e3a7a23 */ /* 0x100fe20000010841 */
[----:B-1----:R-:W-:Y:S01]  /*5930*/  F2FP.BF16.PACK_AB R68, R59, R62 ;  /* 0x0000003e3b44723e */ /* 0x002fe200000010ff */
[--C-:B------:R-:W-:Y:S01]  /*5940*/  FFMA.FTZ R51, R12, c[0x0][0x23c], -R65.reuse ;  /* 0x00008f000c337a23 */ /* 0x100fe20000010841 */
[----:B------:R-:W-:Y:S01]  /*5950*/  LDSM.16.MT88.4 R20, [R218+0xc800] ;  /* 0x00c80000da14783b */ /* 0x000fe20000004200 */
[----:B------:R-:W-:-:S02]  /*5960*/  FFMA.FTZ R52, R10, c[0x0][0x23c], -R65 ;  /* 0x00008f000a347a23 */ /* 0x000fc40000010841 */
[--C-:B------:R-:W-:Y:S01]  /*5970*/  FFMA.FTZ R47, R8, c[0x0][0x23c], -R65.reuse ;  /* 0x00008f00082f7a23 */ /* 0x100fe20000010841 */
[----:B------:R-:W1:Y:S01]  /*5980*/  MUFU.EX2 R63, R63 ;  /* 0x0000003f003f7308 */ /* 0x000e620000000800 */
[----:B------:R-:W5:Y:S01]  /*5990*/  LDSM.16.MT88.4 R12, [R216+0xc800] ;  /* 0x00c80000d80c783b */ /* 0x000f620000004200 */
[----:B----4-:R-:W-:Y:S01]  /*59a0*/  F2FP.BF16.PACK_AB R70, R55, R60 ;  /* 0x0000003c3746723e */ /* 0x010fe200000010ff */
[--C-:B------:R-:W-:Y:S02]  /*59b0*/  FFMA.FTZ R48, R48, c[0x0][0x23c], -R65.reuse ;  /* 0x00008f0030307a23 */ /* 0x100fe40000010841 */
[----:B------:R-:W4:Y:S01]  /*59c0*/  LDSM.16.MT88.4 R8, [R220+0x10800] ;  /* 0x01080000dc08783b */ /* 0x000f220000004200 */
[--C-:B------:R-:W-:Y:S02]  /*59d0*/  FFMA.FTZ R43, R43, c[0x0][0x23c], -R65.reuse ;  /* 0x00008f002b2b7a23 */ /* 0x100fe40000010841 */
[----:B------:R-:W-:Y:S01]  /*59e0*/  MUFU.EX2 R61, R61 ;  /* 0x0000003d003d7308 */ /* 0x000fe20000000800 */
[----:B------:R-:W-:-:S02]  /*59f0*/  FFMA.FTZ R44, R44, c[0x0][0x23c], -R65 ;  /* 0x00008f002c2c7a23 */ /* 0x000fc40000010841 */
[----:B------:R-:W-:Y:S02]  /*5a00*/  FFMA.FTZ R39, R39, c[0x0][0x23c], -R65 ;  /* 0x00008f0027277a23 */ /* 0x000fe40000010841 */
[--C-:B------:R-:W-:Y:S02]  /*5a10*/  FFMA.FTZ R152, R152, c[0x0][0x23c], -R137.reuse ;  /* 0x00008f0098987a23 */ /* 0x100fe40000010889 */
[----:B------:R-:W-:Y:S01]  /*5a20*/  FFMA.FTZ R139, R252, c[0x0][0x23c], -R137 ;  /* 0x00008f00fc8b7a23 */ /* 0x000fe20000010889 */
[----:B------:R-:W2:Y:S01]  /*5a30*/  MUFU.EX2 R56, R56 ;  /* 0x0000003800387308 */ /* 0x000ea20000000800 */
[----:B-1----:R-:W-:Y:S01]  /*5a40*/  F2FP.BF16.PACK_AB R69, R63, R64 ;  /* 0x000000403f45723e */ /* 0x002fe200000010ff */
        /* <DEDUP_REMOVED lines=8> */
[----:B--2---:R-:W-:Y:S01]  /*5ad0*/  F2FP.BF16.PACK_AB R71, R56, R61 ;  /* 0x0000003d3847723e */ /* 0x004fe200000010ff */
[----:B------:R-:W1:Y:S01]  /*5ae0*/  MUFU.EX2 R54, R54 ;  /* 0x0000003600367308 */ /* 0x000e620000000800 */
        /* <DEDUP_REMOVED lines=55> */
[----:B------:R-:W4:Y:S06]  /*5e60*/  MUFU.EX2 R39, R39 ;  /* 0x0000002700277308 */ /* 0x000f2c0000000800 */
[C---:B---3--:R-:W-:Y:S02]  /*5e70*/  HMMA.16816.F32.BF16 R72, R68.reuse, R4, RZ ;  /* 0x000000044448723c */ /* 0x048fe400000418ff */
        /* <DEDUP_REMOVED lines=16> */
[----:B------:R-:W2:Y:S01]  /*5f80*/  MUFU.EX2 R139, R139 ;  /* 0x0000008b008b7308 */ /* 0x000ea20000000800 */
        /* <DEDUP_REMOVED lines=56> */
[----:B------:R-:W3:Y:S05]  /*6310*/  LDSM.16.MT88.4 R8, [R216+0x11000] ;  /* 0x01100000d808783b */ /* 0x000eea0000004200 */
[----:B------:R-:W-:Y:S02]  /*6320*/  MUFU.EX2 R159, R159 ;  /* 0x0000009f009f7308 */ /* 0x000fe40000000800 */
[C---:B-1----:R-:W-:Y:S06]  /*6330*/  HMMA.16816.F32.BF16 R112, R4.reuse, R16, R112 ;  /* 0x000000100470723c */ /* 0x042fec0000041870 */
        /* <DEDUP_REMOVED lines=10> */
[----:B------:R-:W1:Y:S02]  /*63e0*/  MUFU.EX2 R166, R166 ;  /* 0x000000a600a67308 */ /* 0x000e640000000800 */
        /* <DEDUP_REMOVED lines=270> */
.L_x_3561:
[----:B------:R-:W-:-:S05]  /*74d0*/  IMAD.MOV.U32 R4, RZ, RZ, c[0x0][0x1a0] ;  /* 0x00006800ff047624 */ /* 0x000fca00078e00ff */
[----:B------:R-:W-:-:S04]  /*74e0*/  LEA R4, -R4, RZ, 0x7 ;  /* 0x000000ff04047211 */ /* 0x000fc800078e39ff */
[----:B------:R-:W-:Y:S02]  /*74f0*/  SHF.R.S32.HI R5, RZ, 0x1f, R4 ;  /* 0x0000001fff057819 */ /* 0x000fe40000011404 */
.L_x_3562:
        /* <DEDUP_REMOVED lines=23> */
[----:B------:R-:W-:Y:S02]  /*7670*/  ISETP.GE.AND P2, PT, R135, R134, PT ;  /* 0x000000868700720c */ /* 0x000fe40003f46270 */
        /* <DEDUP_REMOVED lines=35> */
[----:B------:R-:W3:Y:S01]  /*78b0*/  LDSM.16.M88.4 R180, [R223] ;  /* 0x00000000dfb4783b */ /* 0x000ee20000000200 */
[C---:B------:R-:W-:Y:S03]  /*78c0*/  HMMA.16816.F32.BF16 R36, R164.reuse, R38, RZ ;  /* 0x00000026a424723c */ /* 0x040fe600000418ff */
[----:B------:R-:W1:Y:S04]  /*78d0*/  LDSM.16.M88.4 R160, [R215] ;  /* 0x00000000d7a0783b */ /* 0x000e680000000200 */
[----:B------:R-:W1:Y:S01]  /*78e0*/  LDSM.16.M88.4 R152, [R210] ;  /* 0x00000000d298783b */ /* 0x000e620000000200 */
[C---:B------:R-:W-:Y:S03]  /*78f0*/  HMMA.16816.F32.BF16 R32, R164.reuse, R28, RZ ;  /* 0x0000001ca420723c */ /* 0x040fe600000418ff */
[----:B------:R-:W1:Y:S04]  /*7900*/  LDSM.16.M88.4 R156, [R211] ;  /* 0x00000000d39c783b */ /* 0x000e680000000200 */
[----:B------:R-:W1:Y:S01]  /*7910*/  LDSM.16.M88.4 R148, [R209] ;  /* 0x00000000d194783b */ /* 0x000e620000000200 */
[C---:B-----5:R-:W-:Y:S03]  /*7920*/  HMMA.16816.F32.BF16 R24, R164.reuse, R20, RZ ;  /* 0x00000014a418723c */ /* 0x060fe600000418ff */
[----:B------:R-:W-:Y:S04]  /*7930*/  LDSM.16.M88.4 R188, [R222] ;  /* 0x00000000debc783b */ /* 0x000fe80000000200 */
[----:B------:R-:W-:Y:S01]  /*7940*/  LDSM.16.M88.4 R140, [R219+0x4000] ;  /* 0x00400000db8c783b */ /* 0x000fe20000000200 */
[C---:B------:R-:W-:Y:S03]  /*7950*/  HMMA.16816.F32.BF16 R28, R164.reuse, R30, RZ ;  /* 0x0000001ea41c723c */ /* 0x040fe600000418ff */
[----:B------:R-:W-:Y:S04]  /*7960*/  LDSM.16.M88.4 R136, [R219+0x4800] ;  /* 0x00480000db88783b */ /* 0x000fe80000000200 */
[----:B------:R-:W-:Y:S01]  /*7970*/  LDSM.16.M88.4 R184, [R219+0x7000] ;  /* 0x00700000dbb8783b */ /* 0x000fe20000000200 */
[C---:B------:R-:W-:Y:S03]  /*7980*/  HMMA.16816.F32.BF16 R20, R164.reuse, R22, RZ ;  /* 0x00000016a414723c */ /* 0x040fe600000418ff */
[----:B------:R-:W0:Y:S05]  /*7990*/  LDGDEPBAR ;  /* 0x00000000000079af */ /* 0x000e2a0000000000 */
[C---:B------:R-:W-:Y:S08]  /*79a0*/  HMMA.16816.F32.BF16 R56, R164.reuse, R52, RZ ;  /* 0x00000034a438723c */ /* 0x040ff000000418ff */
        /* <DEDUP_REMOVED lines=18> */
[----:B------:R-:W1:Y:S07]  /*7ad0*/  LDSM.16.M88.4 R4, [R219+0x6800] ;  /* 0x00680000db04783b */ /* 0x000e6e0000000200 */
[C---:B---3--:R-:W-:Y:S08]  /*7ae0*/  HMMA.16816.F32.BF16 R56, R144.reuse, R180, R56 ;  /* 0x000000b49038723c */ /* 0x048ff00000041838 */
        /* <DEDUP_REMOVED lines=10> */
[----:B------:R-:W3:Y:S07]  /*7b90*/  LDSM.16.M88.4 R156, [R208] ;  /* 0x00000000d09c783b */ /* 0x000eee0000000200 */
        /* <DEDUP_REMOVED lines=12> */
[----:B------:R-:W2:Y:S07]  /*7c60*/  LDSM.16.M88.4 R136, [R208+0x2800] ;  /* 0x00280000d088783b */ /* 0x000eae0000000200 */
[C---:B------:R-:W-:Y:S08]  /*7c70*/  HMMA.16816.F32.BF16 R176, R188.reuse, R184, R176 ;  /* 0x000000b8bcb0723c */ /* 0x040ff000000418b0 */
[C---:B------:R-:W-:Y:S01]  /*7c80*/  HMMA.16816.F32.BF16 R172, R188.reuse, R186, R172 ;  /* 0x000000babcac723c */ /* 0x040fe200000418ac */
[----:B------:R-:W-:Y:S07]  /*7c90*/  LDSM.16.M88.4 R184, [R225+0x9000] ;  /* 0x00900000e1b8783b */ /* 0x000fee0000000200 */
[C---:B----4-:R-:W-:Y:S08]  /*7ca0*/  HMMA.16816.F32.BF16 R24, R188.reuse, R8, R24 ;  /* 0x00000008bc18723c */ /* 0x050ff00000041818 */
[C---:B------:R-:W-:Y:S01]  /*7cb0*/  HMMA.16816.F32.BF16 R20, R188.reuse, R10, R20 ;  /* 0x0000000abc14723c */ /* 0x040fe20000041814 */
[----:B------:R-:W-:Y:S07]  /*7cc0*/  LDSM.16.M88.4 R8, [R226+0x2000] ;  /* 0x00200000e208783b */ /* 0x000fee0000000200 */
[C---:B-1----:R-:W-:Y:S08]  /*7cd0*/  HMMA.16816.F32.BF16 R16, R188.reuse, R4, R16 ;  /* 0x00000004bc10723c */ /* 0x042ff00000041810 */
[C---:B------:R-:W-:Y:S01]  /*7ce0*/  HMMA.16816.F32.BF16 R12, R188.reuse, R6, R12 ;  /* 0x00000006bc0c723c */ /* 0x040fe2000004180c */
[----:B------:R-:W1:Y:S07]  /*7cf0*/  LDSM.16.M88.4 R4, [R225+0x8000] ;  /* 0x00800000e104783b */ /* 0x000e6e0000000200 */
[----:B------:R-:W-:Y:S08]  /*7d00*/  HMMA.16816.F32.BF16 R32, R188, R60, R32 ;  /* 0x0000003cbc20723c */ /* 0x000ff00000041820 */
[C---:B---3--:R-:W-:Y:S08]  /*7d10*/  HMMA.16816.F32.BF16 R56, R160.reuse, R156, R56 ;  /* 0x0000009ca038723c */ /* 0x048ff00000041838 */
[C---:B------:R-:W-:Y:S08]  /*7d20*/  HMMA.16816.F32.BF16 R52, R160.reuse, R158, R52 ;  /* 0x0000009ea034723c */ /* 0x040ff00000041834 */
[C---:B-----5:R-:W-:Y:S08]  /*7d30*/  HMMA.16816.F32.BF16 R40, R160.reuse, R148, R40 ;  /* 0x00000094a028723c */ /* 0x060ff00000041828 */
        /* <DEDUP_REMOVED lines=8> */
[----:B------:R-:W-:Y:S01]  /*7dc0*/  HMMA.16816.F32.BF16 R28, R188, R62, R28 ;  /* 0x0000003ebc1c723c */ /* 0x000fe2000004181c */
[----:B------:R-:W4:Y:S07]  /*7dd0*/  LDSM.16.M88.4 R60, [R208+0x3800] ;  /* 0x00380000d03c783b */ /* 0x000f2e0000000200 */
[C---:B------:R-:W-:Y:S01]  /*7de0*/  HMMA.16816.F32.BF16 R156, R160.reuse, R144, R32 ;  /* 0x00000090a09c723c */ /* 0x040fe20000041820 */
[----:B------:R-:W5:Y:S07]  /*7df0*/  LDSM.16.M88.4 R32, [R207] ;  /* 0x00000000cf20783b */ /* 0x000f6e0000000200 */
[C---:B------:R-:W-:Y:S08]  /*7e00*/  HMMA.16816.F32.BF16 R16, R160.reuse, R136, R16 ;  /* 0x00000088a010723c */ /* 0x040ff00000041810 */
[----:B------:R-:W-:Y:S01]  /*7e10*/  HMMA.16816.F32.BF16 R12, R160, R138, R12 ;  /* 0x0000008aa00c723c */ /* 0x000fe2000004180c */
[----:B------:R-:W-:Y:S07]  /*7e20*/  LDSM.16.M88.4 R136, [R225+0xa000] ;  /* 0x00a00000e188783b */ /* 0x000fee0000000200 */
[C---:B-1----:R-:W-:Y:S08]  /*7e30*/  HMMA.16816.F32.BF16 R56, R8.reuse, R4, R56 ;  /* 0x000000040838723c */ /* 0x042ff00000041838 */
[----:B------:R-:W-:Y:S01]  /*7e40*/  HMMA.16816.F32.BF16 R52, R8, R6, R52 ;  /* 0x000000060834723c */ /* 0x000fe20000041834 */
[----:B------:R-:W1:Y:S07]  /*7e50*/  LDSM.16.M88.4 R4, [R206] ;  /* 0x00000000ce04783b */ /* 0x000e6e0000000200 */
[C---:B------:R-:W-:Y:S08]  /*7e60*/  HMMA.16816.F32.BF16 R168, R188.reuse, R180, R168 ;  /* 0x000000b4bca8723c */ /* 0x040ff000000418a8 */
[----:B------:R-:W-:Y:S01]  /*7e70*/  HMMA.16816.F32.BF16 R164, R188, R182, R164 ;  /* 0x000000b6bca4723c */ /* 0x000fe200000418a4 */
[----:B------:R-:W1:Y:S07]  /*7e80*/  LDSM.16.M88.4 R180, [R225+0x9800] ;  /* 0x00980000e1b4783b */ /* 0x000e6e0000000200 */
[C---:B---3--:R-:W-:Y:S08]  /*7e90*/  HMMA.16816.F32.BF16 R48, R8.reuse, R148, R48 ;  /* 0x000000940830723c */ /* 0x048ff00000041830 */
[----:B------:R-:W-:Y:S01]  /*7ea0*/  HMMA.16816.F32.BF16 R44, R8, R150, R44 ;  /* 0x00000096082c723c */ /* 0x000fe2000004182c */
[----:B------:R-:W3:Y:S07]  /*7eb0*/  LDSM.16.M88.4 R148, [R225+0xb000] ;  /* 0x00b00000e194783b */ /* 0x000eee0000000200 */
[----:B------:R-:W-:Y:S01]  /*7ec0*/  HMMA.16816.F32.BF16 R28, R160, R146, R28 ;  /* 0x00000092a01c723c */ /* 0x000fe2000004181c */
[----:B------:R-:W1:Y:S07]  /*7ed0*/  LDSM.16.M88.4 R144, [R225+0xb800] ;  /* 0x00b80000e190783b */ /* 0x000e6e0000000200 */
[----:B--2---:R-:W-:Y:S08]  /*7ee0*/  HMMA.16816.F32.BF16 R16, R8, R64, R16 ;  /* 0x000000400810723c */ /* 0x004ff00000041810 */
[C---:B------:R-:W-:Y:S08]  /*7ef0*/  HMMA.16816.F32.BF16 R24, R160.reuse, R140, R24 ;  /* 0x0000008ca018723c */ /* 0x040ff00000041818 */
[----:B------:R-:W-:Y:S01]  /*7f00*/  HMMA.16816.F32.BF16 R20, R160, R142, R20 ;  /* 0x0000008ea014723c */ /* 0x000fe20000041814 */
[----:B------:R-:W-:Y:S07]  /*7f10*/  LDSM.16.M88.4 R140, [R222+0x2000] ;  /* 0x00200000de8c783b */ /* 0x000fee0000000200 */
[----:B------:R-:W-:Y:S01]  /*7f20*/  HMMA.16816.F32.BF16 R64, R8, R66, R12 ;  /* 0x000000420840723c */ /* 0x000fe2000004180c */
[----:B------:R-:W2:Y:S07]  /*7f30*/  LDSM.16.M88.4 R12, [R219+0x8800] ;  /* 0x00880000db0c783b */ /* 0x000eae0000000200 */
[C---:B----4-:R-:W-:Y:S08]  /*7f40*/  HMMA.16816.F32.BF16 R168, R160.reuse, R60, R168 ;  /* 0x0000003ca0a8723c */ /* 0x050ff000000418a8 */
[----:B------:R-:W-:Y:S01]  /*7f50*/  HMMA.16816.F32.BF16 R164, R160, R62, R164 ;  /* 0x0000003ea0a4723c */ /* 0x000fe200000418a4 */
[----:B------:R-:W4:Y:S04]  /*7f60*/  LDSM.16.M88.4 R60, [R219+0x8000] ;  /* 0x00800000db3c783b */ /* 0x000f280000000200 */
[----:B------:R-:W-:Y:S03]  /*7f70*/  LDSM.16.M88.4 R160, [R221+0x2000] ;  /* 0x00200000dda0783b */ /* 0x000fe60000000200 */
[C---:B-----5:R-:W-:Y:S08]  /*7f80*/  HMMA.16816.F32.BF16 R56, R152.reuse, R32, R56 ;  /* 0x000000209838723c */ /* 0x060ff00000041838 */
[C---:B------:R-:W-:Y:S01]  /*7f90*/  HMMA.16816.F32.BF16 R52, R152.reuse, R34, R52 ;  /* 0x000000229834723c */ /* 0x040fe20000041834 */
[----:B------:R-:W5:Y:S07]  /*7fa0*/  LDSM.16.M88.4 R32, [R205] ;  /* 0x00000000cd20783b */ /* 0x000f6e0000000200 */
[C---:B-1----:R-:W-:Y:S08]  /*7fb0*/  HMMA.16816.F32.BF16 R48, R152.reuse, R4, R48 ;  /* 0x000000049830723c */ /* 0x042ff00000041830 */
[----:B------:R-:W-:Y:S01]  /*7fc0*/  HMMA.16816.F32.BF16 R44, R152, R6, R44 ;  /* 0x00000006982c723c */ /* 0x000fe2000004182c */
        /* <DEDUP_REMOVED lines=8> */
[C---:B---3--:R-:W-:Y:S07]  /*8050*/  HMMA.16816.F32.BF16 R176, R8.reuse, R148, R176 ;  /* 0x0000009408b0723c */ /* 0x048fee00000418b0 */
[C---:B------:R-:W-:Y:S01]  /*8060*/  IADD3 R149, R135.reuse, 0x50, RZ ;  /* 0x0000005087957810 */ /* 0x040fe20007ffe0ff */
[C---:B------:R-:W-:Y:S08]  /*8070*/  HMMA.16816.F32.BF16 R172, R8.reuse, R150, R172 ;  /* 0x0000009608ac723c */ /* 0x040ff000000418ac */
[C---:B------:R-:W-:Y:S08]  /*8080*/  HMMA.16816.F32.BF16 R168, R8.reuse, R144, R168 ;  /* 0x0000009008a8723c */ /* 0x040ff000000418a8 */
[----:B------:R-:W-:Y:S01]  /*8090*/  HMMA.16816.F32.BF16 R164, R8, R146, R164 ;  /* 0x0000009208a4723c */ /* 0x000fe200000418a4 */
[----:B------:R-:W3:Y:S06]  /*80a0*/  LDSM.16.M88.4 R8, [R219+0x9000] ;  /* 0x00900000db08783b */ /* 0x000eec0000000200 */
[----:B------:R-:W-:Y:S01]  /*80b0*/  IADD3 R147, R135, 0x51, RZ ;  /* 0x0000005187937810 */ /* 0x000fe20007ffe0ff */
[C---:B--2---:R-:W-:Y:S08]  /*80c0*/  HMMA.16816.F32.BF16 R48, R140.reuse, R12, R48 ;  /* 0x0000000c8c30723c */ /* 0x044ff00000041830 */
[C---:B------:R-:W-:Y:S01]  /*80d0*/  HMMA.16816.F32.BF16 R44, R140.reuse, R14, R44 ;  /* 0x0000000e8c2c723c */ /* 0x040fe2000004182c */
[----:B------:R-:W-:Y:S07]  /*80e0*/  LDSM.16.M88.4 R12, [R203] ;  /* 0x00000000cb0c783b */ /* 0x000fee0000000200 */
[C---:B----4-:R-:W-:Y:S08]  /*80f0*/  HMMA.16816.F32.BF16 R56, R140.reuse, R60, R56 ;  /* 0x0000003c8c38723c */ /* 0x050ff00000041838 */
[----:B------:R-:W-:Y:S01]  /*8100*/  HMMA.16816.F32.BF16 R52, R140, R62, R52 ;  /* 0x0000003e8c34723c */ /* 0x000fe20000041834 */
[----:B------:R-:W2:Y:S07]  /*8110*/  LDSM.16.M88.4 R60, [R204] ;  /* 0x00000000cc3c783b */ /* 0x000eae0000000200 */
[C---:B-----5:R-:W-:Y:S08]  /*8120*/  HMMA.16816.F32.BF16 R40, R152.reuse, R32, R40 ;  /* 0x000000209828723c */ /* 0x060ff00000041828 */
[----:B------:R-:W-:Y:S01]  /*8130*/  HMMA.16816.F32.BF16 R36, R152, R34, R36 ;  /* 0x000000229824723c */ /* 0x000fe20000041824 */
[----:B------:R-:W-:Y:S07]  /*8140*/  LDSM.16.M88.4 R32, [R200] ;  /* 0x00000000c820783b */ /* 0x000fee0000000200 */
[C---:B-1----:R-:W-:Y:S08]  /*8150*/  HMMA.16816.F32.BF16 R48, R160.reuse, R4, R48 ;  /* 0x00000004a030723c */ /* 0x042ff00000041830 */
[----:B------:R-:W-:Y:S01]  /*8160*/  HMMA.16816.F32.BF16 R44, R160, R6, R44 ;  /* 0x00000006a02c723c */ /* 0x000fe2000004182c */
[----:B------:R-:W1:Y:S07]  /*8170*/  LDSM.16.M88.4 R4, [R208+0x5000] ;  /* 0x00500000d004783b */ /* 0x000e6e0000000200 */
[C---:B---3--:R-:W-:Y:S08]  /*8180*/  HMMA.16816.F32.BF16 R40, R140.reuse, R8, R40 ;  /* 0x000000088c28723c */ /* 0x048ff00000041828 */
[----:B------:R-:W-:Y:S01]  /*8190*/  HMMA.16816.F32.BF16 R36, R140, R10, R36 ;  /* 0x0000000a8c24723c */ /* 0x000fe20000041824 */
[----:B------:R-:W3:Y:S01]  /*81a0*/  LDSM.16.M88.4 R8, [R219+0x9800] ;  /* 0x00980000db08783b */ /* 0x000ee20000000200 */
[----:B------:R-:W-:-:S02]  /*81b0*/  FMUL.FTZ R48, R48, c[0x0][0x2ec] ;  /* 0x0000bb0030307a20 */ /* 0x000fc40000410000 */
[----:B------:R-:W-:Y:S02]  /*81c0*/  FMUL.FTZ R49, R49, c[0x0][0x2ec] ;  /* 0x0000bb0031317a20 */ /* 0x000fe40000410000 */
[----:B------:R-:W-:Y:S02]  /*81d0*/  FMUL.FTZ R50, R50, c[0x0][0x2ec] ;  /* 0x0000bb0032327a20 */ /* 0x000fe40000410000 */
[C---:B--2---:R-:W-:Y:S01]  /*81e0*/  HMMA.16816.F32.BF16 R156, R152.reuse, R60, R156 ;  /* 0x0000003c989c723c */ /* 0x044fe2000004189c */
[----:B------:R-:W-:Y:S01]  /*81f0*/  FMUL.FTZ R44, R44, c[0x0][0x2ec] ;  /* 0x0000bb002c2c7a20 */ /* 0x000fe20000410000 */
[----:B------:R-:W-:Y:S01]  /*8200*/  MUFU.TANH R48, R48 ;  /* 0x0000003000307308 */ /* 0x000fe20000002400 */
[----:B------:R-:W-:Y:S02]  /*8210*/  FMUL.FTZ R45, R45, c[0x0][0x2ec] ;  /* 0x0000bb002d2d7a20 */ /* 0x000fe40000410000 */
[----:B------:R-:W-:Y:S02]  /*8220*/  FMUL.FTZ R51, R51, c[0x0][0x2ec] ;  /* 0x0000bb0033337a20 */ /* 0x000fe40000410000 */
[----:B------:R-:W-:Y:S01]  /*8230*/  FMUL.FTZ R47, R47, c[0x0][0x2ec] ;  /* 0x0000bb002f2f7a20 */ /* 0x000fe20000410000 */
[----:B------:R-:W-:Y:S01]  /*8240*/  HMMA.16816.F32.BF16 R180, R152, R62, R180 ;  /* 0x0000003e98b4723c */ /* 0x000fe200000418b4 */
[----:B------:R-:W-:Y:S01]  /*8250*/  FMUL.FTZ R46, R46, c[0x0][0x2ec] ;  /* 0x0000bb002e2e7a20 */ /* 0x000fe20000410000 */
[----:B------:R-:W-:Y:S06]  /*8260*/  MUFU.TANH R49, R49 ;  /* 0x0000003100317308 */ /* 0x000fec0000002400 */
[C---:B------:R-:W-:Y:S02]  /*8270*/  HMMA.16816.F32.BF16 R56, R160.reuse, R28, R56 ;  /* 0x0000001ca038723c */ /* 0x040fe40000041838 */
[----:B------:R-:W-:Y:S06]  /*8280*/  MUFU.TANH R44, R44 ;  /* 0x0000002c002c7308 */ /* 0x000fec0000002400 */
[C---:B-1----:R-:W-:Y:S02]  /*8290*/  HMMA.16816.F32.BF16 R40, R160.reuse, R4, R40 ;  /* 0x00000004a028723c */ /* 0x042fe40000041828 */
[----:B------:R-:W-:Y:S06]  /*82a0*/  MUFU.TANH R45, R45 ;  /* 0x0000002d002d7308 */ /* 0x000fec0000002400 */
[C---:B------:R-:W-:Y:S01]  /*82b0*/  HMMA.16816.F32.BF16 R36, R160.reuse, R6, R36 ;  /* 0x00000006a024723c */ /* 0x040fe20000041824 */
[----:B------:R-:W1:Y:S01]  /*82c0*/  LDSM.16.M88.4 R4, [R208+0x5800] ;  /* 0x00580000d004783b */ /* 0x000e620000000200 */
[----:B------:R-:W-:Y:S06]  /*82d0*/  MUFU.TANH R50, R50 ;  /* 0x0000003200327308 */ /* 0x000fec0000002400 */
[----:B------:R-:W-:Y:S01]  /*82e0*/  HMMA.16816.F32.BF16 R52, R160, R30, R52 ;  /* 0x0000001ea034723c */ /* 0x000fe20000041834 */
[----:B------:R-:W2:Y:S01]  /*82f0*/  LDSM.16.M88.4 R28, [R202] ;  /* 0x00000000ca1c783b */ /* 0x000ea20000000200 */
[----:B------:R-:W-:Y:S01]  /*8300*/  FMUL.FTZ R136, R56, c[0x0][0x2ec] ;  /* 0x0000bb0038887a20 */ /* 0x000fe20000410000 */
[----:B------:R-:W-:Y:S01]  /*8310*/  MUFU.TANH R51, R51 ;  /* 0x0000003300337308 */ /* 0x000fe20000002400 */
[----:B------:R-:W-:-:S02]  /*8320*/  FMUL.FTZ R57, R57, c[0x0][0x2ec] ;  /* 0x0000bb0039397a20 */ /* 0x000fc40000410000 */
[----:B------:R-:W-:Y:S02]  /*8330*/  FMUL.FTZ R56, R58, c[0x0][0x2ec] ;  /* 0x0000bb003a387a20 */ /* 0x000fe40000410000 */
[C---:B---3--:R-:W-:Y:S01]  /*8340*/  HMMA.16816.F32.BF16 R156, R140.reuse, R8, R156 ;  /* 0x000000088c9c723c */ /* 0x048fe2000004189c */
[----:B------:R-:W-:Y:S02]  /*8350*/  FMUL.FTZ R58, R59, c[0x0][0x2ec] ;  /* 0x0000bb003b3a7a20 */ /* 0x000fe40000410000 */
[----:B------:R-:W3:Y:S01]  /*8360*/  MUFU.TANH R136, R136 ;  /* 0x0000008800887308 */ /* 0x000ee20000002400 */
[----:B------:R-:W-:Y:S02]  /*8370*/  FMUL.FTZ R40, R40, c[0x0][0x2ec] ;  /* 0x0000bb0028287a20 */ /* 0x000fe40000410000 */
[----:B------:R-:W-:Y:S02]  /*8380*/  FMUL.FTZ R41, R41, c[0x0][0x2ec] ;  /* 0x0000bb0029297a20 */ /* 0x000fe40000410000 */
[----:B------:R-:W-:Y:S01]  /*8390*/  HMMA.16816.F32.BF16 R180, R140, R10, R180 ;  /* 0x0000000a8cb4723c */ /* 0x000fe200000418b4 */
[----:B------:R-:W4:Y:S01]  /*83a0*/  LDSM.16.M88.4 R8, [R201] ;  /* 0x00000000c908783b */ /* 0x000f220000000200 */
[----:B------:R-:W-:Y:S01]  /*83b0*/  FMUL.FTZ R36, R36, c[0x0][0x2ec] ;  /* 0x0000bb0024247a20 */ /* 0x000fe20000410000 */
[----:B------:R-:W-:Y:S01]  /*83c0*/  MUFU.TANH R57, R57 ;  /* 0x0000003900397308 */ /* 0x000fe20000002400 */
[----:B------:R-:W-:-:S02]  /*83d0*/  FMUL.FTZ R42, R42, c[0x0][0x2ec] ;  /* 0x0000bb002a2a7a20 */ /* 0x000fc40000410000 */
[----:B------:R-:W-:Y:S02]  /*83e0*/  FMUL.FTZ R38, R38, c[0x0][0x2ec] ;  /* 0x0000bb0026267a20 */ /* 0x000fe40000410000 */
[C---:B------:R-:W-:Y:S01]  /*83f0*/  HMMA.16816.F32.BF16 R24, R152.reuse, R12, R24 ;  /* 0x0000000c9818723c */ /* 0x040fe20000041818 */
[----:B------:R-:W-:Y:S02]  /*8400*/  FMUL.FTZ R52, R52, c[0x0][0x2ec] ;  /* 0x0000bb0034347a20 */ /* 0x000fe40000410000 */
[----:B------:R-:W-:Y:S01]  /*8410*/  FMUL.FTZ R53, R53, c[0x0][0x2ec] ;  /* 0x0000bb0035357a20 */ /* 0x000fe20000410000 */
[----:B------:R-:W-:Y:S01]  /*8420*/  MUFU.TANH R56, R56 ;  /* 0x0000003800387308 */ /* 0x000fe20000002400 */
[----:B------:R-:W-:Y:S02]  /*8430*/  FMUL.FTZ R54, R54, c[0x0][0x2ec] ;  /* 0x0000bb0036367a20 */ /* 0x000fe40000410000 */
[----:B------:R-:W-:Y:S01]  /*8440*/  FMUL.FTZ R55, R55, c[0x0][0x2ec] ;  /* 0x0000bb0037377a20 */ /* 0x000fe20000410000 */
[----:B------:R-:W-:Y:S01]  /*8450*/  HMMA.16816.F32.BF16 R20, R152, R14, R20 ;  /* 0x0000000e9814723c */ /* 0x000fe20000041814 */
[----:B------:R-:W5:Y:S01]  /*8460*/  LDSM.16.M88.4 R12, [R219+0xa000] ;  /* 0x00a00000db0c783b */ /* 0x000f620000000200 */
[----:B------:R-:W-:-:S02]  /*8470*/  FMUL.FTZ R137, R43, c[0x0][0x2ec] ;  /* 0x0000bb002b897a20 */ /* 0x000fc40000410000 */
[----:B------:R-:W2:Y:S01]  /*8480*/  MUFU.TANH R52, R52 ;  /* 0x0000003400347308 */ /* 0x000ea20000002400 */
[----:B------:R-:W-:-:S03]  /*8490*/  FMUL.FTZ R37, R37, c[0x0][0x2ec] ;  /* 0x0000bb0025257a20 */ /* 0x000fc60000410000 */
[C---:B-1----:R-:W-:Y:S04]  /*84a0*/  HMMA.16816.F32.BF16 R156, R160.reuse, R4, R156 ;  /* 0x00000004a09c723c */ /* 0x042fe8000004189c */
[----:B------:R-:W-:Y:S04]  /*84b0*/  MUFU.TANH R53, R53 ;  /* 0x0000003500357308 */ /* 0x000fe80000002400 */
[----:B------:R-:W-:Y:S01]  /*84c0*/  HMMA.16816.F32.BF16 R180, R160, R6, R180 ;  /* 0x00000006a0b4723c */ /* 0x000fe200000418b4 */
[----:B------:R-:W1:Y:S03]  /*84d0*/  LDSM.16.M88.4 R4, [R219+0xa800] ;  /* 0x00a80000db04783b */ /* 0x000e660000000200 */
[----:B------:R-:W-:Y:S04]  /*84e0*/  MUFU.TANH R58, R58 ;  /* 0x0000003a003a7308 */ /* 0x000fe80000002400 */
[C---:B--2---:R-:W-:Y:S04]  /*84f0*/  HMMA.16816.F32.BF16 R16, R152.reuse, R28, R16 ;  /* 0x0000001c9810723c */ /* 0x044fe80000041810 */
[----:B------:R-:W2:Y:S04]  /*8500*/  MUFU.TANH R54, R54 ;  /* 0x0000003600367308 */ /* 0x000ea80000002400 */
[----:B------:R-:W-:Y:S01]  /*8510*/  HMMA.16816.F32.BF16 R64, R152, R30, R64 ;  /* 0x0000001e9840723c */ /* 0x000fe20000041840 */
[----:B------:R-:W2:Y:S01]  /*8520*/  LDSM.16.M88.4 R28, [R208+0x6000] ;  /* 0x00600000d01c783b */ /* 0x000ea20000000200 */
[----:B------:R-:W-:-:S02]  /*8530*/  FMUL.FTZ R148, R156, c[0x0][0x2ec] ;  /* 0x0000bb009c947a20 */ /* 0x000fc40000410000 */
[----:B------:R-:W1:Y:S04]  /*8540*/  MUFU.TANH R40, R40 ;  /* 0x0000002800287308 */ /* 0x000e680000002400 */
[C---:B----4-:R-:W-:Y:S01]  /*8550*/  HMMA.16816.F32.BF16 R176, R152.reuse, R8, R176 ;  /* 0x0000000898b0723c */ /* 0x050fe200000418b0 */
[----:B------:R-:W-:Y:S02]  /*8560*/  FMUL.FTZ R60, R181, c[0x0][0x2ec] ;  /* 0x0000bb00b53c7a20 */ /* 0x000fe40000410000 */
[----:B------:R-:W-:Y:S01]  /*8570*/  FMUL.FTZ R59, R180, c[0x0][0x2ec] ;  /* 0x0000bb00b43b7a20 */ /* 0x000fe20000410000 */
[----:B------:R-:W4:Y:S01]  /*8580*/  MUFU.TANH R41, R41 ;  /* 0x0000002900297308 */ /* 0x000f220000002400 */
[----:B------:R-:W-:Y:S02]  /*8590*/  FMUL.FTZ R182, R182, c[0x0][0x2ec] ;  /* 0x0000bb00b6b67a20 */ /* 0x000fe40000410000 */
[----:B------:R-:W-:Y:S01]  /*85a0*/  FMUL.FTZ R61, R183, c[0x0][0x2ec] ;  /* 0x0000bb00b73d7a20 */ /* 0x000fe20000410000 */
[----:B------:R-:W-:Y:S01]  /*85b0*/  HMMA.16816.F32.BF16 R172, R152, R10, R172 ;  /* 0x0000000a98ac723c */ /* 0x000fe200000418ac */
[----:B------:R-:W3:Y:S03]  /*85c0*/  LDSM.16.M88.4 R8, [R219+0xb000] ;  /* 0x00b00000db08783b */ /* 0x000ee60000000200 */
[----:B------:R-:W1:Y:S04]  /*85d0*/  MUFU.TANH R55, R55 ;  /* 0x0000003700377308 */ /* 0x000e680000002400 */
[C---:B-----5:R-:W-:Y:S04]  /*85e0*/  HMMA.16816.F32.BF16 R24, R140.reuse, R12, R24 ;  /* 0x0000000c8c18723c */ /* 0x060fe80000041818 */
[----:B------:R-:W5:Y:S04]  /*85f0*/  MUFU.TANH R47, R47 ;  /* 0x0000002f002f7308 */ /* 0x000f680000002400 */
[C---:B------:R-:W-:Y:S01]  /*8600*/  HMMA.16816.F32.BF16 R20, R140.reuse, R14, R20 ;  /* 0x0000000e8c14723c */ /* 0x040fe20000041814 */
[----:B------:R-:W4:Y:S03]  /*8610*/  LDSM.16.M88.4 R12, [R208+0x6800] ;  /* 0x00680000d00c783b */ /* 0x000f260000000200 */
[----:B------:R-:W3:Y:S04]  /*8620*/  MUFU.TANH R46, R46 ;  /* 0x0000002e002e7308 */ /* 0x000ee80000002400 */
[----:B-1----:R-:W-:Y:S04]  /*8630*/  HMMA.16816.F32.BF16 R16, R140, R4, R16 ;  /* 0x000000048c10723c */ /* 0x002fe80000041810 */
[----:B------:R1:W-:Y:S04]  /*8640*/  MUFU.TANH R138, R36 ;  /* 0x00000024008a7308 */ /* 0x0003e80000002400 */
[C---:B--2---:R-:W-:Y:S04]  /*8650*/  HMMA.16816.F32.BF16 R24, R160.reuse, R28, R24 ;  /* 0x0000001ca018723c */ /* 0x044fe80000041818 */
[----:B------:R-:W2:Y:S04]  /*8660*/  MUFU.TANH R42, R42 ;  /* 0x0000002a002a7308 */ /* 0x000ea80000002400 */
[----:B------:R-:W-:Y:S01]  /*8670*/  HMMA.16816.F32.BF16 R20, R160, R30, R20 ;  /* 0x0000001ea014723c */ /* 0x000fe20000041814 */
[----:B------:R-:W2:Y:S01]  /*8680*/  LDSM.16.M88.4 R28, [R219+0xb800] ;  /* 0x00b80000db1c783b */ /* 0x000ea20000000200 */
[----:B-1----:R-:W-:-:S02]  /*8690*/  FMUL.FTZ R36, R39, c[0x0][0x2ec] ;  /* 0x0000bb0027247a20 */ /* 0x002fc40000410000 */
[----:B------:R-:W1:Y:S01]  /*86a0*/  MUFU.TANH R38, R38 ;  /* 0x0000002600267308 */ /* 0x000e620000002400 */
[----:B------:R-:W-:-:S03]  /*86b0*/  FMUL.FTZ R39, R157, c[0x0][0x2ec] ;  /* 0x0000bb009d277a20 */ /* 0x000fc60000410000 */
[C---:B------:R-:W-:Y:S01]  /*86c0*/  HMMA.16816.F32.BF16 R64, R140.reuse, R6, R64 ;  /* 0x000000068c40723c */ /* 0x040fe20000041840 */
[----:B------:R-:W1:Y:S01]  /*86d0*/  LDSM.16.M88.4 R4, [R208+0x7000] ;  /* 0x00700000d004783b */ /* 0x000e620000000200 */
[----:B------:R-:W-:Y:S02]  /*86e0*/  FMUL.FTZ R157, R159, c[0x0][0x2ec] ;  /* 0x0000bb009f9d7a20 */ /* 0x000fe40000410000 */
[----:B------:R-:W1:Y:S04]  /*86f0*/  MUFU.TANH R137, R137 ;  /* 0x0000008900897308 */ /* 0x000e680000002400 */
[----:B---3--:R-:W-:Y:S01]  /*8700*/  HMMA.16816.F32.BF16 R176, R140, R8, R176 ;  /* 0x000000088cb0723c */ /* 0x008fe200000418b0 */
[----:B------:R-:W-:Y:S02]  /*8710*/  FMUL.FTZ R24, R24, c[0x0][0x2ec] ;  /* 0x0000bb0018187a20 */ /* 0x000fe40000410000 */
[----:B------:R-:W-:-:S02]  /*8720*/  FMUL.FTZ R25, R25, c[0x0][0x2ec] ;  /* 0x0000bb0019197a20 */ /* 0x000fc40000410000 */
[----:B------:R-:W-:Y:S01]  /*8730*/  MUFU.TANH R62, R24 ;  /* 0x00000018003e7308 */ /* 0x000fe20000002400 */
[----:B------:R-:W-:Y:S01]  /*8740*/  FMUL.FTZ R27, R27, c[0x0][0x2ec] ;  /* 0x0000bb001b1b7a20 */ /* 0x000fe20000410000 */
[----:B------:R-:W-:Y:S01]  /*8750*/  IADD3 R9, R135, 0x1, RZ ;  /* 0x0000000187097810 */ /* 0x000fe20007ffe0ff */
[----:B------:R-:W-:Y:S01]  /*8760*/  HMMA.16816.F32.BF16 R168, R152, R32, R168 ;  /* 0x0000002098a8723c */ /* 0x000fe200000418a8 */
[----:B------:R-:W-:Y:S02]  /*8770*/  FMUL.FTZ R21, R21, c[0x0][0x2ec] ;  /* 0x0000bb0015157a20 */ /* 0x000fe40000410000 */
[C---:B------:R-:W-:Y:S01]  /*8780*/  ISETP.GE.AND P6, PT, R9.reuse, R134, PT ;  /* 0x000000860900720c */ /* 0x040fe20003fc6270 */
[----:B------:R-:W-:Y:S01]  /*8790*/  FMUL.FTZ R20, R20, c[0x0][0x2ec] ;  /* 0x0000bb0014147a20 */ /* 0x000fe20000410000 */
[----:B------:R-:W-:Y:S01]  /*87a0*/  ISETP.GE.AND P4, PT, R9, R0, PT ;  /* 0x000000000900720c */ /* 0x000fe20003f86270 */
[----:B------:R3:W-:Y:S01]  /*87b0*/  MUFU.TANH R144, R21 ;  /* 0x0000001500907308 */ /* 0x0007e20000002400 */
[----:B------:R-:W-:Y:S01]  /*87c0*/  IADD3 R9, R135, 0x9, RZ ;  /* 0x0000000987097810 */ /* 0x000fe20007ffe0ff */
[----:B------:R-:W-:Y:S01]  /*87d0*/  HMMA.16816.F32.BF16 R172, R140, R10, R172 ;  /* 0x0000000a8cac723c */ /* 0x000fe200000418ac */
[----:B------:R-:W-:-:S02]  /*87e0*/  FMUL.FTZ R23, R23, c[0x0][0x2ec] ;  /* 0x0000bb0017177a20 */ /* 0x000fc40000410000 */
[-C--:B------:R-:W-:Y:S01]  /*87f0*/  ISETP.GE.AND P3, PT, R9, R134.reuse, PT ;  /* 0x000000860900720c */ /* 0x080fe20003f66270 */
[----:B------:R-:W-:Y:S02]  /*8800*/  FMUL.FTZ R26, R26, c[0x0][0x2ec] ;  /* 0x0000bb001a1a7a20 */ /* 0x000fe40000410000 */
[----:B------:R-:W-:Y:S01]  /*8810*/  MUFU.TANH R63, R25 ;  /* 0x00000019003f7308 */ /* 0x000fe20000002400 */
[----:B------:R-:W-:Y:S01]  /*8820*/  IADD3 R11, R135, 0x8, RZ ;  /* 0x00000008870b7810 */ /* 0x000fe20007ffe0ff */
[----:B------:R-:W-:Y:S03]  /*8830*/  HMMA.16816.F32.BF16 R164, R152, R34, R164 ;  /* 0x0000002298a4723c */ /* 0x000fe600000418a4 */
[C---:B------:R-:W-:Y:S02]  /*8840*/  ISETP.GE.AND P1, PT, R11.reuse, R134, PT ;  /* 0x000000860b00720c */ /* 0x040fe40003f26270 */
[-C--:B------:R-:W-:Y:S01]  /*8850*/  ISETP.GE.AND P5, PT, R11, R0.reuse, PT ;  /* 0x000000000b00720c */ /* 0x080fe20003fa6270 */
[----:B------:R1:W-:Y:S01]  /*8860*/  MUFU.TANH R139, R20 ;  /* 0x00000014008b7308 */ /* 0x0003e20000002400 */
[----:B---3--:R-:W-:Y:S01]  /*8870*/  IADD3 R21, R135, 0x11, RZ ;  /* 0x0000001187157810 */ /* 0x008fe20007ffe0ff */
[----:B----4-:R-:W-:Y:S06]  /*8880*/  HMMA.16816.F32.BF16 R16, R160, R12, R16 ;  /* 0x0000000ca010723c */ /* 0x010fec0000041810 */
[----:B------:R-:W3:Y:S01]  /*8890*/  MUFU.TANH R39, R39 ;  /* 0x0000002700277308 */ /* 0x000ee20000002400 */
[----:B------:R-:W-:Y:S01]  /*88a0*/  FSEL R12, R136, -INF , !P2 ;  /* 0xff800000880c7808 */ /* 0x000fe20005000000 */
[----:B--2---:R-:W-:Y:S01]  /*88b0*/  HMMA.16816.F32.BF16 R168, R140, R28, R168 ;  /* 0x0000001c8ca8723c */ /* 0x004fe200000418a8 */
[----:B------:R-:W-:Y:S01]  /*88c0*/  ISETP.GE.AND P2, PT, R9, R0, PT ;  /* 0x000000000900720c */ /* 0x000fe20003f46270 */
[----:B------:R-:W-:Y:S01]  /*88d0*/  FMUL.FTZ R13, R22, c[0x0][0x2ec] ;  /* 0x0000bb00160d7a20 */ /* 0x000fe20000410000 */
[----:B------:R-:W2:Y:S01]  /*88e0*/  LDSM.16.M88.4 R8, [R208+0x7800] ;  /* 0x00780000d008783b */ /* 0x000ea20000000200 */
[----:B------:R-:W-:-:S04]  /*88f0*/  DEPBAR.LE SB0, 0x0 ;  /* 0x000080000000791a */ /* 0x000fc80000000000 */
[----:B------:R-:W-:Y:S01]  /*8900*/  HMMA.16816.F32.BF16 R164, R140, R30, R164 ;  /* 0x0000001e8ca4723c */ /* 0x000fe200000418a4 */
[----:B------:R-:W-:Y:S01]  /*8910*/  FSEL R28, R52, -INF , !P1 ;  /* 0xff800000341c7808 */ /* 0x000fe20004800000 */
[----:B------:R4:W-:Y:S05]  /*8920*/  MUFU.TANH R29, R23 ;  /* 0x00000017001d7308 */ /* 0x0009ea0000002400 */
[----:B------:R-:W-:Y:S01]  /*8930*/  IADD3 R143, R135, 0x58, RZ ;  /* 0x00000058878f7810 */ /* 0x000fe20007ffe0ff */
[----:B------:R-:W-:Y:S01]  /*8940*/  FMUL.FTZ R30, R16, c[0x0][0x2ec] ;  /* 0x0000bb00101e7a20 */ /* 0x000fe20000410000 */
[C---:B------:R-:W-:Y:S01]  /*8950*/  HMMA.16816.F32.BF16 R64, R160.reuse, R14, R64 ;  /* 0x0000000ea040723c */ /* 0x040fe20000041840 */
[----:B------:R-:W-:Y:S01]  /*8960*/  FSEL R16, R57, -INF , !P6 ;  /* 0xff80000039107808 */ /* 0x000fe20007000000 */
[----:B------:R-:W-:Y:S01]  /*8970*/  FMUL.FTZ R155, R19, c[0x0][0x2ec] ;  /* 0x0000bb00139b7a20 */ /* 0x000fe20000410000 */
[----:B------:R-:W-:Y:S01]  /*8980*/  ISETP.GE.AND P6, PT, R135, R0, PT ;  /* 0x000000008700720c */ /* 0x000fe20003fc6270 */
[----:B------:R-:W-:Y:S01]  /*8990*/  FMUL.FTZ R17, R17, c[0x0][0x2ec] ;  /* 0x0000bb0011117a20 */ /* 0x000fe20000410000 */
[----:B------:R-:W-:Y:S01]  /*89a0*/  FSEL R19, R54, -INF , !P5 ;  /* 0xff80000036137808 */ /* 0x000fe20006800000 */
[----:B------:R-:W2:Y:S01]  /*89b0*/  MUFU.TANH R60, R60 ;  /* 0x0000003c003c7308 */ /* 0x000ea20000002400 */
[----:B------:R-:W-:Y:S01]  /*89c0*/  IADD3 R15, R135, 0x10, RZ ;  /* 0x00000010870f7810 */ /* 0x000fe20007ffe0ff */
[----:B-1----:R-:W-:Y:S01]  /*89d0*/  HMMA.16816.F32.BF16 R176, R160, R4, R176 ;  /* 0x00000004a0b0723c */ /* 0x002fe200000418b0 */
[----:B------:R-:W-:Y:S01]  /*89e0*/  FSEL R14, R53, -INF , !P3 ;  /* 0xff800000350e7808 */ /* 0x000fe20005800000 */
[----:B------:R-:W-:Y:S01]  /*89f0*/  FMUL.FTZ R18, R18, c[0x0][0x2ec] ;  /* 0x0000bb0012127a20 */ /* 0x000fe20000410000 */
[----:B------:R-:W-:-:S02]  /*8a00*/  ISETP.GE.AND P1, PT, R15, R134, PT ;  /* 0x000000860f00720c */ /* 0x000fc40003f26270 */
[----:B------:R-:W-:Y:S01]  /*8a10*/  ISETP.GE.AND P3, PT, R15, R0, PT ;  /* 0x000000000f00720c */ /* 0x000fe20003f66270 */
[----:B------:R-:W1:Y:S01]  /*8a20*/  MUFU.TANH R59, R59 ;  /* 0x0000003b003b7308 */ /* 0x000e620000002400 */
[----:B------:R-:W-:Y:S01]  /*8a30*/  FSEL R56, R56, -INF , !P6 ;  /* 0xff80000038387808 */ /* 0x000fe20007000000 */
[----:B------:R-:W-:Y:S01]  /*8a40*/  HMMA.16816.F32.BF16 R172, R160, R6, R172 ;  /* 0x00000006a0ac723c */ /* 0x000fe200000418ac */
[----:B------:R-:W-:Y:S02]  /*8a50*/  FSEL R15, R58, -INF , !P4 ;  /* 0xff8000003a0f7808 */ /* 0x000fe40006000000 */
[C---:B------:R-:W-:Y:S02]  /*8a60*/  ISETP.GE.AND P6, PT, R21.reuse, R134, PT ;  /* 0x000000861500720c */ /* 0x040fe40003fc6270 */
[----:B------:R-:W-:Y:S01]  /*8a70*/  ISETP.GE.AND P4, PT, R21, R0, PT ;  /* 0x000000001500720c */ /* 0x000fe20003f86270 */
[----:B------:R-:W-:Y:S01]  /*8a80*/  MUFU.TANH R31, R17 ;  /* 0x00000011001f7308 */ /* 0x000fe20000002400 */
[----:B------:R-:W-:Y:S01]  /*8a90*/  IADD3 R21, R135, 0x18, RZ ;  /* 0x0000001887157810 */ /* 0x000fe20007ffe0ff */
[----:B------:R-:W-:Y:S01]  /*8aa0*/  FMUL.FTZ R65, R65, c[0x0][0x2ec] ;  /* 0x0000bb0041417a20 */ /* 0x000fe20000410000 */
[----:B------:R-:W-:Y:S01]  /*8ab0*/  IADD3 R5, R135, 0x19, RZ ;  /* 0x0000001987057810 */ /* 0x000fe20007ffe0ff */
[----:B------:R-:W-:Y:S01]  /*8ac0*/  FMUL.FTZ R67, R67, c[0x0][0x2ec] ;  /* 0x0000bb0043437a20 */ /* 0x000fe20000410000 */
[----:B------:R-:W-:Y:S01]  /*8ad0*/  FSEL R48, R48, -INF , !P1 ;  /* 0xff80000030307808 */ /* 0x000fe20004800000 */
[----:B------:R-:W-:Y:S01]  /*8ae0*/  FMUL.FTZ R64, R64, c[0x0][0x2ec] ;  /* 0x0000bb0040407a20 */ /* 0x000fe20000410000 */
[----:B------:R-:W-:Y:S01]  /*8af0*/  FSEL R24, R49, -INF , !P6 ;  /* 0xff80000031187808 */ /* 0x000fe20007000000 */
[----:B------:R1:W1:Y:S01]  /*8b00*/  MUFU.TANH R43, R37 ;  /* 0x00000025002b7308 */ /* 0x0002620000002400 */
[-C--:B------:R-:W-:Y:S01]  /*8b10*/  ISETP.GE.AND P5, PT, R21, R134.reuse, PT ;  /* 0x000000861500720c */ /* 0x080fe20003fa6270 */
[----:B------:R-:W-:Y:S01]  /*8b20*/  FMUL.FTZ R146, R176, c[0x0][0x2ec] ;  /* 0x0000bb00b0927a20 */ /* 0x000fe20000410000 */
[C---:B------:R-:W-:Y:S01]  /*8b30*/  ISETP.GE.AND P1, PT, R5.reuse, R134, PT ;  /* 0x000000860500720c */ /* 0x040fe20003f26270 */
[----:B------:R-:W-:Y:S01]  /*8b40*/  FMUL.FTZ R145, R178, c[0x0][0x2ec] ;  /* 0x0000bb00b2917a20 */ /* 0x000fe20000410000 */
[----:B------:R-:W-:Y:S01]  /*8b50*/  ISETP.GE.AND P6, PT, R5, R0, PT ;  /* 0x000000000500720c */ /* 0x000fe20003fc6270 */
[----:B------:R-:W-:Y:S01]  /*8b60*/  FMUL.FTZ R179, R179, c[0x0][0x2ec] ;  /* 0x0000bb00b3b37a20 */ /* 0x000fe20000410000 */
[C---:B------:R-:W-:Y:S01]  /*8b70*/  IADD3 R7, R135.reuse, 0x20, RZ ;  /* 0x0000002087077810 */ /* 0x040fe20007ffe0ff */
[----:B------:R2:W-:Y:S01]  /*8b80*/  MUFU.TANH R159, R18 ;  /* 0x00000012009f7308 */ /* 0x0005e20000002400 */
[----:B------:R-:W-:Y:S01]  /*8b90*/  IADD3 R5, R135, 0x21, RZ ;  /* 0x0000002187057810 */ /* 0x000fe20007ffe0ff */
[----:B------:R-:W-:Y:S01]  /*8ba0*/  FMUL.FTZ R142, R172, c[0x0][0x2ec] ;  /* 0x0000bb00ac8e7a20 */ /* 0x000fe20000410000 */
[----:B------:R-:W-:Y:S01]  /*8bb0*/  FSEL R22, R44, -INF , !P5 ;  /* 0xff8000002c167808 */ /* 0x000fe20006800000 */
[----:B------:R-:W-:Y:S01]  /*8bc0*/  FMUL.FTZ R140, R173, c[0x0][0x2ec] ;  /* 0x0000bb00ad8c7a20 */ /* 0x000fe20000410000 */
[----:B------:R-:W-:Y:S01]  /*8bd0*/  FSEL R20, R45, -INF , !P1 ;  /* 0xff8000002d147808 */ /* 0x000fe20004800000 */
[----:B------:R-:W-:Y:S01]  /*8be0*/  FMUL.FTZ R174, R174, c[0x0][0x2ec] ;  /* 0x0000bb00aeae7a20 */ /* 0x000fe20000410000 */
[----:B------:R-:W-:Y:S01]  /*8bf0*/  FSEL R25, R50, -INF , !P3 ;  /* 0xff80000032197808 */ /* 0x000fe20005800000 */
[----:B------:R-:W3:Y:S01]  /*8c00*/  MUFU.TANH R156, R65 ;  /* 0x00000041009c7308 */ /* 0x000ee20000002400 */
[----:B----4-:R-:W-:Y:S01]  /*8c10*/  FSEL R23, R51, -INF , !P4 ;  /* 0xff80000033177808 */ /* 0x010fe20006000000 */
[----:B-1----:R-:W-:Y:S01]  /*8c20*/  FMUL.FTZ R37, R158, c[0x0][0x2ec] ;  /* 0x0000bb009e257a20 */ /* 0x002fe20000410000 */
[C---:B------:R-:W-:Y:S01]  /*8c30*/  ISETP.GE.AND P5, PT, R7.reuse, R134, PT ;  /* 0x000000860700720c */ /* 0x040fe20003fa6270 */
[----:B------:R-:W-:Y:S01]  /*8c40*/  FMUL.FTZ R66, R66, c[0x0][0x2ec] ;  /* 0x0000bb0042427a20 */ /* 0x000fe20000410000 */
[----:B------:R-:W-:-:S02]  /*8c50*/  ISETP.GE.AND P1, PT, R7, R0, PT ;  /* 0x000000000700720c */ /* 0x000fc40003f26270 */
[C---:B------:R-:W-:Y:S01]  /*8c60*/  ISETP.GE.AND P3, PT, R5.reuse, R134, PT ;  /* 0x000000860500720c */ /* 0x040fe20003f66270 */
[----:B------:R1:W-:Y:S01]  /*8c70*/  MUFU.TANH R151, R67 ;  /* 0x0000004300977308 */ /* 0x0003e20000002400 */
[----:B------:R-:W-:Y:S01]  /*8c80*/  ISETP.GE.AND P4, PT, R5, R0, PT ;  /* 0x000000000500720c */ /* 0x000fe20003f86270 */
[----:B--2---:R-:W-:Y:S01]  /*8c90*/  FMUL.FTZ R18, R177, c[0x0][0x2ec] ;  /* 0x0000bb00b1127a20 */ /* 0x004fe20000410000 */
[----:B------:R-:W-:Y:S01]  /*8ca0*/  HMMA.16816.F32.BF16 R4, R160, R8, R168 ;  /* 0x00000008a004723c */ /* 0x000fe200000418a8 */
[----:B------:R-:W-:Y:S02]  /*8cb0*/  FSEL R34, R40, -INF , !P5 ;  /* 0xff80000028227808 */ /* 0x000fe40006800000 */
[----:B------:R-:W-:Y:S02]  /*8cc0*/  FSEL R32, R41, -INF , !P3 ;  /* 0xff80000029207808 */ /* 0x000fe40005800000 */
[----:B------:R-:W-:Y:S01]  /*8cd0*/  FSEL R17, R55, -INF , !P2 ;  /* 0xff80000037117808 */ /* 0x000fe20005000000 */
[----:B------:R-:W2:Y:S01]  /*8ce0*/  MUFU.TANH R146, R146 ;  /* 0x0000009200927308 */ /* 0x000ea20000002400 */
[----:B------:R-:W-:-:S02]  /*8cf0*/  IADD3 R9, R135, 0x29, RZ ;  /* 0x0000002987097810 */ /* 0x000fc40007ffe0ff */
[----:B------:R-:W-:Y:S02]  /*8d00*/  IADD3 R45, R135, 0x28, RZ ;  /* 0x00000028872d7810 */ /* 0x000fe40007ffe0ff */
[C---:B------:R-:W-:Y:S02]  /*8d10*/  ISETP.GE.AND P5, PT, R9.reuse, R134, PT ;  /* 0x000000860900720c */ /* 0x040fe40003fa6270 */
[-C--:B------:R-:W-:Y:S01]  /*8d20*/  ISETP.GE.AND P3, PT, R9, R0.reuse, PT ;  /* 0x000000000900720c */ /* 0x080fe20003f66270 */
[----:B------:R-:W4:Y:S01]  /*8d30*/  MUFU.TANH R148, R148 ;  /* 0x0000009400947308 */ /* 0x000f220000002400 */
[----:B------:R-:W-:Y:S01]  /*8d40*/  HMMA.16816.F32.BF16 R8, R160, R10, R164 ;  /* 0x0000000aa008723c */ /* 0x000fe200000418a4 */
[-C--:B------:R-:W-:Y:S02]  /*8d50*/  ISETP.GE.AND P2, PT, R21, R0.reuse, PT ;  /* 0x000000001500720c */ /* 0x080fe40003f46270 */
[----:B-----5:R-:W-:Y:S02]  /*8d60*/  FSEL R33, R47, -INF , !P6 ;  /* 0xff8000002f217808 */ /* 0x020fe40007000000 */
[----:B------:R-:W-:-:S02]  /*8d70*/  ISETP.GE.AND P6, PT, R45, R0, PT ;  /* 0x000000002d00720c */ /* 0x000fc40003fc6270 */
[----:B------:R-:W-:Y:S01]  /*8d80*/  FSEL R21, R46, -INF , !P2 ;  /* 0xff8000002e157808 */ /* 0x000fe20005000000 */
[----:B------:R-:W-:Y:S01]  /*8d90*/  MUFU.TANH R30, R30 ;  /* 0x0000001e001e7308 */ /* 0x000fe20000002400 */
[C---:B------:R-:W-:Y:S01]  /*8da0*/  IADD3 R171, R135.reuse, 0x31, RZ ;  /* 0x0000003187ab7810 */ /* 0x040fe20007ffe0ff */
[----:B------:R-:W-:Y:S01]  /*8db0*/  FMUL.FTZ R4, R4, c[0x0][0x2ec] ;  /* 0x0000bb0004047a20 */ /* 0x000fe20000410000 */
[----:B------:R-:W-:Y:S01]  /*8dc0*/  IADD3 R167, R135, 0x39, RZ ;  /* 0x0000003987a77810 */ /* 0x000fe20007ffe0ff */
[----:B------:R-:W-:Y:S01]  /*8dd0*/  FMUL.FTZ R5, R5, c[0x0][0x2ec] ;  /* 0x0000bb0005057a20 */ /* 0x000fe20000410000 */
[----:B------:R-:W-:Y:S02]  /*8de0*/  ISETP.GE.AND P2, PT, R45, R134, PT ;  /* 0x000000862d00720c */ /* 0x000fe40003f46270 */
[C---:B------:R-:W-:Y:S01]  /*8df0*/  IADD3 R177, R135.reuse, 0x30, RZ ;  /* 0x0000003087b17810 */ /* 0x040fe20007ffe0ff */
[----:B------:R-:W5:Y:S01]  /*8e00*/  MUFU.TANH R4, R4 ;  /* 0x0000000400047308 */ /* 0x000f620000002400 */
[----:B------:R-:W-:-:S02]  /*8e10*/  IADD3 R169, R135, 0x38, RZ ;  /* 0x0000003887a97810 */ /* 0x000fc40007ffe0ff */
[C---:B------:R-:W-:Y:S02]  /*8e20*/  IADD3 R53, R135.reuse, 0x40, RZ ;  /* 0x0000004087357810 */ /* 0x040fe40007ffe0ff */
[C---:B------:R-:W-:Y:S02]  /*8e30*/  IADD3 R165, R135.reuse, 0x41, RZ ;  /* 0x0000004187a57810 */ /* 0x040fe40007ffe0ff */
[C---:B------:R-:W-:Y:S01]  /*8e40*/  IADD3 R163, R135.reuse, 0x48, RZ ;  /* 0x0000004887a37810 */ /* 0x040fe20007ffe0ff */
[----:B------:R-:W-:Y:S01]  /*8e50*/  MUFU.TANH R142, R142 ;  /* 0x0000008e008e7308 */ /* 0x000fe20000002400 */
[----:B------:R-:W-:Y:S01]  /*8e60*/  IADD3 R161, R135, 0x49, RZ ;  /* 0x0000004987a17810 */ /* 0x000fe20007ffe0ff */
[----:B------:R-:W-:Y:S01]  /*8e70*/  FMUL.FTZ R9, R9, c[0x0][0x2ec] ;  /* 0x0000bb0009097a20 */ /* 0x000fe20000410000 */
[C---:B------:R-:W-:Y:S01]  /*8e80*/  IADD3 R141, R135.reuse, 0x59, RZ ;  /* 0x00000059878d7810 */ /* 0x040fe20007ffe0ff */
[----:B------:R-:W-:Y:S01]  /*8e90*/  FMUL.FTZ R8, R8, c[0x0][0x2ec] ;  /* 0x0000bb0008087a20 */ /* 0x000fe20000410000 */
[----:B-1----:R-:W-:-:S02]  /*8ea0*/  IADD3 R67, R135, 0x60, RZ ;  /* 0x0000006087437810 */ /* 0x002fc40007ffe0ff */
[C---:B------:R-:W-:Y:S01]  /*8eb0*/  IADD3 R65, R135.reuse, 0x61, RZ ;  /* 0x0000006187417810 */ /* 0x040fe20007ffe0ff */
[----:B------:R-:W-:Y:S01]  /*8ec0*/  MUFU.TANH R35, R182 ;  /* 0x000000b600237308 */ /* 0x000fe20000002400 */
[C---:B------:R-:W-:Y:S02]  /*8ed0*/  IADD3 R57, R135.reuse, 0x68, RZ ;  /* 0x0000006887397810 */ /* 0x040fe40007ffe0ff */
[C---:B------:R-:W-:Y:S02]  /*8ee0*/  IADD3 R51, R135.reuse, 0x69, RZ ;  /* 0x0000006987337810 */ /* 0x040fe40007ffe0ff */
[C---:B------:R-:W-:Y:S02]  /*8ef0*/  IADD3 R49, R135.reuse, 0x70, RZ ;  /* 0x0000007087317810 */ /* 0x040fe40007ffe0ff */
[C---:B------:R-:W-:Y:S01]  /*8f00*/  IADD3 R47, R135.reuse, 0x71, RZ ;  /* 0x00000071872f7810 */ /* 0x040fe20007ffe0ff */
[----:B------:R-:W-:Y:S01]  /*8f10*/  MUFU.TANH R158, R64 ;  /* 0x00000040009e7308 */ /* 0x000fe20000002400 */
[----:B------:R-:W-:-:S02]  /*8f20*/  IADD3 R41, R135, 0x78, RZ ;  /* 0x0000007887297810 */ /* 0x000fc40007ffe0ff */
[----:B------:R-:W-:Y:S02]  /*8f30*/  IADD3 R45, R135, 0x79, RZ ;  /* 0x00000079872d7810 */ /* 0x000fe40007ffe0ff */
[----:B------:R-:W-:Y:S02]  /*8f40*/  FSEL R135, R42, -INF , !P1 ;  /* 0xff8000002a877808 */ /* 0x000fe40004800000 */
[----:B------:R-:W-:Y:S01]  /*8f50*/  FSEL R55, R38, -INF , !P6 ;  /* 0xff80000026377808 */ /* 0x000fe20007000000 */
[----:B------:R-:W-:Y:S01]  /*8f60*/  MUFU.TANH R18, R18 ;  /* 0x0000001200127308 */ /* 0x000fe20000002400 */
[-C--:B------:R-:W-:Y:S02]  /*8f70*/  ISETP.GE.AND P1, PT, R171, R134.reuse, PT ;  /* 0x00000086ab00720c */ /* 0x080fe40003f26270 */
[----:B------:R-:W-:Y:S02]  /*8f80*/  ISETP.GE.AND P6, PT, R167, R134, PT ;  /* 0x00000086a700720c */ /* 0x000fe40003fc6270 */
[----:B------:R-:W-:-:S02]  /*8f90*/  FSEL R137, R137, -INF , !P4 ;  /* 0xff80000089897808 */ /* 0x000fc40006000000 */
[-C--:B------:R-:W-:Y:S01]  /*8fa0*/  ISETP.GE.AND P4, PT, R169, R134.reuse, PT ;  /* 0x00000086a900720c */ /* 0x080fe20003f86270 */
[----:B------:R-:W-:Y:S01]  /*8fb0*/  MUFU.TANH R50, R9 ;  /* 0x0000000900327308 */ /* 0x000fe20000002400 */
[----:B---3--:R-:W-:Y:S02]  /*8fc0*/  FSEL R54, R39, -INF , !P1 ;  /* 0xff80000027367808 */ /* 0x008fe40004800000 */
[----:B------:R-:W-:Y:S02]  /*8fd0*/  FSEL R152, R60, -INF , !P6 ;  /* 0xff8000003c987808 */ /* 0x000fe40007000000 */
[----:B------:R-:W-:Y:S02]  /*8fe0*/  ISETP.GE.AND P1, PT, R163, R134, PT ;  /* 0x00000086a300720c */ /* 0x000fe40003f26270 */
[----:B------:R-:W-:Y:S01]  /*8ff0*/  FSEL R52, R59, -INF , !P4 ;  /* 0xff8000003b347808 */ /* 0x000fe20006000000 */
[----:B------:R1:W3:Y:S01]  /*9000*/  MUFU.TANH R60, R5 ;  /* 0x00000005003c7308 */ /* 0x0002e20000002400 */
[----:B------:R-:W-:-:S02]  /*9010*/  FSEL R136, R43, -INF , !P5 ;  /* 0xff8000002b887808 */ /* 0x000fc40006800000 */
[-C--:B------:R-:W-:Y:S02]  /*9020*/  ISETP.GE.AND P4, PT, R161, R134.reuse, PT ;  /* 0x00000086a100720c */ /* 0x080fe40003f86270 */
[-C--:B------:R-:W-:Y:S02]  /*9030*/  ISETP.GE.AND P5, PT, R53, R134.reuse, PT ;  /* 0x000000863500720c */ /* 0x080fe40003fa6270 */
[----:B------:R-:W-:Y:S01]  /*9040*/  FSEL R168, R139, -INF , !P1 ;  /* 0xff8000008ba87808 */ /* 0x000fe20004800000 */
[----:B------:R-:W2:Y:S01]  /*9050*/  MUFU.TANH R36, R36 ;  /* 0x0000002400247308 */ /* 0x000ea20000002400 */
[----:B------:R-:W-:Y:S01]  /*9060*/  ISETP.GE.AND P1, PT, R141, R134, PT ;  /* 0x000000868d00720c */ /* 0x000fe20003f26270 */
[----:B------:R-:W-:Y:S01]  /*9070*/  FMUL.FTZ R139, R175, c[0x0][0x2ec] ;  /* 0x0000bb00af8b7a20 */ /* 0x000fe20000410000 */
[----:B------:R-:W-:Y:S02]  /*9080*/  FSEL R164, R144, -INF , !P4 ;  /* 0xff80000090a47808 */ /* 0x000fe40006000000 */
[----:B------:R-:W-:-:S02]  /*9090*/  FSEL R138, R138, -INF , !P2 ;  /* 0xff8000008a8a7808 */ /* 0x000fc40005000000 */
[----:B------:R-:W-:Y:S01]  /*90a0*/  FSEL R166, R62, -INF , !P5 ;  /* 0xff8000003ea67808 */ /* 0x000fe20006800000 */
[----:B------:R-:W3:Y:S01]  /*90b0*/  MUFU.TANH R140, R140 ;  /* 0x0000008c008c7308 */ /* 0x000ee20000002400 */
[-C--:B------:R-:W-:Y:S01]  /*90c0*/  ISETP.GE.AND P4, PT, R67, R134.reuse, PT ;  /* 0x000000864300720c */ /* 0x080fe20003f86270 */
[----:B-1----:R-:W-:Y:S01]  /*90d0*/  FMUL.FTZ R5, R6, c[0x0][0x2ec] ;  /* 0x0000bb0006057a20 */ /* 0x002fe20000410000 */
[-C--:B------:R-:W-:Y:S01]  /*90e0*/  ISETP.GE.AND P2, PT, R177, R134.reuse, PT ;  /* 0x00000086b100720c */ /* 0x080fe20003f46270 */
[----:B------:R-:W-:Y:S01]  /*90f0*/  FMUL.FTZ R6, R7, c[0x0][0x2ec] ;  /* 0x0000bb0007067a20 */ /* 0x000fe20000410000 */
[-C--:B------:R-:W-:Y:S01]  /*9100*/  ISETP.GE.AND P5, PT, R147, R134.reuse, PT ;  /* 0x000000869300720c */ /* 0x080fe20003fa6270 */
[----:B------:R-:W-:Y:S01]  /*9110*/  FMUL.FTZ R7, R10, c[0x0][0x2ec] ;  /* 0x0000bb000a077a20 */ /* 0x000fe20000410000 */
[----:B------:R-:W-:Y:S01]  /*9120*/  FSEL R156, R156, -INF , !P1 ;  /* 0xff8000009c9c7808 */ /* 0x000fe20004800000 */
[----:B------:R1:W1:Y:S01]  /*9130*/  MUFU.TANH R58, R8 ;  /* 0x00000008003a7308 */ /* 0x0002620000002400 */
[----:B------:R-:W-:-:S02]  /*9140*/  ISETP.GE.AND P1, PT, R49, R134, PT ;  /* 0x000000863100720c */ /* 0x000fc40003f26270 */
[----:B--2---:R-:W-:Y:S02]  /*9150*/  FSEL R146, R146, -INF , !P4 ;  /* 0xff80000092927808 */ /* 0x004fe40006000000 */
[----:B----4-:R-:W-:Y:S02]  /*9160*/  FSEL R148, R148, -INF , !P2 ;  /* 0xff80000094947808 */ /* 0x010fe40005000000 */
[----:B------:R-:W-:Y:S01]  /*9170*/  FSEL R160, R31, -INF , !P5 ;  /* 0xff8000001fa07808 */ /* 0x000fe20006800000 */
[----:B------:R-:W2:Y:S01]  /*9180*/  MUFU.TANH R27, R27 ;  /* 0x0000001b001b7308 */ /* 0x000ea20000002400 */
[-C--:B------:R-:W-:Y:S02]  /*9190*/  ISETP.GE.AND P4, PT, R47, R134.reuse, PT ;  /* 0x000000862f00720c */ /* 0x080fe40003f86270 */
[-C--:B------:R-:W-:Y:S02]  /*91a0*/  ISETP.GE.AND P2, PT, R165, R134.reuse, PT ;  /* 0x00000086a500720c */ /* 0x080fe40003f46270 */
[----:B------:R-:W-:-:S02]  /*91b0*/  ISETP.GE.AND P6, PT, R149, R134, PT ;  /* 0x000000869500720c */ /* 0x000fc40003fc6270 */
[----:B------:R-:W-:Y:S01]  /*91c0*/  ISETP.GE.AND P5, PT, R57, R134, PT ;  /* 0x000000863900720c */ /* 0x000fe20003fa6270 */
[----:B------:R-:W-:Y:S01]  /*91d0*/  MUFU.TANH R37, R37 ;  /* 0x0000002500257308 */ /* 0x000fe20000002400 */
[----:B-----5:R-:W-:Y:S01]  /*91e0*/  FSEL R62, R4, -INF , !P1 ;  /* 0xff800000043e7808 */ /* 0x020fe20004800000 */
[----:B-1----:R-:W-:Y:S01]  /*91f0*/  FMUL.FTZ R8, R11, c[0x0][0x2ec] ;  /* 0x0000bb000b087a20 */ /* 0x002fe20000410000 */
[----:B---3--:R-:W-:Y:S02]  /*9200*/  FSEL R60, R60, -INF , !P4 ;  /* 0xff8000003c3c7808 */ /* 0x008fe40006000000 */
[----:B------:R-:W-:Y:S02]  /*9210*/  FSEL R170, R63, -INF , !P2 ;  /* 0xff8000003faa7808 */ /* 0x000fe40005000000 */
[----:B------:R-:W-:Y:S01]  /*9220*/  FSEL R162, R30, -INF , !P6 ;  /* 0xff8000001ea27808 */ /* 0x000fe20007000000 */
[----:B------:R-:W1:Y:S01]  /*9230*/  MUFU.TANH R4, R174 ;  /* 0x000000ae00047308 */ /* 0x000e620000002400 */
[----:B------:R-:W-:-:S02]  /*9240*/  FSEL R142, R142, -INF , !P5 ;  /* 0xff8000008e8e7808 */ /* 0x000fc40006800000 */
[----:B------:R-:W-:Y:S02]  /*9250*/  ISETP.GE.AND P4, PT, R169, R0, PT ;  /* 0x00000000a900720c */ /* 0x000fe40003f86270 */
[-C--:B------:R-:W-:Y:S02]  /*9260*/  ISETP.GE.AND P2, PT, R143, R134.reuse, PT ;  /* 0x000000868f00720c */ /* 0x080fe40003f46270 */
[-C--:B------:R-:W-:Y:S01]  /*9270*/  ISETP.GE.AND P6, PT, R65, R134.reuse, PT ;  /* 0x000000864100720c */ /* 0x080fe20003fc6270 */
[----:B------:R-:W3:Y:S01]  /*9280*/  MUFU.TANH R157, R157 ;  /* 0x0000009d009d7308 */ /* 0x000ee20000002400 */
[----:B------:R-:W-:Y:S02]  /*9290*/  ISETP.GE.AND P5, PT, R45, R134, PT ;  /* 0x000000862d00720c */ /* 0x000fe40003fa6270 */
[----:B------:R-:W-:Y:S02]  /*92a0*/  ISETP.GE.AND P1, PT, R171, R0, PT ;  /* 0x00000000ab00720c */ /* 0x000fe40003f26270 */
[----:B------:R-:W-:-:S02]  /*92b0*/  FSEL R171, R35, -INF , !P4 ;  /* 0xff80000023ab7808 */ /* 0x000fc40006000000 */
[----:B------:R-:W-:Y:S01]  /*92c0*/  FSEL R158, R158, -INF , !P2 ;  /* 0xff8000009e9e7808 */ /* 0x000fe20005000000 */
[----:B------:R-:W4:Y:S01]  /*92d0*/  MUFU.TANH R61, R61 ;  /* 0x0000003d003d7308 */ /* 0x000f220000002400 */
[----:B------:R-:W-:Y:S02]  /*92e0*/  FSEL R144, R18, -INF , !P6 ;  /* 0xff80000012907808 */ /* 0x000fe40007000000 */
[----:B------:R-:W-:Y:S02]  /*92f0*/  FSEL R50, R50, -INF , !P5 ;  /* 0xff80000032327808 */ /* 0x000fe40006800000 */
[----:B------:R-:W-:Y:S02]  /*9300*/  ISETP.GE.AND P4, PT, R149, R0, PT ;  /* 0x000000009500720c */ /* 0x000fe40003f86270 */
[-C--:B------:R-:W-:Y:S01]  /*9310*/  ISETP.GE.AND P2, PT, R51, R134.reuse, PT ;  /* 0x000000863300720c */ /* 0x080fe20003f46270 */
[----:B------:R-:W5:Y:S01]  /*9320*/  MUFU.TANH R26, R26 ;  /* 0x0000001a001a7308 */ /* 0x000f620000002400 */
[----:B------:R-:W-:-:S02]  /*9330*/  ISETP.GE.AND P6, PT, R41, R134, PT ;  /* 0x000000862900720c */ /* 0x000fc40003fc6270 */
[-C--:B------:R-:W-:Y:S02]  /*9340*/  ISETP.GE.AND P5, PT, R53, R0.reuse, PT ;  /* 0x000000003500720c */ /* 0x080fe40003fa6270 */
[----:B------:R-:W-:Y:S02]  /*9350*/  FSEL R53, R36, -INF , !P3 ;  /* 0xff80000024357808 */ /* 0x000fe40005800000 */
[----:B------:R-:W-:Y:S01]  /*9360*/  ISETP.GE.AND P3, PT, R165, R0, PT ;  /* 0x00000000a500720c */ /* 0x000fe20003f66270 */
[----:B------:R-:W1:Y:S01]  /*9370*/  MUFU.TANH R13, R13 ;  /* 0x0000000d000d7308 */ /* 0x000e620000002400 */
[----:B------:R-:W-:Y:S02]  /*9380*/  FSEL R159, R159, -INF , !P4 ;  /* 0xff8000009f9f7808 */ /* 0x000fe40006000000 */
[----:B------:R-:W-:Y:S02]  /*9390*/  FSEL R140, R140, -INF , !P2 ;  /* 0xff8000008c8c7808 */ /* 0x000fe40005000000 */
[----:B------:R-:W-:-:S02]  /*93a0*/  FSEL R58, R58, -INF , !P6 ;  /* 0xff8000003a3a7808 */ /* 0x000fc40007000000 */
[-C--:B------:R-:W-:Y:S01]  /*93b0*/  ISETP.GE.AND P4, PT, R57, R0.reuse, PT ;  /* 0x000000003900720c */ /* 0x080fe20003f86270 */
[----:B------:R-:W4:Y:S01]  /*93c0*/  MUFU.TANH R155, R155 ;  /* 0x0000009b009b7308 */ /* 0x000f220000002400 */
[-C--:B------:R-:W-:Y:S02]  /*93d0*/  ISETP.GE.AND P2, PT, R177, R0.reuse, PT ;  /* 0x00000000b100720c */ /* 0x080fe40003f46270 */
[-C--:B------:R-:W-:Y:S02]  /*93e0*/  ISETP.GE.AND P6, PT, R167, R0.reuse, PT ;  /* 0x00000000a700720c */ /* 0x080fe40003fc6270 */
[----:B--2---:R-:W-:Y:S02]  /*93f0*/  FSEL R167, R27, -INF , !P3 ;  /* 0xff8000001ba77808 */ /* 0x004fe40005800000 */
[----:B------:R-:W-:Y:S01]  /*9400*/  ISETP.GE.AND P3, PT, R141, R0, PT ;  /* 0x000000008d00720c */ /* 0x000fe20003f66270 */
[----:B------:R-:W2:Y:S01]  /*9410*/  MUFU.TANH R153, R66 ;  /* 0x0000004200997308 */ /* 0x000ea20000002400 */
[----:B-1----:R-:W-:-:S02]  /*9420*/  FSEL R141, R4, -INF , !P4 ;  /* 0xff800000048d7808 */ /* 0x002fc40006000000 */
[----:B------:R-:W-:Y:S02]  /*9430*/  FSEL R173, R37, -INF , !P2 ;  /* 0xff80000025ad7808 */ /* 0x000fe40005000000 */
[----:B---3--:R-:W-:Y:S02]  /*9440*/  FSEL R157, R157, -INF , !P1 ;  /* 0xff8000009d9d7808 */ /* 0x008fe40004800000 */
[----:B------:R-:W-:Y:S01]  /*9450*/  ISETP.GT.AND P4, PT, R232, R229, PT ;  /* 0x000000e5e800720c */ /* 0x000fe20003f84270 */
[----:B------:R-:W1:Y:S01]  /*9460*/  MUFU.TANH R145, R145 ;  /* 0x0000009100917308 */ /* 0x000e620000002400 */
[-C--:B------:R-:W-:Y:S02]  /*9470*/  ISETP.GE.AND P2, PT, R163, R0.reuse, PT ;  /* 0x00000000a300720c */ /* 0x080fe40003f46270 */
[----:B------:R-:W-:Y:S02]  /*9480*/  ISETP.GE.AND P1, PT, R161, R0, PT ;  /* 0x00000000a100720c */ /* 0x000fe40003f26270 */
[----:B----4-:R-:W-:-:S02]  /*9490*/  FSEL R161, R61, -INF , !P6 ;  /* 0xff8000003da17808 */ /* 0x010fc40007000000 */
[----:B-----5:R-:W-:Y:S01]  /*94a0*/  FSEL R169, R26, -INF , !P5 ;  /* 0xff8000001aa97808 */ /* 0x020fe20006800000 */
[----:B------:R-:W3:Y:S01]  /*94b0*/  MUFU.TANH R179, R179 ;  /* 0x000000b300b37308 */ /* 0x000ee20000002400 */
[----:B------:R-:W-:Y:S02]  /*94c0*/  FSEL R165, R13, -INF , !P2 ;  /* 0xff8000000da57808 */ /* 0x000fe40005000000 */
[----:B------:R-:W-:Y:S02]  /*94d0*/  FSEL R163, R29, -INF , !P1 ;  /* 0xff8000001da37808 */ /* 0x000fe40004800000 */
[-C--:B------:R-:W-:Y:S02]  /*94e0*/  ISETP.GE.AND P6, PT, R147, R0.reuse, PT ;  /* 0x000000009300720c */ /* 0x080fe40003fc6270 */
[-C--:B------:R-:W-:Y:S01]  /*94f0*/  ISETP.GE.AND P5, PT, R143, R0.reuse, PT ;  /* 0x000000008f00720c */ /* 0x080fe20003fa6270 */
[----:B------:R-:W4:Y:S01]  /*9500*/  MUFU.TANH R139, R139 ;  /* 0x0000008b008b7308 */ /* 0x000f220000002400 */
[----:B------:R-:W-:-:S02]  /*9510*/  ISETP.GE.AND P2, PT, R67, R0, PT ;  /* 0x000000004300720c */ /* 0x000fc40003f46270 */
[----:B------:R-:W-:Y:S02]  /*9520*/  ISETP.GE.AND P1, PT, R65, R0, PT ;  /* 0x000000004100720c */ /* 0x000fe40003f26270 */
[----:B------:R-:W-:Y:S02]  /*9530*/  FSEL R155, R155, -INF , !P6 ;  /* 0xff8000009b9b7808 */ /* 0x000fe40007000000 */
[----:B--2---:R-:W-:Y:S01]  /*9540*/  FSEL R153, R153, -INF , !P5 ;  /* 0xff80000099997808 */ /* 0x004fe20006800000 */
[----:B------:R-:W2:Y:S01]  /*9550*/  MUFU.TANH R5, R5 ;  /* 0x0000000500057308 */ /* 0x000ea20000002400 */
[----:B------:R-:W-:Y:S02]  /*9560*/  FSEL R151, R151, -INF , !P3 ;  /* 0xff80000097977808 */ /* 0x000fe40005800000 */
[----:B-1----:R-:W-:Y:S02]  /*9570*/  FSEL R145, R145, -INF , !P2 ;  /* 0xff80000091917808 */ /* 0x002fe40005000000 */
[----:B---3--:R-:W-:-:S02]  /*9580*/  FSEL R143, R179, -INF , !P1 ;  /* 0xff800000b38f7808 */ /* 0x008fc40004800000 */
[-C--:B------:R-:W-:Y:S01]  /*9590*/  ISETP.GE.AND P6, PT, R51, R0.reuse, PT ;  /* 0x000000003300720c */ /* 0x080fe20003fc6270 */
[----:B------:R-:W1:Y:S01]  /*95a0*/  MUFU.TANH R6, R6 ;  /* 0x0000000600067308 */ /* 0x000e620000002400 */
[----:B------:R-:W-:Y:S01]  /*95b0*/  BAR.SYNC.DEFER_BLOCKING 0x0 ;  /* 0x0000000000007b1d */ /* 0x000fe20000010000 */
[-C--:B------:R-:W-:Y:S02]  /*95c0*/  ISETP.GE.AND P5, PT, R49, R0.reuse, PT ;  /* 0x000000003100720c */ /* 0x080fe40003fa6270 */
[-C--:B------:R-:W-:Y:S02]  /*95d0*/  ISETP.GE.AND P3, PT, R47, R0.reuse, PT ;  /* 0x000000002f00720c */ /* 0x080fe40003f66270 */
[-C--:B------:R-:W-:Y:S02]  /*95e0*/  ISETP.GE.AND P2, PT, R41, R0.reuse, PT ;  /* 0x000000002900720c */ /* 0x080fe40003f46270 */
[----:B------:R-:W3:Y:S01]  /*95f0*/  MUFU.TANH R7, R7 ;  /* 0x0000000700077308 */ /* 0x000ee20000002400 */
[----:B------:R-:W-:-:S02]  /*9600*/  ISETP.GE.AND P1, PT, R45, R0, PT ;  /* 0x000000002d00720c */ /* 0x000fc40003f26270 */
[----:B----4-:R-:W-:Y:S02]  /*9610*/  FSEL R139, R139, -INF , !P6 ;  /* 0xff8000008b8b7808 */ /* 0x010fe40007000000 */
[----:B--2---:R-:W-:-:S03]  /*9620*/  FSEL R51, R5, -INF , !P5 ;  /* 0xff80000005337808 */ /* 0x004fc60006800000 */
[----:B------:R-:W2:Y:S01]  /*9630*/  MUFU.TANH R8, R8 ;  /* 0x0000000800087308 */ /* 0x000ea20000002400 */
[----:B-1----:R-:W-:Y:S02]  /*9640*/  FSEL R49, R6, -INF , !P3 ;  /* 0xff80000006317808 */ /* 0x002fe40005800000 */
[----:B---3--:R-:W-:Y:S02]  /*9650*/  FSEL R47, R7, -INF , !P2 ;  /* 0xff800000072f7808 */ /* 0x008fe40005000000 */
[----:B--2---:R-:W-:Y:S01]  /*9660*/  FSEL R45, R8, -INF , !P1 ;  /* 0xff800000082d7808 */ /* 0x004fe20004800000 */
        /* <DEDUP_REMOVED lines=61> */
.L_x_3564:
[----:B------:R-:W-:-:S04]  /*9a40*/  ULEA UR5, -UR6, URZ, 0x7 ;  /* 0x0000003f06057291 */ /* 0x000fc8000f8e393f */
[----:B------:R-:W-:Y:S02]  /*9a50*/  USHF.R.S32.HI UR4, URZ, 0x1f, UR5 ;  /* 0x0000001f3f047899 */ /* 0x000fe40008011405 */
[----:B------:R-:W-:-:S04]  /*9a60*/  MOV R6, UR5 ;  /* 0x0000000500067c02 */ /* 0x000fc80008000f00 */
[----:B------:R-:W-:Y:S02]  /*9a70*/  MOV R0, UR4 ;  /* 0x0000000400007c02 */ /* 0x000fe40008000f00 */
.L_x_3565:
        /* <DEDUP_REMOVED lines=42> */
.L_x_3563:
[----:B-1----:R-:W-:Y:S01]  /*9d20*/  FMNMX.FTZ R5, R132, R12, !PT ;  /* 0x0000000c84057209 */ /* 0x002fe20007810000 */
        /* <DEDUP_REMOVED lines=93> */
[--C-:B------:R-:W-:Y:S02]  /*a300*/  FFMA.FTZ R39, R17, c[0x0][0x23c], -R46.reuse ;  /* 0x00008f0011277a23 */ /* 0x100fe4000001082e */
[----:B------:R-:W-:Y:S01]  /*a310*/  FMUL.FTZ R44, R4, c[0x0][0x23c] ;  /* 0x00008f00042c7a20 */ /* 0x000fe20000410000 */
[----:B------:R-:W2:Y:S01]  /*a320*/  LDSM.16.MT88.4 R16, [R217+0xc000] ;  /* 0x00c00000d910783b */ /* 0x000ea20000004200 */
[----:B------:R-:W-:Y:S01]  /*a330*/  FMUL.FTZ R3, R6, c[0x0][0x23c] ;  /* 0x00008f0006037a20 */ /* 0x000fe20000410000 */
[----:B------:R-:W3:Y:S01]  /*a340*/  MUFU.EX2 R31, R31 ;  /* 0x0000001f001f7308 */ /* 0x000ee20000000800 */
[--C-:B------:R-:W-:Y:S02]  /*a350*/  FFMA.FTZ R56, R22, c[0x0][0x23c], -R59.reuse ;  /* 0x00008f0016387a23 */ /* 0x100fe4000001083b */
[----:B------:R-:W-:Y:S02]  /*a360*/  FFMA.FTZ R61, R20, c[0x0][0x23c], -R59 ;  /* 0x00008f00143d7a23 */ /* 0x000fe4000001083b */
[----:B------:R-:W-:-:S02]  /*a370*/  FFMA.FTZ R65, R23, c[0x0][0x23c], -R46 ;  /* 0x00008f0017417a23 */ /* 0x000fc4000001082e */
[--C-:B------:R-:W-:Y:S01]  /*a380*/  FFMA.FTZ R63, R21, c[0x0][0x23c], -R46.reuse ;  /* 0x00008f00153f7a23 */ /* 0x100fe2000001082e */
[----:B------:R-:W4:Y:S01]  /*a390*/  MUFU.EX2 R30, R30 ;  /* 0x0000001e001e7308 */ /* 0x000f220000000800 */
[----:B------:R-:W-:Y:S01]  /*a3a0*/  LDSM.16.MT88.4 R20, [R218+0xc800] ;  /* 0x00c80000da14783b */ /* 0x000fe20000004200 */
[--C-:B------:R-:W-:Y:S02]  /*a3b0*/  FFMA.FTZ R48, R48, c[0x0][0x23c], -R59.reuse ;  /* 0x00008f0030307a23 */ /* 0x100fe4000001083b */
[--C-:B------:R-:W-:Y:S02]  /*a3c0*/  FFMA.FTZ R57, R24, c[0x0][0x23c], -R59.reuse ;  /* 0x00008f0018397a23 */ /* 0x100fe4000001083b */
[--C-:B------:R-:W-:Y:S02]  /*a3d0*/  FFMA.FTZ R64, R25, c[0x0][0x23c], -R46.reuse ;  /* 0x00008f0019407a23 */ /* 0x100fe4000001082e */
[----:B------:R-:W-:Y:S01]  /*a3e0*/  MUFU.EX2 R28, R28 ;  /* 0x0000001c001c7308 */ /* 0x000fe20000000800 */
[----:B---3--:R-:W-:Y:S01]  /*a3f0*/  F2FP.BF16.PACK_AB R4, R31, R36 ;  /* 0x000000241f04723e */ /* 0x008fe200000010ff */
[----:B------:R-:W-:Y:S01]  /*a400*/  FFMA.FTZ R66, R33, c[0x0][0x23c], -R46 ;  /* 0x00008f0021427a23 */ /* 0x000fe2000001082e */
[----:B------:R-:W-:Y:S01]  /*a410*/  LDSM.16.MT88.4 R24, [R220+0xc800] ;  /* 0x00c80000dc18783b */ /* 0x000fe20000004200 */
[----:B------:R-:W-:-:S02]  /*a420*/  FFMA.FTZ R67, R34, c[0x0][0x23c], -R59 ;  /* 0x00008f0022437a23 */ /* 0x000fc4000001083b */
[--C-:B------:R-:W-:Y:S02]  /*a430*/  FFMA.FTZ R132, R32, c[0x0][0x23c], -R59.reuse ;  /* 0x00008f0020847a23 */ /* 0x100fe4000001083b */
[----:B------:R-:W3:Y:S01]  /*a440*/  MUFU.EX2 R2, R2 ;  /* 0x0000000200027308 */ /* 0x000ee20000000800 */
[----:B----4-:R-:W-:Y:S01]  /*a450*/  F2FP.BF16.PACK_AB R6, R29, R30 ;  /* 0x0000001e1d06723e */ /* 0x010fe200000010ff */
[----:B------:R-:W-:Y:S01]  /*a460*/  LDSM.16.MT88.4 R32, [R217+0x10800] ;  /* 0x01080000d920783b */ /* 0x000fe20000004200 */
        /* <DEDUP_REMOVED lines=11> */
[----:B------:R-:W-:Y:S01]  /*a520*/  FFMA.FTZ R135, R135, c[0x0][0x23c], -R46 ;  /* 0x00008f0087877a23 */ /* 0x000fe2000001082e */
[----:B------:R-:W-:Y:S01]  /*a530*/  LDSM.16.MT88.4 R52, [R217+0x11000] ;  /* 0x01100000d934783b */ /* 0x000fe20000004200 */
[----:B------:R-:W-:-:S02]  /*a540*/  FFMA.FTZ R149, R152, c[0x0][0x23c], -R59 ;  /* 0x00008f0098957a23 */ /* 0x000fc4000001083b */
[----:B------:R-:W3:Y:S01]  /*a550*/  MUFU.EX2 R44, R44 ;  /* 0x0000002c002c7308 */ /* 0x000ee20000000800 */
[--C-:B------:R-:W-:Y:S02]  /*a560*/  FFMA.FTZ R152, R173, c[0x0][0x23c], -R46.reuse ;  /* 0x00008f00ad987a23 */ /* 0x100fe4000001082e */
[--C-:B------:R-:W-:Y:S02]  /*a570*/  FFMA.FTZ R157, R157, c[0x0][0x23c], -R46.reuse ;  /* 0x00008f009d9d7a23 */ /* 0x100fe4000001082e */
[--C-:B------:R-:W-:Y:S02]  /*a580*/  FFMA.FTZ R154, R171, c[0x0][0x23c], -R46.reuse ;  /* 0x00008f00ab9a7a23 */ /* 0x100fe4000001082e */
[----:B------:R-:W-:Y:S01]  /*a590*/  FFMA.FTZ R161, R161, c[0x0][0x23c], -R46 ;  /* 0x00008f00a1a17a23 */ /* 0x000fe2000001082e */
        /* <DEDUP_REMOVED lines=108> */
[--C-:B------:R-:W-:Y:S02]  /*ac60*/  FFMA.FTZ R164, R169, c[0x0][0x23c], -R46.reuse ;  /* 0x00008f00a9a47a23 */ /* 0x100fe4000001082e */
[----:B------:R-:W-:Y:S01]  /*ac70*/  MUFU.EX2 R147, R147 ;  /* 0x0000009300937308 */ /* 0x000fe20000000800 */
[----:B------:R-:W-:Y:S02]  /*ac80*/  FFMA.FTZ R167, R167, c[0x0][0x23c], -R46 ;  /* 0x00008f00a7a77a23 */ /* 0x000fe4000001082e */
[----:B------:R-:W-:Y:S01]  /*ac90*/  HMMA.16816.F32.BF16 R68, R4, R10, R68 ;  /* 0x0000000a0444723c */ /* 0x000fe20000041844 */
[----:B------:R-:W3:Y:S01]  /*aca0*/  LDSM.16.MT88.4 R8, [R220+0x10800] ;  /* 0x01080000dc08783b */ /* 0x000ee20000004200 */
[----:B------:R-:W-:-:S02]  /*acb0*/  FFMA.FTZ R158, R158, c[0x0][0x23c], -R59 ;  /* 0x00008f009e9e7a23 */ /* 0x000fc4000001083b */
[--C-:B------:R-:W-:Y:S01]  /*acc0*/  FFMA.FTZ R155, R155, c[0x0][0x23c], -R46.reuse ;  /* 0x00008f009b9b7a23 */ /* 0x100fe2000001082e */
[----:B------:R-:W1:Y:S01]  /*acd0*/  MUFU.EX2 R148, R148 ;  /* 0x0000009400947308 */ /* 0x000e620000000800 */
[--C-:B------:R-:W-:Y:S01]  /*ace0*/  FFMA.FTZ R153, R153, c[0x0][0x23c], -R46.reuse ;  /* 0x00008f0099997a23 */ /* 0x100fe2000001082e */
[----:B------:R-:W-:Y:S01]  /*acf0*/  F2FP.BF16.PACK_AB R4, R57, R48 ;  /* 0x000000303904723e */ /* 0x000fe200000010ff */
[--C-:B------:R-:W-:Y:S01]  /*ad00*/  FFMA.FTZ R146, R146, c[0x0][0x23c], -R59.reuse ;  /* 0x00008f0092927a23 */ /* 0x100fe2000001083b */
[----:B-----5:R-:W-:Y:S01]  /*ad10*/  F2FP.BF16.PACK_AB R5, R65, R64 ;  /* 0x000000404105723e */ /* 0x020fe200000010ff */
[----:B------:R-:W-:Y:S01]  /*ad20*/  FFMA.FTZ R142, R142, c[0x0][0x23c], -R59 ;  /* 0x00008f008e8e7a23 */ /* 0x000fe2000001083b */
[----:B------:R-:W-:Y:S01]  /*ad30*/  F2FP.BF16.PACK_AB R6, R61, R56 ;  /* 0x000000383d06723e */ /* 0x000fe200000010ff */
[--C-:B------:R-:W-:Y:S01]  /*ad40*/  FFMA.FTZ R143, R143, c[0x0][0x23c], -R46.reuse ;  /* 0x00008f008f8f7a23 */ /* 0x100fe2000001082e */
[----:B------:R-:W-:Y:S01]  /*ad50*/  F2FP.BF16.PACK_AB R7, R66, R63 ;  /* 0x0000003f4207723e */ /* 0x000fe200000010ff */
[----:B------:R-:W-:Y:S01]  /*ad60*/  MUFU.EX2 R150, R150 ;  /* 0x0000009600967308 */ /* 0x000fe20000000800 */
[----:B------:R-:W-:-:S02]  /*ad70*/  FFMA.FTZ R141, R141, c[0x0][0x23c], -R46 ;  /* 0x00008f008d8d7a23 */ /* 0x000fc4000001082e */
[----:B------:R-:W-:Y:S02]  /*ad80*/  FFMA.FTZ R139, R139, c[0x0][0x23c], -R46 ;  /* 0x00008f008b8b7a23 */ /* 0x000fe4000001082e */
        /* <DEDUP_REMOVED lines=8> */
[----:B------:R-:W5:Y:S01]  /*ae10*/  LDSM.16.MT88.4 R20, [R216+0x10800] ;  /* 0x01080000d814783b */ /* 0x000f620000004200 */
        /* <DEDUP_REMOVED lines=18> */
[----:B------:R-:W1:Y:S01]  /*af40*/  MUFU.EX2 R161, R161 ;  /* 0x000000a100a17308 */ /* 0x000e620000000800 */
[----:B------:R-:W-:-:S04]  /*af50*/  FADD.FTZ R3, R67, R0 ;  /* 0x0000000043037221 */ /* 0x000fc80000010000 */
[----:B------:R-:W-:Y:S01]  /*af60*/  FADD.FTZ R3, R132, R3 ;  /* 0x0000000384037221 */ /* 0x000fe20000010000 */
[----:B------:R-:W-:Y:S01]  /*af70*/  HMMA.16816.F32.BF16 R100, R4, R14, R100 ;  /* 0x0000000e0464723c */ /* 0x000fe20000041864 */
[----:B------:R-:W1:Y:S01]  /*af80*/  LDSM.16.MT88.4 R12, [R217+0xd000] ;  /* 0x00d00000d90c783b */ /* 0x000e620000004200 */
[----:B------:R-:W-:Y:S01]  /*af90*/  MUFU.EX2 R166, R166 ;  /* 0x000000a600a67308 */ /* 0x000fe20000000800 */
[----:B----4-:R-:W-:-:S04]  /*afa0*/  FADD.FTZ R0, R134, R3 ;  /* 0x0000000386007221 */ /* 0x010fc80000010000 */
[----:B------:R-:W-:Y:S01]  /*afb0*/  FADD.FTZ R0, R133, R0 ;  /* 0x0000000085007221 */ /* 0x000fe20000010000 */
[C---:B---3--:R-:W-:Y:S02]  /*afc0*/  HMMA.16816.F32.BF16 R96, R4.reuse, R8, R96 ;  /* 0x000000080460723c */ /* 0x048fe40000041860 */
[----:B------:R-:W3:Y:S06]  /*afd0*/  MUFU.EX2 R171, R171 ;  /* 0x000000ab00ab7308 */ /* 0x000eec0000000800 */
[C---:B------:R-:W-:Y:S01]  /*afe0*/  HMMA.16816.F32.BF16 R92, R4.reuse, R10, R92 ;  /* 0x0000000a045c723c */ /* 0x040fe2000004185c */
[----:B------:R-:W4:Y:S01]  /*aff0*/  LDSM.16.MT88.4 R8, [R216+0xd000] ;  /* 0x00d00000d808783b */ /* 0x000f220000004200 */
        /* <DEDUP_REMOVED lines=18> */
[----:B------:R-:W-:Y:S01]  /*b120*/  HMMA.16816.F32.BF16 R68, R4, R22, R68 ;  /* 0x000000160444723c */ /* 0x000fe20000041844 */
[----:B------:R-:W5:Y:S01]  /*b130*/  LDSM.16.MT88.4 R20, [R220+0x11000] ;  /* 0x01100000dc14783b */ /* 0x000f620000004200 */
        /* <DEDUP_REMOVED lines=21> */
[C---:B------:R-:W-:Y:S08]  /*b290*/  HMMA.16816.F32.BF16 R80, R4.reuse, R52, R80 ;  /* 0x000000340450723c */ /* 0x040ff00000041850 */
[C---:B------:R-:W-:Y:S01]  /*b2a0*/  HMMA.16816.F32.BF16 R76, R4.reuse, R54, R76 ;  /* 0x00000036044c723c */ /* 0x040fe2000004184c */
[----:B------:R-:W1:Y:S07]  /*b2b0*/  LDSM.16.MT88.4 R52, [R218+0x11800] ;  /* 0x01180000da34783b */ /* 0x000e6e0000004200 */
[C---:B------:R-:W-:Y:S08]  /*b2c0*/  HMMA.16816.F32.BF16 R88, R4.reuse, R40, R88 ;  /* 0x000000280458723c */ /* 0x040ff00000041858 */
[C---:B------:R-:W-:Y:S08]  /*b2d0*/  HMMA.16816.F32.BF16 R128, R4.reuse, R24, R128 ;  /* 0x000000180480723c */ /* 0x040ff00000041880 */
[C---:B------:R-:W-:Y:S01]  /*b2e0*/  HMMA.16816.F32.BF16 R124, R4.reuse, R26, R124 ;  /* 0x0000001a047c723c */ /* 0x040fe2000004187c */
[----:B------:R-:W1:Y:S07]  /*b2f0*/  LDSM.16.MT88.4 R24, [R220+0xd800] ;  /* 0x00d80000dc18783b */ /* 0x000e6e0000004200 */
[C---:B-----5:R-:W-:Y:S08]  /*b300*/  HMMA.16816.F32.BF16 R96, R4.reuse, R20, R96 ;  /* 0x000000140460723c */ /* 0x060ff00000041860 */
[C---:B------:R-:W-:Y:S01]  /*b310*/  HMMA.16816.F32.BF16 R92, R4.reuse, R22, R92 ;  /* 0x00000016045c723c */ /* 0x040fe2000004185c */
[----:B------:R-:W5:Y:S07]  /*b320*/  LDSM.16.MT88.4 R20, [R220+0x11800] ;  /* 0x01180000dc14783b */ /* 0x000f6e0000004200 */
[C---:B------:R-:W-:Y:S01]  /*b330*/  HMMA.16816.F32.BF16 R84, R4.reuse, R42, R84 ;  /* 0x0000002a0454723c */ /* 0x040fe20000041854 */
[----:B------:R-:W1:Y:S07]  /*b340*/  LDSM.16.MT88.4 R40, [R217+0x11800] ;  /* 0x01180000d928783b */ /* 0x000e6e0000004200 */
[C---:B------:R-:W-:Y:S08]  /*b350*/  HMMA.16816.F32.BF16 R72, R4.reuse, R32, R72 ;  /* 0x000000200448723c */ /* 0x040ff00000041848 */
        /* <DEDUP_REMOVED lines=23> */
[C---:B------:R-:W-:Y:S07]  /*b4d0*/  HMMA.16816.F32.BF16 R88, R4.reuse, R52, R88 ;  /* 0x000000340458723c */ /* 0x040fee0000041858 */
[--C-:B------:R-:W-:Y:S01]  /*b4e0*/  FFMA.FTZ R52, R165, c[0x0][0x23c], -R46.reuse ;  /* 0x00008f00a5347a23 */ /* 0x100fe2000001082e */
[----:B------:R-:W-:Y:S01]  /*b4f0*/  HMMA.16816.F32.BF16 R128, R4, R24, R128 ;  /* 0x000000180480723c */ /* 0x000fe20000041880 */
[----:B------:R-:W-:-:S02]  /*b500*/  FFMA.FTZ R53, R163, c[0x0][0x23c], -R46 ;  /* 0x00008f00a3357a23 */ /* 0x000fc4000001082e */
[--C-:B------:R-:W-:Y:S02]  /*b510*/  FFMA.FTZ R163, R156, c[0x0][0x23c], -R59.reuse ;  /* 0x00008f009ca37a23 */ /* 0x100fe4000001083b */
[----:B------:R-:W-:Y:S01]  /*b520*/  MUFU.EX2 R52, R52 ;  /* 0x0000003400347308 */ /* 0x000fe20000000800 */
[--C-:B------:R-:W-:Y:S02]  /*b530*/  FFMA.FTZ R156, R159, c[0x0][0x23c], -R46.reuse ;  /* 0x00008f009f9c7a23 */ /* 0x100fe4000001082e */
[C---:B------:R-:W-:Y:S01]  /*b540*/  HMMA.16816.F32.BF16 R124, R4.reuse, R26, R124 ;  /* 0x0000001a047c723c */ /* 0x040fe2000004187c */
[----:B------:R-:W1:Y:S01]  /*b550*/  LDSM.16.MT88.4 R24, [R220+0xe000] ;  /* 0x00e00000dc18783b */ /* 0x000e620000004200 */
[--C-:B------:R-:W-:Y:S02]  /*b560*/  FFMA.FTZ R159, R140, c[0x0][0x23c], -R59.reuse ;  /* 0x00008f008c9f7a23 */ /* 0x100fe4000001083b */
[----:B------:R-:W-:Y:S01]  /*b570*/  FFMA.FTZ R140, R145, c[0x0][0x23c], -R46 ;  /* 0x00008f00918c7a23 */ /* 0x000fe2000001082e */
[----:B------:R-:W1:Y:S03]  /*b580*/  MUFU.EX2 R53, R53 ;  /* 0x0000003500357308 */ /* 0x000e660000000800 */
[C---:B-----5:R-:W-:Y:S05]  /*b590*/  HMMA.16816.F32.BF16 R96, R4.reuse, R20, R96 ;  /* 0x000000140460723c */ /* 0x060fea0000041860 */
[----:B------:R-:W-:Y:S03]  /*b5a0*/  MUFU.EX2 R163, R163 ;  /* 0x000000a300a37308 */ /* 0x000fe60000000800 */
[C---:B------:R-:W-:Y:S01]  /*b5b0*/  HMMA.16816.F32.BF16 R92, R4.reuse, R22, R92 ;  /* 0x00000016045c723c */ /* 0x040fe2000004185c */
[----:B------:R-:W5:Y:S04]  /*b5c0*/  LDSM.16.MT88.4 R20, [R220+0x12000] ;  /* 0x01200000dc14783b */ /* 0x000f680000004200 */
        /* <DEDUP_REMOVED lines=12> */
[C---:B---3--:R-:W-:Y:S05]  /*b690*/  HMMA.16816.F32.BF16 R72, R4.reuse, R32, R72 ;  /* 0x000000200448723c */ /* 0x048fea0000041848 */
[----:B------:R-:W3:Y:S03]  /*b6a0*/  MUFU.EX2 R160, R160 ;  /* 0x000000a000a07308 */ /* 0x000ee60000000800 */
[----:B------:R-:W-:Y:S01]  /*b6b0*/  HMMA.16816.F32.BF16 R68, R4, R34, R68 ;  /* 0x000000220444723c */ /* 0x000fe20000041844 */
[----:B------:R-:W4:Y:S04]  /*b6c0*/  LDSM.16.MT88.4 R32, [R218+0x12000] ;  /* 0x01200000da20783b */ /* 0x000f280000004200 */
        /* <DEDUP_REMOVED lines=21> */
[----:B---3--:R-:W-:-:S04]  /*b820*/  FADD.FTZ R3, R160, R3 ;  /* 0x00000003a0037221 */ /* 0x008fc80000010000 */
[----:B-1----:R-:W-:Y:S01]  /*b830*/  FADD.FTZ R0, R140, R3 ;  /* 0x000000038c007221 */ /* 0x002fe20000010000 */
[----:B------:R-:W-:Y:S01]  /*b840*/  HMMA.16816.F32.BF16 R108, R4, R14, R108 ;  /* 0x0000000e046c723c */ /* 0x000fe2000004186c */
[----:B------:R-:W1:Y:S02]  /*b850*/  LDSM.16.MT88.4 R12, [R216+0x12000] ;  /* 0x01200000d80c783b */ /* 0x000e640000004200 */
[----:B------:R-:W-:-:S04]  /*b860*/  FADD.FTZ R0, R143, R0 ;  /* 0x000000008f007221 */ /* 0x000fc80000010000 */
[----:B------:R-:W-:Y:S01]  /*b870*/  FADD.FTZ R3, R141, R0 ;  /* 0x000000008d037221 */ /* 0x000fe20000010000 */
[C---:B----4-:R-:W-:Y:S08]  /*b880*/  HMMA.16816.F32.BF16 R104, R4.reuse, R8, R104 ;  /* 0x000000080468723c */ /* 0x050ff00000041868 */
        /* <DEDUP_REMOVED lines=130> */
.L_x_3560:
        /* <DEDUP_REMOVED lines=13> */
.L_x_3570:
        /* <DEDUP_REMOVED lines=65> */
.L_x_3567:
        /* <DEDUP_REMOVED lines=37> */
[----:B------:R-:W1:Y:S08]  /*c7e0*/  LDSM.16.M88.4 R140, [R225+0x4000] ;  /* 0x00400000e18c783b */ /* 0x000e700000000200 */
        /* <DEDUP_REMOVED lines=33> */
[----:B------:R-:W1:Y:S01]  /*ca00*/  LDSM.16.M88.4 R164, [R219+0x4000] ;  /* 0x00400000dba4783b */ /* 0x000e620000000200 */
        /* <DEDUP_REMOVED lines=250> */
[----:B---3--:R-:W-:Y:S07]  /*d9b0*/  FMUL.FTZ R132, R24, c[0x0][0x2ec] ;  /* 0x0000bb0018847a20 */ /* 0x008fee0000410000 */
        /* <DEDUP_REMOVED lines=10> */
[----:B------:R1:W1:Y:S01]  /*da60*/  MUFU.TANH R161, R134 ;  /* 0x0000008600a17308 */ /* 0x0002620000002400 */
[----:B---3--:R-:W-:Y:S09]  /*da70*/  FMUL.FTZ R132, R31, c[0x0][0x2ec] ;  /* 0x0000bb001f847a20 */ /* 0x008ff20000410000 */
        /* <DEDUP_REMOVED lines=38> */
[----:B------:R-:W-:-:S05]  /*dce0*/  @!P0 BRA `(.L_x_3569) ;  /* 0x000003b000008947 */ /* 0x000fca0003800000 */
        /* <DEDUP_REMOVED lines=59> */
.L_x_3569:
        /* <DEDUP_REMOVED lines=38> */
.L_x_3568:
        /* <DEDUP_REMOVED lines=78> */
[----:B------:R-:W-:Y:S01]  /*e7e0*/  FADD.FTZ R5, -R3, R0 ;  /* 0x0000000003057221 */ /* 0x000fe20000010100 */
[----:B--2---:R-:W-:Y:S03]  /*e7f0*/  FMNMX.FTZ R132, R11, R132, !PT ;  /* 0x000000840b847209 */ /* 0x004fe60007810000 */
[----:B------:R-:W-:Y:S01]  /*e800*/  FMUL.FTZ R0, R5, c[0x0][0x23c] ;  /* 0x00008f0005007a20 */ /* 0x000fe20000410000 */
[C---:B------:R-:W-:Y:S01]  /*e810*/  FSETP.NEU.FTZ.AND P1, PT, R132.reuse, -INF , PT ;  /* 0xff8000008400780b */ /* 0x040fe20003f3d000 */
[C---:B------:R-:W-:Y:S02]  /*e820*/  FMUL.FTZ R145, R132.reuse, c[0x0][0x23c] ;  /* 0x00008f0084917a20 */ /* 0x040fe40000410000 */
[----:B------:R-:W-:Y:S02]  /*e830*/  FADD.FTZ R2, -R132, R135 ;  /* 0x0000008784027221 */ /* 0x000fe40000010100 */
[----:B------:R-:W1:Y:S01]  /*e840*/  MUFU.EX2 R0, R0 ;  /* 0x0000000000007308 */ /* 0x000e620000000800 */
[----:B------:R-:W-:Y:S02]  /*e850*/  MOV R135, R132 ;  /* 0x0000008400877202 */ /* 0x000fe40000000f00 */
[----:B------:R-:W-:Y:S01]  /*e860*/  FSEL R145, R145, RZ, P1 ;  /* 0x000000ff91917208 */ /* 0x000fe20000800000 */
[----:B------:R-:W-:Y:S01]  /*e870*/  FMUL.FTZ R6, R2, c[0x0][0x23c] ;  /* 0x00008f0002067a20 */ /* 0x000fe20000410000 */
[C---:B------:R-:W-:Y:S03]  /*e880*/  FSETP.NEU.FTZ.AND P1, PT, R3.reuse, -INF , PT ;  /* 0xff8000000300780b */ /* 0x040fe60003f3d000 */
[--C-:B------:R-:W-:Y:S02]  /*e890*/  FFMA.FTZ R143, R144, c[0x0][0x23c], -R145.reuse ;  /* 0x00008f00908f7a23 */ /* 0x100fe40000010891 */
[----:B------:R-:W-:Y:S01]  /*e8a0*/  FMUL.FTZ R144, R3, c[0x0][0x23c] ;  /* 0x00008f0003907a20 */ /* 0x000fe20000410000 */
[----:B------:R-:W2:Y:S01]  /*e8b0*/  MUFU.EX2 R2, R6 ;  /* 0x0000000600027308 */ /* 0x000ea20000000800 */
[--C-:B------:R-:W-:Y:S02]  /*e8c0*/  FFMA.FTZ R141, R8, c[0x0][0x23c], -R145.reuse ;  /* 0x00008f00088d7a23 */ /* 0x100fe40000010891 */
[--C-:B------:R-:W-:Y:S01]  /*e8d0*/  FFMA.FTZ R142, R152, c[0x0][0x23c], -R145.reuse ;  /* 0x00008f00988e7a23 */ /* 0x100fe20000010891 */
[----:B------:R-:W-:Y:S01]  /*e8e0*/  FSEL R144, R144, RZ, P1 ;  /* 0x000000ff90907208 */ /* 0x000fe20000800000 */
[--C-:B------:R-:W-:Y:S01]  /*e8f0*/  FFMA.FTZ R140, R148, c[0x0][0x23c], -R145.reuse ;  /* 0x00008f00948c7a23 */ /* 0x100fe20000010891 */
[----:B------:R-:W-:Y:S01]  /*e900*/  ISETP.GT.AND P1, PT, R232, R229, PT ;  /* 0x000000e5e800720c */ /* 0x000fe20003f24270 */
[--C-:B------:R-:W-:Y:S02]  /*e910*/  FFMA.FTZ R146, R146, c[0x0][0x23c], -R145.reuse ;  /* 0x00008f0092927a23 */ /* 0x100fe40000010891 */
[--C-:B------:R-:W-:Y:S01]  /*e920*/  FFMA.FTZ R137, R10, c[0x0][0x23c], -R144.reuse ;  /* 0x00008f000a897a23 */ /* 0x100fe20000010890 */
[----:B------:R-:W-:Y:S01]  /*e930*/  MUFU.EX2 R143, R143 ;  /* 0x0000008f008f7308 */ /* 0x000fe20000000800 */
[--C-:B------:R-:W-:Y:S02]  /*e940*/  FFMA.FTZ R136, R9, c[0x0][0x23c], -R144.reuse ;  /* 0x00008f0009887a23 */ /* 0x100fe40000010890 */
[--C-:B------:R-:W-:Y:S02]  /*e950*/  FFMA.FTZ R139, R172, c[0x0][0x23c], -R144.reuse ;  /* 0x00008f00ac8b7a23 */ /* 0x100fe40000010890 */
[--C-:B------:R-:W-:Y:S02]  /*e960*/  FFMA.FTZ R138, R168, c[0x0][0x23c], -R144.reuse ;  /* 0x00008f00a88a7a23 */ /* 0x100fe40000010890 */
[C---:B-1----:R-:W-:Y:S02]  /*e970*/  FMUL.FTZ R7, R0.reuse, R131 ;  /* 0x0000008300077220 */ /* 0x042fe40000410000 */
[C---:B------:R-:W-:Y:S01]  /*e980*/  FMUL.FTZ R10, R0.reuse, R126 ;  /* 0x0000007e000a7220 */ /* 0x040fe20000410000 */
[----:B------:R-:W-:Y:S01]  /*e990*/  MUFU.EX2 R136, R136 ;  /* 0x0000008800887308 */ /* 0x000fe20000000800 */
[C---:B------:R-:W-:Y:S02]  /*e9a0*/  FMUL.FTZ R11, R0.reuse, R127 ;  /* 0x0000007f000b7220 */ /* 0x040fe40000410000 */
[----:B------:R-:W-:Y:S02]  /*e9b0*/  FMUL.FTZ R18, R0, R118 ;  /* 0x0000007600127220 */ /* 0x000fe40000410000 */
[C---:B--2---:R-:W-:Y:S02]  /*e9c0*/  FMUL.FTZ R4, R2.reuse, R128 ;  /* 0x0000008002047220 */ /* 0x044fe40000410000 */
[----:B------:R-:W-:Y:S02]  /*e9d0*/  FMUL.FTZ R5, R2, R129 ;  /* 0x0000008102057220 */ /* 0x000fe40000410000 */
[----:B------:R-:W-:Y:S01]  /*e9e0*/  FMUL.FTZ R6, R0, R130 ;  /* 0x0000008200067220 */ /* 0x000fe20000410000 */
[----:B------:R-:W1:Y:S01]  /*e9f0*/  MUFU.EX2 R142, R142 ;  /* 0x0000008e008e7308 */ /* 0x000e620000000800 */
[C---:B------:R-:W-:Y:S02]  /*ea00*/  FMUL.FTZ R8, R2.reuse, R124 ;  /* 0x0000007c02087220 */ /* 0x040fe40000410000 */
[C---:B------:R-:W-:Y:S02]  /*ea10*/  FMUL.FTZ R9, R2.reuse, R125 ;  /* 0x0000007d02097220 */ /* 0x040fe40000410000 */
[C---:B------:R-:W-:Y:S01]  /*ea20*/  FMUL.FTZ R16, R2.reuse, R116 ;  /* 0x0000007402107220 */ /* 0x040fe20000410000 */
[----:B------:R-:W-:Y:S01]  /*ea30*/  LDSM.16.MT88.4 R124, [R220+0xf800] ;  /* 0x00f80000dc7c783b */ /* 0x000fe20000004200 */
[----:B------:R-:W-:Y:S02]  /*ea40*/  FMUL.FTZ R17, R2, R117 ;  /* 0x0000007502117220 */ /* 0x000fe40000410000 */
[----:B------:R-:W-:Y:S01]  /*ea50*/  FMUL.FTZ R19, R0, R119 ;  /* 0x0000007700137220 */ /* 0x000fe20000410000 */
[----:B------:R-:W-:Y:S01]  /*ea60*/  MUFU.EX2 R139, R139 ;  /* 0x0000008b008b7308 */ /* 0x000fe20000000800 */
[C---:B------:R-:W-:Y:S02]  /*ea70*/  FMUL.FTZ R24, R2.reuse, R108 ;  /* 0x0000006c02187220 */ /* 0x040fe40000410000 */
        /* <DEDUP_REMOVED lines=21> */
[----:B------:R-:W-:Y:S01]  /*ebd0*/  LDSM.16.MT88.4 R92, [R217+0x11000] ;  /* 0x01100000d95c783b */ /* 0x000fe20000004200 */
[----:B------:R-:W-:Y:S01]  /*ebe0*/  FMUL.FTZ R51, R0, R87 ;  /* 0x0000005700337220 */ /* 0x000fe20000410000 */
[----:B--2---:R-:W-:Y:S01]  /*ebf0*/  F2FP.BF16.PACK_AB R129, R138, R139 ;  /* 0x0000008b8a81723e */ /* 0x004fe200000010ff */
[C---:B------:R-:W-:Y:S02]  /*ec00*/  FMUL.FTZ R56, R2.reuse, R76 ;  /* 0x0000004c02387220 */ /* 0x040fe40000410000 */
[----:B------:R-:W-:Y:S03]  /*ec10*/  FMUL.FTZ R57, R2, R77 ;  /* 0x0000004d02397220 */ /* 0x000fe60000410000 */
[----:B------:R-:W2:Y:S01]  /*ec20*/  LDSM.16.MT88.4 R84, [R216+0x10000] ;  /* 0x01000000d854783b */ /* 0x000ea20000004200 */
[----:B------:R-:W3:Y:S01]  /*ec30*/  MUFU.EX2 R137, R137 ;  /* 0x0000008900897308 */ /* 0x000ee20000000800 */
[C---:B------:R-:W-:Y:S02]  /*ec40*/  FMUL.FTZ R58, R0.reuse, R78 ;  /* 0x0000004e003a7220 */ /* 0x040fe40000410000 */
[----:B------:R-:W-:Y:S02]  /*ec50*/  FMUL.FTZ R59, R0, R79 ;  /* 0x0000004f003b7220 */ /* 0x000fe40000410000 */
[C---:B------:R-:W-:Y:S02]  /*ec60*/  FMUL.FTZ R64, R2.reuse, R68 ;  /* 0x0000004402407220 */ /* 0x040fe40000410000 */
[----:B------:R-:W4:Y:S01]  /*ec70*/  LDSM.16.MT88.4 R76, [R220+0xc800] ;  /* 0x00c80000dc4c783b */ /* 0x000f220000004200 */
[----:B------:R-:W-:Y:S02]  /*ec80*/  FMUL.FTZ R65, R2, R69 ;  /* 0x0000004502417220 */ /* 0x000fe40000410000 */
[C---:B------:R-:W-:Y:S01]  /*ec90*/  FMUL.FTZ R66, R0.reuse, R70 ;  /* 0x0000004600427220 */ /* 0x040fe20000410000 */
[----:B------:R-:W-:Y:S01]  /*eca0*/  MUFU.EX2 R146, R146 ;  /* 0x0000009200927308 */ /* 0x000fe20000000800 */
[----:B------:R-:W-:Y:S01]  /*ecb0*/  FMUL.FTZ R67, R0, R71 ;  /* 0x0000004700437220 */ /* 0x000fe20000410000 */
[----:B-1----:R-:W-:Y:S01]  /*ecc0*/  F2FP.BF16.PACK_AB R130, R140, R141 ;  /* 0x0000008d8c82723e */ /* 0x002fe200000010ff */
[--C-:B------:R-:W-:Y:S02]  /*ecd0*/  FFMA.FTZ R148, R151, c[0x0][0x23c], -R144.reuse ;  /* 0x00008f0097947a23 */ /* 0x100fe40000010890 */
[--C-:B------:R-:W-:Y:S02]  /*ece0*/  FFMA.FTZ R149, R149, c[0x0][0x23c], -R144.reuse ;  /* 0x00008f0095957a23 */ /* 0x100fe40000010890 */
[--C-:B------:R-:W-:Y:S03]  /*ecf0*/  FFMA.FTZ R151, R175, c[0x0][0x23c], -R145.reuse ;  /* 0x00008f00af977a23 */ /* 0x100fe60000010891 */
[----:B------:R-:W-:Y:S01]  /*ed00*/  MUFU.EX2 R148, R148 ;  /* 0x0000009400947308 */ /* 0x000fe20000000800 */
[--C-:B------:R-:W-:Y:S01]  /*ed10*/  FFMA.FTZ R152, R173, c[0x0][0x23c], -R144.reuse ;  /* 0x00008f00ad987a23 */ /* 0x100fe20000010890 */
[----:B---3--:R-:W-:Y:S01]  /*ed20*/  F2FP.BF16.PACK_AB R131, R136, R137 ;  /* 0x000000898883723e */ /* 0x008fe200000010ff */
[--C-:B------:R-:W-:Y:S02]  /*ed30*/  FFMA.FTZ R154, R154, c[0x0][0x23c], -R145.reuse ;  /* 0x00008f009a9a7a23 */ /* 0x100fe40000010891 */
[--C-:B------:R-:W-:Y:S02]  /*ed40*/  FFMA.FTZ R155, R155, c[0x0][0x23c], -R145.reuse ;  /* 0x00008f009b9b7a23 */ /* 0x100fe40000010891 */
[--C-:B------:R-:W-:Y:S02]  /*ed50*/  FFMA.FTZ R157, R157, c[0x0][0x23c], -R144.reuse ;  /* 0x00008f009d9d7a23 */ /* 0x100fe40000010890 */
[C---:B------:R-:W-:Y:S01]  /*ed60*/  HMMA.16816.F32.BF16 R4, R128.reuse, R12, R4 ;  /* 0x0000000c8004723c */ /* 0x040fe20000041804 */
[----:B------:R-:W1:Y:S04]  /*ed70*/  MUFU.EX2 R149, R149 ;  /* 0x0000009500957308 */ /* 0x000e680000000800 */
        /* <DEDUP_REMOVED lines=11> */
[----:B-1----:R-:W-:Y:S01]  /*ee30*/  F2FP.BF16.PACK_AB R71, R149, R148 ;  /* 0x000000949547723e */ /* 0x002fe200000010ff */
        /* <DEDUP_REMOVED lines=35> */
[--C-:B------:R-:W-:Y:S01]  /*f070*/  FFMA.FTZ R147, R150, c[0x0][0x23c], -R145.reuse ;  /* 0x00008f0096937a23 */ /* 0x100fe20000010891 */
[----:B------:R-:W1:Y:S01]  /*f080*/  MUFU.EX2 R105, R105 ;  /* 0x0000006900697308 */ /* 0x000e620000000800 */
[C---:B------:R-:W-:Y:S04]  /*f090*/  FMUL.FTZ R38, R0.reuse, R98 ;  /* 0x0000006200267220 */ /* 0x040fe80000410000 */
[----:B------:R-:W-:Y:S02]  /*f0a0*/  FMUL.FTZ R39, R0, R99 ;  /* 0x0000006300277220 */ /* 0x000fe40000410000 */
[----:B------:R-:W-:Y:S01]  /*f0b0*/  LDSM.16.MT88.4 R96, [R216+0x11000] ;  /* 0x01100000d860783b */ /* 0x000fe20000004200 */
[--C-:B------:R-:W-:Y:S02]  /*f0c0*/  FFMA.FTZ R150, R153, c[0x0][0x23c], -R145.reuse ;  /* 0x00008f0099967a23 */ /* 0x100fe40000010891 */
[----:B------:R-:W-:Y:S01]  /*f0d0*/  MUFU.EX2 R160, R160 ;  /* 0x000000a000a07308 */ /* 0x000fe20000000800 */
[--C-:B------:R-:W-:Y:S01]  /*f0e0*/  FFMA.FTZ R153, R171, c[0x0][0x23c], -R144.reuse ;  /* 0x00008f00ab997a23 */ /* 0x100fe20000010890 */
[C---:B------:R-:W-:Y:S03]  /*f0f0*/  HMMA.16816.F32.BF16 R36, R128.reuse, R44, R36 ;  /* 0x0000002c8024723c */ /* 0x040fe60000041824 */
[--C-:B------:R-:W-:Y:S02]  /*f100*/  FFMA.FTZ R156, R169, c[0x0][0x23c], -R144.reuse ;  /* 0x00008f00a99c7a23 */ /* 0x100fe40000010890 */
[--C-:B------:R-:W-:Y:S02]  /*f110*/  FFMA.FTZ R163, R174, c[0x0][0x23c], -R145.reuse ;  /* 0x00008f00aea37a23 */ /* 0x100fe40000010891 */
[C---:B------:R-:W-:Y:S01]  /*f120*/  FMUL.FTZ R44, R2.reuse, R88 ;  /* 0x00000058022c7220 */ /* 0x040fe20000410000 */
[C---:B------:R-:W-:Y:S01]  /*f130*/  HMMA.16816.F32.BF16 R40, R128.reuse, R46, R40 ;  /* 0x0000002e8028723c */ /* 0x040fe20000041828 */
[----:B------:R-:W3:Y:S03]  /*f140*/  MUFU.EX2 R107, R107 ;  /* 0x0000006b006b7308 */ /* 0x000ee60000000800 */
[----:B------:R-:W-:Y:S01]  /*f150*/  FMUL.FTZ R45, R2, R89 ;  /* 0x00000059022d7220 */ /* 0x000fe20000410000 */
[----:B-1----:R-:W-:Y:S01]  /*f160*/  F2FP.BF16.PACK_AB R68, R105, R104 ;  /* 0x000000686944723e */ /* 0x002fe200000010ff */
[--C-:B------:R-:W-:Y:S02]  /*f170*/  FFMA.FTZ R167, R170, c[0x0][0x23c], -R145.reuse ;  /* 0x00008f00aaa77a23 */ /* 0x100fe40000010891 */
[C---:B------:R-:W-:Y:S03]  /*f180*/  FMUL.FTZ R46, R0.reuse, R90 ;  /* 0x0000005a002e7220 */ /* 0x040fe60000410000 */
[----:B------:R-:W1:Y:S01]  /*f190*/  MUFU.EX2 R147, R147 ;  /* 0x0000009300937308 */ /* 0x000e620000000800 */
[----:B------:R-:W-:Y:S02]  /*f1a0*/  FMUL.FTZ R47, R0, R91 ;  /* 0x0000005b002f7220 */ /* 0x000fe40000410000 */
[----:B------:R-:W-:Y:S01]  /*f1b0*/  LDSM.16.MT88.4 R88, [R216+0xc800] ;  /* 0x00c80000d858783b */ /* 0x000fe20000004200 */
[--C-:B------:R-:W-:Y:S02]  /*f1c0*/  FFMA.FTZ R169, R250, c[0x0][0x23c], -R144.reuse ;  /* 0x00008f00faa97a23 */ /* 0x100fe40000010890 */
[--C-:B------:R-:W-:Y:S02]  /*f1d0*/  FFMA.FTZ R170, R246, c[0x0][0x23c], -R145.reuse ;  /* 0x00008f00f6aa7a23 */ /* 0x100fe40000010891 */
[C---:B------:R-:W-:Y:S02]  /*f1e0*/  HMMA.16816.F32.BF16 R44, R128.reuse, R52, R44 ;  /* 0x00000034802c723c */ /* 0x040fe4000004182c */
[----:B------:R-:W-:Y:S01]  /*f1f0*/  MUFU.EX2 R164, R164 ;  /* 0x000000a400a47308 */ /* 0x000fe20000000800 */
[--C-:B------:R-:W-:Y:S02]  /*f200*/  FFMA.FTZ R171, R248, c[0x0][0x23c], -R145.reuse ;  /* 0x00008f00f8ab7a23 */ /* 0x100fe40000010891 */
[--C-:B------:R-:W-:Y:S01]  /*f210*/  FFMA.FTZ R174, R244, c[0x0][0x23c], -R145.reuse ;  /* 0x00008f00f4ae7a23 */ /* 0x100fe20000010891 */
[----:B---3--:R-:W-:Y:S01]  /*f220*/  F2FP.BF16.PACK_AB R69, R107, R106 ;  /* 0x0000006a6b45723e */ /* 0x008fe200000010ff */
[C---:B------:R-:W-:Y:S01]  /*f230*/  FMUL.FTZ R52, R2.reuse, R80 ;  /* 0x0000005002347220 */ /* 0x040fe20000410000 */
[C---:B------:R-:W-:Y:S04]  /*f240*/  HMMA.16816.F32.BF16 R48, R128.reuse, R54, R48 ;  /* 0x000000368030723c */ /* 0x040fe80000041830 */
[----:B------:R-:W-:Y:S01]  /*f250*/  FMUL.FTZ R53, R2, R81 ;  /* 0x0000005102357220 */ /* 0x000fe20000410000 */
[----:B------:R-:W3:Y:S01]  /*f260*/  MUFU.EX2 R150, R150 ;  /* 0x0000009600967308 */ /* 0x000ee20000000800 */
[--C-:B------:R-:W-:Y:S02]  /*f270*/  FFMA.FTZ R193, R199, c[0x0][0x23c], -R144.reuse ;  /* 0x00008f00c7c17a23 */ /* 0x100fe40000010890 */
[C---:B------:R-:W-:Y:S01]  /*f280*/  FMUL.FTZ R54, R0.reuse, R82 ;  /* 0x0000005200367220 */ /* 0x040fe20000410000 */
[----:B-1----:R-:W-:Y:S03]  /*f290*/  F2FP.BF16.PACK_AB R70, R147, R146 ;  /* 0x000000929346723e */ /* 0x002fe600000010ff */
[----:B------:R-:W-:Y:S02]  /*f2a0*/  FMUL.FTZ R55, R0, R83 ;  /* 0x0000005300377220 */ /* 0x000fe40000410000 */
[----:B------:R-:W1:Y:S01]  /*f2b0*/  LDSM.16.MT88.4 R80, [R218+0xc800] ;  /* 0x00c80000da50783b */ /* 0x000e620000004200 */
[----:B------:R-:W5:Y:S01]  /*f2c0*/  MUFU.EX2 R153, R153 ;  /* 0x0000009900997308 */ /* 0x000f620000000800 */
[--C-:B------:R-:W-:Y:S02]  /*f2d0*/  FFMA.FTZ R194, R196, c[0x0][0x23c], -R145.reuse ;  /* 0x00008f00c4c27a23 */ /* 0x100fe40000010891 */
[--C-:B------:R-:W-:Y:S01]  /*f2e0*/  FFMA.FTZ R195, R190, c[0x0][0x23c], -R145.reuse ;  /* 0x00008f00bec37a23 */ /* 0x100fe20000010891 */
[C---:B------:R-:W-:Y:S03]  /*f2f0*/  HMMA.16816.F32.BF16 R52, R128.reuse, R60, R52 ;  /* 0x0000003c8034723c */ /* 0x040fe60000041834 */
[--C-:B------:R-:W-:Y:S02]  /*f300*/  FFMA.FTZ R190, R197, c[0x0][0x23c], -R144.reuse ;  /* 0x00008f00c5be7a23 */ /* 0x100fe40000010890 */
[--C-:B------:R-:W-:Y:S01]  /*f310*/  FFMA.FTZ R191, R191, c[0x0][0x23c], -R144.reuse ;  /* 0x00008f00bfbf7a23 */ /* 0x100fe20000010890 */
[----:B------:R-:W1:Y:S01]  /*f320*/  MUFU.EX2 R156, R156 ;  /* 0x0000009c009c7308 */ /* 0x000e620000000800 */
[C---:B------:R-:W-:Y:S01]  /*f330*/  FMUL.FTZ R60, R2.reuse, R72 ;  /* 0x00000048023c7220 */ /* 0x040fe20000410000 */
[C---:B------:R-:W-:Y:S04]  /*f340*/  HMMA.16816.F32.BF16 R56, R128.reuse, R62, R56 ;  /* 0x0000003e8038723c */ /* 0x040fe80000041838 */
[----:B------:R-:W-:Y:S02]  /*f350*/  FMUL.FTZ R61, R2, R73 ;  /* 0x00000049023d7220 */ /* 0x000fe40000410000 */
[--C-:B------:R-:W-:Y:S02]  /*f360*/  FFMA.FTZ R188, R188, c[0x0][0x23c], -R145.reuse ;  /* 0x00008f00bcbc7a23 */ /* 0x100fe40000010891 */
[C---:B------:R-:W-:Y:S01]  /*f370*/  FMUL.FTZ R62, R0.reuse, R74 ;  /* 0x0000004a003e7220 */ /* 0x040fe20000410000 */
[----:B------:R-:W1:Y:S03]  /*f380*/  MUFU.EX2 R161, R161 ;  /* 0x000000a100a17308 */ /* 0x000e660000000800 */
[----:B------:R-:W-:Y:S02]  /*f390*/  FMUL.FTZ R63, R0, R75 ;  /* 0x0000004b003f7220 */ /* 0x000fe40000410000 */
[----:B------:R-:W3:Y:S01]  /*f3a0*/  LDSM.16.MT88.4 R72, [R217+0xc800] ;  /* 0x00c80000d948783b */ /* 0x000ee20000004200 */
[--C-:B------:R-:W-:Y:S02]  /*f3b0*/  FFMA.FTZ R197, R186, c[0x0][0x23c], -R145.reuse ;  /* 0x00008f00bac57a23 */ /* 0x100fe40000010891 */
[--C-:B------:R-:W-:Y:S02]  /*f3c0*/  FFMA.FTZ R186, R189, c[0x0][0x23c], -R144.reuse ;  /* 0x00008f00bdba7a23 */ /* 0x100fe40000010890 */
[C---:B--2---:R-:W-:Y:S01]  /*f3d0*/  HMMA.16816.F32.BF16 R60, R128.reuse, R84, R60 ;  /* 0x00000054803c723c */ /* 0x044fe2000004183c */
[----:B------:R-:W2:Y:S02]  /*f3e0*/  MUFU.EX2 R159, R159 ;  /* 0x0000009f009f7308 */ /* 0x000ea40000000800 */
[--C-:B------:R-:W-:Y:S02]  /*f3f0*/  FFMA.FTZ R187, R187, c[0x0][0x23c], -R144.reuse ;  /* 0x00008f00bbbb7a23 */ /* 0x100fe40000010890 */
[--C-:B------:R-:W-:Y:S02]  /*f400*/  FFMA.FTZ R184, R184, c[0x0][0x23c], -R145.reuse ;  /* 0x00008f00b8b87a23 */ /* 0x100fe40000010891 */
[--C-:B------:R-:W-:Y:S01]  /*f410*/  FFMA.FTZ R189, R182, c[0x0][0x23c], -R145.reuse ;  /* 0x00008f00b6bd7a23 */ /* 0x100fe20000010891 */
[----:B------:R-:W-:Y:S01]  /*f420*/  HMMA.16816.F32.BF16 R64, R128, R86, R64 ;  /* 0x000000568040723c */ /* 0x000fe20000041840 */
[----:B------:R-:W2:Y:S02]  /*f430*/  LDSM.16.MT88.4 R84, [R220+0x10800] ;  /* 0x01080000dc54783b */ /* 0x000ea40000004200 */
[----:B------:R-:W-:Y:S01]  /*f440*/  MUFU.EX2 R162, R162 ;  /* 0x000000a200a27308 */ /* 0x000fe20000000800 */
[--C-:B------:R-:W-:Y:S02]  /*f450*/  FFMA.FTZ R182, R185, c[0x0][0x23c], -R144.reuse ;  /* 0x00008f00b9b67a23 */ /* 0x100fe40000010890 */
[--C-:B------:R-:W-:Y:S02]  /*f460*/  FFMA.FTZ R183, R183, c[0x0][0x23c], -R144.reuse ;  /* 0x00008f00b7b77a23 */ /* 0x100fe40000010890 */
[C---:B----4-:R-:W-:Y:S05]  /*f470*/  HMMA.16816.F32.BF16 R4, R68.reuse, R76, R4 ;  /* 0x0000004c4404723c */ /* 0x050fea0000041804 */
[----:B------:R-:W4:Y:S01]  /*f480*/  MUFU.EX2 R163, R163 ;  /* 0x000000a300a37308 */ /* 0x000f220000000800 */
[--C-:B------:R-:W-:Y:S02]  /*f490*/  FFMA.FTZ R178, R178, c[0x0][0x23c], -R145.reuse ;  /* 0x00008f00b2b27a23 */ /* 0x100fe40000010891 */
[C---:B------:R-:W-:Y:S01]  /*f4a0*/  HMMA.16816.F32.BF16 R8, R68.reuse, R78, R8 ;  /* 0x0000004e4408723c */ /* 0x040fe20000041808 */
[----:B------:R-:W2:Y:S03]  /*f4b0*/  LDSM.16.MT88.4 R76, [R218+0x10800] ;  /* 0x01080000da4c783b */ /* 0x000ea60000004200 */
[--C-:B------:R-:W-:Y:S02]  /*f4c0*/  FFMA.FTZ R185, R180, c[0x0][0x23c], -R145.reuse ;  /* 0x00008f00b4b97a23 */ /* 0x100fe40000010891 */
[--C-:B------:R-:W-:Y:S01]  /*f4d0*/  FFMA.FTZ R180, R181, c[0x0][0x23c], -R144.reuse ;  /* 0x00008f00b5b47a23 */ /* 0x100fe20000010890 */
[----:B------:R-:W2:Y:S01]  /*f4e0*/  MUFU.EX2 R165, R165 ;  /* 0x000000a500a57308 */ /* 0x000ea20000000800 */
[C---:B-1----:R-:W-:Y:S04]  /*f4f0*/  HMMA.16816.F32.BF16 R12, R68.reuse, R80, R12 ;  /* 0x00000050440c723c */ /* 0x042fe8000004180c */
[--C-:B------:R-:W-:Y:S02]  /*f500*/  FFMA.FTZ R179, R179, c[0x0][0x23c], -R144.reuse ;  /* 0x00008f00b3b37a23 */ /* 0x100fe40000010890 */
[--C-:B------:R-:W-:Y:S02]  /*f510*/  FFMA.FTZ R177, R177, c[0x0][0x23c], -R145.reuse ;  /* 0x00008f00b1b17a23 */ /* 0x100fe40000010891 */
[C---:B------:R-:W-:Y:S01]  /*f520*/  HMMA.16816.F32.BF16 R16, R68.reuse, R82, R16 ;  /* 0x000000524410723c */ /* 0x040fe20000041810 */
[----:B------:R-:W-:Y:S01]  /*f530*/  LDSM.16.MT88.4 R80, [R216+0x10800] ;  /* 0x01080000d850783b */ /* 0x000fe20000004200 */
[----:B------:R-:W-:Y:S02]  /*f540*/  MUFU.EX2 R167, R167 ;  /* 0x000000a700a77308 */ /* 0x000fe40000000800 */
[--C-:B------:R-:W-:Y:S02]  /*f550*/  FFMA.FTZ R134, R134, c[0x0][0x23c], -R144.reuse ;  /* 0x00008f0086867a23 */ /* 0x100fe40000010890 */
[----:B------:R-:W-:Y:S02]  /*f560*/  FFMA.FTZ R145, R176, c[0x0][0x23c], -R145 ;  /* 0x00008f00b0917a23 */ /* 0x000fe40000010891 */
[C---:B---3--:R-:W-:Y:S04]  /*f570*/  HMMA.16816.F32.BF16 R20, R68.reuse, R72, R20 ;  /* 0x000000484414723c */ /* 0x048fe80000041814 */
[----:B------:R-:W1:Y:S01]  /*f580*/  MUFU.EX2 R166, R166 ;  /* 0x000000a600a67308 */ /* 0x000e620000000800 */
[----:B------:R-:W-:Y:S02]  /*f590*/  FFMA.FTZ R144, R133, c[0x0][0x23c], -R144 ;  /* 0x00008f0085907a23 */ /* 0x000fe40000010890 */
[----:B------:R-:W-:Y:S01]  /*f5a0*/  FFMA.FTZ R139, R0, R243, R139 ;  /* 0x000000f3008b7223 */ /* 0x000fe2000001008b */
[C---:B------:R-:W-:Y:S01]  /*f5b0*/  HMMA.16816.F32.BF16 R24, R68.reuse, R74, R24 ;  /* 0x0000004a4418723c */ /* 0x040fe20000041818 */
[----:B------:R-:W3:Y:S03]  /*f5c0*/  LDSM.16.MT88.4 R72, [R217+0x10800] ;  /* 0x01080000d948783b */ /* 0x000ee60000004200 */
[----:B------:R-:W-:Y:S02]  /*f5d0*/  FADD.FTZ R138, R138, R139 ;  /* 0x0000008b8a8a7221 */ /* 0x000fe40000010000 */
[----:B------:R-:W-:Y:S01]  /*f5e0*/  MUFU.EX2 R168, R168 ;  /* 0x000000a800a87308 */ /* 0x000fe20000000800 */
[----:B------:R-:W-:Y:S01]  /*f5f0*/  FFMA.FTZ R143, R2, R245, R143 ;  /* 0x000000f5028f7223 */ /* 0x000fe2000001008f */
[C---:B------:R-:W-:Y:S04]  /*f600*/  HMMA.16816.F32.BF16 R28, R68.reuse, R88, R28 ;  /* 0x00000058441c723c */ /* 0x040fe8000004181c */
[----:B------:R-:W-:Y:S04]  /*f610*/  FADD.FTZ R142, R142, R143 ;  /* 0x0000008f8e8e7221 */ /* 0x000fe80000010000 */
[C---:B------:R-:W-:Y:S01]  /*f620*/  HMMA.16816.F32.BF16 R32, R68.reuse, R90, R32 ;  /* 0x0000005a4420723c */ /* 0x040fe20000041820 */
[----:B------:R-:W-:Y:S01]  /*f630*/  LDSM.16.MT88.4 R88, [R218+0x11000] ;  /* 0x01100000da58783b */ /* 0x000fe20000004200 */
[----:B------:R-:W1:Y:S06]  /*f640*/  MUFU.EX2 R169, R169 ;  /* 0x000000a900a97308 */ /* 0x000e6c0000000800 */
[C---:B--2---:R-:W-:Y:S04]  /*f650*/  HMMA.16816.F32.BF16 R36, R68.reuse, R84, R36 ;  /* 0x000000544424723c */ /* 0x044fe80000041824 */
[----:B------:R-:W-:Y:S04]  /*f660*/  MUFU.EX2 R170, R170 ;  /* 0x000000aa00aa7308 */ /* 0x000fe80000000800 */
[C---:B------:R-:W-:Y:S01]  /*f670*/  HMMA.16816.F32.BF16 R40, R68.reuse, R86, R40 ;  /* 0x000000564428723c */ /* 0x040fe20000041828 */
[----:B------:R-:W-:Y:S05]  /*f680*/  LDSM.16.MT88.4 R84, [R216+0xd000] ;  /* 0x00d00000d854783b */ /* 0x000fea0000004200 */
[----:B------:R-:W2:Y:S02]  /*f690*/  MUFU.EX2 R171, R171 ;  /* 0x000000ab00ab7308 */ /* 0x000ea40000000800 */
[C---:B------:R-:W-:Y:S08]  /*f6a0*/  HMMA.16816.F32.BF16 R44, R68.reuse, R76, R44 ;  /* 0x0000004c442c723c */ /* 0x040ff0000004182c */
[C---:B------:R-:W-:Y:S01]  /*f6b0*/  HMMA.16816.F32.BF16 R48, R68.reuse, R78, R48 ;  /* 0x0000004e4430723c */ /* 0x040fe20000041830 */
[----:B------:R-:W1:Y:S01]  /*f6c0*/  LDSM.16.MT88.4 R76, [R220+0xd000] ;  /* 0x00d00000dc4c783b */ /* 0x000e620000004200 */
[----:B------:R-:W-:Y:S06]  /*f6d0*/  MUFU.EX2 R172, R172 ;  /* 0x000000ac00ac7308 */ /* 0x000fec0000000800 */
[C---:B---3--:R-:W-:Y:S04]  /*f6e0*/  HMMA.16816.F32.BF16 R52, R68.reuse, R72, R52 ;  /* 0x000000484434723c */ /* 0x048fe80000041834 */
[----:B------:R-:W3:Y:S04]  /*f6f0*/  MUFU.EX2 R173, R173 ;  /* 0x000000ad00ad7308 */ /* 0x000ee80000000800 */
[C---:B------:R-:W-:Y:S01]  /*f700*/  HMMA.16816.F32.BF16 R56, R68.reuse, R74, R56 ;  /* 0x0000004a4438723c */ /* 0x040fe20000041838 */
[----:B------:R-:W2:Y:S05]  /*f710*/  LDSM.16.MT88.4 R72, [R218+0xd000] ;  /* 0x00d00000da48783b */ /* 0x000eaa0000004200 */
[----:B------:R-:W-:Y:S02]  /*f720*/  MUFU.EX2 R174, R174 ;  /* 0x000000ae00ae7308 */ /* 0x000fe40000000800 */
[C---:B------:R-:W-:Y:S08]  /*f730*/  HMMA.16816.F32.BF16 R60, R68.reuse, R80, R60 ;  /* 0x00000050443c723c */ /* 0x040ff0000004183c */
[----:B------:R-:W-:Y:S01]  /*f740*/  HMMA.16816.F32.BF16 R64, R68, R82, R64 ;  /* 0x000000524440723c */ /* 0x000fe20000041840 */
[----:B------:R-:W3:Y:S01]  /*f750*/  LDSM.16.MT88.4 R80, [R217+0xd000] ;  /* 0x00d00000d950783b */ /* 0x000ee20000004200 */
[----:B------:R-:W2:Y:S05]  /*f760*/  MUFU.EX2 R175, R175 ;  /* 0x000000af00af7308 */ /* 0x000eaa0000000800 */
[----:B------:R-:W-:Y:S02]  /*f770*/  F2FP.BF16.PACK_AB R68, R151, R150 ;  /* 0x000000969744723e */ /* 0x000fe400000010ff */
[----:B-----5:R-:W-:Y:S03]  /*f780*/  F2FP.BF16.PACK_AB R69, R153, R152 ;  /* 0x000000989945723e */ /* 0x020fe600000010ff */
[----:B------:R-:W-:Y:S01]  /*f790*/  F2FP.BF16.PACK_AB R70, R155, R154 ;  /* 0x0000009a9b46723e */ /* 0x000fe200000010ff */
[----:B------:R-:W-:Y:S01]  /*f7a0*/  MUFU.EX2 R192, R192 ;  /* 0x000000c000c07308 */ /* 0x000fe20000000800 */
[----:B------:R-:W-:Y:S07]  /*f7b0*/  F2FP.BF16.PACK_AB R71, R157, R156 ;  /* 0x0000009c9d47723e */ /* 0x000fee00000010ff */
[C---:B-1----:R-:W-:Y:S02]  /*f7c0*/  HMMA.16816.F32.BF16 R4, R68.reuse, R76, R4 ;  /* 0x0000004c4404723c */ /* 0x042fe40000041804 */
[----:B------:R-:W1:Y:S06]  /*f7d0*/  MUFU.EX2 R193, R193 ;  /* 0x000000c100c17308 */ /* 0x000e6c0000000800 */
[C---:B------:R-:W-:Y:S01]  /*f7e0*/  HMMA.16816.F32.BF16 R8, R68.reuse, R78, R8 ;  /* 0x0000004e4408723c */ /* 0x040fe20000041808 */
[----:B------:R-:W5:Y:S03]  /*f7f0*/  LDSM.16.MT88.4 R76, [R220+0x11000] ;  /* 0x01100000dc4c783b */ /* 0x000f660000004200 */
[----:B------:R-:W-:Y:S04]  /*f800*/  MUFU.EX2 R194, R194 ;  /* 0x000000c200c27308 */ /* 0x000fe80000000800 */
[C---:B--2---:R-:W-:Y:S06]  /*f810*/  HMMA.16816.F32.BF16 R12, R68.reuse, R72, R12 ;  /* 0x00000048440c723c */ /* 0x044fec000004180c */
[----:B------:R-:W2:Y:S02]  /*f820*/  MUFU.EX2 R195, R195 ;  /* 0x000000c300c37308 */ /* 0x000ea40000000800 */
[C---:B------:R-:W-:Y:S01]  /*f830*/  HMMA.16816.F32.BF16 R16, R68.reuse, R74, R16 ;  /* 0x0000004a4410723c */ /* 0x040fe20000041810 */
[----:B------:R-:W1:Y:S07]  /*f840*/  LDSM.16.MT88.4 R72, [R220+0xd800] ;  /* 0x00d80000dc48783b */ /* 0x000e6e0000004200 */
        /* <DEDUP_REMOVED lines=8> */
[----:B------:R-:W-:Y:S06]  /*f8d0*/  LDSM.16.MT88.4 R84, [R218+0x11800] ;  /* 0x01180000da54783b */ /* 0x000fec0000004200 */
[----:B------:R-:W1:Y:S01]  /*f8e0*/  MUFU.EX2 R197, R197 ;  /* 0x000000c500c57308 */ /* 0x000e620000000800 */
[C---:B-----5:R-:W-:Y:S08]  /*f8f0*/  HMMA.16816.F32.BF16 R36, R68.reuse, R76, R36 ;  /* 0x0000004c4424723c */ /* 0x060ff00000041824 */
[C---:B------:R-:W-:Y:S01]  /*f900*/  HMMA.16816.F32.BF16 R40, R68.reuse, R78, R40 ;  /* 0x0000004e4428723c */ /* 0x040fe20000041828 */
[----:B------:R-:W5:Y:S01]  /*f910*/  LDSM.16.MT88.4 R76, [R216+0xd800] ;  /* 0x00d80000d84c783b */ /* 0x000f620000004200 */
[----:B------:R-:W-:Y:S06]  /*f920*/  MUFU.EX2 R186, R186 ;  /* 0x000000ba00ba7308 */ /* 0x000fec0000000800 */
        /* <DEDUP_REMOVED lines=14> */
[----:B------:R-:W-:Y:S02]  /*fa10*/  F2FP.BF16.PACK_AB R68, R161, R158 ;  /* 0x0000009ea144723e */ /* 0x000fe400000010ff */
[----:B------:R-:W-:Y:S03]  /*fa20*/  F2FP.BF16.PACK_AB R69, R160, R159 ;  /* 0x0000009fa045723e */ /* 0x000fe600000010ff */
[----:B----4-:R-:W-:Y:S02]  /*fa30*/  F2FP.BF16.PACK_AB R70, R163, R162 ;  /* 0x000000a2a346723e */ /* 0x010fe400000010ff */
[----:B------:R-:W-:Y:S02]  /*fa40*/  F2FP.BF16.PACK_AB R71, R165, R164 ;  /* 0x000000a4a547723e */ /* 0x000fe400000010ff */
[----:B------:R-:W-:Y:S05]  /*fa50*/  MUFU.EX2 R178, R178 ;  /* 0x000000b200b27308 */ /* 0x000fea0000000800 */
[C---:B-1----:R-:W-:Y:S05]  /*fa60*/  HMMA.16816.F32.BF16 R4, R68.reuse, R72, R4 ;  /* 0x000000484404723c */ /* 0x042fea0000041804 */
[----:B------:R-:W1:Y:S03]  /*fa70*/  MUFU.EX2 R185, R185 ;  /* 0x000000b900b97308 */ /* 0x000e660000000800 */
[C---:B------:R-:W-:Y:S01]  /*fa80*/  HMMA.16816.F32.BF16 R8, R68.reuse, R74, R8 ;  /* 0x0000004a4408723c */ /* 0x040fe20000041808 */
[----:B------:R-:W4:Y:S06]  /*fa90*/  LDSM.16.MT88.4 R72, [R220+0x11800] ;  /* 0x01180000dc48783b */ /* 0x000f2c0000004200 */
[----:B------:R-:W-:Y:S01]  /*faa0*/  MUFU.EX2 R180, R180 ;  /* 0x000000b400b47308 */ /* 0x000fe20000000800 */
[C---:B------:R-:W-:Y:S08]  /*fab0*/  HMMA.16816.F32.BF16 R12, R68.reuse, R100, R12 ;  /* 0x00000064440c723c */ /* 0x040ff0000004180c */
[C---:B------:R-:W-:Y:S01]  /*fac0*/  HMMA.16816.F32.BF16 R16, R68.reuse, R102, R16 ;  /* 0x000000664410723c */ /* 0x040fe20000041810 */
[----:B------:R-:W-:Y:S01]  /*fad0*/  LDSM.16.MT88.4 R100, [R216+0xf800] ;  /* 0x00f80000d864783b */ /* 0x000fe20000004200 */
[----:B------:R-:W1:Y:S06]  /*fae0*/  MUFU.EX2 R179, R179 ;  /* 0x000000b300b37308 */ /* 0x000e6c0000000800 */
[C---:B---3--:R-:W-:Y:S04]  /*faf0*/  HMMA.16816.F32.BF16 R20, R68.reuse, R80, R20 ;  /* 0x000000504414723c */ /* 0x048fe80000041814 */
[----:B------:R-:W-:Y:S04]  /*fb00*/  MUFU.EX2 R177, R177 ;  /* 0x000000b100b17308 */ /* 0x000fe80000000800 */
[C---:B------:R-:W-:Y:S01]  /*fb10*/  HMMA.16816.F32.BF16 R24, R68.reuse, R82, R24 ;  /* 0x000000524418723c */ /* 0x040fe20000041818 */
[----:B------:R-:W3:Y:S05]  /*fb20*/  LDSM.16.MT88.4 R80, [R217+0x11800] ;  /* 0x01180000d950783b */ /* 0x000eea0000004200 */
[----:B------:R-:W1:Y:S02]  /*fb30*/  MUFU.EX2 R176, R145 ;  /* 0x0000009100b07308 */ /* 0x000e640000000800 */
[C---:B-----5:R-:W-:Y:S08]  /*fb40*/  HMMA.16816.F32.BF16 R28, R68.reuse, R76, R28 ;  /* 0x0000004c441c723c */ /* 0x060ff0000004181c */
[C---:B------:R-:W-:Y:S01]  /*fb50*/  HMMA.16816.F32.BF16 R32, R68.reuse, R78, R32 ;  /* 0x0000004e4420723c */ /* 0x040fe20000041820 */
[----:B------:R-:W5:Y:S01]  /*fb60*/  LDSM.16.MT88.4 R76, [R216+0x11800] ;  /* 0x01180000d84c783b */ /* 0x000f620000004200 */
[----:B------:R-:W-:Y:S06]  /*fb70*/  MUFU.EX2 R134, R134 ;  /* 0x0000008600867308 */ /* 0x000fec0000000800 */
[C---:B----4-:R-:W-:Y:S04]  /*fb80*/  HMMA.16816.F32.BF16 R36, R68.reuse, R72, R36 ;  /* 0x000000484424723c */ /* 0x050fe80000041824 */
[----:B------:R-:W4:Y:S04]  /*fb90*/  MUFU.EX2 R133, R144 ;  /* 0x0000009000857308 */ /* 0x000f280000000800 */
        /* <DEDUP_REMOVED lines=8> */
[C---:B-----5:R-:W-:Y:S08]  /*fc20*/  HMMA.16816.F32.BF16 R60, R68.reuse, R76, R60 ;  /* 0x0000004c443c723c */ /* 0x060ff0000004183c */
[----:B------:R-:W-:Y:S01]  /*fc30*/  HMMA.16816.F32.BF16 R64, R68, R78, R64 ;  /* 0x0000004e4440723c */ /* 0x000fe20000041840 */
[----:B------:R-:W5:Y:S06]  /*fc40*/  LDSM.16.MT88.4 R76, [R216+0xe000] ;  /* 0x00e00000d84c783b */ /* 0x000f6c0000004200 */
[----:B------:R-:W-:Y:S02]  /*fc50*/  F2FP.BF16.PACK_AB R68, R166, R167 ;  /* 0x000000a7a644723e */ /* 0x000fe400000010ff */
[----:B------:R-:W-:Y:S03]  /*fc60*/  F2FP.BF16.PACK_AB R69, R169, R168 ;  /* 0x000000a8a945723e */ /* 0x000fe600000010ff */
[----:B------:R-:W-:Y:S02]  /*fc70*/  F2FP.BF16.PACK_AB R70, R171, R170 ;  /* 0x000000aaab46723e */ /* 0x000fe400000010ff */
[----:B------:R-:W-:Y:S07]  /*fc80*/  F2FP.BF16.PACK_AB R71, R173, R172 ;  /* 0x000000acad47723e */ /* 0x000fee00000010ff */
[C---:B-1----:R-:W-:Y:S08]  /*fc90*/  HMMA.16816.F32.BF16 R4, R68.reuse, R72, R4 ;  /* 0x000000484404723c */ /* 0x042ff00000041804 */
        /* <DEDUP_REMOVED lines=20> */
[C---:B--2---:R-:W-:Y:S08]  /*fde0*/  HMMA.16816.F32.BF16 R60, R68.reuse, R84, R60 ;  /* 0x00000054443c723c */ /* 0x044ff0000004183c */
[----:B------:R-:W-:Y:S01]  /*fdf0*/  HMMA.16816.F32.BF16 R64, R68, R86, R64 ;  /* 0x000000564440723c */ /* 0x000fe20000041840 */
[----:B------:R-:W-:Y:S06]  /*fe00*/  LDSM.16.MT88.4 R84, [R218+0x12800] ;  /* 0x01280000da54783b */ /* 0x000fec0000004200 */
[----:B------:R-:W-:Y:S02]  /*fe10*/  F2FP.BF16.PACK_AB R68, R175, R174 ;  /* 0x000000aeaf44723e */ /* 0x000fe400000010ff */
[----:B------:R-:W-:Y:S03]  /*fe20*/  F2FP.BF16.PACK_AB R69, R193, R192 ;  /* 0x000000c0c145723e */ /* 0x000fe600000010ff */
[----:B------:R-:W-:Y:S02]  /*fe30*/  F2FP.BF16.PACK_AB R70, R195, R194 ;  /* 0x000000c2c346723e */ /* 0x000fe400000010ff */
[----:B------:R-:W-:Y:S07]  /*fe40*/  F2FP.BF16.PACK_AB R71, R191, R190 ;  /* 0x000000bebf47723e */ /* 0x000fee00000010ff */
[C---:B---3--:R-:W-:Y:S08]  /*fe50*/  HMMA.16816.F32.BF16 R4, R68.reuse, R80, R4 ;  /* 0x000000504404723c */ /* 0x048ff00000041804 */
        /* <DEDUP_REMOVED lines=31> */
[C---:B------:R-:W-:Y:S01]  /*10050*/  HMMA.16816.F32.BF16 R16, R68.reuse, R78, R16 ;  /* 0x0000004e4410723c */ /* 0x040fe20000041810 */
[----:B------:R-:W-:Y:S07]  /*10060*/  LDSM.16.MT88.4 R76, [R217+0x13800] ;  /* 0x01380000d94c783b */ /* 0x000fee0000004200 */
        /* <DEDUP_REMOVED lines=17> */
[----:B----4-:R-:W-:Y:S07]  /*10180*/  F2FP.BF16.PACK_AB R71, R133, R134 ;  /* 0x000000868547723e */ /* 0x010fee00000010ff */
[C---:B------:R-:W-:Y:S07]  /*10190*/  HMMA.16816.F32.BF16 R128, R68.reuse, R124, R4 ;  /* 0x0000007c4480723c */ /* 0x040fee0000041804 */
        /* <DEDUP_REMOVED lines=29> */
[C---:B-1----:R-:W-:Y:S01]  /*10370*/  HMMA.16816.F32.BF16 R96, R68.reuse, R92, R36 ;  /* 0x0000005c4460723c */ /* 0x042fe20000041824 */
[----:B------:R-:W1:Y:S02]  /*10380*/  LDSM.16.MT88.4 R4, [R216+0x13800] ;  /* 0x01380000d804783b */ /* 0x000e640000004200 */
        /* <DEDUP_REMOVED lines=25> */
[C---:B-1----:R-:W-:Y:S04]  /*10520*/  HMMA.16816.F32.BF16 R72, R68.reuse, R4, R60 ;  /* 0x000000044448723c */ /* 0x042fe8000004183c */
        /* <DEDUP_REMOVED lines=21> */
.L_x_3566:
        /* <DEDUP_REMOVED lines=208> */
.L_x_3572:
[----:B--234-:R-:W-:Y:S05]  /*11380*/  BSYNC B0 ;  /* 0x0000000000007941 */ /* 0x01cfea0003800000 */
.L_x_3571:
        /* <DEDUP_REMOVED lines=42> */
.L_x_3573:
        /* <DEDUP_REMOVED lines=13> */
.L_x_8349:


//--------------------- .text._ZN5flash24flash_fwd_splitkv_kernelI23Flash_fwd_kernel_traitsILi128ELi64ELi128ELi4ELb0ELb0EN7cutlass10bfloat16_tE19Flash_kernel_traitsILi128ELi64ELi128ELi4ES3_EELb1ELb0ELb1ELb0ELb0ELb0ELb1ELb0EEEvNS_16Flash_fwd_paramsE --------------------------
	.section	.text._ZN5flash24flash_fwd_splitkv_kernelI23Flash_fwd_kernel_traitsILi128ELi64ELi128ELi4ELb0ELb0EN7cutlass10bfloat16_tE19Flash_kernel_traitsILi128ELi64ELi128ELi4ES3_EELb1ELb0ELb1ELb0ELb0ELb0ELb1ELb0EEEvNS_16Flash_fwd_paramsE,"ax",@progbits
	.sectioninfo	@"SHI_REGISTERS=254"
	.align	128
        .global         _ZN5flash24flash_fwd_splitkv_kernelI23Flash_fwd_kernel_traitsILi128ELi64ELi128ELi4ELb0ELb0EN7cutlass10bfloat16_tE19Flash_kernel_traitsILi128ELi64ELi128ELi4ES3_EELb1ELb0ELb1ELb0ELb0ELb0ELb1ELb0EEEvNS_16Flash_fwd_paramsE
        .type           _ZN5flash24flash_fwd_splitkv_kernelI23Flash_fwd_kernel_traitsILi128ELi64ELi128ELi4ELb0ELb0EN7cutlass10bfloat16_tE19Flash_kernel_traitsILi128ELi64ELi128ELi4ES3_EELb1ELb0ELb1ELb0ELb0ELb0ELb1ELb0EEEvNS_16Flash_fwd_paramsE,@function
        .size           _ZN5flash24flash_fwd_splitkv_kernelI23Flash_fwd_kernel_traitsILi128ELi64ELi128ELi4ELb0ELb0EN7cutlass10bfloat16_tE19Flash_kernel_traitsILi128ELi64ELi128ELi4ES3_EELb1ELb0ELb1ELb0ELb0ELb0ELb1ELb0EEEvNS_16Flash_fwd_paramsE,(.L_x_8350 - _ZN5flash24flash_fwd_splitkv_kernelI23Flash_fwd_kernel_traitsILi128ELi64ELi128ELi4ELb0ELb0EN7cutlass10bfloat16_tE19Flash_kernel_traitsILi128ELi64ELi128ELi4ES3_EELb1ELb0ELb1ELb0ELb0ELb0ELb1ELb0EEEvNS_16Flash_fwd_paramsE)
        .other          _ZN5flash24flash_fwd_splitkv_kernelI23Flash_fwd_kernel_traitsILi128ELi64ELi128ELi4ELb0ELb0EN7cutlass10bfloat16_tE19Flash_kernel_traitsILi128ELi64ELi128ELi4ES3_EELb1ELb0ELb1ELb0ELb0ELb0ELb1ELb0EEEvNS_16Flash_fwd_paramsE,@"STO_CUDA_ENTRY STV_DEFAULT"
_ZN5flash24flash_fwd_splitkv_kernelI23Flash_fwd_kernel_traitsILi128ELi64ELi128ELi4ELb0ELb0EN7cutlass10bfloat16_tE19Flash_kernel_traitsILi128ELi64ELi128ELi4ES3_EELb1ELb0ELb1ELb0ELb0ELb0ELb1ELb0EEEvNS_16Flash_fwd_paramsE:
.text._ZN5flash24flash_fwd_splitkv_kernelI23Flash_fwd_kernel_traitsILi128ELi64ELi128ELi4ELb0ELb0EN7cutlass10bfloat16_tE19Flash_kernel_traitsILi128ELi64ELi128ELi4ES3_EELb1ELb0ELb1ELb0ELb0ELb0ELb1ELb0EEEvNS_16Flash_fwd_paramsE:
        /* <DEDUP_REMOVED lines=53> */
.L_x_3574:
[----:B-1-34-:R-:W-:Y:S02]  /*0350*/  MOV R4, c[0x0][0x218] ;  /* 0x0000860000047a02 */ /* 0x01afe40000000f00 */
.L_x_3575:
        /* <DEDUP_REMOVED lines=25> */
[----:B------:R-:W-:Y:S02]  /*04f0*/  IADD3 R6, -R129, 0xbf, R126 ;  /* 0x000000bf81067810 */ /* 0x000fe40007ffe17e */
[----:B--2---:R-:W-:Y:S02]  /*0500*/  IADD3 R8, R8, 0xffffffe, RZ ;  /* 0x0ffffffe08087810 */ /* 0x004fe40007ffe0ff */
[----:B------:R-:W-:Y:S02]  /*0510*/  IADD3 R6, R6, c[0x0][0x2e8], R41 ;  /* 0x0000ba0006067a10 */ /* 0x000fe40007ffe029 */
[----:B------:R-:W2:Y:S02]  /*0520*/  F2I.FTZ.U32.TRUNC.NTZ R9, R8 ;  /* 0x0000000800097305 */ /* 0x000ea4000021f000 */
[----:B------:R-:W-:-:S04]  /*0530*/  SHF.R.S32.HI R37, RZ, 0x1f, R6 ;  /* 0x0000001fff257819 */ /* 0x000fc80000011406 */
[----:B------:R-:W-:-:S04]  /*0540*/  LEA.HI R37, R37, R6, RZ, 0x7 ;  /* 0x0000000625257211 */ /* 0x000fc800078f38ff */
[----:B------:R-:W-:Y:S01]  /*0550*/  SHF.R.S32.HI R37, RZ, 0x7, R37 ;  /* 0x00000007ff257819 */ /* 0x000fe20000011425 */
        /* <DEDUP_REMOVED lines=12> */
[----:B------:R-:W-:-:S04]  /*0620*/  IADD3 R5, R41, 0x7f, RZ ;  /* 0x0000007f29057810 */ /* 0x000fc80007ffe0ff */
[----:B------:R-:W-:-:S04]  /*0630*/  SHF.R.S32.HI R4, RZ, 0x1f, R5 ;  /* 0x0000001fff047819 */ /* 0x000fc80000011405 */
[----:B------:R-:W-:-:S03]  /*0640*/  LEA.HI R4, R4, R5, RZ, 0x7 ;  /* 0x0000000504047211 */ /* 0x000fc600078f38ff */
[----:B------:R-:W-:Y:S02]  /*0650*/  @P2 IADD3 R7, R7, 0x1, RZ ;  /* 0x0000000107072810 */ /* 0x000fe40007ffe0ff */
[----:B------:R-:W-:-:S03]  /*0660*/  SHF.R.S32.HI R4, RZ, 0x7, R4 ;  /* 0x00000007ff047819 */ /* 0x000fc60000011404 */
        /* <DEDUP_REMOVED lines=11> */
[----:B------:R-:W-:Y:S01]  /*0720*/  BSSY B0, `(.L_x_3577) ;  /* 0x0000017000007945 */ /* 0x000fe20003800000 */
[----:B------:R-:W-:Y:S01]  /*0730*/  IMAD.IADD R129, R129, 0x1, -R126 ;  /* 0x0000000181817824 */ /* 0x000fe200078e0a7e */
[----:B------:R-:W-:Y:S01]  /*0740*/  LEA.HI R2, R2, R229, RZ, 0x4 ;  /* 0x000000e502027211 */ /* 0x000fe200078f20ff */
[----:B------:R-:W-:-:S03]  /*0750*/  IMAD R3, R233, c[0x0][0x1c0], R24 ;  /* 0x00007000e9037a24 */ /* 0x000fc600078e0218 */
[----:B------:R-:W-:Y:S01]  /*0760*/  LOP3.LUT R4, R2, 0xfffffff0, RZ, 0xc0, !PT ;  /* 0xfffffff002047812 */ /* 0x000fe200078ec0ff */
[----:B------:R-:W-:Y:S01]  /*0770*/  IMAD R3, R3, c[0x0][0x214], R126 ;  /* 0x0000850003037a24 */ /* 0x000fe200078e027e */
[----:B------:R-:W-:-:S03]  /*0780*/  SHF.R.S32.HI R0, RZ, 0x4, R2 ;  /* 0x00000004ff007819 */ /* 0x000fc60000011402 */
[----:B------:R-:W-:Y:S01]  /*0790*/  IMAD.IADD R229, R229, 0x1, -R4 ;  /* 0x00000001e5e57824 */ /* 0x000fe200078e0a04 */
[----:B------:R-:W-:Y:S01]  /*07a0*/  ISETP.GE.AND P1, PT, R0, R129, PT ;  /* 0x000000810000720c */ /* 0x000fe20003f26270 */
[----:B------:R-:W-:Y:S02]  /*07b0*/  IMAD R7, R3, c[0x0][0x22c], RZ ;  /* 0x00008b0003077a24 */ /* 0x000fe400078e02ff */
        /* <DEDUP_REMOVED lines=13> */
.L_x_3578:
[----:B------:R-:W-:Y:S05]  /*0890*/  BSYNC B0 ;  /* 0x0000000000007941 */ /* 0x000fea0003800000 */
.L_x_3577:
        /* <DEDUP_REMOVED lines=8> */
.L_x_3580:
[----:B------:R-:W-:Y:S05]  /*0920*/  BSYNC B0 ;  /* 0x0000000000007941 */ /* 0x000fea0003800000 */
.L_x_3579:
        /* <DEDUP_REMOVED lines=8> */
.L_x_3582:
[----:B------:R-:W-:Y:S05]  /*09b0*/  BSYNC B0 ;  /* 0x0000000000007941 */ /* 0x000fea0003800000 */
.L_x_3581:
        /* <DEDUP_REMOVED lines=8> */
.L_x_3584:
[----:B------:R-:W-:Y:S05]  /*0a40*/  BSYNC B0 ;  /* 0x0000000000007941 */ /* 0x000fea0003800000 */
.L_x_3583:
        /* <DEDUP_REMOVED lines=8> */
.L_x_3586:
[----:B------:R-:W-:Y:S05]  /*0ad0*/  BSYNC B0 ;  /* 0x0000000000007941 */ /* 0x000fea0003800000 */
.L_x_3585:
        /* <DEDUP_REMOVED lines=8> */
.L_x_3588:
[----:B------:R-:W-:Y:S05]  /*0b60*/  BSYNC B0 ;  /* 0x0000000000007941 */ /* 0x000fea0003800000 */
.L_x_3587:
        /* <DEDUP_REMOVED lines=8> */
.L_x_3590:
[----:B------:R-:W-:Y:S05]  /*0bf0*/  BSYNC B0 ;  /* 0x0000000000007941 */ /* 0x000fea0003800000 */
.L_x_3589:
        /* <DEDUP_REMOVED lines=8> */
.L_x_3592:
[----:B------:R-:W-:Y:S05]  /*0c80*/  BSYNC B0 ;  /* 0x0000000000007941 */ /* 0x000fea0003800000 */
.L_x_3591:
        /* <DEDUP_REMOVED lines=32> */
.L_x_3576:
        /* <DEDUP_REMOVED lines=89> */
[----:B------:R-:W-:-:S04]  /*1420*/  IMAD R2, R3, c[0x0][0x1b4], R2 ;  /* 0x00006d0003027a24 */ /* 0x000fc800078e0202 */
[----:B------:R-:W-:Y:S01]  /*1430*/  IMAD.IADD R8, R19, 0x1, R2 ;  /* 0x0000000113087824 */ /* 0x000fe200078e0202 */
[----:B------:R-:W-:Y:S05]  /*1440*/  BRA `(.L_x_3594) ;  /* 0x0000041000007947 */ /* 0x000fea0003800000 */
.L_x_3593:
        /* <DEDUP_REMOVED lines=16> */
.L_x_3595:
[----:B------:R-:W-:Y:S01]  /*1550*/  IABS R5, c[0x0][0x1c8] ;  /* 0x0000720000057a13 */ /* 0x000fe20000000000 */
[----:B------:R-:W-:Y:S01]  /*1560*/  @P4 IMAD.IADD R11, R2, 0x1, R11 ;  /* 0x00000001020b4824 */ /* 0x000fe200078e020b */
[----:B------:R-:W-:Y:S02]  /*1570*/  MOV R8, RZ ;  /* 0x000000ff00087202 */ /* 0x000fe40000000f00 */
[----:B------:R-:W1:Y:S01]  /*1580*/  I2F.RP R14, R5 ;  /* 0x00000005000e7306 */ /* 0x000e620000209400 */
[----:B------:R-:W-:-:S04]  /*1590*/  @P4 IMAD.WIDE.U32 R16, R11, c[0x0][0x1a0], RZ ;  /* 0x000068000b104a25 */ /* 0x000fc800078e00ff */
[----:B------:R-:W-:-:S03]  /*15a0*/  @P4 IMAD R11, R11, c[0x0][0x1a4], R17 ;  /* 0x000069000b0b4a24 */ /* 0x000fc600078e0211 */
[----:B-1----:R-:W1:Y:S02]  /*15b0*/  MUFU.RCP R13, R14 ;  /* 0x0000000e000d7308 */ /* 0x002e640000001000 */
[----:B-1----:R-:W-:-:S06]  /*15c0*/  IADD3 R13, R13, 0xffffffe, RZ ;  /* 0x0ffffffe0d0d7810 */ /* 0x002fcc0007ffe0ff */
[----:B------:R-:W1:Y:S02]  /*15d0*/  F2I.FTZ.U32.TRUNC.NTZ R9, R13 ;  /* 0x0000000d00097305 */ /* 0x000e64000021f000 */
[----:B-1----:R-:W-:-:S04]  /*15e0*/  IMAD.MOV R3, RZ, RZ, -R9 ;  /* 0x000000ffff037224 */ /* 0x002fc800078e0a09 */
[----:B------:R-:W-:Y:S01]  /*15f0*/  IMAD R4, R3, R5, RZ ;  /* 0x0000000503047224 */ /* 0x000fe200078e02ff */
[----:B------:R-:W-:-:S03]  /*1600*/  IABS R3, R24 ;  /* 0x0000001800037213 */ /* 0x000fc60000000000 */
[----:B------:R-:W-:-:S04]  /*1610*/  IMAD.HI.U32 R9, R9, R4, R8 ;  /* 0x0000000409097227 */ /* 0x000fc800078e0008 */
[----:B------:R-:W-:-:S04]  /*1620*/  IMAD.MOV.U32 R8, RZ, RZ, R3 ;  /* 0x000000ffff087224 */ /* 0x000fc800078e0003 */
[----:B------:R-:W-:Y:S01]  /*1630*/  IMAD.HI.U32 R3, R9, R8, RZ ;  /* 0x0000000809037227 */ /* 0x000fe200078e00ff */
[----:B------:R-:W-:-:S04]  /*1640*/  LEA R9, R37, 0xffffff80, 0x7 ;  /* 0xffffff8025097811 */ /* 0x000fc800078e38ff */
[----:B------:R-:W-:Y:S01]  /*1650*/  IADD3 R4, -R3, RZ, RZ ;  /* 0x000000ff03047210 */ /* 0x000fe20007ffe1ff */
[----:B------:R-:W-:-:S04]  /*1660*/  IMAD.WIDE.U32 R14, R9, c[0x0][0x198], R6 ;  /* 0x00006600090e7a25 */ /* 0x000fc800078e0006 */
[----:B------:R-:W-:-:S05]  /*1670*/  IMAD R4, R5, R4, R8 ;  /* 0x0000000405047224 */ /* 0x000fca00078e0208 */
[----:B------:R-:W-:-:S13]  /*1680*/  ISETP.GT.U32.AND P1, PT, R5, R4, PT ;  /* 0x000000040500720c */ /* 0x000fda0003f24070 */
[----:B------:R-:W-:Y:S01]  /*1690*/  @!P1 IMAD.IADD R4, R4, 0x1, -R5 ;  /* 0x0000000104049824 */ /* 0x000fe200078e0a05 */
[----:B------:R-:W-:Y:S02]  /*16a0*/  @!P1 IADD3 R3, R3, 0x1, RZ ;  /* 0x0000000103039810 */ /* 0x000fe40007ffe0ff */
[----:B------:R-:W-:Y:S02]  /*16b0*/  ISETP.NE.AND P1, PT, RZ, c[0x0][0x1c8], PT ;  /* 0x00007200ff007a0c */ /* 0x000fe40003f25270 */
[----:B------:R-:W-:Y:S02]  /*16c0*/  ISETP.GE.U32.AND P3, PT, R4, R5, PT ;  /* 0x000000050400720c */ /* 0x000fe40003f66070 */
[----:B------:R-:W-:Y:S02]  /*16d0*/  LOP3.LUT R4, R24, c[0x0][0x1c8], RZ, 0x3c, !PT ;  /* 0x0000720018047a12 */ /* 0x000fe400078e3cff */
[----:B------:R-:W-:Y:S02]  /*16e0*/  SHF.R.S32.HI R5, RZ, 0x1f, R9 ;  /* 0x0000001fff057819 */ /* 0x000fe40000011409 */
[----:B------:R-:W-:-:S03]  /*16f0*/  ISETP.GE.AND P2, PT, R4, RZ, PT ;  /* 0x000000ff0400720c */ /* 0x000fc60003f46270 */
[----:B------:R-:W-:-:S04]  /*1700*/  IMAD R4, R5, c[0x0][0x198], RZ ;  /* 0x0000660005047a24 */ /* 0x000fc800078e02ff */
[----:B------:R-:W-:Y:S01]  /*1710*/  @P3 IADD3 R3, R3, 0x1, RZ ;  /* 0x0000000103033810 */ /* 0x000fe20007ffe0ff */
[----:B------:R-:W-:-:S05]  /*1720*/  IMAD R4, R9, c[0x0][0x19c], R4 ;  /* 0x0000670009047a24 */ /* 0x000fca00078e0204 */
[----:B------:R-:W-:Y:S02]  /*1730*/  @!P2 IADD3 R3, -R3, RZ, RZ ;  /* 0x000000ff0303a210 */ /* 0x000fe40007ffe1ff */
[----:B------:R-:W-:Y:S02]  /*1740*/  @!P1 LOP3.LUT R3, RZ, c[0x0][0x1c8], RZ, 0x33, !PT ;  /* 0x00007200ff039a12 */ /* 0x000fe400078e33ff */
[----:B------:R-:W-:Y:S02]  /*1750*/  IADD3 R15, R15, R4, RZ ;  /* 0x000000040f0f7210 */ /* 0x000fe40007ffe0ff */
        /* <DEDUP_REMOVED lines=16> */
.L_x_3594:
[----:B------:R-:W-:Y:S01]  /*1860*/  ISETP.NE.AND P1, PT, R12, -0x1, PT ;  /* 0xffffffff0c00780c */ /* 0x000fe20003f25270 */
[----:B------:R-:W-:Y:S01]  /*1870*/  IMAD R6, R6, c[0x0][0x1b8], RZ ;  /* 0x00006e0006067a24 */ /* 0x000fe200078e02ff */
[----:B-----5:R-:W-:Y:S01]  /*1880*/  SHF.R.S32.HI R0, RZ, 0x1f, R229 ;  /* 0x0000001fff007819 */ /* 0x020fe200000114e5 */
[----:B------:R-:W-:Y:S01]  /*1890*/  IMAD.IADD R223, R129, 0x1, -R126 ;  /* 0x0000000181df7824 */ /* 0x000fe200078e0a7e */
[----:B------:R-:W-:Y:S01]  /*18a0*/  SHF.R.S32.HI R25, RZ, 0x1f, R24 ;  /* 0x0000001fff197819 */ /* 0x000fe20000011418 */
[----:B------:R-:W-:Y:S01]  /*18b0*/  IMAD R6, R3, c[0x0][0x1bc], R6 ;  /* 0x00006f0003067a24 */ /* 0x000fe200078e0206 */
[CC--:B------:R-:W-:Y:S01]  /*18c0*/  LEA.HI R20, R0.reuse, R229.reuse, RZ, 0x3 ;  /* 0x000000e500147211 */ /* 0x0c0fe200078f18ff */
[----:B------:R-:W-:Y:S01]  /*18d0*/  BSSY B0, `(.L_x_3596) ;  /* 0x0000059000007945 */ /* 0x000fe20003800000 */
[----:B------:R-:W-:Y:S01]  /*18e0*/  LEA.HI R7, R0, R229, RZ, 0x4 ;  /* 0x000000e500077211 */ /* 0x000fe200078f20ff */
[----:B------:R-:W-:Y:S01]  /*18f0*/  IMAD R29, R25, c[0x0][0x1a8], RZ ;  /* 0x00006a00191d7a24 */ /* 0x000fe200078e02ff */
[----:B------:R-:W-:-:S02]  /*1900*/  LOP3.LUT R2, R20, 0xfffffff8, RZ, 0xc0, !PT ;  /* 0xfffffff814027812 */ /* 0x000fc400078ec0ff */
[----:B------:R-:W-:Y:S01]  /*1910*/  SHF.R.S32.HI R20, RZ, 0x3, R20 ;  /* 0x00000003ff147819 */ /* 0x000fe20000011414 */
[----:B------:R-:W-:Y:S01]  /*1920*/  @P1 IMAD.WIDE.U32 R26, R12, c[0x0][0x190], RZ ;  /* 0x000064000c1a1a25 */ /* 0x000fe200078e00ff */
[----:B------:R-:W-:Y:S02]  /*1930*/  @!P1 SHF.R.S32.HI R4, RZ, 0x1f, R233 ;  /* 0x0000001fff049819 */ /* 0x000fe400000114e9 */
[----:B------:R-:W-:Y:S01]  /*1940*/  SHF.R.S32.HI R21, RZ, 0x1f, R20 ;  /* 0x0000001fff157819 */ /* 0x000fe20000011414 */
[----:B------:R-:W-:-:S04]  /*1950*/  @!P1 IMAD.WIDE.U32 R14, R233, c[0x0][0x178], RZ ;  /* 0x00005e00e90e9a25 */ /* 0x000fc800078e00ff */
[----:B------:R-:W-:Y:S02]  /*1960*/  @!P1 IMAD R4, R4, c[0x0][0x178], RZ ;  /* 0x00005e0004049a24 */ /* 0x000fe400078e02ff */
[----:B------:R-:W-:Y:S02]  /*1970*/  IMAD.IADD R2, R229, 0x1, -R2 ;  /* 0x00000001e5027824 */ /* 0x000fe400078e0a02 */
[----:B------:R-:W-:Y:S02]  /*1980*/  @!P1 IMAD R4, R233, c[0x0][0x17c], R4 ;  /* 0x00005f00e9049a24 */ /* 0x000fe400078e0204 */
[----:B------:R-:W-:Y:S02]  /*1990*/  @P1 IMAD R12, R12, c[0x0][0x194], R27 ;  /* 0x000065000c0c1a24 */ /* 0x000fe400078e021b */
[----:B------:R-:W-:Y:S01]  /*19a0*/  @!P1 IMAD.IADD R12, R15, 0x1, R4 ;  /* 0x000000010f0c9824 */ /* 0x000fe200078e0204 */
[----:B------:R-:W-:Y:S01]  /*19b0*/  LOP3.LUT R4, R7, 0xfffffff0, RZ, 0xc0, !PT ;  /* 0xfffffff007047812 */ /* 0x000fe200078ec0ff */
[----:B------:R-:W-:Y:S01]  /*19c0*/  IMAD.SHL.U32 R17, R20, 0x40, RZ ;  /* 0x0000004014117824 */ /* 0x000fe200078e00ff */
[----:B------:R-:W-:Y:S01]  /*19d0*/  SHF.R.S32.HI R7, RZ, 0x4, R7 ;  /* 0x00000004ff077819 */ /* 0x000fe20000011407 */
[----:B------:R-:W-:-:S02]  /*19e0*/  IMAD.SHL.U32 R232, R2, 0x8, RZ ;  /* 0x0000000802e87824 */ /* 0x000fc400078e00ff */
[----:B------:R-:W-:Y:S01]  /*19f0*/  @!P1 IMAD.MOV.U32 R26, RZ, RZ, R14 ;  /* 0x000000ffff1a9224 */ /* 0x000fe200078e000e */
[----:B------:R-:W-:Y:S01]  /*1a00*/  LOP3.LUT R17, R17, 0x1c0, RZ, 0xc0, !PT ;  /* 0x000001c011117812 */ /* 0x000fe200078ec0ff */
[----:B------:R-:W-:Y:S01]  /*1a10*/  IMAD.IADD R4, R229, 0x1, -R4 ;  /* 0x00000001e5047824 */ /* 0x000fe200078e0a04 */
[----:B------:R-:W-:Y:S01]  /*1a20*/  IADD3 R16, P2, R232, R16, RZ ;  /* 0x00000010e8107210 */ /* 0x000fe20007f5e0ff */
[----:B------:R-:W-:Y:S01]  /*1a30*/  IMAD R29, R24, c[0x0][0x1ac], R29 ;  /* 0x00006b00181d7a24 */ /* 0x000fe200078e021d */
[----:B------:R-:W-:Y:S01]  /*1a40*/  SHF.R.S32.HI R13, RZ, 0x1f, R232 ;  /* 0x0000001fff0d7819 */ /* 0x000fe200000114e8 */
[----:B------:R-:W-:Y:S01]  /*1a50*/  IMAD.WIDE R30, R31, 0x40, R20 ;  /* 0x000000401f1e7825 */ /* 0x000fe200078e0214 */
[----:B------:R-:W-:Y:S02]  /*1a60*/  IADD3 R26, P1, R232, R26, RZ ;  /* 0x0000001ae81a7210 */ /* 0x000fe40007f3e0ff */
[----:B------:R-:W-:Y:S02]  /*1a70*/  LOP3.LUT R15, R17, 0x38, R232, 0xf8, !PT ;  /* 0x00000038110f7812 */ /* 0x000fe400078ef8e8 */
[----:B------:R-:W-:Y:S01]  /*1a80*/  SHF.R.U32.HI R14, RZ, 0x3, R17 ;  /* 0x00000003ff0e7819 */ /* 0x000fe20000011611 */
[C---:B------:R-:W-:Y:S01]  /*1a90*/  IMAD.X R27, R13.reuse, 0x1, R12, P1 ;  /* 0x000000010d1b7824 */ /* 0x040fe200008e060c */
[----:B------:R-:W-:-:S02]  /*1aa0*/  IADD3.X R17, R13, R11, RZ, P2, !PT ;  /* 0x0000000b0d117210 */ /* 0x000fc400017fe4ff */
[----:B------:R-:W-:Y:S01]  /*1ab0*/  SHF.R.S32.HI R11, RZ, 0x1f, R4 ;  /* 0x0000001fff0b7819 */ /* 0x000fe20000011404 */
[----:B------:R-:W-:Y:S01]  /*1ac0*/  IMAD.WIDE.U32 R26, R24, c[0x0][0x1a8], R26 ;  /* 0x00006a00181a7a25 */ /* 0x000fe200078e001a */
[----:B------:R-:W-:Y:S02]  /*1ad0*/  IADD3 R18, P3, R232, R18, RZ ;  /* 0x00000012e8127210 */ /* 0x000fe40007f7e0ff */
[----:B------:R-:W-:Y:S01]  /*1ae0*/  LOP3.LUT R15, R15, R14, RZ, 0x3c, !PT ;  /* 0x0000000e0f0f7212 */ /* 0x000fe200078e3cff */
[----:B------:R-:W-:Y:S01]  /*1af0*/  IMAD.WIDE.U32 R16, R3, c[0x0][0x1b8], R16 ;  /* 0x00006e0003107a25 */ /* 0x000fe200078e0010 */
[C---:B------:R-:W-:Y:S02]  /*1b00*/  IADD3 R42, P1, R20.reuse, R9, RZ ;  /* 0x00000009142a7210 */ /* 0x040fe40007f3e0ff */
[----:B------:R-:W-:Y:S01]  /*1b10*/  LEA.HI R14, R11, R4, RZ, 0x3 ;  /* 0x000000040b0e7211 */ /* 0x000fe200078f18ff */
[----:B------:R-:W-:Y:S01]  /*1b20*/  IMAD.X R19, R13, 0x1, R8, P3 ;  /* 0x000000010d137824 */ /* 0x000fe200018e0608 */
[----:B------:R-:W-:Y:S01]  /*1b30*/  ISETP.GE.AND P3, PT, R20, R223, PT ;  /* 0x000000df1400720c */ /* 0x000fe20003f66270 */
[C---:B------:R-:W-:Y:S01]  /*1b40*/  IMAD R9, R21.reuse, c[0x0][0x198], RZ ;  /* 0x0000660015097a24 */ /* 0x040fe200078e02ff */
[----:B------:R-:W-:Y:S01]  /*1b50*/  LOP3.LUT R3, R14, 0xfffffff8, RZ, 0xc0, !PT ;  /* 0xfffffff80e037812 */ /* 0x000fe200078ec0ff */
[----:B------:R-:W-:Y:S01]  /*1b60*/  IMAD.X R5, R21, 0x1, R5, P1 ;  /* 0x0000000115057824 */ /* 0x000fe200008e0605 */
[-C--:B------:R-:W-:Y:S01]  /*1b70*/  LEA.HI R8, R0, R229.reuse, RZ, 0x6 ;  /* 0x000000e500087211 */ /* 0x080fe200078f30ff */
[----:B------:R-:W-:Y:S01]  /*1b80*/  IMAD R9, R20, c[0x0][0x19c], R9 ;  /* 0x0000670014097a24 */ /* 0x000fe200078e0209 */
[----:B------:R-:W-:Y:S01]  /*1b90*/  LEA.HI R0, R0, R229, RZ, 0x5 ;  /* 0x000000e500007211 */ /* 0x000fe200078f28ff */
[----:B------:R-:W-:Y:S01]  /*1ba0*/  IMAD.WIDE.U32 R134, R20, c[0x0][0x198], R18 ;  /* 0x0000660014867a25 */ /* 0x000fe200078e0012 */
[----:B------:R-:W-:-:S02]  /*1bb0*/  SHF.L.U32 R8, R8, 0x3, RZ ;  /* 0x0000000308087819 */ /* 0x000fc400000006ff */
[----:B------:R-:W-:Y:S01]  /*1bc0*/  SHF.R.S32.HI R127, RZ, 0x5, R0 ;  /* 0x00000005ff7f7819 */ /* 0x000fe20000011400 */
[----:B------:R-:W-:Y:S01]  /*1bd0*/  IMAD R5, R5, c[0x0][0x1a0], RZ ;  /* 0x0000680005057a24 */ /* 0x000fe200078e02ff */
[----:B------:R-:W-:Y:S01]  /*1be0*/  LOP3.LUT R230, R15, 0xfffffe00, R8, 0xf8, !PT ;  /* 0xfffffe000fe67812 */ /* 0x000fe200078ef808 */
[----:B------:R-:W-:Y:S01]  /*1bf0*/  IMAD.IADD R17, R17, 0x1, R6 ;  /* 0x0000000111117824 */ /* 0x000fe200078e0206 */
[----:B------:R-:W-:Y:S01]  /*1c00*/  IADD3 R40, R232, 0x40, RZ ;  /* 0x00000040e8287810 */ /* 0x000fe20007ffe0ff */
[----:B------:R-:W-:Y:S01]  /*1c10*/  IMAD.IADD R12, R4, 0x1, -R3 ;  /* 0x00000001040c7824 */ /* 0x000fe200078e0a03 */
[----:B------:R-:W-:Y:S01]  /*1c20*/  SHF.L.U32 R230, R230, 0x1, RZ ;  /* 0x00000001e6e67819 */ /* 0x000fe200000006ff */
[----:B------:R-:W-:Y:S02]  /*1c30*/  IMAD.IADD R135, R135, 0x1, R9 ;  /* 0x0000000187877824 */ /* 0x000fe400078e0209 */
[----:B------:R-:W-:Y:S01]  /*1c40*/  IMAD R9, R42, c[0x0][0x1a4], R5 ;  /* 0x000069002a097a24 */ /* 0x000fe200078e0205 */
[----:B------:R-:W-:Y:S01]  /*1c50*/  R2P PR, R12, 0x6 ;  /* 0x000000060c007804 */ /* 0x000fe20000000000 */
[----:B------:R-:W-:Y:S01]  /*1c60*/  IMAD.WIDE.U32 R42, R42, c[0x0][0x1a0], R16 ;  /* 0x000068002a2a7a25 */ /* 0x000fe200078e0010 */
[----:B------:R-:W-:-:S02]  /*1c70*/  LOP3.LUT R16, R0, 0xffffffe0, RZ, 0xc0, !PT ;  /* 0xffffffe000107812 */ /* 0x000fc400078ec0ff */
[----:B------:R-:W-:Y:S01]  /*1c80*/  MOV R5, 0x10 ;  /* 0x0000001000057802 */ /* 0x000fe20000000f00 */
[----:B------:R-:W-:Y:S02]  /*1c90*/  IMAD.MOV.U32 R3, RZ, RZ, 0x20 ;  /* 0x00000020ff037424 */ /* 0x000fe400078e00ff */
[----:B------:R-:W-:Y:S01]  /*1ca0*/  IMAD.IADD R16, R229, 0x1, -R16 ;  /* 0x00000001e5107824 */ /* 0x000fe200078e0a10 */
[----:B------:R-:W-:Y:S01]  /*1cb0*/  SEL R5, R5, 0xfffffff0, !P1 ;  /* 0xfffffff005057807 */ /* 0x000fe20004800000 */
[----:B------:R-:W-:Y:S01]  /*1cc0*/  IMAD.IADD R29, R27, 0x1, R29 ;  /* 0x000000011b1d7824 */ /* 0x000fe200078e021d */
[----:B------:R-:W-:Y:S01]  /*1cd0*/  SEL R3, R3, 0xffffffe0, !P2 ;  /* 0xffffffe003037807 */ /* 0x000fe20005000000 */
        /* <DEDUP_REMOVED lines=24> */
.L_x_3597:
[----:B------:R-:W-:Y:S05]  /*1e60*/  BSYNC B0 ;  /* 0x0000000000007941 */ /* 0x000fea0003800000 */
.L_x_3596:
        /* <DEDUP_REMOVED lines=29> */
.L_x_3599:
[----:B------:R-:W-:Y:S05]  /*2040*/  BSYNC B0 ;  /* 0x0000000000007941 */ /* 0x000fea0003800000 */
.L_x_3598:
        /* <DEDUP_REMOVED lines=29> */
.L_x_3601:
[----:B------:R-:W-:Y:S05]  /*2220*/  BSYNC B0 ;  /* 0x0000000000007941 */ /* 0x000fea0003800000 */
.L_x_3600:
        /* <DEDUP_REMOVED lines=28> */
.L_x_3603:
[----:B------:R-:W-:Y:S05]  /*23f0*/  BSYNC B0 ;  /* 0x0000000000007941 */ /* 0x000fea0003800000 */
.L_x_3602:
        /* <DEDUP_REMOVED lines=23> */
.L_x_3605:
[----:B------:R-:W-:Y:S05]  /*2570*/  BSYNC B0 ;  /* 0x0000000000007941 */ /* 0x000fea0003800000 */
.L_x_3604:
[----:B------:R-:W-:Y:S01]  /*2580*/  ISETP.GE.AND P1, PT, R23, R8, PT ;  /* 0x000000081700720c */ /* 0x000fe20003f26270 */
[----:B------:R-:W-:Y:S01]  /*2590*/  IMAD.MOV.U32 R6, RZ, RZ, c[0x0][0x198] ;  /* 0x00006600ff067624 */ /* 0x000fe200078e00ff */
[----:B------:R-:W-:Y:S03]  /*25a0*/  BSSY B0, `(.L_x_3606) ;  /* 0x0000017000007945 */ /* 0x000fe60003800000 */
[C---:B------:R-:W-:Y:S01]  /*25b0*/  IMAD.SHL.U32 R226, R6.reuse, 0x10, RZ ;  /* 0x0000001006e27824 */ /* 0x040fe200078e00ff */
[----:B------:R-:W-:-:S07]  /*25c0*/  SHF.L.U64.HI R225, R6, R10, c[0x0][0x19c] ;  /* 0x0000670006e17619 */ /* 0x000fce000001020a */
[----:B------:R-:W-:Y:S05]  /*25d0*/  @P1 BRA `(.L_x_3607) ;  /* 0x0000013000001947 */ /* 0x000fea0003800000 */
[----:B------:R-:W-:Y:S02]  /*25e0*/  ISETP.GE.AND P2, PT, R232, c[0x0][0x220], PT ;  /* 0x00008800e8007a0c */ /* 0x000fe40003f46270 */
[----:B------:R-:W-:Y:S02]  /*25f0*/  IADD3 R11, P3, R226, R134, RZ ;  /* 0x00000086e20b7210 */ /* 0x000fe40007f7e0ff */
[----:B------:R-:W-:-:S03]  /*2600*/  ISETP.GE.AND P1, PT, R40, c[0x0][0x220], PT ;  /* 0x0000880028007a0c */ /* 0x000fc60003f26270 */
[----:B------:R-:W-:-:S06]  /*2610*/  IMAD.X R0, R225, 0x1, R135, P3 ;  /* 0x00000001e1007824 */ /* 0x000fcc00018e0687 */
        /* <DEDUP_REMOVED lines=15> */
.L_x_3607:
[----:B------:R-:W-:Y:S05]  /*2710*/  BSYNC B0 ;  /* 0x0000000000007941 */ /* 0x000fea0003800000 */
.L_x_3606:
[----:B------:R-:W-:Y:S01]  /*2720*/  ISETP.GE.AND P1, PT, R9, R8, PT ;  /* 0x000000080900720c */ /* 0x000fe20003f26270 */
[----:B------:R-:W-:-:S12]  /*2730*/  BSSY B0, `(.L_x_3608) ;  /* 0x0000016000007945 */ /* 0x000fd80003800000 */
[----:B------:R-:W-:Y:S05]  /*2740*/  @P1 BRA `(.L_x_3609) ;  /* 0x0000014000001947 */ /* 0x000fea0003800000 */
[----:B------:R-:W-:Y:S01]  /*2750*/  ISETP.GE.AND P2, PT, R232, c[0x0][0x220], PT ;  /* 0x00008800e8007a0c */ /* 0x000fe20003f46270 */
[----:B------:R-:W-:Y:S01]  /*2760*/  IMAD.MOV.U32 R0, RZ, RZ, c[0x0][0x19c] ;  /* 0x00006700ff007624 */ /* 0x000fe200078e00ff */
[----:B------:R-:W-:Y:S02]  /*2770*/  LEA R11, P3, R6, R134, 0x5 ;  /* 0x00000086060b7211 */ /* 0x000fe400078628ff */
[----:B------:R-:W-:Y:S02]  /*2780*/  ISETP.GE.AND P1, PT, R40, c[0x0][0x220], PT ;  /* 0x0000880028007a0c */ /* 0x000fe40003f26270 */
[----:B------:R-:W-:-:S07]  /*2790*/  LEA.HI.X R0, R6, R135, R0, 0x5, P3 ;  /* 0x0000008706007211 */ /* 0x000fce00018f2c00 */
        /* <DEDUP_REMOVED lines=15> */
.L_x_3609:
[----:B------:R-:W-:Y:S05]  /*2890*/  BSYNC B0 ;  /* 0x0000000000007941 */ /* 0x000fea0003800000 */
.L_x_3608:
        /* <DEDUP_REMOVED lines=24> */
.L_x_3611:
[----:B------:R-:W-:Y:S05]  /*2a20*/  BSYNC B0 ;  /* 0x0000000000007941 */ /* 0x000fea0003800000 */
.L_x_3610:
[----:B------:R-:W-:Y:S01]  /*2a30*/  IADD3 R17, R20, 0x40, RZ ;  /* 0x0000004014117810 */ /* 0x000fe20007ffe0ff */
        /* <DEDUP_REMOVED lines=8> */
[C---:B--23--:R-:W-:Y:S01]  /*2ac0*/  @!P2 LEA R26, P3, R11.reuse, c[0x0][0x168], 0x1 ;  /* 0x00005a000b1aaa11 */ /* 0x04cfe200078608ff */
        /* <DEDUP_REMOVED lines=14> */
.L_x_3613:
[----:B------:R-:W-:Y:S05]  /*2bb0*/  BSYNC B0 ;  /* 0x0000000000007941 */ /* 0x000fea0003800000 */
.L_x_3612:
[----:B------:R-:W-:Y:S01]  /*2bc0*/  IADD3 R15, R20, 0x50, RZ ;  /* 0x00000050140f7810 */ /* 0x000fe20007ffe0ff */
[----:B------:R-:W-:Y:S03]  /*2bd0*/  BSSY B0, `(.L_x_3614) ;  /* 0x0000018000007945 */ /* 0x000fe60003800000 */
[----:B------:R-:W-:-:S13]  /*2be0*/  ISETP.GE.AND P1, PT, R15, R8, PT ;  /* 0x000000080f00720c */ /* 0x000fda0003f26270 */
        /* <DEDUP_REMOVED lines=22> */
.L_x_3615:
[----:B------:R-:W-:Y:S05]  /*2d50*/  BSYNC B0 ;  /* 0x0000000000007941 */ /* 0x000fea0003800000 */
.L_x_3614:
        /* <DEDUP_REMOVED lines=25> */
.L_x_3617:
[----:B------:R-:W-:Y:S05]  /*2ef0*/  BSYNC B0 ;  /* 0x0000000000007941 */ /* 0x000fea0003800000 */
.L_x_3616:
[----:B------:R-:W-:Y:S01]  /*2f00*/  IADD3 R11, R20, 0x70, RZ ;  /* 0x00000070140b7810 */ /* 0x000fe20007ffe0ff */
[----:B------:R-:W-:Y:S03]  /*2f10*/  BSSY B0, `(.L_x_3618) ;  /* 0x0000017000007945 */ /* 0x000fe60003800000 */
[----:B------:R-:W-:-:S13]  /*2f20*/  ISETP.GE.AND P1, PT, R11, R8, PT ;  /* 0x000000080b00720c */ /* 0x000fda0003f26270 */
[----:B------:R-:W-:Y:S05]  /*2f30*/  @P1 BRA `(.L_x_3619) ;  /* 0x0000014000001947 */ /* 0x000fea0003800000 */
[----:B------:R-:W-:Y:S01]  /*2f40*/  ISETP.GE.AND P3, PT, R232, c[0x0][0x220], PT ;  /* 0x00008800e8007a0c */ /* 0x000fe20003f66270 */
[----:B------:R-:W-:Y:S01]  /*2f50*/  ULDC UR4, c[0x0][0x19c] ;  /* 0x0000670000047ab9 */ /* 0x000fe20000000800 */
[----:B------:R-:W-:Y:S01]  /*2f60*/  ISETP.GE.AND P2, PT, R40, c[0x0][0x220], PT ;  /* 0x0000880028007a0c */ /* 0x000fe20003f46270 */
[----:B------:R-:W-:Y:S01]  /*2f70*/  UIMAD UR4, UR4, 0x70, URZ ;  /* 0x00000070040478a4 */ /* 0x000fe2000f8e023f */
[----:B--2---:R-:W-:-:S05]  /*2f80*/  IMAD.WIDE.U32 R28, R6, 0x70, R134 ;  /* 0x00000070061c7825 */ /* 0x004fca00078e0086 */
[----:B------:R-:W-:-:S04]  /*2f90*/  IADD3 R0, R29, UR4, RZ ;  /* 0x000000041d007c10 */ /* 0x000fc8000fffe0ff */
[C---:B------:R-:W-:Y:S01]  /*2fa0*/  @!P3 LEA R30, P4, R28.reuse, c[0x0][0x168], 0x1 ;  /* 0x00005a001c1eba11 */ /* 0x040fe200078808ff */
[----:B------:R2:W-:Y:S01]  /*2fb0*/  @P3 STS.128 [R230+0x7800], RZ ;  /* 0x007800ffe6003388 */ /* 0x0005e20000000c00 */
[C---:B---3--:R-:W-:Y:S02]  /*2fc0*/  @!P2 LEA R26, P1, R28.reuse, c[0x0][0x168], 0x1 ;  /* 0x00005a001c1aaa11 */ /* 0x048fe400078208ff */
[C-C-:B------:R-:W-:Y:S02]  /*2fd0*/  @!P3 LEA.HI.X R31, R28.reuse, c[0x0][0x16c], R0.reuse, 0x1, P4 ;  /* 0x00005b001c1fba11 */ /* 0x140fe400020f0c00 */
        /* <DEDUP_REMOVED lines=9> */
[----:B------:R2:W-:Y:S02]  /*3070*/  @!P2 LDGSTS.E.BYPASS.LTC128B.128 [R230+0xb800], [R26.64+0x80] ;  /* 0x0b8000801ae6afae */ /* 0x0005e4000b901d4e */
.L_x_3619:
[----:B------:R-:W-:Y:S05]  /*3080*/  BSYNC B0 ;  /* 0x0000000000007941 */ /* 0x000fea0003800000 */
.L_x_3618:
[----:B------:R-:W-:Y:S01]  /*3090*/  SHF.R.S32.HI R0, RZ, 0x1f, R233 ;  /* 0x0000001fff007819 */ /* 0x000fe200000114e9 */
[----:B------:R-:W-:Y:S01]  /*30a0*/  IMAD.WIDE.U32 R24, R233, c[0x0][0x320], R24 ;  /* 0x0000c800e9187a25 */ /* 0x000fe200078e0018 */
[----:B------:R-:W0:Y:S03]  /*30b0*/  LDGDEPBAR ;  /* 0x00000000000079af */ /* 0x000e260000000000 */
[----:B------:R-:W-:Y:S01]  /*30c0*/  IMAD R0, R0, c[0x0][0x320], RZ ;  /* 0x0000c80000007a24 */ /* 0x000fe200078e02ff */
[----:B--23--:R-:W-:-:S03]  /*30d0*/  LEA R26, P1, R24, c[0x0][0x318], 0x2 ;  /* 0x0000c600181a7a11 */ /* 0x00cfc600078210ff */
[----:B------:R-:W-:-:S04]  /*30e0*/  IMAD R0, R233, c[0x0][0x324], R0 ;  /* 0x0000c900e9007a24 */ /* 0x000fc800078e0200 */
[----:B------:R-:W-:-:S05]  /*30f0*/  IMAD.IADD R0, R25, 0x1, R0 ;  /* 0x0000000119007824 */ /* 0x000fca00078e0200 */
[----:B------:R-:W-:-:S05]  /*3100*/  LEA.HI.X R27, R24, c[0x0][0x31c], R0, 0x2, P1 ;  /* 0x0000c700181b7a11 */ /* 0x000fca00008f1400 */
[----:B------:R-:W2:Y:S01]  /*3110*/  LDG.E R25, [R26.64] ;  /* 0x0000000e1a197981 */ /* 0x000ea2000c1e1900 */
[----:B------:R-:W-:Y:S01]  /*3120*/  ISETP.GE.AND P2, PT, R20, R8, PT ;  /* 0x000000081400720c */ /* 0x000fe20003f46270 */
[----:B------:R-:W2:Y:S01]  /*3130*/  MUFU.RCP R0, c[0x0][0x238] ;  /* 0x00008e0000007b08 */ /* 0x000ea20000001000 */
[----:B------:R-:W-:-:S04]  /*3140*/  DEPBAR.LE SB0, 0x0 ;  /* 0x000080000000791a */ /* 0x000fc80000000000 */
[----:B------:R-:W-:Y:S01]  /*3150*/  BAR.SYNC.DEFER_BLOCKING 0x0 ;  /* 0x0000000000007b1d */ /* 0x000fe20000010000 */
[----:B------:R-:W-:Y:S01]  /*3160*/  SHF.R.S32.HI R125, RZ, 0x1f, R16 ;  /* 0x0000001fff7d7819 */ /* 0x000fe20000011410 */
[----:B------:R-:W-:Y:S01]  /*3170*/  IMAD.SHL.U32 R229, R229, 0x2, RZ ;  /* 0x00000002e5e57824 */ /* 0x000fe200078e00ff */
[C---:B------:R-:W-:Y:S02]  /*3180*/  LEA R172, P1, R42.reuse, c[0x0][0x170], 0x1 ;  /* 0x00005c002aac7a11 */ /* 0x040fe400078208ff */
[----:B------:R-:W-:Y:S01]  /*3190*/  LEA.HI R125, R125, R16, RZ, 0x2 ;  /* 0x000000107d7d7211 */ /* 0x000fe200078f10ff */
[----:B------:R-:W-:Y:S01]  /*31a0*/  BSSY B0, `(.L_x_3620) ;  /* 0x0000015000007945 */ /* 0x000fe20003800000 */
[----:B------:R-:W-:Y:S02]  /*31b0*/  LOP3.LUT R229, R229, 0x6, RZ, 0xc0, !PT ;  /* 0x00000006e5e57812 */ /* 0x000fe400078ec0ff */
[----:B------:R-:W-:Y:S02]  /*31c0*/  LEA.HI.X R173, R42, c[0x0][0x174], R36, 0x1, P1 ;  /* 0x00005d002aad7a11 */ /* 0x000fe400008f0c24 */
[----:B------:R-:W-:Y:S01]  /*31d0*/  SHF.R.S32.HI R125, RZ, 0x2, R125 ;  /* 0x00000002ff7d7819 */ /* 0x000fe2000001147d */
[----:B------:R3:W-:Y:S04]  /*31e0*/  @P2 STS.128 [R230+0xc000], RZ ;  /* 0x00c000ffe6002388 */ /* 0x0007e80000000c00 */
[----:B------:R3:W-:Y:S01]  /*31f0*/  @P2 STS.128 [R230+0x10000], RZ ;  /* 0x010000ffe6002388 */ /* 0x0007e20000000c00 */
        /* <DEDUP_REMOVED lines=15> */
.L_x_3621:
[----:B---3--:R-:W-:Y:S05]  /*32f0*/  BSYNC B0 ;  /* 0x0000000000007941 */ /* 0x008fea0003800000 */
.L_x_3620:
        /* <DEDUP_REMOVED lines=25> */
.L_x_3623:
[----:B------:R-:W-:Y:S05]  /*3490*/  BSYNC B0 ;  /* 0x0000000000007941 */ /* 0x000fea0003800000 */
.L_x_3622:
        /* <DEDUP_REMOVED lines=25> */
.L_x_3625:
[----:B------:R-:W-:Y:S05]  /*3630*/  BSYNC B0 ;  /* 0x0000000000007941 */ /* 0x000fea0003800000 */
.L_x_3624:
        /* <DEDUP_REMOVED lines=26> */
.L_x_3627:
[----:B------:R-:W-:Y:S05]  /*37e0*/  BSYNC B0 ;  /* 0x0000000000007941 */ /* 0x000fea0003800000 */
.L_x_3626:
        /* <DEDUP_REMOVED lines=25> */
.L_x_3629:
[----:B------:R-:W-:Y:S05]  /*3980*/  BSYNC B0 ;  /* 0x0000000000007941 */ /* 0x000fea0003800000 */
.L_x_3628:
        /* <DEDUP_REMOVED lines=26> */
.L_x_3631:
[----:B------:R-:W-:Y:S05]  /*3b30*/  BSYNC B0 ;  /* 0x0000000000007941 */ /* 0x000fea0003800000 */
.L_x_3630:
        /* <DEDUP_REMOVED lines=26> */
.L_x_3633:
[----:B------:R-:W-:Y:S05]  /*3ce0*/  BSYNC B0 ;  /* 0x0000000000007941 */ /* 0x000fea0003800000 */
.L_x_3632:
        /* <DEDUP_REMOVED lines=26> */
.L_x_3635:
[----:B------:R-:W-:Y:S05]  /*3e90*/  BSYNC B0 ;  /* 0x0000000000007941 */ /* 0x000fea0003800000 */
.L_x_3634:
[C---:B-1----:R-:W-:Y:S01]  /*3ea0*/  LEA.HI R10, R7.reuse, R7, RZ, 0x1 ;  /* 0x00000007070a7211 */ /* 0x042fe200078f08ff */
        /* <DEDUP_REMOVED lines=10> */
[----:B------:R-:W-:Y:S01]  /*3f50*/  IMAD R126, R127, 0x10, R126 ;  /* 0x000000107f7e7824 */ /* 0x000fe200078e027e */
[----:B------:R-:W-:Y:S01]  /*3f60*/  LOP3.LUT R124, R124, 0xfffffe00, RZ, 0xc0, !PT ;  /* 0xfffffe007c7c7812 */ /* 0x000fe200078ec0ff */
[----:B------:R-:W-:Y:S01]  /*3f70*/  IMAD.SHL.U32 R8, R221, 0x8, RZ ;  /* 0x00000008dd087824 */ /* 0x000fe200078e00ff */
[----:B------:R-:W-:-:S02]  /*3f80*/  LOP3.LUT R20, R7, 0x8, R20, 0xf8, !PT ;  /* 0x0000000807147812 */ /* 0x000fc400078ef814 */
[----:B------:R-:W-:Y:S01]  /*3f90*/  SHF.R.U32.HI R7, RZ, 0x3, R7 ;  /* 0x00000003ff077819 */ /* 0x000fe20000011607 */
[----:B------:R-:W-:Y:S01]  /*3fa0*/  IMAD R222, R127, 0x400, R124 ;  /* 0x000004007fde7824 */ /* 0x000fe200078e027c */
[----:B------:R-:W-:Y:S02]  /*3fb0*/  LOP3.LUT R8, R9, 0x8, R8, 0xf8, !PT ;  /* 0x0000000809087812 */ /* 0x000fe400078ef808 */
[----:B------:R-:W-:Y:S02]  /*3fc0*/  SHF.R.U32.HI R9, RZ, 0x3, R9 ;  /* 0x00000003ff097819 */ /* 0x000fe40000011609 */
[----:B------:R-:W-:Y:S02]  /*3fd0*/  LOP3.LUT R20, R20, R7, RZ, 0x3c, !PT ;  /* 0x0000000714147212 */ /* 0x000fe400078e3cff */
[----:B------:R-:W-:-:S03]  /*3fe0*/  LOP3.LUT R7, R8, R9, RZ, 0x3c, !PT ;  /* 0x0000000908077212 */ /* 0x000fc600078e3cff */
[----:B------:R-:W-:Y:S02]  /*3ff0*/  IMAD R221, R221, 0x200, R20 ;  /* 0x00000200dddd7824 */ /* 0x000fe400078e0214 */
[----:B------:R-:W-:Y:S02]  /*4000*/  IMAD.IADD R222, R7, 0x1, R222 ;  /* 0x0000000107de7824 */ /* 0x000fe400078e02de */
        /* <DEDUP_REMOVED lines=9> */
[----:B------:R-:W5:Y:S01]  /*40a0*/  LDSM.16.M88.4 R24, [R221+0x4000] ;  /* 0x00400000dd18783b */ /* 0x000f620000000200 */
[----:B------:R-:W-:Y:S01]  /*40b0*/  IMAD R218, R3, 0x2, R222 ;  /* 0x0000000203da7824 */ /* 0x000fe200078e02de */
[----:B------:R-:W-:Y:S01]  /*40c0*/  IADD3 R211, R219, 0x800, RZ ;  /* 0x00000800dbd37810 */ /* 0x000fe20007ffe0ff */
[----:B------:R-:W-:Y:S01]  /*40d0*/  IMAD R217, R3, 0x2, R220 ;  /* 0x0000000203d97824 */ /* 0x000fe200078e02dc */
[----:B------:R-:W2:Y:S01]  /*40e0*/  LDSM.16.M88.4 R88, [R221+0x5000] ;  /* 0x00500000dd58783b */ /* 0x000ea20000000200 */
[----:B------:R-:W-:-:S02]  /*40f0*/  SEL R2, R2, 0xffffffc0, !P2 ;  /* 0xffffffc002027807 */ /* 0x000fc40005000000 */
[C---:B------:R-:W-:Y:S01]  /*4100*/  IADD3 R210, R219.reuse, 0x1000, RZ ;  /* 0x00001000dbd27810 */ /* 0x040fe20007ffe0ff */
[----:B------:R-:W3:Y:S01]  /*4110*/  LDSM.16.M88.4 R80, [R221+0x5800] ;  /* 0x00580000dd50783b */ /* 0x000ee20000000200 */
[----:B------:R-:W-:Y:S01]  /*4120*/  IADD3 R209, R219, 0x1800, RZ ;  /* 0x00001800dbd17810 */ /* 0x000fe20007ffe0ff */
[----:B------:R-:W-:Y:S01]  /*4130*/  IMAD.IADD R215, R221, 0x1, R2 ;  /* 0x00000001ddd77824 */ /* 0x000fe200078e0202 */
[C---:B------:R-:W-:Y:S01]  /*4140*/  IADD3 R208, R219.reuse, 0x2000, RZ ;  /* 0x00002000dbd07810 */ /* 0x040fe20007ffe0ff */
[----:B------:R-:W4:Y:S01]  /*4150*/  LDSM.16.M88.4 R72, [R221+0x6000] ;  /* 0x00600000dd48783b */ /* 0x000f220000000200 */
[----:B------:R-:W-:Y:S01]  /*4160*/  IMAD.IADD R204, R2, 0x1, R219 ;  /* 0x0000000102cc7824 */ /* 0x000fe200078e02db */
[----:B------:R-:W-:Y:S02]  /*4170*/  IADD3 R2, R126, 0x1, R125 ;  /* 0x000000017e027810 */ /* 0x000fe40007ffe07d */
[----:B------:R-:W2:Y:S01]  /*4180*/  LDSM.16.M88.4 R64, [R221+0x6800] ;  /* 0x00680000dd40783b */ /* 0x000ea20000000200 */
[----:B------:R-:W-:-:S02]  /*4190*/  IADD3 R207, R219, 0x2800, RZ ;  /* 0x00002800dbcf7810 */ /* 0x000fc40007ffe0ff */
[----:B------:R-:W-:Y:S01]  /*41a0*/  IADD3 R2, R41, R2, -R129 ;  /* 0x0000000229027210 */ /* 0x000fe20007ffe881 */
[----:B------:R-:W2:Y:S01]  /*41b0*/  LDSM.16.M88.4 R56, [R221+0x7000] ;  /* 0x00700000dd38783b */ /* 0x000ea20000000200 */
[C---:B------:R-:W-:Y:S02]  /*41c0*/  IADD3 R206, R219.reuse, 0x3000, RZ ;  /* 0x00003000dbce7810 */ /* 0x040fe40007ffe0ff */
[----:B------:R-:W-:Y:S01]  /*41d0*/  IADD3 R2, R2, c[0x0][0x2e8], RZ ;  /* 0x0000ba0002027a10 */ /* 0x000fe20007ffe0ff */
[----:B------:R-:W2:Y:S01]  /*41e0*/  LDSM.16.M88.4 R44, [R221+0x7800] ;  /* 0x00780000dd2c783b */ /* 0x000ea20000000200 */
[----:B------:R-:W-:Y:S02]  /*41f0*/  IADD3 R205, R219, 0x3800, RZ ;  /* 0x00003800dbcd7810 */ /* 0x000fe40007ffe0ff */
[C---:B------:R-:W-:Y:S01]  /*4200*/  IADD3 R188, R2.reuse, 0x8, RZ ;  /* 0x0000000802bc7810 */ /* 0x040fe20007ffe0ff */
[----:B------:R-:W-:Y:S01]  /*4210*/  LDSM.16.M88.4 R96, [R220] ;  /* 0x00000000dc60783b */ /* 0x000fe20000000200 */
[----:B------:R-:W-:-:S02]  /*4220*/  IMNMX R189, R2, R41, PT ;  /* 0x0000002902bd7217 */ /* 0x000fc40003800200 */
[----:B------:R-:W-:Y:S01]  /*4230*/  IMNMX R188, R188, R41, PT ;  /* 0x00000029bcbc7217 */ /* 0x000fe20003800200 */
[----:B------:R-:W3:Y:S01]  /*4240*/  LDSM.16.M88.4 R8, [R219+0x800] ;  /* 0x00080000db08783b */ /* 0x000ee20000000200 */
[----:B------:R-:W-:Y:S02]  /*4250*/  LOP3.LUT R2, R7, R124, RZ, 0xfc, !PT ;  /* 0x0000007c07027212 */ /* 0x000fe400078efcff */
[C---:B------:R-:W-:Y:S01]  /*4260*/  IADD3 R203, R219.reuse, 0x4000, RZ ;  /* 0x00004000dbcb7810 */ /* 0x040fe20007ffe0ff */
[----:B-1--4-:R-:W-:Y:S01]  /*4270*/  HMMA.16816.F32.BF16 R20, R48, R16, RZ ;  /* 0x000000103014723c */ /* 0x012fe200000418ff */
[----:B------:R-:W1:Y:S01]  /*4280*/  LDSM.16.M88.4 R32, [R219] ;  /* 0x00000000db20783b */ /* 0x000e620000000200 */
[C---:B------:R-:W-:Y:S02]  /*4290*/  IADD3 R202, R219.reuse, 0x4800, RZ ;  /* 0x00004800dbca7810 */ /* 0x040fe40007ffe0ff */
[C---:B------:R-:W-:Y:S01]  /*42a0*/  IADD3 R201, R219.reuse, 0x5000, RZ ;  /* 0x00005000dbc97810 */ /* 0x040fe20007ffe0ff */
[----:B------:R-:W-:Y:S01]  /*42b0*/  LDSM.16.M88.4 R100, [R218] ;  /* 0x00000000da64783b */ /* 0x000fe20000000200 */
[----:B------:R-:W-:-:S02]  /*42c0*/  IADD3 R200, R219, 0x5800, RZ ;  /* 0x00005800dbc87810 */ /* 0x000fc40007ffe0ff */
[C---:B------:R-:W-:Y:S01]  /*42d0*/  HMMA.16816.F32.BF16 R16, R48.reuse, R18, RZ ;  /* 0x000000123010723c */ /* 0x040fe200000418ff */
[----:B------:R-:W4:Y:S01]  /*42e0*/  LDSM.16.M88.4 R120, [R219+0x1000] ;  /* 0x00100000db78783b */ /* 0x000f220000000200 */
[C---:B------:R-:W-:Y:S02]  /*42f0*/  IADD3 R199, R219.reuse, 0x6000, RZ ;  /* 0x00006000dbc77810 */ /* 0x040fe40007ffe0ff */
[C---:B------:R-:W-:Y:S01]  /*4300*/  IADD3 R198, R219.reuse, 0x6800, RZ ;  /* 0x00006800dbc67810 */ /* 0x040fe20007ffe0ff */
[----:B------:R-:W-:Y:S01]  /*4310*/  LDSM.16.M88.4 R116, [R219+0x1800] ;  /* 0x00180000db74783b */ /* 0x000fe20000000200 */
[C---:B------:R-:W-:Y:S02]  /*4320*/  IADD3 R197, R219.reuse, 0x7000, RZ ;  /* 0x00007000dbc57810 */ /* 0x040fe40007ffe0ff */
[----:B-----5:R-:W-:Y:S01]  /*4330*/  HMMA.16816.F32.BF16 R28, R48, R24, RZ ;  /* 0x00000018301c723c */ /* 0x020fe200000418ff */
[----:B------:R-:W-:Y:S01]  /*4340*/  LDSM.16.M88.4 R104, [R219+0x3800] ;  /* 0x00380000db68783b */ /* 0x000fe20000000200 */
[----:B------:R-:W-:-:S03]  /*4350*/  IADD3 R196, R219, 0x7800, RZ ;  /* 0x00007800dbc47810 */ /* 0x000fc60007ffe0ff */
[----:B------:R-:W-:Y:S03]  /*4360*/  LDSM.16.M88.4 R108, [R219+0x2800] ;  /* 0x00280000db6c783b */ /* 0x000fe60000000200 */
[C---:B------:R-:W-:Y:S01]  /*4370*/  HMMA.16816.F32.BF16 R24, R48.reuse, R26, RZ ;  /* 0x0000001a3018723c */ /* 0x040fe200000418ff */
[----:B------:R-:W-:Y:S04]  /*4380*/  LDSM.16.M88.4 R112, [R219+0x2000] ;  /* 0x00200000db70783b */ /* 0x000fe80000000200 */
[----:B------:R-:W-:Y:S03]  /*4390*/  LDSM.16.M88.4 R92, [R215+0x5000] ;  /* 0x00500000d75c783b */ /* 0x000fe60000000200 */
[C---:B--2---:R-:W-:Y:S08]  /*43a0*/  HMMA.16816.F32.BF16 R12, R48.reuse, R88, RZ ;  /* 0x00000058300c723c */ /* 0x044ff000000418ff */
        /* <DEDUP_REMOVED lines=15> */
[C---:B-1----:R-:W-:Y:S08]  /*44a0*/  HMMA.16816.F32.BF16 R28, R96.reuse, R32, R28 ;  /* 0x00000020601c723c */ /* 0x042ff0000004181c */
[C---:B------:R-:W-:Y:S01]  /*44b0*/  HMMA.16816.F32.BF16 R24, R96.reuse, R34, R24 ;  /* 0x000000226018723c */ /* 0x040fe20000041818 */
[----:B------:R-:W1:Y:S07]  /*44c0*/  LDSM.16.M88.4 R32, [R215+0x4000] ;  /* 0x00400000d720783b */ /* 0x000e6e0000000200 */
[C---:B----4-:R-:W-:Y:S08]  /*44d0*/  HMMA.16816.F32.BF16 R12, R96.reuse, R120, R12 ;  /* 0x00000078600c723c */ /* 0x050ff0000004180c */
[C---:B--2---:R-:W-:Y:S08]  /*44e0*/  HMMA.16816.F32.BF16 R60, R96.reuse, R44, R60 ;  /* 0x0000002c603c723c */ /* 0x044ff0000004183c */
[----:B------:R-:W-:Y:S01]  /*44f0*/  HMMA.16816.F32.BF16 R56, R96, R46, R56 ;  /* 0x0000002e6038723c */ /* 0x000fe20000041838 */
[----:B------:R-:W2:Y:S07]  /*4500*/  LDSM.16.M88.4 R44, [R215+0x5800] ;  /* 0x00580000d72c783b */ /* 0x000eae0000000200 */
[C---:B---3--:R-:W-:Y:S08]  /*4510*/  HMMA.16816.F32.BF16 R20, R100.reuse, R8, R20 ;  /* 0x000000086414723c */ /* 0x048ff00000041814 */
[----:B------:R-:W-:Y:S01]  /*4520*/  HMMA.16816.F32.BF16 R16, R100, R10, R16 ;  /* 0x0000000a6410723c */ /* 0x000fe20000041810 */
[----:B------:R-:W3:Y:S07]  /*4530*/  LDSM.16.M88.4 R8, [R215+0x7000] ;  /* 0x00700000d708783b */ /* 0x000eee0000000200 */
        /* <DEDUP_REMOVED lines=16> */
[----:B------:R-:W-:Y:S04]  /*4640*/  LDSM.16.M88.4 R96, [R217] ;  /* 0x00000000d960783b */ /* 0x000fe80000000200 */
[----:B------:R-:W-:Y:S03]  /*4650*/  LDSM.16.M88.4 R112, [R204+0x2000] ;  /* 0x00200000cc70783b */ /* 0x000fe60000000200 */
[C---:B------:R-:W-:Y:S08]  /*4660*/  HMMA.16816.F32.BF16 R12, R100.reuse, R92, R12 ;  /* 0x0000005c640c723c */ /* 0x040ff0000004180c */
[C---:B------:R-:W-:Y:S01]  /*4670*/  HMMA.16816.F32.BF16 R88, R100.reuse, R94, R88 ;  /* 0x0000005e6458723c */ /* 0x040fe20000041858 */
[----:B------:R-:W4:Y:S07]  /*4680*/  LDSM.16.M88.4 R92, [R204] ;  /* 0x00000000cc5c783b */ /* 0x000f2e0000000200 */
        /* <DEDUP_REMOVED lines=12> */
[C---:B-----5:R-:W-:Y:S08]  /*4750*/  HMMA.16816.F32.BF16 R76, R100.reuse, R108, R76 ;  /* 0x0000006c644c723c */ /* 0x060ff0000004184c */
[----:B------:R-:W-:Y:S01]  /*4760*/  HMMA.16816.F32.BF16 R72, R100, R110, R72 ;  /* 0x0000006e6448723c */ /* 0x000fe20000041848 */
[----:B------:R-:W5:Y:S04]  /*4770*/  LDSM.16.M88.4 R108, [R204+0x2800] ;  /* 0x00280000cc6c783b */ /* 0x000f680000000200 */
[----:B------:R-:W1:Y:S03]  /*4780*/  LDSM.16.M88.4 R100, [R204+0x3800] ;  /* 0x00380000cc64783b */ /* 0x000e660000000200 */
        /* <DEDUP_REMOVED lines=8> */
[----:B------:R-:W2:Y:S07]  /*4810*/  LDSM.16.M88.4 R8, [R222+0x2000] ;  /* 0x00200000de08783b */ /* 0x000eae0000000200 */
[C---:B-1----:R-:W-:Y:S08]  /*4820*/  HMMA.16816.F32.BF16 R84, R96.reuse, R32, R84 ;  /* 0x000000206054723c */ /* 0x042ff00000041854 */
[C---:B------:R-:W-:Y:S01]  /*4830*/  HMMA.16816.F32.BF16 R80, R96.reuse, R34, R80 ;  /* 0x000000226050723c */ /* 0x040fe20000041850 */
[----:B------:R-:W1:Y:S07]  /*4840*/  LDSM.16.M88.4 R32, [R221+0x9000] ;  /* 0x00900000dd20783b */ /* 0x000e6e0000000200 */
[C---:B----4-:R-:W-:Y:S08]  /*4850*/  HMMA.16816.F32.BF16 R60, R96.reuse, R104, R60 ;  /* 0x00000068603c723c */ /* 0x050ff0000004183c */
[C---:B------:R-:W-:Y:S01]  /*4860*/  HMMA.16816.F32.BF16 R56, R96.reuse, R106, R56 ;  /* 0x0000006a6038723c */ /* 0x040fe20000041838 */
[----:B------:R-:W3:Y:S07]  /*4870*/  LDSM.16.M88.4 R104, [R221+0x9800] ;  /* 0x00980000dd68783b */ /* 0x000eee0000000200 */
[C---:B------:R-:W-:Y:S08]  /*4880*/  HMMA.16816.F32.BF16 R76, R96.reuse, R112, R76 ;  /* 0x00000070604c723c */ /* 0x040ff0000004184c */
[C---:B------:R-:W-:Y:S01]  /*4890*/  HMMA.16816.F32.BF16 R72, R96.reuse, R114, R72 ;  /* 0x000000726048723c */ /* 0x040fe20000041848 */
[----:B------:R-:W-:Y:S07]  /*48a0*/  LDSM.16.M88.4 R112, [R220+0x2000] ;  /* 0x00200000dc70783b */ /* 0x000fee0000000200 */
[C---:B-----5:R-:W-:Y:S08]  /*48b0*/  HMMA.16816.F32.BF16 R68, R96.reuse, R108, R68 ;  /* 0x0000006c6044723c */ /* 0x060ff00000041844 */
[C---:B------:R-:W-:Y:S01]  /*48c0*/  HMMA.16816.F32.BF16 R64, R96.reuse, R110, R64 ;  /* 0x0000006e6040723c */ /* 0x040fe20000041840 */
[----:B------:R-:W-:Y:S07]  /*48d0*/  LDSM.16.M88.4 R108, [R219+0x5800] ;  /* 0x00580000db6c783b */ /* 0x000fee0000000200 */
[C---:B------:R-:W-:Y:S08]  /*48e0*/  HMMA.16816.F32.BF16 R52, R96.reuse, R100, R52 ;  /* 0x000000646034723c */ /* 0x040ff00000041834 */
[----:B------:R-:W-:Y:S01]  /*48f0*/  HMMA.16816.F32.BF16 R48, R96, R102, R48 ;  /* 0x000000666030723c */ /* 0x000fe20000041830 */
[----:B------:R-:W4:Y:S04]  /*4900*/  LDSM.16.M88.4 R100, [R221+0xa000] ;  /* 0x00a00000dd64783b */ /* 0x000f280000000200 */
[----:B------:R-:W5:Y:S03]  /*4910*/  LDSM.16.M88.4 R96, [R221+0xa800] ;  /* 0x00a80000dd60783b */ /* 0x000f660000000200 */
        /* <DEDUP_REMOVED lines=14> */
[----:B------:R-:W-:Y:S07]  /*4a00*/  LDSM.16.M88.4 R100, [R219+0x6800] ;  /* 0x00680000db64783b */ /* 0x000fee0000000200 */
[C---:B-----5:R-:W-:Y:S08]  /*4a10*/  HMMA.16816.F32.BF16 R68, R8.reuse, R96, R68 ;  /* 0x000000600844723c */ /* 0x060ff00000041844 */
[C---:B------:R-:W-:Y:S01]  /*4a20*/  HMMA.16816.F32.BF16 R64, R8.reuse, R98, R64 ;  /* 0x000000620840723c */ /* 0x040fe20000041840 */
[----:B------:R-:W-:Y:S07]  /*4a30*/  LDSM.16.M88.4 R96, [R219+0x7000] ;  /* 0x00700000db60783b */ /* 0x000fee0000000200 */
[C---:B--2---:R-:W-:Y:S08]  /*4a40*/  HMMA.16816.F32.BF16 R60, R8.reuse, R92, R60 ;  /* 0x0000005c083c723c */ /* 0x044ff0000004183c */
[C---:B------:R-:W-:Y:S01]  /*4a50*/  HMMA.16816.F32.BF16 R56, R8.reuse, R94, R56 ;  /* 0x0000005e0838723c */ /* 0x040fe20000041838 */
[----:B------:R-:W-:Y:S07]  /*4a60*/  LDSM.16.M88.4 R92, [R219+0x7800] ;  /* 0x00780000db5c783b */ /* 0x000fee0000000200 */
[C---:B------:R-:W-:Y:S08]  /*4a70*/  HMMA.16816.F32.BF16 R52, R8.reuse, R44, R52 ;  /* 0x0000002c0834723c */ /* 0x040ff00000041834 */
[----:B------:R-:W-:Y:S01]  /*4a80*/  HMMA.16816.F32.BF16 R48, R8, R46, R48 ;  /* 0x0000002e0830723c */ /* 0x000fe20000041830 */
[----:B------:R-:W-:Y:S04]  /*4a90*/  LDSM.16.M88.4 R44, [R215+0x8000] ;  /* 0x00800000d72c783b */ /* 0x000fe80000000200 */
[----:B------:R-:W2:Y:S03]  /*4aa0*/  LDSM.16.M88.4 R8, [R218+0x2000] ;  /* 0x00200000da08783b */ /* 0x000ea60000000200 */
[C---:B-1----:R-:W-:Y:S08]  /*4ab0*/  HMMA.16816.F32.BF16 R28, R112.reuse, R32, R28 ;  /* 0x00000020701c723c */ /* 0x042ff0000004181c */
[C---:B------:R-:W-:Y:S01]  /*4ac0*/  HMMA.16816.F32.BF16 R24, R112.reuse, R34, R24 ;  /* 0x000000227018723c */ /* 0x040fe20000041818 */
[----:B------:R-:W-:Y:S07]  /*4ad0*/  LDSM.16.M88.4 R32, [R215+0x8800] ;  /* 0x00880000d720783b */ /* 0x000fee0000000200 */
[C---:B------:R-:W-:Y:S08]  /*4ae0*/  HMMA.16816.F32.BF16 R84, R112.reuse, R108, R84 ;  /* 0x0000006c7054723c */ /* 0x040ff00000041854 */
[C---:B------:R-:W-:Y:S08]  /*4af0*/  HMMA.16816.F32.BF16 R80, R112.reuse, R110, R80 ;  /* 0x0000006e7050723c */ /* 0x040ff00000041850 */
[C---:B------:R-:W-:Y:S08]  /*4b00*/  HMMA.16816.F32.BF16 R12, R112.reuse, R116, R12 ;  /* 0x00000074700c723c */ /* 0x040ff0000004180c */
[C---:B------:R-:W-:Y:S01]  /*4b10*/  HMMA.16816.F32.BF16 R88, R112.reuse, R118, R88 ;  /* 0x000000767058723c */ /* 0x040fe20000041858 */
[----:B------:R-:W-:Y:S07]  /*4b20*/  LDSM.16.M88.4 R116, [R204+0x4000] ;  /* 0x00400000cc74783b */ /* 0x000fee0000000200 */
[----:B---3--:R-:W-:Y:S01]  /*4b30*/  HMMA.16816.F32.BF16 R108, R112, R104, R76 ;  /* 0x00000068706c723c */ /* 0x008fe2000004184c */
[----:B------:R-:W1:Y:S07]  /*4b40*/  LDSM.16.M88.4 R76, [R217+0x2000] ;  /* 0x00200000d94c783b */ /* 0x000e6e0000000200 */
[C---:B--2---:R-:W-:Y:S08]  /*4b50*/  HMMA.16816.F32.BF16 R28, R8.reuse, R44, R28 ;  /* 0x0000002c081c723c */ /* 0x044ff0000004181c */
[----:B------:R-:W-:Y:S01]  /*4b60*/  HMMA.16816.F32.BF16 R44, R8, R46, R24 ;  /* 0x0000002e082c723c */ /* 0x000fe20000041818 */
[----:B------:R-:W2:Y:S07]  /*4b70*/  LDSM.16.M88.4 R24, [R215+0x9000] ;  /* 0x00900000d718783b */ /* 0x000eae0000000200 */
[C---:B------:R-:W-:Y:S08]  /*4b80*/  HMMA.16816.F32.BF16 R20, R112.reuse, R120, R20 ;  /* 0x000000787014723c */ /* 0x040ff00000041814 */
[C---:B------:R-:W-:Y:S08]  /*4b90*/  HMMA.16816.F32.BF16 R16, R112.reuse, R122, R16 ;  /* 0x0000007a7010723c */ /* 0x040ff00000041810 */
[C---:B------:R-:W-:Y:S08]  /*4ba0*/  HMMA.16816.F32.BF16 R52, R112.reuse, R92, R52 ;  /* 0x0000005c7034723c */ /* 0x040ff00000041834 */
[C---:B------:R-:W-:Y:S01]  /*4bb0*/  HMMA.16816.F32.BF16 R48, R112.reuse, R94, R48 ;  /* 0x0000005e7030723c */ /* 0x040fe20000041830 */
[----:B------:R-:W3:Y:S07]  /*4bc0*/  LDSM.16.M88.4 R92, [R204+0x4800] ;  /* 0x00480000cc5c783b */ /* 0x000eee0000000200 */
[----:B------:R-:W-:Y:S07]  /*4bd0*/  HMMA.16816.F32.BF16 R68, R112, R100, R68 ;  /* 0x000000647044723c */ /* 0x000fee0000041844 */
[----:B------:R-:W-:Y:S01]  /*4be0*/  IMAD.IADD R100, R4, 0x1, R229 ;  /* 0x0000000104647824 */ /* 0x000fe200078e02e5 */
[----:B-1----:R-:W-:Y:S04]  /*4bf0*/  HMMA.16816.F32.BF16 R44, R76, R118, R44 ;  /* 0x000000764c2c723c */ /* 0x002fe8000004182c */
[----:B------:R-:W-:-:S04]  /*4c00*/  IADD3 R7, R100, 0x9, RZ ;  /* 0x0000000964077810 */ /* 0x000fc80007ffe0ff */
[----:B------:R-:W-:Y:S01]  /*4c10*/  HMMA.16816.F32.BF16 R60, R112, R96, R60 ;  /* 0x00000060703c723c */ /* 0x000fe2000004183c */
[C---:B------:R-:W-:Y:S02]  /*4c20*/  ISETP.GE.AND P3, PT, R7.reuse, R189, PT ;  /* 0x000000bd0700720c */ /* 0x040fe40003f66270 */
[----:B------:R-:W-:-:S04]  /*4c30*/  ISETP.GE.AND P2, PT, R7, R188, PT ;  /* 0x000000bc0700720c */ /* 0x000fc80003f46270 */
[C---:B------:R-:W-:Y:S01]  /*4c40*/  IADD3 R96, R100.reuse, 0x8, RZ ;  /* 0x0000000864607810 */ /* 0x040fe20007ffe0ff */
[----:B------:R-:W-:Y:S01]  /*4c50*/  HMMA.16816.F32.BF16 R20, R8, R32, R20 ;  /* 0x000000200814723c */ /* 0x000fe20000041814 */
[----:B------:R-:W-:Y:S02]  /*4c60*/  IADD3 R97, R100, 0x1, RZ ;  /* 0x0000000164617810 */ /* 0x000fe40007ffe0ff */
[----:B------:R-:W1:Y:S01]  /*4c70*/  I2F R105, R96 ;  /* 0x0000006000697306 */ /* 0x000e620000201400 */
[-C--:B------:R-:W-:Y:S02]  /*4c80*/  ISETP.GE.AND P5, PT, R96, R189.reuse, PT ;  /* 0x000000bd6000720c */ /* 0x080fe40003fa6270 */
[C---:B------:R-:W-:Y:S02]  /*4c90*/  ISETP.GE.AND P6, PT, R97.reuse, R189, PT ;  /* 0x000000bd6100720c */ /* 0x040fe40003fc6270 */
[----:B------:R-:W-:Y:S01]  /*4ca0*/  HMMA.16816.F32.BF16 R28, R76, R116, R28 ;  /* 0x000000744c1c723c */ /* 0x000fe2000004181c */
[----:B------:R-:W-:-:S02]  /*4cb0*/  ISETP.GE.AND P4, PT, R97, R188, PT ;  /* 0x000000bc6100720c */ /* 0x000fc40003f86270 */
[----:B------:R4:W5:Y:S01]  /*4cc0*/  I2F R101, R97 ;  /* 0x0000006100657306 */ /* 0x0009620000201400 */
[----:B------:R-:W-:-:S04]  /*4cd0*/  ISETP.GE.AND P1, PT, R96, R188, PT ;  /* 0x000000bc6000720c */ /* 0x000fc80003f26270 */
[----:B------:R-:W-:Y:S01]  /*4ce0*/  HMMA.16816.F32.BF16 R16, R8, R34, R16 ;  /* 0x000000220810723c */ /* 0x000fe20000041810 */
[----:B------:R-:W3:Y:S01]  /*4cf0*/  LDSM.16.M88.4 R32, [R215+0x9800] ;  /* 0x00980000d720783b */ /* 0x000ee20000000200 */
[CC--:B-1----:R-:W-:Y:S02]  /*4d00*/  FFMA.FTZ R44, R0.reuse, R105.reuse, R44 ;  /* 0x00000069002c7223 */ /* 0x0c2fe4000001002c */
[----:B------:R-:W-:-:S04]  /*4d10*/  FFMA.FTZ R46, R0, R105, R46 ;  /* 0x00000069002e7223 */ /* 0x000fc8000001002e */
[----:B------:R-:W-:Y:S01]  /*4d20*/  HMMA.16816.F32.BF16 R56, R112, R98, R56 ;  /* 0x000000627038723c */ /* 0x000fe20000041838 */
[----:B------:R-:W-:Y:S01]  /*4d30*/  FSEL R104, R44, -INF , !P5 ;  /* 0xff8000002c687808 */ /* 0x000fe20006800000 */
[----:B----4-:R-:W1:Y:S01]  /*4d40*/  LDSM.16.M88.4 R96, [R204+0x5000] ;  /* 0x00500000cc60783b */ /* 0x010e620000000200 */
[----:B------:R-:W-:-:S05]  /*4d50*/  IADD3 R44, R100, 0x18, RZ ;  /* 0x00000018642c7810 */ /* 0x000fca0007ffe0ff */
[----:B--2---:R-:W-:Y:S01]  /*4d60*/  HMMA.16816.F32.BF16 R12, R8, R24, R12 ;  /* 0x00000018080c723c */ /* 0x004fe2000004180c */
[----:B------:R-:W2:Y:S01]  /*4d70*/  I2F R24, R7 ;  /* 0x0000000700187306 */ /* 0x000ea20000201400 */
[CC--:B-----5:R-:W-:Y:S02]  /*4d80*/  FFMA.FTZ R29, R0.reuse, R101.reuse, R29 ;  /* 0x00000065001d7223 */ /* 0x0e0fe4000001001d */
[----:B------:R-:W-:Y:S01]  /*4d90*/  FFMA.FTZ R31, R0, R101, R31 ;  /* 0x00000065001f7223 */ /* 0x000fe2000001001f */
[----:B------:R-:W-:Y:S02]  /*4da0*/  FSEL R101, R46, -INF , !P1 ;  /* 0xff8000002e657808 */ /* 0x000fe40004800000 */
[C---:B------:R-:W-:Y:S01]  /*4db0*/  IADD3 R25, R100.reuse, 0x10, RZ ;  /* 0x0000001064197810 */ /* 0x040fe20007ffe0ff */
[----:B---3--:R-:W-:Y:S03]  /*4dc0*/  HMMA.16816.F32.BF16 R20, R76, R92, R20 ;  /* 0x0000005c4c14723c */ /* 0x008fe60000041814 */
[----:B------:R-:W3:Y:S04]  /*4dd0*/  I2F R41, R25 ;  /* 0x0000001900297306 */ /* 0x000ee80000201400 */
[----:B------:R-:W-:Y:S01]  /*4de0*/  IADD3 R92, R100, 0x11, RZ ;  /* 0x00000011645c7810 */ /* 0x000fe20007ffe0ff */
[----:B------:R-:W-:Y:S01]  /*4df0*/  HMMA.16816.F32.BF16 R72, R112, R106, R72 ;  /* 0x0000006a7048723c */ /* 0x000fe20000041848 */
[CC--:B--2---:R-:W-:Y:S01]  /*4e00*/  FFMA.FTZ R45, R0.reuse, R24.reuse, R45 ;  /* 0x00000018002d7223 */ /* 0x0c4fe2000001002d */
[----:B------:R-:W-:Y:S01]  /*4e10*/  FSEL R7, R31, -INF , !P4 ;  /* 0xff8000001f077808 */ /* 0x000fe20006000000 */
[----:B------:R-:W-:Y:S01]  /*4e20*/  FFMA.FTZ R47, R0, R24, R47 ;  /* 0x00000018002f7223 */ /* 0x000fe2000001002f */
[----:B------:R-:W-:Y:S01]  /*4e30*/  ISETP.GE.AND P4, PT, R25, R188, PT ;  /* 0x000000bc1900720c */ /* 0x000fe20003f86270 */
[----:B------:R2:W4:Y:S01]  /*4e40*/  I2F R31, R92 ;  /* 0x0000005c001f7306 */ /* 0x0005220000201400 */
[----:B------:R-:W-:-:S02]  /*4e50*/  IADD3 R93, R100, 0x19, RZ ;  /* 0x00000019645d7810 */ /* 0x000fc40007ffe0ff */
[----:B------:R-:W-:Y:S01]  /*4e60*/  HMMA.16816.F32.BF16 R64, R112, R102, R64 ;  /* 0x000000667040723c */ /* 0x000fe20000041840 */
[----:B------:R-:W-:Y:S02]  /*4e70*/  FSEL R106, R45, -INF , !P3 ;  /* 0xff8000002d6a7808 */ /* 0x000fe40005800000 */
[-C--:B------:R-:W-:Y:S02]  /*4e80*/  ISETP.GE.AND P3, PT, R44, R189.reuse, PT ;  /* 0x000000bd2c00720c */ /* 0x080fe40003f66270 */
[-C--:B------:R-:W-:Y:S01]  /*4e90*/  ISETP.GE.AND P5, PT, R92, R189.reuse, PT ;  /* 0x000000bd5c00720c */ /* 0x080fe20003fa6270 */
[----:B------:R-:W-:Y:S01]  /*4ea0*/  I2F R103, R100 ;  /* 0x0000006400677306 */ /* 0x000fe20000201400 */
[----:B------:R-:W-:Y:S01]  /*4eb0*/  FSEL R102, R29, -INF , !P6 ;  /* 0xff8000001d667808 */ /* 0x000fe20007000000 */
[----:B------:R-:W-:Y:S01]  /*4ec0*/  HMMA.16816.F32.BF16 R16, R76, R94, R16 ;  /* 0x0000005e4c10723c */ /* 0x000fe20000041810 */
[----:B------:R-:W-:Y:S01]  /*4ed0*/  ISETP.GE.AND P6, PT, R25, R189, PT ;  /* 0x000000bd1900720c */ /* 0x000fe20003fc6270 */
[-C--:B---3--:R-:W-:Y:S01]  /*4ee0*/  FFMA.FTZ R22, R0, R41.reuse, R22 ;  /* 0x0000002900167223 */ /* 0x088fe20000010016 */
[----:B------:R-:W-:Y:S01]  /*4ef0*/  ISETP.GE.AND P1, PT, R92, R188, PT ;  /* 0x000000bc5c00720c */ /* 0x000fe20003f26270 */
[----:B--2---:R-:W-:-:S02]  /*4f00*/  FFMA.FTZ R92, R0, R41, R20 ;  /* 0x00000029005c7223 */ /* 0x004fc40000010014 */
[----:B------:R2:W3:Y:S01]  /*4f10*/  I2F R29, R44 ;  /* 0x0000002c001d7306 */ /* 0x0004e20000201400 */
[----:B------:R-:W-:Y:S01]  /*4f20*/  FSEL R95, R47, -INF , !P2 ;  /* 0xff8000002f5f7808 */ /* 0x000fe20005000000 */
[C---:B------:R-:W-:Y:S01]  /*4f30*/  HMMA.16816.F32.BF16 R88, R8.reuse, R26, R88 ;  /* 0x0000001a0858723c */ /* 0x040fe20000041858 */
[-C--:B------:R-:W-:Y:S01]  /*4f40*/  ISETP.GE.AND P2, PT, R44, R188.reuse, PT ;  /* 0x000000bc2c00720c */ /* 0x080fe20003f46270 */
[----:B------:R-:W5:Y:S01]  /*4f50*/  LDSM.16.M88.4 R24, [R215+0xa000] ;  /* 0x00a00000d718783b */ /* 0x000f620000000200 */
[----:B----4-:R-:W-:Y:S01]  /*4f60*/  FFMA.FTZ R23, R0, R31, R23 ;  /* 0x0000001f00177223 */ /* 0x010fe20000010017 */
[----:B------:R-:W-:Y:S02]  /*4f70*/  FSEL R92, R92, -INF , !P6 ;  /* 0xff8000005c5c7808 */ /* 0x000fe40007000000 */
[----:B------:R4:W4:Y:S01]  /*4f80*/  I2F R20, R93 ;  /* 0x0000005d00147306 */ /* 0x0009220000201400 */
[C---:B------:R-:W-:Y:S01]  /*4f90*/  ISETP.GE.AND P6, PT, R93.reuse, R189, PT ;  /* 0x000000bd5d00720c */ /* 0x040fe20003fc6270 */
[----:B------:R-:W-:Y:S01]  /*4fa0*/  HMMA.16816.F32.BF16 R84, R8, R32, R84 ;  /* 0x000000200854723c */ /* 0x000fe20000041854 */
[----:B--2---:R-:W2:Y:S06]  /*4fb0*/  LDSM.16.M88.4 R44, [R204+0x5800] ;  /* 0x00580000cc2c783b */ /* 0x004eac0000000200 */
[----:B------:R-:W-:Y:S01]  /*4fc0*/  FSEL R33, R22, -INF , !P4 ;  /* 0xff80000016217808 */ /* 0x000fe20006000000 */
[C---:B-1----:R-:W-:Y:S01]  /*4fd0*/  HMMA.16816.F32.BF16 R12, R76.reuse, R96, R12 ;  /* 0x000000604c0c723c */ /* 0x042fe2000004180c */
[----:B------:R-:W-:Y:S01]  /*4fe0*/  IADD3 R22, R100, 0x20, RZ ;  /* 0x0000002064167810 */ /* 0x000fe20007ffe0ff */
[C---:B------:R-:W-:Y:S01]  /*4ff0*/  FFMA.FTZ R32, R0.reuse, R31, R21 ;  /* 0x0000001f00207223 */ /* 0x040fe20000010015 */
[----:B------:R-:W-:Y:S01]  /*5000*/  ISETP.GE.AND P4, PT, R93, R188, PT ;  /* 0x000000bc5d00720c */ /* 0x000fe20003f86270 */
[CC--:B---3--:R-:W-:Y:S01]  /*5010*/  FFMA.FTZ R16, R0.reuse, R29.reuse, R16 ;  /* 0x0000001d00107223 */ /* 0x0c8fe20000010010 */
[----:B------:R-:W1:Y:S01]  /*5020*/  I2F R21, R22 ;  /* 0x0000001600157306 */ /* 0x000e620000201400 */
[----:B----4-:R-:W-:Y:S01]  /*5030*/  FSEL R93, R23, -INF , !P1 ;  /* 0xff800000175d7808 */ /* 0x010fe20004800000 */
[----:B------:R-:W-:Y:S01]  /*5040*/  FFMA.FTZ R18, R0, R29, R18 ;  /* 0x0000001d00127223 */ /* 0x000fe20000010012 */
[----:B------:R-:W-:Y:S01]  /*5050*/  IADD3 R23, R100, 0x21, RZ ;  /* 0x0000002164177810 */ /* 0x000fe20007ffe0ff */
[----:B------:R-:W-:Y:S01]  /*5060*/  HMMA.16816.F32.BF16 R88, R76, R98, R88 ;  /* 0x000000624c58723c */ /* 0x000fe20000041858 */
[-C--:B------:R-:W-:Y:S01]  /*5070*/  FFMA.FTZ R17, R0, R20.reuse, R17 ;  /* 0x0000001400117223 */ /* 0x080fe20000010011 */
[----:B------:R-:W-:Y:S01]  /*5080*/  IADD3 R96, R100, 0x29, RZ ;  /* 0x0000002964607810 */ /* 0x000fe20007ffe0ff */
[----:B------:R-:W-:Y:S01]  /*5090*/  FFMA.FTZ R19, R0, R20, R19 ;  /* 0x0000001400137223 */ /* 0x000fe20000010013 */
[----:B------:R-:W3:Y:S01]  /*50a0*/  I2F R41, R23 ;  /* 0x0000001700297306 */ /* 0x000ee20000201400 */
[----:B------:R-:W-:-:S02]  /*50b0*/  IADD3 R97, R100, 0x28, RZ ;  /* 0x0000002864617810 */ /* 0x000fc40007ffe0ff */
[----:B------:R-:W-:Y:S01]  /*50c0*/  FSEL R94, R16, -INF , !P3 ;  /* 0xff800000105e7808 */ /* 0x000fe20005800000 */
[C---:B------:R-:W-:Y:S01]  /*50d0*/  HMMA.16816.F32.BF16 R80, R8.reuse, R34, R80 ;  /* 0x000000220850723c */ /* 0x040fe20000041850 */
[----:B------:R-:W-:Y:S02]  /*50e0*/  FSEL R31, R18, -INF , !P2 ;  /* 0xff800000121f7808 */ /* 0x000fe40005000000 */
[----:B------:R-:W-:Y:S01]  /*50f0*/  FSEL R29, R19, -INF , !P4 ;  /* 0xff800000131d7808 */ /* 0x000fe20006000000 */
[----:B------:R-:W4:Y:S01]  /*5100*/  I2F R35, R97 ;  /* 0x0000006100237306 */ /* 0x000f220000201400 */
[----:B------:R-:W-:Y:S02]  /*5110*/  FSEL R32, R32, -INF , !P5 ;  /* 0xff80000020207808 */ /* 0x000fe40006800000 */
[----:B------:R-:W-:Y:S01]  /*5120*/  FSEL R34, R17, -INF , !P6 ;  /* 0xff80000011227808 */ /* 0x000fe20007000000 */
[CC--:B-1----:R-:W-:Y:S01]  /*5130*/  FFMA.FTZ R178, R0.reuse, R21.reuse, R12 ;  /* 0x0000001500b27223 */ /* 0x0c2fe2000001000c */
[----:B------:R-:W1:Y:S01]  /*5140*/  LDSM.16.M88.4 R16, [R215+0xa800] ;  /* 0x00a80000d710783b */ /* 0x000e620000000200 */
[----:B------:R-:W-:Y:S01]  /*5150*/  FFMA.FTZ R145, R0, R21, R14 ;  /* 0x0000001500917223 */ /* 0x000fe2000001000e */
[----:B------:R-:W-:Y:S01]  /*5160*/  IADD3 R14, R100, 0x30, RZ ;  /* 0x00000030640e7810 */ /* 0x000fe20007ffe0ff */
[----:B------:R-:W4:Y:S01]  /*5170*/  I2F R12, R96 ;  /* 0x00000060000c7306 */ /* 0x000f220000201400 */
[----:B-----5:R-:W-:Y:S01]  /*5180*/  HMMA.16816.F32.BF16 R108, R8, R24, R108 ;  /* 0x00000018086c723c */ /* 0x020fe2000004186c */
[----:B------:R-:W-:Y:S01]  /*5190*/  ISETP.GE.AND P5, PT, R22, R189, PT ;  /* 0x000000bd1600720c */ /* 0x000fe20003fa6270 */
[-C--:B---3--:R-:W-:Y:S01]  /*51a0*/  FFMA.FTZ R13, R0, R41.reuse, R13 ;  /* 0x00000029000d7223 */ /* 0x088fe2000001000d */
[----:B------:R-:W-:Y:S01]  /*51b0*/  ISETP.GE.AND P1, PT, R22, R188, PT ;  /* 0x000000bc1600720c */ /* 0x000fe20003f26270 */
[----:B------:R-:W-:Y:S01]  /*51c0*/  FFMA.FTZ R15, R0, R41, R15 ;  /* 0x00000029000f7223 */ /* 0x000fe2000001000f */
[----:B------:R-:W-:-:S02]  /*51d0*/  ISETP.GE.AND P3, PT, R23, R189, PT ;  /* 0x000000bd1700720c */ /* 0x000fc40003f66270 */
[----:B------:R-:W3:Y:S01]  /*51e0*/  I2F R25, R14 ;  /* 0x0000000e00197306 */ /* 0x000ee20000201400 */
[----:B--2---:R-:W-:Y:S01]  /*51f0*/  HMMA.16816.F32.BF16 R84, R76, R44, R84 ;  /* 0x0000002c4c54723c */ /* 0x004fe20000041854 */
[----:B------:R-:W-:Y:S01]  /*5200*/  ISETP.GE.AND P2, PT, R23, R188, PT ;  /* 0x000000bc1700720c */ /* 0x000fe20003f46270 */
[-C--:B----4-:R-:W-:Y:S01]  /*5210*/  FFMA.FTZ R88, R0, R35.reuse, R88 ;  /* 0x0000002300587223 */ /* 0x090fe20000010058 */
[----:B------:R-:W2:Y:S01]  /*5220*/  LDSM.16.M88.4 R20, [R204+0x6000] ;  /* 0x00600000cc14783b */ /* 0x000ea20000000200 */
[----:B------:R-:W-:Y:S01]  /*5230*/  FSEL R178, R178, -INF , !P5 ;  /* 0xff800000b2b27808 */ /* 0x000fe20006800000 */
[C---:B------:R-:W-:Y:S01]  /*5240*/  FFMA.FTZ R41, R0.reuse, R35, R90 ;  /* 0x0000002300297223 */ /* 0x040fe2000001005a */
[----:B------:R-:W-:Y:S01]  /*5250*/  FSEL R145, R145, -INF , !P1 ;  /* 0xff80000091917808 */ /* 0x000fe20004800000 */
[-C--:B------:R-:W-:Y:S01]  /*5260*/  FFMA.FTZ R89, R0, R12.reuse, R89 ;  /* 0x0000000c00597223 */ /* 0x080fe20000010059 */
[----:B------:R-:W-:Y:S01]  /*5270*/  ISETP.GE.AND P5, PT, R96, R189, PT ;  /* 0x000000bd6000720c */ /* 0x000fe20003fa6270 */
[----:B------:R-:W-:Y:S01]  /*5280*/  FFMA.FTZ R91, R0, R12, R91 ;  /* 0x0000000c005b7223 */ /* 0x000fe2000001005b */
[----:B------:R-:W-:Y:S01]  /*5290*/  ISETP.GE.AND P1, PT, R96, R188, PT ;  /* 0x000000bc6000720c */ /* 0x000fe20003f26270 */
[----:B------:R-:W-:Y:S01]  /*52a0*/  HMMA.16816.F32.BF16 R72, R8, R26, R72 ;  /* 0x0000001a0848723c */ /* 0x000fe20000041848 */
[----:B------:R-:W-:-:S02]  /*52b0*/  FSEL R44, R13, -INF , !P3 ;  /* 0xff8000000d2c7808 */ /* 0x000fc40005800000 */
[C---:B------:R-:W-:Y:S02]  /*52c0*/  IADD3 R24, R100.reuse, 0x38, RZ ;  /* 0x0000003864187810 */ /* 0x040fe40007ffe0ff */
[C---:B------:R-:W-:Y:S02]  /*52d0*/  ISETP.GE.AND P6, PT, R97.reuse, R189, PT ;  /* 0x000000bd6100720c */ /* 0x040fe40003fc6270 */
[----:B------:R-:W-:Y:S01]  /*52e0*/  ISETP.GE.AND P4, PT, R97, R188, PT ;  /* 0x000000bc6100720c */ /* 0x000fe20003f86270 */
[----:B------:R4:W-:Y:S01]  /*52f0*/  I2F R45, R24 ;  /* 0x00000018002d7306 */ /* 0x0009e20000201400 */
[----:B------:R-:W-:Y:S01]  /*5300*/  IADD3 R13, R100, 0x31, RZ ;  /* 0x00000031640d7810 */ /* 0x000fe20007ffe0ff */
[----:B------:R-:W-:Y:S01]  /*5310*/  HMMA.16816.F32.BF16 R80, R76, R46, R80 ;  /* 0x0000002e4c50723c */ /* 0x000fe20000041850 */
[----:B------:R-:W-:Y:S02]  /*5320*/  FSEL R180, R89, -INF , !P5 ;  /* 0xff80000059b47808 */ /* 0x000fe40006800000 */
[----:B------:R-:W-:Y:S01]  /*5330*/  FSEL R143, R91, -INF , !P1 ;  /* 0xff8000005b8f7808 */ /* 0x000fe20004800000 */
[CC--:B---3--:R-:W-:Y:S01]  /*5340*/  FFMA.FTZ R84, R0.reuse, R25.reuse, R84 ;  /* 0x0000001900547223 */ /* 0x0c8fe20000010054 */
[----:B------:R-:W-:Y:S01]  /*5350*/  FSEL R181, R15, -INF , !P2 ;  /* 0xff8000000fb57808 */ /* 0x000fe20005000000 */
[----:B------:R-:W-:Y:S01]  /*5360*/  FFMA.FTZ R86, R0, R25, R86 ;  /* 0x0000001900567223 */ /* 0x000fe20000010056 */
[----:B------:R-:W-:Y:S01]  /*5370*/  FSEL R182, R88, -INF , !P6 ;  /* 0xff80000058b67808 */ /* 0x000fe20007000000 */
[----:B------:R3:W5:Y:S01]  /*5380*/  I2F R35, R13 ;  /* 0x0000000d00237306 */ /* 0x0007620000201400 */
[----:B------:R-:W-:Y:S01]  /*5390*/  FSEL R41, R41, -INF , !P4 ;  /* 0xff80000029297808 */ /* 0x000fe20006000000 */
[----:B-1----:R-:W-:Y:S01]  /*53a0*/  HMMA.16816.F32.BF16 R68, R8, R16, R68 ;  /* 0x000000100844723c */ /* 0x002fe20000041844 */
[----:B------:R-:W-:-:S02]  /*53b0*/  ISETP.GE.AND P5, PT, R24, R189, PT ;  /* 0x000000bd1800720c */ /* 0x000fc40003fa6270 */
[-C--:B------:R-:W-:Y:S02]  /*53c0*/  ISETP.GE.AND P1, PT, R24, R188.reuse, PT ;  /* 0x000000bc1800720c */ /* 0x080fe40003f26270 */
[CC--:B------:R-:W-:Y:S01]  /*53d0*/  ISETP.GE.AND P3, PT, R14.reuse, R189.reuse, PT ;  /* 0x000000bd0e00720c */ /* 0x0c0fe20003f66270 */
[----:B----4-:R-:W1:Y:S01]  /*53e0*/  LDSM.16.M88.4 R24, [R204+0x6800] ;  /* 0x00680000cc18783b */ /* 0x010e620000000200 */
[-C--:B------:R-:W-:Y:S01]  /*53f0*/  ISETP.GE.AND P2, PT, R14, R188.reuse, PT ;  /* 0x000000bc0e00720c */ /* 0x080fe20003f46270 */
[----:B------:R-:W-:Y:S01]  /*5400*/  HMMA.16816.F32.BF16 R64, R8, R18, R64 ;  /* 0x000000120840723c */ /* 0x000fe20000041840 */
[C---:B------:R-:W-:Y:S02]  /*5410*/  ISETP.GE.AND P6, PT, R13.reuse, R189, PT ;  /* 0x000000bd0d00720c */ /* 0x040fe40003fc6270 */
[-C--:B------:R-:W-:Y:S02]  /*5420*/  ISETP.GE.AND P4, PT, R13, R188.reuse, PT ;  /* 0x000000bc0d00720c */ /* 0x080fe40003f86270 */
[C---:B------:R-:W-:Y:S01]  /*5430*/  IADD3 R47, R100.reuse, 0x39, RZ ;  /* 0x00000039642f7810 */ /* 0x040fe20007ffe0ff */
[----:B---3--:R-:W3:Y:S01]  /*5440*/  LDSM.16.M88.4 R12, [R215+0xb000] ;  /* 0x00b00000d70c783b */ /* 0x008ee20000000200 */
[----:B------:R-:W-:Y:S01]  /*5450*/  IADD3 R17, R100, 0x40, RZ ;  /* 0x0000004064117810 */ /* 0x000fe20007ffe0ff */
[C---:B--2---:R-:W-:Y:S01]  /*5460*/  HMMA.16816.F32.BF16 R108, R76.reuse, R20, R108 ;  /* 0x000000144c6c723c */ /* 0x044fe2000004186c */
[----:B------:R-:W2:Y:S01]  /*5470*/  I2F R16, R47 ;  /* 0x0000002f00107306 */ /* 0x000ea20000201400 */
[-C--:B-----5:R-:W-:Y:S01]  /*5480*/  FFMA.FTZ R85, R0, R35.reuse, R85 ;  /* 0x0000002300557223 */ /* 0x0a0fe20000010055 */
[----:B------:R-:W-:Y:S01]  /*5490*/  FSEL R146, R84, -INF , !P3 ;  /* 0xff80000054927808 */ /* 0x000fe20005800000 */
[----:B------:R-:W-:Y:S01]  /*54a0*/  FFMA.FTZ R87, R0, R35, R87 ;  /* 0x0000002300577223 */ /* 0x000fe20000010057 */
[----:B------:R-:W-:Y:S01]  /*54b0*/  FSEL R147, R86, -INF , !P2 ;  /* 0xff80000056937808 */ /* 0x000fe20005000000 */
[C---:B------:R-:W-:Y:S01]  /*54c0*/  FFMA.FTZ R80, R0.reuse, R45, R80 ;  /* 0x0000002d00507223 */ /* 0x040fe20000010050 */
[C---:B------:R-:W-:Y:S01]  /*54d0*/  ISETP.GE.AND P3, PT, R47.reuse, R189, PT ;  /* 0x000000bd2f00720c */ /* 0x040fe20003f66270 */
[----:B------:R-:W-:Y:S01]  /*54e0*/  HMMA.16816.F32.BF16 R72, R76, R22, R72 ;  /* 0x000000164c48723c */ /* 0x000fe20000041848 */
[----:B------:R-:W-:Y:S01]  /*54f0*/  ISETP.GE.AND P2, PT, R47, R188, PT ;  /* 0x000000bc2f00720c */ /* 0x000fe20003f46270 */
[----:B------:R4:W5:Y:S01]  /*5500*/  I2F R21, R17 ;  /* 0x0000001100157306 */ /* 0x0009620000201400 */
[----:B------:R-:W-:Y:S01]  /*5510*/  FFMA.FTZ R82, R0, R45, R82 ;  /* 0x0000002d00527223 */ /* 0x000fe20000010052 */
[----:B------:R-:W-:-:S02]  /*5520*/  IADD3 R46, R100, 0x41, RZ ;  /* 0x00000041642e7810 */ /* 0x000fc40007ffe0ff */
[----:B------:R-:W-:Y:S02]  /*5530*/  FSEL R144, R85, -INF , !P6 ;  /* 0xff80000055907808 */ /* 0x000fe40007000000 */
[----:B------:R-:W-:Y:S01]  /*5540*/  FSEL R161, R87, -INF , !P4 ;  /* 0xff80000057a17808 */ /* 0x000fe20006000000 */
[-C--:B--2---:R-:W-:Y:S01]  /*5550*/  FFMA.FTZ R81, R0, R16.reuse, R81 ;  /* 0x0000001000517223 */ /* 0x084fe20000010051 */
[----:B------:R-:W-:Y:S01]  /*5560*/  IADD3 R47, R100, 0x49, RZ ;  /* 0x00000049642f7810 */ /* 0x000fe20007ffe0ff */
[----:B------:R-:W-:Y:S01]  /*5570*/  FFMA.FTZ R83, R0, R16, R83 ;  /* 0x0000001000537223 */ /* 0x000fe20000010053 */
[C---:B------:R-:W-:Y:S01]  /*5580*/  ISETP.GE.AND P6, PT, R17.reuse, R189, PT ;  /* 0x000000bd1100720c */ /* 0x040fe20003fc6270 */
[----:B------:R2:W2:Y:S01]  /*5590*/  I2F R35, R46 ;  /* 0x0000002e00237306 */ /* 0x0004a20000201400 */
[-C--:B------:R-:W-:Y:S02]  /*55a0*/  ISETP.GE.AND P4, PT, R17, R188.reuse, PT ;  /* 0x000000bc1100720c */ /* 0x080fe40003f86270 */
[----:B------:R-:W-:Y:S01]  /*55b0*/  FSEL R150, R80, -INF , !P5 ;  /* 0xff80000050967808 */ /* 0x000fe20006800000 */
[----:B----4-:R-:W4:Y:S01]  /*55c0*/  LDSM.16.M88.4 R16, [R215+0xb800] ;  /* 0x00b80000d710783b */ /* 0x010f220000000200 */
[----:B------:R-:W-:Y:S01]  /*55d0*/  FSEL R159, R82, -INF , !P1 ;  /* 0xff800000529f7808 */ /* 0x000fe20004800000 */
[----:B-----5:R-:W-:Y:S01]  /*55e0*/  FFMA.FTZ R108, R0, R21, R108 ;  /* 0x00000015006c7223 */ /* 0x020fe2000001006c */
[C---:B------:R-:W-:Y:S01]  /*55f0*/  ISETP.GE.AND P5, PT, R46.reuse, R189, PT ;  /* 0x000000bd2e00720c */ /* 0x040fe20003fa6270 */
[----:B-1----:R-:W-:Y:S01]  /*5600*/  HMMA.16816.F32.BF16 R68, R76, R24, R68 ;  /* 0x000000184c44723c */ /* 0x002fe20000041844 */
[----:B------:R-:W-:Y:S01]  /*5610*/  ISETP.GE.AND P1, PT, R46, R188, PT ;  /* 0x000000bc2e00720c */ /* 0x000fe20003f26270 */
[----:B------:R-:W-:Y:S01]  /*5620*/  FFMA.FTZ R110, R0, R21, R110 ;  /* 0x00000015006e7223 */ /* 0x000fe2000001006e */
[----:B------:R-:W-:-:S02]  /*5630*/  IADD3 R20, R100, 0x48, RZ ;  /* 0x0000004864147810 */ /* 0x000fc40007ffe0ff */
[----:B------:R-:W-:Y:S02]  /*5640*/  FSEL R148, R81, -INF , !P3 ;  /* 0xff80000051947808 */ /* 0x000fe40005800000 */
[----:B--2---:R-:W-:Y:S01]  /*5650*/  IADD3 R46, R100, 0x50, RZ ;  /* 0x00000050642e7810 */ /* 0x004fe20007ffe0ff */
[C---:B---3--:R-:W-:Y:S01]  /*5660*/  HMMA.16816.F32.BF16 R60, R8.reuse, R12, R60 ;  /* 0x0000000c083c723c */ /* 0x048fe2000004183c */
[----:B------:R-:W1:Y:S01]  /*5670*/  I2F R12, R47 ;  /* 0x0000002f000c7306 */ /* 0x000e620000201400 */
[----:B------:R-:W-:Y:S01]  /*5680*/  FSEL R153, R83, -INF , !P2 ;  /* 0xff80000053997808 */ /* 0x000fe20005000000 */
[----:B------:R-:W-:Y:S01]  /*5690*/  FFMA.FTZ R109, R0, R35, R109 ;  /* 0x00000023006d7223 */ /* 0x000fe2000001006d */
[----:B------:R-:W-:Y:S01]  /*56a0*/  ISETP.GE.AND P3, PT, R20, R189, PT ;  /* 0x000000bd1400720c */ /* 0x000fe20003f66270 */
[----:B------:R-:W-:Y:S01]  /*56b0*/  FFMA.FTZ R111, R0, R35, R111 ;  /* 0x00000023006f7223 */ /* 0x000fe2000001006f */
[----:B------:R-:W-:Y:S02]  /*56c0*/  ISETP.GE.AND P2, PT, R20, R188, PT ;  /* 0x000000bc1400720c */ /* 0x000fe40003f46270 */
[----:B------:R-:W-:Y:S01]  /*56d0*/  FSEL R166, R108, -INF , !P6 ;  /* 0xff8000006ca67808 */ /* 0x000fe20007000000 */
[----:B------:R-:W2:Y:S01]  /*56e0*/  I2F R13, R46 ;  /* 0x0000002e000d7306 */ /* 0x000ea20000201400 */
[----:B------:R-:W-:Y:S01]  /*56f0*/  FSEL R179, R110, -INF , !P4 ;  /* 0xff8000006eb37808 */ /* 0x000fe20006000000 */
[----:B------:R-:W-:Y:S01]  /*5700*/  HMMA.16816.F32.BF16 R56, R8, R14, R56 ;  /* 0x0000000e0838723c */ /* 0x000fe20000041838 */
[----:B------:R-:W-:-:S02]  /*5710*/  ISETP.GE.AND P6, PT, R47, R189, PT ;  /* 0x000000bd2f00720c */ /* 0x000fc40003fc6270 */
[----:B------:R-:W-:Y:S02]  /*5720*/  ISETP.GE.AND P4, PT, R47, R188, PT ;  /* 0x000000bc2f00720c */ /* 0x000fe40003f86270 */
[----:B------:R-:W-:Y:S01]  /*5730*/  IADD3 R35, R100, 0x51, RZ ;  /* 0x0000005164237810 */ /* 0x000fe20007ffe0ff */
[----:B------:R3:W5:Y:S01]  /*5740*/  I2F R45, R20 ;  /* 0x00000014002d7306 */ /* 0x0007620000201400 */
[-C--:B-1----:R-:W-:Y:S01]  /*5750*/  FFMA.FTZ R73, R0, R12.reuse, R73 ;  /* 0x0000000c00497223 */ /* 0x082fe20000010049 */
[----:B------:R-:W-:Y:S01]  /*5760*/  IADD3 R14, R100, 0x58, RZ ;  /* 0x00000058640e7810 */ /* 0x000fe20007ffe0ff */
[C---:B------:R-:W-:Y:S01]  /*5770*/  FFMA.FTZ R75, R0.reuse, R12, R75 ;  /* 0x0000000c004b7223 */ /* 0x040fe2000001004b */
[----:B------:R-:W-:Y:S01]  /*5780*/  HMMA.16816.F32.BF16 R64, R76, R26, R64 ;  /* 0x0000001a4c40723c */ /* 0x000fe20000041840 */
[----:B------:R-:W-:Y:S02]  /*5790*/  FSEL R160, R109, -INF , !P5 ;  /* 0xff8000006da07808 */ /* 0x000fe40006800000 */
[----:B------:R-:W-:Y:S01]  /*57a0*/  FSEL R164, R73, -INF , !P6 ;  /* 0xff80000049a47808 */ /* 0x000fe20007000000 */
[----:B------:R1:W1:Y:S01]  /*57b0*/  I2F R25, R14 ;  /* 0x0000000e00197306 */ /* 0x0002620000201400 */
[----:B------:R-:W-:Y:S01]  /*57c0*/  FSEL R169, R75, -INF , !P4 ;  /* 0xff8000004ba97808 */ /* 0x000fe20006000000 */
[----:B--2---:R-:W-:Y:S01]  /*57d0*/  FFMA.FTZ R68, R0, R13, R68 ;  /* 0x0000000d00447223 */ /* 0x004fe20000010044 */
[----:B------:R-:W-:Y:S01]  /*57e0*/  ISETP.GE.AND P6, PT, R14, R189, PT ;  /* 0x000000bd0e00720c */ /* 0x000fe20003fc6270 */
[----:B------:R-:W-:Y:S01]  /*57f0*/  FFMA.FTZ R70, R0, R13, R70 ;  /* 0x0000000d00467223 */ /* 0x000fe20000010046 */
[----:B------:R-:W-:Y:S01]  /*5800*/  ISETP.GE.AND P4, PT, R14, R188, PT ;  /* 0x000000bc0e00720c */ /* 0x000fe20003f86270 */
[C---:B----4-:R-:W-:Y:S01]  /*5810*/  HMMA.16816.F32.BF16 R48, R8.reuse, R18, R48 ;  /* 0x000000120830723c */ /* 0x050fe20000041830 */
[C---:B------:R-:W-:Y:S01]  /*5820*/  IADD3 R26, R100.reuse, 0x59, RZ ;  /* 0x00000059641a7810 */ /* 0x040fe20007ffe0ff */
[----:B---3--:R-:W2:Y:S01]  /*5830*/  LDSM.16.M88.4 R20, [R204+0x7000] ;  /* 0x00700000cc14783b */ /* 0x008ea20000000200 */
[----:B------:R-:W3:Y:S01]  /*5840*/  I2F R24, R35 ;  /* 0x0000002300187306 */ /* 0x000ee20000201400 */
[----:B------:R-:W-:Y:S01]  /*5850*/  IADD3 R27, R100, 0x60, RZ ;  /* 0x00000060641b7810 */ /* 0x000fe20007ffe0ff */
[CC--:B-----5:R-:W-:Y:S01]  /*5860*/  FFMA.FTZ R72, R0.reuse, R45.reuse, R72 ;  /* 0x0000002d00487223 */ /* 0x0e0fe20000010048 */
[----:B------:R-:W-:Y:S01]  /*5870*/  FSEL R165, R111, -INF , !P1 ;  /* 0xff8000006fa57808 */ /* 0x000fe20004800000 */
[----:B------:R-:W-:Y:S01]  /*5880*/  FFMA.FTZ R74, R0, R45, R74 ;  /* 0x0000002d004a7223 */ /* 0x000fe2000001004a */
[----:B------:R-:W-:Y:S01]  /*5890*/  HMMA.16816.F32.BF16 R52, R8, R16, R52 ;  /* 0x000000100834723c */ /* 0x000fe20000041834 */
[----:B------:R-:W-:Y:S01]  /*58a0*/  IADD3 R18, R100, 0x69, RZ ;  /* 0x0000006964127810 */ /* 0x000fe20007ffe0ff */
[----:B-1----:R-:W1:Y:S01]  /*58b0*/  LDSM.16.M88.4 R12, [R204+0x7800] ;  /* 0x00780000cc0c783b */ /* 0x002e620000000200 */
[----:B------:R-:W4:Y:S01]  /*58c0*/  I2F R16, R26 ;  /* 0x0000001a00107306 */ /* 0x000f220000201400 */
[----:B------:R-:W-:Y:S01]  /*58d0*/  ISETP.GE.AND P5, PT, R46, R189, PT ;  /* 0x000000bd2e00720c */ /* 0x000fe20003fa6270 */
[----:B------:R-:W-:-:S04]  /*58e0*/  DEPBAR.LE SB0, 0x0 ;  /* 0x000080000000791a */ /* 0x000fc80000000000 */
[----:B------:R-:W-:Y:S01]  /*58f0*/  IADD3 R11, R100, 0x68, RZ ;  /* 0x00000068640b7810 */ /* 0x000fe20007ffe0ff */
[----:B------:R-:W-:Y:S01]  /*5900*/  FFMA.FTZ R64, R0, R25, R64 ;  /* 0x0000001900407223 */ /* 0x000fe20000010040 */
[----:B------:R-:W5:Y:S01]  /*5910*/  I2F R17, R27 ;  /* 0x0000001b00117306 */ /* 0x000f620000201400 */
[----:B------:R-:W-:Y:S01]  /*5920*/  ISETP.GE.AND P1, PT, R46, R188, PT ;  /* 0x000000bc2e00720c */ /* 0x000fe20003f26270 */
[-C--:B---3--:R-:W-:Y:S01]  /*5930*/  FFMA.FTZ R69, R0, R24.reuse, R69 ;  /* 0x0000001800457223 */ /* 0x088fe20000010045 */
[----:B------:R-:W-:Y:S01]  /*5940*/  FSEL R162, R72, -INF , !P3 ;  /* 0xff80000048a27808 */ /* 0x000fe20005800000 */
[C---:B------:R-:W-:Y:S01]  /*5950*/  FFMA.FTZ R71, R0.reuse, R24, R71 ;  /* 0x0000001800477223 */ /* 0x040fe20000010047 */
[----:B------:R-:W-:Y:S01]  /*5960*/  ISETP.GE.AND P3, PT, R35, R189, PT ;  /* 0x000000bd2300720c */ /* 0x000fe20003f66270 */
[----:B------:R-:W-:Y:S01]  /*5970*/  FFMA.FTZ R66, R0, R25, R66 ;  /* 0x0000001900427223 */ /* 0x000fe20000010042 */
[----:B------:R-:W-:Y:S01]  /*5980*/  FSEL R176, R68, -INF , !P5 ;  /* 0xff80000044b07808 */ /* 0x000fe20006800000 */
[----:B------:R-:W3:Y:S01]  /*5990*/  I2F R9, R11 ;  /* 0x0000000b00097306 */ /* 0x000ee20000201400 */
[----:B------:R-:W-:Y:S01]  /*59a0*/  FSEL R175, R70, -INF , !P1 ;  /* 0xff80000046af7808 */ /* 0x000fe20004800000 */
[-C--:B----4-:R-:W-:Y:S01]  /*59b0*/  FFMA.FTZ R65, R0, R16.reuse, R65 ;  /* 0x0000001000417223 */ /* 0x090fe20000010041 */
[----:B------:R-:W-:Y:S01]  /*59c0*/  ISETP.GE.AND P5, PT, R26, R189, PT ;  /* 0x000000bd1a00720c */ /* 0x000fe20003fa6270 */
[----:B------:R-:W-:Y:S01]  /*59d0*/  FFMA.FTZ R67, R0, R16, R67 ;  /* 0x0000001000437223 */ /* 0x000fe20000010043 */
[----:B------:R-:W-:-:S02]  /*59e0*/  ISETP.GE.AND P1, PT, R26, R188, PT ;  /* 0x000000bc1a00720c */ /* 0x000fc40003f26270 */
[----:B------:R-:W-:Y:S01]  /*59f0*/  FSEL R174, R69, -INF , !P3 ;  /* 0xff80000045ae7808 */ /* 0x000fe20005800000 */
[----:B------:R-:W-:Y:S01]  /*5a00*/  I2F R10, R18 ;  /* 0x00000012000a7306 */ /* 0x000fe20000201400 */
[-C--:B------:R-:W-:Y:S02]  /*5a10*/  ISETP.GE.AND P3, PT, R27, R189.reuse, PT ;  /* 0x000000bd1b00720c */ /* 0x080fe40003f66270 */
[----:B------:R-:W-:Y:S02]  /*5a20*/  IADD3 R16, R100, 0x70, RZ ;  /* 0x0000007064107810 */ /* 0x000fe40007ffe0ff */
[----:B------:R-:W-:Y:S01]  /*5a30*/  FSEL R168, R65, -INF , !P5 ;  /* 0xff80000041a87808 */ /* 0x000fe20006800000 */
[----:B--2---:R-:W-:Y:S01]  /*5a40*/  HMMA.16816.F32.BF16 R60, R76, R20, R60 ;  /* 0x000000144c3c723c */ /* 0x004fe2000004183c */
[----:B------:R-:W-:Y:S02]  /*5a50*/  FSEL R163, R67, -INF , !P1 ;  /* 0xff80000043a37808 */ /* 0x000fe40004800000 */
[----:B------:R-:W-:-:S02]  /*5a60*/  ISETP.GE.AND P5, PT, R11, R189, PT ;  /* 0x000000bd0b00720c */ /* 0x000fc40003fa6270 */
[-C--:B------:R-:W-:Y:S02]  /*5a70*/  ISETP.GE.AND P1, PT, R11, R188.reuse, PT ;  /* 0x000000bc0b00720c */ /* 0x080fe40003f26270 */
[----:B------:R-:W-:Y:S01]  /*5a80*/  IADD3 R20, R100, 0x61, RZ ;  /* 0x0000006164147810 */ /* 0x000fe20007ffe0ff */
[C---:B------:R-:W-:Y:S01]  /*5a90*/  HMMA.16816.F32.BF16 R56, R76.reuse, R22, R56 ;  /* 0x000000164c38723c */ /* 0x040fe20000041838 */
[----:B------:R-:W-:Y:S01]  /*5aa0*/  I2F R11, R16 ;  /* 0x00000010000b7306 */ /* 0x000fe20000201400 */
[----:B------:R-:W-:Y:S02]  /*5ab0*/  FSEL R177, R74, -INF , !P2 ;  /* 0xff8000004ab17808 */ /* 0x000fe40005000000 */
[----:B------:R-:W-:Y:S02]  /*5ac0*/  ISETP.GE.AND P2, PT, R35, R188, PT ;  /* 0x000000bc2300720c */ /* 0x000fe40003f46270 */
[----:B------:R-:W-:Y:S02]  /*5ad0*/  FSEL R170, R64, -INF , !P6 ;  /* 0xff80000040aa7808 */ /* 0x000fe40007000000 */
[----:B-1----:R-:W-:Y:S01]  /*5ae0*/  HMMA.16816.F32.BF16 R48, R76, R14, R48 ;  /* 0x0000000e4c30723c */ /* 0x002fe20000041830 */
[----:B------:R-:W1:Y:S01]  /*5af0*/  I2F R8, R20 ;  /* 0x0000001400087306 */ /* 0x000e620000201400 */
[----:B------:R-:W-:-:S02]  /*5b00*/  FSEL R171, R71, -INF , !P2 ;  /* 0xff80000047ab7808 */ /* 0x000fc40005000000 */
[----:B------:R-:W-:Y:S02]  /*5b10*/  FSEL R167, R66, -INF , !P4 ;  /* 0xff80000042a77808 */ /* 0x000fe40006000000 */
[-C--:B------:R-:W-:Y:S02]  /*5b20*/  ISETP.GE.AND P2, PT, R27, R188.reuse, PT ;  /* 0x000000bc1b00720c */ /* 0x080fe40003f46270 */
[----:B------:R-:W-:Y:S01]  /*5b30*/  IADD3 R14, R100, 0x78, RZ ;  /* 0x00000078640e7810 */ /* 0x000fe20007ffe0ff */
[----:B------:R-:W-:Y:S01]  /*5b40*/  HMMA.16816.F32.BF16 R52, R76, R12, R52 ;  /* 0x0000000c4c34723c */ /* 0x000fe20000041834 */
[----:B-----5:R-:W-:Y:S01]  /*5b50*/  FFMA.FTZ R60, R0, R17, R60 ;  /* 0x00000011003c7223 */ /* 0x020fe2000001003c */
[----:B------:R-:W-:Y:S01]  /*5b60*/  ISETP.GE.AND P6, PT, R20, R189, PT ;  /* 0x000000bd1400720c */ /* 0x000fe20003fc6270 */
[----:B------:R-:W2:Y:S01]  /*5b70*/  I2F R13, R14 ;  /* 0x0000000e000d7306 */ /* 0x000ea20000201400 */
[----:B------:R-:W-:Y:S01]  /*5b80*/  FFMA.FTZ R62, R0, R17, R62 ;  /* 0x00000011003e7223 */ /* 0x000fe2000001003e */
[----:B------:R-:W-:-:S02]  /*5b90*/  ISETP.GE.AND P4, PT, R20, R188, PT ;  /* 0x000000bc1400720c */ /* 0x000fc40003f86270 */
[----:B---3--:R-:W-:Y:S01]  /*5ba0*/  FFMA.FTZ R56, R0, R9, R56 ;  /* 0x0000000900387223 */ /* 0x008fe20000010038 */
[----:B------:R-:W-:Y:S01]  /*5bb0*/  FSEL R158, R60, -INF , !P3 ;  /* 0xff8000003c9e7808 */ /* 0x000fe20005800000 */
[-C--:B-1----:R-:W-:Y:S01]  /*5bc0*/  FFMA.FTZ R61, R0, R8.reuse, R61 ;  /* 0x00000008003d7223 */ /* 0x082fe2000001003d */
[----:B------:R-:W-:Y:S01]  /*5bd0*/  ISETP.GE.AND P3, PT, R18, R189, PT ;  /* 0x000000bd1200720c */ /* 0x000fe20003f66270 */
[----:B------:R-:W-:Y:S01]  /*5be0*/  FFMA.FTZ R63, R0, R8, R63 ;  /* 0x00000008003f7223 */ /* 0x000fe2000001003f */
[----:B------:R-:W-:Y:S01]  /*5bf0*/  IADD3 R8, R100, 0x71, RZ ;  /* 0x0000007164087810 */ /* 0x000fe20007ffe0ff */
[----:B------:R-:W-:Y:S01]  /*5c00*/  FFMA.FTZ R58, R0, R9, R58 ;  /* 0x00000009003a7223 */ /* 0x000fe2000001003a */
[----:B------:R-:W-:Y:S01]  /*5c10*/  IADD3 R12, R100, 0x79, RZ ;  /* 0x00000079640c7810 */ /* 0x000fe20007ffe0ff */
[CC--:B------:R-:W-:Y:S01]  /*5c20*/  FFMA.FTZ R57, R0.reuse, R10.reuse, R57 ;  /* 0x0000000a00397223 */ /* 0x0c0fe20000010039 */
[----:B------:R-:W1:Y:S01]  /*5c30*/  I2F R9, R8 ;  /* 0x0000000800097306 */ /* 0x000e620000201400 */
[----:B------:R-:W-:Y:S01]  /*5c40*/  FFMA.FTZ R59, R0, R10, R59 ;  /* 0x0000000a003b7223 */ /* 0x000fe2000001003b */
[----:B------:R-:W-:Y:S01]  /*5c50*/  FSEL R157, R62, -INF , !P2 ;  /* 0xff8000003e9d7808 */ /* 0x000fe20005000000 */
[CC--:B--2---:R-:W-:Y:S01]  /*5c60*/  FFMA.FTZ R48, R0.reuse, R13.reuse, R48 ;  /* 0x0000000d00307223 */ /* 0x0c4fe20000010030 */
[----:B------:R-:W-:Y:S01]  /*5c70*/  FSEL R152, R57, -INF , !P3 ;  /* 0xff80000039987808 */ /* 0x000fe20005800000 */
[----:B------:R-:W-:Y:S01]  /*5c80*/  FFMA.FTZ R50, R0, R13, R50 ;  /* 0x0000000d00327223 */ /* 0x000fe20000010032 */
[----:B------:R-:W-:-:S02]  /*5c90*/  ISETP.GE.AND P3, PT, R14, R189, PT ;  /* 0x000000bd0e00720c */ /* 0x000fc40003f66270 */
[----:B------:R-:W2:Y:S01]  /*5ca0*/  I2F R10, R12 ;  /* 0x0000000c000a7306 */ /* 0x000ea20000201400 */
[----:B------:R-:W-:Y:S01]  /*5cb0*/  FSEL R156, R61, -INF , !P6 ;  /* 0xff8000003d9c7808 */ /* 0x000fe20007000000 */
[-C--:B------:R-:W-:Y:S01]  /*5cc0*/  FFMA.FTZ R52, R0, R11.reuse, R52 ;  /* 0x0000000b00347223 */ /* 0x080fe20000010034 */
[----:B------:R-:W-:Y:S01]  /*5cd0*/  FSEL R138, R48, -INF , !P3 ;  /* 0xff800000308a7808 */ /* 0x000fe20005800000 */
[C---:B------:R-:W-:Y:S01]  /*5ce0*/  FFMA.FTZ R54, R0.reuse, R11, R54 ;  /* 0x0000000b00367223 */ /* 0x040fe20000010036 */
[----:B------:R-:W-:Y:S02]  /*5cf0*/  ISETP.GT.AND P3, PT, R231, R224, PT ;  /* 0x000000e0e700720c */ /* 0x000fe40003f64270 */
[----:B------:R-:W-:Y:S01]  /*5d00*/  FSEL R155, R63, -INF , !P4 ;  /* 0xff8000003f9b7808 */ /* 0x000fe20006000000 */
[-C--:B-1----:R-:W-:Y:S01]  /*5d10*/  FFMA.FTZ R53, R0, R9.reuse, R53 ;  /* 0x0000000900357223 */ /* 0x082fe20000010035 */
[----:B------:R-:W-:Y:S01]  /*5d20*/  FSEL R154, R56, -INF , !P5 ;  /* 0xff800000389a7808 */ /* 0x000fe20006800000 */
[----:B------:R-:W-:Y:S01]  /*5d30*/  FFMA.FTZ R55, R0, R9, R55 ;  /* 0x0000000900377223 */ /* 0x000fe20000010037 */
[----:B------:R-:W-:Y:S01]  /*5d40*/  FSEL R151, R58, -INF , !P1 ;  /* 0xff8000003a977808 */ /* 0x000fe20004800000 */
[----:B------:R-:W-:Y:S01]  /*5d50*/  FFMA.FTZ R9, R0, R103, R28 ;  /* 0x0000006700097223 */ /* 0x000fe2000001001c */
[----:B------:R-:W-:Y:S01]  /*5d60*/  BAR.SYNC.DEFER_BLOCKING 0x0 ;  /* 0x0000000000007b1d */ /* 0x000fe20000010000 */
[----:B------:R-:W-:-:S02]  /*5d70*/  ISETP.GE.AND P2, PT, R18, R188, PT ;  /* 0x000000bc1200720c */ /* 0x000fc40003f46270 */
[-C--:B------:R-:W-:Y:S01]  /*5d80*/  ISETP.GE.AND P6, PT, R16, R189.reuse, PT ;  /* 0x000000bd1000720c */ /* 0x080fe20003fc6270 */
[----:B--2---:R-:W-:Y:S01]  /*5d90*/  FFMA.FTZ R49, R0, R10, R49 ;  /* 0x0000000a00317223 */ /* 0x004fe20000010031 */
[----:B------:R-:W-:Y:S01]  /*5da0*/  ISETP.GE.AND P4, PT, R16, R188, PT ;  /* 0x000000bc1000720c */ /* 0x000fe20003f86270 */
[----:B------:R-:W-:Y:S01]  /*5db0*/  FFMA.FTZ R51, R0, R10, R51 ;  /* 0x0000000a00337223 */ /* 0x000fe20000010033 */
[C---:B------:R-:W-:Y:S02]  /*5dc0*/  ISETP.GE.AND P5, PT, R8.reuse, R189, PT ;  /* 0x000000bd0800720c */ /* 0x040fe40003fa6270 */
[----:B------:R-:W-:Y:S01]  /*5dd0*/  ISETP.GE.AND P1, PT, R8, R188, PT ;  /* 0x000000bc0800720c */ /* 0x000fe20003f26270 */
[----:B------:R-:W-:Y:S01]  /*5de0*/  FFMA.FTZ R8, R0, R103, R30 ;  /* 0x0000006700087223 */ /* 0x000fe2000001001e */
[----:B------:R-:W-:Y:S02]  /*5df0*/  FSEL R149, R59, -INF , !P2 ;  /* 0xff8000003b957808 */ /* 0x000fe40005000000 */
[----:B------:R-:W-:-:S02]  /*5e00*/  FSEL R142, R52, -INF , !P6 ;  /* 0xff800000348e7808 */ /* 0x000fc40007000000 */
[----:B------:R-:W-:Y:S02]  /*5e10*/  FSEL R139, R54, -INF , !P4 ;  /* 0xff800000368b7808 */ /* 0x000fe40006000000 */
[----:B------:R-:W-:Y:S02]  /*5e20*/  FSEL R140, R53, -INF , !P5 ;  /* 0xff800000358c7808 */ /* 0x000fe40006800000 */
[----:B------:R-:W-:Y:S02]  /*5e30*/  FSEL R137, R55, -INF , !P1 ;  /* 0xff80000037897808 */ /* 0x000fe40004800000 */
[-C--:B------:R-:W-:Y:S02]  /*5e40*/  ISETP.GE.AND P2, PT, R14, R188.reuse, PT ;  /* 0x000000bc0e00720c */ /* 0x080fe40003f46270 */
[C---:B------:R-:W-:Y:S02]  /*5e50*/  ISETP.GE.AND P6, PT, R100.reuse, R189, PT ;  /* 0x000000bd6400720c */ /* 0x040fe40003fc6270 */
[----:B------:R-:W-:-:S02]  /*5e60*/  ISETP.GE.AND P4, PT, R100, R188, PT ;  /* 0x000000bc6400720c */ /* 0x000fc40003f86270 */
        /* <DEDUP_REMOVED lines=66> */
.L_x_3637:
[----:B------:R-:W-:-:S04]  /*6290*/  LEA R15, -R6, RZ, 0x7 ;  /* 0x000000ff060f7211 */ /* 0x000fc800078e39ff */
[----:B------:R-:W-:Y:S02]  /*62a0*/  SHF.R.S32.HI R10, RZ, 0x1f, R15 ;  /* 0x0000001fff0a7819 */ /* 0x000fe4000001140f */
.L_x_3638:
[----:B------:R-:W-:Y:S01]  /*62b0*/  ISETP.GE.AND P4, PT, R232, c[0x0][0x220], PT ;  /* 0x00008800e8007a0c */ /* 0x000fe20003f86270 */
[----:B------:R-:W-:Y:S01]  /*62c0*/  BSSY B0, `(.L_x_3639) ;  /* 0x00000a1000007945 */ /* 0x000fe20003800000 */
[----:B------:R-:W-:Y:S02]  /*62d0*/  ISETP.GE.AND P2, PT, R40, c[0x0][0x220], PT ;  /* 0x0000880028007a0c */ /* 0x000fe40003f46270 */
[----:B------:R-:W-:-:S05]  /*62e0*/  IADD3 R13, P5, R226, R15, RZ ;  /* 0x0000000fe20d7210 */ /* 0x000fca0007fbe0ff */
[----:B------:R-:W-:-:S04]  /*62f0*/  IMAD.X R12, R225, 0x1, R10, P5 ;  /* 0x00000001e10c7824 */ /* 0x000fc800028e060a */
[-C--:B------:R-:W-:Y:S01]  /*6300*/  @!P4 IADD3 R17, P1, R15, R134.reuse, RZ ;  /* 0x000000860f11c210 */ /* 0x080fe20007f3e0ff */
[----:B------:R1:W-:Y:S03]  /*6310*/  @P4 STS.128 [R230+0x4000], RZ ;  /* 0x004000ffe6004388 */ /* 0x0003e60000000c00 */
[----:B------:R-:W-:Y:S01]  /*6320*/  @!P4 LEA R56, P6, R17, c[0x0][0x168], 0x1 ;  /* 0x00005a001138ca11 */ /* 0x000fe200078c08ff */
[----:B------:R-:W-:Y:S01]  /*6330*/  @!P4 IMAD.X R4, R10, 0x1, R135, P1 ;  /* 0x000000010a04c824 */ /* 0x000fe200008e0687 */
[----:B------:R-:W-:-:S04]  /*6340*/  @!P2 IADD3 R11, P1, R15, R134, RZ ;  /* 0x000000860f0ba210 */ /* 0x000fc80007f3e0ff */
[----:B------:R-:W-:Y:S01]  /*6350*/  @!P4 LEA.HI.X R57, R17, c[0x0][0x16c], R4, 0x1, P6 ;  /* 0x00005b001139ca11 */ /* 0x000fe200030f0c04 */
[--C-:B------:R-:W-:Y:S01]  /*6360*/  @!P2 IMAD.X R6, R10, 0x1, R135.reuse, P1 ;  /* 0x000000010a06a824 */ /* 0x100fe200008e0687 */
[-C--:B------:R-:W-:Y:S02]  /*6370*/  @!P4 IADD3 R17, P5, R13, R134.reuse, RZ ;  /* 0x000000860d11c210 */ /* 0x080fe40007fbe0ff */
        /* <DEDUP_REMOVED lines=16> */
[--C-:B------:R-:W-:Y:S01]  /*6480*/  @!P2 IMAD.X R4, R12, 0x1, R135.reuse, P1 ;  /* 0x000000010c04a824 */ /* 0x100fe200008e0687 */
[----:B------:R-:W-:Y:S01]  /*6490*/  @!P2 LEA R24, P1, R11, c[0x0][0x168], 0x1 ;  /* 0x00005a000b18aa11 */ /* 0x000fe200078208ff */
[----:B------:R-:W-:Y:S01]  /*64a0*/  IMAD.X R12, R225, 0x1, R12, P5 ;  /* 0x00000001e10c7824 */ /* 0x000fe200028e060c */
[-C--:B------:R-:W-:Y:S01]  /*64b0*/  @!P4 IADD3 R17, P5, R13, R134.reuse, RZ ;  /* 0x000000860d11c210 */ /* 0x080fe20007fbe0ff */
        /* <DEDUP_REMOVED lines=29> */
[C---:B------:R-:W-:Y:S01]  /*6690*/  @!P2 LEA R20, P1, R13.reuse, c[0x0][0x168], 0x1 ;  /* 0x00005a000d14aa11 */ /* 0x040fe200078208ff */
        /* <DEDUP_REMOVED lines=35> */
[C---:B------:R-:W-:Y:S01]  /*68d0*/  @!P2 LEA R58, P1, R13.reuse, c[0x0][0x168], 0x1 ;  /* 0x00005a000d3aaa11 */ /* 0x040fe200078208ff */
        /* <DEDUP_REMOVED lines=15> */
[----:B------:R-:W-:Y:S01]  /*69d0*/  @!P2 IMAD.X R13, R4, 0x1, R135, P1 ;  /* 0x00000001040da824 */ /* 0x000fe200008e0687 */
[C---:B------:R-:W-:Y:S01]  /*69e0*/  @!P2 LEA R60, P1, R6.reuse, c[0x0][0x168], 0x1 ;  /* 0x00005a00063caa11 */ /* 0x040fe200078208ff */
[----:B------:R-:W-:Y:S01]  /*69f0*/  IMAD.X R4, R225, 0x1, R4, P5 ;  /* 0x00000001e1047824 */ /* 0x000fe200028e0604 */
[----:B------:R-:W-:Y:S01]  /*6a00*/  @!P4 IADD3 R12, P5, R11, R134, RZ ;  /* 0x000000860b0cc210 */ /* 0x000fe20007fbe0ff */
[----:B------:R1:W-:Y:S01]  /*6a10*/  @P2 STS.128 [R230+0xa000], RZ ;  /* 0x00a000ffe6002388 */ /* 0x0003e20000000c00 */
[----:B------:R-:W-:Y:S02]  /*6a20*/  @!P2 LEA.HI.X R61, R6, c[0x0][0x16c], R13, 0x1, P1 ;  /* 0x00005b00063daa11 */ /* 0x000fe400008f0c0d */
[----:B--2---:R-:W-:Y:S01]  /*6a30*/  @!P4 LEA R56, P1, R12, c[0x0][0x168], 0x1 ;  /* 0x00005a000c38ca11 */ /* 0x004fe200078208ff */
        /* <DEDUP_REMOVED lines=41> */
.L_x_3640:
[----:B------:R-:W-:Y:S05]  /*6cd0*/  BSYNC B0 ;  /* 0x0000000000007941 */ /* 0x000fea0003800000 */
.L_x_3639:
[----:B------:R-:W0:Y:S01]  /*6ce0*/  LDGDEPBAR ;  /* 0x00000000000079af */ /* 0x000e220000000000 */
[----:B------:R-:W-:-:S04]  /*6cf0*/  IADD3 R134, P1, R15, R134, RZ ;  /* 0x000000860f867210 */ /* 0x000fc80007f3e0ff */
[----:B------:R-:W-:Y:S02]  /*6d00*/  IADD3.X R135, R10, R135, RZ, P1, !PT ;  /* 0x000000870a877210 */ /* 0x000fe40000ffe4ff */
.L_x_3636:
        /* <DEDUP_REMOVED lines=85> */
[----:B------:R-:W-:-:S03]  /*7260*/  FSETP.NEU.FTZ.AND P1, PT, R133, -INF , PT ;  /* 0xff8000008500780b */ /* 0x000fc60003f3d000 */
[C---:B------:R-:W-:Y:S01]  /*7270*/  FMUL.FTZ R66, R132.reuse, c[0x0][0x23c] ;  /* 0x00008f0084427a20 */ /* 0x040fe20000410000 */
[----:B------:R-:W-:Y:S02]  /*7280*/  FSEL R141, R141, RZ, P1 ;  /* 0x000000ff8d8d7208 */ /* 0x000fe40000800000 */
[----:B------:R-:W-:-:S03]  /*7290*/  FSETP.NEU.FTZ.AND P1, PT, R132, -INF , PT ;  /* 0xff8000008400780b */ /* 0x000fc60003f3d000 */
[--C-:B------:R-:W-:Y:S01]  /*72a0*/  FFMA.FTZ R62, R9, c[0x0][0x23c], -R141.reuse ;  /* 0x00008f00093e7a23 */ /* 0x100fe2000001088d */
[----:B------:R-:W-:Y:S01]  /*72b0*/  FSEL R66, R66, RZ, P1 ;  /* 0x000000ff42427208 */ /* 0x000fe20000800000 */
[--C-:B------:R-:W-:Y:S01]  /*72c0*/  FFMA.FTZ R59, R102, c[0x0][0x23c], -R141.reuse ;  /* 0x00008f00663b7a23 */ /* 0x100fe2000001088d */
[----:B------:R-:W-:Y:S01]  /*72d0*/  LEA R238, P1, R134, c[0x0][0x168], 0x1 ;  /* 0x00005a0086ee7a11 */ /* 0x000fe200078208ff */
[--C-:B------:R-:W-:Y:S02]  /*72e0*/  FFMA.FTZ R60, R104, c[0x0][0x23c], -R141.reuse ;  /* 0x00008f00683c7a23 */ /* 0x100fe4000001088d */
[----:B------:R-:W-:Y:S01]  /*72f0*/  FFMA.FTZ R55, R106, c[0x0][0x23c], -R141 ;  /* 0x00008f006a377a23 */ /* 0x000fe2000001088d */
[----:B------:R-:W-:Y:S01]  /*7300*/  MUFU.EX2 R62, R62 ;  /* 0x0000003e003e7308 */ /* 0x000fe20000000800 */
[--C-:B------:R-:W-:Y:S01]  /*7310*/  FFMA.FTZ R64, R8, c[0x0][0x23c], -R66.reuse ;  /* 0x00008f0008407a23 */ /* 0x100fe20000010842 */
[----:B------:R-:W1:Y:S01]  /*7320*/  LDSM.16.MT88.4 R104, [R214+0x10000] ;  /* 0x01000000d668783b */ /* 0x000e620000004200 */
[--C-:B------:R-:W-:Y:S01]  /*7330*/  FFMA.FTZ R63, R7, c[0x0][0x23c], -R66.reuse ;  /* 0x00008f00073f7a23 */ /* 0x100fe20000010842 */
[----:B------:R-:W-:Y:S01]  /*7340*/  LEA.HI.X R239, R134, c[0x0][0x16c], R135, 0x1, P1 ;  /* 0x00005b0086ef7a11 */ /* 0x000fe200008f0c87 */
[--C-:B------:R-:W-:Y:S01]  /*7350*/  FFMA.FTZ R61, R101, c[0x0][0x23c], -R66.reuse ;  /* 0x00008f00653d7a23 */ /* 0x100fe20000010842 */
[----:B------:R-:W2:Y:S01]  /*7360*/  LDSM.16.MT88.4 R4, [R212+0x10000] ;  /* 0x01000000d404783b */ /* 0x000ea20000004200 */
[----:B------:R-:W-:Y:S01]  /*7370*/  FFMA.FTZ R56, R95, c[0x0][0x23c], -R66 ;  /* 0x00008f005f387a23 */ /* 0x000fe20000010842 */
[----:B------:R-:W3:Y:S01]  /*7380*/  MUFU.EX2 R59, R59 ;  /* 0x0000003b003b7308 */ /* 0x000ee20000000800 */
[--C-:B------:R-:W-:Y:S01]  /*7390*/  FFMA.FTZ R58, R92, c[0x0][0x23c], -R141.reuse ;  /* 0x00008f005c3a7a23 */ /* 0x100fe2000001088d */
[----:B------:R-:W4:Y:S01]  /*73a0*/  LDSM.16.MT88.4 R8, [R216+0x10800] ;  /* 0x01080000d808783b */ /* 0x000f220000004200 */
[----:B------:R-:W-:-:S02]  /*73b0*/  FFMA.FTZ R53, R32, c[0x0][0x23c], -R141 ;  /* 0x00008f0020357a23 */ /* 0x000fc4000001088d */
[--C-:B------:R-:W-:Y:S02]  /*73c0*/  FFMA.FTZ R54, R94, c[0x0][0x23c], -R141.reuse ;  /* 0x00008f005e367a23 */ /* 0x100fe4000001088d */
[--C-:B------:R-:W-:Y:S01]  /*73d0*/  FFMA.FTZ R49, R34, c[0x0][0x23c], -R141.reuse ;  /* 0x00008f0022317a23 */ /* 0x100fe2000001088d */
[----:B------:R-:W-:Y:S01]  /*73e0*/  MUFU.EX2 R60, R60 ;  /* 0x0000003c003c7308 */ /* 0x000fe20000000800 */
[--C-:B------:R-:W-:Y:S02]  /*73f0*/  FFMA.FTZ R57, R33, c[0x0][0x23c], -R66.reuse ;  /* 0x00008f0021397a23 */ /* 0x100fe40000010842 */
[--C-:B------:R-:W-:Y:S01]  /*7400*/  FFMA.FTZ R52, R93, c[0x0][0x23c], -R66.reuse ;  /* 0x00008f005d347a23 */ /* 0x100fe20000010842 */
[----:B------:R-:W5:Y:S01]  /*7410*/  LDSM.16.MT88.4 R32, [R214+0x10800] ;  /* 0x01080000d620783b */ /* 0x000f620000004200 */
[--C-:B------:R-:W-:Y:S02]  /*7420*/  FFMA.FTZ R51, R31, c[0x0][0x23c], -R66.reuse ;  /* 0x00008f001f337a23 */ /* 0x100fe40000010842 */
[----:B------:R-:W-:Y:S01]  /*7430*/  FFMA.FTZ R48, R29, c[0x0][0x23c], -R66 ;  /* 0x00008f001d307a23 */ /* 0x000fe20000010842 */
[----:B------:R-:W1:Y:S01]  /*7440*/  MUFU.EX2 R55, R55 ;  /* 0x0000003700377308 */ /* 0x000e620000000800 */
[----:B---3--:R-:W-:Y:S01]  /*7450*/  F2FP.BF16.PACK_AB R112, R59, R62 ;  /* 0x0000003e3b70723e */ /* 0x008fe200000010ff */
[----:B------:R-:W3:Y:S01]  /*7460*/  LDSM.16.MT88.4 R28, [R213+0x10800] ;  /* 0x01080000d51c783b */ /* 0x000ee20000004200 */
[----:B------:R-:W-:-:S02]  /*7470*/  FFMA.FTZ R45, R44, c[0x0][0x23c], -R141 ;  /* 0x00008f002c2d7a23 */ /* 0x000fc4000001088d */
[--C-:B------:R-:W-:Y:S02]  /*7480*/  FFMA.FTZ R50, R178, c[0x0][0x23c], -R141.reuse ;  /* 0x00008f00b2327a23 */ /* 0x100fe4000001088d */
[--C-:B------:R-:W-:Y:S01]  /*7490*/  FFMA.FTZ R46, R182, c[0x0][0x23c], -R141.reuse ;  /* 0x00008f00b62e7a23 */ /* 0x100fe2000001088d */
[----:B------:R-:W-:Y:S01]  /*74a0*/  MUFU.EX2 R64, R64 ;  /* 0x0000004000407308 */ /* 0x000fe20000000800 */
[----:B------:R-:W-:Y:S02]  /*74b0*/  FFMA.FTZ R3, R180, c[0x0][0x23c], -R141 ;  /* 0x00008f00b4037a23 */ /* 0x000fe4000001088d */
[--C-:B------:R-:W-:Y:S02]  /*74c0*/  FFMA.FTZ R47, R145, c[0x0][0x23c], -R66.reuse ;  /* 0x00008f00912f7a23 */ /* 0x100fe40000010842 */
        /* <DEDUP_REMOVED lines=47> */
[----:B------:R-:W2:Y:S01]  /*77c0*/  MUFU.EX2 R52, R52 ;  /* 0x0000003400347308 */ /* 0x000ea20000000800 */
        /* <DEDUP_REMOVED lines=77> */
[C---:B---3--:R-:W-:Y:S02]  /*7ca0*/  HMMA.16816.F32.BF16 R108, R4.reuse, R28, R108 ;  /* 0x0000001c046c723c */ /* 0x048fe4000004186c */
[----:B------:R-:W3:Y:S06]  /*7cb0*/  MUFU.EX2 R169, R169 ;  /* 0x000000a900a97308 */ /* 0x000eec0000000800 */
        /* <DEDUP_REMOVED lines=72> */
[----:B------:R-:W3:Y:S01]  /*8140*/  LDSM.16.MT88.4 R16, [R214+0x11800] ;  /* 0x01180000d610783b */ /* 0x000ee20000004200 */
[----:B------:R-:W-:-:S06]  /*8150*/  FADD.FTZ R3, R160, R3 ;  /* 0x00000003a0037221 */ /* 0x000fcc0000010000 */
        /* <DEDUP_REMOVED lines=21> */
[----:B------:R-:W-:-:S02]  /*82b0*/  F2FP.BF16.PACK_AB R4, R160, R159 ;  /* 0x0000009fa004723e */ /* 0x000fc400000010ff */
[----:B-----5:R-:W-:Y:S01]  /*82c0*/  F2FP.BF16.PACK_AB R5, R165, R164 ;  /* 0x000000a4a505723e */ /* 0x020fe200000010ff */
[----:B------:R-:W-:Y:S01]  /*82d0*/  FADD.FTZ R164, R164, R153 ;  /* 0x00000099a4a47221 */ /* 0x000fe20000010000 */
[----:B------:R-:W-:Y:S01]  /*82e0*/  F2FP.BF16.PACK_AB R6, R161, R162 ;  /* 0x000000a2a106723e */ /* 0x000fe200000010ff */
[----:B------:R-:W-:Y:S01]  /*82f0*/  FADD.FTZ R162, R162, R3 ;  /* 0x00000003a2a27221 */ /* 0x000fe20000010000 */
[----:B------:R-:W-:Y:S01]  /*8300*/  F2FP.BF16.PACK_AB R7, R169, R166 ;  /* 0x000000a6a907723e */ /* 0x000fe200000010ff */
[----:B------:R-:W-:Y:S02]  /*8310*/  FADD.FTZ R165, R165, R164 ;  /* 0x000000a4a5a57221 */ /* 0x000fe40000010000 */
[----:B------:R-:W-:Y:S02]  /*8320*/  FADD.FTZ R161, R161, R162 ;  /* 0x000000a2a1a17221 */ /* 0x000fe40000010000 */
        /* <DEDUP_REMOVED lines=99> */
[----:B---3--:R-:W-:Y:S01]  /*8960*/  HMMA.16816.F32.BF16 R108, R4, R16, R108 ;  /* 0x00000010046c723c */ /* 0x008fe2000004186c */
[----:B------:R-:W-:-:S04]  /*8970*/  FFMA.FTZ R27, R136, c[0x0][0x23c], -R141 ;  /* 0x00008f00881b7a23 */ /* 0x000fc8000001088d */
[----:B------:R-:W3:Y:S03]  /*8980*/  MUFU.EX2 R25, R25 ;  /* 0x0000001900197308 */ /* 0x000ee60000000800 */
[C---:B------:R-:W-:Y:S01]  /*8990*/  HMMA.16816.F32.BF16 R120, R4.reuse, R18, R120 ;  /* 0x000000120478723c */ /* 0x040fe20000041878 */
[----:B------:R-:W5:Y:S04]  /*89a0*/  LDSM.16.MT88.4 R16, [R213+0xf800] ;  /* 0x00f80000d510783b */ /* 0x000f680000004200 */
[----:B------:R-:W-:Y:S03]  /*89b0*/  MUFU.EX2 R26, R26 ;  /* 0x0000001a001a7308 */ /* 0x000fe60000000800 */
[C---:B----4-:R-:W-:Y:S05]  /*89c0*/  HMMA.16816.F32.BF16 R116, R4.reuse, R20, R116 ;  /* 0x000000140474723c */ /* 0x050fea0000041874 */
[----:B------:R-:W4:Y:S03]  /*89d0*/  MUFU.EX2 R27, R27 ;  /* 0x0000001b001b7308 */ /* 0x000f260000000800 */
[----:B------:R-:W-:Y:S05]  /*89e0*/  HMMA.16816.F32.BF16 R112, R4, R22, R112 ;  /* 0x000000160470723c */ /* 0x000fea0000041870 */
[----:B------:R-:W1:Y:S02]  /*89f0*/  MUFU.EX2 R30, R30 ;  /* 0x0000001e001e7308 */ /* 0x000e640000000800 */
[----:B---3--:R-:W-:Y:S01]  /*8a00*/  F2FP.BF16.PACK_AB R4, R25, R24 ;  /* 0x000000181904723e */ /* 0x008fe200000010ff */
        /* <DEDUP_REMOVED lines=8> */
[----:B-1----:R-:W-:Y:S01]  /*8a90*/  F2FP.BF16.PACK_AB R7, R241, R30 ;  /* 0x0000001ef107723e */ /* 0x002fe200000010ff */
        /* <DEDUP_REMOVED lines=87> */
.L_x_3642:
[----:B------:R-:W-:-:S04]  /*9010*/  LEA R9, -R38, RZ, 0x7 ;  /* 0x000000ff26097211 */ /* 0x000fc800078e39ff */
[----:B------:R-:W-:Y:S02]  /*9020*/  SHF.R.S32.HI R4, RZ, 0x1f, R9 ;  /* 0x0000001fff047819 */ /* 0x000fe40000011409 */
.L_x_3643:
        /* <DEDUP_REMOVED lines=98> */
[----:B--2---:R-:W-:-:S02]  /*9650*/  @!P1 LEA R26, P5, R6, c[0x0][0x170], 0x1 ;  /* 0x00005c00061a9a11 */ /* 0x004fc400078a08ff */
        /* <DEDUP_REMOVED lines=10> */
[----:B------:R-:W-:-:S03]  /*9700*/  @!P1 LEA.HI.X R5, R42, c[0x0][0x174], R5, 0x1, P3 ;  /* 0x00005d002a059a11 */ /* 0x000fc600018f0c05 */
        /* <DEDUP_REMOVED lines=36> */
[----:B-1----:R-:W5:Y:S04]  /*9950*/  LDSM.16.M88.4 R12, [R221+0x6800] ;  /* 0x00680000dd0c783b */ /* 0x002f680000000200 */
[----:B------:R-:W1:Y:S04]  /*9960*/  LDSM.16.M88.4 R44, [R221+0x4800] ;  /* 0x00480000dd2c783b */ /* 0x000e680000000200 */
[----:B----4-:R-:W4:Y:S04]  /*9970*/  LDSM.16.M88.4 R20, [R221+0x6000] ;  /* 0x00600000dd14783b */ /* 0x010f280000000200 */
[----:B------:R-:W1:Y:S04]  /*9980*/  LDSM.16.M88.4 R36, [R221+0x5000] ;  /* 0x00500000dd24783b */ /* 0x000e680000000200 */
[----:B------:R-:W1:Y:S04]  /*9990*/  LDSM.16.M88.4 R28, [R221+0x5800] ;  /* 0x00580000dd1c783b */ /* 0x000e680000000200 */
[----:B------:R-:W1:Y:S04]  /*99a0*/  LDSM.16.M88.4 R164, [R221+0x7000] ;  /* 0x00700000dda4783b */ /* 0x000e680000000200 */
[----:B------:R-:W1:Y:S04]  /*99b0*/  LDSM.16.M88.4 R64, [R221+0x7800] ;  /* 0x00780000dd40783b */ /* 0x000e680000000200 */
[----:B------:R-:W-:Y:S04]  /*99c0*/  LDSM.16.M88.4 R60, [R220] ;  /* 0x00000000dc3c783b */ /* 0x000fe80000000200 */
[----:B--2---:R-:W2:Y:S04]  /*99d0*/  LDSM.16.M88.4 R4, [R219] ;  /* 0x00000000db04783b */ /* 0x004ea80000000200 */
[----:B------:R-:W2:Y:S01]  /*99e0*/  LDSM.16.M88.4 R8, [R207] ;  /* 0x00000000cf08783b */ /* 0x000ea20000000200 */
[C---:B---3--:R-:W-:Y:S03]  /*99f0*/  HMMA.16816.F32.BF16 R56, R156.reuse, R52, RZ ;  /* 0x000000349c38723c */ /* 0x048fe600000418ff */
[----:B------:R-:W3:Y:S04]  /*9a00*/  LDSM.16.M88.4 R172, [R211] ;  /* 0x00000000d3ac783b */ /* 0x000ee80000000200 */
[----:B------:R-:W2:Y:S01]  /*9a10*/  LDSM.16.M88.4 R136, [R208] ;  /* 0x00000000d088783b */ /* 0x000ea20000000200 */
[C---:B-----5:R-:W-:Y:S03]  /*9a20*/  HMMA.16816.F32.BF16 R16, R156.reuse, R12, RZ ;  /* 0x0000000c9c10723c */ /* 0x060fe600000418ff */
[----:B------:R-:W5:Y:S04]  /*9a30*/  LDSM.16.M88.4 R152, [R210] ;  /* 0x00000000d298783b */ /* 0x000f680000000200 */
[----:B------:R-:W2:Y:S01]  /*9a40*/  LDSM.16.M88.4 R148, [R209] ;  /* 0x00000000d194783b */ /* 0x000ea20000000200 */
[C---:B------:R-:W-:Y:S03]  /*9a50*/  HMMA.16816.F32.BF16 R52, R156.reuse, R54, RZ ;  /* 0x000000369c34723c */ /* 0x040fe600000418ff */
[----:B------:R-:W2:Y:S04]  /*9a60*/  LDSM.16.M88.4 R144, [R206] ;  /* 0x00000000ce90783b */ /* 0x000ea80000000200 */
[----:B------:R-:W-:Y:S01]  /*9a70*/  LDSM.16.M88.4 R140, [R218] ;  /* 0x00000000da8c783b */ /* 0x000fe20000000200 */
[C---:B------:R-:W-:Y:S03]  /*9a80*/  HMMA.16816.F32.BF16 R12, R156.reuse, R14, RZ ;  /* 0x0000000e9c0c723c */ /* 0x040fe600000418ff */
[----:B------:R-:W-:Y:S04]  /*9a90*/  LDSM.16.M88.4 R176, [R215+0x5800] ;  /* 0x00580000d7b0783b */ /* 0x000fe80000000200 */
[----:B------:R-:W-:Y:S01]  /*9aa0*/  LDSM.16.M88.4 R180, [R220+0x2000] ;  /* 0x00200000dcb4783b */ /* 0x000fe20000000200 */
[C---:B-1----:R-:W-:Y:S03]  /*9ab0*/  HMMA.16816.F32.BF16 R48, R156.reuse, R44, RZ ;  /* 0x0000002c9c30723c */ /* 0x042fe600000418ff */
[----:B------:R-:W-:Y:S04]  /*9ac0*/  LDSM.16.M88.4 R184, [R198] ;  /* 0x00000000c6b8783b */ /* 0x000fe80000000200 */
        /* <DEDUP_REMOVED lines=33> */
[----:B------:R-:W5:Y:S07]  /*9ce0*/  LDSM.16.M88.4 R144, [R215+0x7800] ;  /* 0x00780000d790783b */ /* 0x000f6e0000000200 */
[C---:B-1----:R-:W-:Y:S08]  /*9cf0*/  HMMA.16816.F32.BF16 R160, R60.reuse, R64, R160 ;  /* 0x000000403ca0723c */ /* 0x042ff000000418a0 */
[----:B------:R-:W-:Y:S01]  /*9d00*/  HMMA.16816.F32.BF16 R156, R60, R66, R156 ;  /* 0x000000423c9c723c */ /* 0x000fe2000004189c */
[----:B------:R-:W-:Y:S04]  /*9d10*/  LDSM.16.M88.4 R64, [R204] ;  /* 0x00000000cc40783b */ /* 0x000fe80000000200 */
[----:B------:R-:W-:Y:S03]  /*9d20*/  LDSM.16.M88.4 R60, [R204+0x800] ;  /* 0x00080000cc3c783b */ /* 0x000fe60000000200 */
[C---:B--2---:R-:W-:Y:S08]  /*9d30*/  HMMA.16816.F32.BF16 R56, R140.reuse, R4, R56 ;  /* 0x000000048c38723c */ /* 0x044ff00000041838 */
[C---:B------:R-:W-:Y:S01]  /*9d40*/  HMMA.16816.F32.BF16 R52, R140.reuse, R6, R52 ;  /* 0x000000068c34723c */ /* 0x040fe20000041834 */
[----:B------:R-:W1:Y:S07]  /*9d50*/  LDSM.16.M88.4 R4, [R217] ;  /* 0x00000000d904783b */ /* 0x000e6e0000000200 */
[C---:B----4-:R-:W-:Y:S08]  /*9d60*/  HMMA.16816.F32.BF16 R48, R140.reuse, R8, R48 ;  /* 0x000000088c30723c */ /* 0x050ff00000041830 */
[C---:B------:R-:W-:Y:S01]  /*9d70*/  HMMA.16816.F32.BF16 R44, R140.reuse, R10, R44 ;  /* 0x0000000a8c2c723c */ /* 0x040fe2000004182c */
[----:B------:R-:W2:Y:S07]  /*9d80*/  LDSM.16.M88.4 R8, [R204+0x1000] ;  /* 0x00100000cc08783b */ /* 0x000eae0000000200 */
[C---:B---3--:R-:W-:Y:S08]  /*9d90*/  HMMA.16816.F32.BF16 R40, R140.reuse, R136, R40 ;  /* 0x000000888c28723c */ /* 0x048ff00000041828 */
[C---:B------:R-:W-:Y:S01]  /*9da0*/  HMMA.16816.F32.BF16 R36, R140.reuse, R138, R36 ;  /* 0x0000008a8c24723c */ /* 0x040fe20000041824 */
[----:B------:R-:W3:Y:S07]  /*9db0*/  LDSM.16.M88.4 R136, [R204+0x1800] ;  /* 0x00180000cc88783b */ /* 0x000eee0000000200 */
[C---:B-----5:R-:W-:Y:S08]  /*9dc0*/  HMMA.16816.F32.BF16 R160, R140.reuse, R144, R160 ;  /* 0x000000908ca0723c */ /* 0x060ff000000418a0 */
[----:B------:R-:W-:Y:S01]  /*9dd0*/  HMMA.16816.F32.BF16 R156, R140, R146, R156 ;  /* 0x000000928c9c723c */ /* 0x000fe2000004189c */
        /* <DEDUP_REMOVED lines=8> */
[----:B------:R-:W-:Y:S01]  /*9e60*/  HMMA.16816.F32.BF16 R36, R4, R10, R36 ;  /* 0x0000000a0424723c */ /* 0x000fe20000041824 */
[----:B------:R-:W2:Y:S07]  /*9e70*/  LDSM.16.M88.4 R8, [R204+0x3800] ;  /* 0x00380000cc08783b */ /* 0x000eae0000000200 */
[C---:B------:R-:W-:Y:S08]  /*9e80*/  HMMA.16816.F32.BF16 R32, R140.reuse, R176, R32 ;  /* 0x000000b08c20723c */ /* 0x040ff00000041820 */
[C---:B------:R-:W-:Y:S01]  /*9e90*/  HMMA.16816.F32.BF16 R28, R140.reuse, R178, R28 ;  /* 0x000000b28c1c723c */ /* 0x040fe2000004181c */
[----:B------:R-:W-:Y:S07]  /*9ea0*/  LDSM.16.M88.4 R176, [R197] ;  /* 0x00000000c5b0783b */ /* 0x000fee0000000200 */
[C---:B------:R-:W-:Y:S08]  /*9eb0*/  HMMA.16816.F32.BF16 R24, R140.reuse, R172, R24 ;  /* 0x000000ac8c18723c */ /* 0x040ff00000041818 */
[C---:B------:R-:W-:Y:S01]  /*9ec0*/  HMMA.16816.F32.BF16 R20, R140.reuse, R174, R20 ;  /* 0x000000ae8c14723c */ /* 0x040fe20000041814 */
[----:B------:R-:W-:Y:S07]  /*9ed0*/  LDSM.16.M88.4 R172, [R196] ;  /* 0x00000000c4ac783b */ /* 0x000fee0000000200 */
[C---:B------:R-:W-:Y:S08]  /*9ee0*/  HMMA.16816.F32.BF16 R16, R140.reuse, R152, R16 ;  /* 0x000000988c10723c */ /* 0x040ff00000041810 */
[C---:B------:R-:W-:Y:S01]  /*9ef0*/  HMMA.16816.F32.BF16 R12, R140.reuse, R154, R12 ;  /* 0x0000009a8c0c723c */ /* 0x040fe2000004180c */
[----:B------:R-:W-:Y:S07]  /*9f00*/  LDSM.16.M88.4 R152, [R221+0xa800] ;  /* 0x00a80000dd98783b */ /* 0x000fee0000000200 */
[C---:B------:R-:W-:Y:S08]  /*9f10*/  HMMA.16816.F32.BF16 R168, R140.reuse, R148, R168 ;  /* 0x000000948ca8723c */ /* 0x040ff000000418a8 */
[----:B------:R-:W-:Y:S01]  /*9f20*/  HMMA.16816.F32.BF16 R164, R140, R150, R164 ;  /* 0x000000968ca4723c */ /* 0x000fe200000418a4 */
[----:B------:R-:W-:Y:S04]  /*9f30*/  LDSM.16.M88.4 R140, [R222+0x2000] ;  /* 0x00200000de8c783b */ /* 0x000fe80000000200 */
[----:B------:R-:W-:Y:S03]  /*9f40*/  LDSM.16.M88.4 R148, [R221+0xb000] ;  /* 0x00b00000dd94783b */ /* 0x000fe60000000200 */
        /* <DEDUP_REMOVED lines=12> */
[C---:B--2---:R-:W-:Y:S08]  /*a010*/  HMMA.16816.F32.BF16 R160, R4.reuse, R8, R160 ;  /* 0x0000000804a0723c */ /* 0x044ff000000418a0 */
[----:B------:R-:W-:Y:S01]  /*a020*/  HMMA.16816.F32.BF16 R156, R4, R10, R156 ;  /* 0x0000000a049c723c */ /* 0x000fe2000004189c */
[----:B------:R-:W2:Y:S04]  /*a030*/  LDSM.16.M88.4 R8, [R221+0x9800] ;  /* 0x00980000dd08783b */ /* 0x000ea80000000200 */
[----:B------:R-:W5:Y:S03]  /*a040*/  LDSM.16.M88.4 R4, [R221+0xa000] ;  /* 0x00a00000dd04783b */ /* 0x000f660000000200 */
[C---:B---3--:R-:W-:Y:S08]  /*a050*/  HMMA.16816.F32.BF16 R56, R140.reuse, R136, R56 ;  /* 0x000000888c38723c */ /* 0x048ff00000041838 */
[C---:B------:R-:W-:Y:S01]  /*a060*/  HMMA.16816.F32.BF16 R52, R140.reuse, R138, R52 ;  /* 0x0000008a8c34723c */ /* 0x040fe20000041834 */
[----:B------:R-:W3:Y:S07]  /*a070*/  LDSM.16.M88.4 R136, [R203] ;  /* 0x00000000cb88783b */ /* 0x000eee0000000200 */
[C---:B-1----:R-:W-:Y:S08]  /*a080*/  HMMA.16816.F32.BF16 R48, R140.reuse, R64, R48 ;  /* 0x000000408c30723c */ /* 0x042ff00000041830 */
[C---:B------:R-:W-:Y:S01]  /*a090*/  HMMA.16816.F32.BF16 R44, R140.reuse, R66, R44 ;  /* 0x000000428c2c723c */ /* 0x040fe2000004182c */
[----:B------:R-:W-:Y:S07]  /*a0a0*/  LDSM.16.M88.4 R64, [R202] ;  /* 0x00000000ca40783b */ /* 0x000fee0000000200 */
[C---:B----4-:R-:W-:Y:S08]  /*a0b0*/  HMMA.16816.F32.BF16 R40, R140.reuse, R60, R40 ;  /* 0x0000003c8c28723c */ /* 0x050ff00000041828 */
[C---:B--2---:R-:W-:Y:S08]  /*a0c0*/  HMMA.16816.F32.BF16 R32, R140.reuse, R8, R32 ;  /* 0x000000088c20723c */ /* 0x044ff00000041820 */
[C---:B------:R-:W-:Y:S01]  /*a0d0*/  HMMA.16816.F32.BF16 R28, R140.reuse, R10, R28 ;  /* 0x0000000a8c1c723c */ /* 0x040fe2000004181c */
[----:B------:R-:W1:Y:S07]  /*a0e0*/  LDSM.16.M88.4 R8, [R200] ;  /* 0x00000000c808783b */ /* 0x000e6e0000000200 */
[C---:B-----5:R-:W-:Y:S08]  /*a0f0*/  HMMA.16816.F32.BF16 R24, R140.reuse, R4, R24 ;  /* 0x000000048c18723c */ /* 0x060ff00000041818 */
[C---:B------:R-:W-:Y:S01]  /*a100*/  HMMA.16816.F32.BF16 R20, R140.reuse, R6, R20 ;  /* 0x000000068c14723c */ /* 0x040fe20000041814 */
[----:B------:R-:W2:Y:S07]  /*a110*/  LDSM.16.M88.4 R4, [R199] ;  /* 0x00000000c704783b */ /* 0x000eae0000000200 */
[C---:B------:R-:W-:Y:S01]  /*a120*/  HMMA.16816.F32.BF16 R36, R140.reuse, R62, R36 ;  /* 0x0000003e8c24723c */ /* 0x040fe20000041824 */
[----:B------:R-:W4:Y:S07]  /*a130*/  LDSM.16.M88.4 R60, [R201] ;  /* 0x00000000c93c783b */ /* 0x000f2e0000000200 */
[C---:B------:R-:W-:Y:S08]  /*a140*/  HMMA.16816.F32.BF16 R16, R140.reuse, R152, R16 ;  /* 0x000000988c10723c */ /* 0x040ff00000041810 */
[C---:B------:R-:W-:Y:S01]  /*a150*/  HMMA.16816.F32.BF16 R12, R140.reuse, R154, R12 ;  /* 0x0000009a8c0c723c */ /* 0x040fe2000004180c */
[----:B------:R-:W-:Y:S07]  /*a160*/  LDSM.16.M88.4 R152, [R218+0x2000] ;  /* 0x00200000da98783b */ /* 0x000fee0000000200 */
[C---:B------:R-:W-:Y:S08]  /*a170*/  HMMA.16816.F32.BF16 R168, R140.reuse, R148, R168 ;  /* 0x000000948ca8723c */ /* 0x040ff000000418a8 */
[----:B------:R-:W-:Y:S01]  /*a180*/  HMMA.16816.F32.BF16 R164, R140, R150, R164 ;  /* 0x000000968ca4723c */ /* 0x000fe200000418a4 */
[----:B------:R-:W5:Y:S07]  /*a190*/  LDSM.16.M88.4 R148, [R215+0x8000] ;  /* 0x00800000d794783b */ /* 0x000f6e0000000200 */
[----:B---3--:R-:W-:Y:S08]  /*a1a0*/  HMMA.16816.F32.BF16 R56, R180, R136, R56 ;  /* 0x00000088b438723c */ /* 0x008ff00000041838 */
[C---:B------:R-:W-:Y:S08]  /*a1b0*/  HMMA.16816.F32.BF16 R160, R140.reuse, R144, R160 ;  /* 0x000000908ca0723c */ /* 0x040ff000000418a0 */
[----:B------:R-:W-:Y:S01]  /*a1c0*/  HMMA.16816.F32.BF16 R156, R140, R146, R156 ;  /* 0x000000928c9c723c */ /* 0x000fe2000004189c */
[----:B------:R-:W3:Y:S04]  /*a1d0*/  LDSM.16.M88.4 R144, [R215+0x8800] ;  /* 0x00880000d790783b */ /* 0x000ee80000000200 */
[----:B------:R-:W-:Y:S03]  /*a1e0*/  LDSM.16.M88.4 R140, [R215+0x9000] ;  /* 0x00900000d78c783b */ /* 0x000fe60000000200 */
[C---:B------:R-:W-:Y:S01]  /*a1f0*/  HMMA.16816.F32.BF16 R52, R180.reuse, R138, R52 ;  /* 0x0000008ab434723c */ /* 0x040fe20000041834 */
[----:B------:R-:W-:Y:S07]  /*a200*/  LDSM.16.M88.4 R136, [R215+0x9800] ;  /* 0x00980000d788783b */ /* 0x000fee0000000200 */
[C---:B-1----:R-:W-:Y:S08]  /*a210*/  HMMA.16816.F32.BF16 R32, R180.reuse, R8, R32 ;  /* 0x00000008b420723c */ /* 0x042ff00000041820 */
[C---:B------:R-:W-:Y:S01]  /*a220*/  HMMA.16816.F32.BF16 R28, R180.reuse, R10, R28 ;  /* 0x0000000ab41c723c */ /* 0x040fe2000004181c */
[----:B------:R-:W-:Y:S07]  /*a230*/  LDSM.16.M88.4 R8, [R217+0x2000] ;  /* 0x00200000d908783b */ /* 0x000fee0000000200 */
[C---:B--2---:R-:W-:Y:S08]  /*a240*/  HMMA.16816.F32.BF16 R24, R180.reuse, R4, R24 ;  /* 0x00000004b418723c */ /* 0x044ff00000041818 */
[C---:B------:R-:W-:Y:S01]  /*a250*/  HMMA.16816.F32.BF16 R20, R180.reuse, R6, R20 ;  /* 0x00000006b414723c */ /* 0x040fe20000041814 */
[----:B------:R-:W1:Y:S07]  /*a260*/  LDSM.16.M88.4 R4, [R204+0x4000] ;  /* 0x00400000cc04783b */ /* 0x000e6e0000000200 */
[C---:B------:R-:W-:Y:S08]  /*a270*/  HMMA.16816.F32.BF16 R48, R180.reuse, R64, R48 ;  /* 0x00000040b430723c */ /* 0x040ff00000041830 */
[C---:B------:R-:W-:Y:S01]  /*a280*/  HMMA.16816.F32.BF16 R44, R180.reuse, R66, R44 ;  /* 0x00000042b42c723c */ /* 0x040fe2000004182c */
[----:B------:R-:W2:Y:S07]  /*a290*/  LDSM.16.M88.4 R64, [R215+0xa000] ;  /* 0x00a00000d740783b */ /* 0x000eae0000000200 */
[C---:B----4-:R-:W-:Y:S08]  /*a2a0*/  HMMA.16816.F32.BF16 R40, R180.reuse, R60, R40 ;  /* 0x0000003cb428723c */ /* 0x050ff00000041828 */
[----:B------:R-:W-:Y:S01]  /*a2b0*/  HMMA.16816.F32.BF16 R36, R180, R62, R36 ;  /* 0x0000003eb424723c */ /* 0x000fe20000041824 */
[----:B------:R-:W4:Y:S07]  /*a2c0*/  LDSM.16.M88.4 R60, [R215+0xa800] ;  /* 0x00a80000d73c783b */ /* 0x000f2e0000000200 */
[----:B-----5:R-:W-:Y:S08]  /*a2d0*/  HMMA.16816.F32.BF16 R56, R152, R148, R56 ;  /* 0x000000949838723c */ /* 0x020ff00000041838 */
[C---:B------:R-:W-:Y:S08]  /*a2e0*/  HMMA.16816.F32.BF16 R160, R180.reuse, R172, R160 ;  /* 0x000000acb4a0723c */ /* 0x040ff000000418a0 */
[C---:B------:R-:W-:Y:S01]  /*a2f0*/  HMMA.16816.F32.BF16 R172, R180.reuse, R174, R156 ;  /* 0x000000aeb4ac723c */ /* 0x040fe2000004189c */
[----:B------:R-:W5:Y:S07]  /*a300*/  LDSM.16.M88.4 R156, [R204+0x4800] ;  /* 0x00480000cc9c783b */ /* 0x000f6e0000000200 */
[----:B------:R-:W-:Y:S08]  /*a310*/  HMMA.16816.F32.BF16 R16, R180, R184, R16 ;  /* 0x000000b8b410723c */ /* 0x000ff00000041810 */
[----:B------:R-:W-:Y:S08]  /*a320*/  HMMA.16816.F32.BF16 R52, R152, R150, R52 ;  /* 0x000000969834723c */ /* 0x000ff00000041834 */
[----:B------:R-:W-:Y:S07]  /*a330*/  HMMA.16816.F32.BF16 R168, R180, R176, R168 ;  /* 0x000000b0b4a8723c */ /* 0x000fee00000418a8 */
[----:B------:R-:W-:Y:S01]  /*a340*/  IMAD R176, R231, 0x80, R229 ;  /* 0x00000080e7b07824 */ /* 0x000fe200078e02e5 */
[----:B---3--:R-:W-:Y:S08]  /*a350*/  HMMA.16816.F32.BF16 R48, R152, R144, R48 ;  /* 0x000000909830723c */ /* 0x008ff00000041830 */
[----:B-1----:R-:W-:Y:S08]  /*a360*/  HMMA.16816.F32.BF16 R56, R8, R4, R56 ;  /* 0x000000040838723c */ /* 0x002ff00000041838 */
[C---:B--2---:R-:W-:Y:S07]  /*a370*/  HMMA.16816.F32.BF16 R20, R152.reuse, R66, R20 ;  /* 0x000000429814723c */ /* 0x044fee0000041814 */
[----:B------:R-:W-:Y:S01]  /*a380*/  IADD3 R66, R176, 0x1, RZ ;  /* 0x00000001b0427810 */ /* 0x000fe20007ffe0ff */
[----:B----4-:R-:W-:Y:S03]  /*a390*/  HMMA.16816.F32.BF16 R16, R152, R60, R16 ;  /* 0x0000003c9810723c */ /* 0x010fe60000041810 */
[----:B------:R-:W1:Y:S01]  /*a3a0*/  I2F R60, R66 ;  /* 0x00000042003c7306 */ /* 0x000e620000201400 */
[----:B------:R-:W-:-:S02]  /*a3b0*/  ISETP.GE.AND P6, PT, R66, R189, PT ;  /* 0x000000bd4200720c */ /* 0x000fc40003fc6270 */
[----:B------:R-:W-:Y:S02]  /*a3c0*/  ISETP.GE.AND P4, PT, R66, R188, PT ;  /* 0x000000bc4200720c */ /* 0x000fe40003f86270 */
[----:B------:R-:W-:Y:S01]  /*a3d0*/  HMMA.16816.F32.BF16 R52, R8, R6, R52 ;  /* 0x000000060834723c */ /* 0x000fe20000041834 */
[----:B------:R-:W2:Y:S07]  /*a3e0*/  LDSM.16.M88.4 R4, [R204+0x5000] ;  /* 0x00500000cc04783b */ /* 0x000eae0000000200 */
[----:B------:R-:W-:Y:S01]  /*a3f0*/  HMMA.16816.F32.BF16 R24, R152, R64, R24 ;  /* 0x000000409818723c */ /* 0x000fe20000041818 */
[----:B-1----:R-:W-:-:S06]  /*a400*/  FFMA.FTZ R57, R0, R60, R57 ;  /* 0x0000003c00397223 */ /* 0x002fcc0000010039 */
[C---:B------:R-:W-:Y:S01]  /*a410*/  IADD3 R65, R176.reuse, 0x8, RZ ;  /* 0x00000008b0417810 */ /* 0x040fe20007ffe0ff */
[----:B------:R-:W-:Y:S01]  /*a420*/  HMMA.16816.F32.BF16 R44, R152, R146, R44 ;  /* 0x00000092982c723c */ /* 0x000fe2000004182c */
[----:B------:R-:W-:Y:S02]  /*a430*/  IADD3 R64, R176, 0x9, RZ ;  /* 0x00000009b0407810 */ /* 0x000fe40007ffe0ff */
[----:B------:R-:W1:Y:S01]  /*a440*/  I2F R61, R65 ;  /* 0x00000041003d7306 */ /* 0x000e620000201400 */
[C---:B------:R-:W-:Y:S02]  /*a450*/  ISETP.GE.AND P3, PT, R65.reuse, R189, PT ;  /* 0x000000bd4100720c */ /* 0x040fe40003f66270 */
[----:B------:R-:W-:Y:S02]  /*a460*/  ISETP.GE.AND P5, PT, R65, R188, PT ;  /* 0x000000bc4100720c */ /* 0x000fe40003fa6270 */
[----:B------:R-:W-:Y:S07]  /*a470*/  HMMA.16816.F32.BF16 R164, R180, R178, R164 ;  /* 0x000000b2b4a4723c */ /* 0x000fee00000418a4 */
[----:B------:R-:W-:Y:S01]  /*a480*/  FFMA.FTZ R178, R0, R60, R59 ;  /* 0x0000003c00b27223 */ /* 0x000fe2000001003b */
[----:B-----5:R-:W-:Y:S01]  /*a490*/  HMMA.16816.F32.BF16 R48, R8, R156, R48 ;  /* 0x0000009c0830723c */ /* 0x020fe20000041830 */
[----:B------:R-:W-:-:S03]  /*a4a0*/  IADD3 R59, R176, 0x10, RZ ;  /* 0x00000010b03b7810 */ /* 0x000fc60007ffe0ff */
[----:B------:R-:W-:Y:S02]  /*a4b0*/  FSEL R178, R178, -INF , !P4 ;  /* 0xff800000b2b27808 */ /* 0x000fe40006000000 */
[C---:B------:R-:W-:Y:S02]  /*a4c0*/  ISETP.GE.AND P4, PT, R64.reuse, R188, PT ;  /* 0x000000bc4000720c */ /* 0x040fe40003f86270 */
[----:B------:R-:W-:Y:S01]  /*a4d0*/  HMMA.16816.F32.BF16 R32, R152, R136, R32 ;  /* 0x000000889820723c */ /* 0x000fe20000041820 */
[----:B------:R3:W4:Y:S07]  /*a4e0*/  I2F R136, R64 ;  /* 0x0000004000887306 */ /* 0x00072e0000201400 */
[----:B------:R-:W-:Y:S07]  /*a4f0*/  HMMA.16816.F32.BF16 R12, R180, R186, R12 ;  /* 0x000000bab40c723c */ /* 0x000fee000004180c */
[----:B------:R-:W-:Y:S01]  /*a500*/  FSEL R180, R57, -INF , !P6 ;  /* 0xff80000039b47808 */ /* 0x000fe20007000000 */
[----:B------:R-:W-:Y:S01]  /*a510*/  HMMA.16816.F32.BF16 R40, R152, R140, R40 ;  /* 0x0000008c9828723c */ /* 0x000fe20000041828 */
[----:B------:R-:W-:Y:S01]  /*a520*/  ISETP.GE.AND P6, PT, R64, R189, PT ;  /* 0x000000bd4000720c */ /* 0x000fe20003fc6270 */
[----:B------:R-:W5:Y:S01]  /*a530*/  I2F R57, R59 ;  /* 0x0000003b00397306 */ /* 0x000f620000201400 */
[----:B---3--:R-:W3:Y:S01]  /*a540*/  LDSM.16.M88.4 R64, [R215+0xb000] ;  /* 0x00b00000d740783b */ /* 0x008ee20000000200 */
[-C--:B-1----:R-:W-:Y:S01]  /*a550*/  FFMA.FTZ R186, R0, R61.reuse, R52 ;  /* 0x0000003d00ba7223 */ /* 0x082fe20000010034 */
[----:B------:R-:W-:Y:S01]  /*a560*/  IADD3 R52, R176, 0x11, RZ ;  /* 0x00000011b0347810 */ /* 0x000fe20007ffe0ff */
[----:B------:R-:W-:-:S02]  /*a570*/  FFMA.FTZ R182, R0, R61, R54 ;  /* 0x0000003d00b67223 */ /* 0x000fc40000010036 */
[CC--:B----4-:R-:W-:Y:S01]  /*a580*/  FFMA.FTZ R55, R0.reuse, R136.reuse, R55 ;  /* 0x0000008800377223 */ /* 0x0d0fe20000010037 */
[----:B------:R-:W-:Y:S01]  /*a590*/  HMMA.16816.F32.BF16 R44, R8, R158, R44 ;  /* 0x0000009e082c723c */ /* 0x000fe2000004182c */
[----:B------:R-:W1:Y:S01]  /*a5a0*/  I2F R54, R52 ;  /* 0x0000003400367306 */ /* 0x000e620000201400 */
[----:B------:R-:W-:Y:S01]  /*a5b0*/  FFMA.FTZ R53, R0, R136, R53 ;  /* 0x0000008800357223 */ /* 0x000fe20000010035 */
[----:B------:R-:W-:Y:S02]  /*a5c0*/  FSEL R186, R186, -INF , !P3 ;  /* 0xff800000baba7808 */ /* 0x000fe40005800000 */
[----:B------:R-:W-:Y:S02]  /*a5d0*/  FSEL R182, R182, -INF , !P5 ;  /* 0xff800000b6b67808 */ /* 0x000fe40006800000 */
[----:B------:R-:W-:Y:S01]  /*a5e0*/  FSEL R158, R55, -INF , !P4 ;  /* 0xff800000379e7808 */ /* 0x000fe20006000000 */
[----:B------:R-:W-:Y:S01]  /*a5f0*/  HMMA.16816.F32.BF16 R36, R152, R142, R36 ;  /* 0x0000008e9824723c */ /* 0x000fe20000041824 */
[----:B------:R-:W-:Y:S01]  /*a600*/  IADD3 R55, R176, 0x18, RZ ;  /* 0x00000018b0377810 */ /* 0x000fe20007ffe0ff */
[C---:B-----5:R-:W-:Y:S01]  /*a610*/  FFMA.FTZ R48, R0.reuse, R57, R48 ;  /* 0x0000003900307223 */ /* 0x060fe20000010030 */
[C---:B------:R-:W-:Y:S01]  /*a620*/  ISETP.GE.AND P3, PT, R59.reuse, R189, PT ;  /* 0x000000bd3b00720c */ /* 0x040fe20003f66270 */
[----:B------:R-:W-:Y:S01]  /*a630*/  FFMA.FTZ R50, R0, R57, R50 ;  /* 0x0000003900327223 */ /* 0x000fe20000010032 */
[----:B------:R-:W-:-:S02]  /*a640*/  ISETP.GE.AND P5, PT, R59, R188, PT ;  /* 0x000000bc3b00720c */ /* 0x000fc40003fa6270 */
[----:B------:R-:W-:Y:S01]  /*a650*/  FSEL R184, R53, -INF , !P6 ;  /* 0xff80000035b87808 */ /* 0x000fe20007000000 */
[----:B--2---:R-:W-:Y:S01]  /*a660*/  HMMA.16816.F32.BF16 R40, R8, R4, R40 ;  /* 0x000000040828723c */ /* 0x004fe20000041828 */
[----:B------:R-:W2:Y:S01]  /*a670*/  I2F R53, R55 ;  /* 0x0000003700357306 */ /* 0x000ea20000201400 */
[----:B------:R-:W-:Y:S01]  /*a680*/  FSEL R156, R48, -INF , !P3 ;  /* 0xff800000309c7808 */ /* 0x000fe20005800000 */
[-C--:B-1----:R-:W-:Y:S01]  /*a690*/  FFMA.FTZ R60, R0, R54.reuse, R49 ;  /* 0x00000036003c7223 */ /* 0x082fe20000010031 */
[----:B------:R-:W-:Y:S01]  /*a6a0*/  FSEL R148, R50, -INF , !P5 ;  /* 0xff80000032947808 */ /* 0x000fe20006800000 */
[----:B------:R-:W-:Y:S01]  /*a6b0*/  FFMA.FTZ R150, R0, R54, R51 ;  /* 0x0000003600967223 */ /* 0x000fe20000010033 */
[C---:B------:R-:W-:Y:S01]  /*a6c0*/  ISETP.GE.AND P6, PT, R52.reuse, R189, PT ;  /* 0x000000bd3400720c */ /* 0x040fe20003fc6270 */
[----:B------:R-:W1:Y:S01]  /*a6d0*/  LDSM.16.M88.4 R48, [R204+0x5800] ;  /* 0x00580000cc30783b */ /* 0x000e620000000200 */
[----:B------:R-:W-:Y:S01]  /*a6e0*/  ISETP.GE.AND P4, PT, R52, R188, PT ;  /* 0x000000bc3400720c */ /* 0x000fe20003f86270 */
[----:B------:R-:W-:Y:S01]  /*a6f0*/  HMMA.16816.F32.BF16 R12, R152, R62, R12 ;  /* 0x0000003e980c723c */ /* 0x000fe2000004180c */
[----:B------:R-:W-:-:S02]  /*a700*/  IADD3 R52, R176, 0x19, RZ ;  /* 0x00000019b0347810 */ /* 0x000fc40007ffe0ff */
[----:B------:R-:W-:Y:S02]  /*a710*/  IADD3 R4, R176, 0x20, RZ ;  /* 0x00000020b0047810 */ /* 0x000fe40007ffe0ff */
[----:B------:R-:W4:Y:S01]  /*a720*/  I2F R59, R52 ;  /* 0x00000034003b7306 */ /* 0x000f220000201400 */
[C---:B------:R-:W-:Y:S01]  /*a730*/  ISETP.GE.AND P3, PT, R55.reuse, R189, PT ;  /* 0x000000bd3700720c */ /* 0x040fe20003f66270 */
[CC--:B--2---:R-:W-:Y:S01]  /*a740*/  FFMA.FTZ R44, R0.reuse, R53.reuse, R44 ;  /* 0x00000035002c7223 */ /* 0x0c4fe2000001002c */
[----:B------:R-:W-:Y:S01]  /*a750*/  ISETP.GE.AND P5, PT, R55, R188, PT ;  /* 0x000000bc3700720c */ /* 0x000fe20003fa6270 */
[----:B------:R-:W-:Y:S01]  /*a760*/  FFMA.FTZ R46, R0, R53, R46 ;  /* 0x00000035002e7223 */ /* 0x000fe2000001002e */
[----:B---3--:R-:W-:Y:S01]  /*a770*/  HMMA.16816.F32.BF16 R168, R152, R64, R168 ;  /* 0x0000004098a8723c */ /* 0x008fe200000418a8 */
[----:B------:R-:W-:Y:S02]  /*a780*/  IADD3 R62, R176, 0x21, RZ ;  /* 0x00000021b03e7810 */ /* 0x000fe40007ffe0ff */
[----:B------:R2:W3:Y:S01]  /*a790*/  I2F R57, R4 ;  /* 0x0000000400397306 */ /* 0x0004e20000201400 */
[----:B------:R-:W-:-:S02]  /*a7a0*/  FSEL R60, R60, -INF , !P6 ;  /* 0xff8000003c3c7808 */ /* 0x000fc40007000000 */
[----:B------:R-:W-:Y:S02]  /*a7b0*/  ISETP.GE.AND P6, PT, R52, R189, PT ;  /* 0x000000bd3400720c */ /* 0x000fe40003fc6270 */
[----:B------:R-:W-:Y:S01]  /*a7c0*/  FSEL R65, R44, -INF , !P3 ;  /* 0xff8000002c417808 */ /* 0x000fe20005800000 */
[----:B------:R-:W-:Y:S01]  /*a7d0*/  HMMA.16816.F32.BF16 R36, R8, R6, R36 ;  /* 0x000000060824723c */ /* 0x000fe20000041824 */
[----:B------:R-:W-:Y:S01]  /*a7e0*/  FSEL R64, R46, -INF , !P5 ;  /* 0xff8000002e407808 */ /* 0x000fe20006800000 */
[----:B----4-:R-:W-:Y:S01]  /*a7f0*/  FFMA.FTZ R45, R0, R59, R45 ;  /* 0x0000003b002d7223 */ /* 0x010fe2000001002d */
[C---:B------:R-:W-:Y:S01]  /*a800*/  ISETP.GE.AND P3, PT, R4.reuse, R189, PT ;  /* 0x000000bd0400720c */ /* 0x040fe20003f66270 */
[----:B------:R-:W4:Y:S01]  /*a810*/  I2F R44, R62 ;  /* 0x0000003e002c7306 */ /* 0x000f220000201400 */
[-C--:B------:R-:W-:Y:S01]  /*a820*/  ISETP.GE.AND P5, PT, R4, R188.reuse, PT ;  /* 0x000000bc0400720c */ /* 0x080fe20003fa6270 */
[----:B------:R-:W-:Y:S01]  /*a830*/  FFMA.FTZ R47, R0, R59, R47 ;  /* 0x0000003b002f7223 */ /* 0x000fe2000001002f */
[----:B------:R-:W-:Y:S01]  /*a840*/  IADD3 R46, R176, 0x28, RZ ;  /* 0x00000028b02e7810 */ /* 0x000fe20007ffe0ff */
[C---:B------:R-:W-:Y:S01]  /*a850*/  HMMA.16816.F32.BF16 R28, R152.reuse, R138, R28 ;  /* 0x0000008a981c723c */ /* 0x040fe2000004181c */
[----:B------:R-:W-:Y:S01]  /*a860*/  FSEL R61, R45, -INF , !P6 ;  /* 0xff8000002d3d7808 */ /* 0x000fe20007000000 */
[----:B--2---:R-:W2:Y:S01]  /*a870*/  LDSM.16.M88.4 R4, [R204+0x6000] ;  /* 0x00600000cc04783b */ /* 0x004ea20000000200 */
[-C--:B---3--:R-:W-:Y:S01]  /*a880*/  FFMA.FTZ R136, R0, R57.reuse, R40 ;  /* 0x0000003900887223 */ /* 0x088fe20000010028 */
[----:B------:R-:W-:Y:S01]  /*a890*/  IADD3 R40, R176, 0x29, RZ ;  /* 0x00000029b0287810 */ /* 0x000fe20007ffe0ff */
[----:B------:R-:W-:Y:S01]  /*a8a0*/  FFMA.FTZ R137, R0, R57, R42 ;  /* 0x0000003900897223 */ /* 0x000fe2000001002a */
[----:B------:R-:W3:Y:S01]  /*a8b0*/  I2F R45, R46 ;  /* 0x0000002e002d7306 */ /* 0x000ee20000201400 */
[----:B------:R-:W-:Y:S01]  /*a8c0*/  FSEL R150, R150, -INF , !P4 ;  /* 0xff80000096967808 */ /* 0x000fe20006000000 */
[----:B------:R-:W-:Y:S01]  /*a8d0*/  HMMA.16816.F32.BF16 R164, R152, R66, R164 ;  /* 0x0000004298a4723c */ /* 0x000fe200000418a4 */
[----:B------:R-:W-:-:S02]  /*a8e0*/  ISETP.GE.AND P4, PT, R52, R188, PT ;  /* 0x000000bc3400720c */ /* 0x000fc40003f86270 */
[-C--:B------:R-:W-:Y:S01]  /*a8f0*/  ISETP.GE.AND P6, PT, R62, R189.reuse, PT ;  /* 0x000000bd3e00720c */ /* 0x080fe20003fc6270 */
[CC--:B----4-:R-:W-:Y:S01]  /*a900*/  FFMA.FTZ R41, R0.reuse, R44.reuse, R41 ;  /* 0x0000002c00297223 */ /* 0x0d0fe20000010029 */
[----:B------:R-:W-:Y:S01]  /*a910*/  FSEL R146, R47, -INF , !P4 ;  /* 0xff8000002f927808 */ /* 0x000fe20006000000 */
[----:B------:R-:W4:Y:S01]  /*a920*/  I2F R42, R40 ;  /* 0x00000028002a7306 */ /* 0x000f220000201400 */
[----:B------:R-:W-:Y:S01]  /*a930*/  FFMA.FTZ R43, R0, R44, R43 ;  /* 0x0000002c002b7223 */ /* 0x000fe2000001002b */
[-C--:B------:R-:W-:Y:S01]  /*a940*/  ISETP.GE.AND P4, PT, R62, R188.reuse, PT ;  /* 0x000000bc3e00720c */ /* 0x080fe20003f86270 */
[C---:B-1----:R-:W-:Y:S01]  /*a950*/  HMMA.16816.F32.BF16 R32, R8.reuse, R48, R32 ;  /* 0x000000300820723c */ /* 0x042fe20000041820 */
[----:B------:R-:W-:Y:S01]  /*a960*/  FSEL R136, R136, -INF , !P3 ;  /* 0xff80000088887808 */ /* 0x000fe20005800000 */
[----:B------:R-:W1:Y:S01]  /*a970*/  LDSM.16.M88.4 R52, [R215+0xb800] ;  /* 0x00b80000d734783b */ /* 0x000e620000000200 */
[----:B------:R-:W-:Y:S02]  /*a980*/  FSEL R137, R137, -INF , !P5 ;  /* 0xff80000089897808 */ /* 0x000fe40006800000 */
[----:B------:R-:W-:Y:S01]  /*a990*/  ISETP.GE.AND P3, PT, R46, R189, PT ;  /* 0x000000bd2e00720c */ /* 0x000fe20003f66270 */
[-C--:B---3--:R-:W-:Y:S01]  /*a9a0*/  FFMA.FTZ R36, R0, R45.reuse, R36 ;  /* 0x0000002d00247223 */ /* 0x088fe20000010024 */
[----:B------:R-:W-:Y:S01]  /*a9b0*/  ISETP.GE.AND P5, PT, R46, R188, PT ;  /* 0x000000bc2e00720c */ /* 0x000fe20003fa6270 */
[----:B------:R-:W-:Y:S01]  /*a9c0*/  FFMA.FTZ R38, R0, R45, R38 ;  /* 0x0000002d00267223 */ /* 0x000fe20000010026 */
[----:B------:R-:W-:Y:S01]  /*a9d0*/  IADD3 R46, R176, 0x30, RZ ;  /* 0x00000030b02e7810 */ /* 0x000fe20007ffe0ff */
[----:B------:R-:W-:Y:S01]  /*a9e0*/  HMMA.16816.F32.BF16 R28, R8, R50, R28 ;  /* 0x00000032081c723c */ /* 0x000fe2000004181c */
[----:B------:R-:W-:-:S02]  /*a9f0*/  FSEL R140, R41, -INF , !P6 ;  /* 0xff800000298c7808 */ /* 0x000fc40007000000 */
[----:B------:R-:W-:Y:S01]  /*aa00*/  FSEL R138, R43, -INF , !P4 ;  /* 0xff8000002b8a7808 */ /* 0x000fe20006000000 */
[-C--:B----4-:R-:W-:Y:S01]  /*aa10*/  FFMA.FTZ R37, R0, R42.reuse, R37 ;  /* 0x0000002a00257223 */ /* 0x090fe20000010025 */
[----:B------:R-:W-:Y:S01]  /*aa20*/  ISETP.GE.AND P6, PT, R40, R189, PT ;  /* 0x000000bd2800720c */ /* 0x000fe20003fc6270 */
[----:B------:R-:W-:Y:S01]  /*aa30*/  FFMA.FTZ R39, R0, R42, R39 ;  /* 0x0000002a00277223 */ /* 0x000fe20000010027 */
[----:B------:R-:W-:Y:S01]  /*aa40*/  ISETP.GE.AND P4, PT, R40, R188, PT ;  /* 0x000000bc2800720c */ /* 0x000fe20003f86270 */
[----:B------:R-:W3:Y:S01]  /*aa50*/  I2F R41, R46 ;  /* 0x0000002e00297306 */ /* 0x000ee20000201400 */
[----:B------:R-:W-:Y:S02]  /*aa60*/  IADD3 R43, R176, 0x38, RZ ;  /* 0x00000038b02b7810 */ /* 0x000fe40007ffe0ff */
[----:B------:R-:W-:Y:S02]  /*aa70*/  FSEL R144, R36, -INF , !P3 ;  /* 0xff80000024907808 */ /* 0x000fe40005800000 */
[----:B------:R-:W-:-:S02]  /*aa80*/  FSEL R50, R38, -INF , !P5 ;  /* 0xff80000026327808 */ /* 0x000fc40006800000 */
[----:B------:R-:W-:Y:S01]  /*aa90*/  FSEL R142, R37, -INF , !P6 ;  /* 0xff800000258e7808 */ /* 0x000fe20007000000 */
[----:B------:R-:W4:Y:S01]  /*aaa0*/  I2F R45, R43 ;  /* 0x0000002b002d7306 */ /* 0x000f220000201400 */
[----:B------:R-:W-:Y:S01]  /*aab0*/  FSEL R143, R39, -INF , !P4 ;  /* 0xff800000278f7808 */ /* 0x000fe20006000000 */
[C---:B--2---:R-:W-:Y:S01]  /*aac0*/  HMMA.16816.F32.BF16 R24, R8.reuse, R4, R24 ;  /* 0x000000040818723c */ /* 0x044fe20000041818 */
[----:B------:R-:W2:Y:S01]  /*aad0*/  LDSM.16.M88.4 R36, [R204+0x6800] ;  /* 0x00680000cc24783b */ /* 0x000ea20000000200 */
[C---:B------:R-:W-:Y:S02]  /*aae0*/  IADD3 R44, R176.reuse, 0x31, RZ ;  /* 0x00000031b02c7810 */ /* 0x040fe40007ffe0ff */
[----:B------:R-:W-:Y:S02]  /*aaf0*/  IADD3 R42, R176, 0x39, RZ ;  /* 0x00000039b02a7810 */ /* 0x000fe40007ffe0ff */
[----:B------:R-:W5:Y:S01]  /*ab00*/  I2F R40, R44 ;  /* 0x0000002c00287306 */ /* 0x000f620000201400 */
[-C--:B---3--:R-:W-:Y:S01]  /*ab10*/  FFMA.FTZ R34, R0, R41.reuse, R34 ;  /* 0x0000002900227223 */ /* 0x088fe20000010022 */
[----:B------:R-:W-:Y:S01]  /*ab20*/  ISETP.GE.AND P5, PT, R46, R188, PT ;  /* 0x000000bc2e00720c */ /* 0x000fe20003fa6270 */
[----:B------:R-:W-:Y:S01]  /*ab30*/  FFMA.FTZ R32, R0, R41, R32 ;  /* 0x0000002900207223 */ /* 0x000fe20000010020 */
[----:B------:R-:W-:Y:S01]  /*ab40*/  ISETP.GE.AND P3, PT, R46, R189, PT ;  /* 0x000000bd2e00720c */ /* 0x000fe20003f66270 */
[----:B------:R-:W-:Y:S01]  /*ab50*/  HMMA.16816.F32.BF16 R20, R8, R6, R20 ;  /* 0x000000060814723c */ /* 0x000fe20000041814 */
[----:B------:R-:W-:-:S02]  /*ab60*/  FSEL R247, R34, -INF , !P5 ;  /* 0xff80000022f77808 */ /* 0x000fc40006800000 */
[----:B------:R-:W3:Y:S01]  /*ab70*/  I2F R4, R42 ;  /* 0x0000002a00047306 */ /* 0x000ee20000201400 */
[CC--:B----4-:R-:W-:Y:S01]  /*ab80*/  FFMA.FTZ R30, R0.reuse, R45.reuse, R30 ;  /* 0x0000002d001e7223 */ /* 0x0d0fe2000001001e */
[C---:B------:R-:W-:Y:S01]  /*ab90*/  ISETP.GE.AND P5, PT, R43.reuse, R188, PT ;  /* 0x000000bc2b00720c */ /* 0x040fe20003fa6270 */
[----:B------:R-:W-:Y:S01]  /*aba0*/  FFMA.FTZ R49, R0, R45, R28 ;  /* 0x0000002d00317223 */ /* 0x000fe2000001001c */
[----:B------:R-:W-:Y:S01]  /*abb0*/  IADD3 R5, R176, 0x40, RZ ;  /* 0x00000040b0057810 */ /* 0x000fe20007ffe0ff */
[C---:B-1----:R-:W-:Y:S01]  /*abc0*/  HMMA.16816.F32.BF16 R160, R152.reuse, R52, R160 ;  /* 0x0000003498a0723c */ /* 0x042fe200000418a0 */
[----:B------:R-:W-:Y:S01]  /*abd0*/  FSEL R51, R32, -INF , !P3 ;  /* 0xff80000020337808 */ /* 0x000fe20005800000 */
[-C--:B-----5:R-:W-:Y:S01]  /*abe0*/  FFMA.FTZ R48, R0, R40.reuse, R33 ;  /* 0x0000002800307223 */ /* 0x0a0fe20000010021 */
[-C--:B------:R-:W-:Y:S01]  /*abf0*/  ISETP.GE.AND P3, PT, R43, R189.reuse, PT ;  /* 0x000000bd2b00720c */ /* 0x080fe20003f66270 */
[----:B------:R1:W4:Y:S01]  /*ac00*/  I2F R33, R5 ;  /* 0x0000000500217306 */ /* 0x0003220000201400 */
[----:B------:R-:W-:Y:S01]  /*ac10*/  FSEL R243, R30, -INF , !P5 ;  /* 0xff8000001ef37808 */ /* 0x000fe20006800000 */
[----:B------:R-:W-:Y:S01]  /*ac20*/  FFMA.FTZ R35, R0, R40, R35 ;  /* 0x0000002800237223 */ /* 0x000fe20000010023 */
[----:B------:R-:W-:Y:S01]  /*ac30*/  IADD3 R30, R176, 0x48, RZ ;  /* 0x00000048b01e7810 */ /* 0x000fe20007ffe0ff */
[----:B------:R-:W-:Y:S01]  /*ac40*/  HMMA.16816.F32.BF16 R172, R152, R54, R172 ;  /* 0x0000003698ac723c */ /* 0x000fe200000418ac */
[----:B------:R-:W-:Y:S01]  /*ac50*/  FSEL R49, R49, -INF , !P3 ;  /* 0xff80000031317808 */ /* 0x000fe20005800000 */
[-C--:B---3--:R-:W-:Y:S01]  /*ac60*/  FFMA.FTZ R245, R0, R4.reuse, R31 ;  /* 0x0000000400f57223 */ /* 0x088fe2000001001f */
[----:B------:R-:W-:Y:S01]  /*ac70*/  IADD3 R32, R176, 0x41, RZ ;  /* 0x00000041b0207810 */ /* 0x000fe20007ffe0ff */
[----:B------:R-:W-:Y:S01]  /*ac80*/  FFMA.FTZ R251, R0, R4, R29 ;  /* 0x0000000400fb7223 */ /* 0x000fe2000001001d */
[C---:B------:R-:W-:Y:S01]  /*ac90*/  ISETP.GE.AND P3, PT, R5.reuse, R189, PT ;  /* 0x000000bd0500720c */ /* 0x040fe20003f66270 */
[----:B------:R-:W3:Y:S01]  /*aca0*/  I2F R31, R30 ;  /* 0x0000001e001f7306 */ /* 0x000ee20000201400 */
[----:B------:R-:W-:-:S02]  /*acb0*/  ISETP.GE.AND P5, PT, R5, R188, PT ;  /* 0x000000bc0500720c */ /* 0x000fc40003fa6270 */
[C---:B------:R-:W-:Y:S02]  /*acc0*/  ISETP.GE.AND P6, PT, R44.reuse, R189, PT ;  /* 0x000000bd2c00720c */ /* 0x040fe40003fc6270 */
[----:B------:R-:W-:Y:S01]  /*acd0*/  ISETP.GE.AND P4, PT, R44, R188, PT ;  /* 0x000000bc2c00720c */ /* 0x000fe20003f86270 */
[----:B-1----:R-:W-:Y:S01]  /*ace0*/  LDSM.16.M88.4 R4, [R204+0x7000] ;  /* 0x00700000cc04783b */ /* 0x002fe20000000200 */
[CC--:B----4-:R-:W-:Y:S01]  /*acf0*/  FFMA.FTZ R24, R0.reuse, R33.reuse, R24 ;  /* 0x0000002100187223 */ /* 0x0d0fe20000010018 */
[----:B------:R-:W1:Y:S01]  /*ad00*/  I2F R28, R32 ;  /* 0x00000020001c7306 */ /* 0x000e620000201400 */
[----:B------:R-:W-:Y:S01]  /*ad10*/  FFMA.FTZ R187, R0, R33, R26 ;  /* 0x0000002100bb7223 */ /* 0x000fe2000001001a */
[----:B--2---:R-:W-:Y:S01]  /*ad20*/  HMMA.16816.F32.BF16 R16, R8, R36, R16 ;  /* 0x000000240810723c */ /* 0x004fe20000041810 */
[----:B------:R-:W-:Y:S02]  /*ad30*/  IADD3 R29, R176, 0x49, RZ ;  /* 0x00000049b01d7810 */ /* 0x000fe40007ffe0ff */
[----:B------:R-:W-:-:S02]  /*ad40*/  FSEL R48, R48, -INF , !P6 ;  /* 0xff80000030307808 */ /* 0x000fc40007000000 */
[----:B------:R-:W-:Y:S01]  /*ad50*/  FSEL R249, R35, -INF , !P4 ;  /* 0xff80000023f97808 */ /* 0x000fe20006000000 */
[----:B---3--:R-:W-:Y:S01]  /*ad60*/  FFMA.FTZ R195, R0, R31, R20 ;  /* 0x0000001f00c37223 */ /* 0x008fe20000010014 */
[C---:B------:R-:W-:Y:S01]  /*ad70*/  ISETP.GE.AND P6, PT, R42.reuse, R189, PT ;  /* 0x000000bd2a00720c */ /* 0x040fe20003fc6270 */
[----:B------:R-:W-:Y:S01]  /*ad80*/  HMMA.16816.F32.BF16 R36, R8, R38, R12 ;  /* 0x000000260824723c */ /* 0x000fe2000004180c */
[----:B------:R-:W2:Y:S01]  /*ad90*/  LDSM.16.M88.4 R12, [R204+0x7800] ;  /* 0x00780000cc0c783b */ /* 0x000ea20000000200 */
[----:B------:R-:W-:Y:S01]  /*ada0*/  ISETP.GE.AND P4, PT, R42, R188, PT ;  /* 0x000000bc2a00720c */ /* 0x000fe20003f86270 */
[----:B------:R-:W-:Y:S01]  /*adb0*/  FFMA.FTZ R22, R0, R31, R22 ;  /* 0x0000001f00167223 */ /* 0x000fe20000010016 */
[----:B------:R-:W-:Y:S01]  /*adc0*/  FSEL R191, R24, -INF , !P3 ;  /* 0xff80000018bf7808 */ /* 0x000fe20005800000 */
[----:B------:R-:W3:Y:S01]  /*add0*/  I2F R26, R29 ;  /* 0x0000001d001a7306 */ /* 0x000ee20000201400 */
[----:B------:R-:W-:Y:S01]  /*ade0*/  FSEL R187, R187, -INF , !P5 ;  /* 0xff800000bbbb7808 */ /* 0x000fe20006800000 */
[-C--:B-1----:R-:W-:Y:S01]  /*adf0*/  FFMA.FTZ R237, R0, R28.reuse, R25 ;  /* 0x0000001c00ed7223 */ /* 0x082fe20000010019 */
[----:B------:R-:W-:Y:S01]  /*ae00*/  ISETP.GE.AND P3, PT, R30, R189, PT ;  /* 0x000000bd1e00720c */ /* 0x000fe20003f66270 */
[----:B------:R-:W-:Y:S01]  /*ae10*/  FFMA.FTZ R27, R0, R28, R27 ;  /* 0x0000001c001b7223 */ /* 0x000fe2000001001b */
[----:B------:R-:W-:Y:S01]  /*ae20*/  ISETP.GE.AND P5, PT, R30, R188, PT ;  /* 0x000000bc1e00720c */ /* 0x000fe20003fa6270 */
[----:B------:R-:W-:-:S04]  /*ae30*/  DEPBAR.LE SB0, 0x0 ;  /* 0x000080000000791a */ /* 0x000fc80000000000 */
[----:B------:R-:W-:Y:S02]  /*ae40*/  IADD3 R24, R176, 0x50, RZ ;  /* 0x00000050b0187810 */ /* 0x000fe40007ffe0ff */
[----:B------:R-:W-:Y:S02]  /*ae50*/  FSEL R251, R251, -INF , !P6 ;  /* 0xff800000fbfb7808 */ /* 0x000fe40007000000 */
[----:B------:R-:W-:Y:S01]  /*ae60*/  FSEL R245, R245, -INF , !P4 ;  /* 0xff800000f5f57808 */ /* 0x000fe20006000000 */
[----:B------:R-:W1:Y:S01]  /*ae70*/  I2F R25, R24 ;  /* 0x0000001800197306 */ /* 0x000e620000201400 */
[----:B------:R-:W-:Y:S01]  /*ae80*/  ISETP.GE.AND P6, PT, R32, R189, PT ;  /* 0x000000bd2000720c */ /* 0x000fe20003fc6270 */
[----:B---3--:R-:W-:Y:S01]  /*ae90*/  FFMA.FTZ R21, R0, R26, R21 ;  /* 0x0000001a00157223 */ /* 0x008fe20000010015 */
[----:B------:R-:W-:Y:S01]  /*aea0*/  ISETP.GE.AND P4, PT, R32, R188, PT ;  /* 0x000000bc2000720c */ /* 0x000fe20003f86270 */
[----:B------:R-:W-:Y:S01]  /*aeb0*/  FFMA.FTZ R23, R0, R26, R23 ;  /* 0x0000001a00177223 */ /* 0x000fe20000010017 */
[----:B------:R-:W-:-:S02]  /*aec0*/  FSEL R195, R195, -INF , !P3 ;  /* 0xff800000c3c37808 */ /* 0x000fc40005800000 */
[----:B------:R-:W-:Y:S02]  /*aed0*/  FSEL R181, R22, -INF , !P5 ;  /* 0xff80000016b57808 */ /* 0x000fe40006800000 */
[C---:B------:R-:W-:Y:S02]  /*aee0*/  ISETP.GE.AND P3, PT, R24.reuse, R189, PT ;  /* 0x000000bd1800720c */ /* 0x040fe40003f66270 */
[----:B------:R-:W-:Y:S02]  /*aef0*/  ISETP.GE.AND P5, PT, R24, R188, PT ;  /* 0x000000bc1800720c */ /* 0x000fe40003fa6270 */
[----:B------:R-:W-:Y:S02]  /*af00*/  FSEL R237, R237, -INF , !P6 ;  /* 0xff800000eded7808 */ /* 0x000fe40007000000 */
[----:B------:R-:W-:Y:S01]  /*af10*/  FSEL R185, R27, -INF , !P4 ;  /* 0xff8000001bb97808 */ /* 0x000fe20006000000 */
[-C--:B-1----:R-:W-:Y:S01]  /*af20*/  FFMA.FTZ R179, R0, R25.reuse, R16 ;  /* 0x0000001900b37223 */ /* 0x082fe20000010010 */
[----:B------:R-:W-:Y:S01]  /*af30*/  IADD3 R24, R176, 0x58, RZ ;  /* 0x00000058b0187810 */ /* 0x000fe20007ffe0ff */
[----:B------:R-:W-:Y:S01]  /*af40*/  FFMA.FTZ R18, R0, R25, R18 ;  /* 0x0000001900127223 */ /* 0x000fe20000010012 */
[----:B------:R-:W-:-:S02]  /*af50*/  ISETP.GE.AND P6, PT, R29, R189, PT ;  /* 0x000000bd1d00720c */ /* 0x000fc40003fc6270 */
[-C--:B------:R-:W-:Y:S01]  /*af60*/  ISETP.GE.AND P4, PT, R29, R188.reuse, PT ;  /* 0x000000bc1d00720c */ /* 0x080fe20003f86270 */
[C---:B--2---:R-:W-:Y:S01]  /*af70*/  HMMA.16816.F32.BF16 R160, R8.reuse, R12, R160 ;  /* 0x0000000c08a0723c */ /* 0x044fe200000418a0 */
[----:B------:R-:W1:Y:S01]  /*af80*/  I2F R29, R24 ;  /* 0x00000018001d7306 */ /* 0x000e620000201400 */
[C---:B------:R-:W-:Y:S02]  /*af90*/  IADD3 R20, R176.reuse, 0x51, RZ ;  /* 0x00000051b0147810 */ /* 0x040fe40007ffe0ff */
[----:B------:R-:W-:Y:S02]  /*afa0*/  IADD3 R26, R176, 0x59, RZ ;  /* 0x00000059b01a7810 */ /* 0x000fe40007ffe0ff */
[----:B------:R-:W-:Y:S02]  /*afb0*/  FSEL R193, R21, -INF , !P6 ;  /* 0xff80000015c17808 */ /* 0x000fe40007000000 */
[----:B------:R-:W-:Y:S01]  /*afc0*/  FSEL R183, R23, -INF , !P4 ;  /* 0xff80000017b77808 */ /* 0x000fe20006000000 */
[----:B------:R2:W3:Y:S01]  /*afd0*/  I2F R27, R20 ;  /* 0x00000014001b7306 */ /* 0x0004e20000201400 */
[C---:B------:R-:W-:Y:S01]  /*afe0*/  ISETP.GE.AND P6, PT, R20.reuse, R189, PT ;  /* 0x000000bd1400720c */ /* 0x040fe20003fc6270 */
[----:B------:R-:W-:Y:S01]  /*aff0*/  HMMA.16816.F32.BF16 R172, R8, R14, R172 ;  /* 0x0000000e08ac723c */ /* 0x000fe200000418ac */
[----:B------:R-:W-:-:S02]  /*b000*/  ISETP.GE.AND P4, PT, R20, R188, PT ;  /* 0x000000bc1400720c */ /* 0x000fc40003f86270 */
[----:B------:R-:W-:Y:S02]  /*b010*/  FSEL R179, R179, -INF , !P3 ;  /* 0xff800000b3b37808 */ /* 0x000fe40005800000 */
[----:B------:R-:W-:Y:S01]  /*b020*/  ISETP.GE.AND P3, PT, R24, R189, PT ;  /* 0x000000bd1800720c */ /* 0x000fe20003f66270 */
[----:B------:R-:W4:Y:S01]  /*b030*/  I2F R28, R26 ;  /* 0x0000001a001c7306 */ /* 0x000f220000201400 */
[-C--:B-1----:R-:W-:Y:S01]  /*b040*/  FFMA.FTZ R36, R0, R29.reuse, R36 ;  /* 0x0000001d00247223 */ /* 0x082fe20000010024 */
[----:B------:R-:W-:Y:S01]  /*b050*/  IADD3 R16, R176, 0x60, RZ ;  /* 0x00000060b0107810 */ /* 0x000fe20007ffe0ff */
[----:B------:R-:W-:Y:S01]  /*b060*/  FFMA.FTZ R38, R0, R29, R38 ;  /* 0x0000001d00267223 */ /* 0x000fe20000010026 */
[C---:B------:R-:W-:Y:S02]  /*b070*/  IADD3 R25, R176.reuse, 0x68, RZ ;  /* 0x00000068b0197810 */ /* 0x040fe40007ffe0ff */
[----:B------:R-:W-:Y:S01]  /*b080*/  IADD3 R13, R176, 0x70, RZ ;  /* 0x00000070b00d7810 */ /* 0x000fe20007ffe0ff */
[----:B--2---:R-:W-:Y:S01]  /*b090*/  HMMA.16816.F32.BF16 R20, R8, R4, R168 ;  /* 0x000000040814723c */ /* 0x004fe200000418a8 */
[----:B---3--:R-:W-:-:S02]  /*b0a0*/  FFMA.FTZ R177, R0, R27, R17 ;  /* 0x0000001b00b17223 */ /* 0x008fc40000010011 */
[----:B------:R-:W-:Y:S01]  /*b0b0*/  FFMA.FTZ R19, R0, R27, R19 ;  /* 0x0000001b00137223 */ /* 0x000fe20000010013 */
[----:B------:R1:W2:Y:S02]  /*b0c0*/  I2F R17, R16 ;  /* 0x0000001000117306 */ /* 0x0002a40000201400 */
[----:B------:R-:W-:Y:S02]  /*b0d0*/  FSEL R177, R177, -INF , !P6 ;  /* 0xff800000b1b17808 */ /* 0x000fe40007000000 */
[----:B------:R-:W-:Y:S01]  /*b0e0*/  FSEL R171, R18, -INF , !P5 ;  /* 0xff80000012ab7808 */ /* 0x000fe20006800000 */
[----:B------:R-:W-:Y:S01]  /*b0f0*/  HMMA.16816.F32.BF16 R4, R8, R6, R164 ;  /* 0x000000060804723c */ /* 0x000fe200000418a4 */
[----:B------:R-:W-:Y:S01]  /*b100*/  ISETP.GE.AND P5, PT, R24, R188, PT ;  /* 0x000000bc1800720c */ /* 0x000fe20003fa6270 */
[-C--:B----4-:R-:W-:Y:S01]  /*b110*/  FFMA.FTZ R37, R0, R28.reuse, R37 ;  /* 0x0000001c00257223 */ /* 0x090fe20000010025 */
[----:B------:R-:W-:Y:S01]  /*b120*/  IADD3 R18, R176, 0x61, RZ ;  /* 0x00000061b0127810 */ /* 0x000fe20007ffe0ff */
[----:B------:R-:W-:Y:S01]  /*b130*/  FFMA.FTZ R39, R0, R28, R39 ;  /* 0x0000001c00277223 */ /* 0x000fe20000010027 */
[----:B------:R-:W-:-:S02]  /*b140*/  FSEL R159, R38, -INF , !P5 ;  /* 0xff800000269f7808 */ /* 0x000fc40006800000 */
[----:B------:R-:W-:Y:S01]  /*b150*/  FSEL R167, R36, -INF , !P3 ;  /* 0xff80000024a77808 */ /* 0x000fe20005800000 */
[----:B------:R-:W3:Y:S01]  /*b160*/  I2F R24, R18 ;  /* 0x0000001200187306 */ /* 0x000ee20000201400 */
[C---:B------:R-:W-:Y:S01]  /*b170*/  ISETP.GE.AND P3, PT, R16.reuse, R189, PT ;  /* 0x000000bd1000720c */ /* 0x040fe20003f66270 */
[----:B------:R-:W-:Y:S01]  /*b180*/  BAR.SYNC.DEFER_BLOCKING 0x0 ;  /* 0x0000000000007b1d */ /* 0x000fe20000010000 */
[-C--:B------:R-:W-:Y:S02]  /*b190*/  ISETP.GE.AND P5, PT, R16, R188.reuse, PT ;  /* 0x000000bc1000720c */ /* 0x080fe40003fa6270 */
[----:B-1----:R-:W-:Y:S02]  /*b1a0*/  IADD3 R16, R176, 0x69, RZ ;  /* 0x00000069b0107810 */ /* 0x002fe40007ffe0ff */
[----:B------:R-:W-:Y:S01]  /*b1b0*/  FSEL R169, R19, -INF , !P4 ;  /* 0xff80000013a97808 */ /* 0x000fe20006000000 */
[----:B--2---:R-:W-:Y:S01]  /*b1c0*/  FFMA.FTZ R20, R0, R17, R20 ;  /* 0x0000001100147223 */ /* 0x004fe20000010014 */
[----:B------:R-:W1:Y:S01]  /*b1d0*/  I2F R19, R25 ;  /* 0x0000001900137306 */ /* 0x000e620000201400 */
[----:B------:R-:W-:Y:S01]  /*b1e0*/  ISETP.GE.AND P6, PT, R26, R189, PT ;  /* 0x000000bd1a00720c */ /* 0x000fe20003fc6270 */
[----:B------:R-:W-:Y:S01]  /*b1f0*/  FFMA.FTZ R22, R0, R17, R22 ;  /* 0x0000001100167223 */ /* 0x000fe20000010016 */
[----:B------:R-:W-:-:S02]  /*b200*/  ISETP.GE.AND P4, PT, R26, R188, PT ;  /* 0x000000bc1a00720c */ /* 0x000fc40003f86270 */
[----:B------:R-:W-:Y:S02]  /*b210*/  FSEL R165, R37, -INF , !P6 ;  /* 0xff80000025a57808 */ /* 0x000fe40007000000 */
[----:B------:R-:W-:Y:S01]  /*b220*/  FSEL R157, R39, -INF , !P4 ;  /* 0xff800000279d7808 */ /* 0x000fe20006000000 */
[----:B------:R-:W2:Y:S01]  /*b230*/  I2F R12, R16 ;  /* 0x00000010000c7306 */ /* 0x000ea20000201400 */
[----:B------:R-:W-:Y:S01]  /*b240*/  ISETP.GE.AND P6, PT, R18, R189, PT ;  /* 0x000000bd1200720c */ /* 0x000fe20003fc6270 */
[----:B---3--:R-:W-:Y:S01]  /*b250*/  FFMA.FTZ R23, R0, R24, R23 ;  /* 0x0000001800177223 */ /* 0x008fe20000010017 */
[----:B------:R-:W-:Y:S01]  /*b260*/  ISETP.GE.AND P4, PT, R18, R188, PT ;  /* 0x000000bc1200720c */ /* 0x000fe20003f86270 */
[----:B------:R-:W-:Y:S01]  /*b270*/  FFMA.FTZ R21, R0, R24, R21 ;  /* 0x0000001800157223 */ /* 0x000fe20000010015 */
[----:B------:R-:W-:Y:S02]  /*b280*/  IADD3 R18, R176, 0x71, RZ ;  /* 0x00000071b0127810 */ /* 0x000fe40007ffe0ff */
[----:B------:R-:W-:Y:S01]  /*b290*/  FSEL R145, R23, -INF , !P4 ;  /* 0xff80000017917808 */ /* 0x000fe20006000000 */
[-C--:B-1----:R-:W-:Y:S01]  /*b2a0*/  FFMA.FTZ R151, R0, R19.reuse, R4 ;  /* 0x0000001300977223 */ /* 0x082fe20000010004 */
[----:B------:R-:W1:Y:S01]  /*b2b0*/  I2F R8, R18 ;  /* 0x0000001200087306 */ /* 0x000e620000201400 */
[----:B------:R-:W-:Y:S01]  /*b2c0*/  ISETP.GE.AND P4, PT, R16, R188, PT ;  /* 0x000000bc1000720c */ /* 0x000fe20003f86270 */
[----:B------:R-:W-:Y:S01]  /*b2d0*/  FFMA.FTZ R6, R0, R19, R6 ;  /* 0x0000001300067223 */ /* 0x000fe20000010006 */
[----:B------:R-:W-:-:S02]  /*b2e0*/  IADD3 R4, R176, 0x78, RZ ;  /* 0x00000078b0047810 */ /* 0x000fc40007ffe0ff */
[----:B------:R-:W-:Y:S01]  /*b2f0*/  FSEL R153, R21, -INF , !P6 ;  /* 0xff80000015997808 */ /* 0x000fe20007000000 */
[CC--:B--2---:R-:W-:Y:S02]  /*b300*/  FFMA.FTZ R7, R0.reuse, R12.reuse, R7 ;  /* 0x0000000c00077223 */ /* 0x0c4fe40000010007 */
[----:B------:R-:W2:Y:S01]  /*b310*/  I2F R17, R13 ;  /* 0x0000000d00117306 */ /* 0x000ea20000201400 */
[----:B------:R-:W-:Y:S01]  /*b320*/  FFMA.FTZ R149, R0, R12, R5 ;  /* 0x0000000c00957223 */ /* 0x000fe20000010005 */
[-C--:B------:R-:W-:Y:S02]  /*b330*/  ISETP.GE.AND P6, PT, R16, R189.reuse, PT ;  /* 0x000000bd1000720c */ /* 0x080fe40003fc6270 */
[----:B------:R-:W-:Y:S02]  /*b340*/  FSEL R139, R7, -INF , !P4 ;  /* 0xff800000078b7808 */ /* 0x000fe40006000000 */
[----:B------:R-:W-:Y:S02]  /*b350*/  FSEL R155, R20, -INF , !P3 ;  /* 0xff800000149b7808 */ /* 0x000fe40005800000 */
[----:B------:R-:W3:Y:S01]  /*b360*/  I2F R5, R4 ;  /* 0x0000000400057306 */ /* 0x000ee20000201400 */
[----:B------:R-:W-:Y:S01]  /*b370*/  FSEL R147, R22, -INF , !P5 ;  /* 0xff80000016937808 */ /* 0x000fe20006800000 */
[CC--:B-1----:R-:W-:Y:S01]  /*b380*/  FFMA.FTZ R59, R0.reuse, R8.reuse, R161 ;  /* 0x00000008003b7223 */ /* 0x0c2fe200000100a1 */
[C---:B------:R-:W-:Y:S01]  /*b390*/  ISETP.GE.AND P3, PT, R25.reuse, R189, PT ;  /* 0x000000bd1900720c */ /* 0x040fe20003f66270 */
[----:B------:R-:W-:Y:S01]  /*b3a0*/  FFMA.FTZ R46, R0, R8, R163 ;  /* 0x00000008002e7223 */ /* 0x000fe200000100a3 */
[----:B------:R-:W-:-:S02]  /*b3b0*/  ISETP.GE.AND P5, PT, R25, R188, PT ;  /* 0x000000bc1900720c */ /* 0x000fc40003fa6270 */
[----:B------:R-:W-:Y:S01]  /*b3c0*/  FSEL R149, R149, -INF , !P6 ;  /* 0xff80000095957808 */ /* 0x000fe20007000000 */
[----:B------:R-:W1:Y:S01]  /*b3d0*/  I2F R7, R176 ;  /* 0x000000b000077306 */ /* 0x000e620000201400 */
[----:B------:R-:W-:Y:S01]  /*b3e0*/  ISETP.GE.AND P6, PT, R18, R189, PT ;  /* 0x000000bd1200720c */ /* 0x000fe20003fc6270 */
[-C--:B--2---:R-:W-:Y:S01]  /*b3f0*/  FFMA.FTZ R63, R0, R17.reuse, R160 ;  /* 0x00000011003f7223 */ /* 0x084fe200000100a0 */
[----:B------:R-:W-:Y:S01]  /*b400*/  ISETP.GE.AND P4, PT, R18, R188, PT ;  /* 0x000000bc1200720c */ /* 0x000fe20003f86270 */
[----:B------:R-:W-:Y:S01]  /*b410*/  FFMA.FTZ R53, R0, R17, R162 ;  /* 0x0000001100357223 */ /* 0x000fe200000100a2 */
[----:B------:R-:W-:Y:S02]  /*b420*/  FSEL R151, R151, -INF , !P3 ;  /* 0xff80000097977808 */ /* 0x000fe40005800000 */
[----:B------:R-:W-:Y:S01]  /*b430*/  FSEL R141, R6, -INF , !P5 ;  /* 0xff800000068d7808 */ /* 0x000fe20006800000 */
[C---:B---3--:R-:W-:Y:S01]  /*b440*/  FFMA.FTZ R172, R0.reuse, R5, R172 ;  /* 0x0000000500ac7223 */ /* 0x048fe200000100ac */
[----:B------:R-:W-:Y:S01]  /*b450*/  ISETP.GE.AND P3, PT, R13, R189, PT ;  /* 0x000000bd0d00720c */ /* 0x000fe20003f66270 */
[----:B------:R-:W-:Y:S01]  /*b460*/  FFMA.FTZ R52, R0, R5, R174 ;  /* 0x0000000500347223 */ /* 0x000fe200000100ae */
[----:B------:R-:W-:-:S02]  /*b470*/  IADD3 R6, R176, 0x79, RZ ;  /* 0x00000079b0067810 */ /* 0x000fc40007ffe0ff */
[----:B------:R-:W-:Y:S02]  /*b480*/  FSEL R59, R59, -INF , !P6 ;  /* 0xff8000003b3b7808 */ /* 0x000fe40007000000 */
[----:B------:R-:W-:Y:S01]  /*b490*/  FSEL R46, R46, -INF , !P4 ;  /* 0xff8000002e2e7808 */ /* 0x000fe20006000000 */
[----:B------:R-:W2:Y:S01]  /*b4a0*/  I2F R5, R6 ;  /* 0x0000000600057306 */ /* 0x000ea20000201400 */
[----:B------:R-:W-:Y:S01]  /*b4b0*/  ISETP.GE.AND P6, PT, R4, R189, PT ;  /* 0x000000bd0400720c */ /* 0x000fe20003fc6270 */
[-C--:B-1----:R-:W-:Y:S01]  /*b4c0*/  FFMA.FTZ R58, R0, R7.reuse, R58 ;  /* 0x00000007003a7223 */ /* 0x082fe2000001003a */
[----:B------:R-:W-:Y:S01]  /*b4d0*/  ISETP.GE.AND P4, PT, R4, R188, PT ;  /* 0x000000bc0400720c */ /* 0x000fe20003f86270 */
[----:B------:R-:W-:Y:S01]  /*b4e0*/  FFMA.FTZ R4, R0, R7, R56 ;  /* 0x0000000700047223 */ /* 0x000fe20000010038 */
[----:B------:R-:W-:Y:S02]  /*b4f0*/  FSEL R63, R63, -INF , !P3 ;  /* 0xff8000003f3f7808 */ /* 0x000fe40005800000 */
[----:B------:R-:W-:-:S02]  /*b500*/  ISETP.GE.AND P3, PT, R176, R189, PT ;  /* 0x000000bdb000720c */ /* 0x000fc40003f66270 */
[----:B------:R-:W-:Y:S02]  /*b510*/  ISETP.GE.AND P5, PT, R13, R188, PT ;  /* 0x000000bc0d00720c */ /* 0x000fe40003fa6270 */
[----:B------:R-:W-:Y:S02]  /*b520*/  FSEL R4, R4, -INF , !P3 ;  /* 0xff80000004047808 */ /* 0x000fe40005800000 */
[----:B------:R-:W-:Y:S02]  /*b530*/  ISETP.GT.AND P3, PT, R231, R224, PT ;  /* 0x000000e0e700720c */ /* 0x000fe40003f64270 */
[----:B------:R-:W-:Y:S01]  /*b540*/  FSEL R53, R53, -INF , !P5 ;  /* 0xff80000035357808 */ /* 0x000fe20006800000 */
[-C--:B--2---:R-:W-:Y:S01]  /*b550*/  FFMA.FTZ R57, R0, R5.reuse, R173 ;  /* 0x0000000500397223 */ /* 0x084fe200000100ad */
[----:B------:R-:W-:Y:S01]  /*b560*/  FSEL R56, R172, -INF , !P6 ;  /* 0xff800000ac387808 */ /* 0x000fe20007000000 */
[----:B------:R-:W-:Y:S01]  /*b570*/  FFMA.FTZ R47, R0, R5, R175 ;  /* 0x00000005002f7223 */ /* 0x000fe200000100af */
[----:B------:R-:W-:Y:S01]  /*b580*/  FSEL R52, R52, -INF , !P4 ;  /* 0xff80000034347808 */ /* 0x000fe20006000000 */
[----:B------:R-:W-:Y:S01]  /*b590*/  IMAD.MOV.U32 R173, RZ, RZ, R3 ;  /* 0x000000ffffad7224 */ /* 0x000fe200078e0003 */
[----:B------:R-:W-:Y:S01]  /*b5a0*/  ISETP.GE.AND P5, PT, R176, R188, PT ;  /* 0x000000bcb000720c */ /* 0x000fe20003fa6270 */
[----:B------:R-:W-:Y:S01]  /*b5b0*/  IMAD.MOV.U32 R172, RZ, RZ, R2 ;  /* 0x000000ffffac7224 */ /* 0x000fe200078e0002 */
[----:B------:R-:W-:-:S02]  /*b5c0*/  ISETP.GE.AND P6, PT, R6, R189, PT ;  /* 0x000000bd0600720c */ /* 0x000fc40003fc6270 */
        /* <DEDUP_REMOVED lines=65> */
.L_x_3645:
[----:B------:R-:W-:-:S05]  /*b9e0*/  IMAD.MOV.U32 R9, RZ, RZ, c[0x0][0x198] ;  /* 0x00006600ff097624 */ /* 0x000fca00078e00ff */
[----:B------:R-:W-:-:S04]  /*b9f0*/  LEA R9, -R9, RZ, 0x7 ;  /* 0x000000ff09097211 */ /* 0x000fc800078e39ff */
[----:B------:R-:W-:Y:S02]  /*ba00*/  SHF.R.S32.HI R6, RZ, 0x1f, R9 ;  /* 0x0000001fff067819 */ /* 0x000fe40000011409 */
.L_x_3646:
        /* <DEDUP_REMOVED lines=144> */
.L_x_3648:
[----:B------:R-:W-:Y:S05]  /*c310*/  BSYNC B0 ;  /* 0x0000000000007941 */ /* 0x000fea0003800000 */
.L_x_3647:
[----:B------:R-:W0:Y:S01]  /*c320*/  LDGDEPBAR ;  /* 0x00000000000079af */ /* 0x000e220000000000 */
[----:B------:R-:W-:-:S04]  /*c330*/  LEA R238, P1, R9, R238, 0x1 ;  /* 0x000000ee09ee7211 */ /* 0x000fc800078208ff */
[----:B------:R-:W-:Y:S02]  /*c340*/  LEA.HI.X R239, R9, R239, R6, 0x1, P1 ;  /* 0x000000ef09ef7211 */ /* 0x000fe400008f0c06 */
.L_x_3644:
        /* <DEDUP_REMOVED lines=80> */
[----:B--2---:R-:W-:-:S04]  /*c850*/  FMNMX.FTZ R41, R2, R41, !PT ;  /* 0x0000002902297209 */ /* 0x004fc80007810000 */
[----:B------:R-:W-:Y:S01]  /*c860*/  FSEL R62, R62, RZ, P2 ;  /* 0x000000ff3e3e7208 */ /* 0x000fe20001000000 */
[C---:B------:R-:W-:Y:S01]  /*c870*/  FMUL.FTZ R54, R41.reuse, c[0x0][0x23c] ;  /* 0x00008f0029367a20 */ /* 0x040fe20000410000 */
[----:B------:R-:W-:-:S03]  /*c880*/  FSETP.NEU.FTZ.AND P1, PT, R41, -INF , PT ;  /* 0xff8000002900780b */ /* 0x000fc60003f3d000 */
[--C-:B------:R-:W-:Y:S01]  /*c890*/  FFMA.FTZ R40, R4, c[0x0][0x23c], -R62.reuse ;  /* 0x00008f0004287a23 */ /* 0x100fe2000001083e */
[----:B------:R-:W-:Y:S01]  /*c8a0*/  FSEL R4, R42, RZ, P2 ;  /* 0x000000ff2a047208 */ /* 0x000fe20001000000 */
[--C-:B------:R-:W-:Y:S01]  /*c8b0*/  FFMA.FTZ R35, R180, c[0x0][0x23c], -R62.reuse ;  /* 0x00008f00b4237a23 */ /* 0x100fe2000001083e */
[----:B------:R-:W-:Y:S01]  /*c8c0*/  FSEL R5, R41, RZ, P1 ;  /* 0x000000ff29057208 */ /* 0x000fe20000800000 */
[----:B------:R-:W-:Y:S01]  /*c8d0*/  FFMA.FTZ R34, R186, c[0x0][0x23c], -R62 ;  /* 0x00008f00ba227a23 */ /* 0x000fe2000001083e */
[----:B------:R-:W-:Y:S01]  /*c8e0*/  FSEL R54, R54, RZ, P1 ;  /* 0x000000ff36367208 */ /* 0x000fe20000800000 */
[----:B------:R-:W-:Y:S01]  /*c8f0*/  FADD.FTZ R4, R133, -R4 ;  /* 0x8000000485047221 */ /* 0x000fe20000010000 */
[----:B------:R-:W-:Y:S01]  /*c900*/  MUFU.EX2 R40, R40 ;  /* 0x0000002800287308 */ /* 0x000fe20000000800 */
[----:B------:R-:W-:Y:S02]  /*c910*/  FADD.FTZ R5, R132, -R5 ;  /* 0x8000000584057221 */ /* 0x000fe40000010000 */
[----:B------:R-:W-:-:S02]  /*c920*/  FFMA.FTZ R32, R3, c[0x0][0x23c], -R54 ;  /* 0x00008f0003207a23 */ /* 0x000fc40000010836 */
[----:B------:R-:W-:Y:S02]  /*c930*/  FFMA.FTZ R33, R184, c[0x0][0x23c], -R62 ;  /* 0x00008f00b8217a23 */ /* 0x000fe4000001083e */
[--C-:B------:R-:W-:Y:S01]  /*c940*/  FFMA.FTZ R3, R178, c[0x0][0x23c], -R54.reuse ;  /* 0x00008f00b2037a23 */ /* 0x100fe20000010836 */
[----:B------:R-:W1:Y:S01]  /*c950*/  MUFU.EX2 R35, R35 ;  /* 0x0000002300237308 */ /* 0x000e620000000800 */
[--C-:B------:R-:W-:Y:S02]  /*c960*/  FFMA.FTZ R2, R182, c[0x0][0x23c], -R54.reuse ;  /* 0x00008f00b6027a23 */ /* 0x100fe40000010836 */
[----:B------:R-:W-:Y:S02]  /*c970*/  FFMA.FTZ R43, R158, c[0x0][0x23c], -R54 ;  /* 0x00008f009e2b7a23 */ /* 0x000fe40000010836 */
[----:B------:R-:W-:Y:S02]  /*c980*/  FMUL.FTZ R45, R4, c[0x0][0x23c] ;  /* 0x00008f00042d7a20 */ /* 0x000fe40000410000 */
[----:B------:R-:W-:Y:S01]  /*c990*/  FMUL.FTZ R44, R5, c[0x0][0x23c] ;  /* 0x00008f00052c7a20 */ /* 0x000fe20000410000 */
[----:B------:R-:W-:Y:S01]  /*c9a0*/  MUFU.EX2 R34, R34 ;  /* 0x0000002200227308 */ /* 0x000fe20000000800 */
[----:B------:R-:W-:-:S02]  /*c9b0*/  FFMA.FTZ R58, R65, c[0x0][0x23c], -R62 ;  /* 0x00008f00413a7a23 */ /* 0x000fc4000001083e */
[--C-:B------:R-:W-:Y:S02]  /*c9c0*/  FFMA.FTZ R55, R156, c[0x0][0x23c], -R62.reuse ;  /* 0x00008f009c377a23 */ /* 0x100fe4000001083e */
        /* <DEDUP_REMOVED lines=9> */
[----:B------:R-:W-:Y:S02]  /*ca60*/  FFMA.FTZ R132, R136, c[0x0][0x23c], -R62 ;  /* 0x00008f0088847a23 */ /* 0x000fe4000001083e */
[----:B------:R-:W-:Y:S02]  /*ca70*/  FFMA.FTZ R136, R137, c[0x0][0x23c], -R54 ;  /* 0x00008f0089887a23 */ /* 0x000fe40000010836 */
[----:B------:R-:W-:Y:S01]  /*ca80*/  FFMA.FTZ R133, R140, c[0x0][0x23c], -R62 ;  /* 0x00008f008c857a23 */ /* 0x000fe2000001083e */
[----:B------:R-:W1:Y:S01]  /*ca90*/  MUFU.EX2 R3, R3 ;  /* 0x0000000300037308 */ /* 0x000e620000000800 */
[----:B--2---:R-:W-:Y:S01]  /*caa0*/  F2FP.BF16.PACK_AB R6, R33, R34 ;  /* 0x000000222106723e */ /* 0x004fe200000010ff */
[----:B------:R-:W-:-:S02]  /*cab0*/  FFMA.FTZ R137, R138, c[0x0][0x23c], -R54 ;  /* 0x00008f008a897a23 */ /* 0x000fc40000010836 */
[----:B------:R-:W-:Y:S02]  /*cac0*/  FFMA.FTZ R138, R50, c[0x0][0x23c], -R54 ;  /* 0x00008f00328a7a23 */ /* 0x000fe40000010836 */
[--C-:B------:R-:W-:Y:S02]  /*cad0*/  FFMA.FTZ R140, R51, c[0x0][0x23c], -R62.reuse ;  /* 0x00008f00338c7a23 */ /* 0x100fe4000001083e */
[----:B------:R-:W-:Y:S01]  /*cae0*/  MUFU.EX2 R2, R2 ;  /* 0x0000000200027308 */ /* 0x000fe20000000800 */
[--C-:B------:R-:W-:Y:S02]  /*caf0*/  FFMA.FTZ R161, R48, c[0x0][0x23c], -R62.reuse ;  /* 0x00008f0030a17a23 */ /* 0x100fe4000001083e */
[--C-:B------:R-:W-:Y:S02]  /*cb00*/  FFMA.FTZ R163, R49, c[0x0][0x23c], -R62.reuse ;  /* 0x00008f0031a37a23 */ /* 0x100fe4000001083e */
[--C-:B------:R-:W-:Y:S01]  /*cb10*/  FFMA.FTZ R135, R144, c[0x0][0x23c], -R62.reuse ;  /* 0x00008f0090877a23 */ /* 0x100fe2000001083e */
[----:B------:R-:W-:Y:S01]  /*cb20*/  LDSM.16.MT88.4 R48, [R213+0x11000] ;  /* 0x01100000d530783b */ /* 0x000fe20000004200 */
[----:B------:R-:W-:Y:S01]  /*cb30*/  FFMA.FTZ R134, R142, c[0x0][0x23c], -R62 ;  /* 0x00008f008e867a23 */ /* 0x000fe2000001083e */
        /* <DEDUP_REMOVED lines=376> */
[----:B------:R-:W-:Y:S01]  /*e2c0*/  FADD.FTZ R2, R132, R61 ;  /* 0x0000003d84027221 */ /* 0x000fe20000010000 */
[----:B------:R-:W-:Y:S01]  /*e2d0*/  MOV R132, R41 ;  /* 0x0000002900847202 */ /* 0x000fe20000000f00 */
[----:B------:R-:W-:Y:S01]  /*e2e0*/  FADD.FTZ R136, R136, R67 ;  /* 0x0000004388887221 */ /* 0x000fe20000010000 */
[----:B------:R-:W-:Y:S01]  /*e2f0*/  HMMA.16816.F32.BF16 R88, R4, R10, R88 ;  /* 0x0000000a0458723c */ /* 0x000fe20000041858 */
[----:B------:R-:W-:Y:S01]  /*e300*/  FADD.FTZ R2, R133, R2 ;  /* 0x0000000285027221 */ /* 0x000fe20000010000 */
[----:B------:R-:W2:Y:S01]  /*e310*/  LDSM.16.MT88.4 R8, [R213+0x13800] ;  /* 0x01380000d508783b */ /* 0x000ea20000004200 */
[----:B------:R-:W-:Y:S01]  /*e320*/  FADD.FTZ R137, R137, R136 ;  /* 0x0000008889897221 */ /* 0x000fe20000010000 */
[----:B------:R-:W-:Y:S01]  /*e330*/  MOV R133, R42 ;  /* 0x0000002a00857202 */ /* 0x000fe20000000f00 */
[----:B------:R-:W-:-:S02]  /*e340*/  FADD.FTZ R3, R135, R2 ;  /* 0x0000000287037221 */ /* 0x000fc40000010000 */
[----:B------:R-:W-:Y:S01]  /*e350*/  FADD.FTZ R138, R138, R137 ;  /* 0x000000898a8a7221 */ /* 0x000fe20000010000 */
[C---:B------:R-:W-:Y:S01]  /*e360*/  HMMA.16816.F32.BF16 R124, R4.reuse, R18, R124 ;  /* 0x00000012047c723c */ /* 0x040fe2000004187c */
[----:B------:R-:W-:Y:S01]  /*e370*/  FADD.FTZ R3, R134, R3 ;  /* 0x0000000386037221 */ /* 0x000fe20000010000 */
[----:B------:R-:W3:Y:S01]  /*e380*/  LDSM.16.MT88.4 R16, [R214+0x13800] ;  /* 0x01380000d610783b */ /* 0x000ee20000004200 */
        /* <DEDUP_REMOVED lines=24> */
[----:B--2---:R-:W-:Y:S01]  /*e510*/  HMMA.16816.F32.BF16 R108, R4, R8, R108 ;  /* 0x00000008046c723c */ /* 0x004fe2000004186c */
        /* <DEDUP_REMOVED lines=25> */
[----:B------:R-:W-:-:S02]  /*e6b0*/  FADD.FTZ R240, R27, R26 ;  /* 0x0000001a1bf07221 */ /* 0x000fc40000010000 */
[----:B------:R-:W-:Y:S11]  /*e6c0*/  FADD.FTZ R241, R31, R30 ;  /* 0x0000001e1ff17221 */ /* 0x000ff60000010000 */
[----:B------:R-:W-:Y:S05]  /*e6d0*/  @!UPT UIADD3 URZ, URZ, URZ, URZ ;  /* 0x0000003f3f3ff290 */ /* 0x000fea000fffe03f */
.L_x_3641:
        /* <DEDUP_REMOVED lines=12> */
.L_x_3653:
        /* <DEDUP_REMOVED lines=16> */
[C---:B------:R-:W-:Y:S02]  /*e8a0*/  IADD3 R11, R4.reuse, 0x80, RZ ;  /* 0x00000080040b7810 */ /* 0x040fe40007ffe0ff */
[----:B------:R-:W-:Y:S02]  /*e8b0*/  IABS R6, R4 ;  /* 0x0000000400067213 */ /* 0x000fe40000000000 */
        /* <DEDUP_REMOVED lines=24> */
[----:B------:R-:W-:Y:S01]  /*ea40*/  ISETP.GE.U32.AND P5, PT, R6, R2, PT ;  /* 0x000000020600720c */ /* 0x000fe20003fa6070 */
[----:B------:R-:W-:Y:S10]  /*ea50*/  IMAD.MOV.U32 R6, RZ, RZ, c[0x0][0x2d0] ;  /* 0x0000b400ff067624 */ /* 0x000ff400078e00ff */
        /* <DEDUP_REMOVED lines=26> */
.L_x_3650:
[C---:B------:R-:W-:Y:S02]  /*ec00*/  ISETP.GE.AND P4, PT, R232.reuse, c[0x0][0x220], PT ;  /* 0x00008800e8007a0c */ /* 0x040fe40003f86270 */
[----:B------:R-:W-:Y:S02]  /*ec10*/  IADD3 R56, R232, 0x40, RZ ;  /* 0x00000040e8387810 */ /* 0x000fe40007ffe0ff */
[CC--:B------:R-:W-:Y:S02]  /*ec20*/  LEA R132, P2, R57.reuse, R172.reuse, 0x1 ;  /* 0x000000ac39847211 */ /* 0x0c0fe400078408ff */
[----:B------:R-:W-:Y:S02]  /*ec30*/  ISETP.GE.AND P3, PT, R56, c[0x0][0x220], PT ;  /* 0x0000880038007a0c */ /* 0x000fe40003f66270 */
[--C-:B------:R-:W-:Y:S02]  /*ec40*/  LEA.HI.X R133, R57, R173, R2.reuse, 0x1, P2 ;  /* 0x000000ad39857211 */ /* 0x100fe400010f0c02 */
[C---:B------:R-:W-:Y:S03]  /*ec50*/  IADD3 R61, P1, R228.reuse, R57, RZ ;  /* 0x00000039e43d7210 */ /* 0x040fe60007f3e0ff */
[----:B------:R-:W-:Y:S01]  /*ec60*/  @P4 STS.128 [R230+0xc000], RZ ;  /* 0x00c000ffe6004388 */ /* 0x000fe20000000c00 */
[-C--:B------:R-:W-:Y:S01]  /*ec70*/  @!P4 LEA R176, P5, R61, R172.reuse, 0x1 ;  /* 0x000000ac3db0c211 */ /* 0x080fe200078a08ff */
[----:B------:R-:W-:Y:S01]  /*ec80*/  IMAD.X R2, R227, 0x1, R2, P1 ;  /* 0x00000001e3027824 */ /* 0x000fe200008e0602 */
[C---:B------:R-:W-:Y:S01]  /*ec90*/  IADD3 R59, P1, R228.reuse, R61, RZ ;  /* 0x0000003de43b7210 */ /* 0x040fe20007f3e0ff */
[----:B------:R-:W-:Y:S01]  /*eca0*/  @!PT LDS RZ, [RZ] ;  /* 0x00000000fffff984 */ /* 0x000fe20000000800 */
[----:B------:R-:W-:Y:S01]  /*ecb0*/  @!PT LDS RZ, [RZ] ;  /* 0x00000000fffff984 */ /* 0x000fe20000000800 */
[----:B------:R-:W-:Y:S01]  /*ecc0*/  @!PT LDS RZ, [RZ] ;  /* 0x00000000fffff984 */ /* 0x000fe20000000800 */
[----:B------:R1:W-:Y:S02]  /*ecd0*/  @!P4 LDGSTS.E.BYPASS.LTC128B.128 [R230+0xc000], [R132.64] ;  /* 0x0c00000084e6cfae */ /* 0x0003e4000b901d4e */
[CC--:B------:R-:W-:Y:S02]  /*ece0*/  @!P3 LEA R64, P2, R61.reuse, R172.reuse, 0x1 ;  /* 0x000000ac3d40b211 */ /* 0x0c0fe400078408ff */
[----:B------:R-:W-:Y:S01]  /*ecf0*/  @P3 STS.128 [R230+0x10000], RZ ;  /* 0x010000ffe6003388 */ /* 0x000fe20000000c00 */
[-CC-:B------:R-:W-:Y:S01]  /*ed00*/  @!P4 LEA.HI.X R177, R61, R173.reuse, R2.reuse, 0x1, P5 ;  /* 0x000000ad3db1c211 */ /* 0x180fe200028f0c02 */
[--C-:B------:R-:W-:Y:S01]  /*ed10*/  IMAD.X R56, R227, 0x1, R2.reuse, P1 ;  /* 0x00000001e3387824 */ /* 0x100fe200008e0602 */
[-C--:B------:R-:W-:Y:S01]  /*ed20*/  @!P3 LEA.HI.X R65, R61, R173.reuse, R2, 0x1, P2 ;  /* 0x000000ad3d41b211 */ /* 0x080fe200010f0c02 */
[----:B------:R-:W-:Y:S01]  /*ed30*/  @!PT LDS RZ, [RZ] ;  /* 0x00000000fffff984 */ /* 0x000fe20000000800 */
[----:B------:R-:W-:Y:S01]  /*ed40*/  @!PT LDS RZ, [RZ] ;  /* 0x00000000fffff984 */ /* 0x000fe20000000800 */
[----:B------:R-:W-:Y:S01]  /*ed50*/  @!PT LDS RZ, [RZ] ;  /* 0x00000000fffff984 */ /* 0x000fe20000000800 */
[----:B------:R1:W-:Y:S01]  /*ed60*/  @!P3 LDGSTS.E.BYPASS.LTC128B.128 [R230+0x10000], [R132.64+0x80] ;  /* 0x1000008084e6bfae */ /* 0x0003e2000b901d4e */
[CC--:B------:R-:W-:Y:S02]  /*ed70*/  @!P4 LEA R174, P6, R59.reuse, R172.reuse, 0x1 ;  /* 0x000000ac3baec211 */ /* 0x0c0fe400078c08ff */
[CC--:B------:R-:W-:Y:S01]  /*ed80*/  @!P3 LEA R62, P1, R59.reuse, R172.reuse, 0x1 ;  /* 0x000000ac3b3eb211 */ /* 0x0c0fe200078208ff */
[----:B------:R-:W-:Y:S01]  /*ed90*/  @P4 STS.128 [R230+0xc800], RZ ;  /* 0x00c800ffe6004388 */ /* 0x000fe20000000c00 */
[C-C-:B------:R-:W-:Y:S02]  /*eda0*/  @!P4 LEA.HI.X R175, R59.reuse, R173, R56.reuse, 0x1, P6 ;  /* 0x000000ad3bafc211 */ /* 0x140fe400030f0c38 */
        /* <DEDUP_REMOVED lines=110> */
[----:B------:R-:W-:Y:S04]  /*f490*/  LDSM.16.M88.4 R168, [R211] ;  /* 0x00000000d3a8783b */ /* 0x000fe80000000200 */
[----:B----4-:R-:W-:Y:S01]  /*f4a0*/  LDSM.16.M88.4 R172, [R221+0x8800] ;  /* 0x00880000ddac783b */ /* 0x010fe20000000200 */
[C---:B-1----:R-:W-:Y:S03]  /*f4b0*/  HMMA.16816.F32.BF16 R4, R136.reuse, R140, RZ ;  /* 0x0000008c8804723c */ /* 0x042fe600000418ff */
[----:B--2---:R-:W-:Y:S04]  /*f4c0*/  LDSM.16.M88.4 R176, [R221+0xa000] ;  /* 0x00a00000ddb0783b */ /* 0x004fe80000000200 */
        /* <DEDUP_REMOVED lines=14> */
[----:B------:R-:W4:Y:S07]  /*f5b0*/  LDSM.16.M88.4 R152, [R210] ;  /* 0x00000000d298783b */ /* 0x000f2e0000000200 */
[C---:B-----5:R-:W-:Y:S08]  /*f5c0*/  HMMA.16816.F32.BF16 R36, R136.reuse, R156, RZ ;  /* 0x0000009c8824723c */ /* 0x060ff000000418ff */
[C---:B------:R-:W-:Y:S01]  /*f5d0*/  HMMA.16816.F32.BF16 R40, R136.reuse, R158, RZ ;  /* 0x0000009e8828723c */ /* 0x040fe200000418ff */
[----:B------:R-:W5:Y:S07]  /*f5e0*/  LDSM.16.M88.4 R156, [R209] ;  /* 0x00000000d19c783b */ /* 0x000f6e0000000200 */
        /* <DEDUP_REMOVED lines=18> */
[----:B------:R-:W3:Y:S07]  /*f710*/  LDSM.16.M88.4 R152, [R205] ;  /* 0x00000000cd98783b */ /* 0x000eee0000000200 */
        /* <DEDUP_REMOVED lines=171> */
[----:B------:R-:W-:Y:S02]  /*101d0*/  LOP3.LUT R132, R132, c[0x0][0x2d0], RZ, 0x3c, !PT ;  /* 0x0000b40084847a12 */ /* 0x000fe400078e3cff */
[----:B------:R-:W-:Y:S02]  /*101e0*/  IABS R134, R139 ;  /* 0x0000008b00867213 */ /* 0x000fe40000000000 */
        /* <DEDUP_REMOVED lines=22> */
[----:B------:R-:W-:Y:S09]  /*10350*/  ISETP.GE.AND P1, PT, R139, RZ, PT ;  /* 0x000000ff8b00720c */ /* 0x000ff20003f26270 */
        /* <DEDUP_REMOVED lines=27> */
.L_x_3652:
        /* <DEDUP_REMOVED lines=129> */
.L_x_3651:
[----:B------:R-:W-:Y:S01]  /*10d20*/  LEA R2, R231, R229, 0x7 ;  /* 0x000000e5e7027211 */ /* 0x000fe200078e38ff */
[----:B------:R-:W-:Y:S02]  /*10d30*/  UMOV UR8, UR13 ;  /* 0x0000000d00087c82 */ /* 0x000fe40008000000 */
[----:B------:R-:W-:Y:S01]  /*10d40*/  UMOV UR9, UR12 ;  /* 0x0000000c00097c82 */ /* 0x000fe20008000000 */
[C---:B-1----:R-:W-:Y:S01]  /*10d50*/  IADD3 R150, R2.reuse, 0x1, RZ ;  /* 0x0000000102967810 */ /* 0x042fe20007ffe0ff */
        /* <DEDUP_REMOVED lines=56> */
[----:B------:R-:W-:Y:S01]  /*110e0*/  FFMA.FTZ R21, R0, R146, R21 ;  /* 0x0000009200157223 */ /* 0x000fe20000010015 */
[----:B------:R-:W-:Y:S01]  /*110f0*/  IADD3 R146, R2, 0x60, RZ ;  /* 0x0000006002927810 */ /* 0x000fe20007ffe0ff */
[CC--:B------:R-:W-:Y:S02]  /*11100*/  FFMA.FTZ R26, R0.reuse, R143.reuse, R26 ;  /* 0x0000008f001a7223 */ /* 0x0c0fe4000001001a */
[C---:B------:R-:W-:Y:S02]  /*11110*/  FFMA.FTZ R24, R0.reuse, R143, R24 ;  /* 0x0000008f00187223 */ /* 0x040fe40000010018 */
[CC--:B------:R-:W-:Y:S02]  /*11120*/  FFMA.FTZ R6, R0.reuse, R157.reuse, R6 ;  /* 0x0000009d00067223 */ /* 0x0c0fe40000010006 */
[C---:B------:R-:W-:Y:S01]  /*11130*/  FFMA.FTZ R4, R0.reuse, R157, R4 ;  /* 0x0000009d00047223 */ /* 0x040fe20000010004 */
[----:B------:R5:W2:Y:S01]  /*11140*/  I2F R143, R146 ;  /* 0x00000092008f7306 */ /* 0x000aa20000201400 */
[C---:B------:R-:W-:Y:S02]  /*11150*/  FFMA.FTZ R10, R0.reuse, R155, R10 ;  /* 0x0000009b000a7223 */ /* 0x040fe4000001000a */
[----:B------:R-:W-:Y:S01]  /*11160*/  FFMA.FTZ R22, R0, R149, R22 ;  /* 0x0000009500167223 */ /* 0x000fe20000010016 */
[----:B-1----:R-:W-:Y:S01]  /*11170*/  FMNMX.FTZ R150, R6, R135, !PT ;  /* 0x0000008706967209 */ /* 0x002fe20007810000 */
[----:B------:R-:W-:Y:S01]  /*11180*/  FFMA.FTZ R20, R0, R149, R20 ;  /* 0x0000009500147223 */ /* 0x000fe20000010014 */
[----:B------:R-:W-:Y:S01]  /*11190*/  FMNMX.FTZ R152, R4, R3, !PT ;  /* 0x0000000304987209 */ /* 0x000fe20007810000 */
[C---:B------:R-:W-:Y:S01]  /*111a0*/  FFMA.FTZ R8, R0.reuse, R155, R8 ;  /* 0x0000009b00087223 */ /* 0x040fe20000010008 */
[----:B------:R-:W-:Y:S01]  /*111b0*/  FMNMX.FTZ R149, R7, R150, !PT ;  /* 0x0000009607957209 */ /* 0x000fe20007810000 */
[C---:B------:R-:W-:Y:S02]  /*111c0*/  FFMA.FTZ R14, R0.reuse, R153, R14 ;  /* 0x00000099000e7223 */ /* 0x040fe4000001000e */
[----:B------:R-:W-:Y:S01]  /*111d0*/  FFMA.FTZ R18, R0, R151, R18 ;  /* 0x0000009700127223 */ /* 0x000fe20000010012 */
[----:B------:R-:W-:Y:S01]  /*111e0*/  FMNMX.FTZ R150, R10, R149, !PT ;  /* 0x000000950a967209 */ /* 0x000fe20007810000 */
[C---:B------:R-:W-:Y:S01]  /*111f0*/  FFMA.FTZ R16, R0.reuse, R151, R16 ;  /* 0x0000009700107223 */ /* 0x040fe20000010010 */
[----:B------:R-:W-:Y:S01]  /*11200*/  FMNMX.FTZ R149, R5, R152, !PT ;  /* 0x0000009805957209 */ /* 0x000fe20007810000 */
[C---:B------:R-:W-:Y:S01]  /*11210*/  FFMA.FTZ R12, R0.reuse, R153, R12 ;  /* 0x00000099000c7223 */ /* 0x040fe2000001000c */
[----:B------:R-:W-:Y:S01]  /*11220*/  FMNMX.FTZ R151, R11, R150, !PT ;  /* 0x000000960b977209 */ /* 0x000fe20007810000 */
[-C--:B------:R-:W-:Y:S01]  /*11230*/  FFMA.FTZ R31, R0, R144.reuse, R31 ;  /* 0x00000090001f7223 */ /* 0x080fe2000001001f */
[----:B------:R-:W-:Y:S01]  /*11240*/  FMNMX.FTZ R150, R8, R149, !PT ;  /* 0x0000009508967209 */ /* 0x000fe20007810000 */
[----:B------:R-:W-:Y:S01]  /*11250*/  FFMA.FTZ R29, R0, R144, R29 ;  /* 0x00000090001d7223 */ /* 0x000fe2000001001d */
[----:B---3--:R-:W-:Y:S01]  /*11260*/  FMNMX.FTZ R148, R14, R151, !PT ;  /* 0x000000970e947209 */ /* 0x008fe20007810000 */
[CC--:B------:R-:W-:Y:S01]  /*11270*/  FFMA.FTZ R34, R0.reuse, R145.reuse, R34 ;  /* 0x0000009100227223 */ /* 0x0c0fe20000010022 */
[----:B------:R-:W-:Y:S01]  /*11280*/  FMNMX.FTZ R151, R9, R150, !PT ;  /* 0x0000009609977209 */ /* 0x000fe20007810000 */
[----:B------:R-:W-:Y:S01]  /*11290*/  FFMA.FTZ R32, R0, R145, R32 ;  /* 0x0000009100207223 */ /* 0x000fe20000010020 */
[----:B------:R-:W-:Y:S01]  /*112a0*/  IADD3 R144, R2, 0x68, RZ ;  /* 0x0000006802907810 */ /* 0x000fe20007ffe0ff */
[CC--:B------:R-:W-:Y:S01]  /*112b0*/  FFMA.FTZ R30, R0.reuse, R147.reuse, R30 ;  /* 0x00000093001e7223 */ /* 0x0c0fe2000001001e */
[----:B------:R-:W-:Y:S01]  /*112c0*/  FMNMX.FTZ R149, R15, R148, !PT ;  /* 0x000000940f957209 */ /* 0x000fe20007810000 */
[----:B------:R-:W-:Y:S01]  /*112d0*/  FFMA.FTZ R28, R0, R147, R28 ;  /* 0x00000093001c7223 */ /* 0x000fe2000001001c */
[----:B------:R1:W3:Y:S01]  /*112e0*/  I2F R145, R144 ;  /* 0x0000009000917306 */ /* 0x0002e20000201400 */
[----:B-----5:R-:W-:Y:S01]  /*112f0*/  FMNMX.FTZ R146, R12, R151, !PT ;  /* 0x000000970c927209 */ /* 0x020fe20007810000 */
[----:B------:R-:W-:Y:S01]  /*11300*/  FFMA.FTZ R27, R0, R142, R27 ;  /* 0x0000008e001b7223 */ /* 0x000fe2000001001b */
        /* <DEDUP_REMOVED lines=15> */
[-C--:B------:R-:W-:Y:S01]  /*11400*/  FFMA.FTZ R35, R0, R140.reuse, R35 ;  /* 0x0000008c00237223 */ /* 0x080fe20000010023 */
[----:B------:R-:W-:Y:S01]  /*11410*/  FMNMX.FTZ R146, R26, R149, !PT ;  /* 0x000000951a927209 */ /* 0x000fe20007810000 */
[C---:B------:R-:W-:Y:S01]  /*11420*/  FFMA.FTZ R33, R0.reuse, R140, R33 ;  /* 0x0000008c00217223 */ /* 0x040fe20000010021 */
[----:B------:R-:W-:Y:S01]  /*11430*/  FMNMX.FTZ R149, R21, R148, !PT ;  /* 0x0000009415957209 */ /* 0x000fe20007810000 */
[-C--:B------:R-:W-:Y:S01]  /*11440*/  FFMA.FTZ R47, R0, R132.reuse, R47 ;  /* 0x00000084002f7223 */ /* 0x080fe2000001002f */
[----:B------:R-:W-:Y:S01]  /*11450*/  IADD3 R136, R2, 0x70, RZ ;  /* 0x0000007002887810 */ /* 0x000fe20007ffe0ff */
[C---:B------:R-:W-:Y:S01]  /*11460*/  FFMA.FTZ R45, R0.reuse, R132, R45 ;  /* 0x00000084002d7223 */ /* 0x040fe2000001002d */
[----:B------:R-:W-:Y:S01]  /*11470*/  FMNMX.FTZ R147, R27, R146, !PT ;  /* 0x000000921b937209 */ /* 0x000fe20007810000 */
[----:B--2---:R-:W-:Y:S01]  /*11480*/  FFMA.FTZ R50, R0, R137, R50 ;  /* 0x0000008900327223 */ /* 0x004fe20000010032 */
[----:B-1----:R-:W-:Y:S01]  /*11490*/  FMNMX.FTZ R144, R24, R149, !PT ;  /* 0x0000009518907209 */ /* 0x002fe20007810000 */
[----:B------:R-:W1:Y:S01]  /*114a0*/  I2F R139, R136 ;  /* 0x00000088008b7306 */ /* 0x000e620000201400 */
        /* <DEDUP_REMOVED lines=9> */
[C---:B----4-:R-:W-:Y:S01]  /*11540*/  FFMA.FTZ R51, R0.reuse, R138, R51 ;  /* 0x0000008a00337223 */ /* 0x050fe20000010033 */
[----:B------:R-:W-:Y:S01]  /*11550*/  FMNMX.FTZ R141, R29, R146, !PT ;  /* 0x000000921d8d7209 */ /* 0x000fe20007810000 */
[C---:B------:R-:W-:Y:S01]  /*11560*/  FFMA.FTZ R49, R0.reuse, R138, R49 ;  /* 0x0000008a00317223 */ /* 0x040fe20000010031 */
[----:B------:R-:W-:Y:S01]  /*11570*/  FMNMX.FTZ R147, R35, R144, !PT ;  /* 0x0000009023937209 */ /* 0x000fe20007810000 */
[----:B------:R-:W-:Y:S01]  /*11580*/  FFMA.FTZ R54, R0, R143, R54 ;  /* 0x0000008f00367223 */ /* 0x000fe20000010036 */
[----:B------:R-:W-:Y:S01]  /*11590*/  FMNMX.FTZ R146, R32, R141, !PT ;  /* 0x0000008d20927209 */ /* 0x000fe20007810000 */
[----:B------:R-:W-:Y:S01]  /*115a0*/  FFMA.FTZ R52, R0, R143, R52 ;  /* 0x0000008f00347223 */ /* 0x000fe20000010034 */
[----:B------:R-:W-:Y:S01]  /*115b0*/  FMNMX.FTZ R144, R38, R147, !PT ;  /* 0x0000009326907209 */ /* 0x000fe20007810000 */
[CC--:B---3--:R-:W-:Y:S01]  /*115c0*/  FFMA.FTZ R58, R0.reuse, R145.reuse, R58 ;  /* 0x00000091003a7223 */ /* 0x0c8fe2000001003a */
[----:B------:R-:W-:Y:S01]  /*115d0*/  FMNMX.FTZ R147, R33, R146, !PT ;  /* 0x0000009221937209 */ /* 0x000fe20007810000 */
[----:B------:R-:W-:Y:S01]  /*115e0*/  FFMA.FTZ R56, R0, R145, R56 ;  /* 0x0000009100387223 */ /* 0x000fe20000010038 */
[C---:B------:R-:W-:Y:S02]  /*115f0*/  IADD3 R132, R2.reuse, 0x78, RZ ;  /* 0x0000007802847810 */ /* 0x040fe40007ffe0ff */
[----:B------:R-:W-:Y:S01]  /*11600*/  IADD3 R142, R2, 0x61, RZ ;  /* 0x00000061028e7810 */ /* 0x000fe20007ffe0ff */
[----:B-1----:R-:W-:Y:S01]  /*11610*/  FFMA.FTZ R62, R0, R139, R62 ;  /* 0x0000008b003e7223 */ /* 0x002fe2000001003e */
[----:B------:R-:W-:Y:S01]  /*11620*/  FMNMX.FTZ R141, R39, R144, !PT ;  /* 0x00000090278d7209 */ /* 0x000fe20007810000 */
[----:B------:R-:W1:Y:S01]  /*11630*/  I2F R137, R132 ;  /* 0x0000008400897306 */ /* 0x000e620000201400 */
[----:B------:R-:W-:Y:S01]  /*11640*/  FMNMX.FTZ R136, R36, R147, !PT ;  /* 0x0000009324887209 */ /* 0x000fe20007810000 */
[----:B------:R-:W-:Y:S01]  /*11650*/  FFMA.FTZ R60, R0, R139, R60 ;  /* 0x0000008b003c7223 */ /* 0x000fe2000001003c */
[----:B------:R-:W-:Y:S02]  /*11660*/  FMNMX.FTZ R144, R42, R141, !PT ;  /* 0x0000008d2a907209 */ /* 0x000fe40007810000 */
[----:B------:R-:W-:Y:S02]  /*11670*/  FMNMX.FTZ R141, R37, R136, !PT ;  /* 0x00000088258d7209 */ /* 0x000fe40007810000 */
[----:B------:R-:W-:Y:S02]  /*11680*/  IADD3 R140, R2, 0x69, RZ ;  /* 0x00000069028c7810 */ /* 0x000fe40007ffe0ff */
[----:B------:R-:W-:Y:S01]  /*11690*/  FMNMX.FTZ R133, R43, R144, !PT ;  /* 0x000000902b857209 */ /* 0x000fe20007810000 */
[----:B------:R-:W2:Y:S01]  /*116a0*/  I2F R142, R142 ;  /* 0x0000008e008e7306 */ /* 0x000ea20000201400 */
[----:B------:R-:W-:Y:S02]  /*116b0*/  FMNMX.FTZ R144, R40, R141, !PT ;  /* 0x0000008d28907209 */ /* 0x000fe40007810000 */
[----:B------:R-:W-:Y:S02]  /*116c0*/  FMNMX.FTZ R136, R46, R133, !PT ;  /* 0x000000852e887209 */ /* 0x000fe40007810000 */
[----:B------:R-:W-:Y:S02]  /*116d0*/  FMNMX.FTZ R133, R41, R144, !PT ;  /* 0x0000009029857209 */ /* 0x000fe40007810000 */
[----:B------:R-:W-:Y:S01]  /*116e0*/  IADD3 R134, R2, 0x71, RZ ;  /* 0x0000007102867810 */ /* 0x000fe20007ffe0ff */
[----:B------:R-:W-:Y:S01]  /*116f0*/  LDSM.16.MT88.4 R144, [R213+0xc000] ;  /* 0x00c00000d590783b */ /* 0x000fe20000004200 */
[----:B------:R-:W-:Y:S01]  /*11700*/  FMNMX.FTZ R141, R47, R136, !PT ;  /* 0x000000882f8d7209 */ /* 0x000fe20007810000 */
[----:B------:R-:W3:Y:S01]  /*11710*/  I2F R140, R140 ;  /* 0x0000008c008c7306 */ /* 0x000ee20000201400 */
[----:B------:R-:W-:Y:S02]  /*11720*/  FMNMX.FTZ R136, R44, R133, !PT ;  /* 0x000000852c887209 */ /* 0x000fe40007810000 */
[----:B------:R-:W-:Y:S01]  /*11730*/  FMNMX.FTZ R138, R50, R141, !PT ;  /* 0x0000008d328a7209 */ /* 0x000fe20007810000 */
[CC--:B-1----:R-:W-:Y:S01]  /*11740*/  FFMA.FTZ R66, R0.reuse, R137.reuse, R66 ;  /* 0x0000008900427223 */ /* 0x0c2fe20000010042 */
[----:B------:R-:W-:Y:S01]  /*11750*/  FMNMX.FTZ R133, R45, R136, !PT ;  /* 0x000000882d857209 */ /* 0x000fe20007810000 */
[----:B------:R-:W-:Y:S01]  /*11760*/  FFMA.FTZ R64, R0, R137, R64 ;  /* 0x0000008900407223 */ /* 0x000fe20000010040 */
[----:B------:R-:W-:Y:S02]  /*11770*/  IADD3 R2, R2, 0x79, RZ ;  /* 0x0000007902027810 */ /* 0x000fe40007ffe0ff */
[----:B------:R-:W-:Y:S01]  /*11780*/  FMNMX.FTZ R141, R51, R138, !PT ;  /* 0x0000008a338d7209 */ /* 0x000fe20007810000 */
[----:B------:R-:W1:Y:S01]  /*11790*/  I2F R134, R134 ;  /* 0x0000008600867306 */ /* 0x000e620000201400 */
[----:B------:R-:W-:Y:S02]  /*117a0*/  FMNMX.FTZ R132, R48, R133, !PT ;  /* 0x0000008530847209 */ /* 0x000fe40007810000 */
[----:B------:R-:W-:Y:S01]  /*117b0*/  FMNMX.FTZ R136, R54, R141, !PT ;  /* 0x0000008d36887209 */ /* 0x000fe20007810000 */
[C---:B--2---:R-:W-:Y:S01]  /*117c0*/  FFMA.FTZ R55, R0.reuse, R142, R55 ;  /* 0x0000008e00377223 */ /* 0x044fe20000010037 */
[----:B------:R-:W-:Y:S01]  /*117d0*/  FMNMX.FTZ R133, R49, R132, !PT ;  /* 0x0000008431857209 */ /* 0x000fe20007810000 */
[----:B------:R-:W-:Y:S03]  /*117e0*/  FFMA.FTZ R53, R0, R142, R53 ;  /* 0x0000008e00357223 */ /* 0x000fe60000010035 */
[----:B------:R-:W-:Y:S01]  /*117f0*/  FMNMX.FTZ R141, R55, R136, !PT ;  /* 0x00000088378d7209 */ /* 0x000fe20007810000 */
[----:B------:R-:W2:Y:S01]  /*11800*/  I2F R2, R2 ;  /* 0x0000000200027306 */ /* 0x000ea20000201400 */
[----:B------:R-:W-:Y:S02]  /*11810*/  FMNMX.FTZ R132, R52, R133, !PT ;  /* 0x0000008534847209 */ /* 0x000fe40007810000 */
[----:B------:R-:W-:Y:S01]  /*11820*/  FMNMX.FTZ R136, R58, R141, !PT ;  /* 0x0000008d3a887209 */ /* 0x000fe20007810000 */
[C---:B---3--:R-:W-:Y:S01]  /*11830*/  FFMA.FTZ R59, R0.reuse, R140, R59 ;  /* 0x0000008c003b7223 */ /* 0x048fe2000001003b */
[----:B------:R-:W-:Y:S01]  /*11840*/  FMNMX.FTZ R133, R53, R132, !PT ;  /* 0x0000008435857209 */ /* 0x000fe20007810000 */
[----:B------:R-:W-:Y:S03]  /*11850*/  FFMA.FTZ R57, R0, R140, R57 ;  /* 0x0000008c00397223 */ /* 0x000fe60000010039 */
[----:B------:R-:W-:Y:S02]  /*11860*/  FMNMX.FTZ R141, R59, R136, !PT ;  /* 0x000000883b8d7209 */ /* 0x000fe40007810000 */
[----:B------:R-:W-:Y:S02]  /*11870*/  FMNMX.FTZ R132, R56, R133, !PT ;  /* 0x0000008538847209 */ /* 0x000fe40007810000 */
[----:B------:R-:W-:Y:S01]  /*11880*/  FMNMX.FTZ R136, R62, R141, !PT ;  /* 0x0000008d3e887209 */ /* 0x000fe20007810000 */
[C---:B-1----:R-:W-:Y:S01]  /*11890*/  FFMA.FTZ R63, R0.reuse, R134, R63 ;  /* 0x00000086003f7223 */ /* 0x042fe2000001003f */
[----:B------:R-:W-:Y:S01]  /*118a0*/  FMNMX.FTZ R139, R57, R132, !PT ;  /* 0x00000084398b7209 */ /* 0x000fe20007810000 */
[----:B------:R-:W-:Y:S01]  /*118b0*/  FFMA.FTZ R61, R0, R134, R61 ;  /* 0x00000086003d7223 */ /* 0x000fe2000001003d */
[----:B------:R-:W-:Y:S02]  /*118c0*/  LDSM.16.MT88.4 R140, [R214+0xc000] ;  /* 0x00c00000d68c783b */ /* 0x000fe40000004200 */
[----:B------:R-:W-:Y:S02]  /*118d0*/  FMNMX.FTZ R133, R63, R136, !PT ;  /* 0x000000883f857209 */ /* 0x000fe40007810000 */
[----:B------:R-:W-:Y:S02]  /*118e0*/  FMNMX.FTZ R134, R60, R139, !PT ;  /* 0x0000008b3c867209 */ /* 0x000fe40007810000 */
[----:B------:R-:W-:Y:S01]  /*118f0*/  FMNMX.FTZ R132, R66, R133, !PT ;  /* 0x0000008542847209 */ /* 0x000fe20007810000 */
[C---:B--2---:R-:W-:Y:S01]  /*11900*/  FFMA.FTZ R67, R0.reuse, R2, R67 ;  /* 0x0000000200437223 */ /* 0x044fe20000010043 */
        /* <DEDUP_REMOVED lines=26> */
[--C-:B------:R-:W-:Y:S01]  /*11ab0*/  FFMA.FTZ R134, R11, c[0x0][0x23c], -R155.reuse ;  /* 0x00008f000b867a23 */ /* 0x100fe2000001089b */
[----:B------:R-:W-:Y:S01]  /*11ac0*/  ISETP.GT.AND P1, PT, R231, R224, PT ;  /* 0x000000e0e700720c */ /* 0x000fe20003f24270 */
[--C-:B------:R-:W-:Y:S02]  /*11ad0*/  FFMA.FTZ R150, R8, c[0x0][0x23c], -R154.reuse ;  /* 0x00008f0008967a23 */ /* 0x100fe4000001089a */
[--C-:B------:R-:W-:Y:S02]  /*11ae0*/  FFMA.FTZ R149, R9, c[0x0][0x23c], -R154.reuse ;  /* 0x00008f0009957a23 */ /* 0x100fe4000001089a */
[--C-:B------:R-:W-:Y:S02]  /*11af0*/  FFMA.FTZ R153, R6, c[0x0][0x23c], -R155.reuse ;  /* 0x00008f0006997a23 */ /* 0x100fe4000001089b */
[--C-:B------:R-:W-:Y:S01]  /*11b00*/  FFMA.FTZ R148, R7, c[0x0][0x23c], -R155.reuse ;  /* 0x00008f0007947a23 */ /* 0x100fe2000001089b */
[----:B------:R-:W3:Y:S01]  /*11b10*/  MUFU.EX2 R3, R3 ;  /* 0x0000000300037308 */ /* 0x000ee20000000800 */
[--C-:B------:R-:W-:Y:S02]  /*11b20*/  FFMA.FTZ R152, R4, c[0x0][0x23c], -R154.reuse ;  /* 0x00008f0004987a23 */ /* 0x100fe4000001089a */
[--C-:B------:R-:W-:Y:S02]  /*11b30*/  FFMA.FTZ R151, R5, c[0x0][0x23c], -R154.reuse ;  /* 0x00008f0005977a23 */ /* 0x100fe4000001089a */
[--C-:B------:R-:W-:Y:S02]  /*11b40*/  FFMA.FTZ R162, R26, c[0x0][0x23c], -R155.reuse ;  /* 0x00008f001aa27a23 */ /* 0x100fe4000001089b */
[--C-:B------:R-:W-:Y:S02]  /*11b50*/  FFMA.FTZ R163, R27, c[0x0][0x23c], -R155.reuse ;  /* 0x00008f001ba37a23 */ /* 0x100fe4000001089b */
        /* <DEDUP_REMOVED lines=50> */
[--C-:B------:R-:W-:Y:S02]  /*11e80*/  FFMA.FTZ R177, R41, c[0x0][0x23c], -R154.reuse ;  /* 0x00008f0029b17a23 */ /* 0x100fe4000001089a */
[--C-:B------:R-:W-:Y:S01]  /*11e90*/  FFMA.FTZ R178, R46, c[0x0][0x23c], -R155.reuse ;  /* 0x00008f002eb27a23 */ /* 0x100fe2000001089b */
[----:B------:R-:W-:Y:S01]  /*11ea0*/  MUFU.EX2 R162, R162 ;  /* 0x000000a200a27308 */ /* 0x000fe20000000800 */
[--C-:B------:R-:W-:Y:S02]  /*11eb0*/  FFMA.FTZ R179, R47, c[0x0][0x23c], -R155.reuse ;  /* 0x00008f002fb37a23 */ /* 0x100fe4000001089b */
[--C-:B------:R-:W-:Y:S02]  /*11ec0*/  FFMA.FTZ R180, R50, c[0x0][0x23c], -R155.reuse ;  /* 0x00008f0032b47a23 */ /* 0x100fe4000001089b */
[--C-:B------:R-:W-:Y:S02]  /*11ed0*/  FFMA.FTZ R181, R51, c[0x0][0x23c], -R155.reuse ;  /* 0x00008f0033b57a23 */ /* 0x100fe4000001089b */
[--C-:B------:R-:W-:Y:S02]  /*11ee0*/  FFMA.FTZ R182, R44, c[0x0][0x23c], -R154.reuse ;  /* 0x00008f002cb67a23 */ /* 0x100fe4000001089a */
[--C-:B------:R-:W-:Y:S01]  /*11ef0*/  FFMA.FTZ R183, R45, c[0x0][0x23c], -R154.reuse ;  /* 0x00008f002db77a23 */ /* 0x100fe2000001089a */
[----:B------:R-:W-:Y:S01]  /*11f00*/  MUFU.EX2 R163, R163 ;  /* 0x000000a300a37308 */ /* 0x000fe20000000800 */
[----:B------:R-:W-:Y:S01]  /*11f10*/  LDSM.16.MT88.4 R44, [R213+0x13000] ;  /* 0x01300000d52c783b */ /* 0x000fe20000004200 */
[--C-:B------:R-:W-:Y:S01]  /*11f20*/  FFMA.FTZ R184, R48, c[0x0][0x23c], -R154.reuse ;  /* 0x00008f0030b87a23 */ /* 0x100fe2000001089a */
[----:B----4-:R-:W-:Y:S01]  /*11f30*/  F2FP.BF16.PACK_AB R130, R149, R150 ;  /* 0x000000969582723e */ /* 0x010fe200000010ff */
[--C-:B------:R-:W-:Y:S02]  /*11f40*/  FFMA.FTZ R185, R49, c[0x0][0x23c], -R154.reuse ;  /* 0x00008f0031b97a23 */ /* 0x100fe4000001089a */
        /* <DEDUP_REMOVED lines=47> */
[--C-:B------:R-:W-:Y:S02]  /*12240*/  FFMA.FTZ R145, R15, c[0x0][0x23c], -R155.reuse ;  /* 0x00008f000f917a23 */ /* 0x100fe4000001089b */
[----:B------:R-:W-:Y:S02]  /*12250*/  FMUL.FTZ R15, R2, R123 ;  /* 0x0000007b020f7220 */ /* 0x000fe40000410000 */
[C---:B------:R-:W-:Y:S01]  /*12260*/  HMMA.16816.F32.BF16 R104, R128.reuse, R142, R104 ;  /* 0x0000008e8068723c */ /* 0x040fe20000041868 */
[----:B------:R-:W-:Y:S02]  /*12270*/  LDSM.16.MT88.4 R140, [R213+0xc800] ;  /* 0x00c80000d58c783b */ /* 0x000fe40000004200 */
[----:B------:R-:W-:Y:S01]  /*12280*/  MUFU.EX2 R144, R144 ;  /* 0x0000009000907308 */ /* 0x000fe20000000800 */
[--C-:B------:R-:W-:Y:S02]  /*12290*/  FFMA.FTZ R156, R12, c[0x0][0x23c], -R154.reuse ;  /* 0x00008f000c9c7a23 */ /* 0x100fe4000001089a */
[----:B------:R-:W-:Y:S02]  /*122a0*/  FMUL.FTZ R12, R3, R120 ;  /* 0x00000078030c7220 */ /* 0x000fe40000410000 */
[--C-:B------:R-:W-:Y:S04]  /*122b0*/  FFMA.FTZ R157, R13, c[0x0][0x23c], -R154.reuse ;  /* 0x00008f000d9d7a23 */ /* 0x100fe8000001089a */
        /* <DEDUP_REMOVED lines=9> */
[--C-:B------:R-:W-:Y:S02]  /*12350*/  FFMA.FTZ R147, R19, c[0x0][0x23c], -R155.reuse ;  /* 0x00008f0013937a23 */ /* 0x100fe4000001089b */
[--C-:B------:R-:W-:Y:S01]  /*12360*/  FFMA.FTZ R158, R16, c[0x0][0x23c], -R154.reuse ;  /* 0x00008f00109e7a23 */ /* 0x100fe2000001089a */
[C---:B---3--:R-:W-:Y:S03]  /*12370*/  HMMA.16816.F32.BF16 R108, R128.reuse, R124, R108 ;  /* 0x0000007c806c723c */ /* 0x048fe6000004186c */
[--C-:B------:R-:W-:Y:S02]  /*12380*/  FFMA.FTZ R159, R17, c[0x0][0x23c], -R154.reuse ;  /* 0x00008f00119f7a23 */ /* 0x100fe4000001089a */
        /* <DEDUP_REMOVED lines=17> */
[--C-:B------:R-:W-:Y:S01]  /*124a0*/  FFMA.FTZ R161, R23, c[0x0][0x23c], -R155.reuse ;  /* 0x00008f0017a17a23 */ /* 0x100fe2000001089b */
[----:B------:R-:W-:Y:S01]  /*124b0*/  HMMA.16816.F32.BF16 R112, R128, R138, R112 ;  /* 0x0000008a8070723c */ /* 0x000fe20000041870 */
[----:B------:R-:W5:Y:S01]  /*124c0*/  LDSM.16.MT88.4 R128, [R212+0xc800] ;  /* 0x00c80000d480783b */ /* 0x000f620000004200 */
[----:B------:R-:W-:Y:S01]  /*124d0*/  MUFU.EX2 R158, R158 ;  /* 0x0000009e009e7308 */ /* 0x000fe20000000800 */
[----:B------:R-:W-:Y:S01]  /*124e0*/  F2FP.BF16.PACK_AB R23, R163, R162 ;  /* 0x000000a2a317723e */ /* 0x000fe200000010ff */
[--C-:B------:R-:W-:Y:S01]  /*124f0*/  FFMA.FTZ R164, R20, c[0x0][0x23c], -R154.reuse ;  /* 0x00008f0014a47a23 */ /* 0x100fe2000001089a */
[----:B--2---:R-:W-:Y:S01]  /*12500*/  F2FP.BF16.PACK_AB R119, R147, R146 ;  /* 0x000000929377723e */ /* 0x004fe200000010ff */
[--C-:B------:R-:W-:Y:S03]  /*12510*/  FFMA.FTZ R165, R21, c[0x0][0x23c], -R154.reuse ;  /* 0x00008f0015a57a23 */ /* 0x100fe6000001089a */
[----:B------:R-:W-:Y:S03]  /*12520*/  LDSM.16.MT88.4 R136, [R213+0x10800] ;  /* 0x01080000d588783b */ /* 0x000fe60000004200 */
[----:B------:R-:W2:Y:S01]  /*12530*/  MUFU.EX2 R159, R159 ;  /* 0x0000009f009f7308 */ /* 0x000ea20000000800 */
[--C-:B------:R-:W-:Y:S02]  /*12540*/  FFMA.FTZ R54, R54, c[0x0][0x23c], -R155.reuse ;  /* 0x00008f0036367a23 */ /* 0x100fe4000001089b */
[--C-:B------:R-:W-:Y:S01]  /*12550*/  FFMA.FTZ R55, R55, c[0x0][0x23c], -R155.reuse ;  /* 0x00008f0037377a23 */ /* 0x100fe2000001089b */
[----:B-1----:R-:W-:Y:S01]  /*12560*/  F2FP.BF16.PACK_AB R116, R157, R156 ;  /* 0x0000009c9d74723e */ /* 0x002fe200000010ff */
        /* <DEDUP_REMOVED lines=309> */
.L_x_3649:
[----:B------:R-:W1:Y:S01]  /*138c0*/  SHFL.BFLY PT, R5, R240, 0x2, 0x1f ;  /* 0x0c401f00f0057f89 */ /* 0x000e6200000e0000 */
[----:B------:R-:W-:Y:S01]  /*138d0*/  MOV R7, 0x3f800000 ;  /* 0x3f80000000077802 */ /* 0x000fe20000000f00 */
[----:B------:R-:W-:Y:S01]  /*138e0*/  BSSY B0, `(.L_x_3654) ;  /* 0x00000de000007945 */ /* 0x000fe20003800000 */
[----:B------:R-:W-:Y:S01]  /*138f0*/  MOV R6, 0x3f800000 ;  /* 0x3f80000000067802 */ /* 0x000fe20000000f00 */
[----:B------:R-:W2:Y:S04]  /*13900*/  S2R R2, SR_TID.X ;  /* 0x0000000000027919 */ /* 0x000ea80000002100 */
[----:B------:R-:W3:Y:S04]  /*13910*/  SHFL.BFLY PT, R0, R241, 0x2, 0x1f ;  /* 0x0c401f00f1007f89 */ /* 0x000ee800000e0000 */
[----:B------:R-:W-:Y:S01]  /*13920*/  BAR.SYNC.DEFER_BLOCKING 0x0 ;  /* 0x0000000000007b1d */ /* 0x000fe20000010000 */
[----:B-1----:R-:W-:Y:S01]  /*13930*/  FADD.FTZ R5, R5, R240 ;  /* 0x000000f005057221 */ /* 0x002fe20000010000 */
[----:B--2---:R-:W-:-:S04]  /*13940*/  SHF.R.S32.HI R9, RZ, 0x1f, R2 ;  /* 0x0000001fff097819 */ /* 0x004fc80000011402 */
[----:B------:R-:W1:Y:S01]  /*13950*/  SHFL.BFLY PT, R4, R5, 0x1, 0x1f ;  /* 0x0c201f0005047f89 */ /* 0x000e6200000e0000 */
[----:B------:R-:W-:Y:S01]  /*13960*/  LEA.HI R11, R9, R2, RZ, 0x2 ;  /* 0x00000002090b7211 */ /* 0x000fe200078f10ff */
[----:B---3--:R-:W-:-:S03]  /*13970*/  FADD.FTZ R0, R0, R241 ;  /* 0x000000f100007221 */ /* 0x008fc60000010000 */
[--C-:B------:R-:W-:Y:S02]  /*13980*/  SHF.R.S32.HI R10, RZ, 0x2, R11.reuse ;  /* 0x00000002ff0a7819 */ /* 0x100fe4000001140b */
[----:B------:R-:W2:Y:S01]  /*13990*/  SHFL.BFLY PT, R3, R0, 0x1, 0x1f ;  /* 0x0c201f0000037f89 */ /* 0x000ea200000e0000 */
[----:B-1----:R-:W-:Y:S01]  /*139a0*/  FADD.FTZ R4, R5, R4 ;  /* 0x0000000405047221 */ /* 0x002fe20000010000 */
[----:B------:R-:W-:Y:S02]  /*139b0*/  SHF.R.S32.HI R5, RZ, 0x1f, R11 ;  /* 0x0000001fff057819 */ /* 0x000fe4000001140b */
[----:B------:R-:W-:Y:S02]  /*139c0*/  LOP3.LUT R11, R11, 0x1ffffffc, RZ, 0xc0, !PT ;  /* 0x1ffffffc0b0b7812 */ /* 0x000fe400078ec0ff */
[----:B------:R-:W-:Y:S02]  /*139d0*/  LEA.HI R5, R5, R10, RZ, 0x3 ;  /* 0x0000000a05057211 */ /* 0x000fe400078f18ff */
[----:B------:R-:W-:-:S02]  /*139e0*/  IADD3 R11, -R11, R2, RZ ;  /* 0x000000020b0b7210 */ /* 0x000fc40007ffe1ff */
[----:B------:R-:W-:Y:S01]  /*139f0*/  LOP3.LUT R5, R5, 0xfffffff8, RZ, 0xc0, !PT ;  /* 0xfffffff805057812 */ /* 0x000fe200078ec0ff */
[----:B--2---:R-:W-:Y:S01]  /*13a00*/  FADD.FTZ R3, R0, R3 ;  /* 0x0000000300037221 */ /* 0x004fe20000010000 */
[----:B------:R-:W-:Y:S02]  /*13a10*/  LEA.HI R0, R9, R2, RZ, 0x5 ;  /* 0x0000000209007211 */ /* 0x000fe400078f28ff */
[----:B------:R-:W-:Y:S02]  /*13a20*/  IADD3 R5, R10, -R5, RZ ;  /* 0x800000050a057210 */ /* 0x000fe40007ffe0ff */
[----:B------:R-:W1:Y:S01]  /*13a30*/  S2R R10, SR_TID.X ;  /* 0x00000000000a7919 */ /* 0x000e620000002100 */
[----:B------:R-:W-:Y:S02]  /*13a40*/  SHF.R.S32.HI R8, RZ, 0x5, R0 ;  /* 0x00000005ff087819 */ /* 0x000fe40000011400 */
[----:B------:R-:W-:Y:S02]  /*13a50*/  FSETP.NE.FTZ.AND P4, PT, R4, RZ, PT ;  /* 0x000000ff0400720b */ /* 0x000fe40003f95000 */
[----:B------:R-:W-:-:S02]  /*13a60*/  FSETP.NE.FTZ.AND P3, PT, R3, RZ, PT ;  /* 0x000000ff0300720b */ /* 0x000fc40003f75000 */
[----:B------:R-:W-:Y:S02]  /*13a70*/  LEA R8, R8, R11, 0x9 ;  /* 0x0000000b08087211 */ /* 0x000fe400078e48ff */
[-C--:B------:R-:W-:Y:S02]  /*13a80*/  LEA.HI R9, R9, R2.reuse, RZ, 0x4 ;  /* 0x0000000209097211 */ /* 0x080fe400078f20ff */
[----:B------:R-:W-:Y:S02]  /*13a90*/  LOP3.LUT R14, R5, 0x1, RZ, 0xc0, !PT ;  /* 0x00000001050e7812 */ /* 0x000fe400078ec0ff */
        /* <DEDUP_REMOVED lines=8> */
[----:B-1----:R-:W-:Y:S02]  /*13b20*/  SHF.R.S32.HI R11, RZ, 0x1f, R10 ;  /* 0x0000001fff0b7819 */ /* 0x002fe4000001140a */
[----:B------:R-:W-:Y:S02]  /*13b30*/  SHF.L.U32 R14, R15, 0x2, RZ ;  /* 0x000000020f0e7819 */ /* 0x000fe400000006ff */
[----:B------:R-:W-:-:S02]  /*13b40*/  LEA.HI R12, R11, R10, RZ, 0x4 ;  /* 0x0000000a0b0c7211 */ /* 0x000fc400078f20ff */
[----:B------:R-:W-:Y:S01]  /*13b50*/  LEA.HI R17, R17, R17, RZ, 0x1d ;  /* 0x0000001111117211 */ /* 0x000fe200078fe8ff */
[C---:B--2---:R-:W-:Y:S01]  /*13b60*/  FMUL.FTZ R128, R7.reuse, R128 ;  /* 0x0000008007807220 */ /* 0x044fe20000410000 */
[----:B------:R-:W-:Y:S01]  /*13b70*/  SHF.R.S32.HI R12, RZ, 0x4, R12 ;  /* 0x00000004ff0c7819 */ /* 0x000fe2000001140c */
[----:B------:R-:W-:Y:S01]  /*13b80*/  FMUL.FTZ R129, R7, R129 ;  /* 0x0000008107817220 */ /* 0x000fe20000410000 */
[----:B------:R-:W-:Y:S01]  /*13b90*/  LOP3.LUT R16, R15, 0xffffffe, RZ, 0xc0, !PT ;  /* 0x0ffffffe0f107812 */ /* 0x000fe200078ec0ff */
[C---:B------:R-:W-:Y:S01]  /*13ba0*/  FMUL.FTZ R124, R7.reuse, R124 ;  /* 0x0000007c077c7220 */ /* 0x040fe20000410000 */
[----:B------:R-:W-:Y:S01]  /*13bb0*/  SHF.L.U32 R13, R12, 0x6, RZ ;  /* 0x000000060c0d7819 */ /* 0x000fe200000006ff */
[----:B------:R-:W-:Y:S01]  /*13bc0*/  FMUL.FTZ R125, R7, R125 ;  /* 0x0000007d077d7220 */ /* 0x000fe20000410000 */
[----:B------:R-:W-:Y:S01]  /*13bd0*/  LEA R8, R8, R17, 0x1 ;  /* 0x0000001108087211 */ /* 0x000fe200078e08ff */
[C---:B---3--:R-:W-:Y:S01]  /*13be0*/  FMUL.FTZ R131, R6.reuse, R131 ;  /* 0x0000008306837220 */ /* 0x048fe20000410000 */
[----:B------:R-:W-:Y:S01]  /*13bf0*/  LOP3.LUT R13, R13, 0x1c0, RZ, 0xc0, !PT ;  /* 0x000001c00d0d7812 */ /* 0x000fe200078ec0ff */
[C---:B------:R-:W-:Y:S01]  /*13c00*/  FMUL.FTZ R130, R6.reuse, R130 ;  /* 0x0000008206827220 */ /* 0x040fe20000410000 */
[----:B------:R-:W-:Y:S01]  /*13c10*/  IADD3 R16, R9, -R16, RZ ;  /* 0x8000001009107210 */ /* 0x000fe20007ffe0ff */
[C---:B------:R-:W-:Y:S01]  /*13c20*/  FMUL.FTZ R127, R6.reuse, R127 ;  /* 0x0000007f067f7220 */ /* 0x040fe20000410000 */
[----:B------:R-:W-:Y:S01]  /*13c30*/  LOP3.LUT R14, R13, 0x38, R14, 0xf8, !PT ;  /* 0x000000380d0e7812 */ /* 0x000fe200078ef80e */
[----:B------:R-:W-:Y:S01]  /*13c40*/  FMUL.FTZ R126, R6, R126 ;  /* 0x0000007e067e7220 */ /* 0x000fe20000410000 */
[----:B------:R-:W-:Y:S01]  /*13c50*/  SHF.R.U32.HI R13, RZ, 0x3, R13 ;  /* 0x00000003ff0d7819 */ /* 0x000fe2000001160d */
[----:B------:R-:W-:Y:S01]  /*13c60*/  FMUL.FTZ R68, R7, R68 ;  /* 0x0000004407447220 */ /* 0x000fe20000410000 */
[----:B------:R-:W-:Y:S01]  /*13c70*/  R2P PR, R5, 0x6 ;  /* 0x0000000605007804 */ /* 0x000fe20000000000 */
[C---:B------:R-:W-:Y:S01]  /*13c80*/  FMUL.FTZ R69, R7.reuse, R69 ;  /* 0x0000004507457220 */ /* 0x040fe20000410000 */
[----:B------:R-:W-:Y:S01]  /*13c90*/  LOP3.LUT R13, R14, R13, RZ, 0x3c, !PT ;  /* 0x0000000d0e0d7212 */ /* 0x000fe200078e3cff */
[C---:B------:R-:W-:Y:S01]  /*13ca0*/  FMUL.FTZ R71, R6.reuse, R71 ;  /* 0x0000004706477220 */ /* 0x040fe20000410000 */
[----:B------:R-:W-:Y:S01]  /*13cb0*/  STS.64 [R8.X4], R128 ;  /* 0x0000008008007388 */ /* 0x000fe20000004a00 */
[----:B------:R-:W-:Y:S01]  /*13cc0*/  FMUL.FTZ R70, R6, R70 ;  /* 0x0000004606467220 */ /* 0x000fe20000410000 */
[----:B------:R-:W-:Y:S01]  /*13cd0*/  LEA R5, R16, R13, 0x2 ;  /* 0x0000000d10057211 */ /* 0x000fe200078e10ff */
[C---:B------:R-:W-:Y:S01]  /*13ce0*/  FMUL.FTZ R72, R7.reuse, R72 ;  /* 0x0000004807487220 */ /* 0x040fe20000410000 */
[----:B------:R-:W-:Y:S01]  /*13cf0*/  MOV R13, 0x80 ;  /* 0x00000080000d7802 */ /* 0x000fe20000000f00 */
[----:B------:R-:W-:Y:S01]  /*13d00*/  FMUL.FTZ R73, R7, R73 ;  /* 0x0000004907497220 */ /* 0x000fe20000410000 */
[----:B------:R-:W-:Y:S01]  /*13d10*/  STS.64 [R8.X4+0x800], R130 ;  /* 0x0008008208007388 */ /* 0x000fe20000004a00 */
[C---:B------:R-:W-:Y:S01]  /*13d20*/  FMUL.FTZ R75, R6.reuse, R75 ;  /* 0x0000004b064b7220 */ /* 0x040fe20000410000 */
[----:B------:R-:W-:Y:S01]  /*13d30*/  SEL R13, R13, 0xffffff80, !P2 ;  /* 0xffffff800d0d7807 */ /* 0x000fe20005000000 */
[----:B------:R-:W-:Y:S01]  /*13d40*/  FMUL.FTZ R74, R6, R74 ;  /* 0x0000004a064a7220 */ /* 0x000fe20000410000 */
[----:B------:R-:W-:Y:S01]  /*13d50*/  LEA.HI R11, R11, R10, RZ, 0x5 ;  /* 0x0000000a0b0b7211 */ /* 0x000fe200078f28ff */
        /* <DEDUP_REMOVED lines=88> */
[----:B------:R-:W-:Y:S01]  /*142e0*/  STS.64 [R18+0x4800], R122 ;  /* 0x0048007a12007388 */ /* 0x000fe20000000a00 */
[----:B-1----:R-:W-:-:S03]  /*142f0*/  LOP3.LUT R15, R11, 0xffffffe0, RZ, 0xc0, !PT ;  /* 0xffffffe00b0f7812 */ /* 0x002fc600078ec0ff */
[----:B------:R-:W-:Y:S01]  /*14300*/  STS.64 [R19+0x4000], R116 ;  /* 0x0040007413007388 */ /* 0x000fe20000000a00 */
[----:B------:R-:W-:Y:S02]  /*14310*/  SHF.R.S32.HI R11, RZ, 0x5, R11 ;  /* 0x00000005ff0b7819 */ /* 0x000fe4000001140b */
[----:B------:R-:W-:Y:S01]  /*14320*/  IADD3 R15, -R15, R10, RZ ;  /* 0x0000000a0f0f7210 */ /* 0x000fe20007ffe1ff */
[----:B------:R-:W-:Y:S01]  /*14330*/  STS.64 [R19+0x4800], R118 ;  /* 0x0048007613007388 */ /* 0x000fe20000000a00 */
[----:B------:R-:W-:-:S03]  /*14340*/  SHF.L.U32 R10, R9, 0x2, RZ ;  /* 0x00000002090a7819 */ /* 0x000fc600000006ff */
[----:B------:R-:W-:Y:S04]  /*14350*/  STS.64 [R13+0x4000], R112 ;  /* 0x004000700d007388 */ /* 0x000fe80000000a00 */
[----:B------:R1:W-:Y:S04]  /*14360*/  STS.64 [R13+0x4800], R114 ;  /* 0x004800720d007388 */ /* 0x0003e80000000a00 */
[----:B------:R-:W-:Y:S06]  /*14370*/  BAR.SYNC.DEFER_BLOCKING 0x0 ;  /* 0x0000000000007b1d */ /* 0x000fec0000010000 */
[----:B------:R-:W2:Y:S04]  /*14380*/  S2R R6, SR_CTAID.Y ;  /* 0x0000000000067919 */ /* 0x000ea80000002600 */
[----:B------:R-:W3:Y:S04]  /*14390*/  S2R R8, SR_CTAID.Z ;  /* 0x0000000000087919 */ /* 0x000ee80000002700 */
[----:B------:R-:W4:Y:S01]  /*143a0*/  S2R R7, SR_CTAID.X ;  /* 0x0000000000077919 */ /* 0x000f220000002500 */
[----:B-1----:R-:W-:-:S03]  /*143b0*/  IADD3 R13, -R233, RZ, RZ ;  /* 0x000000ffe90d7210 */ /* 0x002fc60007ffe1ff */
[----:B------:R-:W1:Y:S04]  /*143c0*/  LDS.128 R72, [R5.X4] ;  /* 0x0000000005487984 */ /* 0x000e680000004c00 */
[----:B------:R-:W1:Y:S01]  /*143d0*/  LDS.128 R68, [R5.X4+0x800] ;  /* 0x0008000005447984 */ /* 0x000e620000004c00 */
[----:B--2---:R-:W-:Y:S01]  /*143e0*/  IMAD R233, R6, c[0x0][0x210], R233 ;  /* 0x0000840006e97a24 */ /* 0x004fe200078e02e9 */
[----:B------:R-:W-:Y:S02]  /*143f0*/  SHF.R.S32.HI R6, RZ, 0x1f, R11 ;  /* 0x0000001fff067819 */ /* 0x000fe4000001140b */
[----:B------:R-:W2:Y:S01]  /*14400*/  LDS.128 R64, [R5.X4+0x1000] ;  /* 0x0010000005407984 */ /* 0x000ea20000004c00 */
[----:B---3--:R-:W-:Y:S01]  /*14410*/  IMAD R8, R13, c[0x0][0x1c0], R8 ;  /* 0x000070000d087a24 */ /* 0x008fe200078e0208 */
[----:B------:R-:W-:-:S02]  /*14420*/  LEA.HI R6, R6, R11, RZ, 0x2 ;  /* 0x0000000b06067211 */ /* 0x000fc400078f10ff */
[----:B------:R-:W3:Y:S01]  /*14430*/  LDS.128 R60, [R5.X4+0x1800] ;  /* 0x00180000053c7984 */ /* 0x000ee20000004c00 */
[----:B----4-:R-:W-:Y:S01]  /*14440*/  SHF.L.U32 R7, R7, 0x6, RZ ;  /* 0x0000000607077819 */ /* 0x010fe200000006ff */
[----:B------:R-:W-:Y:S02]  /*14450*/  IMAD R8, R233, c[0x0][0x1c0], R8 ;  /* 0x00007000e9087a24 */ /* 0x000fe400078e0208 */
[----:B------:R-:W4:Y:S01]  /*14460*/  LDS.128 R56, [R5.X4+0x2000] ;  /* 0x0020000005387984 */ /* 0x000f220000004c00 */
[----:B------:R-:W-:Y:S01]  /*14470*/  LOP3.LUT R6, R6, 0xfffffffc, RZ, 0xc0, !PT ;  /* 0xfffffffc06067812 */ /* 0x000fe200078ec0ff */
[----:B------:R-:W-:Y:S02]  /*14480*/  IMAD R7, R8, c[0x0][0x214], R7 ;  /* 0x0000850008077a24 */ /* 0x000fe400078e0207 */
[----:B------:R-:W1:Y:S01]  /*14490*/  LDS.128 R52, [R5.X4+0x2800] ;  /* 0x0028000005347984 */ /* 0x000e620000004c00 */
[----:B------:R-:W-:Y:S02]  /*144a0*/  IADD3 R6, R11, -R6, RZ ;  /* 0x800000060b067210 */ /* 0x000fe40007ffe0ff */
[----:B------:R-:W-:Y:S01]  /*144b0*/  SHF.R.S32.HI R11, RZ, 0x1f, R10 ;  /* 0x0000001fff0b7819 */ /* 0x000fe2000001140a */
        /* <DEDUP_REMOVED lines=10> */
[----:B-----5:R-:W-:-:S02]  /*14560*/  LOP3.LUT R5, R0, 0xffffffe0, RZ, 0xc0, !PT ;  /* 0xffffffe000057812 */ /* 0x020fc400078ec0ff */
[----:B------:R-:W-:Y:S02]  /*14570*/  SHF.R.S32.HI R0, RZ, 0x1f, R15 ;  /* 0x0000001fff007819 */ /* 0x000fe4000001140f */
[----:B------:R-:W-:Y:S02]  /*14580*/  IADD3 R5, -R5, R2, RZ ;  /* 0x0000000205057210 */ /* 0x000fe40007ffe1ff */
[----:B------:R-:W-:Y:S02]  /*14590*/  LEA.HI R0, R0, R15, RZ, 0x2 ;  /* 0x0000000f00007211 */ /* 0x000fe400078f10ff */
[----:B------:R-:W-:Y:S02]  /*145a0*/  LOP3.LUT P0, RZ, R5, 0x3, RZ, 0xc0, !PT ;  /* 0x0000000305ff7812 */ /* 0x000fe4000780c0ff */
[----:B------:R-:W-:Y:S02]  /*145b0*/  SHF.R.S32.HI R9, RZ, 0x2, R0 ;  /* 0x00000002ff097819 */ /* 0x000fe40000011400 */
[----:B------:R-:W-:Y:S01]  /*145c0*/  MOV R2, 0xff800000 ;  /* 0xff80000000027802 */ /* 0x000fe20000000f00 */
[----:B------:R-:W-:Y:S01]  /*145d0*/  @P4 FFMA.FTZ R2, R133, c[0x0][0x238], R4 ;  /* 0x00008e0085024a23 */ /* 0x000fe20000010004 */
[----:B------:R-:W-:Y:S01]  /*145e0*/  MOV R5, 0xff800000 ;  /* 0xff80000000057802 */ /* 0x000fe20000000f00 */
[----:B------:R-:W-:Y:S01]  /*145f0*/  @P3 FFMA.FTZ R5, R132, c[0x0][0x238], R3 ;  /* 0x00008e0084053a23 */ /* 0x000fe20000010003 */
[----:B------:R-:W-:-:S05]  /*14600*/  LEA R8, R6, R9, 0x4 ;  /* 0x0000000906087211 */ /* 0x000fca00078e20ff */
[----:B------:R-:W-:Y:S05]  /*14610*/  @P0 BRA `(.L_x_3655) ;  /* 0x000000a000000947 */ /* 0x000fea0003800000 */
[C---:B-1234-:R-:W-:Y:S02]  /*14620*/  IADD3 R6, R8.reuse, 0x8, RZ ;  /* 0x0000000808067810 */ /* 0x05efe40007ffe0ff */
[----:B------:R-:W-:Y:S02]  /*14630*/  SHF.R.S32.HI R4, RZ, 0x1f, R8 ;  /* 0x0000001fff047819 */ /* 0x000fe40000011408 */
[C---:B------:R-:W-:Y:S02]  /*14640*/  IADD3 R0, P0, R7.reuse, R8, RZ ;  /* 0x0000000807007210 */ /* 0x040fe40007f1e0ff */
[-C--:B------:R-:W-:Y:S02]  /*14650*/  ISETP.GE.AND P2, PT, R8, R223.reuse, PT ;  /* 0x000000df0800720c */ /* 0x080fe40003f46270 */
[----:B------:R-:W-:Y:S02]  /*14660*/  ISETP.GE.AND P1, PT, R6, R223, PT ;  /* 0x000000df0600720c */ /* 0x000fe40003f26270 */
[----:B------:R-:W-:-:S02]  /*14670*/  LEA.HI.X.SX32 R3, R7, R4, 0x1, P0 ;  /* 0x0000000407037211 */ /* 0x000fc400000f0eff */
[----:B------:R-:W-:-:S04]  /*14680*/  LEA R8, P0, R0, c[0x0][0x208], 0x2 ;  /* 0x0000820000087a11 */ /* 0x000fc800078010ff */
[----:B------:R-:W-:-:S05]  /*14690*/  LEA.HI.X R9, R0, c[0x0][0x20c], R3, 0x2, P0 ;  /* 0x0000830000097a11 */ /* 0x000fca00000f1403 */
[----:B------:R1:W-:Y:S04]  /*146a0*/  @!P2 STG.E [R8.64], R2 ;  /* 0x000000020800a986 */ /* 0x0003e8000c10190e */
[----:B------:R1:W-:Y:S02]  /*146b0*/  @!P1 STG.E [R8.64+0x20], R5 ;  /* 0x0000200508009986 */ /* 0x0003e4000c10190e */
.L_x_3655:
[----:B-1234-:R-:W-:Y:S05]  /*146c0*/  BSYNC B0 ;  /* 0x0000000000007941 */ /* 0x01efea0003800000 */
.L_x_3654:
        /* <DEDUP_REMOVED lines=15> */
.L_x_3657:
[----:B------:R-:W-:Y:S05]  /*147c0*/  BSYNC B0 ;  /* 0x0000000000007941 */ /* 0x000fea0003800000 */
.L_x_3656:
        /* <DEDUP_REMOVED lines=8> */
.L_x_3659:
[----:B------:R-:W-:Y:S05]  /*14850*/  BSYNC B0 ;  /* 0x0000000000007941 */ /* 0x000fea0003800000 */
.L_x_3658:
        /* <DEDUP_REMOVED lines=8> */
.L_x_3661:
[----:B------:R-:W-:Y:S05]  /*148e0*/  BSYNC B0 ;  /* 0x0000000000007941 */ /* 0x000fea0003800000 */
.L_x_3660:
        /* <DEDUP_REMOVED lines=8> */
.L_x_3663:
[----:B------:R-:W-:Y:S05]  /*14970*/  BSYNC B0 ;  /* 0x0000000000007941 */ /* 0x000fea0003800000 */
.L_x_3662:
        /* <DEDUP_REMOVED lines=8> */
.L_x_3665:
[----:B------:R-:W-:Y:S05]  /*14a00*/  BSYNC B0 ;  /* 0x0000000000007941 */ /* 0x000fea0003800000 */
.L_x_3664:
        /* <DEDUP_REMOVED lines=8> */
.L_x_3667:
[----:B------:R-:W-:Y:S05]  /*14a90*/  BSYNC B0 ;  /* 0x0000000000007941 */ /* 0x000fea0003800000 */
.L_x_3666:
        /* <DEDUP_REMOVED lines=8> */
.L_x_3669:
[----:B------:R-:W-:Y:S05]  /*14b20*/  BSYNC B0 ;  /* 0x0000000000007941 */ /* 0x000fea0003800000 */
.L_x_3668:
        /* <DEDUP_REMOVED lines=9> */
.L_x_3670:
        /* <DEDUP_REMOVED lines=12> */
.L_x_8350:


//--------------------- .text._ZN5flash24flash_fwd_splitkv_kernelI23Flash_fwd_kernel_traitsILi128ELi64ELi128ELi4ELb0ELb0EN7cutlass10bfloat16_tE19Flash_kernel_traitsILi128ELi64ELi128ELi4ES3_EELb1ELb0ELb1ELb0ELb0ELb1ELb1ELb0EEEvNS_16Flash_fwd_paramsE --------------------------
	.section	.text._ZN5flash24flash_fwd_splitkv_kernelI23Flash_fwd_kernel_traitsILi128ELi64ELi128ELi4ELb0ELb0EN7cutlass10bfloat16_tE19Flash_kernel_traitsILi128ELi64ELi128ELi4ES3_EELb1ELb0ELb1ELb0ELb0ELb1ELb1ELb0EEEvNS_16Flash_fwd_paramsE,"ax",@progbits
	.sectioninfo	@"SHI_REGISTERS=255"
	.align	128
        .global         _ZN5flash24flash_fwd_splitkv_kernelI23Flash_fwd_kernel_traitsILi128ELi64ELi128ELi4ELb0ELb0EN7cutlass10bfloat16_tE19Flash_kernel_traitsILi128ELi64ELi128ELi4ES3_EELb1ELb0ELb1ELb0ELb0ELb1ELb1ELb0EEEvNS_16Flash_fwd_paramsE
        .type           _ZN5flash24flash_fwd_splitkv_kernelI23Flash_fwd_kernel_traitsILi128ELi64ELi128ELi4ELb0ELb0EN7cutlass10bfloat16_tE19Flash_kernel_traitsILi128ELi64ELi128ELi4ES3_EELb1ELb0ELb1ELb0ELb0ELb1ELb1ELb0EEEvNS_16Flash_fwd_paramsE,@function
        .size           _ZN5flash24flash_fwd_splitkv_kernelI23Flash_fwd_kernel_traitsILi128ELi64ELi128ELi4ELb0ELb0EN7cutlass10bfloat16_tE19Flash_kernel_traitsILi128ELi64ELi128ELi4ES3_EELb1ELb0ELb1ELb0ELb0ELb1ELb1ELb0EEEvNS_16Flash_fwd_paramsE,(.L_x_8351 - _ZN5flash24flash_fwd_splitkv_kernelI23Flash_fwd_kernel_traitsILi128ELi64ELi128ELi4ELb0ELb0EN7cutlass10bfloat16_tE19Flash_kernel_traitsILi128ELi64ELi128ELi4ES3_EELb1ELb0ELb1ELb0ELb0ELb1ELb1ELb0EEEvNS_16Flash_fwd_paramsE)
        .other          _ZN5flash24flash_fwd_splitkv_kernelI23Flash_fwd_kernel_traitsILi128ELi64ELi128ELi4ELb0ELb0EN7cutlass10bfloat16_tE19Flash_kernel_traitsILi128ELi64ELi128ELi4ES3_EELb1ELb0ELb1ELb0ELb0ELb1ELb1ELb0EEEvNS_16Flash_fwd_paramsE,@"STO_CUDA_ENTRY STV_DEFAULT"
_ZN5flash24flash_fwd_splitkv_kernelI23Flash_fwd_kernel_traitsILi128ELi64ELi128ELi4ELb0ELb0EN7cutlass10bfloat16_tE19Flash_kernel_traitsILi128ELi64ELi128ELi4ES3_EELb1ELb0ELb1ELb0ELb0ELb1ELb1ELb0EEEvNS_16Flash_fwd_paramsE:
.text._ZN5flash24flash_fwd_splitkv_kernelI23Flash_fwd_kernel_traitsILi128ELi64ELi128ELi4ELb0ELb0EN7cutlass10bfloat16_tE19Flash_kernel_traitsILi128ELi64ELi128ELi4ES3_EELb1ELb0ELb1ELb0ELb0ELb1ELb1ELb0EEEvNS_16Flash_fwd_paramsE:
        /* <DEDUP_REMOVED lines=34> */
[----:B------:R1:W2:Y:S04]  /*0220*/  @P2 LDG.E R12, [R2.64] ;  /* 0x0000000e020c2981 */ /* 0x0002a8000c1e1900 */
[----:B------:R1:W2:Y:S05]  /*0230*/  @P2 LDG.E R131, [R2.64+0x4] ;  /* 0x0000040e02832981 */ /* 0x0002aa000c1e1900 */
[----:B------:R3:W5:Y:S02]  /*0240*/  @!P1 LDG.E R11, [R6.64] ;  /* 0x0000000e060b9981 */ /* 0x000764000c1e1900 */
[----:B------:R-:W-:-:S02]  /*0250*/  @P0 IMAD.WIDE R4, R233, R227, c[0x0][0x250] ;  /* 0x00009400e9040625 */ /* 0x000fc400078e02e3 */
[----:B------:R-:W4:Y:S04]  /*0260*/  S2R R24, SR_CTAID.X ;  /* 0x0000000000187919 */ /* 0x000f280000002500 */
[----:B------:R-:W2:Y:S01]  /*0270*/  S2R R0, SR_CTAID.Y ;  /* 0x0000000000007919 */ /* 0x000ea20000002600 */
[----:B-1----:R-:W-:-:S06]  /*0280*/  MOV R3, RZ ;  /* 0x000000ff00037202 */ /* 0x002fcc0000000f00 */
[----:B------:R3:W5:Y:S01]  /*0290*/  @P0 LDG.E R3, [R4.64] ;  /* 0x0000000e04030981 */ /* 0x000762000c1e1900 */
[----:B------:R-:W-:-:S04]  /*02a0*/  ISETP.NE.U32.AND P0, PT, RZ, c[0x0][0x248], PT ;  /* 0x00009200ff007a0c */ /* 0x000fc80003f05070 */
[----:B------:R-:W-:Y:S01]  /*02b0*/  ISETP.NE.AND.EX P0, PT, RZ, c[0x0][0x24c], PT, P0 ;  /* 0x00009300ff007a0c */ /* 0x000fe20003f05300 */
[----:B------:R-:W-:-:S04]  /*02c0*/  IMAD.MOV R20, RZ, RZ, -R233 ;  /* 0x000000ffff147224 */ /* 0x000fc800078e0ae9 */
        /* <DEDUP_REMOVED lines=8> */
.L_x_3671:
[----:B---34-:R-:W-:Y:S02]  /*0350*/  MOV R4, c[0x0][0x218] ;  /* 0x0000860000047a02 */ /* 0x018fe40000000f00 */
.L_x_3672:
        /* <DEDUP_REMOVED lines=66> */
[--C-:B------:R-:W-:Y:S01]  /*0780*/  IMAD R2, R0, c[0x0][0x214], R130.reuse ;  /* 0x0000850000027a24 */ /* 0x100fe200078e0282 */
        /* <DEDUP_REMOVED lines=17> */
.L_x_3675:
[----:B------:R-:W-:Y:S05]  /*08a0*/  BSYNC B0 ;  /* 0x0000000000007941 */ /* 0x000fea0003800000 */
.L_x_3674:
        /* <DEDUP_REMOVED lines=8> */
.L_x_3677:
[----:B------:R-:W-:Y:S05]  /*0930*/  BSYNC B0 ;  /* 0x0000000000007941 */ /* 0x000fea0003800000 */
.L_x_3676:
        /* <DEDUP_REMOVED lines=8> */
.L_x_3679:
[----:B------:R-:W-:Y:S05]  /*09c0*/  BSYNC B0 ;  /* 0x0000000000007941 */ /* 0x000fea0003800000 */
.L_x_3678:
        /* <DEDUP_REMOVED lines=8> */
.L_x_3681:
[----:B------:R-:W-:Y:S05]  /*0a50*/  BSYNC B0 ;  /* 0x0000000000007941 */ /* 0x000fea0003800000 */
.L_x_3680:
        /* <DEDUP_REMOVED lines=8> */
.L_x_3683:
[----:B------:R-:W-:Y:S05]  /*0ae0*/  BSYNC B0 ;  /* 0x0000000000007941 */ /* 0x000fea0003800000 */
.L_x_3682:
        /* <DEDUP_REMOVED lines=8> */
.L_x_3685:
[----:B------:R-:W-:Y:S05]  /*0b70*/  BSYNC B0 ;  /* 0x0000000000007941 */ /* 0x000fea0003800000 */
.L_x_3684:
        /* <DEDUP_REMOVED lines=8> */
.L_x_3687:
[----:B------:R-:W-:Y:S05]  /*0c00*/  BSYNC B0 ;  /* 0x0000000000007941 */ /* 0x000fea0003800000 */
.L_x_3686:
        /* <DEDUP_REMOVED lines=8> */
.L_x_3689:
[----:B------:R-:W-:Y:S05]  /*0c90*/  BSYNC B0 ;  /* 0x0000000000007941 */ /* 0x000fea0003800000 */
.L_x_3688:
[----:B------:R-:W-:Y:S02]  /*0ca0*/  ISETP.NE.AND P6, PT, R229, RZ, PT ;  /* 0x000000ffe500720c */ /* 0x000fe40003fc5270 */
[----:B------:R-:W-:Y:S02]  /*0cb0*/  SHF.R.S32.HI R4, RZ, 0x1f, R2 ;  /* 0x0000001fff047819 */ /* 0x000fe40000011402 */
[----:B------:R-:W-:Y:S02]  /*0cc0*/  ISETP.GE.OR P0, PT, R0, R130, P6 ;  /* 0x000000820000720c */ /* 0x000fe40003706670 */
[----:B------:R-:W-:-:S02]  /*0cd0*/  IADD3 R2, P1, R2, R0, RZ ;  /* 0x0000000002027210 */ /* 0x000fc40007f3e0ff */
[----:B------:R-:W-:Y:S02]  /*0ce0*/  ISETP.GE.OR P5, PT, R11, R130, P6 ;  /* 0x000000820b00720c */ /* 0x000fe400037a6670 */
        /* <DEDUP_REMOVED lines=27> */
.L_x_3673:
        /* <DEDUP_REMOVED lines=18> */
[C---:B------:R-:W-:Y:S02]  /*0fc0*/  @P2 ISETP.NE.U32.AND P1, PT, R235.reuse, RZ, PT ;  /* 0x000000ffeb00220c */ /* 0x040fe40003f25070 */
[-C--:B------:R-:W-:Y:S02]  /*0fd0*/  LOP3.LUT R235, R235, R234.reuse, RZ, 0x3c, !PT ;  /* 0x000000eaebeb7212 */ /* 0x080fe400078e3cff */
[----:B------:R-:W-:Y:S02]  /*0fe0*/  @P2 ISETP.NE.AND.EX P0, PT, R234, RZ, PT, P1 ;  /* 0x000000ffea00220c */ /* 0x000fe40003f05310 */
[----:B------:R-:W-:-:S04]  /*0ff0*/  LOP3.LUT R234, R235, R234, RZ, 0x3c, !PT ;  /* 0x000000eaebea7212 */ /* 0x000fc800078e3cff */
[----:B------:R-:W-:-:S07]  /*1000*/  LOP3.LUT R235, R235, R234, RZ, 0x3c, !PT ;  /* 0x000000eaebeb7212 */ /* 0x000fce00078e3cff */
[----:B------:R-:W-:Y:S05]  /*1010*/  @!P0 BRA `(.L_x_3690) ;  /* 0x000004a000008947 */ /* 0x000fea0003800000 */
[----:B------:R-:W1:Y:S01]  /*1020*/  I2F.RP R8, R39 ;  /* 0x0000002700087306 */ /* 0x000e620000209400 */
[----:B------:R-:W-:-:S04]  /*1030*/  LEA R7, R37, 0xffffff80, 0x7 ;  /* 0xffffff8025077811 */ /* 0x000fc800078e38ff */
[----:B------:R-:W-:-:S03]  /*1040*/  IABS R2, R7 ;  /* 0x0000000700027213 */ /* 0x000fc60000000000 */
        /* <DEDUP_REMOVED lines=8> */
[----:B-----5:R-:W-:-:S05]  /*10d0*/  IADD3 R0, -R4, RZ, RZ ;  /* 0x000000ff04007210 */ /* 0x020fca0007ffe1ff */
        /* <DEDUP_REMOVED lines=13> */
[----:B------:R-:W-:-:S05]  /*11b0*/  IADD3 R4, -R4, RZ, RZ ;  /* 0x000000ff04047210 */ /* 0x000fca0007ffe1ff */
[----:B------:R-:W-:Y:S01]  /*11c0*/  IMAD R7, R4, c[0x0][0x2d0], R7 ;  /* 0x0000b40004077a24 */ /* 0x000fe200078e0207 */
[----:B-1----:R-:W-:-:S04]  /*11d0*/  IABS R3, c[0x0][0x1c8] ;  /* 0x0000720000037a13 */ /* 0x002fc80000000000 */
        /* <DEDUP_REMOVED lines=13> */
[----:B------:R-:W-:-:S04]  /*12b0*/  SHF.R.S32.HI R6, RZ, 0x1f, R7 ;  /* 0x0000001fff067819 */ /* 0x000fc80000011407 */
        /* <DEDUP_REMOVED lines=20> */
[----:B------:R-:W-:Y:S01]  /*1400*/  IMAD.MOV.U32 R4, RZ, RZ, R8 ;  /* 0x000000ffff047224 */ /* 0x000fe200078e0008 */
[----:B------:R-:W-:Y:S01]  /*1410*/  SHF.R.S32.HI R8, RZ, 0x1f, R2 ;  /* 0x0000001fff087819 */ /* 0x000fe20000011402 */
[----:B------:R-:W-:Y:S01]  /*1420*/  IMAD.MOV.U32 R18, RZ, RZ, R14 ;  /* 0x000000ffff127224 */ /* 0x000fe200078e000e */
[----:B------:R-:W-:Y:S01]  /*1430*/  IADD3 R11, R15, R11, RZ ;  /* 0x0000000b0f0b7210 */ /* 0x000fe20007ffe0ff */
[----:B------:R-:W-:-:S05]  /*1440*/  IMAD.WIDE.U32 R4, R7, c[0x0][0x198], R4 ;  /* 0x0000660007047a25 */ /* 0x000fca00078e0004 */
[----:B------:R-:W-:Y:S01]  /*1450*/  IADD3 R5, R5, R3, RZ ;  /* 0x0000000305057210 */ /* 0x000fe20007ffe0ff */
[----:B------:R-:W-:-:S04]  /*1460*/  IMAD R3, R8, c[0x0][0x1b0], RZ ;  /* 0x00006c0008037a24 */ /* 0x000fc800078e02ff */
[----:B------:R-:W-:-:S04]  /*1470*/  IMAD.WIDE.U32 R4, R2, c[0x0][0x1b0], R4 ;  /* 0x00006c0002047a25 */ /* 0x000fc800078e0004 */
[----:B------:R-:W-:Y:S01]  /*1480*/  IMAD R3, R2, c[0x0][0x1b4], R3 ;  /* 0x00006d0002037a24 */ /* 0x000fe200078e0203 */
[----:B------:R-:W-:-:S03]  /*1490*/  MOV R22, R4 ;  /* 0x0000000400167202 */ /* 0x000fc60000000f00 */
[----:B------:R-:W-:Y:S01]  /*14a0*/  IMAD.IADD R9, R5, 0x1, R3 ;  /* 0x0000000105097824 */ /* 0x000fe200078e0203 */
[----:B------:R-:W-:Y:S05]  /*14b0*/  BRA `(.L_x_3691) ;  /* 0x0000046000007947 */ /* 0x000fea0003800000 */
.L_x_3690:
        /* <DEDUP_REMOVED lines=17> */
.L_x_3692:
[----:B------:R-:W-:Y:S01]  /*15d0*/  IABS R6, c[0x0][0x1c8] ;  /* 0x0000720000067a13 */ /* 0x000fe20000000000 */
[----:B------:R-:W-:Y:S01]  /*15e0*/  @P4 IMAD.IADD R11, R3, 0x1, R11 ;  /* 0x00000001030b4824 */ /* 0x000fe200078e020b */
[----:B------:R-:W-:Y:S02]  /*15f0*/  MOV R9, R5 ;  /* 0x0000000500097202 */ /* 0x000fe40000000f00 */
[----:B------:R-:W1:Y:S01]  /*1600*/  I2F.RP R14, R6 ;  /* 0x00000006000e7306 */ /* 0x000e620000209400 */
[----:B------:R-:W-:-:S04]  /*1610*/  @P4 IMAD.WIDE.U32 R18, R11, c[0x0][0x1a0], RZ ;  /* 0x000068000b124a25 */ /* 0x000fc800078e00ff */
[----:B------:R-:W-:-:S03]  /*1620*/  @P4 IMAD R11, R11, c[0x0][0x1a4], R19 ;  /* 0x000069000b0b4a24 */ /* 0x000fc600078e0213 */
        /* <DEDUP_REMOVED lines=11> */
[----:B------:R-:W-:Y:S01]  /*16e0*/  IMAD R4, R6, R4, R7 ;  /* 0x0000000406047224 */ /* 0x000fe200078e0207 */
[----:B------:R-:W-:-:S04]  /*16f0*/  LEA R7, R37, 0xffffff80, 0x7 ;  /* 0xffffff8025077811 */ /* 0x000fc800078e38ff */
[----:B------:R-:W-:Y:S01]  /*1700*/  ISETP.GT.U32.AND P1, PT, R6, R4, PT ;  /* 0x000000040600720c */ /* 0x000fe20003f24070 */
[----:B------:R-:W-:-:S12]  /*1710*/  IMAD.WIDE.U32 R14, R7, c[0x0][0x198], R8 ;  /* 0x00006600070e7a25 */ /* 0x000fd800078e0008 */
        /* <DEDUP_REMOVED lines=11> */
[----:B------:R-:W-:Y:S02]  /*17d0*/  @!P1 LOP3.LUT R2, RZ, c[0x0][0x1c8], RZ, 0x33, !PT ;  /* 0x00007200ff029a12 */ /* 0x000fe400078e33ff */
[----:B------:R-:W-:Y:S01]  /*17e0*/  IADD3 R5, R15, R4, RZ ;  /* 0x000000040f057210 */ /* 0x000fe20007ffe0ff */
[----:B------:R-:W-:Y:S01]  /*17f0*/  IMAD.MOV.U32 R4, RZ, RZ, R14 ;  /* 0x000000ffff047224 */ /* 0x000fe200078e000e */
[----:B------:R-:W-:-:S03]  /*1800*/  SHF.R.S32.HI R8, RZ, 0x1f, R2 ;  /* 0x0000001fff087819 */ /* 0x000fc60000011402 */
        /* <DEDUP_REMOVED lines=17> */
.L_x_3691:
[----:B------:R-:W-:Y:S01]  /*1920*/  ISETP.NE.AND P1, PT, R12, -0x1, PT ;  /* 0xffffffff0c00780c */ /* 0x000fe20003f25270 */
[----:B------:R-:W-:Y:S01]  /*1930*/  IMAD R8, R8, c[0x0][0x1b8], RZ ;  /* 0x00006e0008087a24 */ /* 0x000fe200078e02ff */
[----:B-----5:R-:W-:Y:S01]  /*1940*/  SHF.R.S32.HI R0, RZ, 0x1f, R229 ;  /* 0x0000001fff007819 */ /* 0x020fe200000114e5 */
[----:B------:R-:W-:Y:S01]  /*1950*/  BSSY B0, `(.L_x_3693) ;  /* 0x0000060000007945 */ /* 0x000fe20003800000 */
[----:B------:R-:W-:Y:S01]  /*1960*/  IADD3 R223, -R130, R131, RZ ;  /* 0x0000008382df7210 */ /* 0x000fe20007ffe1ff */
[----:B------:R-:W-:Y:S01]  /*1970*/  IMAD R8, R2, c[0x0][0x1bc], R8 ;  /* 0x00006f0002087a24 */ /* 0x000fe200078e0208 */
[----:B------:R-:W-:Y:S02]  /*1980*/  LEA.HI R16, R0, R229, RZ, 0x3 ;  /* 0x000000e500107211 */ /* 0x000fe400078f18ff */
[----:B------:R-:W-:-:S05]  /*1990*/  SHF.R.S32.HI R21, RZ, 0x1f, R20 ;  /* 0x0000001fff157819 */ /* 0x000fca0000011414 */
[----:B------:R-:W-:Y:S01]  /*19a0*/  @P1 IMAD.WIDE.U32 R4, R12, c[0x0][0x190], RZ ;  /* 0x000064000c041a25 */ /* 0x000fe200078e00ff */
[----:B------:R-:W-:-:S03]  /*19b0*/  @!P1 SHF.R.S32.HI R3, RZ, 0x1f, R233 ;  /* 0x0000001fff039819 */ /* 0x000fc600000114e9 */
[----:B------:R-:W-:Y:S01]  /*19c0*/  @P1 IMAD.MOV.U32 R10, RZ, RZ, R4 ;  /* 0x000000ffff0a1224 */ /* 0x000fe200078e0004 */
[----:B------:R-:W-:Y:S01]  /*19d0*/  LOP3.LUT R4, R16, 0xfffffff8, RZ, 0xc0, !PT ;  /* 0xfffffff810047812 */ /* 0x000fe200078ec0ff */
[----:B------:R-:W-:Y:S01]  /*19e0*/  @!P1 IMAD R3, R3, c[0x0][0x178], RZ ;  /* 0x00005e0003039a24 */ /* 0x000fe200078e02ff */
[----:B------:R-:W-:Y:S01]  /*19f0*/  SHF.R.S32.HI R16, RZ, 0x3, R16 ;  /* 0x00000003ff107819 */ /* 0x000fe20000011410 */
[----:B------:R-:W-:-:S03]  /*1a00*/  @!P1 IMAD.WIDE.U32 R14, R233, c[0x0][0x178], RZ ;  /* 0x00005e00e90e9a25 */ /* 0x000fc600078e00ff */
[----:B------:R-:W-:Y:S01]  /*1a10*/  SHF.R.S32.HI R17, RZ, 0x1f, R16 ;  /* 0x0000001fff117819 */ /* 0x000fe20000011410 */
[----:B------:R-:W-:Y:S01]  /*1a20*/  @P1 IMAD R12, R12, c[0x0][0x194], R5 ;  /* 0x000065000c0c1a24 */ /* 0x000fe200078e0205 */
[----:B------:R-:W-:Y:S01]  /*1a30*/  LEA.HI R5, R0, R229, RZ, 0x4 ;  /* 0x000000e500057211 */ /* 0x000fe200078f20ff */
[----:B------:R-:W-:Y:S02]  /*1a40*/  @!P1 IMAD R3, R233, c[0x0][0x17c], R3 ;  /* 0x00005f00e9039a24 */ /* 0x000fe400078e0203 */
[----:B------:R-:W-:Y:S01]  /*1a50*/  @!P1 IMAD.MOV.U32 R10, RZ, RZ, R14 ;  /* 0x000000ffff0a9224 */ /* 0x000fe200078e000e */
[----:B------:R-:W-:Y:S01]  /*1a60*/  SHF.L.U32 R14, R16, 0x6, RZ ;  /* 0x00000006100e7819 */ /* 0x000fe200000006ff */
[----:B------:R-:W-:Y:S02]  /*1a70*/  IMAD.IADD R4, R229, 0x1, -R4 ;  /* 0x00000001e5047824 */ /* 0x000fe400078e0a04 */
[----:B------:R-:W-:Y:S01]  /*1a80*/  @!P1 IMAD.IADD R12, R15, 0x1, R3 ;  /* 0x000000010f0c9824 */ /* 0x000fe200078e0203 */
[----:B------:R-:W-:Y:S01]  /*1a90*/  LOP3.LUT R3, R5, 0xfffffff0, RZ, 0xc0, !PT ;  /* 0xfffffff005037812 */ /* 0x000fe200078ec0ff */
[----:B------:R-:W-:Y:S01]  /*1aa0*/  IMAD.SHL.U32 R232, R4, 0x8, RZ ;  /* 0x0000000804e87824 */ /* 0x000fe200078e00ff */
[----:B------:R-:W-:Y:S01]  /*1ab0*/  LOP3.LUT R14, R14, 0x1c0, RZ, 0xc0, !PT ;  /* 0x000001c00e0e7812 */ /* 0x000fe200078ec0ff */
[----:B------:R-:W-:Y:S01]  /*1ac0*/  IMAD.WIDE R24, R24, 0x40, R16 ;  /* 0x0000004018187825 */ /* 0x000fe200078e0210 */
[----:B------:R-:W-:-:S02]  /*1ad0*/  SHF.R.S32.HI R5, RZ, 0x4, R5 ;  /* 0x00000004ff057819 */ /* 0x000fc40000011405 */
[----:B------:R-:W-:Y:S01]  /*1ae0*/  LOP3.LUT R15, R14, 0x38, R232, 0xf8, !PT ;  /* 0x000000380e0f7812 */ /* 0x000fe200078ef8e8 */
[----:B------:R-:W-:Y:S01]  /*1af0*/  IMAD.IADD R3, R229, 0x1, -R3 ;  /* 0x00000001e5037824 */ /* 0x000fe200078e0a03 */
[----:B------:R-:W-:Y:S02]  /*1b00*/  SHF.R.U32.HI R14, RZ, 0x3, R14 ;  /* 0x00000003ff0e7819 */ /* 0x000fe4000001160e */
[C---:B------:R-:W-:Y:S02]  /*1b10*/  IADD3 R22, P3, R232.reuse, R22, RZ ;  /* 0x00000016e8167210 */ /* 0x040fe40007f7e0ff */
[----:B------:R-:W-:Y:S02]  /*1b20*/  SHF.R.S32.HI R13, RZ, 0x1f, R232 ;  /* 0x0000001fff0d7819 */ /* 0x000fe400000114e8 */
[C---:B------:R-:W-:Y:S02]  /*1b30*/  IADD3 R18, P2, R232.reuse, R18, RZ ;  /* 0x00000012e8127210 */ /* 0x040fe40007f5e0ff */
[----:B------:R-:W-:Y:S01]  /*1b40*/  LOP3.LUT R14, R15, R14, RZ, 0x3c, !PT ;  /* 0x0000000e0f0e7212 */ /* 0x000fe200078e3cff */
[C---:B------:R-:W-:Y:S01]  /*1b50*/  IMAD.X R23, R13.reuse, 0x1, R9, P3 ;  /* 0x000000010d177824 */ /* 0x040fe200018e0609 */
[----:B------:R-:W-:Y:S01]  /*1b60*/  SHF.R.S32.HI R15, RZ, 0x1f, R3 ;  /* 0x0000001fff0f7819 */ /* 0x000fe20000011403 */
[----:B------:R-:W-:Y:S01]  /*1b70*/  IMAD.X R19, R13, 0x1, R11, P2 ;  /* 0x000000010d137824 */ /* 0x000fe200010e060b */
[----:B------:R-:W-:Y:S01]  /*1b80*/  IADD3 R10, P1, R232, R10, RZ ;  /* 0x0000000ae80a7210 */ /* 0x000fe20007f3e0ff */
[----:B------:R-:W-:Y:S01]  /*1b90*/  IMAD.WIDE.U32 R22, R16, c[0x0][0x198], R22 ;  /* 0x0000660010167a25 */ /* 0x000fe200078e0016 */
[----:B------:R-:W-:-:S02]  /*1ba0*/  LEA.HI R9, R0, R229, RZ, 0x6 ;  /* 0x000000e500097211 */ /* 0x000fc400078f30ff */
[----:B------:R-:W-:Y:S01]  /*1bb0*/  LEA.HI R15, R15, R3, RZ, 0x3 ;  /* 0x000000030f0f7211 */ /* 0x000fe200078f18ff */
[----:B------:R-:W-:Y:S01]  /*1bc0*/  IMAD.WIDE.U32 R18, R2, c[0x0][0x1b8], R18 ;  /* 0x00006e0002127a25 */ /* 0x000fe200078e0012 */
[----:B------:R-:W-:Y:S02]  /*1bd0*/  IADD3.X R11, R13, R12, RZ, P1, !PT ;  /* 0x0000000c0d0b7210 */ /* 0x000fe40000ffe4ff */
[C---:B------:R-:W-:Y:S01]  /*1be0*/  IADD3 R7, P1, R16.reuse, R7, RZ ;  /* 0x0000000710077210 */ /* 0x040fe20007f3e0ff */
[----:B------:R-:W-:Y:S01]  /*1bf0*/  IMAD.SHL.U32 R9, R9, 0x8, RZ ;  /* 0x0000000809097824 */ /* 0x000fe200078e00ff */
[----:B------:R-:W-:Y:S01]  /*1c00*/  LOP3.LUT R2, R15, 0xfffffff8, RZ, 0xc0, !PT ;  /* 0xfffffff80f027812 */ /* 0x000fe200078ec0ff */
[----:B------:R-:W-:Y:S01]  /*1c10*/  IMAD.MOV.U32 R135, RZ, RZ, R22 ;  /* 0x000000ffff877224 */ /* 0x000fe200078e0016 */
[----:B------:R-:W-:Y:S01]  /*1c20*/  ISETP.GE.AND P3, PT, R16, R223, PT ;  /* 0x000000df1000720c */ /* 0x000fe20003f66270 */
[----:B------:R-:W-:Y:S01]  /*1c30*/  IMAD.X R6, R17, 0x1, R6, P1 ;  /* 0x0000000111067824 */ /* 0x000fe200008e0606 */
[----:B------:R-:W-:Y:S01]  /*1c40*/  LOP3.LUT R231, R14, 0xfffffe00, R9, 0xf8, !PT ;  /* 0xfffffe000ee77812 */ /* 0x000fe200078ef809 */
[----:B------:R-:W-:Y:S01]  /*1c50*/  IMAD.IADD R14, R3, 0x1, -R2 ;  /* 0x00000001030e7824 */ /* 0x000fe200078e0a02 */
[----:B------:R-:W-:Y:S01]  /*1c60*/  IADD3 R9, R19, R8, RZ ;  /* 0x0000000813097210 */ /* 0x000fe20007ffe0ff */
[----:B------:R-:W-:Y:S01]  /*1c70*/  IMAD R12, R17, c[0x0][0x198], RZ ;  /* 0x00006600110c7a24 */ /* 0x000fe200078e02ff */
[----:B------:R-:W-:Y:S01]  /*1c80*/  MOV R8, R18 ;  /* 0x0000001200087202 */ /* 0x000fe20000000f00 */
[----:B------:R-:W-:Y:S01]  /*1c90*/  IMAD R22, R21, c[0x0][0x1a8], RZ ;  /* 0x00006a0015167a24 */ /* 0x000fe200078e02ff */
[----:B------:R-:W-:Y:S01]  /*1ca0*/  LEA.HI R0, R0, R229, RZ, 0x5 ;  /* 0x000000e500007211 */ /* 0x000fe200078f28ff */
[----:B------:R-:W-:Y:S01]  /*1cb0*/  IMAD R6, R6, c[0x0][0x1a0], RZ ;  /* 0x0000680006067a24 */ /* 0x000fe200078e02ff */
[----:B------:R-:W-:Y:S01]  /*1cc0*/  R2P PR, R14, 0x6 ;  /* 0x000000060e007804 */ /* 0x000fe20000000000 */
[----:B------:R-:W-:Y:S01]  /*1cd0*/  IMAD R12, R16, c[0x0][0x19c], R12 ;  /* 0x00006700100c7a24 */ /* 0x000fe200078e020c */
[----:B------:R-:W-:Y:S01]  /*1ce0*/  LOP3.LUT R19, R0, 0xffffffe0, RZ, 0xc0, !PT ;  /* 0xffffffe000137812 */ /* 0x000fe200078ec0ff */
[----:B------:R-:W-:Y:S01]  /*1cf0*/  IMAD.MOV.U32 R3, RZ, RZ, 0x10 ;  /* 0x00000010ff037424 */ /* 0x000fe200078e00ff */
[----:B------:R-:W-:Y:S01]  /*1d00*/  SHF.R.S32.HI R129, RZ, 0x5, R0 ;  /* 0x00000005ff817819 */ /* 0x000fe20000011400 */
[----:B------:R-:W-:Y:S01]  /*1d10*/  IMAD.MOV.U32 R2, RZ, RZ, 0x20 ;  /* 0x00000020ff027424 */ /* 0x000fe200078e00ff */
[----:B------:R-:W-:Y:S01]  /*1d20*/  IADD3 R40, R232, 0x40, RZ ;  /* 0x00000040e8287810 */ /* 0x000fe20007ffe0ff */
[C---:B------:R-:W-:Y:S01]  /*1d30*/  IMAD R22, R20.reuse, c[0x0][0x1ac], R22 ;  /* 0x00006b0014167a24 */ /* 0x040fe200078e0216 */
[----:B------:R-:W-:Y:S01]  /*1d40*/  SEL R3, R3, 0xfffffff0, !P1 ;  /* 0xfffffff003037807 */ /* 0x000fe20004800000 */
[----:B------:R-:W-:Y:S01]  /*1d50*/  IMAD.WIDE.U32 R10, R20, c[0x0][0x1a8], R10 ;  /* 0x00006a00140a7a25 */ /* 0x000fe200078e000a */
[----:B------:R-:W-:-:S03]  /*1d60*/  SEL R2, R2, 0xffffffe0, !P2 ;  /* 0xffffffe002027807 */ /* 0x000fc60005000000 */
[C---:B------:R-:W-:Y:S02]  /*1d70*/  IMAD R36, R7.reuse, c[0x0][0x1a4], R6 ;  /* 0x0000690007247a24 */ /* 0x040fe400078e0206 */
[----:B------:R-:W-:-:S04]  /*1d80*/  IMAD.WIDE.U32 R42, R7, c[0x0][0x1a0], R8 ;  /* 0x00006800072a7a25 */ /* 0x000fc800078e0008 */
[----:B------:R-:W-:Y:S01]  /*1d90*/  IMAD.IADD R134, R23, 0x1, R12 ;  /* 0x0000000117867824 */ /* 0x000fe200078e020c */
[----:B------:R-:W-:Y:S01]  /*1da0*/  IADD3 R23, R11, R22, RZ ;  /* 0x000000160b177210 */ /* 0x000fe20007ffe0ff */
        /* <DEDUP_REMOVED lines=26> */
.L_x_3694:
[----:B------:R-:W-:Y:S05]  /*1f50*/  BSYNC B0 ;  /* 0x0000000000007941 */ /* 0x000fea0003800000 */
.L_x_3693:
        /* <DEDUP_REMOVED lines=29> */
.L_x_3696:
[----:B------:R-:W-:Y:S05]  /*2130*/  BSYNC B0 ;  /* 0x0000000000007941 */ /* 0x000fea0003800000 */
.L_x_3695:
        /* <DEDUP_REMOVED lines=29> */
.L_x_3698:
[----:B------:R-:W-:Y:S05]  /*2310*/  BSYNC B0 ;  /* 0x0000000000007941 */ /* 0x000fea0003800000 */
.L_x_3697:
        /* <DEDUP_REMOVED lines=28> */
.L_x_3700:
[----:B------:R-:W-:Y:S05]  /*24e0*/  BSYNC B0 ;  /* 0x0000000000007941 */ /* 0x000fea0003800000 */
.L_x_3699:
        /* <DEDUP_REMOVED lines=23> */
.L_x_3702:
[----:B------:R-:W-:Y:S05]  /*2660*/  BSYNC B0 ;  /* 0x0000000000007941 */ /* 0x000fea0003800000 */
.L_x_3701:
        /* <DEDUP_REMOVED lines=25> */
.L_x_3704:
[----:B------:R-:W-:Y:S05]  /*2800*/  BSYNC B0 ;  /* 0x0000000000007941 */ /* 0x000fea0003800000 */
.L_x_3703:
        /* <DEDUP_REMOVED lines=23> */
.L_x_3706:
[----:B------:R-:W-:Y:S05]  /*2980*/  BSYNC B0 ;  /* 0x0000000000007941 */ /* 0x000fea0003800000 */
.L_x_3705:
[----:B------:R-:W-:Y:S01]  /*2990*/  ISETP.GE.AND P1, PT, R13, R6, PT ;  /* 0x000000060d00720c */ /* 0x000fe20003f26270 */
[----:B------:R-:W-:-:S12]  /*29a0*/  BSSY B0, `(.L_x_3707) ;  /* 0x0000019000007945 */ /* 0x000fd80003800000 */
[----:B------:R-:W-:Y:S05]  /*29b0*/  @P1 BRA `(.L_x_3708) ;  /* 0x0000017000001947 */ /* 0x000fea0003800000 */
[----:B------:R-:W-:Y:S01]  /*29c0*/  ISETP.GE.AND P2, PT, R232, c[0x0][0x220], PT ;  /* 0x00008800e8007a0c */ /* 0x000fe20003f46270 */
[----:B---3--:R-:W-:Y:S01]  /*29d0*/  IMAD.MOV.U32 R10, RZ, RZ, R135 ;  /* 0x000000ffff0a7224 */ /* 0x008fe200078e0087 */
[----:B------:R-:W-:Y:S01]  /*29e0*/  ULDC UR4, c[0x0][0x19c] ;  /* 0x0000670000047ab9 */ /* 0x000fe20000000800 */
[----:B------:R-:W-:Y:S01]  /*29f0*/  IMAD.MOV.U32 R11, RZ, RZ, R134 ;  /* 0x000000ffff0b7224 */ /* 0x000fe200078e0086 */
[----:B------:R-:W-:Y:S01]  /*2a00*/  UIMAD UR4, UR4, 0x30, URZ ;  /* 0x00000030040478a4 */ /* 0x000fe2000f8e023f */
[----:B------:R-:W-:Y:S02]  /*2a10*/  ISETP.GE.AND P1, PT, R40, c[0x0][0x220], PT ;  /* 0x0000880028007a0c */ /* 0x000fe40003f26270 */
[----:B--2---:R-:W-:-:S05]  /*2a20*/  IMAD.WIDE.U32 R22, R124, 0x30, R10 ;  /* 0x000000307c167825 */ /* 0x004fca00078e000a */
        /* <DEDUP_REMOVED lines=16> */
.L_x_3708:
[----:B------:R-:W-:Y:S05]  /*2b30*/  BSYNC B0 ;  /* 0x0000000000007941 */ /* 0x000fea0003800000 */
.L_x_3707:
        /* <DEDUP_REMOVED lines=24> */
.L_x_3710:
[----:B------:R-:W-:Y:S05]  /*2cc0*/  BSYNC B0 ;  /* 0x0000000000007941 */ /* 0x000fea0003800000 */
.L_x_3709:
[----:B--23--:R-:W-:Y:S01]  /*2cd0*/  IADD3 R11, R16, 0x50, RZ ;  /* 0x00000050100b7810 */ /* 0x00cfe20007ffe0ff */
        /* <DEDUP_REMOVED lines=26> */
.L_x_3712:
[----:B------:R-:W-:Y:S05]  /*2e80*/  BSYNC B0 ;  /* 0x0000000000007941 */ /* 0x000fea0003800000 */
.L_x_3711:
[----:B------:R-:W-:Y:S01]  /*2e90*/  IADD3 R10, R16, 0x60, RZ ;  /* 0x00000060100a7810 */ /* 0x000fe20007ffe0ff */
[----:B------:R-:W-:Y:S03]  /*2ea0*/  BSSY B0, `(.L_x_3713) ;  /* 0x000001a000007945 */ /* 0x000fe60003800000 */
[----:B------:R-:W-:-:S13]  /*2eb0*/  ISETP.GE.AND P1, PT, R10, R6, PT ;  /* 0x000000060a00720c */ /* 0x000fda0003f26270 */
[----:B------:R-:W-:Y:S05]  /*2ec0*/  @P1 BRA `(.L_x_3714) ;  /* 0x0000017000001947 */ /* 0x000fea0003800000 */
[----:B------:R-:W-:Y:S01]  /*2ed0*/  ISETP.GE.AND P2, PT, R232, c[0x0][0x220], PT ;  /* 0x00008800e8007a0c */ /* 0x000fe20003f46270 */
[----:B--2---:R-:W-:Y:S01]  /*2ee0*/  IMAD.MOV.U32 R22, RZ, RZ, R135 ;  /* 0x000000ffff167224 */ /* 0x004fe200078e0087 */
        /* <DEDUP_REMOVED lines=21> */
.L_x_3714:
[----:B------:R-:W-:Y:S05]  /*3040*/  BSYNC B0 ;  /* 0x0000000000007941 */ /* 0x000fea0003800000 */
.L_x_3713:
[----:B------:R-:W-:Y:S01]  /*3050*/  IADD3 R9, R16, 0x70, RZ ;  /* 0x0000007010097810 */ /* 0x000fe20007ffe0ff */
[----:B------:R-:W-:Y:S03]  /*3060*/  BSSY B0, `(.L_x_3715) ;  /* 0x0000019000007945 */ /* 0x000fe60003800000 */
[----:B------:R-:W-:-:S13]  /*3070*/  ISETP.GE.AND P1, PT, R9, R6, PT ;  /* 0x000000060900720c */ /* 0x000fda0003f26270 */
[----:B------:R-:W-:Y:S05]  /*3080*/  @P1 BRA `(.L_x_3716) ;  /* 0x0000016000001947 */ /* 0x000fea0003800000 */
[----:B------:R-:W-:Y:S01]  /*3090*/  ISETP.GE.AND P3, PT, R232, c[0x0][0x220], PT ;  /* 0x00008800e8007a0c */ /* 0x000fe20003f66270 */
[----:B--2---:R-:W-:Y:S01]  /*30a0*/  IMAD.MOV.U32 R22, RZ, RZ, R135 ;  /* 0x000000ffff167224 */ /* 0x004fe200078e0087 */
[----:B------:R-:W-:Y:S01]  /*30b0*/  ISETP.GE.AND P2, PT, R40, c[0x0][0x220], PT ;  /* 0x0000880028007a0c */ /* 0x000fe20003f46270 */
[----:B------:R-:W-:Y:S01]  /*30c0*/  IMAD.MOV.U32 R23, RZ, RZ, R134 ;  /* 0x000000ffff177224 */ /* 0x000fe200078e0086 */
[----:B------:R-:W-:Y:S02]  /*30d0*/  ULDC UR4, c[0x0][0x19c] ;  /* 0x0000670000047ab9 */ /* 0x000fe40000000800 */
[----:B------:R-:W-:Y:S01]  /*30e0*/  UIMAD UR4, UR4, 0x70, URZ ;  /* 0x00000070040478a4 */ /* 0x000fe2000f8e023f */
[----:B------:R-:W-:-:S05]  /*30f0*/  IMAD.WIDE.U32 R24, R124, 0x70, R22 ;  /* 0x000000707c187825 */ /* 0x000fca00078e0016 */
[----:B------:R-:W-:Y:S01]  /*3100*/  IADD3 R0, R25, UR4, RZ ;  /* 0x0000000419007c10 */ /* 0x000fe2000fffe0ff */
[----:B------:R2:W-:Y:S01]  /*3110*/  @P3 STS.128 [R231+0x7800], RZ ;  /* 0x007800ffe7003388 */ /* 0x0005e20000000c00 */
[C---:B-1----:R-:W-:Y:S02]  /*3120*/  @!P3 LEA R26, P4, R24.reuse, c[0x0][0x168], 0x1 ;  /* 0x00005a00181aba11 */ /* 0x042fe400078808ff */
[C---:B------:R-:W-:Y:S02]  /*3130*/  @!P2 LEA R22, P1, R24.reuse, c[0x0][0x168], 0x1 ;  /* 0x00005a001816aa11 */ /* 0x040fe400078208ff */
        /* <DEDUP_REMOVED lines=11> */
.L_x_3716:
[----:B------:R-:W-:Y:S05]  /*31f0*/  BSYNC B0 ;  /* 0x0000000000007941 */ /* 0x000fea0003800000 */
.L_x_3715:
        /* <DEDUP_REMOVED lines=15> */
[----:B------:R-:W-:Y:S02]  /*32f0*/  LEA R137, P1, R42, c[0x0][0x170], 0x1 ;  /* 0x00005c002a897a11 */ /* 0x000fe400078208ff */
        /* <DEDUP_REMOVED lines=11> */
[----:B------:R-:W-:Y:S01]  /*33b0*/  @!P2 IMAD.MOV.U32 R18, RZ, RZ, R137 ;  /* 0x000000ffff12a224 */ /* 0x000fe200078e0089 */
        /* <DEDUP_REMOVED lines=8> */
[----:B--2---:R-:W-:Y:S02]  /*3440*/  MOV R18, R137 ;  /* 0x0000008900127202 */ /* 0x004fe40000000f00 */
[----:B------:R-:W-:-:S05]  /*3450*/  MOV R19, R136 ;  /* 0x0000008800137202 */ /* 0x000fca0000000f00 */
[----:B------:R-:W-:Y:S01]  /*3460*/  @!PT LDS RZ, [RZ] ;  /* 0x00000000fffff984 */ /* 0x000fe20000000800 */
[----:B------:R-:W-:Y:S01]  /*3470*/  @!PT LDS RZ, [RZ] ;  /* 0x00000000fffff984 */ /* 0x000fe20000000800 */
[----:B------:R-:W-:Y:S01]  /*3480*/  @!PT LDS RZ, [RZ] ;  /* 0x00000000fffff984 */ /* 0x000fe20000000800 */
[----:B------:R2:W-:Y:S02]  /*3490*/  LDGSTS.E.BYPASS.LTC128B.128 [R231+0x10000], [R18.64+0x80] ;  /* 0x1000008012e77fae */ /* 0x0005e4000b901d4e */
.L_x_3718:
[----:B---3--:R-:W-:Y:S05]  /*34a0*/  BSYNC B0 ;  /* 0x0000000000007941 */ /* 0x008fea0003800000 */
.L_x_3717:
        /* <DEDUP_REMOVED lines=25> */
.L_x_3720:
[----:B------:R-:W-:Y:S05]  /*3640*/  BSYNC B0 ;  /* 0x0000000000007941 */ /* 0x000fea0003800000 */
.L_x_3719:
        /* <DEDUP_REMOVED lines=25> */
.L_x_3722:
[----:B------:R-:W-:Y:S05]  /*37e0*/  BSYNC B0 ;  /* 0x0000000000007941 */ /* 0x000fea0003800000 */
.L_x_3721:
[----:B------:R-:W-:Y:S01]  /*37f0*/  ISETP.GE.AND P1, PT, R13, R6, PT ;  /* 0x000000060d00720c */ /* 0x000fe20003f26270 */
[----:B------:R-:W-:-:S12]  /*3800*/  BSSY B0, `(.L_x_3723) ;  /* 0x000001d000007945 */ /* 0x000fd80003800000 */
[----:B------:R1:W-:Y:S04]  /*3810*/  @P1 STS.128 [R231+0xd800], RZ ;  /* 0x00d800ffe7001388 */ /* 0x0003e80000000c00 */
[----:B------:R1:W-:Y:S01]  /*3820*/  @P1 STS.128 [R231+0x11800], RZ ;  /* 0x011800ffe7001388 */ /* 0x0003e20000000c00 */
[----:B------:R-:W-:Y:S05]  /*3830*/  @P1 BRA `(.L_x_3724) ;  /* 0x0000019000001947 */ /* 0x000fea0003800000 */
[----:B------:R-:W-:Y:S02]  /*3840*/  ISETP.GE.AND P2, PT, R232, c[0x0][0x220], PT ;  /* 0x00008800e8007a0c */ /* 0x000fe40003f46270 */
[----:B------:R-:W-:-:S11]  /*3850*/  ISETP.GE.AND P1, PT, R40, c[0x0][0x220], PT ;  /* 0x0000880028007a0c */ /* 0x000fd60003f26270 */
[----:B--2---:R-:W-:Y:S01]  /*3860*/  @!P2 MOV R19, R136 ;  /* 0x000000880013a202 */ /* 0x004fe20000000f00 */
        /* <DEDUP_REMOVED lines=12> */
[----:B--2---:R-:W-:Y:S01]  /*3930*/  MOV R18, R137 ;  /* 0x0000008900127202 */ /* 0x004fe20000000f00 */
        /* <DEDUP_REMOVED lines=9> */
.L_x_3724:
[----:B------:R-:W-:Y:S05]  /*39d0*/  BSYNC B0 ;  /* 0x0000000000007941 */ /* 0x000fea0003800000 */
.L_x_3723:
        /* <DEDUP_REMOVED lines=25> */
.L_x_3726:
[----:B------:R-:W-:Y:S05]  /*3b70*/  BSYNC B0 ;  /* 0x0000000000007941 */ /* 0x000fea0003800000 */
.L_x_3725:
        /* <DEDUP_REMOVED lines=30> */
.L_x_3728:
[----:B------:R-:W-:Y:S05]  /*3d60*/  BSYNC B0 ;  /* 0x0000000000007941 */ /* 0x000fea0003800000 */
.L_x_3727:
[----:B------:R-:W-:Y:S01]  /*3d70*/  ISETP.GE.AND P1, PT, R10, R6, PT ;  /* 0x000000060a00720c */ /* 0x000fe20003f26270 */
[----:B------:R-:W-:-:S12]  /*3d80*/  BSSY B0, `(.L_x_3729) ;  /* 0x000001d000007945 */ /* 0x000fd80003800000 */
[----:B------:R1:W-:Y:S04]  /*3d90*/  @P1 STS.128 [R231+0xf000], RZ ;  /* 0x00f000ffe7001388 */ /* 0x0003e80000000c00 */
[----:B------:R1:W-:Y:S01]  /*3da0*/  @P1 STS.128 [R231+0x13000], RZ ;  /* 0x013000ffe7001388 */ /* 0x0003e20000000c00 */
[----:B------:R-:W-:Y:S05]  /*3db0*/  @P1 BRA `(.L_x_3730) ;  /* 0x0000019000001947 */ /* 0x000fea0003800000 */
[----:B------:R-:W-:Y:S02]  /*3dc0*/  ISETP.GE.AND P2, PT, R232, c[0x0][0x220], PT ;  /* 0x00008800e8007a0c */ /* 0x000fe40003f46270 */
[----:B------:R-:W-:-:S11]  /*3dd0*/  ISETP.GE.AND P1, PT, R40, c[0x0][0x220], PT ;  /* 0x0000880028007a0c */ /* 0x000fd60003f26270 */
[----:B------:R-:W-:Y:S01]  /*3de0*/  @!P2 MOV R11, R136 ;  /* 0x00000088000ba202 */ /* 0x000fe20000000f00 */
        /* <DEDUP_REMOVED lines=22> */
.L_x_3730:
[----:B------:R-:W-:Y:S05]  /*3f50*/  BSYNC B0 ;  /* 0x0000000000007941 */ /* 0x000fea0003800000 */
.L_x_3729:
        /* <DEDUP_REMOVED lines=31> */
.L_x_3732:
[----:B------:R-:W-:Y:S05]  /*4150*/  BSYNC B0 ;  /* 0x0000000000007941 */ /* 0x000fea0003800000 */
.L_x_3731:
        /* <DEDUP_REMOVED lines=20> */
[----:B------:R-:W-:Y:S01]  /*42a0*/  LOP3.LUT R6, R16, R6, RZ, 0x3c, !PT ;  /* 0x0000000610067212 */ /* 0x000fe200078e3cff */
[----:B------:R-:W-:Y:S01]  /*42b0*/  I2F R132, R133 ;  /* 0x0000008500847306 */ /* 0x000fe20000201400 */
[----:B------:R-:W-:-:S02]  /*42c0*/  LOP3.LUT R125, R7, R125, RZ, 0x3c, !PT ;  /* 0x0000007d077d7212 */ /* 0x000fc400078e3cff */
[----:B------:R-:W-:Y:S01]  /*42d0*/  IADD3 R143, R133, 0x9, RZ ;  /* 0x00000009858f7810 */ /* 0x000fe20007ffe0ff */
[----:B------:R-:W-:Y:S01]  /*42e0*/  IMAD R221, R5, 0x200, R6 ;  /* 0x0000020005dd7824 */ /* 0x000fe200078e0206 */
[----:B------:R-:W-:Y:S01]  /*42f0*/  IADD3 R139, R133, 0x1, RZ ;  /* 0x00000001858b7810 */ /* 0x000fe20007ffe0ff */
[----:B------:R-:W-:Y:S01]  /*4300*/  IMAD.IADD R222, R125, 0x1, R222 ;  /* 0x000000017dde7824 */ /* 0x000fe200078e02de */
[----:B------:R-:W-:Y:S01]  /*4310*/  IADD3 R128, R129, 0x1, R128 ;  /* 0x0000000181807810 */ /* 0x000fe20007ffe080 */
[----:B------:R-:W-:Y:S01]  /*4320*/  IMAD.SHL.U32 R221, R221, 0x2, RZ ;  /* 0x00000002dddd7824 */ /* 0x000fe200078e00ff */
[----:B------:R-:W-:Y:S01]  /*4330*/  I2F R142, R143 ;  /* 0x0000008f008e7306 */ /* 0x000fe20000201400 */
[----:B------:R-:W-:Y:S01]  /*4340*/  IMAD.SHL.U32 R222, R222, 0x2, RZ ;  /* 0x00000002dede7824 */ /* 0x000fe200078e00ff */
[----:B------:R-:W-:Y:S02]  /*4350*/  IADD3 R149, R133, 0x18, RZ ;  /* 0x0000001885957810 */ /* 0x000fe40007ffe0ff */
[----:B------:R-:W-:Y:S01]  /*4360*/  LDSM.16.M88.4 R96, [R221+0x4800] ;  /* 0x00480000dd60783b */ /* 0x000fe20000000200 */
[----:B------:R-:W-:Y:S01]  /*4370*/  IADD3 R4, R221, 0x4000, RZ ;  /* 0x00004000dd047810 */ /* 0x000fe20007ffe0ff */
[--C-:B------:R-:W-:Y:S01]  /*4380*/  IMAD R220, R3, 0x2, R222.reuse ;  /* 0x0000000203dc7824 */ /* 0x100fe200078e02de */
[----:B------:R-:W-:Y:S01]  /*4390*/  IADD3 R219, R221, 0x4020, RZ ;  /* 0x00004020dddb7810 */ /* 0x000fe20007ffe0ff */
[----:B------:R-:W1:Y:S01]  /*43a0*/  LDSM.16.M88.4 R104, [R222] ;  /* 0x00000000de68783b */ /* 0x000e620000000200 */
[----:B------:R-:W-:Y:S01]  /*43b0*/  @P1 IADD3 R219, R4, -0x20, RZ ;  /* 0xffffffe004db1810 */ /* 0x000fe20007ffe0ff */
[C---:B------:R-:W-:Y:S01]  /*43c0*/  IMAD R218, R2.reuse, 0x2, R222 ;  /* 0x0000000202da7824 */ /* 0x040fe200078e02de */
[----:B------:R-:W-:Y:S01]  /*43d0*/  I2F R138, R139 ;  /* 0x0000008b008a7306 */ /* 0x000fe20000201400 */
[----:B------:R-:W5:Y:S01]  /*43e0*/  LDSM.16.M88.4 R88, [R221+0x5000] ;  /* 0x00500000dd58783b */ /* 0x000f620000000200 */
[----:B------:R-:W-:Y:S01]  /*43f0*/  IMAD R217, R2, 0x2, R220 ;  /* 0x0000000202d97824 */ /* 0x000fe200078e02dc */
[----:B------:R-:W-:-:S02]  /*4400*/  IADD3 R145, R133, 0x10, RZ ;  /* 0x0000001085917810 */ /* 0x000fc40007ffe0ff */
[----:B------:R-:W2:Y:S01]  /*4410*/  LDSM.16.M88.4 R44, [R221+0x4000] ;  /* 0x00400000dd2c783b */ /* 0x000ea20000000200 */
[----:B------:R-:W-:Y:S02]  /*4420*/  IADD3 R181, R127, R128, -R131 ;  /* 0x000000807fb57210 */ /* 0x000fe40007ffe883 */
[----:B------:R-:W-:Y:S01]  /*4430*/  I2F R148, R149 ;  /* 0x0000009500947306 */ /* 0x000fe20000201400 */
[----:B------:R-:W3:Y:S01]  /*4440*/  LDSM.16.M88.4 R80, [R221+0x5800] ;  /* 0x00580000dd50783b */ /* 0x000ee20000000200 */
[C---:B------:R-:W-:Y:S02]  /*4450*/  IADD3 R141, R133.reuse, 0x8, RZ ;  /* 0x00000008858d7810 */ /* 0x040fe40007ffe0ff */
[----:B------:R-:W-:Y:S01]  /*4460*/  IADD3 R152, R133, 0x21, RZ ;  /* 0x0000002185987810 */ /* 0x000fe20007ffe0ff */
[----:B------:R-:W-:Y:S01]  /*4470*/  LDSM.16.M88.4 R8, [R220] ;  /* 0x00000000dc08783b */ /* 0x000fe20000000200 */
[----:B------:R-:W-:Y:S02]  /*4480*/  IADD3 R181, R181, c[0x0][0x2e8], RZ ;  /* 0x0000ba00b5b57a10 */ /* 0x000fe40007ffe0ff */
[----:B------:R-:W-:Y:S01]  /*4490*/  I2F R144, R145 ;  /* 0x0000009100907306 */ /* 0x000fe20000201400 */
[----:B------:R-:W4:Y:S01]  /*44a0*/  LDSM.16.M88.4 R12, [R219+0x800] ;  /* 0x00080000db0c783b */ /* 0x000f220000000200 */
[----:B------:R-:W-:-:S02]  /*44b0*/  IADD3 R151, R133, 0x19, RZ ;  /* 0x0000001985977810 */ /* 0x000fc40007ffe0ff */
[C---:B------:R-:W-:Y:S01]  /*44c0*/  IADD3 R147, R133.reuse, 0x11, RZ ;  /* 0x0000001185937810 */ /* 0x040fe20007ffe0ff */
[----:B------:R-:W2:Y:S01]  /*44d0*/  LDSM.16.M88.4 R4, [R219+0x1000] ;  /* 0x00100000db04783b */ /* 0x000ea20000000200 */
[----:B------:R-:W-:Y:S02]  /*44e0*/  IADD3 R161, R133, 0x30, RZ ;  /* 0x0000003085a17810 */ /* 0x000fe40007ffe0ff */
[----:B------:R-:W-:Y:S01]  /*44f0*/  I2F R140, R141 ;  /* 0x0000008d008c7306 */ /* 0x000fe20000201400 */
[----:B------:R-:W3:Y:S01]  /*4500*/  LDSM.16.M88.4 R72, [R221+0x6000] ;  /* 0x00600000dd48783b */ /* 0x000ee20000000200 */
[C---:B------:R-:W-:Y:S02]  /*4510*/  IADD3 R180, R181.reuse, 0x8, RZ ;  /* 0x00000008b5b47810 */ /* 0x040fe40007ffe0ff */
[----:B------:R-:W-:Y:S01]  /*4520*/  IMNMX R181, R181, R127, PT ;  /* 0x0000007fb5b57217 */ /* 0x000fe20003800200 */
[----:B------:R-:W3:Y:S01]  /*4530*/  LDSM.16.M88.4 R64, [R221+0x6800] ;  /* 0x00680000dd40783b */ /* 0x000ee20000000200 */
[----:B------:R-:W-:-:S02]  /*4540*/  IADD3 R155, R133, 0x28, RZ ;  /* 0x00000028859b7810 */ /* 0x000fc40007ffe0ff */
[----:B------:R-:W-:Y:S01]  /*4550*/  I2F R156, R152 ;  /* 0x00000098009c7306 */ /* 0x000fe20000201400 */
[----:B------:R-:W4:Y:S01]  /*4560*/  LDSM.16.M88.4 R24, [R221+0x7000] ;  /* 0x00700000dd18783b */ /* 0x000f220000000200 */
[C---:B------:R-:W-:Y:S02]  /*4570*/  IADD3 R154, R133.reuse, 0x20, RZ ;  /* 0x00000020859a7810 */ /* 0x040fe40007ffe0ff */
[----:B------:R-:W-:Y:S01]  /*4580*/  IADD3 R167, R133, 0x39, RZ ;  /* 0x0000003985a77810 */ /* 0x000fe20007ffe0ff */
[----:B-1----:R-:W-:Y:S01]  /*4590*/  HMMA.16816.F32.BF16 R52, R104, R96, RZ ;  /* 0x000000606834723c */ /* 0x002fe200000418ff */
[----:B------:R-:W1:Y:S01]  /*45a0*/  LDSM.16.M88.4 R48, [R221+0x7800] ;  /* 0x00780000dd30783b */ /* 0x000e620000000200 */
[----:B------:R-:W-:Y:S01]  /*45b0*/  IMNMX R180, R180, R127, PT ;  /* 0x0000007fb4b47217 */ /* 0x000fe20003800200 */
[----:B------:R-:W-:Y:S01]  /*45c0*/  I2F R150, R151 ;  /* 0x0000009700967306 */ /* 0x000fe20000201400 */
[----:B------:R-:W-:Y:S01]  /*45d0*/  ISETP.GE.AND P3, PT, R143, R181, PT ;  /* 0x000000b58f00720c */ /* 0x000fe20003f66270 */
[----:B------:R-:W1:Y:S01]  /*45e0*/  LDSM.16.M88.4 R32, [R219] ;  /* 0x00000000db20783b */ /* 0x000e620000000200 */
[----:B------:R-:W-:-:S02]  /*45f0*/  IADD3 R163, R133, 0x31, RZ ;  /* 0x0000003185a37810 */ /* 0x000fc40007ffe0ff */
[C---:B------:R-:W-:Y:S01]  /*4600*/  HMMA.16816.F32.BF16 R96, R104.reuse, R98, RZ ;  /* 0x000000626860723c */ /* 0x040fe200000418ff */
[----:B--2---:R-:W2:Y:S01]  /*4610*/  LDSM.16.M88.4 R16, [R219+0x1800] ;  /* 0x00180000db10783b */ /* 0x004ea20000000200 */
[C---:B------:R-:W-:Y:S01]  /*4620*/  ISETP.GE.AND P6, PT, R139.reuse, R181, PT ;  /* 0x000000b58b00720c */ /* 0x040fe20003fc6270 */
[----:B------:R-:W-:Y:S01]  /*4630*/  I2F R146, R147 ;  /* 0x0000009300927306 */ /* 0x000fe20000201400 */
[----:B------:R-:W-:Y:S01]  /*4640*/  ISETP.GE.AND P4, PT, R139, R180, PT ;  /* 0x000000b48b00720c */ /* 0x000fe20003f86270 */
[----:B------:R-:W1:Y:S01]  /*4650*/  LDSM.16.M88.4 R116, [R219+0x2000] ;  /* 0x00200000db74783b */ /* 0x000e620000000200 */
[C---:B------:R-:W-:Y:S02]  /*4660*/  IADD3 R159, R133.reuse, 0x29, RZ ;  /* 0x00000029859f7810 */ /* 0x040fe40007ffe0ff */
[----:B-----5:R-:W-:Y:S01]  /*4670*/  HMMA.16816.F32.BF16 R92, R104, R88, RZ ;  /* 0x00000058685c723c */ /* 0x020fe200000418ff */
[----:B------:R-:W5:Y:S01]  /*4680*/  LDSM.16.M88.4 R56, [R219+0x2800] ;  /* 0x00280000db38783b */ /* 0x000f620000000200 */
[C---:B------:R-:W-:Y:S01]  /*4690*/  IADD3 R173, R133.reuse, 0x48, RZ ;  /* 0x0000004885ad7810 */ /* 0x040fe20007ffe0ff */
[----:B------:R-:W-:Y:S01]  /*46a0*/  I2F R160, R161 ;  /* 0x000000a100a07306 */ /* 0x000fe20000201400 */
[C---:B------:R-:W-:Y:S01]  /*46b0*/  IADD3 R169, R133.reuse, 0x40, RZ ;  /* 0x0000004085a97810 */ /* 0x040fe20007ffe0ff */
[----:B------:R-:W-:Y:S01]  /*46c0*/  LDSM.16.M88.4 R112, [R219+0x3800] ;  /* 0x00380000db70783b */ /* 0x000fe20000000200 */
[----:B------:R-:W-:-:S02]  /*46d0*/  IADD3 R165, R133, 0x38, RZ ;  /* 0x0000003885a57810 */ /* 0x000fc40007ffe0ff */
[C---:B------:R-:W-:Y:S01]  /*46e0*/  HMMA.16816.F32.BF16 R28, R104.reuse, R44, RZ ;  /* 0x0000002c681c723c */ /* 0x040fe200000418ff */
[----:B------:R-:W-:Y:S02]  /*46f0*/  IADD3 R178, R133, 0x51, RZ ;  /* 0x0000005185b27810 */ /* 0x000fe40007ffe0ff */
[----:B------:R-:W-:Y:S01]  /*4700*/  I2F R157, R155 ;  /* 0x0000009b009d7306 */ /* 0x000fe20000201400 */
[C---:B------:R-:W-:Y:S02]  /*4710*/  ISETP.GE.AND P5, PT, R141.reuse, R181, PT ;  /* 0x000000b58d00720c */ /* 0x040fe40003fa6270 */
[----:B------:R-:W-:Y:S02]  /*4720*/  ISETP.GE.AND P1, PT, R141, R180, PT ;  /* 0x000000b48d00720c */ /* 0x000fe40003f26270 */
[----:B---3--:R-:W-:Y:S01]  /*4730*/  HMMA.16816.F32.BF16 R84, R104, R80, RZ ;  /* 0x000000506854723c */ /* 0x008fe200000418ff */
[C---:B------:R-:W-:Y:S02]  /*4740*/  IADD3 R171, R133.reuse, 0x41, RZ ;  /* 0x0000004185ab7810 */ /* 0x040fe40007ffe0ff */
[----:B------:R-:W-:Y:S01]  /*4750*/  I2F R153, R154 ;  /* 0x0000009a00997306 */ /* 0x000fe20000201400 */
[----:B------:R-:W-:-:S02]  /*4760*/  IADD3 R186, R133, 0x60, RZ ;  /* 0x0000006085ba7810 */ /* 0x000fc40007ffe0ff */
[C---:B------:R-:W-:Y:S02]  /*4770*/  IADD3 R175, R133.reuse, 0x49, RZ ;  /* 0x0000004985af7810 */ /* 0x040fe40007ffe0ff */
[C---:B------:R-:W-:Y:S01]  /*4780*/  HMMA.16816.F32.BF16 R44, R104.reuse, R46, RZ ;  /* 0x0000002e682c723c */ /* 0x040fe200000418ff */
[C---:B------:R-:W-:Y:S02]  /*4790*/  IADD3 R177, R133.reuse, 0x50, RZ ;  /* 0x0000005085b17810 */ /* 0x040fe40007ffe0ff */
[----:B------:R-:W-:Y:S01]  /*47a0*/  I2F R166, R167 ;  /* 0x000000a700a67306 */ /* 0x000fe20000201400 */
[C---:B------:R-:W-:Y:S02]  /*47b0*/  IADD3 R192, R133.reuse, 0x69, RZ ;  /* 0x0000006985c07810 */ /* 0x040fe40007ffe0ff */
[C---:B------:R-:W-:Y:S02]  /*47c0*/  IADD3 R182, R133.reuse, 0x58, RZ ;  /* 0x0000005885b67810 */ /* 0x040fe40007ffe0ff */
[----:B------:R-:W-:Y:S01]  /*47d0*/  HMMA.16816.F32.BF16 R80, R104, R82, RZ ;  /* 0x000000526850723c */ /* 0x000fe200000418ff */
[----:B------:R-:W-:-:S02]  /*47e0*/  IADD3 R184, R133, 0x59, RZ ;  /* 0x0000005985b87810 */ /* 0x000fc40007ffe0ff */
[----:B------:R-:W-:Y:S01]  /*47f0*/  I2F R162, R163 ;  /* 0x000000a300a27306 */ /* 0x000fe20000201400 */
[C---:B------:R-:W-:Y:S02]  /*4800*/  IADD3 R195, R133.reuse, 0x78, RZ ;  /* 0x0000007885c37810 */ /* 0x040fe40007ffe0ff */
[C---:B------:R-:W-:Y:S02]  /*4810*/  IADD3 R188, R133.reuse, 0x61, RZ ;  /* 0x0000006185bc7810 */ /* 0x040fe40007ffe0ff */
[----:B----4-:R-:W-:Y:S01]  /*4820*/  HMMA.16816.F32.BF16 R52, R8, R12, R52 ;  /* 0x0000000c0834723c */ /* 0x010fe20000041834 */
[C---:B------:R-:W-:Y:S02]  /*4830*/  IADD3 R189, R133.reuse, 0x68, RZ ;  /* 0x0000006885bd7810 */ /* 0x040fe40007ffe0ff */
[----:B------:R-:W-:Y:S01]  /*4840*/  I2F R158, R159 ;  /* 0x0000009f009e7306 */ /* 0x000fe20000201400 */
[C---:B------:R-:W-:Y:S02]  /*4850*/  IADD3 R193, R133.reuse, 0x70, RZ ;  /* 0x0000007085c17810 */ /* 0x040fe40007ffe0ff */
[----:B------:R-:W-:-:S02]  /*4860*/  IADD3 R194, R133, 0x71, RZ ;  /* 0x0000007185c27810 */ /* 0x000fc40007ffe0ff */
[C---:B------:R-:W-:Y:S01]  /*4870*/  HMMA.16816.F32.BF16 R96, R8.reuse, R14, R96 ;  /* 0x0000000e0860723c */ /* 0x040fe20000041860 */
[----:B------:R-:W3:Y:S01]  /*4880*/  LDSM.16.M88.4 R12, [R219+0x3000] ;  /* 0x00300000db0c783b */ /* 0x000ee20000000200 */
[----:B------:R-:W-:Y:S01]  /*4890*/  IADD3 R197, R133, 0x79, RZ ;  /* 0x0000007985c57810 */ /* 0x000fe20007ffe0ff */
[----:B------:R-:W-:Y:S01]  /*48a0*/  I2F R172, R173 ;  /* 0x000000ad00ac7306 */ /* 0x000fe20000201400 */
[C---:B------:R-:W-:Y:S02]  /*48b0*/  IADD3 R211, R219.reuse, 0x800, RZ ;  /* 0x00000800dbd37810 */ /* 0x040fe40007ffe0ff */
[C---:B------:R-:W-:Y:S02]  /*48c0*/  IADD3 R210, R219.reuse, 0x1000, RZ ;  /* 0x00001000dbd27810 */ /* 0x040fe40007ffe0ff */
[----:B------:R-:W-:Y:S01]  /*48d0*/  HMMA.16816.F32.BF16 R92, R8, R4, R92 ;  /* 0x00000004085c723c */ /* 0x000fe2000004185c */
[C---:B------:R-:W-:Y:S02]  /*48e0*/  IADD3 R209, R219.reuse, 0x1800, RZ ;  /* 0x00001800dbd17810 */ /* 0x040fe40007ffe0ff */
[----:B------:R-:W-:Y:S01]  /*48f0*/  I2F R168, R169 ;  /* 0x000000a900a87306 */ /* 0x000fe20000201400 */
[----:B------:R-:W-:-:S02]  /*4900*/  IADD3 R208, R219, 0x2000, RZ ;  /* 0x00002000dbd07810 */ /* 0x000fc40007ffe0ff */
[C---:B------:R-:W-:Y:S01]  /*4910*/  IADD3 R207, R219.reuse, 0x2800, RZ ;  /* 0x00002800dbcf7810 */ /* 0x040fe20007ffe0ff */
[----:B------:R-:W-:Y:S01]  /*4920*/  IMAD.MOV.U32 R4, RZ, RZ, 0x40 ;  /* 0x00000040ff047424 */ /* 0x000fe200078e00ff */
[C---:B------:R-:W-:Y:S01]  /*4930*/  HMMA.16816.F32.BF16 R76, R104.reuse, R72, RZ ;  /* 0x00000048684c723c */ /* 0x040fe200000418ff */
[----:B------:R-:W-:Y:S02]  /*4940*/  IADD3 R206, R219, 0x3000, RZ ;  /* 0x00003000dbce7810 */ /* 0x000fe40007ffe0ff */
[----:B------:R-:W-:Y:S01]  /*4950*/  I2F R164, R165 ;  /* 0x000000a500a47306 */ /* 0x000fe20000201400 */
[----:B------:R-:W-:Y:S02]  /*4960*/  SEL R4, R4, 0xffffffc0, !P2 ;  /* 0xffffffc004047807 */ /* 0x000fe40005000000 */
[----:B------:R-:W-:Y:S02]  /*4970*/  ISETP.GE.AND P2, PT, R143, R180, PT ;  /* 0x000000b48f00720c */ /* 0x000fe40003f46270 */
[----:B------:R-:W-:Y:S01]  /*4980*/  HMMA.16816.F32.BF16 R68, R104, R64, RZ ;  /* 0x000000406844723c */ /* 0x000fe200000418ff */
[----:B------:R-:W-:-:S02]  /*4990*/  IMAD.IADD R215, R221, 0x1, R4 ;  /* 0x00000001ddd77824 */ /* 0x000fc400078e0204 */
[----:B------:R-:W-:Y:S01]  /*49a0*/  IMAD.IADD R204, R4, 0x1, R219 ;  /* 0x0000000104cc7824 */ /* 0x000fe200078e02db */
[----:B------:R-:W-:Y:S02]  /*49b0*/  I2F R170, R171 ;  /* 0x000000ab00aa7306 */ /* 0x000fe40000201400 */
[----:B------:R-:W-:Y:S02]  /*49c0*/  LDSM.16.M88.4 R108, [R215+0x4000] ;  /* 0x00400000d76c783b */ /* 0x000fe40000000200 */
[C---:B------:R-:W-:Y:S02]  /*49d0*/  HMMA.16816.F32.BF16 R60, R104.reuse, R24, RZ ;  /* 0x00000018683c723c */ /* 0x040fe400000418ff */
[----:B------:R-:W-:Y:S02]  /*49e0*/  LDSM.16.M88.4 R100, [R215+0x4800] ;  /* 0x00480000d764783b */ /* 0x000fe40000000200 */
[----:B------:R-:W-:Y:S02]  /*49f0*/  I2F R183, R186 ;  /* 0x000000ba00b77306 */ /* 0x000fe40000201400 */
[----:B------:R-:W-:Y:S02]  /*4a00*/  LDSM.16.M88.4 R120, [R204+0x3800] ;  /* 0x00380000cc78783b */ /* 0x000fe40000000200 */
[C---:B------:R-:W-:Y:S04]  /*4a10*/  HMMA.16816.F32.BF16 R88, R104.reuse, R90, RZ ;  /* 0x0000005a6858723c */ /* 0x040fe800000418ff */
[----:B------:R-:W-:Y:S04]  /*4a20*/  I2F R174, R175 ;  /* 0x000000af00ae7306 */ /* 0x000fe80000201400 */
[C---:B------:R-:W-:Y:S04]  /*4a30*/  HMMA.16816.F32.BF16 R72, R104.reuse, R74, RZ ;  /* 0x0000004a6848723c */ /* 0x040fe800000418ff */
[----:B------:R-:W-:Y:S04]  /*4a40*/  I2F R176, R177 ;  /* 0x000000b100b07306 */ /* 0x000fe80000201400 */
[C---:B------:R-:W-:Y:S04]  /*4a50*/  HMMA.16816.F32.BF16 R64, R104.reuse, R66, RZ ;  /* 0x000000426840723c */ /* 0x040fe800000418ff */
[----:B------:R-:W-:Y:S04]  /*4a60*/  I2F R190, R192 ;  /* 0x000000c000be7306 */ /* 0x000fe80000201400 */
[C---:B------:R-:W-:Y:S04]  /*4a70*/  HMMA.16816.F32.BF16 R24, R104.reuse, R26, RZ ;  /* 0x0000001a6818723c */ /* 0x040fe800000418ff */
[----:B------:R-:W-:Y:S04]  /*4a80*/  I2F R179, R184 ;  /* 0x000000b800b37306 */ /* 0x000fe80000201400 */
[C---:B-1----:R-:W-:Y:S04]  /*4a90*/  HMMA.16816.F32.BF16 R20, R104.reuse, R48, RZ ;  /* 0x000000306814723c */ /* 0x042fe800000418ff */
[----:B------:R-:W-:Y:S04]  /*4aa0*/  I2F R185, R188 ;  /* 0x000000bc00b97306 */ /* 0x000fe80000201400 */
[----:B------:R-:W-:Y:S01]  /*4ab0*/  HMMA.16816.F32.BF16 R104, R104, R50, RZ ;  /* 0x000000326868723c */ /* 0x000fe200000418ff */
[----:B------:R-:W-:Y:S03]  /*4ac0*/  LDSM.16.M88.4 R48, [R215+0x5000] ;  /* 0x00500000d730783b */ /* 0x000fe60000000200 */
[----:B------:R-:W-:Y:S04]  /*4ad0*/  I2F R187, R189 ;  /* 0x000000bd00bb7306 */ /* 0x000fe80000201400 */
[C---:B------:R-:W-:Y:S04]  /*4ae0*/  HMMA.16816.F32.BF16 R28, R8.reuse, R32, R28 ;  /* 0x00000020081c723c */ /* 0x040fe8000004181c */
[----:B------:R-:W-:Y:S04]  /*4af0*/  I2F R191, R193 ;  /* 0x000000c100bf7306 */ /* 0x000fe80000201400 */
[C---:B------:R-:W-:Y:S01]  /*4b00*/  HMMA.16816.F32.BF16 R44, R8.reuse, R34, R44 ;  /* 0x00000022082c723c */ /* 0x040fe2000004182c */
[----:B------:R-:W1:Y:S03]  /*4b10*/  LDSM.16.M88.4 R32, [R218] ;  /* 0x00000000da20783b */ /* 0x000e660000000200 */
[----:B------:R-:W-:Y:S04]  /*4b20*/  I2F R196, R197 ;  /* 0x000000c500c47306 */ /* 0x000fe80000201400 */
[C---:B--2---:R-:W-:Y:S08]  /*4b30*/  HMMA.16816.F32.BF16 R84, R8.reuse, R16, R84 ;  /* 0x000000100854723c */ /* 0x044ff00000041854 */
[C---:B------:R-:W-:Y:S01]  /*4b40*/  HMMA.16816.F32.BF16 R80, R8.reuse, R18, R80 ;  /* 0x000000120850723c */ /* 0x040fe20000041850 */
[----:B------:R-:W2:Y:S07]  /*4b50*/  LDSM.16.M88.4 R16, [R215+0x5800] ;  /* 0x00580000d710783b */ /* 0x000eae0000000200 */
[C---:B------:R-:W-:Y:S08]  /*4b60*/  HMMA.16816.F32.BF16 R88, R8.reuse, R6, R88 ;  /* 0x000000060858723c */ /* 0x040ff00000041858 */
        /* <DEDUP_REMOVED lines=9> */
[C---:B------:R-:W-:Y:S08]  /*4c00*/  HMMA.16816.F32.BF16 R20, R8.reuse, R112, R20 ;  /* 0x000000700814723c */ /* 0x040ff00000041814 */
[----:B------:R-:W-:Y:S01]  /*4c10*/  HMMA.16816.F32.BF16 R104, R8, R114, R104 ;  /* 0x000000720868723c */ /* 0x000fe20000041868 */
[----:B------:R-:W3:Y:S04]  /*4c20*/  LDSM.16.M88.4 R8, [R215+0x7000] ;  /* 0x00700000d708783b */ /* 0x000ee80000000200 */
[----:B------:R-:W-:Y:S03]  /*4c30*/  LDSM.16.M88.4 R112, [R215+0x8000] ;  /* 0x00800000d770783b */ /* 0x000fe60000000200 */
[C---:B-1----:R-:W-:Y:S08]  /*4c40*/  HMMA.16816.F32.BF16 R28, R32.reuse, R108, R28 ;  /* 0x0000006c201c723c */ /* 0x042ff0000004181c */
[C---:B------:R-:W-:Y:S01]  /*4c50*/  HMMA.16816.F32.BF16 R44, R32.reuse, R110, R44 ;  /* 0x0000006e202c723c */ /* 0x040fe2000004182c */
[----:B------:R-:W-:Y:S07]  /*4c60*/  LDSM.16.M88.4 R108, [R217] ;  /* 0x00000000d96c783b */ /* 0x000fee0000000200 */
[C---:B------:R-:W-:Y:S08]  /*4c70*/  HMMA.16816.F32.BF16 R92, R32.reuse, R48, R92 ;  /* 0x00000030205c723c */ /* 0x040ff0000004185c */
[C---:B------:R-:W-:Y:S01]  /*4c80*/  HMMA.16816.F32.BF16 R88, R32.reuse, R50, R88 ;  /* 0x000000322058723c */ /* 0x040fe20000041858 */
[----:B------:R-:W1:Y:S07]  /*4c90*/  LDSM.16.M88.4 R48, [R215+0x7800] ;  /* 0x00780000d730783b */ /* 0x000e6e0000000200 */
[C---:B--2---:R-:W-:Y:S08]  /*4ca0*/  HMMA.16816.F32.BF16 R84, R32.reuse, R16, R84 ;  /* 0x000000102054723c */ /* 0x044ff00000041854 */
[C---:B------:R-:W-:Y:S01]  /*4cb0*/  HMMA.16816.F32.BF16 R80, R32.reuse, R18, R80 ;  /* 0x000000122050723c */ /* 0x040fe20000041850 */
[----:B------:R-:W2:Y:S07]  /*4cc0*/  LDSM.16.M88.4 R16, [R204] ;  /* 0x00000000cc10783b */ /* 0x000eae0000000200 */
[C---:B---3--:R-:W-:Y:S08]  /*4cd0*/  HMMA.16816.F32.BF16 R60, R32.reuse, R8, R60 ;  /* 0x00000008203c723c */ /* 0x048ff0000004183c */
        /* <DEDUP_REMOVED lines=8> */
[C---:B-1----:R-:W-:Y:S08]  /*4d60*/  HMMA.16816.F32.BF16 R20, R32.reuse, R48, R20 ;  /* 0x000000302014723c */ /* 0x042ff00000041814 */
[----:B------:R-:W-:Y:S01]  /*4d70*/  HMMA.16816.F32.BF16 R104, R32, R50, R104 ;  /* 0x000000322068723c */ /* 0x000fe20000041868 */
[----:B------:R-:W1:Y:S07]  /*4d80*/  LDSM.16.M88.4 R48, [R204+0x1800] ;  /* 0x00180000cc30783b */ /* 0x000e6e0000000200 */
[C---:B--2---:R-:W-:Y:S01]  /*4d90*/  HMMA.16816.F32.BF16 R4, R108.reuse, R16, R28 ;  /* 0x000000106c04723c */ /* 0x044fe2000004181c */
[----:B------:R-:W-:Y:S07]  /*4da0*/  LDSM.16.M88.4 R28, [R222+0x2000] ;  /* 0x00200000de1c783b */ /* 0x000fee0000000200 */
[----:B------:R-:W-:Y:S01]  /*4db0*/  HMMA.16816.F32.BF16 R44, R108, R18, R44 ;  /* 0x000000126c2c723c */ /* 0x000fe2000004182c */
[----:B------:R-:W2:Y:S07]  /*4dc0*/  LDSM.16.M88.4 R16, [R204+0x2000] ;  /* 0x00200000cc10783b */ /* 0x000eae0000000200 */
[C---:B------:R-:W-:Y:S08]  /*4dd0*/  HMMA.16816.F32.BF16 R76, R32.reuse, R56, R76 ;  /* 0x00000038204c723c */ /* 0x040ff0000004184c */
[----:B------:R-:W-:Y:S01]  /*4de0*/  HMMA.16816.F32.BF16 R72, R32, R58, R72 ;  /* 0x0000003a2048723c */ /* 0x000fe20000041848 */
[----:B------:R-:W-:Y:S04]  /*4df0*/  LDSM.16.M88.4 R32, [R204+0x2800] ;  /* 0x00280000cc20783b */ /* 0x000fe80000000200 */
        /* <DEDUP_REMOVED lines=9> */
[----:B------:R-:W-:Y:S07]  /*4e90*/  LDSM.16.M88.4 R48, [R219+0x4000] ;  /* 0x00400000db30783b */ /* 0x000fee0000000200 */
[C---:B--2---:R-:W-:Y:S08]  /*4ea0*/  HMMA.16816.F32.BF16 R76, R108.reuse, R16, R76 ;  /* 0x000000106c4c723c */ /* 0x044ff0000004184c */
[----:B------:R-:W-:Y:S01]  /*4eb0*/  HMMA.16816.F32.BF16 R72, R108, R18, R72 ;  /* 0x000000126c48723c */ /* 0x000fe20000041848 */
[----:B------:R-:W1:Y:S07]  /*4ec0*/  LDSM.16.M88.4 R16, [R220+0x2000] ;  /* 0x00200000dc10783b */ /* 0x000e6e0000000200 */
[----:B---3--:R-:W-:Y:S08]  /*4ed0*/  HMMA.16816.F32.BF16 R4, R28, R8, R4 ;  /* 0x000000081c04723c */ /* 0x008ff00000041804 */
[C---:B----4-:R-:W-:Y:S08]  /*4ee0*/  HMMA.16816.F32.BF16 R60, R108.reuse, R12, R60 ;  /* 0x0000000c6c3c723c */ /* 0x050ff0000004183c */
[----:B------:R-:W-:Y:S01]  /*4ef0*/  HMMA.16816.F32.BF16 R24, R108, R14, R24 ;  /* 0x0000000e6c18723c */ /* 0x000fe20000041818 */
[----:B------:R-:W2:Y:S07]  /*4f00*/  LDSM.16.M88.4 R12, [R218+0x2000] ;  /* 0x00200000da0c783b */ /* 0x000eae0000000200 */
[----:B------:R-:W-:Y:S01]  /*4f10*/  HMMA.16816.F32.BF16 R44, R28, R10, R44 ;  /* 0x0000000a1c2c723c */ /* 0x000fe2000004182c */
[----:B------:R-:W-:Y:S07]  /*4f20*/  LDSM.16.M88.4 R8, [R217+0x2000] ;  /* 0x00200000d908783b */ /* 0x000fee0000000200 */
[----:B------:R-:W-:Y:S08]  /*4f30*/  HMMA.16816.F32.BF16 R68, R108, R32, R68 ;  /* 0x000000206c44723c */ /* 0x000ff00000041844 */
[----:B-1----:R-:W-:Y:S08]  /*4f40*/  HMMA.16816.F32.BF16 R4, R16, R48, R4 ;  /* 0x000000301004723c */ /* 0x002ff00000041804 */
[----:B------:R-:W-:Y:S01]  /*4f50*/  HMMA.16816.F32.BF16 R64, R108, R34, R64 ;  /* 0x000000226c40723c */ /* 0x000fe20000041840 */
[----:B------:R-:W1:Y:S07]  /*4f60*/  LDSM.16.M88.4 R32, [R204+0x4000] ;  /* 0x00400000cc20783b */ /* 0x000e6e0000000200 */
[----:B------:R-:W-:Y:S01]  /*4f70*/  HMMA.16816.F32.BF16 R44, R16, R50, R44 ;  /* 0x00000032102c723c */ /* 0x000fe2000004182c */
[----:B------:R-:W-:Y:S07]  /*4f80*/  LDSM.16.M88.4 R48, [R215+0x8800] ;  /* 0x00880000d730783b */ /* 0x000fee0000000200 */
[----:B--2---:R-:W-:Y:S08]  /*4f90*/  HMMA.16816.F32.BF16 R4, R12, R112, R4 ;  /* 0x000000700c04723c */ /* 0x004ff00000041804 */
[C---:B------:R-:W-:Y:S08]  /*4fa0*/  HMMA.16816.F32.BF16 R52, R28.reuse, R116, R52 ;  /* 0x000000741c34723c */ /* 0x040ff00000041834 */
[----:B------:R-:W-:Y:S08]  /*4fb0*/  HMMA.16816.F32.BF16 R96, R28, R118, R96 ;  /* 0x000000761c60723c */ /* 0x000ff00000041860 */
[----:B------:R-:W-:Y:S01]  /*4fc0*/  HMMA.16816.F32.BF16 R44, R12, R114, R44 ;  /* 0x000000720c2c723c */ /* 0x000fe2000004182c */
[----:B------:R-:W2:Y:S07]  /*4fd0*/  LDSM.16.M88.4 R112, [R219+0x5000] ;  /* 0x00500000db70783b */ /* 0x000eae0000000200 */
[----:B-1----:R-:W-:Y:S08]  /*4fe0*/  HMMA.16816.F32.BF16 R4, R8, R32, R4 ;  /* 0x000000200804723c */ /* 0x002ff00000041804 */
[----:B------:R-:W-:Y:S01]  /*4ff0*/  HMMA.16816.F32.BF16 R116, R28, R100, R92 ;  /* 0x000000641c74723c */ /* 0x000fe2000004185c */
[----:B------:R-:W-:Y:S01]  /*5000*/  LDSM.16.M88.4 R92, [R204+0x4800] ;  /* 0x00480000cc5c783b */ /* 0x000fe20000000200 */
[----:B------:R-:W-:Y:S06]  /*5010*/  I2F R101, R195 ;  /* 0x000000c300657306 */ /* 0x000fec0000201400 */
[C---:B------:R-:W-:Y:S02]  /*5020*/  HMMA.16816.F32.BF16 R52, R16.reuse, R56, R52 ;  /* 0x000000381034723c */ /* 0x040fe40000041834 */
[----:B------:R-:W-:Y:S06]  /*5030*/  I2F R100, R194 ;  /* 0x000000c200647306 */ /* 0x000fec0000201400 */
[----:B------:R-:W-:Y:S01]  /*5040*/  HMMA.16816.F32.BF16 R96, R16, R58, R96 ;  /* 0x0000003a1060723c */ /* 0x000fe20000041860 */
[----:B------:R-:W1:Y:S01]  /*5050*/  LDSM.16.M88.4 R56, [R221+0x9800] ;  /* 0x00980000dd38783b */ /* 0x000e620000000200 */
[----:B------:R-:W-:-:S02]  /*5060*/  FMUL.FTZ R4, R4, c[0x0][0x2ec] ;  /* 0x0000bb0004047a20 */ /* 0x000fc40000410000 */
[----:B------:R-:W-:Y:S02]  /*5070*/  FMUL.FTZ R5, R5, c[0x0][0x2ec] ;  /* 0x0000bb0005057a20 */ /* 0x000fe40000410000 */
[----:B------:R-:W-:Y:S01]  /*5080*/  FMUL.FTZ R6, R6, c[0x0][0x2ec] ;  /* 0x0000bb0006067a20 */ /* 0x000fe20000410000 */
[----:B------:R-:W-:Y:S01]  /*5090*/  MUFU.TANH R198, R4 ;  /* 0x0000000400c67308 */ /* 0x000fe20000002400 */
[----:B------:R-:W-:Y:S07]  /*50a0*/  HMMA.16816.F32.BF16 R88, R28, R102, R88 ;  /* 0x000000661c58723c */ /* 0x000fee0000041858 */
[----:B------:R-:W-:Y:S01]  /*50b0*/  MUFU.TANH R103, R5 ;  /* 0x0000000500677308 */ /* 0x000fe20000002400 */
[----:B--2---:R-:W-:Y:S07]  /*50c0*/  HMMA.16816.F32.BF16 R116, R16, R112, R116 ;  /* 0x000000701074723c */ /* 0x004fee0000041874 */
[----:B------:R2:W-:Y:S01]  /*50d0*/  MUFU.TANH R102, R6 ;  /* 0x0000000600667308 */ /* 0x0005e20000002400 */
[----:B------:R-:W-:Y:S01]  /*50e0*/  HMMA.16816.F32.BF16 R44, R8, R34, R44 ;  /* 0x00000022082c723c */ /* 0x000fe2000004182c */
[----:B------:R-:W-:Y:S01]  /*50f0*/  FMUL.FTZ R112, R7, c[0x0][0x2ec] ;  /* 0x0000bb0007707a20 */ /* 0x000fe20000410000 */
[----:B------:R-:W3:Y:S05]  /*5100*/  LDSM.16.M88.4 R32, [R215+0x9000] ;  /* 0x00900000d720783b */ /* 0x000eea0000000200 */
[----:B------:R-:W4:Y:S01]  /*5110*/  MUFU.TANH R112, R112 ;  /* 0x0000007000707308 */ /* 0x000f220000002400 */
[----:B------:R-:W-:Y:S01]  /*5120*/  HMMA.16816.F32.BF16 R88, R16, R114, R88 ;  /* 0x000000721058723c */ /* 0x000fe20000041858 */
[----:B--2---:R-:W2:Y:S07]  /*5130*/  LDSM.16.M88.4 R4, [R219+0x5800] ;  /* 0x00580000db04783b */ /* 0x004eae0000000200 */
[----:B------:R-:W-:Y:S08]  /*5140*/  HMMA.16816.F32.BF16 R52, R12, R48, R52 ;  /* 0x000000300c34723c */ /* 0x000ff00000041834 */
[----:B-1----:R-:W-:Y:S01]  /*5150*/  HMMA.16816.F32.BF16 R84, R28, R56, R84 ;  /* 0x000000381c54723c */ /* 0x002fe20000041854 */
[----:B------:R-:W-:-:S02]  /*5160*/  FMUL.FTZ R44, R44, c[0x0][0x2ec] ;  /* 0x0000bb002c2c7a20 */ /* 0x000fc40000410000 */
[----:B------:R-:W-:Y:S02]  /*5170*/  FMUL.FTZ R45, R45, c[0x0][0x2ec] ;  /* 0x0000bb002d2d7a20 */ /* 0x000fe40000410000 */
[----:B------:R-:W-:Y:S01]  /*5180*/  FMUL.FTZ R46, R46, c[0x0][0x2ec] ;  /* 0x0000bb002e2e7a20 */ /* 0x000fe20000410000 */
[----:B------:R-:W-:Y:S01]  /*5190*/  MUFU.TANH R113, R44 ;  /* 0x0000002c00717308 */ /* 0x000fe20000002400 */
[----:B------:R-:W-:Y:S01]  /*51a0*/  FMUL.FTZ R47, R47, c[0x0][0x2ec] ;  /* 0x0000bb002f2f7a20 */ /* 0x000fe20000410000 */
[----:B------:R-:W-:Y:S01]  /*51b0*/  HMMA.16816.F32.BF16 R80, R28, R58, R80 ;  /* 0x0000003a1c50723c */ /* 0x000fe20000041850 */
[----:B------:R-:W1:Y:S05]  /*51c0*/  LDSM.16.M88.4 R56, [R221+0xa000] ;  /* 0x00a00000dd38783b */ /* 0x000e6a0000000200 */
[----:B------:R-:W-:Y:S02]  /*51d0*/  MUFU.TANH R199, R45 ;  /* 0x0000002d00c77308 */ /* 0x000fe40000002400 */
[C---:B------:R-:W-:Y:S01]  /*51e0*/  HMMA.16816.F32.BF16 R96, R12.reuse, R50, R96 ;  /* 0x000000320c60723c */ /* 0x040fe20000041860 */
[----:B------:R-:W5:Y:S05]  /*51f0*/  LDSM.16.M88.4 R48, [R204+0x5000] ;  /* 0x00500000cc30783b */ /* 0x000f6a0000000200 */
[----:B------:R-:W-:Y:S02]  /*5200*/  MUFU.TANH R115, R46 ;  /* 0x0000002e00737308 */ /* 0x000fe40000002400 */
[----:B---3--:R-:W-:Y:S06]  /*5210*/  HMMA.16816.F32.BF16 R116, R12, R32, R116 ;  /* 0x000000200c74723c */ /* 0x008fec0000041874 */
[----:B------:R3:W-:Y:S02]  /*5220*/  MUFU.TANH R114, R47 ;  /* 0x0000002f00727308 */ /* 0x0007e40000002400 */
[----:B--2---:R-:W-:Y:S08]  /*5230*/  HMMA.16816.F32.BF16 R84, R16, R4, R84 ;  /* 0x000000041054723c */ /* 0x004ff00000041854 */
[----:B------:R-:W-:Y:S01]  /*5240*/  HMMA.16816.F32.BF16 R88, R12, R34, R88 ;  /* 0x000000220c58723c */ /* 0x000fe20000041858 */
[----:B------:R-:W-:Y:S04]  /*5250*/  LDSM.16.M88.4 R32, [R204+0x5800] ;  /* 0x00580000cc20783b */ /* 0x000fe80000000200 */
[----:B---3--:R-:W2:Y:S03]  /*5260*/  LDSM.16.M88.4 R44, [R215+0x9800] ;  /* 0x00980000d72c783b */ /* 0x008ea60000000200 */
[----:B------:R-:W-:Y:S01]  /*5270*/  HMMA.16816.F32.BF16 R80, R16, R6, R80 ;  /* 0x000000061050723c */ /* 0x000fe20000041850 */
[----:B------:R-:W3:Y:S07]  /*5280*/  LDSM.16.M88.4 R4, [R219+0x6000] ;  /* 0x00600000db04783b */ /* 0x000eee0000000200 */
[----:B------:R-:W-:Y:S08]  /*5290*/  HMMA.16816.F32.BF16 R52, R8, R92, R52 ;  /* 0x0000005c0834723c */ /* 0x000ff00000041834 */
[C---:B-1----:R-:W-:Y:S08]  /*52a0*/  HMMA.16816.F32.BF16 R76, R28.reuse, R56, R76 ;  /* 0x000000381c4c723c */ /* 0x042ff0000004184c */
[----:B------:R-:W-:Y:S01]  /*52b0*/  HMMA.16816.F32.BF16 R72, R28, R58, R72 ;  /* 0x0000003a1c48723c */ /* 0x000fe20000041848 */
[----:B------:R-:W-:Y:S07]  /*52c0*/  LDSM.16.M88.4 R56, [R219+0x6800] ;  /* 0x00680000db38783b */ /* 0x000fee0000000200 */
[----:B-----5:R-:W-:Y:S01]  /*52d0*/  HMMA.16816.F32.BF16 R116, R8, R48, R116 ;  /* 0x000000300874723c */ /* 0x020fe20000041874 */
        /* <DEDUP_REMOVED lines=8> */
[C---:B--2---:R-:W-:Y:S06]  /*5360*/  HMMA.16816.F32.BF16 R84, R12.reuse, R44, R84 ;  /* 0x0000002c0c54723c */ /* 0x044fec0000041854 */
[----:B------:R-:W2:Y:S02]  /*5370*/  MUFU.TANH R202, R54 ;  /* 0x0000003600ca7308 */ /* 0x000ea40000002400 */
[----:B------:R-:W-:Y:S01]  /*5380*/  HMMA.16816.F32.BF16 R80, R12, R46, R80 ;  /* 0x0000002e0c50723c */ /* 0x000fe20000041850 */
[----:B------:R-:W5:Y:S05]  /*5390*/  LDSM.16.M88.4 R44, [R221+0xb000] ;  /* 0x00b00000dd2c783b */ /* 0x000f6a0000000200 */
[----:B------:R2:W-:Y:S02]  /*53a0*/  MUFU.TANH R203, R55 ;  /* 0x0000003700cb7308 */ /* 0x0005e40000002400 */
[----:B---3--:R-:W-:Y:S01]  /*53b0*/  HMMA.16816.F32.BF16 R76, R16, R4, R76 ;  /* 0x00000004104c723c */ /* 0x008fe2000004184c */
[----:B------:R-:W-:-:S07]  /*53c0*/  FMUL.FTZ R88, R88, c[0x0][0x2ec] ;  /* 0x0000bb0058587a20 */ /* 0x000fce0000410000 */
[----:B------:R-:W-:Y:S01]  /*53d0*/  HMMA.16816.F32.BF16 R72, R16, R6, R72 ;  /* 0x000000061048723c */ /* 0x000fe20000041848 */
[----:B------:R-:W-:Y:S04]  /*53e0*/  LDSM.16.M88.4 R4, [R215+0xa800] ;  /* 0x00a80000d704783b */ /* 0x000fe80000000200 */
[----:B--2---:R-:W2:Y:S03]  /*53f0*/  LDSM.16.M88.4 R52, [R221+0xa800] ;  /* 0x00a80000dd34783b */ /* 0x004ea60000000200 */
[----:B------:R-:W-:Y:S08]  /*5400*/  HMMA.16816.F32.BF16 R96, R8, R94, R96 ;  /* 0x0000005e0860723c */ /* 0x000ff00000041860 */
[C---:B-1----:R-:W-:Y:S08]  /*5410*/  HMMA.16816.F32.BF16 R76, R12.reuse, R48, R76 ;  /* 0x000000300c4c723c */ /* 0x042ff0000004184c */
[----:B------:R-:W-:Y:S01]  /*5420*/  HMMA.16816.F32.BF16 R72, R12, R50, R72 ;  /* 0x000000320c48723c */ /* 0x000fe20000041848 */
[----:B------:R-:W1:Y:S07]  /*5430*/  LDSM.16.M88.4 R48, [R219+0x7000] ;  /* 0x00700000db30783b */ /* 0x000e6e0000000200 */
[----:B-----5:R-:W-:Y:S01]  /*5440*/  HMMA.16816.F32.BF16 R60, R28, R44, R60 ;  /* 0x0000002c1c3c723c */ /* 0x020fe2000004183c */
[----:B------:R-:W-:-:S02]  /*5450*/  FMUL.FTZ R96, R96, c[0x0][0x2ec] ;  /* 0x0000bb0060607a20 */ /* 0x000fc40000410000 */
[----:B------:R-:W-:Y:S02]  /*5460*/  FMUL.FTZ R98, R98, c[0x0][0x2ec] ;  /* 0x0000bb0062627a20 */ /* 0x000fe40000410000 */
[----:B------:R3:W-:Y:S03]  /*5470*/  MUFU.TANH R205, R96 ;  /* 0x0000006000cd7308 */ /* 0x0007e60000002400 */
[C---:B------:R-:W-:Y:S01]  /*5480*/  HMMA.16816.F32.BF16 R24, R28.reuse, R46, R24 ;  /* 0x0000002e1c18723c */ /* 0x040fe20000041818 */
[----:B------:R-:W-:Y:S04]  /*5490*/  LDSM.16.M88.4 R44, [R215+0xb000] ;  /* 0x00b00000d72c783b */ /* 0x000fe80000000200 */
[----:B------:R-:W-:Y:S03]  /*54a0*/  MUFU.TANH R98, R98 ;  /* 0x0000006200627308 */ /* 0x000fe60000002400 */
[----:B--2---:R-:W-:Y:S01]  /*54b0*/  HMMA.16816.F32.BF16 R92, R28, R52, R68 ;  /* 0x000000341c5c723c */ /* 0x004fe20000041844 */
[----:B------:R-:W-:Y:S01]  /*54c0*/  LDSM.16.M88.4 R68, [R204+0x6000] ;  /* 0x00600000cc44783b */ /* 0x000fe20000000200 */
[----:B---3--:R-:W-:-:S02]  /*54d0*/  FMUL.FTZ R96, R97, c[0x0][0x2ec] ;  /* 0x0000bb0061607a20 */ /* 0x008fc40000410000 */
[----:B------:R-:W-:-:S04]  /*54e0*/  FMUL.FTZ R97, R99, c[0x0][0x2ec] ;  /* 0x0000bb0063617a20 */ /* 0x000fc80000410000 */
[----:B------:R-:W-:Y:S01]  /*54f0*/  HMMA.16816.F32.BF16 R64, R28, R54, R64 ;  /* 0x000000361c40723c */ /* 0x000fe20000041840 */
[----:B------:R-:W2:Y:S01]  /*5500*/  LDSM.16.M88.4 R52, [R221+0xb800] ;  /* 0x00b80000dd34783b */ /* 0x000ea20000000200 */
[----:B------:R-:W-:Y:S01]  /*5510*/  FMUL.FTZ R99, R116, c[0x0][0x2ec] ;  /* 0x0000bb0074637a20 */ /* 0x000fe20000410000 */
[----:B------:R-:W-:Y:S05]  /*5520*/  MUFU.TANH R96, R96 ;  /* 0x0000006000607308 */ /* 0x000fea0000002400 */
[----:B------:R-:W-:Y:S03]  /*5530*/  HMMA.16816.F32.BF16 R104, R108, R122, R104 ;  /* 0x0000007a6c68723c */ /* 0x000fe60000041868 */
[----:B------:R-:W-:Y:S05]  /*5540*/  MUFU.TANH R97, R97 ;  /* 0x0000006100617308 */ /* 0x000fea0000002400 */
[C---:B------:R-:W-:Y:S03]  /*5550*/  HMMA.16816.F32.BF16 R92, R16.reuse, R56, R92 ;  /* 0x00000038105c723c */ /* 0x040fe6000004185c */
[----:B------:R-:W3:Y:S04]  /*5560*/  MUFU.TANH R99, R99 ;  /* 0x0000006300637308 */ /* 0x000ee80000002400 */
[C---:B----4-:R-:W-:Y:S01]  /*5570*/  FFMA.FTZ R56, R0.reuse, R138, R112 ;  /* 0x0000008a00387223 */ /* 0x050fe20000010070 */
[----:B------:R-:W-:Y:S01]  /*5580*/  HMMA.16816.F32.BF16 R64, R16, R58, R64 ;  /* 0x0000003a1040723c */ /* 0x000fe20000041840 */
[----:B------:R-:W-:Y:S01]  /*5590*/  FFMA.FTZ R57, R0, R144, R202 ;  /* 0x0000009000397223 */ /* 0x000fe200000100ca */
[----:B------:R-:W-:-:S02]  /*55a0*/  IADD3 R202, R219, 0x4800, RZ ;  /* 0x00004800dbca7810 */ /* 0x000fc40007ffe0ff */
[----:B------:R-:W-:Y:S02]  /*55b0*/  FSEL R56, R56, -INF , !P4 ;  /* 0xff80000038387808 */ /* 0x000fe40006000000 */
[----:B------:R-:W-:Y:S01]  /*55c0*/  ISETP.GE.AND P4, PT, R145, R180, PT ;  /* 0x000000b49100720c */ /* 0x000fe20003f86270 */
[C---:B------:R-:W-:Y:S01]  /*55d0*/  FFMA.FTZ R59, R0.reuse, R138, R103 ;  /* 0x0000008a003b7223 */ /* 0x040fe20000010067 */
[----:B------:R-:W-:Y:S01]  /*55e0*/  HMMA.16816.F32.BF16 R84, R8, R32, R84 ;  /* 0x000000200854723c */ /* 0x000fe20000041854 */
[C---:B------:R-:W-:Y:S01]  /*55f0*/  FFMA.FTZ R58, R0.reuse, R140, R115 ;  /* 0x0000008c003a7223 */ /* 0x040fe20000010073 */
[----:B------:R-:W-:Y:S01]  /*5600*/  FSEL R57, R57, -INF , !P4 ;  /* 0xff80000039397808 */ /* 0x000fe20006000000 */
[----:B---3--:R-:W-:Y:S01]  /*5610*/  FFMA.FTZ R99, R0, R153, R99 ;  /* 0x0000009900637223 */ /* 0x008fe20000010063 */
[----:B------:R-:W-:Y:S02]  /*5620*/  FSEL R59, R59, -INF , !P6 ;  /* 0xff8000003b3b7808 */ /* 0x000fe40007000000 */
[----:B------:R-:W-:-:S02]  /*5630*/  ISETP.GE.AND P6, PT, R145, R181, PT ;  /* 0x000000b59100720c */ /* 0x000fc40003fc6270 */
[----:B------:R-:W-:Y:S01]  /*5640*/  HMMA.16816.F32.BF16 R80, R8, R34, R80 ;  /* 0x000000220850723c */ /* 0x000fe20000041850 */
[----:B------:R-:W3:Y:S01]  /*5650*/  LDSM.16.M88.4 R32, [R204+0x6800] ;  /* 0x00680000cc20783b */ /* 0x000ee20000000200 */
[-C--:B------:R-:W-:Y:S02]  /*5660*/  ISETP.GE.AND P4, PT, R151, R180.reuse, PT ;  /* 0x000000b49700720c */ /* 0x080fe40003f86270 */
[----:B------:R-:W-:Y:S02]  /*5670*/  FSEL R58, R58, -INF , !P1 ;  /* 0xff8000003a3a7808 */ /* 0x000fe40004800000 */
[----:B------:R-:W-:Y:S02]  /*5680*/  ISETP.GE.AND P1, PT, R147, R180, PT ;  /* 0x000000b49300720c */ /* 0x000fe40003f26270 */
[C---:B-1----:R-:W-:Y:S08]  /*5690*/  HMMA.16816.F32.BF16 R60, R16.reuse, R48, R60 ;  /* 0x00000030103c723c */ /* 0x042ff0000004183c */
[----:B------:R-:W-:Y:S01]  /*56a0*/  HMMA.16816.F32.BF16 R24, R16, R50, R24 ;  /* 0x000000321018723c */ /* 0x000fe20000041818 */
[----:B------:R-:W1:Y:S01]  /*56b0*/  LDSM.16.M88.4 R48, [R219+0x7800] ;  /* 0x00780000db30783b */ /* 0x000e620000000200 */
[----:B------:R-:W-:-:S02]  /*56c0*/  FMUL.FTZ R84, R84, c[0x0][0x2ec] ;  /* 0x0000bb0054547a20 */ /* 0x000fc40000410000 */
[----:B------:R-:W-:-:S04]  /*56d0*/  FMUL.FTZ R86, R86, c[0x0][0x2ec] ;  /* 0x0000bb0056567a20 */ /* 0x000fc80000410000 */
[----:B------:R-:W-:Y:S01]  /*56e0*/  HMMA.16816.F32.BF16 R20, R108, R120, R20 ;  /* 0x000000786c14723c */ /* 0x000fe20000041814 */
[----:B------:R4:W5:Y:S01]  /*56f0*/  MUFU.TANH R111, R88 ;  /* 0x00000058006f7308 */ /* 0x0009620000002400 */
[----:B------:R-:W-:Y:S02]  /*5700*/  FMUL.FTZ R80, R80, c[0x0][0x2ec] ;  /* 0x0000bb0050507a20 */ /* 0x000fe40000410000 */
[----:B------:R-:W-:-:S03]  /*5710*/  FMUL.FTZ R82, R82, c[0x0][0x2ec] ;  /* 0x0000bb0052527a20 */ /* 0x000fc60000410000 */
[----:B------:R-:W-:Y:S01]  /*5720*/  FMUL.FTZ R108, R117, c[0x0][0x2ec] ;  /* 0x0000bb00756c7a20 */ /* 0x000fe20000410000 */
[----:B------:R-:W-:Y:S01]  /*5730*/  HMMA.16816.F32.BF16 R92, R12, R4, R92 ;  /* 0x000000040c5c723c */ /* 0x000fe2000004185c */
[----:B------:R-:W-:Y:S01]  /*5740*/  FMUL.FTZ R109, R118, c[0x0][0x2ec] ;  /* 0x0000bb00766d7a20 */ /* 0x000fe20000410000 */
[----:B------:R-:W3:Y:S01]  /*5750*/  MUFU.TANH R82, R82 ;  /* 0x0000005200527308 */ /* 0x000ee20000002400 */
[----:B------:R-:W-:-:S04]  /*5760*/  FMUL.FTZ R110, R119, c[0x0][0x2ec] ;  /* 0x0000bb00776e7a20 */ /* 0x000fc80000410000 */
[----:B------:R-:W-:Y:S01]  /*5770*/  FFMA.FTZ R5, R0, R144, R201 ;  /* 0x0000009000057223 */ /* 0x000fe200000100c9 */
[----:B------:R-:W-:Y:S01]  /*5780*/  HMMA.16816.F32.BF16 R64, R12, R6, R64 ;  /* 0x000000060c40723c */ /* 0x000fe20000041840 */
[----:B----4-:R-:W-:Y:S01]  /*5790*/  FMUL.FTZ R88, R89, c[0x0][0x2ec] ;  /* 0x0000bb0059587a20 */ /* 0x010fe20000410000 */
[----:B------:R-:W4:Y:S01]  /*57a0*/  MUFU.TANH R108, R108 ;  /* 0x0000006c006c7308 */ /* 0x000f220000002400 */
[----:B------:R-:W-:Y:S01]  /*57b0*/  FMUL.FTZ R89, R90, c[0x0][0x2ec] ;  /* 0x0000bb005a597a20 */ /* 0x000fe20000410000 */
[----:B------:R-:W-:Y:S01]  /*57c0*/  FSEL R5, R5, -INF , !P6 ;  /* 0xff80000005057808 */ /* 0x000fe20007000000 */
[----:B------:R-:W-:Y:S01]  /*57d0*/  FMUL.FTZ R90, R91, c[0x0][0x2ec] ;  /* 0x0000bb005b5a7a20 */ /* 0x000fe20000410000 */
[----:B------:R-:W-:Y:S01]  /*57e0*/  ISETP.GE.AND P6, PT, R151, R181, PT ;  /* 0x000000b59700720c */ /* 0x000fe20003fc6270 */
[C---:B------:R-:W-:Y:S01]  /*57f0*/  FFMA.FTZ R7, R0.reuse, R148, R205 ;  /* 0x0000009400077223 */ /* 0x040fe200000100cd */
[----:B--2---:R-:W-:Y:S01]  /*5800*/  HMMA.16816.F32.BF16 R104, R28, R54, R104 ;  /* 0x000000361c68723c */ /* 0x004fe20000041868 */
[C---:B------:R-:W-:Y:S01]  /*5810*/  FFMA.FTZ R6, R0.reuse, R146, R200 ;  /* 0x0000009200067223 */ /* 0x040fe200000100c8 */
[----:B------:R2:W1:Y:S01]  /*5820*/  MUFU.TANH R91, R84 ;  /* 0x00000054005b7308 */ /* 0x0004620000002400 */
[C---:B-----5:R-:W-:Y:S01]  /*5830*/  FFMA.FTZ R111, R0.reuse, R157, R111 ;  /* 0x0000009d006f7223 */ /* 0x060fe2000001006f */
[----:B------:R-:W-:Y:S01]  /*5840*/  LOP3.LUT R4, R125, R126, RZ, 0xfc, !PT ;  /* 0x0000007e7d047212 */ /* 0x000fe200078efcff */
[----:B---3--:R-:W-:Y:S01]  /*5850*/  FFMA.FTZ R82, R0, R164, R82 ;  /* 0x000000a400527223 */ /* 0x008fe20000010052 */
[----:B------:R-:W-:-:S02]  /*5860*/  IADD3 R205, R219, 0x3800, RZ ;  /* 0x00003800dbcd7810 */ /* 0x000fc40007ffe0ff */
[----:B------:R-:W-:Y:S01]  /*5870*/  HMMA.16816.F32.BF16 R60, R12, R44, R60 ;  /* 0x0000002c0c3c723c */ /* 0x000fe2000004183c */
[C---:B------:R-:W-:Y:S01]  /*5880*/  IADD3 R201, R219.reuse, 0x5000, RZ ;  /* 0x00005000dbc97810 */ /* 0x040fe20007ffe0ff */
[----:B------:R-:W3:Y:S01]  /*5890*/  MUFU.TANH R89, R89 ;  /* 0x0000005900597308 */ /* 0x000ee20000002400 */
[----:B----4-:R-:W-:Y:S01]  /*58a0*/  FFMA.FTZ R108, R0, R156, R108 ;  /* 0x0000009c006c7223 */ /* 0x010fe2000001006c */
[----:B------:R-:W-:-:S04]  /*58b0*/  IADD3 R200, R219, 0x5800, RZ ;  /* 0x00005800dbc87810 */ /* 0x000fc80007ffe0ff */
[----:B------:R-:W-:Y:S01]  /*58c0*/  HMMA.16816.F32.BF16 R24, R12, R46, R24 ;  /* 0x0000002e0c18723c */ /* 0x000fe20000041818 */
[----:B------:R-:W4:Y:S01]  /*58d0*/  LDSM.16.M88.4 R44, [R215+0xb800] ;  /* 0x00b80000d72c783b */ /* 0x000f220000000200 */
[----:B--2---:R-:W-:Y:S01]  /*58e0*/  FMUL.FTZ R84, R85, c[0x0][0x2ec] ;  /* 0x0000bb0055547a20 */ /* 0x004fe20000410000 */
[----:B------:R-:W2:Y:S01]  /*58f0*/  MUFU.TANH R109, R109 ;  /* 0x0000006d006d7308 */ /* 0x000ea20000002400 */
[----:B------:R-:W-:Y:S02]  /*5900*/  FMUL.FTZ R85, R87, c[0x0][0x2ec] ;  /* 0x0000bb0057557a20 */ /* 0x000fe40000410000 */
[C---:B-1----:R-:W-:Y:S02]  /*5910*/  FFMA.FTZ R91, R0.reuse, R160, R91 ;  /* 0x000000a0005b7223 */ /* 0x042fe4000001005b */
[----:B------:R-:W-:Y:S01]  /*5920*/  HMMA.16816.F32.BF16 R20, R28, R52, R20 ;  /* 0x000000341c14723c */ /* 0x000fe20000041814 */
[----:B------:R-:W-:Y:S01]  /*5930*/  LDSM.16.M88.4 R28, [R204+0x7800] ;  /* 0x00780000cc1c783b */ /* 0x000fe20000000200 */
[C---:B---3--:R-:W-:Y:S01]  /*5940*/  FFMA.FTZ R89, R0.reuse, R157, R89 ;  /* 0x0000009d00597223 */ /* 0x048fe20000010059 */
[----:B------:R1:W-:Y:S05]  /*5950*/  MUFU.TANH R87, R80 ;  /* 0x0000005000577308 */ /* 0x0003ea0000002400 */
[----:B------:R-:W-:Y:S03]  /*5960*/  HMMA.16816.F32.BF16 R92, R8, R32, R92 ;  /* 0x00000020085c723c */ /* 0x000fe6000004185c */
[----:B------:R-:W3:Y:S01]  /*5970*/  MUFU.TANH R84, R84 ;  /* 0x0000005400547308 */ /* 0x000ee20000002400 */
[----:B--2---:R-:W-:-:S04]  /*5980*/  FFMA.FTZ R109, R0, R153, R109 ;  /* 0x00000099006d7223 */ /* 0x004fc8000001006d */
[----:B------:R-:W-:Y:S01]  /*5990*/  HMMA.16816.F32.BF16 R64, R8, R34, R64 ;  /* 0x000000220840723c */ /* 0x000fe20000041840 */
[----:B------:R-:W2:Y:S01]  /*59a0*/  LDSM.16.M88.4 R32, [R204+0x7000] ;  /* 0x00700000cc20783b */ /* 0x000ea20000000200 */
[----:B------:R-:W-:-:S04]  /*59b0*/  DEPBAR.LE SB0, 0x0 ;  /* 0x000080000000791a */ /* 0x000fc80000000000 */
[----:B-1----:R-:W-:Y:S01]  /*59c0*/  FMUL.FTZ R80, R81, c[0x0][0x2ec] ;  /* 0x0000bb0051507a20 */ /* 0x002fe20000410000 */
[----:B------:R-:W1:Y:S01]  /*59d0*/  MUFU.TANH R85, R85 ;  /* 0x0000005500557308 */ /* 0x000e620000002400 */
[C---:B------:R-:W-:Y:S01]  /*59e0*/  HMMA.16816.F32.BF16 R104, R16.reuse, R50, R104 ;  /* 0x000000321068723c */ /* 0x040fe20000041868 */
[----:B------:R-:W-:Y:S02]  /*59f0*/  FMUL.FTZ R81, R83, c[0x0][0x2ec] ;  /* 0x0000bb0053517a20 */ /* 0x000fe40000410000 */
[C---:B---3--:R-:W-:Y:S02]  /*5a00*/  FFMA.FTZ R84, R0.reuse, R162, R84 ;  /* 0x000000a200547223 */ /* 0x048fe40000010054 */
[----:B------:R-:W-:Y:S02]  /*5a10*/  FFMA.FTZ R87, R0, R164, R87 ;  /* 0x000000a400577223 */ /* 0x000fe40000010057 */
[----:B------:R-:W3:Y:S01]  /*5a20*/  MUFU.TANH R80, R80 ;  /* 0x0000005000507308 */ /* 0x000ee20000002400 */
[----:B------:R-:W-:Y:S01]  /*5a30*/  HMMA.16816.F32.BF16 R20, R16, R48, R20 ;  /* 0x000000301014723c */ /* 0x000fe20000041814 */
[----:B------:R-:W-:-:S02]  /*5a40*/  FMUL.FTZ R93, R93, c[0x0][0x2ec] ;  /* 0x0000bb005d5d7a20 */ /* 0x000fc40000410000 */
[----:B------:R-:W-:Y:S02]  /*5a50*/  FMUL.FTZ R92, R92, c[0x0][0x2ec] ;  /* 0x0000bb005c5c7a20 */ /* 0x000fe40000410000 */
[----:B------:R-:W-:Y:S02]  /*5a60*/  FMUL.FTZ R94, R94, c[0x0][0x2ec] ;  /* 0x0000bb005e5e7a20 */ /* 0x000fe40000410000 */
[----:B------:R-:W5:Y:S01]  /*5a70*/  MUFU.TANH R88, R88 ;  /* 0x0000005800587308 */ /* 0x000f620000002400 */
[----:B------:R-:W-:Y:S01]  /*5a80*/  HMMA.16816.F32.BF16 R76, R8, R68, R76 ;  /* 0x00000044084c723c */ /* 0x000fe2000004184c */
[----:B------:R-:W-:Y:S02]  /*5a90*/  FMUL.FTZ R53, R64, c[0x0][0x2ec] ;  /* 0x0000bb0040357a20 */ /* 0x000fe40000410000 */
[----:B-1----:R-:W-:Y:S02]  /*5aa0*/  FFMA.FTZ R85, R0, R162, R85 ;  /* 0x000000a200557223 */ /* 0x002fe40000010055 */
[----:B------:R-:W-:-:S02]  /*5ab0*/  FMUL.FTZ R52, R95, c[0x0][0x2ec] ;  /* 0x0000bb005f347a20 */ /* 0x000fc40000410000 */
[----:B------:R-:W1:Y:S01]  /*5ac0*/  MUFU.TANH R110, R110 ;  /* 0x0000006e006e7308 */ /* 0x000e620000002400 */
[----:B----4-:R-:W-:Y:S01]  /*5ad0*/  HMMA.16816.F32.BF16 R104, R12, R46, R104 ;  /* 0x0000002e0c68723c */ /* 0x010fe20000041868 */
[C---:B------:R-:W-:Y:S02]  /*5ae0*/  FFMA.FTZ R69, R0.reuse, R140, R113 ;  /* 0x0000008c00457223 */ /* 0x040fe40000010071 */
[C---:B------:R-:W-:Y:S02]  /*5af0*/  FFMA.FTZ R68, R0.reuse, R142, R114 ;  /* 0x0000008e00447223 */ /* 0x040fe40000010072 */
[----:B---3--:R-:W-:Y:S01]  /*5b00*/  FFMA.FTZ R80, R0, R166, R80 ;  /* 0x000000a600507223 */ /* 0x008fe20000010050 */
[----:B------:R-:W-:Y:S01]  /*5b10*/  FSEL R69, R69, -INF , !P5 ;  /* 0xff80000045457808 */ /* 0x000fe20006800000 */
[----:B------:R-:W3:Y:S01]  /*5b20*/  MUFU.TANH R90, R90 ;  /* 0x0000005a005a7308 */ /* 0x000ee20000002400 */
[----:B------:R-:W-:Y:S01]  /*5b30*/  HMMA.16816.F32.BF16 R72, R8, R70, R72 ;  /* 0x000000460848723c */ /* 0x000fe20000041848 */
[----:B------:R-:W-:Y:S01]  /*5b40*/  ISETP.GE.AND P5, PT, R147, R181, PT ;  /* 0x000000b59300720c */ /* 0x000fe20003fa6270 */
[----:B------:R-:W-:Y:S01]  /*5b50*/  FMUL.FTZ R48, R67, c[0x0][0x2ec] ;  /* 0x0000bb0043307a20 */ /* 0x000fe20000410000 */
[----:B------:R-:W-:Y:S01]  /*5b60*/  FSEL R68, R68, -INF , !P2 ;  /* 0xff80000044447808 */ /* 0x000fe20005000000 */
[----:B-----5:R-:W-:Y:S01]  /*5b70*/  FFMA.FTZ R88, R0, R158, R88 ;  /* 0x0000009e00587223 */ /* 0x020fe20000010058 */
[----:B------:R-:W-:-:S02]  /*5b80*/  FSEL R6, R6, -INF , !P5 ;  /* 0xff80000006067808 */ /* 0x000fc40006800000 */
[----:B------:R-:W-:Y:S01]  /*5b90*/  FFMA.FTZ R70, R0, R142, R199 ;  /* 0x0000008e00467223 */ /* 0x000fe200000100c7 */
[----:B------:R-:W-:Y:S01]  /*5ba0*/  HMMA.16816.F32.BF16 R20, R12, R44, R20 ;  /* 0x0000002c0c14723c */ /* 0x000fe20000041814 */
[----:B------:R-:W-:Y:S01]  /*5bb0*/  FMUL.FTZ R71, R77, c[0x0][0x2ec] ;  /* 0x0000bb004d477a20 */ /* 0x000fe20000410000 */
[----:B------:R-:W-:Y:S01]  /*5bc0*/  I2F R120, R178 ;  /* 0x000000b200787306 */ /* 0x000fe20000201400 */
[----:B------:R-:W-:Y:S01]  /*5bd0*/  FMUL.FTZ R76, R76, c[0x0][0x2ec] ;  /* 0x0000bb004c4c7a20 */ /* 0x000fe20000410000 */
[----:B------:R-:W-:Y:S01]  /*5be0*/  FSEL R70, R70, -INF , !P3 ;  /* 0xff80000046467808 */ /* 0x000fe20005800000 */
[----:B------:R-:W-:Y:S01]  /*5bf0*/  FMUL.FTZ R77, R78, c[0x0][0x2ec] ;  /* 0x0000bb004e4d7a20 */ /* 0x000fe20000410000 */
[-C--:B------:R-:W-:Y:S01]  /*5c00*/  ISETP.GE.AND P3, PT, R149, R181.reuse, PT ;  /* 0x000000b59500720c */ /* 0x080fe20003f66270 */
[----:B------:R-:W-:Y:S01]  /*5c10*/  FMUL.FTZ R78, R79, c[0x0][0x2ec] ;  /* 0x0000bb004f4e7a20 */ /* 0x000fe20000410000 */
[C---:B--2---:R-:W-:Y:S01]  /*5c20*/  HMMA.16816.F32.BF16 R60, R8.reuse, R32, R60 ;  /* 0x00000020083c723c */ /* 0x044fe2000004183c */
[-C--:B------:R-:W-:Y:S01]  /*5c30*/  ISETP.GE.AND P5, PT, R154, R181.reuse, PT ;  /* 0x000000b59a00720c */ /* 0x080fe20003fa6270 */
[----:B------:R-:W2:Y:S01]  /*5c40*/  MUFU.TANH R76, R76 ;  /* 0x0000004c004c7308 */ /* 0x000ea20000002400 */
[----:B------:R-:W-:Y:S01]  /*5c50*/  FSEL R7, R7, -INF , !P3 ;  /* 0xff80000007077808 */ /* 0x000fe20005800000 */
[----:B-1----:R-:W-:Y:S01]  /*5c60*/  FFMA.FTZ R110, R0, R156, R110 ;  /* 0x0000009c006e7223 */ /* 0x002fe2000001006e */
[-C--:B------:R-:W-:Y:S01]  /*5c70*/  ISETP.GE.AND P3, PT, R152, R181.reuse, PT ;  /* 0x000000b59800720c */ /* 0x080fe20003f66270 */
[----:B---3--:R-:W-:Y:S01]  /*5c80*/  FFMA.FTZ R90, R0, R158, R90 ;  /* 0x0000009e005a7223 */ /* 0x008fe2000001005a */
[----:B------:R-:W-:Y:S01]  /*5c90*/  ISETP.GE.AND P2, PT, R149, R180, PT ;  /* 0x000000b49500720c */ /* 0x000fe20003f46270 */
[C---:B------:R-:W-:Y:S01]  /*5ca0*/  HMMA.16816.F32.BF16 R24, R8.reuse, R34, R24 ;  /* 0x000000220818723c */ /* 0x040fe20000041818 */
[----:B------:R-:W-:Y:S01]  /*5cb0*/  FMUL.FTZ R72, R72, c[0x0][0x2ec] ;  /* 0x0000bb0048487a20 */ /* 0x000fe20000410000 */
[----:B------:R-:W1:Y:S01]  /*5cc0*/  MUFU.TANH R77, R77 ;  /* 0x0000004d004d7308 */ /* 0x000e620000002400 */
[----:B------:R-:W-:Y:S01]  /*5cd0*/  FMUL.FTZ R75, R75, c[0x0][0x2ec] ;  /* 0x0000bb004b4b7a20 */ /* 0x000fe20000410000 */
[----:B------:R-:W-:Y:S01]  /*5ce0*/  FSEL R241, R108, -INF , !P3 ;  /* 0xff8000006cf17808 */ /* 0x000fe20005800000 */
[----:B------:R-:W-:Y:S01]  /*5cf0*/  FMUL.FTZ R74, R74, c[0x0][0x2ec] ;  /* 0x0000bb004a4a7a20 */ /* 0x000fe20000410000 */
[-C--:B------:R-:W-:Y:S01]  /*5d00*/  ISETP.GE.AND P3, PT, R161, R181.reuse, PT ;  /* 0x000000b5a100720c */ /* 0x080fe20003f66270 */
[----:B------:R-:W-:Y:S01]  /*5d10*/  FMUL.FTZ R73, R73, c[0x0][0x2ec] ;  /* 0x0000bb0049497a20 */ /* 0x000fe20000410000 */
[C---:B------:R-:W-:Y:S01]  /*5d20*/  HMMA.16816.F32.BF16 R104, R8.reuse, R30, R104 ;  /* 0x0000001e0868723c */ /* 0x040fe20000041868 */
[----:B------:R-:W-:Y:S01]  /*5d30*/  FMUL.FTZ R32, R65, c[0x0][0x2ec] ;  /* 0x0000bb0041207a20 */ /* 0x000fe20000410000 */
[----:B------:R3:W4:Y:S01]  /*5d40*/  MUFU.TANH R79, R72 ;  /* 0x00000048004f7308 */ /* 0x0007220000002400 */
[----:B------:R-:W-:Y:S01]  /*5d50*/  FSEL R145, R91, -INF , !P3 ;  /* 0xff8000005b917808 */ /* 0x000fe20005800000 */
[----:B------:R-:W-:Y:S01]  /*5d60*/  FMUL.FTZ R33, R66, c[0x0][0x2ec] ;  /* 0x0000bb0042217a20 */ /* 0x000fe20000410000 */
[-C--:B------:R-:W-:Y:S01]  /*5d70*/  ISETP.GE.AND P3, PT, R167, R181.reuse, PT ;  /* 0x000000b5a700720c */ /* 0x080fe20003f66270 */
[-C--:B--2---:R-:W-:Y:S01]  /*5d80*/  FFMA.FTZ R76, R0, R168.reuse, R76 ;  /* 0x000000a8004c7223 */ /* 0x084fe2000001004c */
[----:B------:R-:W-:Y:S01]  /*5d90*/  FSEL R240, R99, -INF , !P5 ;  /* 0xff80000063f07808 */ /* 0x000fe20006800000 */
[----:B------:R-:W-:Y:S01]  /*5da0*/  HMMA.16816.F32.BF16 R20, R8, R28, R20 ;  /* 0x0000001c0814723c */ /* 0x000fe20000041814 */
[----:B------:R-:W-:Y:S01]  /*5db0*/  FMUL.FTZ R60, R60, c[0x0][0x2ec] ;  /* 0x0000bb003c3c7a20 */ /* 0x000fe20000410000 */
[----:B------:R2:W-:Y:S01]  /*5dc0*/  MUFU.TANH R112, R75 ;  /* 0x0000004b00707308 */ /* 0x0005e20000002400 */
[----:B------:R-:W-:Y:S01]  /*5dd0*/  FSEL R236, R80, -INF , !P3 ;  /* 0xff80000050ec7808 */ /* 0x000fe20005800000 */
[----:B------:R-:W-:Y:S01]  /*5de0*/  FMUL.FTZ R35, R61, c[0x0][0x2ec] ;  /* 0x0000bb003d237a20 */ /* 0x000fe20000410000 */
[-C--:B------:R-:W-:Y:S01]  /*5df0*/  ISETP.GE.AND P5, PT, R159, R181.reuse, PT ;  /* 0x000000b59f00720c */ /* 0x080fe20003fa6270 */
[----:B-1----:R-:W-:Y:S01]  /*5e00*/  FFMA.FTZ R77, R0, R168, R77 ;  /* 0x000000a8004d7223 */ /* 0x002fe2000001004d */
[-C--:B------:R-:W-:Y:S01]  /*5e10*/  ISETP.GE.AND P3, PT, R173, R181.reuse, PT ;  /* 0x000000b5ad00720c */ /* 0x080fe20003f66270 */
[----:B------:R-:W-:Y:S01]  /*5e20*/  FMUL.FTZ R25, R25, c[0x0][0x2ec] ;  /* 0x0000bb0019197a20 */ /* 0x000fe20000410000 */
[----:B------:R-:W-:Y:S01]  /*5e30*/  FSEL R242, R88, -INF , !P5 ;  /* 0xff80000058f27808 */ /* 0x000fe20006800000 */
[C---:B---3--:R-:W-:Y:S01]  /*5e40*/  FFMA.FTZ R72, R0.reuse, R150, R97 ;  /* 0x0000009600487223 */ /* 0x048fe20000010061 */
[----:B------:R-:W1:Y:S01]  /*5e50*/  MUFU.TANH R93, R93 ;  /* 0x0000005d005d7308 */ /* 0x000e620000002400 */
[----:B----4-:R-:W-:Y:S01]  /*5e60*/  FFMA.FTZ R79, R0, R172, R79 ;  /* 0x000000ac004f7223 */ /* 0x010fe2000001004f */
[-C--:B------:R-:W-:Y:S01]  /*5e70*/  ISETP.GE.AND P5, PT, R165, R181.reuse, PT ;  /* 0x000000b5a500720c */ /* 0x080fe20003fa6270 */
[----:B------:R-:W-:Y:S01]  /*5e80*/  FMUL.FTZ R18, R24, c[0x0][0x2ec] ;  /* 0x0000bb0018127a20 */ /* 0x000fe20000410000 */
[----:B------:R-:W-:Y:S01]  /*5e90*/  FSEL R72, R72, -INF , !P4 ;  /* 0xff80000048487808 */ /* 0x000fe20006000000 */
[----:B------:R-:W-:Y:S01]  /*5ea0*/  FMUL.FTZ R15, R104, c[0x0][0x2ec] ;  /* 0x0000bb00680f7a20 */ /* 0x000fe20000410000 */
[----:B------:R-:W-:Y:S01]  /*5eb0*/  ISETP.GE.AND P4, PT, R155, R180, PT ;  /* 0x000000b49b00720c */ /* 0x000fe20003f86270 */
[----:B--2---:R-:W-:Y:S01]  /*5ec0*/  FFMA.FTZ R75, R0, R150, R96 ;  /* 0x00000096004b7223 */ /* 0x004fe20000010060 */
[----:B------:R-:W2:Y:S01]  /*5ed0*/  MUFU.TANH R86, R86 ;  /* 0x0000005600567308 */ /* 0x000ea20000002400 */
[----:B------:R-:W-:Y:S01]  /*5ee0*/  FMUL.FTZ R17, R63, c[0x0][0x2ec] ;  /* 0x0000bb003f117a20 */ /* 0x000fe20000410000 */
[----:B------:R-:W-:Y:S01]  /*5ef0*/  FSEL R237, R89, -INF , !P4 ;  /* 0xff80000059ed7808 */ /* 0x000fe20006000000 */
[----:B------:R-:W-:Y:S01]  /*5f00*/  FMUL.FTZ R13, R26, c[0x0][0x2ec] ;  /* 0x0000bb001a0d7a20 */ /* 0x000fe20000410000 */
[----:B------:R-:W-:Y:S01]  /*5f10*/  FSEL R75, R75, -INF , !P6 ;  /* 0xff8000004b4b7808 */ /* 0x000fe20007000000 */
[----:B------:R-:W-:Y:S01]  /*5f20*/  FMUL.FTZ R62, R62, c[0x0][0x2ec] ;  /* 0x0000bb003e3e7a20 */ /* 0x000fe20000410000 */
[-C--:B------:R-:W-:Y:S01]  /*5f30*/  ISETP.GE.AND P6, PT, R155, R181.reuse, PT ;  /* 0x000000b59b00720c */ /* 0x080fe20003fc6270 */
[----:B------:R-:W-:Y:S01]  /*5f40*/  FMUL.FTZ R9, R21, c[0x0][0x2ec] ;  /* 0x0000bb0015097a20 */ /* 0x000fe20000410000 */
[----:B------:R3:W4:Y:S01]  /*5f50*/  MUFU.TANH R103, R74 ;  /* 0x0000004a00677308 */ /* 0x0007220000002400 */
[----:B------:R-:W-:Y:S01]  /*5f60*/  ISETP.GE.AND P4, PT, R163, R180, PT ;  /* 0x000000b4a300720c */ /* 0x000fe20003f86270 */
[----:B-1----:R-:W-:Y:S01]  /*5f70*/  FFMA.FTZ R93, R0, R120, R93 ;  /* 0x00000078005d7223 */ /* 0x002fe2000001005d */
[----:B------:R-:W-:Y:S01]  /*5f80*/  FSEL R243, R111, -INF , !P6 ;  /* 0xff8000006ff37808 */ /* 0x000fe20007000000 */
[----:B------:R-:W-:Y:S01]  /*5f90*/  FMUL.FTZ R14, R27, c[0x0][0x2ec] ;  /* 0x0000bb001b0e7a20 */ /* 0x000fe20000410000 */
[-C--:B------:R-:W-:Y:S01]  /*5fa0*/  ISETP.GE.AND P6, PT, R163, R181.reuse, PT ;  /* 0x000000b5a300720c */ /* 0x080fe20003fc6270 */
[----:B------:R-:W-:Y:S01]  /*5fb0*/  FMUL.FTZ R10, R22, c[0x0][0x2ec] ;  /* 0x0000bb00160a7a20 */ /* 0x000fe20000410000 */
[----:B------:R-:W-:Y:S01]  /*5fc0*/  FSEL R150, R85, -INF , !P4 ;  /* 0xff80000055967808 */ /* 0x000fe20006000000 */
[----:B------:R-:W1:Y:S01]  /*5fd0*/  MUFU.TANH R81, R81 ;  /* 0x0000005100517308 */ /* 0x000e620000002400 */
[----:B------:R-:W-:Y:S01]  /*5fe0*/  ISETP.GE.AND P4, PT, R169, R180, PT ;  /* 0x000000b4a900720c */ /* 0x000fe20003f86270 */
[----:B--2---:R-:W-:Y:S01]  /*5ff0*/  FFMA.FTZ R86, R0, R160, R86 ;  /* 0x000000a000567223 */ /* 0x004fe20000010056 */
[----:B------:R-:W-:Y:S01]  /*6000*/  FSEL R164, R79, -INF , !P3 ;  /* 0xff8000004fa47808 */ /* 0x000fe20005800000 */
[----:B------:R-:W-:Y:S01]  /*6010*/  FMUL.FTZ R11, R23, c[0x0][0x2ec] ;  /* 0x0000bb00170b7a20 */ /* 0x000fe20000410000 */
[-C--:B------:R-:W-:Y:S01]  /*6020*/  ISETP.GE.AND P3, PT, R178, R181.reuse, PT ;  /* 0x000000b5b200720c */ /* 0x080fe20003f66270 */
[----:B------:R-:W-:Y:S01]  /*6030*/  FMUL.FTZ R20, R20, c[0x0][0x2ec] ;  /* 0x0000bb0014147a20 */ /* 0x000fe20000410000 */
[----:B------:R-:W-:Y:S01]  /*6040*/  FSEL R147, R87, -INF , !P5 ;  /* 0xff80000057937808 */ /* 0x000fe20006800000 */
[----:B---3--:R-:W-:Y:S01]  /*6050*/  FFMA.FTZ R74, R0, R146, R203 ;  /* 0x00000092004a7223 */ /* 0x008fe200000100cb */
[----:B------:R-:W2:Y:S01]  /*6060*/  MUFU.TANH R71, R71 ;  /* 0x0000004700477308 */ /* 0x000ea20000002400 */
[----:B------:R-:W-:Y:S01]  /*6070*/  FSEL R146, R84, -INF , !P6 ;  /* 0xff80000054927808 */ /* 0x000fe20007000000 */
[----:B------:R-:W-:Y:S01]  /*6080*/  FMUL.FTZ R67, R106, c[0x0][0x2ec] ;  /* 0x0000bb006a437a20 */ /* 0x000fe20000410000 */
[----:B------:R-:W-:Y:S01]  /*6090*/  ISETP.GE.AND P6, PT, R169, R181, PT ;  /* 0x000000b5a900720c */ /* 0x000fe20003fc6270 */
[----:B------:R-:W-:Y:S01]  /*60a0*/  FMUL.FTZ R65, R107, c[0x0][0x2ec] ;  /* 0x0000bb006b417a20 */ /* 0x000fe20000410000 */
[----:B------:R-:W-:Y:S01]  /*60b0*/  FSEL R74, R74, -INF , !P1 ;  /* 0xff8000004a4a7808 */ /* 0x000fe20004800000 */
[----:B----4-:R-:W-:Y:S01]  /*60c0*/  FFMA.FTZ R103, R0, R172, R103 ;  /* 0x000000ac00677223 */ /* 0x010fe20000010067 */
[----:B------:R-:W-:Y:S01]  /*60d0*/  ISETP.GE.AND P1, PT, R154, R180, PT ;  /* 0x000000b49a00720c */ /* 0x000fe20003f26270 */
[----:B------:R-:W3:Y:S01]  /*60e0*/  MUFU.TANH R34, R60 ;  /* 0x0000003c00227308 */ /* 0x000ee20000002400 */
[C---:B-1----:R-:W-:Y:S01]  /*60f0*/  FFMA.FTZ R81, R0.reuse, R166, R81 ;  /* 0x000000a600517223 */ /* 0x042fe20000010051 */
[----:B------:R-:W-:Y:S01]  /*6100*/  FSEL R166, R77, -INF , !P4 ;  /* 0xff8000004da67808 */ /* 0x000fe20006000000 */
[----:B------:R-:W-:Y:S01]  /*6110*/  FFMA.FTZ R112, R0, R174, R112 ;  /* 0x000000ae00707223 */ /* 0x000fe20000010070 */
[----:B------:R-:W-:Y:S01]  /*6120*/  FSEL R238, R109, -INF , !P1 ;  /* 0xff8000006dee7808 */ /* 0x000fe20004800000 */
[----:B------:R-:W-:Y:S01]  /*6130*/  FMUL.FTZ R105, R105, c[0x0][0x2ec] ;  /* 0x0000bb0069697a20 */ /* 0x000fe20000410000 */
[----:B------:R-:W-:-:S02]  /*6140*/  ISETP.GE.AND P1, PT, R159, R180, PT ;  /* 0x000000b49f00720c */ /* 0x000fc40003f26270 */
[----:B------:R-:W1:Y:S01]  /*6150*/  MUFU.TANH R78, R78 ;  /* 0x0000004e004e7308 */ /* 0x000e620000002400 */
[----:B------:R-:W-:Y:S01]  /*6160*/  ISETP.GE.AND P4, PT, R175, R180, PT ;  /* 0x000000b4af00720c */ /* 0x000fe20003f86270 */
[C---:B--2---:R-:W-:Y:S01]  /*6170*/  FFMA.FTZ R71, R0.reuse, R170, R71 ;  /* 0x000000aa00477223 */ /* 0x044fe20000010047 */
[----:B------:R-:W-:Y:S02]  /*6180*/  ISETP.GE.AND P5, PT, R171, R181, PT ;  /* 0x000000b5ab00720c */ /* 0x000fe40003fa6270 */
[----:B------:R-:W-:Y:S02]  /*6190*/  IADD3 R203, R219, 0x4000, RZ ;  /* 0x00004000dbcb7810 */ /* 0x000fe40007ffe0ff */
[----:B------:R-:W-:Y:S01]  /*61a0*/  FSEL R162, R71, -INF , !P5 ;  /* 0xff80000047a27808 */ /* 0x000fe20006800000 */
[----:B------:R2:W4:Y:S01]  /*61b0*/  MUFU.TANH R83, R73 ;  /* 0x0000004900537308 */ /* 0x0005220000002400 */
[----:B---3--:R-:W-:Y:S01]  /*61c0*/  FFMA.FTZ R34, R0, R183, R34 ;  /* 0x000000b700227223 */ /* 0x008fe20000010022 */
[----:B------:R-:W-:-:S02]  /*61d0*/  ISETP.GE.AND P5, PT, R177, R181, PT ;  /* 0x000000b5b100720c */ /* 0x000fc40003fa6270 */
[----:B------:R-:W-:-:S04]  /*61e0*/  IADD3 R199, R219, 0x6000, RZ ;  /* 0x00006000dbc77810 */ /* 0x000fc80007ffe0ff */
[----:B------:R-:W3:Y:S01]  /*61f0*/  MUFU.TANH R92, R92 ;  /* 0x0000005c005c7308 */ /* 0x000ee20000002400 */
[----:B-1----:R-:W-:Y:S01]  /*6200*/  FFMA.FTZ R78, R0, R170, R78 ;  /* 0x000000aa004e7223 */ /* 0x002fe2000001004e */
[----:B------:R-:W-:Y:S02]  /*6210*/  FSEL R170, R112, -INF , !P4 ;  /* 0xff80000070aa7808 */ /* 0x000fe40006000000 */
[----:B------:R-:W-:Y:S01]  /*6220*/  ISETP.GE.AND P4, PT, R182, R180, PT ;  /* 0x000000b4b600720c */ /* 0x000fe20003f86270 */
[----:B--2---:R-:W-:-:S03]  /*6230*/  FFMA.FTZ R73, R0, R148, R98 ;  /* 0x0000009400497223 */ /* 0x004fc60000010062 */
[----:B------:R-:W1:Y:S01]  /*6240*/  MUFU.TANH R12, R25 ;  /* 0x00000019000c7308 */ /* 0x000e620000002400 */
[----:B------:R-:W-:Y:S01]  /*6250*/  FSEL R148, R90, -INF , !P1 ;  /* 0xff8000005a947808 */ /* 0x000fe20004800000 */
[----:B----4-:R-:W-:Y:S01]  /*6260*/  FFMA.FTZ R83, R0, R174, R83 ;  /* 0x000000ae00537223 */ /* 0x010fe20000010053 */
[-C--:B------:R-:W-:Y:S02]  /*6270*/  ISETP.GE.AND P1, PT, R165, R180.reuse, PT ;  /* 0x000000b4a500720c */ /* 0x080fe40003f26270 */
[----:B------:R-:W-:Y:S02]  /*6280*/  FSEL R73, R73, -INF , !P2 ;  /* 0xff80000049497808 */ /* 0x000fe40005000000 */
[----:B------:R-:W-:Y:S01]  /*6290*/  ISETP.GE.AND P2, PT, R152, R180, PT ;  /* 0x000000b49800720c */ /* 0x000fe20003f46270 */
[----:B------:R-:W2:Y:S01]  /*62a0*/  MUFU.TANH R94, R94 ;  /* 0x0000005e005e7308 */ /* 0x000ea20000002400 */
[----:B------:R-:W-:Y:S01]  /*62b0*/  FSEL R153, R82, -INF , !P1 ;  /* 0xff80000052997808 */ /* 0x000fe20004800000 */
[----:B---3--:R-:W-:Y:S01]  /*62c0*/  FFMA.FTZ R92, R0, R176, R92 ;  /* 0x000000b0005c7223 */ /* 0x008fe2000001005c */
[----:B------:R-:W-:-:S02]  /*62d0*/  FSEL R239, R110, -INF , !P2 ;  /* 0xff8000006eef7808 */ /* 0x000fc40005000000 */
[----:B------:R-:W-:Y:S02]  /*62e0*/  ISETP.GE.AND P2, PT, R161, R180, PT ;  /* 0x000000b4a100720c */ /* 0x000fe40003f46270 */
[----:B------:R-:W-:Y:S01]  /*62f0*/  FSEL R161, R76, -INF , !P6 ;  /* 0xff8000004ca17808 */ /* 0x000fe20007000000 */
[----:B------:R-:W-:Y:S01]  /*6300*/  I2F R121, R182 ;  /* 0x000000b600797306 */ /* 0x000fe20000201400 */
[-C--:B------:R-:W-:Y:S01]  /*6310*/  ISETP.GE.AND P6, PT, R175, R181.reuse, PT ;  /* 0x000000b5af00720c */ /* 0x080fe20003fc6270 */
[----:B-1----:R-:W-:Y:S01]  /*6320*/  FFMA.FTZ R12, R0, R190, R12 ;  /* 0x000000be000c7223 */ /* 0x002fe2000001000c */
[----:B------:R-:W-:Y:S02]  /*6330*/  FSEL R175, R93, -INF , !P3 ;  /* 0xff8000005daf7808 */ /* 0x000fe40005800000 */
[----:B------:R-:W-:Y:S02]  /*6340*/  FSEL R149, R86, -INF , !P2 ;  /* 0xff80000056957808 */ /* 0x000fe40005000000 */
[----:B------:R-:W-:Y:S01]  /*6350*/  ISETP.GE.AND P3, PT, R186, R181, PT ;  /* 0x000000b5ba00720c */ /* 0x000fe20003f66270 */
[----:B------:R-:W1:Y:S01]  /*6360*/  MUFU.TANH R53, R53 ;  /* 0x0000003500357308 */ /* 0x000e620000002400 */
[----:B------:R-:W-:Y:S01]  /*6370*/  ISETP.GE.AND P2, PT, R167, R180, PT ;  /* 0x000000b4a700720c */ /* 0x000fe20003f46270 */
[----:B--2---:R-:W-:Y:S01]  /*6380*/  FFMA.FTZ R94, R0, R176, R94 ;  /* 0x000000b0005e7223 */ /* 0x004fe2000001005e */
[----:B------:R-:W-:-:S02]  /*6390*/  ISETP.GE.AND P1, PT, R171, R180, PT ;  /* 0x000000b4ab00720c */ /* 0x000fc40003f26270 */
[----:B------:R-:W-:Y:S02]  /*63a0*/  FSEL R160, R34, -INF , !P3 ;  /* 0xff80000022a07808 */ /* 0x000fe40005800000 */
[----:B------:R-:W-:Y:S01]  /*63b0*/  FSEL R154, R81, -INF , !P2 ;  /* 0xff800000519a7808 */ /* 0x000fe20005000000 */
[----:B------:R-:W2:Y:S01]  /*63c0*/  MUFU.TANH R32, R32 ;  /* 0x0000002000207308 */ /* 0x000ea20000002400 */
[----:B------:R-:W-:Y:S02]  /*63d0*/  FSEL R167, R78, -INF , !P1 ;  /* 0xff8000004ea77808 */ /* 0x000fe40004800000 */
[----:B------:R-:W-:Y:S02]  /*63e0*/  ISETP.GE.AND P3, PT, R192, R181, PT ;  /* 0x000000b5c000720c */ /* 0x000fe40003f66270 */
[-C--:B------:R-:W-:Y:S02]  /*63f0*/  ISETP.GE.AND P2, PT, R173, R180.reuse, PT ;  /* 0x000000b4ad00720c */ /* 0x080fe40003f46270 */
[----:B------:R-:W-:Y:S01]  /*6400*/  ISETP.GE.AND P1, PT, R177, R180, PT ;  /* 0x000000b4b100720c */ /* 0x000fe20003f26270 */
[----:B------:R-:W3:Y:S01]  /*6410*/  MUFU.TANH R15, R15 ;  /* 0x0000000f000f7308 */ /* 0x000ee20000002400 */
[----:B------:R-:W-:Y:S01]  /*6420*/  FSEL R163, R83, -INF , !P6 ;  /* 0xff80000053a37808 */ /* 0x000fe20007000000 */
[----:B-1----:R-:W-:Y:S01]  /*6430*/  FFMA.FTZ R53, R0, R121, R53 ;  /* 0x0000007900357223 */ /* 0x002fe20000010035 */
[----:B------:R-:W-:-:S02]  /*6440*/  FSEL R176, R92, -INF , !P5 ;  /* 0xff8000005cb07808 */ /* 0x000fc40006800000 */
[----:B------:R-:W-:Y:S02]  /*6450*/  FSEL R157, R12, -INF , !P3 ;  /* 0xff8000000c9d7808 */ /* 0x000fe40005800000 */
[----:B------:R-:W-:Y:S01]  /*6460*/  FSEL R169, R103, -INF , !P2 ;  /* 0xff80000067a97808 */ /* 0x000fe20005000000 */
[----:B------:R-:W1:Y:S01]  /*6470*/  MUFU.TANH R52, R52 ;  /* 0x0000003400347308 */ /* 0x000e620000002400 */
[----:B--2---:R-:W-:Y:S01]  /*6480*/  FFMA.FTZ R32, R0, R179, R32 ;  /* 0x000000b300207223 */ /* 0x004fe20000010020 */
[-C--:B------:R-:W-:Y:S02]  /*6490*/  ISETP.GE.AND P6, PT, R182, R181.reuse, PT ;  /* 0x000000b5b600720c */ /* 0x080fe40003fc6270 */
[----:B------:R-:W-:Y:S02]  /*64a0*/  ISETP.GE.AND P5, PT, R184, R181, PT ;  /* 0x000000b5b800720c */ /* 0x000fe40003fa6270 */
[----:B------:R-:W-:Y:S02]  /*64b0*/  FSEL R172, R94, -INF , !P1 ;  /* 0xff8000005eac7808 */ /* 0x000fe40004800000 */
[----:B------:R-:W2:Y:S01]  /*64c0*/  MUFU.TANH R33, R33 ;  /* 0x0000002100217308 */ /* 0x000ea20000002400 */
[----:B---3--:R-:W-:Y:S01]  /*64d0*/  FFMA.FTZ R15, R0, R101, R15 ;  /* 0x00000065000f7223 */ /* 0x008fe2000001000f */
[----:B------:R-:W-:-:S02]  /*64e0*/  ISETP.GE.AND P3, PT, R195, R181, PT ;  /* 0x000000b5c300720c */ /* 0x000fc40003f66270 */
[-C--:B------:R-:W-:Y:S02]  /*64f0*/  ISETP.GE.AND P2, PT, R178, R180.reuse, PT ;  /* 0x000000b4b200720c */ /* 0x080fe40003f46270 */
[----:B------:R-:W-:Y:S02]  /*6500*/  ISETP.GE.AND P1, PT, R184, R180, PT ;  /* 0x000000b4b800720c */ /* 0x000fe40003f26270 */
[----:B------:R-:W3:Y:S01]  /*6510*/  MUFU.TANH R48, R48 ;  /* 0x0000003000307308 */ /* 0x000ee20000002400 */
[----:B-1----:R-:W-:Y:S01]  /*6520*/  FFMA.FTZ R52, R0, R120, R52 ;  /* 0x0000007800347223 */ /* 0x002fe20000010034 */
[----:B------:R-:W-:Y:S02]  /*6530*/  FSEL R174, R53, -INF , !P6 ;  /* 0xff80000035ae7808 */ /* 0x000fe40007000000 */
[----:B------:R-:W-:Y:S02]  /*6540*/  FSEL R173, R32, -INF , !P5 ;  /* 0xff80000020ad7808 */ /* 0x000fe40006800000 */
[----:B------:R-:W-:-:S02]  /*6550*/  FSEL R142, R15, -INF , !P3 ;  /* 0xff8000000f8e7808 */ /* 0x000fc40005800000 */
[----:B------:R-:W1:Y:S01]  /*6560*/  MUFU.TANH R35, R35 ;  /* 0x0000002300237308 */ /* 0x000e620000002400 */
[----:B--2---:R-:W-:Y:S01]  /*6570*/  FFMA.FTZ R33, R0, R121, R33 ;  /* 0x0000007900217223 */ /* 0x004fe20000010021 */
[----:B------:R-:W-:Y:S02]  /*6580*/  FSEL R171, R52, -INF , !P2 ;  /* 0xff80000034ab7808 */ /* 0x000fe40005000000 */
[----:B------:R-:W-:Y:S02]  /*6590*/  ISETP.GE.AND P6, PT, R188, R181, PT ;  /* 0x000000b5bc00720c */ /* 0x000fe40003fc6270 */
[----:B------:R-:W-:Y:S02]  /*65a0*/  FSEL R168, R33, -INF , !P4 ;  /* 0xff80000021a87808 */ /* 0x000fe40006000000 */
[----:B------:R-:W2:Y:S01]  /*65b0*/  MUFU.TANH R18, R18 ;  /* 0x0000001200127308 */ /* 0x000ea20000002400 */
[----:B---3--:R-:W-:Y:S01]  /*65c0*/  FFMA.FTZ R48, R0, R179, R48 ;  /* 0x000000b300307223 */ /* 0x008fe20000010030 */
[----:B------:R-:W-:-:S02]  /*65d0*/  ISETP.GE.AND P5, PT, R189, R181, PT ;  /* 0x000000b5bd00720c */ /* 0x000fc40003fa6270 */
[----:B------:R-:W-:Y:S02]  /*65e0*/  ISETP.GT.AND P3, PT, R230, R224, PT ;  /* 0x000000e0e600720c */ /* 0x000fe40003f64270 */
[----:B------:R-:W-:Y:S02]  /*65f0*/  FSEL R165, R48, -INF , !P1 ;  /* 0xff80000030a57808 */ /* 0x000fe40004800000 */
[----:B------:R-:W3:Y:S01]  /*6600*/  MUFU.TANH R16, R62 ;  /* 0x0000003e00107308 */ /* 0x000ee20000002400 */
[----:B-1----:R-:W-:Y:S01]  /*6610*/  FFMA.FTZ R35, R0, R185, R35 ;  /* 0x000000b900237223 */ /* 0x002fe20000010023 */
[-C--:B------:R-:W-:Y:S02]  /*6620*/  ISETP.GE.AND P2, PT, R186, R180.reuse, PT ;  /* 0x000000b4ba00720c */ /* 0x080fe40003f46270 */
[-C--:B------:R-:W-:Y:S02]  /*6630*/  ISETP.GE.AND P4, PT, R188, R180.reuse, PT ;  /* 0x000000b4bc00720c */ /* 0x080fe40003f86270 */
[----:B------:R-:W-:-:S02]  /*6640*/  ISETP.GE.AND P1, PT, R189, R180, PT ;  /* 0x000000b4bd00720c */ /* 0x000fc40003f26270 */
[----:B------:R-:W1:Y:S01]  /*6650*/  MUFU.TANH R17, R17 ;  /* 0x0000001100117308 */ /* 0x000e620000002400 */
[----:B--2---:R-:W-:Y:S01]  /*6660*/  FFMA.FTZ R18, R0, R187, R18 ;  /* 0x000000bb00127223 */ /* 0x004fe20000010012 */
[----:B------:R-:W-:Y:S02]  /*6670*/  FSEL R159, R35, -INF , !P6 ;  /* 0xff800000239f7808 */ /* 0x000fe40007000000 */
[----:B------:R-:W-:Y:S02]  /*6680*/  ISETP.GE.AND P6, PT, R193, R181, PT ;  /* 0x000000b5c100720c */ /* 0x000fe40003fc6270 */
[----:B------:R-:W-:Y:S02]  /*6690*/  FSEL R158, R18, -INF , !P5 ;  /* 0xff800000129e7808 */ /* 0x000fe40006800000 */
[----:B------:R-:W2:Y:S01]  /*66a0*/  MUFU.TANH R13, R13 ;  /* 0x0000000d000d7308 */ /* 0x000ea20000002400 */
[----:B---3--:R-:W-:Y:S01]  /*66b0*/  FFMA.FTZ R16, R0, R183, R16 ;  /* 0x000000b700107223 */ /* 0x008fe20000010010 */
[----:B------:R-:W-:-:S04]  /*66c0*/  ISETP.GE.AND P5, PT, R194, R181, PT ;  /* 0x000000b5c200720c */ /* 0x000fc80003fa6270 */
[----:B------:R-:W-:Y:S02]  /*66d0*/  FSEL R156, R16, -INF , !P2 ;  /* 0xff800000109c7808 */ /* 0x000fe40005000000 */
[----:B------:R-:W3:Y:S01]  /*66e0*/  MUFU.TANH R8, R20 ;  /* 0x0000001400087308 */ /* 0x000ee20000002400 */
        /* <DEDUP_REMOVED lines=8> */
[----:B---3--:R-:W-:Y:S01]  /*6770*/  FFMA.FTZ R8, R0, R191, R8 ;  /* 0x000000bf00087223 */ /* 0x008fe20000010008 */
[----:B------:R-:W-:-:S04]  /*6780*/  ISETP.GE.AND P1, PT, R194, R180, PT ;  /* 0x000000b4c200720c */ /* 0x000fc80003f26270 */
[----:B------:R-:W-:Y:S01]  /*6790*/  FSEL R144, R8, -INF , !P6 ;  /* 0xff80000008907808 */ /* 0x000fe20007000000 */
[C---:B------:R-:W-:Y:S01]  /*67a0*/  FFMA.FTZ R8, R0.reuse, R132, R102 ;  /* 0x0000008400087223 */ /* 0x040fe20000010066 */
[----:B------:R-:W3:Y:S01]  /*67b0*/  MUFU.TANH R10, R10 ;  /* 0x0000000a000a7308 */ /* 0x000ee20000002400 */
[----:B-1----:R-:W-:Y:S01]  /*67c0*/  FFMA.FTZ R9, R0, R100, R9 ;  /* 0x0000006400097223 */ /* 0x002fe20000010009 */
[----:B------:R-:W-:-:S04]  /*67d0*/  ISETP.GE.AND P6, PT, R133, R181, PT ;  /* 0x000000b58500720c */ /* 0x000fc80003fc6270 */
[----:B------:R-:W-:Y:S01]  /*67e0*/  FSEL R143, R9, -INF , !P5 ;  /* 0xff800000098f7808 */ /* 0x000fe20006800000 */
[C---:B------:R-:W-:Y:S01]  /*67f0*/  FFMA.FTZ R9, R0.reuse, R132, R198 ;  /* 0x0000008400097223 */ /* 0x040fe200000100c6 */
[----:B------:R-:W1:Y:S01]  /*6800*/  MUFU.TANH R11, R11 ;  /* 0x0000000b000b7308 */ /* 0x000e620000002400 */
[----:B--2---:R-:W-:Y:S01]  /*6810*/  FFMA.FTZ R14, R0, R190, R14 ;  /* 0x000000be000e7223 */ /* 0x004fe2000001000e */
[----:B------:R-:W-:Y:S02]  /*6820*/  ISETP.GE.AND P5, PT, R197, R181, PT ;  /* 0x000000b5c500720c */ /* 0x000fe40003fa6270 */
[----:B------:R-:W-:Y:S02]  /*6830*/  IADD3 R198, R219, 0x6800, RZ ;  /* 0x00006800dbc67810 */ /* 0x000fe40007ffe0ff */
[----:B------:R-:W-:Y:S02]  /*6840*/  FSEL R151, R14, -INF , !P2 ;  /* 0xff8000000e977808 */ /* 0x000fe40005000000 */
[----:B------:R-:W2:Y:S01]  /*6850*/  MUFU.TANH R140, R105 ;  /* 0x00000069008c7308 */ /* 0x000ea20000002400 */
[----:B---3--:R-:W-:Y:S01]  /*6860*/  FFMA.FTZ R10, R0, R191, R10 ;  /* 0x000000bf000a7223 */ /* 0x008fe2000001000a */
[----:B------:R-:W-:Y:S01]  /*6870*/  BAR.SYNC.DEFER_BLOCKING 0x0 ;  /* 0x0000000000007b1d */ /* 0x000fe20000010000 */
[----:B------:R-:W-:-:S02]  /*6880*/  ISETP.GE.AND P2, PT, R195, R180, PT ;  /* 0x000000b4c300720c */ /* 0x000fc40003f46270 */
[----:B------:R-:W-:Y:S02]  /*6890*/  FSEL R9, R9, -INF , !P6 ;  /* 0xff80000009097808 */ /* 0x000fe40007000000 */
[----:B------:R-:W-:Y:S01]  /*68a0*/  FSEL R139, R10, -INF , !P4 ;  /* 0xff8000000a8b7808 */ /* 0x000fe20006000000 */
[----:B------:R-:W3:Y:S01]  /*68b0*/  MUFU.TANH R67, R67 ;  /* 0x0000004300437308 */ /* 0x000ee20000002400 */
[----:B-1----:R-:W-:Y:S01]  /*68c0*/  FFMA.FTZ R11, R0, R100, R11 ;  /* 0x00000064000b7223 */ /* 0x002fe2000001000b */
[----:B------:R-:W-:-:S04]  /*68d0*/  ISETP.GE.AND P4, PT, R133, R180, PT ;  /* 0x000000b48500720c */ /* 0x000fc80003f86270 */
[----:B------:R-:W-:Y:S02]  /*68e0*/  FSEL R138, R11, -INF , !P1 ;  /* 0xff8000000b8a7808 */ /* 0x000fe40004800000 */
[----:B------:R-:W1:Y:S01]  /*68f0*/  MUFU.TANH R65, R65 ;  /* 0x0000004100417308 */ /* 0x000e620000002400 */
[----:B--2---:R-:W-:Y:S01]  /*6900*/  FFMA.FTZ R140, R0, R196, R140 ;  /* 0x000000c4008c7223 */ /* 0x004fe2000001008c */
[----:B------:R-:W-:Y:S02]  /*6910*/  ISETP.GE.AND P1, PT, R197, R180, PT ;  /* 0x000000b4c500720c */ /* 0x000fe40003f26270 */
[----:B------:R-:W-:Y:S02]  /*6920*/  IADD3 R197, R219, 0x7000, RZ ;  /* 0x00007000dbc57810 */ /* 0x000fe40007ffe0ff */
[----:B------:R-:W-:Y:S01]  /*6930*/  FSEL R8, R8, -INF , !P4 ;  /* 0xff80000008087808 */ /* 0x000fe20006000000 */
[----:B---3--:R-:W-:Y:S01]  /*6940*/  FFMA.FTZ R67, R0, R101, R67 ;  /* 0x0000006500437223 */ /* 0x008fe20000010043 */
[----:B------:R-:W-:-:S04]  /*6950*/  FSEL R140, R140, -INF , !P5 ;  /* 0xff8000008c8c7808 */ /* 0x000fc80006800000 */
[----:B------:R-:W-:Y:S01]  /*6960*/  FSEL R67, R67, -INF , !P2 ;  /* 0xff80000043437808 */ /* 0x000fe20005000000 */
[----:B-1----:R-:W-:Y:S01]  /*6970*/  FFMA.FTZ R65, R0, R196, R65 ;  /* 0x000000c400417223 */ /* 0x002fe20000010041 */
[----:B------:R-:W-:-:S04]  /*6980*/  IADD3 R196, R219, 0x7800, RZ ;  /* 0x00007800dbc47810 */ /* 0x000fc80007ffe0ff */
[----:B------:R-:W-:Y:S01]  /*6990*/  FSEL R65, R65, -INF , !P1 ;  /* 0xff80000041417808 */ /* 0x000fe20004800000 */
[----:B------:R-:W-:Y:S05]  /*69a0*/  @!P3 BRA `(.L_x_3733) ;  /* 0x00000e200000b947 */ /* 0x000fea0003800000 */
[----:B------:R-:W-:Y:S05]  /*69b0*/  @!P0 BRA `(.L_x_3734) ;  /* 0x0000039000008947 */ /* 0x000fea0003800000 */
[----:B------:R-:W1:Y:S01]  /*69c0*/  I2F.RP R16, R39 ;  /* 0x0000002700107306 */ /* 0x000e620000209400 */
[----:B------:R-:W-:Y:S02]  /*69d0*/  IABS R13, R41 ;  /* 0x00000029000d7213 */ /* 0x000fe40000000000 */
[C---:B------:R-:W-:Y:S02]  /*69e0*/  IADD3 R15, R41.reuse, -0x80, RZ ;  /* 0xffffff80290f7810 */ /* 0x040fe40007ffe0ff */
[----:B------:R-:W-:Y:S02]  /*69f0*/  LOP3.LUT R41, R41, c[0x0][0x2d0], RZ, 0x3c, !PT ;  /* 0x0000b40029297a12 */ /* 0x000fe400078e3cff */
[----:B------:R-:W-:Y:S02]  /*6a00*/  IABS R11, R15 ;  /* 0x0000000f000b7213 */ /* 0x000fe40000000000 */
        /* <DEDUP_REMOVED lines=52> */
.L_x_3734:
[----:B------:R-:W-:-:S04]  /*6d50*/  LEA R124, -R124, RZ, 0x7 ;  /* 0x000000ff7c7c7211 */ /* 0x000fc800078e39ff */
[----:B------:R-:W-:Y:S02]  /*6d60*/  SHF.R.S32.HI R14, RZ, 0x1f, R124 ;  /* 0x0000001fff0e7819 */ /* 0x000fe4000001147c */
.L_x_3735:
        /* <DEDUP_REMOVED lines=162> */
.L_x_3737:
[----:B------:R-:W-:Y:S05]  /*7790*/  BSYNC B0 ;  /* 0x0000000000007941 */ /* 0x000fea0003800000 */
.L_x_3736:
[----:B------:R-:W0:Y:S01]  /*77a0*/  LDGDEPBAR ;  /* 0x00000000000079af */ /* 0x000e220000000000 */
[----:B------:R-:W-:-:S04]  /*77b0*/  IADD3 R135, P1, R124, R135, RZ ;  /* 0x000000877c877210 */ /* 0x000fc80007f3e0ff */
[----:B------:R-:W-:Y:S02]  /*77c0*/  IADD3.X R134, R14, R134, RZ, P1, !PT ;  /* 0x000000860e867210 */ /* 0x000fe40000ffe4ff */
.L_x_3733:
[----:B------:R-:W-:Y:S02]  /*77d0*/  FMNMX.FTZ R10, R9, R59, !PT ;  /* 0x0000003b090a7209 */ /* 0x000fe40007810000 */
[----:B--2---:R-:W-:Y:S02]  /*77e0*/  FMNMX.FTZ R12, R8, R56, !PT ;  /* 0x00000038080c7209 */ /* 0x004fe40007810000 */
        /* <DEDUP_REMOVED lines=70> */
[----:B--2---:R-:W-:-:S03]  /*7c50*/  FMNMX.FTZ R11, R10, R11, !PT ;  /* 0x0000000b0a0b7209 */ /* 0x004fc60007810000 */
[----:B------:R-:W-:Y:S04]  /*7c60*/  LDSM.16.MT88.4 R84, [R214+0x10000] ;  /* 0x01000000d654783b */ /* 0x000fe80000004200 */
[----:B------:R-:W2:Y:S04]  /*7c70*/  SHFL.BFLY PT, R10, R12, 0x2, 0x1f ;  /* 0x0c401f000c0a7f89 */ /* 0x000ea800000e0000 */
[----:B------:R-:W3:Y:S04]  /*7c80*/  SHFL.BFLY PT, R133, R11, 0x1, 0x1f ;  /* 0x0c201f000b857f89 */ /* 0x000ee800000e0000 */
[----:B------:R-:W-:Y:S04]  /*7c90*/  LDSM.16.MT88.4 R76, [R213+0x10000] ;  /* 0x01000000d54c783b */ /* 0x000fe80000004200 */
[----:B-1----:R-:W-:Y:S04]  /*7ca0*/  LDSM.16.MT88.4 R24, [R216+0xc800] ;  /* 0x00c80000d818783b */ /* 0x002fe80000004200 */
[----:B------:R-:W-:Y:S04]  /*7cb0*/  LDSM.16.MT88.4 R20, [R214+0xc800] ;  /* 0x00c80000d614783b */ /* 0x000fe80000004200 */
[----:B------:R-:W-:Y:S01]  /*7cc0*/  LDSM.16.MT88.4 R16, [R213+0xc800] ;  /* 0x00c80000d510783b */ /* 0x000fe20000004200 */
[----:B--2---:R-:W-:-:S03]  /*7cd0*/  FMNMX.FTZ R10, R12, R10, !PT ;  /* 0x0000000a0c0a7209 */ /* 0x004fc60007810000 */
[----:B------:R-:W-:Y:S01]  /*7ce0*/  LDSM.16.MT88.4 R32, [R214+0x10800] ;  /* 0x01080000d620783b */ /* 0x000fe20000004200 */
[----:B---3--:R-:W-:-:S03]  /*7cf0*/  FMNMX.FTZ R133, R11, R133, !PT ;  /* 0x000000850b857209 */ /* 0x008fc60007810000 */
[----:B------:R-:W1:Y:S01]  /*7d00*/  SHFL.BFLY PT, R132, R10, 0x1, 0x1f ;  /* 0x0c201f000a847f89 */ /* 0x000e6200000e0000 */
[C---:B------:R-:W-:Y:S01]  /*7d10*/  FSETP.NEU.FTZ.AND P1, PT, R133.reuse, -INF , PT ;  /* 0xff8000008500780b */ /* 0x040fe20003f3d000 */
[----:B------:R-:W-:Y:S02]  /*7d20*/  FMUL.FTZ R141, R133, c[0x0][0x23c] ;  /* 0x00008f00858d7a20 */ /* 0x000fe40000410000 */
[----:B------:R-:W-:Y:S03]  /*7d30*/  LDSM.16.MT88.4 R12, [R212+0xc800] ;  /* 0x00c80000d40c783b */ /* 0x000fe60000004200 */
[----:B------:R-:W-:Y:S01]  /*7d40*/  FSEL R141, R141, RZ, P1 ;  /* 0x000000ff8d8d7208 */ /* 0x000fe20000800000 */
[----:B------:R-:W-:Y:S04]  /*7d50*/  LDSM.16.MT88.4 R28, [R213+0x10800] ;  /* 0x01080000d51c783b */ /* 0x000fe80000004200 */
[----:B------:R-:W-:-:S02]  /*7d60*/  FFMA.FTZ R60, R59, c[0x0][0x23c], -R141 ;  /* 0x00008f003b3c7a23 */ /* 0x000fc4000001088d */
[--C-:B------:R-:W-:Y:S02]  /*7d70*/  FFMA.FTZ R61, R9, c[0x0][0x23c], -R141.reuse ;  /* 0x00008f00093d7a23 */ /* 0x100fe4000001088d */
[--C-:B------:R-:W-:Y:S02]  /*7d80*/  FFMA.FTZ R59, R69, c[0x0][0x23c], -R141.reuse ;  /* 0x00008f00453b7a23 */ /* 0x100fe4000001088d */
[--C-:B------:R-:W-:Y:S01]  /*7d90*/  FFMA.FTZ R55, R70, c[0x0][0x23c], -R141.reuse ;  /* 0x00008f0046377a23 */ /* 0x100fe2000001088d */
[----:B------:R-:W-:Y:S01]  /*7da0*/  MUFU.EX2 R60, R60 ;  /* 0x0000003c003c7308 */ /* 0x000fe20000000800 */
[--C-:B------:R-:W-:Y:S01]  /*7db0*/  FFMA.FTZ R54, R6, c[0x0][0x23c], -R141.reuse ;  /* 0x00008f0006367a23 */ /* 0x100fe2000001088d */
[----:B-1----:R-:W-:Y:S01]  /*7dc0*/  FMNMX.FTZ R132, R10, R132, !PT ;  /* 0x000000840a847209 */ /* 0x002fe20007810000 */
[--C-:B------:R-:W-:Y:S02]  /*7dd0*/  FFMA.FTZ R53, R7, c[0x0][0x23c], -R141.reuse ;  /* 0x00008f0007357a23 */ /* 0x100fe4000001088d */
[--C-:B------:R-:W-:Y:S01]  /*7de0*/  FFMA.FTZ R50, R75, c[0x0][0x23c], -R141.reuse ;  /* 0x00008f004b327a23 */ /* 0x100fe2000001088d */
[C---:B------:R-:W-:Y:S01]  /*7df0*/  FSETP.NEU.FTZ.AND P1, PT, R132.reuse, -INF , PT ;  /* 0xff8000008400780b */ /* 0x040fe20003f3d000 */
[----:B------:R-:W-:Y:S01]  /*7e00*/  FMUL.FTZ R66, R132, c[0x0][0x23c] ;  /* 0x00008f0084427a20 */ /* 0x000fe20000410000 */
[----:B------:R-:W1:Y:S01]  /*7e10*/  MUFU.EX2 R61, R61 ;  /* 0x0000003d003d7308 */ /* 0x000e620000000800 */
[----:B------:R-:W-:-:S02]  /*7e20*/  FFMA.FTZ R49, R240, c[0x0][0x23c], -R141 ;  /* 0x00008f00f0317a23 */ /* 0x000fc4000001088d */
[--C-:B------:R-:W-:Y:S01]  /*7e30*/  FFMA.FTZ R46, R241, c[0x0][0x23c], -R141.reuse ;  /* 0x00008f00f12e7a23 */ /* 0x100fe2000001088d */
[----:B------:R-:W-:Y:S01]  /*7e40*/  FSEL R66, R66, RZ, P1 ;  /* 0x000000ff42427208 */ /* 0x000fe20000800000 */
[--C-:B------:R-:W-:Y:S02]  /*7e50*/  FFMA.FTZ R45, R243, c[0x0][0x23c], -R141.reuse ;  /* 0x00008f00f32d7a23 */ /* 0x100fe4000001088d */
[--C-:B------:R-:W-:Y:S01]  /*7e60*/  FFMA.FTZ R3, R242, c[0x0][0x23c], -R141.reuse ;  /* 0x00008f00f2037a23 */ /* 0x100fe2000001088d */
[----:B------:R-:W-:Y:S01]  /*7e70*/  MUFU.EX2 R59, R59 ;  /* 0x0000003b003b7308 */ /* 0x000fe20000000800 */
[--C-:B------:R-:W-:Y:S02]  /*7e80*/  FFMA.FTZ R63, R56, c[0x0][0x23c], -R66.reuse ;  /* 0x00008f00383f7a23 */ /* 0x100fe40000010842 */
[--C-:B------:R-:W-:Y:S02]  /*7e90*/  FFMA.FTZ R64, R8, c[0x0][0x23c], -R66.reuse ;  /* 0x00008f0008407a23 */ /* 0x100fe40000010842 */
[--C-:B------:R-:W-:Y:S01]  /*7ea0*/  FFMA.FTZ R62, R58, c[0x0][0x23c], -R66.reuse ;  /* 0x00008f003a3e7a23 */ /* 0x100fe20000010842 */
[----:B------:R-:W-:Y:S01]  /*7eb0*/  LDSM.16.MT88.4 R8, [R216+0x10800] ;  /* 0x01080000d808783b */ /* 0x000fe20000004200 */
[--C-:B------:R-:W-:Y:S01]  /*7ec0*/  FFMA.FTZ R56, R68, c[0x0][0x23c], -R66.reuse ;  /* 0x00008f0044387a23 */ /* 0x100fe20000010842 */
[----:B------:R-:W2:Y:S01]  /*7ed0*/  MUFU.EX2 R55, R55 ;  /* 0x0000003700377308 */ /* 0x000ea20000000800 */
[----:B------:R-:W-:Y:S01]  /*7ee0*/  FFMA.FTZ R58, R5, c[0x0][0x23c], -R141 ;  /* 0x00008f00053a7a23 */ /* 0x000fe2000001088d */
[----:B-1----:R-:W-:Y:S01]  /*7ef0*/  F2FP.BF16.PACK_AB R68, R60, R61 ;  /* 0x0000003d3c44723e */ /* 0x002fe200000010ff */
[----:B------:R-:W1:Y:S01]  /*7f00*/  LDSM.16.MT88.4 R4, [R212+0x10000] ;  /* 0x01000000d404783b */ /* 0x000e620000004200 */
[----:B------:R-:W-:-:S02]  /*7f10*/  FFMA.FTZ R57, R57, c[0x0][0x23c], -R66 ;  /* 0x00008f0039397a23 */ /* 0x000fc40000010842 */
[--C-:B------:R-:W-:Y:S02]  /*7f20*/  FFMA.FTZ R52, R74, c[0x0][0x23c], -R66.reuse ;  /* 0x00008f004a347a23 */ /* 0x100fe40000010842 */
[----:B------:R-:W-:Y:S01]  /*7f30*/  MUFU.EX2 R64, R64 ;  /* 0x0000004000407308 */ /* 0x000fe20000000800 */
[--C-:B------:R-:W-:Y:S02]  /*7f40*/  FFMA.FTZ R51, R73, c[0x0][0x23c], -R66.reuse ;  /* 0x00008f0049337a23 */ /* 0x100fe40000010842 */
[--C-:B------:R-:W-:Y:S02]  /*7f50*/  FFMA.FTZ R48, R72, c[0x0][0x23c], -R66.reuse ;  /* 0x00008f0048307a23 */ /* 0x100fe40000010842 */
[--C-:B------:R-:W-:Y:S02]  /*7f60*/  FFMA.FTZ R47, R238, c[0x0][0x23c], -R66.reuse ;  /* 0x00008f00ee2f7a23 */ /* 0x100fe40000010842 */
[--C-:B------:R-:W-:Y:S01]  /*7f70*/  FFMA.FTZ R44, R239, c[0x0][0x23c], -R66.reuse ;  /* 0x00008f00ef2c7a23 */ /* 0x100fe20000010842 */
[----:B------:R-:W3:Y:S01]  /*7f80*/  MUFU.EX2 R63, R63 ;  /* 0x0000003f003f7308 */ /* 0x000ee20000000800 */
[----:B--2---:R-:W-:Y:S01]  /*7f90*/  F2FP.BF16.PACK_AB R70, R55, R59 ;  /* 0x0000003b3746723e */ /* 0x004fe200000010ff */
[--C-:B------:R-:W-:Y:S01]  /*7fa0*/  FFMA.FTZ R41, R237, c[0x0][0x23c], -R66.reuse ;  /* 0x00008f00ed297a23 */ /* 0x100fe20000010842 */
[----:B------:R-:W-:Y:S01]  /*7fb0*/  LEA R239, P1, R135, c[0x0][0x168], 0x1 ;  /* 0x00005a0087ef7a11 */ /* 0x000fe200078208ff */
[----:B------:R-:W-:-:S02]  /*7fc0*/  FFMA.FTZ R2, R148, c[0x0][0x23c], -R66 ;  /* 0x00008f0094027a23 */ /* 0x000fc40000010842 */
[--C-:B------:R-:W-:Y:S01]  /*7fd0*/  FFMA.FTZ R148, R147, c[0x0][0x23c], -R141.reuse ;  /* 0x00008f0093947a23 */ /* 0x100fe2000001088d */
[----:B------:R-:W-:Y:S01]  /*7fe0*/  LEA.HI.X R238, R135, c[0x0][0x16c], R134, 0x1, P1 ;  /* 0x00005b0087ee7a11 */ /* 0x000fe200008f0c86 */
[----:B------:R-:W-:Y:S01]  /*7ff0*/  MUFU.EX2 R62, R62 ;  /* 0x0000003e003e7308 */ /* 0x000fe20000000800 */
[--C-:B------:R-:W-:Y:S02]  /*8000*/  FFMA.FTZ R145, R145, c[0x0][0x23c], -R141.reuse ;  /* 0x00008f0091917a23 */ /* 0x100fe4000001088d */
[--C-:B------:R-:W-:Y:S02]  /*8010*/  FFMA.FTZ R146, R146, c[0x0][0x23c], -R141.reuse ;  /* 0x00008f0092927a23 */ /* 0x100fe4000001088d */
[----:B------:R-:W-:Y:S02]  /*8020*/  FFMA.FTZ R147, R236, c[0x0][0x23c], -R141 ;  /* 0x00008f00ec937a23 */ /* 0x000fe4000001088d */
[--C-:B------:R-:W-:Y:S01]  /*8030*/  FFMA.FTZ R149, R149, c[0x0][0x23c], -R66.reuse ;  /* 0x00008f0095957a23 */ /* 0x100fe20000010842 */
        /* <DEDUP_REMOVED lines=10> */
[----:B--2---:R-:W-:Y:S01]  /*80e0*/  F2FP.BF16.PACK_AB R71, R56, R62 ;  /* 0x0000003e3847723e */ /* 0x004fe200000010ff */
        /* <DEDUP_REMOVED lines=24> */
[----:B------:R-:W3:Y:S01]  /*8270*/  MUFU.EX2 R52, R52 ;  /* 0x0000003400347308 */ /* 0x000ee20000000800 */
        /* <DEDUP_REMOVED lines=11> */
[----:B------:R-:W4:Y:S01]  /*8330*/  MUFU.EX2 R48, R48 ;  /* 0x0000003000307308 */ /* 0x000f220000000800 */
[----:B------:R-:W-:-:S02]  /*8340*/  FFMA.FTZ R240, R140, c[0x0][0x23c], -R141 ;  /* 0x00008f008cf07a23 */ /* 0x000fc4000001088d */
[----:B------:R-:W-:Y:S02]  /*8350*/  FFMA.FTZ R241, R65, c[0x0][0x23c], -R66 ;  /* 0x00008f0041f17a23 */ /* 0x000fe40000010842 */
[----:B------:R-:W-:Y:S01]  /*8360*/  FADD.FTZ R59, R55, R59 ;  /* 0x0000003b373b7221 */ /* 0x000fe20000010000 */
[C---:B------:R-:W-:Y:S01]  /*8370*/  HMMA.16816.F32.BF16 R112, R68.reuse, R108, RZ ;  /* 0x0000006c4470723c */ /* 0x040fe200000418ff */
[----:B------:R-:W-:Y:S01]  /*8380*/  FADD.FTZ R62, R56, R62 ;  /* 0x0000003e383e7221 */ /* 0x000fe20000010000 */
        /* <DEDUP_REMOVED lines=67> */
[C---:B--2---:R-:W-:Y:S02]  /*87c0*/  HMMA.16816.F32.BF16 R72, R4.reuse, R12, R72 ;  /* 0x0000000c0448723c */ /* 0x044fe40000041848 */
[----:B------:R-:W2:Y:S06]  /*87d0*/  MUFU.EX2 R175, R175 ;  /* 0x000000af00af7308 */ /* 0x000eac0000000800 */
        /* <DEDUP_REMOVED lines=22> */
[C---:B-1----:R-:W-:Y:S06]  /*8940*/  HMMA.16816.F32.BF16 R112, R4.reuse, R16, R112 ;  /* 0x000000100470723c */ /* 0x042fec0000041870 */
[----:B------:R-:W1:Y:S02]  /*8950*/  MUFU.EX2 R165, R165 ;  /* 0x000000a500a57308 */ /* 0x000e640000000800 */
[C---:B------:R-:W-:Y:S01]  /*8960*/  HMMA.16816.F32.BF16 R108, R4.reuse, R18, R108 ;  /* 0x00000012046c723c */ /* 0x040fe2000004186c */
[----:B------:R-:W1:Y:S05]  /*8970*/  LDSM.16.MT88.4 R16, [R213+0xd800] ;  /* 0x00d80000d510783b */ /* 0x000e6a0000004200 */
[----:B------:R-:W1:Y:S02]  /*8980*/  MUFU.EX2 R160, R160 ;  /* 0x000000a000a07308 */ /* 0x000e640000000800 */
        /* <DEDUP_REMOVED lines=40> */
[C---:B------:R-:W-:Y:S01]  /*8c10*/  HMMA.16816.F32.BF16 R108, R4.reuse, R18, R108 ;  /* 0x00000012046c723c */ /* 0x040fe2000004186c */
[----:B------:R-:W1:Y:S07]  /*8c20*/  LDSM.16.MT88.4 R16, [R214+0x11800] ;  /* 0x01180000d610783b */ /* 0x000e6e0000004200 */
[C---:B------:R-:W-:Y:S08]  /*8c30*/  HMMA.16816.F32.BF16 R104, R4.reuse, R12, R104 ;  /* 0x0000000c0468723c */ /* 0x040ff00000041868 */
[C---:B------:R-:W-:Y:S01]  /*8c40*/  HMMA.16816.F32.BF16 R100, R4.reuse, R14, R100 ;  /* 0x0000000e0464723c */ /* 0x040fe20000041864 */
[----:B------:R-:W3:Y:S07]  /*8c50*/  LDSM.16.MT88.4 R12, [R212+0x11800] ;  /* 0x01180000d40c783b */ /* 0x000eee0000004200 */
        /* <DEDUP_REMOVED lines=54> */
[C---:B------:R-:W-:Y:S01]  /*8fc0*/  F2FP.BF16.PACK_AB R4, R175.reuse, R176 ;  /* 0x000000b0af04723e */ /* 0x040fe200000010ff */
        /* <DEDUP_REMOVED lines=45> */
[----:B-1----:R-:W-:Y:S02]  /*92a0*/  HMMA.16816.F32.BF16 R112, R4, R16, R112 ;  /* 0x000000100470723c */ /* 0x002fe40000041870 */
[----:B------:R-:W-:-:S06]  /*92b0*/  FADD.FTZ R152, R32, R152 ;  /* 0x0000009820987221 */ /* 0x000fcc0000010000 */
        /* <DEDUP_REMOVED lines=23> */
[----:B------:R-:W2:Y:S03]  /*9430*/  MUFU.EX2 R25, R25 ;  /* 0x0000001900197308 */ /* 0x000ea60000000800 */
[C---:B-1----:R-:W-:Y:S05]  /*9440*/  HMMA.16816.F32.BF16 R80, R4.reuse, R16, R80 ;  /* 0x000000100450723c */ /* 0x042fea0000041850 */
[----:B------:R-:W1:Y:S01]  /*9450*/  MUFU.EX2 R26, R26 ;  /* 0x0000001a001a7308 */ /* 0x000e620000000800 */
[----:B-----5:R-:W-:Y:S02]  /*9460*/  FADD.FTZ R157, R24, R157 ;  /* 0x0000009d189d7221 */ /* 0x020fe40000010000 */
[----:B------:R-:W-:Y:S01]  /*9470*/  HMMA.16816.F32.BF16 R76, R4, R18, R76 ;  /* 0x00000012044c723c */ /* 0x000fe2000004184c */
[----:B------:R-:W5:Y:S04]  /*9480*/  LDSM.16.MT88.4 R16, [R213+0xf800] ;  /* 0x00f80000d510783b */ /* 0x000f680000004200 */
[----:B------:R-:W3:Y:S01]  /*9490*/  MUFU.EX2 R27, R27 ;  /* 0x0000001b001b7308 */ /* 0x000ee20000000800 */
[----:B--2---:R-:W-:-:S02]  /*94a0*/  FADD.FTZ R157, R25, R157 ;  /* 0x0000009d199d7221 */ /* 0x004fc40000010000 */
[C---:B----4-:R-:W-:Y:S05]  /*94b0*/  HMMA.16816.F32.BF16 R72, R4.reuse, R20, R72 ;  /* 0x000000140448723c */ /* 0x050fea0000041848 */
[----:B------:R-:W2:Y:S01]  /*94c0*/  MUFU.EX2 R29, R29 ;  /* 0x0000001d001d7308 */ /* 0x000ea20000000800 */
[----:B-1----:R-:W-:Y:S02]  /*94d0*/  FADD.FTZ R157, R26, R157 ;  /* 0x0000009d1a9d7221 */ /* 0x002fe40000010000 */
[----:B------:R-:W-:Y:S01]  /*94e0*/  HMMA.16816.F32.BF16 R68, R4, R22, R68 ;  /* 0x000000160444723c */ /* 0x000fe20000041844 */
[----:B---3--:R-:W-:-:S06]  /*94f0*/  FADD.FTZ R152, R27, R152 ;  /* 0x000000981b987221 */ /* 0x008fcc0000010000 */
[----:B------:R-:W-:Y:S02]  /*9500*/  F2FP.BF16.PACK_AB R4, R25, R24 ;  /* 0x000000181904723e */ /* 0x000fe400000010ff */
[C---:B------:R-:W-:Y:S01]  /*9510*/  F2FP.BF16.PACK_AB R5, R28.reuse, R27 ;  /* 0x0000001b1c05723e */ /* 0x040fe200000010ff */
[----:B------:R-:W-:Y:S01]  /*9520*/  FADD.FTZ R152, R28, R152 ;  /* 0x000000981c987221 */ /* 0x000fe20000010000 */
[C---:B------:R-:W-:Y:S01]  /*9530*/  F2FP.BF16.PACK_AB R6, R240.reuse, R26 ;  /* 0x0000001af006723e */ /* 0x040fe200000010ff */
        /* <DEDUP_REMOVED lines=89> */
.L_x_3739:
[----:B------:R-:W-:-:S04]  /*9ad0*/  LEA R6, -R38, RZ, 0x7 ;  /* 0x000000ff26067211 */ /* 0x000fc800078e39ff */
[----:B------:R-:W-:Y:S02]  /*9ae0*/  SHF.R.S32.HI R5, RZ, 0x1f, R6 ;  /* 0x0000001fff057819 */ /* 0x000fe40000011406 */
.L_x_3740:
        /* <DEDUP_REMOVED lines=68> */
[-C--:B------:R-:W-:Y:S01]  /*9f30*/  @!P2 LEA R30, P5, R4, R137.reuse, 0x1 ;  /* 0x00000089041ea211 */ /* 0x080fe200078a08ff */
        /* <DEDUP_REMOVED lines=12> */
[C---:B------:R-:W-:Y:S01]  /*a000*/  @!P1 IADD3 R6, P5, R7.reuse, R42, RZ ;  /* 0x0000002a07069210 */ /* 0x040fe20007fbe0ff */
[----:B------:R-:W-:Y:S01]  /*a010*/  @P2 STS.128 [R231+0xd800], RZ ;  /* 0x00d800ffe7002388 */ /* 0x000fe20000000c00 */
[----:B------:R-:W-:Y:S02]  /*a020*/  IADD3 R4, P4, R228, R7, RZ ;  /* 0x00000007e4047210 */ /* 0x000fe40007f9e0ff */
[--C-:B------:R-:W-:Y:S01]  /*a030*/  @!P2 LEA.HI.X R9, R7, R136, R5.reuse, 0x1, P6 ;  /* 0x000000880709a211 */ /* 0x100fe200030f0c05 */
        /* <DEDUP_REMOVED lines=59> */
[----:B----4-:R-:W-:Y:S04]  /*a3f0*/  LDSM.16.M88.4 R20, [R222] ;  /* 0x00000000de14783b */ /* 0x010fe80000000200 */
[----:B------:R-:W4:Y:S04]  /*a400*/  LDSM.16.M88.4 R136, [R221+0x4800] ;  /* 0x00480000dd88783b */ /* 0x000f280000000200 */
[----:B------:R-:W2:Y:S04]  /*a410*/  LDSM.16.M88.4 R60, [R221+0x5000] ;  /* 0x00500000dd3c783b */ /* 0x000ea80000000200 */
[----:B------:R-:W2:Y:S04]  /*a420*/  LDSM.16.M88.4 R52, [R221+0x5800] ;  /* 0x00580000dd34783b */ /* 0x000ea80000000200 */
[----:B------:R-:W-:Y:S04]  /*a430*/  LDSM.16.M88.4 R144, [R220] ;  /* 0x00000000dc90783b */ /* 0x000fe80000000200 */
[----:B-----5:R-:W-:Y:S04]  /*a440*/  LDSM.16.M88.4 R16, [R219] ;  /* 0x00000000db10783b */ /* 0x020fe80000000200 */
[----:B-1----:R-:W1:Y:S04]  /*a450*/  LDSM.16.M88.4 R4, [R221+0x4000] ;  /* 0x00400000dd04783b */ /* 0x002e680000000200 */
[----:B------:R-:W5:Y:S04]  /*a460*/  LDSM.16.M88.4 R44, [R221+0x6000] ;  /* 0x00600000dd2c783b */ /* 0x000f680000000200 */
[----:B------:R-:W3:Y:S04]  /*a470*/  LDSM.16.M88.4 R36, [R221+0x6800] ;  /* 0x00680000dd24783b */ /* 0x000ee80000000200 */
[----:B------:R-:W3:Y:S04]  /*a480*/  LDSM.16.M88.4 R28, [R221+0x7000] ;  /* 0x00700000dd1c783b */ /* 0x000ee80000000200 */
[----:B------:R-:W3:Y:S04]  /*a490*/  LDSM.16.M88.4 R156, [R221+0x7800] ;  /* 0x00780000dd9c783b */ /* 0x000ee80000000200 */
[----:B------:R-:W3:Y:S01]  /*a4a0*/  LDSM.16.M88.4 R152, [R211] ;  /* 0x00000000d398783b */ /* 0x000ee20000000200 */
[C---:B----4-:R-:W-:Y:S03]  /*a4b0*/  HMMA.16816.F32.BF16 R140, R20.reuse, R136, RZ ;  /* 0x00000088148c723c */ /* 0x050fe600000418ff */
[----:B------:R-:W4:Y:S04]  /*a4c0*/  LDSM.16.M88.4 R148, [R210] ;  /* 0x00000000d294783b */ /* 0x000f280000000200 */
[----:B--2---:R-:W2:Y:S01]  /*a4d0*/  LDSM.16.M88.4 R12, [R209] ;  /* 0x00000000d10c783b */ /* 0x004ea20000000200 */
[C---:B------:R-:W-:Y:S03]  /*a4e0*/  HMMA.16816.F32.BF16 R64, R20.reuse, R60, RZ ;  /* 0x0000003c1440723c */ /* 0x040fe600000418ff */
[----:B------:R-:W-:Y:S04]  /*a4f0*/  LDSM.16.M88.4 R160, [R206] ;  /* 0x00000000cea0783b */ /* 0x000fe80000000200 */
        /* <DEDUP_REMOVED lines=8> */
[C---:B------:R-:W-:Y:S08]  /*a580*/  HMMA.16816.F32.BF16 R136, R20.reuse, R138, RZ ;  /* 0x0000008a1488723c */ /* 0x040ff000000418ff */
[C---:B------:R-:W-:Y:S08]  /*a590*/  HMMA.16816.F32.BF16 R60, R20.reuse, R62, RZ ;  /* 0x0000003e143c723c */ /* 0x040ff000000418ff */
[----:B------:R-:W-:Y:S08]  /*a5a0*/  HMMA.16816.F32.BF16 R52, R20, R54, RZ ;  /* 0x000000361434723c */ /* 0x000ff000000418ff */
[C---:B------:R-:W-:Y:S08]  /*a5b0*/  HMMA.16816.F32.BF16 R8, R144.reuse, R16, R8 ;  /* 0x000000109008723c */ /* 0x040ff00000041808 */
[----:B------:R-:W-:Y:S01]  /*a5c0*/  HMMA.16816.F32.BF16 R4, R144, R18, R4 ;  /* 0x000000129004723c */ /* 0x000fe20000041804 */
[----:B------:R-:W1:Y:S07]  /*a5d0*/  LDSM.16.M88.4 R16, [R208] ;  /* 0x00000000d010783b */ /* 0x000e6e0000000200 */
[C---:B-----5:R-:W-:Y:S08]  /*a5e0*/  HMMA.16816.F32.BF16 R48, R20.reuse, R44, RZ ;  /* 0x0000002c1430723c */ /* 0x060ff000000418ff */
[C---:B---3--:R-:W-:Y:S08]  /*a5f0*/  HMMA.16816.F32.BF16 R40, R20.reuse, R36, RZ ;  /* 0x000000241428723c */ /* 0x048ff000000418ff */
[C---:B------:R-:W-:Y:S08]  /*a600*/  HMMA.16816.F32.BF16 R32, R20.reuse, R28, RZ ;  /* 0x0000001c1420723c */ /* 0x040ff000000418ff */
[C---:B------:R-:W-:Y:S08]  /*a610*/  HMMA.16816.F32.BF16 R44, R20.reuse, R46, RZ ;  /* 0x0000002e142c723c */ /* 0x040ff000000418ff */
[C---:B------:R-:W-:Y:S08]  /*a620*/  HMMA.16816.F32.BF16 R36, R20.reuse, R38, RZ ;  /* 0x000000261424723c */ /* 0x040ff000000418ff */
[C---:B------:R-:W-:Y:S08]  /*a630*/  HMMA.16816.F32.BF16 R28, R20.reuse, R30, RZ ;  /* 0x0000001e141c723c */ /* 0x040ff000000418ff */
[C---:B------:R-:W-:Y:S08]  /*a640*/  HMMA.16816.F32.BF16 R24, R20.reuse, R156, RZ ;  /* 0x0000009c1418723c */ /* 0x040ff000000418ff */
[----:B------:R-:W-:Y:S01]  /*a650*/  HMMA.16816.F32.BF16 R20, R20, R158, RZ ;  /* 0x0000009e1414723c */ /* 0x000fe200000418ff */
[----:B------:R-:W3:Y:S07]  /*a660*/  LDSM.16.M88.4 R156, [R207] ;  /* 0x00000000cf9c783b */ /* 0x000eee0000000200 */
[C---:B------:R-:W-:Y:S08]  /*a670*/  HMMA.16816.F32.BF16 R140, R144.reuse, R152, R140 ;  /* 0x00000098908c723c */ /* 0x040ff0000004188c */
[C---:B------:R-:W-:Y:S01]  /*a680*/  HMMA.16816.F32.BF16 R136, R144.reuse, R154, R136 ;  /* 0x0000009a9088723c */ /* 0x040fe20000041888 */
[----:B------:R-:W-:Y:S07]  /*a690*/  LDSM.16.M88.4 R152, [R218] ;  /* 0x00000000da98783b */ /* 0x000fee0000000200 */
[C---:B----4-:R-:W-:Y:S08]  /*a6a0*/  HMMA.16816.F32.BF16 R64, R144.reuse, R148, R64 ;  /* 0x000000949040723c */ /* 0x050ff00000041840 */
[C---:B------:R-:W-:Y:S01]  /*a6b0*/  HMMA.16816.F32.BF16 R60, R144.reuse, R150, R60 ;  /* 0x00000096903c723c */ /* 0x040fe2000004183c */
[----:B------:R-:W4:Y:S07]  /*a6c0*/  LDSM.16.M88.4 R148, [R205] ;  /* 0x00000000cd94783b */ /* 0x000f2e0000000200 */
        /* <DEDUP_REMOVED lines=11> */
[----:B------:R-:W5:Y:S07]  /*a780*/  LDSM.16.M88.4 R160, [R215+0x7800] ;  /* 0x00780000d7a0783b */ /* 0x000f6e0000000200 */
[C---:B----4-:R-:W-:Y:S08]  /*a790*/  HMMA.16816.F32.BF16 R24, R144.reuse, R148, R24 ;  /* 0x000000949018723c */ /* 0x050ff00000041818 */
[----:B------:R-:W-:Y:S01]  /*a7a0*/  HMMA.16816.F32.BF16 R20, R144, R150, R20 ;  /* 0x000000969014723c */ /* 0x000fe20000041814 */
[----:B------:R-:W-:Y:S04]  /*a7b0*/  LDSM.16.M88.4 R148, [R204] ;  /* 0x00000000cc94783b */ /* 0x000fe80000000200 */
[----:B------:R-:W-:Y:S03]  /*a7c0*/  LDSM.16.M88.4 R144, [R204+0x800] ;  /* 0x00080000cc90783b */ /* 0x000fe60000000200 */
[C---:B--2---:R-:W-:Y:S08]  /*a7d0*/  HMMA.16816.F32.BF16 R8, R152.reuse, R12, R8 ;  /* 0x0000000c9808723c */ /* 0x044ff00000041808 */
        /* <DEDUP_REMOVED lines=21> */
[----:B------:R-:W-:Y:S01]  /*a930*/  HMMA.16816.F32.BF16 R20, R152, R162, R20 ;  /* 0x000000a29814723c */ /* 0x000fe20000041814 */
[----:B------:R-:W4:Y:S04]  /*a940*/  LDSM.16.M88.4 R152, [R204+0x2000] ;  /* 0x00200000cc98783b */ /* 0x000f280000000200 */
[----:B------:R-:W-:Y:S03]  /*a950*/  LDSM.16.M88.4 R160, [R221+0x9800] ;  /* 0x00980000dda0783b */ /* 0x000fe60000000200 */
[C---:B--2---:R-:W-:Y:S08]  /*a960*/  HMMA.16816.F32.BF16 R8, R12.reuse, R148, R8 ;  /* 0x000000940c08723c */ /* 0x044ff00000041808 */
[C---:B------:R-:W-:Y:S01]  /*a970*/  HMMA.16816.F32.BF16 R4, R12.reuse, R150, R4 ;  /* 0x000000960c04723c */ /* 0x040fe20000041804 */
[----:B------:R-:W2:Y:S07]  /*a980*/  LDSM.16.M88.4 R148, [R204+0x2800] ;  /* 0x00280000cc94783b */ /* 0x000eae0000000200 */
[C---:B------:R-:W-:Y:S08]  /*a990*/  HMMA.16816.F32.BF16 R140, R12.reuse, R144, R140 ;  /* 0x000000900c8c723c */ /* 0x040ff0000004188c */
[C---:B------:R-:W-:Y:S01]  /*a9a0*/  HMMA.16816.F32.BF16 R136, R12.reuse, R146, R136 ;  /* 0x000000920c88723c */ /* 0x040fe20000041888 */
[----:B------:R-:W5:Y:S07]  /*a9b0*/  LDSM.16.M88.4 R144, [R204+0x3000] ;  /* 0x00300000cc90783b */ /* 0x000f6e0000000200 */
        /* <DEDUP_REMOVED lines=17> */
[----:B------:R-:W-:Y:S04]  /*aad0*/  LDSM.16.M88.4 R16, [R220+0x2000] ;  /* 0x00200000dc10783b */ /* 0x000fe80000000200 */
[----:B------:R-:W1:Y:S03]  /*aae0*/  LDSM.16.M88.4 R12, [R203] ;  /* 0x00000000cb0c783b */ /* 0x000e660000000200 */
[C---:B------:R-:W-:Y:S08]  /*aaf0*/  HMMA.16816.F32.BF16 R140, R172.reuse, R168, R140 ;  /* 0x000000a8ac8c723c */ /* 0x040ff0000004188c */
[C---:B------:R-:W-:Y:S01]  /*ab00*/  HMMA.16816.F32.BF16 R136, R172.reuse, R170, R136 ;  /* 0x000000aaac88723c */ /* 0x040fe20000041888 */
[----:B------:R-:W1:Y:S07]  /*ab10*/  LDSM.16.M88.4 R168, [R202] ;  /* 0x00000000caa8783b */ /* 0x000e6e0000000200 */
[C---:B------:R-:W-:Y:S08]  /*ab20*/  HMMA.16816.F32.BF16 R4, R172.reuse, R178, R4 ;  /* 0x000000b2ac04723c */ /* 0x040ff00000041804 */
[C---:B------:R-:W-:Y:S08]  /*ab30*/  HMMA.16816.F32.BF16 R8, R172.reuse, R176, R8 ;  /* 0x000000b0ac08723c */ /* 0x040ff00000041808 */
[C---:B------:R-:W-:Y:S07]  /*ab40*/  HMMA.16816.F32.BF16 R64, R172.reuse, R164, R64 ;  /* 0x000000a4ac40723c */ /* 0x040fee0000041840 */
[----:B------:R-:W-:Y:S01]  /*ab50*/  IMAD R164, R230, 0x80, R229 ;  /* 0x00000080e6a47824 */ /* 0x000fe200078e02e5 */
[----:B------:R-:W-:Y:S03]  /*ab60*/  HMMA.16816.F32.BF16 R60, R172, R166, R60 ;  /* 0x000000a6ac3c723c */ /* 0x000fe6000004183c */
[----:B------:R-:W-:Y:S01]  /*ab70*/  I2F R176, R164 ;  /* 0x000000a400b07306 */ /* 0x000fe20000201400 */
[----:B------:R-:W-:-:S02]  /*ab80*/  IADD3 R177, R164, 0x10, RZ ;  /* 0x00000010a4b17810 */ /* 0x000fc40007ffe0ff */
[C---:B------:R-:W-:Y:S02]  /*ab90*/  IADD3 R179, R164.reuse, 0x11, RZ ;  /* 0x00000011a4b37810 */ /* 0x040fe40007ffe0ff */
[C---:B------:R-:W-:Y:S01]  /*aba0*/  HMMA.16816.F32.BF16 R56, R172.reuse, R160, R56 ;  /* 0x000000a0ac38723c */ /* 0x040fe20000041838 */
[C---:B------:R-:W-:Y:S02]  /*abb0*/  IADD3 R166, R164.reuse, 0x1, RZ ;  /* 0x00000001a4a67810 */ /* 0x040fe40007ffe0ff */
[----:B------:R-:W-:Y:S01]  /*abc0*/  I2F R178, R179 ;  /* 0x000000b300b27306 */ /* 0x000fe20000201400 */
[C---:B------:R-:W-:Y:S02]  /*abd0*/  IADD3 R183, R164.reuse, 0x18, RZ ;  /* 0x00000018a4b77810 */ /* 0x040fe40007ffe0ff */
[C---:B------:R-:W-:Y:S02]  /*abe0*/  IADD3 R185, R164.reuse, 0x19, RZ ;  /* 0x00000019a4b97810 */ /* 0x040fe40007ffe0ff */
[----:B------:R-:W-:Y:S01]  /*abf0*/  HMMA.16816.F32.BF16 R52, R172, R162, R52 ;  /* 0x000000a2ac34723c */ /* 0x000fe20000041834 */
[----:B------:R-:W-:Y:S01]  /*ac00*/  LDSM.16.M88.4 R160, [R215+0x8800] ;  /* 0x00880000d7a0783b */ /* 0x000fe20000000200 */
[C---:B------:R-:W-:Y:S01]  /*ac10*/  IADD3 R187, R164.reuse, 0x20, RZ ;  /* 0x00000020a4bb7810 */ /* 0x040fe20007ffe0ff */
[----:B------:R-:W-:Y:S01]  /*ac20*/  I2F R165, R166 ;  /* 0x000000a600a57306 */ /* 0x000fe20000201400 */
[----:B------:R-:W-:-:S02]  /*ac30*/  IADD3 R189, R164, 0x21, RZ ;  /* 0x00000021a4bd7810 */ /* 0x000fc40007ffe0ff */
[C---:B------:R-:W-:Y:S02]  /*ac40*/  ISETP.GE.AND P3, PT, R166.reuse, R181, PT ;  /* 0x000000b5a600720c */ /* 0x040fe40003f66270 */
[C---:B---3--:R-:W-:Y:S01]  /*ac50*/  HMMA.16816.F32.BF16 R48, R172.reuse, R156, R48 ;  /* 0x0000009cac30723c */ /* 0x048fe20000041830 */
[----:B------:R-:W-:Y:S02]  /*ac60*/  ISETP.GE.AND P5, PT, R166, R180, PT ;  /* 0x000000b4a600720c */ /* 0x000fe40003fa6270 */
[----:B------:R-:W-:Y:S01]  /*ac70*/  I2F R182, R183 ;  /* 0x000000b700b67306 */ /* 0x000fe20000201400 */
[C---:B------:R-:W-:Y:S02]  /*ac80*/  IADD3 R194, R164.reuse, 0x29, RZ ;  /* 0x00000029a4c27810 */ /* 0x040fe40007ffe0ff */
[C---:B------:R-:W-:Y:S02]  /*ac90*/  IADD3 R191, R164.reuse, 0x28, RZ ;  /* 0x00000028a4bf7810 */ /* 0x040fe40007ffe0ff */
[----:B------:R-:W-:Y:S01]  /*aca0*/  HMMA.16816.F32.BF16 R44, R172, R158, R44 ;  /* 0x0000009eac2c723c */ /* 0x000fe2000004182c */
[----:B------:R-:W-:Y:S01]  /*acb0*/  LDSM.16.M88.4 R156, [R200] ;  /* 0x00000000c89c783b */ /* 0x000fe20000000200 */
[C---:B------:R-:W-:Y:S01]  /*acc0*/  IADD3 R192, R164.reuse, 0x30, RZ ;  /* 0x00000030a4c07810 */ /* 0x040fe20007ffe0ff */
[----:B------:R-:W-:Y:S01]  /*acd0*/  I2F R184, R185 ;  /* 0x000000b900b87306 */ /* 0x000fe20000201400 */
[----:B------:R-:W-:-:S02]  /*ace0*/  IADD3 R247, R164, 0x38, RZ ;  /* 0x00000038a4f77810 */ /* 0x000fc40007ffe0ff */
[C---:B------:R-:W-:Y:S02]  /*acf0*/  IADD3 R250, R164.reuse, 0x41, RZ ;  /* 0x00000041a4fa7810 */ /* 0x040fe40007ffe0ff */
[C---:B----4-:R-:W-:Y:S01]  /*ad00*/  HMMA.16816.F32.BF16 R40, R172.reuse, R152, R40 ;  /* 0x00000098ac28723c */ /* 0x050fe20000041828 */
[C---:B------:R-:W-:Y:S02]  /*ad10*/  IADD3 R251, R164.reuse, 0x48, RZ ;  /* 0x00000048a4fb7810 */ /* 0x040fe40007ffe0ff */
[----:B------:R-:W-:Y:S05]  /*ad20*/  I2F R186, R187 ;  /* 0x000000bb00ba7306 */ /* 0x000fea0000201400 */
[C---:B------:R-:W-:Y:S03]  /*ad30*/  HMMA.16816.F32.BF16 R36, R172.reuse, R154, R36 ;  /* 0x0000009aac24723c */ /* 0x040fe60000041824 */
[----:B------:R-:W-:Y:S05]  /*ad40*/  I2F R188, R189 ;  /* 0x000000bd00bc7306 */ /* 0x000fea0000201400 */
[C---:B--2---:R-:W-:Y:S03]  /*ad50*/  HMMA.16816.F32.BF16 R32, R172.reuse, R148, R32 ;  /* 0x00000094ac20723c */ /* 0x044fe60000041820 */
[----:B------:R-:W-:Y:S05]  /*ad60*/  I2F R193, R194 ;  /* 0x000000c200c17306 */ /* 0x000fea0000201400 */
[C---:B------:R-:W-:Y:S01]  /*ad70*/  HMMA.16816.F32.BF16 R28, R172.reuse, R150, R28 ;  /* 0x00000096ac1c723c */ /* 0x040fe2000004181c */
[----:B------:R-:W2:Y:S02]  /*ad80*/  LDSM.16.M88.4 R148, [R201] ;  /* 0x00000000c994783b */ /* 0x000ea40000000200 */
[----:B------:R-:W-:Y:S05]  /*ad90*/  I2F R190, R191 ;  /* 0x000000bf00be7306 */ /* 0x000fea0000201400 */
[C---:B-----5:R-:W-:Y:S03]  /*ada0*/  HMMA.16816.F32.BF16 R24, R172.reuse, R144, R24 ;  /* 0x00000090ac18723c */ /* 0x060fe60000041818 */
[----:B------:R-:W-:Y:S05]  /*adb0*/  I2F R195, R192 ;  /* 0x000000c000c37306 */ /* 0x000fea0000201400 */
[----:B------:R-:W-:Y:S01]  /*adc0*/  HMMA.16816.F32.BF16 R172, R172, R146, R20 ;  /* 0x00000092acac723c */ /* 0x000fe20000041814 */
[----:B------:R-:W-:Y:S02]  /*add0*/  LDSM.16.M88.4 R144, [R218+0x2000] ;  /* 0x00200000da90783b */ /* 0x000fe40000000200 */
[----:B------:R-:W-:Y:S02]  /*ade0*/  I2F R245, R247 ;  /* 0x000000f700f57306 */ /* 0x000fe40000201400 */
[----:B------:R-:W3:Y:S03]  /*adf0*/  LDSM.16.M88.4 R20, [R215+0x8000] ;  /* 0x00800000d714783b */ /* 0x000ee60000000200 */
[C---:B-1----:R-:W-:Y:S03]  /*ae00*/  HMMA.16816.F32.BF16 R4, R16.reuse, R14, R4 ;  /* 0x0000000e1004723c */ /* 0x042fe60000041804 */
[----:B------:R-:W-:Y:S05]  /*ae10*/  I2F R166, R250 ;  /* 0x000000fa00a67306 */ /* 0x000fea0000201400 */
[C---:B------:R-:W-:Y:S01]  /*ae20*/  HMMA.16816.F32.BF16 R8, R16.reuse, R12, R8 ;  /* 0x0000000c1008723c */ /* 0x040fe20000041808 */
[----:B------:R-:W-:Y:S02]  /*ae30*/  LDSM.16.M88.4 R12, [R204+0x4000] ;  /* 0x00400000cc0c783b */ /* 0x000fe40000000200 */
[----:B------:R-:W-:Y:S05]  /*ae40*/  I2F R252, R251 ;  /* 0x000000fb00fc7306 */ /* 0x000fea0000201400 */
[C---:B------:R-:W-:Y:S01]  /*ae50*/  HMMA.16816.F32.BF16 R152, R16.reuse, R168, R140 ;  /* 0x000000a81098723c */ /* 0x040fe2000004188c */
[----:B------:R-:W1:Y:S06]  /*ae60*/  LDSM.16.M88.4 R140, [R217+0x2000] ;  /* 0x00200000d98c783b */ /* 0x000e6c0000000200 */
[----:B------:R-:W-:Y:S01]  /*ae70*/  IADD3 R168, R164, 0x8, RZ ;  /* 0x00000008a4a87810 */ /* 0x000fe20007ffe0ff */
[----:B--2---:R-:W-:Y:S03]  /*ae80*/  HMMA.16816.F32.BF16 R64, R16, R148, R64 ;  /* 0x000000941040723c */ /* 0x004fe60000041840 */
[----:B------:R2:W-:Y:S01]  /*ae90*/  I2F R167, R168 ;  /* 0x000000a800a77306 */ /* 0x0005e20000201400 */
[----:B------:R-:W-:-:S02]  /*aea0*/  ISETP.GE.AND P6, PT, R168, R181, PT ;  /* 0x000000b5a800720c */ /* 0x000fc40003fc6270 */
[----:B------:R-:W-:Y:S02]  /*aeb0*/  ISETP.GE.AND P4, PT, R168, R180, PT ;  /* 0x000000b4a800720c */ /* 0x000fe40003f86270 */
[----:B------:R-:W-:Y:S01]  /*aec0*/  HMMA.16816.F32.BF16 R60, R16, R150, R60 ;  /* 0x00000096103c723c */ /* 0x000fe2000004183c */
[----:B------:R-:W4:Y:S07]  /*aed0*/  LDSM.16.M88.4 R148, [R199] ;  /* 0x00000000c794783b */ /* 0x000f2e0000000200 */
[----:B---3--:R-:W-:Y:S01]  /*aee0*/  HMMA.16816.F32.BF16 R4, R144, R22, R4 ;  /* 0x000000169004723c */ /* 0x008fe20000041804 */
[----:B--2---:R-:W-:-:S07]  /*aef0*/  IADD3 R168, R164, 0x49, RZ ;  /* 0x00000049a4a87810 */ /* 0x004fce0007ffe0ff */
[----:B------:R-:W-:Y:S01]  /*af00*/  HMMA.16816.F32.BF16 R8, R144, R20, R8 ;  /* 0x000000149008723c */ /* 0x000fe20000041808 */
[----:B------:R-:W-:Y:S07]  /*af10*/  LDSM.16.M88.4 R20, [R204+0x4800] ;  /* 0x00480000cc14783b */ /* 0x000fee0000000200 */
[----:B------:R-:W-:Y:S01]  /*af20*/  HMMA.16816.F32.BF16 R136, R16, R170, R136 ;  /* 0x000000aa1088723c */ /* 0x000fe20000041888 */
[----:B------:R-:W-:Y:S06]  /*af30*/  I2F R171, R177 ;  /* 0x000000b100ab7306 */ /* 0x000fec0000201400 */
[----:B------:R-:W-:Y:S01]  /*af40*/  IADD3 R170, R164, 0x9, RZ ;  /* 0x00000009a4aa7810 */ /* 0x000fe20007ffe0ff */
[C---:B-1----:R-:W-:Y:S03]  /*af50*/  HMMA.16816.F32.BF16 R4, R140.reuse, R14, R4 ;  /* 0x0000000e8c04723c */ /* 0x042fe60000041804 */
[----:B------:R-:W-:Y:S05]  /*af60*/  I2F R169, R170 ;  /* 0x000000aa00a97306 */ /* 0x000fea0000201400 */
[----:B------:R-:W-:Y:S01]  /*af70*/  HMMA.16816.F32.BF16 R8, R140, R12, R8 ;  /* 0x0000000c8c08723c */ /* 0x000fe20000041808 */
[----:B------:R-:W1:Y:S07]  /*af80*/  LDSM.16.M88.4 R12, [R215+0x9000] ;  /* 0x00900000d70c783b */ /* 0x000e6e0000000200 */
[----:B----4-:R-:W-:Y:S08]  /*af90*/  HMMA.16816.F32.BF16 R48, R16, R148, R48 ;  /* 0x000000941030723c */ /* 0x010ff00000041830 */
[----:B------:R-:W-:Y:S01]  /*afa0*/  FMUL.FTZ R4, R4, c[0x0][0x2ec] ;  /* 0x0000bb0004047a20 */ /* 0x000fe20000410000 */
[----:B------:R-:W-:Y:S01]  /*afb0*/  HMMA.16816.F32.BF16 R152, R144, R160, R152 ;  /* 0x000000a09098723c */ /* 0x000fe20000041898 */
[----:B------:R-:W-:-:S02]  /*afc0*/  FMUL.FTZ R5, R5, c[0x0][0x2ec] ;  /* 0x0000bb0005057a20 */ /* 0x000fc40000410000 */
[----:B------:R-:W-:Y:S01]  /*afd0*/  FMUL.FTZ R6, R6, c[0x0][0x2ec] ;  /* 0x0000bb0006067a20 */ /* 0x000fe20000410000 */
[----:B------:R-:W-:Y:S01]  /*afe0*/  MUFU.TANH R236, R4 ;  /* 0x0000000400ec7308 */ /* 0x000fe20000002400 */
[----:B------:R-:W-:Y:S02]  /*aff0*/  FMUL.FTZ R7, R7, c[0x0][0x2ec] ;  /* 0x0000bb0007077a20 */ /* 0x000fe40000410000 */
[----:B------:R-:W-:Y:S01]  /*b000*/  FMUL.FTZ R9, R9, c[0x0][0x2ec] ;  /* 0x0000bb0009097a20 */ /* 0x000fe20000410000 */
[----:B------:R-:W-:Y:S01]  /*b010*/  HMMA.16816.F32.BF16 R136, R144, R162, R136 ;  /* 0x000000a29088723c */ /* 0x000fe20000041888 */
[----:B------:R-:W-:Y:S01]  /*b020*/  LDSM.16.M88.4 R160, [R204+0x5000] ;  /* 0x00500000cca0783b */ /* 0x000fe20000000200 */
[----:B------:R-:W-:Y:S02]  /*b030*/  FMUL.FTZ R11, R11, c[0x0][0x2ec] ;  /* 0x0000bb000b0b7a20 */ /* 0x000fe40000410000 */
[----:B------:R-:W-:Y:S01]  /*b040*/  MUFU.TANH R148, R5 ;  /* 0x0000000500947308 */ /* 0x000fe20000002400 */
[----:B------:R-:W-:-:S03]  /*b050*/  FMUL.FTZ R8, R8, c[0x0][0x2ec] ;  /* 0x0000bb0008087a20 */ /* 0x000fc60000410000 */
[C---:B------:R-:W-:Y:S04]  /*b060*/  HMMA.16816.F32.BF16 R56, R16.reuse, R156, R56 ;  /* 0x0000009c1038723c */ /* 0x040fe80000041838 */
[----:B------:R-:W-:Y:S04]  /*b070*/  MUFU.TANH R149, R6 ;  /* 0x0000000600957308 */ /* 0x000fe80000002400 */
[----:B------:R-:W-:Y:S01]  /*b080*/  HMMA.16816.F32.BF16 R52, R16, R158, R52 ;  /* 0x0000009e1034723c */ /* 0x000fe20000041834 */
[----:B------:R-:W2:Y:S03]  /*b090*/  LDSM.16.M88.4 R156, [R198] ;  /* 0x00000000c69c783b */ /* 0x000ea60000000200 */
[----:B------:R3:W-:Y:S04]  /*b0a0*/  MUFU.TANH R237, R7 ;  /* 0x0000000700ed7308 */ /* 0x0007e80000002400 */
[C---:B-1----:R-:W-:Y:S04]  /*b0b0*/  HMMA.16816.F32.BF16 R64, R144.reuse, R12, R64 ;  /* 0x0000000c9040723c */ /* 0x042fe80000041840 */
[----:B------:R-:W1:Y:S04]  /*b0c0*/  MUFU.TANH R9, R9 ;  /* 0x0000000900097308 */ /* 0x000e680000002400 */
[----:B------:R-:W-:Y:S01]  /*b0d0*/  HMMA.16816.F32.BF16 R60, R144, R14, R60 ;  /* 0x0000000e903c723c */ /* 0x000fe2000004183c */
[----:B------:R-:W-:Y:S03]  /*b0e0*/  LDSM.16.M88.4 R12, [R197] ;  /* 0x00000000c50c783b */ /* 0x000fe60000000200 */
[----:B------:R-:W-:Y:S01]  /*b0f0*/  MUFU.TANH R11, R11 ;  /* 0x0000000b000b7308 */ /* 0x000fe20000002400 */
[----:B---3--:R-:W3:Y:S03]  /*b100*/  LDSM.16.M88.4 R4, [R215+0x9800] ;  /* 0x00980000d704783b */ /* 0x008ee60000000200 */
[----:B------:R-:W-:Y:S01]  /*b110*/  HMMA.16816.F32.BF16 R152, R140, R20, R152 ;  /* 0x000000148c98723c */ /* 0x000fe20000041898 */
[----:B-1----:R-:W-:-:S03]  /*b120*/  FFMA.FTZ R9, R0, R165, R9 ;  /* 0x000000a500097223 */ /* 0x002fc60000010009 */
[----:B------:R-:W1:Y:S04]  /*b130*/  MUFU.TANH R8, R8 ;  /* 0x0000000800087308 */ /* 0x000e680000002400 */
[----:B------:R-:W-:Y:S01]  /*b140*/  HMMA.16816.F32.BF16 R136, R140, R22, R136 ;  /* 0x000000168c88723c */ /* 0x000fe20000041888 */
[----:B------:R-:W4:Y:S01]  /*b150*/  LDSM.16.M88.4 R20, [R204+0x5800] ;  /* 0x00580000cc14783b */ /* 0x000f220000000200 */
[----:B------:R-:W-:Y:S02]  /*b160*/  FSEL R9, R9, -INF , !P3 ;  /* 0xff80000009097808 */ /* 0x000fe40005800000 */
[----:B------:R-:W-:-:S04]  /*b170*/  ISETP.GE.AND P3, PT, R170, R181, PT ;  /* 0x000000b5aa00720c */ /* 0x000fc80003f66270 */
[----:B------:R-:W-:Y:S01]  /*b180*/  HMMA.16816.F32.BF16 R44, R16, R150, R44 ;  /* 0x00000096102c723c */ /* 0x000fe2000004182c */
[----:B-1----:R-:W-:-:S07]  /*b190*/  FFMA.FTZ R8, R0, R176, R8 ;  /* 0x000000b000087223 */ /* 0x002fce0000010008 */
[C---:B--2---:R-:W-:Y:S01]  /*b1a0*/  HMMA.16816.F32.BF16 R40, R16.reuse, R156, R40 ;  /* 0x0000009c1028723c */ /* 0x044fe20000041828 */
[----:B------:R-:W-:Y:S02]  /*b1b0*/  FMUL.FTZ R152, R152, c[0x0][0x2ec] ;  /* 0x0000bb0098987a20 */ /* 0x000fe40000410000 */
[----:B------:R-:W-:Y:S02]  /*b1c0*/  FMUL.FTZ R153, R153, c[0x0][0x2ec] ;  /* 0x0000bb0099997a20 */ /* 0x000fe40000410000 */
[----:B------:R-:W-:Y:S01]  /*b1d0*/  FMUL.FTZ R150, R155, c[0x0][0x2ec] ;  /* 0x0000bb009b967a20 */ /* 0x000fe20000410000 */
[----:B------:R-:W-:Y:S01]  /*b1e0*/  IADD3 R155, R164, 0x31, RZ ;  /* 0x00000031a49b7810 */ /* 0x000fe20007ffe0ff */
[----:B------:R-:W-:Y:S01]  /*b1f0*/  FMUL.FTZ R154, R154, c[0x0][0x2ec] ;  /* 0x0000bb009a9a7a20 */ /* 0x000fe20000410000 */
[----:B------:R-:W-:Y:S01]  /*b200*/  HMMA.16816.F32.BF16 R36, R16, R158, R36 ;  /* 0x0000009e1024723c */ /* 0x000fe20000041824 */
[----:B------:R-:W-:Y:S01]  /*b210*/  FMUL.FTZ R136, R136, c[0x0][0x2ec] ;  /* 0x0000bb0088887a20 */ /* 0x000fe20000410000 */
[----:B------:R-:W1:Y:S01]  /*b220*/  MUFU.TANH R152, R152 ;  /* 0x0000009800987308 */ /* 0x000e620000002400 */
[----:B------:R-:W-:-:S02]  /*b230*/  FMUL.FTZ R137, R137, c[0x0][0x2ec] ;  /* 0x0000bb0089897a20 */ /* 0x000fc40000410000 */
[----:B------:R-:W-:Y:S02]  /*b240*/  FMUL.FTZ R138, R138, c[0x0][0x2ec] ;  /* 0x0000bb008a8a7a20 */ /* 0x000fe40000410000 */
[----:B------:R-:W-:Y:S01]  /*b250*/  FMUL.FTZ R139, R139, c[0x0][0x2ec] ;  /* 0x0000bb008b8b7a20 */ /* 0x000fe20000410000 */
[C---:B---3--:R-:W-:Y:S02]  /*b260*/  HMMA.16816.F32.BF16 R56, R144.reuse, R4, R56 ;  /* 0x000000049038723c */ /* 0x048fe40000041838 */
[----:B------:R-:W-:Y:S06]  /*b270*/  MUFU.TANH R153, R153 ;  /* 0x0000009900997308 */ /* 0x000fec0000002400 */
[----:B------:R-:W-:Y:S01]  /*b280*/  HMMA.16816.F32.BF16 R52, R144, R6, R52 ;  /* 0x000000069034723c */ /* 0x000fe20000041834 */
[----:B------:R-:W2:Y:S01]  /*b290*/  LDSM.16.M88.4 R4, [R215+0xa000] ;  /* 0x00a00000d704783b */ /* 0x000ea20000000200 */
[----:B------:R-:W-:Y:S06]  /*b2a0*/  MUFU.TANH R150, R150 ;  /* 0x0000009600967308 */ /* 0x000fec0000002400 */
[C---:B------:R-:W-:Y:S02]  /*b2b0*/  HMMA.16816.F32.BF16 R32, R16.reuse, R12, R32 ;  /* 0x0000000c1020723c */ /* 0x040fe40000041820 */
[----:B------:R-:W-:Y:S06]  /*b2c0*/  MUFU.TANH R154, R154 ;  /* 0x0000009a009a7308 */ /* 0x000fec0000002400 */
[----:B------:R-:W-:Y:S01]  /*b2d0*/  HMMA.16816.F32.BF16 R28, R16, R14, R28 ;  /* 0x0000000e101c723c */ /* 0x000fe2000004181c */
[----:B------:R-:W3:Y:S01]  /*b2e0*/  LDSM.16.M88.4 R12, [R215+0xa800] ;  /* 0x00a80000d70c783b */ /* 0x000ee20000000200 */
[----:B------:R-:W-:Y:S06]  /*b2f0*/  MUFU.TANH R136, R136 ;  /* 0x0000008800887308 */ /* 0x000fec0000002400 */
[C---:B------:R-:W-:Y:S02]  /*b300*/  HMMA.16816.F32.BF16 R60, R140.reuse, R162, R60 ;  /* 0x000000a28c3c723c */ /* 0x040fe4000004183c */
[----:B------:R-:W-:Y:S06]  /*b310*/  MUFU.TANH R151, R137 ;  /* 0x0000008900977308 */ /* 0x000fec0000002400 */
[C---:B----4-:R-:W-:Y:S02]  /*b320*/  HMMA.16816.F32.BF16 R56, R140.reuse, R20, R56 ;  /* 0x000000148c38723c */ /* 0x050fe40000041838 */
[----:B------:R-:W-:Y:S06]  /*b330*/  MUFU.TANH R156, R139 ;  /* 0x0000008b009c7308 */ /* 0x000fec0000002400 */
[----:B------:R-:W-:Y:S01]  /*b340*/  HMMA.16816.F32.BF16 R52, R140, R22, R52 ;  /* 0x000000168c34723c */ /* 0x000fe20000041834 */
[----:B------:R-:W4:Y:S01]  /*b350*/  LDSM.16.M88.4 R20, [R204+0x6000] ;  /* 0x00600000cc14783b */ /* 0x000f220000000200 */
[----:B------:R-:W5:Y:S06]  /*b360*/  MUFU.TANH R138, R138 ;  /* 0x0000008a008a7308 */ /* 0x000f6c0000002400 */
[----:B--2---:R-:W-:Y:S01]  /*b370*/  HMMA.16816.F32.BF16 R48, R144, R4, R48 ;  /* 0x000000049030723c */ /* 0x004fe20000041830 */
[----:B------:R-:W-:Y:S01]  /*b380*/  FMUL.FTZ R63, R63, c[0x0][0x2ec] ;  /* 0x0000bb003f3f7a20 */ /* 0x000fe20000410000 */
[----:B------:R-:W-:Y:S01]  /*b390*/  I2F R137, R155 ;  /* 0x0000009b00897306 */ /* 0x000fe20000201400 */
[----:B------:R-:W-:-:S02]  /*b3a0*/  FMUL.FTZ R61, R61, c[0x0][0x2ec] ;  /* 0x0000bb003d3d7a20 */ /* 0x000fc40000410000 */
[----:B------:R-:W-:Y:S02]  /*b3b0*/  FMUL.FTZ R60, R60, c[0x0][0x2ec] ;  /* 0x0000bb003c3c7a20 */ /* 0x000fe40000410000 */
[----:B------:R-:W-:Y:S01]  /*b3c0*/  FMUL.FTZ R62, R62, c[0x0][0x2ec] ;  /* 0x0000bb003e3e7a20 */ /* 0x000fe20000410000 */
[C---:B------:R-:W-:Y:S01]  /*b3d0*/  HMMA.16816.F32.BF16 R44, R144.reuse, R6, R44 ;  /* 0x00000006902c723c */ /* 0x040fe2000004182c */
[----:B------:R-:W2:Y:S01]  /*b3e0*/  LDSM.16.M88.4 R4, [R215+0xb000] ;  /* 0x00b00000d704783b */ /* 0x000ea20000000200 */
[----:B------:R-:W-:Y:S01]  /*b3f0*/  FMUL.FTZ R56, R56, c[0x0][0x2ec] ;  /* 0x0000bb0038387a20 */ /* 0x000fe20000410000 */
[----:B------:R-:W-:Y:S01]  /*b400*/  MUFU.TANH R61, R61 ;  /* 0x0000003d003d7308 */ /* 0x000fe20000002400 */
[----:B------:R-:W-:Y:S02]  /*b410*/  FMUL.FTZ R57, R57, c[0x0][0x2ec] ;  /* 0x0000bb0039397a20 */ /* 0x000fe40000410000 */
[----:B------:R-:W-:Y:S02]  /*b420*/  FMUL.FTZ R58, R58, c[0x0][0x2ec] ;  /* 0x0000bb003a3a7a20 */ /* 0x000fe40000410000 */
[----:B---3--:R-:W-:Y:S01]  /*b430*/  HMMA.16816.F32.BF16 R40, R144, R12, R40 ;  /* 0x0000000c9028723c */ /* 0x008fe20000041828 */
[----:B------:R-:W-:-:S02]  /*b440*/  FMUL.FTZ R59, R59, c[0x0][0x2ec] ;  /* 0x0000bb003b3b7a20 */ /* 0x000fc40000410000 */
[----:B------:R-:W-:Y:S01]  /*b450*/  MUFU.TANH R162, R58 ;  /* 0x0000003a00a27308 */ /* 0x000fe20000002400 */
[----:B------:R-:W-:Y:S02]  /*b460*/  FMUL.FTZ R55, R55, c[0x0][0x2ec] ;  /* 0x0000bb0037377a20 */ /* 0x000fe40000410000 */
[----:B------:R-:W-:Y:S02]  /*b470*/  FMUL.FTZ R52, R52, c[0x0][0x2ec] ;  /* 0x0000bb0034347a20 */ /* 0x000fe40000410000 */
[----:B------:R-:W-:Y:S01]  /*b480*/  HMMA.16816.F32.BF16 R36, R144, R14, R36 ;  /* 0x0000000e9024723c */ /* 0x000fe20000041824 */
[----:B------:R-:W3:Y:S01]  /*b490*/  LDSM.16.M88.4 R12, [R196] ;  /* 0x00000000c40c783b */ /* 0x000ee20000000200 */
[----:B------:R-:W-:Y:S01]  /*b4a0*/  FMUL.FTZ R54, R54, c[0x0][0x2ec] ;  /* 0x0000bb0036367a20 */ /* 0x000fe20000410000 */
[----:B------:R-:W-:Y:S01]  /*b4b0*/  MUFU.TANH R163, R59 ;  /* 0x0000003b00a37308 */ /* 0x000fe20000002400 */
[----:B------:R-:W-:-:S04]  /*b4c0*/  FMUL.FTZ R53, R53, c[0x0][0x2ec] ;  /* 0x0000bb0035357a20 */ /* 0x000fc80000410000 */
[C---:B------:R-:W-:Y:S03]  /*b4d0*/  HMMA.16816.F32.BF16 R64, R140.reuse, R160, R64 ;  /* 0x000000a08c40723c */ /* 0x040fe60000041840 */
[----:B------:R-:W-:Y:S05]  /*b4e0*/  MUFU.TANH R160, R63 ;  /* 0x0000003f00a07308 */ /* 0x000fea0000002400 */
[C---:B----4-:R-:W-:Y:S03]  /*b4f0*/  HMMA.16816.F32.BF16 R48, R140.reuse, R20, R48 ;  /* 0x000000148c30723c */ /* 0x050fe60000041830 */
[----:B------:R-:W-:Y:S05]  /*b500*/  MUFU.TANH R63, R56 ;  /* 0x00000038003f7308 */ /* 0x000fea0000002400 */
[----:B------:R-:W-:Y:S01]  /*b510*/  HMMA.16816.F32.BF16 R44, R140, R22, R44 ;  /* 0x000000168c2c723c */ /* 0x000fe2000004182c */
[----:B------:R-:W4:Y:S02]  /*b520*/  LDSM.16.M88.4 R20, [R204+0x7000] ;  /* 0x00700000cc14783b */ /* 0x000f240000000200 */
[----:B------:R1:W-:Y:S05]  /*b530*/  MUFU.TANH R161, R57 ;  /* 0x0000003900a17308 */ /* 0x0003ea0000002400 */
[----:B--2---:R-:W-:Y:S01]  /*b540*/  HMMA.16816.F32.BF16 R32, R144, R4, R32 ;  /* 0x000000049020723c */ /* 0x004fe20000041820 */
[----:B------:R-:W-:-:S02]  /*b550*/  FMUL.FTZ R67, R67, c[0x0][0x2ec] ;  /* 0x0000bb0043437a20 */ /* 0x000fc40000410000 */
[----:B------:R-:W-:Y:S01]  /*b560*/  FMUL.FTZ R64, R64, c[0x0][0x2ec] ;  /* 0x0000bb0040407a20 */ /* 0x000fe20000410000 */
[----:B------:R2:W-:Y:S01]  /*b570*/  MUFU.TANH R242, R55 ;  /* 0x0000003700f27308 */ /* 0x0005e20000002400 */
[----:B------:R-:W-:Y:S02]  /*b580*/  FMUL.FTZ R65, R65, c[0x0][0x2ec] ;  /* 0x0000bb0041417a20 */ /* 0x000fe40000410000 */
[----:B------:R-:W-:Y:S01]  /*b590*/  FMUL.FTZ R66, R66, c[0x0][0x2ec] ;  /* 0x0000bb0042427a20 */ /* 0x000fe20000410000 */
[----:B------:R-:W-:Y:S01]  /*b5a0*/  HMMA.16816.F32.BF16 R28, R144, R6, R28 ;  /* 0x00000006901c723c */ /* 0x000fe2000004181c */
[----:B------:R-:W4:Y:S01]  /*b5b0*/  LDSM.16.M88.4 R4, [R215+0xb800] ;  /* 0x00b80000d704783b */ /* 0x000f220000000200 */
[----:B------:R-:W-:Y:S02]  /*b5c0*/  FMUL.FTZ R48, R48, c[0x0][0x2ec] ;  /* 0x0000bb0030307a20 */ /* 0x000fe40000410000 */
[----:B------:R5:W5:Y:S01]  /*b5d0*/  MUFU.TANH R139, R64 ;  /* 0x00000040008b7308 */ /* 0x000b620000002400 */
[----:B-1----:R-:W1:Y:S01]  /*b5e0*/  LDSM.16.M88.4 R56, [R204+0x6800] ;  /* 0x00680000cc38783b */ /* 0x002e620000000200 */
[----:B------:R-:W-:-:S02]  /*b5f0*/  FMUL.FTZ R50, R50, c[0x0][0x2ec] ;  /* 0x0000bb0032327a20 */ /* 0x000fc40000410000 */
[----:B---3--:R-:W-:Y:S01]  /*b600*/  HMMA.16816.F32.BF16 R24, R16, R12, R24 ;  /* 0x0000000c1018723c */ /* 0x008fe20000041818 */
[----:B------:R-:W-:Y:S02]  /*b610*/  FMUL.FTZ R45, R45, c[0x0][0x2ec] ;  /* 0x0000bb002d2d7a20 */ /* 0x000fe40000410000 */
[----:B------:R-:W-:Y:S01]  /*b620*/  FMUL.FTZ R44, R44, c[0x0][0x2ec] ;  /* 0x0000bb002c2c7a20 */ /* 0x000fe20000410000 */
[----:B------:R3:W3:Y:S01]  /*b630*/  MUFU.TANH R157, R65 ;  /* 0x00000041009d7308 */ /* 0x0006e20000002400 */
[----:B--2---:R-:W-:Y:S01]  /*b640*/  FFMA.FTZ R55, R0, R171, R152 ;  /* 0x000000ab00377223 */ /* 0x004fe20000010098 */
[C---:B------:R-:W-:Y:S01]  /*b650*/  IADD3 R152, R164.reuse, 0x58, RZ ;  /* 0x00000058a4987810 */ /* 0x040fe20007ffe0ff */
[----:B------:R-:W-:Y:S01]  /*b660*/  FMUL.FTZ R49, R49, c[0x0][0x2ec] ;  /* 0x0000bb0031317a20 */ /* 0x000fe20000410000 */
[----:B------:R-:W-:Y:S01]  /*b670*/  IADD3 R13, R164, 0x40, RZ ;  /* 0x00000040a40d7810 */ /* 0x000fe20007ffe0ff */
[----:B------:R-:W-:Y:S02]  /*b680*/  FMUL.FTZ R51, R51, c[0x0][0x2ec] ;  /* 0x0000bb0033337a20 */ /* 0x000fe40000410000 */
[----:B------:R-:W-:Y:S01]  /*b690*/  FMUL.FTZ R46, R46, c[0x0][0x2ec] ;  /* 0x0000bb002e2e7a20 */ /* 0x000fe20000410000 */
[----:B------:R-:W2:Y:S01]  /*b6a0*/  MUFU.TANH R67, R67 ;  /* 0x0000004300437308 */ /* 0x000ea20000002400 */
[----:B-----5:R-:W-:-:S02]  /*b6b0*/  FFMA.FTZ R64, R0, R182, R138 ;  /* 0x000000b600407223 */ /* 0x020fc4000001008a */
[C---:B------:R-:W-:Y:S01]  /*b6c0*/  FFMA.FTZ R139, R0.reuse, R186, R139 ;  /* 0x000000ba008b7223 */ /* 0x040fe2000001008b */
[C---:B----4-:R-:W-:Y:S04]  /*b6d0*/  HMMA.16816.F32.BF16 R32, R140.reuse, R20, R32 ;  /* 0x000000148c20723c */ /* 0x050fe80000041820 */
[----:B------:R4:W-:Y:S01]  /*b6e0*/  MUFU.TANH R248, R44 ;  /* 0x0000002c00f87308 */ /* 0x0009e20000002400 */
[C---:B---3--:R-:W-:Y:S02]  /*b6f0*/  FFMA.FTZ R65, R0.reuse, R171, R154 ;  /* 0x000000ab00417223 */ /* 0x048fe4000001009a */
[CC--:B------:R-:W-:Y:S01]  /*b700*/  FFMA.FTZ R157, R0.reuse, R188.reuse, R157 ;  /* 0x000000bc009d7223 */ /* 0x0c0fe2000001009d */
[----:B------:R-:W-:Y:S04]  /*b710*/  HMMA.16816.F32.BF16 R28, R140, R22, R28 ;  /* 0x000000168c1c723c */ /* 0x000fe8000004181c */
[----:B------:R3:W5:Y:S01]  /*b720*/  MUFU.TANH R158, R66 ;  /* 0x00000042009e7308 */ /* 0x0007620000002400 */
[----:B--2---:R-:W-:Y:S01]  /*b730*/  FFMA.FTZ R188, R0, R188, R67 ;  /* 0x000000bc00bc7223 */ /* 0x004fe20000010043 */
[----:B------:R-:W-:-:S02]  /*b740*/  IADD3 R67, R164, 0x68, RZ ;  /* 0x00000068a4437810 */ /* 0x000fc40007ffe0ff */
[----:B------:R-:W-:Y:S01]  /*b750*/  HMMA.16816.F32.BF16 R24, R144, R4, R24 ;  /* 0x000000049018723c */ /* 0x000fe20000041818 */
[----:B----4-:R-:W-:-:S03]  /*b760*/  FFMA.FTZ R44, R0, R169, R148 ;  /* 0x000000a9002c7223 */ /* 0x010fc60000010094 */
[----:B------:R-:W2:Y:S01]  /*b770*/  MUFU.TANH R60, R60 ;  /* 0x0000003c003c7308 */ /* 0x000ea20000002400 */
[----:B------:R-:W-:Y:S02]  /*b780*/  IADD3 R148, R164, 0x50, RZ ;  /* 0x00000050a4947810 */ /* 0x000fe40007ffe0ff */
[C---:B------:R-:W-:Y:S01]  /*b790*/  FFMA.FTZ R4, R0.reuse, R165, R11 ;  /* 0x000000a500047223 */ /* 0x040fe2000001000b */
[C---:B-1----:R-:W-:Y:S01]  /*b7a0*/  HMMA.16816.F32.BF16 R40, R140.reuse, R56, R40 ;  /* 0x000000388c28723c */ /* 0x042fe20000041828 */
[----:B------:R-:W-:Y:S01]  /*b7b0*/  FFMA.FTZ R5, R0, R169, R237 ;  /* 0x000000a900057223 */ /* 0x000fe200000100ed */
[----:B------:R-:W-:Y:S01]  /*b7c0*/  FSEL R44, R44, -INF , !P3 ;  /* 0xff8000002c2c7808 */ /* 0x000fe20005800000 */
[----:B------:R-:W-:Y:S01]  /*b7d0*/  FFMA.FTZ R11, R0, R167, R149 ;  /* 0x000000a7000b7223 */ /* 0x000fe20000010095 */
[----:B------:R1:W-:Y:S01]  /*b7e0*/  MUFU.TANH R57, R45 ;  /* 0x0000002d00397308 */ /* 0x0003e20000002400 */
[----:B------:R-:W-:Y:S01]  /*b7f0*/  FSEL R4, R4, -INF , !P5 ;  /* 0xff80000004047808 */ /* 0x000fe20006800000 */
[----:B---3--:R-:W-:Y:S01]  /*b800*/  FFMA.FTZ R66, R0, R178, R150 ;  /* 0x000000b200427223 */ /* 0x008fe20000010096 */
[----:B------:R-:W-:Y:S01]  /*b810*/  ISETP.GE.AND P5, PT, R170, R180, PT ;  /* 0x000000b4aa00720c */ /* 0x000fe20003fa6270 */
[----:B------:R-:W-:Y:S01]  /*b820*/  HMMA.16816.F32.BF16 R36, R140, R58, R36 ;  /* 0x0000003a8c24723c */ /* 0x000fe20000041824 */
[----:B------:R-:W-:Y:S01]  /*b830*/  ISETP.GE.AND P3, PT, R179, R181, PT ;  /* 0x000000b5b300720c */ /* 0x000fe20003f66270 */
[C---:B-----5:R-:W-:Y:S01]  /*b840*/  FFMA.FTZ R138, R0.reuse, R186, R158 ;  /* 0x000000ba008a7223 */ /* 0x060fe2000001009e */
[----:B------:R-:W-:Y:S01]  /*b850*/  FSEL R5, R5, -INF , !P5 ;  /* 0xff80000005057808 */ /* 0x000fe20006800000 */
[----:B------:R3:W4:Y:S01]  /*b860*/  MUFU.TANH R159, R62 ;  /* 0x0000003e009f7308 */ /* 0x0007220000002400 */
[----:B------:R-:W-:Y:S01]  /*b870*/  ISETP.GE.AND P5, PT, R179, R180, PT ;  /* 0x000000b4b300720c */ /* 0x000fe20003fa6270 */
[C---:B--2---:R-:W-:Y:S01]  /*b880*/  FFMA.FTZ R154, R0.reuse, R190, R60 ;  /* 0x000000be009a7223 */ /* 0x044fe2000001003c */
[----:B------:R-:W-:Y:S01]  /*b890*/  FSEL R11, R11, -INF , !P4 ;  /* 0xff8000000b0b7808 */ /* 0x000fe20006000000 */
[C---:B------:R-:W-:Y:S01]  /*b8a0*/  FFMA.FTZ R59, R0.reuse, R178, R153 ;  /* 0x000000b2003b7223 */ /* 0x040fe20000010099 */
[----:B------:R-:W-:Y:S01]  /*b8b0*/  ISETP.GE.AND P4, PT, R177, R180, PT ;  /* 0x000000b4b100720c */ /* 0x000fe20003f86270 */
[----:B------:R-:W-:Y:S01]  /*b8c0*/  FFMA.FTZ R58, R0, R182, R136 ;  /* 0x000000b6003a7223 */ /* 0x000fe20000010088 */
[----:B------:R-:W-:Y:S01]  /*b8d0*/  FSEL R66, R66, -INF , !P5 ;  /* 0xff80000042427808 */ /* 0x000fe20006800000 */
[----:B-1----:R-:W-:Y:S01]  /*b8e0*/  FFMA.FTZ R45, R0, R167, R236 ;  /* 0x000000a7002d7223 */ /* 0x002fe200000100ec */
[----:B------:R-:W-:Y:S01]  /*b8f0*/  MUFU.TANH R244, R48 ;  /* 0x0000003000f47308 */ /* 0x000fe20000002400 */
[----:B------:R-:W-:Y:S01]  /*b900*/  FSEL R59, R59, -INF , !P3 ;  /* 0xff8000003b3b7808 */ /* 0x000fe20005800000 */
[----:B------:R-:W-:Y:S01]  /*b910*/  FMUL.FTZ R32, R32, c[0x0][0x2ec] ;  /* 0x0000bb0020207a20 */ /* 0x000fe20000410000 */
[-C--:B------:R-:W-:Y:S01]  /*b920*/  ISETP.GE.AND P3, PT, R185, R181.reuse, PT ;  /* 0x000000b5b900720c */ /* 0x080fe20003f66270 */
[----:B------:R-:W-:Y:S01]  /*b930*/  FMUL.FTZ R43, R43, c[0x0][0x2ec] ;  /* 0x0000bb002b2b7a20 */ /* 0x000fe20000410000 */
[----:B------:R-:W-:Y:S01]  /*b940*/  FSEL R45, R45, -INF , !P6 ;  /* 0xff8000002d2d7808 */ /* 0x000fe20007000000 */
[----:B------:R-:W-:Y:S01]  /*b950*/  FMUL.FTZ R40, R40, c[0x0][0x2ec] ;  /* 0x0000bb0028287a20 */ /* 0x000fe20000410000 */
[-C--:B------:R-:W-:Y:S01]  /*b960*/  ISETP.GE.AND P6, PT, R177, R181.reuse, PT ;  /* 0x000000b5b100720c */ /* 0x080fe20003fc6270 */
[----:B------:R-:W1:Y:S01]  /*b970*/  MUFU.TANH R48, R43 ;  /* 0x0000002b00307308 */ /* 0x000e620000002400 */
[----:B---3--:R-:W-:Y:S01]  /*b980*/  FFMA.FTZ R62, R0, R184, R151 ;  /* 0x000000b8003e7223 */ /* 0x008fe20000010097 */
[----:B------:R-:W-:Y:S01]  /*b990*/  ISETP.GE.AND P5, PT, R185, R180, PT ;  /* 0x000000b4b900720c */ /* 0x000fe20003fa6270 */
[----:B------:R-:W-:Y:S01]  /*b9a0*/  FMUL.FTZ R20, R36, c[0x0][0x2ec] ;  /* 0x0000bb0024147a20 */ /* 0x000fe20000410000 */
[----:B------:R-:W-:Y:S01]  /*b9b0*/  FSEL R55, R55, -INF , !P6 ;  /* 0xff80000037377808 */ /* 0x000fe20007000000 */
[C---:B------:R-:W-:Y:S01]  /*b9c0*/  FFMA.FTZ R36, R0.reuse, R184, R156 ;  /* 0x000000b800247223 */ /* 0x040fe2000001009c */
[----:B------:R-:W-:Y:S01]  /*b9d0*/  ISETP.GE.AND P6, PT, R183, R181, PT ;  /* 0x000000b5b700720c */ /* 0x000fe20003fc6270 */
[C---:B------:R-:W-:Y:S01]  /*b9e0*/  FFMA.FTZ R151, R0.reuse, R193, R61 ;  /* 0x000000c100977223 */ /* 0x040fe2000001003d */
[----:B------:R-:W-:Y:S01]  /*b9f0*/  MUFU.TANH R246, R50 ;  /* 0x0000003200f67308 */ /* 0x000fe20000002400 */
[----:B------:R-:W-:Y:S01]  /*ba00*/  FSEL R65, R65, -INF , !P4 ;  /* 0xff80000041417808 */ /* 0x000fe20006000000 */
[C---:B----4-:R-:W-:Y:S01]  /*ba10*/  FFMA.FTZ R150, R0.reuse, R190, R159 ;  /* 0x000000be00967223 */ /* 0x050fe2000001009f */
[-C--:B------:R-:W-:Y:S01]  /*ba20*/  ISETP.GE.AND P4, PT, R183, R180.reuse, PT ;  /* 0x000000b4b700720c */ /* 0x080fe20003f86270 */
[----:B------:R-:W-:Y:S01]  /*ba30*/  FFMA.FTZ R159, R0, R137, R163 ;  /* 0x00000089009f7223 */ /* 0x000fe200000100a3 */
[----:B------:R-:W-:Y:S01]  /*ba40*/  FSEL R58, R58, -INF , !P6 ;  /* 0xff8000003a3a7808 */ /* 0x000fe20007000000 */
[----:B------:R-:W-:Y:S01]  /*ba50*/  FMUL.FTZ R42, R42, c[0x0][0x2ec] ;  /* 0x0000bb002a2a7a20 */ /* 0x000fe20000410000 */
[----:B------:R-:W-:Y:S01]  /*ba60*/  ISETP.GE.AND P6, PT, R187, R181, PT ;  /* 0x000000b5bb00720c */ /* 0x000fe20003fc6270 */
[----:B------:R2:W3:Y:S01]  /*ba70*/  MUFU.TANH R50, R20 ;  /* 0x0000001400327308 */ /* 0x0004e20000002400 */
[----:B------:R-:W-:Y:S01]  /*ba80*/  FSEL R62, R62, -INF , !P3 ;  /* 0xff8000003e3e7808 */ /* 0x000fe20005800000 */
[----:B-1----:R-:W-:Y:S01]  /*ba90*/  IMAD.MOV.U32 R156, RZ, RZ, R48 ;  /* 0x000000ffff9c7224 */ /* 0x002fe200078e0030 */
[----:B------:R-:W-:Y:S01]  /*baa0*/  FSEL R36, R36, -INF , !P5 ;  /* 0xff80000024247808 */ /* 0x000fe20006800000 */
[----:B------:R-:W-:Y:S01]  /*bab0*/  FFMA.FTZ R48, R0, R137, R161 ;  /* 0x0000008900307223 */ /* 0x000fe200000100a1 */
[----:B------:R-:W-:Y:S01]  /*bac0*/  ISETP.GE.AND P3, PT, R189, R181, PT ;  /* 0x000000b5bd00720c */ /* 0x000fe20003f66270 */
[----:B------:R-:W-:Y:S01]  /*bad0*/  FMUL.FTZ R41, R41, c[0x0][0x2ec] ;  /* 0x0000bb0029297a20 */ /* 0x000fe20000410000 */
[-C--:B------:R-:W-:Y:S01]  /*bae0*/  ISETP.GE.AND P5, PT, R189, R180.reuse, PT ;  /* 0x000000b4bd00720c */ /* 0x080fe20003fa6270 */
[----:B------:R-:W-:Y:S01]  /*baf0*/  MUFU.TANH R52, R52 ;  /* 0x0000003400347308 */ /* 0x000fe20000002400 */
[----:B------:R-:W-:Y:S01]  /*bb00*/  FSEL R64, R64, -INF , !P4 ;  /* 0xff80000040407808 */ /* 0x000fe20006000000 */
[----:B------:R-:W-:Y:S01]  /*bb10*/  FMUL.FTZ R37, R37, c[0x0][0x2ec] ;  /* 0x0000bb0025257a20 */ /* 0x000fe20000410000 */
[-C--:B------:R-:W-:Y:S01]  /*bb20*/  ISETP.GE.AND P4, PT, R187, R180.reuse, PT ;  /* 0x000000b4bb00720c */ /* 0x080fe20003f86270 */
[----:B------:R-:W-:Y:S01]  /*bb30*/  FMUL.FTZ R38, R38, c[0x0][0x2ec] ;  /* 0x0000bb0026267a20 */ /* 0x000fe20000410000 */
[----:B------:R-:W-:Y:S01]  /*bb40*/  FSEL R178, R139, -INF , !P6 ;  /* 0xff8000008bb27808 */ /* 0x000fe20007000000 */
[----:B------:R-:W-:Y:S01]  /*bb50*/  FMUL.FTZ R39, R39, c[0x0][0x2ec] ;  /* 0x0000bb0027277a20 */ /* 0x000fe20000410000 */
[----:B------:R-:W-:Y:S01]  /*bb60*/  FSEL R177, R157, -INF , !P3 ;  /* 0xff8000009db17808 */ /* 0x000fe20005800000 */
[----:B------:R-:W-:Y:S01]  /*bb70*/  MUFU.TANH R54, R54 ;  /* 0x0000003600367308 */ /* 0x000fe20000002400 */
[----:B------:R-:W-:Y:S01]  /*bb80*/  FSEL R139, R188, -INF , !P5 ;  /* 0xff800000bc8b7808 */ /* 0x000fe20006800000 */
[----:B------:R-:W-:Y:S01]  /*bb90*/  FFMA.FTZ R157, R0, R195, R162 ;  /* 0x000000c3009d7223 */ /* 0x000fe200000100a2 */
[CC--:B------:R-:W-:Y:S01]  /*bba0*/  ISETP.GE.AND P3, PT, R194.reuse, R181.reuse, PT ;  /* 0x000000b5c200720c */ /* 0x0c0fe20003f66270 */
[----:B--2---:R-:W1:Y:S01]  /*bbb0*/  LDSM.16.M88.4 R20, [R204+0x7800] ;  /* 0x00780000cc14783b */ /* 0x004e620000000200 */
[-C--:B------:R-:W-:Y:S01]  /*bbc0*/  ISETP.GE.AND P5, PT, R194, R180.reuse, PT ;  /* 0x000000b4c200720c */ /* 0x080fe20003fa6270 */
[----:B------:R-:W-:Y:S01]  /*bbd0*/  FMUL.FTZ R33, R33, c[0x0][0x2ec] ;  /* 0x0000bb0021217a20 */ /* 0x000fe20000410000 */
[----:B------:R-:W-:Y:S01]  /*bbe0*/  FSEL R138, R138, -INF , !P4 ;  /* 0xff8000008a8a7808 */ /* 0x000fe20006000000 */
[----:B------:R2:W4:Y:S01]  /*bbf0*/  MUFU.TANH R243, R49 ;  /* 0x0000003100f37308 */ /* 0x0005220000002400 */
[C---:B------:R-:W-:Y:S01]  /*bc00*/  ISETP.GE.AND P6, PT, R191.reuse, R181, PT ;  /* 0x000000b5bf00720c */ /* 0x040fe20003fc6270 */
[----:B------:R-:W-:Y:S01]  /*bc10*/  FMUL.FTZ R34, R34, c[0x0][0x2ec] ;  /* 0x0000bb0022227a20 */ /* 0x000fe20000410000 */
[----:B------:R-:W-:Y:S01]  /*bc20*/  ISETP.GE.AND P4, PT, R191, R180, PT ;  /* 0x000000b4bf00720c */ /* 0x000fe20003f86270 */
[----:B---3--:R-:W-:Y:S01]  /*bc30*/  IMAD.MOV.U32 R191, RZ, RZ, R50 ;  /* 0x000000ffffbf7224 */ /* 0x008fe200078e0032 */
[----:B------:R-:W-:Y:S01]  /*bc40*/  FSEL R151, R151, -INF , !P3 ;  /* 0xff80000097977808 */ /* 0x000fe20005800000 */
[----:B------:R-:W-:Y:S01]  /*bc50*/  FFMA.FTZ R50, R0, R195, R63 ;  /* 0x000000c300327223 */ /* 0x000fe2000001003f */
[----:B------:R-:W-:Y:S01]  /*bc60*/  ISETP.GE.AND P3, PT, R155, R181, PT ;  /* 0x000000b59b00720c */ /* 0x000fe20003f66270 */
[----:B------:R3:W5:Y:S01]  /*bc70*/  MUFU.TANH R56, R51 ;  /* 0x0000003300387308 */ /* 0x0007620000002400 */
[----:B------:R-:W-:Y:S01]  /*bc80*/  FSEL R154, R154, -INF , !P6 ;  /* 0xff8000009a9a7808 */ /* 0x000fe20007000000 */
[----:B------:R-:W-:-:S04]  /*bc90*/  DEPBAR.LE SB0, 0x0 ;  /* 0x000080000000791a */ /* 0x000fc80000000000 */
[----:B------:R-:W-:Y:S02]  /*bca0*/  FSEL R150, R150, -INF , !P4 ;  /* 0xff80000096967808 */ /* 0x000fe40006000000 */
[----:B--2---:R-:W-:Y:S01]  /*bcb0*/  IADD3 R49, R164, 0x39, RZ ;  /* 0x00000039a4317810 */ /* 0x004fe20007ffe0ff */
[----:B------:R-:W-:Y:S01]  /*bcc0*/  MUFU.TANH R53, R53 ;  /* 0x0000003500357308 */ /* 0x000fe20000002400 */
[----:B------:R-:W-:Y:S01]  /*bcd0*/  ISETP.GE.AND P6, PT, R192, R181, PT ;  /* 0x000000b5c000720c */ /* 0x000fe20003fc6270 */
[----:B----4-:R-:W-:Y:S01]  /*bce0*/  FFMA.FTZ R171, R0, R166, R243 ;  /* 0x000000a600ab7223 */ /* 0x010fe200000100f3 */
[----:B------:R-:W-:Y:S02]  /*bcf0*/  ISETP.GE.AND P4, PT, R192, R180, PT ;  /* 0x000000b4c000720c */ /* 0x000fe40003f86270 */
[----:B------:R-:W-:Y:S01]  /*bd00*/  FSEL R48, R48, -INF , !P3 ;  /* 0xff80000030307808 */ /* 0x000fe20005800000 */
[C---:B---3--:R-:W-:Y:S02]  /*bd10*/  FFMA.FTZ R51, R0.reuse, R193, R160 ;  /* 0x000000c100337223 */ /* 0x048fe400000100a0 */
[----:B------:R2:W3:Y:S01]  /*bd20*/  I2F R12, R49 ;  /* 0x00000031000c7306 */ /* 0x0004e20000201400 */
[----:B------:R-:W-:Y:S01]  /*bd30*/  ISETP.GE.AND P3, PT, R49, R181, PT ;  /* 0x000000b53100720c */ /* 0x000fe20003f66270 */
[----:B------:R-:W-:Y:S01]  /*bd40*/  FFMA.FTZ R160, R0, R245, R54 ;  /* 0x000000f500a07223 */ /* 0x000fe20000010036 */
[----:B------:R-:W-:Y:S01]  /*bd50*/  FSEL R50, R50, -INF , !P6 ;  /* 0xff80000032327808 */ /* 0x000fe20007000000 */
[----:B-----5:R-:W-:Y:S01]  /*bd60*/  FFMA.FTZ R56, R0, R166, R56 ;  /* 0x000000a600387223 */ /* 0x020fe20000010038 */
[----:B------:R-:W-:-:S02]  /*bd70*/  FSEL R51, R51, -INF , !P5 ;  /* 0xff80000033337808 */ /* 0x000fc40006800000 */
[-C--:B------:R-:W-:Y:S01]  /*bd80*/  ISETP.GE.AND P5, PT, R155, R180.reuse, PT ;  /* 0x000000b49b00720c */ /* 0x080fe20003fa6270 */
[----:B------:R4:W5:Y:S01]  /*bd90*/  MUFU.TANH R249, R46 ;  /* 0x0000002e00f97308 */ /* 0x0009620000002400 */
[----:B------:R-:W-:Y:S02]  /*bda0*/  FSEL R157, R157, -INF , !P4 ;  /* 0xff8000009d9d7808 */ /* 0x000fe40006000000 */
[----:B------:R-:W-:Y:S01]  /*bdb0*/  FSEL R159, R159, -INF , !P5 ;  /* 0xff8000009f9f7808 */ /* 0x000fe20006800000 */
[----:B-1----:R-:W-:Y:S01]  /*bdc0*/  HMMA.16816.F32.BF16 R24, R140, R20, R24 ;  /* 0x000000148c18723c */ /* 0x002fe20000041818 */
[-C--:B------:R-:W-:Y:S02]  /*bdd0*/  ISETP.GE.AND P5, PT, R49, R180.reuse, PT ;  /* 0x000000b43100720c */ /* 0x080fe40003fa6270 */
[C---:B------:R-:W-:Y:S01]  /*bde0*/  ISETP.GE.AND P6, PT, R247.reuse, R181, PT ;  /* 0x000000b5f700720c */ /* 0x040fe20003fc6270 */
[C---:B--2---:R-:W-:Y:S01]  /*bdf0*/  FFMA.FTZ R49, R0.reuse, R245, R52 ;  /* 0x000000f500317223 */ /* 0x044fe20000010034 */
[----:B------:R-:W-:Y:S01]  /*be00*/  ISETP.GE.AND P4, PT, R247, R180, PT ;  /* 0x000000b4f700720c */ /* 0x000fe20003f86270 */
[CC--:B---3--:R-:W-:Y:S01]  /*be10*/  FFMA.FTZ R53, R0.reuse, R12.reuse, R53 ;  /* 0x0000000c00357223 */ /* 0x0c8fe20000010035 */
[----:B------:R-:W1:Y:S01]  /*be20*/  I2F R170, R168 ;  /* 0x000000a800aa7306 */ /* 0x000e620000201400 */
[----:B------:R-:W-:Y:S01]  /*be30*/  FFMA.FTZ R165, R0, R12, R242 ;  /* 0x0000000c00a57223 */ /* 0x000fe200000100f2 */
[----:B------:R-:W-:-:S02]  /*be40*/  FSEL R49, R49, -INF , !P6 ;  /* 0xff80000031317808 */ /* 0x000fc40007000000 */
[----:B------:R-:W-:Y:S01]  /*be50*/  FSEL R160, R160, -INF , !P4 ;  /* 0xff800000a0a07808 */ /* 0x000fe20006000000 */
[----:B----4-:R-:W-:Y:S01]  /*be60*/  FMUL.FTZ R46, R47, c[0x0][0x2ec] ;  /* 0x0000bb002f2e7a20 */ /* 0x010fe20000410000 */
[C---:B------:R-:W-:Y:S01]  /*be70*/  ISETP.GE.AND P6, PT, R13.reuse, R181, PT ;  /* 0x000000b50d00720c */ /* 0x040fe20003fc6270 */
[----:B-----5:R-:W-:Y:S01]  /*be80*/  FFMA.FTZ R166, R0, R252, R249 ;  /* 0x000000fc00a67223 */ /* 0x020fe200000100f9 */
[----:B------:R2:W3:Y:S01]  /*be90*/  I2F R47, R13 ;  /* 0x0000000d002f7306 */ /* 0x0004e20000201400 */
[----:B------:R-:W-:Y:S02]  /*bea0*/  ISETP.GE.AND P4, PT, R13, R180, PT ;  /* 0x000000b40d00720c */ /* 0x000fe40003f86270 */
[C---:B------:R-:W-:Y:S02]  /*beb0*/  IADD3 R43, R164.reuse, 0x59, RZ ;  /* 0x00000059a42b7810 */ /* 0x040fe40007ffe0ff */
[----:B------:R-:W-:Y:S02]  /*bec0*/  IADD3 R183, R164, 0x60, RZ ;  /* 0x00000060a4b77810 */ /* 0x000fe40007ffe0ff */
[----:B------:R-:W-:Y:S01]  /*bed0*/  FSEL R153, R53, -INF , !P3 ;  /* 0xff80000035997808 */ /* 0x000fe20005800000 */
[----:B------:R-:W4:Y:S01]  /*bee0*/  MUFU.TANH R46, R46 ;  /* 0x0000002e002e7308 */ /* 0x000f220000002400 */
[----:B-1----:R-:W-:Y:S01]  /*bef0*/  FFMA.FTZ R57, R0, R170, R57 ;  /* 0x000000aa00397223 */ /* 0x002fe20000010039 */
[----:B------:R-:W-:Y:S01]  /*bf00*/  FSEL R165, R165, -INF , !P5 ;  /* 0xff800000a5a57808 */ /* 0x000fe20006800000 */
[----:B------:R-:W-:Y:S01]  /*bf10*/  FMUL.FTZ R24, R24, c[0x0][0x2ec] ;  /* 0x0000bb0018187a20 */ /* 0x000fe20000410000 */
[----:B------:R-:W-:-:S02]  /*bf20*/  IADD3 R182, R164, 0x61, RZ ;  /* 0x00000061a4b67810 */ /* 0x000fc40007ffe0ff */
[----:B------:R-:W-:Y:S01]  /*bf30*/  IADD3 R61, R164, 0x70, RZ ;  /* 0x00000070a43d7810 */ /* 0x000fe20007ffe0ff */
[----:B--2---:R-:W-:Y:S01]  /*bf40*/  HMMA.16816.F32.BF16 R12, R16, R14, R172 ;  /* 0x0000000e100c723c */ /* 0x004fe200000418ac */
[CC--:B---3--:R-:W-:Y:S01]  /*bf50*/  FFMA.FTZ R244, R0.reuse, R47.reuse, R244 ;  /* 0x0000002f00f47223 */ /* 0x0c8fe200000100f4 */
[----:B------:R-:W-:Y:S01]  /*bf60*/  MUFU.TANH R40, R40 ;  /* 0x0000002800287308 */ /* 0x000fe20000002400 */
[----:B------:R-:W-:Y:S01]  /*bf70*/  FFMA.FTZ R169, R0, R47, R246 ;  /* 0x0000002f00a97223 */ /* 0x000fe200000100f6 */
[CC--:B------:R-:W-:Y:S02]  /*bf80*/  ISETP.GE.AND P3, PT, R164.reuse, R181.reuse, PT ;  /* 0x000000b5a400720c */ /* 0x0c0fe40003f66270 */
[----:B------:R-:W-:Y:S01]  /*bf90*/  ISETP.GE.AND P5, PT, R164, R180, PT ;  /* 0x000000b4a400720c */ /* 0x000fe20003fa6270 */
[----:B------:R-:W-:Y:S01]  /*bfa0*/  FFMA.FTZ R173, R0, R252, R248 ;  /* 0x000000fc00ad7223 */ /* 0x000fe200000100f8 */
[----:B------:R-:W-:Y:S01]  /*bfb0*/  FSEL R172, R244, -INF , !P6 ;  /* 0xff800000f4ac7808 */ /* 0x000fe20007000000 */
[----:B----4-:R-:W-:Y:S01]  /*bfc0*/  FFMA.FTZ R46, R0, R170, R46 ;  /* 0x000000aa002e7223 */ /* 0x010fe2000001002e */
[----:B------:R1:W-:Y:S01]  /*bfd0*/  MUFU.TANH R149, R42 ;  /* 0x0000002a00957308 */ /* 0x0003e20000002400 */
[-C--:B------:R-:W-:Y:S01]  /*bfe0*/  ISETP.GE.AND P6, PT, R250, R181.reuse, PT ;  /* 0x000000b5fa00720c */ /* 0x080fe20003fc6270 */
[----:B------:R-:W-:Y:S01]  /*bff0*/  FMUL.FTZ R17, R35, c[0x0][0x2ec] ;  /* 0x0000bb0023117a20 */ /* 0x000fe20000410000 */
[----:B------:R-:W-:Y:S01]  /*c000*/  FSEL R169, R169, -INF , !P4 ;  /* 0xff800000a9a97808 */ /* 0x000fe20006000000 */
[----:B------:R-:W-:Y:S01]  /*c010*/  FMUL.FTZ R18, R28, c[0x0][0x2ec] ;  /* 0x0000bb001c127a20 */ /* 0x000fe20000410000 */
[----:B------:R-:W-:Y:S01]  /*c020*/  FSEL R171, R171, -INF , !P6 ;  /* 0xff800000abab7808 */ /* 0x000fe20007000000 */
[----:B------:R-:W-:Y:S01]  /*c030*/  FMUL.FTZ R19, R29, c[0x0][0x2ec] ;  /* 0x0000bb001d137a20 */ /* 0x000fe20000410000 */
[----:B------:R-:W-:Y:S01]  /*c040*/  ISETP.GE.AND P4, PT, R250, R180, PT ;  /* 0x000000b4fa00720c */ /* 0x000fe20003f86270 */
[----:B------:R-:W2:Y:S01]  /*c050*/  I2F R236, R148 ;  /* 0x0000009400ec7306 */ /* 0x000ea20000201400 */
[----:B------:R-:W-:-:S02]  /*c060*/  ISETP.GE.AND P6, PT, R251, R181, PT ;  /* 0x000000b5fb00720c */ /* 0x000fc40003fc6270 */
[----:B------:R-:W-:Y:S02]  /*c070*/  FSEL R167, R56, -INF , !P4 ;  /* 0xff80000038a77808 */ /* 0x000fe40006000000 */
[----:B------:R-:W-:Y:S01]  /*c080*/  FSEL R173, R173, -INF , !P6 ;  /* 0xff800000adad7808 */ /* 0x000fe20007000000 */
[----:B------:R-:W-:Y:S01]  /*c090*/  HMMA.16816.F32.BF16 R12, R144, R6, R12 ;  /* 0x00000006900c723c */ /* 0x000fe2000004180c */
[----:B------:R-:W-:Y:S01]  /*c0a0*/  ISETP.GE.AND P4, PT, R251, R180, PT ;  /* 0x000000b4fb00720c */ /* 0x000fe20003f86270 */
[----:B------:R-:W-:Y:S01]  /*c0b0*/  MUFU.TANH R41, R41 ;  /* 0x0000002900297308 */ /* 0x000fe20000002400 */
[----:B-1----:R-:W-:Y:S02]  /*c0c0*/  IADD3 R42, R164, 0x51, RZ ;  /* 0x00000051a42a7810 */ /* 0x002fe40007ffe0ff */
[-C--:B------:R-:W-:Y:S02]  /*c0d0*/  ISETP.GE.AND P6, PT, R168, R181.reuse, PT ;  /* 0x000000b5a800720c */ /* 0x080fe40003fc6270 */
[----:B------:R-:W-:Y:S01]  /*c0e0*/  FSEL R166, R166, -INF , !P4 ;  /* 0xff800000a6a67808 */ /* 0x000fe20006000000 */
[----:B------:R-:W-:Y:S01]  /*c0f0*/  FMUL.FTZ R6, R30, c[0x0][0x2ec] ;  /* 0x0000bb001e067a20 */ /* 0x000fe20000410000 */
[----:B------:R-:W-:Y:S01]  /*c100*/  FSEL R170, R57, -INF , !P6 ;  /* 0xff80000039aa7808 */ /* 0x000fe20007000000 */
[----:B------:R-:W1:Y:S01]  /*c110*/  I2F R179, R42 ;  /* 0x0000002a00b37306 */ /* 0x000e620000201400 */
[----:B--2---:R-:W-:Y:S01]  /*c120*/  FFMA.FTZ R40, R0, R236, R40 ;  /* 0x000000ec00287223 */ /* 0x004fe20000010028 */
[----:B------:R-:W-:Y:S01]  /*c130*/  ISETP.GE.AND P4, PT, R168, R180, PT ;  /* 0x000000b4a800720c */ /* 0x000fe20003f86270 */
[----:B------:R-:W-:Y:S01]  /*c140*/  FFMA.FTZ R149, R0, R236, R149 ;  /* 0x000000ec00957223 */ /* 0x000fe20000010095 */
[----:B------:R-:W-:Y:S01]  /*c150*/  ISETP.GE.AND P6, PT, R148, R181, PT ;  /* 0x000000b59400720c */ /* 0x000fe20003fc6270 */
[----:B------:R-:W-:Y:S01]  /*c160*/  FMUL.FTZ R7, R31, c[0x0][0x2ec] ;  /* 0x0000bb001f077a20 */ /* 0x000fe20000410000 */
[----:B------:R-:W-:-:S02]  /*c170*/  FSEL R168, R46, -INF , !P4 ;  /* 0xff8000002ea87808 */ /* 0x000fc40006000000 */
[----:B------:R-:W2:Y:S01]  /*c180*/  I2F R237, R152 ;  /* 0x0000009800ed7306 */ /* 0x000ea20000201400 */
[----:B------:R-:W-:-:S04]  /*c190*/  ISETP.GE.AND P4, PT, R148, R180, PT ;  /* 0x000000b49400720c */ /* 0x000fc80003f86270 */
[----:B------:R-:W-:Y:S01]  /*c1a0*/  FSEL R158, R149, -INF , !P4 ;  /* 0xff800000959e7808 */ /* 0x000fe20006000000 */
[----:B------:R-:W-:Y:S01]  /*c1b0*/  HMMA.16816.F32.BF16 R20, R140, R22, R12 ;  /* 0x000000168c14723c */ /* 0x000fe2000004180c */
[-C--:B------:R-:W-:Y:S01]  /*c1c0*/  ISETP.GE.AND P4, PT, R42, R180.reuse, PT ;  /* 0x000000b42a00720c */ /* 0x080fe20003f86270 */
[----:B------:R-:W-:Y:S01]  /*c1d0*/  I2F R136, R43 ;  /* 0x0000002b00887306 */ /* 0x000fe20000201400 */
[CC--:B-1----:R-:W-:Y:S02]  /*c1e0*/  FFMA.FTZ R41, R0.reuse, R179.reuse, R41 ;  /* 0x000000b300297223 */ /* 0x0c2fe40000010029 */
[----:B------:R-:W-:Y:S02]  /*c1f0*/  FFMA.FTZ R156, R0, R179, R156 ;  /* 0x000000b3009c7223 */ /* 0x000fe4000001009c */
[----:B------:R-:W-:Y:S02]  /*c200*/  FMUL.FTZ R12, R25, c[0x0][0x2ec] ;  /* 0x0000bb00190c7a20 */ /* 0x000fe40000410000 */
[----:B------:R-:W-:Y:S01]  /*c210*/  FMUL.FTZ R14, R26, c[0x0][0x2ec] ;  /* 0x0000bb001a0e7a20 */ /* 0x000fe20000410000 */
[----:B------:R1:W3:Y:S01]  /*c220*/  MUFU.TANH R187, R37 ;  /* 0x0000002500bb7308 */ /* 0x0002e20000002400 */
[----:B--2---:R-:W-:Y:S01]  /*c230*/  FFMA.FTZ R162, R0, R237, R191 ;  /* 0x000000ed00a27223 */ /* 0x004fe200000100bf */
[----:B------:R-:W-:Y:S01]  /*c240*/  FSEL R156, R156, -INF , !P4 ;  /* 0xff8000009c9c7808 */ /* 0x000fe20006000000 */
[----:B------:R-:W-:Y:S01]  /*c250*/  FMUL.FTZ R13, R27, c[0x0][0x2ec] ;  /* 0x0000bb001b0d7a20 */ /* 0x000fe20000410000 */
[----:B------:R-:W-:Y:S01]  /*c260*/  ISETP.GE.AND P4, PT, R152, R180, PT ;  /* 0x000000b49800720c */ /* 0x000fe20003f86270 */
[----:B------:R-:W-:-:S03]  /*c270*/  FMUL.FTZ R15, R10, c[0x0][0x2ec] ;  /* 0x0000bb000a0f7a20 */ /* 0x000fc60000410000 */
[----:B------:R2:W4:Y:S06]  /*c280*/  MUFU.TANH R190, R38 ;  /* 0x0000002600be7308 */ /* 0x00052c0000002400 */
[----:B------:R-:W-:Y:S02]  /*c290*/  FMUL.FTZ R20, R20, c[0x0][0x2ec] ;  /* 0x0000bb0014147a20 */ /* 0x000fe40000410000 */
[----:B------:R5:W5:Y:S01]  /*c2a0*/  MUFU.TANH R63, R39 ;  /* 0x00000027003f7308 */ /* 0x000b620000002400 */
[----:B-1----:R-:W-:Y:S01]  /*c2b0*/  IADD3 R37, R164, 0x69, RZ ;  /* 0x00000069a4257810 */ /* 0x002fe20007ffe0ff */
[----:B---3--:R-:W-:-:S02]  /*c2c0*/  FFMA.FTZ R161, R0, R136, R187 ;  /* 0x0000008800a17223 */ /* 0x008fc400000100bb */
[----:B------:R-:W-:Y:S02]  /*c2d0*/  FMUL.FTZ R22, R22, c[0x0][0x2ec] ;  /* 0x0000bb0016167a20 */ /* 0x000fe40000410000 */
[----:B------:R-:W-:Y:S02]  /*c2e0*/  FMUL.FTZ R23, R23, c[0x0][0x2ec] ;  /* 0x0000bb0017177a20 */ /* 0x000fe40000410000 */
[----:B------:R1:W-:Y:S01]  /*c2f0*/  MUFU.TANH R54, R32 ;  /* 0x0000002000367308 */ /* 0x0003e20000002400 */
[----:B--2---:R-:W-:Y:S01]  /*c300*/  IADD3 R38, R164, 0x71, RZ ;  /* 0x00000071a4267810 */ /* 0x004fe20007ffe0ff */
[----:B----4-:R-:W-:Y:S02]  /*c310*/  FFMA.FTZ R155, R0, R237, R190 ;  /* 0x000000ed009b7223 */ /* 0x010fe400000100be */
[----:B------:R-:W-:-:S03]  /*c320*/  FMUL.FTZ R21, R21, c[0x0][0x2ec] ;  /* 0x0000bb0015157a20 */ /* 0x000fc60000410000 */
[----:B------:R-:W-:Y:S01]  /*c330*/  FSEL R155, R155, -INF , !P4 ;  /* 0xff8000009b9b7808 */ /* 0x000fe20006000000 */
[----:B------:R-:W2:Y:S01]  /*c340*/  I2F R185, R183 ;  /* 0x000000b700b97306 */ /* 0x000ea20000201400 */
[----:B-----5:R-:W-:Y:S01]  /*c350*/  IADD3 R39, R164, 0x78, RZ ;  /* 0x00000078a4277810 */ /* 0x020fe20007ffe0ff */
[----:B------:R-:W-:Y:S01]  /*c360*/  FFMA.FTZ R63, R0, R136, R63 ;  /* 0x00000088003f7223 */ /* 0x000fe2000001003f */
[----:B------:R-:W-:Y:S01]  /*c370*/  ISETP.GE.AND P4, PT, R43, R180, PT ;  /* 0x000000b42b00720c */ /* 0x000fe20003f86270 */
[----:B------:R-:W-:Y:S01]  /*c380*/  IMAD.MOV.U32 R136, RZ, RZ, R3 ;  /* 0x000000ffff887224 */ /* 0x000fe200078e0003 */
[----:B-1----:R-:W-:-:S03]  /*c390*/  IADD3 R32, R164, 0x79, RZ ;  /* 0x00000079a4207810 */ /* 0x002fc60007ffe0ff */
[----:B------:R-:W-:Y:S01]  /*c3a0*/  I2F R184, R182 ;  /* 0x000000b600b87306 */ /* 0x000fe20000201400 */
[----:B------:R-:W-:Y:S02]  /*c3b0*/  FSEL R164, R40, -INF , !P6 ;  /* 0xff80000028a47808 */ /* 0x000fe40007000000 */
[----:B------:R-:W-:-:S04]  /*c3c0*/  ISETP.GE.AND P6, PT, R42, R181, PT ;  /* 0x000000b52a00720c */ /* 0x000fc80003fc6270 */
[----:B------:R-:W-:Y:S01]  /*c3d0*/  FSEL R163, R41, -INF , !P6 ;  /* 0xff80000029a37808 */ /* 0x000fe20007000000 */
[----:B------:R-:W1:Y:S01]  /*c3e0*/  MUFU.TANH R52, R33 ;  /* 0x0000002100347308 */ /* 0x000e620000002400 */
[----:B------:R-:W-:Y:S01]  /*c3f0*/  ISETP.GE.AND P6, PT, R152, R181, PT ;  /* 0x000000b59800720c */ /* 0x000fe20003fc6270 */
[----:B--2---:R-:W-:Y:S01]  /*c400*/  FFMA.FTZ R54, R0, R185, R54 ;  /* 0x000000b900367223 */ /* 0x004fe20000010036 */
[----:B------:R-:W-:Y:S02]  /*c410*/  FSEL R152, R63, -INF , !P4 ;  /* 0xff8000003f987808 */ /* 0x000fe40006000000 */
[----:B------:R-:W-:Y:S02]  /*c420*/  FSEL R162, R162, -INF , !P6 ;  /* 0xff800000a2a27808 */ /* 0x000fe40007000000 */
[----:B------:R-:W-:Y:S01]  /*c430*/  ISETP.GE.AND P6, PT, R43, R181, PT ;  /* 0x000000b52b00720c */ /* 0x000fe20003fc6270 */
[----:B------:R-:W2:Y:S01]  /*c440*/  MUFU.TANH R16, R34 ;  /* 0x0000002200107308 */ /* 0x000ea20000002400 */
[----:B------:R-:W-:-:S02]  /*c450*/  ISETP.GE.AND P4, PT, R183, R180, PT ;  /* 0x000000b4b700720c */ /* 0x000fc40003f86270 */
[----:B------:R-:W-:Y:S02]  /*c460*/  FSEL R161, R161, -INF , !P6 ;  /* 0xff800000a1a17808 */ /* 0x000fe40007000000 */
[----:B------:R-:W-:-:S03]  /*c470*/  ISETP.GE.AND P6, PT, R183, R181, PT ;  /* 0x000000b5b700720c */ /* 0x000fc60003fc6270 */
[----:B------:R-:W-:Y:S01]  /*c480*/  I2F R186, R67 ;  /* 0x0000004300ba7306 */ /* 0x000fe20000201400 */
[----:B------:R-:W-:Y:S01]  /*c490*/  FSEL R149, R54, -INF , !P6 ;  /* 0xff80000036957808 */ /* 0x000fe20007000000 */
[----:B-1----:R-:W-:Y:S01]  /*c4a0*/  FFMA.FTZ R52, R0, R184, R52 ;  /* 0x000000b800347223 */ /* 0x002fe20000010034 */
[----:B------:R-:W-:-:S04]  /*c4b0*/  ISETP.GE.AND P6, PT, R182, R181, PT ;  /* 0x000000b5b600720c */ /* 0x000fc80003fc6270 */
[----:B------:R-:W-:Y:S01]  /*c4c0*/  FSEL R148, R52, -INF , !P6 ;  /* 0xff80000034947808 */ /* 0x000fe20007000000 */
[----:B------:R-:W1:Y:S01]  /*c4d0*/  MUFU.TANH R17, R17 ;  /* 0x0000001100117308 */ /* 0x000e620000002400 */
[----:B--2---:R-:W-:Y:S01]  /*c4e0*/  FFMA.FTZ R16, R0, R185, R16 ;  /* 0x000000b900107223 */ /* 0x004fe20000010010 */
[----:B------:R-:W-:-:S04]  /*c4f0*/  ISETP.GE.AND P6, PT, R67, R181, PT ;  /* 0x000000b54300720c */ /* 0x000fc80003fc6270 */
[----:B------:R-:W-:Y:S02]  /*c500*/  FSEL R145, R16, -INF , !P4 ;  /* 0xff80000010917808 */ /* 0x000fe40006000000 */
[----:B------:R-:W2:Y:S01]  /*c510*/  MUFU.TANH R18, R18 ;  /* 0x0000001200127308 */ /* 0x000ea20000002400 */
[----:B------:R-:W-:-:S07]  /*c520*/  ISETP.GE.AND P4, PT, R182, R180, PT ;  /* 0x000000b4b600720c */ /* 0x000fce0003f86270 */
[----:B------:R-:W3:Y:S01]  /*c530*/  MUFU.TANH R6, R6 ;  /* 0x0000000600067308 */ /* 0x000ee20000002400 */
[----:B-1----:R-:W-:-:S05]  /*c540*/  FFMA.FTZ R17, R0, R184, R17 ;  /* 0x000000b800117223 */ /* 0x002fca0000010011 */
[----:B------:R-:W-:Y:S02]  /*c550*/  FSEL R144, R17, -INF , !P4 ;  /* 0xff80000011907808 */ /* 0x000fe40006000000 */
[----:B------:R-:W-:Y:S01]  /*c560*/  I2F R60, R37 ;  /* 0x00000025003c7306 */ /* 0x000fe20000201400 */
[----:B--2---:R-:W-:Y:S01]  /*c570*/  FFMA.FTZ R18, R0, R186, R18 ;  /* 0x000000ba00127223 */ /* 0x004fe20000010012 */
[----:B------:R-:W-:-:S04]  /*c580*/  ISETP.GE.AND P4, PT, R67, R180, PT ;  /* 0x000000b44300720c */ /* 0x000fc80003f86270 */
[----:B------:R-:W-:Y:S02]  /*c590*/  FSEL R147, R18, -INF , !P6 ;  /* 0xff80000012937808 */ /* 0x000fe40007000000 */
[----:B------:R-:W1:Y:S01]  /*c5a0*/  MUFU.TANH R19, R19 ;  /* 0x0000001300137308 */ /* 0x000e620000002400 */
[----:B---3--:R-:W-:Y:S01]  /*c5b0*/  FFMA.FTZ R141, R0, R186, R6 ;  /* 0x000000ba008d7223 */ /* 0x008fe20000010006 */
[----:B------:R-:W-:-:S04]  /*c5c0*/  ISETP.GE.AND P6, PT, R37, R181, PT ;  /* 0x000000b52500720c */ /* 0x000fc80003fc6270 */
[----:B------:R-:W-:Y:S02]  /*c5d0*/  FSEL R141, R141, -INF , !P4 ;  /* 0xff8000008d8d7808 */ /* 0x000fe40006000000 */
[----:B------:R-:W-:Y:S01]  /*c5e0*/  I2F R189, R61 ;  /* 0x0000003d00bd7306 */ /* 0x000fe20000201400 */
[----:B------:R-:W-:-:S07]  /*c5f0*/  ISETP.GE.AND P4, PT, R37, R180, PT ;  /* 0x000000b42500720c */ /* 0x000fce0003f86270 */
[----:B------:R-:W2:Y:S01]  /*c600*/  MUFU.TANH R7, R7 ;  /* 0x0000000700077308 */ /* 0x000ea20000002400 */
[----:B-1----:R-:W-:-:S05]  /*c610*/  FFMA.FTZ R19, R0, R60, R19 ;  /* 0x0000003c00137223 */ /* 0x002fca0000010013 */
[----:B------:R-:W-:Y:S02]  /*c620*/  FSEL R146, R19, -INF , !P6 ;  /* 0xff80000013927808 */ /* 0x000fe40007000000 */
[----:B------:R-:W1:Y:S01]  /*c630*/  MUFU.TANH R24, R24 ;  /* 0x0000001800187308 */ /* 0x000e620000002400 */
[----:B------:R-:W-:-:S07]  /*c640*/  ISETP.GE.AND P6, PT, R61, R181, PT ;  /* 0x000000b53d00720c */ /* 0x000fce0003fc6270 */
[----:B------:R-:W-:Y:S01]  /*c650*/  I2F R188, R38 ;  /* 0x0000002600bc7306 */ /* 0x000fe20000201400 */
[----:B--2---:R-:W-:-:S05]  /*c660*/  FFMA.FTZ R142, R0, R60, R7 ;  /* 0x0000003c008e7223 */ /* 0x004fca0000010007 */
[----:B------:R-:W-:Y:S02]  /*c670*/  FSEL R142, R142, -INF , !P4 ;  /* 0xff8000008e8e7808 */ /* 0x000fe40006000000 */
[----:B------:R-:W2:Y:S01]  /*c680*/  MUFU.TANH R12, R12 ;  /* 0x0000000c000c7308 */ /* 0x000ea20000002400 */
[----:B-1----:R-:W-:Y:S01]  /*c690*/  FFMA.FTZ R24, R0, R189, R24 ;  /* 0x000000bd00187223 */ /* 0x002fe20000010018 */
[----:B------:R-:W-:-:S04]  /*c6a0*/  ISETP.GE.AND P4, PT, R61, R180, PT ;  /* 0x000000b43d00720c */ /* 0x000fc80003f86270 */
        /* <DEDUP_REMOVED lines=12> */
[----:B------:R-:W3:Y:S01]  /*c770*/  MUFU.TANH R10, R22 ;  /* 0x00000016000a7308 */ /* 0x000ee20000002400 */
[----:B--2---:R-:W-:-:S05]  /*c780*/  FFMA.FTZ R6, R0, R137, R6 ;  /* 0x0000008900067223 */ /* 0x004fca0000010006 */
[----:B------:R-:W-:Y:S02]  /*c790*/  FSEL R57, R6, -INF , !P6 ;  /* 0xff80000006397808 */ /* 0x000fe40007000000 */
[----:B------:R-:W-:Y:S01]  /*c7a0*/  I2F R33, R32 ;  /* 0x0000002000217306 */ /* 0x000fe20000201400 */
[----:B------:R-:W-:Y:S01]  /*c7b0*/  FSEL R6, R8, -INF , !P3 ;  /* 0xff80000008067808 */ /* 0x000fe20005800000 */
[----:B-1----:R-:W-:Y:S01]  /*c7c0*/  FFMA.FTZ R13, R0, R188, R13 ;  /* 0x000000bc000d7223 */ /* 0x002fe2000001000d */
[----:B------:R-:W-:Y:S01]  /*c7d0*/  BAR.SYNC.DEFER_BLOCKING 0x0 ;  /* 0x0000000000007b1d */ /* 0x000fe20000010000 */
[----:B------:R-:W-:Y:S02]  /*c7e0*/  ISETP.GT.AND P3, PT, R230, R224, PT ;  /* 0x000000e0e600720c */ /* 0x000fe40003f64270 */
[----:B------:R-:W-:Y:S01]  /*c7f0*/  ISETP.GE.AND P6, PT, R32, R181, PT ;  /* 0x000000b52000720c */ /* 0x000fe20003fc6270 */
[----:B---3--:R-:W-:Y:S02]  /*c800*/  FFMA.FTZ R10, R0, R137, R10 ;  /* 0x00000089000a7223 */ /* 0x008fe4000001000a */
[----:B------:R-:W1:Y:S01]  /*c810*/  MUFU.TANH R7, R15 ;  /* 0x0000000f00077308 */ /* 0x000e620000002400 */
[----:B------:R-:W-:Y:S01]  /*c820*/  FSEL R47, R13, -INF , !P4 ;  /* 0xff8000000d2f7808 */ /* 0x000fe20006000000 */
[----:B------:R-:W-:Y:S01]  /*c830*/  IMAD.MOV.U32 R137, RZ, RZ, R2 ;  /* 0x000000ffff897224 */ /* 0x000fe200078e0002 */
[----:B------:R-:W-:-:S04]  /*c840*/  ISETP.GE.AND P4, PT, R39, R180, PT ;  /* 0x000000b42700720c */ /* 0x000fc80003f86270 */
[----:B------:R-:W-:Y:S01]  /*c850*/  FSEL R52, R10, -INF , !P4 ;  /* 0xff8000000a347808 */ /* 0x000fe20006000000 */
[----:B------:R-:W2:Y:S01]  /*c860*/  MUFU.TANH R14, R21 ;  /* 0x00000015000e7308 */ /* 0x000ea20000002400 */
[----:B------:R-:W-:-:S07]  /*c870*/  ISETP.GE.AND P4, PT, R32, R180, PT ;  /* 0x000000b42000720c */ /* 0x000fce0003f86270 */
[----:B------:R-:W3:Y:S01]  /*c880*/  MUFU.TANH R23, R23 ;  /* 0x0000001700177308 */ /* 0x000ee20000002400 */
[----:B-1----:R-:W-:-:S05]  /*c890*/  FFMA.FTZ R7, R0, R176, R7 ;  /* 0x000000b000077223 */ /* 0x002fca0000010007 */
[----:B------:R-:W-:Y:S01]  /*c8a0*/  FSEL R2, R7, -INF , !P5 ;  /* 0xff80000007027808 */ /* 0x000fe20006800000 */
[----:B--2---:R-:W-:-:S05]  /*c8b0*/  FFMA.FTZ R14, R0, R33, R14 ;  /* 0x00000021000e7223 */ /* 0x004fca000001000e */
[----:B------:R-:W-:Y:S01]  /*c8c0*/  FSEL R56, R14, -INF , !P6 ;  /* 0xff8000000e387808 */ /* 0x000fe20007000000 */
[----:B---3--:R-:W-:-:S05]  /*c8d0*/  FFMA.FTZ R23, R0, R33, R23 ;  /* 0x0000002100177223 */ /* 0x008fca0000010017 */
        /* <DEDUP_REMOVED lines=62> */
.L_x_3742:
[----:B------:R-:W-:-:S05]  /*ccc0*/  IMAD.MOV.U32 R12, RZ, RZ, c[0x0][0x198] ;  /* 0x00006600ff0c7624 */ /* 0x000fca00078e00ff */
[----:B------:R-:W-:-:S04]  /*ccd0*/  LEA R12, -R12, RZ, 0x7 ;  /* 0x000000ff0c0c7211 */ /* 0x000fc800078e39ff */
[----:B------:R-:W-:Y:S02]  /*cce0*/  SHF.R.S32.HI R10, RZ, 0x1f, R12 ;  /* 0x0000001fff0a7819 */ /* 0x000fe4000001140c */
.L_x_3743:
        /* <DEDUP_REMOVED lines=71> */
[--C-:B------:R-:W-:Y:S01]  /*d160*/  @!P1 IMAD.X R3, R134, 0x1, R8.reuse, P4 ;  /* 0x0000000186039824 */ /* 0x100fe200020e0608 */
        /* <DEDUP_REMOVED lines=72> */
.L_x_3745:
[----:B------:R-:W-:Y:S05]  /*d5f0*/  BSYNC B0 ;  /* 0x0000000000007941 */ /* 0x000fea0003800000 */
.L_x_3744:
[----:B------:R-:W0:Y:S01]  /*d600*/  LDGDEPBAR ;  /* 0x00000000000079af */ /* 0x000e220000000000 */
[----:B------:R-:W-:-:S04]  /*d610*/  LEA R239, P1, R12, R239, 0x1 ;  /* 0x000000ef0cef7211 */ /* 0x000fc800078208ff */
[----:B------:R-:W-:Y:S02]  /*d620*/  LEA.HI.X R238, R12, R238, R10, 0x1, P1 ;  /* 0x000000ee0cee7211 */ /* 0x000fe400008f0c0a */
.L_x_3741:
        /* <DEDUP_REMOVED lines=80> */
[----:B------:R-:W-:Y:S01]  /*db30*/  FMUL.FTZ R60, R42, c[0x0][0x23c] ;  /* 0x00008f002a3c7a20 */ /* 0x000fe20000410000 */
[----:B------:R-:W-:-:S04]  /*db40*/  FSEL R53, R53, RZ, P1 ;  /* 0x000000ff35357208 */ /* 0x000fc80000800000 */
[----:B------:R-:W-:Y:S01]  /*db50*/  FSEL R60, R60, RZ, P2 ;  /* 0x000000ff3c3c7208 */ /* 0x000fe20001000000 */
[--C-:B------:R-:W-:Y:S01]  /*db60*/  FFMA.FTZ R3, R4, c[0x0][0x23c], -R53.reuse ;  /* 0x00008f0004037a23 */ /* 0x100fe20000010835 */
[----:B------:R-:W-:Y:S01]  /*db70*/  FSEL R4, R42, RZ, P2 ;  /* 0x000000ff2a047208 */ /* 0x000fe20001000000 */
[--C-:B------:R-:W-:Y:S01]  /*db80*/  FFMA.FTZ R43, R5, c[0x0][0x23c], -R53.reuse ;  /* 0x00008f00052b7a23 */ /* 0x100fe20000010835 */
[----:B------:R-:W-:Y:S01]  /*db90*/  FSEL R5, R41, RZ, P1 ;  /* 0x000000ff29057208 */ /* 0x000fe20000800000 */
[--C-:B------:R-:W-:Y:S02]  /*dba0*/  FFMA.FTZ R32, R2, c[0x0][0x23c], -R53.reuse ;  /* 0x00008f0002207a23 */ /* 0x100fe40000010835 */
[----:B------:R-:W-:Y:S01]  /*dbb0*/  FFMA.FTZ R35, R9, c[0x0][0x23c], -R60 ;  /* 0x00008f0009237a23 */ /* 0x000fe2000001083c */
[----:B------:R-:W-:Y:S01]  /*dbc0*/  MUFU.EX2 R3, R3 ;  /* 0x0000000300037308 */ /* 0x000fe20000000800 */
[----:B------:R-:W-:Y:S02]  /*dbd0*/  FFMA.FTZ R2, R11, c[0x0][0x23c], -R53 ;  /* 0x00008f000b027a23 */ /* 0x000fe40000010835 */
[----:B------:R-:W1:Y:S01]  /*dbe0*/  LDSM.16.MT88.4 R8, [R214+0xc000] ;  /* 0x00c00000d608783b */ /* 0x000e620000004200 */
[----:B------:R-:W-:-:S02]  /*dbf0*/  FADD.FTZ R4, R133, -R4 ;  /* 0x8000000485047221 */ /* 0x000fc40000010000 */
[----:B------:R-:W-:Y:S02]  /*dc00*/  FADD.FTZ R5, R132, -R5 ;  /* 0x8000000584057221 */ /* 0x000fe40000010000 */
[--C-:B------:R-:W-:Y:S01]  /*dc10*/  FFMA.FTZ R40, R6, c[0x0][0x23c], -R60.reuse ;  /* 0x00008f0006287a23 */ /* 0x100fe2000001083c */
[----:B------:R-:W-:Y:S01]  /*dc20*/  MUFU.EX2 R35, R35 ;  /* 0x0000002300237308 */ /* 0x000fe20000000800 */
        /* <DEDUP_REMOVED lines=8> */
[--C-:B------:R-:W-:Y:S01]  /*dcb0*/  FFMA.FTZ R58, R58, c[0x0][0x23c], -R60.reuse ;  /* 0x00008f003a3a7a23 */ /* 0x100fe2000001083c */
[----:B------:R-:W-:Y:S01]  /*dcc0*/  MUFU.EX2 R34, R34 ;  /* 0x0000002200227308 */ /* 0x000fe20000000800 */
[----:B------:R-:W-:Y:S02]  /*dcd0*/  FFMA.FTZ R62, R62, c[0x0][0x23c], -R60 ;  /* 0x00008f003e3e7a23 */ /* 0x000fe4000001083c */
[--C-:B------:R-:W-:Y:S02]  /*dce0*/  FFMA.FTZ R65, R65, c[0x0][0x23c], -R53.reuse ;  /* 0x00008f0041417a23 */ /* 0x100fe40000010835 */
[----:B------:R-:W-:-:S02]  /*dcf0*/  FFMA.FTZ R64, R64, c[0x0][0x23c], -R53 ;  /* 0x00008f0040407a23 */ /* 0x000fc40000010835 */
[--C-:B------:R-:W-:Y:S01]  /*dd00*/  FFMA.FTZ R66, R36, c[0x0][0x23c], -R53.reuse ;  /* 0x00008f0024427a23 */ /* 0x100fe20000010835 */
[----:B------:R-:W2:Y:S01]  /*dd10*/  MUFU.EX2 R33, R33 ;  /* 0x0000002100217308 */ /* 0x000ea20000000800 */
[----:B------:R-:W-:Y:S01]  /*dd20*/  LDSM.16.MT88.4 R36, [R214+0x10800] ;  /* 0x01080000d624783b */ /* 0x000fe20000004200 */
[--C-:B------:R-:W-:Y:S02]  /*dd30*/  FFMA.FTZ R135, R154, c[0x0][0x23c], -R60.reuse ;  /* 0x00008f009a877a23 */ /* 0x100fe4000001083c */
[----:B------:R-:W-:Y:S02]  /*dd40*/  FFMA.FTZ R134, R151, c[0x0][0x23c], -R60 ;  /* 0x00008f0097867a23 */ /* 0x000fe4000001083c */
[--C-:B------:R-:W-:Y:S02]  /*dd50*/  FFMA.FTZ R140, R150, c[0x0][0x23c], -R53.reuse ;  /* 0x00008f00968c7a23 */ /* 0x100fe40000010835 */
[----:B------:R-:W-:Y:S01]  /*dd60*/  MUFU.EX2 R32, R32 ;  /* 0x0000002000207308 */ /* 0x000fe20000000800 */
[----:B------:R-:W-:-:S02]  /*dd70*/  FFMA.FTZ R143, R51, c[0x0][0x23c], -R53 ;  /* 0x00008f00338f7a23 */ /* 0x000fc40000010835 */
[--C-:B------:R-:W-:Y:S02]  /*dd80*/  FFMA.FTZ R150, R50, c[0x0][0x23c], -R60.reuse ;  /* 0x00008f0032967a23 */ /* 0x100fe4000001083c */
[--C-:B------:R-:W-:Y:S02]  /*dd90*/  FFMA.FTZ R151, R48, c[0x0][0x23c], -R60.reuse ;  /* 0x00008f0030977a23 */ /* 0x100fe4000001083c */
[--C-:B------:R-:W-:Y:S01]  /*dda0*/  FFMA.FTZ R154, R49, c[0x0][0x23c], -R60.reuse ;  /* 0x00008f00319a7a23 */ /* 0x100fe2000001083c */
[----:B------:R-:W-:Y:S01]  /*ddb0*/  MUFU.EX2 R2, R2 ;  /* 0x0000000200027308 */ /* 0x000fe20000000800 */
[----:B--2---:R-:W-:Y:S01]  /*ddc0*/  F2FP.BF16.PACK_AB R6, R33, R34 ;  /* 0x000000222106723e */ /* 0x004fe200000010ff */
[--C-:B------:R-:W-:Y:S01]  /*ddd0*/  FFMA.FTZ R132, R178, c[0x0][0x23c], -R60.reuse ;  /* 0x00008f00b2847a23 */ /* 0x100fe2000001083c */
[----:B------:R-:W-:Y:S01]  /*dde0*/  LDSM.16.MT88.4 R48, [R213+0x11000] ;  /* 0x01100000d530783b */ /* 0x000fe20000004200 */
[----:B------:R-:W-:Y:S02]  /*ddf0*/  FFMA.FTZ R133, R177, c[0x0][0x23c], -R60 ;  /* 0x00008f00b1857a23 */ /* 0x000fe4000001083c */
[----:B------:R-:W-:-:S02]  /*de00*/  FFMA.FTZ R138, R138, c[0x0][0x23c], -R53 ;  /* 0x00008f008a8a7a23 */ /* 0x000fc40000010835 */
[----:B------:R-:W2:Y:S01]  /*de10*/  MUFU.EX2 R43, R43 ;  /* 0x0000002b002b7308 */ /* 0x000ea20000000800 */
[--C-:B------:R-:W-:Y:S02]  /*de20*/  FFMA.FTZ R139, R139, c[0x0][0x23c], -R53.reuse ;  /* 0x00008f008b8b7a23 */ /* 0x100fe40000010835 */
[----:B------:R-:W-:Y:S02]  /*de30*/  FFMA.FTZ R153, R153, c[0x0][0x23c], -R60 ;  /* 0x00008f0099997a23 */ /* 0x000fe4000001083c */
[--C-:B------:R-:W-:Y:S02]  /*de40*/  FFMA.FTZ R157, R157, c[0x0][0x23c], -R53.reuse ;  /* 0x00008f009d9d7a23 */ /* 0x100fe40000010835 */
[--C-:B------:R-:W-:Y:S01]  /*de50*/  FFMA.FTZ R159, R159, c[0x0][0x23c], -R53.reuse ;  /* 0x00008f009f9f7a23 */ /* 0x100fe20000010835 */
[----:B------:R3:W4:Y:S01]  /*de60*/  MUFU.EX2 R45, R4 ;  /* 0x00000004002d7308 */ /* 0x0007220000000800 */
[--C-:B------:R-:W-:Y:S02]  /*de70*/  FFMA.FTZ R160, R160, c[0x0][0x23c], -R53.reuse ;  /* 0x00008f00a0a07a23 */ /* 0x100fe40000010835 */
[----:B------:R-:W-:-:S02]  /*de80*/  FFMA.FTZ R165, R165, c[0x0][0x23c], -R53 ;  /* 0x00008f00a5a57a23 */ /* 0x000fc40000010835 */
[--C-:B------:R-:W-:Y:S02]  /*de90*/  FFMA.FTZ R172, R172, c[0x0][0x23c], -R60.reuse ;  /* 0x00008f00acac7a23 */ /* 0x100fe4000001083c */
[--C-:B------:R-:W-:Y:S01]  /*dea0*/  FFMA.FTZ R171, R171, c[0x0][0x23c], -R60.reuse ;  /* 0x00008f00abab7a23 */ /* 0x100fe2000001083c */
[----:B------:R5:W1:Y:S01]  /*deb0*/  MUFU.EX2 R44, R5 ;  /* 0x00000005002c7308 */ /* 0x000a620000000800 */
[----:B--2---:R-:W-:Y:S01]  /*dec0*/  F2FP.BF16.PACK_AB R7, R43, R2 ;  /* 0x000000022b07723e */ /* 0x004fe200000010ff */
[--C-:B------:R-:W-:Y:S02]  /*ded0*/  FFMA.FTZ R173, R173, c[0x0][0x23c], -R60.reuse ;  /* 0x00008f00adad7a23 */ /* 0x100fe4000001083c */
[----:B------:R-:W-:Y:S02]  /*dee0*/  FFMA.FTZ R170, R170, c[0x0][0x23c], -R60 ;  /* 0x00008f00aaaa7a23 */ /* 0x000fe4000001083c */
[----:B------:R-:W-:Y:S01]  /*def0*/  FFMA.FTZ R169, R169, c[0x0][0x23c], -R53 ;  /* 0x00008f00a9a97a23 */ /* 0x000fe20000010835 */
[----:B---3--:R-:W-:Y:S01]  /*df00*/  F2FP.BF16.PACK_AB R4, R35, R40 ;  /* 0x000000282304723e */ /* 0x008fe200000010ff */
[-C--:B----4-:R-:W-:Y:S01]  /*df10*/  FMUL.FTZ R128, R128, R45.reuse ;  /* 0x0000002d80807220 */ /* 0x090fe20000410000 */
[----:B------:R-:W-:Y:S01]  /*df20*/  MUFU.EX2 R55, R55 ;  /* 0x0000003700377308 */ /* 0x000fe20000000800 */
[----:B------:R-:W-:-:S02]  /*df30*/  FMUL.FTZ R129, R129, R45 ;  /* 0x0000002d81817220 */ /* 0x000fc40000410000 */
[-C--:B------:R-:W-:Y:S02]  /*df40*/  FMUL.FTZ R124, R124, R45.reuse ;  /* 0x0000002d7c7c7220 */ /* 0x080fe40000410000 */
[----:B------:R-:W-:Y:S01]  /*df50*/  FMUL.FTZ R125, R125, R45 ;  /* 0x0000002d7d7d7220 */ /* 0x000fe20000410000 */
[----:B-----5:R-:W-:Y:S01]  /*df60*/  F2FP.BF16.PACK_AB R5, R3, R32 ;  /* 0x000000200305723e */ /* 0x020fe200000010ff */
[-C--:B-1----:R-:W-:Y:S01]  /*df70*/  FMUL.FTZ R130, R130, R44.reuse ;  /* 0x0000002c82827220 */ /* 0x082fe20000410000 */
[----:B------:R-:W1:Y:S01]  /*df80*/  MUFU.EX2 R59, R59 ;  /* 0x0000003b003b7308 */ /* 0x000e620000000800 */
[-C--:B------:R-:W-:Y:S02]  /*df90*/  FMUL.FTZ R131, R131, R44.reuse ;  /* 0x0000002c83837220 */ /* 0x080fe40000410000 */
[-C--:B------:R-:W-:Y:S02]  /*dfa0*/  FMUL.FTZ R126, R126, R44.reuse ;  /* 0x0000002c7e7e7220 */ /* 0x080fe40000410000 */
[----:B------:R-:W-:-:S02]  /*dfb0*/  FMUL.FTZ R127, R127, R44 ;  /* 0x0000002c7f7f7220 */ /* 0x000fc40000410000 */
        /* <DEDUP_REMOVED lines=8> */
[----:B------:R-:W-:Y:S01]  /*e040*/  FMUL.FTZ R117, R117, R45 ;  /* 0x0000002d75757220 */ /* 0x000fe20000410000 */
[----:B------:R-:W2:Y:S01]  /*e050*/  LDSM.16.MT88.4 R12, [R212+0xc000] ;  /* 0x00c00000d40c783b */ /* 0x000ea20000004200 */
[-C--:B------:R-:W-:Y:S01]  /*e060*/  FMUL.FTZ R118, R118, R44.reuse ;  /* 0x0000002c76767220 */ /* 0x080fe20000410000 */
[----:B------:R-:W-:Y:S01]  /*e070*/  MUFU.EX2 R62, R62 ;  /* 0x0000003e003e7308 */ /* 0x000fe20000000800 */
[----:B------:R-:W-:-:S02]  /*e080*/  FMUL.FTZ R119, R119, R44 ;  /* 0x0000002c77777220 */ /* 0x000fc40000410000 */
[-C--:B------:R-:W-:Y:S01]  /*e090*/  FMUL.FTZ R112, R112, R45.reuse ;  /* 0x0000002d70707220 */ /* 0x080fe20000410000 */
[C---:B------:R-:W-:Y:S01]  /*e0a0*/  HMMA.16816.F32.BF16 R120, R4.reuse, R8, R120 ;  /* 0x000000080478723c */ /* 0x040fe20000041878 */
        /* <DEDUP_REMOVED lines=9> */
[----:B------:R-:W4:Y:S01]  /*e140*/  MUFU.EX2 R67, R67 ;  /* 0x0000004300437308 */ /* 0x000f220000000800 */
[-C--:B------:R-:W-:Y:S02]  /*e150*/  FMUL.FTZ R111, R111, R44.reuse ;  /* 0x0000002c6f6f7220 */ /* 0x080fe40000410000 */
[-C--:B------:R-:W-:Y:S01]  /*e160*/  FMUL.FTZ R104, R104, R45.reuse ;  /* 0x0000002d68687220 */ /* 0x080fe20000410000 */
[----:B------:R-:W-:Y:S01]  /*e170*/  HMMA.16816.F32.BF16 R112, R4, R16, R112 ;  /* 0x000000100470723c */ /* 0x000fe20000041870 */
        /* <DEDUP_REMOVED lines=153> */
[----:B------:R-:W-:Y:S01]  /*eb10*/  FADD.FTZ R133, R135, R133 ;  /* 0x0000008587857221 */ /* 0x000fe20000010000 */
[----:B------:R-:W-:Y:S01]  /*eb20*/  MOV R132, R41 ;  /* 0x0000002900847202 */ /* 0x000fe20000000f00 */
[----:B------:R-:W-:-:S02]  /*eb30*/  FADD.FTZ R139, R140, R139 ;  /* 0x0000008b8c8b7221 */ /* 0x000fc40000010000 */
        /* <DEDUP_REMOVED lines=232> */
.L_x_3738:
        /* <DEDUP_REMOVED lines=12> */
.L_x_3750:
        /* <DEDUP_REMOVED lines=41> */
[----:B------:R-:W-:Y:S02]  /*fd10*/  ISETP.GE.U32.AND P6, PT, R9, R4, PT ;  /* 0x000000040900720c */ /* 0x000fe40003fc6070 */
[----:B------:R-:W-:Y:S09]  /*fd20*/  LOP3.LUT R4, RZ, c[0x0][0x2d0], RZ, 0x33, !PT ;  /* 0x0000b400ff047a12 */ /* 0x000ff200078e33ff */
[----:B------:R-:W-:Y:S02]  /*fd30*/  @P5 IADD3 R10, R10, 0x1, RZ ;  /* 0x000000010a0a5810 */ /* 0x000fe40007ffe0ff */
[----:B------:R-:W-:Y:S02]  /*fd40*/  @P6 IADD3 R11, R11, 0x1, RZ ;  /* 0x000000010b0b6810 */ /* 0x000fe40007ffe0ff */
[----:B------:R-:W-:Y:S03]  /*fd50*/  @!P1 IADD3 R10, -R10, RZ, RZ ;  /* 0x000000ff0a0a9210 */ /* 0x000fe60007ffe1ff */
[----:B------:R-:W-:Y:S01]  /*fd60*/  @!P3 IMAD.MOV R11, RZ, RZ, -R11 ;  /* 0x000000ffff0bb224 */ /* 0x000fe200078e0a0b */
[C---:B------:R-:W-:Y:S04]  /*fd70*/  SEL R10, R4.reuse, R10, !P2 ;  /* 0x0000000a040a7207 */ /* 0x040fe80005000000 */
[----:B------:R-:W-:Y:S02]  /*fd80*/  SEL R4, R4, R11, !P2 ;  /* 0x0000000b04047207 */ /* 0x000fe40005000000 */
[-C--:B------:R-:W-:Y:S02]  /*fd90*/  LEA R6, P2, R10, R234.reuse, 0x2 ;  /* 0x000000ea0a067211 */ /* 0x080fe400078410ff */
[----:B------:R-:W-:Y:S02]  /*fda0*/  LEA R8, P1, R4, R234, 0x2 ;  /* 0x000000ea04087211 */ /* 0x000fe400078210ff */
[-C--:B------:R-:W-:Y:S02]  /*fdb0*/  LEA.HI.X.SX32 R7, R10, R235.reuse, 0x2, P2 ;  /* 0x000000eb0a077211 */ /* 0x080fe400010f16ff */
[C---:B------:R-:W-:Y:S01]  /*fdc0*/  LEA.HI.X.SX32 R9, R4.reuse, R235, 0x2, P1 ;  /* 0x000000eb04097211 */ /* 0x040fe200008f16ff */
[----:B------:R-:W-:Y:S02]  /*fdd0*/  IMAD.IADD R4, R4, 0x1, -R10 ;  /* 0x0000000104047824 */ /* 0x000fe400078e0a0a */
[----:B------:R1:W2:Y:S04]  /*fde0*/  LDG.E R6, [R6.64] ;  /* 0x0000000e06067981 */ /* 0x0002a8000c1e1900 */
[----:B-1----:R1:W2:Y:S02]  /*fdf0*/  LDG.E R7, [R8.64] ;  /* 0x0000000e08077981 */ /* 0x0022a4000c1e1900 */
[----:B-1----:R-:W-:Y:S04]  /*fe00*/  IMAD.MOV.U32 R8, RZ, RZ, c[0x0][0x2d0] ;  /* 0x0000b400ff087624 */ /* 0x002fe800078e00ff */
[----:B------:R-:W-:Y:S04]  /*fe10*/  IMAD R8, R4, R8, -0x80 ;  /* 0xffffff8004087424 */ /* 0x000fe800078e0208 */
        /* <DEDUP_REMOVED lines=12> */
.L_x_3747:
[C---:B------:R-:W-:Y:S02]  /*fee0*/  ISETP.GE.AND P4, PT, R232.reuse, c[0x0][0x220], PT ;  /* 0x00008800e8007a0c */ /* 0x040fe40003f86270 */
[----:B------:R-:W-:Y:S02]  /*fef0*/  IADD3 R6, R232, 0x40, RZ ;  /* 0x00000040e8067810 */ /* 0x000fe40007ffe0ff */
[C---:B------:R-:W-:Y:S02]  /*ff00*/  LEA R242, P2, R5.reuse, R137, 0x1 ;  /* 0x0000008905f27211 */ /* 0x040fe400078408ff */
[----:B------:R-:W-:Y:S02]  /*ff10*/  ISETP.GE.AND P3, PT, R6, c[0x0][0x220], PT ;  /* 0x0000880006007a0c */ /* 0x000fe40003f66270 */
[----:B------:R-:W-:Y:S02]  /*ff20*/  LEA.HI.X R243, R5, R136, R4, 0x1, P2 ;  /* 0x0000008805f37211 */ /* 0x000fe400010f0c04 */
[----:B------:R-:W-:Y:S03]  /*ff30*/  IADD3 R8, P1, R228, R5, RZ ;  /* 0x00000005e4087210 */ /* 0x000fe60007f3e0ff */
        /* <DEDUP_REMOVED lines=10> */
[----:B------:R-:W-:Y:S02]  /*ffe0*/  @!P4 LEA R16, P6, R5, R137, 0x1 ;  /* 0x000000890510c211 */ /* 0x000fe400078c08ff */
[----:B------:R-:W-:Y:S01]  /*fff0*/  @P3 STS.128 [R231+0x10000], RZ ;  /* 0x010000ffe7003388 */ /* 0x000fe20000000c00 */
[-C--:B------:R-:W-:Y:S02]  /*10000*/  @!P3 LEA.HI.X R13, R8, R136.reuse, R7, 0x1, P2 ;  /* 0x00000088080db211 */ /* 0x080fe400010f0c07 */
[----:B------:R-:W-:Y:S02]  /*10010*/  IADD3.X R6, R227, R7, RZ, P1, !PT ;  /* 0x00000007e3067210 */ /* 0x000fe40000ffe4ff */
[C---:B------:R-:W-:Y:S02]  /*10020*/  @!P3 LEA R10, P1, R5.reuse, R137, 0x1 ;  /* 0x00000089050ab211 */ /* 0x040fe400078208ff */
        /* <DEDUP_REMOVED lines=17> */
[C---:B------:R-:W-:Y:S02]  /*10140*/  IADD3 R5, P2, R228.reuse, R4, RZ ;  /* 0x00000004e4057210 */ /* 0x040fe40007f5e0ff */
[----:B------:R-:W-:Y:S02]  /*10150*/  @P3 STS.128 [R231+0x10800], RZ ;  /* 0x010800ffe7003388 */ /* 0x000fe40000000c00 */
[-C--:B------:R-:W-:Y:S02]  /*10160*/  @!P4 LEA R22, P5, R5, R137.reuse, 0x1 ;  /* 0x000000890516c211 */ /* 0x080fe400078a08ff */
        /* <DEDUP_REMOVED lines=32> */
[-C--:B------:R-:W-:Y:S02]  /*10370*/  @!P4 LEA R28, P5, R5, R137.reuse, 0x1 ;  /* 0x00000089051cc211 */ /* 0x080fe400078a08ff */
        /* <DEDUP_REMOVED lines=264> */
[----:B-1----:R-:W-:Y:S02]  /*11400*/  FMUL.FTZ R12, R13, c[0x0][0x2ec] ;  /* 0x0000bb000d0c7a20 */ /* 0x002fe40000410000 */
[----:B------:R-:W-:Y:S02]  /*11410*/  FMUL.FTZ R13, R16, c[0x0][0x2ec] ;  /* 0x0000bb00100d7a20 */ /* 0x000fe40000410000 */
[----:B------:R-:W-:Y:S02]  /*11420*/  FMUL.FTZ R16, R19, c[0x0][0x2ec] ;  /* 0x0000bb0013107a20 */ /* 0x000fe40000410000 */
[----:B------:R-:W1:Y:S02]  /*11430*/  MUFU.TANH R12, R12 ;  /* 0x0000000c000c7308 */ /* 0x000e640000002400 */
[----:B--2---:R-:W-:Y:S02]  /*11440*/  FMUL.FTZ R14, R15, c[0x0][0x2ec] ;  /* 0x0000bb000f0e7a20 */ /* 0x004fe40000410000 */
[----:B------:R-:W-:Y:S02]  /*11450*/  FMUL.FTZ R15, R17, c[0x0][0x2ec] ;  /* 0x0000bb00110f7a20 */ /* 0x000fe40000410000 */
[----:B------:R-:W-:Y:S02]  /*11460*/  FMUL.FTZ R20, R20, c[0x0][0x2ec] ;  /* 0x0000bb0014147a20 */ /* 0x000fe40000410000 */
[----:B------:R-:W-:Y:S02]  /*11470*/  FMUL.FTZ R21, R21, c[0x0][0x2ec] ;  /* 0x0000bb0015157a20 */ /* 0x000fe40000410000 */
[----:B------:R-:W2:Y:S01]  /*11480*/  MUFU.TANH R168, R20 ;  /* 0x0000001400a87308 */ /* 0x000ea20000002400 */
[----:B------:R-:W-:Y:S02]  /*11490*/  FMUL.FTZ R17, R18, c[0x0][0x2ec] ;  /* 0x0000bb0012117a20 */ /* 0x000fe40000410000 */
[----:B------:R-:W-:Y:S02]  /*114a0*/  FMUL.FTZ R22, R22, c[0x0][0x2ec] ;  /* 0x0000bb0016167a20 */ /* 0x000fe40000410000 */
[----:B------:R-:W-:Y:S02]  /*114b0*/  FMUL.FTZ R23, R23, c[0x0][0x2ec] ;  /* 0x0000bb0017177a20 */ /* 0x000fe40000410000 */
[----:B------:R-:W-:Y:S02]  /*114c0*/  FMUL.FTZ R24, R24, c[0x0][0x2ec] ;  /* 0x0000bb0018187a20 */ /* 0x000fe40000410000 */
[----:B------:R-:W-:Y:S01]  /*114d0*/  FMUL.FTZ R25, R25, c[0x0][0x2ec] ;  /* 0x0000bb0019197a20 */ /* 0x000fe20000410000 */
[----:B------:R1:W1:Y:S01]  /*114e0*/  MUFU.TANH R169, R21 ;  /* 0x0000001500a97308 */ /* 0x0002620000002400 */
[C---:B-----5:R-:W-:Y:S03]  /*114f0*/  HMMA.16816.F32.BF16 R28, R188.reuse, R8, R28 ;  /* 0x00000008bc1c723c */ /* 0x060fe6000004181c */
[----:B------:R-:W-:Y:S02]  /*11500*/  FMUL.FTZ R26, R26, c[0x0][0x2ec] ;  /* 0x0000bb001a1a7a20 */ /* 0x000fe40000410000 */
[----:B------:R-:W-:Y:S03]  /*11510*/  FMUL.FTZ R27, R27, c[0x0][0x2ec] ;  /* 0x0000bb001b1b7a20 */ /* 0x000fe60000410000 */
[C---:B------:R-:W-:Y:S01]  /*11520*/  HMMA.16816.F32.BF16 R32, R188.reuse, R10, R32 ;  /* 0x0000000abc20723c */ /* 0x040fe20000041820 */
[----:B------:R-:W1:Y:S01]  /*11530*/  MUFU.TANH R14, R14 ;  /* 0x0000000e000e7308 */ /* 0x000e620000002400 */
[----:B------:R-:W5:Y:S06]  /*11540*/  LDSM.16.M88.4 R8, [R204+0x6800] ;  /* 0x00680000cc08783b */ /* 0x000f6c0000000200 */
[C---:B----4-:R-:W-:Y:S03]  /*11550*/  HMMA.16816.F32.BF16 R36, R188.reuse, R4, R36 ;  /* 0x00000004bc24723c */ /* 0x050fe60000041824 */
[----:B------:R-:W4:Y:S05]  /*11560*/  MUFU.TANH R13, R13 ;  /* 0x0000000d000d7308 */ /* 0x000f2a0000002400 */
[C---:B------:R-:W-:Y:S01]  /*11570*/  HMMA.16816.F32.BF16 R40, R188.reuse, R6, R40 ;  /* 0x00000006bc28723c */ /* 0x040fe20000041828 */
[----:B------:R-:W2:Y:S03]  /*11580*/  LDSM.16.M88.4 R4, [R204+0x7000] ;  /* 0x00700000cc04783b */ /* 0x000ea60000000200 */
[----:B------:R-:W-:Y:S01]  /*11590*/  FMUL.FTZ R28, R28, c[0x0][0x2ec] ;  /* 0x0000bb001c1c7a20 */ /* 0x000fe20000410000 */
[----:B------:R-:W2:Y:S01]  /*115a0*/  MUFU.TANH R15, R15 ;  /* 0x0000000f000f7308 */ /* 0x000ea20000002400 */
[----:B------:R-:W-:Y:S02]  /*115b0*/  FMUL.FTZ R29, R29, c[0x0][0x2ec] ;  /* 0x0000bb001d1d7a20 */ /* 0x000fe40000410000 */
[----:B------:R-:W-:Y:S04]  /*115c0*/  FMUL.FTZ R30, R30, c[0x0][0x2ec] ;  /* 0x0000bb001e1e7a20 */ /* 0x000fe80000410000 */
[----:B------:R-:W-:Y:S02]  /*115d0*/  FMUL.FTZ R31, R31, c[0x0][0x2ec] ;  /* 0x0000bb001f1f7a20 */ /* 0x000fe40000410000 */
[----:B------:R-:W-:Y:S01]  /*115e0*/  FMUL.FTZ R32, R32, c[0x0][0x2ec] ;  /* 0x0000bb0020207a20 */ /* 0x000fe20000410000 */
[----:B------:R-:W2:Y:S01]  /*115f0*/  MUFU.TANH R17, R17 ;  /* 0x0000001100117308 */ /* 0x000ea20000002400 */
[----:B------:R-:W-:Y:S02]  /*11600*/  FMUL.FTZ R19, R38, c[0x0][0x2ec] ;  /* 0x0000bb0026137a20 */ /* 0x000fe40000410000 */
[----:B------:R-:W-:Y:S02]  /*11610*/  FMUL.FTZ R18, R39, c[0x0][0x2ec] ;  /* 0x0000bb0027127a20 */ /* 0x000fe40000410000 */
[----:B------:R-:W-:Y:S02]  /*11620*/  FMUL.FTZ R33, R33, c[0x0][0x2ec] ;  /* 0x0000bb0021217a20 */ /* 0x000fe40000410000 */
[----:B------:R-:W-:Y:S02]  /*11630*/  FMUL.FTZ R34, R34, c[0x0][0x2ec] ;  /* 0x0000bb0022227a20 */ /* 0x000fe40000410000 */
[----:B-1----:R-:W-:Y:S01]  /*11640*/  FMUL.FTZ R21, R42, c[0x0][0x2ec] ;  /* 0x0000bb002a157a20 */ /* 0x002fe20000410000 */
[----:B------:R-:W1:Y:S01]  /*11650*/  MUFU.TANH R16, R16 ;  /* 0x0000001000107308 */ /* 0x000e620000002400 */
[C---:B-----5:R-:W-:Y:S03]  /*11660*/  HMMA.16816.F32.BF16 R44, R188.reuse, R8, R44 ;  /* 0x00000008bc2c723c */ /* 0x060fe6000004182c */
[----:B------:R-:W-:Y:S02]  /*11670*/  FMUL.FTZ R20, R43, c[0x0][0x2ec] ;  /* 0x0000bb002b147a20 */ /* 0x000fe40000410000 */
[----:B------:R-:W-:Y:S02]  /*11680*/  FMUL.FTZ R35, R35, c[0x0][0x2ec] ;  /* 0x0000bb0023237a20 */ /* 0x000fe40000410000 */
[----:B------:R-:W-:Y:S01]  /*11690*/  FMUL.FTZ R36, R36, c[0x0][0x2ec] ;  /* 0x0000bb0024247a20 */ /* 0x000fe20000410000 */
[C---:B------:R-:W-:Y:S01]  /*116a0*/  HMMA.16816.F32.BF16 R48, R188.reuse, R10, R48 ;  /* 0x0000000abc30723c */ /* 0x040fe20000041830 */
[----:B------:R1:W1:Y:S01]  /*116b0*/  MUFU.TANH R160, R22 ;  /* 0x0000001600a07308 */ /* 0x0002620000002400 */
[----:B------:R-:W5:Y:S01]  /*116c0*/  LDSM.16.M88.4 R8, [R204+0x7800] ;  /* 0x00780000cc08783b */ /* 0x000f620000000200 */
[----:B------:R-:W-:Y:S04]  /*116d0*/  DEPBAR.LE SB0, 0x0 ;  /* 0x000080000000791a */ /* 0x000fe80000000000 */
[----:B------:R-:W-:Y:S01]  /*116e0*/  FMUL.FTZ R37, R37, c[0x0][0x2ec] ;  /* 0x0000bb0025257a20 */ /* 0x000fe20000410000 */
[C---:B--2---:R-:W-:Y:S03]  /*116f0*/  HMMA.16816.F32.BF16 R52, R188.reuse, R4, R52 ;  /* 0x00000004bc34723c */ /* 0x044fe60000041834 */
[----:B------:R2:W1:Y:S01]  /*11700*/  MUFU.TANH R162, R23 ;  /* 0x0000001700a27308 */ /* 0x0004620000002400 */
[----:B------:R-:W-:Y:S01]  /*11710*/  BAR.SYNC.DEFER_BLOCKING 0x0 ;  /* 0x0000000000007b1d */ /* 0x000fe20000010000 */
[----:B------:R-:W-:Y:S02]  /*11720*/  FMUL.FTZ R40, R40, c[0x0][0x2ec] ;  /* 0x0000bb0028287a20 */ /* 0x000fe40000410000 */
[----:B------:R-:W-:Y:S01]  /*11730*/  FMUL.FTZ R41, R41, c[0x0][0x2ec] ;  /* 0x0000bb0029297a20 */ /* 0x000fe20000410000 */
[C---:B------:R-:W-:Y:S04]  /*11740*/  HMMA.16816.F32.BF16 R56, R188.reuse, R6, R56 ;  /* 0x00000006bc38723c */ /* 0x040fe80000041838 */
[----:B------:R-:W-:Y:S01]  /*11750*/  FMUL.FTZ R44, R44, c[0x0][0x2ec] ;  /* 0x0000bb002c2c7a20 */ /* 0x000fe20000410000 */
[----:B------:R2:W1:Y:S01]  /*11760*/  MUFU.TANH R170, R24 ;  /* 0x0000001800aa7308 */ /* 0x0004620000002400 */
        /* <DEDUP_REMOVED lines=13> */
[----:B------:R-:W-:Y:S02]  /*11840*/  FMUL.FTZ R55, R55, c[0x0][0x2ec] ;  /* 0x0000bb0037377a20 */ /* 0x000fe40000410000 */
[----:B------:R-:W-:Y:S01]  /*11850*/  FMUL.FTZ R56, R56, c[0x0][0x2ec] ;  /* 0x0000bb0038387a20 */ /* 0x000fe20000410000 */
[----:B------:R-:W-:Y:S01]  /*11860*/  HMMA.16816.F32.BF16 R64, R188, R10, R64 ;  /* 0x0000000abc40723c */ /* 0x000fe20000041840 */
[----:B------:R2:W1:Y:S03]  /*11870*/  MUFU.TANH R166, R27 ;  /* 0x0000001b00a67308 */ /* 0x0004660000002400 */
[----:B------:R-:W-:Y:S02]  /*11880*/  FMUL.FTZ R57, R57, c[0x0][0x2ec] ;  /* 0x0000bb0039397a20 */ /* 0x000fe40000410000 */
[----:B------:R-:W-:Y:S02]  /*11890*/  FMUL.FTZ R58, R58, c[0x0][0x2ec] ;  /* 0x0000bb003a3a7a20 */ /* 0x000fe40000410000 */
[----:B------:R-:W-:Y:S03]  /*118a0*/  FMUL.FTZ R59, R59, c[0x0][0x2ec] ;  /* 0x0000bb003b3b7a20 */ /* 0x000fe60000410000 */
[----:B------:R2:W1:Y:S05]  /*118b0*/  MUFU.TANH R179, R28 ;  /* 0x0000001c00b37308 */ /* 0x00046a0000002400 */
        /* <DEDUP_REMOVED lines=48> */
[----:B---34-:R-:W-:Y:S01]  /*11bc0*/  ULDC.64 UR8, c[0x0][0x198] ;  /* 0x0000660000087ab9 */ /* 0x018fe20000000a00 */
[----:B------:R-:W-:Y:S02]  /*11bd0*/  MOV R5, UR11 ;  /* 0x0000000b00057c02 */ /* 0x000fe40008000f00 */
[----:B------:R-:W-:Y:S01]  /*11be0*/  MOV R6, UR10 ;  /* 0x0000000a00067c02 */ /* 0x000fe20008000f00 */
[----:B------:R-:W-:-:S05]  /*11bf0*/  @!P0 BRA `(.L_x_3749) ;  /* 0x000003e000008947 */ /* 0x000fca0003800000 */
[----:B------:R-:W-:Y:S01]  /*11c00*/  IMAD.SHL.U32 R5, R230, 0x80, RZ ;  /* 0x00000080e6057824 */ /* 0x000fe200078e00ff */
[----:B------:R-:W-:Y:S01]  /*11c10*/  IABS R4, c[0x0][0x2d0] ;  /* 0x0000b40000047a13 */ /* 0x000fe20000000000 */
[----:B------:R-:W-:Y:S02]  /*11c20*/  UMOV UR8, UR6 ;  /* 0x0000000600087c82 */ /* 0x000fe40008000000 */
[----:B------:R-:W-:Y:S01]  /*11c30*/  UMOV UR9, UR7 ;  /* 0x0000000700097c82 */ /* 0x000fe20008000000 */
[----:B--2---:R-:W2:Y:S01]  /*11c40*/  I2F.RP R24, R4 ;  /* 0x0000000400187306 */ /* 0x004ea20000209400 */
        /* <DEDUP_REMOVED lines=8> */
[--C-:B-12---:R-:W-:Y:S02]  /*11cd0*/  IMAD.MOV R22, RZ, RZ, -R25.reuse ;  /* 0x000000ffff167224 */ /* 0x106fe400078e0a19 */
[----:B------:R-:W-:Y:S02]  /*11ce0*/  IMAD.MOV.U32 R24, RZ, RZ, RZ ;  /* 0x000000ffff187224 */ /* 0x000fe400078e00ff */
[----:B------:R-:W-:Y:S04]  /*11cf0*/  IMAD R22, R22, R4, RZ ;  /* 0x0000000416167224 */ /* 0x000fe800078e02ff */
[----:B------:R-:W-:Y:S06]  /*11d00*/  IMAD.HI.U32 R22, R25, R22, R24 ;  /* 0x0000001619167227 */ /* 0x000fec00078e0018 */
[C---:B------:R-:W-:Y:S04]  /*11d10*/  IMAD.HI.U32 R10, R22.reuse, R7, RZ ;  /* 0x00000007160a7227 */ /* 0x040fe800078e00ff */
[----:B------:R-:W-:Y:S02]  /*11d20*/  IMAD.MOV R6, RZ, RZ, -R10 ;  /* 0x000000ffff067224 */ /* 0x000fe400078e0a0a */
[----:B------:R-:W-:Y:S04]  /*11d30*/  IMAD.HI.U32 R22, R22, R9, RZ ;  /* 0x0000000916167227 */ /* 0x000fe800078e00ff */
[C---:B------:R-:W-:Y:S02]  /*11d40*/  IMAD R7, R4.reuse, R6, R7 ;  /* 0x0000000604077224 */ /* 0x040fe400078e0207 */
[----:B------:R-:W-:Y:S03]  /*11d50*/  IMAD.MOV R8, RZ, RZ, -R22 ;  /* 0x000000ffff087224 */ /* 0x000fe600078e0a16 */
[C---:B------:R-:W-:Y:S01]  /*11d60*/  ISETP.GT.U32.AND P1, PT, R4.reuse, R7, PT ;  /* 0x000000070400720c */ /* 0x040fe20003f24070 */
[C---:B------:R-:W-:Y:S05]  /*11d70*/  IMAD R9, R4.reuse, R8, R9 ;  /* 0x0000000804097224 */ /* 0x040fea00078e0209 */
[----:B------:R-:W-:Y:S07]  /*11d80*/  ISETP.GT.U32.AND P2, PT, R4, R9, PT ;  /* 0x000000090400720c */ /* 0x000fee0003f44070 */
[----:B------:R-:W-:Y:S01]  /*11d90*/  @!P1 IADD3 R10, R10, 0x1, RZ ;  /* 0x000000010a0a9810 */ /* 0x000fe20007ffe0ff */
[--C-:B------:R-:W-:Y:S01]  /*11da0*/  @!P1 IMAD.IADD R7, R7, 0x1, -R4.reuse ;  /* 0x0000000107079824 */ /* 0x100fe200078e0a04 */
[----:B------:R-:W-:Y:S04]  /*11db0*/  ISETP.GE.AND P1, PT, R11, RZ, PT ;  /* 0x000000ff0b00720c */ /* 0x000fe80003f26270 */
[-C--:B------:R-:W-:Y:S01]  /*11dc0*/  ISETP.GE.U32.AND P5, PT, R7, R4.reuse, PT ;  /* 0x000000040700720c */ /* 0x080fe20003fa6070 */
[----:B------:R-:W-:Y:S01]  /*11dd0*/  @!P2 IMAD.IADD R9, R9, 0x1, -R4 ;  /* 0x000000010909a824 */ /* 0x000fe200078e0a04 */
[----:B------:R-:W-:Y:S02]  /*11de0*/  @!P2 IADD3 R22, R22, 0x1, RZ ;  /* 0x000000011616a810 */ /* 0x000fe40007ffe0ff */
[----:B------:R-:W-:Y:S02]  /*11df0*/  ISETP.GE.AND P2, PT, R5, RZ, PT ;  /* 0x000000ff0500720c */ /* 0x000fe40003f46270 */
[----:B------:R-:W-:Y:S02]  /*11e00*/  ISETP.GE.U32.AND P6, PT, R9, R4, PT ;  /* 0x000000040900720c */ /* 0x000fe40003fc6070 */
[----:B------:R-:W-:Y:S05]  /*11e10*/  LOP3.LUT R4, RZ, c[0x0][0x2d0], RZ, 0x33, !PT ;  /* 0x0000b400ff047a12 */ /* 0x000fea00078e33ff */
[----:B------:R-:W-:Y:S02]  /*11e20*/  @P5 IADD3 R10, R10, 0x1, RZ ;  /* 0x000000010a0a5810 */ /* 0x000fe40007ffe0ff */
[----:B------:R-:W-:Y:S02]  /*11e30*/  ISETP.NE.AND P5, PT, RZ, c[0x0][0x2d0], PT ;  /* 0x0000b400ff007a0c */ /* 0x000fe40003fa5270 */
[----:B------:R-:W-:Y:S02]  /*11e40*/  @!P1 IADD3 R10, -R10, RZ, RZ ;  /* 0x000000ff0a0a9210 */ /* 0x000fe40007ffe1ff */
[----:B------:R-:W-:Y:S02]  /*11e50*/  @P6 IADD3 R22, R22, 0x1, RZ ;  /* 0x0000000116166810 */ /* 0x000fe40007ffe0ff */
[----:B------:R-:W-:Y:S03]  /*11e60*/  SEL R10, R4, R10, !P5 ;  /* 0x0000000a040a7207 */ /* 0x000fe60006800000 */
[----:B------:R-:W-:Y:S01]  /*11e70*/  @!P2 IMAD.MOV R22, RZ, RZ, -R22 ;  /* 0x000000ffff16a224 */ /* 0x000fe200078e0a16 */
[C---:B------:R-:W-:Y:S04]  /*11e80*/  LEA R6, P2, R10.reuse, R234, 0x2 ;  /* 0x000000ea0a067211 */ /* 0x040fe800078410ff */
[-C--:B------:R-:W-:Y:S02]  /*11e90*/  LEA.HI.X.SX32 R7, R10, R235.reuse, 0x2, P2 ;  /* 0x000000eb0a077211 */ /* 0x080fe400010f16ff */
[----:B------:R-:W-:Y:S03]  /*11ea0*/  SEL R4, R4, R22, !P5 ;  /* 0x0000001604047207 */ /* 0x000fe60006800000 */
[----:B------:R1:W2:Y:S01]  /*11eb0*/  LDG.E R6, [R6.64] ;  /* 0x0000000e06067981 */ /* 0x0002a2000c1e1900 */
[C---:B------:R-:W-:Y:S04]  /*11ec0*/  LEA R8, P1, R4.reuse, R234, 0x2 ;  /* 0x000000ea04087211 */ /* 0x040fe800078210ff */
[C---:B------:R-:W-:Y:S01]  /*11ed0*/  LEA.HI.X.SX32 R9, R4.reuse, R235, 0x2, P1 ;  /* 0x000000eb04097211 */ /* 0x040fe200008f16ff */
[----:B------:R-:W-:Y:S04]  /*11ee0*/  IMAD.IADD R4, R4, 0x1, -R10 ;  /* 0x0000000104047824 */ /* 0x000fe800078e0a0a */
        /* <DEDUP_REMOVED lines=15> */
.L_x_3749:
[----:B------:R3:W-:Y:S01]  /*11fe0*/  @P4 STS.128 [R231+0x4000], RZ ;  /* 0x004000ffe7004388 */ /* 0x0007e20000000c00 */
[C---:B--2---:R-:W-:Y:S01]  /*11ff0*/  LEA R28, P2, R5.reuse, R239, 0x1 ;  /* 0x000000ef051c7211 */ /* 0x044fe200078408ff */
[----:B------:R-:W-:Y:S01]  /*12000*/  UMOV UR6, UR8 ;  /* 0x0000000800067c82 */ /* 0x000fe20008000000 */
[----:B------:R-:W-:Y:S01]  /*12010*/  IADD3 R4, P1, R226, R5, RZ ;  /* 0x00000005e2047210 */ /* 0x000fe20007f3e0ff */
[----:B------:R-:W-:Y:S01]  /*12020*/  UMOV UR7, UR9 ;  /* 0x0000000900077c82 */ /* 0x000fe20008000000 */
[--C-:B------:R-:W-:Y:S02]  /*12030*/  LEA.HI.X R29, R5, R238, R6.reuse, 0x1, P2 ;  /* 0x000000ee051d7211 */ /* 0x100fe400010f0c06 */
[CC--:B------:R-:W-:Y:S01]  /*12040*/  @!P4 LEA R30, P5, R4.reuse, R239.reuse, 0x1 ;  /* 0x000000ef041ec211 */ /* 0x0c0fe200078a08ff */
[C---:B------:R-:W-:Y:S01]  /*12050*/  IMAD.X R6, R225.reuse, 0x1, R6, P1 ;  /* 0x00000001e1067824 */ /* 0x040fe200008e0606 */
[-C--:B-1----:R-:W-:Y:S01]  /*12060*/  @!P3 LEA R22, P1, R4, R239.reuse, 0x1 ;  /* 0x000000ef0416b211 */ /* 0x082fe200078208ff */
        /* <DEDUP_REMOVED lines=68> */
[C---:B-1----:R-:W-:Y:S02]  /*124b0*/  @!P3 LEA R30, P2, R7.reuse, R239, 0x1 ;  /* 0x000000ef071eb211 */ /* 0x042fe400078408ff */
        /* <DEDUP_REMOVED lines=8> */
[-C--:B------:R-:W-:Y:S01]  /*12540*/  @!P4 LEA R40, P5, R5, R239.reuse, 0x1 ;  /* 0x000000ef0528c211 */ /* 0x080fe200078a08ff */
        /* <DEDUP_REMOVED lines=42> */
.L_x_3748:
[----:B---34-:R-:W-:Y:S01]  /*127f0*/  LEA R4, R230, R229, 0x7 ;  /* 0x000000e5e6047211 */ /* 0x018fe200078e38ff */
[----:B--2---:R-:W-:Y:S01]  /*12800*/  LDSM.16.MT88.4 R36, [R212+0xc000] ;  /* 0x00c00000d424783b */ /* 0x004fe20000004200 */
[----:B------:R-:W-:Y:S02]  /*12810*/  UMOV UR8, UR13 ;  /* 0x0000000d00087c82 */ /* 0x000fe40008000000 */
[C---:B------:R-:W-:Y:S01]  /*12820*/  IADD3 R8, R4.reuse, 0x1, RZ ;  /* 0x0000000104087810 */ /* 0x040fe20007ffe0ff */
[----:B------:R-:W-:Y:S01]  /*12830*/  I2F R7, R4 ;  /* 0x0000000400077306 */ /* 0x000fe20000201400 */
[C---:B------:R-:W-:Y:S01]  /*12840*/  IADD3 R56, R4.reuse, 0x18, RZ ;  /* 0x0000001804387810 */ /* 0x040fe20007ffe0ff */
[----:B------:R-:W-:Y:S01]  /*12850*/  UMOV UR9, UR12 ;  /* 0x0000000c00097c82 */ /* 0x000fe20008000000 */
[C---:B-1----:R-:W-:Y:S01]  /*12860*/  IADD3 R22, R4.reuse, 0x8, RZ ;  /* 0x0000000804167810 */ /* 0x042fe20007ffe0ff */
[----:B------:R-:W-:Y:S01]  /*12870*/  LDSM.16.MT88.4 R44, [R216+0x10000] ;  /* 0x01000000d82c783b */ /* 0x000fe20000004200 */
        /* <DEDUP_REMOVED lines=24> */
[----:B------:R-:W-:Y:S09]  /*12a00*/  IADD3 R34, R4, 0x58, RZ ;  /* 0x0000005804227810 */ /* 0x000ff20007ffe0ff */
        /* <DEDUP_REMOVED lines=19> */
[C---:B------:R-:W-:Y:S02]  /*12b40*/  FFMA.FTZ R141, R0.reuse, R8, R141 ;  /* 0x00000008008d7223 */ /* 0x040fe4000001008d */
[C---:B------:R-:W-:Y:S02]  /*12b50*/  FFMA.FTZ R7, R0.reuse, R7, R138 ;  /* 0x0000000700077223 */ /* 0x040fe4000001008a */
[CC--:B------:R-:W-:Y:S02]  /*12b60*/  FFMA.FTZ R49, R0.reuse, R56.reuse, R17 ;  /* 0x0000003800317223 */ /* 0x0c0fe40000010011 */
[----:B------:R-:W-:Y:S01]  /*12b70*/  FFMA.FTZ R56, R0, R56, R13 ;  /* 0x0000003800387223 */ /* 0x000fe2000001000d */
[----:B------:R-:W-:Y:S01]  /*12b80*/  FMNMX.FTZ R13, R140, R2, !PT ;  /* 0x000000028c0d7209 */ /* 0x000fe20007810000 */
[C---:B------:R-:W-:Y:S02]  /*12b90*/  FFMA.FTZ R8, R0.reuse, R8, R139 ;  /* 0x0000000800087223 */ /* 0x040fe4000001008b */
[C---:B------:R-:W-:Y:S02]  /*12ba0*/  FFMA.FTZ R9, R0.reuse, R22, R133 ;  /* 0x0000001600097223 */ /* 0x040fe40000010085 */
[C---:B------:R-:W-:Y:S01]  /*12bb0*/  FFMA.FTZ R50, R0.reuse, R57, R14 ;  /* 0x0000003900327223 */ /* 0x040fe2000001000e */
[----:B------:R-:W-:Y:S01]  /*12bc0*/  FMNMX.FTZ R14, R141, R13, !PT ;  /* 0x0000000d8d0e7209 */ /* 0x000fe20007810000 */
[-C--:B------:R-:W-:Y:S01]  /*12bd0*/  FFMA.FTZ R48, R0, R64.reuse, R16 ;  /* 0x0000004000307223 */ /* 0x080fe20000010010 */
[----:B------:R-:W-:Y:S01]  /*12be0*/  IADD3 R13, R4, 0x60, RZ ;  /* 0x00000060040d7810 */ /* 0x000fe20007ffe0ff */
[C---:B------:R-:W-:Y:S01]  /*12bf0*/  FFMA.FTZ R64, R0.reuse, R64, R15 ;  /* 0x0000004000407223 */ /* 0x040fe2000001000f */
[----:B------:R-:W-:Y:S01]  /*12c00*/  FMNMX.FTZ R15, R7, R3, !PT ;  /* 0x00000003070f7209 */ /* 0x000fe20007810000 */
[C---:B------:R-:W-:Y:S01]  /*12c10*/  FFMA.FTZ R142, R0.reuse, R22, R142 ;  /* 0x00000016008e7223 */ /* 0x040fe2000001008e */
[----:B------:R-:W-:Y:S01]  /*12c20*/  FMNMX.FTZ R14, R9, R14, !PT ;  /* 0x0000000e090e7209 */ /* 0x000fe20007810000 */
[----:B------:R-:W-:Y:S01]  /*12c30*/  FFMA.FTZ R143, R0, R6, R143 ;  /* 0x00000006008f7223 */ /* 0x000fe2000001008f */
[----:B------:R-:W-:Y:S01]  /*12c40*/  FMNMX.FTZ R15, R8, R15, !PT ;  /* 0x0000000f080f7209 */ /* 0x000fe20007810000 */
[C---:B------:R-:W-:Y:S01]  /*12c50*/  FFMA.FTZ R40, R0.reuse, R58, R145 ;  /* 0x0000003a00287223 */ /* 0x040fe20000010091 */
[----:B------:R-:W1:Y:S01]  /*12c60*/  I2F R22, R34 ;  /* 0x0000002200167306 */ /* 0x000e620000201400 */
[C---:B------:R-:W-:Y:S01]  /*12c70*/  FFMA.FTZ R6, R0.reuse, R6, R132 ;  /* 0x0000000600067223 */ /* 0x040fe20000010084 */
[----:B------:R-:W-:Y:S01]  /*12c80*/  FMNMX.FTZ R14, R143, R14, !PT ;  /* 0x0000000e8f0e7209 */ /* 0x000fe20007810000 */
[----:B------:R-:W-:Y:S01]  /*12c90*/  FFMA.FTZ R58, R0, R58, R144 ;  /* 0x0000003a003a7223 */ /* 0x000fe20000010090 */
[----:B------:R-:W-:Y:S01]  /*12ca0*/  FMNMX.FTZ R16, R142, R15, !PT ;  /* 0x0000000f8e107209 */ /* 0x000fe20007810000 */
[----:B------:R-:W-:Y:S01]  /*12cb0*/  FFMA.FTZ R57, R0, R57, R12 ;  /* 0x0000003900397223 */ /* 0x000fe2000001000c */
[----:B------:R-:W-:Y:S01]  /*12cc0*/  FMNMX.FTZ R15, R40, R14, !PT ;  /* 0x0000000e280f7209 */ /* 0x000fe20007810000 */
[-C--:B------:R-:W-:Y:S01]  /*12cd0*/  FFMA.FTZ R160, R0, R33.reuse, R160 ;  /* 0x0000002100a07223 */ /* 0x080fe200000100a0 */
[----:B------:R-:W-:Y:S01]  /*12ce0*/  FMNMX.FTZ R16, R6, R16, !PT ;  /* 0x0000001006107209 */ /* 0x000fe20007810000 */
[----:B------:R-:W-:Y:S01]  /*12cf0*/  FFMA.FTZ R168, R0, R33, R168 ;  /* 0x0000002100a87223 */ /* 0x000fe200000100a8 */
[----:B------:R-:W-:Y:S01]  /*12d00*/  FMNMX.FTZ R15, R50, R15, !PT ;  /* 0x0000000f320f7209 */ /* 0x000fe20007810000 */
        /* <DEDUP_REMOVED lines=39> */
[----:B------:R-:W-:Y:S01]  /*12f80*/  IADD3 R12, R4, 0x59, RZ ;  /* 0x00000059040c7810 */ /* 0x000fe20007ffe0ff */
[----:B------:R-:W-:Y:S01]  /*12f90*/  FFMA.FTZ R193, R0, R25, R193 ;  /* 0x0000001900c17223 */ /* 0x000fe200000100c1 */
[----:B------:R-:W-:Y:S01]  /*12fa0*/  IADD3 R11, R4, 0x71, RZ ;  /* 0x00000071040b7810 */ /* 0x000fe20007ffe0ff */
[----:B------:R-:W2:Y:S01]  /*12fb0*/  I2F R13, R13 ;  /* 0x0000000d000d7306 */ /* 0x000ea20000201400 */
        /* <DEDUP_REMOVED lines=8> */
[----:B------:R-:W-:Y:S01]  /*13040*/  IADD3 R14, R4, 0x61, RZ ;  /* 0x00000061040e7810 */ /* 0x000fe20007ffe0ff */
[----:B------:R-:W3:Y:S01]  /*13050*/  I2F R10, R11 ;  /* 0x0000000b000a7306 */ /* 0x000ee20000201400 */
[----:B------:R-:W-:Y:S01]  /*13060*/  FMNMX.FTZ R19, R193, R19, !PT ;  /* 0x00000013c1137209 */ /* 0x000fe20007810000 */
[----:B-1----:R-:W-:Y:S01]  /*13070*/  FFMA.FTZ R185, R0, R22, R185 ;  /* 0x0000001600b97223 */ /* 0x002fe200000100b9 */
[----:B------:R-:W-:Y:S01]  /*13080*/  FMNMX.FTZ R18, R188, R18, !PT ;  /* 0x00000012bc127209 */ /* 0x000fe20007810000 */
[----:B------:R-:W-:Y:S01]  /*13090*/  FFMA.FTZ R177, R0, R22, R177 ;  /* 0x0000001600b17223 */ /* 0x000fe200000100b1 */
[----:B------:R-:W-:Y:S01]  /*130a0*/  IADD3 R15, R4, 0x68, RZ ;  /* 0x00000068040f7810 */ /* 0x000fe20007ffe0ff */
[----:B------:R-:W-:Y:S01]  /*130b0*/  LDSM.16.MT88.4 R20, [R214+0xc000] ;  /* 0x00c00000d614783b */ /* 0x000fe20000004200 */
[----:B------:R-:W-:Y:S02]  /*130c0*/  FMNMX.FTZ R19, R195, R19, !PT ;  /* 0x00000013c3137209 */ /* 0x000fe40007810000 */
[----:B------:R-:W-:Y:S01]  /*130d0*/  FMNMX.FTZ R18, R190, R18, !PT ;  /* 0x00000012be127209 */ /* 0x000fe20007810000 */
[----:B------:R-:W1:Y:S01]  /*130e0*/  I2F R12, R12 ;  /* 0x0000000c000c7306 */ /* 0x000e620000201400 */
[----:B------:R-:W-:Y:S02]  /*130f0*/  IADD3 R16, R4, 0x69, RZ ;  /* 0x0000006904107810 */ /* 0x000fe40007ffe0ff */
[----:B------:R-:W-:Y:S01]  /*13100*/  FMNMX.FTZ R5, R191, R18, !PT ;  /* 0x00000012bf057209 */ /* 0x000fe20007810000 */
[----:B--2---:R-:W-:Y:S01]  /*13110*/  FFMA.FTZ R167, R0, R13, R167 ;  /* 0x0000000d00a77223 */ /* 0x004fe200000100a7 */
[----:B------:R-:W-:Y:S01]  /*13120*/  FMNMX.FTZ R18, R194, R19, !PT ;  /* 0x00000013c2127209 */ /* 0x000fe20007810000 */
[----:B------:R-:W-:Y:S01]  /*13130*/  FFMA.FTZ R159, R0, R13, R159 ;  /* 0x0000000d009f7223 */ /* 0x000fe2000001009f */
[----:B------:R-:W-:Y:S01]  /*13140*/  IADD3 R17, R4, 0x70, RZ ;  /* 0x0000007004117810 */ /* 0x000fe20007ffe0ff */
[----:B------:R-:W-:Y:S01]  /*13150*/  LDSM.16.MT88.4 R28, [R213+0xc000] ;  /* 0x00c00000d51c783b */ /* 0x000fe20000004200 */
[----:B------:R-:W-:Y:S01]  /*13160*/  FMNMX.FTZ R5, R187, R5, !PT ;  /* 0x00000005bb057209 */ /* 0x000fe20007810000 */
[----:B------:R-:W2:Y:S01]  /*13170*/  I2F R14, R14 ;  /* 0x0000000e000e7306 */ /* 0x000ea20000201400 */
[----:B------:R-:W-:Y:S02]  /*13180*/  FMNMX.FTZ R18, R192, R18, !PT ;  /* 0x00000012c0127209 */ /* 0x000fe40007810000 */
[----:B------:R-:W-:Y:S01]  /*13190*/  FMNMX.FTZ R5, R186, R5, !PT ;  /* 0x00000005ba057209 */ /* 0x000fe20007810000 */
[C---:B---3--:R-:W-:Y:S01]  /*131a0*/  FFMA.FTZ R152, R0.reuse, R10, R152 ;  /* 0x0000000a00987223 */ /* 0x048fe20000010098 */
[----:B------:R-:W-:Y:S01]  /*131b0*/  FMNMX.FTZ R18, R181, R18, !PT ;  /* 0x00000012b5127209 */ /* 0x000fe20007810000 */
[----:B------:R-:W-:Y:S01]  /*131c0*/  FFMA.FTZ R149, R0, R10, R149 ;  /* 0x0000000a00957223 */ /* 0x000fe20000010095 */
[----:B------:R-:W-:Y:S02]  /*131d0*/  IADD3 R11, R4, 0x78, RZ ;  /* 0x00000078040b7810 */ /* 0x000fe40007ffe0ff */
[----:B------:R-:W-:Y:S01]  /*131e0*/  FMNMX.FTZ R5, R185, R5, !PT ;  /* 0x00000005b9057209 */ /* 0x000fe20007810000 */
[----:B------:R-:W3:Y:S01]  /*131f0*/  I2F R15, R15 ;  /* 0x0000000f000f7306 */ /* 0x000ee20000201400 */
[----:B------:R-:W-:Y:S02]  /*13200*/  FMNMX.FTZ R18, R178, R18, !PT ;  /* 0x00000012b2127209 */ /* 0x000fe40007810000 */
[----:B------:R-:W-:Y:S01]  /*13210*/  IADD3 R4, R4, 0x79, RZ ;  /* 0x0000007904047810 */ /* 0x000fe20007ffe0ff */
[C---:B-1----:R-:W-:Y:S01]  /*13220*/  FFMA.FTZ R183, R0.reuse, R12, R183 ;  /* 0x0000000c00b77223 */ /* 0x042fe200000100b7 */
[----:B------:R-:W-:Y:S01]  /*13230*/  FMNMX.FTZ R18, R177, R18, !PT ;  /* 0x00000012b1127209 */ /* 0x000fe20007810000 */
[----:B------:R-:W-:Y:S03]  /*13240*/  FFMA.FTZ R172, R0, R12, R172 ;  /* 0x0000000c00ac7223 */ /* 0x000fe600000100ac */
        /* <DEDUP_REMOVED lines=9> */
[----:B------:R-:W-:Y:S01]  /*132e0*/  FMNMX.FTZ R18, R158, R18, !PT ;  /* 0x000000129e127209 */ /* 0x000fe20007810000 */
[CC--:B---3--:R-:W-:Y:S02]  /*132f0*/  FFMA.FTZ R163, R0.reuse, R15.reuse, R163 ;  /* 0x0000000f00a37223 */ /* 0x0c8fe400000100a3 */
[C---:B------:R-:W-:Y:S02]  /*13300*/  FFMA.FTZ R157, R0.reuse, R15, R157 ;  /* 0x0000000f009d7223 */ /* 0x040fe4000001009d */
[----:B------:R-:W-:Y:S01]  /*13310*/  LDSM.16.MT88.4 R12, [R216+0xc000] ;  /* 0x00c00000d80c783b */ /* 0x000fe20000004200 */
[----:B------:R-:W-:Y:S03]  /*13320*/  FMNMX.FTZ R5, R163, R5, !PT ;  /* 0x00000005a3057209 */ /* 0x000fe60007810000 */
[----:B------:R-:W3:Y:S01]  /*13330*/  I2F R11, R11 ;  /* 0x0000000b000b7306 */ /* 0x000ee20000201400 */
[----:B------:R-:W-:Y:S01]  /*13340*/  FMNMX.FTZ R18, R157, R18, !PT ;  /* 0x000000129d127209 */ /* 0x000fe20007810000 */
[CC--:B-1----:R-:W-:Y:S02]  /*13350*/  FFMA.FTZ R161, R0.reuse, R16.reuse, R161 ;  /* 0x0000001000a17223 */ /* 0x0c2fe400000100a1 */
[C---:B------:R-:W-:Y:S03]  /*13360*/  FFMA.FTZ R155, R0.reuse, R16, R155 ;  /* 0x00000010009b7223 */ /* 0x040fe6000001009b */
[----:B------:R-:W-:Y:S03]  /*13370*/  FMNMX.FTZ R5, R161, R5, !PT ;  /* 0x00000005a1057209 */ /* 0x000fe60007810000 */
[----:B------:R-:W1:Y:S01]  /*13380*/  I2F R4, R4 ;  /* 0x0000000400047306 */ /* 0x000e620000201400 */
[----:B------:R-:W-:Y:S01]  /*13390*/  FMNMX.FTZ R18, R155, R18, !PT ;  /* 0x000000129b127209 */ /* 0x000fe20007810000 */
[CC--:B--2---:R-:W-:Y:S02]  /*133a0*/  FFMA.FTZ R153, R0.reuse, R17.reuse, R153 ;  /* 0x0000001100997223 */ /* 0x0c4fe40000010099 */
[----:B------:R-:W-:Y:S03]  /*133b0*/  FFMA.FTZ R150, R0, R17, R150 ;  /* 0x0000001100967223 */ /* 0x000fe60000010096 */
[----:B------:R-:W-:Y:S02]  /*133c0*/  FMNMX.FTZ R5, R153, R5, !PT ;  /* 0x0000000599057209 */ /* 0x000fe40007810000 */
[----:B------:R-:W-:Y:S02]  /*133d0*/  FMNMX.FTZ R18, R150, R18, !PT ;  /* 0x0000001296127209 */ /* 0x000fe40007810000 */
[----:B------:R-:W-:Y:S01]  /*133e0*/  FMNMX.FTZ R5, R152, R5, !PT ;  /* 0x0000000598057209 */ /* 0x000fe20007810000 */
[CC--:B---3--:R-:W-:Y:S01]  /*133f0*/  FFMA.FTZ R135, R0.reuse, R11.reuse, R135 ;  /* 0x0000000b00877223 */ /* 0x0c8fe20000010087 */
[----:B------:R-:W-:Y:S01]  /*13400*/  FMNMX.FTZ R18, R149, R18, !PT ;  /* 0x0000001295127209 */ /* 0x000fe20007810000 */
[----:B------:R-:W-:Y:S03]  /*13410*/  FFMA.FTZ R148, R0, R11, R148 ;  /* 0x0000000b00947223 */ /* 0x000fe60000010094 */
[----:B------:R-:W-:Y:S02]  /*13420*/  FMNMX.FTZ R5, R135, R5, !PT ;  /* 0x0000000587057209 */ /* 0x000fe40007810000 */
        /* <DEDUP_REMOVED lines=23> */
[----:B------:R-:W-:Y:S01]  /*135a0*/  FMUL.FTZ R3, R3, c[0x0][0x23c] ;  /* 0x00008f0003037a20 */ /* 0x000fe20000410000 */
[----:B------:R-:W1:Y:S01]  /*135b0*/  MUFU.EX2 R2, R2 ;  /* 0x0000000200027308 */ /* 0x000e620000000800 */
[----:B------:R-:W-:Y:S01]  /*135c0*/  FFMA.FTZ R138, R143, c[0x0][0x23c], -R151 ;  /* 0x00008f008f8a7a23 */ /* 0x000fe20000010897 */
[----:B------:R-:W-:Y:S01]  /*135d0*/  ISETP.GT.AND P1, PT, R230, R224, PT ;  /* 0x000000e0e600720c */ /* 0x000fe20003f24270 */
[----:B------:R-:W-:Y:S02]  /*135e0*/  FFMA.FTZ R143, R8, c[0x0][0x23c], -R147 ;  /* 0x00008f00088f7a23 */ /* 0x000fe40000010893 */
[--C-:B------:R-:W-:Y:S02]  /*135f0*/  FFMA.FTZ R145, R140, c[0x0][0x23c], -R151.reuse ;  /* 0x00008f008c917a23 */ /* 0x100fe40000010897 */
[----:B------:R-:W-:Y:S02]  /*13600*/  FFMA.FTZ R140, R141, c[0x0][0x23c], -R151 ;  /* 0x00008f008d8c7a23 */ /* 0x000fe40000010897 */
[--C-:B------:R-:W-:Y:S01]  /*13610*/  FFMA.FTZ R144, R7, c[0x0][0x23c], -R147.reuse ;  /* 0x00008f0007907a23 */ /* 0x100fe20000010893 */
[----:B------:R-:W2:Y:S01]  /*13620*/  MUFU.EX2 R3, R3 ;  /* 0x0000000300037308 */ /* 0x000ea20000000800 */
[--C-:B------:R-:W-:Y:S02]  /*13630*/  FFMA.FTZ R142, R142, c[0x0][0x23c], -R147.reuse ;  /* 0x00008f008e8e7a23 */ /* 0x100fe40000010893 */
[--C-:B------:R-:W-:Y:S02]  /*13640*/  FFMA.FTZ R141, R6, c[0x0][0x23c], -R147.reuse ;  /* 0x00008f00068d7a23 */ /* 0x100fe40000010893 */
[--C-:B------:R-:W-:Y:S02]  /*13650*/  FFMA.FTZ R154, R56, c[0x0][0x23c], -R147.reuse ;  /* 0x00008f00389a7a23 */ /* 0x100fe40000010893 */
[----:B------:R-:W-:Y:S02]  /*13660*/  FFMA.FTZ R156, R64, c[0x0][0x23c], -R147 ;  /* 0x00008f00409c7a23 */ /* 0x000fe40000010893 */
[--C-:B------:R-:W-:Y:S01]  /*13670*/  FFMA.FTZ R160, R160, c[0x0][0x23c], -R151.reuse ;  /* 0x00008f00a0a07a23 */ /* 0x100fe20000010897 */
[----:B------:R-:W-:Y:S01]  /*13680*/  MUFU.EX2 R145, R145 ;  /* 0x0000009100917308 */ /* 0x000fe20000000800 */
[--C-:B------:R-:W-:Y:S02]  /*13690*/  FFMA.FTZ R162, R162, c[0x0][0x23c], -R151.reuse ;  /* 0x00008f00a2a27a23 */ /* 0x100fe40000010897 */
[--C-:B------:R-:W-:Y:S02]  /*136a0*/  FFMA.FTZ R164, R164, c[0x0][0x23c], -R151.reuse ;  /* 0x00008f00a4a47a23 */ /* 0x100fe40000010897 */
        /* <DEDUP_REMOVED lines=42> */
[----:B------:R-:W-:Y:S02]  /*13950*/  FFMA.FTZ R166, R166, c[0x0][0x23c], -R151 ;  /* 0x00008f00a6a67a23 */ /* 0x000fe40000010897 */
[--C-:B------:R-:W-:Y:S01]  /*13960*/  FFMA.FTZ R168, R168, c[0x0][0x23c], -R147.reuse ;  /* 0x00008f00a8a87a23 */ /* 0x100fe20000010893 */
[----:B------:R-:W2:Y:S01]  /*13970*/  MUFU.EX2 R141, R141 ;  /* 0x0000008d008d7308 */ /* 0x000ea20000000800 */
[--C-:B------:R-:W-:Y:S02]  /*13980*/  FFMA.FTZ R169, R169, c[0x0][0x23c], -R147.reuse ;  /* 0x00008f00a9a97a23 */ /* 0x100fe40000010893 */
[--C-:B------:R-:W-:Y:S01]  /*13990*/  FFMA.FTZ R170, R170, c[0x0][0x23c], -R147.reuse ;  /* 0x00008f00aaaa7a23 */ /* 0x100fe20000010893 */
[----:B-1----:R-:W-:Y:S01]  /*139a0*/  F2FP.BF16.PACK_AB R128, R143, R144 ;  /* 0x000000908f80723e */ /* 0x002fe200000010ff */
[----:B------:R-:W-:Y:S02]  /*139b0*/  FFMA.FTZ R171, R171, c[0x0][0x23c], -R147 ;  /* 0x00008f00abab7a23 */ /* 0x000fe40000010893 */
[--C-:B------:R-:W-:Y:S02]  /*139c0*/  FFMA.FTZ R174, R174, c[0x0][0x23c], -R151.reuse ;  /* 0x00008f00aeae7a23 */ /* 0x100fe40000010897 */
[--C-:B------:R-:W-:Y:S01]  /*139d0*/  FFMA.FTZ R173, R173, c[0x0][0x23c], -R151.reuse ;  /* 0x00008f00adad7a23 */ /* 0x100fe20000010897 */
[----:B------:R-:W-:Y:S01]  /*139e0*/  MUFU.EX2 R154, R154 ;  /* 0x0000009a009a7308 */ /* 0x000fe20000000800 */
[--C-:B------:R-:W-:Y:S02]  /*139f0*/  FFMA.FTZ R175, R175, c[0x0][0x23c], -R151.reuse ;  /* 0x00008f00afaf7a23 */ /* 0x100fe40000010897 */
[----:B------:R-:W-:Y:S02]  /*13a00*/  FFMA.FTZ R176, R176, c[0x0][0x23c], -R151 ;  /* 0x00008f00b0b07a23 */ /* 0x000fe40000010897 */
[--C-:B------:R-:W-:Y:S02]  /*13a10*/  FFMA.FTZ R179, R179, c[0x0][0x23c], -R147.reuse ;  /* 0x00008f00b3b37a23 */ /* 0x100fe40000010893 */
[--C-:B------:R-:W-:Y:S02]  /*13a20*/  FFMA.FTZ R180, R180, c[0x0][0x23c], -R147.reuse ;  /* 0x00008f00b4b47a23 */ /* 0x100fe40000010893 */
[--C-:B------:R-:W-:Y:S01]  /*13a30*/  FFMA.FTZ R182, R182, c[0x0][0x23c], -R147.reuse ;  /* 0x00008f00b6b67a23 */ /* 0x100fe20000010893 */
[----:B------:R-:W1:Y:S01]  /*13a40*/  MUFU.EX2 R156, R156 ;  /* 0x0000009c009c7308 */ /* 0x000e620000000800 */
[----:B------:R-:W-:Y:S02]  /*13a50*/  FFMA.FTZ R184, R184, c[0x0][0x23c], -R147 ;  /* 0x00008f00b8b87a23 */ /* 0x000fe40000010893 */
[--C-:B------:R-:W-:Y:S01]  /*13a60*/  FFMA.FTZ R189, R189, c[0x0][0x23c], -R151.reuse ;  /* 0x00008f00bdbd7a23 */ /* 0x100fe20000010897 */
[----:B--2---:R-:W-:Y:S01]  /*13a70*/  F2FP.BF16.PACK_AB R130, R141, R142 ;  /* 0x0000008e8d82723e */ /* 0x004fe200000010ff */
[--C-:B------:R-:W-:Y:S02]  /*13a80*/  FFMA.FTZ R188, R188, c[0x0][0x23c], -R151.reuse ;  /* 0x00008f00bcbc7a23 */ /* 0x100fe40000010897 */
[--C-:B------:R-:W-:Y:S02]  /*13a90*/  FFMA.FTZ R190, R190, c[0x0][0x23c], -R151.reuse ;  /* 0x00008f00bebe7a23 */ /* 0x100fe40000010897 */
[----:B------:R-:W-:Y:S01]  /*13aa0*/  FFMA.FTZ R191, R191, c[0x0][0x23c], -R151 ;  /* 0x00008f00bfbf7a23 */ /* 0x000fe20000010897 */
[----:B------:R-:W-:Y:S01]  /*13ab0*/  MUFU.EX2 R160, R160 ;  /* 0x000000a000a07308 */ /* 0x000fe20000000800 */
[C---:B------:R-:W-:Y:S05]  /*13ac0*/  HMMA.16816.F32.BF16 R4, R128.reuse, R12, R4 ;  /* 0x0000000c8004723c */ /* 0x040fea0000041804 */
[--C-:B------:R-:W-:Y:S02]  /*13ad0*/  FFMA.FTZ R193, R193, c[0x0][0x23c], -R147.reuse ;  /* 0x00008f00c1c17a23 */ /* 0x100fe40000010893 */
[C---:B------:R-:W-:Y:S01]  /*13ae0*/  FMUL.FTZ R12, R3.reuse, R120 ;  /* 0x00000078030c7220 */ /* 0x040fe20000410000 */
[C---:B------:R-:W-:Y:S01]  /*13af0*/  HMMA.16816.F32.BF16 R8, R128.reuse, R14, R8 ;  /* 0x0000000e8008723c */ /* 0x040fe20000041808 */
[----:B------:R-:W-:Y:S03]  /*13b00*/  MUFU.EX2 R162, R162 ;  /* 0x000000a200a27308 */ /* 0x000fe60000000800 */
[----:B------:R-:W-:Y:S01]  /*13b10*/  FMUL.FTZ R13, R3, R121 ;  /* 0x00000079030d7220 */ /* 0x000fe20000410000 */
[----:B-1----:R-:W-:Y:S01]  /*13b20*/  F2FP.BF16.PACK_AB R70, R156, R154 ;  /* 0x0000009a9c46723e */ /* 0x002fe200000010ff */
[--C-:B------:R-:W-:Y:S02]  /*13b30*/  FFMA.FTZ R195, R195, c[0x0][0x23c], -R147.reuse ;  /* 0x00008f00c3c37a23 */ /* 0x100fe40000010893 */
[C---:B------:R-:W-:Y:S03]  /*13b40*/  FMUL.FTZ R14, R2.reuse, R122 ;  /* 0x0000007a020e7220 */ /* 0x040fe60000410000 */
[----:B------:R-:W-:Y:S01]  /*13b50*/  MUFU.EX2 R164, R164 ;  /* 0x000000a400a47308 */ /* 0x000fe20000000800 */
[----:B------:R-:W-:Y:S02]  /*13b60*/  FMUL.FTZ R15, R2, R123 ;  /* 0x0000007b020f7220 */ /* 0x000fe40000410000 */
[--C-:B------:R-:W-:Y:S02]  /*13b70*/  FFMA.FTZ R194, R194, c[0x0][0x23c], -R147.reuse ;  /* 0x00008f00c2c27a23 */ /* 0x100fe40000010893 */
[----:B------:R-:W-:Y:S02]  /*13b80*/  FFMA.FTZ R192, R192, c[0x0][0x23c], -R147 ;  /* 0x00008f00c0c07a23 */ /* 0x000fe40000010893 */
[--C-:B------:R-:W-:Y:S01]  /*13b90*/  FFMA.FTZ R187, R187, c[0x0][0x23c], -R151.reuse ;  /* 0x00008f00bbbb7a23 */ /* 0x100fe20000010897 */
[C---:B------:R-:W-:Y:S02]  /*13ba0*/  HMMA.16816.F32.BF16 R12, R128.reuse, R20, R12 ;  /* 0x00000014800c723c */ /* 0x040fe4000004180c */
[----:B------:R-:W-:Y:S01]  /*13bb0*/  MUFU.EX2 R166, R166 ;  /* 0x000000a600a67308 */ /* 0x000fe20000000800 */
[--C-:B------:R-:W-:Y:S02]  /*13bc0*/  FFMA.FTZ R186, R186, c[0x0][0x23c], -R151.reuse ;  /* 0x00008f00baba7a23 */ /* 0x100fe40000010897 */
[----:B------:R-:W-:Y:S02]  /*13bd0*/  FFMA.FTZ R185, R185, c[0x0][0x23c], -R151 ;  /* 0x00008f00b9b97a23 */ /* 0x000fe40000010897 */
[C---:B------:R-:W-:Y:S01]  /*13be0*/  FMUL.FTZ R20, R3.reuse, R112 ;  /* 0x0000007003147220 */ /* 0x040fe20000410000 */
[C---:B------:R-:W-:Y:S04]  /*13bf0*/  HMMA.16816.F32.BF16 R16, R128.reuse, R22, R16 ;  /* 0x000000168010723c */ /* 0x040fe80000041810 */
[----:B------:R-:W-:Y:S01]  /*13c00*/  FMUL.FTZ R21, R3, R113 ;  /* 0x0000007103157220 */ /* 0x000fe20000410000 */
[----:B------:R-:W-:Y:S01]  /*13c10*/  MUFU.EX2 R168, R168 ;  /* 0x000000a800a87308 */ /* 0x000fe20000000800 */
[--C-:B------:R-:W-:Y:S02]  /*13c20*/  FFMA.FTZ R112, R58, c[0x0][0x23c], -R147.reuse ;  /* 0x00008f003a707a23 */ /* 0x100fe40000010893 */
[C---:B------:R-:W-:Y:S04]  /*13c30*/  FMUL.FTZ R22, R2.reuse, R114 ;  /* 0x0000007202167220 */ /* 0x040fe80000410000 */
[C---:B------:R-:W-:Y:S02]  /*13c40*/  FMUL.FTZ R23, R2.reuse, R115 ;  /* 0x0000007302177220 */ /* 0x040fe40000410000 */
[----:B------:R-:W-:Y:S01]  /*13c50*/  FMUL.FTZ R58, R2, R78 ;  /* 0x0000004e023a7220 */ /* 0x000fe20000410000 */
[----:B------:R-:W-:Y:S01]  /*13c60*/  MUFU.EX2 R112, R112 ;  /* 0x0000007000707308 */ /* 0x000fe20000000800 */
[----:B------:R-:W-:Y:S02]  /*13c70*/  FFMA.FTZ R113, R57, c[0x0][0x23c], -R147 ;  /* 0x00008f0039717a23 */ /* 0x000fe40000010893 */
[----:B------:R-:W-:Y:S01]  /*13c80*/  FMUL.FTZ R57, R3, R77 ;  /* 0x0000004d03397220 */ /* 0x000fe20000410000 */
[C---:B------:R-:W-:Y:S01]  /*13c90*/  HMMA.16816.F32.BF16 R20, R128.reuse, R28, R20 ;  /* 0x0000001c8014723c */ /* 0x040fe20000041814 */
[----:B------:R-:W-:Y:S02]  /*13ca0*/  LDSM.16.MT88.4 R76, [R216+0xc800] ;  /* 0x00c80000d84c783b */ /* 0x000fe40000004200 */
[----:B------:R-:W-:Y:S02]  /*13cb0*/  FFMA.FTZ R183, R183, c[0x0][0x23c], -R151 ;  /* 0x00008f00b7b77a23 */ /* 0x000fe40000010897 */
[----:B------:R-:W-:Y:S01]  /*13cc0*/  FFMA.FTZ R181, R181, c[0x0][0x23c], -R147 ;  /* 0x00008f00b5b57a23 */ /* 0x000fe20000010893 */
[----:B------:R-:W1:Y:S01]  /*13cd0*/  MUFU.EX2 R113, R113 ;  /* 0x0000007100717308 */ /* 0x000e620000000800 */
[C---:B------:R-:W-:Y:S01]  /*13ce0*/  FMUL.FTZ R28, R3.reuse, R104 ;  /* 0x00000068031c7220 */ /* 0x040fe20000410000 */
[C---:B------:R-:W-:Y:S04]  /*13cf0*/  HMMA.16816.F32.BF16 R24, R128.reuse, R30, R24 ;  /* 0x0000001e8018723c */ /* 0x040fe80000041818 */
[C---:B------:R-:W-:Y:S02]  /*13d00*/  FMUL.FTZ R29, R3.reuse, R105 ;  /* 0x00000069031d7220 */ /* 0x040fe40000410000 */
[--C-:B------:R-:W-:Y:S02]  /*13d10*/  FFMA.FTZ R104, R40, c[0x0][0x23c], -R151.reuse ;  /* 0x00008f0028687a23 */ /* 0x100fe40000010897 */
[C---:B------:R-:W-:Y:S01]  /*13d20*/  FMUL.FTZ R30, R2.reuse, R106 ;  /* 0x0000006a021e7220 */ /* 0x040fe20000410000 */
[----:B------:R-:W-:Y:S03]  /*13d30*/  MUFU.EX2 R169, R169 ;  /* 0x000000a900a97308 */ /* 0x000fe60000000800 */
[----:B------:R-:W-:Y:S02]  /*13d40*/  FMUL.FTZ R31, R2, R107 ;  /* 0x0000006b021f7220 */ /* 0x000fe40000410000 */
[----:B------:R-:W-:Y:S02]  /*13d50*/  FMUL.FTZ R40, R3, R92 ;  /* 0x0000005c03287220 */ /* 0x000fe40000410000 */
[----:B------:R-:W-:Y:S01]  /*13d60*/  LDSM.16.MT88.4 R92, [R212+0x11000] ;  /* 0x01100000d45c783b */ /* 0x000fe20000004200 */
[--C-:B------:R-:W-:Y:S02]  /*13d70*/  FFMA.FTZ R105, R50, c[0x0][0x23c], -R151.reuse ;  /* 0x00008f0032697a23 */ /* 0x100fe40000010897 */
[C---:B------:R-:W-:Y:S01]  /*13d80*/  HMMA.16816.F32.BF16 R28, R128.reuse, R36, R28 ;  /* 0x00000024801c723c */ /* 0x040fe2000004181c */
[----:B------:R-:W-:Y:S02]  /*13d90*/  MUFU.EX2 R104, R104 ;  /* 0x0000006800687308 */ /* 0x000fe40000000800 */
[C---:B------:R-:W-:Y:S01]  /*13da0*/  FMUL.FTZ R50, R2.reuse, R86 ;  /* 0x0000005602327220 */ /* 0x040fe20000410000 */
[----:B-1----:R-:W-:Y:S01]  /*13db0*/  F2FP.BF16.PACK_AB R68, R113, R112 ;  /* 0x000000707144723e */ /* 0x002fe200000010ff */
[--C-:B------:R-:W-:Y:S02]  /*13dc0*/  FFMA.FTZ R106, R49, c[0x0][0x23c], -R151.reuse ;  /* 0x00008f00316a7a23 */ /* 0x100fe40000010897 */
        /* <DEDUP_REMOVED lines=50> */
[----:B------:R-:W-:Y:S02]  /*140f0*/  FMUL.FTZ R63, R2, R75 ;  /* 0x0000004b023f7220 */ /* 0x000fe40000410000 */
[----:B------:R-:W3:Y:S01]  /*14100*/  LDSM.16.MT88.4 R72, [R214+0xc800] ;  /* 0x00c80000d648783b */ /* 0x000ee20000004200 */
[----:B------:R-:W-:Y:S02]  /*14110*/  FFMA.FTZ R155, R155, c[0x0][0x23c], -R147 ;  /* 0x00008f009b9b7a23 */ /* 0x000fe40000010893 */
[--C-:B------:R-:W-:Y:S02]  /*14120*/  FFMA.FTZ R153, R153, c[0x0][0x23c], -R151.reuse ;  /* 0x00008f0099997a23 */ /* 0x100fe40000010897 */
[C---:B--2---:R-:W-:Y:S01]  /*14130*/  HMMA.16816.F32.BF16 R60, R128.reuse, R84, R60 ;  /* 0x00000054803c723c */ /* 0x044fe2000004183c */
[----:B------:R-:W2:Y:S02]  /*14140*/  MUFU.EX2 R179, R179 ;  /* 0x000000b300b37308 */ /* 0x000ea40000000800 */
[--C-:B------:R-:W-:Y:S02]  /*14150*/  FFMA.FTZ R152, R152, c[0x0][0x23c], -R151.reuse ;  /* 0x00008f0098987a23 */ /* 0x100fe40000010897 */
[--C-:B------:R-:W-:Y:S02]  /*14160*/  FFMA.FTZ R135, R135, c[0x0][0x23c], -R151.reuse ;  /* 0x00008f0087877a23 */ /* 0x100fe40000010897 */
[----:B------:R-:W-:Y:S01]  /*14170*/  FFMA.FTZ R151, R134, c[0x0][0x23c], -R151 ;  /* 0x00008f0086977a23 */ /* 0x000fe20000010897 */
[----:B------:R-:W-:Y:S01]  /*14180*/  HMMA.16816.F32.BF16 R64, R128, R86, R64 ;  /* 0x000000568040723c */ /* 0x000fe20000041840 */
[----:B------:R-:W4:Y:S02]  /*14190*/  LDSM.16.MT88.4 R84, [R212+0xc800] ;  /* 0x00c80000d454783b */ /* 0x000f240000004200 */
[----:B------:R-:W5:Y:S01]  /*141a0*/  MUFU.EX2 R180, R180 ;  /* 0x000000b400b47308 */ /* 0x000f620000000800 */
[--C-:B------:R-:W-:Y:S02]  /*141b0*/  FFMA.FTZ R134, R150, c[0x0][0x23c], -R147.reuse ;  /* 0x00008f0096867a23 */ /* 0x100fe40000010893 */
[--C-:B------:R-:W-:Y:S02]  /*141c0*/  FFMA.FTZ R149, R149, c[0x0][0x23c], -R147.reuse ;  /* 0x00008f0095957a23 */ /* 0x100fe40000010893 */
[C---:B------:R-:W-:Y:S05]  /*141d0*/  HMMA.16816.F32.BF16 R4, R68.reuse, R76, R4 ;  /* 0x0000004c4404723c */ /* 0x040fea0000041804 */
[----:B------:R-:W-:Y:S01]  /*141e0*/  MUFU.EX2 R182, R182 ;  /* 0x000000b600b67308 */ /* 0x000fe20000000800 */
[--C-:B------:R-:W-:Y:S02]  /*141f0*/  FFMA.FTZ R148, R148, c[0x0][0x23c], -R147.reuse ;  /* 0x00008f0094947a23 */ /* 0x100fe40000010893 */
[C---:B------:R-:W-:Y:S01]  /*14200*/  HMMA.16816.F32.BF16 R8, R68.reuse, R78, R8 ;  /* 0x0000004e4408723c */ /* 0x040fe20000041808 */
[----:B------:R-:W1:Y:S03]  /*14210*/  LDSM.16.MT88.4 R76, [R216+0x10800] ;  /* 0x01080000d84c783b */ /* 0x000e660000004200 */
[----:B------:R-:W-:Y:S02]  /*14220*/  FFMA.FTZ R147, R146, c[0x0][0x23c], -R147 ;  /* 0x00008f0092937a23 */ /* 0x000fe40000010893 */
        /* <DEDUP_REMOVED lines=278> */
.L_x_3746:
        /* <DEDUP_REMOVED lines=12> */
[CC--:B------:R-:W-:Y:S01]  /*15450*/  LEA.HI R11, R9.reuse, R2.reuse, RZ, 0x2 ;  /* 0x00000002090b7211 */ /* 0x0c0fe200078f10ff */
        /* <DEDUP_REMOVED lines=59> */
[----:B------:R-:W-:Y:S01]  /*15810*/  FMUL.FTZ R118, R6, R118 ;  /* 0x0000007606767220 */ /* 0x000fe20000410000 */
[----:B------:R-:W-:Y:S01]  /*15820*/  SEL R13, R13, 0xffffff80, !P2 ;  /* 0xffffff800d0d7807 */ /* 0x000fe20005000000 */
[C---:B------:R-:W-:Y:S01]  /*15830*/  FMUL.FTZ R112, R7.reuse, R112 ;  /* 0x0000007007707220 */ /* 0x040fe20000410000 */
[----:B------:R-:W-:Y:S01]  /*15840*/  LOP3.LUT R0, R0, 0xffffffe0, RZ, 0xc0, !PT ;  /* 0xffffffe000007812 */ /* 0x000fe200078ec0ff */
[----:B------:R-:W-:Y:S01]  /*15850*/  FMUL.FTZ R113, R7, R113 ;  /* 0x0000007107717220 */ /* 0x000fe20000410000 */
[----:B------:R-:W1:Y:S01]  /*15860*/  @P3 MUFU.LG2 R3, R3 ;  /* 0x0000000300033308 */ /* 0x000e620000000c00 */
[----:B------:R-:W-:Y:S01]  /*15870*/  FMUL.FTZ R115, R6, R115 ;  /* 0x0000007306737220 */ /* 0x000fe20000410000 */
        /* <DEDUP_REMOVED lines=115> */
[----:B------:R-:W-:Y:S01]  /*15fb0*/  SHF.L.U32 R10, R12, 0x2, RZ ;  /* 0x000000020c0a7819 */ /* 0x000fe200000006ff */
[----:B------:R-:W1:Y:S01]  /*15fc0*/  LDS.128 R40, [R5.X4+0x4000] ;  /* 0x0040000005287984 */ /* 0x000e620000004c00 */
[----:B------:R-:W-:Y:S02]  /*15fd0*/  IADD3 R4, R11, -R4, RZ ;  /* 0x800000040b047210 */ /* 0x000fe40007ffe0ff */
[----:B------:R-:W-:Y:S01]  /*15fe0*/  SHF.R.S32.HI R0, RZ, 0x2, R0 ;  /* 0x00000002ff007819 */ /* 0x000fe20000011400 */
[----:B------:R-:W1:Y:S01]  /*15ff0*/  LDS.128 R36, [R5.X4+0x4800] ;  /* 0x0048000005247984 */ /* 0x000e620000004c00 */
[----:B------:R-:W-:-:S03]  /*16000*/  SHF.R.S32.HI R11, RZ, 0x1f, R10 ;  /* 0x0000001fff0b7819 */ /* 0x000fc6000001140a */
        /* <DEDUP_REMOVED lines=12> */
[----:B------:R-:W-:Y:S01]  /*160d0*/  LEA R7, R4, R0, 0x4 ;  /* 0x0000000004077211 */ /* 0x000fe200078e20ff */
[----:B------:R-:W-:Y:S05]  /*160e0*/  @P0 BRA `(.L_x_3752) ;  /* 0x000000a000000947 */ /* 0x000fea0003800000 */
[----:B---34-:R-:W-:Y:S02]  /*160f0*/  IADD3 R4, R7, 0x8, RZ ;  /* 0x0000000807047810 */ /* 0x018fe40007ffe0ff */
[----:B------:R-:W-:Y:S02]  /*16100*/  SHF.R.S32.HI R3, RZ, 0x1f, R7 ;  /* 0x0000001fff037819 */ /* 0x000fe40000011407 */
[----:B------:R-:W-:-:S02]  /*16110*/  IADD3 R0, P0, R5, R7, RZ ;  /* 0x0000000705007210 */ /* 0x000fc40007f1e0ff */
[-C--:B------:R-:W-:Y:S02]  /*16120*/  ISETP.GE.AND P2, PT, R7, R223.reuse, PT ;  /* 0x000000df0700720c */ /* 0x080fe40003f46270 */
[----:B------:R-:W-:Y:S02]  /*16130*/  ISETP.GE.AND P1, PT, R4, R223, PT ;  /* 0x000000df0400720c */ /* 0x000fe40003f26270 */
[----:B------:R-:W-:Y:S02]  /*16140*/  LEA.HI.X.SX32 R3, R5, R3, 0x1, P0 ;  /* 0x0000000305037211 */ /* 0x000fe400000f0eff */
[----:B------:R-:W-:-:S04]  /*16150*/  LEA R12, P0, R0, c[0x0][0x208], 0x2 ;  /* 0x00008200000c7a11 */ /* 0x000fc800078010ff */
[----:B------:R-:W-:-:S05]  /*16160*/  LEA.HI.X R13, R0, c[0x0][0x20c], R3, 0x2, P0 ;  /* 0x00008300000d7a11 */ /* 0x000fca00000f1403 */
[----:B------:R1:W-:Y:S04]  /*16170*/  @!P2 STG.E [R12.64], R2 ;  /* 0x000000020c00a986 */ /* 0x0003e8000c10190e */
[----:B------:R1:W-:Y:S02]  /*16180*/  @!P1 STG.E [R12.64+0x20], R6 ;  /* 0x000020060c009986 */ /* 0x0003e4000c10190e */
.L_x_3752:
[----:B---34-:R-:W-:Y:S05]  /*16190*/  BSYNC B0 ;  /* 0x0000000000007941 */ /* 0x018fea0003800000 */
.L_x_3751:
        /* <DEDUP_REMOVED lines=15> */
.L_x_3754:
[----:B------:R-:W-:Y:S05]  /*16290*/  BSYNC B0 ;  /* 0x0000000000007941 */ /* 0x000fea0003800000 */
.L_x_3753:
        /* <DEDUP_REMOVED lines=8> */
.L_x_3756:
[----:B------:R-:W-:Y:S05]  /*16320*/  BSYNC B0 ;  /* 0x0000000000007941 */ /* 0x000fea0003800000 */
.L_x_3755:
        /* <DEDUP_REMOVED lines=8> */
.L_x_3758:
[----:B------:R-:W-:Y:S05]  /*163b0*/  BSYNC B0 ;  /* 0x0000000000007941 */ /* 0x000fea0003800000 */
.L_x_3757:
[----:B------:R-:W-:Y:S01]  /*163c0*/  IADD3 R2, R9, 0x18, RZ ;  /* 0x0000001809027810 */ /* 0x000fe20007ffe0ff */
[----:B------:R-:W-:Y:S03]  /*163d0*/  BSSY B0, `(.L_x_3759) ;  /* 0x0000007000007945 */ /* 0x000fe60003800000 */
[----:B------:R-:W-:-:S13]  /*163e0*/  ISETP.GE.AND P0, PT, R2, R223, PT ;  /* 0x000000df0200720c */ /* 0x000fda0003f06270 */
[----:B------:R-:W-:Y:S05]  /*163f0*/  @P0 BRA `(.L_x_3760) ;  /* 0x0000004000000947 */ /* 0x000fea0003800000 */
[----:B------:R-:W-:Y:S02]  /*16400*/  ISETP.GE.AND P1, PT, R10, c[0x0][0x220], PT ;  /* 0x000088000a007a0c */ /* 0x000fe40003f26270 */
[----:B------:R-:W-:-:S11]  /*16410*/  ISETP.GE.AND P0, PT, R0, c[0x0][0x220], PT ;  /* 0x0000880000007a0c */ /* 0x000fd60003f06270 */
[----:B--2---:R2:W-:Y:S04]  /*16420*/  @!P1 STG.E.128 [R4.64+0x3000], R60 ;  /* 0x0030003c04009986 */ /* 0x0045e8000c101d0e */
[----:B------:R2:W-:Y:S02]  /*16430*/  @!P0 STG.E.128 [R4.64+0x3100], R28 ;  /* 0x0031001c04008986 */ /* 0x0005e4000c101d0e */
.L_x_3760:
[----:B------:R-:W-:Y:S05]  /*16440*/  BSYNC B0 ;  /* 0x0000000000007941 */ /* 0x000fea0003800000 */
.L_x_3759:
        /* <DEDUP_REMOVED lines=8> */
.L_x_3762:
[----:B------:R-:W-:Y:S05]  /*164d0*/  BSYNC B0 ;  /* 0x0000000000007941 */ /* 0x000fea0003800000 */
.L_x_3761:
[----:B------:R-:W-:Y:S01]  /*164e0*/  IADD3 R2, R9, 0x28, RZ ;  /* 0x0000002809027810 */ /* 0x000fe20007ffe0ff */
[----:B------:R-:W-:Y:S03]  /*164f0*/  BSSY B0, `(.L_x_3763) ;  /* 0x0000007000007945 */ /* 0x000fe60003800000 */
[----:B------:R-:W-:-:S13]  /*16500*/  ISETP.GE.AND P0, PT, R2, R223, PT ;  /* 0x000000df0200720c */ /* 0x000fda0003f06270 */
[----:B------:R-:W-:Y:S05]  /*16510*/  @P0 BRA `(.L_x_3764) ;  /* 0x0000004000000947 */ /* 0x000fea0003800000 */
[----:B------:R-:W-:Y:S02]  /*16520*/  ISETP.GE.AND P1, PT, R10, c[0x0][0x220], PT ;  /* 0x000088000a007a0c */ /* 0x000fe40003f26270 */
[----:B------:R-:W-:-:S11]  /*16530*/  ISETP.GE.AND P0, PT, R0, c[0x0][0x220], PT ;  /* 0x0000880000007a0c */ /* 0x000fd60003f06270 */
[----:B------:R1:W-:Y:S04]  /*16540*/  @!P1 STG.E.128 [R4.64+0x5000], R52 ;  /* 0x0050003404009986 */ /* 0x0003e8000c101d0e */
[----:B--2---:R1:W-:Y:S02]  /*16550*/  @!P0 STG.E.128 [R4.64+0x5100], R20 ;  /* 0x0051001404008986 */ /* 0x0043e4000c101d0e */
.L_x_3764:
[----:B------:R-:W-:Y:S05]  /*16560*/  BSYNC B0 ;  /* 0x0000000000007941 */ /* 0x000fea0003800000 */
.L_x_3763:
        /* <DEDUP_REMOVED lines=8> */
.L_x_3766:
[----:B------:R-:W-:Y:S05]  /*165f0*/  BSYNC B0 ;  /* 0x0000000000007941 */ /* 0x000fea0003800000 */
.L_x_3765:
[----:B------:R-:W-:-:S04]  /*16600*/  IADD3 R9, R9, 0x38, RZ ;  /* 0x0000003809097810 */ /* 0x000fc80007ffe0ff */
[----:B------:R-:W-:-:S13]  /*16610*/  ISETP.GE.AND P0, PT, R9, R223, PT ;  /* 0x000000df0900720c */ /* 0x000fda0003f06270 */
[----:B------:R-:W-:Y:S05]  /*16620*/  @P0 EXIT ;  /* 0x000000000000094d */ /* 0x000fea0003800000 */
[----:B------:R-:W-:-:S13]  /*16630*/  ISETP.GE.AND P0, PT, R10, c[0x0][0x220], PT ;  /* 0x000088000a007a0c */ /* 0x000fda0003f06270 */
[----:B------:R1:W-:Y:S01]  /*16640*/  @!P0 STG.E.128 [R4.64+0x7000], R44 ;  /* 0x0070002c04008986 */ /* 0x0003e2000c101d0e */
[----:B------:R-:W-:-:S13]  /*16650*/  ISETP.GE.AND P0, PT, R0, c[0x0][0x220], PT ;  /* 0x0000880000007a0c */ /* 0x000fda0003f06270 */
[----:B------:R-:W-:Y:S05]  /*16660*/  @P0 EXIT ;  /* 0x000000000000094d */ /* 0x000fea0003800000 */
[----:B--2---:R-:W-:Y:S01]  /*16670*/  STG.E.128 [R4.64+0x7100], R76 ;  /* 0x0071004c04007986 */ /* 0x004fe2000c101d0e */
[----:B------:R-:W-:Y:S05]  /*16680*/  EXIT ;  /* 0x000000000000794d */ /* 0x000fea0003800000 */
.L_x_3767:
        /* <DEDUP_REMOVED lines=15> */
.L_x_8351:


//--------------------- .text._ZN5flash24flash_fwd_splitkv_kernelI23Flash_fwd_kernel_traitsILi128ELi64ELi128ELi4ELb0ELb0EN7cutlass10bfloat16_tE19Flash_kernel_traitsILi128ELi64ELi128ELi4ES3_EELb1ELb0ELb0ELb0ELb1ELb0ELb1ELb1EEEvNS_16Flash_fwd_paramsE --------------------------
	.section	.text._ZN5flash24flash_fwd_splitkv_kernelI23Flash_fwd_kernel_traitsILi128ELi64ELi128ELi4ELb0ELb0EN7cutlass10bfloat16_tE19Flash_kernel_traitsILi128ELi64ELi128ELi4ES3_EELb1ELb0ELb0ELb0ELb1ELb0ELb1ELb1EEEvNS_16Flash_fwd_paramsE,"ax",@progbits
	.sectioninfo	@"SHI_REGISTERS=255"
	.align	128
        .global         _ZN5flash24flash_fwd_splitkv_kernelI23Flash_fwd_kernel_traitsILi128ELi64ELi128ELi4ELb0ELb0EN7cutlass10bfloat16_tE19Flash_kernel_traitsILi128ELi64ELi128ELi4ES3_EELb1ELb0ELb0ELb0ELb1ELb0ELb1ELb1EEEvNS_16Flash_fwd_paramsE
        .type           _ZN5flash24flash_fwd_splitkv_kernelI23Flash_fwd_kernel_traitsILi128ELi64ELi128ELi4ELb0ELb0EN7cutlass10bfloat16_tE19Flash_kernel_traitsILi128ELi64ELi128ELi4ES3_EELb1ELb0ELb0ELb0ELb1ELb0ELb1ELb1EEEvNS_16Flash_fwd_paramsE,@function
        .size           _ZN5flash24flash_fwd_splitkv_kernelI23Flash_fwd_kernel_traitsILi128ELi64ELi128ELi4ELb0ELb0EN7cutlass10bfloat16_tE19Flash_kernel_traitsILi128ELi64ELi128ELi4ES3_EELb1ELb0ELb0ELb0ELb1ELb0ELb1ELb1EEEvNS_16Flash_fwd_paramsE,(.L_x_8293 - _ZN5flash24flash_fwd_splitkv_kernelI23Flash_fwd_kernel_traitsILi128ELi64ELi128ELi4ELb0ELb0EN7cutlass10bfloat16_tE19Flash_kernel_traitsILi128ELi64ELi128ELi4ES3_EELb1ELb0ELb0ELb0ELb1ELb0ELb1ELb1EEEvNS_16Flash_fwd_paramsE)
        .other          _ZN5flash24flash_fwd_splitkv_kernelI23Flash_fwd_kernel_traitsILi128ELi64ELi128ELi4ELb0ELb0EN7cutlass10bfloat16_tE19Flash_kernel_traitsILi128ELi64ELi128ELi4ES3_EELb1ELb0ELb0ELb0ELb1ELb0ELb1ELb1EEEvNS_16Flash_fwd_paramsE,@"STO_CUDA_ENTRY STV_DEFAULT"
_ZN5flash24flash_fwd_splitkv_kernelI23Flash_fwd_kernel_traitsILi128ELi64ELi128ELi4ELb0ELb0EN7cutlass10bfloat16_tE19Flash_kernel_traitsILi128ELi64ELi128ELi4ES3_EELb1ELb0ELb0ELb0ELb1ELb0ELb1ELb1EEEvNS_16Flash_fwd_paramsE:
.text._ZN5flash24flash_fwd_splitkv_kernelI23Flash_fwd_kernel_traitsILi128ELi64ELi128ELi4ELb0ELb0EN7cutlass10bfloat16_tE19Flash_kernel_traitsILi128ELi64ELi128ELi4ES3_EELb1ELb0ELb0ELb0ELb1ELb0ELb1ELb1EEEvNS_16Flash_fwd_paramsE:
        /* <DEDUP_REMOVED lines=10> */
[----:B------:R-:W-:Y:S02]  /*00a0*/  IADD3 R1, R1, -0x8, RZ ;  /* 0xfffffff801017810 */ /* 0x000fe40007ffe0ff */
[----:B------:R-:W-:Y:S01]  /*00b0*/  MOV R234, 0x1f0 ;  /* 0x000001f000ea7802 */ /* 0x000fe20000000f00 */
        /* <DEDUP_REMOVED lines=18> */
[----:B---34-:R-:W-:Y:S05]  /*01e0*/  CALL.REL.NOINC `($_ZN5flash24flash_fwd_splitkv_kernelI23Flash_fwd_kernel_traitsILi128ELi64ELi128ELi4ELb0ELb0EN7cutlass10bfloat16_tE19Flash_kernel_traitsILi128ELi64ELi128ELi4ES3_EELb1ELb0ELb0ELb0ELb1ELb0ELb1ELb1EEEvNS_16Flash_fwd_paramsE$_ZN5flash30compute_attn_1rowblock_splitkvI23Flash_fwd_kernel_traitsILi128ELi64ELi128ELi4ELb0ELb0EN7cutlass10bfloat16_tE19Flash_kernel_traitsILi128ELi64ELi128ELi4ES3_EELb1ELb0ELb0ELb0ELb1ELb0ELb1ELb1ENS_16Flash_fwd_paramsEEEvRKT8_iiiii) ;  /* 0x0000002000007944 */ /* 0x018fea0003c00000 */
[----:B------:R-:W-:Y:S05]  /*01f0*/  BSYNC B3 ;  /* 0x0000000000037941 */ /* 0x000fea0003800000 */
.L_x_3768:
[----:B------:R-:W-:Y:S05]  /*0200*/  EXIT ;  /* 0x000000000000794d */ /* 0x000fea0003800000 */
        .type           $_ZN5flash24flash_fwd_splitkv_kernelI23Flash_fwd_kernel_traitsILi128ELi64ELi128ELi4ELb0ELb0EN7cutlass10bfloat16_tE19Flash_kernel_traitsILi128ELi64ELi128ELi4ES3_EELb1ELb0ELb0ELb0ELb1ELb0ELb1ELb1EEEvNS_16Flash_fwd_paramsE$_ZN5flash30compute_attn_1rowblock_splitkvI23Flash_fwd_kernel_traitsILi128ELi64ELi128ELi4ELb0ELb0EN7cutlass10bfloat16_tE19Flash_kernel_traitsILi128ELi64ELi128ELi4ES3_EELb1ELb0ELb0ELb0ELb1ELb0ELb1ELb1ENS_16Flash_fwd_paramsEEEvRKT8_iiiii,@function
        .size           $_ZN5flash24flash_fwd_splitkv_kernelI23Flash_fwd_kernel_traitsILi128ELi64ELi128ELi4ELb0ELb0EN7cutlass10bfloat16_tE19Flash_kernel_traitsILi128ELi64ELi128ELi4ES3_EELb1ELb0ELb0ELb0ELb1ELb0ELb1ELb1EEEvNS_16Flash_fwd_paramsE$_ZN5flash30compute_attn_1rowblock_splitkvI23Flash_fwd_kernel_traitsILi128ELi64ELi128ELi4ELb0ELb0EN7cutlass10bfloat16_tE19Flash_kernel_traitsILi128ELi64ELi128ELi4ES3_EELb1ELb0ELb0ELb0ELb1ELb0ELb1ELb1ENS_16Flash_fwd_paramsEEEvRKT8_iiiii,($__internal_22_$__cuda_sm70_shflsync_bfly_p - $_ZN5flash24flash_fwd_splitkv_kernelI23Flash_fwd_kernel_traitsILi128ELi64ELi128ELi4ELb0ELb0EN7cutlass10bfloat16_tE19Flash_kernel_traitsILi128ELi64ELi128ELi4ES3_EELb1ELb0ELb0ELb0ELb1ELb0ELb1ELb1EEEvNS_16Flash_fwd_paramsE$_ZN5flash30compute_attn_1rowblock_splitkvI23Flash_fwd_kernel_traitsILi128ELi64ELi128ELi4ELb0ELb0EN7cutlass10bfloat16_tE19Flash_kernel_traitsILi128ELi64ELi128ELi4ES3_EELb1ELb0ELb0ELb0ELb1ELb0ELb1ELb1ENS_16Flash_fwd_paramsEEEvRKT8_iiiii)
$_ZN5flash24flash_fwd_splitkv_kernelI23Flash_fwd_kernel_traitsILi128ELi64ELi128ELi4ELb0ELb0EN7cutlass10bfloat16_tE19Flash_kernel_traitsILi128ELi64ELi128ELi4ES3_EELb1ELb0ELb0ELb0ELb1ELb0ELb1ELb1EEEvNS_16Flash_fwd_paramsE$_ZN5flash30compute_attn_1rowblock_splitkvI23Flash_fwd_kernel_traitsILi128ELi64ELi128ELi4ELb0ELb0EN7cutlass10bfloat16_tE19Flash_kernel_traitsILi128ELi64ELi128ELi4ES3_EELb1ELb0ELb0ELb0ELb1ELb0ELb1ELb1ENS_16Flash_fwd_paramsEEEvRKT8_iiiii:
        /* <DEDUP_REMOVED lines=20> */
.L_x_3770:
[----:B------:R-:W-:Y:S05]  /*0350*/  BSYNC B0 ;  /* 0x0000000000007941 */ /* 0x000fea0003800000 */
.L_x_3769:
        /* <DEDUP_REMOVED lines=17> */
.L_x_3772:
[----:B-1----:R1:W5:Y:S02]  /*0470*/  LD.E R3, [R132.64+0xb8] ;  /* 0x0000b80684037980 */ /* 0x002364000c101900 */
.L_x_3773:
[----:B------:R-:W-:Y:S05]  /*0480*/  BSYNC B0 ;  /* 0x0000000000007941 */ /* 0x000fea0003800000 */
.L_x_3771:
        /* <DEDUP_REMOVED lines=10> */
.L_x_3775:
[----:B------:R-:W2:Y:S01]  /*0530*/  LD.E.64 R2, [R132.64+0x108] ;  /* 0x0001080684027980 */ /* 0x000ea2000c101b00 */
[----:B------:R-:W-:Y:S01]  /*0540*/  BSSY B0, `(.L_x_3777) ;  /* 0x0000006000007945 */ /* 0x000fe20003800000 */
[----:B--2---:R-:W-:-:S04]  /*0550*/  ISETP.NE.U32.AND P0, PT, R2, RZ, PT ;  /* 0x000000ff0200720c */ /* 0x004fc80003f05070 */
[----:B------:R-:W-:Y:S01]  /*0560*/  ISETP.NE.AND.EX P0, PT, R3, RZ, PT, P0 ;  /* 0x000000ff0300720c */ /* 0x000fe20003f05300 */
[----:B------:R-:W-:-:S12]  /*0570*/  IMAD.MOV.U32 R3, RZ, RZ, RZ ;  /* 0x000000ffff037224 */ /* 0x000fd800078e00ff */
[----:B------:R-:W-:Y:S05]  /*0580*/  @!P0 BRA `(.L_x_3778) ;  /* 0x0000001000008947 */ /* 0x000fea0003800000 */
[----:B------:R1:W5:Y:S02]  /*0590*/  LD.E R3, [R132.64+0xbc] ;  /* 0x0000bc0684037980 */ /* 0x000364000c101900 */
.L_x_3778:
[----:B------:R-:W-:Y:S05]  /*05a0*/  BSYNC B0 ;  /* 0x0000000000007941 */ /* 0x000fea0003800000 */
.L_x_3777:
[----:B-----5:R-:W-:Y:S02]  /*05b0*/  IADD3 R70, R82, R3, RZ ;  /* 0x0000000352467210 */ /* 0x020fe40007ffe0ff */
.L_x_3776:
[----:B------:R-:W-:Y:S05]  /*05c0*/  BSYNC B1 ;  /* 0x0000000000017941 */ /* 0x000fea0003800000 */
.L_x_3774:
[----:B------:R-:W-:Y:S01]  /*05d0*/  IMAD.SHL.U32 R71, R235, 0x40, RZ ;  /* 0x00000040eb477824 */ /* 0x000fe200078e00ff */
[----:B------:R-:W-:Y:S01]  /*05e0*/  MOV R2, R234 ;  /* 0x000000ea00027202 */ /* 0x000fe20000000f00 */
[----:B------:R-:W-:-:S03]  /*05f0*/  IMAD.MOV.U32 R3, RZ, RZ, 0x0 ;  /* 0x00000000ff037424 */ /* 0x000fc600078e00ff */
[----:B------:R-:W-:-:S13]  /*0600*/  ISETP.GT.AND P0, PT, R236, R71, PT ;  /* 0x00000047ec00720c */ /* 0x000fda0003f04270 */
[----:B------:R-:W-:Y:S05]  /*0610*/  @!P0 RET.REL.NODEC R2 `(_ZN5flash24flash_fwd_splitkv_kernelI23Flash_fwd_kernel_traitsILi128ELi64ELi128ELi4ELb0ELb0EN7cutlass10bfloat16_tE19Flash_kernel_traitsILi128ELi64ELi128ELi4ES3_EELb1ELb0ELb0ELb0ELb1ELb0ELb1ELb1EEEvNS_16Flash_fwd_paramsE) ;  /* 0xfffff9e002008950 */ /* 0x000fea0003c3ffff */
        /* <DEDUP_REMOVED lines=49> */
[----:B------:R-:W5:Y:S04]  /*0930*/  LD.E R0, [R132.64+0xcc] ;  /* 0x0000cc0684007980 */ /* 0x000f68000c101900 */
[----:B---3--:R-:W3:Y:S04]  /*0940*/  LD.E.64 R6, [R132.64+0x78] ;  /* 0x0000780684067980 */ /* 0x008ee8000c101b00 */
[----:B------:R-:W3:Y:S01]  /*0950*/  LD.E.64 R10, [R132.64+0xa8] ;  /* 0x0000a806840a7980 */ /* 0x000ee2000c101b00 */
[----:B------:R-:W-:Y:S01]  /*0960*/  SHF.R.S32.HI R8, RZ, 0x1f, R53 ;  /* 0x0000001fff087819 */ /* 0x000fe20000011435 */
[----:B------:R-:W-:Y:S01]  /*0970*/  IMAD.IADD R236, R236, 0x1, -R71 ;  /* 0x00000001ecec7824 */ /* 0x000fe200078e0a47 */
[----:B------:R-:W-:Y:S01]  /*0980*/  LOP3.LUT P6, RZ, R53, 0xf, RZ, 0xc0, !PT ;  /* 0x0000000f35ff7812 */ /* 0x000fe200078cc0ff */
[----:B------:R-:W-:Y:S01]  /*0990*/  IMAD.MOV.U32 R235, RZ, RZ, 0x0 ;  /* 0x00000000ffeb7424 */ /* 0x000fe200078e00ff */
[----:B------:R-:W-:-:S04]  /*09a0*/  LEA.HI R5, R8, R53, RZ, 0x4 ;  /* 0x0000003508057211 */ /* 0x000fc800078f20ff */
[----:B------:R-:W-:Y:S02]  /*09b0*/  LOP3.LUT R8, R5, 0x3ffffff0, RZ, 0xc0, !PT ;  /* 0x3ffffff005087812 */ /* 0x000fe400078ec0ff */
[----:B------:R-:W-:-:S03]  /*09c0*/  SHF.R.S32.HI R5, RZ, 0x4, R5 ;  /* 0x00000004ff057819 */ /* 0x000fc60000011405 */
[----:B------:R-:W-:Y:S01]  /*09d0*/  IMAD.IADD R8, R53, 0x1, -R8 ;  /* 0x0000000135087824 */ /* 0x000fe200078e0a08 */
[C---:B------:R-:W-:Y:S02]  /*09e0*/  IADD3 R13, R5.reuse, 0x8, RZ ;  /* 0x00000008050d7810 */ /* 0x040fe40007ffe0ff */
[----:B------:R-:W-:Y:S01]  /*09f0*/  IADD3 R19, R5, 0x18, RZ ;  /* 0x0000001805137810 */ /* 0x000fe20007ffe0ff */
[----:B------:R-:W-:Y:S01]  /*0a00*/  IMAD.SHL.U32 R8, R8, 0x4, RZ ;  /* 0x0000000408087824 */ /* 0x000fe200078e00ff */
[-C--:B------:R-:W-:Y:S02]  /*0a10*/  ISETP.GE.AND P1, PT, R13, R236.reuse, PT ;  /* 0x000000ec0d00720c */ /* 0x080fe40003f26270 */
[-C--:B------:R-:W-:Y:S02]  /*0a20*/  ISETP.GE.AND P4, PT, R19, R236.reuse, PT ;  /* 0x000000ec1300720c */ /* 0x080fe40003f86270 */
[----:B------:R-:W-:Y:S02]  /*0a30*/  SHF.R.S32.HI R9, RZ, 0x1f, R8 ;  /* 0x0000001fff097819 */ /* 0x000fe40000011408 */
[----:B------:R-:W-:-:S02]  /*0a40*/  ISETP.GE.OR P5, PT, R13, R236, P6 ;  /* 0x000000ec0d00720c */ /* 0x000fc400037a6670 */
[C---:B------:R-:W-:Y:S01]  /*0a50*/  IADD3 R17, R5.reuse, 0x20, RZ ;  /* 0x0000002005117810 */ /* 0x040fe20007ffe0ff */
[C---:B------:R-:W-:Y:S01]  /*0a60*/  IMAD.WIDE R14, R5.reuse, 0x80, R8 ;  /* 0x00000080050e7825 */ /* 0x040fe200078e0208 */
[----:B------:R-:W-:-:S03]  /*0a70*/  IADD3 R13, R5, 0x30, RZ ;  /* 0x00000030050d7810 */ /* 0x000fc60007ffe0ff */
[----:B--2---:R-:W-:-:S04]  /*0a80*/  IMAD R2, R2, UR10, R239 ;  /* 0x0000000a02027c24 */ /* 0x004fc8000f8e02ef */
[----:B----4-:R-:W-:-:S04]  /*0a90*/  IMAD R2, R2, R4, R237 ;  /* 0x0000000402027224 */ /* 0x010fc800078e02ed */
[----:B------:R-:W-:-:S04]  /*0aa0*/  IMAD R3, R3, R2, R71 ;  /* 0x0000000203037224 */ /* 0x000fc800078e0247 */
[C---:B-----5:R-:W-:Y:S01]  /*0ab0*/  IMAD R0, R3.reuse, R0, RZ ;  /* 0x0000000003007224 */ /* 0x060fe200078e02ff */
[----:B------:R-:W-:Y:S02]  /*0ac0*/  SHF.R.S32.HI R2, RZ, 0x1f, R3 ;  /* 0x0000001fff027819 */ /* 0x000fe40000011403 */
[----:B------:R-:W-:Y:S02]  /*0ad0*/  IADD3 R3, P0, R3, R5, RZ ;  /* 0x0000000503037210 */ /* 0x000fe40007f1e0ff */
[C---:B------:R-:W-:Y:S02]  /*0ae0*/  IADD3 R9, P2, R0.reuse, R14, RZ ;  /* 0x0000000e00097210 */ /* 0x040fe40007f5e0ff */
[----:B------:R-:W-:Y:S02]  /*0af0*/  LEA.HI.X.SX32 R2, R5, R2, 0x1, P0 ;  /* 0x0000000205027211 */ /* 0x000fe400000f0eff */
[----:B------:R-:W-:Y:S02]  /*0b00*/  LEA.HI.X.SX32 R0, R0, R15, 0x1, P2 ;  /* 0x0000000f00007211 */ /* 0x000fe400010f0eff */
[----:B---3--:R-:W-:-:S02]  /*0b10*/  LEA R6, P3, R9, R6, 0x2 ;  /* 0x0000000609067211 */ /* 0x008fc400078610ff */
[----:B------:R-:W-:Y:S02]  /*0b20*/  LEA R10, P0, R3, R10, 0x2 ;  /* 0x0000000a030a7211 */ /* 0x000fe400078010ff */
[----:B------:R-:W-:Y:S02]  /*0b30*/  LEA.HI.X R7, R9, R7, R0, 0x2, P3 ;  /* 0x0000000709077211 */ /* 0x000fe400018f1400 */
[----:B------:R-:W-:Y:S02]  /*0b40*/  IADD3 R9, R5, 0x10, RZ ;  /* 0x0000001005097810 */ /* 0x000fe40007ffe0ff */
[----:B------:R-:W-:Y:S01]  /*0b50*/  LEA.HI.X R11, R3, R11, R2, 0x2, P0 ;  /* 0x0000000b030b7211 */ /* 0x000fe200000f1402 */
[----:B------:R1:W-:Y:S01]  /*0b60*/  @!P1 ST.E.128 [R6.64+0x1000], RZ ;  /* 0x001000ff06009985 */ /* 0x0003e2000c101d06 */
[-C--:B------:R-:W-:Y:S02]  /*0b70*/  ISETP.GE.AND P2, PT, R5, R236.reuse, PT ;  /* 0x000000ec0500720c */ /* 0x080fe40003f46270 */
[----:B------:R-:W-:Y:S01]  /*0b80*/  ISETP.GE.AND P0, PT, R9, R236, PT ;  /* 0x000000ec0900720c */ /* 0x000fe20003f06270 */
[----:B------:R1:W-:Y:S01]  /*0b90*/  @!P1 ST.E.128 [R6.64+0x1100], RZ ;  /* 0x001100ff06009985 */ /* 0x0003e2000c101d06 */
[----:B------:R-:W-:-:S02]  /*0ba0*/  IADD3 R15, R5, 0x28, RZ ;  /* 0x00000028050f7810 */ /* 0x000fc40007ffe0ff */
[----:B------:R-:W-:Y:S01]  /*0bb0*/  IADD3 R3, R5, 0x38, RZ ;  /* 0x0000003805037810 */ /* 0x000fe20007ffe0ff */
[----:B------:R1:W-:Y:S01]  /*0bc0*/  @!P4 ST.E.128 [R6.64+0x3000], RZ ;  /* 0x003000ff0600c985 */ /* 0x0003e2000c101d06 */
[-C--:B------:R-:W-:Y:S02]  /*0bd0*/  ISETP.GE.AND P3, PT, R17, R236.reuse, PT ;  /* 0x000000ec1100720c */ /* 0x080fe40003f66270 */
[-C--:B------:R-:W-:Y:S01]  /*0be0*/  ISETP.GE.AND P1, PT, R13, R236.reuse, PT ;  /* 0x000000ec0d00720c */ /* 0x080fe20003f26270 */
[----:B------:R1:W-:Y:S01]  /*0bf0*/  @!P4 ST.E.128 [R6.64+0x3100], RZ ;  /* 0x003100ff0600c985 */ /* 0x0003e2000c101d06 */
[-C--:B------:R-:W-:Y:S01]  /*0c00*/  ISETP.GE.OR P4, PT, R9, R236.reuse, P6 ;  /* 0x000000ec0900720c */ /* 0x080fe20003786670 */
[----:B------:R-:W-:Y:S02]  /*0c10*/  @!P5 IMAD.MOV.U32 R9, RZ, RZ, -0x800000 ;  /* 0xff800000ff09d424 */ /* 0x000fe400078e00ff */
[----:B------:R1:W-:Y:S04]  /*0c20*/  @!P2 ST.E.128 [R6.64], RZ ;  /* 0x000000ff0600a985 */ /* 0x0003e8000c101d06 */
[----:B------:R1:W-:Y:S01]  /*0c30*/  @!P2 ST.E.128 [R6.64+0x100], RZ ;  /* 0x000100ff0600a985 */ /* 0x0003e2000c101d06 */
[----:B------:R-:W-:-:S03]  /*0c40*/  ISETP.GE.AND P2, PT, R15, R236, PT ;  /* 0x000000ec0f00720c */ /* 0x000fc60003f46270 */
[----:B------:R1:W-:Y:S02]  /*0c50*/  @!P0 ST.E.128 [R6.64+0x2000], RZ ;  /* 0x002000ff06008985 */ /* 0x0003e4000c101d06 */
[----:B------:R-:W-:Y:S02]  /*0c60*/  @!P4 IMAD.MOV.U32 R21, RZ, RZ, -0x800000 ;  /* 0xff800000ff15c424 */ /* 0x000fe400078e00ff */
[----:B------:R1:W-:Y:S01]  /*0c70*/  @!P0 ST.E.128 [R6.64+0x2100], RZ ;  /* 0x002100ff06008985 */ /* 0x0003e2000c101d06 */
[----:B------:R-:W-:-:S03]  /*0c80*/  ISETP.GE.AND P0, PT, R3, R236, PT ;  /* 0x000000ec0300720c */ /* 0x000fc60003f06270 */
[----:B------:R1:W-:Y:S04]  /*0c90*/  @!P3 ST.E.128 [R6.64+0x4000], RZ ;  /* 0x004000ff0600b985 */ /* 0x0003e8000c101d06 */
[----:B------:R1:W-:Y:S01]  /*0ca0*/  @!P3 ST.E.128 [R6.64+0x4100], RZ ;  /* 0x004100ff0600b985 */ /* 0x0003e2000c101d06 */
[----:B------:R-:W-:-:S03]  /*0cb0*/  ISETP.GE.OR P3, PT, R19, R236, P6 ;  /* 0x000000ec1300720c */ /* 0x000fc60003766670 */
[----:B------:R1:W-:Y:S04]  /*0cc0*/  @!P2 ST.E.128 [R6.64+0x5000], RZ ;  /* 0x005000ff0600a985 */ /* 0x0003e8000c101d06 */
[----:B------:R1:W-:Y:S01]  /*0cd0*/  @!P2 ST.E.128 [R6.64+0x5100], RZ ;  /* 0x005100ff0600a985 */ /* 0x0003e2000c101d06 */
[----:B------:R-:W-:-:S03]  /*0ce0*/  ISETP.GE.OR P2, PT, R17, R236, P6 ;  /* 0x000000ec1100720c */ /* 0x000fc60003746670 */
[----:B------:R1:W-:Y:S02]  /*0cf0*/  @!P1 ST.E.128 [R6.64+0x6000], RZ ;  /* 0x006000ff06009985 */ /* 0x0003e4000c101d06 */
[----:B------:R-:W-:Y:S02]  /*0d00*/  @!P3 IMAD.MOV.U32 R17, RZ, RZ, -0x800000 ;  /* 0xff800000ff11b424 */ /* 0x000fe400078e00ff */
[----:B------:R1:W-:Y:S01]  /*0d10*/  @!P1 ST.E.128 [R6.64+0x6100], RZ ;  /* 0x006100ff06009985 */ /* 0x0003e2000c101d06 */
[----:B------:R-:W-:-:S03]  /*0d20*/  ISETP.GE.OR P1, PT, R15, R236, P6 ;  /* 0x000000ec0f00720c */ /* 0x000fc60003726670 */
[----:B------:R1:W-:Y:S02]  /*0d30*/  @!P0 ST.E.128 [R6.64+0x7000], RZ ;  /* 0x007000ff06008985 */ /* 0x0003e4000c101d06 */
[----:B------:R-:W-:Y:S02]  /*0d40*/  @!P2 IMAD.MOV.U32 R15, RZ, RZ, -0x800000 ;  /* 0xff800000ff0fa424 */ /* 0x000fe400078e00ff */
[----:B------:R1:W-:Y:S01]  /*0d50*/  @!P0 ST.E.128 [R6.64+0x7100], RZ ;  /* 0x007100ff06008985 */ /* 0x0003e2000c101d06 */
[----:B------:R-:W-:-:S03]  /*0d60*/  ISETP.GE.OR P0, PT, R13, R236, P6 ;  /* 0x000000ec0d00720c */ /* 0x000fc60003706670 */
[----:B------:R1:W-:Y:S01]  /*0d70*/  @!P5 ST.E [R10.64+0x20], R9 ;  /* 0x000020090a00d985 */ /* 0x0003e2000c101906 */
[-C--:B------:R-:W-:Y:S01]  /*0d80*/  ISETP.GE.OR P5, PT, R5, R236.reuse, P6 ;  /* 0x000000ec0500720c */ /* 0x080fe200037a6670 */
[----:B------:R-:W-:Y:S01]  /*0d90*/  @!P1 IMAD.MOV.U32 R13, RZ, RZ, -0x800000 ;  /* 0xff800000ff0d9424 */ /* 0x000fe200078e00ff */
[----:B------:R-:W-:Y:S01]  /*0da0*/  ISETP.GE.OR P6, PT, R3, R236, P6 ;  /* 0x000000ec0300720c */ /* 0x000fe200037c6670 */
[----:B------:R1:W-:Y:S04]  /*0db0*/  @!P4 ST.E [R10.64+0x40], R21 ;  /* 0x000040150a00c985 */ /* 0x0003e8000c101906 */
[----:B------:R1:W-:Y:S02]  /*0dc0*/  @!P3 ST.E [R10.64+0x60], R17 ;  /* 0x000060110a00b985 */ /* 0x0003e4000c101906 */
[----:B------:R-:W-:-:S02]  /*0dd0*/  @!P0 IMAD.MOV.U32 R5, RZ, RZ, -0x800000 ;  /* 0xff800000ff058424 */ /* 0x000fc400078e00ff */
[----:B------:R1:W-:Y:S02]  /*0de0*/  @!P2 ST.E [R10.64+0x80], R15 ;  /* 0x0000800f0a00a985 */ /* 0x0003e4000c101906 */
[----:B------:R-:W-:Y:S02]  /*0df0*/  @!P5 IMAD.MOV.U32 R19, RZ, RZ, -0x800000 ;  /* 0xff800000ff13d424 */ /* 0x000fe400078e00ff */
[----:B------:R1:W-:Y:S04]  /*0e00*/  @!P1 ST.E [R10.64+0xa0], R13 ;  /* 0x0000a00d0a009985 */ /* 0x0003e8000c101906 */
[----:B------:R1:W-:Y:S04]  /*0e10*/  @!P0 ST.E [R10.64+0xc0], R5 ;  /* 0x0000c0050a008985 */ /* 0x0003e8000c101906 */
[----:B------:R1:W-:Y:S01]  /*0e20*/  @!P5 ST.E [R10.64], R19 ;  /* 0x000000130a00d985 */ /* 0x0003e2000c101906 */
[----:B------:R-:W-:Y:S05]  /*0e30*/  @P6 RET.REL.NODEC R234 `(_ZN5flash24flash_fwd_splitkv_kernelI23Flash_fwd_kernel_traitsILi128ELi64ELi128ELi4ELb0ELb0EN7cutlass10bfloat16_tE19Flash_kernel_traitsILi128ELi64ELi128ELi4ES3_EELb1ELb0ELb0ELb0ELb1ELb0ELb1ELb1EEEvNS_16Flash_fwd_paramsE) ;  /* 0xfffff1c0ea006950 */ /* 0x000fea0003c3ffff */
[----:B------:R-:W-:Y:S02]  /*0e40*/  MOV R3, 0xff800000 ;  /* 0xff80000000037802 */ /* 0x000fe40000000f00 */
[----:B------:R-:W-:-:S03]  /*0e50*/  MOV R235, 0x0 ;  /* 0x0000000000eb7802 */ /* 0x000fc60000000f00 */
[----:B------:R2:W-:Y:S01]  /*0e60*/  ST.E [R10.64+0xe0], R3 ;  /* 0x0000e0030a007985 */ /* 0x0005e2000c101906 */
[----:B------:R-:W-:Y:S05]  /*0e70*/  RET.REL.NODEC R234 `(_ZN5flash24flash_fwd_splitkv_kernelI23Flash_fwd_kernel_traitsILi128ELi64ELi128ELi4ELb0ELb0EN7cutlass10bfloat16_tE19Flash_kernel_traitsILi128ELi64ELi128ELi4ES3_EELb1ELb0ELb0ELb0ELb1ELb0ELb1ELb1EEEvNS_16Flash_fwd_paramsE) ;  /* 0xfffff180ea007950 */ /* 0x000fea0003c3ffff */
.L_x_3779:
        /* <DEDUP_REMOVED lines=23> */
[----:B-----5:R-:W4:Y:S01]  /*0ff0*/  LD.E R8, [R132.64+0x68] ;  /* 0x0000680684087980 */ /* 0x020f22000c101900 */
        /* <DEDUP_REMOVED lines=60> */
[----:B---3--:R-:W-:Y:S01]  /*13c0*/  IMAD R8, R13, R4, RZ ;  /* 0x000000040d087224 */ /* 0x008fe200078e02ff */
[----:B--2---:R-:W-:Y:S01]  /*13d0*/  SHF.R.S32.HI R0, RZ, 0x1f, R2 ;  /* 0x0000001fff007819 */ /* 0x004fe20000011402 */
[-C--:B------:R-:W-:Y:S02]  /*13e0*/  IMAD R5, R17, R2.reuse, RZ ;  /* 0x0000000211057224 */ /* 0x080fe400078e02ff */
[----:B------:R-:W-:-:S04]  /*13f0*/  IMAD.WIDE.U32 R14, R16, R2, RZ ;  /* 0x00000002100e7225 */ /* 0x000fc800078e00ff */
[----:B------:R-:W-:-:S05]  /*1400*/  IMAD R5, R16, R0, R5 ;  /* 0x0000000010057224 */ /* 0x000fca00078e0205 */
        /* <DEDUP_REMOVED lines=16> */
.L_x_3781:
        /* <DEDUP_REMOVED lines=27> */
[----:B-----5:R-:W-:-:S03]  /*16c0*/  @!P3 SHF.R.S32.HI R6, RZ, 0x1f, R8 ;  /* 0x0000001fff06b819 */ /* 0x020fc60000011408 */
[----:B------:R-:W-:Y:S01]  /*16d0*/  @P3 IMAD.IADD R7, R12, 0x1, R13 ;  /* 0x000000010c073824 */ /* 0x000fe200078e020d */
[----:B------:R-:W-:Y:S01]  /*16e0*/  @!P3 IADD3 R25, R25, R3, RZ ;  /* 0x000000031919b210 */ /* 0x000fe20007ffe0ff */
[----:B---3--:R-:W-:-:S04]  /*16f0*/  @!P3 IMAD R3, R23, R8, RZ ;  /* 0x000000081703b224 */ /* 0x008fc800078e02ff */
[----:B------:R-:W-:Y:S01]  /*1700*/  @!P0 IADD3 R0, R0, -R5, RZ ;  /* 0x8000000500008210 */ /* 0x000fe20007ffe0ff */
[-C--:B------:R-:W-:Y:S02]  /*1710*/  @P3 IMAD R11, R65, R7.reuse, RZ ;  /* 0x00000007410b3224 */ /* 0x080fe400078e02ff */
[----:B------:R-:W-:Y:S01]  /*1720*/  @P3 IMAD.WIDE.U32 R28, R64, R7, RZ ;  /* 0x00000007401c3225 */ /* 0x000fe200078e00ff */
[----:B------:R-:W-:Y:S02]  /*1730*/  ISETP.GE.U32.AND P2, PT, R0, R5, PT ;  /* 0x000000050000720c */ /* 0x000fe40003f46070 */
[----:B------:R-:W-:Y:S01]  /*1740*/  LOP3.LUT R0, R237, R4, RZ, 0x3c, !PT ;  /* 0x00000004ed007212 */ /* 0x000fe200078e3cff */
[C---:B------:R-:W-:Y:S02]  /*1750*/  @!P3 IMAD R3, R22.reuse, R6, R3 ;  /* 0x000000061603b224 */ /* 0x040fe400078e0203 */
[----:B------:R-:W-:Y:S01]  /*1760*/  @!P3 IMAD.WIDE.U32 R22, R22, R8, R24 ;  /* 0x000000081616b225 */ /* 0x000fe200078e0018 */
[----:B------:R-:W-:-:S02]  /*1770*/  @P3 MOV R10, R28 ;  /* 0x0000001c000a3202 */ /* 0x000fc40000000f00 */
[----:B------:R-:W-:Y:S01]  /*1780*/  ISETP.GE.AND P1, PT, R0, RZ, PT ;  /* 0x000000ff0000720c */ /* 0x000fe20003f26270 */
[----:B------:R-:W-:Y:S01]  /*1790*/  @P3 IMAD.IADD R11, R29, 0x1, R11 ;  /* 0x000000011d0b3824 */ /* 0x000fe200078e020b */
[----:B------:R-:W-:Y:S01]  /*17a0*/  @!P0 IADD3 R2, R2, 0x1, RZ ;  /* 0x0000000102028810 */ /* 0x000fe20007ffe0ff */
[----:B------:R-:W-:Y:S01]  /*17b0*/  @!P3 IMAD.IADD R11, R23, 0x1, R3 ;  /* 0x00000001170bb824 */ /* 0x000fe200078e0203 */
[----:B------:R-:W-:Y:S02]  /*17c0*/  LEA R3, R136, 0xffffff80, 0x7 ;  /* 0xffffff8088037811 */ /* 0x000fe400078e38ff */
[----:B------:R-:W-:Y:S02]  /*17d0*/  @!P3 MOV R10, R22 ;  /* 0x00000016000ab202 */ /* 0x000fe40000000f00 */
[----:B------:R-:W-:Y:S01]  /*17e0*/  ISETP.NE.AND P0, PT, R4, RZ, PT ;  /* 0x000000ff0400720c */ /* 0x000fe20003f05270 */
[----:B------:R-:W-:Y:S01]  /*17f0*/  @!P3 IMAD R6, R67, R12, RZ ;  /* 0x0000000c4306b224 */ /* 0x000fe200078e02ff */
[----:B------:R-:W-:Y:S01]  /*1800*/  @!P3 SHF.R.S32.HI R5, RZ, 0x1f, R12 ;  /* 0x0000001fff05b819 */ /* 0x000fe2000001140c */
[----:B------:R-:W-:Y:S01]  /*1810*/  IMAD.WIDE.U32 R22, R64, R3, R10 ;  /* 0x0000000340167225 */ /* 0x000fe200078e000a */
[----:B------:R-:W-:-:S02]  /*1820*/  SHF.R.S32.HI R9, RZ, 0x1f, R3 ;  /* 0x0000001fff097819 */ /* 0x000fc40000011403 */
[----:B------:R-:W-:Y:S01]  /*1830*/  @P2 IADD3 R2, R2, 0x1, RZ ;  /* 0x0000000102022810 */ /* 0x000fe20007ffe0ff */
[----:B------:R-:W-:Y:S02]  /*1840*/  @!P3 IMAD R5, R5, R66, R6 ;  /* 0x000000420505b224 */ /* 0x000fe400078e0206 */
[----:B------:R-:W-:-:S04]  /*1850*/  @!P3 IMAD.WIDE.U32 R10, R66, R12, RZ ;  /* 0x0000000c420ab225 */ /* 0x000fc800078e00ff */
[----:B------:R-:W-:Y:S02]  /*1860*/  IMAD R7, R65, R3, RZ ;  /* 0x0000000341077224 */ /* 0x000fe400078e02ff */
[----:B------:R-:W-:Y:S01]  /*1870*/  @!P3 IMAD.IADD R11, R11, 0x1, R5 ;  /* 0x000000010b0bb824 */ /* 0x000fe200078e0205 */
[----:B------:R-:W-:Y:S01]  /*1880*/  @!P3 SHF.R.S32.HI R5, RZ, 0x1f, R8 ;  /* 0x0000001fff05b819 */ /* 0x000fe20000011408 */
[----:B------:R-:W-:Y:S02]  /*1890*/  IMAD R7, R9, R64, R7 ;  /* 0x0000004009077224 */ /* 0x000fe400078e0207 */
[----:B------:R-:W-:Y:S01]  /*18a0*/  @!P1 IMAD.MOV R2, RZ, RZ, -R2 ;  /* 0x000000ffff029224 */ /* 0x000fe200078e0a02 */
[----:B------:R-:W-:Y:S01]  /*18b0*/  @!P0 LOP3.LUT R2, RZ, R4, RZ, 0x33, !PT ;  /* 0x00000004ff028212 */ /* 0x000fe200078e33ff */
[----:B------:R-:W-:Y:S01]  /*18c0*/  @!P3 IMAD R0, R17, R8, RZ ;  /* 0x000000081100b224 */ /* 0x000fe200078e02ff */
[----:B------:R-:W-:Y:S02]  /*18d0*/  IADD3 R7, R23, R7, RZ ;  /* 0x0000000717077210 */ /* 0x000fe40007ffe0ff */
[----:B------:R-:W-:Y:S01]  /*18e0*/  @P3 IADD3 R12, R12, R13, RZ ;  /* 0x0000000d0c0c3210 */ /* 0x000fe20007ffe0ff */
[----:B------:R-:W-:Y:S01]  /*18f0*/  @!P3 IMAD R0, R16, R5, R0 ;  /* 0x000000051000b224 */ /* 0x000fe200078e0200 */
[----:B------:R-:W-:Y:S01]  /*1900*/  MOV R6, R22 ;  /* 0x0000001600067202 */ /* 0x000fe20000000f00 */
[----:B------:R-:W-:Y:S01]  /*1910*/  IMAD R4, R15, R2, RZ ;  /* 0x000000020f047224 */ /* 0x000fe200078e02ff */
[----:B------:R-:W-:Y:S01]  /*1920*/  SHF.R.S32.HI R5, RZ, 0x1f, R2 ;  /* 0x0000001fff057819 */ /* 0x000fe20000011402 */
[----:B------:R-:W-:-:S02]  /*1930*/  @P3 IMAD R13, R67, R12, RZ ;  /* 0x0000000c430d3224 */ /* 0x000fc400078e02ff */
[----:B------:R-:W-:-:S04]  /*1940*/  @P3 IMAD.WIDE.U32 R22, R66, R12, RZ ;  /* 0x0000000c42163225 */ /* 0x000fc800078e00ff */
[----:B------:R-:W-:-:S04]  /*1950*/  IMAD.WIDE.U32 R6, R14, R2, R6 ;  /* 0x000000020e067225 */ /* 0x000fc800078e0006 */
[----:B------:R-:W-:-:S04]  /*1960*/  @!P3 IMAD.WIDE.U32 R10, R16, R8, R10 ;  /* 0x00000008100ab225 */ /* 0x000fc800078e000a */
[----:B------:R-:W-:Y:S01]  /*1970*/  IMAD R4, R14, R5, R4 ;  /* 0x000000050e047224 */ /* 0x000fe200078e0204 */
[----:B------:R-:W-:Y:S01]  /*1980*/  @P3 IADD3 R13, R23, R13, RZ ;  /* 0x0000000d170d3210 */ /* 0x000fe20007ffe0ff */
[----:B------:R-:W-:Y:S01]  /*1990*/  @!P3 IMAD.IADD R13, R11, 0x1, R0 ;  /* 0x000000010b0db824 */ /* 0x000fe200078e0200 */
[----:B------:R-:W-:Y:S01]  /*19a0*/  @P3 MOV R12, R22 ;  /* 0x00000016000c3202 */ /* 0x000fe20000000f00 */
[----:B------:R-:W-:Y:S01]  /*19b0*/  IMAD.IADD R7, R7, 0x1, R4 ;  /* 0x0000000107077824 */ /* 0x000fe200078e0204 */
[----:B------:R-:W-:Y:S02]  /*19c0*/  MOV R8, R6 ;  /* 0x0000000600087202 */ /* 0x000fe40000000f00 */
[----:B------:R-:W-:Y:S02]  /*19d0*/  @!P3 MOV R12, R10 ;  /* 0x0000000a000cb202 */ /* 0x000fe40000000f00 */
[----:B------:R-:W-:Y:S02]  /*19e0*/  MOV R6, R3 ;  /* 0x0000000300067202 */ /* 0x000fe40000000f00 */
[----:B------:R-:W-:-:S02]  /*19f0*/  MOV R4, R2 ;  /* 0x0000000200047202 */ /* 0x000fc40000000f00 */
.L_x_3782:
[----:B-1----:R-:W-:Y:S05]  /*1a00*/  BSYNC B0 ;  /* 0x0000000000007941 */ /* 0x002fea0003800000 */
.L_x_3780:
        /* <DEDUP_REMOVED lines=12> */
[----:B------:R-:W-:-:S05]  /*1ad0*/  IMAD.SHL.U32 R16, R72, 0x8, RZ ;  /* 0x0000000848107824 */ /* 0x000fca00078e00ff */
[----:B------:R-:W-:Y:S02]  /*1ae0*/  IADD3 R12, P0, R16, R12, RZ ;  /* 0x0000000c100c7210 */ /* 0x000fe40007f1e0ff */
[----:B------:R-:W-:Y:S01]  /*1af0*/  SHF.R.S32.HI R17, RZ, 0x1f, R16 ;  /* 0x0000001fff117819 */ /* 0x000fe20000011410 */
[----:B-----5:R-:W-:-:S04]  /*1b00*/  IMAD R9, R9, R66, RZ ;  /* 0x0000004209097224 */ /* 0x020fc800078e02ff */
[----:B------:R-:W-:Y:S02]  /*1b10*/  IMAD.X R13, R17, 0x1, R13, P0 ;  /* 0x00000001110d7824 */ /* 0x000fe400000e060d */
[C---:B------:R-:W-:Y:S02]  /*1b20*/  IMAD R9, R6.reuse, R67, R9 ;  /* 0x0000004306097224 */ /* 0x040fe400078e0209 */
[----:B-1----:R-:W-:Y:S01]  /*1b30*/  IMAD.WIDE.U32 R26, R6, R66, R12 ;  /* 0x00000042061a7225 */ /* 0x002fe200078e000c */
[----:B------:R-:W-:-:S04]  /*1b40*/  SHF.R.S32.HI R80, RZ, 0x1f, R239 ;  /* 0x0000001fff507819 */ /* 0x000fc800000114ef */
[----:B------:R-:W-:Y:S02]  /*1b50*/  IADD3 R27, R27, R9, RZ ;  /* 0x000000091b1b7210 */ /* 0x000fe40007ffe0ff */
[----:B------:R-:W-:-:S03]  /*1b60*/  SHF.R.S32.HI R184, RZ, 0x3, R184 ;  /* 0x00000003ffb87819 */ /* 0x000fc600000114b8 */
[----:B------:R-:W-:Y:S01]  /*1b70*/  IMAD.WIDE.U32 R26, R4, R20, R26 ;  /* 0x00000014041a7225 */ /* 0x000fe200078e001a */
[----:B------:R-:W-:-:S03]  /*1b80*/  SHF.R.S32.HI R185, RZ, 0x1f, R184 ;  /* 0x0000001fffb97819 */ /* 0x000fc600000114b8 */
[----:B------:R-:W-:-:S04]  /*1b90*/  IMAD R233, R67, R184, RZ ;  /* 0x000000b843e97224 */ /* 0x000fc800078e02ff */
[----:B------:R-:W-:Y:S02]  /*1ba0*/  IMAD R233, R185, R66, R233 ;  /* 0x00000042b9e97224 */ /* 0x000fe400078e02e9 */
[----:B------:R-:W-:Y:S01]  /*1bb0*/  IMAD R231, R65, R184, RZ ;  /* 0x000000b841e77224 */ /* 0x000fe200078e02ff */
[CC--:B------:R-:W-:Y:S02]  /*1bc0*/  LEA.HI R68, R2.reuse, R53.reuse, RZ, 0x5 ;  /* 0x0000003502447211 */ /* 0x0c0fe400078f28ff */
[----:B------:R-:W-:Y:S01]  /*1bd0*/  LEA.HI R73, R2, R53, RZ, 0x4 ;  /* 0x0000003502497211 */ /* 0x000fe200078f20ff */
[----:B------:R-:W-:-:S03]  /*1be0*/  IMAD R231, R185, R64, R231 ;  /* 0x00000040b9e77224 */ /* 0x000fc600078e02e7 */
[----:B------:R-:W-:Y:S01]  /*1bf0*/  LOP3.LUT R78, R73, 0xfffffff0, RZ, 0xc0, !PT ;  /* 0xfffffff0494e7812 */ /* 0x000fe200078ec0ff */
[C---:B------:R-:W-:Y:S01]  /*1c00*/  IMAD.SHL.U32 R76, R64.reuse, 0x10, RZ ;  /* 0x00000010404c7824 */ /* 0x040fe200078e00ff */
[----:B------:R-:W-:Y:S01]  /*1c10*/  SHF.L.U64.HI R77, R64, 0x4, R65 ;  /* 0x00000004404d7819 */ /* 0x000fe20000010241 */
[C---:B------:R-:W-:Y:S01]  /*1c20*/  IMAD.SHL.U32 R74, R66.reuse, 0x10, RZ ;  /* 0x00000010424a7824 */ /* 0x040fe200078e00ff */
[----:B------:R-:W-:Y:S01]  /*1c30*/  SHF.L.U64.HI R75, R66, 0x4, R67 ;  /* 0x00000004424b7819 */ /* 0x000fe20000010243 */
[----:B------:R-:W-:Y:S01]  /*1c40*/  IMAD.IADD R78, R53, 0x1, -R78 ;  /* 0x00000001354e7824 */ /* 0x000fe200078e0a4e */
[----:B------:R-:W-:Y:S02]  /*1c50*/  SHF.R.S32.HI R73, RZ, 0x4, R73 ;  /* 0x00000004ff497819 */ /* 0x000fe40000011449 */
[----:B------:R-:W-:Y:S01]  /*1c60*/  SHF.L.U32 R79, R72, 0x2, RZ ;  /* 0x00000002484f7819 */ /* 0x000fe200000006ff */
[----:B--2---:R-:W-:-:S04]  /*1c70*/  @P1 IMAD.WIDE.U32 R12, R190, R19, RZ ;  /* 0x00000013be0c1225 */ /* 0x004fc800078e00ff */
[----:B------:R-:W-:Y:S02]  /*1c80*/  @P1 IMAD R19, R191, R19, RZ ;  /* 0x00000013bf131224 */ /* 0x000fe400078e02ff */
[----:B------:R-:W-:Y:S02]  /*1c90*/  @P1 IMAD.MOV.U32 R6, RZ, RZ, R12 ;  /* 0x000000ffff061224 */ /* 0x000fe400078e000c */
[-C--:B---3--:R-:W-:Y:S02]  /*1ca0*/  @!P1 IMAD R9, R23, R239.reuse, RZ ;  /* 0x000000ef17099224 */ /* 0x088fe400078e02ff */
[----:B------:R-:W-:-:S04]  /*1cb0*/  @!P1 IMAD.WIDE.U32 R28, R22, R239, RZ ;  /* 0x000000ef161c9225 */ /* 0x000fc800078e00ff */
[----:B------:R-:W-:Y:S02]  /*1cc0*/  @!P1 IMAD R9, R22, R80, R9 ;  /* 0x0000005016099224 */ /* 0x000fe400078e0209 */
[----:B------:R-:W-:Y:S02]  /*1cd0*/  @!P1 IMAD.MOV.U32 R6, RZ, RZ, R28 ;  /* 0x000000ffff069224 */ /* 0x000fe400078e001c */
[----:B------:R-:W-:Y:S02]  /*1ce0*/  @P1 IMAD.IADD R19, R13, 0x1, R19 ;  /* 0x000000010d131824 */ /* 0x000fe400078e0213 */
[----:B------:R-:W-:Y:S01]  /*1cf0*/  @!P1 IMAD.IADD R19, R29, 0x1, R9 ;  /* 0x000000011d139824 */ /* 0x000fe200078e0209 */
[----:B------:R-:W-:Y:S01]  /*1d00*/  IADD3 R18, P0, R16, R6, RZ ;  /* 0x0000000610127210 */ /* 0x000fe20007f1e0ff */
[----:B------:R-:W-:-:S03]  /*1d10*/  IMAD R12, R21, R4, RZ ;  /* 0x00000004150c7224 */ /* 0x000fc600078e02ff */
[----:B------:R-:W-:Y:S01]  /*1d20*/  IADD3.X R19, R17, R19, RZ, P0, !PT ;  /* 0x0000001311137210 */ /* 0x000fe200007fe4ff */
[----:B------:R-:W-:Y:S01]  /*1d30*/  IMAD R9, R5, R20, R12 ;  /* 0x0000001405097224 */ /* 0x000fe200078e020c */
[----:B------:R-:W-:-:S03]  /*1d40*/  IADD3 R8, P0, R16, R8, RZ ;  /* 0x0000000810087210 */ /* 0x000fc60007f1e0ff */
[----:B------:R-:W-:Y:S02]  /*1d50*/  IMAD.IADD R27, R27, 0x1, R9 ;  /* 0x000000011b1b7824 */ /* 0x000fe400078e0209 */
[----:B------:R-:W-:Y:S01]  /*1d60*/  IMAD.X R9, R17, 0x1, R7, P0 ;  /* 0x0000000111097824 */ /* 0x000fe200000e0607 */
[----:B------:R-:W-:Y:S02]  /*1d70*/  SHF.R.S32.HI R7, RZ, 0x1f, R82 ;  /* 0x0000001fff077819 */ /* 0x000fe40000011452 */
[C---:B------:R-:W-:Y:S02]  /*1d80*/  SHF.L.U32 R23, R184.reuse, 0x6, RZ ;  /* 0x00000006b8177819 */ /* 0x040fe400000006ff */
[----:B------:R-:W-:Y:S01]  /*1d90*/  LEA.HI R7, R7, R82, RZ, 0x7 ;  /* 0x0000005207077211 */ /* 0x000fe200078f38ff */
[----:B------:R-:W-:Y:S01]  /*1da0*/  IMAD.WIDE.U32 R26, R184, R66, R26 ;  /* 0x00000042b81a7225 */ /* 0x000fe200078e001a */
[----:B------:R-:W-:Y:S02]  /*1db0*/  LOP3.LUT R23, R23, 0x1c0, RZ, 0xc0, !PT ;  /* 0x000001c017177812 */ /* 0x000fe400078ec0ff */
[----:B------:R-:W-:Y:S01]  /*1dc0*/  SHF.R.S32.HI R13, RZ, 0x1f, R237 ;  /* 0x0000001fff0d7819 */ /* 0x000fe200000114ed */
[----:B------:R-:W-:Y:S01]  /*1dd0*/  IMAD R6, R25, R237, RZ ;  /* 0x000000ed19067224 */ /* 0x000fe200078e02ff */
[----:B------:R-:W-:-:S02]  /*1de0*/  LEA.HI R12, R2, R53, RZ, 0x6 ;  /* 0x00000035020c7211 */ /* 0x000fc400078f30ff */
[----:B------:R-:W-:Y:S02]  /*1df0*/  SHF.R.S32.HI R108, RZ, 0x7, R7 ;  /* 0x00000007ff6c7819 */ /* 0x000fe40000011407 */
[----:B------:R-:W-:Y:S02]  /*1e00*/  LOP3.LUT R21, R23, 0x38, R16, 0xf8, !PT ;  /* 0x0000003817157812 */ /* 0x000fe400078ef810 */
[----:B------:R-:W-:Y:S01]  /*1e10*/  SHF.R.U32.HI R182, RZ, 0x3, R23 ;  /* 0x00000003ffb67819 */ /* 0x000fe20000011617 */
[----:B------:R-:W-:Y:S01]  /*1e20*/  IMAD R6, R24, R13, R6 ;  /* 0x0000000d18067224 */ /* 0x000fe200078e0206 */
[----:B------:R-:W-:Y:S02]  /*1e30*/  IADD3 R233, R27, R233, RZ ;  /* 0x000000e91be97210 */ /* 0x000fe40007ffe0ff */
[----:B----4-:R-:W-:Y:S01]  /*1e40*/  LEA R232, P0, R26, R10, 0x1 ;  /* 0x0000000a1ae87211 */ /* 0x010fe200078008ff */
[----:B------:R-:W-:Y:S01]  /*1e50*/  IMAD.SHL.U32 R13, R12, 0x8, RZ ;  /* 0x000000080c0d7824 */ /* 0x000fe200078e00ff */
[----:B------:R-:W-:-:S02]  /*1e60*/  IMNMX R108, R229, R108, !PT ;  /* 0x0000006ce56c7217 */ /* 0x000fc40007800200 */
[----:B------:R-:W-:Y:S02]  /*1e70*/  LOP3.LUT R182, R21, R182, RZ, 0x3c, !PT ;  /* 0x000000b615b67212 */ /* 0x000fe400078e3cff */
[----:B------:R-:W-:Y:S01]  /*1e80*/  LEA.HI.X R233, R26, R11, R233, 0x1, P0 ;  /* 0x0000000b1ae97211 */ /* 0x000fe200000f0ce9 */
[----:B------:R-:W-:Y:S01]  /*1e90*/  IMAD.WIDE.U32 R186, R237, R24, R18 ;  /* 0x00000018edba7225 */ /* 0x000fe200078e0012 */
[----:B------:R-:W-:Y:S02]  /*1ea0*/  ISETP.GT.AND P0, PT, R136, R108, PT ;  /* 0x0000006c8800720c */ /* 0x000fe40003f04270 */
[----:B------:R-:W-:Y:S01]  /*1eb0*/  LOP3.LUT R182, R182, 0xfffffe00, R13, 0xf8, !PT ;  /* 0xfffffe00b6b67812 */ /* 0x000fe200078ef80d */
[----:B------:R-:W-:Y:S01]  /*1ec0*/  IMAD.WIDE R12, R235, 0x40, R184 ;  /* 0x00000040eb0c7825 */ /* 0x000fe200078e02b8 */
[----:B------:R-:W-:-:S03]  /*1ed0*/  IADD3 R187, R187, R6, RZ ;  /* 0x00000006bbbb7210 */ /* 0x000fc60007ffe0ff */
[----:B------:R-:W-:Y:S01]  /*1ee0*/  IMAD.WIDE.U32 R8, R184, R64, R8 ;  /* 0x00000040b8087225 */ /* 0x000fe200078e0008 */
[----:B------:R-:W-:-:S03]  /*1ef0*/  LOP3.LUT R2, R68, 0xffffffe0, RZ, 0xc0, !PT ;  /* 0xffffffe044027812 */ /* 0x000fc600078ec0ff */
[----:B------:R-:W-:Y:S01]  /*1f00*/  IMAD R189, R13, R190, RZ ;  /* 0x000000be0dbd7224 */ /* 0x000fe200078e02ff */
[----:B------:R-:W-:Y:S01]  /*1f10*/  LEA R230, P1, R8, R14, 0x1 ;  /* 0x0000000e08e67211 */ /* 0x000fe200078208ff */
[----:B------:R-:W-:Y:S02]  /*1f20*/  IMAD.IADD R231, R9, 0x1, R231 ;  /* 0x0000000109e77824 */ /* 0x000fe400078e02e7 */
[C---:B------:R-:W-:Y:S02]  /*1f30*/  IMAD R189, R12.reuse, R191, R189 ;  /* 0x000000bf0cbd7224 */ /* 0x040fe400078e02bd */
[----:B------:R-:W-:Y:S01]  /*1f40*/  IMAD.WIDE.U32 R186, R12, R190, R186 ;  /* 0x000000be0cba7225 */ /* 0x000fe200078e00ba */
[----:B------:R-:W-:Y:S02]  /*1f50*/  LEA.HI.X R231, R8, R15, R231, 0x1, P1 ;  /* 0x0000000f08e77211 */ /* 0x000fe400008f0ce7 */
[----:B------:R-:W-:Y:S01]  /*1f60*/  @!P4 MOV R0, RZ ;  /* 0x000000ff0000c202 */ /* 0x000fe20000000f00 */
[----:B------:R-:W-:Y:S01]  /*1f70*/  IMAD.IADD R69, R53, 0x1, -R2 ;  /* 0x0000000135457824 */ /* 0x000fe200078e0a02 */
[----:B------:R-:W-:Y:S01]  /*1f80*/  SHF.R.S32.HI R68, RZ, 0x5, R68 ;  /* 0x00000005ff447819 */ /* 0x000fe20000011444 */
[----:B------:R-:W-:Y:S01]  /*1f90*/  IMAD.IADD R189, R187, 0x1, R189 ;  /* 0x00000001bbbd7824 */ /* 0x000fe200078e02bd */
[----:B------:R-:W-:Y:S05]  /*1fa0*/  @!P0 BRA `(.L_x_3783) ;  /* 0x0000b6a000008947 */ /* 0x000fea0003800000 */
[----:B------:R-:W2:Y:S04]  /*1fb0*/  LD.E.64 R218, [R132.64+0x128] ;  /* 0x0001280684da7980 */ /* 0x000ea8000c101b00 */
[----:B------:R-:W3:Y:S04]  /*1fc0*/  LD.E.64 R28, [R132.64+0x120] ;  /* 0x00012006841c7980 */ /* 0x000ee8000c101b00 */
[----:B------:R-:W4:Y:S04]  /*1fd0*/  LD.E.64 R202, [R132.64+0x130] ;  /* 0x0001300684ca7980 */ /* 0x000f28000c101b00 */
[----:B------:R-:W5:Y:S04]  /*1fe0*/  LD.E.64 R20, [R132.64+0x118] ;  /* 0x0001180684147980 */ /* 0x000f68000c101b00 */
[----:B------:R-:W4:Y:S04]  /*1ff0*/  LD.E.64 R24, [R132.64+0x140] ;  /* 0x0001400684187980 */ /* 0x000f28000c101b00 */
[----:B------:R-:W5:Y:S04]  /*2000*/  LD.E.64 R22, [R132.64+0x138] ;  /* 0x0001380684167980 */ /* 0x000f68000c101b00 */
[----:B------:R-:W5:Y:S04]  /*2010*/  LD.E R6, [R132.64+0xd0] ;  /* 0x0000d00684067980 */ /* 0x000f68000c101900 */
[----:B------:R-:W5:Y:S04]  /*2020*/  LD.E.64 R18, [R132.64+0x110] ;  /* 0x0001100684127980 */ /* 0x000f68000c101b00 */
[----:B------:R-:W5:Y:S04]  /*2030*/  LD.E.64 R8, [R132.64+0x108] ;  /* 0x0001080684087980 */ /* 0x000f68000c101b00 */
[----:B------:R-:W5:Y:S04]  /*2040*/  LD.E.64 R14, [R132.64+0x150] ;  /* 0x00015006840e7980 */ /* 0x000f68000c101b00 */
[----:B------:R-:W5:Y:S01]  /*2050*/  LD.E.64 R12, [R132.64+0x148] ;  /* 0x00014806840c7980 */ /* 0x000f62000c101b00 */
[----:B------:R-:W-:Y:S01]  /*2060*/  IMAD.IADD R0, R0, 0x1, R3 ;  /* 0x0000000100007824 */ /* 0x000fe200078e0203 */
[----:B------:R-:W-:Y:S01]  /*2070*/  IADD3 R97, P5, P4, R76, R76, R76 ;  /* 0x0000004c4c617210 */ /* 0x000fe20007cbe04c */
[----:B------:R-:W-:Y:S01]  /*2080*/  IMAD.WIDE.U32 R198, R66, 0xa0, RZ ;  /* 0x000000a042c67825 */ /* 0x000fe200078e00ff */
[----:B------:R-:W-:-:S02]  /*2090*/  SHF.L.U32 R106, R64, 0x5, RZ ;  /* 0x00000005406a7819 */ /* 0x000fc400000006ff */
[----:B------:R-:W-:Y:S01]  /*20a0*/  IADD3.X R96, R77, R77, R77, P5, P4 ;  /* 0x0000004d4d607210 */ /* 0x000fe20002fe844d */
[C---:B------:R-:W-:Y:S01]  /*20b0*/  IMAD.SHL.U32 R88, R66.reuse, 0x20, RZ ;  /* 0x0000002042587824 */ /* 0x040fe200078e00ff */
[C-C-:B------:R-:W-:Y:S01]  /*20c0*/  SHF.L.U64.HI R89, R66.reuse, 0x5, R67.reuse ;  /* 0x0000000542597819 */ /* 0x140fe20000010243 */
[C---:B------:R-:W-:Y:S01]  /*20d0*/  IMAD.SHL.U32 R85, R66.reuse, 0x40, RZ ;  /* 0x0000004042557824 */ /* 0x040fe200078e00ff */
[----:B------:R-:W-:Y:S01]  /*20e0*/  SHF.L.U64.HI R86, R66, 0x6, R67 ;  /* 0x0000000642567819 */ /* 0x000fe20000010243 */
[----:B------:R-:W-:Y:S01]  /*20f0*/  IMAD R81, R67, 0xe0, RZ ;  /* 0x000000e043517824 */ /* 0x000fe200078e02ff */
[----:B------:R-:W-:Y:S01]  /*2100*/  SHF.L.U64.HI R107, R64, 0x5, R65 ;  /* 0x00000005406b7819 */ /* 0x000fe20000010241 */
[----:B------:R-:W-:Y:S01]  /*2110*/  IMAD.WIDE.U32 R194, R66, 0xe0, RZ ;  /* 0x000000e042c27825 */ /* 0x000fe200078e00ff */
[----:B------:R-:W-:Y:S02]  /*2120*/  SHF.L.U64.HI R89, R88, 0x1, R89 ;  /* 0x0000000158597819 */ /* 0x000fe40000010259 */
[----:B------:R-:W-:Y:S01]  /*2130*/  SHF.L.U64.HI R86, R85, 0x1, R86 ;  /* 0x0000000155567819 */ /* 0x000fe20000010256 */
[C---:B------:R-:W-:Y:S01]  /*2140*/  IMAD R87, R67.reuse, 0x60, RZ ;  /* 0x0000006043577824 */ /* 0x040fe200078e02ff */
[C---:B------:R-:W-:Y:S01]  /*2150*/  IADD3 R181, R184.reuse, 0x10, RZ ;  /* 0x00000010b8b57810 */ /* 0x040fe20007ffe0ff */
[----:B------:R-:W-:Y:S01]  /*2160*/  IMAD R83, R67, 0xc0, RZ ;  /* 0x000000c043537824 */ /* 0x000fe200078e02ff */
[----:B------:R-:W-:Y:S01]  /*2170*/  IADD3 R180, R184, 0x20, RZ ;  /* 0x00000020b8b47810 */ /* 0x000fe20007ffe0ff */
[----:B------:R-:W-:Y:S01]  /*2180*/  IMAD.WIDE.U32 R200, R66, 0x60, RZ ;  /* 0x0000006042c87825 */ /* 0x000fe200078e00ff */
[----:B------:R-:W-:-:S02]  /*2190*/  IADD3 R179, R184, 0x30, RZ ;  /* 0x00000030b8b37810 */ /* 0x000fc40007ffe0ff */
[----:B------:R-:W-:Y:S01]  /*21a0*/  IADD3 R178, R184, 0x40, RZ ;  /* 0x00000040b8b27810 */ /* 0x000fe20007ffe0ff */
[----:B------:R-:W-:Y:S01]  /*21b0*/  IMAD.WIDE.U32 R196, R66, 0xc0, RZ ;  /* 0x000000c042c47825 */ /* 0x000fe200078e00ff */
[C---:B------:R-:W-:Y:S02]  /*21c0*/  IADD3 R177, R184.reuse, 0x50, RZ ;  /* 0x00000050b8b17810 */ /* 0x040fe40007ffe0ff */
[----:B------:R-:W-:Y:S01]  /*21d0*/  IADD3 R176, R184, 0x60, RZ ;  /* 0x00000060b8b07810 */ /* 0x000fe20007ffe0ff */
[----:B------:R-:W-:Y:S01]  /*21e0*/  IMAD.SHL.U32 R102, R64, 0x40, RZ ;  /* 0x0000004040667824 */ /* 0x000fe200078e00ff */
[----:B------:R-:W-:Y:S01]  /*21f0*/  IADD3 R174, R184, 0x70, RZ ;  /* 0x00000070b8ae7810 */ /* 0x000fe20007ffe0ff */
[----:B------:R-:W-:Y:S01]  /*2200*/  IMAD.MOV.U32 R144, RZ, RZ, R230 ;  /* 0x000000ffff907224 */ /* 0x000fe200078e00e6 */
[----:B------:R-:W-:Y:S01]  /*2210*/  SHF.L.U64.HI R103, R64, 0x6, R65 ;  /* 0x0000000640677819 */ /* 0x000fe20000010241 */
[----:B------:R-:W-:Y:S01]  /*2220*/  IMAD.MOV.U32 R147, RZ, RZ, R232 ;  /* 0x000000ffff937224 */ /* 0x000fe200078e00e8 */
[----:B------:R-:W-:Y:S01]  /*2230*/  MOV R145, R231 ;  /* 0x000000e700917202 */ /* 0x000fe20000000f00 */
[----:B------:R-:W-:Y:S01]  /*2240*/  IMAD.MOV.U32 R146, RZ, RZ, R233 ;  /* 0x000000ffff927224 */ /* 0x000fe200078e00e9 */
[----:B------:R-:W-:Y:S01]  /*2250*/  SHF.L.U32 R85, R85, 0x1, RZ ;  /* 0x0000000155557819 */ /* 0x000fe200000006ff */
[----:B------:R-:W-:Y:S01]  /*2260*/  IMAD.SHL.U32 R88, R88, 0x2, RZ ;  /* 0x0000000258587824 */ /* 0x000fe200078e00ff */
[----:B------:R-:W-:Y:S01]  /*2270*/  IADD3 R81, R195, R81, RZ ;  /* 0x00000051c3517210 */ /* 0x000fe20007ffe0ff */
[----:B------:R-:W-:-:S02]  /*2280*/  IMAD.IADD R87, R201, 0x1, R87 ;  /* 0x00000001c9577824 */ /* 0x000fc400078e0257 */
[----:B------:R-:W-:Y:S02]  /*2290*/  IMAD.IADD R83, R197, 0x1, R83 ;  /* 0x00000001c5537824 */ /* 0x000fe400078e0253 */
        /* <DEDUP_REMOVED lines=12> */
[----:B------:R-:W-:Y:S01]  /*2360*/  SHF.R.S32.HI R7, RZ, 0x1f, R3 ;  /* 0x0000001fff077819 */ /* 0x000fe20000011403 */
[----:B------:R-:W-:Y:S01]  /*2370*/  IMAD.IADD R29, R29, 0x1, R2 ;  /* 0x000000011d1d7824 */ /* 0x000fe200078e0202 */
[----:B------:R-:W-:Y:S01]  /*2380*/  IADD3.X R217, ~R111, RZ, R10, P1, P0 ;  /* 0x000000ff6fd97210 */ /* 0x000fe20000fe050a */
[----:B----4-:R-:W-:Y:S01]  /*2390*/  IMAD R11, R203, R3, RZ ;  /* 0x00000003cb0b7224 */ /* 0x010fe200078e02ff */
[C-C-:B------:R-:W-:Y:S01]  /*23a0*/  SHF.L.U64.HI R121, R202.reuse, 0x4, R203.reuse ;  /* 0x00000004ca797819 */ /* 0x140fe200000102cb */
[----:B-----5:R-:W-:Y:S01]  /*23b0*/  IMAD R21, R21, R239, RZ ;  /* 0x000000ef15157224 */ /* 0x020fe200078e02ff */
[----:B------:R-:W-:Y:S01]  /*23c0*/  SHF.L.U64.HI R123, R202, 0x5, R203 ;  /* 0x00000005ca7b7819 */ /* 0x000fe200000102cb */
[----:B------:R-:W-:Y:S01]  /*23d0*/  IMAD.WIDE.U32 R30, R218, 0x30, R216 ;  /* 0x00000030da1e7825 */ /* 0x000fe200078e00d8 */
[C---:B------:R-:W-:Y:S02]  /*23e0*/  SHF.L.U32 R124, R202.reuse, 0x5, RZ ;  /* 0x00000005ca7c7819 */ /* 0x040fe400000006ff */
[C---:B------:R-:W-:Y:S01]  /*23f0*/  SHF.L.U64.HI R126, R202.reuse, 0x6, R203 ;  /* 0x00000006ca7e7819 */ /* 0x040fe200000102cb */
[----:B------:R-:W-:Y:S01]  /*2400*/  IMAD R11, R202, R7, R11 ;  /* 0x00000007ca0b7224 */ /* 0x000fe200078e020b */
[----:B------:R-:W-:Y:S01]  /*2410*/  IADD3 R214, P0, -R112, R30, RZ ;  /* 0x0000001e70d67210 */ /* 0x000fe20007f1e1ff */
[----:B------:R-:W-:Y:S01]  /*2420*/  IMAD.WIDE.U32 R28, R202, R3, R28 ;  /* 0x00000003ca1c7225 */ /* 0x000fe200078e001c */
[----:B------:R-:W-:-:S02]  /*2430*/  LEA.HI R165, R6, R6, RZ, 0x1 ;  /* 0x0000000606a57211 */ /* 0x000fc400078f08ff */
[----:B------:R-:W-:Y:S01]  /*2440*/  IADD3.X R215, ~R111, R31, R116, P0, !PT ;  /* 0x0000001f6fd77210 */ /* 0x000fe200007fe574 */
[----:B------:R-:W-:Y:S01]  /*2450*/  IMAD.WIDE.U32 R26, R239, R20, R16 ;  /* 0x00000014ef1a7225 */ /* 0x000fe200078e0010 */
[----:B------:R-:W-:Y:S02]  /*2460*/  SHF.R.S32.HI R165, RZ, 0x1, R165 ;  /* 0x00000001ffa57819 */ /* 0x000fe400000114a5 */
[----:B------:R-:W-:Y:S01]  /*2470*/  SHF.L.U64.HI R123, R124, 0x1, R123 ;  /* 0x000000017c7b7819 */ /* 0x000fe2000001027b */
[----:B------:R-:W-:Y:S01]  /*2480*/  IMAD R10, R20, R80, R21 ;  /* 0x00000050140a7224 */ /* 0x000fe200078e0215 */
[----:B------:R-:W-:Y:S01]  /*2490*/  IADD3 R21, R29, R11, RZ ;  /* 0x0000000b1d157210 */ /* 0x000fe20007ffe0ff */
[----:B------:R-:W-:Y:S01]  /*24a0*/  IMAD R2, R219, R3, RZ ;  /* 0x00000003db027224 */ /* 0x000fe200078e02ff */
[----:B------:R-:W-:Y:S01]  /*24b0*/  SHF.L.U32 R171, R165, 0x6, RZ ;  /* 0x00000006a5ab7819 */ /* 0x000fe200000006ff */
[----:B------:R-:W-:Y:S01]  /*24c0*/  IMAD.IADD R27, R27, 0x1, R10 ;  /* 0x000000011b1b7824 */ /* 0x000fe200078e020a */
[----:B------:R-:W-:Y:S01]  /*24d0*/  SHF.L.U32 R124, R124, 0x1, RZ ;  /* 0x000000017c7c7819 */ /* 0x000fe200000006ff */
[----:B------:R-:W-:Y:S01]  /*24e0*/  IMAD.WIDE.U32 R10, R218, 0x30, R214 ;  /* 0x00000030da0a7825 */ /* 0x000fe200078e00d6 */
[----:B------:R-:W-:-:S03]  /*24f0*/  SHF.R.S32.HI R156, RZ, 0x1f, R171 ;  /* 0x0000001fff9c7819 */ /* 0x000fc600000114ab */
[----:B------:R-:W-:Y:S01]  /*2500*/  IMAD R2, R218, R7, R2 ;  /* 0x00000007da027224 */ /* 0x000fe200078e0202 */
[----:B------:R-:W-:Y:S01]  /*2510*/  IADD3 R212, P0, -R112, R10, RZ ;  /* 0x0000000a70d47210 */ /* 0x000fe20007f1e1ff */
[----:B------:R-:W-:Y:S01]  /*2520*/  IMAD.WIDE.U32 R26, R218, R3, R26 ;  /* 0x00000003da1a7225 */ /* 0x000fe200078e001a */
[----:B------:R-:W-:Y:S02]  /*2530*/  SHF.R.S32.HI R7, RZ, 0x1f, R82 ;  /* 0x0000001fff077819 */ /* 0x000fe40000011452 */
[----:B------:R-:W-:Y:S01]  /*2540*/  IADD3.X R213, ~R111, R116, R11, P0, !PT ;  /* 0x000000746fd57210 */ /* 0x000fe200007fe50b */
[----:B------:R-:W-:Y:S01]  /*2550*/  IMAD.MOV.U32 R20, RZ, RZ, R28 ;  /* 0x000000ffff147224 */ /* 0x000fe200078e001c */
[----:B------:R-:W-:Y:S01]  /*2560*/  IADD3 R3, P0, -R82, R184, RZ ;  /* 0x000000b852037210 */ /* 0x000fe20007f1e1ff */
[----:B------:R-:W-:Y:S01]  /*2570*/  IMAD R10, R25, R4, RZ ;  /* 0x00000004190a7224 */ /* 0x000fe200078e02ff */
        /* <DEDUP_REMOVED lines=37> */
[----:B------:R-:W-:Y:S01]  /*27d0*/  IMAD.SHL.U32 R122, R202, 0x10, RZ ;  /* 0x00000010ca7a7824 */ /* 0x000fe200078e00ff */
[----:B------:R-:W-:Y:S01]  /*27e0*/  LEA.HI.X.SX32 R143, R4, R143, 0x1, P2 ;  /* 0x0000008f048f7211 */ /* 0x000fe200010f0eff */
[----:B------:R-:W-:Y:S01]  /*27f0*/  IMAD.IADD R84, R199, 0x1, R3 ;  /* 0x00000001c7547824 */ /* 0x000fe200078e0203 */
[----:B------:R-:W-:Y:S01]  /*2800*/  SHF.L.U32 R10, R2, 0x1, RZ ;  /* 0x00000001020a7819 */ /* 0x000fe200000006ff */
[----:B------:R-:W-:Y:S01]  /*2810*/  IMAD.SHL.U32 R127, R202, 0x40, RZ ;  /* 0x00000040ca7f7824 */ /* 0x000fe200078e00ff */
[----:B------:R-:W-:Y:S01]  /*2820*/  IADD3.X R116, ~R111, R116, R21, P1, !PT ;  /* 0x000000746f747210 */ /* 0x000fe20000ffe515 */
[C---:B------:R-:W-:Y:S01]  /*2830*/  IMAD.SHL.U32 R175, R165.reuse, 0x20, RZ ;  /* 0x00000020a5af7824 */ /* 0x040fe200078e00ff */
[----:B------:R-:W-:Y:S01]  /*2840*/  SHF.L.U64.HI R143, R0, 0x1, R143 ;  /* 0x00000001008f7819 */ /* 0x000fe2000001028f */
[C---:B------:R-:W-:Y:S01]  /*2850*/  IMAD R173, R165.reuse, 0x30, RZ ;  /* 0x00000030a5ad7824 */ /* 0x040fe200078e02ff */
[----:B------:R-:W-:Y:S01]  /*2860*/  IADD3 R140, P3, R14, R142, RZ ;  /* 0x0000008e0e8c7210 */ /* 0x000fe20007f7e0ff */
[C---:B------:R-:W-:Y:S01]  /*2870*/  IMAD R169, R165.reuse, 0x50, RZ ;  /* 0x00000050a5a97824 */ /* 0x040fe200078e02ff */
        /* <DEDUP_REMOVED lines=10> */
[----:B------:R-:W-:Y:S01]  /*2920*/  IADD3 R99, P2, R97, 0x40, RZ ;  /* 0x0000004061637810 */ /* 0x000fe20007f5e0ff */
        /* <DEDUP_REMOVED lines=8> */
[----:B------:R-:W-:Y:S01]  /*29b0*/  IMAD.WIDE.U32 R208, R202, 0x60, RZ ;  /* 0x00000060cad07825 */ /* 0x000fe200078e00ff */
[----:B------:R-:W-:-:S02]  /*29c0*/  IADD3.X R96, R96, RZ, R77, P1, P0 ;  /* 0x000000ff60607210 */ /* 0x000fc40000fe044d */
[C---:B------:R-:W-:Y:S01]  /*29d0*/  IADD3 R95, P0, R76.reuse, R97, RZ ;  /* 0x000000614c5f7210 */ /* 0x040fe20007f1e0ff */
[----:B------:R-:W-:Y:S01]  /*29e0*/  IMAD.IADD R166, R183, 0x1, R168 ;  /* 0x00000001b7a67824 */ /* 0x000fe200078e02a8 */
[----:B------:R-:W-:Y:S01]  /*29f0*/  IADD3 R105, P3, R76, 0x40, RZ ;  /* 0x000000404c697810 */ /* 0x000fe20007f7e0ff */
[----:B------:R-:W-:Y:S01]  /*2a00*/  IMAD.WIDE.U32 R206, R202, 0xa0, RZ ;  /* 0x000000a0cace7825 */ /* 0x000fe200078e00ff */
[----:B------:R-:W-:Y:S02]  /*2a10*/  IADD3.X R94, R77, R96, RZ, P0, !PT ;  /* 0x000000604d5e7210 */ /* 0x000fe400007fe4ff */
[----:B------:R-:W-:Y:S01]  /*2a20*/  IADD3 R93, P0, R76, R95, RZ ;  /* 0x0000005f4c5d7210 */ /* 0x000fe20007f1e0ff */
[----:B------:R-:W-:Y:S01]  /*2a30*/  IMAD.X R104, RZ, RZ, R77, P3 ;  /* 0x000000ffff687224 */ /* 0x000fe200018e064d */
[----:B------:R-:W-:Y:S01]  /*2a40*/  IADD3 R164, R183, R166, RZ ;  /* 0x000000a6b7a47210 */ /* 0x000fe20007ffe0ff */
[----:B------:R-:W-:Y:S01]  /*2a50*/  IMAD.WIDE.U32 R204, R202, 0xc0, RZ ;  /* 0x000000c0cacc7825 */ /* 0x000fe200078e00ff */
[----:B------:R-:W-:-:S02]  /*2a60*/  IADD3 R117, P1, R115, R110, RZ ;  /* 0x0000006e73757210 */ /* 0x000fc40007f3e0ff */
[----:B------:R-:W-:Y:S01]  /*2a70*/  IADD3 R101, P3, R106, 0x40, RZ ;  /* 0x000000406a657810 */ /* 0x000fe20007f7e0ff */
[----:B------:R-:W-:Y:S01]  /*2a80*/  IMAD.X R92, R77, 0x1, R94, P0 ;  /* 0x000000014d5c7824 */ /* 0x000fe200000e065e */
[----:B------:R-:W-:Y:S01]  /*2a90*/  IADD3 R91, P0, R76, R93, RZ ;  /* 0x0000005d4c5b7210 */ /* 0x000fe20007f1e0ff */
[----:B------:R-:W-:Y:S01]  /*2aa0*/  IMAD.IADD R163, R183, 0x1, R164 ;  /* 0x00000001b7a37824 */ /* 0x000fe200078e02a4 */
[----:B------:R-:W-:Y:S01]  /*2ab0*/  IADD3.X R118, R116, R109, RZ, P1, !PT ;  /* 0x0000006d74767210 */ /* 0x000fe20000ffe4ff */
[----:B------:R-:W-:Y:S01]  /*2ac0*/  IMAD R165, R165, 0x70, RZ ;  /* 0x00000070a5a57824 */ /* 0x000fe200078e02ff */
[----:B------:R-:W-:Y:S01]  /*2ad0*/  SHF.L.U64.HI R121, R122, 0x1, R121 ;  /* 0x000000017a797819 */ /* 0x000fe20000010279 */
[----:B------:R-:W-:Y:S01]  /*2ae0*/  IMAD.X R90, R77, 0x1, R92, P0 ;  /* 0x000000014d5a7824 */ /* 0x000fe200000e065c */
[----:B------:R-:W-:Y:S01]  /*2af0*/  IADD3 R120, P0, R117, R110, RZ ;  /* 0x0000006e75787210 */ /* 0x000fe20007f1e0ff */
[----:B------:R-:W-:Y:S01]  /*2b00*/  IMAD.IADD R162, R183, 0x1, R163 ;  /* 0x00000001b7a27824 */ /* 0x000fe200078e02a3 */
[----:B------:R-:W-:Y:S01]  /*2b10*/  SHF.L.U64.HI R126, R127, 0x1, R126 ;  /* 0x000000017f7e7819 */ /* 0x000fe2000001027e */
[----:B------:R-:W-:Y:S01]  /*2b20*/  IMAD.WIDE.U32 R202, R202, 0xe0, RZ ;  /* 0x000000e0caca7825 */ /* 0x000fe200078e00ff */
[----:B------:R-:W-:-:S02]  /*2b30*/  IADD3 R12, R16, 0x40, RZ ;  /* 0x00000040100c7810 */ /* 0x000fc40007ffe0ff */
[----:B------:R-:W-:Y:S01]  /*2b40*/  IADD3 R128, R207, R5, RZ ;  /* 0x00000005cf807210 */ /* 0x000fe20007ffe0ff */
        /* <DEDUP_REMOVED lines=21> */
[----:B------:R-:W-:Y:S02]  /*2ca0*/  SHF.R.S32.HI R148, RZ, 0x1f, R162 ;  /* 0x0000001fff947819 */ /* 0x000fe400000114a2 */
.L_x_3855:
[----:B------:R-:W-:Y:S01]  /*2cb0*/  IMAD.SHL.U32 R14, R11, 0x80, RZ ;  /* 0x000000800b0e7824 */ /* 0x000fe200078e00ff */
[----:B------:R-:W-:Y:S01]  /*2cc0*/  BSSY B2, `(.L_x_3784) ;  /* 0x0000a2f000027945 */ /* 0x000fe20003800000 */
[----:B------:R-:W-:Y:S03]  /*2cd0*/  IMAD.MOV.U32 R135, RZ, RZ, R131 ;  /* 0x000000ffff877224 */ /* 0x000fe600078e0083 */
[----:B------:R-:W-:Y:S05]  /*2ce0*/  IADD3 R13, R14, -0x80, RZ ;  /* 0xffffff800e0d7810 */ /* 0x000fea0007ffe0ff */
[--C-:B------:R-:W-:Y:S02]  /*2cf0*/  IMAD.IADD R223, R70, 0x1, -R13.reuse ;  /* 0x0000000146df7824 */ /* 0x100fe400078e0a0d */
[----:B------:R-:W-:Y:S03]  /*2d00*/  IMAD.IADD R221, R82, 0x1, -R13 ;  /* 0x0000000152dd7824 */ /* 0x000fe600078e0a0d */
[CC--:B------:R-:W-:Y:S02]  /*2d10*/  ISETP.GE.AND P2, PT, R184.reuse, R223.reuse, PT ;  /* 0x000000dfb800720c */ /* 0x0c0fe40003f46270 */
[C---:B------:R-:W-:Y:S02]  /*2d20*/  ISETP.GE.AND P0, PT, R181.reuse, R223, PT ;  /* 0x000000dfb500720c */ /* 0x040fe40003f06270 */
[-C--:B------:R-:W-:Y:S02]  /*2d30*/  ISETP.GE.AND P2, PT, R184, R221.reuse, !P2 ;  /* 0x000000ddb800720c */ /* 0x080fe40005746270 */
[----:B------:R-:W-:Y:S11]  /*2d40*/  ISETP.GE.AND P0, PT, R181, R221, !P0 ;  /* 0x000000ddb500720c */ /* 0x000ff60004706270 */
[----:B-1----:R-:W2:Y:S01]  /*2d50*/  @P2 LD.E.128 R20, [R134.64] ;  /* 0x0000000686142980 */ /* 0x002ea2000c101d00 */
[----:B------:R-:W-:Y:S01]  /*2d60*/  @P2 IMAD.MOV.U32 R2, RZ, RZ, R147 ;  /* 0x000000ffff022224 */ /* 0x000fe200078e0093 */
[----:B------:R-:W-:Y:S01]  /*2d70*/  @P0 IADD3 R18, P1, R134, R122, RZ ;  /* 0x0000007a86120210 */ /* 0x000fe20007f3e0ff */
[----:B------:R-:W-:Y:S04]  /*2d80*/  @P2 IMAD.MOV.U32 R3, RZ, RZ, R146 ;  /* 0x000000ffff032224 */ /* 0x000fe800078e0092 */
[C---:B------:R-:W-:Y:S01]  /*2d90*/  @P0 IMAD.X R19, R131.reuse, 0x1, R121, P1 ;  /* 0x0000000183130824 */ /* 0x040fe200008e0679 */
        /* <DEDUP_REMOVED lines=128> */
[----:B------:R-:W-:Y:S02]  /*35a0*/  @!P0 FFMA.FTZ R40, R32, R19, -R40 ;  /* 0x0000001320288223 */ /* 0x000fe40000010828 */
[----:B------:R-:W-:Y:S01]  /*35b0*/  @!P0 FFMA.FTZ R4, R37, R32, R4 ;  /* 0x0000002025048223 */ /* 0x000fe20000010004 */
[----:B------:R-:W-:Y:S01]  /*35c0*/  @!P0 F2FP.BF16.PACK_AB R42, R2, R41 ;  /* 0x00000029022a823e */ /* 0x000fe200000010ff */
[----:B------:R-:W-:Y:S02]  /*35d0*/  @!P0 FFMA.FTZ R38, R35, R18, -R38 ;  /* 0x0000001223268223 */ /* 0x000fe40000010826 */
[----:B------:R-:W-:Y:S01]  /*35e0*/  @!P0 IMAD.MOV.U32 R24, RZ, RZ, R39 ;  /* 0x000000ffff188224 */ /* 0x000fe200078e0027 */
[----:B------:R-:W-:Y:S02]  /*35f0*/  @!P0 F2FP.BF16.PACK_AB R41, R4, R40 ;  /* 0x000000280429823e */ /* 0x000fe400000010ff */
[----:B------:R-:W-:Y:S02]  /*3600*/  @!P0 F2FP.BF16.PACK_AB R38, R3, R38 ;  /* 0x000000260326823e */ /* 0x000fe400000010ff */
[----:B------:R-:W-:Y:S01]  /*3610*/  @!P0 MOV R25, R42 ;  /* 0x0000002a00198202 */ /* 0x000fe20000000f00 */
[----:B------:R-:W-:Y:S01]  /*3620*/  @!P0 IMAD.MOV.U32 R27, RZ, RZ, R41 ;  /* 0x000000ffff1b8224 */ /* 0x000fe200078e0029 */
[----:B------:R-:W-:Y:S05]  /*3630*/  @!P0 MOV R26, R38 ;  /* 0x00000026001a8202 */ /* 0x000fea0000000f00 */
[----:B------:R1:W-:Y:S08]  /*3640*/  ST.E.128 [R144.64], R24 ;  /* 0x0000001890007985 */ /* 0x0003f0000c101d06 */
[----:B------:R-:W2:Y:S08]  /*3650*/  LD.E.128 R20, [R138.64+0x80] ;  /* 0x000080068a147980 */ /* 0x000eb0000c101d00 */
[----:B------:R-:W3:Y:S06]  /*3660*/  @!P1 LD.E.64 R18, [R8.64+0x40] ;  /* 0x0000400608129980 */ /* 0x000eec000c101b00 */
[----:B------:R-:W4:Y:S01]  /*3670*/  @!P1 LD.E.64 R36, [R50.64+0x40] ;  /* 0x0000400632249980 */ /* 0x000f22000c101b00 */
[----:B--2---:R-:W-:Y:S01]  /*3680*/  @!P1 LOP3.LUT R30, R20, 0xffff0000, RZ, 0xc0, !PT ;  /* 0xffff0000141e9812 */ /* 0x004fe200078ec0ff */
[----:B------:R-:W-:Y:S01]  /*3690*/  @!P1 IMAD.U32 R35, R22, 0x10000, RZ ;  /* 0x0001000016239824 */ /* 0x000fe200078e00ff */
[----:B------:R-:W-:Y:S02]  /*36a0*/  @!P1 SHF.L.U32 R32, R20, 0x10, RZ ;  /* 0x0000001014209819 */ /* 0x000fe400000006ff */
[----:B-1----:R-:W-:Y:S02]  /*36b0*/  @!P1 LOP3.LUT R25, R21, 0xffff0000, RZ, 0xc0, !PT ;  /* 0xffff000015199812 */ /* 0x002fe400078ec0ff */
[----:B------:R-:W-:Y:S01]  /*36c0*/  @!P1 LOP3.LUT R27, R22, 0xffff0000, RZ, 0xc0, !PT ;  /* 0xffff0000161b9812 */ /* 0x000fe200078ec0ff */
[C---:B---3--:R-:W-:Y:S01]  /*36d0*/  @!P1 IMAD.U32 R29, R18.reuse, 0x10000, RZ ;  /* 0x00010000121d9824 */ /* 0x048fe200078e00ff */
[----:B------:R-:W-:Y:S02]  /*36e0*/  @!P1 LOP3.LUT R24, R23, 0xffff0000, RZ, 0xc0, !PT ;  /* 0xffff000017189812 */ /* 0x000fe400078ec0ff */
[----:B------:R-:W-:Y:S01]  /*36f0*/  @!P1 LOP3.LUT R28, R18, 0xffff0000, RZ, 0xc0, !PT ;  /* 0xffff0000121c9812 */ /* 0x000fe200078ec0ff */
[----:B------:R-:W-:Y:S01]  /*3700*/  @!P1 FMUL.FTZ R5, R30, R29 ;  /* 0x0000001d1e059220 */ /* 0x000fe20000410000 */
[----:B------:R-:W-:Y:S01]  /*3710*/  @!P1 SHF.L.U32 R18, R19, 0x10, RZ ;  /* 0x0000001013129819 */ /* 0x000fe200000006ff */
[----:B----4-:R-:W-:Y:S01]  /*3720*/  @!P1 IMAD.U32 R34, R37, 0x10000, RZ ;  /* 0x0001000025229824 */ /* 0x010fe200078e00ff */
[C---:B------:R-:W-:Y:S01]  /*3730*/  @!P1 SHF.L.U32 R31, R36.reuse, 0x10, RZ ;  /* 0x00000010241f9819 */ /* 0x040fe200000006ff */
[----:B------:R-:W-:Y:S01]  /*3740*/  @!P1 FMUL.FTZ R6, R25, R28 ;  /* 0x0000001c19069220 */ /* 0x000fe20000410000 */
[----:B------:R-:W-:Y:S01]  /*3750*/  @!P1 LOP3.LUT R33, R36, 0xffff0000, RZ, 0xc0, !PT ;  /* 0xffff000024219812 */ /* 0x000fe200078ec0ff */
[----:B------:R-:W-:Y:S01]  /*3760*/  @!P1 FMUL.FTZ R7, R27, R18 ;  /* 0x000000121b079220 */ /* 0x000fe20000410000 */
[----:B------:R-:W-:Y:S01]  /*3770*/  @!P1 LOP3.LUT R19, R19, 0xffff0000, RZ, 0xc0, !PT ;  /* 0xffff000013139812 */ /* 0x000fe200078ec0ff */
[----:B------:R-:W-:Y:S01]  /*3780*/  @!P1 FMUL.FTZ R38, R30, R31 ;  /* 0x0000001f1e269220 */ /* 0x000fe20000410000 */
[----:B------:R-:W-:Y:S01]  /*3790*/  @!P1 LOP3.LUT R37, R37, 0xffff0000, RZ, 0xc0, !PT ;  /* 0xffff000025259812 */ /* 0x000fe200078ec0ff */
[----:B------:R-:W-:Y:S01]  /*37a0*/  @!P1 FFMA.FTZ R5, R31, R32, R5 ;  /* 0x000000201f059223 */ /* 0x000fe20000010005 */
[----:B------:R-:W-:Y:S01]  /*37b0*/  @!P1 SHF.L.U32 R31, R21, 0x10, RZ ;  /* 0x00000010151f9819 */ /* 0x000fe200000006ff */
[----:B------:R-:W-:Y:S01]  /*37c0*/  @!P1 FFMA.FTZ R38, R32, R29, -R38 ;  /* 0x0000001d20269223 */ /* 0x000fe20000010826 */
[----:B------:R-:W-:Y:S01]  /*37d0*/  @!P1 SHF.L.U32 R32, R23, 0x10, RZ ;  /* 0x0000001017209819 */ /* 0x000fe200000006ff */
[----:B------:R-:W-:Y:S02]  /*37e0*/  @!P1 FMUL.FTZ R39, R25, R33 ;  /* 0x0000002119279220 */ /* 0x000fe40000410000 */
[----:B------:R-:W-:Y:S01]  /*37f0*/  @!P1 FMUL.FTZ R40, R27, R34 ;  /* 0x000000221b289220 */ /* 0x000fe20000410000 */
[----:B------:R-:W-:Y:S01]  /*3800*/  @!P1 F2FP.BF16.PACK_AB R38, R5, R38 ;  /* 0x000000260526923e */ /* 0x000fe200000010ff */
[C---:B------:R-:W-:Y:S02]  /*3810*/  @!P1 FMUL.FTZ R41, R24.reuse, R37 ;  /* 0x0000002518299220 */ /* 0x040fe40000410000 */
[----:B------:R-:W-:Y:S01]  /*3820*/  @!P1 FMUL.FTZ R8, R24, R19 ;  /* 0x0000001318089220 */ /* 0x000fe20000410000 */
[----:B------:R-:W-:Y:S01]  /*3830*/  @!P1 MOV R20, R38 ;  /* 0x0000002600149202 */ /* 0x000fe20000000f00 */
        /* <DEDUP_REMOVED lines=13> */
.L_x_3788:
[----:B------:R-:W-:Y:S05]  /*3910*/  BSYNC B0 ;  /* 0x0000000000007941 */ /* 0x000fea0003800000 */
.L_x_3787:
        /* <DEDUP_REMOVED lines=16> */
[----:B------:R-:W-:Y:S02]  /*3a20*/  LEA R48, P2, R216, R138, 0x1 ;  /* 0x0000008ad8307211 */ /* 0x000fe400078408ff */
[----:B------:R-:W-:Y:S01]  /*3a30*/  LEA R54, P3, R76, R144, 0x1 ;  /* 0x000000904c367211 */ /* 0x000fe200078608ff */
        /* <DEDUP_REMOVED lines=52> */
[C---:B------:R-:W-:Y:S01]  /*3d80*/  @!P1 IMAD.U32 R37, R22.reuse, 0x10000, RZ ;  /* 0x0001000016259824 */ /* 0x040fe200078e00ff */
[----:B-1----:R-:W-:Y:S02]  /*3d90*/  @!P1 LOP3.LUT R25, R21, 0xffff0000, RZ, 0xc0, !PT ;  /* 0xffff000015199812 */ /* 0x002fe400078ec0ff */
[----:B------:R-:W-:Y:S02]  /*3da0*/  @!P1 LOP3.LUT R27, R22, 0xffff0000, RZ, 0xc0, !PT ;  /* 0xffff0000161b9812 */ /* 0x000fe400078ec0ff */
[----:B------:R-:W-:Y:S01]  /*3db0*/  @!P1 LOP3.LUT R24, R23, 0xffff0000, RZ, 0xc0, !PT ;  /* 0xffff000017189812 */ /* 0x000fe200078ec0ff */
[C---:B---3--:R-:W-:Y:S01]  /*3dc0*/  @!P1 IMAD.U32 R31, R18.reuse, 0x10000, RZ ;  /* 0x00010000121f9824 */ /* 0x048fe200078e00ff */
[----:B------:R-:W-:Y:S02]  /*3dd0*/  @!P1 LOP3.LUT R30, R18, 0xffff0000, RZ, 0xc0, !PT ;  /* 0xffff0000121e9812 */ /* 0x000fe400078ec0ff */
[C---:B------:R-:W-:Y:S01]  /*3de0*/  @!P1 SHF.L.U32 R18, R19.reuse, 0x10, RZ ;  /* 0x0000001013129819 */ /* 0x040fe200000006ff */
[----:B------:R-:W-:Y:S01]  /*3df0*/  @!P1 FMUL.FTZ R5, R32, R31 ;  /* 0x0000001f20059220 */ /* 0x000fe20000410000 */
[----:B------:R-:W-:Y:S01]  /*3e00*/  @!P1 LOP3.LUT R19, R19, 0xffff0000, RZ, 0xc0, !PT ;  /* 0xffff000013139812 */ /* 0x000fe200078ec0ff */
[C---:B----4-:R-:W-:Y:S01]  /*3e10*/  @!P1 IMAD.U32 R33, R38.reuse, 0x10000, RZ ;  /* 0x0001000026219824 */ /* 0x050fe200078e00ff */
[----:B------:R-:W-:Y:S01]  /*3e20*/  @!P1 SHF.L.U32 R36, R39, 0x10, RZ ;  /* 0x0000001027249819 */ /* 0x000fe200000006ff */
[----:B------:R-:W-:Y:S01]  /*3e30*/  @!P1 FMUL.FTZ R6, R25, R30 ;  /* 0x0000001e19069220 */ /* 0x000fe20000410000 */
[----:B------:R-:W-:Y:S01]  /*3e40*/  @!P1 LOP3.LUT R35, R38, 0xffff0000, RZ, 0xc0, !PT ;  /* 0xffff000026239812 */ /* 0x000fe200078ec0ff */
[----:B------:R-:W-:Y:S01]  /*3e50*/  @!P1 FMUL.FTZ R42, R32, R33 ;  /* 0x00000021202a9220 */ /* 0x000fe20000410000 */
[----:B------:R-:W-:Y:S01]  /*3e60*/  @!P1 LOP3.LUT R39, R39, 0xffff0000, RZ, 0xc0, !PT ;  /* 0xffff000027279812 */ /* 0x000fe200078ec0ff */
[----:B------:R-:W-:Y:S01]  /*3e70*/  @!P1 FFMA.FTZ R5, R33, R34, R5 ;  /* 0x0000002221059223 */ /* 0x000fe20000010005 */
[----:B------:R-:W-:Y:S01]  /*3e80*/  @!P1 SHF.L.U32 R33, R21, 0x10, RZ ;  /* 0x0000001015219819 */ /* 0x000fe200000006ff */
[----:B------:R-:W-:Y:S02]  /*3e90*/  @!P1 FMUL.FTZ R7, R27, R18 ;  /* 0x000000121b079220 */ /* 0x000fe40000410000 */
[----:B------:R-:W-:Y:S01]  /*3ea0*/  @!P1 FFMA.FTZ R42, R34, R31, -R42 ;  /* 0x0000001f222a9223 */ /* 0x000fe2000001082a */
[----:B------:R-:W-:Y:S01]  /*3eb0*/  @!P1 SHF.L.U32 R34, R23, 0x10, RZ ;  /* 0x0000001017229819 */ /* 0x000fe200000006ff */
[----:B------:R-:W-:Y:S02]  /*3ec0*/  @!P1 FMUL.FTZ R44, R27, R36 ;  /* 0x000000241b2c9220 */ /* 0x000fe40000410000 */
        /* <DEDUP_REMOVED lines=18> */
.L_x_3790:
[----:B------:R-:W-:Y:S05]  /*3ff0*/  BSYNC B0 ;  /* 0x0000000000007941 */ /* 0x000fea0003800000 */
.L_x_3789:
        /* <DEDUP_REMOVED lines=109> */
.L_x_3792:
[----:B------:R-:W-:Y:S05]  /*46d0*/  BSYNC B0 ;  /* 0x0000000000007941 */ /* 0x000fea0003800000 */
.L_x_3791:
        /* <DEDUP_REMOVED lines=74> */
[C---:B------:R-:W-:Y:S01]  /*4b80*/  @!P1 IMAD.U32 R37, R22.reuse, 0x10000, RZ ;  /* 0x0001000016259824 */ /* 0x040fe200078e00ff */
[----:B-1----:R-:W-:Y:S02]  /*4b90*/  @!P1 LOP3.LUT R25, R21, 0xffff0000, RZ, 0xc0, !PT ;  /* 0xffff000015199812 */ /* 0x002fe400078ec0ff */
[----:B------:R-:W-:Y:S02]  /*4ba0*/  @!P1 LOP3.LUT R27, R22, 0xffff0000, RZ, 0xc0, !PT ;  /* 0xffff0000161b9812 */ /* 0x000fe400078ec0ff */
        /* <DEDUP_REMOVED lines=36> */
.L_x_3794:
[----:B------:R-:W-:Y:S05]  /*4df0*/  BSYNC B0 ;  /* 0x0000000000007941 */ /* 0x000fea0003800000 */
.L_x_3793:
        /* <DEDUP_REMOVED lines=109> */
.L_x_3796:
[----:B------:R-:W-:Y:S05]  /*54d0*/  BSYNC B0 ;  /* 0x0000000000007941 */ /* 0x000fea0003800000 */
.L_x_3795:
        /* <DEDUP_REMOVED lines=113> */
.L_x_3798:
[----:B------:R-:W-:Y:S05]  /*5bf0*/  BSYNC B0 ;  /* 0x0000000000007941 */ /* 0x000fea0003800000 */
.L_x_3797:
        /* <DEDUP_REMOVED lines=113> */
.L_x_3800:
[----:B------:R-:W-:Y:S05]  /*6310*/  BSYNC B0 ;  /* 0x0000000000007941 */ /* 0x000fea0003800000 */
.L_x_3799:
        /* <DEDUP_REMOVED lines=74> */
[----:B-1----:R-:W-:Y:S02]  /*67c0*/  @!P1 LOP3.LUT R21, R25, 0xffff0000, RZ, 0xc0, !PT ;  /* 0xffff000019159812 */ /* 0x002fe400078ec0ff */
[----:B------:R-:W-:Y:S02]  /*67d0*/  @!P1 LOP3.LUT R22, R26, 0xffff0000, RZ, 0xc0, !PT ;  /* 0xffff00001a169812 */ /* 0x000fe400078ec0ff */
[----:B------:R-:W-:Y:S01]  /*67e0*/  @!P1 LOP3.LUT R20, R27, 0xffff0000, RZ, 0xc0, !PT ;  /* 0xffff00001b149812 */ /* 0x000fe200078ec0ff */
        /* <DEDUP_REMOVED lines=10> */
[C---:B------:R-:W-:Y:S01]  /*6890*/  @!P1 SHF.L.U32 R35, R37.reuse, 0x10, RZ ;  /* 0x0000001025239819 */ /* 0x040fe200000006ff */
[----:B------:R-:W-:Y:S01]  /*68a0*/  @!P1 FFMA.FTZ R5, R32, R33, R5 ;  /* 0x0000002120059223 */ /* 0x000fe20000010005 */
[----:B------:R-:W-:Y:S01]  /*68b0*/  @!P1 LOP3.LUT R37, R37, 0xffff0000, RZ, 0xc0, !PT ;  /* 0xffff000025259812 */ /* 0x000fe200078ec0ff */
[----:B------:R-:W-:Y:S01]  /*68c0*/  @!P1 FFMA.FTZ R40, R33, R30, -R40 ;  /* 0x0000001e21289223 */ /* 0x000fe20000010828 */
[----:B------:R-:W-:Y:S01]  /*68d0*/  @!P1 SHF.L.U32 R33, R25, 0x10, RZ ;  /* 0x0000001019219819 */ /* 0x000fe200000006ff */
[----:B------:R-:W-:Y:S02]  /*68e0*/  @!P1 IMAD.U32 R32, R26, 0x10000, RZ ;  /* 0x000100001a209824 */ /* 0x000fe400078e00ff */
[C---:B------:R-:W-:Y:S01]  /*68f0*/  @!P1 FMUL.FTZ R7, R22.reuse, R15 ;  /* 0x0000000f16079220 */ /* 0x040fe20000410000 */
[----:B------:R-:W-:Y:S01]  /*6900*/  @!P1 F2FP.BF16.PACK_AB R40, R5, R40 ;  /* 0x000000280528923e */ /* 0x000fe200000010ff */
[----:B------:R-:W-:Y:S02]  /*6910*/  @!P1 FMUL.FTZ R41, R21, R34 ;  /* 0x0000002215299220 */ /* 0x000fe40000410000 */
[----:B------:R-:W-:Y:S01]  /*6920*/  @!P1 FMUL.FTZ R42, R22, R35 ;  /* 0x00000023162a9220 */ /* 0x000fe20000410000 */
[----:B------:R-:W-:Y:S01]  /*6930*/  @!P1 MOV R24, R40 ;  /* 0x0000002800189202 */ /* 0x000fe20000000f00 */
        /* <DEDUP_REMOVED lines=15> */
.L_x_3802:
[----:B------:R-:W-:Y:S05]  /*6a30*/  BSYNC B0 ;  /* 0x0000000000007941 */ /* 0x000fea0003800000 */
.L_x_3801:
        /* <DEDUP_REMOVED lines=9> */
.L_x_3786:
        /* <DEDUP_REMOVED lines=8> */
[----:B------:R-:W-:Y:S01]  /*6b50*/  IMAD.MOV.U32 R135, RZ, RZ, RZ ;  /* 0x000000ffff877224 */ /* 0x000fe200078e00ff */
[----:B------:R-:W-:Y:S01]  /*6b60*/  MOV R61, RZ ;  /* 0x000000ff003d7202 */ /* 0x000fe20000000f00 */
[----:B-----5:R-:W-:Y:S01]  /*6b70*/  IMAD.U32 R35, R44, 0x10000, RZ ;  /* 0x000100002c237824 */ /* 0x020fe200078e00ff */
[----:B------:R-:W-:Y:S01]  /*6b80*/  SHF.R.S32.HI R225, RZ, 0x1, R225 ;  /* 0x00000001ffe17819 */ /* 0x000fe200000114e1 */
[----:B------:R-:W-:Y:S01]  /*6b90*/  IMAD.U32 R42, R46, 0x10000, RZ ;  /* 0x000100002e2a7824 */ /* 0x000fe200078e00ff */
        /* <DEDUP_REMOVED lines=8> */
[--C-:B------:R-:W-:Y:S01]  /*6c20*/  @P1 IMAD.MOV R63, RZ, RZ, -R225.reuse ;  /* 0x000000ffff3f1224 */ /* 0x100fe200078e0ae1 */
[----:B------:R-:W-:Y:S01]  /*6c30*/  @P1 IADD3 R135, -R225, RZ, RZ ;  /* 0x000000ffe1871210 */ /* 0x000fe20007ffe1ff */
[----:B------:R-:W-:Y:S03]  /*6c40*/  @P1 IMAD.MOV R61, RZ, RZ, -R225 ;  /* 0x000000ffff3d1224 */ /* 0x000fe600078e0ae1 */
[C---:B------:R-:W-:Y:S04]  /*6c50*/  LEA R18, P0, R63.reuse, R138, 0x1 ;  /* 0x0000008a3f127211 */ /* 0x040fe800078008ff */
[----:B------:R-:W-:Y:S02]  /*6c60*/  LEA.HI.X.SX32 R19, R63, R139, 0x1, P0 ;  /* 0x0000008b3f137211 */ /* 0x000fe400000f0eff */
[C---:B------:R-:W-:Y:S03]  /*6c70*/  LEA R226, P0, R61.reuse, R140, 0x1 ;  /* 0x0000008c3de27211 */ /* 0x040fe600078008ff */
[----:B------:R-:W2:Y:S01]  /*6c80*/  LD.E.128 R20, [R18.64] ;  /* 0x0000000612147980 */ /* 0x000ea2000c101d00 */
[----:B------:R-:W-:Y:S02]  /*6c90*/  LEA.HI.X.SX32 R227, R61, R141, 0x1, P0 ;  /* 0x0000008d3de37211 */ /* 0x000fe400000f0eff */
        /* <DEDUP_REMOVED lines=17> */
[C---:B------:R-:W-:Y:S01]  /*6db0*/  SHF.L.U32 R18, R23.reuse, 0x10, RZ ;  /* 0x0000001017127819 */ /* 0x040fe200000006ff */
[----:B------:R-:W-:Y:S01]  /*6dc0*/  @!P1 FADD.FTZ R30, -R30, -RZ ;  /* 0x800000ff1e1e9221 */ /* 0x000fe20000010100 */
[----:B------:R-:W-:Y:S01]  /*6dd0*/  LOP3.LUT R22, R23, 0xffff0000, RZ, 0xc0, !PT ;  /* 0xffff000017167812 */ /* 0x000fe200078ec0ff */
[----:B------:R-:W-:Y:S01]  /*6de0*/  FMUL.FTZ R0, R28, R33 ;  /* 0x000000211c007220 */ /* 0x000fe20000410000 */
[----:B------:R-:W-:Y:S01]  /*6df0*/  LOP3.LUT R23, R62, 0xffff0000, RZ, 0xc0, !PT ;  /* 0xffff00003e177812 */ /* 0x000fe200078ec0ff */
[C---:B----4-:R-:W-:Y:S01]  /*6e00*/  IMAD.U32 R34, R56.reuse, 0x10000, RZ ;  /* 0x0001000038227824 */ /* 0x050fe200078e00ff */
        /* <DEDUP_REMOVED lines=33> */
.L_x_3807:
[----:B------:R-:W-:Y:S05]  /*7020*/  BSYNC B0 ;  /* 0x0000000000007941 */ /* 0x000fea0003800000 */
.L_x_3806:
[----:B-----5:R2:W-:Y:S01]  /*7030*/  ST.E.128 [R144.64], R44 ;  /* 0x0000002c90007985 */ /* 0x0205e2000c101d06 */
[----:B------:R-:W-:Y:S01]  /*7040*/  ISETP.GE.AND P0, PT, R12, R15, PT ;  /* 0x0000000f0c00720c */ /* 0x000fe20003f06270 */
[----:B------:R-:W-:Y:S02]  /*7050*/  BSSY B0, `(.L_x_3808) ;  /* 0x0000051000007945 */ /* 0x000fe40003800000 */
[----:B------:R2:W5:Y:S10]  /*7060*/  LD.E.128 R40, [R138.64+0x80] ;  /* 0x000080068a287980 */ /* 0x000574000c101d00 */
[----:B------:R-:W-:-:S05]  /*7070*/  @P0 BRA `(.L_x_3809) ;  /* 0x000004e000000947 */ /* 0x000fca0003800000 */
[----:B------:R-:W-:Y:S01]  /*7080*/  LEA.HI R55, R15, R15, RZ, 0x1 ;  /* 0x0000000f0f377211 */ /* 0x000fe200078f08ff */
[----:B------:R-:W-:Y:S01]  /*7090*/  IMAD.MOV.U32 R61, RZ, RZ, RZ ;  /* 0x000000ffff3d7224 */ /* 0x000fe200078e00ff */
[C---:B-----5:R-:W-:Y:S01]  /*70a0*/  LOP3.LUT R37, R40.reuse, 0xffff0000, RZ, 0xc0, !PT ;  /* 0xffff000028257812 */ /* 0x060fe200078ec0ff */
[----:B------:R-:W-:Y:S01]  /*70b0*/  IMAD.U32 R35, R40, 0x10000, RZ ;  /* 0x0001000028237824 */ /* 0x000fe200078e00ff */
[----:B------:R-:W-:Y:S01]  /*70c0*/  SHF.R.S32.HI R55, RZ, 0x1, R55 ;  /* 0x00000001ff377819 */ /* 0x000fe20000011437 */
[----:B--2---:R-:W-:Y:S01]  /*70d0*/  IMAD.U32 R44, R42, 0x10000, RZ ;  /* 0x000100002a2c7824 */ /* 0x004fe200078e00ff */
        /* <DEDUP_REMOVED lines=58> */
[----:B------:R-:W-:Y:S01]  /*7480*/  FFMA.FTZ R3, R40, R39, R3 ;  /* 0x0000002728037223 */ /* 0x000fe20000010003 */
[----:B------:R-:W-:Y:S01]  /*7490*/  F2FP.BF16.PACK_AB R40, R2, R0 ;  /* 0x000000000228723e */ /* 0x000fe200000010ff */
        /* <DEDUP_REMOVED lines=12> */
.L_x_3809:
[----:B------:R-:W-:Y:S05]  /*7560*/  BSYNC B0 ;  /* 0x0000000000007941 */ /* 0x000fea0003800000 */
.L_x_3808:
[----:B-----5:R3:W-:Y:S02]  /*7570*/  ST.E.128 [R144.64+0x80], R40 ;  /* 0x0000802890007985 */ /* 0x0207e4000c101d06 */
.L_x_3805:
[----:B------:R-:W-:Y:S05]  /*7580*/  BSYNC B1 ;  /* 0x0000000000017941 */ /* 0x000fea0003800000 */
.L_x_3804:
        /* <DEDUP_REMOVED lines=17> */
[----:B---3--:R-:W-:Y:S01]  /*76a0*/  LOP3.LUT R41, R61, 0xffff0000, RZ, 0xc0, !PT ;  /* 0xffff00003d297812 */ /* 0x008fe200078ec0ff */
[C---:B--2---:R-:W-:Y:S01]  /*76b0*/  IMAD.U32 R46, R63.reuse, 0x10000, RZ ;  /* 0x000100003f2e7824 */ /* 0x044fe200078e00ff */
        /* <DEDUP_REMOVED lines=10> */
[C---:B----4-:R-:W-:Y:S02]  /*7760*/  LEA R224, P0, R139.reuse, R140, 0x1 ;  /* 0x0000008c8be07211 */ /* 0x050fe400078008ff */
        /* <DEDUP_REMOVED lines=17> */
[----:B------:R-:W-:Y:S02]  /*7880*/  LOP3.LUT R20, R22, 0xffff0000, RZ, 0xc0, !PT ;  /* 0xffff000016147812 */ /* 0x000fe400078ec0ff */
[----:B------:R-:W-:Y:S01]  /*7890*/  LOP3.LUT R22, R23, 0xffff0000, RZ, 0xc0, !PT ;  /* 0xffff000017167812 */ /* 0x000fe200078ec0ff */
[C---:B---3--:R-:W-:Y:S01]  /*78a0*/  IMAD.U32 R30, R225.reuse, 0x10000, RZ ;  /* 0x00010000e11e7824 */ /* 0x048fe200078e00ff */
        /* <DEDUP_REMOVED lines=8> */
[C---:B------:R-:W-:Y:S01]  /*7930*/  SHF.L.U32 R21, R227.reuse, 0x10, RZ ;  /* 0x00000010e3157819 */ /* 0x040fe200000006ff */
[----:B------:R-:W-:Y:S01]  /*7940*/  FMUL.FTZ R0, R28, R33 ;  /* 0x000000211c007220 */ /* 0x000fe20000410000 */
[----:B------:R-:W-:Y:S01]  /*7950*/  LOP3.LUT R19, R227, 0xffff0000, RZ, 0xc0, !PT ;  /* 0xffff0000e3137812 */ /* 0x000fe200078ec0ff */
[----:B------:R-:W-:Y:S02]  /*7960*/  @!P1 FADD.FTZ R31, -R31, -RZ ;  /* 0x800000ff1f1f9221 */ /* 0x000fe40000010100 */
[C---:B----4-:R-:W-:Y:S01]  /*7970*/  IMAD.U32 R34, R56.reuse, 0x10000, RZ ;  /* 0x0001000038227824 */ /* 0x050fe200078e00ff */
[----:B------:R-:W-:Y:S01]  /*7980*/  LOP3.LUT R36, R56, 0xffff0000, RZ, 0xc0, !PT ;  /* 0xffff000038247812 */ /* 0x000fe200078ec0ff */
[----:B------:R-:W-:Y:S01]  /*7990*/  FMUL.FTZ R2, R27, R32 ;  /* 0x000000201b027220 */ /* 0x000fe20000410000 */
[----:B------:R-:W-:Y:S01]  /*79a0*/  SHF.L.U32 R39, R57, 0x10, RZ ;  /* 0x0000001039277819 */ /* 0x000fe200000006ff */
        /* <DEDUP_REMOVED lines=27> */
.L_x_3813:
[----:B------:R-:W-:Y:S05]  /*7b60*/  BSYNC B0 ;  /* 0x0000000000007941 */ /* 0x000fea0003800000 */
.L_x_3812:
[----:B------:R-:W-:Y:S01]  /*7b70*/  LEA R2, P1, R76, R144, 0x1 ;  /* 0x000000904c027211 */ /* 0x000fe200078208ff */
[----:B------:R-:W-:Y:S01]  /*7b80*/  BSSY B0, `(.L_x_3814) ;  /* 0x000005a000007945 */ /* 0x000fe20003800000 */
[----:B----4-:R-:W-:Y:S02]  /*7b90*/  LEA R224, P0, R216, R138, 0x1 ;  /* 0x0000008ad8e07211 */ /* 0x010fe400078008ff */
[----:B------:R-:W-:Y:S02]  /*7ba0*/  LEA.HI.X R3, R76, R145, R77, 0x1, P1 ;  /* 0x000000914c037211 */ /* 0x000fe400008f0c4d */
[----:B------:R-:W-:Y:S02]  /*7bb0*/  LEA.HI.X R225, R216, R137, R217, 0x1, P0 ;  /* 0x00000089d8e17211 */ /* 0x000fe400000f0cd9 */
[----:B------:R-:W-:Y:S01]  /*7bc0*/  ISETP.GE.AND P0, PT, R12, R15, PT ;  /* 0x0000000f0c00720c */ /* 0x000fe20003f06270 */
[----:B-----5:R4:W-:Y:S04]  /*7bd0*/  ST.E.128 [R2.64], R60 ;  /* 0x0000003c02007985 */ /* 0x0209e8000c101d06 */
[----:B--2---:R4:W5:Y:S08]  /*7be0*/  LD.E.128 R44, [R224.64] ;  /* 0x00000006e02c7980 */ /* 0x004970000c101d00 */
[----:B------:R-:W-:-:S05]  /*7bf0*/  @P0 BRA `(.L_x_3815) ;  /* 0x0000052000000947 */ /* 0x000fca0003800000 */
[----:B------:R-:W-:Y:S01]  /*7c00*/  LEA.HI R135, R15, R15, RZ, 0x1 ;  /* 0x0000000f0f877211 */ /* 0x000fe200078f08ff */
[----:B------:R-:W-:Y:S01]  /*7c10*/  IMAD.MOV.U32 R50, RZ, RZ, RZ ;  /* 0x000000ffff327224 */ /* 0x000fe200078e00ff */
[C---:B-----5:R-:W-:Y:S01]  /*7c20*/  LOP3.LUT R37, R44.reuse, 0xffff0000, RZ, 0xc0, !PT ;  /* 0xffff00002c257812 */ /* 0x060fe200078ec0ff */
[----:B------:R-:W-:Y:S01]  /*7c30*/  IMAD.U32 R35, R44, 0x10000, RZ ;  /* 0x000100002c237824 */ /* 0x000fe200078e00ff */
[----:B------:R-:W-:Y:S01]  /*7c40*/  SHF.R.S32.HI R135, RZ, 0x1, R135 ;  /* 0x00000001ff877819 */ /* 0x000fe20000011487 */
[C---:B------:R-:W-:Y:S01]  /*7c50*/  IMAD.U32 R38, R45.reuse, 0x10000, RZ ;  /* 0x000100002d267824 */ /* 0x040fe200078e00ff */
[----:B---3--:R-:W-:Y:S02]  /*7c60*/  LOP3.LUT R41, R45, 0xffff0000, RZ, 0xc0, !PT ;  /* 0xffff00002d297812 */ /* 0x008fe400078ec0ff */
[----:B------:R-:W-:Y:S01]  /*7c70*/  ISETP.GE.AND P1, PT, R12, R135, PT ;  /* 0x000000870c00720c */ /* 0x000fe20003f26270 */
[--C-:B----4-:R-:W-:Y:S01]  /*7c80*/  IMAD.MOV.U32 R60, RZ, RZ, R135.reuse ;  /* 0x000000ffff3c7224 */ /* 0x110fe200078e0087 */
[C---:B------:R-:W-:Y:S02]  /*7c90*/  SHF.L.U32 R42, R46.reuse, 0x10, RZ ;  /* 0x000000102e2a7819 */ /* 0x040fe400000006ff */
[----:B------:R-:W-:Y:S01]  /*7ca0*/  LOP3.LUT R45, R46, 0xffff0000, RZ, 0xc0, !PT ;  /* 0xffff00002e2d7812 */ /* 0x000fe200078ec0ff */
[C---:B------:R-:W-:Y:S01]  /*7cb0*/  IMAD.U32 R46, R47.reuse, 0x10000, RZ ;  /* 0x000100002f2e7824 */ /* 0x040fe200078e00ff */
        /* <DEDUP_REMOVED lines=70> */
.L_x_3815:
[----:B------:R-:W-:Y:S05]  /*8120*/  BSYNC B0 ;  /* 0x0000000000007941 */ /* 0x000fea0003800000 */
.L_x_3814:
[C---:B----4-:R-:W-:Y:S04]  /*8130*/  LEA R2, P0, R105.reuse, R144, 0x1 ;  /* 0x0000009069027211 */ /* 0x050fe800078008ff */
[----:B------:R-:W-:Y:S05]  /*8140*/  LEA.HI.X R3, R105, R145, R104, 0x1, P0 ;  /* 0x0000009169037211 */ /* 0x000fea00000f0c68 */
[----:B-----5:R2:W-:Y:S04]  /*8150*/  ST.E.128 [R2.64], R44 ;  /* 0x0000002c02007985 */ /* 0x0205e8000c101d06 */
.L_x_3811:
[----:B------:R-:W-:Y:S05]  /*8160*/  BSYNC B1 ;  /* 0x0000000000017941 */ /* 0x000fea0003800000 */
.L_x_3810:
        /* <DEDUP_REMOVED lines=93> */
.L_x_3819:
[----:B------:R-:W-:Y:S05]  /*8740*/  BSYNC B0 ;  /* 0x0000000000007941 */ /* 0x000fea0003800000 */
.L_x_3818:
[----:B--2---:R-:W-:Y:S01]  /*8750*/  LEA R2, P1, R106, R144, 0x1 ;  /* 0x000000906a027211 */ /* 0x004fe200078208ff */
[----:B------:R-:W-:Y:S01]  /*8760*/  BSSY B0, `(.L_x_3820) ;  /* 0x000005a000007945 */ /* 0x000fe20003800000 */
[----:B----4-:R-:W-:Y:S02]  /*8770*/  LEA R224, P0, R214, R138, 0x1 ;  /* 0x0000008ad6e07211 */ /* 0x010fe400078008ff */
        /* <DEDUP_REMOVED lines=14> */
[--C-:B--2---:R-:W-:Y:S01]  /*8860*/  IMAD.MOV.U32 R60, RZ, RZ, R135.reuse ;  /* 0x000000ffff3c7224 */ /* 0x104fe200078e0087 */
        /* <DEDUP_REMOVED lines=73> */
.L_x_3821:
[----:B------:R-:W-:Y:S05]  /*8d00*/  BSYNC B0 ;  /* 0x0000000000007941 */ /* 0x000fea0003800000 */
.L_x_3820:
[C---:B--2---:R-:W-:Y:S04]  /*8d10*/  LEA R2, P0, R101.reuse, R144, 0x1 ;  /* 0x0000009065027211 */ /* 0x044fe800078008ff */
[----:B------:R-:W-:Y:S05]  /*8d20*/  LEA.HI.X R3, R101, R145, R100, 0x1, P0 ;  /* 0x0000009165037211 */ /* 0x000fea00000f0c64 */
[----:B-----5:R2:W-:Y:S04]  /*8d30*/  ST.E.128 [R2.64], R44 ;  /* 0x0000002c02007985 */ /* 0x0205e8000c101d06 */
.L_x_3817:
[----:B------:R-:W-:Y:S05]  /*8d40*/  BSYNC B1 ;  /* 0x0000000000017941 */ /* 0x000fea0003800000 */
.L_x_3816:
        /* <DEDUP_REMOVED lines=21> */
[--C-:B------:R-:W-:Y:S01]  /*8ea0*/  IMAD.MOV.U32 R8, RZ, RZ, R7.reuse ;  /* 0x000000ffff087224 */ /* 0x100fe200078e0007 */
[C---:B------:R-:W-:Y:S02]  /*8eb0*/  SHF.L.U32 R42, R46.reuse, 0x10, RZ ;  /* 0x000000102e2a7819 */ /* 0x040fe400000006ff */
[----:B------:R-:W-:Y:S01]  /*8ec0*/  LOP3.LUT R45, R46, 0xffff0000, RZ, 0xc0, !PT ;  /* 0xffff00002e2d7812 */ /* 0x000fe200078ec0ff */
[C---:B------:R-:W-:Y:S01]  /*8ed0*/  IMAD.U32 R46, R47.reuse, 0x10000, RZ ;  /* 0x000100002f2e7824 */ /* 0x040fe200078e00ff */
[----:B------:R-:W-:Y:S07]  /*8ee0*/  LOP3.LUT R49, R47, 0xffff0000, RZ, 0xc0, !PT ;  /* 0xffff00002f317812 */ /* 0x000fee00078ec0ff */
[----:B------:R-:W-:Y:S01]  /*8ef0*/  @P1 IADD3 R8, -R7, RZ, RZ ;  /* 0x000000ff07081210 */ /* 0x000fe20007ffe1ff */
[----:B------:R-:W-:Y:S03]  /*8f00*/  @P1 IMAD.MOV R6, RZ, RZ, -R7 ;  /* 0x000000ffff061224 */ /* 0x000fe600078e0a07 */
[C---:B------:R-:W-:Y:S02]  /*8f10*/  LEA R18, P0, R8.reuse, R60, 0x1 ;  /* 0x0000003c08127211 */ /* 0x040fe400078008ff */
[----:B------:R-:W-:Y:S02]  /*8f20*/  IADD3 R39, P2, R173, R6, RZ ;  /* 0x00000006ad277210 */ /* 0x000fe40007f5e0ff */
[----:B------:R-:W-:Y:S02]  /*8f30*/  LEA.HI.X.SX32 R19, R8, R61, 0x1, P0 ;  /* 0x0000003d08137211 */ /* 0x000fe400000f0eff */
[C---:B-1----:R-:W-:Y:S02]  /*8f40*/  LEA R60, P0, R39.reuse, R140, 0x1 ;  /* 0x0000008c273c7211 */ /* 0x042fe400078008ff */
        /* <DEDUP_REMOVED lines=63> */
.L_x_3825:
[----:B------:R-:W-:Y:S05]  /*9340*/  BSYNC B0 ;  /* 0x0000000000007941 */ /* 0x000fea0003800000 */
.L_x_3824:
        /* <DEDUP_REMOVED lines=39> */
[----:B---3--:R3:W4:Y:S01]  /*95c0*/  LD.E.128 R40, [R18.64] ;  /* 0x0000000612287980 */ /* 0x008722000c101d00 */
[C---:B--2---:R-:W-:Y:S01]  /*95d0*/  IMAD.U32 R8, R7.reuse, 0x10000, RZ ;  /* 0x0001000007087824 */ /* 0x044fe200078e00ff */
[----:B---3--:R-:W-:Y:S01]  /*95e0*/  LOP3.LUT R19, R7, 0xffff0000, RZ, 0xc0, !PT ;  /* 0xffff000007137812 */ /* 0x008fe200078ec0ff */
        /* <DEDUP_REMOVED lines=50> */
.L_x_3827:
[----:B------:R-:W-:Y:S05]  /*9910*/  BSYNC B0 ;  /* 0x0000000000007941 */ /* 0x000fea0003800000 */
.L_x_3826:
[C---:B--2---:R-:W-:Y:S04]  /*9920*/  LEA R2, P0, R99.reuse, R144, 0x1 ;  /* 0x0000009063027211 */ /* 0x044fe800078008ff */
[----:B------:R-:W-:Y:S05]  /*9930*/  LEA.HI.X R3, R99, R145, R98, 0x1, P0 ;  /* 0x0000009163037211 */ /* 0x000fea00000f0c62 */
[----:B-----5:R2:W-:Y:S04]  /*9940*/  ST.E.128 [R2.64], R20 ;  /* 0x0000001402007985 */ /* 0x0205e8000c101d06 */
.L_x_3823:
[----:B------:R-:W-:Y:S05]  /*9950*/  BSYNC B1 ;  /* 0x0000000000017941 */ /* 0x000fea0003800000 */
.L_x_3822:
        /* <DEDUP_REMOVED lines=87> */
[----:B------:R-:W-:Y:S02]  /*9ed0*/  FFMA.FTZ R6, R35, R23, R6 ;  /* 0x0000001723067223 */ /* 0x000fe40000010006 */
[----:B------:R-:W-:Y:S02]  /*9ee0*/  FFMA.FTZ R7, R28, R25, R7 ;  /* 0x000000191c077223 */ /* 0x000fe40000010007 */
[----:B------:R-:W-:Y:S01]  /*9ef0*/  FFMA.FTZ R8, R37, R27, R8 ;  /* 0x0000001b25087223 */ /* 0x000fe20000010008 */
[----:B------:R-:W-:Y:S02]  /*9f00*/  F2FP.BF16.PACK_AB R37, R4, R3 ;  /* 0x000000030425723e */ /* 0x000fe400000010ff */
[----:B------:R-:W-:Y:S02]  /*9f10*/  F2FP.BF16.PACK_AB R38, R6, R5 ;  /* 0x000000050626723e */ /* 0x000fe400000010ff */
[----:B------:R-:W-:Y:S02]  /*9f20*/  F2FP.BF16.PACK_AB R39, R8, R7 ;  /* 0x000000070827723e */ /* 0x000fe400000010ff */
.L_x_3831:
[----:B------:R-:W-:Y:S05]  /*9f30*/  BSYNC B0 ;  /* 0x0000000000007941 */ /* 0x000fea0003800000 */
.L_x_3830:
[----:B------:R-:W-:Y:S01]  /*9f40*/  LEA R4, P1, R102, R144, 0x1 ;  /* 0x0000009066047211 */ /* 0x000fe200078208ff */
[----:B------:R-:W-:Y:S01]  /*9f50*/  BSSY B0, `(.L_x_3832) ;  /* 0x000005a000007945 */ /* 0x000fe20003800000 */
[----:B--2---:R-:W-:Y:S02]  /*9f60*/  LEA R2, P0, R210, R138, 0x1 ;  /* 0x0000008ad2027211 */ /* 0x004fe400078008ff */
        /* <DEDUP_REMOVED lines=88> */
.L_x_3833:
[----:B------:R-:W-:Y:S05]  /*a4f0*/  BSYNC B0 ;  /* 0x0000000000007941 */ /* 0x000fea0003800000 */
.L_x_3832:
[C---:B--2---:R-:W-:Y:S04]  /*a500*/  LEA R2, P0, R97.reuse, R144, 0x1 ;  /* 0x0000009061027211 */ /* 0x044fe800078008ff */
[----:B------:R-:W-:Y:S05]  /*a510*/  LEA.HI.X R3, R97, R145, R96, 0x1, P0 ;  /* 0x0000009161037211 */ /* 0x000fea00000f0c60 */
[----:B-----5:R2:W-:Y:S04]  /*a520*/  ST.E.128 [R2.64], R20 ;  /* 0x0000001402007985 */ /* 0x0205e8000c101d06 */
.L_x_3829:
[----:B------:R-:W-:Y:S05]  /*a530*/  BSYNC B1 ;  /* 0x0000000000017941 */ /* 0x000fea0003800000 */
.L_x_3828:
        /* <DEDUP_REMOVED lines=95> */
.L_x_3837:
[----:B------:R-:W-:Y:S05]  /*ab30*/  BSYNC B0 ;  /* 0x0000000000007941 */ /* 0x000fea0003800000 */
.L_x_3836:
        /* <DEDUP_REMOVED lines=92> */
.L_x_3839:
[----:B------:R-:W-:Y:S05]  /*b100*/  BSYNC B0 ;  /* 0x0000000000007941 */ /* 0x000fea0003800000 */
.L_x_3838:
[C---:B-1----:R-:W-:Y:S04]  /*b110*/  LEA R2, P0, R95.reuse, R144, 0x1 ;  /* 0x000000905f027211 */ /* 0x042fe800078008ff */
[----:B------:R-:W-:Y:S05]  /*b120*/  LEA.HI.X R3, R95, R145, R94, 0x1, P0 ;  /* 0x000000915f037211 */ /* 0x000fea00000f0c5e */
[----:B-----5:R1:W-:Y:S04]  /*b130*/  ST.E.128 [R2.64], R20 ;  /* 0x0000001402007985 */ /* 0x0203e8000c101d06 */
.L_x_3835:
[----:B------:R-:W-:Y:S05]  /*b140*/  BSYNC B1 ;  /* 0x0000000000017941 */ /* 0x000fea0003800000 */
.L_x_3834:
        /* <DEDUP_REMOVED lines=95> */
.L_x_3843:
[----:B------:R-:W-:Y:S05]  /*b740*/  BSYNC B0 ;  /* 0x0000000000007941 */ /* 0x000fea0003800000 */
.L_x_3842:
        /* <DEDUP_REMOVED lines=92> */
.L_x_3845:
[----:B------:R-:W-:Y:S05]  /*bd10*/  BSYNC B0 ;  /* 0x0000000000007941 */ /* 0x000fea0003800000 */
.L_x_3844:
[C---:B-1----:R-:W-:Y:S04]  /*bd20*/  LEA R2, P0, R93.reuse, R144, 0x1 ;  /* 0x000000905d027211 */ /* 0x042fe800078008ff */
[----:B------:R-:W-:Y:S05]  /*bd30*/  LEA.HI.X R3, R93, R145, R92, 0x1, P0 ;  /* 0x000000915d037211 */ /* 0x000fea00000f0c5c */
[----:B-----5:R1:W-:Y:S04]  /*bd40*/  ST.E.128 [R2.64], R20 ;  /* 0x0000001402007985 */ /* 0x0203e8000c101d06 */
.L_x_3841:
[----:B------:R-:W-:Y:S05]  /*bd50*/  BSYNC B1 ;  /* 0x0000000000017941 */ /* 0x000fea0003800000 */
.L_x_3840:
        /* <DEDUP_REMOVED lines=95> */
.L_x_3849:
[----:B------:R-:W-:Y:S05]  /*c350*/  BSYNC B0 ;  /* 0x0000000000007941 */ /* 0x000fea0003800000 */
.L_x_3848:
        /* <DEDUP_REMOVED lines=12> */
[C---:B-----5:R-:W-:Y:S01]  /*c420*/  LOP3.LUT R35, R23.reuse, 0xffff0000, RZ, 0xc0, !PT ;  /* 0xffff000017237812 */ /* 0x060fe200078ec0ff */
[----:B------:R-:W-:Y:S01]  /*c430*/  IMAD.MOV.U32 R27, RZ, RZ, RZ ;  /* 0x000000ffff1b7224 */ /* 0x000fe200078e00ff */
[----:B------:R-:W-:Y:S01]  /*c440*/  SHF.R.S32.HI R19, RZ, 0x1, R19 ;  /* 0x00000001ff137819 */ /* 0x000fe20000011413 */
[----:B------:R-:W-:Y:S01]  /*c450*/  IMAD.U32 R28, R23, 0x10000, RZ ;  /* 0x00010000171c7824 */ /* 0x000fe200078e00ff */
[----:B------:R-:W-:Y:S01]  /*c460*/  LOP3.LUT R29, R20, 0xffff0000, RZ, 0xc0, !PT ;  /* 0xffff0000141d7812 */ /* 0x000fe200078ec0ff */
[C---:B------:R-:W-:Y:S01]  /*c470*/  IMAD.U32 R24, R21.reuse, 0x10000, RZ ;  /* 0x0001000015187824 */ /* 0x040fe200078e00ff */
[----:B------:R-:W-:Y:S01]  /*c480*/  ISETP.GE.AND P1, PT, R12, R19, PT ;  /* 0x000000130c00720c */ /* 0x000fe20003f26270 */
[--C-:B------:R-:W-:Y:S01]  /*c490*/  IMAD.MOV.U32 R0, RZ, RZ, R19.reuse ;  /* 0x000000ffff007224 */ /* 0x100fe200078e0013 */
[----:B------:R-:W-:Y:S02]  /*c4a0*/  LOP3.LUT R31, R21, 0xffff0000, RZ, 0xc0, !PT ;  /* 0xffff0000151f7812 */ /* 0x000fe400078ec0ff */
[C---:B------:R-:W-:Y:S02]  /*c4b0*/  SHF.L.U32 R26, R22.reuse, 0x10, RZ ;  /* 0x00000010161a7819 */ /* 0x040fe400000006ff */
        /* <DEDUP_REMOVED lines=8> */
[C---:B---3--:R-:W-:Y:S01]  /*c540*/  LEA R40, P0, R25.reuse, R140, 0x1 ;  /* 0x0000008c19287211 */ /* 0x048fe200078008ff */
        /* <DEDUP_REMOVED lines=10> */
[----:B-1----:R-:W-:Y:S01]  /*c5f0*/  LOP3.LUT R18, R7, 0xffff0000, RZ, 0xc0, !PT ;  /* 0xffff000007127812 */ /* 0x002fe200078ec0ff */
        /* <DEDUP_REMOVED lines=19> */
[C---:B----4-:R-:W-:Y:S01]  /*c730*/  LOP3.LUT R30, R39.reuse, 0xffff0000, RZ, 0xc0, !PT ;  /* 0xffff0000271e7812 */ /* 0x050fe200078ec0ff */
        /* <DEDUP_REMOVED lines=30> */
.L_x_3851:
[----:B------:R-:W-:Y:S05]  /*c920*/  BSYNC B0 ;  /* 0x0000000000007941 */ /* 0x000fea0003800000 */
.L_x_3850:
[C---:B-1----:R-:W-:Y:S04]  /*c930*/  LEA R2, P0, R91.reuse, R144, 0x1 ;  /* 0x000000905b027211 */ /* 0x042fe800078008ff */
[----:B------:R-:W-:Y:S05]  /*c940*/  LEA.HI.X R3, R91, R145, R90, 0x1, P0 ;  /* 0x000000915b037211 */ /* 0x000fea00000f0c5a */
[----:B-----5:R1:W-:Y:S04]  /*c950*/  ST.E.128 [R2.64], R20 ;  /* 0x0000001402007985 */ /* 0x0203e8000c101d06 */
.L_x_3847:
[----:B------:R-:W-:Y:S05]  /*c960*/  BSYNC B1 ;  /* 0x0000000000017941 */ /* 0x000fea0003800000 */
.L_x_3846:
[----:B-12---:R-:W2:Y:S02]  /*c970*/  LD.E R3, [R132.64+0xd0] ;  /* 0x0000d00684037980 */ /* 0x006ea4000c101900 */
[----:B--2---:R-:W-:Y:S05]  /*c980*/  IMAD.U32 R3, R3, -0x40, RZ ;  /* 0xffffffc003037824 */ /* 0x004fea00078e00ff */
[C---:B------:R-:W-:Y:S02]  /*c990*/  LEA R142, P1, R3.reuse, R142, 0x1 ;  /* 0x0000008e038e7211 */ /* 0x040fe400078208ff */
[C---:B------:R-:W-:Y:S02]  /*c9a0*/  LEA R140, P0, R3.reuse, R140, 0x1 ;  /* 0x0000008c038c7211 */ /* 0x040fe400078008ff */
[C---:B------:R-:W-:Y:S02]  /*c9b0*/  LEA.HI.X.SX32 R143, R3.reuse, R143, 0x1, P1 ;  /* 0x0000008f038f7211 */ /* 0x040fe400008f0eff */
[----:B------:R-:W-:Y:S01]  /*c9c0*/  LEA.HI.X.SX32 R141, R3, R141, 0x1, P0 ;  /* 0x0000008d038d7211 */ /* 0x000fe200000f0eff */
[----:B------:R-:W-:-:S05]  /*c9d0*/  BRA `(.L_x_3803) ;  /* 0x000005d000007947 */ /* 0x000fca0003800000 */
.L_x_3785:
        /* <DEDUP_REMOVED lines=93> */
.L_x_3803:
[----:B------:R-:W-:Y:S05]  /*cfb0*/  BSYNC B2 ;  /* 0x0000000000027941 */ /* 0x000fea0003800000 */
.L_x_3784:
        /* <DEDUP_REMOVED lines=73> */
[----:B------:R-:W-:Y:S01]  /*d450*/  IMAD R4, R20, R7, R4 ;  /* 0x0000000714047224 */ /* 0x000fe200078e0204 */
        /* <DEDUP_REMOVED lines=16> */
.L_x_3853:
[----:B------:R-:W2:Y:S01]  /*d560*/  LD.E R0, [R132.64+0x40] ;  /* 0x0000400684007980 */ /* 0x000ea2000c101900 */
[----:B------:R-:W-:Y:S02]  /*d570*/  IMAD.MOV.U32 R4, RZ, RZ, R147 ;  /* 0x000000ffff047224 */ /* 0x000fe400078e0093 */
[----:B------:R-:W-:Y:S01]  /*d580*/  IMAD.MOV.U32 R5, RZ, RZ, R146 ;  /* 0x000000ffff057224 */ /* 0x000fe200078e0092 */
[----:B------:R-:W4:Y:S02]  /*d590*/  LD.E R3, [R132.64+0x38] ;  /* 0x0000380684037980 */ /* 0x000f24000c101900 */
[----:B----4-:R-:W-:Y:S02]  /*d5a0*/  IMAD.U32 R3, R3, -0x80, RZ ;  /* 0xffffff8003037824 */ /* 0x010fe400078e00ff */
[----:B--2---:R-:W-:Y:S03]  /*d5b0*/  IMAD.U32 R0, R0, -0x80, RZ ;  /* 0xffffff8000007824 */ /* 0x004fe600078e00ff */
[C---:B-1-3--:R-:W-:Y:S02]  /*d5c0*/  LEA R144, P0, R3.reuse, R144, 0x1 ;  /* 0x0000009003907211 */ /* 0x04afe400078008ff */
[C---:B------:R-:W-:Y:S02]  /*d5d0*/  LEA R147, P1, R0.reuse, R4, 0x1 ;  /* 0x0000000400937211 */ /* 0x040fe400078208ff */
[----:B------:R-:W-:Y:S02]  /*d5e0*/  LEA.HI.X.SX32 R145, R3, R145, 0x1, P0 ;  /* 0x0000009103917211 */ /* 0x000fe400000f0eff */
[----:B------:R-:W-:Y:S04]  /*d5f0*/  LEA.HI.X.SX32 R146, R0, R5, 0x1, P1 ;  /* 0x0000000500927211 */ /* 0x000fe800008f0eff */
.L_x_3854:
[----:B------:R-:W-:Y:S05]  /*d600*/  BSYNC B0 ;  /* 0x0000000000007941 */ /* 0x000fea0003800000 */
.L_x_3852:
[----:B------:R-:W-:Y:S04]  /*d610*/  IADD3 R11, R11, -0x1, RZ ;  /* 0xffffffff0b0b7810 */ /* 0x000fe80007ffe0ff */
[----:B------:R-:W-:Y:S11]  /*d620*/  ISETP.GT.AND P0, PT, R11, R108, PT ;  /* 0x0000006c0b00720c */ /* 0x000ff60003f04270 */
[----:B------:R-:W-:Y:S02]  /*d630*/  @!UPT UIADD3 URZ, URZ, URZ, URZ ;  /* 0x0000003f3f3ff290 */ /* 0x000fe4000fffe03f */
[----:B------:R-:W-:-:S05]  /*d640*/  @P0 BRA `(.L_x_3855) ;  /* 0xffff566000000947 */ /* 0x000fca000383ffff */
.L_x_3783:
[----:B------:R-:W-:Y:S01]  /*d650*/  WARPSYNC 0xffffffff ;  /* 0xffffffff00007948 */ /* 0x000fe20003800000 */
        /* <DEDUP_REMOVED lines=10> */
[----:B------:R-:W4:Y:S04]  /*d700*/  LD.E.U8 R0, [R132.64+0x1b3] ;  /* 0x0001b30684007980 */ /* 0x000f28000c101100 */
[----:B------:R1:W5:Y:S04]  /*d710*/  LD.E.64 R32, [R132.64+0x148] ;  /* 0x0001480684207980 */ /* 0x000368000c101b00 */
[----:B------:R1:W5:Y:S01]  /*d720*/  LD.E.64 R30, [R132.64+0x150] ;  /* 0x00015006841e7980 */ /* 0x000362000c101b00 */
[----:B--2---:R-:W-:-:S04]  /*d730*/  ISETP.NE.U32.AND P1, PT, R6, RZ, PT ;  /* 0x000000ff0600720c */ /* 0x004fc80003f25070 */
[----:B------:R-:W-:-:S13]  /*d740*/  ISETP.NE.AND.EX P1, PT, R7, RZ, PT, P1 ;  /* 0x000000ff0700720c */ /* 0x000fda0003f25310 */
[----:B------:R-:W-:-:S04]  /*d750*/  @P1 LEA R10, P0, R239, R6, 0x2 ;  /* 0x00000006ef0a1211 */ /* 0x000fc800078010ff */
[----:B------:R-:W-:-:S05]  /*d760*/  @P1 LEA.HI.X R11, R239, R7, R80, 0x2, P0 ;  /* 0x00000007ef0b1211 */ /* 0x000fca00000f1450 */
[----:B------:R-:W2:Y:S01]  /*d770*/  @P1 LD.E R2, [R10.64] ;  /* 0x000000060a021980 */ /* 0x000ea2000c101900 */
[CC--:B------:R-:W-:Y:S02]  /*d780*/  LEA R7, P0, R190.reuse, R186.reuse, 0x5 ;  /* 0x000000babe077211 */ /* 0x0c0fe400078028ff */
[----:B------:R-:W-:Y:S02]  /*d790*/  LEA.HI R19, R3, R3, RZ, 0x1 ;  /* 0x0000000303137211 */ /* 0x000fe400078f08ff */
[----:B------:R-:W-:Y:S02]  /*d7a0*/  IADD3 R5, P1, R5, R186, RZ ;  /* 0x000000ba05057210 */ /* 0x000fe40007f3e0ff */
[----:B------:R-:W-:Y:S02]  /*d7b0*/  LEA.HI.X R6, R190, R189, R191, 0x5, P0 ;  /* 0x000000bdbe067211 */ /* 0x000fe400000f2cbf */
[-C--:B------:R-:W-:Y:S02]  /*d7c0*/  LEA R36, P0, R7, R192.reuse, 0x1 ;  /* 0x000000c007247211 */ /* 0x080fe400078008ff */
[----:B------:R-:W-:Y:S01]  /*d7d0*/  SHF.R.S32.HI R19, RZ, 0x1, R19 ;  /* 0x00000001ff137819 */ /* 0x000fe20000011413 */
[----:B------:R-:W-:Y:S01]  /*d7e0*/  IMAD.X R9, R9, 0x1, R189, P1 ;  /* 0x0000000109097824 */ /* 0x000fe200008e06bd */
[----:B----4-:R-:W-:Y:S01]  /*d7f0*/  ISETP.NE.AND P4, PT, R0, RZ, PT ;  /* 0x000000ff0000720c */ /* 0x010fe20003f85270 */
[----:B------:R-:W-:Y:S01]  /*d800*/  IMAD.MOV.U32 R188, RZ, RZ, R186 ;  /* 0x000000ffffbc7224 */ /* 0x000fe200078e00ba */
[----:B---3--:R-:W-:-:S02]  /*d810*/  LEA R42, P2, R186, R192, 0x1 ;  /* 0x000000c0ba2a7211 */ /* 0x008fc400078408ff */
[----:B------:R-:W-:Y:S02]  /*d820*/  LEA R40, P1, R5, R192, 0x1 ;  /* 0x000000c005287211 */ /* 0x000fe400078208ff */
[----:B------:R-:W-:Y:S01]  /*d830*/  LEA.HI.X R37, R7, R193, R6, 0x1, P0 ;  /* 0x000000c107257211 */ /* 0x000fe200000f0c06 */
[----:B------:R-:W-:Y:S01]  /*d840*/  IMAD R6, R184, R19, R79 ;  /* 0x00000013b8067224 */ /* 0x000fe200078e024f */
[-C--:B------:R-:W-:Y:S01]  /*d850*/  LEA.HI.X R43, R186, R193.reuse, R189, 0x1, P2 ;  /* 0x000000c1ba2b7211 */ /* 0x080fe200010f0cbd */
        /* <DEDUP_REMOVED lines=33> */
[----:B------:R-:W-:Y:S01]  /*da70*/  LOP3.LUT R0, R21, 0xffff0000, RZ, 0xc0, !PT ;  /* 0xffff000015007812 */ /* 0x000fe200078ec0ff */
[----:B------:R-:W-:Y:S01]  /*da80*/  IMAD.U32 R25, R23, 0x10000, RZ ;  /* 0x0001000017197824 */ /* 0x000fe200078e00ff */
[----:B------:R-:W-:-:S02]  /*da90*/  SHF.L.U32 R2, R21, 0x10, RZ ;  /* 0x0000001015027819 */ /* 0x000fc400000006ff */
[----:B------:R-:W-:Y:S02]  /*daa0*/  LOP3.LUT R21, R23, 0xffff0000, RZ, 0xc0, !PT ;  /* 0xffff000017157812 */ /* 0x000fe400078ec0ff */
[----:B------:R-:W-:Y:S02]  /*dab0*/  SHF.L.U32 R8, R20, 0x10, RZ ;  /* 0x0000001014087819 */ /* 0x000fe400000006ff */
[----:B------:R-:W-:Y:S02]  /*dac0*/  LOP3.LUT R23, R22, 0xffff0000, RZ, 0xc0, !PT ;  /* 0xffff000016177812 */ /* 0x000fe400078ec0ff */
[----:B------:R-:W-:Y:S02]  /*dad0*/  LOP3.LUT R20, R20, 0xffff0000, RZ, 0xc0, !PT ;  /* 0xffff000014147812 */ /* 0x000fe400078ec0ff */
[----:B------:R-:W-:Y:S02]  /*dae0*/  SHF.L.U32 R18, R22, 0x10, RZ ;  /* 0x0000001016127819 */ /* 0x000fe400000006ff */
[----:B--2---:R-:W-:-:S02]  /*daf0*/  LOP3.LUT R11, R4, 0xffff0000, RZ, 0xc0, !PT ;  /* 0xffff0000040b7812 */ /* 0x004fc400078ec0ff */
[----:B------:R-:W-:Y:S02]  /*db00*/  LOP3.LUT R10, R5, 0xffff0000, RZ, 0xc0, !PT ;  /* 0xffff0000050a7812 */ /* 0x000fe400078ec0ff */
[----:B---3--:R-:W-:Y:S01]  /*db10*/  LOP3.LUT R15, R6, 0xffff0000, RZ, 0xc0, !PT ;  /* 0xffff0000060f7812 */ /* 0x008fe200078ec0ff */
[C---:B------:R-:W-:Y:S01]  /*db20*/  FMUL.FTZ R9, R0.reuse, R11 ;  /* 0x0000000b00097220 */ /* 0x040fe20000410000 */
[----:B------:R-:W-:Y:S01]  /*db30*/  LOP3.LUT R14, R7, 0xffff0000, RZ, 0xc0, !PT ;  /* 0xffff0000070e7812 */ /* 0x000fe200078ec0ff */
[----:B------:R-:W-:Y:S01]  /*db40*/  FMUL.FTZ R22, R21, R10 ;  /* 0x0000000a15167220 */ /* 0x000fe20000410000 */
[----:B------:R-:W-:Y:S01]  /*db50*/  SHF.L.U32 R5, R5, 0x10, RZ ;  /* 0x0000001005057819 */ /* 0x000fe200000006ff */
[-C--:B------:R-:W-:Y:S02]  /*db60*/  FMUL.FTZ R0, R0, R15.reuse ;  /* 0x0000000f00007220 */ /* 0x080fe40000410000 */
[----:B------:R-:W-:Y:S01]  /*db70*/  FFMA.FTZ R9, R2, R15, -R9 ;  /* 0x0000000f02097223 */ /* 0x000fe20000010809 */
[----:B------:R-:W-:Y:S01]  /*db80*/  SHF.L.U32 R15, R6, 0x10, RZ ;  /* 0x00000010060f7819 */ /* 0x000fe200000006ff */
[----:B------:R-:W-:-:S02]  /*db90*/  FFMA.FTZ R0, R2, R11, R0 ;  /* 0x0000000b02007223 */ /* 0x000fc40000010000 */
[----:B------:R-:W-:Y:S02]  /*dba0*/  IMAD.U32 R11, R4, 0x10000, RZ ;  /* 0x00010000040b7824 */ /* 0x000fe400078e00ff */
[----:B------:R-:W-:Y:S01]  /*dbb0*/  IMAD.U32 R7, R7, 0x10000, RZ ;  /* 0x0001000007077824 */ /* 0x000fe200078e00ff */
[----:B------:R-:W-:Y:S01]  /*dbc0*/  F2FP.BF16.PACK_AB R9, R0, R9 ;  /* 0x000000090009723e */ /* 0x000fe200000010ff */
[----:B------:R-:W-:Y:S02]  /*dbd0*/  FMUL.FTZ R21, R21, R14 ;  /* 0x0000000e15157220 */ /* 0x000fe40000410000 */
[C---:B------:R-:W-:Y:S02]  /*dbe0*/  FMUL.FTZ R4, R23.reuse, R5 ;  /* 0x0000000517047220 */ /* 0x040fe40000410000 */
[----:B------:R-:W-:Y:S02]  /*dbf0*/  FMUL.FTZ R2, R20, R11 ;  /* 0x0000000b14027220 */ /* 0x000fe40000410000 */
[----:B------:R-:W-:-:S02]  /*dc00*/  FMUL.FTZ R23, R23, R7 ;  /* 0x0000000717177220 */ /* 0x000fc40000410000 */
[C---:B------:R-:W-:Y:S02]  /*dc10*/  FFMA.FTZ R22, R25.reuse, R14, -R22 ;  /* 0x0000000e19167223 */ /* 0x040fe40000010816 */
[----:B------:R-:W-:Y:S02]  /*dc20*/  FFMA.FTZ R21, R25, R10, R21 ;  /* 0x0000000a19157223 */ /* 0x000fe40000010015 */
[----:B------:R-:W-:Y:S02]  /*dc30*/  FMUL.FTZ R20, R20, R15 ;  /* 0x0000000f14147220 */ /* 0x000fe40000410000 */
[C---:B------:R-:W-:Y:S01]  /*dc40*/  FFMA.FTZ R4, R18.reuse, R7, -R4 ;  /* 0x0000000712047223 */ /* 0x040fe20000010804 */
[----:B------:R-:W-:Y:S01]  /*dc50*/  F2FP.BF16.PACK_AB R0, R21, R22 ;  /* 0x000000161500723e */ /* 0x000fe200000010ff */
[----:B------:R-:W-:Y:S01]  /*dc60*/  FFMA.FTZ R23, R18, R5, R23 ;  /* 0x0000000512177223 */ /* 0x000fe20000010017 */
[----:B------:R-:W-:Y:S01]  /*dc70*/  MOV R21, R9 ;  /* 0x0000000900157202 */ /* 0x000fe20000000f00 */
[----:B------:R-:W-:-:S02]  /*dc80*/  FFMA.FTZ R2, R8, R15, -R2 ;  /* 0x0000000f08027223 */ /* 0x000fc40000010802 */
[----:B------:R-:W-:Y:S01]  /*dc90*/  FFMA.FTZ R11, R8, R11, R20 ;  /* 0x0000000b080b7223 */ /* 0x000fe20000010014 */
[----:B------:R-:W-:Y:S02]  /*dca0*/  F2FP.BF16.PACK_AB R22, R23, R4 ;  /* 0x000000041716723e */ /* 0x000fe400000010ff */
[----:B------:R-:W-:Y:S02]  /*dcb0*/  MOV R23, R0 ;  /* 0x0000000000177202 */ /* 0x000fe40000000f00 */
[----:B------:R-:W-:Y:S02]  /*dcc0*/  F2FP.BF16.PACK_AB R20, R11, R2 ;  /* 0x000000020b14723e */ /* 0x000fe400000010ff */
.L_x_3862:
[----:B------:R-:W-:Y:S05]  /*dcd0*/  BSYNC B0 ;  /* 0x0000000000007941 */ /* 0x000fea0003800000 */
.L_x_3861:
        /* <DEDUP_REMOVED lines=8> */
[----:B-----5:R-:W-:Y:S01]  /*dd60*/  LOP3.LUT R0, R9, 0xffff0000, RZ, 0xc0, !PT ;  /* 0xffff000009007812 */ /* 0x020fe200078ec0ff */
[----:B------:R-:W-:Y:S01]  /*dd70*/  IMAD.U32 R25, R11, 0x10000, RZ ;  /* 0x000100000b197824 */ /* 0x000fe200078e00ff */
[----:B------:R-:W-:Y:S02]  /*dd80*/  SHF.L.U32 R2, R9, 0x10, RZ ;  /* 0x0000001009027819 */ /* 0x000fe400000006ff */
[C---:B------:R-:W-:Y:S02]  /*dd90*/  SHF.L.U32 R9, R8.reuse, 0x10, RZ ;  /* 0x0000001008097819 */ /* 0x040fe400000006ff */
[----:B--2---:R-:W-:-:S02]  /*dda0*/  LOP3.LUT R20, R8, 0xffff0000, RZ, 0xc0, !PT ;  /* 0xffff000008147812 */ /* 0x004fc400078ec0ff */
[----:B------:R-:W-:Y:S02]  /*ddb0*/  LOP3.LUT R23, R11, 0xffff0000, RZ, 0xc0, !PT ;  /* 0xffff00000b177812 */ /* 0x000fe400078ec0ff */
[C---:B------:R-:W-:Y:S02]  /*ddc0*/  SHF.L.U32 R18, R10.reuse, 0x10, RZ ;  /* 0x000000100a127819 */ /* 0x040fe400000006ff */
[----:B------:R-:W-:Y:S02]  /*ddd0*/  LOP3.LUT R22, R10, 0xffff0000, RZ, 0xc0, !PT ;  /* 0xffff00000a167812 */ /* 0x000fe400078ec0ff */
[C---:B---3--:R-:W-:Y:S01]  /*dde0*/  LOP3.LUT R15, R4.reuse, 0xffff0000, RZ, 0xc0, !PT ;  /* 0xffff0000040f7812 */ /* 0x048fe200078ec0ff */
[----:B------:R-:W-:Y:S01]  /*ddf0*/  IMAD.U32 R4, R4, 0x10000, RZ ;  /* 0x0001000004047824 */ /* 0x000fe200078e00ff */
[----:B------:R-:W-:Y:S02]  /*de00*/  LOP3.LUT R8, R5, 0xffff0000, RZ, 0xc0, !PT ;  /* 0xffff000005087812 */ /* 0x000fe400078ec0ff */
[----:B----4-:R-:W-:Y:S01]  /*de10*/  LOP3.LUT R21, R6, 0xffff0000, RZ, 0xc0, !PT ;  /* 0xffff000006157812 */ /* 0x010fe200078ec0ff */
        /* <DEDUP_REMOVED lines=26> */
.L_x_3864:
[----:B------:R-:W-:Y:S05]  /*dfc0*/  BSYNC B0 ;  /* 0x0000000000007941 */ /* 0x000fea0003800000 */
.L_x_3863:
[----:B-----5:R3:W-:Y:S02]  /*dfd0*/  STS.128 [R243+0x2000], R8 ;  /* 0x00200008f3007388 */ /* 0x0207e40000000c00 */
.L_x_3860:
[----:B------:R-:W-:Y:S05]  /*dfe0*/  BSYNC B1 ;  /* 0x0000000000017941 */ /* 0x000fea0003800000 */
.L_x_3859:
        /* <DEDUP_REMOVED lines=19> */
[C---:B------:R-:W-:Y:S01]  /*e120*/  SHF.L.U32 R14, R9.reuse, 0x10, RZ ;  /* 0x00000010090e7819 */ /* 0x040fe200000006ff */
[----:B--2---:R-:W-:Y:S01]  /*e130*/  IMAD.U32 R20, R10, 0x10000, RZ ;  /* 0x000100000a147824 */ /* 0x004fe200078e00ff */
[----:B------:R-:W-:-:S02]  /*e140*/  LOP3.LUT R2, R9, 0xffff0000, RZ, 0xc0, !PT ;  /* 0xffff000009027812 */ /* 0x000fc400078ec0ff */
[C---:B------:R-:W-:Y:S02]  /*e150*/  SHF.L.U32 R9, R8.reuse, 0x10, RZ ;  /* 0x0000001008097819 */ /* 0x040fe400000006ff */
[----:B------:R-:W-:Y:S02]  /*e160*/  LOP3.LUT R22, R8, 0xffff0000, RZ, 0xc0, !PT ;  /* 0xffff000008167812 */ /* 0x000fe400078ec0ff */
[C---:B------:R-:W-:Y:S02]  /*e170*/  LOP3.LUT R23, R11.reuse, 0xffff0000, RZ, 0xc0, !PT ;  /* 0xffff00000b177812 */ /* 0x040fe400078ec0ff */
[----:B------:R-:W-:Y:S02]  /*e180*/  LOP3.LUT R24, R10, 0xffff0000, RZ, 0xc0, !PT ;  /* 0xffff00000a187812 */ /* 0x000fe400078ec0ff */
[----:B------:R-:W-:Y:S02]  /*e190*/  SHF.L.U32 R25, R11, 0x10, RZ ;  /* 0x000000100b197819 */ /* 0x000fe400000006ff */
[C---:B----4-:R-:W-:Y:S01]  /*e1a0*/  LOP3.LUT R8, R5.reuse, 0xffff0000, RZ, 0xc0, !PT ;  /* 0xffff000005087812 */ /* 0x050fe200078ec0ff */
[----:B------:R-:W-:Y:S01]  /*e1b0*/  IMAD.U32 R5, R5, 0x10000, RZ ;  /* 0x0001000005057824 */ /* 0x000fe200078e00ff */
[----:B------:R-:W-:-:S02]  /*e1c0*/  LOP3.LUT R15, R4, 0xffff0000, RZ, 0xc0, !PT ;  /* 0xffff0000040f7812 */ /* 0x000fc400078ec0ff */
[----:B-----5:R-:W-:Y:S01]  /*e1d0*/  LOP3.LUT R18, R7, 0xffff0000, RZ, 0xc0, !PT ;  /* 0xffff000007127812 */ /* 0x020fe200078ec0ff */
[C---:B------:R-:W-:Y:S01]  /*e1e0*/  FMUL.FTZ R10, R23.reuse, R8 ;  /* 0x00000008170a7220 */ /* 0x040fe20000410000 */
[----:B------:R-:W-:Y:S01]  /*e1f0*/  LOP3.LUT R21, R6, 0xffff0000, RZ, 0xc0, !PT ;  /* 0xffff000006157812 */ /* 0x000fe200078ec0ff */
[----:B------:R-:W-:Y:S01]  /*e200*/  FMUL.FTZ R11, R2, R15 ;  /* 0x0000000f020b7220 */ /* 0x000fe20000410000 */
[----:B------:R-:W-:Y:S01]  /*e210*/  SHF.L.U32 R4, R4, 0x10, RZ ;  /* 0x0000001004047819 */ /* 0x000fe200000006ff */
[----:B------:R-:W-:Y:S01]  /*e220*/  FMUL.FTZ R23, R23, R18 ;  /* 0x0000001217177220 */ /* 0x000fe20000410000 */
[----:B------:R-:W-:Y:S01]  /*e230*/  SHF.L.U32 R6, R6, 0x10, RZ ;  /* 0x0000001006067819 */ /* 0x000fe200000006ff */
[-C--:B------:R-:W-:Y:S01]  /*e240*/  FMUL.FTZ R2, R2, R21.reuse ;  /* 0x0000001502027220 */ /* 0x080fe20000410000 */
[----:B------:R-:W-:Y:S01]  /*e250*/  SHF.L.U32 R7, R7, 0x10, RZ ;  /* 0x0000001007077819 */ /* 0x000fe200000006ff */
[----:B------:R-:W-:Y:S02]  /*e260*/  FFMA.FTZ R23, R25, R8, R23 ;  /* 0x0000000819177223 */ /* 0x000fe40000010017 */
[----:B------:R-:W-:-:S02]  /*e270*/  FFMA.FTZ R11, R14, R21, -R11 ;  /* 0x000000150e0b7223 */ /* 0x000fc4000001080b */
[----:B------:R-:W-:Y:S02]  /*e280*/  FFMA.FTZ R2, R14, R15, R2 ;  /* 0x0000000f0e027223 */ /* 0x000fe40000010002 */
[C---:B------:R-:W-:Y:S02]  /*e290*/  FMUL.FTZ R8, R22.reuse, R4 ;  /* 0x0000000416087220 */ /* 0x040fe40000410000 */
[-C--:B------:R-:W-:Y:S01]  /*e2a0*/  FMUL.FTZ R22, R22, R6.reuse ;  /* 0x0000000616167220 */ /* 0x080fe20000410000 */
[----:B------:R-:W-:Y:S01]  /*e2b0*/  F2FP.BF16.PACK_AB R2, R2, R11 ;  /* 0x0000000b0202723e */ /* 0x000fe200000010ff */
[C---:B------:R-:W-:Y:S02]  /*e2c0*/  FMUL.FTZ R14, R24.reuse, R5 ;  /* 0x00000005180e7220 */ /* 0x040fe40000410000 */
[----:B------:R-:W-:Y:S02]  /*e2d0*/  FMUL.FTZ R24, R24, R7 ;  /* 0x0000000718187220 */ /* 0x000fe40000410000 */
[----:B------:R-:W-:-:S02]  /*e2e0*/  FFMA.FTZ R8, R9, R6, -R8 ;  /* 0x0000000609087223 */ /* 0x000fc40000010808 */
[----:B------:R-:W-:Y:S02]  /*e2f0*/  FFMA.FTZ R10, R25, R18, -R10 ;  /* 0x00000012190a7223 */ /* 0x000fe4000001080a */
[----:B------:R-:W-:Y:S02]  /*e300*/  FFMA.FTZ R9, R9, R4, R22 ;  /* 0x0000000409097223 */ /* 0x000fe40000010016 */
[C---:B------:R-:W-:Y:S01]  /*e310*/  FFMA.FTZ R14, R20.reuse, R7, -R14 ;  /* 0x00000007140e7223 */ /* 0x040fe2000001080e */
[----:B------:R-:W-:Y:S01]  /*e320*/  F2FP.BF16.PACK_AB R11, R23, R10 ;  /* 0x0000000a170b723e */ /* 0x000fe200000010ff */
[----:B------:R-:W-:Y:S01]  /*e330*/  FFMA.FTZ R5, R20, R5, R24 ;  /* 0x0000000514057223 */ /* 0x000fe20000010018 */
[----:B------:R-:W-:Y:S02]  /*e340*/  F2FP.BF16.PACK_AB R8, R9, R8 ;  /* 0x000000080908723e */ /* 0x000fe400000010ff */
[----:B------:R-:W-:Y:S02]  /*e350*/  MOV R9, R2 ;  /* 0x0000000200097202 */ /* 0x000fe40000000f00 */
[----:B------:R-:W-:-:S02]  /*e360*/  F2FP.BF16.PACK_AB R10, R5, R14 ;  /* 0x0000000e050a723e */ /* 0x000fc400000010ff */
.L_x_3868:
[----:B------:R-:W-:Y:S05]  /*e370*/  BSYNC B0 ;  /* 0x0000000000007941 */ /* 0x000fea0003800000 */
.L_x_3867:
        /* <DEDUP_REMOVED lines=8> */
[----:B-----5:R-:W-:Y:S01]  /*e400*/  SHF.L.U32 R25, R23, 0x10, RZ ;  /* 0x0000001017197819 */ /* 0x020fe200000006ff */
[----:B------:R-:W-:Y:S01]  /*e410*/  IMAD.U32 R18, R22, 0x10000, RZ ;  /* 0x0001000016127824 */ /* 0x000fe200078e00ff */
[C---:B----4-:R-:W-:Y:S02]  /*e420*/  SHF.L.U32 R8, R21.reuse, 0x10, RZ ;  /* 0x0000001015087819 */ /* 0x050fe400000006ff */
[----:B------:R-:W-:Y:S02]  /*e430*/  LOP3.LUT R2, R21, 0xffff0000, RZ, 0xc0, !PT ;  /* 0xffff000015027812 */ /* 0x000fe400078ec0ff */
[----:B------:R-:W-:-:S02]  /*e440*/  LOP3.LUT R23, R23, 0xffff0000, RZ, 0xc0, !PT ;  /* 0xffff000017177812 */ /* 0x000fc400078ec0ff */
[----:B------:R-:W-:Y:S02]  /*e450*/  LOP3.LUT R24, R22, 0xffff0000, RZ, 0xc0, !PT ;  /* 0xffff000016187812 */ /* 0x000fe400078ec0ff */
[C---:B------:R-:W-:Y:S02]  /*e460*/  SHF.L.U32 R9, R20.reuse, 0x10, RZ ;  /* 0x0000001014097819 */ /* 0x040fe400000006ff */
        /* <DEDUP_REMOVED lines=29> */
.L_x_3870:
[----:B------:R-:W-:Y:S05]  /*e640*/  BSYNC B0 ;  /* 0x0000000000007941 */ /* 0x000fea0003800000 */
.L_x_3869:
[----:B-----5:R2:W-:Y:S02]  /*e650*/  STS.128 [R243+0x2800], R20 ;  /* 0x00280014f3007388 */ /* 0x0205e40000000c00 */
.L_x_3866:
[----:B------:R-:W-:Y:S05]  /*e660*/  BSYNC B1 ;  /* 0x0000000000017941 */ /* 0x000fea0003800000 */
.L_x_3865:
        /* <DEDUP_REMOVED lines=28> */
[C---:B---3--:R-:W-:Y:S01]  /*e830*/  LOP3.LUT R8, R5.reuse, 0xffff0000, RZ, 0xc0, !PT ;  /* 0xffff000005087812 */ /* 0x048fe200078ec0ff */
[----:B------:R-:W-:Y:S01]  /*e840*/  IMAD.U32 R5, R5, 0x10000, RZ ;  /* 0x0001000005057824 */ /* 0x000fe200078e00ff */
[----:B------:R-:W-:-:S02]  /*e850*/  LOP3.LUT R15, R4, 0xffff0000, RZ, 0xc0, !PT ;  /* 0xffff0000040f7812 */ /* 0x000fc400078ec0ff */
[----:B----4-:R-:W-:Y:S01]  /*e860*/  LOP3.LUT R18, R7, 0xffff0000, RZ, 0xc0, !PT ;  /* 0xffff000007127812 */ /* 0x010fe200078ec0ff */
        /* <DEDUP_REMOVED lines=25> */
.L_x_3874:
[----:B---3--:R-:W-:Y:S05]  /*ea00*/  BSYNC B0 ;  /* 0x0000000000007941 */ /* 0x008fea0003800000 */
.L_x_3873:
        /* <DEDUP_REMOVED lines=8> */
[----:B-----5:R-:W-:Y:S01]  /*ea90*/  LOP3.LUT R2, R37, 0xffff0000, RZ, 0xc0, !PT ;  /* 0xffff000025027812 */ /* 0x020fe200078ec0ff */
[----:B------:R-:W-:Y:S01]  /*eaa0*/  IMAD.U32 R18, R38, 0x10000, RZ ;  /* 0x0001000026127824 */ /* 0x000fe200078e00ff */
[----:B------:R-:W-:Y:S02]  /*eab0*/  LOP3.LUT R23, R39, 0xffff0000, RZ, 0xc0, !PT ;  /* 0xffff000027177812 */ /* 0x000fe400078ec0ff */
[----:B---3--:R-:W-:Y:S02]  /*eac0*/  SHF.L.U32 R8, R37, 0x10, RZ ;  /* 0x0000001025087819 */ /* 0x008fe400000006ff */
[----:B------:R-:W-:-:S02]  /*ead0*/  SHF.L.U32 R9, R36, 0x10, RZ ;  /* 0x0000001024097819 */ /* 0x000fc400000006ff */
[----:B------:R-:W-:Y:S02]  /*eae0*/  SHF.L.U32 R25, R39, 0x10, RZ ;  /* 0x0000001027197819 */ /* 0x000fe400000006ff */
[----:B------:R-:W-:Y:S02]  /*eaf0*/  LOP3.LUT R36, R36, 0xffff0000, RZ, 0xc0, !PT ;  /* 0xffff000024247812 */ /* 0x000fe400078ec0ff */
[----:B------:R-:W-:Y:S02]  /*eb00*/  LOP3.LUT R38, R38, 0xffff0000, RZ, 0xc0, !PT ;  /* 0xffff000026267812 */ /* 0x000fe400078ec0ff */
[----:B----4-:R-:W-:Y:S02]  /*eb10*/  LOP3.LUT R15, R4, 0xffff0000, RZ, 0xc0, !PT ;  /* 0xffff0000040f7812 */ /* 0x010fe400078ec0ff */
        /* <DEDUP_REMOVED lines=27> */
.L_x_3876:
[----:B------:R-:W-:Y:S05]  /*ecd0*/  BSYNC B0 ;  /* 0x0000000000007941 */ /* 0x000fea0003800000 */
.L_x_3875:
[----:B-----5:R4:W-:Y:S02]  /*ece0*/  STS.128 [R243+0x3000], R36 ;  /* 0x00300024f3007388 */ /* 0x0209e40000000c00 */
.L_x_3872:
[----:B------:R-:W-:Y:S05]  /*ecf0*/  BSYNC B1 ;  /* 0x0000000000017941 */ /* 0x000fea0003800000 */
.L_x_3871:
        /* <DEDUP_REMOVED lines=12> */
[-C--:B--2--5:R-:W-:Y:S02]  /*edc0*/  IADD3 R22, P2, R32, R27.reuse, RZ ;  /* 0x0000001b20167210 */ /* 0x0a4fe40007f5e0ff */
[----:B------:R-:W-:-:S03]  /*edd0*/  IADD3 R26, P1, R30, R27, RZ ;  /* 0x0000001b1e1a7210 */ /* 0x000fc60007f3e0ff */
[--C-:B------:R-:W-:Y:S02]  /*ede0*/  IMAD.X R23, R33, 0x1, R5.reuse, P2 ;  /* 0x0000000121177824 */ /* 0x100fe400010e0605 */
[----:B------:R-:W-:Y:S02]  /*edf0*/  IMAD.X R27, R31, 0x1, R5, P1 ;  /* 0x000000011f1b7824 */ /* 0x000fe400008e0605 */
[----:B------:R-:W-:Y:S05]  /*ee00*/  @P0 BRA `(.L_x_3879) ;  /* 0x0000027000000947 */ /* 0x000fea0003800000 */
[----:B---3--:R-:W2:Y:S04]  /*ee10*/  LD.E.64 R4, [R26.64] ;  /* 0x000000061a047980 */ /* 0x008ea8000c101b00 */
[----:B------:R-:W3:Y:S01]  /*ee20*/  LD.E.64 R6, [R22.64] ;  /* 0x0000000616067980 */ /* 0x000ee2000c101b00 */
[C---:B------:R-:W-:Y:S01]  /*ee30*/  SHF.L.U32 R12, R9.reuse, 0x10, RZ ;  /* 0x00000010090c7819 */ /* 0x040fe200000006ff */
[----:B------:R-:W-:Y:S01]  /*ee40*/  IMAD.U32 R18, R10, 0x10000, RZ ;  /* 0x000100000a127824 */ /* 0x000fe200078e00ff */
[----:B------:R-:W-:-:S02]  /*ee50*/  LOP3.LUT R2, R9, 0xffff0000, RZ, 0xc0, !PT ;  /* 0xffff000009027812 */ /* 0x000fc400078ec0ff */
[C---:B------:R-:W-:Y:S02]  /*ee60*/  SHF.L.U32 R9, R8.reuse, 0x10, RZ ;  /* 0x0000001008097819 */ /* 0x040fe400000006ff */
[----:B------:R-:W-:Y:S02]  /*ee70*/  LOP3.LUT R20, R8, 0xffff0000, RZ, 0xc0, !PT ;  /* 0xffff000008147812 */ /* 0x000fe400078ec0ff */
[C---:B------:R-:W-:Y:S02]  /*ee80*/  LOP3.LUT R19, R11.reuse, 0xffff0000, RZ, 0xc0, !PT ;  /* 0xffff00000b137812 */ /* 0x040fe400078ec0ff */
[----:B------:R-:W-:Y:S02]  /*ee90*/  LOP3.LUT R25, R10, 0xffff0000, RZ, 0xc0, !PT ;  /* 0xffff00000a197812 */ /* 0x000fe400078ec0ff */
[----:B------:R-:W-:Y:S02]  /*eea0*/  SHF.L.U32 R21, R11, 0x10, RZ ;  /* 0x000000100b157819 */ /* 0x000fe400000006ff */
[C---:B--2---:R-:W-:Y:S01]  /*eeb0*/  LOP3.LUT R8, R5.reuse, 0xffff0000, RZ, 0xc0, !PT ;  /* 0xffff000005087812 */ /* 0x044fe200078ec0ff */
[----:B------:R-:W-:Y:S01]  /*eec0*/  IMAD.U32 R5, R5, 0x10000, RZ ;  /* 0x0001000005057824 */ /* 0x000fe200078e00ff */
[----:B------:R-:W-:-:S02]  /*eed0*/  LOP3.LUT R13, R4, 0xffff0000, RZ, 0xc0, !PT ;  /* 0xffff0000040d7812 */ /* 0x000fc400078ec0ff */
[----:B---3--:R-:W-:Y:S01]  /*eee0*/  LOP3.LUT R14, R7, 0xffff0000, RZ, 0xc0, !PT ;  /* 0xffff0000070e7812 */ /* 0x008fe200078ec0ff */
        /* <DEDUP_REMOVED lines=25> */
.L_x_3879:
[----:B---3--:R-:W-:Y:S05]  /*f080*/  BSYNC B0 ;  /* 0x0000000000007941 */ /* 0x008fea0003800000 */
.L_x_3878:
[----:B------:R2:W-:Y:S04]  /*f090*/  STS.128 [R243+0x1800], R8 ;  /* 0x00180008f3007388 */ /* 0x0005e80000000c00 */
[----:B------:R-:W5:Y:S01]  /*f0a0*/  LD.E.128 R32, [R34.64+0x80] ;  /* 0x0000800622207980 */ /* 0x000f62000c101d00 */
[----:B------:R-:W-:Y:S01]  /*f0b0*/  IADD3 R16, R16, 0x40, RZ ;  /* 0x0000004010107810 */ /* 0x000fe20007ffe0ff */
[----:B------:R-:W-:Y:S03]  /*f0c0*/  BSSY B0, `(.L_x_3880) ;  /* 0x0000029000007945 */ /* 0x000fe60003800000 */
[----:B------:R-:W-:-:S13]  /*f0d0*/  ISETP.GE.AND P0, PT, R16, R3, PT ;  /* 0x000000031000720c */ /* 0x000fda0003f06270 */
[----:B------:R-:W-:Y:S05]  /*f0e0*/  @P0 BRA `(.L_x_3881) ;  /* 0x0000026000000947 */ /* 0x000fea0003800000 */
[----:B------:R-:W3:Y:S04]  /*f0f0*/  LD.E.64 R2, [R26.64+0x40] ;  /* 0x000040061a027980 */ /* 0x000ee8000c101b00 */
[----:B------:R-:W4:Y:S01]  /*f100*/  LD.E.64 R4, [R22.64+0x40] ;  /* 0x0000400616047980 */ /* 0x000f22000c101b00 */
[C---:B-----5:R-:W-:Y:S01]  /*f110*/  LOP3.LUT R6, R33.reuse, 0xffff0000, RZ, 0xc0, !PT ;  /* 0xffff000021067812 */ /* 0x060fe200078ec0ff */
[----:B------:R-:W-:Y:S01]  /*f120*/  IMAD.U32 R16, R34, 0x10000, RZ ;  /* 0x0001000022107824 */ /* 0x000fe200078e00ff */
[----:B------:R-:W-:Y:S02]  /*f130*/  SHF.L.U32 R7, R33, 0x10, RZ ;  /* 0x0000001021077819 */ /* 0x000fe400000006ff */
[C---:B--2---:R-:W-:Y:S02]  /*f140*/  SHF.L.U32 R8, R32.reuse, 0x10, RZ ;  /* 0x0000001020087819 */ /* 0x044fe400000006ff */
[----:B------:R-:W-:-:S02]  /*f150*/  LOP3.LUT R32, R32, 0xffff0000, RZ, 0xc0, !PT ;  /* 0xffff000020207812 */ /* 0x000fc400078ec0ff */
[C---:B------:R-:W-:Y:S02]  /*f160*/  LOP3.LUT R14, R35.reuse, 0xffff0000, RZ, 0xc0, !PT ;  /* 0xffff0000230e7812 */ /* 0x040fe400078ec0ff */
[----:B------:R-:W-:Y:S02]  /*f170*/  LOP3.LUT R34, R34, 0xffff0000, RZ, 0xc0, !PT ;  /* 0xffff000022227812 */ /* 0x000fe400078ec0ff */
[----:B------:R-:W-:Y:S02]  /*f180*/  SHF.L.U32 R15, R35, 0x10, RZ ;  /* 0x00000010230f7819 */ /* 0x000fe400000006ff */
[----:B---3--:R-:W-:Y:S02]  /*f190*/  LOP3.LUT R11, R2, 0xffff0000, RZ, 0xc0, !PT ;  /* 0xffff0000020b7812 */ /* 0x008fe400078ec0ff */
[----:B------:R-:W-:Y:S02]  /*f1a0*/  LOP3.LUT R9, R3, 0xffff0000, RZ, 0xc0, !PT ;  /* 0xffff000003097812 */ /* 0x000fe400078ec0ff */
[----:B----4-:R-:W-:Y:S01]  /*f1b0*/  LOP3.LUT R13, R4, 0xffff0000, RZ, 0xc0, !PT ;  /* 0xffff0000040d7812 */ /* 0x010fe200078ec0ff */
        /* <DEDUP_REMOVED lines=25> */
.L_x_3881:
[----:B------:R-:W-:Y:S05]  /*f350*/  BSYNC B0 ;  /* 0x0000000000007941 */ /* 0x000fea0003800000 */
.L_x_3880:
[----:B-----5:R3:W-:Y:S01]  /*f360*/  STS.128 [R243+0x3800], R32 ;  /* 0x00380020f3007388 */ /* 0x0207e20000000c00 */
[----:B------:R-:W-:Y:S05]  /*f370*/  BRA `(.L_x_3877) ;  /* 0x00002f9000007947 */ /* 0x000fea0003800000 */
.L_x_3858:
        /* <DEDUP_REMOVED lines=15> */
[----:B-----5:R-:W-:Y:S01]  /*f470*/  LEA R8, P0, R11, R30, 0x1 ;  /* 0x0000001e0b087211 */ /* 0x020fe200078008ff */
[----:B------:R-:W2:Y:S01]  /*f480*/  LD.E.128 R4, [R4.64] ;  /* 0x0000000604047980 */ /* 0x000ea2000c101d00 */
[----:B------:R-:W-:Y:S02]  /*f490*/  @P1 IADD3 R13, -R19, RZ, RZ ;  /* 0x000000ff130d1210 */ /* 0x000fe40007ffe1ff */
        /* <DEDUP_REMOVED lines=10> */
[----:B------:R-:W-:Y:S02]  /*f540*/  LOP3.LUT R23, R26, 0xffff0000, RZ, 0xc0, !PT ;  /* 0xffff00001a177812 */ /* 0x000fe400078ec0ff */
[C---:B------:R-:W-:Y:S02]  /*f550*/  LOP3.LUT R22, R27.reuse, 0xffff0000, RZ, 0xc0, !PT ;  /* 0xffff00001b167812 */ /* 0x040fe400078ec0ff */
[----:B------:R-:W-:Y:S02]  /*f560*/  SHF.L.U32 R28, R27, 0x10, RZ ;  /* 0x000000101b1c7819 */ /* 0x000fe400000006ff */
        /* <DEDUP_REMOVED lines=51> */
[----:B------:R-:W-:-:S03]  /*f8a0*/  FFMA.FTZ R11, R23, R11, R6 ;  /* 0x0000000b170b7223 */ /* 0x000fc60000010006 */
[----:B------:R-:W-:Y:S02]  /*f8b0*/  F2FP.BF16.PACK_AB R27, R14, R5 ;  /* 0x000000050e1b723e */ /* 0x000fe400000010ff */
[----:B------:R-:W-:Y:S02]  /*f8c0*/  F2FP.BF16.PACK_AB R26, R11, R12 ;  /* 0x0000000c0b1a723e */ /* 0x000fe400000010ff */
.L_x_3885:
[----:B------:R-:W-:Y:S05]  /*f8d0*/  BSYNC B0 ;  /* 0x0000000000007941 */ /* 0x000fea0003800000 */
.L_x_3884:
        /* <DEDUP_REMOVED lines=37> */
[----:B-1----:R-:W-:Y:S02]  /*fb30*/  LOP3.LUT R42, R5, 0xffff0000, RZ, 0xc0, !PT ;  /* 0xffff0000052a7812 */ /* 0x002fe400078ec0ff */
        /* <DEDUP_REMOVED lines=47> */
.L_x_3887:
[----:B------:R-:W-:Y:S05]  /*fe30*/  BSYNC B0 ;  /* 0x0000000000007941 */ /* 0x000fea0003800000 */
.L_x_3886:
[----:B-----5:R3:W-:Y:S02]  /*fe40*/  STS.128 [R243+0x2000], R20 ;  /* 0x00200014f3007388 */ /* 0x0207e40000000c00 */
.L_x_3883:
[----:B------:R-:W-:Y:S05]  /*fe50*/  BSYNC B1 ;  /* 0x0000000000017941 */ /* 0x000fea0003800000 */
.L_x_3882:
        /* <DEDUP_REMOVED lines=21> */
[----:B------:R-:W-:Y:S02]  /*ffb0*/  LEA.HI.X R9, R9, R31, R7, 0x1, P1 ;  /* 0x0000001f09097211 */ /* 0x000fe400008f0c07 */
[----:B------:R-:W-:Y:S01]  /*ffc0*/  IADD3 R13, P1, R14, R13, RZ ;  /* 0x0000000d0e0d7210 */ /* 0x000fe20007f3e0ff */
[----:B------:R-:W-:-:S03]  /*ffd0*/  IMAD.WIDE R4, R5, 0x2, R40 ;  /* 0x0000000205047825 */ /* 0x000fc600078e0228 */
        /* <DEDUP_REMOVED lines=9> */
[----:B------:R-:W-:Y:S01]  /*10070*/  LOP3.LUT R20, R25, 0xffff0000, RZ, 0xc0, !PT ;  /* 0xffff000019147812 */ /* 0x000fe200078ec0ff */
[C---:B------:R-:W-:Y:S01]  /*10080*/  IMAD.U32 R38, R27.reuse, 0x10000, RZ ;  /* 0x000100001b267824 */ /* 0x040fe200078e00ff */
[C---:B------:R-:W-:Y:S02]  /*10090*/  SHF.L.U32 R25, R26.reuse, 0x10, RZ ;  /* 0x000000101a197819 */ /* 0x040fe400000006ff */
[----:B------:R-:W-:Y:S02]  /*100a0*/  LOP3.LUT R24, R26, 0xffff0000, RZ, 0xc0, !PT ;  /* 0xffff00001a187812 */ /* 0x000fe400078ec0ff */
[----:B------:R-:W-:Y:S01]  /*100b0*/  LOP3.LUT R23, R27, 0xffff0000, RZ, 0xc0, !PT ;  /* 0xffff00001b177812 */ /* 0x000fe200078ec0ff */
[C---:B----4-:R-:W-:Y:S01]  /*100c0*/  IMAD.U32 R27, R8.reuse, 0x10000, RZ ;  /* 0x00010000081b7824 */ /* 0x050fe200078e00ff */
[----:B------:R-:W-:Y:S01]  /*100d0*/  LOP3.LUT R26, R8, 0xffff0000, RZ, 0xc0, !PT ;  /* 0xffff0000081a7812 */ /* 0x000fe200078ec0ff */
[----:B-1----:R-:W-:Y:S01]  /*100e0*/  IMAD.U32 R42, R10, 0x10000, RZ ;  /* 0x000100000a2a7824 */ /* 0x002fe200078e00ff */
        /* <DEDUP_REMOVED lines=45> */
[----:B------:R-:W-:Y:S01]  /*103c0*/  F2FP.BF16.PACK_AB R25, R13, R4 ;  /* 0x000000040d19723e */ /* 0x000fe200000010ff */
[----:B------:R-:W-:Y:S01]  /*103d0*/  FFMA.FTZ R6, R23, R14, R6 ;  /* 0x0000000e17067223 */ /* 0x000fe20000010006 */
[----:B------:R-:W-:-:S04]  /*103e0*/  F2FP.BF16.PACK_AB R26, R5, R12 ;  /* 0x0000000c051a723e */ /* 0x000fc800000010ff */
[----:B------:R-:W-:Y:S02]  /*103f0*/  F2FP.BF16.PACK_AB R27, R6, R9 ;  /* 0x00000009061b723e */ /* 0x000fe400000010ff */
.L_x_3891:
[----:B------:R-:W-:Y:S05]  /*10400*/  BSYNC B0 ;  /* 0x0000000000007941 */ /* 0x000fea0003800000 */
.L_x_3890:
        /* <DEDUP_REMOVED lines=16> */
[----:B------:R-:W-:Y:S02]  /*10510*/  LEA.HI.X.SX32 R8, R8, R12, 0x1, P1 ;  /* 0x0000000c08087211 */ /* 0x000fe400008f0eff */
[----:B------:R-:W-:Y:S01]  /*10520*/  LEA R10, P1, R9, R30, 0x1 ;  /* 0x0000001e090a7211 */ /* 0x000fe200078208ff */
[----:B------:R-:W-:Y:S01]  /*10530*/  IMAD.MOV.U32 R14, RZ, RZ, RZ ;  /* 0x000000ffff0e7224 */ /* 0x000fe200078e00ff */
[----:B------:R-:W-:Y:S01]  /*10540*/  @P0 IADD3 R14, -R19, RZ, RZ ;  /* 0x000000ff130e0210 */ /* 0x000fe20007ffe1ff */
[----:B------:R-:W3:Y:S01]  /*10550*/  LD.E.128 R4, [R4.64+0x80] ;  /* 0x0000800604047980 */ /* 0x000ee2000c101d00 */
[----:B------:R-:W-:Y:S02]  /*10560*/  LEA.HI.X R11, R9, R31, R8, 0x1, P1 ;  /* 0x0000001f090b7211 */ /* 0x000fe400008f0c08 */
[----:B------:R-:W-:-:S04]  /*10570*/  IADD3 R13, P1, R14, R13, RZ ;  /* 0x0000000d0e0d7210 */ /* 0x000fc80007f3e0ff */
[----:B--2---:R-:W2:Y:S01]  /*10580*/  LD.E.128 R8, [R10.64] ;  /* 0x000000060a087980 */ /* 0x004ea2000c101d00 */
[----:B------:R-:W-:Y:S02]  /*10590*/  LEA.HI.X.SX32 R12, R14, R12, 0x1, P1 ;  /* 0x0000000c0e0c7211 */ /* 0x000fe400008f0eff */
        /* <DEDUP_REMOVED lines=14> */
[----:B------:R-:W-:-:S02]  /*10680*/  SHF.L.U32 R4, R5, 0x10, RZ ;  /* 0x0000001005047819 */ /* 0x000fc400000006ff */
[----:B------:R-:W-:Y:S02]  /*10690*/  LOP3.LUT R40, R5, 0xffff0000, RZ, 0xc0, !PT ;  /* 0xffff000005287812 */ /* 0x000fe400078ec0ff */
[C---:B------:R-:W-:Y:S01]  /*106a0*/  SHF.L.U32 R5, R7.reuse, 0x10, RZ ;  /* 0x0000001007057819 */ /* 0x040fe200000006ff */
[----:B--2---:R-:W-:Y:S01]  /*106b0*/  IMAD.U32 R41, R8, 0x10000, RZ ;  /* 0x0001000008297824 */ /* 0x004fe200078e00ff */
[----:B-1----:R-:W-:Y:S01]  /*106c0*/  LOP3.LUT R42, R7, 0xffff0000, RZ, 0xc0, !PT ;  /* 0xffff0000072a7812 */ /* 0x002fe200078ec0ff */
[----:B------:R-:W-:Y:S01]  /*106d0*/  IMAD.U32 R44, R10, 0x10000, RZ ;  /* 0x000100000a2c7824 */ /* 0x000fe200078e00ff */
        /* <DEDUP_REMOVED lines=37> */
[----:B------:R-:W-:Y:S02]  /*10930*/  FFMA.FTZ R5, R38, R10, R5 ;  /* 0x0000000a26057223 */ /* 0x000fe40000010005 */
[----:B------:R-:W-:Y:S01]  /*10940*/  FFMA.FTZ R14, R21, R14, R42 ;  /* 0x0000000e150e7223 */ /* 0x000fe2000001002a */
[----:B------:R-:W-:Y:S01]  /*10950*/  F2FP.BF16.PACK_AB R21, R13, R4 ;  /* 0x000000040d15723e */ /* 0x000fe200000010ff */
[----:B------:R-:W-:-:S03]  /*10960*/  FFMA.FTZ R9, R22, R11, R9 ;  /* 0x0000000b16097223 */ /* 0x000fc60000010009 */
[----:B------:R-:W-:Y:S02]  /*10970*/  F2FP.BF16.PACK_AB R23, R14, R5 ;  /* 0x000000050e17723e */ /* 0x000fe400000010ff */
[----:B------:R-:W-:Y:S02]  /*10980*/  F2FP.BF16.PACK_AB R22, R9, R12 ;  /* 0x0000000c0916723e */ /* 0x000fe400000010ff */
.L_x_3893:
[----:B------:R-:W-:Y:S05]  /*10990*/  BSYNC B0 ;  /* 0x0000000000007941 */ /* 0x000fea0003800000 */
.L_x_3892:
[----:B-----5:R3:W-:Y:S02]  /*109a0*/  STS.128 [R243+0x2800], R20 ;  /* 0x00280014f3007388 */ /* 0x0207e40000000c00 */
.L_x_3889:
[----:B------:R-:W-:Y:S05]  /*109b0*/  BSYNC B1 ;  /* 0x0000000000017941 */ /* 0x000fea0003800000 */
.L_x_3888:
[----:B------:R-:W-:Y:S01]  /*109c0*/  IADD3 R28, R184, 0x20, RZ ;  /* 0x00000020b81c7810 */ /* 0x000fe20007ffe0ff */
[----:B------:R-:W-:Y:S03]  /*109d0*/  BSSY B1, `(.L_x_3894) ;  /* 0x00000b6000017945 */ /* 0x000fe60003800000 */
[----:B------:R-:W-:-:S04]  /*109e0*/  ISETP.GE.AND P0, PT, R28, R29, PT ;  /* 0x0000001d1c00720c */ /* 0x000fc80003f06270 */
[----:B------:R-:W-:-:S13]  /*109f0*/  ISETP.LT.OR P0, PT, R53, -0x107, P0 ;  /* 0xfffffef93500780c */ /* 0x000fda0000701670 */
[----:B------:R-:W-:Y:S05]  /*10a00*/  @P0 BRA `(.L_x_3895) ;  /* 0x00000b2000000947 */ /* 0x000fea0003800000 */
[----:B--2-4-:R2:W5:Y:S01]  /*10a10*/  LD.E.128 R24, [R36.64] ;  /* 0x0000000624187980 */ /* 0x014562000c101d00 */
        /* <DEDUP_REMOVED lines=12> */
[----:B------:R-:W-:Y:S02]  /*10ae0*/  MOV R14, RZ ;  /* 0x000000ff000e7202 */ /* 0x000fe40000000f00 */
[----:B------:R-:W-:Y:S02]  /*10af0*/  LEA.HI.X.SX32 R7, R7, R12, 0x1, P1 ;  /* 0x0000000c07077211 */ /* 0x000fe400008f0eff */
[----:B-----5:R-:W-:Y:S01]  /*10b00*/  LEA R8, P1, R9, R30, 0x1 ;  /* 0x0000001e09087211 */ /* 0x020fe200078208ff */
[----:B------:R-:W-:-:S03]  /*10b10*/  @P0 IMAD.MOV R14, RZ, RZ, -R19 ;  /* 0x000000ffff0e0224 */ /* 0x000fc600078e0a13 */
        /* <DEDUP_REMOVED lines=10> */
[----:B------:R-:W-:Y:S02]  /*10bc0*/  LOP3.LUT R21, R24, 0xffff0000, RZ, 0xc0, !PT ;  /* 0xffff000018157812 */ /* 0x000fe400078ec0ff */
[C---:B------:R-:W-:Y:S02]  /*10bd0*/  LOP3.LUT R20, R25.reuse, 0xffff0000, RZ, 0xc0, !PT ;  /* 0xffff000019147812 */ /* 0x040fe400078ec0ff */
[----:B------:R-:W-:Y:S01]  /*10be0*/  SHF.L.U32 R38, R25, 0x10, RZ ;  /* 0x0000001019267819 */ /* 0x000fe200000006ff */
[C---:B------:R-:W-:Y:S01]  /*10bf0*/  IMAD.U32 R25, R26.reuse, 0x10000, RZ ;  /* 0x000100001a197824 */ /* 0x040fe200078e00ff */
[----:B------:R-:W-:Y:S02]  /*10c00*/  LOP3.LUT R24, R26, 0xffff0000, RZ, 0xc0, !PT ;  /* 0xffff00001a187812 */ /* 0x000fe400078ec0ff */
[----:B------:R-:W-:-:S02]  /*10c10*/  LOP3.LUT R23, R27, 0xffff0000, RZ, 0xc0, !PT ;  /* 0xffff00001b177812 */ /* 0x000fc400078ec0ff */
[----:B------:R-:W-:Y:S01]  /*10c20*/  SHF.L.U32 R39, R27, 0x10, RZ ;  /* 0x000000101b277819 */ /* 0x000fe200000006ff */
[C---:B----4-:R-:W-:Y:S01]  /*10c30*/  IMAD.U32 R27, R8.reuse, 0x10000, RZ ;  /* 0x00010000081b7824 */ /* 0x050fe200078e00ff */
[----:B------:R-:W-:Y:S01]  /*10c40*/  LOP3.LUT R26, R8, 0xffff0000, RZ, 0xc0, !PT ;  /* 0xffff0000081a7812 */ /* 0x000fe200078ec0ff */
[----:B------:R-:W-:Y:S01]  /*10c50*/  IMAD.U32 R40, R10, 0x10000, RZ ;  /* 0x000100000a287824 */ /* 0x000fe200078e00ff */
[C---:B------:R-:W-:Y:S01]  /*10c60*/  SHF.L.U32 R8, R9.reuse, 0x10, RZ ;  /* 0x0000001009087819 */ /* 0x040fe200000006ff */
[----:B-12---:R-:W-:Y:S01]  /*10c70*/  IMAD.U32 R42, R4, 0x10000, RZ ;  /* 0x00010000042a7824 */ /* 0x006fe200078e00ff */
        /* <DEDUP_REMOVED lines=47> */
.L_x_3897:
[----:B------:R-:W-:Y:S05]  /*10f70*/  BSYNC B0 ;  /* 0x0000000000007941 */ /* 0x000fea0003800000 */
.L_x_3896:
        /* <DEDUP_REMOVED lines=8> */
[----:B------:R-:W-:-:S04]  /*11000*/  LEA R5, R19, 0x40, 0x5 ;  /* 0x0000004013057811 */ /* 0x000fc800078e28ff */
[----:B------:R-:W-:-:S04]  /*11010*/  IADD3 R13, P1, R5, R2, RZ ;  /* 0x00000002050d7210 */ /* 0x000fc80007f3e0ff */
[----:B------:R-:W-:Y:S01]  /*11020*/  LEA.HI.X.SX32 R12, R5, R18, 0x1, P1 ;  /* 0x00000012050c7211 */ /* 0x000fe200008f0eff */
[----:B------:R-:W-:Y:S01]  /*11030*/  IMAD.MOV.U32 R14, RZ, RZ, RZ ;  /* 0x000000ffff0e7224 */ /* 0x000fe200078e00ff */
[----:B------:R-:W-:Y:S01]  /*11040*/  MOV R5, R19 ;  /* 0x0000001300057202 */ /* 0x000fe20000000f00 */
[--C-:B------:R-:W-:Y:S01]  /*11050*/  @P0 IMAD.MOV R7, RZ, RZ, -R19.reuse ;  /* 0x000000ffff070224 */ /* 0x100fe200078e0a13 */
[----:B------:R-:W-:Y:S01]  /*11060*/  @P0 IADD3 R14, -R19, RZ, RZ ;  /* 0x000000ff130e0210 */ /* 0x000fe20007ffe1ff */
[----:B------:R-:W-:-:S03]  /*11070*/  @P0 IMAD.MOV R5, RZ, RZ, -R19 ;  /* 0x000000ffff050224 */ /* 0x000fc600078e0a13 */
[----:B------:R-:W-:-:S04]  /*11080*/  IADD3 R9, P1, R7, R13, RZ ;  /* 0x0000000d07097210 */ /* 0x000fc80007f3e0ff */
        /* <DEDUP_REMOVED lines=19> */
[----:B-1-3--:R-:W-:Y:S01]  /*111c0*/  SHF.L.U32 R43, R4, 0x10, RZ ;  /* 0x00000010042b7819 */ /* 0x00afe200000006ff */
        /* <DEDUP_REMOVED lines=52> */
.L_x_3899:
[----:B------:R-:W-:Y:S05]  /*11510*/  BSYNC B0 ;  /* 0x0000000000007941 */ /* 0x000fea0003800000 */
.L_x_3898:
[----:B-----5:R3:W-:Y:S02]  /*11520*/  STS.128 [R243+0x3000], R20 ;  /* 0x00300014f3007388 */ /* 0x0207e40000000c00 */
.L_x_3895:
[----:B------:R-:W-:Y:S05]  /*11530*/  BSYNC B1 ;  /* 0x0000000000017941 */ /* 0x000fea0003800000 */
.L_x_3894:
[----:B--2-4-:R-:W-:-:S04]  /*11540*/  IADD3 R24, R184, 0x30, RZ ;  /* 0x00000030b8187810 */ /* 0x014fc80007ffe0ff */
        /* <DEDUP_REMOVED lines=8> */
[----:B------:R-:W-:Y:S02]  /*115d0*/  IMAD R5, R19, 0x30, RZ ;  /* 0x0000003013057824 */ /* 0x000fe400078e02ff */
[----:B------:R-:W-:-:S03]  /*115e0*/  IMAD.MOV.U32 R7, RZ, RZ, RZ ;  /* 0x000000ffff077224 */ /* 0x000fc600078e00ff */
        /* <DEDUP_REMOVED lines=9> */
[----:B-----5:R-:W-:-:S04]  /*11680*/  LEA R8, P1, R9, R30, 0x1 ;  /* 0x0000001e09087211 */ /* 0x020fc800078208ff */
[----:B------:R-:W-:Y:S01]  /*11690*/  LEA.HI.X R9, R9, R31, R7, 0x1, P1 ;  /* 0x0000001f09097211 */ /* 0x000fe200008f0c07 */
[----:B------:R-:W-:Y:S01]  /*116a0*/  IMAD.WIDE R4, R5, 0x2, R34 ;  /* 0x0000000205047825 */ /* 0x000fe200078e0222 */
[----:B------:R-:W-:-:S04]  /*116b0*/  IADD3 R13, P1, R14, R13, RZ ;  /* 0x0000000d0e0d7210 */ /* 0x000fc80007f3e0ff */
[----:B------:R-:W3:Y:S01]  /*116c0*/  LD.E.128 R8, [R8.64] ;  /* 0x0000000608087980 */ /* 0x000ee2000c101d00 */
[----:B------:R-:W-:Y:S02]  /*116d0*/  LEA.HI.X.SX32 R12, R14, R12, 0x1, P1 ;  /* 0x0000000c0e0c7211 */ /* 0x000fe400008f0eff */
[C---:B------:R-:W-:Y:S01]  /*116e0*/  LEA R14, P1, R13.reuse, R32, 0x1 ;  /* 0x000000200d0e7211 */ /* 0x040fe200078208ff */
[----:B------:R-:W4:Y:S03]  /*116f0*/  LD.E.128 R4, [R4.64] ;  /* 0x0000000604047980 */ /* 0x000f26000c101d00 */
[----:B------:R-:W-:-:S06]  /*11700*/  LEA.HI.X R15, R13, R33, R12, 0x1, P1 ;  /* 0x000000210d0f7211 */ /* 0x000fcc00008f0c0c */
[----:B--2---:R-:W2:Y:S01]  /*11710*/  LD.E.128 R12, [R14.64] ;  /* 0x000000060e0c7980 */ /* 0x004ea2000c101d00 */
[C---:B------:R-:W-:Y:S01]  /*11720*/  IMAD.U32 R26, R20.reuse, 0x10000, RZ ;  /* 0x00010000141a7824 */ /* 0x040fe200078e00ff */
        /* <DEDUP_REMOVED lines=11> */
[----:B----4-:R-:W-:Y:S01]  /*117e0*/  IMAD.U32 R45, R6, 0x10000, RZ ;  /* 0x00010000062d7824 */ /* 0x010fe200078e00ff */
[----:B------:R-:W-:Y:S01]  /*117f0*/  LOP3.LUT R39, R9, 0xffff0000, RZ, 0xc0, !PT ;  /* 0xffff000009277812 */ /* 0x000fe200078ec0ff */
[----:B-1----:R-:W-:Y:S01]  /*11800*/  IMAD.U32 R43, R4, 0x10000, RZ ;  /* 0x00010000042b7824 */ /* 0x002fe200078e00ff */
[----:B------:R-:W-:Y:S01]  /*11810*/  SHF.L.U32 R9, R11, 0x10, RZ ;  /* 0x000000100b097819 */ /* 0x000fe200000006ff */
        /* <DEDUP_REMOVED lines=16> */
[----:B------:R-:W-:Y:S01]  /*11920*/  FMUL.FTZ R6, R6, R9 ;  /* 0x0000000906067220 */ /* 0x000fe20000410000 */
[----:B--2---:R-:W-:Y:S01]  /*11930*/  LOP3.LUT R9, R12, 0xffff0000, RZ, 0xc0, !PT ;  /* 0xffff00000c097812 */ /* 0x004fe200078ec0ff */
[----:B------:R-:W-:Y:S01]  /*11940*/  FMUL.FTZ R4, R4, R23 ;  /* 0x0000001704047220 */ /* 0x000fe20000410000 */
[----:B------:R-:W-:Y:S01]  /*11950*/  SHF.L.U32 R7, R13, 0x10, RZ ;  /* 0x000000100d077819 */ /* 0x000fe200000006ff */
[----:B------:R-:W-:Y:S01]  /*11960*/  FMUL.FTZ R43, R43, R36 ;  /* 0x000000242b2b7220 */ /* 0x000fe20000410000 */
[----:B------:R-:W-:Y:S01]  /*11970*/  LOP3.LUT R23, R13, 0xffff0000, RZ, 0xc0, !PT ;  /* 0xffff00000d177812 */ /* 0x000fe200078ec0ff */
[----:B------:R-:W-:Y:S01]  /*11980*/  IMAD.U32 R10, R12, 0x10000, RZ ;  /* 0x000100000c0a7824 */ /* 0x000fe200078e00ff */
[----:B------:R-:W-:Y:S01]  /*11990*/  LOP3.LUT R12, R14, 0xffff0000, RZ, 0xc0, !PT ;  /* 0xffff00000e0c7812 */ /* 0x000fe200078ec0ff */
[----:B------:R-:W-:-:S02]  /*119a0*/  FMUL.FTZ R8, R41, R8 ;  /* 0x0000000829087220 */ /* 0x000fc40000410000 */
[----:B------:R-:W-:Y:S02]  /*119b0*/  FMUL.FTZ R39, R40, R39 ;  /* 0x0000002728277220 */ /* 0x000fe40000410000 */
[----:B------:R-:W-:Y:S02]  /*119c0*/  @!P0 FADD.FTZ R38, -R38, -RZ ;  /* 0x800000ff26268221 */ /* 0x000fe40000010100 */
[----:B------:R-:W-:Y:S01]  /*119d0*/  FMUL.FTZ R42, R42, R11 ;  /* 0x0000000b2a2a7220 */ /* 0x000fe20000410000 */
[C---:B------:R-:W-:Y:S01]  /*119e0*/  SHF.L.U32 R11, R15.reuse, 0x10, RZ ;  /* 0x000000100f0b7819 */ /* 0x040fe200000006ff */
[----:B------:R-:W-:Y:S01]  /*119f0*/  IMAD.U32 R13, R14, 0x10000, RZ ;  /* 0x000100000e0d7824 */ /* 0x000fe200078e00ff */
[----:B------:R-:W-:Y:S01]  /*11a00*/  LOP3.LUT R14, R15, 0xffff0000, RZ, 0xc0, !PT ;  /* 0xffff00000f0e7812 */ /* 0x000fe200078ec0ff */
[----:B------:R-:W-:Y:S02]  /*11a10*/  FFMA.FTZ R10, R26, R10, R43 ;  /* 0x0000000a1a0a7223 */ /* 0x000fe4000001002b */
[----:B------:R-:W-:-:S02]  /*11a20*/  FFMA.FTZ R9, R25, R9, R4 ;  /* 0x0000000919097223 */ /* 0x000fc40000010004 */
        /* <DEDUP_REMOVED lines=13> */
.L_x_3901:
[----:B------:R-:W-:Y:S05]  /*11b00*/  BSYNC B0 ;  /* 0x0000000000007941 */ /* 0x000fea0003800000 */
.L_x_3900:
        /* <DEDUP_REMOVED lines=44> */
[C---:B--2---:R-:W-:Y:S01]  /*11dd0*/  IMAD.U32 R30, R12.reuse, 0x10000, RZ ;  /* 0x000100000c1e7824 */ /* 0x044fe200078e00ff */
        /* <DEDUP_REMOVED lines=17> */
[----:B---3--:R-:W-:Y:S01]  /*11ef0*/  LOP3.LUT R7, R16, 0xffff0000, RZ, 0xc0, !PT ;  /* 0xffff000010077812 */ /* 0x008fe200078ec0ff */
        /* <DEDUP_REMOVED lines=26> */
.L_x_3903:
[----:B------:R-:W-:Y:S05]  /*120a0*/  BSYNC B0 ;  /* 0x0000000000007941 */ /* 0x000fea0003800000 */
.L_x_3902:
[----:B-----5:R4:W-:Y:S01]  /*120b0*/  STS.128 [R243+0x3800], R4 ;  /* 0x00380004f3007388 */ /* 0x0209e20000000c00 */
[----:B------:R-:W-:Y:S05]  /*120c0*/  BRA `(.L_x_3877) ;  /* 0x0000024000007947 */ /* 0x000fea0003800000 */
.L_x_3857:
[----:B------:R-:W-:Y:S01]  /*120d0*/  IMAD.IADD R3, R236, 0x1, -R71 ;  /* 0x00000001ec037824 */ /* 0x000fe200078e0a47 */
[----:B------:R-:W-:-:S02]  /*120e0*/  IADD3 R0, R184, 0x10, RZ ;  /* 0x00000010b8007810 */ /* 0x000fc40007ffe0ff */
[----:B-1----:R-:W-:Y:S02]  /*120f0*/  IADD3 R24, R184, 0x30, RZ ;  /* 0x00000030b8187810 */ /* 0x002fe40007ffe0ff */
        /* <DEDUP_REMOVED lines=33> */
.L_x_3877:
[----:B------:R-:W-:Y:S05]  /*12310*/  BSYNC B2 ;  /* 0x0000000000027941 */ /* 0x000fea0003800000 */
.L_x_3856:
[----:B------:R-:W-:Y:S02]  /*12320*/  IADD3 R238, R136, -0x1, RZ ;  /* 0xffffffff88ee7810 */ /* 0x000fe40007ffe0ff */
[----:B-1--4-:R-:W-:-:S02]  /*12330*/  IADD3 R6, R184, 0x50, RZ ;  /* 0x00000050b8067810 */ /* 0x012fc40007ffe0ff */
[----:B------:R-:W-:Y:S01]  /*12340*/  IADD3 R2, R184, 0x60, RZ ;  /* 0x00000060b8027810 */ /* 0x000fe20007ffe0ff */
[----:B------:R-:W-:Y:S01]  /*12350*/  IMAD.SHL.U32 R3, R238, 0x80, RZ ;  /* 0x00000080ee037824 */ /* 0x000fe200078e00ff */
[C---:B--23--:R-:W-:Y:S02]  /*12360*/  IADD3 R8, R184.reuse, 0x40, RZ ;  /* 0x00000040b8087810 */ /* 0x04cfe40007ffe0ff */
[----:B------:R-:W-:Y:S01]  /*12370*/  IADD3 R4, R184, 0x70, RZ ;  /* 0x00000070b8047810 */ /* 0x000fe20007ffe0ff */
[----:B------:R-:W-:-:S05]  /*12380*/  IMAD.IADD R5, R70, 0x1, -R3 ;  /* 0x0000000146057824 */ /* 0x000fca00078e0a03 */
[-C--:B------:R-:W-:Y:S02]  /*12390*/  ISETP.GE.AND P6, PT, R184, R5.reuse, PT ;  /* 0x00000005b800720c */ /* 0x080fe40003fc6270 */
[-C--:B------:R-:W-:Y:S02]  /*123a0*/  ISETP.GE.AND P0, PT, R0, R5.reuse, PT ;  /* 0x000000050000720c */ /* 0x080fe40003f06270 */
[-C--:B------:R-:W-:Y:S02]  /*123b0*/  ISETP.GE.AND P5, PT, R24, R5.reuse, PT ;  /* 0x000000051800720c */ /* 0x080fe40003fa6270 */
[-C--:B------:R-:W-:Y:S02]  /*123c0*/  ISETP.GE.AND P3, PT, R6, R5.reuse, PT ;  /* 0x000000050600720c */ /* 0x080fe40003f66270 */
[-C--:B------:R-:W-:Y:S02]  /*123d0*/  ISETP.GE.AND P2, PT, R2, R5.reuse, PT ;  /* 0x000000050200720c */ /* 0x080fe40003f46270 */
[----:B------:R-:W-:-:S03]  /*123e0*/  ISETP.GE.AND P1, PT, R4, R5, PT ;  /* 0x000000050400720c */ /* 0x000fc60003f26270 */
[----:B------:R-:W-:Y:S01]  /*123f0*/  @!PT LDS RZ, [RZ] ;  /* 0x00000000fffff984 */ /* 0x000fe20000000800 */
[----:B------:R-:W-:Y:S01]  /*12400*/  @!PT LDS RZ, [RZ] ;  /* 0x00000000fffff984 */ /* 0x000fe20000000800 */
[----:B------:R-:W-:Y:S01]  /*12410*/  @!PT LDS RZ, [RZ] ;  /* 0x00000000fffff984 */ /* 0x000fe20000000800 */
[----:B------:R1:W-:Y:S02]  /*12420*/  @!P6 LDGSTS.E.BYPASS.LTC128B.128 [R243+0x4000], [R230.64] ;  /* 0x04000000e6f3efae */ /* 0x0003e4000b901d46 */
[----:B------:R-:W-:Y:S02]  /*12430*/  @!P0 LEA R12, P4, R76, R230, 0x1 ;  /* 0x000000e64c0c8211 */ /* 0x000fe400078808ff */
[----:B------:R1:W-:Y:S01]  /*12440*/  @!P6 LDGSTS.E.BYPASS.LTC128B.128 [R243+0x8000], [R230.64+0x80] ;  /* 0x08000080e6f3efae */ /* 0x0003e2000b901d46 */
[----:B------:R-:W-:Y:S01]  /*12450*/  ISETP.GE.AND P6, PT, R28, R5, PT ;  /* 0x000000051c00720c */ /* 0x000fe20003fc6270 */
[----:B------:R-:W-:Y:S01]  /*12460*/  @!P5 IMAD R18, R65, 0x60, RZ ;  /* 0x000000604112d824 */ /* 0x000fe200078e02ff */
[----:B------:R-:W-:Y:S01]  /*12470*/  @!P0 LEA.HI.X R13, R76, R231, R77, 0x1, P4 ;  /* 0x000000e74c0d8211 */ /* 0x000fe200020f0c4d */
[----:B------:R-:W-:Y:S01]  /*12480*/  @!P5 IMAD.WIDE.U32 R10, R64, 0x60, R230 ;  /* 0x00000060400ad825 */ /* 0x000fe200078e00e6 */
[----:B------:R-:W-:-:S03]  /*12490*/  ISETP.GE.AND P4, PT, R8, R5, PT ;  /* 0x000000050800720c */ /* 0x000fc60003f86270 */
[----:B------:R-:W-:Y:S01]  /*124a0*/  @!P3 IMAD.MOV.U32 R16, RZ, RZ, R230 ;  /* 0x000000ffff10b224 */ /* 0x000fe200078e00e6 */
[----:B------:R2:W-:Y:S01]  /*124b0*/  @!P0 LDGSTS.E.BYPASS.LTC128B.128 [R243+0x4800], [R12.64] ;  /* 0x048000000cf38fae */ /* 0x0005e2000b901d46 */
[----:B------:R-:W-:Y:S02]  /*124c0*/  @!P3 IMAD.MOV.U32 R17, RZ, RZ, R231 ;  /* 0x000000ffff11b224 */ /* 0x000fe400078e00e7 */
[----:B------:R-:W-:Y:S01]  /*124d0*/  @!P5 IMAD.IADD R19, R18, 0x1, R11 ;  /* 0x000000011213d824 */ /* 0x000fe200078e020b */
[----:B------:R2:W-:Y:S01]  /*124e0*/  @!P0 LDGSTS.E.BYPASS.LTC128B.128 [R243+0x8800], [R12.64+0x80] ;  /* 0x088000800cf38fae */ /* 0x0005e2000b901d46 */
[----:B------:R-:W-:Y:S01]  /*124f0*/  @!P5 IMAD.MOV.U32 R18, RZ, RZ, R10 ;  /* 0x000000ffff12d224 */ /* 0x000fe200078e000a */
[C---:B------:R-:W-:Y:S01]  /*12500*/  @!P6 LEA R22, P0, R64.reuse, R230, 0x6 ;  /* 0x000000e64016e211 */ /* 0x040fe200078030ff */
[----:B------:R-:W-:Y:S02]  /*12510*/  @!P3 IMAD R10, R65, 0xa0, RZ ;  /* 0x000000a0410ab824 */ /* 0x000fe400078e02ff */
[C---:B------:R-:W-:Y:S01]  /*12520*/  @!P3 IMAD.WIDE.U32 R16, R64.reuse, 0xa0, R16 ;  /* 0x000000a04010b825 */ /* 0x040fe200078e0010 */
[----:B------:R-:W-:-:S03]  /*12530*/  @!P6 LEA.HI.X R23, R64, R231, R65, 0x6, P0 ;  /* 0x000000e74017e211 */ /* 0x000fc600000f3441 */
[----:B------:R-:W-:Y:S01]  /*12540*/  @!P3 IMAD.IADD R17, R10, 0x1, R17 ;  /* 0x000000010a11b824 */ /* 0x000fe200078e0211 */
[C---:B------:R-:W-:Y:S01]  /*12550*/  @!P4 LEA R10, P0, R64.reuse, R230, 0x7 ;  /* 0x000000e6400ac211 */ /* 0x040fe200078038ff */
[----:B------:R-:W-:Y:S01]  /*12560*/  @!P2 IMAD.MOV.U32 R14, RZ, RZ, R230 ;  /* 0x000000ffff0ea224 */ /* 0x000fe200078e00e6 */
[----:B------:R4:W-:Y:S01]  /*12570*/  @!P6 LDGSTS.E.BYPASS.LTC128B.128 [R243+0x5000], [R22.64] ;  /* 0x0500000016f3efae */ /* 0x0009e2000b901d46 */
[----:B------:R-:W-:Y:S01]  /*12580*/  @!P2 IMAD.MOV.U32 R15, RZ, RZ, R231 ;  /* 0x000000ffff0fa224 */ /* 0x000fe200078e00e7 */
[C---:B------:R-:W-:Y:S01]  /*12590*/  @!P4 LEA.HI.X R11, R64.reuse, R231, R65, 0x7, P0 ;  /* 0x000000e7400bc211 */ /* 0x040fe200000f3c41 */
[C---:B------:R-:W-:Y:S01]  /*125a0*/  @!P2 IMAD R9, R65.reuse, 0xc0, RZ ;  /* 0x000000c04109a824 */ /* 0x040fe200078e02ff */
[----:B------:R4:W-:Y:S01]  /*125b0*/  @!P6 LDGSTS.E.BYPASS.LTC128B.128 [R243+0x9000], [R22.64+0x80] ;  /* 0x0900008016f3efae */ /* 0x0009e2000b901d46 */
[----:B------:R-:W-:Y:S01]  /*125c0*/  @!P2 IMAD.WIDE.U32 R14, R64, 0xc0, R14 ;  /* 0x000000c0400ea825 */ /* 0x000fe200078e000e */
[-C--:B------:R-:W-:Y:S02]  /*125d0*/  ISETP.GE.AND P0, PT, R0, R5.reuse, PT ;  /* 0x000000050000720c */ /* 0x080fe40003f06270 */
[----:B------:R4:W-:Y:S01]  /*125e0*/  @!P5 LDGSTS.E.BYPASS.LTC128B.128 [R243+0x5800], [R18.64] ;  /* 0x0580000012f3dfae */ /* 0x0009e2000b901d46 */
[----:B------:R-:W-:Y:S01]  /*125f0*/  @!P1 IMAD R7, R65, 0xe0, RZ ;  /* 0x000000e041079824 */ /* 0x000fe200078e02ff */
[-C--:B------:R-:W-:Y:S01]  /*12600*/  ISETP.GE.AND P6, PT, R28, R5.reuse, PT ;  /* 0x000000051c00720c */ /* 0x080fe20003fc6270 */
[----:B------:R-:W-:Y:S01]  /*12610*/  @!P1 IMAD.WIDE.U32 R20, R64, 0xe0, R230 ;  /* 0x000000e040149825 */ /* 0x000fe200078e00e6 */
[----:B------:R4:W-:Y:S01]  /*12620*/  @!P5 LDGSTS.E.BYPASS.LTC128B.128 [R243+0x9800], [R18.64+0x80] ;  /* 0x0980008012f3dfae */ /* 0x0009e2000b901d46 */
[----:B------:R-:W-:-:S02]  /*12630*/  ISETP.GE.AND P5, PT, R24, R5, PT ;  /* 0x000000051800720c */ /* 0x000fc40003fa6270 */
[----:B------:R-:W-:Y:S01]  /*12640*/  @!P2 IMAD.IADD R15, R9, 0x1, R15 ;  /* 0x00000001090fa824 */ /* 0x000fe200078e020f */
[----:B------:R1:W-:Y:S01]  /*12650*/  @!P4 LDGSTS.E.BYPASS.LTC128B.128 [R243+0x6000], [R10.64] ;  /* 0x060000000af3cfae */ /* 0x0003e2000b901d46 */
[----:B------:R-:W-:Y:S01]  /*12660*/  @!P1 IMAD.IADD R21, R7, 0x1, R21 ;  /* 0x0000000107159824 */ /* 0x000fe200078e0215 */
[----:B--2---:R-:W-:Y:S02]  /*12670*/  LEA.HI R12, R73, R73, RZ, 0x1 ;  /* 0x00000049490c7211 */ /* 0x004fe400078f08ff */
[----:B------:R1:W-:Y:S02]  /*12680*/  @!P4 LDGSTS.E.BYPASS.LTC128B.128 [R243+0xa000], [R10.64+0x80] ;  /* 0x0a0000800af3cfae */ /* 0x0003e4000b901d46 */
[----:B------:R-:W-:Y:S02]  /*12690*/  LOP3.LUT R12, R12, 0xfffffffe, RZ, 0xc0, !PT ;  /* 0xfffffffe0c0c7812 */ /* 0x000fe400078ec0ff */
[----:B------:R2:W-:Y:S01]  /*126a0*/  @!P3 LDGSTS.E.BYPASS.LTC128B.128 [R243+0x6800], [R16.64] ;  /* 0x0680000010f3bfae */ /* 0x0005e2000b901d46 */
[----:B------:R-:W-:Y:S01]  /*126b0*/  SHF.R.S32.HI R7, RZ, 0x1f, R78 ;  /* 0x0000001fff077819 */ /* 0x000fe2000001144e */
[----:B------:R-:W-:-:S02]  /*126c0*/  @!P5 IMAD.MOV.U32 R13, RZ, RZ, R233 ;  /* 0x000000ffff0dd224 */ /* 0x000fc400078e00e9 */
[----:B------:R2:W-:Y:S01]  /*126d0*/  @!P3 LDGSTS.E.BYPASS.LTC128B.128 [R243+0xa800], [R16.64+0x80] ;  /* 0x0a80008010f3bfae */ /* 0x0005e2000b901d46 */
[----:B------:R-:W-:Y:S01]  /*126e0*/  IMAD.IADD R73, R73, 0x1, -R12 ;  /* 0x0000000149497824 */ /* 0x000fe200078e0a0c */
[----:B------:R-:W-:Y:S02]  /*126f0*/  LEA.HI R0, R7, R78, RZ, 0x3 ;  /* 0x0000004e07007211 */ /* 0x000fe400078f18ff */
[----:B------:R4:W-:Y:S01]  /*12700*/  @!P2 LDGSTS.E.BYPASS.LTC128B.128 [R243+0x7000], [R14.64] ;  /* 0x070000000ef3afae */ /* 0x0009e2000b901d46 */
[----:B------:R-:W-:-:S03]  /*12710*/  ISETP.GE.AND P3, PT, R6, R5, PT ;  /* 0x000000050600720c */ /* 0x000fc60003f66270 */
[----:B------:R4:W-:Y:S01]  /*12720*/  @!P2 LDGSTS.E.BYPASS.LTC128B.128 [R243+0xb000], [R14.64+0x80] ;  /* 0x0b0000800ef3afae */ /* 0x0009e2000b901d46 */
[----:B------:R-:W-:-:S03]  /*12730*/  ISETP.GE.AND P2, PT, R2, R5, PT ;  /* 0x000000050200720c */ /* 0x000fc60003f46270 */
[----:B------:R4:W-:Y:S04]  /*12740*/  @!P1 LDGSTS.E.BYPASS.LTC128B.128 [R243+0x7800], [R20.64] ;  /* 0x0780000014f39fae */ /* 0x0009e8000b901d46 */
[----:B------:R4:W-:Y:S01]  /*12750*/  @!P1 LDGSTS.E.BYPASS.LTC128B.128 [R243+0xb800], [R20.64+0x80] ;  /* 0x0b80008014f39fae */ /* 0x0009e2000b901d46 */
[----:B------:R-:W-:-:S03]  /*12760*/  ISETP.GE.AND P1, PT, R184, R5, PT ;  /* 0x00000005b800720c */ /* 0x000fc60003f26270 */
[----:B------:R-:W0:Y:S04]  /*12770*/  LDGDEPBAR ;  /* 0x00000000000079af */ /* 0x000e280000000000 */
[----:B------:R-:W3:Y:S01]  /*12780*/  LD.E R2, [R132.64+0x188] ;  /* 0x0001880684027980 */ /* 0x000ee2000c101900 */
[----:B-1----:R-:W-:Y:S01]  /*12790*/  IMAD.SHL.U32 R11, R72, 0x40, RZ ;  /* 0x00000040480b7824 */ /* 0x002fe200078e00ff */
[----:B------:R-:W-:Y:S01]  /*127a0*/  BSSY B1, `(.L_x_3904) ;  /* 0x000026c000017945 */ /* 0x000fe20003800000 */
[----:B------:R-:W-:Y:S01]  /*127b0*/  @!P5 IMAD.MOV.U32 R12, RZ, RZ, R232 ;  /* 0x000000ffff0cd224 */ /* 0x000fe200078e00e8 */
[----:B--2---:R-:W-:Y:S01]  /*127c0*/  @!P0 LEA R16, P4, R74, R232, 0x1 ;  /* 0x000000e84a108211 */ /* 0x004fe200078808ff */
[----:B------:R-:W-:Y:S01]  /*127d0*/  @!P5 IMAD R9, R67, 0x60, RZ ;  /* 0x000000604309d824 */ /* 0x000fe200078e02ff */
[----:B------:R-:W-:Y:S01]  /*127e0*/  LOP3.LUT R11, R11, 0x1c0, RZ, 0xc0, !PT ;  /* 0x000001c00b0b7812 */ /* 0x000fe200078ec0ff */
[----:B----4-:R-:W-:Y:S01]  /*127f0*/  @!P5 IMAD.WIDE.U32 R18, R66, 0x60, R12 ;  /* 0x000000604212d825 */ /* 0x010fe200078e000c */
[----:B------:R-:W-:-:S02]  /*12800*/  LOP3.LUT R13, R0, 0xfffffff8, RZ, 0xc0, !PT ;  /* 0xfffffff8000d7812 */ /* 0x000fc400078ec0ff */
[----:B------:R-:W-:Y:S01]  /*12810*/  @!P0 LEA.HI.X R17, R74, R233, R75, 0x1, P4 ;  /* 0x000000e94a118211 */ /* 0x000fe200020f0c4b */
[----:B------:R-:W-:Y:S01]  /*12820*/  @!P2 IMAD.MOV.U32 R12, RZ, RZ, R232 ;  /* 0x000000ffff0ca224 */ /* 0x000fe200078e00e8 */
[----:B------:R-:W-:Y:S01]  /*12830*/  ISETP.GE.AND P4, PT, R8, R5, PT ;  /* 0x000000050800720c */ /* 0x000fe20003f86270 */
[----:B------:R-:W-:Y:S02]  /*12840*/  IMAD.IADD R78, R78, 0x1, -R13 ;  /* 0x000000014e4e7824 */ /* 0x000fe400078e0a0d */
[----:B------:R-:W-:Y:S02]  /*12850*/  @!P2 IMAD.MOV.U32 R13, RZ, RZ, R233 ;  /* 0x000000ffff0da224 */ /* 0x000fe400078e00e9 */
[----:B------:R-:W-:Y:S02]  /*12860*/  IMAD.SHL.U32 R10, R78, 0x40, RZ ;  /* 0x000000404e0a7824 */ /* 0x000fe400078e00ff */
[----:B------:R-:W-:Y:S01]  /*12870*/  @!P5 IMAD.IADD R9, R9, 0x1, R19 ;  /* 0x000000010909d824 */ /* 0x000fe200078e0213 */
[----:B------:R-:W-:-:S04]  /*12880*/  DEPBAR.LE SB0, 0x0 ;  /* 0x000080000000791a */ /* 0x000fc80000000000 */
[----:B------:R-:W-:Y:S01]  /*12890*/  BAR.SYNC.DEFER_BLOCKING 0x0 ;  /* 0x0000000000007b1d */ /* 0x000fe20000010000 */
[----:B------:R-:W-:Y:S01]  /*128a0*/  @!P5 IMAD.MOV.U32 R8, RZ, RZ, R18 ;  /* 0x000000ffff08d224 */ /* 0x000fe200078e0012 */
[----:B------:R-:W-:Y:S01]  /*128b0*/  LOP3.LUT R10, R10, 0x1c0, RZ, 0xc0, !PT ;  /* 0x000001c00a0a7812 */ /* 0x000fe200078ec0ff */
[----:B------:R-:W-:-:S04]  /*128c0*/  @!P2 IMAD.WIDE.U32 R18, R66, 0xc0, R12 ;  /* 0x000000c04212a825 */ /* 0x000fc800078e000c */
[----:B------:R-:W-:Y:S02]  /*128d0*/  IMAD.SHL.U32 R55, R0, 0x40, RZ ;  /* 0x0000004000377824 */ /* 0x000fe400078e00ff */
[----:B------:R-:W-:Y:S02]  /*128e0*/  @!P3 IMAD R6, R67, 0xa0, RZ ;  /* 0x000000a04306b824 */ /* 0x000fe400078e02ff */
[----:B------:R-:W-:Y:S01]  /*128f0*/  @!P3 IMAD.WIDE.U32 R14, R66, 0xa0, R232 ;  /* 0x000000a0420eb825 */ /* 0x000fe200078e00e8 */
[----:B------:R-:W-:-:S03]  /*12900*/  LOP3.LUT R55, R55, 0xfffffe00, RZ, 0xc0, !PT ;  /* 0xfffffe0037377812 */ /* 0x000fc600078ec0ff */
[----:B------:R-:W-:Y:S02]  /*12910*/  @!P3 IMAD.IADD R7, R6, 0x1, R15 ;  /* 0x000000010607b824 */ /* 0x000fe400078e020f */
[----:B------:R-:W-:Y:S02]  /*12920*/  @!P3 IMAD.MOV.U32 R6, RZ, RZ, R14 ;  /* 0x000000ffff06b224 */ /* 0x000fe400078e000e */
[----:B------:R-:W-:-:S04]  /*12930*/  @!P2 IMAD R14, R67, 0xc0, RZ ;  /* 0x000000c0430ea824 */ /* 0x000fc800078e02ff */
[----:B------:R-:W-:Y:S01]  /*12940*/  @!P2 IMAD.IADD R15, R14, 0x1, R19 ;  /* 0x000000010e0fa824 */ /* 0x000fe200078e0213 */
[----:B------:R-:W-:Y:S01]  /*12950*/  @P1 STS.128 [R243+0xc000], RZ ;  /* 0x00c000fff3001388 */ /* 0x000fe20000000c00 */
[----:B------:R-:W-:-:S03]  /*12960*/  @!P2 IMAD.MOV.U32 R14, RZ, RZ, R18 ;  /* 0x000000ffff0ea224 */ /* 0x000fc600078e0012 */
[----:B------:R-:W-:Y:S04]  /*12970*/  @P1 STS.128 [R243+0x10000], RZ ;  /* 0x010000fff3001388 */ /* 0x000fe80000000c00 */
[----:B------:R-:W-:Y:S01]  /*12980*/  @!PT LDS RZ, [RZ] ;  /* 0x00000000fffff984 */ /* 0x000fe20000000800 */
[----:B------:R-:W-:Y:S01]  /*12990*/  @!PT LDS RZ, [RZ] ;  /* 0x00000000fffff984 */ /* 0x000fe20000000800 */
[----:B------:R-:W-:Y:S01]  /*129a0*/  @!PT LDS RZ, [RZ] ;  /* 0x00000000fffff984 */ /* 0x000fe20000000800 */
[----:B------:R1:W-:Y:S04]  /*129b0*/  @!P1 LDGSTS.E.BYPASS.LTC128B.128 [R243+0xc000], [R232.64] ;  /* 0x0c000000e8f39fae */ /* 0x0003e8000b901d46 */
[----:B------:R1:W-:Y:S01]  /*129c0*/  @!P1 LDGSTS.E.BYPASS.LTC128B.128 [R243+0x10000], [R232.64+0x80] ;  /* 0x10000080e8f39fae */ /* 0x0003e2000b901d46 */
[----:B------:R-:W-:Y:S01]  /*129d0*/  ISETP.GE.AND P1, PT, R4, R5, PT ;  /* 0x000000050400720c */ /* 0x000fe20003f26270 */
[----:B------:R-:W-:Y:S01]  /*129e0*/  IMAD.SHL.U32 R4, R184, 0x8, RZ ;  /* 0x00000008b8047824 */ /* 0x000fe200078e00ff */
[----:B------:R-:W-:Y:S01]  /*129f0*/  SHF.R.U32.HI R5, RZ, 0x3, R10 ;  /* 0x00000003ff057819 */ /* 0x000fe2000001160a */
[----:B------:R-:W-:Y:S03]  /*12a00*/  @P0 STS.128 [R243+0xc800], RZ ;  /* 0x00c800fff3000388 */ /* 0x000fe60000000c00 */
[----:B------:R-:W-:Y:S01]  /*12a10*/  LOP3.LUT R4, R11, 0x8, R4, 0xf8, !PT ;  /* 0x000000080b047812 */ /* 0x000fe200078ef804 */
[----:B------:R-:W-:Y:S01]  /*12a20*/  @P0 STS.128 [R243+0x10800], RZ ;  /* 0x010800fff3000388 */ /* 0x000fe20000000c00 */
[----:B------:R-:W-:-:S03]  /*12a30*/  SHF.R.U32.HI R11, RZ, 0x3, R11 ;  /* 0x00000003ff0b7819 */ /* 0x000fc6000001160b */
[----:B------:R-:W-:Y:S01]  /*12a40*/  @!PT LDS RZ, [RZ] ;  /* 0x00000000fffff984 */ /* 0x000fe20000000800 */
[----:B------:R-:W-:Y:S01]  /*12a50*/  @!PT LDS RZ, [RZ] ;  /* 0x00000000fffff984 */ /* 0x000fe20000000800 */
[----:B------:R-:W-:Y:S01]  /*12a60*/  @!PT LDS RZ, [RZ] ;  /* 0x00000000fffff984 */ /* 0x000fe20000000800 */
[----:B------:R2:W-:Y:S01]  /*12a70*/  @!P0 LDGSTS.E.BYPASS.LTC128B.128 [R243+0xc800], [R16.64] ;  /* 0x0c80000010f38fae */ /* 0x0005e2000b901d46 */
[----:B------:R-:W-:Y:S01]  /*12a80*/  LOP3.LUT R4, R4, R11, RZ, 0x3c, !PT ;  /* 0x0000000b04047212 */ /* 0x000fe200078e3cff */
[----:B------:R-:W-:Y:S02]  /*12a90*/  @!P1 IMAD.WIDE.U32 R12, R66, 0xe0, R232 ;  /* 0x000000e0420c9825 */ /* 0x000fe400078e00e8 */
[----:B------:R2:W-:Y:S02]  /*12aa0*/  @!P0 LDGSTS.E.BYPASS.LTC128B.128 [R243+0x10800], [R16.64+0x80] ;  /* 0x1080008010f38fae */ /* 0x0005e4000b901d46 */
[----:B------:R-:W-:Y:S02]  /*12ab0*/  IMAD R227, R73, 0x200, R4 ;  /* 0x0000020049e37824 */ /* 0x000fe400078e0204 */
[----:B------:R-:W-:Y:S01]  /*12ac0*/  @!P1 IMAD R4, R67, 0xe0, RZ ;  /* 0x000000e043049824 */ /* 0x000fe200078e02ff */
[----:B------:R-:W-:Y:S01]  /*12ad0*/  @P6 STS.128 [R243+0xd000], RZ ;  /* 0x00d000fff3006388 */ /* 0x000fe20000000c00 */
[----:B------:R-:W-:-:S02]  /*12ae0*/  IMAD.SHL.U32 R73, R73, 0x8, RZ ;  /* 0x0000000849497824 */ /* 0x000fc400078e00ff */
[----:B------:R-:W-:Y:S01]  /*12af0*/  @!P1 IMAD.IADD R13, R4, 0x1, R13 ;  /* 0x00000001040d9824 */ /* 0x000fe200078e020d */
[----:B------:R-:W-:Y:S01]  /*12b00*/  @P6 STS.128 [R243+0x11000], RZ ;  /* 0x011000fff3006388 */ /* 0x000fe20000000c00 */
[----:B------:R-:W-:Y:S01]  /*12b10*/  IMAD.SHL.U32 R227, R227, 0x2, RZ ;  /* 0x00000002e3e37824 */ /* 0x000fe200078e00ff */
[----:B------:R-:W-:-:S04]  /*12b20*/  LOP3.LUT R4, R10, 0x8, R73, 0xf8, !PT ;  /* 0x000000080a047812 */ /* 0x000fc800078ef849 */
[----:B------:R-:W-:Y:S01]  /*12b30*/  LOP3.LUT R4, R4, R5, RZ, 0x3c, !PT ;  /* 0x0000000504047212 */ /* 0x000fe200078e3cff */
[----:B------:R-:W-:Y:S01]  /*12b40*/  IMAD R5, R68, 0x400, R55 ;  /* 0x0000040044057824 */ /* 0x000fe200078e0237 */
[C---:B------:R-:W-:Y:S02]  /*12b50*/  IADD3 R0, R227.reuse, 0x4000, RZ ;  /* 0x00004000e3007810 */ /* 0x040fe40007ffe0ff */
[----:B------:R-:W-:Y:S01]  /*12b60*/  IADD3 R225, R227, 0x4020, RZ ;  /* 0x00004020e3e17810 */ /* 0x000fe20007ffe0ff */
[----:B------:R-:W-:Y:S02]  /*12b70*/  IMAD.IADD R228, R4, 0x1, R5 ;  /* 0x0000000104e47824 */ /* 0x000fe400078e0205 */
[----:B------:R-:W-:Y:S02]  /*12b80*/  IMAD.MOV.U32 R5, RZ, RZ, 0x20 ;  /* 0x00000020ff057424 */ /* 0x000fe400078e00ff */
[----:B------:R-:W-:Y:S01]  /*12b90*/  IMAD.SHL.U32 R228, R228, 0x2, RZ ;  /* 0x00000002e4e47824 */ /* 0x000fe200078e00ff */
[----:B--2---:R-:W-:-:S04]  /*12ba0*/  @!P6 LEA R16, P0, R66, R232, 0x6 ;  /* 0x000000e84210e211 */ /* 0x004fc800078030ff */
[C---:B------:R-:W-:Y:S02]  /*12bb0*/  @!P6 LEA.HI.X R17, R66.reuse, R233, R67, 0x6, P0 ;  /* 0x000000e94211e211 */ /* 0x040fe400000f3443 */
[----:B------:R-:W-:-:S03]  /*12bc0*/  @!P4 LEA R10, P0, R66, R232, 0x7 ;  /* 0x000000e8420ac211 */ /* 0x000fc600078038ff */
[----:B------:R-:W-:Y:S01]  /*12bd0*/  @!PT LDS RZ, [RZ] ;  /* 0x00000000fffff984 */ /* 0x000fe20000000800 */
[----:B------:R-:W-:Y:S01]  /*12be0*/  @!PT LDS RZ, [RZ] ;  /* 0x00000000fffff984 */ /* 0x000fe20000000800 */
[----:B------:R-:W-:Y:S01]  /*12bf0*/  @!PT LDS RZ, [RZ] ;  /* 0x00000000fffff984 */ /* 0x000fe20000000800 */
[----:B------:R2:W-:Y:S01]  /*12c00*/  @!P6 LDGSTS.E.BYPASS.LTC128B.128 [R243+0xd000], [R16.64] ;  /* 0x0d00000010f3efae */ /* 0x0005e2000b901d46 */
[----:B------:R-:W-:-:S03]  /*12c10*/  @!P4 LEA.HI.X R11, R66, R233, R67, 0x7, P0 ;  /* 0x000000e9420bc211 */ /* 0x000fc600000f3c43 */
        /* <DEDUP_REMOVED lines=31> */
[----:B-1----:R-:W-:-:S03]  /*12e10*/  IMAD.MOV.U32 R7, RZ, RZ, 0x10 ;  /* 0x00000010ff077424 */ /* 0x002fc600078e00ff */
[----:B------:R-:W-:Y:S01]  /*12e20*/  @!PT LDS RZ, [RZ] ;  /* 0x00000000fffff984 */ /* 0x000fe20000000800 */
[----:B------:R-:W-:Y:S01]  /*12e30*/  @!PT LDS RZ, [RZ] ;  /* 0x00000000fffff984 */ /* 0x000fe20000000800 */
[----:B------:R-:W-:Y:S01]  /*12e40*/  @!PT LDS RZ, [RZ] ;  /* 0x00000000fffff984 */ /* 0x000fe20000000800 */
[----:B------:R2:W-:Y:S04]  /*12e50*/  @!P1 LDGSTS.E.BYPASS.LTC128B.128 [R243+0xf800], [R12.64] ;  /* 0x0f8000000cf39fae */ /* 0x0005e8000b901d46 */
[----:B------:R2:W-:Y:S01]  /*12e60*/  @!P1 LDGSTS.E.BYPASS.LTC128B.128 [R243+0x13800], [R12.64+0x80] ;  /* 0x138000800cf39fae */ /* 0x0005e2000b901d46 */
[----:B------:R-:W-:-:S03]  /*12e70*/  R2P PR, R78, 0x6 ;  /* 0x000000064e007804 */ /* 0x000fc60000000000 */
[----:B------:R-:W-:Y:S02]  /*12e80*/  LDSM.16.M88.4 R116, [R228] ;  /* 0x00000000e474783b */ /* 0x000fe40000000200 */
[----:B------:R-:W-:Y:S02]  /*12e90*/  SEL R7, R7, 0xfffffff0, !P1 ;  /* 0xfffffff007077807 */ /* 0x000fe40004800000 */
[----:B----4-:R-:W1:Y:S01]  /*12ea0*/  LDSM.16.M88.4 R8, [R227+0x4000] ;  /* 0x00400000e308783b */ /* 0x010e620000000200 */
[----:B------:R-:W-:Y:S02]  /*12eb0*/  SEL R5, R5, 0xffffffe0, !P2 ;  /* 0xffffffe005057807 */ /* 0x000fe40005000000 */
[----:B------:R-:W-:Y:S01]  /*12ec0*/  R2P PR, R72, 0x6 ;  /* 0x0000000648007804 */ /* 0x000fe20000000000 */
[--C-:B------:R-:W-:Y:S01]  /*12ed0*/  IMAD R226, R7, 0x2, R228.reuse ;  /* 0x0000000207e27824 */ /* 0x100fe200078e02e4 */
[----:B------:R-:W4:Y:S01]  /*12ee0*/  LDSM.16.M88.4 R56, [R227+0x4800] ;  /* 0x00480000e338783b */ /* 0x000f220000000200 */
[----:B------:R-:W-:-:S02]  /*12ef0*/  IMAD R224, R5, 0x2, R228 ;  /* 0x0000000205e07824 */ /* 0x000fc400078e02e4 */
[----:B------:R-:W-:Y:S01]  /*12f00*/  IMAD R223, R5, 0x2, R226 ;  /* 0x0000000205df7824 */ /* 0x000fe200078e02e2 */
[----:B------:R-:W-:Y:S04]  /*12f10*/  LDSM.16.M88.4 R80, [R226] ;  /* 0x00000000e250783b */ /* 0x000fe80000000200 */
[----:B------:R-:W-:Y:S03]  /*12f20*/  LDSM.16.M88.4 R44, [R227+0x5000] ;  /* 0x00500000e32c783b */ /* 0x000fe60000000200 */
[----:B------:R-:W-:Y:S01]  /*12f30*/  @P1 IADD3 R225, R0, -0x20, RZ ;  /* 0xffffffe000e11810 */ /* 0x000fe20007ffe0ff */
[----:B------:R-:W-:Y:S01]  /*12f40*/  LDSM.16.M88.4 R36, [R227+0x5800] ;  /* 0x00580000e324783b */ /* 0x000fe20000000200 */
[----:B------:R-:W-:-:S02]  /*12f50*/  IMAD.MOV.U32 R0, RZ, RZ, 0x40 ;  /* 0x00000040ff007424 */ /* 0x000fc400078e00ff */
[C---:B------:R-:W-:Y:S01]  /*12f60*/  IADD3 R218, R225.reuse, 0x800, RZ ;  /* 0x00000800e1da7810 */ /* 0x040fe20007ffe0ff */
[----:B------:R-:W4:Y:S01]  /*12f70*/  LDSM.16.M88.4 R84, [R225] ;  /* 0x00000000e154783b */ /* 0x000f220000000200 */
[C---:B------:R-:W-:Y:S02]  /*12f80*/  IADD3 R217, R225.reuse, 0x1000, RZ ;  /* 0x00001000e1d97810 */ /* 0x040fe40007ffe0ff */
[----:B------:R-:W-:Y:S01]  /*12f90*/  SEL R0, R0, 0xffffffc0, !P2 ;  /* 0xffffffc000007807 */ /* 0x000fe20005000000 */
[----:B--2---:R-:W2:Y:S01]  /*12fa0*/  LDSM.16.M88.4 R12, [R227+0x7000] ;  /* 0x00700000e30c783b */ /* 0x004ea20000000200 */
[C---:B------:R-:W-:Y:S02]  /*12fb0*/  IADD3 R216, R225.reuse, 0x1800, RZ ;  /* 0x00001800e1d87810 */ /* 0x040fe40007ffe0ff */
[----:B------:R-:W-:Y:S01]  /*12fc0*/  IADD3 R215, R225, 0x2000, RZ ;  /* 0x00002000e1d77810 */ /* 0x000fe20007ffe0ff */
[----:B-----5:R-:W2:Y:S01]  /*12fd0*/  LDSM.16.M88.4 R28, [R227+0x6000] ;  /* 0x00600000e31c783b */ /* 0x020ea20000000200 */
[----:B------:R-:W-:Y:S01]  /*12fe0*/  IMAD.IADD R222, R227, 0x1, R0 ;  /* 0x00000001e3de7824 */ /* 0x000fe200078e0200 */
[----:B------:R-:W-:Y:S01]  /*12ff0*/  IADD3 R214, R225, 0x2800, RZ ;  /* 0x00002800e1d67810 */ /* 0x000fe20007ffe0ff */
[----:B------:R-:W-:Y:S01]  /*13000*/  IMAD.IADD R211, R0, 0x1, R225 ;  /* 0x0000000100d37824 */ /* 0x000fe200078e02e1 */
[----:B------:R-:W2:Y:S01]  /*13010*/  LDSM.16.M88.4 R20, [R227+0x6800] ;  /* 0x00680000e314783b */ /* 0x000ea20000000200 */
[----:B------:R-:W-:-:S02]  /*13020*/  SHF.R.S32.HI R0, RZ, 0x1f, R69 ;  /* 0x0000001fff007819 */ /* 0x000fc40000011445 */
[----:B------:R-:W-:Y:S01]  /*13030*/  IADD3 R213, R225, 0x3000, RZ ;  /* 0x00003000e1d57810 */ /* 0x000fe20007ffe0ff */
[----:B------:R-:W2:Y:S01]  /*13040*/  LDSM.16.M88.4 R96, [R227+0x7800] ;  /* 0x00780000e360783b */ /* 0x000ea20000000200 */
[----:B------:R-:W-:Y:S01]  /*13050*/  LEA.HI R69, R0, R69, RZ, 0x2 ;  /* 0x0000004500457211 */ /* 0x000fe200078f10ff */
[----:B------:R-:W-:Y:S01]  /*13060*/  IMAD.SHL.U32 R0, R53, 0x2, RZ ;  /* 0x0000000235007824 */ /* 0x000fe200078e00ff */
[C---:B-1----:R-:W-:Y:S01]  /*13070*/  HMMA.16816.F32.BF16 R76, R116.reuse, R8, RZ ;  /* 0x00000008744c723c */ /* 0x042fe200000418ff */
[----:B------:R-:W1:Y:S01]  /*13080*/  LDSM.16.M88.4 R92, [R225+0x800] ;  /* 0x00080000e15c783b */ /* 0x000e620000000200 */
[----:B------:R-:W-:Y:S02]  /*13090*/  SHF.R.S32.HI R69, RZ, 0x2, R69 ;  /* 0x00000002ff457819 */ /* 0x000fe40000011445 */
[----:B------:R-:W-:Y:S01]  /*130a0*/  LOP3.LUT R0, R0, 0x6, RZ, 0xc0, !PT ;  /* 0x0000000600007812 */ /* 0x000fe200078ec0ff */
[----:B------:R-:W1:Y:S01]  /*130b0*/  LDSM.16.M88.4 R88, [R225+0x1000] ;  /* 0x00100000e158783b */ /* 0x000e620000000200 */
[C---:B------:R-:W-:Y:S01]  /*130c0*/  IADD3 R212, R225.reuse, 0x3800, RZ ;  /* 0x00003800e1d47810 */ /* 0x040fe20007ffe0ff */
[----:B------:R-:W-:Y:S01]  /*130d0*/  IMAD R68, R68, 0x10, R69 ;  /* 0x0000001044447824 */ /* 0x000fe200078e0245 */
[----:B------:R-:W-:Y:S01]  /*130e0*/  HMMA.16816.F32.BF16 R72, R116, R10, RZ ;  /* 0x0000000a7448723c */ /* 0x000fe200000418ff */
[----:B------:R-:W-:Y:S01]  /*130f0*/  LDSM.16.M88.4 R112, [R225+0x1800] ;  /* 0x00180000e170783b */ /* 0x000fe20000000200 */
[----:B------:R-:W-:-:S02]  /*13100*/  IADD3 R210, R225, 0x4000, RZ ;  /* 0x00004000e1d27810 */ /* 0x000fc40007ffe0ff */
[----:B------:R-:W-:Y:S01]  /*13110*/  IADD3 R71, R68, 0x1, R71 ;  /* 0x0000000144477810 */ /* 0x000fe20007ffe047 */
[----:B------:R-:W-:Y:S01]  /*13120*/  LDSM.16.M88.4 R108, [R225+0x2000] ;  /* 0x00200000e16c783b */ /* 0x000fe20000000200 */
[C---:B------:R-:W-:Y:S02]  /*13130*/  IADD3 R209, R225.reuse, 0x4800, RZ ;  /* 0x00004800e1d17810 */ /* 0x040fe40007ffe0ff */
[----:B----4-:R-:W-:Y:S01]  /*13140*/  HMMA.16816.F32.BF16 R60, R116, R56, RZ ;  /* 0x00000038743c723c */ /* 0x010fe200000418ff */
[----:B------:R-:W-:Y:S01]  /*13150*/  LDSM.16.M88.4 R104, [R225+0x2800] ;  /* 0x00280000e168783b */ /* 0x000fe20000000200 */
[----:B------:R-:W-:Y:S02]  /*13160*/  IADD3 R53, R70, R71, -R236 ;  /* 0x0000004746357210 */ /* 0x000fe40007ffe8ec */
[C---:B------:R-:W-:Y:S01]  /*13170*/  IADD3 R208, R225.reuse, 0x5000, RZ ;  /* 0x00005000e1d07810 */ /* 0x040fe20007ffe0ff */
[----:B------:R-:W-:Y:S01]  /*13180*/  LDSM.16.M88.4 R100, [R225+0x3800] ;  /* 0x00380000e164783b */ /* 0x000fe20000000200 */
[----:B------:R-:W-:-:S02]  /*13190*/  IADD3 R207, R225, 0x5800, RZ ;  /* 0x00005800e1cf7810 */ /* 0x000fc40007ffe0ff */
[C---:B------:R-:W-:Y:S01]  /*131a0*/  HMMA.16816.F32.BF16 R76, R80.reuse, R84, R76 ;  /* 0x00000054504c723c */ /* 0x040fe2000004184c */
[----:B------:R-:W-:Y:S01]  /*131b0*/  LDSM.16.M88.4 R124, [R211+0x1800] ;  /* 0x00180000d37c783b */ /* 0x000fe20000000200 */
[C---:B------:R-:W-:Y:S02]  /*131c0*/  IADD3 R206, R225.reuse, 0x6000, RZ ;  /* 0x00006000e1ce7810 */ /* 0x040fe40007ffe0ff */
[C---:B------:R-:W-:Y:S01]  /*131d0*/  IADD3 R205, R225.reuse, 0x6800, RZ ;  /* 0x00006800e1cd7810 */ /* 0x040fe20007ffe0ff */
[----:B------:R-:W-:Y:S01]  /*131e0*/  LDSM.16.M88.4 R120, [R211+0x2800] ;  /* 0x00280000d378783b */ /* 0x000fe20000000200 */
[C---:B------:R-:W-:Y:S02]  /*131f0*/  IADD3 R204, R225.reuse, 0x7000, RZ ;  /* 0x00007000e1cc7810 */ /* 0x040fe40007ffe0ff */
[----:B------:R-:W-:Y:S01]  /*13200*/  HMMA.16816.F32.BF16 R72, R80, R86, R72 ;  /* 0x000000565048723c */ /* 0x000fe20000041848 */
[----:B------:R-:W4:Y:S01]  /*13210*/  LDSM.16.M88.4 R84, [R225+0x3000] ;  /* 0x00300000e154783b */ /* 0x000f220000000200 */
[----:B------:R-:W-:-:S03]  /*13220*/  IADD3 R203, R225, 0x7800, RZ ;  /* 0x00007800e1cb7810 */ /* 0x000fc60007ffe0ff */
[----:B------:R-:W0:Y:S03]  /*13230*/  LDGDEPBAR ;  /* 0x00000000000079af */ /* 0x000e260000000000 */
[C---:B------:R-:W-:Y:S08]  /*13240*/  HMMA.16816.F32.BF16 R48, R116.reuse, R44, RZ ;  /* 0x0000002c7430723c */ /* 0x040ff000000418ff */
[C---:B--2---:R-:W-:Y:S08]  /*13250*/  HMMA.16816.F32.BF16 R16, R116.reuse, R12, RZ ;  /* 0x0000000c7410723c */ /* 0x044ff000000418ff */
[----:B------:R-:W-:Y:S01]  /*13260*/  HMMA.16816.F32.BF16 R56, R116, R58, RZ ;  /* 0x0000003a7438723c */ /* 0x000fe200000418ff */
[----:B---3--:R-:W-:-:S05]  /*13270*/  IMAD.IADD R53, R2, 0x1, R53 ;  /* 0x0000000102357824 */ /* 0x008fca00078e0235 */
[C---:B------:R-:W-:Y:S02]  /*13280*/  IADD3 R135, R53.reuse, 0x8, RZ ;  /* 0x0000000835877810 */ /* 0x040fe40007ffe0ff */
[C---:B------:R-:W-:Y:S01]  /*13290*/  HMMA.16816.F32.BF16 R44, R116.reuse, R46, RZ ;  /* 0x0000002e742c723c */ /* 0x040fe200000418ff */
[-C--:B------:R-:W-:Y:S02]  /*132a0*/  IMNMX R2, R53, R70.reuse, PT ;  /* 0x0000004635027217 */ /* 0x080fe40003800200 */
[----:B------:R-:W-:Y:S02]  /*132b0*/  IMNMX R135, R135, R70, PT ;  /* 0x0000004687877217 */ /* 0x000fe40003800200 */
        /* <DEDUP_REMOVED lines=17> */
[C---:B----4-:R-:W-:Y:S08]  /*133d0*/  HMMA.16816.F32.BF16 R16, R80.reuse, R84, R16 ;  /* 0x000000545010723c */ /* 0x050ff00000041810 */
        /* <DEDUP_REMOVED lines=22> */
[C---:B---3--:R-:W-:Y:S08]  /*13540*/  HMMA.16816.F32.BF16 R24, R92.reuse, R80, R24 ;  /* 0x000000505c18723c */ /* 0x048ff00000041818 */
[C---:B------:R-:W-:Y:S01]  /*13550*/  HMMA.16816.F32.BF16 R20, R92.reuse, R82, R20 ;  /* 0x000000525c14723c */ /* 0x040fe20000041814 */
[----:B------:R-:W3:Y:S07]  /*13560*/  LDSM.16.M88.4 R80, [R211+0x1000] ;  /* 0x00100000d350783b */ /* 0x000eee0000000200 */
[----:B------:R-:W-:Y:S01]  /*13570*/  HMMA.16816.F32.BF16 R72, R92, R98, R72 ;  /* 0x000000625c48723c */ /* 0x000fe20000041848 */
[----:B------:R-:W4:Y:S07]  /*13580*/  LDSM.16.M88.4 R96, [R222+0x7800] ;  /* 0x00780000de60783b */ /* 0x000f2e0000000200 */
[C---:B-1----:R-:W-:Y:S08]  /*13590*/  HMMA.16816.F32.BF16 R76, R104.reuse, R88, R76 ;  /* 0x00000058684c723c */ /* 0x042ff0000004184c */
[C---:B--2---:R-:W-:Y:S08]  /*135a0*/  HMMA.16816.F32.BF16 R60, R104.reuse, R84, R60 ;  /* 0x00000054683c723c */ /* 0x044ff0000004183c */
[C---:B------:R-:W-:Y:S01]  /*135b0*/  HMMA.16816.F32.BF16 R72, R104.reuse, R90, R72 ;  /* 0x0000005a6848723c */ /* 0x040fe20000041848 */
[----:B------:R-:W-:Y:S07]  /*135c0*/  LDSM.16.M88.4 R88, [R228+0x2000] ;  /* 0x00200000e458783b */ /* 0x000fee0000000200 */
[----:B------:R-:W-:Y:S01]  /*135d0*/  HMMA.16816.F32.BF16 R56, R104, R86, R56 ;  /* 0x000000566838723c */ /* 0x000fe20000041838 */
[----:B------:R-:W1:Y:S07]  /*135e0*/  LDSM.16.M88.4 R84, [R227+0x9000] ;  /* 0x00900000e354783b */ /* 0x000e6e0000000200 */
[C---:B------:R-:W-:Y:S08]  /*135f0*/  HMMA.16816.F32.BF16 R40, R92.reuse, R112, R40 ;  /* 0x000000705c28723c */ /* 0x040ff00000041828 */
[----:B------:R-:W-:Y:S01]  /*13600*/  HMMA.16816.F32.BF16 R36, R92, R114, R36 ;  /* 0x000000725c24723c */ /* 0x000fe20000041824 */
[----:B------:R-:W-:Y:S07]  /*13610*/  LDSM.16.M88.4 R112, [R211+0x3000] ;  /* 0x00300000d370783b */ /* 0x000fee0000000200 */
[C---:B---3--:R-:W-:Y:S08]  /*13620*/  HMMA.16816.F32.BF16 R48, R104.reuse, R80, R48 ;  /* 0x000000506830723c */ /* 0x048ff00000041830 */
        /* <DEDUP_REMOVED lines=10> */
[----:B------:R-:W3:Y:S04]  /*136d0*/  LDSM.16.M88.4 R96, [R211+0x2000] ;  /* 0x00200000d360783b */ /* 0x000ee80000000200 */
[----:B------:R-:W4:Y:S03]  /*136e0*/  LDSM.16.M88.4 R92, [R227+0x8800] ;  /* 0x00880000e35c783b */ /* 0x000f260000000200 */
[C---:B------:R-:W-:Y:S08]  /*136f0*/  HMMA.16816.F32.BF16 R40, R104.reuse, R124, R40 ;  /* 0x0000007c6828723c */ /* 0x040ff00000041828 */
[C---:B------:R-:W-:Y:S01]  /*13700*/  HMMA.16816.F32.BF16 R36, R104.reuse, R126, R36 ;  /* 0x0000007e6824723c */ /* 0x040fe20000041824 */
[----:B------:R-:W-:Y:S07]  /*13710*/  LDSM.16.M88.4 R124, [R225+0x7800] ;  /* 0x00780000e17c783b */ /* 0x000fee0000000200 */
[C---:B------:R-:W-:Y:S08]  /*13720*/  HMMA.16816.F32.BF16 R24, R104.reuse, R120, R24 ;  /* 0x000000786818723c */ /* 0x040ff00000041818 */
[----:B------:R-:W-:Y:S01]  /*13730*/  HMMA.16816.F32.BF16 R20, R104, R122, R20 ;  /* 0x0000007a6814723c */ /* 0x000fe20000041814 */
[----:B------:R-:W-:Y:S07]  /*13740*/  LDSM.16.M88.4 R120, [R226+0x2000] ;  /* 0x00200000e278783b */ /* 0x000fee0000000200 */
[C---:B-1----:R-:W-:Y:S08]  /*13750*/  HMMA.16816.F32.BF16 R48, R88.reuse, R84, R48 ;  /* 0x000000545830723c */ /* 0x042ff00000041830 */
[C---:B------:R-:W-:Y:S01]  /*13760*/  HMMA.16816.F32.BF16 R44, R88.reuse, R86, R44 ;  /* 0x00000056582c723c */ /* 0x040fe2000004182c */
[----:B------:R-:W1:Y:S07]  /*13770*/  LDSM.16.M88.4 R84, [R225+0x4000] ;  /* 0x00400000e154783b */ /* 0x000e6e0000000200 */
[C---:B--2---:R-:W-:Y:S08]  /*13780*/  HMMA.16816.F32.BF16 R40, R88.reuse, R80, R40 ;  /* 0x000000505828723c */ /* 0x044ff00000041828 */
[----:B------:R-:W-:Y:S01]  /*13790*/  HMMA.16816.F32.BF16 R36, R88, R82, R36 ;  /* 0x000000525824723c */ /* 0x000fe20000041824 */
        /* <DEDUP_REMOVED lines=8> */
[----:B------:R-:W-:Y:S01]  /*13820*/  HMMA.16816.F32.BF16 R116, R104, R110, R116 ;  /* 0x0000006e6874723c */ /* 0x000fe20000041874 */
[----:B------:R-:W-:Y:S04]  /*13830*/  LDSM.16.M88.4 R104, [R227+0xb000] ;  /* 0x00b00000e368783b */ /* 0x000fe80000000200 */
[----:B------:R-:W-:Y:S03]  /*13840*/  LDSM.16.M88.4 R108, [R222+0x8000] ;  /* 0x00800000de6c783b */ /* 0x000fe60000000200 */
[C---:B------:R-:W-:Y:S08]  /*13850*/  HMMA.16816.F32.BF16 R76, R88.reuse, R100, R76 ;  /* 0x00000064584c723c */ /* 0x040ff0000004184c */
[C---:B------:R-:W-:Y:S01]  /*13860*/  HMMA.16816.F32.BF16 R72, R88.reuse, R102, R72 ;  /* 0x000000665848723c */ /* 0x040fe20000041848 */
[----:B------:R-:W-:Y:S07]  /*13870*/  LDSM.16.M88.4 R100, [R227+0xb800] ;  /* 0x00b80000e364783b */ /* 0x000fee0000000200 */
[C---:B----4-:R-:W-:Y:S08]  /*13880*/  HMMA.16816.F32.BF16 R60, R88.reuse, R92, R60 ;  /* 0x0000005c583c723c */ /* 0x050ff0000004183c */
        /* <DEDUP_REMOVED lines=31> */
[C---:B------:R-:W-:Y:S08]  /*13a80*/  HMMA.16816.F32.BF16 R8, R120.reuse, R124, R8 ;  /* 0x0000007c7808723c */ /* 0x040ff00000041808 */
[C---:B------:R-:W-:Y:S08]  /*13a90*/  HMMA.16816.F32.BF16 R116, R120.reuse, R126, R116 ;  /* 0x0000007e7874723c */ /* 0x040ff00000041874 */
[----:B------:R-:W-:Y:S01]  /*13aa0*/  HMMA.16816.F32.BF16 R44, R120, R98, R44 ;  /* 0x00000062782c723c */ /* 0x000fe2000004182c */
[----:B------:R-:W4:Y:S07]  /*13ab0*/  LDSM.16.M88.4 R96, [R222+0x9800] ;  /* 0x00980000de60783b */ /* 0x000f2e0000000200 */
[C---:B------:R-:W-:Y:S08]  /*13ac0*/  HMMA.16816.F32.BF16 R60, R112.reuse, R104, R60 ;  /* 0x00000068703c723c */ /* 0x040ff0000004183c */
[C---:B------:R-:W-:Y:S08]  /*13ad0*/  HMMA.16816.F32.BF16 R56, R112.reuse, R106, R56 ;  /* 0x0000006a7038723c */ /* 0x040ff00000041838 */
[C---:B------:R-:W-:Y:S08]  /*13ae0*/  HMMA.16816.F32.BF16 R76, R112.reuse, R108, R76 ;  /* 0x0000006c704c723c */ /* 0x040ff0000004184c */
[C---:B------:R-:W-:Y:S01]  /*13af0*/  HMMA.16816.F32.BF16 R72, R112.reuse, R110, R72 ;  /* 0x0000006e7048723c */ /* 0x040fe20000041848 */
[----:B------:R-:W-:Y:S07]  /*13b00*/  LDSM.16.M88.4 R108, [R211+0x4000] ;  /* 0x00400000d36c783b */ /* 0x000fee0000000200 */
[C---:B------:R-:W-:Y:S01]  /*13b10*/  HMMA.16816.F32.BF16 R104, R112.reuse, R100, R48 ;  /* 0x000000647068723c */ /* 0x040fe20000041830 */
[----:B------:R-:W3:Y:S07]  /*13b20*/  LDSM.16.M88.4 R48, [R223+0x2000] ;  /* 0x00200000df30783b */ /* 0x000eee0000000200 */
[C---:B-1----:R-:W-:Y:S08]  /*13b30*/  HMMA.16816.F32.BF16 R16, R112.reuse, R84, R16 ;  /* 0x000000547010723c */ /* 0x042ff00000041810 */
[----:B------:R-:W-:Y:S01]  /*13b40*/  HMMA.16816.F32.BF16 R12, R112, R86, R12 ;  /* 0x00000056700c723c */ /* 0x000fe2000004180c */
[----:B------:R-:W1:Y:S07]  /*13b50*/  LDSM.16.M88.4 R84, [R211+0x4800] ;  /* 0x00480000d354783b */ /* 0x000e6e0000000200 */
[----:B------:R-:W-:Y:S08]  /*13b60*/  HMMA.16816.F32.BF16 R40, R120, R92, R40 ;  /* 0x0000005c7828723c */ /* 0x000ff00000041828 */
[C---:B--2---:R-:W-:Y:S08]  /*13b70*/  HMMA.16816.F32.BF16 R8, R112.reuse, R80, R8 ;  /* 0x000000507008723c */ /* 0x044ff00000041808 */
[C---:B------:R-:W-:Y:S01]  /*13b80*/  HMMA.16816.F32.BF16 R116, R112.reuse, R82, R116 ;  /* 0x000000527074723c */ /* 0x040fe20000041874 */
[----:B------:R-:W2:Y:S07]  /*13b90*/  LDSM.16.M88.4 R80, [R211+0x5000] ;  /* 0x00500000d350783b */ /* 0x000eae0000000200 */
[----:B---3--:R-:W-:Y:S07]  /*13ba0*/  HMMA.16816.F32.BF16 R24, R112, R88, R24 ;  /* 0x000000587018723c */ /* 0x008fee0000041818 */
[----:B------:R-:W-:Y:S01]  /*13bb0*/  IMAD.IADD R88, R3, 0x1, R0 ;  /* 0x0000000103587824 */ /* 0x000fe200078e0200 */
[----:B------:R-:W-:Y:S01]  /*13bc0*/  LOP3.LUT R0, R4, R55, RZ, 0xfc, !PT ;  /* 0x0000003704007212 */ /* 0x000fe200078efcff */
[----:B------:R-:W-:Y:S01]  /*13bd0*/  HMMA.16816.F32.BF16 R36, R120, R94, R36 ;  /* 0x0000005e7824723c */ /* 0x000fe20000041824 */
[----:B------:R-:W3:Y:S02]  /*13be0*/  LDSM.16.M88.4 R52, [R211+0x5800] ;  /* 0x00580000d334783b */ /* 0x000ee40000000200 */
[----:B------:R-:W-:-:S02]  /*13bf0*/  IADD3 R6, R88, 0x1, RZ ;  /* 0x0000000158067810 */ /* 0x000fc40007ffe0ff */
[----:B------:R-:W2:Y:S01]  /*13c00*/  LDSM.16.M88.4 R92, [R222+0xa000] ;  /* 0x00a00000de5c783b */ /* 0x000ea20000000200 */
[----:B------:R-:W-:Y:S02]  /*13c10*/  IADD3 R4, R88, 0x8, RZ ;  /* 0x0000000858047810 */ /* 0x000fe40007ffe0ff */
[C---:B----4-:R-:W-:Y:S01]  /*13c20*/  HMMA.16816.F32.BF16 R40, R112.reuse, R96, R40 ;  /* 0x000000607028723c */ /* 0x050fe20000041828 */
[CC--:B------:R-:W-:Y:S02]  /*13c30*/  ISETP.GE.AND P6, PT, R6.reuse, R2.reuse, PT ;  /* 0x000000020600720c */ /* 0x0c0fe40003fc6270 */
[-C--:B------:R-:W-:Y:S02]  /*13c40*/  ISETP.GE.AND P2, PT, R6, R135.reuse, PT ;  /* 0x000000870600720c */ /* 0x080fe40003f46270 */
[----:B------:R-:W-:Y:S02]  /*13c50*/  IADD3 R6, R88, 0x9, RZ ;  /* 0x0000000958067810 */ /* 0x000fe40007ffe0ff */
[C---:B------:R-:W-:Y:S01]  /*13c60*/  ISETP.GE.AND P5, PT, R4.reuse, R2, PT ;  /* 0x000000020400720c */ /* 0x040fe20003fa6270 */
[----:B------:R-:W-:Y:S01]  /*13c70*/  HMMA.16816.F32.BF16 R44, R112, R102, R44 ;  /* 0x00000066702c723c */ /* 0x000fe2000004182c */
[----:B------:R-:W-:-:S02]  /*13c80*/  ISETP.GE.AND P1, PT, R4, R135, PT ;  /* 0x000000870400720c */ /* 0x000fc40003f26270 */
[----:B------:R-:W-:Y:S02]  /*13c90*/  IADD3 R4, R88, 0x10, RZ ;  /* 0x0000001058047810 */ /* 0x000fe40007ffe0ff */
[CC--:B------:R-:W-:Y:S02]  /*13ca0*/  ISETP.GE.AND P0, PT, R6.reuse, R2.reuse, PT ;  /* 0x000000020600720c */ /* 0x0c0fe40003f06270 */
[----:B------:R-:W-:Y:S01]  /*13cb0*/  ISETP.GE.AND P3, PT, R6, R135, PT ;  /* 0x000000870600720c */ /* 0x000fe20003f66270 */
[----:B------:R-:W-:Y:S01]  /*13cc0*/  HMMA.16816.F32.BF16 R76, R48, R108, R76 ;  /* 0x0000006c304c723c */ /* 0x000fe2000004184c */
[----:B------:R-:W-:Y:S02]  /*13cd0*/  IADD3 R6, R88, 0x11, RZ ;  /* 0x0000001158067810 */ /* 0x000fe40007ffe0ff */
[----:B------:R-:W-:-:S05]  /*13ce0*/  ISETP.GE.AND P4, PT, R4, R2, PT ;  /* 0x000000020400720c */ /* 0x000fca0003f86270 */
[C---:B------:R-:W-:Y:S08]  /*13cf0*/  HMMA.16816.F32.BF16 R72, R48.reuse, R110, R72 ;  /* 0x0000006e3048723c */ /* 0x040ff00000041848 */
[----:B-1----:R-:W-:Y:S08]  /*13d00*/  HMMA.16816.F32.BF16 R60, R48, R84, R60 ;  /* 0x00000054303c723c */ /* 0x002ff0000004183c */
[----:B------:R-:W-:Y:S01]  /*13d10*/  HMMA.16816.F32.BF16 R36, R112, R98, R36 ;  /* 0x000000627024723c */ /* 0x000fe20000041824 */
[----:B------:R-:W-:-:S02]  /*13d20*/  FSEL R85, R77, -INF , !P6 ;  /* 0xff8000004d557808 */ /* 0x000fc40007000000 */
[----:B------:R-:W-:Y:S02]  /*13d30*/  ISETP.GE.AND P6, PT, R4, R135, PT ;  /* 0x000000870400720c */ /* 0x000fe40003fc6270 */
[----:B------:R-:W-:-:S03]  /*13d40*/  IADD3 R4, R88, 0x19, RZ ;  /* 0x0000001958047810 */ /* 0x000fc60007ffe0ff */
[C---:B------:R-:W-:Y:S01]  /*13d50*/  HMMA.16816.F32.BF16 R56, R48.reuse, R86, R56 ;  /* 0x000000563038723c */ /* 0x040fe20000041838 */
[----:B------:R-:W-:Y:S02]  /*13d60*/  FSEL R75, R75, -INF , !P3 ;  /* 0xff8000004b4b7808 */ /* 0x000fe40005800000 */
[----:B------:R-:W-:Y:S02]  /*13d70*/  FSEL R74, R74, -INF , !P1 ;  /* 0xff8000004a4a7808 */ /* 0x000fe40004800000 */
[-C--:B------:R-:W-:Y:S02]  /*13d80*/  ISETP.GE.AND P3, PT, R4, R2.reuse, PT ;  /* 0x000000020400720c */ /* 0x080fe40003f66270 */
[----:B------:R-:W-:Y:S01]  /*13d90*/  FSEL R86, R79, -INF , !P2 ;  /* 0xff8000004f567808 */ /* 0x000fe20005000000 */
[----:B--2---:R-:W-:Y:S01]  /*13da0*/  HMMA.16816.F32.BF16 R104, R48, R80, R104 ;  /* 0x000000503068723c */ /* 0x004fe20000041868 */
[----:B------:R-:W-:Y:S02]  /*13db0*/  FSEL R79, R72, -INF , !P5 ;  /* 0xff800000484f7808 */ /* 0x000fe40006800000 */
[----:B------:R-:W-:-:S02]  /*13dc0*/  ISETP.GE.AND P2, PT, R6, R2, PT ;  /* 0x000000020600720c */ /* 0x000fc40003f46270 */
[-C--:B------:R-:W-:Y:S02]  /*13dd0*/  ISETP.GE.AND P5, PT, R6, R135.reuse, PT ;  /* 0x000000870600720c */ /* 0x080fe40003fa6270 */
[----:B------:R-:W-:Y:S01]  /*13de0*/  IADD3 R6, R88, 0x18, RZ ;  /* 0x0000001858067810 */ /* 0x000fe20007ffe0ff */
[C---:B---3--:R-:W-:Y:S01]  /*13df0*/  HMMA.16816.F32.BF16 R140, R48.reuse, R52, R40 ;  /* 0x00000034308c723c */ /* 0x048fe20000041828 */
[----:B------:R-:W1:Y:S01]  /*13e00*/  LDSM.16.M88.4 R40, [R211+0x6800] ;  /* 0x00680000d328783b */ /* 0x000e620000000200 */
[----:B------:R-:W-:Y:S02]  /*13e10*/  FSEL R84, R60, -INF , !P4 ;  /* 0xff8000003c547808 */ /* 0x000fe40006000000 */
[----:B------:R-:W-:Y:S02]  /*13e20*/  ISETP.GE.AND P4, PT, R4, R135, PT ;  /* 0x000000870400720c */ /* 0x000fe40003f86270 */
[----:B------:R-:W-:Y:S02]  /*13e30*/  ISETP.GE.AND P1, PT, R6, R2, PT ;  /* 0x000000020600720c */ /* 0x000fe40003f26270 */
[----:B------:R-:W-:Y:S01]  /*13e40*/  HMMA.16816.F32.BF16 R44, R48, R82, R44 ;  /* 0x00000052302c723c */ /* 0x000fe2000004182c */
[----:B------:R-:W-:-:S02]  /*13e50*/  IADD3 R4, R88, 0x20, RZ ;  /* 0x0000002058047810 */ /* 0x000fc40007ffe0ff */
[----:B------:R-:W-:Y:S02]  /*13e60*/  FSEL R80, R73, -INF , !P0 ;  /* 0xff80000049507808 */ /* 0x000fe40004000000 */
[----:B------:R-:W-:Y:S02]  /*13e70*/  ISETP.GE.AND P0, PT, R6, R135, PT ;  /* 0x000000870600720c */ /* 0x000fe40003f06270 */
[----:B------:R-:W-:Y:S01]  /*13e80*/  IADD3 R6, R88, 0x21, RZ ;  /* 0x0000002158067810 */ /* 0x000fe20007ffe0ff */
[----:B------:R-:W-:Y:S01]  /*13e90*/  HMMA.16816.F32.BF16 R32, R112, R92, R32 ;  /* 0x0000005c7020723c */ /* 0x000fe20000041820 */
[----:B------:R-:W-:Y:S02]  /*13ea0*/  FSEL R77, R62, -INF , !P6 ;  /* 0xff8000003e4d7808 */ /* 0x000fe40007000000 */
[----:B------:R-:W-:Y:S02]  /*13eb0*/  ISETP.GE.AND P6, PT, R4, R2, PT ;  /* 0x000000020400720c */ /* 0x000fe40003fc6270 */
[----:B------:R-:W-:-:S02]  /*13ec0*/  IADD3 R52, R88, 0x29, RZ ;  /* 0x0000002958347810 */ /* 0x000fc40007ffe0ff */
[----:B------:R-:W-:Y:S01]  /*13ed0*/  FSEL R93, R61, -INF , !P2 ;  /* 0xff8000003d5d7808 */ /* 0x000fe20005000000 */
[----:B------:R-:W-:Y:S01]  /*13ee0*/  HMMA.16816.F32.BF16 R36, R48, R54, R36 ;  /* 0x000000363024723c */ /* 0x000fe20000041824 */
[----:B------:R-:W-:Y:S02]  /*13ef0*/  FSEL R92, R56, -INF , !P1 ;  /* 0xff800000385c7808 */ /* 0x000fe40004800000 */
[----:B------:R-:W-:Y:S02]  /*13f00*/  ISETP.GE.AND P2, PT, R4, R135, PT ;  /* 0x000000870400720c */ /* 0x000fe40003f46270 */
[----:B------:R-:W-:Y:S02]  /*13f10*/  IADD3 R56, R88, 0x28, RZ ;  /* 0x0000002858387810 */ /* 0x000fe40007ffe0ff */
[----:B------:R-:W-:Y:S01]  /*13f20*/  FSEL R4, R63, -INF , !P5 ;  /* 0xff8000003f047808 */ /* 0x000fe20006800000 */
[----:B------:R-:W-:Y:S01]  /*13f30*/  HMMA.16816.F32.BF16 R28, R112, R94, R28 ;  /* 0x0000005e701c723c */ /* 0x000fe2000004181c */
[----:B------:R-:W-:-:S02]  /*13f40*/  ISETP.GE.AND P5, PT, R6, R2, PT ;  /* 0x000000020600720c */ /* 0x000fc40003fa6270 */
[----:B------:R-:W-:Y:S02]  /*13f50*/  ISETP.GE.AND P1, PT, R6, R135, PT ;  /* 0x000000870600720c */ /* 0x000fe40003f26270 */
[----:B------:R-:W-:Y:S02]  /*13f60*/  FSEL R6, R58, -INF , !P0 ;  /* 0xff8000003a067808 */ /* 0x000fe40004000000 */
[----:B------:R-:W-:Y:S01]  /*13f70*/  FSEL R100, R59, -INF , !P4 ;  /* 0xff8000003b647808 */ /* 0x000fe20006000000 */
[----:B------:R-:W-:Y:S01]  /*13f80*/  HMMA.16816.F32.BF16 R20, R112, R90, R20 ;  /* 0x0000005a7014723c */ /* 0x000fe20000041814 */
[----:B------:R-:W-:Y:S02]  /*13f90*/  FSEL R178, R104, -INF , !P6 ;  /* 0xff80000068b27808 */ /* 0x000fe40007000000 */
[-C--:B------:R-:W-:Y:S02]  /*13fa0*/  ISETP.GE.AND P0, PT, R56, R2.reuse, PT ;  /* 0x000000023800720c */ /* 0x080fe40003f06270 */
[----:B------:R-:W-:-:S02]  /*13fb0*/  ISETP.GE.AND P4, PT, R52, R2, PT ;  /* 0x000000023400720c */ /* 0x000fc40003f86270 */
[----:B------:R-:W-:Y:S02]  /*13fc0*/  ISETP.GE.AND P6, PT, R52, R135, PT ;  /* 0x000000873400720c */ /* 0x000fe40003fc6270 */
[C---:B------:R-:W-:Y:S02]  /*13fd0*/  IADD3 R52, R88.reuse, 0x30, RZ ;  /* 0x0000003058347810 */ /* 0x040fe40007ffe0ff */
[----:B------:R-:W-:Y:S02]  /*13fe0*/  IADD3 R53, R88, 0x31, RZ ;  /* 0x0000003158357810 */ /* 0x000fe40007ffe0ff */
[----:B------:R-:W-:Y:S02]  /*13ff0*/  FSEL R182, R106, -INF , !P2 ;  /* 0xff8000006ab67808 */ /* 0x000fe40005000000 */
[----:B------:R-:W-:Y:S01]  /*14000*/  FSEL R179, R105, -INF , !P5 ;  /* 0xff80000069b37808 */ /* 0x000fe20006800000 */
[----:B------:R-:W-:Y:S01]  /*14010*/  HMMA.16816.F32.BF16 R28, R48, R70, R28 ;  /* 0x00000046301c723c */ /* 0x000fe2000004181c */
[----:B------:R-:W-:-:S02]  /*14020*/  FSEL R181, R107, -INF , !P1 ;  /* 0xff8000006bb57808 */ /* 0x000fc40004800000 */
[----:B------:R-:W-:Y:S02]  /*14030*/  FSEL R180, R44, -INF , !P0 ;  /* 0xff8000002cb47808 */ /* 0x000fe40004000000 */
[CC--:B------:R-:W-:Y:S02]  /*14040*/  ISETP.GE.AND P2, PT, R52.reuse, R2.reuse, PT ;  /* 0x000000023400720c */ /* 0x0c0fe40003f46270 */
[-C--:B------:R-:W-:Y:S01]  /*14050*/  ISETP.GE.AND P5, PT, R52, R135.reuse, PT ;  /* 0x000000873400720c */ /* 0x080fe20003fa6270 */
[----:B-1----:R-:W-:Y:S01]  /*14060*/  HMMA.16816.F32.BF16 R20, R48, R42, R20 ;  /* 0x0000002a3014723c */ /* 0x002fe20000041814 */
[C---:B------:R-:W-:Y:S02]  /*14070*/  ISETP.GE.AND P1, PT, R53.reuse, R2, PT ;  /* 0x000000023500720c */ /* 0x040fe40003f26270 */
[----:B------:R-:W-:Y:S02]  /*14080*/  ISETP.GE.AND P0, PT, R53, R135, PT ;  /* 0x000000873500720c */ /* 0x000fe40003f06270 */
[----:B------:R-:W-:-:S02]  /*14090*/  FSEL R101, R57, -INF , !P3 ;  /* 0xff80000039657808 */ /* 0x000fc40005800000 */
[----:B------:R-:W-:Y:S01]  /*140a0*/  ISETP.GE.AND P3, PT, R56, R135, PT ;  /* 0x000000873800720c */ /* 0x000fe20003f66270 */
[----:B------:R-:W-:Y:S01]  /*140b0*/  HMMA.16816.F32.BF16 R52, R48, R68, R32 ;  /* 0x000000443034723c */ /* 0x000fe20000041820 */
[----:B------:R-:W1:Y:S01]  /*140c0*/  LDSM.16.M88.4 R32, [R211+0x7000] ;  /* 0x00700000d320783b */ /* 0x000e620000000200 */
[C---:B------:R-:W-:Y:S02]  /*140d0*/  IADD3 R56, R88.reuse, 0x38, RZ ;  /* 0x0000003858387810 */ /* 0x040fe40007ffe0ff */
[----:B------:R-:W-:Y:S02]  /*140e0*/  IADD3 R44, R88, 0x39, RZ ;  /* 0x00000039582c7810 */ /* 0x000fe40007ffe0ff */
[----:B------:R-:W-:Y:S02]  /*140f0*/  FSEL R183, R46, -INF , !P3 ;  /* 0xff8000002eb77808 */ /* 0x000fe40005800000 */
[----:B------:R-:W-:Y:S02]  /*14100*/  FSEL R176, R47, -INF , !P6 ;  /* 0xff8000002fb07808 */ /* 0x000fe40007000000 */
[----:B------:R-:W-:-:S02]  /*14110*/  FSEL R147, R140, -INF , !P2 ;  /* 0xff8000008c937808 */ /* 0x000fc40005000000 */
[-C--:B------:R-:W-:Y:S02]  /*14120*/  ISETP.GE.AND P3, PT, R56, R2.reuse, PT ;  /* 0x000000023800720c */ /* 0x080fe40003f66270 */
[----:B------:R-:W-:Y:S02]  /*14130*/  FSEL R177, R45, -INF , !P4 ;  /* 0xff8000002db17808 */ /* 0x000fe40006000000 */
        /* <DEDUP_REMOVED lines=16> */
[----:B------:R-:W-:Y:S01]  /*14240*/  IADD3 R36, R88, 0x48, RZ ;  /* 0x0000004858247810 */ /* 0x000fe20007ffe0ff */
[C---:B-1----:R-:W-:Y:S01]  /*14250*/  HMMA.16816.F32.BF16 R16, R48.reuse, R32, R16 ;  /* 0x000000203010723c */ /* 0x042fe20000041810 */
[----:B------:R-:W-:Y:S02]  /*14260*/  FSEL R146, R38, -INF , !P4 ;  /* 0xff80000026927808 */ /* 0x000fe40006000000 */
[----:B------:R-:W-:Y:S02]  /*14270*/  IADD3 R40, R88, 0x49, RZ ;  /* 0x0000004958287810 */ /* 0x000fe40007ffe0ff */
[----:B------:R-:W-:Y:S02]  /*14280*/  ISETP.GE.AND P4, PT, R36, R2, PT ;  /* 0x000000022400720c */ /* 0x000fe40003f86270 */
[----:B------:R-:W-:Y:S01]  /*14290*/  FSEL R152, R37, -INF , !P6 ;  /* 0xff80000025987808 */ /* 0x000fe20007000000 */
[----:B------:R-:W-:Y:S01]  /*142a0*/  HMMA.16816.F32.BF16 R12, R48, R34, R12 ;  /* 0x00000022300c723c */ /* 0x000fe2000004180c */
[----:B------:R-:W-:-:S02]  /*142b0*/  FSEL R153, R39, -INF , !P2 ;  /* 0xff80000027997808 */ /* 0x000fc40005000000 */
[----:B------:R-:W-:Y:S02]  /*142c0*/  ISETP.GE.AND P6, PT, R36, R135, PT ;  /* 0x000000872400720c */ /* 0x000fe40003fc6270 */
[----:B------:R-:W-:Y:S02]  /*142d0*/  ISETP.GE.AND P2, PT, R40, R2, PT ;  /* 0x000000022800720c */ /* 0x000fe40003f46270 */
[----:B------:R-:W-:Y:S02]  /*142e0*/  FSEL R166, R28, -INF , !P4 ;  /* 0xff8000001ca67808 */ /* 0x000fe40006000000 */
[C---:B------:R-:W-:Y:S02]  /*142f0*/  IADD3 R36, R88.reuse, 0x50, RZ ;  /* 0x0000005058247810 */ /* 0x040fe40007ffe0ff */
[----:B------:R-:W-:Y:S02]  /*14300*/  IADD3 R28, R88, 0x58, RZ ;  /* 0x00000058581c7810 */ /* 0x000fe40007ffe0ff */
[----:B------:R-:W-:-:S02]  /*14310*/  FSEL R164, R53, -INF , !P0 ;  /* 0xff80000035a47808 */ /* 0x000fc40004000000 */
[----:B------:R-:W-:Y:S02]  /*14320*/  FSEL R162, R30, -INF , !P6 ;  /* 0xff8000001ea27808 */ /* 0x000fe40007000000 */
[----:B------:R-:W-:Y:S02]  /*14330*/  FSEL R167, R29, -INF , !P2 ;  /* 0xff8000001da77808 */ /* 0x000fe40005000000 */
[----:B------:R-:W-:Y:S02]  /*14340*/  IADD3 R37, R88, 0x51, RZ ;  /* 0x0000005158257810 */ /* 0x000fe40007ffe0ff */
[-C--:B------:R-:W-:Y:S02]  /*14350*/  ISETP.GE.AND P0, PT, R36, R135.reuse, PT ;  /* 0x000000872400720c */ /* 0x080fe40003f06270 */
[C---:B------:R-:W-:Y:S01]  /*14360*/  ISETP.GE.AND P6, PT, R28.reuse, R2, PT ;  /* 0x000000021c00720c */ /* 0x040fe20003fc6270 */
[----:B--2---:R-:W-:Y:S01]  /*14370*/  HMMA.16816.F32.BF16 R116, R48, R26, R116 ;  /* 0x0000001a3074723c */ /* 0x004fe20000041874 */
[----:B------:R-:W-:-:S02]  /*14380*/  ISETP.GE.AND P2, PT, R28, R135, PT ;  /* 0x000000871c00720c */ /* 0x000fc40003f46270 */
[----:B------:R-:W-:Y:S02]  /*14390*/  IADD3 R28, R88, 0x60, RZ ;  /* 0x00000060581c7810 */ /* 0x000fe40007ffe0ff */
[----:B------:R-:W-:Y:S02]  /*143a0*/  FSEL R160, R54, -INF , !P1 ;  /* 0xff80000036a07808 */ /* 0x000fe40004800000 */
[----:B------:R-:W-:Y:S01]  /*143b0*/  FSEL R161, R55, -INF , !P3 ;  /* 0xff80000037a17808 */ /* 0x000fe20005800000 */
[----:B------:R-:W-:Y:S01]  /*143c0*/  HMMA.16816.F32.BF16 R8, R48, R24, R8 ;  /* 0x000000183008723c */ /* 0x000fe20000041808 */
[-C--:B------:R-:W-:Y:S02]  /*143d0*/  ISETP.GE.AND P1, PT, R36, R2.reuse, PT ;  /* 0x000000022400720c */ /* 0x080fe40003f26270 */
[C---:B------:R-:W-:Y:S02]  /*143e0*/  ISETP.GE.AND P3, PT, R37.reuse, R2, PT ;  /* 0x000000022500720c */ /* 0x040fe40003f66270 */
[----:B------:R-:W-:-:S02]  /*143f0*/  ISETP.GE.AND P4, PT, R37, R135, PT ;  /* 0x000000872500720c */ /* 0x000fc40003f86270 */
[----:B------:R-:W-:Y:S02]  /*14400*/  FSEL R175, R46, -INF , !P0 ;  /* 0xff8000002eaf7808 */ /* 0x000fe40004000000 */
[C---:B------:R-:W-:Y:S02]  /*14410*/  IADD3 R32, R88.reuse, 0x59, RZ ;  /* 0x0000005958207810 */ /* 0x040fe40007ffe0ff */
[----:B------:R-:W-:Y:S02]  /*14420*/  IADD3 R29, R88, 0x61, RZ ;  /* 0x00000061581d7810 */ /* 0x000fe40007ffe0ff */
[----:B------:R-:W-:Y:S02]  /*14430*/  ISETP.GE.AND P0, PT, R28, R2, PT ;  /* 0x000000021c00720c */ /* 0x000fe40003f06270 */
[----:B------:R-:W-:Y:S02]  /*14440*/  FSEL R172, R44, -INF , !P1 ;  /* 0xff8000002cac7808 */ /* 0x000fe40004800000 */
[----:B------:R-:W-:-:S02]  /*14450*/  FSEL R171, R45, -INF , !P3 ;  /* 0xff8000002dab7808 */ /* 0x000fc40005800000 */
[----:B------:R-:W-:Y:S02]  /*14460*/  FSEL R174, R47, -INF , !P4 ;  /* 0xff8000002fae7808 */ /* 0x000fe40006000000 */
[-C--:B------:R-:W-:Y:S02]  /*14470*/  ISETP.GE.AND P1, PT, R32, R135.reuse, PT ;  /* 0x000000872000720c */ /* 0x080fe40003f26270 */
[----:B------:R-:W-:Y:S02]  /*14480*/  ISETP.GE.AND P3, PT, R28, R135, PT ;  /* 0x000000871c00720c */ /* 0x000fe40003f66270 */
[----:B------:R-:W-:Y:S02]  /*14490*/  ISETP.GE.AND P4, PT, R29, R2, PT ;  /* 0x000000021d00720c */ /* 0x000fe40003f86270 */
[----:B------:R-:W-:Y:S02]  /*144a0*/  FSEL R156, R16, -INF , !P0 ;  /* 0xff800000109c7808 */ /* 0x000fe40004000000 */
        /* <DEDUP_REMOVED lines=9> */
[----:B------:R-:W-:Y:S02]  /*14540*/  IADD3 R16, R88, 0x78, RZ ;  /* 0x0000007858107810 */ /* 0x000fe40007ffe0ff */
[----:B------:R-:W-:Y:S02]  /*14550*/  FSEL R170, R20, -INF , !P6 ;  /* 0xff80000014aa7808 */ /* 0x000fe40007000000 */
[----:B------:R-:W-:Y:S02]  /*14560*/  IADD3 R20, R88, 0x68, RZ ;  /* 0x0000006858147810 */ /* 0x000fe40007ffe0ff */
[----:B------:R-:W-:Y:S02]  /*14570*/  FSEL R150, R13, -INF , !P1 ;  /* 0xff8000000d967808 */ /* 0x000fe40004800000 */
[----:B------:R-:W-:-:S02]  /*14580*/  FSEL R163, R52, -INF , !P5 ;  /* 0xff80000034a37808 */ /* 0x000fc40006800000 */
[-C--:B------:R-:W-:Y:S02]  /*14590*/  ISETP.GE.AND P1, PT, R16, R135.reuse, PT ;  /* 0x000000871000720c */ /* 0x080fe40003f26270 */
[-C--:B------:R-:W-:Y:S02]  /*145a0*/  ISETP.GE.AND P5, PT, R40, R135.reuse, PT ;  /* 0x000000872800720c */ /* 0x080fe40003fa6270 */
[----:B------:R-:W-:Y:S02]  /*145b0*/  FSEL R173, R22, -INF , !P2 ;  /* 0xff80000016ad7808 */ /* 0x000fe40005000000 */
[----:B------:R-:W-:Y:S02]  /*145c0*/  ISETP.GE.AND P0, PT, R24, R135, PT ;  /* 0x000000871800720c */ /* 0x000fe40003f06270 */
[----:B------:R-:W-:Y:S02]  /*145d0*/  ISETP.GE.AND P2, PT, R20, R2, PT ;  /* 0x000000021400720c */ /* 0x000fe40003f46270 */
[----:B------:R-:W-:-:S02]  /*145e0*/  FSEL R142, R118, -INF , !P1 ;  /* 0xff800000768e7808 */ /* 0x000fc40004800000 */
[----:B------:R-:W-:Y:S02]  /*145f0*/  FSEL R169, R31, -INF , !P5 ;  /* 0xff8000001fa97808 */ /* 0x000fe40006800000 */
[----:B------:R-:W-:Y:S02]  /*14600*/  FSEL R149, R15, -INF , !P0 ;  /* 0xff8000000f957808 */ /* 0x000fe40004000000 */
[----:B------:R-:W-:Y:S02]  /*14610*/  ISETP.GT.AND P1, PT, R238, R229, PT ;  /* 0x000000e5ee00720c */ /* 0x000fe40003f24270 */
[-C--:B------:R-:W-:Y:S02]  /*14620*/  ISETP.GE.AND P5, PT, R32, R2.reuse, PT ;  /* 0x000000022000720c */ /* 0x080fe40003fa6270 */
[----:B------:R-:W-:Y:S02]  /*14630*/  FSEL R154, R12, -INF , !P2 ;  /* 0xff8000000c9a7808 */ /* 0x000fe40005000000 */
[----:B------:R-:W-:-:S02]  /*14640*/  ISETP.GE.AND P0, PT, R88, R2, PT ;  /* 0x000000025800720c */ /* 0x000fc40003f06270 */
[----:B------:R-:W-:Y:S02]  /*14650*/  IADD3 R12, R88, 0x79, RZ ;  /* 0x00000079580c7810 */ /* 0x000fe40007ffe0ff */
[----:B------:R-:W-:Y:S02]  /*14660*/  FSEL R168, R21, -INF , !P5 ;  /* 0xff80000015a87808 */ /* 0x000fe40006800000 */
[----:B------:R-:W-:Y:S02]  /*14670*/  FSEL R76, R76, -INF , !P0 ;  /* 0xff8000004c4c7808 */ /* 0x000fe40004000000 */
        /* <DEDUP_REMOVED lines=10> */
[-C--:B------:R-:W-:Y:S02]  /*14720*/  ISETP.GE.AND P2, PT, R20, R135.reuse, PT ;  /* 0x000000871400720c */ /* 0x080fe40003f46270 */
[-C--:B------:R-:W-:Y:S02]  /*14730*/  ISETP.GE.AND P5, PT, R16, R2.reuse, PT ;  /* 0x000000021000720c */ /* 0x080fe40003fa6270 */
        /* <DEDUP_REMOVED lines=72> */
.L_x_3907:
[----:B------:R-:W2:Y:S02]  /*14bc0*/  LD.E R9, [R132.64+0x38] ;  /* 0x0000380684097980 */ /* 0x000ea4000c101900 */
[----:B--2---:R-:W-:-:S04]  /*14bd0*/  LEA R9, -R9, RZ, 0x7 ;  /* 0x000000ff09097211 */ /* 0x004fc800078e39ff */
[----:B------:R-:W-:Y:S02]  /*14be0*/  SHF.R.S32.HI R10, RZ, 0x1f, R9 ;  /* 0x0000001fff0a7819 */ /* 0x000fe40000011409 */
.L_x_3908:
[----:B------:R-:W-:Y:S05]  /*14bf0*/  BSYNC B0 ;  /* 0x0000000000007941 */ /* 0x000fea0003800000 */
.L_x_3906:
        /* <DEDUP_REMOVED lines=38> */
.L_x_3905:
[----:B------:R-:W-:Y:S05]  /*14e60*/  BSYNC B1 ;  /* 0x0000000000017941 */ /* 0x000fea0003800000 */
.L_x_3904:
        /* <DEDUP_REMOVED lines=17> */
[----:B-1----:R-:W-:Y:S01]  /*14f80*/  LDSM.16.MT88.4 R24, [R0+0xc800] ;  /* 0x00c800000018783b */ /* 0x002fe20000004200 */
[----:B------:R-:W-:-:S02]  /*14f90*/  FMNMX.FTZ R9, R100, R9, !PT ;  /* 0x0000000964097209 */ /* 0x000fc40007810000 */
[----:B------:R-:W-:Y:S01]  /*14fa0*/  FMNMX.FTZ R8, R84, R3, !PT ;  /* 0x0000000354087209 */ /* 0x000fe20007810000 */
[----:B------:R-:W-:Y:S01]  /*14fb0*/  LDSM.16.MT88.4 R20, [R221+0xc800] ;  /* 0x00c80000dd14783b */ /* 0x000fe20000004200 */
[----:B------:R-:W-:Y:S02]  /*14fc0*/  FMNMX.FTZ R10, R182, R9, !PT ;  /* 0x00000009b60a7209 */ /* 0x000fe40007810000 */
[----:B------:R-:W-:Y:S01]  /*14fd0*/  FMNMX.FTZ R9, R93, R8, !PT ;  /* 0x000000085d097209 */ /* 0x000fe20007810000 */
[----:B------:R-:W-:Y:S01]  /*14fe0*/  LDSM.16.MT88.4 R32, [R221+0x10800] ;  /* 0x01080000dd20783b */ /* 0x000fe20000004200 */
[----:B------:R-:W-:Y:S02]  /*14ff0*/  FMNMX.FTZ R10, R181, R10, !PT ;  /* 0x0000000ab50a7209 */ /* 0x000fe40007810000 */
[----:B------:R-:W-:Y:S02]  /*15000*/  LEA R220, R5, R0, 0x1 ;  /* 0x0000000005dc7211 */ /* 0x000fe400078e08ff */
        /* <DEDUP_REMOVED lines=67> */
[-CC-:B------:R-:W-:Y:S01]  /*15440*/  FFMA.FTZ R54, R86, R62.reuse, -R61.reuse ;  /* 0x0000003e56367223 */ /* 0x180fe2000001083d */
[----:B------:R-:W-:Y:S01]  /*15450*/  LDSM.16.MT88.4 R12, [R219+0xc800] ;  /* 0x00c80000db0c783b */ /* 0x000fe20000004200 */
[-CC-:B------:R-:W-:Y:S02]  /*15460*/  FFMA.FTZ R55, R74, R62.reuse, -R61.reuse ;  /* 0x0000003e4a377223 */ /* 0x180fe4000001083d */
[-C--:B------:R-:W-:Y:S01]  /*15470*/  FFMA.FTZ R50, R75, R62.reuse, -R61 ;  /* 0x0000003e4b327223 */ /* 0x080fe2000001083d */
[----:B------:R-:W-:Y:S01]  /*15480*/  MUFU.EX2 R57, R57 ;  /* 0x0000003900397308 */ /* 0x000fe20000000800 */
[-CC-:B------:R-:W-:Y:S01]  /*15490*/  FFMA.FTZ R59, R76, R62.reuse, -R139.reuse ;  /* 0x0000003e4c3b7223 */ /* 0x180fe2000001088b */
[----:B------:R-:W1:Y:S01]  /*154a0*/  LDSM.16.MT88.4 R72, [R221+0xc000] ;  /* 0x00c00000dd48783b */ /* 0x000e620000004200 */
[----:B------:R-:W-:-:S02]  /*154b0*/  FFMA.FTZ R58, R85, R62, -R139 ;  /* 0x0000003e553a7223 */ /* 0x000fc4000001088b */
[-CC-:B------:R-:W-:Y:S02]  /*154c0*/  FFMA.FTZ R56, R79, R62.reuse, -R139.reuse ;  /* 0x0000003e4f387223 */ /* 0x180fe4000001088b */
[-C--:B------:R-:W-:Y:S01]  /*154d0*/  FFMA.FTZ R51, R80, R62.reuse, -R139 ;  /* 0x0000003e50337223 */ /* 0x080fe2000001088b */
[----:B------:R-:W2:Y:S01]  /*154e0*/  MUFU.EX2 R54, R54 ;  /* 0x0000003600367308 */ /* 0x000ea20000000800 */
[----:B------:R-:W3:Y:S01]  /*154f0*/  LDSM.16.MT88.4 R80, [R220+0xc000] ;  /* 0x00c00000dc50783b */ /* 0x000ee20000004200 */
[-CC-:B------:R-:W-:Y:S02]  /*15500*/  FFMA.FTZ R46, R4, R62.reuse, -R61.reuse ;  /* 0x0000003e042e7223 */ /* 0x180fe4000001083d */
[-CC-:B------:R-:W-:Y:S02]  /*15510*/  FFMA.FTZ R47, R6, R62.reuse, -R61.reuse ;  /* 0x0000003e062f7223 */ /* 0x180fe4000001083d */
[----:B------:R-:W4:Y:S01]  /*15520*/  LDSM.16.MT88.4 R4, [R219+0x10000] ;  /* 0x01000000db04783b */ /* 0x000f220000004200 */
[-C--:B------:R-:W-:Y:S01]  /*15530*/  FFMA.FTZ R53, R77, R62.reuse, -R61 ;  /* 0x0000003e4d357223 */ /* 0x080fe2000001083d */
[----:B------:R-:W-:Y:S01]  /*15540*/  MUFU.EX2 R55, R55 ;  /* 0x0000003700377308 */ /* 0x000fe20000000800 */
[----:B------:R-:W-:-:S02]  /*15550*/  FFMA.FTZ R52, R84, R62, -R139 ;  /* 0x0000003e54347223 */ /* 0x000fc4000001088b */
[-CC-:B------:R-:W-:Y:S02]  /*15560*/  FFMA.FTZ R49, R93, R62.reuse, -R139.reuse ;  /* 0x0000003e5d317223 */ /* 0x180fe4000001088b */
[-CC-:B------:R-:W-:Y:S02]  /*15570*/  FFMA.FTZ R48, R92, R62.reuse, -R139.reuse ;  /* 0x0000003e5c307223 */ /* 0x180fe4000001088b */
[-C--:B------:R-:W-:Y:S01]  /*15580*/  FFMA.FTZ R45, R101, R62.reuse, -R139 ;  /* 0x0000003e652d7223 */ /* 0x080fe2000001088b */
[----:B------:R-:W5:Y:S01]  /*15590*/  MUFU.EX2 R50, R50 ;  /* 0x0000003200327308 */ /* 0x000f620000000800 */
        /* <DEDUP_REMOVED lines=8> */
[-CC-:B------:R-:W-:Y:S01]  /*15620*/  FFMA.FTZ R40, R180, R62.reuse, -R139.reuse ;  /* 0x0000003eb4287223 */ /* 0x180fe2000001088b */
[----:B------:R-:W2:Y:S01]  /*15630*/  MUFU.EX2 R58, R58 ;  /* 0x0000003a003a7308 */ /* 0x000ea20000000800 */
[----:B-----5:R-:W-:Y:S01]  /*15640*/  F2FP.BF16.PACK_AB R115, R50, R55 ;  /* 0x000000373273723e */ /* 0x020fe200000010ff */
        /* <DEDUP_REMOVED lines=8> */
[----:B------:R-:W5:Y:S01]  /*156d0*/  MUFU.EX2 R51, R51 ;  /* 0x0000003300337308 */ /* 0x000f620000000800 */
        /* <DEDUP_REMOVED lines=8> */
[--C-:B------:R-:W-:Y:S01]  /*15760*/  FFMA.FTZ R163, R163, R62, -R139.reuse ;  /* 0x0000003ea3a37223 */ /* 0x100fe2000001088b */
[----:B-----5:R-:W-:Y:S01]  /*15770*/  F2FP.BF16.PACK_AB R114, R51, R56 ;  /* 0x000000383372723e */ /* 0x020fe200000010ff */
[----:B------:R-:W-:Y:S01]  /*15780*/  MUFU.EX2 R46, R46 ;  /* 0x0000002e002e7308 */ /* 0x000fe20000000800 */
[----:B------:R-:W-:-:S02]  /*15790*/  FFMA.FTZ R164, R164, R62, -R139 ;  /* 0x0000003ea4a47223 */ /* 0x000fc4000001088b */
[-CC-:B------:R-:W-:Y:S02]  /*157a0*/  FFMA.FTZ R166, R166, R62.reuse, -R139.reuse ;  /* 0x0000003ea6a67223 */ /* 0x180fe4000001088b */
[-C--:B------:R-:W-:Y:S01]  /*157b0*/  FFMA.FTZ R167, R167, R62.reuse, -R139 ;  /* 0x0000003ea7a77223 */ /* 0x080fe2000001088b */
[C---:B------:R-:W-:Y:S01]  /*157c0*/  HMMA.16816.F32.BF16 R84, R112.reuse, R88, RZ ;  /* 0x000000587054723c */ /* 0x040fe200000418ff */
[-C--:B------:R-:W-:Y:S01]  /*157d0*/  FFMA.FTZ R169, R169, R62.reuse, -R61 ;  /* 0x0000003ea9a97223 */ /* 0x080fe2000001083d */
[----:B------:R-:W-:Y:S01]  /*157e0*/  MUFU.EX2 R47, R47 ;  /* 0x0000002f002f7308 */ /* 0x000fe20000000800 */
[-C--:B------:R-:W-:Y:S02]  /*157f0*/  FFMA.FTZ R177, R168, R62.reuse, -R139 ;  /* 0x0000003ea8b17223 */ /* 0x080fe4000001088b */
[-CC-:B------:R-:W-:Y:S02]  /*15800*/  FFMA.FTZ R175, R175, R62.reuse, -R61.reuse ;  /* 0x0000003eafaf7223 */ /* 0x180fe4000001083d */
[-CC-:B------:R-:W-:Y:S01]  /*15810*/  FFMA.FTZ R174, R174, R62.reuse, -R61.reuse ;  /* 0x0000003eaeae7223 */ /* 0x180fe2000001083d */
[----:B------:R-:W-:Y:S01]  /*15820*/  HMMA.16816.F32.BF16 R88, R112, R90, RZ ;  /* 0x0000005a7058723c */ /* 0x000fe200000418ff */
[-C--:B------:R-:W-:Y:S01]  /*15830*/  FFMA.FTZ R173, R173, R62.reuse, -R61 ;  /* 0x0000003eadad7223 */ /* 0x080fe2000001083d */
        /* <DEDUP_REMOVED lines=18> */
[----:B------:R-:W5:Y:S01]  /*15960*/  MUFU.EX2 R45, R45 ;  /* 0x0000002d002d7308 */ /* 0x000f620000000800 */
[----:B------:R-:W-:Y:S02]  /*15970*/  FADD.FTZ R54, R57, R54 ;  /* 0x0000003639367221 */ /* 0x000fe40000010000 */
[----:B------:R-:W-:Y:S02]  /*15980*/  FADD.FTZ R59, R59, R58 ;  /* 0x0000003a3b3b7221 */ /* 0x000fe40000010000 */
[----:B------:R-:W-:Y:S01]  /*15990*/  FADD.FTZ R55, R55, R54 ;  /* 0x0000003637377221 */ /* 0x000fe20000010000 */
[----:B-1----:R-:W-:Y:S01]  /*159a0*/  HMMA.16816.F32.BF16 R68, R112, R72, RZ ;  /* 0x000000487044723c */ /* 0x002fe200000418ff */
[----:B------:R-:W-:Y:S01]  /*159b0*/  FADD.FTZ R56, R56, R59 ;  /* 0x0000003b38387221 */ /* 0x000fe20000010000 */
[----:B------:R-:W1:Y:S01]  /*159c0*/  MUFU.EX2 R42, R42 ;  /* 0x0000002a002a7308 */ /* 0x000e620000000800 */
[----:B------:R-:W-:-:S02]  /*159d0*/  FFMA.FTZ R249, R60, R62, -R61 ;  /* 0x0000003e3cf97223 */ /* 0x000fc4000001083d */
[----:B------:R-:W-:Y:S02]  /*159e0*/  FADD.FTZ R50, R50, R55 ;  /* 0x0000003732327221 */ /* 0x000fe40000010000 */
[----:B------:R-:W-:Y:S01]  /*159f0*/  FADD.FTZ R51, R51, R56 ;  /* 0x0000003833337221 */ /* 0x000fe20000010000 */
[C---:B---3--:R-:W-:Y:S02]  /*15a00*/  HMMA.16816.F32.BF16 R76, R112.reuse, R80, RZ ;  /* 0x00000050704c723c */ /* 0x048fe400000418ff */
        /* <DEDUP_REMOVED lines=12> */
[----:B------:R-:W1:Y:S06]  /*15ad0*/  MUFU.EX2 R37, R37 ;  /* 0x0000002500257308 */ /* 0x000e6c0000000800 */
[C---:B------:R-:W-:Y:S02]  /*15ae0*/  HMMA.16816.F32.BF16 R108, R112.reuse, R110, RZ ;  /* 0x0000006e706c723c */ /* 0x040fe400000418ff */
[----:B------:R-:W1:Y:S06]  /*15af0*/  MUFU.EX2 R36, R36 ;  /* 0x0000002400247308 */ /* 0x000e6c0000000800 */
[C---:B----4-:R-:W-:Y:S02]  /*15b00*/  HMMA.16816.F32.BF16 R116, R112.reuse, R4, RZ ;  /* 0x000000047074723c */ /* 0x050fe400000418ff */
[----:B------:R-:W-:Y:S05]  /*15b10*/  MUFU.EX2 R140, R140 ;  /* 0x0000008c008c7308 */ /* 0x000fea0000000800 */
[----:B--2---:R-:W-:Y:S01]  /*15b20*/  F2FP.BF16.PACK_AB R4, R49, R52 ;  /* 0x000000343104723e */ /* 0x004fe200000010ff */
[----:B------:R-:W-:Y:S01]  /*15b30*/  HMMA.16816.F32.BF16 R112, R112, R6, RZ ;  /* 0x000000067070723c */ /* 0x000fe200000418ff */
[----:B------:R-:W-:Y:S01]  /*15b40*/  F2FP.BF16.PACK_AB R5, R46, R53 ;  /* 0x000000352e05723e */ /* 0x000fe200000010ff */
[----:B------:R-:W-:Y:S01]  /*15b50*/  MUFU.EX2 R143, R143 ;  /* 0x0000008f008f7308 */ /* 0x000fe20000000800 */
[----:B------:R-:W-:-:S02]  /*15b60*/  FADD.FTZ R53, R53, R50 ;  /* 0x0000003235357221 */ /* 0x000fc40000010000 */
[----:B------:R-:W-:Y:S02]  /*15b70*/  FADD.FTZ R52, R52, R51 ;  /* 0x0000003334347221 */ /* 0x000fe40000010000 */
[----:B-----5:R-:W-:Y:S01]  /*15b80*/  F2FP.BF16.PACK_AB R6, R45, R48 ;  /* 0x000000302d06723e */ /* 0x020fe200000010ff */
        /* <DEDUP_REMOVED lines=17> */
[----:B------:R-:W5:Y:S06]  /*15ca0*/  MUFU.EX2 R152, R152 ;  /* 0x0000009800987308 */ /* 0x000f6c0000000800 */
        /* <DEDUP_REMOVED lines=136> */
[C---:B-----5:R-:W-:Y:S08]  /*16530*/  HMMA.16816.F32.BF16 R92, R4.reuse, R16, R92 ;  /* 0x00000010045c723c */ /* 0x060ff0000004185c */
        /* <DEDUP_REMOVED lines=137> */
[----:B------:R-:W-:Y:S02]  /*16dd0*/  IMAD.U32 R132, RZ, RZ, UR9 ;  /* 0x00000009ff847e24 */ /* 0x000fe4000f8e00ff */
[----:B------:R-:W-:-:S05]  /*16de0*/  IMAD.U32 R133, RZ, RZ, UR8 ;  /* 0x00000008ff857e24 */ /* 0x000fca000f8e00ff */
[----:B------:R-:W2:Y:S01]  /*16df0*/  LD.E R11, [R132.64+0x170] ;  /* 0x00017006840b7980 */ /* 0x000ea2000c101900 */
[----:B------:R-:W-:-:S04]  /*16e00*/  SHF.L.U32 R0, R238, 0x7, RZ ;  /* 0x00000007ee007819 */ /* 0x000fc800000006ff */
        /* <DEDUP_REMOVED lines=58> */
.L_x_3911:
[----:B------:R-:W-:Y:S01]  /*171b0*/  IMAD.U32 R132, RZ, RZ, UR9 ;  /* 0x00000009ff847e24 */ /* 0x000fe2000f8e00ff */
[----:B------:R-:W-:-:S05]  /*171c0*/  MOV R133, UR8 ;  /* 0x0000000800857c02 */ /* 0x000fca0008000f00 */
[----:B------:R-:W2:Y:S02]  /*171d0*/  LD.E R6, [R132.64+0x40] ;  /* 0x0000400684067980 */ /* 0x000ea4000c101900 */
[----:B--2---:R-:W-:-:S05]  /*171e0*/  IMAD.U32 R6, R6, -0x80, RZ ;  /* 0xffffff8006067824 */ /* 0x004fca00078e00ff */
[----:B------:R-:W-:Y:S02]  /*171f0*/  SHF.R.S32.HI R4, RZ, 0x1f, R6 ;  /* 0x0000001fff047819 */ /* 0x000fe40000011406 */
.L_x_3912:
[----:B------:R-:W-:Y:S05]  /*17200*/  BSYNC B0 ;  /* 0x0000000000007941 */ /* 0x000fea0003800000 */
.L_x_3910:
[----:B------:R-:W-:Y:S01]  /*17210*/  IMAD.SHL.U32 R5, R66, 0x20, RZ ;  /* 0x0000002042057824 */ /* 0x000fe200078e00ff */
[----:B------:R-:W-:Y:S01]  /*17220*/  LEA R232, P2, R6, R232, 0x1 ;  /* 0x000000e806e87211 */ /* 0x000fe200078408ff */
[----:B------:R-:W-:Y:S01]  /*17230*/  ULDC.64 UR4, c[0x0][0x118] ;  /* 0x0000460000047ab9 */ /* 0x000fe20000000a00 */
[----:B------:R-:W-:Y:S01]  /*17240*/  SHF.L.U64.HI R0, R66, 0x5, R67 ;  /* 0x0000000542007819 */ /* 0x000fe20000010243 */
[----:B------:R-:W-:Y:S01]  /*17250*/  BSSY B1, `(.L_x_3913) ;  /* 0x00001fe000017945 */ /* 0x000fe20003800000 */
        /* <DEDUP_REMOVED lines=35> */
[----:B---3--:R-:W2:Y:S04]  /*17490*/  LDSM.16.M88.4 R4, [R227+0x4000] ;  /* 0x00400000e304783b */ /* 0x008ea80000000200 */
[----:B------:R-:W3:Y:S04]  /*174a0*/  LDSM.16.M88.4 R144, [R227+0x4800] ;  /* 0x00480000e390783b */ /* 0x000ee80000000200 */
[----:B------:R-:W3:Y:S04]  /*174b0*/  LDSM.16.M88.4 R136, [R227+0x5000] ;  /* 0x00500000e388783b */ /* 0x000ee80000000200 */
[----:B------:R-:W3:Y:S04]  /*174c0*/  LDSM.16.M88.4 R56, [R227+0x5800] ;  /* 0x00580000e338783b */ /* 0x000ee80000000200 */
[----:B------:R-:W3:Y:S04]  /*174d0*/  LDSM.16.M88.4 R48, [R227+0x6000] ;  /* 0x00600000e330783b */ /* 0x000ee80000000200 */
[----:B------:R-:W3:Y:S04]  /*174e0*/  LDSM.16.M88.4 R40, [R227+0x6800] ;  /* 0x00680000e328783b */ /* 0x000ee80000000200 */
[----:B------:R-:W3:Y:S04]  /*174f0*/  LDSM.16.M88.4 R32, [R227+0x7000] ;  /* 0x00700000e320783b */ /* 0x000ee80000000200 */
[----:B------:R-:W3:Y:S04]  /*17500*/  LDSM.16.M88.4 R156, [R227+0x7800] ;  /* 0x00780000e39c783b */ /* 0x000ee80000000200 */
[----:B-----5:R-:W-:Y:S04]  /*17510*/  LDSM.16.M88.4 R16, [R226] ;  /* 0x00000000e210783b */ /* 0x020fe80000000200 */
[----:B------:R-:W5:Y:S04]  /*17520*/  LDSM.16.M88.4 R152, [R225] ;  /* 0x00000000e198783b */ /* 0x000f680000000200 */
[----:B-1----:R-:W1:Y:S01]  /*17530*/  LDSM.16.M88.4 R20, [R218] ;  /* 0x00000000da14783b */ /* 0x002e620000000200 */
[C---:B--2---:R-:W-:Y:S03]  /*17540*/  HMMA.16816.F32.BF16 R8, R24.reuse, R4, RZ ;  /* 0x000000041808723c */ /* 0x044fe600000418ff */
[----:B----4-:R-:W2:Y:S04]  /*17550*/  LDSM.16.M88.4 R12, [R217] ;  /* 0x00000000d90c783b */ /* 0x010ea80000000200 */
[----:B------:R-:W4:Y:S01]  /*17560*/  LDSM.16.M88.4 R164, [R216] ;  /* 0x00000000d8a4783b */ /* 0x000f220000000200 */
[C---:B---3--:R-:W-:Y:S03]  /*17570*/  HMMA.16816.F32.BF16 R148, R24.reuse, R144, RZ ;  /* 0x000000901894723c */ /* 0x048fe600000418ff */
[----:B------:R-:W3:Y:S04]  /*17580*/  LDSM.16.M88.4 R160, [R215] ;  /* 0x00000000d7a0783b */ /* 0x000ee80000000200 */
[----:B------:R-:W-:Y:S01]  /*17590*/  LDSM.16.M88.4 R180, [R224] ;  /* 0x00000000e0b4783b */ /* 0x000fe20000000200 */
        /* <DEDUP_REMOVED lines=18> */
[----:B------:R-:W3:Y:S07]  /*176c0*/  LDSM.16.M88.4 R156, [R214] ;  /* 0x00000000d69c783b */ /* 0x000eee0000000200 */
        /* <DEDUP_REMOVED lines=11> */
[----:B------:R-:W-:Y:S07]  /*17780*/  LDSM.16.M88.4 R164, [R222+0x6000] ;  /* 0x00600000dea4783b */ /* 0x000fee0000000200 */
[C---:B---3--:R-:W-:Y:S08]  /*17790*/  HMMA.16816.F32.BF16 R52, R16.reuse, R160, R52 ;  /* 0x000000a01034723c */ /* 0x048ff00000041834 */
[C---:B------:R-:W-:Y:S01]  /*177a0*/  HMMA.16816.F32.BF16 R48, R16.reuse, R162, R48 ;  /* 0x000000a21030723c */ /* 0x040fe20000041830 */
[----:B------:R-:W3:Y:S07]  /*177b0*/  LDSM.16.M88.4 R160, [R222+0x6800] ;  /* 0x00680000dea0783b */ /* 0x000eee0000000200 */
[C---:B------:R-:W-:Y:S08]  /*177c0*/  HMMA.16816.F32.BF16 R44, R16.reuse, R156, R44 ;  /* 0x0000009c102c723c */ /* 0x040ff0000004182c */
[C---:B------:R-:W-:Y:S01]  /*177d0*/  HMMA.16816.F32.BF16 R40, R16.reuse, R158, R40 ;  /* 0x0000009e1028723c */ /* 0x040fe20000041828 */
[----:B------:R-:W-:Y:S07]  /*177e0*/  LDSM.16.M88.4 R156, [R222+0x7000] ;  /* 0x00700000de9c783b */ /* 0x000fee0000000200 */
[C---:B-----5:R-:W-:Y:S08]  /*177f0*/  HMMA.16816.F32.BF16 R36, R16.reuse, R152, R36 ;  /* 0x000000981024723c */ /* 0x060ff00000041824 */
[C---:B------:R-:W-:Y:S01]  /*17800*/  HMMA.16816.F32.BF16 R32, R16.reuse, R154, R32 ;  /* 0x0000009a1020723c */ /* 0x040fe20000041820 */
[----:B------:R-:W4:Y:S07]  /*17810*/  LDSM.16.M88.4 R152, [R222+0x7800] ;  /* 0x00780000de98783b */ /* 0x000f2e0000000200 */
[C---:B-1----:R-:W-:Y:S08]  /*17820*/  HMMA.16816.F32.BF16 R28, R16.reuse, R20, R28 ;  /* 0x00000014101c723c */ /* 0x042ff0000004181c */
        /* <DEDUP_REMOVED lines=8> */
[----:B------:R-:W3:Y:S07]  /*178b0*/  LDSM.16.M88.4 R160, [R211+0x1800] ;  /* 0x00180000d3a0783b */ /* 0x000eee0000000200 */
[----:B----4-:R-:W-:Y:S08]  /*178c0*/  HMMA.16816.F32.BF16 R28, R180, R152, R28 ;  /* 0x00000098b41c723c */ /* 0x010ff0000004181c */
[C---:B-1----:R-:W-:Y:S08]  /*178d0*/  HMMA.16816.F32.BF16 R8, R20.reuse, R16, R8 ;  /* 0x000000101408723c */ /* 0x042ff00000041808 */
[----:B------:R-:W-:Y:S01]  /*178e0*/  HMMA.16816.F32.BF16 R4, R20, R18, R4 ;  /* 0x000000121404723c */ /* 0x000fe20000041804 */
[----:B------:R-:W1:Y:S07]  /*178f0*/  LDSM.16.M88.4 R16, [R211+0x2800] ;  /* 0x00280000d310783b */ /* 0x000e6e0000000200 */
        /* <DEDUP_REMOVED lines=19> */
[----:B------:R-:W-:Y:S04]  /*17a30*/  LDSM.16.M88.4 R172, [R228+0x2000] ;  /* 0x00200000e4ac783b */ /* 0x000fe80000000200 */
[----:B------:R-:W-:Y:S03]  /*17a40*/  LDSM.16.M88.4 R180, [R203] ;  /* 0x00000000cbb4783b */ /* 0x000fe60000000200 */
        /* <DEDUP_REMOVED lines=12> */
[C---:B--2---:R-:W-:Y:S08]  /*17b10*/  HMMA.16816.F32.BF16 R36, R20.reuse, R12, R36 ;  /* 0x0000000c1424723c */ /* 0x044ff00000041824 */
[C---:B------:R-:W-:Y:S01]  /*17b20*/  HMMA.16816.F32.BF16 R32, R20.reuse, R14, R32 ;  /* 0x0000000e1420723c */ /* 0x040fe20000041820 */
[----:B------:R-:W-:Y:S07]  /*17b30*/  LDSM.16.M88.4 R12, [R227+0xb000] ;  /* 0x00b00000e30c783b */ /* 0x000fee0000000200 */
[C---:B------:R-:W-:Y:S08]  /*17b40*/  HMMA.16816.F32.BF16 R28, R20.reuse, R156, R28 ;  /* 0x0000009c141c723c */ /* 0x040ff0000004181c */
[----:B------:R-:W-:Y:S01]  /*17b50*/  HMMA.16816.F32.BF16 R24, R20, R158, R24 ;  /* 0x0000009e1418723c */ /* 0x000fe20000041818 */
[----:B------:R-:W2:Y:S04]  /*17b60*/  LDSM.16.M88.4 R20, [R227+0xb800] ;  /* 0x00b80000e314783b */ /* 0x000ea80000000200 */
[----:B------:R-:W-:Y:S03]  /*17b70*/  LDSM.16.M88.4 R156, [R210] ;  /* 0x00000000d29c783b */ /* 0x000fe60000000200 */
[C---:B---3--:R-:W-:Y:S08]  /*17b80*/  HMMA.16816.F32.BF16 R140, R172.reuse, R160, R140 ;  /* 0x000000a0ac8c723c */ /* 0x048ff0000004188c */
[C---:B------:R-:W-:Y:S01]  /*17b90*/  HMMA.16816.F32.BF16 R136, R172.reuse, R162, R136 ;  /* 0x000000a2ac88723c */ /* 0x040fe20000041888 */
[----:B------:R-:W-:Y:S07]  /*17ba0*/  LDSM.16.M88.4 R160, [R226+0x2000] ;  /* 0x00200000e2a0783b */ /* 0x000fee0000000200 */
[C---:B-1----:R-:W-:Y:S08]  /*17bb0*/  HMMA.16816.F32.BF16 R52, R172.reuse, R16, R52 ;  /* 0x00000010ac34723c */ /* 0x042ff00000041834 */
[C---:B------:R-:W-:Y:S01]  /*17bc0*/  HMMA.16816.F32.BF16 R48, R172.reuse, R18, R48 ;  /* 0x00000012ac30723c */ /* 0x040fe20000041830 */
[----:B------:R-:W1:Y:S07]  /*17bd0*/  LDSM.16.M88.4 R16, [R209] ;  /* 0x00000000d110783b */ /* 0x000e6e0000000200 */
[C---:B----4-:R-:W-:Y:S08]  /*17be0*/  HMMA.16816.F32.BF16 R60, R172.reuse, R152, R60 ;  /* 0x00000098ac3c723c */ /* 0x050ff0000004183c */
[C---:B------:R-:W-:Y:S01]  /*17bf0*/  HMMA.16816.F32.BF16 R56, R172.reuse, R154, R56 ;  /* 0x0000009aac38723c */ /* 0x040fe20000041838 */
[----:B------:R-:W3:Y:S07]  /*17c00*/  LDSM.16.M88.4 R152, [R208] ;  /* 0x00000000d098783b */ /* 0x000eee0000000200 */
[C---:B-----5:R-:W-:Y:S08]  /*17c10*/  HMMA.16816.F32.BF16 R148, R172.reuse, R164, R148 ;  /* 0x000000a4ac94723c */ /* 0x060ff00000041894 */
[C---:B------:R-:W-:Y:S01]  /*17c20*/  HMMA.16816.F32.BF16 R144, R172.reuse, R166, R144 ;  /* 0x000000a6ac90723c */ /* 0x040fe20000041890 */
[----:B------:R-:W-:Y:S07]  /*17c30*/  LDSM.16.M88.4 R164, [R206] ;  /* 0x00000000cea4783b */ /* 0x000fee0000000200 */
[C---:B------:R-:W-:Y:S08]  /*17c40*/  HMMA.16816.F32.BF16 R8, R172.reuse, R168, R8 ;  /* 0x000000a8ac08723c */ /* 0x040ff00000041808 */
[C---:B------:R-:W-:Y:S01]  /*17c50*/  HMMA.16816.F32.BF16 R4, R172.reuse, R170, R4 ;  /* 0x000000aaac04723c */ /* 0x040fe20000041804 */
[----:B------:R-:W4:Y:S07]  /*17c60*/  LDSM.16.M88.4 R168, [R207] ;  /* 0x00000000cfa8783b */ /* 0x000f2e0000000200 */
[C---:B--2---:R-:W-:Y:S08]  /*17c70*/  HMMA.16816.F32.BF16 R28, R172.reuse, R20, R28 ;  /* 0x00000014ac1c723c */ /* 0x044ff0000004181c */
[C---:B------:R-:W-:Y:S01]  /*17c80*/  HMMA.16816.F32.BF16 R24, R172.reuse, R22, R24 ;  /* 0x00000016ac18723c */ /* 0x040fe20000041818 */
[----:B------:R-:W2:Y:S07]  /*17c90*/  LDSM.16.M88.4 R20, [R204] ;  /* 0x00000000cc14783b */ /* 0x000eae0000000200 */
[C---:B------:R-:W-:Y:S08]  /*17ca0*/  HMMA.16816.F32.BF16 R36, R172.reuse, R12, R36 ;  /* 0x0000000cac24723c */ /* 0x040ff00000041824 */
[C---:B------:R-:W-:Y:S01]  /*17cb0*/  HMMA.16816.F32.BF16 R32, R172.reuse, R14, R32 ;  /* 0x0000000eac20723c */ /* 0x040fe20000041820 */
[----:B------:R-:W5:Y:S07]  /*17cc0*/  LDSM.16.M88.4 R12, [R205] ;  /* 0x00000000cd0c783b */ /* 0x000f6e0000000200 */
[C---:B------:R-:W-:Y:S08]  /*17cd0*/  HMMA.16816.F32.BF16 R44, R172.reuse, R176, R44 ;  /* 0x000000b0ac2c723c */ /* 0x040ff0000004182c */
[----:B------:R-:W-:Y:S01]  /*17ce0*/  HMMA.16816.F32.BF16 R40, R172, R178, R40 ;  /* 0x000000b2ac28723c */ /* 0x000fe20000041828 */
[----:B------:R-:W-:Y:S04]  /*17cf0*/  LDSM.16.M88.4 R176, [R224+0x2000] ;  /* 0x00200000e0b0783b */ /* 0x000fe80000000200 */
[----:B------:R-:W-:Y:S03]  /*17d00*/  LDSM.16.M88.4 R172, [R222+0x8000] ;  /* 0x00800000deac783b */ /* 0x000fe60000000200 */
        /* <DEDUP_REMOVED lines=18> */
[C---:B-----5:R-:W-:Y:S08]  /*17e30*/  HMMA.16816.F32.BF16 R44, R160.reuse, R12, R44 ;  /* 0x0000000ca02c723c */ /* 0x060ff0000004182c */
[----:B------:R-:W-:Y:S01]  /*17e40*/  HMMA.16816.F32.BF16 R40, R160, R14, R40 ;  /* 0x0000000ea028723c */ /* 0x000fe20000041828 */
[----:B------:R-:W4:Y:S07]  /*17e50*/  LDSM.16.M88.4 R12, [R222+0xa800] ;  /* 0x00a80000de0c783b */ /* 0x000f2e0000000200 */
[C---:B-1----:R-:W-:Y:S08]  /*17e60*/  HMMA.16816.F32.BF16 R148, R176.reuse, R16, R148 ;  /* 0x00000010b094723c */ /* 0x042ff00000041894 */
[C---:B------:R-:W-:Y:S01]  /*17e70*/  HMMA.16816.F32.BF16 R144, R176.reuse, R18, R144 ;  /* 0x00000012b090723c */ /* 0x040fe20000041890 */
[----:B------:R-:W1:Y:S07]  /*17e80*/  LDSM.16.M88.4 R16, [R211+0x4800] ;  /* 0x00480000d310783b */ /* 0x000e6e0000000200 */
[C---:B---3--:R-:W-:Y:S01]  /*17e90*/  HMMA.16816.F32.BF16 R140, R176.reuse, R152, R140 ;  /* 0x00000098b08c723c */ /* 0x048fe2000004188c */
[----:B------:R-:W3:Y:S07]  /*17ea0*/  S2R R152, SR_TID.X ;  /* 0x0000000000987919 */ /* 0x000eee0000002100 */
[C---:B------:R-:W-:Y:S08]  /*17eb0*/  HMMA.16816.F32.BF16 R8, R176.reuse, R172, R8 ;  /* 0x000000acb008723c */ /* 0x040ff00000041808 */
[C---:B------:R-:W-:Y:S01]  /*17ec0*/  HMMA.16816.F32.BF16 R4, R176.reuse, R174, R4 ;  /* 0x000000aeb004723c */ /* 0x040fe20000041804 */
[----:B------:R-:W-:Y:S07]  /*17ed0*/  LDSM.16.M88.4 R172, [R222+0xb800] ;  /* 0x00b80000deac783b */ /* 0x000fee0000000200 */
[----:B--2---:R-:W-:Y:S01]  /*17ee0*/  HMMA.16816.F32.BF16 R52, R176, R20, R52 ;  /* 0x00000014b034723c */ /* 0x004fe20000041834 */
[----:B---3--:R-:W-:-:S06]  /*17ef0*/  IMAD.SHL.U32 R0, R152, 0x2, RZ ;  /* 0x0000000298007824 */ /* 0x008fcc00078e00ff */
[----:B------:R-:W-:Y:S01]  /*17f00*/  LOP3.LUT R21, R0, 0x6, RZ, 0xc0, !PT ;  /* 0x0000000600157812 */ /* 0x000fe200078ec0ff */
[----:B------:R-:W-:Y:S04]  /*17f10*/  HMMA.16816.F32.BF16 R8, R168, R164, R8 ;  /* 0x000000a4a808723c */ /* 0x000fe80000041808 */
[----:B------:R-:W-:-:S04]  /*17f20*/  IMAD R0, R238, 0x80, R21 ;  /* 0x00000080ee007824 */ /* 0x000fc800078e0215 */
[----:B------:R-:W-:Y:S08]  /*17f30*/  HMMA.16816.F32.BF16 R4, R168, R166, R4 ;  /* 0x000000a6a804723c */ /* 0x000ff00000041804 */
[C---:B----4-:R-:W-:Y:S08]  /*17f40*/  HMMA.16816.F32.BF16 R44, R176.reuse, R12, R44 ;  /* 0x0000000cb02c723c */ /* 0x050ff0000004182c */
[----:B------:R-:W-:Y:S01]  /*17f50*/  HMMA.16816.F32.BF16 R40, R176, R14, R40 ;  /* 0x0000000eb028723c */ /* 0x000fe20000041828 */
[----:B------:R-:W2:Y:S07]  /*17f60*/  LDSM.16.M88.4 R12, [R211+0x5000] ;  /* 0x00500000d30c783b */ /* 0x000eae0000000200 */
[----:B-1----:R-:W-:Y:S07]  /*17f70*/  HMMA.16816.F32.BF16 R148, R168, R16, R148 ;  /* 0x00000010a894723c */ /* 0x002fee0000041894 */
[C---:B------:R-:W-:Y:S01]  /*17f80*/  IADD3 R16, R0.reuse, 0x1, RZ ;  /* 0x0000000100107810 */ /* 0x040fe20007ffe0ff */
[----:B------:R-:W-:Y:S01]  /*17f90*/  HMMA.16816.F32.BF16 R48, R176, R22, R48 ;  /* 0x00000016b030723c */ /* 0x000fe20000041830 */
[----:B------:R-:W-:Y:S01]  /*17fa0*/  IADD3 R17, R0, 0x8, RZ ;  /* 0x0000000800117810 */ /* 0x000fe20007ffe0ff */
[----:B------:R-:W1:Y:S01]  /*17fb0*/  LDSM.16.M88.4 R20, [R211+0x5800] ;  /* 0x00580000d314783b */ /* 0x000e620000000200 */
[----:B------:R-:W-:-:S02]  /*17fc0*/  ISETP.GE.AND P5, PT, R16, R2, PT ;  /* 0x000000021000720c */ /* 0x000fc40003fa6270 */
[-C--:B------:R-:W-:Y:S02]  /*17fd0*/  ISETP.GE.AND P4, PT, R16, R135.reuse, PT ;  /* 0x000000871000720c */ /* 0x080fe40003f86270 */
[----:B------:R-:W-:Y:S01]  /*17fe0*/  IADD3 R16, R0, 0x9, RZ ;  /* 0x0000000900107810 */ /* 0x000fe20007ffe0ff */
[----:B------:R-:W-:Y:S01]  /*17ff0*/  HMMA.16816.F32.BF16 R144, R168, R18, R144 ;  /* 0x00000012a890723c */ /* 0x000fe20000041890 */
[CC--:B------:R-:W-:Y:S02]  /*18000*/  ISETP.GE.AND P2, PT, R17.reuse, R2.reuse, PT ;  /* 0x000000021100720c */ /* 0x0c0fe40003f46270 */
[-C--:B------:R-:W-:Y:S02]  /*18010*/  ISETP.GE.AND P1, PT, R17, R135.reuse, PT ;  /* 0x000000871100720c */ /* 0x080fe40003f26270 */
[C---:B------:R-:W-:Y:S02]  /*18020*/  ISETP.GE.AND P6, PT, R16.reuse, R2, PT ;  /* 0x000000021000720c */ /* 0x040fe40003fc6270 */
[----:B------:R-:W-:Y:S01]  /*18030*/  ISETP.GE.AND P3, PT, R16, R135, PT ;  /* 0x000000871000720c */ /* 0x000fe20003f66270 */
[----:B------:R-:W-:Y:S01]  /*18040*/  HMMA.16816.F32.BF16 R136, R176, R154, R136 ;  /* 0x0000009ab088723c */ /* 0x000fe20000041888 */
[----:B------:R-:W-:-:S02]  /*18050*/  IADD3 R17, R0, 0x10, RZ ;  /* 0x0000001000117810 */ /* 0x000fc40007ffe0ff */
[----:B------:R-:W-:Y:S02]  /*18060*/  IADD3 R16, R0, 0x11, RZ ;  /* 0x0000001100107810 */ /* 0x000fe40007ffe0ff */
[----:B------:R-:W-:Y:S02]  /*18070*/  FSEL R6, R6, -INF , !P1 ;  /* 0xff80000006067808 */ /* 0x000fe40004800000 */
[----:B------:R-:W-:Y:S01]  /*18080*/  FSEL R154, R9, -INF , !P5 ;  /* 0xff800000099a7808 */ /* 0x000fe20006800000 */
[----:B------:R-:W-:Y:S01]  /*18090*/  HMMA.16816.F32.BF16 R60, R176, R156, R60 ;  /* 0x0000009cb03c723c */ /* 0x000fe2000004183c */
[----:B------:R-:W-:Y:S01]  /*180a0*/  FSEL R9, R4, -INF , !P2 ;  /* 0xff80000004097808 */ /* 0x000fe20005000000 */
[----:B------:R-:W-:Y:S01]  /*180b0*/  STL [R1], R6 ;  /* 0x0000000601007387 */ /* 0x000fe20000100800 */
[----:B------:R-:W-:Y:S02]  /*180c0*/  FSEL R153, R5, -INF , !P6 ;  /* 0xff80000005997808 */ /* 0x000fe40007000000 */
[----:B------:R-:W-:-:S02]  /*180d0*/  ISETP.GE.AND P5, PT, R17, R2, PT ;  /* 0x000000021100720c */ /* 0x000fc40003fa6270 */
[-C--:B------:R-:W-:Y:S01]  /*180e0*/  ISETP.GE.AND P2, PT, R17, R135.reuse, PT ;  /* 0x000000871100720c */ /* 0x080fe20003f46270 */
[C---:B------:R-:W-:Y:S01]  /*180f0*/  HMMA.16816.F32.BF16 R28, R160.reuse, R180, R28 ;  /* 0x000000b4a01c723c */ /* 0x040fe2000004181c */
[CC--:B------:R-:W-:Y:S02]  /*18100*/  ISETP.GE.AND P1, PT, R16.reuse, R2.reuse, PT ;  /* 0x000000021000720c */ /* 0x0c0fe40003f26270 */
[----:B------:R-:W-:Y:S02]  /*18110*/  ISETP.GE.AND P6, PT, R16, R135, PT ;  /* 0x000000871000720c */ /* 0x000fe40003fc6270 */
[----:B------:R-:W3:Y:S01]  /*18120*/  LDSM.16.M88.4 R16, [R211+0x6000] ;  /* 0x00600000d310783b */ /* 0x000ee20000000200 */
[----:B------:R-:W-:Y:S02]  /*18130*/  IADD3 R4, R0, 0x18, RZ ;  /* 0x0000001800047810 */ /* 0x000fe40007ffe0ff */
[----:B------:R-:W-:Y:S01]  /*18140*/  FSEL R5, R7, -INF , !P3 ;  /* 0xff80000007057808 */ /* 0x000fe20005800000 */
[----:B------:R-:W-:Y:S01]  /*18150*/  HMMA.16816.F32.BF16 R24, R160, R182, R24 ;  /* 0x000000b6a018723c */ /* 0x000fe20000041818 */
[----:B------:R-:W-:Y:S01]  /*18160*/  FSEL R252, R148, -INF , !P5 ;  /* 0xff80000094fc7808 */ /* 0x000fe20006800000 */
[----:B------:R-:W4:Y:S01]  /*18170*/  LDSM.16.M88.4 R160, [R222+0xb000] ;  /* 0x00b00000dea0783b */ /* 0x000f220000000200 */
[----:B------:R-:W-:-:S02]  /*18180*/  ISETP.GE.AND P3, PT, R4, R2, PT ;  /* 0x000000020400720c */ /* 0x000fc40003f66270 */
[-C--:B------:R-:W-:Y:S01]  /*18190*/  ISETP.GE.AND P5, PT, R4, R135.reuse, PT ;  /* 0x000000870400720c */ /* 0x080fe20003fa6270 */
[----:B------:R5:W-:Y:S01]  /*181a0*/  STL [R1+0x4], R5 ;  /* 0x0000040501007387 */ /* 0x000be20000100800 */
[----:B------:R-:W-:Y:S01]  /*181b0*/  IADD3 R4, R0, 0x19, RZ ;  /* 0x0000001900047810 */ /* 0x000fe20007ffe0ff */
[----:B------:R-:W-:Y:S01]  /*181c0*/  HMMA.16816.F32.BF16 R56, R176, R158, R56 ;  /* 0x0000009eb038723c */ /* 0x000fe20000041838 */
[----:B------:R-:W-:Y:S02]  /*181d0*/  FSEL R157, R150, -INF , !P2 ;  /* 0xff800000969d7808 */ /* 0x000fe40005000000 */
[----:B------:R-:W-:Y:S02]  /*181e0*/  FSEL R247, R149, -INF , !P1 ;  /* 0xff80000095f77808 */ /* 0x000fe40004800000 */
[C---:B------:R-:W-:Y:S02]  /*181f0*/  ISETP.GE.AND P2, PT, R4.reuse, R2, PT ;  /* 0x000000020400720c */ /* 0x040fe40003f46270 */
[----:B------:R-:W-:Y:S01]  /*18200*/  ISETP.GE.AND P1, PT, R4, R135, PT ;  /* 0x000000870400720c */ /* 0x000fe20003f26270 */
[----:B--2---:R-:W-:Y:S01]  /*18210*/  HMMA.16816.F32.BF16 R140, R168, R12, R140 ;  /* 0x0000000ca88c723c */ /* 0x004fe2000004188c */
        /* <DEDUP_REMOVED lines=8> */
[C---:B-----5:R-:W-:Y:S01]  /*182a0*/  IADD3 R5, R0.reuse, 0x20, RZ ;  /* 0x0000002000057810 */ /* 0x060fe20007ffe0ff */
[C---:B-1----:R-:W-:Y:S01]  /*182b0*/  HMMA.16816.F32.BF16 R60, R168.reuse, R20, R60 ;  /* 0x00000014a83c723c */ /* 0x042fe2000004183c */
[----:B------:R-:W-:Y:S02]  /*182c0*/  IADD3 R12, R0, 0x28, RZ ;  /* 0x00000028000c7810 */ /* 0x000fe40007ffe0ff */
[C---:B------:R-:W-:Y:S02]  /*182d0*/  ISETP.GE.AND P6, PT, R5.reuse, R2, PT ;  /* 0x000000020500720c */ /* 0x040fe40003fc6270 */
[----:B------:R-:W-:Y:S02]  /*182e0*/  ISETP.GE.AND P3, PT, R5, R135, PT ;  /* 0x000000870500720c */ /* 0x000fe40003f66270 */
[----:B------:R-:W1:Y:S01]  /*182f0*/  LDSM.16.M88.4 R4, [R211+0x6800] ;  /* 0x00680000d304783b */ /* 0x000e620000000200 */
[----:B------:R-:W-:Y:S01]  /*18300*/  HMMA.16816.F32.BF16 R56, R168, R22, R56 ;  /* 0x00000016a838723c */ /* 0x000fe20000041838 */
[----:B------:R-:W-:-:S02]  /*18310*/  FSEL R250, R147, -INF , !P1 ;  /* 0xff80000093fa7808 */ /* 0x000fc40004800000 */
[----:B------:R-:W-:Y:S02]  /*18320*/  FSEL R195, R140, -INF , !P6 ;  /* 0xff8000008cc37808 */ /* 0x000fe40007000000 */
[C---:B------:R-:W-:Y:S02]  /*18330*/  ISETP.GE.AND P1, PT, R12.reuse, R2, PT ;  /* 0x000000020c00720c */ /* 0x040fe40003f26270 */
[----:B------:R-:W-:Y:S01]  /*18340*/  ISETP.GE.AND P6, PT, R12, R135, PT ;  /* 0x000000870c00720c */ /* 0x000fe20003fc6270 */
[----:B---3--:R-:W-:Y:S01]  /*18350*/  HMMA.16816.F32.BF16 R52, R168, R16, R52 ;  /* 0x00000010a834723c */ /* 0x008fe20000041834 */
[C---:B------:R-:W-:Y:S02]  /*18360*/  IADD3 R12, R0.reuse, 0x29, RZ ;  /* 0x00000029000c7810 */ /* 0x040fe40007ffe0ff */
[----:B------:R-:W-:Y:S02]  /*18370*/  IADD3 R13, R0, 0x30, RZ ;  /* 0x00000030000d7810 */ /* 0x000fe40007ffe0ff */
[----:B------:R-:W-:-:S02]  /*18380*/  FSEL R246, R142, -INF , !P3 ;  /* 0xff8000008ef67808 */ /* 0x000fc40005800000 */
[----:B------:R-:W-:Y:S01]  /*18390*/  FSEL R197, R141, -INF , !P5 ;  /* 0xff8000008dc57808 */ /* 0x000fe20006800000 */
[C---:B----4-:R-:W-:Y:S01]  /*183a0*/  HMMA.16816.F32.BF16 R36, R176.reuse, R160, R36 ;  /* 0x000000a0b024723c */ /* 0x050fe20000041824 */
[CC--:B------:R-:W-:Y:S02]  /*183b0*/  ISETP.GE.AND P3, PT, R12.reuse, R2.reuse, PT ;  /* 0x000000020c00720c */ /* 0x0c0fe40003f66270 */
[----:B------:R-:W-:Y:S02]  /*183c0*/  ISETP.GE.AND P5, PT, R12, R135, PT ;  /* 0x000000870c00720c */ /* 0x000fe40003fa6270 */
[----:B------:R-:W-:Y:S02]  /*183d0*/  FSEL R244, R143, -INF , !P2 ;  /* 0xff8000008ff47808 */ /* 0x000fe40005000000 */
        /* <DEDUP_REMOVED lines=10> */
[-C--:B------:R-:W-:Y:S01]  /*18480*/  ISETP.GE.AND P1, PT, R13, R135.reuse, PT ;  /* 0x000000870d00720c */ /* 0x080fe20003f26270 */
[C---:B-1----:R-:W-:Y:S01]  /*18490*/  HMMA.16816.F32.BF16 R44, R168.reuse, R4, R44 ;  /* 0x00000004a82c723c */ /* 0x042fe2000004182c */
[CC--:B------:R-:W-:Y:S02]  /*184a0*/  ISETP.GE.AND P6, PT, R12.reuse, R2.reuse, PT ;  /* 0x000000020c00720c */ /* 0x0c0fe40003fc6270 */
[-C--:B------:R-:W-:Y:S02]  /*184b0*/  ISETP.GE.AND P3, PT, R12, R135.reuse, PT ;  /* 0x000000870c00720c */ /* 0x080fe40003f66270 */
[C---:B------:R-:W-:Y:S01]  /*184c0*/  ISETP.GE.AND P5, PT, R16.reuse, R2, PT ;  /* 0x000000021000720c */ /* 0x040fe20003fa6270 */
[----:B------:R-:W1:Y:S01]  /*184d0*/  LDSM.16.M88.4 R12, [R211+0x7000] ;  /* 0x00700000d30c783b */ /* 0x000e620000000200 */
[----:B------:R-:W-:Y:S01]  /*184e0*/  ISETP.GE.AND P2, PT, R16, R135, PT ;  /* 0x000000871000720c */ /* 0x000fe20003f46270 */
[----:B------:R-:W-:Y:S01]  /*184f0*/  HMMA.16816.F32.BF16 R40, R168, R6, R40 ;  /* 0x00000006a828723c */ /* 0x000fe20000041828 */
[----:B------:R-:W-:-:S02]  /*18500*/  IADD3 R16, R0, 0x39, RZ ;  /* 0x0000003900107810 */ /* 0x000fc40007ffe0ff */
[----:B------:R-:W-:Y:S02]  /*18510*/  IADD3 R17, R0, 0x40, RZ ;  /* 0x0000004000117810 */ /* 0x000fe40007ffe0ff */
        /* <DEDUP_REMOVED lines=8> */
[----:B------:R-:W-:Y:S02]  /*185a0*/  FSEL R185, R52, -INF , !P3 ;  /* 0xff80000034b97808 */ /* 0x000fe40005800000 */
[C---:B------:R-:W-:Y:S02]  /*185b0*/  ISETP.GE.AND P6, PT, R4.reuse, R2, PT ;  /* 0x000000020400720c */ /* 0x040fe40003fc6270 */
[----:B------:R-:W-:Y:S02]  /*185c0*/  ISETP.GE.AND P3, PT, R4, R135, PT ;  /* 0x000000870400720c */ /* 0x000fe40003f66270 */
[----:B------:R-:W2:Y:S01]  /*185d0*/  LDSM.16.M88.4 R4, [R211+0x7800] ;  /* 0x00780000d304783b */ /* 0x000ea20000000200 */
[----:B------:R-:W-:Y:S01]  /*185e0*/  FSEL R202, R62, -INF , !P1 ;  /* 0xff8000003eca7808 */ /* 0x000fe20004800000 */
[----:B------:R-:W-:-:S04]  /*185f0*/  DEPBAR.LE SB0, 0x0 ;  /* 0x000080000000791a */ /* 0x000fc80000000000 */
[----:B------:R-:W-:Y:S02]  /*18600*/  ISETP.GE.AND P1, PT, R16, R2, PT ;  /* 0x000000021000720c */ /* 0x000fe40003f26270 */
[----:B------:R-:W-:Y:S02]  /*18610*/  IADD3 R16, R0, 0x41, RZ ;  /* 0x0000004100107810 */ /* 0x000fe40007ffe0ff */
[----:B------:R-:W-:Y:S02]  /*18620*/  FSEL R193, R56, -INF , !P5 ;  /* 0xff80000038c17808 */ /* 0x000fe40006800000 */
[----:B------:R-:W-:Y:S02]  /*18630*/  FSEL R200, R58, -INF , !P2 ;  /* 0xff8000003ac87808 */ /* 0x000fe40005000000 */
[----:B------:R-:W-:Y:S01]  /*18640*/  FSEL R188, R57, -INF , !P1 ;  /* 0xff80000039bc7808 */ /* 0x000fe20004800000 */
[----:B-1----:R-:W-:Y:S01]  /*18650*/  HMMA.16816.F32.BF16 R36, R168, R12, R36 ;  /* 0x0000000ca824723c */ /* 0x002fe20000041824 */
        /* <DEDUP_REMOVED lines=8> */
[----:B------:R-:W-:Y:S02]  /*186e0*/  FSEL R190, R55, -INF , !P1 ;  /* 0xff80000037be7808 */ /* 0x000fe40004800000 */
[CC--:B------:R-:W-:Y:S02]  /*186f0*/  ISETP.GE.AND P5, PT, R16.reuse, R2.reuse, PT ;  /* 0x000000021000720c */ /* 0x0c0fe40003fa6270 */
[----:B------:R-:W-:Y:S02]  /*18700*/  ISETP.GE.AND P2, PT, R16, R135, PT ;  /* 0x000000871000720c */ /* 0x000fe40003f46270 */
[----:B------:R-:W-:Y:S02]  /*18710*/  ISETP.GE.AND P1, PT, R17, R2, PT ;  /* 0x000000021100720c */ /* 0x000fe40003f26270 */
[C---:B------:R-:W-:Y:S02]  /*18720*/  IADD3 R16, R0.reuse, 0x51, RZ ;  /* 0x0000005100107810 */ /* 0x040fe40007ffe0ff */
[----:B------:R-:W-:Y:S01]  /*18730*/  IADD3 R12, R0, 0x58, RZ ;  /* 0x00000058000c7810 */ /* 0x000fe20007ffe0ff */
[----:B--2---:R-:W-:Y:S01]  /*18740*/  HMMA.16816.F32.BF16 R28, R168, R4, R28 ;  /* 0x00000004a81c723c */ /* 0x004fe2000004181c */
[----:B------:R-:W-:-:S02]  /*18750*/  FSEL R183, R48, -INF , !P6 ;  /* 0xff80000030b77808 */ /* 0x000fc40007000000 */
[----:B------:R-:W-:Y:S02]  /*18760*/  FSEL R194, R50, -INF , !P3 ;  /* 0xff80000032c27808 */ /* 0x000fe40005800000 */
[----:B------:R-:W-:Y:S02]  /*18770*/  FSEL R186, R51, -INF , !P2 ;  /* 0xff80000033ba7808 */ /* 0x000fe40005000000 */
[----:B------:R-:W-:Y:S01]  /*18780*/  FSEL R173, R44, -INF , !P1 ;  /* 0xff8000002cad7808 */ /* 0x000fe20004800000 */
[----:B------:R-:W-:Y:S01]  /*18790*/  HMMA.16816.F32.BF16 R24, R168, R6, R24 ;  /* 0x00000006a818723c */ /* 0x000fe20000041818 */
[----:B------:R-:W-:Y:S02]  /*187a0*/  ISETP.GE.AND P6, PT, R17, R135, PT ;  /* 0x000000871100720c */ /* 0x000fe40003fc6270 */
[-C--:B------:R-:W-:Y:S02]  /*187b0*/  ISETP.GE.AND P3, PT, R16, R2.reuse, PT ;  /* 0x000000021000720c */ /* 0x080fe40003f66270 */
        /* <DEDUP_REMOVED lines=18> */
[----:B------:R-:W-:-:S02]  /*188e0*/  IADD3 R5, R0, 0x69, RZ ;  /* 0x0000006900057810 */ /* 0x000fc40007ffe0ff */
[----:B------:R-:W-:Y:S02]  /*188f0*/  FSEL R167, R41, -INF , !P6 ;  /* 0xff80000029a77808 */ /* 0x000fe40007000000 */
[----:B------:R-:W-:Y:S02]  /*18900*/  FSEL R163, R36, -INF , !P5 ;  /* 0xff80000024a37808 */ /* 0x000fe40006800000 */
[----:B------:R-:W-:Y:S02]  /*18910*/  FSEL R172, R38, -INF , !P2 ;  /* 0xff80000026ac7808 */ /* 0x000fe40005000000 */
[----:B------:R-:W-:Y:S01]  /*18920*/  FSEL R161, R37, -INF , !P1 ;  /* 0xff80000025a17808 */ /* 0x000fe20004800000 */
[----:B------:R-:W-:Y:S01]  /*18930*/  BAR.SYNC.DEFER_BLOCKING 0x0 ;  /* 0x0000000000007b1d */ /* 0x000fe20000010000 */
[-C--:B------:R-:W-:Y:S02]  /*18940*/  ISETP.GE.AND P6, PT, R12, R135.reuse, PT ;  /* 0x000000870c00720c */ /* 0x080fe40003fc6270 */
        /* <DEDUP_REMOVED lines=15> */
[-C--:B------:R-:W-:Y:S02]  /*18a40*/  ISETP.GE.AND P1, PT, R0, R2.reuse, PT ;  /* 0x000000020000720c */ /* 0x080fe40003f26270 */
[----:B------:R-:W-:Y:S02]  /*18a50*/  FSEL R137, R28, -INF , !P6 ;  /* 0xff8000001c897808 */ /* 0x000fe40007000000 */
[----:B------:R-:W-:Y:S02]  /*18a60*/  FSEL R136, R29, -INF , !P5 ;  /* 0xff8000001d887808 */ /* 0x000fe40006800000 */
[----:B------:R-:W-:-:S02]  /*18a70*/  ISETP.GE.AND P3, PT, R13, R2, PT ;  /* 0x000000020d00720c */ /* 0x000fc40003f66270 */
[-C--:B------:R-:W-:Y:S02]  /*18a80*/  ISETP.GE.AND P6, PT, R6, R2.reuse, PT ;  /* 0x000000020600720c */ /* 0x080fe40003fc6270 */
[----:B------:R-:W-:Y:S02]  /*18a90*/  ISETP.GE.AND P5, PT, R5, R2, PT ;  /* 0x000000020500720c */ /* 0x000fe40003fa6270 */
[----:B------:R-:W-:Y:S02]  /*18aa0*/  FSEL R2, R31, -INF , !P2 ;  /* 0xff8000001f027808 */ /* 0x000fe40005000000 */
[----:B------:R-:W-:Y:S02]  /*18ab0*/  ISETP.GE.AND P2, PT, R5, R135, PT ;  /* 0x000000870500720c */ /* 0x000fe40003f46270 */
[----:B------:R-:W-:Y:S02]  /*18ac0*/  FSEL R5, R8, -INF , !P1 ;  /* 0xff80000008057808 */ /* 0x000fe40004800000 */
[----:B------:R-:W-:-:S02]  /*18ad0*/  ISETP.GT.AND P1, PT, R238, R229, PT ;  /* 0x000000e5ee00720c */ /* 0x000fc40003f24270 */
[----:B------:R-:W-:Y:S02]  /*18ae0*/  FSEL R159, R32, -INF , !P3 ;  /* 0xff800000209f7808 */ /* 0x000fe40005800000 */
[-C--:B------:R-:W-:Y:S02]  /*18af0*/  ISETP.GE.AND P3, PT, R4, R135.reuse, PT ;  /* 0x000000870400720c */ /* 0x080fe40003f66270 */
[----:B------:R-:W-:Y:S02]  /*18b00*/  FSEL R4, R11, -INF , !P4 ;  /* 0xff8000000b047808 */ /* 0x000fe40006000000 */
[-C--:B------:R-:W-:Y:S02]  /*18b10*/  ISETP.GE.AND P4, PT, R0, R135.reuse, PT ;  /* 0x000000870000720c */ /* 0x080fe40003f86270 */
[----:B------:R-:W-:Y:S02]  /*18b20*/  FSEL R0, R30, -INF , !P3 ;  /* 0xff8000001e007808 */ /* 0x000fe40005800000 */
[----:B------:R-:W-:-:S02]  /*18b30*/  ISETP.GE.AND P3, PT, R6, R135, PT ;  /* 0x000000870600720c */ /* 0x000fc40003f66270 */
[----:B------:R-:W-:Y:S02]  /*18b40*/  FSEL R10, R10, -INF , !P4 ;  /* 0xff8000000a0a7808 */ /* 0x000fe40006000000 */
        /* <DEDUP_REMOVED lines=68> */
.L_x_3916:
[----:B------:R-:W2:Y:S02]  /*18f90*/  LD.E R11, [R132.64+0x38] ;  /* 0x00003804840b7980 */ /* 0x000ea4000c101900 */
[----:B--2---:R-:W-:-:S04]  /*18fa0*/  LEA R11, -R11, RZ, 0x7 ;  /* 0x000000ff0b0b7211 */ /* 0x004fc800078e39ff */
[----:B------:R-:W-:Y:S02]  /*18fb0*/  SHF.R.S32.HI R8, RZ, 0x1f, R11 ;  /* 0x0000001fff087819 */ /* 0x000fe4000001140b */
.L_x_3917:
[----:B------:R-:W-:Y:S05]  /*18fc0*/  BSYNC B0 ;  /* 0x0000000000007941 */ /* 0x000fea0003800000 */
.L_x_3915:
        /* <DEDUP_REMOVED lines=38> */
.L_x_3914:
[----:B------:R-:W-:Y:S05]  /*19230*/  BSYNC B1 ;  /* 0x0000000000017941 */ /* 0x000fea0003800000 */
.L_x_3913:
[----:B-1----:R-:W2:Y:S04]  /*19240*/  LDL.LU R15, [R1] ;  /* 0x00000000010f7983 */ /* 0x002ea80000300800 */
[----:B------:R-:W3:Y:S01]  /*19250*/  LDL.LU R14, [R1+0x4] ;  /* 0x00000400010e7983 */ /* 0x000ee20000300800 */
[----:B------:R-:W-:-:S03]  /*19260*/  MOV R16, R153 ;  /* 0x0000009900107202 */ /* 0x000fc60000000f00 */
[----:B------:R-:W4:Y:S01]  /*19270*/  LD.E R153, [R132.64+0xdc] ;  /* 0x0000dc0484997980 */ /* 0x000f22000c101900 */
[----:B------:R-:W-:Y:S02]  /*19280*/  FMNMX.FTZ R7, R3, R10, !PT ;  /* 0x0000000a03077209 */ /* 0x000fe40007810000 */
[----:B------:R-:W-:Y:S01]  /*19290*/  FMNMX.FTZ R11, R134, R5, !PT ;  /* 0x00000005860b7209 */ /* 0x000fe20007810000 */
[----:B------:R-:W-:Y:S01]  /*192a0*/  LDSM.16.MT88.4 R20, [R221+0xc000] ;  /* 0x00c00000dd14783b */ /* 0x000fe20000004200 */
[----:B------:R-:W-:-:S03]  /*192b0*/  FMNMX.FTZ R6, R4, R7, !PT ;  /* 0x0000000704067209 */ /* 0x000fc60007810000 */
[----:B------:R-:W-:Y:S04]  /*192c0*/  LDSM.16.MT88.4 R36, [R219+0xc000] ;  /* 0x00c00000db24783b */ /* 0x000fe80000004200 */
[----:B------:R-:W-:Y:S04]  /*192d0*/  LDSM.16.MT88.4 R28, [R220+0xc000] ;  /* 0x00c00000dc1c783b */ /* 0x000fe80000004200 */
[----:B------:R-:W-:Y:S04]  /*192e0*/  LDSM.16.MT88.4 R52, [R221+0x10000] ;  /* 0x01000000dd34783b */ /* 0x000fe80000004200 */
[----:B------:R-:W-:Y:S01]  /*192f0*/  LDSM.16.MT88.4 R60, [R220+0x10000] ;  /* 0x01000000dc3c783b */ /* 0x000fe20000004200 */
[----:B--2---:R-:W-:-:S04]  /*19300*/  FMNMX.FTZ R6, R15, R6, !PT ;  /* 0x000000060f067209 */ /* 0x004fc80007810000 */
[----:B---3--:R-:W-:-:S04]  /*19310*/  FMNMX.FTZ R6, R14, R6, !PT ;  /* 0x000000060e067209 */ /* 0x008fc80007810000 */
        /* <DEDUP_REMOVED lines=60> */
[----:B------:R-:W2:Y:S01]  /*196e0*/  SHFL.BFLY PT, R11, R12, 0x2, 0x1f ;  /* 0x0c401f000c0b7f89 */ /* 0x000ea200000e0000 */
[----:B-1----:R-:W-:Y:S02]  /*196f0*/  FMNMX.FTZ R6, R7, R6, !PT ;  /* 0x0000000607067209 */ /* 0x002fe40007810000 */
[----:B------:R-:W-:-:S03]  /*19700*/  SHF.R.S32.HI R7, RZ, 0x1f, R152 ;  /* 0x0000001fff077819 */ /* 0x000fc60000011498 */
[----:B------:R-:W1:Y:S01]  /*19710*/  SHFL.BFLY PT, R151, R6, 0x1, 0x1f ;  /* 0x0c201f0006977f89 */ /* 0x000e6200000e0000 */
[----:B------:R-:W-:-:S04]  /*19720*/  LEA.HI R7, R7, R152, RZ, 0x4 ;  /* 0x0000009807077211 */ /* 0x000fc800078f20ff */
[----:B------:R-:W-:Y:S02]  /*19730*/  LOP3.LUT R13, R7, 0xfffffff0, RZ, 0xc0, !PT ;  /* 0xfffffff0070d7812 */ /* 0x000fe400078ec0ff */
[----:B------:R-:W-:Y:S02]  /*19740*/  SHF.R.S32.HI R7, RZ, 0x4, R7 ;  /* 0x00000004ff077819 */ /* 0x000fe40000011407 */
[----:B------:R-:W-:-:S04]  /*19750*/  IADD3 R152, -R13, R152, RZ ;  /* 0x000000980d987210 */ /* 0x000fc80007ffe1ff */
[----:B------:R-:W-:Y:S02]  /*19760*/  SHF.R.S32.HI R13, RZ, 0x1f, R152 ;  /* 0x0000001fff0d7819 */ /* 0x000fe40000011498 */
[----:B--2---:R-:W-:-:S05]  /*19770*/  FMNMX.FTZ R11, R12, R11, !PT ;  /* 0x0000000b0c0b7209 */ /* 0x004fca0007810000 */
[----:B------:R-:W2:Y:S01]  /*19780*/  SHFL.BFLY PT, R8, R11, 0x1, 0x1f ;  /* 0x0c201f000b087f89 */ /* 0x000ea200000e0000 */
[----:B-1----:R-:W-:Y:S02]  /*19790*/  FMNMX.FTZ R151, R6, R151, !PT ;  /* 0x0000009706977209 */ /* 0x002fe40007810000 */
[----:B------:R-:W-:Y:S02]  /*197a0*/  LEA.HI R6, R13, R152, RZ, 0x3 ;  /* 0x000000980d067211 */ /* 0x000fe400078f18ff */
[----:B------:R-:W-:Y:S01]  /*197b0*/  FSETP.NEU.FTZ.AND P0, PT, R151, -INF , PT ;  /* 0xff8000009700780b */ /* 0x000fe20003f1d000 */
[----:B----4-:R-:W-:Y:S01]  /*197c0*/  FMUL.FTZ R147, R153, R151 ;  /* 0x0000009799937220 */ /* 0x010fe20000410000 */
[C---:B------:R-:W-:Y:S02]  /*197d0*/  LOP3.LUT R13, R6.reuse, 0xfffffff8, RZ, 0xc0, !PT ;  /* 0xfffffff8060d7812 */ /* 0x040fe400078ec0ff */
[----:B------:R-:W-:Y:S02]  /*197e0*/  SHF.L.U32 R6, R6, 0x6, RZ ;  /* 0x0000000606067819 */ /* 0x000fe400000006ff */
[----:B------:R-:W-:-:S05]  /*197f0*/  FSEL R147, R147, RZ, P0 ;  /* 0x000000ff93937208 */ /* 0x000fca0000000000 */
[--C-:B------:R-:W-:Y:S01]  /*19800*/  FFMA.FTZ R144, R4, R153, -R147.reuse ;  /* 0x0000009904907223 */ /* 0x100fe20000010893 */
[----:B------:R-:W-:Y:S01]  /*19810*/  LEA.HI R4, R7, R7, RZ, 0x1 ;  /* 0x0000000707047211 */ /* 0x000fe200078f08ff */
[--C-:B------:R-:W-:Y:S01]  /*19820*/  FFMA.FTZ R145, R10, R153, -R147.reuse ;  /* 0x000000990a917223 */ /* 0x100fe20000010893 */
[----:B------:R-:W-:Y:S01]  /*19830*/  IADD3 R10, R152, -R13, RZ ;  /* 0x8000000d980a7210 */ /* 0x000fe20007ffe0ff */
[-CC-:B------:R-:W-:Y:S01]  /*19840*/  FFMA.FTZ R143, R15, R153.reuse, -R147.reuse ;  /* 0x000000990f8f7223 */ /* 0x180fe20000010893 */
[----:B------:R-:W-:Y:S01]  /*19850*/  LOP3.LUT R4, R4, 0xfffffffe, RZ, 0xc0, !PT ;  /* 0xfffffffe04047812 */ /* 0x000fe200078ec0ff */
[-CC-:B------:R-:W-:Y:S01]  /*19860*/  FFMA.FTZ R142, R14, R153.reuse, -R147.reuse ;  /* 0x000000990e8e7223 */ /* 0x180fe20000010893 */
[----:B--2---:R-:W-:Y:S01]  /*19870*/  FMNMX.FTZ R152, R11, R8, !PT ;  /* 0x000000080b987209 */ /* 0x004fe20007810000 */
[----:B------:R-:W-:Y:S01]  /*19880*/  MUFU.EX2 R145, R145 ;  /* 0x0000009100917308 */ /* 0x000fe20000000800 */
[----:B------:R-:W-:Y:S01]  /*19890*/  IADD3 R4, R7, -R4, RZ ;  /* 0x8000000407047210 */ /* 0x000fe20007ffe0ff */
[-CC-:B------:R-:W-:Y:S01]  /*198a0*/  FFMA.FTZ R157, R157, R153.reuse, -R147.reuse ;  /* 0x000000999d9d7223 */ /* 0x180fe20000010893 */
[----:B------:R-:W-:Y:S01]  /*198b0*/  SHF.L.U32 R7, R10, 0x6, RZ ;  /* 0x000000060a077819 */ /* 0x000fe200000006ff */
[----:B------:R-:W-:Y:S01]  /*198c0*/  FMUL.FTZ R150, R153, R152 ;  /* 0x0000009899967220 */ /* 0x000fe20000410000 */
[----:B------:R-:W-:Y:S01]  /*198d0*/  FSETP.NEU.FTZ.AND P2, PT, R152, -INF , PT ;  /* 0xff8000009800780b */ /* 0x000fe20003f5d000 */
[-CC-:B------:R-:W-:Y:S01]  /*198e0*/  FFMA.FTZ R156, R156, R153.reuse, -R147.reuse ;  /* 0x000000999c9c7223 */ /* 0x180fe20000010893 */
[----:B------:R-:W-:Y:S01]  /*198f0*/  SHF.L.U32 R4, R4, 0x3, RZ ;  /* 0x0000000304047819 */ /* 0x000fe200000006ff */
[----:B------:R-:W1:Y:S01]  /*19900*/  MUFU.EX2 R144, R144 ;  /* 0x0000009000907308 */ /* 0x000e620000000800 */
[----:B------:R-:W-:Y:S01]  /*19910*/  LOP3.LUT R7, R7, 0x1c0, RZ, 0xc0, !PT ;  /* 0x000001c007077812 */ /* 0x000fe200078ec0ff */
[-CC-:B------:R-:W-:Y:S01]  /*19920*/  FFMA.FTZ R155, R155, R153.reuse, -R147.reuse ;  /* 0x000000999b9b7223 */ /* 0x180fe20000010893 */
[----:B------:R-:W-:Y:S01]  /*19930*/  FSEL R150, R150, RZ, P2 ;  /* 0x000000ff96967208 */ /* 0x000fe20001000000 */
[-CC-:B------:R-:W-:Y:S01]  /*19940*/  FFMA.FTZ R168, R202, R153.reuse, -R147.reuse ;  /* 0x00000099caa87223 */ /* 0x180fe20000010893 */
[----:B------:R-:W-:Y:S01]  /*19950*/  LOP3.LUT R4, R7, 0x8, R4, 0xf8, !PT ;  /* 0x0000000807047812 */ /* 0x000fe200078ef804 */
[-C--:B------:R-:W-:Y:S01]  /*19960*/  FFMA.FTZ R169, R198, R153.reuse, -R147 ;  /* 0x00000099c6a97223 */ /* 0x080fe20000010893 */
[----:B------:R-:W-:Y:S01]  /*19970*/  SHF.R.U32.HI R7, RZ, 0x3, R7 ;  /* 0x00000003ff077819 */ /* 0x000fe20000011607 */
[-CC-:B------:R-:W-:Y:S01]  /*19980*/  FFMA.FTZ R149, R5, R153.reuse, -R150.reuse ;  /* 0x0000009905957223 */ /* 0x180fe20000010896 */
[----:B------:R-:W-:Y:S01]  /*19990*/  LOP3.LUT R5, R6, 0xfffffe00, RZ, 0xc0, !PT ;  /* 0xfffffe0006057812 */ /* 0x000fe200078ec0ff */
[--C-:B------:R-:W-:Y:S01]  /*199a0*/  FFMA.FTZ R146, R9, R153, -R150.reuse ;  /* 0x0000009909927223 */ /* 0x100fe20000010896 */
[----:B------:R-:W-:Y:S01]  /*199b0*/  LOP3.LUT R4, R4, R7, RZ, 0x3c, !PT ;  /* 0x0000000704047212 */ /* 0x000fe200078e3cff */
[-CC-:B------:R-:W-:Y:S01]  /*199c0*/  FFMA.FTZ R148, R154, R153.reuse, -R150.reuse ;  /* 0x000000999a947223 */ /* 0x180fe20000010896 */
[----:B------:R-:W-:Y:S01]  /*199d0*/  MUFU.EX2 R143, R143 ;  /* 0x0000008f008f7308 */ /* 0x000fe20000000800 */
[--C-:B------:R-:W-:Y:S01]  /*199e0*/  FFMA.FTZ R252, R252, R153, -R150.reuse ;  /* 0x00000099fcfc7223 */ /* 0x100fe20000010896 */
[----:B------:R-:W-:Y:S01]  /*199f0*/  LOP3.LUT R4, R4, R5, RZ, 0xfc, !PT ;  /* 0x0000000504047212 */ /* 0x000fe200078efcff */
[-CC-:B------:R-:W-:Y:S01]  /*19a00*/  FFMA.FTZ R160, R160, R153.reuse, -R150.reuse ;  /* 0x00000099a0a07223 */ /* 0x180fe20000010896 */
[----:B------:R-:W-:Y:S01]  /*19a10*/  FSEL R5, R152, RZ, P2 ;  /* 0x000000ff98057208 */ /* 0x000fe20001000000 */
[-C--:B------:R-:W-:Y:S01]  /*19a20*/  FFMA.FTZ R170, R200, R153.reuse, -R147 ;  /* 0x00000099c8aa7223 */ /* 0x080fe20000010893 */
[----:B------:R-:W-:Y:S01]  /*19a30*/  SHF.L.U32 R135, R4, 0x1, RZ ;  /* 0x0000000104877819 */ /* 0x000fe200000006ff */
[-CC-:B------:R-:W-:Y:S01]  /*19a40*/  FFMA.FTZ R171, R189, R153.reuse, -R150.reuse ;  /* 0x00000099bdab7223 */ /* 0x180fe20000010896 */
[----:B------:R-:W-:Y:S01]  /*19a50*/  FSEL R4, R151, RZ, P0 ;  /* 0x000000ff97047208 */ /* 0x000fe20000000000 */
[----:B------:R-:W2:Y:S01]  /*19a60*/  MUFU.EX2 R142, R142 ;  /* 0x0000008e008e7308 */ /* 0x000ea20000000800 */
[-CC-:B------:R-:W-:Y:S01]  /*19a70*/  FFMA.FTZ R178, R191, R153.reuse, -R150.reuse ;  /* 0x00000099bfb27223 */ /* 0x180fe20000010896 */
[----:B------:R-:W3:Y:S01]  /*19a80*/  LDSM.16.MT88.4 R12, [R135+0xc000] ;  /* 0x00c00000870c783b */ /* 0x000ee20000004200 */
[----:B------:R-:W-:-:S02]  /*19a90*/  FFMA.FTZ R175, R193, R153, -R150 ;  /* 0x00000099c1af7223 */ /* 0x000fc40000010896 */
[----:B------:R-:W-:Y:S01]  /*19aa0*/  FADD.FTZ R4, R3, -R4 ;  /* 0x8000000403047221 */ /* 0x000fe20000010000 */
[----:B------:R-:W4:Y:S01]  /*19ab0*/  LDSM.16.MT88.4 R44, [R135+0x10000] ;  /* 0x01000000872c783b */ /* 0x000f220000004200 */
[--C-:B------:R-:W-:Y:S01]  /*19ac0*/  FFMA.FTZ R3, R16, R153, -R150.reuse ;  /* 0x0000009910037223 */ /* 0x100fe20000010896 */
[----:B------:R-:W-:Y:S01]  /*19ad0*/  MUFU.EX2 R149, R149 ;  /* 0x0000009500957308 */ /* 0x000fe20000000800 */
[C---:B------:R-:W-:Y:S02]  /*19ae0*/  FMUL.FTZ R9, R153.reuse, R4 ;  /* 0x0000000499097220 */ /* 0x040fe40000410000 */
[----:B------:R-:W-:Y:S01]  /*19af0*/  FADD.FTZ R4, R134, -R5 ;  /* 0x8000000586047221 */ /* 0x000fe20000010000 */
[----:B-1----:R-:W-:Y:S01]  /*19b00*/  F2FP.BF16.PACK_AB R5, R144, R145 ;  /* 0x000000919005723e */ /* 0x002fe200000010ff */
[----:B------:R-:W-:Y:S02]  /*19b10*/  FFMA.FTZ R188, R188, R153, -R150 ;  /* 0x00000099bcbc7223 */ /* 0x000fe40000010896 */
[----:B------:R-:W-:Y:S01]  /*19b20*/  FMUL.FTZ R154, R153, R4 ;  /* 0x00000004999a7220 */ /* 0x000fe20000410000 */
[----:B------:R-:W1:Y:S01]  /*19b30*/  MUFU.EX2 R134, R9 ;  /* 0x0000000900867308 */ /* 0x000e620000000800 */
[----:B--2---:R-:W-:Y:S01]  /*19b40*/  F2FP.BF16.PACK_AB R7, R142, R143 ;  /* 0x0000008f8e07723e */ /* 0x004fe200000010ff */
[----:B------:R-:W-:-:S02]  /*19b50*/  FFMA.FTZ R177, R196, R153, -R147 ;  /* 0x00000099c4b17223 */ /* 0x000fc40000010893 */
[-CC-:B------:R-:W-:Y:S02]  /*19b60*/  FFMA.FTZ R179, R192, R153.reuse, -R147.reuse ;  /* 0x00000099c0b37223 */ /* 0x180fe40000010893 */
[-CC-:B------:R-:W-:Y:S02]  /*19b70*/  FFMA.FTZ R189, R194, R153.reuse, -R147.reuse ;  /* 0x00000099c2bd7223 */ /* 0x180fe40000010893 */
[----:B------:R-:W2:Y:S01]  /*19b80*/  MUFU.EX2 R154, R154 ;  /* 0x0000009a009a7308 */ /* 0x000ea20000000800 */
[-C--:B------:R-:W-:Y:S02]  /*19b90*/  FFMA.FTZ R190, R190, R153.reuse, -R147 ;  /* 0x00000099bebe7223 */ /* 0x080fe40000010893 */
[-CC-:B------:R-:W-:Y:S02]  /*19ba0*/  FFMA.FTZ R185, R185, R153.reuse, -R150.reuse ;  /* 0x00000099b9b97223 */ /* 0x180fe40000010896 */
[-CC-:B------:R-:W-:Y:S02]  /*19bb0*/  FFMA.FTZ R192, R187, R153.reuse, -R150.reuse ;  /* 0x00000099bbc07223 */ /* 0x180fe40000010896 */
[----:B------:R-:W-:Y:S01]  /*19bc0*/  FFMA.FTZ R183, R183, R153, -R150 ;  /* 0x00000099b7b77223 */ /* 0x000fe20000010896 */
[----:B------:R-:W5:Y:S01]  /*19bd0*/  MUFU.EX2 R148, R148 ;  /* 0x0000009400947308 */ /* 0x000f620000000800 */
[----:B-1----:R-:W-:-:S02]  /*19be0*/  FMUL.FTZ R26, R78, R134 ;  /* 0x000000864e1a7220 */ /* 0x002fc40000410000 */
[-C--:B------:R-:W-:Y:S02]  /*19bf0*/  FMUL.FTZ R27, R79, R134.reuse ;  /* 0x000000864f1b7220 */ /* 0x080fe40000410000 */
[-C--:B------:R-:W-:Y:S02]  /*19c00*/  FMUL.FTZ R18, R70, R134.reuse ;  /* 0x0000008646127220 */ /* 0x080fe40000410000 */
[----:B------:R-:W-:Y:S01]  /*19c10*/  FMUL.FTZ R19, R71, R134 ;  /* 0x0000008647137220 */ /* 0x000fe20000410000 */
[----:B------:R-:W-:Y:S01]  /*19c20*/  MUFU.EX2 R146, R146 ;  /* 0x0000009200927308 */ /* 0x000fe20000000800 */
[-C--:B--2---:R-:W-:Y:S02]  /*19c30*/  FMUL.FTZ R24, R76, R154.reuse ;  /* 0x0000009a4c187220 */ /* 0x084fe40000410000 */
[-C--:B------:R-:W-:Y:S02]  /*19c40*/  FMUL.FTZ R25, R77, R154.reuse ;  /* 0x0000009a4d197220 */ /* 0x080fe40000410000 */
[----:B------:R-:W1:Y:S01]  /*19c50*/  LDSM.16.MT88.4 R76, [R219+0x10000] ;  /* 0x01000000db4c783b */ /* 0x000e620000004200 */
[----:B------:R-:W-:-:S02]  /*19c60*/  FMUL.FTZ R16, R68, R154 ;  /* 0x0000009a44107220 */ /* 0x000fc40000410000 */
[----:B------:R-:W2:Y:S01]  /*19c70*/  MUFU.EX2 R3, R3 ;  /* 0x0000000300037308 */ /* 0x000ea20000000800 */
[----:B-----5:R-:W-:Y:S01]  /*19c80*/  F2FP.BF16.PACK_AB R4, R148, R149 ;  /* 0x000000959404723e */ /* 0x020fe200000010ff */
[----:B------:R-:W-:Y:S02]  /*19c90*/  FMUL.FTZ R17, R69, R154 ;  /* 0x0000009a45117220 */ /* 0x000fe40000410000 */
[-C--:B------:R-:W-:Y:S02]  /*19ca0*/  FMUL.FTZ R34, R86, R134.reuse ;  /* 0x0000008656227220 */ /* 0x080fe40000410000 */
[----:B------:R-:W-:Y:S02]  /*19cb0*/  FMUL.FTZ R35, R87, R134 ;  /* 0x0000008657237220 */ /* 0x000fe40000410000 */
[-C--:B------:R-:W-:Y:S01]  /*19cc0*/  FMUL.FTZ R32, R84, R154.reuse ;  /* 0x0000009a54207220 */ /* 0x080fe20000410000 */
[----:B------:R-:W-:Y:S01]  /*19cd0*/  MUFU.EX2 R157, R157 ;  /* 0x0000009d009d7308 */ /* 0x000fe20000000800 */
[----:B------:R-:W-:-:S02]  /*19ce0*/  FMUL.FTZ R33, R85, R154 ;  /* 0x0000009a55217220 */ /* 0x000fc40000410000 */
[-C--:B------:R-:W-:Y:S01]  /*19cf0*/  FMUL.FTZ R74, R74, R134.reuse ;  /* 0x000000864a4a7220 */ /* 0x080fe20000410000 */
[----:B------:R-:W-:Y:S01]  /*19d00*/  LDSM.16.MT88.4 R84, [R220+0xc800] ;  /* 0x00c80000dc54783b */ /* 0x000fe20000004200 */
[----:B------:R-:W-:Y:S01]  /*19d10*/  FMUL.FTZ R75, R75, R134 ;  /* 0x000000864b4b7220 */ /* 0x000fe20000410000 */
[----:B--2---:R-:W-:Y:S01]  /*19d20*/  F2FP.BF16.PACK_AB R6, R3, R146 ;  /* 0x000000920306723e */ /* 0x004fe200000010ff */
[-C--:B------:R-:W-:Y:S01]  /*19d30*/  FMUL.FTZ R72, R72, R154.reuse ;  /* 0x0000009a48487220 */ /* 0x080fe20000410000 */
[----:B------:R-:W2:Y:S01]  /*19d40*/  MUFU.EX2 R156, R156 ;  /* 0x0000009c009c7308 */ /* 0x000ea20000000800 */
[----:B------:R-:W-:Y:S02]  /*19d50*/  FMUL.FTZ R73, R73, R154 ;  /* 0x0000009a49497220 */ /* 0x000fe40000410000 */
[-C--:B------:R-:W-:Y:S02]  /*19d60*/  FMUL.FTZ R90, R90, R134.reuse ;  /* 0x000000865a5a7220 */ /* 0x080fe40000410000 */
[----:B------:R-:W-:Y:S01]  /*19d70*/  FMUL.FTZ R91, R91, R134 ;  /* 0x000000865b5b7220 */ /* 0x000fe20000410000 */
[----:B------:R-:W-:Y:S01]  /*19d80*/  HMMA.16816.F32.BF16 R16, R4, R20, R16 ;  /* 0x000000140410723c */ /* 0x000fe20000041810 */
[-C--:B------:R-:W-:Y:S01]  /*19d90*/  FMUL.FTZ R88, R88, R154.reuse ;  /* 0x0000009a58587220 */ /* 0x080fe20000410000 */
[----:B------:R-:W-:Y:S01]  /*19da0*/  MUFU.EX2 R155, R155 ;  /* 0x0000009b009b7308 */ /* 0x000fe20000000800 */
[----:B------:R-:W-:-:S02]  /*19db0*/  FMUL.FTZ R89, R89, R154 ;  /* 0x0000009a59597220 */ /* 0x000fc40000410000 */
[-C--:B------:R-:W-:Y:S02]  /*19dc0*/  FMUL.FTZ R10, R130, R134.reuse ;  /* 0x00000086820a7220 */ /* 0x080fe40000410000 */
[----:B------:R-:W-:Y:S01]  /*19dd0*/  FMUL.FTZ R11, R131, R134 ;  /* 0x00000086830b7220 */ /* 0x000fe20000410000 */
[C---:B------:R-:W-:Y:S01]  /*19de0*/  HMMA.16816.F32.BF16 R32, R4.reuse, R36, R32 ;  /* 0x000000240420723c */ /* 0x040fe20000041820 */
[-C--:B------:R-:W-:Y:S01]  /*19df0*/  FMUL.FTZ R8, R128, R154.reuse ;  /* 0x0000009a80087220 */ /* 0x080fe20000410000 */
[----:B------:R-:W-:Y:S01]  /*19e00*/  MUFU.EX2 R160, R160 ;  /* 0x000000a000a07308 */ /* 0x000fe20000000800 */
[----:B------:R-:W-:Y:S02]  /*19e10*/  FMUL.FTZ R9, R129, R154 ;  /* 0x0000009a81097220 */ /* 0x000fe40000410000 */
[-C--:B------:R-:W-:Y:S02]  /*19e20*/  FMUL.FTZ R42, R94, R134.reuse ;  /* 0x000000865e2a7220 */ /* 0x080fe40000410000 */
[----:B------:R-:W-:Y:S01]  /*19e30*/  FMUL.FTZ R43, R95, R134 ;  /* 0x000000865f2b7220 */ /* 0x000fe20000410000 */
[C---:B------:R-:W-:Y:S01]  /*19e40*/  HMMA.16816.F32.BF16 R20, R4.reuse, R22, R72 ;  /* 0x000000160414723c */ /* 0x040fe20000041848 */
[-C--:B------:R-:W-:Y:S01]  /*19e50*/  FMUL.FTZ R40, R92, R154.reuse ;  /* 0x0000009a5c287220 */ /* 0x080fe20000410000 */
[----:B------:R-:W-:Y:S01]  /*19e60*/  LDSM.16.MT88.4 R72, [R219+0xc800] ;  /* 0x00c80000db48783b */ /* 0x000fe20000004200 */
[----:B------:R-:W-:Y:S01]  /*19e70*/  FMUL.FTZ R41, R93, R154 ;  /* 0x0000009a5d297220 */ /* 0x000fe20000410000 */
[----:B------:R-:W-:Y:S01]  /*19e80*/  MUFU.EX2 R168, R168 ;  /* 0x000000a800a87308 */ /* 0x000fe20000000800 */
[-C--:B------:R-:W-:Y:S01]  /*19e90*/  FMUL.FTZ R50, R102, R134.reuse ;  /* 0x0000008666327220 */ /* 0x080fe20000410000 */
[----:B------:R-:W-:Y:S01]  /*19ea0*/  LDSM.16.MT88.4 R92, [R135+0xc800] ;  /* 0x00c80000875c783b */ /* 0x000fe20000004200 */
[----:B------:R-:W-:Y:S01]  /*19eb0*/  FMUL.FTZ R51, R103, R134 ;  /* 0x0000008667337220 */ /* 0x000fe20000410000 */
[C---:B------:R-:W-:Y:S01]  /*19ec0*/  HMMA.16816.F32.BF16 R36, R4.reuse, R38, R88 ;  /* 0x000000260424723c */ /* 0x040fe20000041858 */
[-C--:B------:R-:W-:Y:S01]  /*19ed0*/  FMUL.FTZ R48, R100, R154.reuse ;  /* 0x0000009a64307220 */ /* 0x080fe20000410000 */
[----:B------:R-:W5:Y:S01]  /*19ee0*/  LDSM.16.MT88.4 R88, [R221+0xc800] ;  /* 0x00c80000dd58783b */ /* 0x000f620000004200 */
[----:B------:R-:W-:Y:S01]  /*19ef0*/  FMUL.FTZ R49, R101, R154 ;  /* 0x0000009a65317220 */ /* 0x000fe20000410000 */
[----:B------:R-:W-:Y:S01]  /*19f00*/  MUFU.EX2 R169, R169 ;  /* 0x000000a900a97308 */ /* 0x000fe20000000800 */
[-C--:B------:R-:W-:Y:S01]  /*19f10*/  FMUL.FTZ R58, R106, R134.reuse ;  /* 0x000000866a3a7220 */ /* 0x080fe20000410000 */
[----:B------:R-:W-:Y:S01]  /*19f20*/  LDSM.16.MT88.4 R100, [R219+0xd000] ;  /* 0x00d00000db64783b */ /* 0x000fe20000004200 */
[----:B------:R-:W-:Y:S01]  /*19f30*/  FMUL.FTZ R59, R107, R134 ;  /* 0x000000866b3b7220 */ /* 0x000fe20000410000 */
[----:B---3--:R-:W-:Y:S01]  /*19f40*/  HMMA.16816.F32.BF16 R8, R4, R12, R8 ;  /* 0x0000000c0408723c */ /* 0x008fe20000041808 */
[----:B------:R-:W-:-:S02]  /*19f50*/  FMUL.FTZ R56, R104, R154 ;  /* 0x0000009a68387220 */ /* 0x000fc40000410000 */
[----:B------:R-:W-:Y:S01]  /*19f60*/  FMUL.FTZ R57, R105, R154 ;  /* 0x0000009a69397220 */ /* 0x000fe20000410000 */
[----:B------:R-:W-:Y:S01]  /*19f70*/  MUFU.EX2 R170, R170 ;  /* 0x000000aa00aa7308 */ /* 0x000fe20000000800 */
[-C--:B------:R-:W-:Y:S02]  /*19f80*/  FMUL.FTZ R126, R126, R134.reuse ;  /* 0x000000867e7e7220 */ /* 0x080fe40000410000 */
[----:B------:R-:W-:Y:S01]  /*19f90*/  FMUL.FTZ R127, R127, R134 ;  /* 0x000000867f7f7220 */ /* 0x000fe20000410000 */
[----:B------:R-:W-:Y:S01]  /*19fa0*/  HMMA.16816.F32.BF16 R24, R4, R28, R24 ;  /* 0x0000001c0418723c */ /* 0x000fe20000041818 */
[-C--:B------:R-:W-:Y:S02]  /*19fb0*/  FMUL.FTZ R124, R124, R154.reuse ;  /* 0x0000009a7c7c7220 */ /* 0x080fe40000410000 */
[----:B------:R-:W-:Y:S01]  /*19fc0*/  FMUL.FTZ R125, R125, R154 ;  /* 0x0000009a7d7d7220 */ /* 0x000fe20000410000 */
[----:B------:R-:W-:Y:S01]  /*19fd0*/  MUFU.EX2 R171, R171 ;  /* 0x000000ab00ab7308 */ /* 0x000fe20000000800 */
[----:B------:R-:W-:-:S02]  /*19fe0*/  FMUL.FTZ R82, R82, R134 ;  /* 0x0000008652527220 */ /* 0x000fc40000410000 */
[----:B------:R-:W-:Y:S01]  /*19ff0*/  FMUL.FTZ R83, R83, R134 ;  /* 0x0000008653537220 */ /* 0x000fe20000410000 */
[C---:B----4-:R-:W-:Y:S01]  /*1a000*/  HMMA.16816.F32.BF16 R40, R4.reuse, R44, R40 ;  /* 0x0000002c0428723c */ /* 0x050fe20000041828 */
[-C--:B------:R-:W-:Y:S02]  /*1a010*/  FMUL.FTZ R80, R80, R154.reuse ;  /* 0x0000009a50507220 */ /* 0x080fe40000410000 */
[----:B------:R-:W-:Y:S01]  /*1a020*/  FMUL.FTZ R81, R81, R154 ;  /* 0x0000009a51517220 */ /* 0x000fe20000410000 */
[----:B------:R-:W-:Y:S01]  /*1a030*/  MUFU.EX2 R178, R178 ;  /* 0x000000b200b27308 */ /* 0x000fe20000000800 */
[-C--:B------:R-:W-:Y:S02]  /*1a040*/  FMUL.FTZ R98, R98, R134.reuse ;  /* 0x0000008662627220 */ /* 0x080fe40000410000 */
[----:B------:R-:W-:Y:S01]  /*1a050*/  FMUL.FTZ R99, R99, R134 ;  /* 0x0000008663637220 */ /* 0x000fe20000410000 */
[----:B------:R-:W-:Y:S01]  /*1a060*/  HMMA.16816.F32.BF16 R48, R4, R52, R48 ;  /* 0x000000340430723c */ /* 0x000fe20000041830 */
        /* <DEDUP_REMOVED lines=11> */
[C---:B------:R-:W-:Y:S01]  /*1a120*/  HMMA.16816.F32.BF16 R12, R4.reuse, R14, R124 ;  /* 0x0000000e040c723c */ /* 0x040fe2000004187c */
[-C--:B------:R-:W-:Y:S01]  /*1a130*/  FMUL.FTZ R108, R108, R154.reuse ;  /* 0x0000009a6c6c7220 */ /* 0x080fe20000410000 */
[----:B------:R-:W-:Y:S01]  /*1a140*/  LDSM.16.MT88.4 R124, [R135+0xf800] ;  /* 0x00f80000877c783b */ /* 0x000fe20000004200 */
        /* <DEDUP_REMOVED lines=10> */
[C---:B------:R-:W-:Y:S01]  /*1a1f0*/  HMMA.16816.F32.BF16 R44, R4.reuse, R46, R96 ;  /* 0x0000002e042c723c */ /* 0x040fe20000041860 */
[-C--:B------:R-:W-:Y:S01]  /*1a200*/  FMUL.FTZ R112, R112, R154.reuse ;  /* 0x0000009a70707220 */ /* 0x080fe20000410000 */
[----:B--2---:R-:W-:Y:S01]  /*1a210*/  F2FP.BF16.PACK_AB R81, R156, R157 ;  /* 0x0000009d9c51723e */ /* 0x004fe200000010ff */
[----:B------:R-:W-:Y:S01]  /*1a220*/  FMUL.FTZ R113, R113, R154 ;  /* 0x0000009a71717220 */ /* 0x000fe20000410000 */
[----:B------:R-:W-:Y:S01]  /*1a230*/  LDSM.16.MT88.4 R96, [R221+0xd000] ;  /* 0x00d00000dd60783b */ /* 0x000fe20000004200 */
[-CC-:B------:R-:W-:Y:S01]  /*1a240*/  FFMA.FTZ R107, R247, R153.reuse, -R150.reuse ;  /* 0x00000099f76b7223 */ /* 0x180fe20000010896 */
[----:B------:R-:W-:Y:S01]  /*1a250*/  MUFU.EX2 R190, R190 ;  /* 0x000000be00be7308 */ /* 0x000fe20000000800 */
[-CC-:B------:R-:W-:Y:S01]  /*1a260*/  FFMA.FTZ R105, R245, R153.reuse, -R150.reuse ;  /* 0x00000099f5697223 */ /* 0x180fe20000010896 */
[----:B------:R-:W-:Y:S01]  /*1a270*/  HMMA.16816.F32.BF16 R52, R4, R54, R120 ;  /* 0x000000360434723c */ /* 0x000fe20000041878 */
[----:B------:R-:W-:-:S02]  /*1a280*/  FFMA.FTZ R104, R201, R153, -R150 ;  /* 0x00000099c9687223 */ /* 0x000fc40000010896 */
[-CC-:B------:R-:W-:Y:S02]  /*1a290*/  FFMA.FTZ R106, R250, R153.reuse, -R147.reuse ;  /* 0x00000099fa6a7223 */ /* 0x180fe40000010893 */
[-CC-:B------:R-:W-:Y:S01]  /*1a2a0*/  FFMA.FTZ R194, R181, R153.reuse, -R150.reuse ;  /* 0x00000099b5c27223 */ /* 0x180fe20000010896 */
[----:B------:R-:W-:Y:S01]  /*1a2b0*/  MUFU.EX2 R120, R252 ;  /* 0x000000fc00787308 */ /* 0x000fe20000000800 */
[-CC-:B------:R-:W-:Y:S01]  /*1a2c0*/  FFMA.FTZ R122, R197, R153.reuse, -R150.reuse ;  /* 0x00000099c57a7223 */ /* 0x180fe20000010896 */
[C---:B------:R-:W-:Y:S01]  /*1a2d0*/  HMMA.16816.F32.BF16 R60, R4.reuse, R62, R108 ;  /* 0x0000003e043c723c */ /* 0x040fe2000004186c */
[-C--:B------:R-:W-:Y:S02]  /*1a2e0*/  FFMA.FTZ R121, R199, R153.reuse, -R150 ;  /* 0x00000099c7797223 */ /* 0x080fe40000010896 */
[-CC-:B------:R-:W-:Y:S02]  /*1a2f0*/  FFMA.FTZ R123, R242, R153.reuse, -R147.reuse ;  /* 0x00000099f27b7223 */ /* 0x180fe40000010893 */
[-CC-:B------:R-:W-:Y:S01]  /*1a300*/  FFMA.FTZ R186, R186, R153.reuse, -R147.reuse ;  /* 0x00000099baba7223 */ /* 0x180fe20000010893 */
[----:B------:R-:W2:Y:S01]  /*1a310*/  MUFU.EX2 R107, R107 ;  /* 0x0000006b006b7308 */ /* 0x000ea20000000800 */
[-CC-:B------:R-:W-:Y:S01]  /*1a320*/  FFMA.FTZ R108, R246, R153.reuse, -R147.reuse ;  /* 0x00000099f66c7223 */ /* 0x180fe20000010893 */
[----:B-1----:R-:W-:Y:S01]  /*1a330*/  HMMA.16816.F32.BF16 R68, R4, R76, R68 ;  /* 0x0000004c0444723c */ /* 0x002fe20000041844 */
[----:B------:R-:W-:-:S02]  /*1a340*/  FFMA.FTZ R109, R244, R153, -R147 ;  /* 0x00000099f46d7223 */ /* 0x000fc40000010893 */
[-CC-:B------:R-:W-:Y:S02]  /*1a350*/  FFMA.FTZ R110, R248, R153.reuse, -R147.reuse ;  /* 0x00000099f86e7223 */ /* 0x180fe40000010893 */
[-CC-:B------:R-:W-:Y:S01]  /*1a360*/  FFMA.FTZ R111, R195, R153.reuse, -R150.reuse ;  /* 0x00000099c36f7223 */ /* 0x180fe20000010896 */
[----:B------:R-:W-:Y:S01]  /*1a370*/  MUFU.EX2 R105, R105 ;  /* 0x0000006900697308 */ /* 0x000fe20000000800 */
[-CC-:B------:R-:W-:Y:S01]  /*1a380*/  FFMA.FTZ R181, R184, R153.reuse, -R147.reuse ;  /* 0x00000099b8b57223 */ /* 0x180fe20000010893 */
[----:B------:R-:W-:Y:S01]  /*1a390*/  HMMA.16816.F32.BF16 R4, R4, R78, R112 ;  /* 0x0000004e0404723c */ /* 0x000fe20000041870 */
[----:B------:R-:W1:Y:S01]  /*1a3a0*/  LDSM.16.MT88.4 R76, [R135+0x10800] ;  /* 0x01080000874c783b */ /* 0x000e620000004200 */
[-C--:B------:R-:W-:Y:S02]  /*1a3b0*/  FFMA.FTZ R184, R167, R153.reuse, -R150 ;  /* 0x00000099a7b87223 */ /* 0x080fe40000010896 */
[-CC-:B------:R-:W-:Y:S02]  /*1a3c0*/  FFMA.FTZ R182, R182, R153.reuse, -R147.reuse ;  /* 0x00000099b6b67223 */ /* 0x180fe40000010893 */
[----:B------:R-:W3:Y:S01]  /*1a3d0*/  MUFU.EX2 R104, R104 ;  /* 0x0000006800687308 */ /* 0x000ee20000000800 */
[----:B--2---:R-:W-:Y:S01]  /*1a3e0*/  F2FP.BF16.PACK_AB R80, R107, R120 ;  /* 0x000000786b50723e */ /* 0x004fe200000010ff */
[----:B------:R-:W-:-:S02]  /*1a3f0*/  FFMA.FTZ R176, R176, R153, -R147 ;  /* 0x00000099b0b07223 */ /* 0x000fc40000010893 */
[-CC-:B------:R-:W-:Y:S02]  /*1a400*/  FFMA.FTZ R173, R173, R153.reuse, -R150.reuse ;  /* 0x00000099adad7223 */ /* 0x180fe40000010896 */
[-CC-:B------:R-:W-:Y:S02]  /*1a410*/  FFMA.FTZ R180, R180, R153.reuse, -R150.reuse ;  /* 0x00000099b4b47223 */ /* 0x180fe40000010896 */
[----:B------:R-:W2:Y:S01]  /*1a420*/  MUFU.EX2 R106, R106 ;  /* 0x0000006a006a7308 */ /* 0x000ea20000000800 */
[-CC-:B------:R-:W-:Y:S02]  /*1a430*/  FFMA.FTZ R165, R165, R153.reuse, -R150.reuse ;  /* 0x00000099a5a57223 */ /* 0x180fe40000010896 */
[-CC-:B------:R-:W-:Y:S02]  /*1a440*/  FFMA.FTZ R167, R174, R153.reuse, -R147.reuse ;  /* 0x00000099aea77223 */ /* 0x180fe40000010893 */
[-CC-:B------:R-:W-:Y:S02]  /*1a450*/  FFMA.FTZ R187, R166, R153.reuse, -R147.reuse ;  /* 0x00000099a6bb7223 */ /* 0x180fe40000010893 */
[----:B------:R-:W-:Y:S01]  /*1a460*/  FFMA.FTZ R166, R161, R153, -R150 ;  /* 0x00000099a1a67223 */ /* 0x000fe20000010896 */
[----:B---3--:R-:W-:Y:S01]  /*1a470*/  F2FP.BF16.PACK_AB R82, R104, R105 ;  /* 0x000000696852723e */ /* 0x008fe200000010ff */
[----:B------:R-:W-:Y:S01]  /*1a480*/  MUFU.EX2 R108, R108 ;  /* 0x0000006c006c7308 */ /* 0x000fe20000000800 */
[----:B------:R-:W-:-:S02]  /*1a490*/  FFMA.FTZ R172, R172, R153, -R147 ;  /* 0x00000099acac7223 */ /* 0x000fc40000010893 */
[-CC-:B------:R-:W-:Y:S02]  /*1a4a0*/  FFMA.FTZ R164, R164, R153.reuse, -R147.reuse ;  /* 0x00000099a4a47223 */ /* 0x180fe40000010893 */
[--C-:B------:R-:W-:Y:S01]  /*1a4b0*/  FFMA.FTZ R163, R163, R153, -R150.reuse ;  /* 0x00000099a3a37223 */ /* 0x100fe20000010896 */
[----:B--2---:R-:W-:Y:S02]  /*1a4c0*/  F2FP.BF16.PACK_AB R83, R106, R155 ;  /* 0x0000009b6a53723e */ /* 0x004fe400000010ff */
[----:B------:R-:W-:Y:S01]  /*1a4d0*/  MUFU.EX2 R109, R109 ;  /* 0x0000006d006d7308 */ /* 0x000fe20000000800 */
[-CC-:B------:R-:W-:Y:S02]  /*1a4e0*/  FFMA.FTZ R159, R159, R153.reuse, -R150.reuse ;  /* 0x000000999f9f7223 */ /* 0x180fe40000010896 */
[-C--:B------:R-:W-:Y:S02]  /*1a4f0*/  FFMA.FTZ R158, R158, R153.reuse, -R150 ;  /* 0x000000999e9e7223 */ /* 0x080fe40000010896 */
[-CC-:B------:R-:W-:Y:S01]  /*1a500*/  FFMA.FTZ R161, R162, R153.reuse, -R147.reuse ;  /* 0x00000099a2a17223 */ /* 0x180fe20000010893 */
[----:B-----5:R-:W-:Y:S01]  /*1a510*/  HMMA.16816.F32.BF16 R16, R80, R88, R16 ;  /* 0x000000585010723c */ /* 0x020fe20000041810 */
[-CC-:B------:R-:W-:Y:S01]  /*1a520*/  FFMA.FTZ R191, R2, R153.reuse, -R147.reuse ;  /* 0x0000009902bf7223 */ /* 0x180fe20000010893 */
[----:B------:R-:W-:Y:S01]  /*1a530*/  MUFU.EX2 R110, R110 ;  /* 0x0000006e006e7308 */ /* 0x000fe20000000800 */
[----:B------:R-:W-:-:S02]  /*1a540*/  FFMA.FTZ R2, R139, R153, -R147 ;  /* 0x000000998b027223 */ /* 0x000fc40000010893 */
[-CC-:B------:R-:W-:Y:S02]  /*1a550*/  FFMA.FTZ R139, R141, R153.reuse, -R150.reuse ;  /* 0x000000998d8b7223 */ /* 0x180fe40000010896 */
[-CC-:B------:R-:W-:Y:S01]  /*1a560*/  FFMA.FTZ R0, R0, R153.reuse, -R147.reuse ;  /* 0x0000009900007223 */ /* 0x180fe20000010893 */
[C---:B------:R-:W-:Y:S01]  /*1a570*/  HMMA.16816.F32.BF16 R20, R80.reuse, R90, R20 ;  /* 0x0000005a5014723c */ /* 0x040fe20000041814 */
[----:B------:R-:W-:Y:S01]  /*1a580*/  LDSM.16.MT88.4 R88, [R220+0x10800] ;  /* 0x01080000dc58783b */ /* 0x000fe20000004200 */
[----:B------:R-:W-:Y:S01]  /*1a590*/  MUFU.EX2 R111, R111 ;  /* 0x0000006f006f7308 */ /* 0x000fe20000000800 */
[-CC-:B------:R-:W-:Y:S02]  /*1a5a0*/  FFMA.FTZ R137, R137, R153.reuse, -R150.reuse ;  /* 0x0000009989897223 */ /* 0x180fe40000010896 */
[-CC-:B------:R-:W-:Y:S02]  /*1a5b0*/  FFMA.FTZ R136, R136, R153.reuse, -R150.reuse ;  /* 0x0000009988887223 */ /* 0x180fe40000010896 */
[-C--:B------:R-:W-:Y:S01]  /*1a5c0*/  FFMA.FTZ R140, R140, R153.reuse, -R150 ;  /* 0x000000998c8c7223 */ /* 0x080fe20000010896 */
[----:B------:R-:W-:Y:S01]  /*1a5d0*/  HMMA.16816.F32.BF16 R24, R80, R84, R24 ;  /* 0x000000545018723c */ /* 0x000fe20000041818 */
[----:B------:R-:W-:Y:S01]  /*1a5e0*/  FFMA.FTZ R141, R138, R153, -R147 ;  /* 0x000000998a8d7223 */ /* 0x000fe20000010893 */
[----:B------:R-:W2:Y:S01]  /*1a5f0*/  MUFU.EX2 R122, R122 ;  /* 0x0000007a007a7308 */ /* 0x000ea20000000800 */
[----:B------:R-:W-:Y:S01]  /*1a600*/  FFMA.FTZ R145, R249, R134, R145 ;  /* 0x00000086f9917223 */ /* 0x000fe20000010091 */
[----:B------:R-:W-:-:S03]  /*1a610*/  MOV R134, R152 ;  /* 0x0000009800867202 */ /* 0x000fc60000000f00 */
[----:B------:R-:W-:Y:S01]  /*1a620*/  FADD.FTZ R144, R144, R145 ;  /* 0x0000009190907221 */ /* 0x000fe20000010000 */
[----:B------:R-:W-:Y:S01]  /*1a630*/  HMMA.16816.F32.BF16 R28, R80, R86, R28 ;  /* 0x00000056501c723c */ /* 0x000fe2000004181c */
[----:B------:R-:W3:Y:S01]  /*1a640*/  LDSM.16.MT88.4 R84, [R221+0x10800] ;  /* 0x01080000dd54783b */ /* 0x000ee20000004200 */
[----:B------:R-:W4:Y:S01]  /*1a650*/  MUFU.EX2 R121, R121 ;  /* 0x0000007900797308 */ /* 0x000f220000000800 */
[----:B------:R-:W-:-:S04]  /*1a660*/  FADD.FTZ R143, R143, R144 ;  /* 0x000000908f8f7221 */ /* 0x000fc80000010000 */
[----:B------:R-:W-:Y:S01]  /*1a670*/  FADD.FTZ R142, R142, R143 ;  /* 0x0000008f8e8e7221 */ /* 0x000fe20000010000 */
[----:B------:R-:W-:Y:S02]  /*1a680*/  HMMA.16816.F32.BF16 R32, R80, R72, R32 ;  /* 0x000000485020723c */ /* 0x000fe40000041820 */
[----:B------:R-:W5:Y:S01]  /*1a690*/  MUFU.EX2 R123, R123 ;  /* 0x0000007b007b7308 */ /* 0x000f620000000800 */
[----:B------:R-:W-:-:S04]  /*1a6a0*/  FADD.FTZ R157, R157, R142 ;  /* 0x0000008e9d9d7221 */ /* 0x000fc80000010000 */
[----:B------:R-:W-:Y:S01]  /*1a6b0*/  FADD.FTZ R156, R156, R157 ;  /* 0x0000009d9c9c7221 */ /* 0x000fe20000010000 */
[C---:B------:R-:W-:Y:S01]  /*1a6c0*/  HMMA.16816.F32.BF16 R36, R80.reuse, R74, R36 ;  /* 0x0000004a5024723c */ /* 0x040fe20000041824 */
[----:B------:R-:W2:Y:S01]  /*1a6d0*/  LDSM.16.MT88.4 R72, [R219+0x10800] ;  /* 0x01080000db48783b */ /* 0x000ea20000004200 */
[----:B------:R-:W-:Y:S06]  /*1a6e0*/  MUFU.EX2 R189, R189 ;  /* 0x000000bd00bd7308 */ /* 0x000fec0000000800 */
[C---:B-1----:R-:W-:Y:S02]  /*1a6f0*/  HMMA.16816.F32.BF16 R40, R80.reuse, R76, R40 ;  /* 0x0000004c5028723c */ /* 0x042fe40000041828 */
        /* <DEDUP_REMOVED lines=27> */
[----:B----4-:R-:W-:Y:S02]  /*1a8b0*/  F2FP.BF16.PACK_AB R82, R160, R121 ;  /* 0x00000079a052723e */ /* 0x010fe400000010ff */
[----:B-----5:R-:W-:-:S05]  /*1a8c0*/  F2FP.BF16.PACK_AB R83, R123, R110 ;  /* 0x0000006e7b53723e */ /* 0x020fca00000010ff */
        /* <DEDUP_REMOVED lines=12> */
[----:B------:R-:W-:Y:S02]  /*1a990*/  MUFU.EX2 R163, R163 ;  /* 0x000000a300a37308 */ /* 0x000fe40000000800 */
[C---:B------:R-:W-:Y:S01]  /*1a9a0*/  HMMA.16816.F32.BF16 R12, R80.reuse, R94, R12 ;  /* 0x0000005e500c723c */ /* 0x040fe2000004180c */
[----:B------:R-:W-:Y:S05]  /*1a9b0*/  LDSM.16.MT88.4 R92, [R135+0xd800] ;  /* 0x00d80000875c783b */ /* 0x000fea0000004200 */
[----:B------:R-:W-:Y:S02]  /*1a9c0*/  MUFU.EX2 R166, R166 ;  /* 0x000000a600a67308 */ /* 0x000fe40000000800 */
[C---:B------:R-:W-:Y:S06]  /*1a9d0*/  HMMA.16816.F32.BF16 R16, R80.reuse, R96, R16 ;  /* 0x000000605010723c */ /* 0x040fec0000041810 */
[----:B------:R-:W-:Y:S02]  /*1a9e0*/  MUFU.EX2 R159, R159 ;  /* 0x0000009f009f7308 */ /* 0x000fe40000000800 */
[C---:B-1----:R-:W-:Y:S06]  /*1a9f0*/  HMMA.16816.F32.BF16 R48, R80.reuse, R76, R48 ;  /* 0x0000004c5030723c */ /* 0x042fec0000041830 */
[----:B------:R-:W-:Y:S02]  /*1aa00*/  MUFU.EX2 R158, R158 ;  /* 0x0000009e009e7308 */ /* 0x000fe40000000800 */
[C---:B------:R-:W-:Y:S01]  /*1aa10*/  HMMA.16816.F32.BF16 R52, R80.reuse, R78, R52 ;  /* 0x0000004e5034723c */ /* 0x040fe20000041834 */
[----:B------:R-:W1:Y:S05]  /*1aa20*/  LDSM.16.MT88.4 R76, [R135+0x11800] ;  /* 0x01180000874c783b */ /* 0x000e6a0000004200 */
[----:B------:R-:W-:Y:S02]  /*1aa30*/  MUFU.EX2 R161, R161 ;  /* 0x000000a100a17308 */ /* 0x000fe40000000800 */
[C---:B------:R-:W-:Y:S01]  /*1aa40*/  HMMA.16816.F32.BF16 R20, R80.reuse, R98, R20 ;  /* 0x000000625014723c */ /* 0x040fe20000041814 */
[----:B------:R-:W-:Y:S05]  /*1aa50*/  LDSM.16.MT88.4 R96, [R221+0xd800] ;  /* 0x00d80000dd60783b */ /* 0x000fea0000004200 */
[----:B------:R-:W-:Y:S02]  /*1aa60*/  MUFU.EX2 R0, R0 ;  /* 0x0000000000007308 */ /* 0x000fe40000000800 */
[C---:B------:R-:W-:Y:S06]  /*1aa70*/  HMMA.16816.F32.BF16 R32, R80.reuse, R100, R32 ;  /* 0x000000645020723c */ /* 0x040fec0000041820 */
[----:B------:R-:W3:Y:S02]  /*1aa80*/  MUFU.EX2 R191, R191 ;  /* 0x000000bf00bf7308 */ /* 0x000ee40000000800 */
[C---:B------:R-:W-:Y:S01]  /*1aa90*/  HMMA.16816.F32.BF16 R36, R80.reuse, R102, R36 ;  /* 0x000000665024723c */ /* 0x040fe20000041824 */
[----:B------:R-:W-:Y:S05]  /*1aaa0*/  LDSM.16.MT88.4 R100, [R219+0xd800] ;  /* 0x00d80000db64783b */ /* 0x000fea0000004200 */
[----:B------:R-:W-:Y:S02]  /*1aab0*/  MUFU.EX2 R2, R2 ;  /* 0x0000000200027308 */ /* 0x000fe40000000800 */
[C---:B------:R-:W-:Y:S06]  /*1aac0*/  HMMA.16816.F32.BF16 R56, R80.reuse, R88, R56 ;  /* 0x000000585038723c */ /* 0x040fec0000041838 */
[----:B------:R-:W-:Y:S01]  /*1aad0*/  MUFU.EX2 R137, R137 ;  /* 0x0000008900897308 */ /* 0x000fe20000000800 */
[----:B---3--:R-:W-:Y:S01]  /*1aae0*/  F2FP.BF16.PACK_AB R113, R191, R0 ;  /* 0x00000000bf71723e */ /* 0x008fe200000010ff */
[C---:B------:R-:W-:Y:S01]  /*1aaf0*/  HMMA.16816.F32.BF16 R60, R80.reuse, R90, R60 ;  /* 0x0000005a503c723c */ /* 0x040fe2000004183c */
[----:B------:R-:W-:Y:S05]  /*1ab00*/  LDSM.16.MT88.4 R88, [R220+0x11800] ;  /* 0x01180000dc58783b */ /* 0x000fea0000004200 */
[----:B------:R-:W3:Y:S02]  /*1ab10*/  MUFU.EX2 R136, R136 ;  /* 0x0000008800887308 */ /* 0x000ee40000000800 */
[C---:B------:R-:W-:Y:S06]  /*1ab20*/  HMMA.16816.F32.BF16 R68, R80.reuse, R84, R68 ;  /* 0x000000545044723c */ /* 0x040fec0000041844 */
[----:B------:R-:W-:Y:S02]  /*1ab30*/  MUFU.EX2 R139, R139 ;  /* 0x0000008b008b7308 */ /* 0x000fe40000000800 */
[----:B------:R-:W-:Y:S01]  /*1ab40*/  HMMA.16816.F32.BF16 R4, R80, R86, R4 ;  /* 0x000000565004723c */ /* 0x000fe20000041804 */
[----:B------:R-:W4:Y:S05]  /*1ab50*/  LDSM.16.MT88.4 R84, [R219+0x11800] ;  /* 0x01180000db54783b */ /* 0x000f2a0000004200 */
[----:B------:R-:W5:Y:S01]  /*1ab60*/  MUFU.EX2 R140, R140 ;  /* 0x0000008c008c7308 */ /* 0x000f620000000800 */
[----:B------:R-:W-:-:S02]  /*1ab70*/  F2FP.BF16.PACK_AB R80, R178, R171 ;  /* 0x000000abb250723e */ /* 0x000fc400000010ff */
[----:B------:R-:W-:Y:S02]  /*1ab80*/  F2FP.BF16.PACK_AB R81, R169, R168 ;  /* 0x000000a8a951723e */ /* 0x000fe400000010ff */
[----:B------:R-:W-:Y:S02]  /*1ab90*/  F2FP.BF16.PACK_AB R82, R188, R175 ;  /* 0x000000afbc52723e */ /* 0x000fe400000010ff */
[----:B------:R-:W-:Y:S01]  /*1aba0*/  F2FP.BF16.PACK_AB R83, R177, R170 ;  /* 0x000000aab153723e */ /* 0x000fe200000010ff */
[----:B------:R-:W1:Y:S01]  /*1abb0*/  MUFU.EX2 R141, R141 ;  /* 0x0000008d008d7308 */ /* 0x000e620000000800 */
[----:B---3--:R-:W-:-:S05]  /*1abc0*/  F2FP.BF16.PACK_AB R112, R136, R137 ;  /* 0x000000898870723e */ /* 0x008fca00000010ff */
[----:B--2---:R-:W-:Y:S01]  /*1abd0*/  HMMA.16816.F32.BF16 R24, R80, R72, R24 ;  /* 0x000000485018723c */ /* 0x004fe20000041818 */
[----:B-----5:R-:W-:-:S07]  /*1abe0*/  F2FP.BF16.PACK_AB R114, R140, R139 ;  /* 0x0000008b8c72723e */ /* 0x020fce00000010ff */
[----:B------:R-:W-:Y:S01]  /*1abf0*/  HMMA.16816.F32.BF16 R28, R80, R74, R28 ;  /* 0x0000004a501c723c */ /* 0x000fe2000004181c */
[----:B------:R-:W2:Y:S01]  /*1ac00*/  LDSM.16.MT88.4 R72, [R221+0x11800] ;  /* 0x01180000dd48783b */ /* 0x000ea20000004200 */
[----:B-1----:R-:W-:-:S06]  /*1ac10*/  F2FP.BF16.PACK_AB R115, R141, R2 ;  /* 0x000000028d73723e */ /* 0x002fcc00000010ff */
[C---:B------:R-:W-:Y:S08]  /*1ac20*/  HMMA.16816.F32.BF16 R40, R80.reuse, R76, R40 ;  /* 0x0000004c5028723c */ /* 0x040ff00000041828 */
[C---:B------:R-:W-:Y:S01]  /*1ac30*/  HMMA.16816.F32.BF16 R44, R80.reuse, R78, R44 ;  /* 0x0000004e502c723c */ /* 0x040fe2000004182c */
[----:B------:R-:W1:Y:S07]  /*1ac40*/  LDSM.16.MT88.4 R76, [R220+0xe000] ;  /* 0x00e00000dc4c783b */ /* 0x000e6e0000004200 */
[C---:B----4-:R-:W-:Y:S07]  /*1ac50*/  HMMA.16816.F32.BF16 R68, R80.reuse, R84, R68 ;  /* 0x000000545044723c */ /* 0x050fee0000041844 */
[----:B------:R-:W-:Y:S01]  /*1ac60*/  F2FP.BF16.PACK_AB R84, R192, R185 ;  /* 0x000000b9c054723e */ /* 0x000fe200000010ff */
[----:B------:R-:W-:Y:S01]  /*1ac70*/  HMMA.16816.F32.BF16 R4, R80, R86, R4 ;  /* 0x000000565004723c */ /* 0x000fe20000041804 */
[----:B------:R-:W-:-:S06]  /*1ac80*/  F2FP.BF16.PACK_AB R85, R190, R179 ;  /* 0x000000b3be55723e */ /* 0x000fcc00000010ff */
[----:B------:R-:W-:Y:S01]  /*1ac90*/  F2FP.BF16.PACK_AB R86, R194, R183 ;  /* 0x000000b7c256723e */ /* 0x000fe200000010ff */
[----:B------:R-:W-:Y:S01]  /*1aca0*/  HMMA.16816.F32.BF16 R8, R80, R92, R8 ;  /* 0x0000005c5008723c */ /* 0x000fe20000041808 */
[----:B------:R-:W-:-:S07]  /*1acb0*/  F2FP.BF16.PACK_AB R87, R186, R189 ;  /* 0x000000bdba57723e */ /* 0x000fce00000010ff */
[C---:B--2---:R-:W-:Y:S08]  /*1acc0*/  HMMA.16816.F32.BF16 R48, R80.reuse, R72, R48 ;  /* 0x000000485030723c */ /* 0x044ff00000041830 */
[C---:B------:R-:W-:Y:S01]  /*1acd0*/  HMMA.16816.F32.BF16 R52, R80.reuse, R74, R52 ;  /* 0x0000004a5034723c */ /* 0x040fe20000041834 */
[----:B------:R-:W2:Y:S07]  /*1ace0*/  LDSM.16.MT88.4 R72, [R219+0xe000] ;  /* 0x00e00000db48783b */ /* 0x000eae0000004200 */
[C---:B------:R-:W-:Y:S01]  /*1acf0*/  HMMA.16816.F32.BF16 R12, R80.reuse, R94, R12 ;  /* 0x0000005e500c723c */ /* 0x040fe2000004180c */
[----:B------:R-:W3:Y:S07]  /*1ad00*/  LDSM.16.MT88.4 R92, [R221+0xe000] ;  /* 0x00e00000dd5c783b */ /* 0x000eee0000004200 */
[C---:B------:R-:W-:Y:S08]  /*1ad10*/  HMMA.16816.F32.BF16 R16, R80.reuse, R96, R16 ;  /* 0x000000605010723c */ /* 0x040ff00000041810 */
[C---:B------:R-:W-:Y:S01]  /*1ad20*/  HMMA.16816.F32.BF16 R20, R80.reuse, R98, R20 ;  /* 0x000000625014723c */ /* 0x040fe20000041814 */
[----:B------:R-:W-:Y:S07]  /*1ad30*/  LDSM.16.MT88.4 R96, [R135+0xe000] ;  /* 0x00e000008760783b */ /* 0x000fee0000004200 */
[C---:B------:R-:W-:Y:S08]  /*1ad40*/  HMMA.16816.F32.BF16 R32, R80.reuse, R100, R32 ;  /* 0x000000645020723c */ /* 0x040ff00000041820 */
[C---:B------:R-:W-:Y:S01]  /*1ad50*/  HMMA.16816.F32.BF16 R36, R80.reuse, R102, R36 ;  /* 0x000000665024723c */ /* 0x040fe20000041824 */
[----:B------:R-:W-:Y:S07]  /*1ad60*/  LDSM.16.MT88.4 R100, [R135+0xf000] ;  /* 0x00f000008764783b */ /* 0x000fee0000004200 */
[C---:B------:R-:W-:Y:S08]  /*1ad70*/  HMMA.16816.F32.BF16 R56, R80.reuse, R88, R56 ;  /* 0x000000585038723c */ /* 0x040ff00000041838 */
[----:B------:R-:W-:Y:S01]  /*1ad80*/  HMMA.16816.F32.BF16 R60, R80, R90, R60 ;  /* 0x0000005a503c723c */ /* 0x000fe2000004183c */
[----:B------:R-:W4:Y:S04]  /*1ad90*/  LDSM.16.MT88.4 R80, [R135+0x12000] ;  /* 0x012000008750783b */ /* 0x000f280000004200 */
[----:B------:R-:W5:Y:S03]  /*1ada0*/  LDSM.16.MT88.4 R88, [R221+0x12000] ;  /* 0x01200000dd58783b */ /* 0x000f660000004200 */
[C---:B-1----:R-:W-:Y:S08]  /*1adb0*/  HMMA.16816.F32.BF16 R24, R84.reuse, R76, R24 ;  /* 0x0000004c5418723c */ /* 0x042ff00000041818 */
[C---:B------:R-:W-:Y:S01]  /*1adc0*/  HMMA.16816.F32.BF16 R28, R84.reuse, R78, R28 ;  /* 0x0000004e541c723c */ /* 0x040fe2000004181c */
[----:B------:R-:W1:Y:S07]  /*1add0*/  LDSM.16.MT88.4 R76, [R220+0x12000] ;  /* 0x01200000dc4c783b */ /* 0x000e6e0000004200 */
[C---:B--2---:R-:W-:Y:S08]  /*1ade0*/  HMMA.16816.F32.BF16 R32, R84.reuse, R72, R32 ;  /* 0x000000485420723c */ /* 0x044ff00000041820 */
[C---:B------:R-:W-:Y:S01]  /*1adf0*/  HMMA.16816.F32.BF16 R36, R84.reuse, R74, R36 ;  /* 0x0000004a5424723c */ /* 0x040fe20000041824 */
[----:B------:R-:W2:Y:S07]  /*1ae00*/  LDSM.16.MT88.4 R72, [R219+0x12000] ;  /* 0x01200000db48783b */ /* 0x000eae0000004200 */
[C---:B---3--:R-:W-:Y:S08]  /*1ae10*/  HMMA.16816.F32.BF16 R16, R84.reuse, R92, R16 ;  /* 0x0000005c5410723c */ /* 0x048ff00000041810 */
        /* <DEDUP_REMOVED lines=9> */
[C---:B------:R-:W-:Y:S01]  /*1aeb0*/  HMMA.16816.F32.BF16 R20, R84.reuse, R94, R20 ;  /* 0x0000005e5414723c */ /* 0x040fe20000041814 */
[----:B------:R-:W5:Y:S07]  /*1aec0*/  LDSM.16.MT88.4 R92, [R135+0xe800] ;  /* 0x00e80000875c783b */ /* 0x000f6e0000004200 */
[C---:B------:R-:W-:Y:S08]  /*1aed0*/  HMMA.16816.F32.BF16 R8, R84.reuse, R96, R8 ;  /* 0x000000605408723c */ /* 0x040ff00000041808 */
[C---:B------:R-:W-:Y:S01]  /*1aee0*/  HMMA.16816.F32.BF16 R12, R84.reuse, R98, R12 ;  /* 0x00000062540c723c */ /* 0x040fe2000004180c */
[----:B------:R-:W-:Y:S07]  /*1aef0*/  LDSM.16.MT88.4 R96, [R221+0xf000] ;  /* 0x00f00000dd60783b */ /* 0x000fee0000004200 */
[C---:B--2---:R-:W-:Y:S08]  /*1af00*/  HMMA.16816.F32.BF16 R68, R84.reuse, R72, R68 ;  /* 0x000000485444723c */ /* 0x044ff00000041844 */
[----:B------:R-:W-:Y:S01]  /*1af10*/  HMMA.16816.F32.BF16 R4, R84, R74, R4 ;  /* 0x0000004a5404723c */ /* 0x000fe20000041804 */
[----:B------:R-:W2:Y:S06]  /*1af20*/  LDSM.16.MT88.4 R72, [R135+0x12800] ;  /* 0x012800008748783b */ /* 0x000eac0000004200 */
[----:B------:R-:W-:-:S02]  /*1af30*/  F2FP.BF16.PACK_AB R84, R180, R173 ;  /* 0x000000adb454723e */ /* 0x000fc400000010ff */
[----:B------:R-:W-:Y:S02]  /*1af40*/  F2FP.BF16.PACK_AB R85, R182, R181 ;  /* 0x000000b5b655723e */ /* 0x000fe400000010ff */
[----:B------:R-:W-:Y:S02]  /*1af50*/  F2FP.BF16.PACK_AB R86, R184, R165 ;  /* 0x000000a5b856723e */ /* 0x000fe400000010ff */
[----:B------:R-:W-:-:S07]  /*1af60*/  F2FP.BF16.PACK_AB R87, R167, R176 ;  /* 0x000000b0a757723e */ /* 0x000fce00000010ff */
[C---:B---3--:R-:W-:Y:S08]  /*1af70*/  HMMA.16816.F32.BF16 R16, R84.reuse, R80, R16 ;  /* 0x000000505410723c */ /* 0x048ff00000041810 */
[C---:B------:R-:W-:Y:S01]  /*1af80*/  HMMA.16816.F32.BF16 R20, R84.reuse, R82, R20 ;  /* 0x000000525414723c */ /* 0x040fe20000041814 */
[----:B------:R-:W3:Y:S07]  /*1af90*/  LDSM.16.MT88.4 R80, [R221+0x12800] ;  /* 0x01280000dd50783b */ /* 0x000eee0000004200 */
[C---:B----4-:R-:W-:Y:S08]  /*1afa0*/  HMMA.16816.F32.BF16 R24, R84.reuse, R88, R24 ;  /* 0x000000585418723c */ /* 0x050ff00000041818 */
[C---:B------:R-:W-:Y:S01]  /*1afb0*/  HMMA.16816.F32.BF16 R28, R84.reuse, R90, R28 ;  /* 0x0000005a541c723c */ /* 0x040fe2000004181c */
[----:B------:R-:W4:Y:S07]  /*1afc0*/  LDSM.16.MT88.4 R88, [R220+0x12800] ;  /* 0x01280000dc58783b */ /* 0x000f2e0000004200 */
[C---:B-1----:R-:W-:Y:S08]  /*1afd0*/  HMMA.16816.F32.BF16 R32, R84.reuse, R76, R32 ;  /* 0x0000004c5420723c */ /* 0x042ff00000041820 */
[C---:B------:R-:W-:Y:S01]  /*1afe0*/  HMMA.16816.F32.BF16 R36, R84.reuse, R78, R36 ;  /* 0x0000004e5424723c */ /* 0x040fe20000041824 */
[----:B------:R-:W1:Y:S07]  /*1aff0*/  LDSM.16.MT88.4 R76, [R219+0x12800] ;  /* 0x01280000db4c783b */ /* 0x000e6e0000004200 */
[C---:B-----5:R-:W-:Y:S08]  /*1b000*/  HMMA.16816.F32.BF16 R8, R84.reuse, R92, R8 ;  /* 0x0000005c5408723c */ /* 0x060ff00000041808 */
[C---:B------:R-:W-:Y:S01]  /*1b010*/  HMMA.16816.F32.BF16 R12, R84.reuse, R94, R12 ;  /* 0x0000005e540c723c */ /* 0x040fe2000004180c */
[----:B------:R-:W-:Y:S07]  /*1b020*/  LDSM.16.MT88.4 R92, [R220+0xf000] ;  /* 0x00f00000dc5c783b */ /* 0x000fee0000004200 */
[C---:B--2---:R-:W-:Y:S08]  /*1b030*/  HMMA.16816.F32.BF16 R40, R84.reuse, R72, R40 ;  /* 0x000000485428723c */ /* 0x044ff00000041828 */
[C---:B------:R-:W-:Y:S01]  /*1b040*/  HMMA.16816.F32.BF16 R44, R84.reuse, R74, R44 ;  /* 0x0000004a542c723c */ /* 0x040fe2000004182c */
[----:B------:R-:W2:Y:S07]  /*1b050*/  LDSM.16.MT88.4 R72, [R219+0xf000] ;  /* 0x00f00000db48783b */ /* 0x000eae0000004200 */
[C---:B---3--:R-:W-:Y:S08]  /*1b060*/  HMMA.16816.F32.BF16 R48, R84.reuse, R80, R48 ;  /* 0x000000505430723c */ /* 0x048ff00000041830 */
[C---:B------:R-:W-:Y:S01]  /*1b070*/  HMMA.16816.F32.BF16 R52, R84.reuse, R82, R52 ;  /* 0x000000525434723c */ /* 0x040fe20000041834 */
[----:B------:R-:W-:Y:S07]  /*1b080*/  LDSM.16.MT88.4 R80, [R135+0x13000] ;  /* 0x013000008750783b */ /* 0x000fee0000004200 */
[C---:B----4-:R-:W-:Y:S08]  /*1b090*/  HMMA.16816.F32.BF16 R56, R84.reuse, R88, R56 ;  /* 0x000000585438723c */ /* 0x050ff00000041838 */
        /* <DEDUP_REMOVED lines=9> */
[C---:B------:R-:W-:Y:S08]  /*1b130*/  HMMA.16816.F32.BF16 R8, R84.reuse, R100, R8 ;  /* 0x000000645408723c */ /* 0x040ff00000041808 */
[C---:B--2---:R-:W-:Y:S08]  /*1b140*/  HMMA.16816.F32.BF16 R32, R84.reuse, R72, R32 ;  /* 0x000000485420723c */ /* 0x044ff00000041820 */
[----:B------:R-:W-:Y:S01]  /*1b150*/  HMMA.16816.F32.BF16 R36, R84, R74, R36 ;  /* 0x0000004a5424723c */ /* 0x000fe20000041824 */
[----:B------:R-:W2:Y:S07]  /*1b160*/  LDSM.16.MT88.4 R72, [R219+0x13000] ;  /* 0x01300000db48783b */ /* 0x000eae0000004200 */
[----:B------:R-:W-:Y:S07]  /*1b170*/  HMMA.16816.F32.BF16 R128, R112, R124, R8 ;  /* 0x0000007c7080723c */ /* 0x000fee0000041808 */
[----:B------:R-:W-:Y:S01]  /*1b180*/  FFMA.FTZ R9, R251, R154, R149 ;  /* 0x0000009afb097223 */ /* 0x000fe20000010095 */
[----:B-1----:R-:W-:Y:S03]  /*1b190*/  HMMA.16816.F32.BF16 R48, R84, R76, R48 ;  /* 0x0000004c5430723c */ /* 0x002fe60000041830 */
[----:B------:R-:W-:-:S04]  /*1b1a0*/  FADD.FTZ R9, R148, R9 ;  /* 0x0000000994097221 */ /* 0x000fc80000010000 */
[----:B------:R-:W-:Y:S01]  /*1b1b0*/  FADD.FTZ R146, R146, R9 ;  /* 0x0000000992927221 */ /* 0x000fe20000010000 */
[----:B------:R-:W-:Y:S01]  /*1b1c0*/  HMMA.16816.F32.BF16 R52, R84, R78, R52 ;  /* 0x0000004e5434723c */ /* 0x000fe20000041834 */
[----:B------:R-:W1:Y:S02]  /*1b1d0*/  LDSM.16.MT88.4 R76, [R221+0xf800] ;  /* 0x00f80000dd4c783b */ /* 0x000e640000004200 */
[----:B------:R-:W-:-:S04]  /*1b1e0*/  FADD.FTZ R3, R3, R146 ;  /* 0x0000009203037221 */ /* 0x000fc80000010000 */
[----:B------:R-:W-:Y:S01]  /*1b1f0*/  FADD.FTZ R8, R120, R3 ;  /* 0x0000000378087221 */ /* 0x000fe20000010000 */
[C---:B------:R-:W-:Y:S01]  /*1b200*/  HMMA.16816.F32.BF16 R16, R84.reuse, R96, R16 ;  /* 0x000000605410723c */ /* 0x040fe20000041810 */
[----:B------:R-:W-:Y:S02]  /*1b210*/  FADD.FTZ R3, R155, R156 ;  /* 0x0000009c9b037221 */ /* 0x000fe40000010000 */
[----:B------:R-:W-:Y:S02]  /*1b220*/  FADD.FTZ R8, R107, R8 ;  /* 0x000000086b087221 */ /* 0x000fe40000010000 */
[----:B------:R-:W-:Y:S02]  /*1b230*/  FADD.FTZ R3, R106, R3 ;  /* 0x000000036a037221 */ /* 0x000fe40000010000 */
[----:B------:R-:W-:Y:S01]  /*1b240*/  FADD.FTZ R105, R105, R8 ;  /* 0x0000000869697221 */ /* 0x000fe20000010000 */
[----:B------:R-:W-:Y:S01]  /*1b250*/  HMMA.16816.F32.BF16 R12, R84, R102, R12 ;  /* 0x00000066540c723c */ /* 0x000fe2000004180c */
[----:B------:R-:W-:Y:S01]  /*1b260*/  FADD.FTZ R108, R108, R3 ;  /* 0x000000036c6c7221 */ /* 0x000fe20000010000 */
[----:B------:R-:W-:Y:S01]  /*1b270*/  LDSM.16.MT88.4 R8, [R221+0x13800] ;  /* 0x01380000dd08783b */ /* 0x000fe20000004200 */
[----:B------:R-:W-:-:S02]  /*1b280*/  FADD.FTZ R104, R104, R105 ;  /* 0x0000006968687221 */ /* 0x000fc40000010000 */
[----:B------:R-:W-:Y:S02]  /*1b290*/  FADD.FTZ R109, R109, R108 ;  /* 0x0000006c6d6d7221 */ /* 0x000fe40000010000 */
[----:B------:R-:W-:Y:S01]  /*1b2a0*/  FADD.FTZ R111, R111, R104 ;  /* 0x000000686f6f7221 */ /* 0x000fe20000010000 */
[C---:B--2---:R-:W-:Y:S01]  /*1b2b0*/  HMMA.16816.F32.BF16 R116, R84.reuse, R72, R68 ;  /* 0x000000485474723c */ /* 0x044fe20000041844 */
[----:B------:R-:W-:Y:S02]  /*1b2c0*/  FADD.FTZ R110, R110, R109 ;  /* 0x0000006d6e6e7221 */ /* 0x000fe40000010000 */
[----:B------:R-:W-:Y:S02]  /*1b2d0*/  FADD.FTZ R122, R122, R111 ;  /* 0x0000006f7a7a7221 */ /* 0x000fe40000010000 */
[----:B------:R-:W-:Y:S02]  /*1b2e0*/  FADD.FTZ R123, R123, R110 ;  /* 0x0000006e7b7b7221 */ /* 0x000fe40000010000 */
[----:B------:R-:W-:Y:S01]  /*1b2f0*/  FADD.FTZ R121, R121, R122 ;  /* 0x0000007a79797221 */ /* 0x000fe20000010000 */
[----:B------:R-:W-:Y:S01]  /*1b300*/  HMMA.16816.F32.BF16 R20, R84, R98, R20 ;  /* 0x000000625414723c */ /* 0x000fe20000041814 */
[----:B------:R-:W-:Y:S01]  /*1b310*/  FADD.FTZ R168, R168, R123 ;  /* 0x0000007ba8a87221 */ /* 0x000fe20000010000 */
[----:B------:R-:W2:Y:S01]  /*1b320*/  LDSM.16.MT88.4 R96, [R135+0x13800] ;  /* 0x013800008760783b */ /* 0x000ea20000004200 */
[----:B------:R-:W-:-:S02]  /*1b330*/  FADD.FTZ R160, R160, R121 ;  /* 0x00000079a0a07221 */ /* 0x000fc40000010000 */
[----:B------:R-:W-:Y:S01]  /*1b340*/  FADD.FTZ R169, R169, R168 ;  /* 0x000000a8a9a97221 */ /* 0x000fe20000010000 */
[----:B------:R-:W-:Y:S01]  /*1b350*/  LDSM.16.MT88.4 R108, [R220+0x13800] ;  /* 0x01380000dc6c783b */ /* 0x000fe20000004200 */
[----:B------:R-:W-:Y:S01]  /*1b360*/  FADD.FTZ R171, R171, R160 ;  /* 0x000000a0abab7221 */ /* 0x000fe20000010000 */
[----:B------:R-:W-:Y:S03]  /*1b370*/  HMMA.16816.F32.BF16 R40, R84, R80, R40 ;  /* 0x000000505428723c */ /* 0x000fe60000041828 */
[----:B------:R-:W-:-:S04]  /*1b380*/  FADD.FTZ R178, R178, R171 ;  /* 0x000000abb2b27221 */ /* 0x000fc80000010000 */
[----:B------:R-:W-:Y:S01]  /*1b390*/  FADD.FTZ R175, R175, R178 ;  /* 0x000000b2afaf7221 */ /* 0x000fe20000010000 */
[----:B-1----:R-:W-:Y:S03]  /*1b3a0*/  HMMA.16816.F32.BF16 R68, R112, R76, R16 ;  /* 0x0000004c7044723c */ /* 0x002fe60000041810 */
[----:B------:R-:W-:-:S04]  /*1b3b0*/  FADD.FTZ R188, R188, R175 ;  /* 0x000000afbcbc7221 */ /* 0x000fc80000010000 */
[----:B------:R-:W-:Y:S01]  /*1b3c0*/  FADD.FTZ R16, R170, R169 ;  /* 0x000000a9aa107221 */ /* 0x000fe20000010000 */
[C---:B------:R-:W-:Y:S01]  /*1b3d0*/  HMMA.16816.F32.BF16 R44, R84.reuse, R82, R44 ;  /* 0x00000052542c723c */ /* 0x040fe2000004182c */
[----:B------:R-:W1:Y:S01]  /*1b3e0*/  LDSM.16.MT88.4 R80, [R220+0xf800] ;  /* 0x00f80000dc50783b */ /* 0x000e620000004200 */
        /* <DEDUP_REMOVED lines=9> */
[----:B------:R-:W3:Y:S01]  /*1b480*/  LDSM.16.MT88.4 R88, [R219+0xf800] ;  /* 0x00f80000db58783b */ /* 0x000ee20000004200 */
[----:B------:R-:W-:Y:S02]  /*1b490*/  FADD.FTZ R189, R189, R190 ;  /* 0x000000bebdbd7221 */ /* 0x000fe40000010000 */
[----:B------:R-:W-:Y:S02]  /*1b4a0*/  FADD.FTZ R173, R173, R194 ;  /* 0x000000c2adad7221 */ /* 0x000fe40000010000 */
[----:B------:R-:W-:-:S02]  /*1b4b0*/  FADD.FTZ R186, R186, R189 ;  /* 0x000000bdbaba7221 */ /* 0x000fc40000010000 */
[----:B------:R-:W-:Y:S01]  /*1b4c0*/  HMMA.16816.F32.BF16 R124, R112, R126, R12 ;  /* 0x0000007e707c723c */ /* 0x000fe2000004180c */
[----:B------:R-:W4:Y:S01]  /*1b4d0*/  LDSM.16.MT88.4 R12, [R219+0x13800] ;  /* 0x01380000db0c783b */ /* 0x000f220000004200 */
[----:B------:R-:W-:Y:S02]  /*1b4e0*/  FADD.FTZ R3, R181, R186 ;  /* 0x000000bab5037221 */ /* 0x000fe40000010000 */
[----:B------:R-:W-:Y:S02]  /*1b4f0*/  FADD.FTZ R180, R180, R173 ;  /* 0x000000adb4b47221 */ /* 0x000fe40000010000 */
[----:B------:R-:W-:Y:S02]  /*1b500*/  FADD.FTZ R3, R182, R3 ;  /* 0x00000003b6037221 */ /* 0x000fe40000010000 */
[----:B------:R-:W-:Y:S01]  /*1b510*/  HMMA.16816.F32.BF16 R24, R84, R92, R24 ;  /* 0x0000005c5418723c */ /* 0x000fe20000041818 */
[----:B------:R-:W-:Y:S02]  /*1b520*/  FADD.FTZ R165, R165, R180 ;  /* 0x000000b4a5a57221 */ /* 0x000fe40000010000 */
        /* <DEDUP_REMOVED lines=19> */
[C---:B--2---:R-:W-:Y:S01]  /*1b660*/  HMMA.16816.F32.BF16 R92, R112.reuse, R96, R40 ;  /* 0x00000060705c723c */ /* 0x044fe20000041828 */
[----:B------:R-:W-:Y:S02]  /*1b670*/  FADD.FTZ R139, R139, R136 ;  /* 0x000000888b8b7221 */ /* 0x000fe40000010000 */
[----:B------:R-:W-:Y:S02]  /*1b680*/  FADD.FTZ R2, R2, R191 ;  /* 0x000000bf02027221 */ /* 0x000fe40000010000 */
[----:B------:R-:W-:Y:S02]  /*1b690*/  FADD.FTZ R251, R140, R139 ;  /* 0x0000008b8cfb7221 */ /* 0x000fe40000010000 */
[----:B------:R-:W-:Y:S01]  /*1b6a0*/  FADD.FTZ R249, R141, R2 ;  /* 0x000000028df97221 */ /* 0x000fe20000010000 */
[C---:B-1----:R-:W-:Y:S08]  /*1b6b0*/  HMMA.16816.F32.BF16 R76, R112.reuse, R80, R24 ;  /* 0x00000050704c723c */ /* 0x042ff00000041818 */
        /* <DEDUP_REMOVED lines=8> */
[C---:B----4-:R-:W-:Y:S08]  /*1b740*/  HMMA.16816.F32.BF16 R116, R112.reuse, R12, R116 ;  /* 0x0000000c7074723c */ /* 0x050ff00000041874 */
[----:B------:R-:W-:Y:S08]  /*1b750*/  HMMA.16816.F32.BF16 R112, R112, R14, R4 ;  /* 0x0000000e7070723c */ /* 0x000ff00000041804 */
.L_x_3909:
[----:B------:R-:W1:Y:S02]  /*1b760*/  S2R R202, SR_TID.X ;  /* 0x0000000000ca7919 */ /* 0x000e640000002100 */
[----:B-1----:R-:W-:-:S04]  /*1b770*/  SHF.R.S32.HI R201, RZ, 0x1f, R202 ;  /* 0x0000001fffc97819 */ /* 0x002fc800000114ca */
[----:B------:R-:W-:-:S04]  /*1b780*/  LEA.HI R201, R201, R202, RZ, 0x4 ;  /* 0x000000cac9c97211 */ /* 0x000fc800078f20ff */
[----:B------:R-:W-:Y:S02]  /*1b790*/  LOP3.LUT R5, R201, 0xfffffff0, RZ, 0xc0, !PT ;  /* 0xfffffff0c9057812 */ /* 0x000fe400078ec0ff */
[----:B------:R-:W-:-:S03]  /*1b7a0*/  SHF.R.S32.HI R201, RZ, 0x4, R201 ;  /* 0x00000004ffc97819 */ /* 0x000fc600000114c9 */
[----:B------:R-:W-:Y:S01]  /*1b7b0*/  IMAD.IADD R200, R202, 0x1, -R5 ;  /* 0x00000001cac87824 */ /* 0x000fe200078e0a05 */
[----:B------:R-:W-:Y:S05]  /*1b7c0*/  @!P1 BRA `(.L_x_3918) ;  /* 0x00003ff000009947 */ /* 0x000fea0003800000 */
[C---:B------:R-:W-:Y:S01]  /*1b7d0*/  SHF.L.U64.HI R242, R66.reuse, 0x5, R67 ;  /* 0x0000000542f27819 */ /* 0x040fe20000010243 */
[----:B------:R-:W-:Y:S01]  /*1b7e0*/  IMAD.SHL.U32 R245, R66, 0x20, RZ ;  /* 0x0000002042f57824 */ /* 0x000fe200078e00ff */
[C---:B------:R-:W-:Y:S01]  /*1b7f0*/  SHF.L.U64.HI R244, R64.reuse, 0x5, R65 ;  /* 0x0000000540f47819 */ /* 0x040fe20000010241 */
[----:B------:R-:W-:Y:S01]  /*1b800*/  IMAD.SHL.U32 R247, R64, 0x20, RZ ;  /* 0x0000002040f77824 */ /* 0x000fe200078e00ff */
[----:B------:R-:W-:Y:S01]  /*1b810*/  MOV R0, R3 ;  /* 0x0000000300007202 */ /* 0x000fe20000000f00 */
[----:B------:R-:W-:Y:S02]  /*1b820*/  IMAD.MOV.U32 R137, RZ, RZ, R134 ;  /* 0x000000ffff897224 */ /* 0x000fe400078e0086 */
.L_x_3927:
[----:B------:R-:W-:Y:S01]  /*1b830*/  ISETP.NE.U32.AND P0, PT, R240, RZ, PT ;  /* 0x000000fff000720c */ /* 0x000fe20003f05070 */
[----:B------:R-:W-:Y:S04]  /*1b840*/  DEPBAR.LE SB0, 0x0 ;  /* 0x000080000000791a */ /* 0x000fe80000000000 */
[----:B------:R-:W-:Y:S01]  /*1b850*/  WARPSYNC 0xffffffff ;  /* 0xffffffff00007948 */ /* 0x000fe20003800000 */
[----:B------:R-:W-:Y:S01]  /*1b860*/  BAR.SYNC.DEFER_BLOCKING 0x0 ;  /* 0x0000000000007b1d */ /* 0x000fe20000010000 */
[----:B------:R-:W-:Y:S02]  /*1b870*/  ISETP.NE.AND.EX P0, PT, R241, RZ, PT, P0 ;  /* 0x000000fff100720c */ /* 0x000fe40003f05300 */
[----:B------:R-:W-:Y:S03]  /*1b880*/  IADD3 R238, R238, -0x1, RZ ;  /* 0xffffffffeeee7810 */ /* 0x000fe60007ffe0ff */
[----:B------:R-:W-:Y:S08]  /*1b890*/  BSSY B0, `(.L_x_3919) ;  /* 0x0000045000007945 */ /* 0x000ff00003800000 */
        /* <DEDUP_REMOVED lines=64> */
.L_x_3920:
[----:B------:R-:W-:Y:S02]  /*1bca0*/  ULDC.64 UR4, c[0x0][0x118] ;  /* 0x0000460000047ab9 */ /* 0x000fe40000000a00 */
[----:B------:R-:W2:Y:S02]  /*1bcb0*/  LD.E R8, [R132.64+0x40] ;  /* 0x0000400484087980 */ /* 0x000ea4000c101900 */
[----:B--2---:R-:W-:Y:S04]  /*1bcc0*/  LEA R8, -R8, RZ, 0x7 ;  /* 0x000000ff08087211 */ /* 0x004fe800078e39ff */
[----:B------:R-:W-:Y:S02]  /*1bcd0*/  SHF.R.S32.HI R5, RZ, 0x1f, R8 ;  /* 0x0000001fff057819 */ /* 0x000fe40000011408 */
.L_x_3921:
[----:B------:R-:W-:Y:S05]  /*1bce0*/  BSYNC B0 ;  /* 0x0000000000007941 */ /* 0x000fea0003800000 */
.L_x_3919:
        /* <DEDUP_REMOVED lines=30> */
[----:B------:R-:W-:Y:S04]  /*1bed0*/  ISETP.GT.AND P0, PT, R238, R229, PT ;  /* 0x000000e5ee00720c */ /* 0x000fe80003f04270 */
        /* <DEDUP_REMOVED lines=10> */
[----:B------:R-:W2:Y:S05]  /*1bf80*/  LDSM.16.M88.4 R24, [R227+0x5000] ;  /* 0x00500000e318783b */ /* 0x000eaa0000000200 */
[----:B------:R-:W0:Y:S05]  /*1bf90*/  LDGDEPBAR ;  /* 0x00000000000079af */ /* 0x000e2a0000000000 */
[----:B------:R-:W5:Y:S05]  /*1bfa0*/  LDSM.16.M88.4 R32, [R227+0x5800] ;  /* 0x00580000e320783b */ /* 0x000f6a0000000200 */
        /* <DEDUP_REMOVED lines=13> */
[C---:B--2---:R-:W-:Y:S01]  /*1c080*/  HMMA.16816.F32.BF16 R20, R64.reuse, R24, RZ ;  /* 0x000000184014723c */ /* 0x044fe200000418ff */
[----:B------:R-:W-:Y:S05]  /*1c090*/  LDSM.16.M88.4 R164, [R222+0x4000] ;  /* 0x00400000dea4783b */ /* 0x000fea0000000200 */
[----:B------:R-:W-:Y:S02]  /*1c0a0*/  LDSM.16.M88.4 R168, [R211+0x1000] ;  /* 0x00100000d3a8783b */ /* 0x000fe40000000200 */
[C---:B------:R-:W-:Y:S03]  /*1c0b0*/  HMMA.16816.F32.BF16 R24, R64.reuse, R26, RZ ;  /* 0x0000001a4018723c */ /* 0x040fe600000418ff */
[----:B------:R-:W-:Y:S05]  /*1c0c0*/  LDSM.16.M88.4 R172, [R227+0x8000] ;  /* 0x00800000e3ac783b */ /* 0x000fea0000000200 */
[C---:B-----5:R-:W-:Y:S01]  /*1c0d0*/  HMMA.16816.F32.BF16 R28, R64.reuse, R32, RZ ;  /* 0x00000020401c723c */ /* 0x060fe200000418ff */
        /* <DEDUP_REMOVED lines=248> */
.L_x_3925:
[----:B------:R-:W-:Y:S02]  /*1d060*/  ULDC.64 UR4, c[0x0][0x118] ;  /* 0x0000460000047ab9 */ /* 0x000fe40000000a00 */
[----:B------:R-:W2:Y:S02]  /*1d070*/  LD.E R140, [R132.64+0x38] ;  /* 0x00003804848c7980 */ /* 0x000ea4000c101900 */
[----:B--2---:R-:W-:Y:S04]  /*1d080*/  LEA R140, -R140, RZ, 0x7 ;  /* 0x000000ff8c8c7211 */ /* 0x004fe800078e39ff */
[----:B------:R-:W-:Y:S02]  /*1d090*/  SHF.R.S32.HI R135, RZ, 0x1f, R140 ;  /* 0x0000001fff877819 */ /* 0x000fe4000001148c */
.L_x_3926:
[----:B------:R-:W-:Y:S05]  /*1d0a0*/  BSYNC B0 ;  /* 0x0000000000007941 */ /* 0x000fea0003800000 */
.L_x_3924:
[C---:B------:R-:W-:Y:S01]  /*1d0b0*/  LEA R230, P0, R140.reuse, R230, 0x1 ;  /* 0x000000e68ce67211 */ /* 0x040fe200078008ff */
[----:B------:R-:W-:Y:S03]  /*1d0c0*/  ULDC.64 UR4, c[0x0][0x118] ;  /* 0x0000460000047ab9 */ /* 0x000fe60000000a00 */
[----:B------:R-:W-:Y:S02]  /*1d0d0*/  LEA.HI.X R231, R140, R231, R135, 0x1, P0 ;  /* 0x000000e78ce77211 */ /* 0x000fe400000f0c87 */
[-C--:B------:R-:W-:Y:S03]  /*1d0e0*/  IADD3 R144, P0, R230, R247.reuse, RZ ;  /* 0x000000f7e6907210 */ /* 0x080fe60007f1e0ff */
        /* <DEDUP_REMOVED lines=33> */
.L_x_3923:
[----:B------:R-:W-:Y:S05]  /*1d300*/  BSYNC B1 ;  /* 0x0000000000017941 */ /* 0x000fea0003800000 */
.L_x_3922:
[----:B------:R-:W-:Y:S01]  /*1d310*/  ULDC.64 UR4, c[0x0][0x118] ;  /* 0x0000460000047ab9 */ /* 0x000fe20000000a00 */
[----:B-1----:R-:W-:Y:S01]  /*1d320*/  FMNMX.FTZ R2, R6, R0, !PT ;  /* 0x0000000006027209 */ /* 0x002fe20007810000 */
[----:B------:R-:W2:Y:S01]  /*1d330*/  LD.E R135, [R132.64+0xdc] ;  /* 0x0000dc0484877980 */ /* 0x000ea2000c101900 */
        /* <DEDUP_REMOVED lines=70> */
[----:B-1----:R-:W-:Y:S05]  /*1d7a0*/  FMNMX.FTZ R3, R138, R3, !PT ;  /* 0x000000038a037209 */ /* 0x002fea0007810000 */
[----:B------:R-:W-:Y:S01]  /*1d7b0*/  FADD.FTZ R2, -R3, R0 ;  /* 0x0000000003027221 */ /* 0x000fe20000010100 */
[----:B---3--:R-:W-:Y:S02]  /*1d7c0*/  FMNMX.FTZ R134, R141, R134, !PT ;  /* 0x000000868d867209 */ /* 0x008fe40007810000 */
[----:B------:R-:W-:Y:S02]  /*1d7d0*/  LDSM.16.MT88.4 R140, [R221+0xc000] ;  /* 0x00c00000dd8c783b */ /* 0x000fe40000004200 */
[----:B------:R-:W-:Y:S01]  /*1d7e0*/  FSETP.NEU.FTZ.AND P0, PT, R134, -INF , PT ;  /* 0xff8000008600780b */ /* 0x000fe20003f1d000 */
[C---:B--2---:R-:W-:Y:S02]  /*1d7f0*/  FMUL.FTZ R160, R135.reuse, R134 ;  /* 0x0000008687a07220 */ /* 0x044fe40000410000 */
[C---:B------:R-:W-:Y:S02]  /*1d800*/  FMUL.FTZ R158, R135.reuse, R3 ;  /* 0x00000003879e7220 */ /* 0x040fe40000410000 */
[----:B------:R-:W-:Y:S01]  /*1d810*/  FMUL.FTZ R0, R135, R2 ;  /* 0x0000000287007220 */ /* 0x000fe20000410000 */
[----:B------:R-:W-:Y:S01]  /*1d820*/  FSEL R160, R160, RZ, P0 ;  /* 0x000000ffa0a07208 */ /* 0x000fe20000000000 */
[----:B------:R-:W-:Y:S01]  /*1d830*/  FADD.FTZ R2, -R134, R137 ;  /* 0x0000008986027221 */ /* 0x000fe20000010100 */
[----:B------:R-:W-:Y:S03]  /*1d840*/  FSETP.NEU.FTZ.AND P0, PT, R3, -INF , PT ;  /* 0xff8000000300780b */ /* 0x000fe60003f1d000 */
[-CC-:B------:R-:W-:Y:S01]  /*1d850*/  FFMA.FTZ R150, R5, R135.reuse, -R160.reuse ;  /* 0x0000008705967223 */ /* 0x180fe200000108a0 */
[----:B------:R-:W-:Y:S01]  /*1d860*/  FSEL R158, R158, RZ, P0 ;  /* 0x000000ff9e9e7208 */ /* 0x000fe20000000000 */
[----:B------:R-:W-:Y:S01]  /*1d870*/  FFMA.FTZ R149, R4, R135, -R160 ;  /* 0x0000008704957223 */ /* 0x000fe200000108a0 */
[----:B------:R-:W-:Y:S01]  /*1d880*/  SHF.R.S32.HI R5, RZ, 0x1f, R200 ;  /* 0x0000001fff057819 */ /* 0x000fe200000114c8 */
[----:B------:R-:W-:Y:S01]  /*1d890*/  FMUL.FTZ R136, R135, R2 ;  /* 0x0000000287887220 */ /* 0x000fe20000410000 */
[----:B------:R-:W-:Y:S01]  /*1d8a0*/  LEA.HI R4, R201, R201, RZ, 0x1 ;  /* 0x000000c9c9047211 */ /* 0x000fe200078f08ff */
[-C--:B------:R-:W-:Y:S01]  /*1d8b0*/  FFMA.FTZ R151, R6, R135.reuse, -R158 ;  /* 0x0000008706977223 */ /* 0x080fe2000001089e */
[----:B------:R-:W-:Y:S01]  /*1d8c0*/  LEA.HI R6, R5, R200, RZ, 0x3 ;  /* 0x000000c805067211 */ /* 0x000fe200078f18ff */
[----:B------:R-:W1:Y:S01]  /*1d8d0*/  MUFU.EX2 R2, R136 ;  /* 0x0000008800027308 */ /* 0x000e620000000800 */
[----:B------:R-:W-:Y:S01]  /*1d8e0*/  LOP3.LUT R4, R4, 0xfffffffe, RZ, 0xc0, !PT ;  /* 0xfffffffe04047812 */ /* 0x000fe200078ec0ff */
[-CC-:B------:R-:W-:Y:S01]  /*1d8f0*/  FFMA.FTZ R153, R8, R135.reuse, -R160.reuse ;  /* 0x0000008708997223 */ /* 0x180fe200000108a0 */
[----:B------:R-:W-:Y:S01]  /*1d900*/  LOP3.LUT R5, R6, 0xfffffff8, RZ, 0xc0, !PT ;  /* 0xfffffff806057812 */ /* 0x000fe200078ec0ff */
[-C--:B------:R-:W-:Y:S01]  /*1d910*/  FFMA.FTZ R154, R9, R135.reuse, -R160 ;  /* 0x00000087099a7223 */ /* 0x080fe200000108a0 */
[----:B------:R-:W-:Y:S01]  /*1d920*/  IADD3 R4, R201, -R4, RZ ;  /* 0x80000004c9047210 */ /* 0x000fe20007ffe0ff */
[--C-:B------:R-:W-:Y:S01]  /*1d930*/  FFMA.FTZ R155, R10, R135, -R158.reuse ;  /* 0x000000870a9b7223 */ /* 0x100fe2000001089e */
[----:B------:R-:W-:Y:S01]  /*1d940*/  IADD3 R5, R200, -R5, RZ ;  /* 0x80000005c8057210 */ /* 0x000fe20007ffe0ff */
[-CC-:B------:R-:W-:Y:S01]  /*1d950*/  FFMA.FTZ R156, R11, R135.reuse, -R158.reuse ;  /* 0x000000870b9c7223 */ /* 0x180fe2000001089e */
[----:B------:R-:W-:Y:S01]  /*1d960*/  SHF.L.U32 R4, R4, 0x3, RZ ;  /* 0x0000000304047819 */ /* 0x000fe200000006ff */
[-C--:B------:R-:W-:Y:S01]  /*1d970*/  FFMA.FTZ R152, R7, R135.reuse, -R158 ;  /* 0x0000008707987223 */ /* 0x080fe2000001089e */
[----:B------:R-:W-:Y:S01]  /*1d980*/  SHF.L.U32 R5, R5, 0x6, RZ ;  /* 0x0000000605057819 */ /* 0x000fe200000006ff */
[----:B------:R-:W2:Y:S01]  /*1d990*/  MUFU.EX2 R0, R0 ;  /* 0x0000000000007308 */ /* 0x000ea20000000800 */
[----:B------:R-:W-:Y:S01]  /*1d9a0*/  SHF.L.U32 R6, R6, 0x6, RZ ;  /* 0x0000000606067819 */ /* 0x000fe200000006ff */
[-CC-:B------:R-:W-:Y:S01]  /*1d9b0*/  FFMA.FTZ R161, R20, R135.reuse, -R160.reuse ;  /* 0x0000008714a17223 */ /* 0x180fe200000108a0 */
[----:B------:R-:W-:Y:S01]  /*1d9c0*/  LOP3.LUT R5, R5, 0x1c0, RZ, 0xc0, !PT ;  /* 0x000001c005057812 */ /* 0x000fe200078ec0ff */
[----:B------:R-:W-:Y:S01]  /*1d9d0*/  FFMA.FTZ R166, R21, R135, -R160 ;  /* 0x0000008715a67223 */ /* 0x000fe200000108a0 */
[----:B------:R-:W-:Y:S01]  /*1d9e0*/  ISETP.GT.AND P0, PT, R238, R229, PT ;  /* 0x000000e5ee00720c */ /* 0x000fe20003f04270 */
[-C--:B------:R-:W-:Y:S01]  /*1d9f0*/  FFMA.FTZ R163, R22, R135.reuse, -R158 ;  /* 0x0000008716a37223 */ /* 0x080fe2000001089e */
[----:B------:R-:W-:Y:S01]  /*1da00*/  LOP3.LUT R4, R5, 0x8, R4, 0xf8, !PT ;  /* 0x0000000805047812 */ /* 0x000fe200078ef804 */
[----:B------:R-:W-:Y:S01]  /*1da10*/  FFMA.FTZ R168, R23, R135, -R158 ;  /* 0x0000008717a87223 */ /* 0x000fe2000001089e */
[----:B------:R-:W-:Y:S01]  /*1da20*/  SHF.R.U32.HI R5, RZ, 0x3, R5 ;  /* 0x00000003ff057819 */ /* 0x000fe20000011605 */
[----:B------:R-:W-:Y:S01]  /*1da30*/  MUFU.EX2 R149, R149 ;  /* 0x0000009500957308 */ /* 0x000fe20000000800 */
[----:B------:R-:W-:Y:S01]  /*1da40*/  LDSM.16.MT88.4 R20, [R221+0x10800] ;  /* 0x01080000dd14783b */ /* 0x000fe20000004200 */
[----:B-1----:R-:W-:Y:S01]  /*1da50*/  FMUL.FTZ R8, R2, R124 ;  /* 0x0000007c02087220 */ /* 0x002fe20000410000 */
[----:B------:R-:W-:Y:S01]  /*1da60*/  LOP3.LUT R4, R4, R5, RZ, 0x3c, !PT ;  /* 0x0000000504047212 */ /* 0x000fe200078e3cff */
[----:B------:R-:W-:Y:S01]  /*1da70*/  FMUL.FTZ R9, R2, R125 ;  /* 0x0000007d02097220 */ /* 0x000fe20000410000 */
[----:B------:R-:W-:Y:S01]  /*1da80*/  LOP3.LUT R5, R6, 0xfffffe00, RZ, 0xc0, !PT ;  /* 0xfffffe0006057812 */ /* 0x000fe200078ec0ff */
[C---:B------:R-:W-:Y:S02]  /*1da90*/  FMUL.FTZ R68, R2.reuse, R68 ;  /* 0x0000004402447220 */ /* 0x040fe40000410000 */
[----:B------:R-:W-:Y:S01]  /*1daa0*/  FMUL.FTZ R69, R2, R69 ;  /* 0x0000004502457220 */ /* 0x000fe20000410000 */
[----:B------:R-:W-:Y:S01]  /*1dab0*/  LOP3.LUT R4, R4, R5, RZ, 0xfc, !PT ;  /* 0x0000000504047212 */ /* 0x000fe200078efcff */
[----:B------:R-:W1:Y:S01]  /*1dac0*/  MUFU.EX2 R150, R150 ;  /* 0x0000009600967308 */ /* 0x000e620000000800 */
[----:B------:R-:W-:Y:S02]  /*1dad0*/  FMUL.FTZ R5, R2, R129 ;  /* 0x0000008102057220 */ /* 0x000fe40000410000 */
[----:B------:R-:W-:Y:S01]  /*1dae0*/  SHF.L.U32 R148, R4, 0x1, RZ ;  /* 0x0000000104947819 */ /* 0x000fe200000006ff */
[C---:B--2---:R-:W-:Y:S02]  /*1daf0*/  FMUL.FTZ R6, R0.reuse, R130 ;  /* 0x0000008200067220 */ /* 0x044fe40000410000 */
[----:B------:R-:W-:Y:S02]  /*1db00*/  FMUL.FTZ R7, R0, R131 ;  /* 0x0000008300077220 */ /* 0x000fe40000410000 */
[----:B------:R-:W2:Y:S01]  /*1db10*/  LDSM.16.MT88.4 R136, [R148+0xc000] ;  /* 0x00c000009488783b */ /* 0x000ea20000004200 */
[----:B------:R-:W-:Y:S01]  /*1db20*/  FMUL.FTZ R4, R2, R128 ;  /* 0x0000008002047220 */ /* 0x000fe20000410000 */
[----:B------:R-:W-:Y:S01]  /*1db30*/  MUFU.EX2 R151, R151 ;  /* 0x0000009700977308 */ /* 0x000fe20000000800 */
[C---:B------:R-:W-:Y:S02]  /*1db40*/  FMUL.FTZ R10, R0.reuse, R126 ;  /* 0x0000007e000a7220 */ /* 0x040fe40000410000 */
[C---:B------:R-:W-:Y:S02]  /*1db50*/  FMUL.FTZ R11, R0.reuse, R127 ;  /* 0x0000007f000b7220 */ /* 0x040fe40000410000 */
[C---:B------:R-:W-:Y:S01]  /*1db60*/  FMUL.FTZ R70, R0.reuse, R70 ;  /* 0x0000004600467220 */ /* 0x040fe20000410000 */
[----:B------:R-:W3:Y:S01]  /*1db70*/  LDSM.16.MT88.4 R124, [R219+0xc000] ;  /* 0x00c00000db7c783b */ /* 0x000ee20000004200 */
[C---:B------:R-:W-:Y:S02]  /*1db80*/  FMUL.FTZ R71, R0.reuse, R71 ;  /* 0x0000004700477220 */ /* 0x040fe40000410000 */
[C---:B------:R-:W-:Y:S01]  /*1db90*/  FMUL.FTZ R74, R0.reuse, R74 ;  /* 0x0000004a004a7220 */ /* 0x040fe20000410000 */
[----:B------:R-:W4:Y:S01]  /*1dba0*/  MUFU.EX2 R152, R152 ;  /* 0x0000009800987308 */ /* 0x000f220000000800 */
[----:B------:R-:W-:Y:S02]  /*1dbb0*/  FMUL.FTZ R75, R0, R75 ;  /* 0x0000004b004b7220 */ /* 0x000fe40000410000 */
[----:B------:R-:W-:Y:S01]  /*1dbc0*/  FMUL.FTZ R72, R2, R72 ;  /* 0x0000004802487220 */ /* 0x000fe20000410000 */
[----:B-1----:R-:W-:Y:S01]  /*1dbd0*/  F2FP.BF16.PACK_AB R128, R150, R149 ;  /* 0x000000959680723e */ /* 0x002fe200000010ff */
        /* <DEDUP_REMOVED lines=9> */
[----:B------:R-:W1:Y:S01]  /*1dc70*/  MUFU.EX2 R154, R154 ;  /* 0x0000009a009a7308 */ /* 0x000e620000000800 */
[----:B------:R-:W-:Y:S02]  /*1dc80*/  FMUL.FTZ R81, R2, R81 ;  /* 0x0000005102517220 */ /* 0x000fe40000410000 */
[----:B------:R-:W-:Y:S01]  /*1dc90*/  FMUL.FTZ R86, R0, R86 ;  /* 0x0000005600567220 */ /* 0x000fe20000410000 */
[----:B----4-:R-:W-:Y:S01]  /*1dca0*/  F2FP.BF16.PACK_AB R129, R152, R151 ;  /* 0x000000979881723e */ /* 0x010fe200000010ff */
[----:B------:R-:W-:Y:S02]  /*1dcb0*/  FMUL.FTZ R87, R0, R87 ;  /* 0x0000005700577220 */ /* 0x000fe40000410000 */
[C---:B------:R-:W-:Y:S02]  /*1dcc0*/  FMUL.FTZ R84, R2.reuse, R84 ;  /* 0x0000005402547220 */ /* 0x040fe40000410000 */
[----:B------:R-:W-:Y:S01]  /*1dcd0*/  FMUL.FTZ R85, R2, R85 ;  /* 0x0000005502557220 */ /* 0x000fe20000410000 */
[----:B------:R-:W-:Y:S01]  /*1dce0*/  MUFU.EX2 R155, R155 ;  /* 0x0000009b009b7308 */ /* 0x000fe20000000800 */
[-CC-:B------:R-:W-:Y:S02]  /*1dcf0*/  FFMA.FTZ R165, R32, R135.reuse, -R160.reuse ;  /* 0x0000008720a57223 */ /* 0x180fe400000108a0 */
[-C--:B------:R-:W-:Y:S02]  /*1dd00*/  FFMA.FTZ R170, R33, R135.reuse, -R160 ;  /* 0x0000008721aa7223 */ /* 0x080fe400000108a0 */
[-CC-:B------:R-:W-:Y:S02]  /*1dd10*/  FFMA.FTZ R167, R34, R135.reuse, -R158.reuse ;  /* 0x0000008722a77223 */ /* 0x180fe4000001089e */
[-C--:B------:R-:W-:Y:S02]  /*1dd20*/  FFMA.FTZ R172, R35, R135.reuse, -R158 ;  /* 0x0000008723ac7223 */ /* 0x080fe4000001089e */
[----:B------:R-:W-:Y:S01]  /*1dd30*/  LDSM.16.MT88.4 R32, [R221+0xd800] ;  /* 0x00d80000dd20783b */ /* 0x000fe20000004200 */
[----:B------:R-:W4:Y:S01]  /*1dd40*/  MUFU.EX2 R156, R156 ;  /* 0x0000009c009c7308 */ /* 0x000f220000000800 */
[-CC-:B------:R-:W-:Y:S02]  /*1dd50*/  FFMA.FTZ R169, R36, R135.reuse, -R160.reuse ;  /* 0x0000008724a97223 */ /* 0x180fe400000108a0 */
[----:B------:R-:W-:Y:S01]  /*1dd60*/  FFMA.FTZ R174, R37, R135, -R160 ;  /* 0x0000008725ae7223 */ /* 0x000fe200000108a0 */
[----:B-1----:R-:W-:Y:S01]  /*1dd70*/  F2FP.BF16.PACK_AB R130, R154, R153 ;  /* 0x000000999a82723e */ /* 0x002fe200000010ff */
        /* <DEDUP_REMOVED lines=14> */
[----:B------:R-:W-:Y:S02]  /*1de60*/  FFMA.FTZ R184, R51, R135, -R158 ;  /* 0x0000008733b87223 */ /* 0x000fe4000001089e */
[----:B------:R-:W-:Y:S01]  /*1de70*/  LDSM.16.MT88.4 R48, [R219+0x13000] ;  /* 0x01300000db30783b */ /* 0x000fe20000004200 */
[C---:B------:R-:W-:Y:S02]  /*1de80*/  FMUL.FTZ R90, R0.reuse, R90 ;  /* 0x0000005a005a7220 */ /* 0x040fe40000410000 */
[----:B------:R-:W-:Y:S01]  /*1de90*/  FMUL.FTZ R91, R0, R91 ;  /* 0x0000005b005b7220 */ /* 0x000fe20000410000 */
[C---:B--2---:R-:W-:Y:S01]  /*1dea0*/  HMMA.16816.F32.BF16 R4, R128.reuse, R136, R4 ;  /* 0x000000888004723c */ /* 0x044fe20000041804 */
        /* <DEDUP_REMOVED lines=22> */
[-CC-:B------:R-:W-:Y:S02]  /*1e010*/  FFMA.FTZ R144, R12, R135.reuse, -R160.reuse ;  /* 0x000000870c907223 */ /* 0x180fe400000108a0 */
[C---:B------:R-:W-:Y:S02]  /*1e020*/  FMUL.FTZ R12, R2.reuse, R120 ;  /* 0x00000078020c7220 */ /* 0x040fe40000410000 */
[C---:B---3--:R-:W-:Y:S03]  /*1e030*/  HMMA.16816.F32.BF16 R84, R128.reuse, R124, R84 ;  /* 0x0000007c8054723c */ /* 0x048fe60000041854 */
[----:B------:R-:W-:Y:S01]  /*1e040*/  MUFU.EX2 R144, R144 ;  /* 0x0000009000907308 */ /* 0x000fe20000000800 */
[----:B------:R-:W-:Y:S02]  /*1e050*/  FFMA.FTZ R145, R13, R135, -R160 ;  /* 0x000000870d917223 */ /* 0x000fe400000108a0 */
[----:B------:R-:W-:Y:S02]  /*1e060*/  FMUL.FTZ R13, R2, R121 ;  /* 0x00000079020d7220 */ /* 0x000fe40000410000 */
[C---:B------:R-:W-:Y:S01]  /*1e070*/  HMMA.16816.F32.BF16 R88, R128.reuse, R126, R88 ;  /* 0x0000007e8058723c */ /* 0x040fe20000041858 */
[----:B------:R-:W3:Y:S03]  /*1e080*/  LDSM.16.MT88.4 R124, [R220+0x10000] ;  /* 0x01000000dc7c783b */ /* 0x000ee60000004200 */
[-CC-:B------:R-:W-:Y:S01]  /*1e090*/  FFMA.FTZ R146, R14, R135.reuse, -R158.reuse ;  /* 0x000000870e927223 */ /* 0x180fe2000001089e */
[----:B------:R-:W4:Y:S01]  /*1e0a0*/  MUFU.EX2 R145, R145 ;  /* 0x0000009100917308 */ /* 0x000f220000000800 */
[C---:B------:R-:W-:Y:S02]  /*1e0b0*/  FMUL.FTZ R14, R0.reuse, R122 ;  /* 0x0000007a000e7220 */ /* 0x040fe40000410000 */
[C---:B-1----:R-:W-:Y:S04]  /*1e0c0*/  HMMA.16816.F32.BF16 R92, R128.reuse, R136, R92 ;  /* 0x00000088805c723c */ /* 0x042fe8000004185c */
[----:B------:R-:W-:Y:S02]  /*1e0d0*/  FFMA.FTZ R147, R15, R135, -R158 ;  /* 0x000000870f937223 */ /* 0x000fe4000001089e */
[C---:B------:R-:W-:Y:S01]  /*1e0e0*/  FMUL.FTZ R15, R0.reuse, R123 ;  /* 0x0000007b000f7220 */ /* 0x040fe20000410000 */
[----:B------:R-:W-:Y:S01]  /*1e0f0*/  MUFU.EX2 R146, R146 ;  /* 0x0000009200927308 */ /* 0x000fe20000000800 */
[C---:B------:R-:W-:Y:S01]  /*1e100*/  HMMA.16816.F32.BF16 R96, R128.reuse, R138, R96 ;  /* 0x0000008a8060723c */ /* 0x040fe20000041860 */
[----:B------:R-:W1:Y:S03]  /*1e110*/  LDSM.16.MT88.4 R120, [R219+0x10000] ;  /* 0x01000000db78783b */ /* 0x000e660000004200 */
[C---:B------:R-:W-:Y:S02]  /*1e120*/  FMUL.FTZ R102, R0.reuse, R102 ;  /* 0x0000006600667220 */ /* 0x040fe40000410000 */
[----:B------:R-:W-:Y:S02]  /*1e130*/  FMUL.FTZ R103, R0, R103 ;  /* 0x0000006700677220 */ /* 0x000fe40000410000 */
[C---:B------:R-:W-:Y:S01]  /*1e140*/  FMUL.FTZ R100, R2.reuse, R100 ;  /* 0x0000006402647220 */ /* 0x040fe20000410000 */
[----:B------:R-:W5:Y:S01]  /*1e150*/  LDSM.16.MT88.4 R136, [R148+0xc800] ;  /* 0x00c800009488783b */ /* 0x000f620000004200 */
[----:B------:R-:W1:Y:S02]  /*1e160*/  MUFU.EX2 R147, R147 ;  /* 0x0000009300937308 */ /* 0x000e640000000800 */
[----:B------:R-:W-:Y:S02]  /*1e170*/  FMUL.FTZ R101, R2, R101 ;  /* 0x0000006502657220 */ /* 0x000fe40000410000 */
[C---:B------:R-:W-:Y:S02]  /*1e180*/  FMUL.FTZ R106, R0.reuse, R106 ;  /* 0x0000006a006a7220 */ /* 0x040fe40000410000 */
[----:B------:R-:W-:Y:S02]  /*1e190*/  FMUL.FTZ R107, R0, R107 ;  /* 0x0000006b006b7220 */ /* 0x000fe40000410000 */
[C---:B------:R-:W-:Y:S01]  /*1e1a0*/  FMUL.FTZ R104, R2.reuse, R104 ;  /* 0x0000006802687220 */ /* 0x040fe20000410000 */
[C---:B--2---:R-:W-:Y:S01]  /*1e1b0*/  HMMA.16816.F32.BF16 R100, R128.reuse, R140, R100 ;  /* 0x0000008c8064723c */ /* 0x044fe20000041864 */
[----:B------:R-:W-:Y:S02]  /*1e1c0*/  MUFU.EX2 R172, R172 ;  /* 0x000000ac00ac7308 */ /* 0x000fe40000000800 */
[----:B------:R-:W-:Y:S02]  /*1e1d0*/  FMUL.FTZ R105, R2, R105 ;  /* 0x0000006902697220 */ /* 0x000fe40000410000 */
[C---:B------:R-:W-:Y:S02]  /*1e1e0*/  FMUL.FTZ R110, R0.reuse, R110 ;  /* 0x0000006e006e7220 */ /* 0x040fe40000410000 */
[----:B------:R-:W-:Y:S01]  /*1e1f0*/  FMUL.FTZ R111, R0, R111 ;  /* 0x0000006f006f7220 */ /* 0x000fe20000410000 */
[C---:B------:R-:W-:Y:S01]  /*1e200*/  HMMA.16816.F32.BF16 R12, R128.reuse, R142, R12 ;  /* 0x0000008e800c723c */ /* 0x040fe2000004180c */
[----:B------:R-:W-:Y:S02]  /*1e210*/  LDSM.16.MT88.4 R140, [R220+0xc800] ;  /* 0x00c80000dc8c783b */ /* 0x000fe40000004200 */
[----:B------:R-:W-:Y:S01]  /*1e220*/  MUFU.EX2 R169, R169 ;  /* 0x000000a900a97308 */ /* 0x000fe20000000800 */
[-CC-:B------:R-:W-:Y:S02]  /*1e230*/  FFMA.FTZ R157, R16, R135.reuse, -R160.reuse ;  /* 0x00000087109d7223 */ /* 0x180fe400000108a0 */
[-C--:B------:R-:W-:Y:S02]  /*1e240*/  FFMA.FTZ R162, R17, R135.reuse, -R160 ;  /* 0x0000008711a27223 */ /* 0x080fe400000108a0 */
[C---:B---3--:R-:W-:Y:S04]  /*1e250*/  HMMA.16816.F32.BF16 R104, R128.reuse, R124, R104 ;  /* 0x0000007c8068723c */ /* 0x048fe80000041868 */
[-CC-:B------:R-:W-:Y:S01]  /*1e260*/  FFMA.FTZ R159, R18, R135.reuse, -R158.reuse ;  /* 0x00000087129f7223 */ /* 0x180fe2000001089e */
[----:B------:R-:W-:Y:S01]  /*1e270*/  MUFU.EX2 R157, R157 ;  /* 0x0000009d009d7308 */ /* 0x000fe20000000800 */
[----:B------:R-:W-:Y:S02]  /*1e280*/  FFMA.FTZ R164, R19, R135, -R158 ;  /* 0x0000008713a47223 */ /* 0x000fe4000001089e */
[C---:B------:R-:W-:Y:S04]  /*1e290*/  FMUL.FTZ R108, R2.reuse, R108 ;  /* 0x0000006c026c7220 */ /* 0x040fe80000410000 */
[----:B------:R-:W-:Y:S02]  /*1e2a0*/  FMUL.FTZ R109, R2, R109 ;  /* 0x0000006d026d7220 */ /* 0x000fe40000410000 */
[C---:B------:R-:W-:Y:S01]  /*1e2b0*/  FMUL.FTZ R18, R0.reuse, R118 ;  /* 0x0000007600127220 */ /* 0x040fe20000410000 */
[----:B------:R-:W2:Y:S01]  /*1e2c0*/  MUFU.EX2 R162, R162 ;  /* 0x000000a200a27308 */ /* 0x000ea20000000800 */
[----:B------:R-:W-:Y:S02]  /*1e2d0*/  FMUL.FTZ R19, R0, R119 ;  /* 0x0000007700137220 */ /* 0x000fe40000410000 */
[C---:B------:R-:W-:Y:S01]  /*1e2e0*/  FMUL.FTZ R16, R2.reuse, R116 ;  /* 0x0000007402107220 */ /* 0x040fe20000410000 */
[C---:B------:R-:W-:Y:S01]  /*1e2f0*/  HMMA.16816.F32.BF16 R108, R128.reuse, R126, R108 ;  /* 0x0000007e806c723c */ /* 0x040fe2000004186c */
[----:B------:R-:W3:Y:S02]  /*1e300*/  LDSM.16.MT88.4 R124, [R221+0xc800] ;  /* 0x00c80000dd7c783b */ /* 0x000ee40000004200 */
[----:B------:R-:W-:Y:S01]  /*1e310*/  FMUL.FTZ R17, R2, R117 ;  /* 0x0000007502117220 */ /* 0x000fe20000410000 */
[----:B----4-:R-:W-:Y:S01]  /*1e320*/  F2FP.BF16.PACK_AB R116, R145, R144 ;  /* 0x000000909174723e */ /* 0x010fe200000010ff */
[C---:B------:R-:W-:Y:S01]  /*1e330*/  FMUL.FTZ R114, R0.reuse, R114 ;  /* 0x0000007200727220 */ /* 0x040fe20000410000 */
[----:B------:R-:W-:Y:S01]  /*1e340*/  MUFU.EX2 R159, R159 ;  /* 0x0000009f009f7308 */ /* 0x000fe20000000800 */
[----:B-1----:R-:W-:Y:S01]  /*1e350*/  F2FP.BF16.PACK_AB R117, R147, R146 ;  /* 0x000000929375723e */ /* 0x002fe200000010ff */
[----:B------:R-:W-:Y:S02]  /*1e360*/  FMUL.FTZ R115, R0, R115 ;  /* 0x0000007300737220 */ /* 0x000fe40000410000 */
[C---:B------:R-:W-:Y:S03]  /*1e370*/  HMMA.16816.F32.BF16 R16, R128.reuse, R120, R16 ;  /* 0x000000788010723c */ /* 0x040fe60000041810 */
[C---:B------:R-:W-:Y:S02]  /*1e380*/  FMUL.FTZ R112, R2.reuse, R112 ;  /* 0x0000007002707220 */ /* 0x040fe40000410000 */
[----:B------:R-:W-:Y:S01]  /*1e390*/  FMUL.FTZ R113, R2, R113 ;  /* 0x0000007102717220 */ /* 0x000fe20000410000 */
[----:B------:R-:W1:Y:S01]  /*1e3a0*/  MUFU.EX2 R164, R164 ;  /* 0x000000a400a47308 */ /* 0x000e620000000800 */
[-CC-:B------:R-:W-:Y:S02]  /*1e3b0*/  FFMA.FTZ R52, R52, R135.reuse, -R160.reuse ;  /* 0x0000008734347223 */ /* 0x180fe400000108a0 */
[----:B------:R-:W-:Y:S03]  /*1e3c0*/  FFMA.FTZ R53, R53, R135, -R160 ;  /* 0x0000008735357223 */ /* 0x000fe600000108a0 */
[----:B------:R-:W-:Y:S01]  /*1e3d0*/  HMMA.16816.F32.BF16 R112, R128, R122, R112 ;  /* 0x0000007a8070723c */ /* 0x000fe20000041870 */
[----:B------:R-:W4:Y:S02]  /*1e3e0*/  LDSM.16.MT88.4 R120, [R219+0xc800] ;  /* 0x00c80000db78783b */ /* 0x000f240000004200 */
[----:B--2---:R-:W-:Y:S01]  /*1e3f0*/  F2FP.BF16.PACK_AB R118, R162, R157 ;  /* 0x0000009da276723e */ /* 0x004fe200000010ff */
[----:B------:R-:W-:Y:S01]  /*1e400*/  MUFU.EX2 R174, R174 ;  /* 0x000000ae00ae7308 */ /* 0x000fe20000000800 */
[-CC-:B------:R-:W-:Y:S02]  /*1e410*/  FFMA.FTZ R54, R54, R135.reuse, -R158.reuse ;  /* 0x0000008736367223 */ /* 0x180fe4000001089e */
[-C--:B------:R-:W-:Y:S02]  /*1e420*/  FFMA.FTZ R55, R55, R135.reuse, -R158 ;  /* 0x0000008737377223 */ /* 0x080fe4000001089e */
[----:B------:R-:W2:Y:S03]  /*1e430*/  LDSM.16.MT88.4 R128, [R148+0x10800] ;  /* 0x010800009480783b */ /* 0x000ea60000004200 */
[-CC-:B------:R-:W-:Y:S02]  /*1e440*/  FFMA.FTZ R56, R56, R135.reuse, -R160.reuse ;  /* 0x0000008738387223 */ /* 0x180fe400000108a0 */
[----:B------:R-:W-:Y:S01]  /*1e450*/  MUFU.EX2 R171, R171 ;  /* 0x000000ab00ab7308 */ /* 0x000fe20000000800 */
[-C--:B------:R-:W-:Y:S02]  /*1e460*/  FFMA.FTZ R57, R57, R135.reuse, -R160 ;  /* 0x0000008739397223 */ /* 0x080fe400000108a0 */
[--C-:B------:R-:W-:Y:S01]  /*1e470*/  FFMA.FTZ R58, R58, R135, -R158.reuse ;  /* 0x000000873a3a7223 */ /* 0x100fe2000001089e */
[----:B-1----:R-:W-:Y:S01]  /*1e480*/  F2FP.BF16.PACK_AB R119, R164, R159 ;  /* 0x0000009fa477723e */ /* 0x002fe200000010ff */
[-C--:B------:R-:W-:Y:S02]  /*1e490*/  FFMA.FTZ R59, R59, R135.reuse, -R158 ;  /* 0x000000873b3b7223 */ /* 0x080fe4000001089e */
[-CC-:B------:R-:W-:Y:S02]  /*1e4a0*/  FFMA.FTZ R60, R60, R135.reuse, -R160.reuse ;  /* 0x000000873c3c7223 */ /* 0x180fe400000108a0 */
[-C--:B------:R-:W-:Y:S01]  /*1e4b0*/  FFMA.FTZ R61, R61, R135.reuse, -R160 ;  /* 0x000000873d3d7223 */ /* 0x080fe200000108a0 */
[----:B------:R-:W-:Y:S01]  /*1e4c0*/  MUFU.EX2 R176, R176 ;  /* 0x000000b000b07308 */ /* 0x000fe20000000800 */
[C---:B-----5:R-:W-:Y:S05]  /*1e4d0*/  HMMA.16816.F32.BF16 R4, R116.reuse, R136, R4 ;  /* 0x000000887404723c */ /* 0x060fea0000041804 */
[-CC-:B------:R-:W-:Y:S02]  /*1e4e0*/  FFMA.FTZ R62, R62, R135.reuse, -R158.reuse ;  /* 0x000000873e3e7223 */ /* 0x180fe4000001089e */
[----:B------:R-:W-:Y:S01]  /*1e4f0*/  FFMA.FTZ R63, R63, R135, -R158 ;  /* 0x000000873f3f7223 */ /* 0x000fe2000001089e */
[C---:B------:R-:W-:Y:S01]  /*1e500*/  HMMA.16816.F32.BF16 R8, R116.reuse, R138, R8 ;  /* 0x0000008a7408723c */ /* 0x040fe20000041808 */
[----:B------:R-:W-:Y:S01]  /*1e510*/  LDSM.16.MT88.4 R136, [R219+0x10800] ;  /* 0x01080000db88783b */ /* 0x000fe20000004200 */
[----:B------:R-:W-:Y:S02]  /*1e520*/  MUFU.EX2 R173, R173 ;  /* 0x000000ad00ad7308 */ /* 0x000fe40000000800 */
[----:B------:R-:W-:Y:S02]  /*1e530*/  FFMA.FTZ R151, R0, R249, R151 ;  /* 0x000000f900977223 */ /* 0x000fe40000010097 */
[----:B------:R-:W-:Y:S02]  /*1e540*/  FFMA.FTZ R149, R2, R251, R149 ;  /* 0x000000fb02957223 */ /* 0x000fe40000010095 */
[C---:B---3--:R-:W-:Y:S04]  /*1e550*/  HMMA.16816.F32.BF16 R68, R116.reuse, R124, R68 ;  /* 0x0000007c7444723c */ /* 0x048fe80000041844 */
[----:B------:R-:W-:Y:S01]  /*1e560*/  MUFU.EX2 R178, R178 ;  /* 0x000000b200b27308 */ /* 0x000fe20000000800 */
[----:B------:R-:W-:Y:S02]  /*1e570*/  FADD.FTZ R152, R152, R151 ;  /* 0x0000009798987221 */ /* 0x000fe40000010000 */
[----:B------:R-:W-:Y:S01]  /*1e580*/  FADD.FTZ R150, R150, R149 ;  /* 0x0000009596967221 */ /* 0x000fe20000010000 */
[C---:B------:R-:W-:Y:S01]  /*1e590*/  HMMA.16816.F32.BF16 R72, R116.reuse, R126, R72 ;  /* 0x0000007e7448723c */ /* 0x040fe20000041848 */
[----:B------:R-:W1:Y:S05]  /*1e5a0*/  LDSM.16.MT88.4 R124, [R220+0x10800] ;  /* 0x01080000dc7c783b */ /* 0x000e6a0000004200 */
[----:B------:R-:W-:Y:S02]  /*1e5b0*/  MUFU.EX2 R175, R175 ;  /* 0x000000af00af7308 */ /* 0x000fe40000000800 */
[C---:B------:R-:W-:Y:S07]  /*1e5c0*/  HMMA.16816.F32.BF16 R76, R116.reuse, R140, R76 ;  /* 0x0000008c744c723c */ /* 0x040fee000004184c */
[-CC-:B------:R-:W-:Y:S01]  /*1e5d0*/  FFMA.FTZ R140, R24, R135.reuse, -R160.reuse ;  /* 0x00000087188c7223 */ /* 0x180fe200000108a0 */
[C---:B------:R-:W-:Y:S01]  /*1e5e0*/  HMMA.16816.F32.BF16 R80, R116.reuse, R142, R80 ;  /* 0x0000008e7450723c */ /* 0x040fe20000041850 */
[----:B------:R-:W-:Y:S03]  /*1e5f0*/  MUFU.EX2 R180, R180 ;  /* 0x000000b400b47308 */ /* 0x000fe60000000800 */
[-C--:B------:R-:W-:Y:S03]  /*1e600*/  FFMA.FTZ R141, R25, R135.reuse, -R160 ;  /* 0x00000087198d7223 */ /* 0x080fe600000108a0 */
[-CC-:B------:R-:W-:Y:S01]  /*1e610*/  FFMA.FTZ R142, R26, R135.reuse, -R158.reuse ;  /* 0x000000871a8e7223 */ /* 0x180fe2000001089e */
[C---:B----4-:R-:W-:Y:S03]  /*1e620*/  HMMA.16816.F32.BF16 R84, R116.reuse, R120, R84 ;  /* 0x000000787454723c */ /* 0x050fe60000041854 */
[----:B------:R-:W-:Y:S01]  /*1e630*/  MUFU.EX2 R140, R140 ;  /* 0x0000008c008c7308 */ /* 0x000fe20000000800 */
[----:B------:R-:W-:Y:S02]  /*1e640*/  FFMA.FTZ R143, R27, R135, -R158 ;  /* 0x000000871b8f7223 */ /* 0x000fe4000001089e */
[----:B------:R-:W-:Y:S02]  /*1e650*/  LDSM.16.MT88.4 R24, [R221+0xd000] ;  /* 0x00d00000dd18783b */ /* 0x000fe40000004200 */
[C---:B------:R-:W-:Y:S05]  /*1e660*/  HMMA.16816.F32.BF16 R88, R116.reuse, R122, R88 ;  /* 0x0000007a7458723c */ /* 0x040fea0000041858 */
[----:B------:R-:W3:Y:S01]  /*1e670*/  MUFU.EX2 R141, R141 ;  /* 0x0000008d008d7308 */ /* 0x000ee20000000800 */
[----:B------:R-:W4:Y:S02]  /*1e680*/  LDSM.16.MT88.4 R120, [R148+0xd000] ;  /* 0x00d000009478783b */ /* 0x000f240000004200 */
[C---:B--2---:R-:W-:Y:S07]  /*1e690*/  HMMA.16816.F32.BF16 R92, R116.reuse, R128, R92 ;  /* 0x00000080745c723c */ /* 0x044fee000004185c */
[----:B------:R-:W-:Y:S01]  /*1e6a0*/  MUFU.EX2 R142, R142 ;  /* 0x0000008e008e7308 */ /* 0x000fe20000000800 */
[C---:B------:R-:W-:Y:S08]  /*1e6b0*/  HMMA.16816.F32.BF16 R96, R116.reuse, R130, R96 ;  /* 0x000000827460723c */ /* 0x040ff00000041860 */
[C---:B------:R-:W-:Y:S01]  /*1e6c0*/  HMMA.16816.F32.BF16 R100, R116.reuse, R20, R100 ;  /* 0x000000147464723c */ /* 0x040fe20000041864 */
[----:B------:R-:W2:Y:S06]  /*1e6d0*/  MUFU.EX2 R143, R143 ;  /* 0x0000008f008f7308 */ /* 0x000eac0000000800 */
[----:B------:R-:W-:Y:S01]  /*1e6e0*/  F2FP.BF16.PACK_AB R20, R166, R161 ;  /* 0x000000a1a614723e */ /* 0x000fe200000010ff */
[C---:B------:R-:W-:Y:S03]  /*1e6f0*/  HMMA.16816.F32.BF16 R12, R116.reuse, R22, R12 ;  /* 0x00000016740c723c */ /* 0x040fe6000004180c */
[----:B------:R-:W-:Y:S01]  /*1e700*/  MUFU.EX2 R177, R177 ;  /* 0x000000b100b17308 */ /* 0x000fe20000000800 */
[----:B------:R-:W-:Y:S03]  /*1e710*/  F2FP.BF16.PACK_AB R21, R168, R163 ;  /* 0x000000a3a815723e */ /* 0x000fe600000010ff */
[----:B---3--:R-:W-:Y:S01]  /*1e720*/  F2FP.BF16.PACK_AB R22, R141, R140 ;  /* 0x0000008c8d16723e */ /* 0x008fe200000010ff */
[C---:B-1----:R-:W-:Y:S05]  /*1e730*/  HMMA.16816.F32.BF16 R104, R116.reuse, R124, R104 ;  /* 0x0000007c7468723c */ /* 0x042fea0000041868 */
[----:B------:R-:W-:Y:S03]  /*1e740*/  MUFU.EX2 R182, R182 ;  /* 0x000000b600b67308 */ /* 0x000fe60000000800 */
[C---:B------:R-:W-:Y:S01]  /*1e750*/  HMMA.16816.F32.BF16 R108, R116.reuse, R126, R108 ;  /* 0x0000007e746c723c */ /* 0x040fe2000004186c */
[----:B------:R-:W1:Y:S03]  /*1e760*/  LDSM.16.MT88.4 R124, [R220+0xd000] ;  /* 0x00d00000dc7c783b */ /* 0x000e660000004200 */
[----:B--2---:R-:W-:Y:S03]  /*1e770*/  F2FP.BF16.PACK_AB R23, R143, R142 ;  /* 0x0000008e8f17723e */ /* 0x004fe600000010ff */
[----:B------:R-:W-:Y:S01]  /*1e780*/  MUFU.EX2 R179, R179 ;  /* 0x000000b300b37308 */ /* 0x000fe20000000800 */
[C---:B------:R-:W-:Y:S07]  /*1e790*/  HMMA.16816.F32.BF16 R16, R116.reuse, R136, R16 ;  /* 0x000000887410723c */ /* 0x040fee0000041810 */
[-CC-:B------:R-:W-:Y:S01]  /*1e7a0*/  FFMA.FTZ R136, R28, R135.reuse, -R160.reuse ;  /* 0x000000871c887223 */ /* 0x180fe200000108a0 */
[----:B------:R-:W-:Y:S01]  /*1e7b0*/  HMMA.16816.F32.BF16 R112, R116, R138, R112 ;  /* 0x0000008a7470723c */ /* 0x000fe20000041870 */
[----:B------:R-:W2:Y:S01]  /*1e7c0*/  LDSM.16.MT88.4 R116, [R219+0xd000] ;  /* 0x00d00000db74783b */ /* 0x000ea20000004200 */
[----:B------:R-:W-:Y:S02]  /*1e7d0*/  MUFU.EX2 R184, R184 ;  /* 0x000000b800b87308 */ /* 0x000fe40000000800 */
[-C--:B------:R-:W-:Y:S03]  /*1e7e0*/  FFMA.FTZ R137, R29, R135.reuse, -R160 ;  /* 0x000000871d897223 */ /* 0x080fe600000108a0 */
[-CC-:B------:R-:W-:Y:S01]  /*1e7f0*/  FFMA.FTZ R138, R30, R135.reuse, -R158.reuse ;  /* 0x000000871e8a7223 */ /* 0x180fe2000001089e */
[C---:B----4-:R-:W-:Y:S04]  /*1e800*/  HMMA.16816.F32.BF16 R4, R20.reuse, R120, R4 ;  /* 0x000000781404723c */ /* 0x050fe80000041804 */
[----:B------:R-:W-:Y:S01]  /*1e810*/  MUFU.EX2 R136, R136 ;  /* 0x0000008800887308 */ /* 0x000fe20000000800 */
[----:B------:R-:W-:Y:S02]  /*1e820*/  FFMA.FTZ R139, R31, R135, -R158 ;  /* 0x000000871f8b7223 */ /* 0x000fe4000001089e */
[----:B------:R-:W-:Y:S01]  /*1e830*/  LDSM.16.MT88.4 R28, [R220+0x11000] ;  /* 0x01100000dc1c783b */ /* 0x000fe20000004200 */
[C---:B------:R-:W-:Y:S06]  /*1e840*/  HMMA.16816.F32.BF16 R8, R20.reuse, R122, R8 ;  /* 0x0000007a1408723c */ /* 0x040fec0000041808 */
[----:B------:R-:W3:Y:S01]  /*1e850*/  MUFU.EX2 R137, R137 ;  /* 0x0000008900897308 */ /* 0x000ee20000000800 */
[----:B------:R-:W4:Y:S01]  /*1e860*/  LDSM.16.MT88.4 R120, [R148+0x11000] ;  /* 0x011000009478783b */ /* 0x000f220000004200 */
[C---:B------:R-:W-:Y:S08]  /*1e870*/  HMMA.16816.F32.BF16 R68, R20.reuse, R24, R68 ;  /* 0x000000181444723c */ /* 0x040ff00000041844 */
[C---:B------:R-:W-:Y:S01]  /*1e880*/  HMMA.16816.F32.BF16 R72, R20.reuse, R26, R72 ;  /* 0x0000001a1448723c */ /* 0x040fe20000041848 */
[----:B------:R-:W5:Y:S01]  /*1e890*/  LDSM.16.MT88.4 R24, [R221+0x11000] ;  /* 0x01100000dd18783b */ /* 0x000f620000004200 */
[----:B------:R-:W-:Y:S06]  /*1e8a0*/  MUFU.EX2 R138, R138 ;  /* 0x0000008a008a7308 */ /* 0x000fec0000000800 */
[C---:B-1----:R-:W-:Y:S04]  /*1e8b0*/  HMMA.16816.F32.BF16 R76, R20.reuse, R124, R76 ;  /* 0x0000007c144c723c */ /* 0x042fe8000004184c */
[----:B------:R-:W1:Y:S04]  /*1e8c0*/  MUFU.EX2 R139, R139 ;  /* 0x0000008b008b7308 */ /* 0x000e680000000800 */
[C---:B------:R-:W-:Y:S01]  /*1e8d0*/  HMMA.16816.F32.BF16 R80, R20.reuse, R126, R80 ;  /* 0x0000007e1450723c */ /* 0x040fe20000041850 */
[----:B------:R-:W1:Y:S05]  /*1e8e0*/  LDSM.16.MT88.4 R124, [R219+0x11000] ;  /* 0x01100000db7c783b */ /* 0x000e6a0000004200 */
        /* <DEDUP_REMOVED lines=10> */
[C---:B-----5:R-:W-:Y:S08]  /*1e990*/  HMMA.16816.F32.BF16 R100, R20.reuse, R24, R100 ;  /* 0x000000181464723c */ /* 0x060ff00000041864 */
[C---:B------:R-:W-:Y:S01]  /*1e9a0*/  HMMA.16816.F32.BF16 R12, R20.reuse, R26, R12 ;  /* 0x0000001a140c723c */ /* 0x040fe2000004180c */
[----:B------:R-:W4:Y:S01]  /*1e9b0*/  LDSM.16.MT88.4 R24, [R220+0xd800] ;  /* 0x00d80000dc18783b */ /* 0x000f220000004200 */
        /* <DEDUP_REMOVED lines=10> */
[----:B---3--:R-:W-:Y:S02]  /*1ea60*/  F2FP.BF16.PACK_AB R20, R137, R136 ;  /* 0x000000888914723e */ /* 0x008fe400000010ff */
[----:B------:R-:W-:Y:S03]  /*1ea70*/  F2FP.BF16.PACK_AB R21, R139, R138 ;  /* 0x0000008a8b15723e */ /* 0x000fe600000010ff */
[----:B------:R-:W-:Y:S01]  /*1ea80*/  F2FP.BF16.PACK_AB R22, R170, R165 ;  /* 0x000000a5aa16723e */ /* 0x000fe200000010ff */
[----:B------:R-:W-:Y:S01]  /*1ea90*/  MUFU.EX2 R60, R60 ;  /* 0x0000003c003c7308 */ /* 0x000fe20000000800 */
[----:B------:R-:W-:Y:S07]  /*1eaa0*/  F2FP.BF16.PACK_AB R23, R172, R167 ;  /* 0x000000a7ac17723e */ /* 0x000fee00000010ff */
[C---:B--2---:R-:W-:Y:S02]  /*1eab0*/  HMMA.16816.F32.BF16 R4, R20.reuse, R116, R4 ;  /* 0x000000741404723c */ /* 0x044fe40000041804 */
[----:B------:R-:W-:Y:S06]  /*1eac0*/  MUFU.EX2 R61, R61 ;  /* 0x0000003d003d7308 */ /* 0x000fec0000000800 */
[C---:B------:R-:W-:Y:S01]  /*1ead0*/  HMMA.16816.F32.BF16 R8, R20.reuse, R118, R8 ;  /* 0x000000761408723c */ /* 0x040fe20000041808 */
[----:B------:R-:W1:Y:S03]  /*1eae0*/  LDSM.16.MT88.4 R116, [R148+0x11800] ;  /* 0x011800009474783b */ /* 0x000e660000004200 */
[----:B------:R-:W-:Y:S04]  /*1eaf0*/  MUFU.EX2 R62, R62 ;  /* 0x0000003e003e7308 */ /* 0x000fe80000000800 */
[C---:B------:R-:W-:Y:S06]  /*1eb00*/  HMMA.16816.F32.BF16 R68, R20.reuse, R32, R68 ;  /* 0x000000201444723c */ /* 0x040fec0000041844 */
[----:B------:R-:W-:Y:S02]  /*1eb10*/  MUFU.EX2 R63, R63 ;  /* 0x0000003f003f7308 */ /* 0x000fe40000000800 */
[C---:B------:R-:W-:Y:S01]  /*1eb20*/  HMMA.16816.F32.BF16 R72, R20.reuse, R34, R72 ;  /* 0x000000221448723c */ /* 0x040fe20000041848 */
[----:B------:R-:W2:Y:S07]  /*1eb30*/  LDSM.16.MT88.4 R32, [R221+0x11800] ;  /* 0x01180000dd20783b */ /* 0x000eae0000004200 */
        /* <DEDUP_REMOVED lines=101> */
[----:B------:R-:W-:Y:S06]  /*1f190*/  MUFU.EX2 R34, R34 ;  /* 0x0000002200227308 */ /* 0x000fec0000000800 */
[----:B------:R-:W-:Y:S01]  /*1f1a0*/  FADD.FTZ R37, R153, R150 ;  /* 0x0000009699257221 */ /* 0x000fe20000010000 */
[C---:B------:R-:W-:Y:S03]  /*1f1b0*/  HMMA.16816.F32.BF16 R88, R20.reuse, R38, R88 ;  /* 0x000000261458723c */ /* 0x040fe60000041858 */
[----:B------:R-:W4:Y:S01]  /*1f1c0*/  MUFU.EX2 R35, R158 ;  /* 0x0000009e00237308 */ /* 0x000f220000000800 */
[----:B------:R-:W-:Y:S04]  /*1f1d0*/  FADD.FTZ R37, R154, R37 ;  /* 0x000000259a257221 */ /* 0x000fe80000010000 */
[C---:B-1----:R-:W-:Y:S04]  /*1f1e0*/  HMMA.16816.F32.BF16 R92, R20.reuse, R28, R92 ;  /* 0x0000001c145c723c */ /* 0x042fe8000004185c */
[----:B------:R-:W-:Y:S04]  /*1f1f0*/  FADD.FTZ R2, R144, R37 ;  /* 0x0000002590027221 */ /* 0x000fe80000010000 */
[C---:B------:R-:W-:Y:S01]  /*1f200*/  HMMA.16816.F32.BF16 R96, R20.reuse, R30, R96 ;  /* 0x0000001e1460723c */ /* 0x040fe20000041860 */
[----:B------:R-:W1:Y:S03]  /*1f210*/  LDSM.16.MT88.4 R28, [R220+0xf800] ;  /* 0x00f80000dc1c783b */ /* 0x000e660000004200 */
[----:B------:R-:W-:Y:S04]  /*1f220*/  FADD.FTZ R2, R145, R2 ;  /* 0x0000000291027221 */ /* 0x000fe80000010000 */
[C---:B------:R-:W-:Y:S04]  /*1f230*/  HMMA.16816.F32.BF16 R100, R20.reuse, R40, R100 ;  /* 0x000000281464723c */ /* 0x040fe80000041864 */
[----:B------:R-:W-:Y:S04]  /*1f240*/  FADD.FTZ R157, R157, R2 ;  /* 0x000000029d9d7221 */ /* 0x000fe80000010000 */
[C---:B------:R-:W-:Y:S04]  /*1f250*/  HMMA.16816.F32.BF16 R12, R20.reuse, R42, R12 ;  /* 0x0000002a140c723c */ /* 0x040fe8000004180c */
[----:B------:R-:W-:Y:S04]  /*1f260*/  FADD.FTZ R162, R162, R157 ;  /* 0x0000009da2a27221 */ /* 0x000fe80000010000 */
        /* <DEDUP_REMOVED lines=29> */
[C---:B------:R-:W-:Y:S01]  /*1f440*/  HMMA.16816.F32.BF16 R88, R20.reuse, R6, R88 ;  /* 0x000000061458723c */ /* 0x040fe20000041858 */
[----:B------:R-:W1:Y:S02]  /*1f450*/  LDSM.16.MT88.4 R4, [R220+0x13800] ;  /* 0x01380000dc04783b */ /* 0x000e640000004200 */
[----:B------:R-:W-:Y:S02]  /*1f460*/  FADD.FTZ R142, R142, R25 ;  /* 0x000000198e8e7221 */ /* 0x000fe40000010000 */
[----:B------:R-:W-:Y:S02]  /*1f470*/  FADD.FTZ R2, R136, R141 ;  /* 0x0000008d88027221 */ /* 0x000fe40000010000 */
[----:B------:R-:W-:Y:S01]  /*1f480*/  FADD.FTZ R143, R143, R142 ;  /* 0x0000008e8f8f7221 */ /* 0x000fe20000010000 */
[C---:B----4-:R-:W-:Y:S04]  /*1f490*/  HMMA.16816.F32.BF16 R92, R20.reuse, R8, R92 ;  /* 0x00000008145c723c */ /* 0x050fe8000004185c */
[----:B------:R-:W-:Y:S02]  /*1f4a0*/  FADD.FTZ R0, R138, R143 ;  /* 0x0000008f8a007221 */ /* 0x000fe40000010000 */
[----:B------:R-:W-:Y:S01]  /*1f4b0*/  FADD.FTZ R2, R137, R2 ;  /* 0x0000000289027221 */ /* 0x000fe20000010000 */
[----:B------:R-:W-:Y:S01]  /*1f4c0*/  MOV R137, R134 ;  /* 0x0000008600897202 */ /* 0x000fe20000000f00 */
[----:B------:R-:W-:Y:S01]  /*1f4d0*/  FADD.FTZ R0, R139, R0 ;  /* 0x000000008b007221 */ /* 0x000fe20000010000 */
[C---:B------:R-:W-:Y:S01]  /*1f4e0*/  HMMA.16816.F32.BF16 R96, R20.reuse, R10, R96 ;  /* 0x0000000a1460723c */ /* 0x040fe20000041860 */
[----:B------:R-:W2:Y:S02]  /*1f4f0*/  LDSM.16.MT88.4 R8, [R219+0x13800] ;  /* 0x01380000db08783b */ /* 0x000ea40000004200 */
        /* <DEDUP_REMOVED lines=18> */
[----:B------:R-:W-:Y:S02]  /*1f620*/  FADD.FTZ R0, R119, R0 ;  /* 0x0000000077007221 */ /* 0x000fe40000010000 */
[----:B------:R-:W-:Y:S02]  /*1f630*/  FADD.FTZ R2, R117, R2 ;  /* 0x0000000275027221 */ /* 0x000fe40000010000 */
[C---:B--2---:R-:W-:Y:S03]  /*1f640*/  HMMA.16816.F32.BF16 R116, R20.reuse, R8, R16 ;  /* 0x000000081474723c */ /* 0x044fe60000041810 */
[----:B------:R-:W-:Y:S01]  /*1f650*/  FADD.FTZ R5, R179, R0 ;  /* 0x00000000b3057221 */ /* 0x000fe20000010000 */
[----:B------:R-:W-:Y:S01]  /*1f660*/  MOV R0, R3 ;  /* 0x0000000300007202 */ /* 0x000fe20000000f00 */
        /* <DEDUP_REMOVED lines=21> */
.L_x_3918:
[----:B------:R-:W-:Y:S02]  /*1f7c0*/  ULDC.64 UR4, c[0x0][0x118] ;  /* 0x0000460000047ab9 */ /* 0x000fe40000000a00 */
[----:B------:R1:W5:Y:S01]  /*1f7d0*/  LD.E R0, [R132.64+0xd8] ;  /* 0x0000d80484007980 */ /* 0x000362000c101900 */
[----:B------:R-:W-:-:S02]  /*1f7e0*/  MOV R5, 0x1f ;  /* 0x0000001f00057802 */ /* 0x000fc40000000f00 */
[----:B------:R-:W-:Y:S01]  /*1f7f0*/  MOV R4, 0xffffffff ;  /* 0xffffffff00047802 */ /* 0x000fe20000000f00 */
[----:B------:R-:W-:Y:S05]  /*1f800*/  BRA.DIV ~URZ, `(.L_x_3928) ;  /* 0x000010b27f007947 */ /* 0x000fea000b800000 */
[----:B------:R2:W3:Y:S02]  /*1f810*/  SHFL.BFLY PT, R8, R251, 0x2, 0x1f ;  /* 0x0c401f00fb087f89 */ /* 0x0004e400000e0000 */
.L_x_3932:
[----:B--23--:R-:W-:Y:S01]  /*1f820*/  FADD.FTZ R251, R8, R251 ;  /* 0x000000fb08fb7221 */ /* 0x00cfe20000010000 */
[----:B------:R-:W-:Y:S05]  /*1f830*/  BRA.DIV ~URZ, `(.L_x_3929) ;  /* 0x000010c27f007947 */ /* 0x000fea000b800000 */
[----:B------:R-:W2:Y:S04]  /*1f840*/  SHFL.BFLY PT, R4, R249, 0x2, 0x1f ;  /* 0x0c401f00f9047f89 */ /* 0x000ea800000e0000 */
[----:B------:R-:W3:Y:S01]  /*1f850*/  SHFL.BFLY PT, R2, R251, 0x1, 0x1f ;  /* 0x0c201f00fb027f89 */ /* 0x000ee200000e0000 */
[----:B--2---:R-:W-:Y:S02]  /*1f860*/  FADD.FTZ R9, R4, R249 ;  /* 0x000000f904097221 */ /* 0x004fe40000010000 */
[----:B---3--:R-:W-:-:S03]  /*1f870*/  FADD.FTZ R2, R251, R2 ;  /* 0x00000002fb027221 */ /* 0x008fc60000010000 */
[----:B------:R2:W3:Y:S04]  /*1f880*/  SHFL.BFLY PT, R8, R9, 0x1, 0x1f ;  /* 0x0c201f0009087f89 */ /* 0x0004e800000e0000 */
.L_x_3933:
        /* <DEDUP_REMOVED lines=11> */
[CC--:B--2---:R-:W-:Y:S02]  /*1f940*/  LEA.HI R9, R8.reuse, R7.reuse, RZ, 0x2 ;  /* 0x0000000708097211 */ /* 0x0c4fe400078f10ff */
[----:B------:R-:W-:Y:S02]  /*1f950*/  LEA.HI R8, R8, R7, RZ, 0x5 ;  /* 0x0000000708087211 */ /* 0x000fe400078f28ff */
[--C-:B------:R-:W-:Y:S02]  /*1f960*/  SHF.R.S32.HI R10, RZ, 0x2, R9.reuse ;  /* 0x00000002ff0a7819 */ /* 0x100fe40000011409 */
[----:B------:R-:W-:Y:S01]  /*1f970*/  SHF.R.S32.HI R11, RZ, 0x1f, R9 ;  /* 0x0000001fff0b7819 */ /* 0x000fe20000011409 */
[C---:B---3--:R-:W-:Y:S01]  /*1f980*/  FMUL.FTZ R128, R6.reuse, R128 ;  /* 0x0000008006807220 */ /* 0x048fe20000410000 */
[----:B------:R-:W-:Y:S01]  /*1f990*/  LOP3.LUT R14, R9, 0x1ffffffc, RZ, 0xc0, !PT ;  /* 0x1ffffffc090e7812 */ /* 0x000fe200078ec0ff */
[C---:B------:R-:W-:Y:S01]  /*1f9a0*/  FMUL.FTZ R129, R6.reuse, R129 ;  /* 0x0000008106817220 */ /* 0x040fe20000410000 */
[----:B------:R-:W-:Y:S01]  /*1f9b0*/  LEA.HI R11, R11, R10, RZ, 0x3 ;  /* 0x0000000a0b0b7211 */ /* 0x000fe200078f18ff */
[C---:B------:R-:W-:Y:S01]  /*1f9c0*/  FMUL.FTZ R124, R6.reuse, R124 ;  /* 0x0000007c067c7220 */ /* 0x040fe20000410000 */
[----:B------:R-:W-:Y:S01]  /*1f9d0*/  SHF.R.S32.HI R9, RZ, 0x5, R8 ;  /* 0x00000005ff097819 */ /* 0x000fe20000011408 */
[C---:B------:R-:W-:Y:S01]  /*1f9e0*/  FMUL.FTZ R125, R6.reuse, R125 ;  /* 0x0000007d067d7220 */ /* 0x040fe20000410000 */
[----:B------:R-:W-:Y:S01]  /*1f9f0*/  LOP3.LUT R11, R11, 0xfffffff8, RZ, 0xc0, !PT ;  /* 0xfffffff80b0b7812 */ /* 0x000fe200078ec0ff */
[----:B------:R-:W-:Y:S01]  /*1fa00*/  FMUL.FTZ R68, R6, R68 ;  /* 0x0000004406447220 */ /* 0x000fe20000410000 */
[----:B------:R-:W-:Y:S01]  /*1fa10*/  IADD3 R14, -R14, R7, RZ ;  /* 0x000000070e0e7210 */ /* 0x000fe20007ffe1ff */
[----:B------:R-:W-:Y:S01]  /*1fa20*/  FMUL.FTZ R69, R6, R69 ;  /* 0x0000004506457220 */ /* 0x000fe20000410000 */
[----:B------:R-:W-:Y:S01]  /*1fa30*/  IADD3 R10, R10, -R11, RZ ;  /* 0x8000000b0a0a7210 */ /* 0x000fe20007ffe0ff */
[C---:B------:R-:W-:Y:S01]  /*1fa40*/  FMUL.FTZ R72, R6.reuse, R72 ;  /* 0x0000004806487220 */ /* 0x040fe20000410000 */
[----:B------:R-:W-:Y:S01]  /*1fa50*/  LEA R11, R9, R14, 0x9 ;  /* 0x0000000e090b7211 */ /* 0x000fe200078e48ff */
[----:B------:R-:W-:Y:S01]  /*1fa60*/  FMUL.FTZ R73, R6, R73 ;  /* 0x0000004906497220 */ /* 0x000fe20000410000 */
[----:B------:R-:W-:Y:S01]  /*1fa70*/  SHF.L.U32 R12, R10, 0x6, RZ ;  /* 0x000000060a0c7819 */ /* 0x000fe200000006ff */
[----:B------:R-:W-:Y:S01]  /*1fa80*/  FMUL.FTZ R76, R6, R76 ;  /* 0x0000004c064c7220 */ /* 0x000fe20000410000 */
[----:B------:R-:W-:Y:S01]  /*1fa90*/  LOP3.LUT R13, R10, 0x1, RZ, 0xc0, !PT ;  /* 0x000000010a0d7812 */ /* 0x000fe200078ec0ff */
[----:B------:R-:W-:Y:S01]  /*1faa0*/  FMUL.FTZ R77, R6, R77 ;  /* 0x0000004d064d7220 */ /* 0x000fe20000410000 */
[----:B------:R-:W-:Y:S01]  /*1fab0*/  LOP3.LUT R12, R12, 0x1c0, RZ, 0xc0, !PT ;  /* 0x000001c00c0c7812 */ /* 0x000fe200078ec0ff */
[C---:B------:R-:W-:Y:S01]  /*1fac0*/  FMUL.FTZ R80, R6.reuse, R80 ;  /* 0x0000005006507220 */ /* 0x040fe20000410000 */
[----:B------:R-:W-:Y:S01]  /*1fad0*/  ISETP.NE.U32.AND P0, PT, R13, 0x1, PT ;  /* 0x000000010d00780c */ /* 0x000fe20003f05070 */
[----:B------:R-:W-:Y:S01]  /*1fae0*/  FMUL.FTZ R81, R6, R81 ;  /* 0x0000005106517220 */ /* 0x000fe20000410000 */
[----:B------:R-:W-:Y:S01]  /*1faf0*/  LEA.HI R12, R12, R12, RZ, 0x1d ;  /* 0x0000000c0c0c7211 */ /* 0x000fe200078fe8ff */
[----:B------:R-:W-:Y:S01]  /*1fb00*/  FMUL.FTZ R84, R6, R84 ;  /* 0x0000005406547220 */ /* 0x000fe20000410000 */
[----:B------:R-:W-:Y:S01]  /*1fb10*/  R2P PR, R10, 0x6 ;  /* 0x000000060a007804 */ /* 0x000fe20000000000 */
[C---:B------:R-:W-:Y:S01]  /*1fb20*/  FMUL.FTZ R85, R6.reuse, R85 ;  /* 0x0000005506557220 */ /* 0x040fe20000410000 */
[----:B------:R-:W-:Y:S01]  /*1fb30*/  LEA R11, R11, R12, 0x1 ;  /* 0x0000000c0b0b7211 */ /* 0x000fe200078e08ff */
[----:B------:R-:W-:-:S02]  /*1fb40*/  FMUL.FTZ R88, R6, R88 ;  /* 0x0000005806587220 */ /* 0x000fc40000410000 */
[C---:B------:R-:W-:Y:S01]  /*1fb50*/  FMUL.FTZ R89, R6.reuse, R89 ;  /* 0x0000005906597220 */ /* 0x040fe20000410000 */
[----:B------:R-:W-:Y:S01]  /*1fb60*/  SHF.L.U32 R10, R11, 0x2, RZ ;  /* 0x000000020b0a7819 */ /* 0x000fe200000006ff */
[C---:B------:R-:W-:Y:S01]  /*1fb70*/  FMUL.FTZ R92, R6.reuse, R92 ;  /* 0x0000005c065c7220 */ /* 0x040fe20000410000 */
[----:B------:R-:W-:Y:S01]  /*1fb80*/  STS.64 [R11.X4], R128 ;  /* 0x000000800b007388 */ /* 0x000fe20000004a00 */
[----:B------:R-:W-:Y:S01]  /*1fb90*/  FMUL.FTZ R93, R6, R93 ;  /* 0x0000005d065d7220 */ /* 0x000fe20000410000 */
[----:B------:R-:W-:Y:S01]  /*1fba0*/  IADD3 R12, R10, -0x20, RZ ;  /* 0xffffffe00a0c7810 */ /* 0x000fe20007ffe0ff */
[----:B------:R-:W-:Y:S01]  /*1fbb0*/  FMUL.FTZ R96, R6, R96 ;  /* 0x0000006006607220 */ /* 0x000fe20000410000 */
[----:B------:R-:W-:Y:S01]  /*1fbc0*/  @P0 IADD3 R12, R10, 0x20, RZ ;  /* 0x000000200a0c0810 */ /* 0x000fe20007ffe0ff */
        /* <DEDUP_REMOVED lines=14> */
[----:B----4-:R-:W-:-:S02]  /*1fcb0*/  FMUL.FTZ R131, R5, R131 ;  /* 0x0000008305837220 */ /* 0x010fc40000410000 */
[C---:B------:R-:W-:Y:S02]  /*1fcc0*/  FMUL.FTZ R130, R5.reuse, R130 ;  /* 0x0000008205827220 */ /* 0x040fe40000410000 */
[C---:B------:R-:W-:Y:S02]  /*1fcd0*/  FMUL.FTZ R127, R5.reuse, R127 ;  /* 0x0000007f057f7220 */ /* 0x040fe40000410000 */
        /* <DEDUP_REMOVED lines=32> */
[----:B------:R-:W-:Y:S02]  /*1fee0*/  SEL R5, R6, 0xffffffc0, !P1 ;  /* 0xffffffc006057807 */ /* 0x000fe40004800000 */
[----:B------:R-:W-:Y:S02]  /*1fef0*/  MOV R6, 0x80 ;  /* 0x0000008000067802 */ /* 0x000fe40000000f00 */
[----:B------:R-:W-:Y:S02]  /*1ff00*/  IADD3 R13, R10, R5, RZ ;  /* 0x000000050a0d7210 */ /* 0x000fe40007ffe0ff */
[----:B------:R-:W-:Y:S02]  /*1ff10*/  SEL R15, R6, 0xffffff80, !P2 ;  /* 0xffffff80060f7807 */ /* 0x000fe40005000000 */
[----:B------:R-:W-:Y:S01]  /*1ff20*/  IADD3 R6, R5, R12, RZ ;  /* 0x0000000c05067210 */ /* 0x000fe20007ffe0ff */
[----:B------:R-:W-:Y:S01]  /*1ff30*/  STS.64 [R13], R68 ;  /* 0x000000440d007388 */ /* 0x000fe20000000a00 */
[----:B------:R-:W-:-:S02]  /*1ff40*/  IADD3 R14, R10, R15, RZ ;  /* 0x0000000f0a0e7210 */ /* 0x000fc40007ffe0ff */
[----:B------:R-:W-:Y:S01]  /*1ff50*/  IADD3 R16, R15, R12, RZ ;  /* 0x0000000c0f107210 */ /* 0x000fe20007ffe0ff */
[----:B------:R-:W-:Y:S01]  /*1ff60*/  STS.64 [R13+0x800], R70 ;  /* 0x000800460d007388 */ /* 0x000fe20000000a00 */
[-C--:B------:R-:W-:Y:S02]  /*1ff70*/  IADD3 R17, R13, R15.reuse, RZ ;  /* 0x0000000f0d117210 */ /* 0x080fe40007ffe0ff */
        /* <DEDUP_REMOVED lines=26> */
[----:B------:R-:W-:Y:S04]  /*20120*/  STS.64 [R15+0x4800], R114 ;  /* 0x004800720f007388 */ /* 0x000fe80000000a00 */
[----:B--2---:R-:W2:Y:S04]  /*20130*/  LD.E.64 R10, [R132.64+0xb0] ;  /* 0x0000b004840a7980 */ /* 0x004ea8000c101b00 */
[----:B---3--:R-:W3:Y:S01]  /*20140*/  LD.E R6, [R132.64+0x60] ;  /* 0x0000600484067980 */ /* 0x008ee2000c101900 */
[----:B------:R-:W-:-:S02]  /*20150*/  SHF.L.U32 R79, R201, 0x6, RZ ;  /* 0x00000006c94f7819 */ /* 0x000fc400000006ff */
[----:B------:R-:W-:Y:S01]  /*20160*/  LEA.HI R13, R200, R200, RZ, 0x1 ;  /* 0x000000c8c80d7211 */ /* 0x000fe200078f08ff */
[----:B------:R4:W5:Y:S01]  /*20170*/  LD.E R5, [R132.64+0xcc] ;  /* 0x0000cc0484057980 */ /* 0x000962000c101900 */
[----:B------:R-:W-:Y:S02]  /*20180*/  LOP3.LUT R79, R79, 0x1c0, RZ, 0xc0, !PT ;  /* 0x000001c04f4f7812 */ /* 0x000fe400078ec0ff */
[C---:B------:R-:W-:Y:S01]  /*20190*/  SHF.L.U32 R12, R13.reuse, 0x2, RZ ;  /* 0x000000020d0c7819 */ /* 0x040fe200000006ff */
[----:B------:R4:W5:Y:S01]  /*201a0*/  LD.E.64 R80, [R132.64+0x78] ;  /* 0x0000780484507980 */ /* 0x000962000c101b00 */
[----:B------:R-:W-:Y:S02]  /*201b0*/  LOP3.LUT R13, R13, 0xffffffe, RZ, 0xc0, !PT ;  /* 0x0ffffffe0d0d7812 */ /* 0x000fe400078ec0ff */
[----:B------:R-:W-:Y:S01]  /*201c0*/  LOP3.LUT R12, R79, 0x38, R12, 0xf8, !PT ;  /* 0x000000384f0c7812 */ /* 0x000fe200078ef80c */
[----:B------:R4:W5:Y:S01]  /*201d0*/  LD.E.64 R82, [R132.64+0xa8] ;  /* 0x0000a80484527980 */ /* 0x000962000c101b00 */
[----:B------:R-:W-:Y:S01]  /*201e0*/  SHF.R.U32.HI R79, RZ, 0x3, R79 ;  /* 0x00000003ff4f7819 */ /* 0x000fe2000001164f */
[----:B------:R-:W-:Y:S01]  /*201f0*/  @P4 MUFU.LG2 R2, R2 ;  /* 0x0000000200024308 */ /* 0x000fe20000000c00 */
[----:B------:R-:W-:Y:S01]  /*20200*/  LOP3.LUT R8, R8, 0xffffffe0, RZ, 0xc0, !PT ;  /* 0xffffffe008087812 */ /* 0x000fe200078ec0ff */
[----:B------:R-:W-:Y:S01]  /*20210*/  BSSY B0, `(.L_x_3930) ;  /* 0x000003b000007945 */ /* 0x000fe20003800000 */
[----:B------:R-:W-:-:S02]  /*20220*/  LOP3.LUT R79, R12, R79, RZ, 0x3c, !PT ;  /* 0x0000004f0c4f7212 */ /* 0x000fc400078e3cff */
[----:B------:R-:W-:Y:S02]  /*20230*/  IADD3 R12, R200, -R13, RZ ;  /* 0x8000000dc80c7210 */ /* 0x000fe40007ffe0ff */
[----:B------:R-:W-:Y:S01]  /*20240*/  SHF.R.S32.HI R13, RZ, 0x1f, R202 ;  /* 0x0000001fff0d7819 */ /* 0x000fe200000114ca */
[----:B------:R-:W1:Y:S01]  /*20250*/  @P3 MUFU.LG2 R4, R4 ;  /* 0x0000000400043308 */ /* 0x000e620000000c00 */
[----:B------:R-:W-:Y:S02]  /*20260*/  IADD3 R8, -R8, R7, RZ ;  /* 0x0000000708087210 */ /* 0x000fe40007ffe1ff */
[----:B------:R-:W-:Y:S01]  /*20270*/  LEA.HI R76, R13, R202, RZ, 0x5 ;  /* 0x000000ca0d4c7211 */ /* 0x000fe200078f28ff */
[----:B------:R-:W-:Y:S01]  /*20280*/  BAR.SYNC.DEFER_BLOCKING 0x0 ;  /* 0x0000000000007b1d */ /* 0x000fe20000010000 */
[----:B------:R-:W-:Y:S02]  /*20290*/  LOP3.LUT P0, RZ, R8, 0x3, RZ, 0xc0, !PT ;  /* 0x0000000308ff7812 */ /* 0x000fe4000780c0ff */
[----:B------:R-:W-:-:S02]  /*202a0*/  LOP3.LUT R77, R76, 0xffffffe0, RZ, 0xc0, !PT ;  /* 0xffffffe04c4d7812 */ /* 0x000fc400078ec0ff */
[----:B------:R-:W-:Y:S02]  /*202b0*/  SHF.R.S32.HI R76, RZ, 0x1f, R9 ;  /* 0x0000001fff4c7819 */ /* 0x000fe40000011409 */
[----:B------:R-:W-:Y:S02]  /*202c0*/  IADD3 R77, -R77, R202, RZ ;  /* 0x000000ca4d4d7210 */ /* 0x000fe40007ffe1ff */
[----:B------:R-:W-:Y:S02]  /*202d0*/  LEA.HI R78, R76, R9, RZ, 0x2 ;  /* 0x000000094c4e7211 */ /* 0x000fe400078f10ff */
[----:B------:R-:W-:Y:S01]  /*202e0*/  SHF.R.S32.HI R76, RZ, 0x1f, R77 ;  /* 0x0000001fff4c7819 */ /* 0x000fe2000001144d */
[----:B-1----:R-:W-:Y:S01]  /*202f0*/  @P3 FMUL.FTZ R4, R4, 0.69314718246459960938 ;  /* 0x3f31721804043820 */ /* 0x002fe20000410000 */
[----:B------:R-:W-:Y:S02]  /*20300*/  LEA R79, R12, R79, 0x2 ;  /* 0x0000004f0c4f7211 */ /* 0x000fe400078e10ff */
[----:B------:R-:W-:-:S02]  /*20310*/  LOP3.LUT R78, R78, 0xffffffc, RZ, 0xc0, !PT ;  /* 0x0ffffffc4e4e7812 */ /* 0x000fc400078ec0ff */
[----:B------:R-:W-:Y:S01]  /*20320*/  LEA.HI R76, R76, R77, RZ, 0x2 ;  /* 0x0000004d4c4c7211 */ /* 0x000fe200078f10ff */
[----:B------:R-:W-:Y:S01]  /*20330*/  @P4 FMUL.FTZ R77, R2, 0.69314718246459960938 ;  /* 0x3f317218024d4820 */ /* 0x000fe20000410000 */
[----:B------:R-:W-:Y:S02]  /*20340*/  SHF.L.U32 R8, R235, 0x6, RZ ;  /* 0x00000006eb087819 */ /* 0x000fe400000006ff */
[----:B------:R-:W-:Y:S02]  /*20350*/  IADD3 R78, R9, -R78, RZ ;  /* 0x8000004e094e7210 */ /* 0x000fe40007ffe0ff */
[----:B------:R-:W-:Y:S01]  /*20360*/  MOV R7, 0xff800000 ;  /* 0xff80000000077802 */ /* 0x000fe20000000f00 */
[----:B------:R-:W1:Y:S01]  /*20370*/  LDS.128 R72, [R79.X4] ;  /* 0x000000004f487984 */ /* 0x000e620000004c00 */
[----:B------:R-:W-:Y:S01]  /*20380*/  MOV R9, 0xff800000 ;  /* 0xff80000000097802 */ /* 0x000fe20000000f00 */
[-C--:B-----5:R-:W-:Y:S02]  /*20390*/  @P4 FFMA.FTZ R7, R134, R0.reuse, R77 ;  /* 0x0000000086074223 */ /* 0x0a0fe4000001004d */
[----:B------:R-:W1:Y:S01]  /*203a0*/  LDS.128 R68, [R79.X4+0x800] ;  /* 0x000800004f447984 */ /* 0x000e620000004c00 */
[----:B------:R-:W-:-:S03]  /*203b0*/  @P3 FFMA.FTZ R9, R3, R0, R4 ;  /* 0x0000000003093223 */ /* 0x000fc60000010004 */
        /* <DEDUP_REMOVED lines=14> */
[----:B----4-:R-:W-:-:S04]  /*204a0*/  SHF.R.S32.HI R79, RZ, 0x2, R76 ;  /* 0x00000002ff4f7819 */ /* 0x010fc8000001144c */
[----:B------:R-:W-:Y:S01]  /*204b0*/  LEA R78, R78, R79, 0x4 ;  /* 0x0000004f4e4e7211 */ /* 0x000fe200078e20ff */
[----:B--2---:R-:W-:-:S04]  /*204c0*/  IMAD R10, R10, UR10, R239 ;  /* 0x0000000a0a0a7c24 */ /* 0x004fc8000f8e02ef */
[----:B---3--:R-:W-:-:S04]  /*204d0*/  IMAD R6, R10, R6, R237 ;  /* 0x000000060a067224 */ /* 0x008fc800078e02ed */
[----:B------:R-:W-:Y:S01]  /*204e0*/  IMAD R6, R11, R6, R8 ;  /* 0x000000060b067224 */ /* 0x000fe200078e0208 */
[----:B------:R-:W-:Y:S05]  /*204f0*/  @P0 BRA `(.L_x_3931) ;  /* 0x000000c000000947 */ /* 0x000fea0003800000 */
[----:B-1----:R-:W-:Y:S01]  /*20500*/  IMAD R3, R235, -0x40, R236 ;  /* 0xffffffc0eb037824 */ /* 0x002fe200078e02ec */
        /* <DEDUP_REMOVED lines=11> */
.L_x_3931:
[----:B-1----:R-:W-:Y:S05]  /*205c0*/  BSYNC B0 ;  /* 0x0000000000007941 */ /* 0x002fea0003800000 */
.L_x_3930:
[----:B------:R-:W-:Y:S01]  /*205d0*/  IMAD.SHL.U32 R8, R200, 0x4, RZ ;  /* 0x00000004c8087824 */ /* 0x000fe200078e00ff */
[----:B------:R-:W-:Y:S01]  /*205e0*/  IADD3 R3, R201, 0x10, RZ ;  /* 0x00000010c9037810 */ /* 0x000fe20007ffe0ff */
[----:B------:R-:W-:Y:S01]  /*205f0*/  IMAD R236, R235, -0x40, R236 ;  /* 0xffffffc0ebec7824 */ /* 0x000fe200078e02ec */
[----:B------:R-:W-:Y:S01]  /*20600*/  ULDC.64 UR4, c[0x0][0x118] ;  /* 0x0000460000047ab9 */ /* 0x000fe20000000a00 */
[----:B------:R-:W-:Y:S01]  /*20610*/  IMAD R6, R6, R5, RZ ;  /* 0x0000000506067224 */ /* 0x000fe200078e02ff */
[----:B------:R-:W-:Y:S01]  /*20620*/  SHF.R.S32.HI R9, RZ, 0x1f, R8 ;  /* 0x0000001fff097819 */ /* 0x000fe20000011408 */
[----:B------:R-:W-:Y:S01]  /*20630*/  IMAD.MOV.U32 R235, RZ, RZ, 0x0 ;  /* 0x00000000ffeb7424 */ /* 0x000fe200078e00ff */
[----:B------:R-:W-:-:S02]  /*20640*/  ISETP.GE.AND P4, PT, R3, R236, PT ;  /* 0x000000ec0300720c */ /* 0x000fc40003f86270 */
[C---:B------:R-:W-:Y:S01]  /*20650*/  IADD3 R3, R201.reuse, 0x20, RZ ;  /* 0x00000020c9037810 */ /* 0x040fe20007ffe0ff */
[C---:B------:R-:W-:Y:S01]  /*20660*/  IMAD.WIDE R10, R201.reuse, 0x80, R8 ;  /* 0x00000080c90a7825 */ /* 0x040fe200078e0208 */
[----:B------:R-:W-:Y:S02]  /*20670*/  IADD3 R5, R201, 0x8, RZ ;  /* 0x00000008c9057810 */ /* 0x000fe40007ffe0ff */
[----:B------:R-:W-:Y:S02]  /*20680*/  ISETP.GE.AND P2, PT, R3, R236, PT ;  /* 0x000000ec0300720c */ /* 0x000fe40003f46270 */
[----:B------:R-:W-:Y:S02]  /*20690*/  IADD3 R9, P0, R10, R6, RZ ;  /* 0x000000060a097210 */ /* 0x000fe40007f1e0ff */
[----:B------:R-:W-:Y:S02]  /*206a0*/  IADD3 R3, R201, 0x30, RZ ;  /* 0x00000030c9037810 */ /* 0x000fe40007ffe0ff */
[----:B------:R-:W-:-:S02]  /*206b0*/  LEA.HI.X.SX32 R7, R6, R11, 0x1, P0 ;  /* 0x0000000b06077211 */ /* 0x000fc400000f0eff */
[----:B------:R-:W-:Y:S02]  /*206c0*/  LEA R6, P0, R9, R80, 0x2 ;  /* 0x0000005009067211 */ /* 0x000fe400078010ff */
[-C--:B------:R-:W-:Y:S02]  /*206d0*/  ISETP.GE.AND P5, PT, R5, R236.reuse, PT ;  /* 0x000000ec0500720c */ /* 0x080fe40003fa6270 */
[----:B------:R-:W-:Y:S02]  /*206e0*/  LEA.HI.X R7, R9, R81, R7, 0x2, P0 ;  /* 0x0000005109077211 */ /* 0x000fe400000f1407 */
[-C--:B------:R-:W-:Y:S02]  /*206f0*/  ISETP.GE.AND P0, PT, R3, R236.reuse, PT ;  /* 0x000000ec0300720c */ /* 0x080fe40003f06270 */
[C---:B------:R-:W-:Y:S01]  /*20700*/  IADD3 R5, R201.reuse, 0x18, RZ ;  /* 0x00000018c9057810 */ /* 0x040fe20007ffe0ff */
[----:B------:R1:W-:Y:S01]  /*20710*/  @!P4 ST.E.128 [R6.64+0x2000], R64 ;  /* 0x002000400600c985 */ /* 0x0003e2000c101d04 */
[----:B------:R-:W-:-:S02]  /*20720*/  ISETP.GE.AND P6, PT, R201, R236, PT ;  /* 0x000000ecc900720c */ /* 0x000fc40003fc6270 */
[-C--:B------:R-:W-:Y:S01]  /*20730*/  ISETP.GE.AND P3, PT, R5, R236.reuse, PT ;  /* 0x000000ec0500720c */ /* 0x080fe20003f66270 */
[----:B------:R1:W-:Y:S01]  /*20740*/  @!P4 ST.E.128 [R6.64+0x2100], R32 ;  /* 0x002100200600c985 */ /* 0x0003e2000c101d04 */
[C---:B------:R-:W-:Y:S02]  /*20750*/  IADD3 R5, R201.reuse, 0x28, RZ ;  /* 0x00000028c9057810 */ /* 0x040fe40007ffe0ff */
[----:B------:R-:W-:Y:S01]  /*20760*/  IADD3 R201, R201, 0x38, RZ ;  /* 0x00000038c9c97810 */ /* 0x000fe20007ffe0ff */
[----:B------:R1:W-:Y:S01]  /*20770*/  @!P5 ST.E.128 [R6.64+0x1000], R68 ;  /* 0x001000440600d985 */ /* 0x0003e2000c101d04 */
[----:B------:R-:W-:-:S03]  /*20780*/  ISETP.GE.AND P1, PT, R5, R236, PT ;  /* 0x000000ec0500720c */ /* 0x000fc60003f26270 */
[----:B------:R1:W-:Y:S04]  /*20790*/  @!P0 ST.E.128 [R6.64+0x6000], R48 ;  /* 0x0060003006008985 */ /* 0x0003e8000c101d04 */
[----:B------:R1:W-:Y:S01]  /*207a0*/  @!P0 ST.E.128 [R6.64+0x6100], R16 ;  /* 0x0061001006008985 */ /* 0x0003e2000c101d04 */
[----:B------:R-:W-:-:S03]  /*207b0*/  ISETP.GE.AND P0, PT, R201, R236, PT ;  /* 0x000000ecc900720c */ /* 0x000fc60003f06270 */
[----:B------:R1:W-:Y:S04]  /*207c0*/  @!P6 ST.E.128 [R6.64+0x100], R40 ;  /* 0x000100280600e985 */ /* 0x0003e8000c101d04 */
[----:B------:R1:W-:Y:S04]  /*207d0*/  @!P5 ST.E.128 [R6.64+0x1100], R36 ;  /* 0x001100240600d985 */ /* 0x0003e8000c101d04 */
[----:B------:R1:W-:Y:S04]  /*207e0*/  @!P3 ST.E.128 [R6.64+0x3000], R60 ;  /* 0x0030003c0600b985 */ /* 0x0003e8000c101d04 */
[----:B------:R1:W-:Y:S04]  /*207f0*/  @!P3 ST.E.128 [R6.64+0x3100], R28 ;  /* 0x0031001c0600b985 */ /* 0x0003e8000c101d04 */
[----:B------:R1:W-:Y:S04]  /*20800*/  @!P2 ST.E.128 [R6.64+0x4000], R56 ;  /* 0x004000380600a985 */ /* 0x0003e8000c101d04 */
[----:B------:R1:W-:Y:S04]  /*20810*/  @!P2 ST.E.128 [R6.64+0x4100], R24 ;  /* 0x004100180600a985 */ /* 0x0003e8000c101d04 */
[----:B------:R1:W-:Y:S04]  /*20820*/  @!P1 ST.E.128 [R6.64+0x5000], R52 ;  /* 0x0050003406009985 */ /* 0x0003e8000c101d04 */
[----:B------:R1:W-:Y:S04]  /*20830*/  @!P1 ST.E.128 [R6.64+0x5100], R20 ;  /* 0x0051001406009985 */ /* 0x0003e8000c101d04 */
[----:B------:R1:W-:Y:S04]  /*20840*/  @!P6 ST.E.64 [R6.64], R72 ;  /* 0x000000480600e985 */ /* 0x0003e8000c101b04 */
[----:B------:R1:W-:Y:S01]  /*20850*/  @!P6 ST.E.64 [R6.64+0x8], R74 ;  /* 0x0000084a0600e985 */ /* 0x0003e2000c101b04 */
[----:B------:R-:W-:Y:S05]  /*20860*/  @P0 RET.REL.NODEC R234 `(_ZN5flash24flash_fwd_splitkv_kernelI23Flash_fwd_kernel_traitsILi128ELi64ELi128ELi4ELb0ELb0EN7cutlass10bfloat16_tE19Flash_kernel_traitsILi128ELi64ELi128ELi4ES3_EELb1ELb0ELb0ELb0ELb1ELb0ELb1ELb1EEEvNS_16Flash_fwd_paramsE) ;  /* 0xfffdf790ea000950 */ /* 0x000fea0003c3ffff */
[----:B------:R-:W-:Y:S01]  /*20870*/  MOV R235, 0x0 ;  /* 0x0000000000eb7802 */ /* 0x000fe20000000f00 */
[----:B------:R-:W-:-:S02]  /*20880*/  ULDC.64 UR4, c[0x0][0x118] ;  /* 0x0000460000047ab9 */ /* 0x000fc40000000a00 */
[----:B------:R2:W-:Y:S04]  /*20890*/  ST.E.128 [R6.64+0x7000], R44 ;  /* 0x0070002c06007985 */ /* 0x0005e8000c101d04 */
[----:B------:R2:W-:Y:S01]  /*208a0*/  ST.E.128 [R6.64+0x7100], R12 ;  /* 0x0071000c06007985 */ /* 0x0005e2000c101d04 */
[----:B------:R-:W-:Y:S05]  /*208b0*/  RET.REL.NODEC R234 `(_ZN5flash24flash_fwd_splitkv_kernelI23Flash_fwd_kernel_traitsILi128ELi64ELi128ELi4ELb0ELb0EN7cutlass10bfloat16_tE19Flash_kernel_traitsILi128ELi64ELi128ELi4ES3_EELb1ELb0ELb0ELb0ELb1ELb0ELb1ELb1EEEvNS_16Flash_fwd_paramsE) ;  /* 0xfffdf740ea007950 */ /* 0x000fea0003c3ffff */
.L_x_3928:
[----:B------:R-:W-:Y:S02]  /*208c0*/  MOV R7, 0x2 ;  /* 0x0000000200077802 */ /* 0x000fe40000000f00 */
[----:B------:R-:W-:Y:S02]  /*208d0*/  MOV R6, 0x208f0 ;  /* 0x000208f000067802 */ /* 0x000fe40000000f00 */
[----:B-1---5:R-:W-:Y:S05]  /*208e0*/  CALL.REL.NOINC `($__internal_22_$__cuda_sm70_shflsync_bfly_p) ;  /* 0x000000f000007944 */ /* 0x022fea0003c00000 */
[----:B-12---:R-:W-:Y:S05]  /*208f0*/  BRA `(.L_x_3932) ;  /* 0xffffef2000007947 */ /* 0x006fea000383ffff */
.L_x_3929:
[----:B------:R-:W-:Y:S02]  /*20900*/  MOV R7, 0x1 ;  /* 0x0000000100077802 */ /* 0x000fe40000000f00 */
[----:B------:R-:W-:Y:S02]  /*20910*/  MOV R6, 0x20930 ;  /* 0x0002093000067802 */ /* 0x000fe40000000f00 */
[----:B-1---5:R-:W-:Y:S05]  /*20920*/  CALL.REL.NOINC `($__internal_22_$__cuda_sm70_shflsync_bfly_p) ;  /* 0x000000b000007944 */ /* 0x022fea0003c00000 */
[----:B--2---:R-:W-:Y:S01]  /*20930*/  FADD.FTZ R2, R251, R8 ;  /* 0x00000008fb027221 */ /* 0x004fe20000010000 */
[----:B-1----:R-:W-:-:S02]  /*20940*/  MOV R251, R249 ;  /* 0x000000f900fb7202 */ /* 0x002fc40000000f00 */
[----:B------:R-:W-:Y:S02]  /*20950*/  MOV R7, 0x2 ;  /* 0x0000000200077802 */ /* 0x000fe40000000f00 */
[----:B------:R-:W-:Y:S02]  /*20960*/  MOV R6, 0x20980 ;  /* 0x0002098000067802 */ /* 0x000fe40000000f00 */
[----:B------:R-:W-:Y:S05]  /*20970*/  CALL.REL.NOINC `($__internal_22_$__cuda_sm70_shflsync_bfly_p) ;  /* 0x0000006000007944 */ /* 0x000fea0003c00000 */
[----:B--2---:R-:W-:Y:S01]  /*20980*/  FADD.FTZ R9, R249, R8 ;  /* 0x00000008f9097221 */ /* 0x004fe20000010000 */
[----:B-1----:R-:W-:Y:S02]  /*20990*/  MOV R7, 0x1 ;  /* 0x0000000100077802 */ /* 0x002fe40000000f00 */
[----:B------:R-:W-:Y:S02]  /*209a0*/  MOV R6, 0x209d0 ;  /* 0x000209d000067802 */ /* 0x000fe40000000f00 */
[----:B------:R-:W-:Y:S02]  /*209b0*/  MOV R251, R9 ;  /* 0x0000000900fb7202 */ /* 0x000fe40000000f00 */
[----:B------:R-:W-:Y:S05]  /*209c0*/  CALL.REL.NOINC `($__internal_22_$__cuda_sm70_shflsync_bfly_p) ;  /* 0x0000001000007944 */ /* 0x000fea0003c00000 */
[----:B-12---:R-:W-:Y:S05]  /*209d0*/  BRA `(.L_x_3933) ;  /* 0xffffeeb000007947 */ /* 0x006fea000383ffff */
        .weak           $__internal_22_$__cuda_sm70_shflsync_bfly_p
        .type           $__internal_22_$__cuda_sm70_shflsync_bfly_p,@function
        .size           $__internal_22_$__cuda_sm70_shflsync_bfly_p,(.L_x_8293 - $__internal_22_$__cuda_sm70_shflsync_bfly_p)
$__internal_22_$__cuda_sm70_shflsync_bfly_p:
[----:B------:R-:W-:Y:S01]  /*209e0*/  MOV R10, R6 ;  /* 0x00000006000a7202 */ /* 0x000fe20000000f00 */
[----:B------:R-:W-:Y:S04]  /*209f0*/  WARPSYNC R4 ;  /* 0x0000000400007348 */ /* 0x000fe80003800000 */
[----:B------:R-:W-:Y:S01]  /*20a00*/  MOV R11, 0x0 ;  /* 0x00000000000b7802 */ /* 0x000fe20000000f00 */
[----:B------:R1:W2:Y:S03]  /*20a10*/  SHFL.BFLY PT, R8, R251, R7, R5 ;  /* 0x0c000007fb087389 */ /* 0x0002a600000e0005 */
[----:B------:R-:W-:Y:S05]  /*20a20*/  RET.REL.NODEC R10 `(_ZN5flash24flash_fwd_splitkv_kernelI23Flash_fwd_kernel_traitsILi128ELi64ELi128ELi4ELb0ELb0EN7cutlass10bfloat16_tE19Flash_kernel_traitsILi128ELi64ELi128ELi4ES3_EELb1ELb0ELb0ELb0ELb1ELb0ELb1ELb1EEEvNS_16Flash_fwd_paramsE) ;  /* 0xfffdf5d00a007950 */ /* 0x000fea0003c3ffff */
.L_x_3934:
        /* <DEDUP_REMOVED lines=13> */
.L_x_8293:


//--------------------- .text._ZN5flash24flash_fwd_splitkv_kernelI23Flash_fwd_kernel_traitsILi128ELi64ELi128ELi4ELb0ELb0EN7cutlass10bfloat16_tE19Flash_kernel_traitsILi128ELi64ELi128ELi4ES3_EELb1ELb0ELb0ELb0ELb1ELb1ELb1ELb1EEEvNS_16Flash_fwd_paramsE --------------------------
	.section	.text._ZN5flash24flash_fwd_splitkv_kernelI23Flash_fwd_kernel_traitsILi128ELi64ELi128ELi4ELb0ELb0EN7cutlass10bfloat16_tE19Flash_kernel_traitsILi128ELi64ELi128ELi4ES3_EELb1ELb0ELb0ELb0ELb1ELb1ELb1ELb1EEEvNS_16Flash_fwd_paramsE,"ax",@progbits
	.sectioninfo	@"SHI_REGISTERS=255"
	.align	128
        .global         _ZN5flash24flash_fwd_splitkv_kernelI23Flash_fwd_kernel_traitsILi128ELi64ELi128ELi4ELb0ELb0EN7cutlass10bfloat16_tE19Flash_kernel_traitsILi128ELi64ELi128ELi4ES3_EELb1ELb0ELb0ELb0ELb1ELb1ELb1ELb1EEEvNS_16Flash_fwd_paramsE
        .type           _ZN5flash24flash_fwd_splitkv_kernelI23Flash_fwd_kernel_traitsILi128ELi64ELi128ELi4ELb0ELb0EN7cutlass10bfloat16_tE19Flash_kernel_traitsILi128ELi64ELi128ELi4ES3_EELb1ELb0ELb0ELb0ELb1ELb1ELb1ELb1EEEvNS_16Flash_fwd_paramsE,@function
        .size           _ZN5flash24flash_fwd_splitkv_kernelI23Flash_fwd_kernel_traitsILi128ELi64ELi128ELi4ELb0ELb0EN7cutlass10bfloat16_tE19Flash_kernel_traitsILi128ELi64ELi128ELi4ES3_EELb1ELb0ELb0ELb0ELb1ELb1ELb1ELb1EEEvNS_16Flash_fwd_paramsE,(.L_x_8295 - _ZN5flash24flash_fwd_splitkv_kernelI23Flash_fwd_kernel_traitsILi128ELi64ELi128ELi4ELb0ELb0EN7cutlass10bfloat16_tE19Flash_kernel_traitsILi128ELi64ELi128ELi4ES3_EELb1ELb0ELb0ELb0ELb1ELb1ELb1ELb1EEEvNS_16Flash_fwd_paramsE)
        .other          _ZN5flash24flash_fwd_splitkv_kernelI23Flash_fwd_kernel_traitsILi128ELi64ELi128ELi4ELb0ELb0EN7cutlass10bfloat16_tE19Flash_kernel_traitsILi128ELi64ELi128ELi4ES3_EELb1ELb0ELb0ELb0ELb1ELb1ELb1ELb1EEEvNS_16Flash_fwd_paramsE,@"STO_CUDA_ENTRY STV_DEFAULT"
_ZN5flash24flash_fwd_splitkv_kernelI23Flash_fwd_kernel_traitsILi128ELi64ELi128ELi4ELb0ELb0EN7cutlass10bfloat16_tE19Flash_kernel_traitsILi128ELi64ELi128ELi4ES3_EELb1ELb0ELb0ELb0ELb1ELb1ELb1ELb1EEEvNS_16Flash_fwd_paramsE:
.text._ZN5flash24flash_fwd_splitkv_kernelI23Flash_fwd_kernel_traitsILi128ELi64ELi128ELi4ELb0ELb0EN7cutlass10bfloat16_tE19Flash_kernel_traitsILi128ELi64ELi128ELi4ES3_EELb1ELb0ELb0ELb0ELb1ELb1ELb1ELb1EEEvNS_16Flash_fwd_paramsE:
        /* <DEDUP_REMOVED lines=29> */
[----:B---34-:R-:W-:Y:S05]  /*01d0*/  CALL.REL.NOINC `($_ZN5flash24flash_fwd_splitkv_kernelI23Flash_fwd_kernel_traitsILi128ELi64ELi128ELi4ELb0ELb0EN7cutlass10bfloat16_tE19Flash_kernel_traitsILi128ELi64ELi128ELi4ES3_EELb1ELb0ELb0ELb0ELb1ELb1ELb1ELb1EEEvNS_16Flash_fwd_paramsE$_ZN5flash30compute_attn_1rowblock_splitkvI23Flash_fwd_kernel_traitsILi128ELi64ELi128ELi4ELb0ELb0EN7cutlass10bfloat16_tE19Flash_kernel_traitsILi128ELi64ELi128ELi4ES3_EELb1ELb0ELb0ELb0ELb1ELb1ELb1ELb1ENS_16Flash_fwd_paramsEEEvRKT8_iiiii) ;  /* 0x0000002000007944 */ /* 0x018fea0003c00000 */
[----:B------:R-:W-:Y:S05]  /*01e0*/  BSYNC B3 ;  /* 0x0000000000037941 */ /* 0x000fea0003800000 */
.L_x_3935:
[----:B------:R-:W-:Y:S05]  /*01f0*/  EXIT ;  /* 0x000000000000794d */ /* 0x000fea0003800000 */
        .type           $_ZN5flash24flash_fwd_splitkv_kernelI23Flash_fwd_kernel_traitsILi128ELi64ELi128ELi4ELb0ELb0EN7cutlass10bfloat16_tE19Flash_kernel_traitsILi128ELi64ELi128ELi4ES3_EELb1ELb0ELb0ELb0ELb1ELb1ELb1ELb1EEEvNS_16Flash_fwd_paramsE$_ZN5flash30compute_attn_1rowblock_splitkvI23Flash_fwd_kernel_traitsILi128ELi64ELi128ELi4ELb0ELb0EN7cutlass10bfloat16_tE19Flash_kernel_traitsILi128ELi64ELi128ELi4ES3_EELb1ELb0ELb0ELb0ELb1ELb1ELb1ELb1ENS_16Flash_fwd_paramsEEEvRKT8_iiiii,@function
        .size           $_ZN5flash24flash_fwd_splitkv_kernelI23Flash_fwd_kernel_traitsILi128ELi64ELi128ELi4ELb0ELb0EN7cutlass10bfloat16_tE19Flash_kernel_traitsILi128ELi64ELi128ELi4ES3_EELb1ELb0ELb0ELb0ELb1ELb1ELb1ELb1EEEvNS_16Flash_fwd_paramsE$_ZN5flash30compute_attn_1rowblock_splitkvI23Flash_fwd_kernel_traitsILi128ELi64ELi128ELi4ELb0ELb0EN7cutlass10bfloat16_tE19Flash_kernel_traitsILi128ELi64ELi128ELi4ES3_EELb1ELb0ELb0ELb0ELb1ELb1ELb1ELb1ENS_16Flash_fwd_paramsEEEvRKT8_iiiii,($__internal_23_$__cuda_sm70_shflsync_bfly_p - $_ZN5flash24flash_fwd_splitkv_kernelI23Flash_fwd_kernel_traitsILi128ELi64ELi128ELi4ELb0ELb0EN7cutlass10bfloat16_tE19Flash_kernel_traitsILi128ELi64ELi128ELi4ES3_EELb1ELb0ELb0ELb0ELb1ELb1ELb1ELb1EEEvNS_16Flash_fwd_paramsE$_ZN5flash30compute_attn_1rowblock_splitkvI23Flash_fwd_kernel_traitsILi128ELi64ELi128ELi4ELb0ELb0EN7cutlass10bfloat16_tE19Flash_kernel_traitsILi128ELi64ELi128ELi4ES3_EELb1ELb0ELb0ELb0ELb1ELb1ELb1ELb1ENS_16Flash_fwd_paramsEEEvRKT8_iiiii)
$_ZN5flash24flash_fwd_splitkv_kernelI23Flash_fwd_kernel_traitsILi128ELi64ELi128ELi4ELb0ELb0EN7cutlass10bfloat16_tE19Flash_kernel_traitsILi128ELi64ELi128ELi4ES3_EELb1ELb0ELb0ELb0ELb1ELb1ELb1ELb1EEEvNS_16Flash_fwd_paramsE$_ZN5flash30compute_attn_1rowblock_splitkvI23Flash_fwd_kernel_traitsILi128ELi64ELi128ELi4ELb0ELb0EN7cutlass10bfloat16_tE19Flash_kernel_traitsILi128ELi64ELi128ELi4ES3_EELb1ELb0ELb0ELb0ELb1ELb1ELb1ELb1ENS_16Flash_fwd_paramsEEEvRKT8_iiiii:
        /* <DEDUP_REMOVED lines=20> */
.L_x_3937:
[----:B------:R-:W-:Y:S05]  /*0340*/  BSYNC B0 ;  /* 0x0000000000007941 */ /* 0x000fea0003800000 */
.L_x_3936:
        /* <DEDUP_REMOVED lines=17> */
.L_x_3939:
[----:B-1----:R1:W5:Y:S02]  /*0460*/  LD.E R3, [R10.64+0xb8] ;  /* 0x0000b8060a037980 */ /* 0x002364000c101900 */
.L_x_3940:
[----:B------:R-:W-:Y:S05]  /*0470*/  BSYNC B0 ;  /* 0x0000000000007941 */ /* 0x000fea0003800000 */
.L_x_3938:
        /* <DEDUP_REMOVED lines=10> */
.L_x_3942:
[----:B------:R-:W2:Y:S01]  /*0520*/  LD.E.64 R2, [R10.64+0x108] ;  /* 0x000108060a027980 */ /* 0x000ea2000c101b00 */
[----:B------:R-:W-:Y:S01]  /*0530*/  BSSY B0, `(.L_x_3944) ;  /* 0x0000006000007945 */ /* 0x000fe20003800000 */
[----:B--2---:R-:W-:-:S04]  /*0540*/  ISETP.NE.U32.AND P0, PT, R2, RZ, PT ;  /* 0x000000ff0200720c */ /* 0x004fc80003f05070 */
[----:B------:R-:W-:Y:S01]  /*0550*/  ISETP.NE.AND.EX P0, PT, R3, RZ, PT, P0 ;  /* 0x000000ff0300720c */ /* 0x000fe20003f05300 */
[----:B------:R-:W-:-:S12]  /*0560*/  IMAD.MOV.U32 R3, RZ, RZ, RZ ;  /* 0x000000ffff037224 */ /* 0x000fd800078e00ff */
[----:B------:R-:W-:Y:S05]  /*0570*/  @!P0 BRA `(.L_x_3945) ;  /* 0x0000001000008947 */ /* 0x000fea0003800000 */
[----:B------:R1:W5:Y:S02]  /*0580*/  LD.E R3, [R10.64+0xbc] ;  /* 0x0000bc060a037980 */ /* 0x000364000c101900 */
.L_x_3945:
[----:B------:R-:W-:Y:S05]  /*0590*/  BSYNC B0 ;  /* 0x0000000000007941 */ /* 0x000fea0003800000 */
.L_x_3944:
[----:B-----5:R-:W-:Y:S02]  /*05a0*/  IADD3 R70, R80, R3, RZ ;  /* 0x0000000350467210 */ /* 0x020fe40007ffe0ff */
.L_x_3943:
[----:B------:R-:W-:Y:S05]  /*05b0*/  BSYNC B1 ;  /* 0x0000000000017941 */ /* 0x000fea0003800000 */
.L_x_3941:
[----:B------:R-:W-:Y:S01]  /*05c0*/  IMAD.SHL.U32 R69, R231, 0x40, RZ ;  /* 0x00000040e7457824 */ /* 0x000fe200078e00ff */
[----:B------:R-:W-:Y:S01]  /*05d0*/  MOV R2, R230 ;  /* 0x000000e600027202 */ /* 0x000fe20000000f00 */
[----:B------:R-:W-:-:S03]  /*05e0*/  IMAD.MOV.U32 R3, RZ, RZ, 0x0 ;  /* 0x00000000ff037424 */ /* 0x000fc600078e00ff */
[----:B------:R-:W-:-:S13]  /*05f0*/  ISETP.GT.AND P0, PT, R232, R69, PT ;  /* 0x00000045e800720c */ /* 0x000fda0003f04270 */
[----:B------:R-:W-:Y:S05]  /*0600*/  @!P0 RET.REL.NODEC R2 `(_ZN5flash24flash_fwd_splitkv_kernelI23Flash_fwd_kernel_traitsILi128ELi64ELi128ELi4ELb0ELb0EN7cutlass10bfloat16_tE19Flash_kernel_traitsILi128ELi64ELi128ELi4ES3_EELb1ELb0ELb0ELb0ELb1ELb1ELb1ELb1EEEvNS_16Flash_fwd_paramsE) ;  /* 0xfffff9f002008950 */ /* 0x000fea0003c3ffff */
        /* <DEDUP_REMOVED lines=47> */
[----:B-1----:R1:W2:Y:S04]  /*0900*/  LD.E.64 R2, [R10.64+0xb0] ;  /* 0x0000b0060a027980 */ /* 0x0022a8000c101b00 */
[----:B------:R1:W4:Y:S04]  /*0910*/  LD.E R4, [R10.64+0x60] ;  /* 0x000060060a047980 */ /* 0x000328000c101900 */
[----:B------:R1:W5:Y:S04]  /*0920*/  LD.E R0, [R10.64+0xcc] ;  /* 0x0000cc060a007980 */ /* 0x000368000c101900 */
[----:B---3--:R1:W3:Y:S04]  /*0930*/  LD.E.64 R6, [R10.64+0x78] ;  /* 0x000078060a067980 */ /* 0x0082e8000c101b00 */
[----:B------:R1:W3:Y:S01]  /*0940*/  LD.E.64 R12, [R10.64+0xa8] ;  /* 0x0000a8060a0c7980 */ /* 0x0002e2000c101b00 */
        /* <DEDUP_REMOVED lines=11> */
[----:B------:R-:W-:-:S04]  /*0a00*/  ISETP.GE.AND P4, PT, R19, R232, PT ;  /* 0x000000e81300720c */ /* 0x000fc80003f86270 */
[----:B------:R-:W-:Y:S02]  /*0a10*/  SHF.R.S32.HI R9, RZ, 0x1f, R8 ;  /* 0x0000001fff097819 */ /* 0x000fe40000011408 */
[----:B-1----:R-:W-:-:S03]  /*0a20*/  IADD3 R11, R5, 0x8, RZ ;  /* 0x00000008050b7810 */ /* 0x002fc60007ffe0ff */
[----:B------:R-:W-:Y:S01]  /*0a30*/  IMAD.WIDE R14, R5, 0x80, R8 ;  /* 0x00000080050e7825 */ /* 0x000fe200078e0208 */
[CC--:B------:R-:W-:Y:S02]  /*0a40*/  ISETP.GE.AND P1, PT, R11.reuse, R232.reuse, PT ;  /* 0x000000e80b00720c */ /* 0x0c0fe40003f26270 */
[----:B------:R-:W-:Y:S01]  /*0a50*/  ISETP.GE.OR P5, PT, R11, R232, P6 ;  /* 0x000000e80b00720c */ /* 0x000fe200037a6670 */
        /* <DEDUP_REMOVED lines=19> */
[C---:B------:R-:W-:Y:S01]  /*0b90*/  IADD3 R13, R5.reuse, 0x30, RZ ;  /* 0x00000030050d7810 */ /* 0x040fe20007ffe0ff */
[----:B------:R1:W-:Y:S01]  /*0ba0*/  @!P4 ST.E.128 [R6.64+0x3000], RZ ;  /* 0x003000ff0600c985 */ /* 0x0003e2000c101d06 */
[----:B------:R-:W-:Y:S02]  /*0bb0*/  IADD3 R3, R5, 0x38, RZ ;  /* 0x0000003805037810 */ /* 0x000fe40007ffe0ff */
[-C--:B------:R-:W-:Y:S01]  /*0bc0*/  ISETP.GE.AND P3, PT, R17, R232.reuse, PT ;  /* 0x000000e81100720c */ /* 0x080fe20003f66270 */
[----:B------:R1:W-:Y:S01]  /*0bd0*/  @!P4 ST.E.128 [R6.64+0x3100], RZ ;  /* 0x003100ff0600c985 */ /* 0x0003e2000c101d06 */
[-C--:B------:R-:W-:Y:S02]  /*0be0*/  ISETP.GE.AND P1, PT, R13, R232.reuse, PT ;  /* 0x000000e80d00720c */ /* 0x080fe40003f26270 */
[----:B------:R-:W-:Y:S01]  /*0bf0*/  ISETP.GE.OR P4, PT, R9, R232, P6 ;  /* 0x000000e80900720c */ /* 0x000fe20003786670 */
[----:B------:R1:W-:Y:S01]  /*0c00*/  @!P2 ST.E.128 [R6.64], RZ ;  /* 0x000000ff0600a985 */ /* 0x0003e2000c101d06 */
[----:B------:R-:W-:-:S03]  /*0c10*/  @!P5 IMAD.MOV.U32 R9, RZ, RZ, -0x800000 ;  /* 0xff800000ff09d424 */ /* 0x000fc600078e00ff */
[----:B------:R1:W-:Y:S01]  /*0c20*/  @!P2 ST.E.128 [R6.64+0x100], RZ ;  /* 0x000100ff0600a985 */ /* 0x0003e2000c101d06 */
[----:B------:R-:W-:-:S03]  /*0c30*/  ISETP.GE.AND P2, PT, R15, R232, PT ;  /* 0x000000e80f00720c */ /* 0x000fc60003f46270 */
[----:B------:R1:W-:Y:S04]  /*0c40*/  @!P0 ST.E.128 [R6.64+0x2000], RZ ;  /* 0x002000ff06008985 */ /* 0x0003e8000c101d06 */
[----:B------:R1:W-:Y:S01]  /*0c50*/  @!P0 ST.E.128 [R6.64+0x2100], RZ ;  /* 0x002100ff06008985 */ /* 0x0003e2000c101d06 */
[-C--:B------:R-:W-:Y:S01]  /*0c60*/  ISETP.GE.AND P0, PT, R3, R232.reuse, PT ;  /* 0x000000e80300720c */ /* 0x080fe20003f06270 */
[----:B------:R-:W-:Y:S02]  /*0c70*/  @!P4 IMAD.MOV.U32 R21, RZ, RZ, -0x800000 ;  /* 0xff800000ff15c424 */ /* 0x000fe400078e00ff */
        /* <DEDUP_REMOVED lines=26> */
[----:B------:R-:W-:Y:S05]  /*0e20*/  @P6 RET.REL.NODEC R230 `(_ZN5flash24flash_fwd_splitkv_kernelI23Flash_fwd_kernel_traitsILi128ELi64ELi128ELi4ELb0ELb0EN7cutlass10bfloat16_tE19Flash_kernel_traitsILi128ELi64ELi128ELi4ES3_EELb1ELb0ELb0ELb0ELb1ELb1ELb1ELb1EEEvNS_16Flash_fwd_paramsE) ;  /* 0xfffff1d0e6006950 */ /* 0x000fea0003c3ffff */
[----:B------:R-:W-:Y:S02]  /*0e30*/  MOV R3, 0xff800000 ;  /* 0xff80000000037802 */ /* 0x000fe40000000f00 */
[----:B------:R-:W-:-:S03]  /*0e40*/  MOV R231, 0x0 ;  /* 0x0000000000e77802 */ /* 0x000fc60000000f00 */
[----:B------:R2:W-:Y:S01]  /*0e50*/  ST.E [R10.64+0xe0], R3 ;  /* 0x0000e0030a007985 */ /* 0x0005e2000c101906 */
[----:B------:R-:W-:Y:S05]  /*0e60*/  RET.REL.NODEC R230 `(_ZN5flash24flash_fwd_splitkv_kernelI23Flash_fwd_kernel_traitsILi128ELi64ELi128ELi4ELb0ELb0EN7cutlass10bfloat16_tE19Flash_kernel_traitsILi128ELi64ELi128ELi4ES3_EELb1ELb0ELb0ELb0ELb1ELb1ELb1ELb1EEEvNS_16Flash_fwd_paramsE) ;  /* 0xfffff190e6007950 */ /* 0x000fea0003c3ffff */
.L_x_3946:
        /* <DEDUP_REMOVED lines=35> */
[----:B------:R-:W2:Y:S02]  /*10a0*/  F2I.FTZ.U32.TRUNC.NTZ R9, R8 ;  /* 0x0000000800097305 */ /* 0x000ea4000021f000 */
[----:B--2---:R-:W-:Y:S02]  /*10b0*/  IMAD.MOV R2, RZ, RZ, -R9 ;  /* 0x000000ffff027224 */ /* 0x004fe400078e0a09 */
[----:B------:R-:W-:Y:S02]  /*10c0*/  IMAD.MOV.U32 R8, RZ, RZ, RZ ;  /* 0x000000ffff087224 */ /* 0x000fe400078e00ff */
[----:B------:R-:W-:Y:S01]  /*10d0*/  IMAD R7, R2, R5, RZ ;  /* 0x0000000502077224 */ /* 0x000fe200078e02ff */
[----:B------:R-:W-:-:S03]  /*10e0*/  IABS R2, R12 ;  /* 0x0000000c00027213 */ /* 0x000fc60000000000 */
[----:B------:R-:W-:Y:S01]  /*10f0*/  IMAD.HI.U32 R7, R9, R7, R8 ;  /* 0x0000000709077227 */ /* 0x000fe200078e0008 */
[----:B------:R-:W-:Y:S01]  /*1100*/  IADD3 R2, RZ, -R2, RZ ;  /* 0x80000002ff027210 */ /* 0x000fe20007ffe0ff */
[----:B------:R-:W2:Y:S04]  /*1110*/  LD.E.64 R8, [R10.64+0x28] ;  /* 0x000028060a087980 */ /* 0x000ea8000c101b00 */
[----:B-----5:R-:W-:-:S04]  /*1120*/  IMAD.HI.U32 R13, R7, R4, RZ ;  /* 0x00000004070d7227 */ /* 0x020fc800078e00ff */
        /* <DEDUP_REMOVED lines=11> */
[----:B------:R-:W-:-:S05]  /*11e0*/  IMAD.WIDE R4, R13, 0x4, R236 ;  /* 0x000000040d047825 */ /* 0x000fca00078e02ec */
[----:B------:R1:W2:Y:S01]  /*11f0*/  LD.E R6, [R4.64] ;  /* 0x0000000604067980 */ /* 0x0002a2000c101900 */
[----:B----4-:R-:W-:-:S04]  /*1200*/  IABS R7, R0 ;  /* 0x0000000000077213 */ /* 0x010fc80000000000 */
[----:B------:R-:W4:Y:S08]  /*1210*/  I2F.RP R18, R7 ;  /* 0x0000000700127306 */ /* 0x000f300000209400 */
[----:B----4-:R-:W4:Y:S02]  /*1220*/  MUFU.RCP R14, R18 ;  /* 0x00000012000e7308 */ /* 0x010f240000001000 */
[----:B----4-:R-:W-:-:S06]  /*1230*/  IADD3 R14, R14, 0xffffffe, RZ ;  /* 0x0ffffffe0e0e7810 */ /* 0x010fcc0007ffe0ff */
[----:B------:R-:W4:Y:S01]  /*1240*/  F2I.FTZ.U32.TRUNC.NTZ R23, R14 ;  /* 0x0000000e00177305 */ /* 0x000f22000021f000 */
[----:B------:R-:W-:Y:S01]  /*1250*/  IMAD.MOV.U32 R22, RZ, RZ, RZ ;  /* 0x000000ffff167224 */ /* 0x000fe200078e00ff */
[----:B-1----:R-:W-:Y:S02]  /*1260*/  IABS R4, R233 ;  /* 0x000000e900047213 */ /* 0x002fe40000000000 */
[----:B------:R-:W-:Y:S02]  /*1270*/  IABS R5, R0 ;  /* 0x0000000000057213 */ /* 0x000fe40000000000 */
[----:B----4-:R-:W-:-:S05]  /*1280*/  IADD3 R2, RZ, -R23, RZ ;  /* 0x80000017ff027210 */ /* 0x010fca0007ffe0ff */
[----:B------:R-:W-:-:S04]  /*1290*/  IMAD R19, R2, R7, RZ ;  /* 0x0000000702137224 */ /* 0x000fc800078e02ff */
        /* <DEDUP_REMOVED lines=16> */
[----:B------:R-:W-:-:S04]  /*13a0*/  @!P1 LOP3.LUT R2, RZ, R0, RZ, 0x33, !PT ;  /* 0x00000000ff029212 */ /* 0x000fc800078e33ff */
[----:B------:R-:W-:Y:S02]  /*13b0*/  SHF.R.S32.HI R0, RZ, 0x1f, R2 ;  /* 0x0000001fff007819 */ /* 0x000fe40000011402 */
        /* <DEDUP_REMOVED lines=8> */
[----:B------:R-:W-:Y:S02]  /*1440*/  IMAD R7, R9, R6, RZ ;  /* 0x0000000609077224 */ /* 0x000fe400078e02ff */
[----:B------:R-:W-:Y:S01]  /*1450*/  IMAD R9, R17, R2, RZ ;  /* 0x0000000211097224 */ /* 0x000fe200078e02ff */
[----:B------:R-:W-:Y:S01]  /*1460*/  IADD3 R19, R19, R13, RZ ;  /* 0x0000000d13137210 */ /* 0x000fe20007ffe0ff */
[----:B------:R-:W-:-:S04]  /*1470*/  IMAD.WIDE.U32 R20, R8, R6, RZ ;  /* 0x0000000608147225 */ /* 0x000fc800078e00ff */
[----:B------:R-:W-:Y:S02]  /*1480*/  IMAD R7, R8, R4, R7 ;  /* 0x0000000408077224 */ /* 0x000fe400078e0207 */
[----:B------:R-:W-:Y:S02]  /*1490*/  IMAD R9, R16, R0, R9 ;  /* 0x0000000010097224 */ /* 0x000fe400078e0209 */
[----:B------:R-:W-:Y:S01]  /*14a0*/  IMAD.WIDE.U32 R16, R2, R16, R18 ;  /* 0x0000001002107225 */ /* 0x000fe200078e0012 */
[----:B------:R-:W-:-:S03]  /*14b0*/  IADD3 R13, R21, R7, RZ ;  /* 0x00000007150d7210 */ /* 0x000fc60007ffe0ff */
[----:B------:R-:W-:Y:S01]  /*14c0*/  IMAD.MOV.U32 R14, RZ, RZ, R20 ;  /* 0x000000ffff0e7224 */ /* 0x000fe200078e0014 */
[----:B------:R-:W-:Y:S01]  /*14d0*/  MOV R6, R16 ;  /* 0x0000001000067202 */ /* 0x000fe20000000f00 */
[----:B------:R-:W-:Y:S01]  /*14e0*/  IMAD.IADD R7, R17, 0x1, R9 ;  /* 0x0000000111077824 */ /* 0x000fe200078e0209 */
[----:B------:R-:W-:Y:S05]  /*14f0*/  BRA `(.L_x_3949) ;  /* 0x0000050000007947 */ /* 0x000fea0003800000 */
.L_x_3948:
        /* <DEDUP_REMOVED lines=29> */
[----:B------:R-:W-:Y:S01]  /*16d0*/  @!P0 IMAD.IADD R0, R0, 0x1, -R5 ;  /* 0x0000000100008824 */ /* 0x000fe200078e0a05 */
[----:B------:R-:W-:Y:S01]  /*16e0*/  @!P3 IADD3 R25, R25, R3, RZ ;  /* 0x000000031919b210 */ /* 0x000fe20007ffe0ff */
[----:B---3--:R-:W-:-:S03]  /*16f0*/  @!P3 IMAD R3, R23, R13, RZ ;  /* 0x0000000d1703b224 */ /* 0x008fc600078e02ff */
[----:B------:R-:W-:Y:S02]  /*1700*/  ISETP.GE.U32.AND P2, PT, R0, R5, PT ;  /* 0x000000050000720c */ /* 0x000fe40003f46070 */
[----:B------:R-:W-:Y:S01]  /*1710*/  LOP3.LUT R0, R233, R4, RZ, 0x3c, !PT ;  /* 0x00000004e9007212 */ /* 0x000fe200078e3cff */
[----:B------:R-:W-:Y:S01]  /*1720*/  @P3 IMAD.WIDE.U32 R30, R64, R7, RZ ;  /* 0x00000007401e3225 */ /* 0x000fe200078e00ff */
[----:B------:R-:W-:-:S03]  /*1730*/  @!P0 IADD3 R2, R2, 0x1, RZ ;  /* 0x0000000102028810 */ /* 0x000fc60007ffe0ff */
[----:B------:R-:W-:Y:S01]  /*1740*/  @!P3 IMAD R3, R22, R6, R3 ;  /* 0x000000061603b224 */ /* 0x000fe200078e0203 */
[----:B------:R-:W-:Y:S01]  /*1750*/  ISETP.GE.AND P1, PT, R0, RZ, PT ;  /* 0x000000ff0000720c */ /* 0x000fe20003f26270 */
[----:B------:R-:W-:Y:S02]  /*1760*/  @P3 IMAD R9, R65, R7, RZ ;  /* 0x0000000741093224 */ /* 0x000fe400078e02ff */
[----:B------:R-:W-:Y:S01]  /*1770*/  @!P3 IMAD.WIDE.U32 R22, R22, R13, R24 ;  /* 0x0000000d1616b225 */ /* 0x000fe200078e0018 */
[----:B------:R-:W-:Y:S02]  /*1780*/  ISETP.NE.AND P0, PT, R4, RZ, PT ;  /* 0x000000ff0400720c */ /* 0x000fe40003f05270 */
[----:B------:R-:W-:Y:S01]  /*1790*/  @P3 MOV R12, R30 ;  /* 0x0000001e000c3202 */ /* 0x000fe20000000f00 */
[----:B------:R-:W-:Y:S01]  /*17a0*/  @P3 IMAD.IADD R9, R31, 0x1, R9 ;  /* 0x000000011f093824 */ /* 0x000fe200078e0209 */
[----:B------:R-:W-:Y:S01]  /*17b0*/  @!P3 IADD3 R9, R23, R3, RZ ;  /* 0x000000031709b210 */ /* 0x000fe20007ffe0ff */
[----:B------:R-:W-:Y:S01]  /*17c0*/  @!P3 IMAD.MOV.U32 R12, RZ, RZ, R22 ;  /* 0x000000ffff0cb224 */ /* 0x000fe200078e0016 */
[----:B------:R-:W-:Y:S01]  /*17d0*/  LEA R3, R134, 0xffffff80, 0x7 ;  /* 0xffffff8086037811 */ /* 0x000fe200078e38ff */
[----:B------:R-:W-:Y:S01]  /*17e0*/  @!P3 IMAD R6, R67, R14, RZ ;  /* 0x0000000e4306b224 */ /* 0x000fe200078e02ff */
[----:B------:R-:W-:-:S02]  /*17f0*/  @!P3 SHF.R.S32.HI R7, RZ, 0x1f, R14 ;  /* 0x0000001fff07b819 */ /* 0x000fc4000001140e */
[----:B------:R-:W-:Y:S01]  /*1800*/  SHF.R.S32.HI R5, RZ, 0x1f, R3 ;  /* 0x0000001fff057819 */ /* 0x000fe20000011403 */
[----:B------:R-:W-:Y:S01]  /*1810*/  IMAD R8, R65, R3, RZ ;  /* 0x0000000341087224 */ /* 0x000fe200078e02ff */
[----:B------:R-:W-:Y:S02]  /*1820*/  MOV R24, R12 ;  /* 0x0000000c00187202 */ /* 0x000fe40000000f00 */
[----:B------:R-:W-:Y:S02]  /*1830*/  MOV R25, R9 ;  /* 0x0000000900197202 */ /* 0x000fe40000000f00 */
[----:B------:R-:W-:Y:S01]  /*1840*/  @P2 IADD3 R2, R2, 0x1, RZ ;  /* 0x0000000102022810 */ /* 0x000fe20007ffe0ff */
[----:B------:R-:W-:Y:S01]  /*1850*/  @!P3 IMAD R6, R7, R66, R6 ;  /* 0x000000420706b224 */ /* 0x000fe200078e0206 */
[----:B------:R-:W-:Y:S01]  /*1860*/  @!P3 SHF.R.S32.HI R7, RZ, 0x1f, R13 ;  /* 0x0000001fff07b819 */ /* 0x000fe2000001140d */
[----:B------:R-:W-:Y:S01]  /*1870*/  @!P3 IMAD.WIDE.U32 R22, R66, R14, RZ ;  /* 0x0000000e4216b225 */ /* 0x000fe200078e00ff */
[----:B------:R-:W-:-:S02]  /*1880*/  @!P1 IADD3 R2, -R2, RZ, RZ ;  /* 0x000000ff02029210 */ /* 0x000fc40007ffe1ff */
[----:B------:R-:W-:Y:S01]  /*1890*/  @!P0 LOP3.LUT R2, RZ, R4, RZ, 0x33, !PT ;  /* 0x00000004ff028212 */ /* 0x000fe200078e33ff */
[----:B------:R-:W-:Y:S02]  /*18a0*/  @!P3 IMAD R0, R21, R13, RZ ;  /* 0x0000000d1500b224 */ /* 0x000fe400078e02ff */
[----:B------:R-:W-:Y:S02]  /*18b0*/  IMAD R8, R5, R64, R8 ;  /* 0x0000004005087224 */ /* 0x000fe400078e0208 */
[----:B------:R-:W-:Y:S01]  /*18c0*/  IMAD.WIDE.U32 R24, R64, R3, R24 ;  /* 0x0000000340187225 */ /* 0x000fe200078e0018 */
[----:B------:R-:W-:Y:S02]  /*18d0*/  @P3 IADD3 R14, R14, R17, RZ ;  /* 0x000000110e0e3210 */ /* 0x000fe40007ffe0ff */
[----:B------:R-:W-:Y:S01]  /*18e0*/  @!P3 IADD3 R23, R23, R6, RZ ;  /* 0x000000061717b210 */ /* 0x000fe20007ffe0ff */
[----:B------:R-:W-:Y:S01]  /*18f0*/  @!P3 IMAD R4, R20, R7, R0 ;  /* 0x000000071404b224 */ /* 0x000fe200078e0200 */
[----:B------:R-:W-:Y:S01]  /*1900*/  SHF.R.S32.HI R0, RZ, 0x1f, R2 ;  /* 0x0000001fff007819 */ /* 0x000fe20000011402 */
[----:B------:R-:W-:-:S02]  /*1910*/  IMAD.IADD R9, R25, 0x1, R8 ;  /* 0x0000000119097824 */ /* 0x000fc400078e0208 */
[----:B------:R-:W-:Y:S02]  /*1920*/  IMAD.MOV.U32 R8, RZ, RZ, R24 ;  /* 0x000000ffff087224 */ /* 0x000fe400078e0018 */
[----:B------:R-:W-:Y:S02]  /*1930*/  IMAD R7, R19, R2, RZ ;  /* 0x0000000213077224 */ /* 0x000fe400078e02ff */
[-C--:B------:R-:W-:Y:S02]  /*1940*/  @P3 IMAD R6, R67, R14.reuse, RZ ;  /* 0x0000000e43063224 */ /* 0x080fe400078e02ff */
[----:B------:R-:W-:-:S04]  /*1950*/  @P3 IMAD.WIDE.U32 R16, R66, R14, RZ ;  /* 0x0000000e42103225 */ /* 0x000fc800078e00ff */
[----:B------:R-:W-:-:S04]  /*1960*/  @!P3 IMAD.WIDE.U32 R20, R20, R13, R22 ;  /* 0x0000000d1414b225 */ /* 0x000fc800078e0016 */
[----:B------:R-:W-:-:S04]  /*1970*/  IMAD.WIDE.U32 R8, R18, R2, R8 ;  /* 0x0000000212087225 */ /* 0x000fc800078e0008 */
[----:B------:R-:W-:Y:S01]  /*1980*/  IMAD R7, R18, R0, R7 ;  /* 0x0000000012077224 */ /* 0x000fe200078e0207 */
[----:B------:R-:W-:Y:S01]  /*1990*/  @P3 IADD3 R13, R17, R6, RZ ;  /* 0x00000006110d3210 */ /* 0x000fe20007ffe0ff */
[----:B------:R-:W-:Y:S01]  /*19a0*/  @P3 IMAD.MOV.U32 R14, RZ, RZ, R16 ;  /* 0x000000ffff0e3224 */ /* 0x000fe200078e0010 */
[----:B------:R-:W-:Y:S01]  /*19b0*/  @!P3 IADD3 R13, R21, R4, RZ ;  /* 0x00000004150db210 */ /* 0x000fe20007ffe0ff */
[----:B------:R-:W-:Y:S01]  /*19c0*/  IMAD.MOV.U32 R6, RZ, RZ, R8 ;  /* 0x000000ffff067224 */ /* 0x000fe200078e0008 */
[----:B------:R-:W-:Y:S02]  /*19d0*/  @!P3 MOV R14, R20 ;  /* 0x00000014000eb202 */ /* 0x000fe40000000f00 */
[----:B------:R-:W-:Y:S02]  /*19e0*/  IADD3 R7, R9, R7, RZ ;  /* 0x0000000709077210 */ /* 0x000fe40007ffe0ff */
[----:B------:R-:W-:Y:S02]  /*19f0*/  MOV R12, R3 ;  /* 0x00000003000c7202 */ /* 0x000fe40000000f00 */
.L_x_3949:
[----:B-1----:R-:W-:Y:S05]  /*1a00*/  BSYNC B0 ;  /* 0x0000000000007941 */ /* 0x002fea0003800000 */
.L_x_3947:
        /* <DEDUP_REMOVED lines=15> */
[----:B------:R-:W-:-:S04]  /*1b00*/  IMAD R5, R5, R66, RZ ;  /* 0x0000004205057224 */ /* 0x000fc800078e02ff */
[----:B------:R-:W-:Y:S02]  /*1b10*/  IMAD.X R25, R19, 0x1, R13, P0 ;  /* 0x0000000113197824 */ /* 0x000fe400000e060d */
[C---:B------:R-:W-:Y:S02]  /*1b20*/  IMAD R5, R12.reuse, R67, R5 ;  /* 0x000000430c057224 */ /* 0x040fe400078e0205 */
[----:B------:R-:W-:Y:S01]  /*1b30*/  IMAD.WIDE.U32 R24, R12, R66, R24 ;  /* 0x000000420c187225 */ /* 0x000fe200078e0018 */
[----:B------:R-:W-:-:S04]  /*1b40*/  SHF.R.S32.HI R78, RZ, 0x1f, R235 ;  /* 0x0000001fff4e7819 */ /* 0x000fc800000114eb */
[----:B------:R-:W-:Y:S02]  /*1b50*/  IADD3 R25, R25, R5, RZ ;  /* 0x0000000519197210 */ /* 0x000fe40007ffe0ff */
[----:B------:R-:W-:Y:S02]  /*1b60*/  SHF.R.S32.HI R184, RZ, 0x3, R184 ;  /* 0x00000003ffb87819 */ /* 0x000fe400000114b8 */
[----:B------:R-:W-:Y:S01]  /*1b70*/  SHF.R.S32.HI R14, RZ, 0x1f, R233 ;  /* 0x0000001fff0e7819 */ /* 0x000fe200000114e9 */
[----:B------:R-:W-:Y:S01]  /*1b80*/  IMAD R13, R27, R2, RZ ;  /* 0x000000021b0d7224 */ /* 0x000fe200078e02ff */
[----:B------:R-:W-:Y:S01]  /*1b90*/  SHF.R.S32.HI R185, RZ, 0x1f, R184 ;  /* 0x0000001fffb97819 */ /* 0x000fe200000114b8 */
[----:B------:R-:W-:Y:S02]  /*1ba0*/  IMAD R227, R65, R184, RZ ;  /* 0x000000b841e37224 */ /* 0x000fe400078e02ff */
[----:B------:R-:W-:-:S04]  /*1bb0*/  IMAD.WIDE.U32 R24, R2, R26, R24 ;  /* 0x0000001a02187225 */ /* 0x000fc800078e0018 */
[----:B------:R-:W-:Y:S02]  /*1bc0*/  IMAD R227, R185, R64, R227 ;  /* 0x00000040b9e37224 */ /* 0x000fe400078e02e3 */
[----:B------:R-:W-:-:S04]  /*1bd0*/  IMAD R229, R67, R184, RZ ;  /* 0x000000b843e57224 */ /* 0x000fc800078e02ff */
[----:B------:R-:W-:Y:S01]  /*1be0*/  IMAD R229, R185, R66, R229 ;  /* 0x00000042b9e57224 */ /* 0x000fe200078e02e5 */
[----:B------:R-:W-:-:S04]  /*1bf0*/  SHF.L.U32 R79, R184, 0x6, RZ ;  /* 0x00000006b84f7819 */ /* 0x000fc800000006ff */
[----:B------:R-:W-:Y:S02]  /*1c00*/  LOP3.LUT R79, R79, 0x1c0, RZ, 0xc0, !PT ;  /* 0x000001c04f4f7812 */ /* 0x000fe400078ec0ff */
[----:B------:R-:W-:Y:S01]  /*1c10*/  LEA.HI R68, R136, R53, RZ, 0x5 ;  /* 0x0000003588447211 */ /* 0x000fe200078f28ff */
[C---:B------:R-:W-:Y:S01]  /*1c20*/  IMAD.SHL.U32 R75, R64.reuse, 0x10, RZ ;  /* 0x00000010404b7824 */ /* 0x040fe200078e00ff */
[----:B------:R-:W-:Y:S01]  /*1c30*/  SHF.L.U64.HI R76, R64, 0x4, R65 ;  /* 0x00000004404c7819 */ /* 0x000fe20000010241 */
[C---:B------:R-:W-:Y:S01]  /*1c40*/  IMAD.SHL.U32 R73, R66.reuse, 0x10, RZ ;  /* 0x0000001042497824 */ /* 0x040fe200078e00ff */
        /* <DEDUP_REMOVED lines=8> */
[----:B------:R-:W-:Y:S02]  /*1cd0*/  @!P1 IMAD.MOV.U32 R5, RZ, RZ, R20 ;  /* 0x000000ffff059224 */ /* 0x000fe400078e0014 */
[----:B------:R-:W-:Y:S02]  /*1ce0*/  @P1 IMAD.IADD R15, R29, 0x1, R15 ;  /* 0x000000011d0f1824 */ /* 0x000fe400078e020f */
[----:B------:R-:W-:Y:S01]  /*1cf0*/  @!P1 IMAD.IADD R15, R21, 0x1, R12 ;  /* 0x00000001150f9824 */ /* 0x000fe200078e020c */
[----:B------:R-:W-:Y:S01]  /*1d00*/  IADD3 R28, P0, R18, R5, RZ ;  /* 0x00000005121c7210 */ /* 0x000fe20007f1e0ff */
[----:B------:R-:W-:-:S03]  /*1d10*/  IMAD R5, R23, R233, RZ ;  /* 0x000000e917057224 */ /* 0x000fc600078e02ff */
[----:B------:R-:W-:Y:S02]  /*1d20*/  IADD3.X R29, R19, R15, RZ, P0, !PT ;  /* 0x0000000f131d7210 */ /* 0x000fe400007fe4ff */
[----:B------:R-:W-:Y:S01]  /*1d30*/  IADD3 R6, P0, R18, R6, RZ ;  /* 0x0000000612067210 */ /* 0x000fe20007f1e0ff */
[----:B------:R-:W-:Y:S02]  /*1d40*/  IMAD R5, R22, R14, R5 ;  /* 0x0000000e16057224 */ /* 0x000fe400078e0205 */
[----:B------:R-:W-:-:S04]  /*1d50*/  IMAD.WIDE.U32 R186, R233, R22, R28 ;  /* 0x00000016e9ba7225 */ /* 0x000fc800078e001c */
[----:B------:R-:W-:Y:S01]  /*1d60*/  IMAD.X R7, R19, 0x1, R7, P0 ;  /* 0x0000000113077824 */ /* 0x000fe200000e0607 */
[----:B------:R-:W-:Y:S01]  /*1d70*/  IADD3 R187, R187, R5, RZ ;  /* 0x00000005bbbb7210 */ /* 0x000fe20007ffe0ff */
[----:B------:R-:W-:Y:S02]  /*1d80*/  IMAD R12, R0, R26, R13 ;  /* 0x0000001a000c7224 */ /* 0x000fe400078e020d */
[----:B------:R-:W-:Y:S01]  /*1d90*/  IMAD.WIDE.U32 R6, R184, R64, R6 ;  /* 0x00000040b8067225 */ /* 0x000fe200078e0006 */
[----:B------:R-:W-:-:S03]  /*1da0*/  SHF.R.S32.HI R5, RZ, 0x1f, R80 ;  /* 0x0000001fff057819 */ /* 0x000fc60000011450 */
[----:B------:R-:W-:Y:S01]  /*1db0*/  IMAD.IADD R25, R25, 0x1, R12 ;  /* 0x0000000119197824 */ /* 0x000fe200078e020c */
[----:B----4-:R-:W-:Y:S01]  /*1dc0*/  LEA R226, P1, R6, R16, 0x1 ;  /* 0x0000001006e27211 */ /* 0x010fe200078208ff */
[----:B------:R-:W-:Y:S01]  /*1dd0*/  IMAD.IADD R227, R7, 0x1, R227 ;  /* 0x0000000107e37824 */ /* 0x000fe200078e02e3 */
[----:B------:R-:W-:Y:S01]  /*1de0*/  LEA.HI R5, R5, R80, RZ, 0x7 ;  /* 0x0000005005057211 */ /* 0x000fe200078f38ff */
[----:B------:R-:W-:-:S03]  /*1df0*/  IMAD.WIDE.U32 R24, R184, R66, R24 ;  /* 0x00000042b8187225 */ /* 0x000fc600078e0018 */
[----:B------:R-:W-:Y:S02]  /*1e00*/  LEA.HI.X R227, R6, R17, R227, 0x1, P1 ;  /* 0x0000001106e37211 */ /* 0x000fe400008f0ce3 */
[----:B------:R-:W-:Y:S02]  /*1e10*/  SHF.R.S32.HI R6, RZ, 0x7, R5 ;  /* 0x00000007ff067819 */ /* 0x000fe40000011405 */
[----:B------:R-:W-:Y:S02]  /*1e20*/  IADD3 R229, R25, R229, RZ ;  /* 0x000000e519e57210 */ /* 0x000fe40007ffe0ff */
[----:B------:R-:W-:Y:S02]  /*1e30*/  LEA R228, P0, R24, R8, 0x1 ;  /* 0x0000000818e47211 */ /* 0x000fe400078008ff */
[----:B------:R-:W-:Y:S02]  /*1e40*/  IMNMX R77, R225, R6, !PT ;  /* 0x00000006e14d7217 */ /* 0x000fe40007800200 */
[----:B------:R-:W-:-:S02]  /*1e50*/  LEA.HI R13, R136, R53, RZ, 0x6 ;  /* 0x00000035880d7211 */ /* 0x000fc400078f30ff */
[----:B------:R-:W-:Y:S02]  /*1e60*/  LEA.HI.X R229, R24, R9, R229, 0x1, P0 ;  /* 0x0000000918e57211 */ /* 0x000fe400000f0ce5 */
[----:B------:R-:W-:Y:S01]  /*1e70*/  ISETP.GT.AND P0, PT, R134, R77, PT ;  /* 0x0000004d8600720c */ /* 0x000fe20003f04270 */
[----:B------:R-:W-:Y:S02]  /*1e80*/  IMAD.SHL.U32 R14, R13, 0x8, RZ ;  /* 0x000000080d0e7824 */ /* 0x000fe400078e00ff */
[----:B------:R-:W-:Y:S01]  /*1e90*/  IMAD.WIDE R12, R231, 0x40, R184 ;  /* 0x00000040e70c7825 */ /* 0x000fe200078e02b8 */
[----:B------:R-:W-:Y:S02]  /*1ea0*/  LOP3.LUT R20, R79, 0x38, R18, 0xf8, !PT ;  /* 0x000000384f147812 */ /* 0x000fe400078ef812 */
[----:B------:R-:W-:Y:S01]  /*1eb0*/  LEA.HI R136, R136, R53, RZ, 0x4 ;  /* 0x0000003588887211 */ /* 0x000fe200078f20ff */
[-C--:B------:R-:W-:Y:S01]  /*1ec0*/  IMAD R193, R13, R188.reuse, RZ ;  /* 0x000000bc0dc17224 */ /* 0x080fe200078e02ff */
[----:B------:R-:W-:Y:S01]  /*1ed0*/  SHF.R.U32.HI R79, RZ, 0x3, R79 ;  /* 0x00000003ff4f7819 */ /* 0x000fe2000001164f */
[----:B------:R-:W-:Y:S01]  /*1ee0*/  IMAD.WIDE.U32 R186, R12, R188, R186 ;  /* 0x000000bc0cba7225 */ /* 0x000fe200078e00ba */
[----:B------:R-:W-:-:S02]  /*1ef0*/  LOP3.LUT R6, R68, 0xffffffe0, RZ, 0xc0, !PT ;  /* 0xffffffe044067812 */ /* 0x000fc400078ec0ff */
[----:B------:R-:W-:Y:S01]  /*1f00*/  LOP3.LUT R138, R136, 0xfffffff0, RZ, 0xc0, !PT ;  /* 0xfffffff0888a7812 */ /* 0x000fe200078ec0ff */
[----:B------:R-:W-:Y:S01]  /*1f10*/  IMAD R193, R12, R189, R193 ;  /* 0x000000bd0cc17224 */ /* 0x000fe200078e02c1 */
[----:B------:R-:W-:Y:S01]  /*1f20*/  LOP3.LUT R79, R20, R79, RZ, 0x3c, !PT ;  /* 0x0000004f144f7212 */ /* 0x000fe200078e3cff */
[C---:B------:R-:W-:Y:S01]  /*1f30*/  IMAD.IADD R71, R53.reuse, 0x1, -R6 ;  /* 0x0000000135477824 */ /* 0x040fe200078e0a06 */
[----:B------:R-:W-:Y:S01]  /*1f40*/  @!P4 MOV R4, RZ ;  /* 0x000000ff0004c202 */ /* 0x000fe20000000f00 */
[----:B------:R-:W-:Y:S01]  /*1f50*/  IMAD.IADD R138, R53, 0x1, -R138 ;  /* 0x00000001358a7824 */ /* 0x000fe200078e0a8a */
[----:B------:R-:W-:Y:S01]  /*1f60*/  LOP3.LUT R79, R79, 0xfffffe00, R14, 0xf8, !PT ;  /* 0xfffffe004f4f7812 */ /* 0x000fe200078ef80e */
[----:B------:R-:W-:Y:S01]  /*1f70*/  IMAD.IADD R193, R187, 0x1, R193 ;  /* 0x00000001bbc17824 */ /* 0x000fe200078e02c1 */
[----:B------:R-:W-:Y:S02]  /*1f80*/  SHF.R.S32.HI R68, RZ, 0x5, R68 ;  /* 0x00000005ff447819 */ /* 0x000fe40000011444 */
[----:B------:R-:W-:Y:S01]  /*1f90*/  SHF.R.S32.HI R136, RZ, 0x4, R136 ;  /* 0x00000004ff887819 */ /* 0x000fe20000011488 */
        /* <DEDUP_REMOVED lines=24> */
[C---:B------:R-:W-:Y:S01]  /*2120*/  IMAD R87, R67.reuse, 0x60, RZ ;  /* 0x0000006043577824 */ /* 0x040fe200078e02ff */
        /* <DEDUP_REMOVED lines=19> */
[----:B------:R-:W-:-:S02]  /*2260*/  IMAD.IADD R87, R201, 0x1, R87 ;  /* 0x00000001c9577824 */ /* 0x000fc400078e0257 */
[----:B------:R-:W-:Y:S02]  /*2270*/  IMAD.IADD R83, R197, 0x1, R83 ;  /* 0x00000001c5537824 */ /* 0x000fe400078e0253 */
        /* <DEDUP_REMOVED lines=40> */
[----:B------:R-:W-:Y:S02]  /*2500*/  IMAD R7, R25, R2, RZ ;  /* 0x0000000219077224 */ /* 0x000fe400078e02ff */
[----:B------:R-:W-:Y:S01]  /*2510*/  IMAD.WIDE.U32 R28, R218, R3, R28 ;  /* 0x00000003da1c7225 */ /* 0x000fe200078e001c */
[----:B------:R-:W-:Y:S02]  /*2520*/  IADD3.X R213, ~R110, R115, R13, P0, !PT ;  /* 0x000000736ed57210 */ /* 0x000fe400007fe50d */
[----:B------:R-:W-:Y:S01]  /*2530*/  IADD3 R3, P0, -R80, R184, RZ ;  /* 0x000000b850037210 */ /* 0x000fe20007f1e1ff */
[----:B------:R-:W-:Y:S01]  /*2540*/  IMAD R12, R24, R0, R7 ;  /* 0x00000000180c7224 */ /* 0x000fe200078e0207 */
[----:B------:R-:W-:Y:S01]  /*2550*/  SHF.R.S32.HI R7, RZ, 0x1f, R80 ;  /* 0x0000001fff077819 */ /* 0x000fe20000011450 */
[----:B------:R-:W-:Y:S01]  /*2560*/  IMAD.MOV.U32 R26, RZ, RZ, R30 ;  /* 0x000000ffff1a7224 */ /* 0x000fe200078e001e */
[----:B------:R-:W-:Y:S01]  /*2570*/  IADD3 R29, R29, R5, RZ ;  /* 0x000000051d1d7210 */ /* 0x000fe20007ffe0ff */
[----:B------:R-:W-:-:S02]  /*2580*/  IMAD R5, R23, R2, RZ ;  /* 0x0000000217057224 */ /* 0x000fc400078e02ff */
        /* <DEDUP_REMOVED lines=8> */
[----:B------:R-:W-:Y:S02]  /*2610*/  IMAD.MOV.U32 R12, RZ, RZ, R24 ;  /* 0x000000ffff0c7224 */ /* 0x000fe400078e0018 */
[C---:B------:R-:W-:Y:S01]  /*2620*/  IMAD R0, R7.reuse, R202, RZ ;  /* 0x000000ca07007224 */ /* 0x040fe200078e02ff */
[----:B------:R-:W-:Y:S01]  /*2630*/  IADD3.X R211, ~R110, R115, R27, P0, !PT ;  /* 0x000000736ed37210 */ /* 0x000fe200007fe51b */
[----:B------:R-:W-:Y:S02]  /*2640*/  IMAD R133, R7, R218, RZ ;  /* 0x000000da07857224 */ /* 0x000fe400078e02ff */
[-C--:B------:R-:W-:Y:S02]  /*2650*/  IMAD R0, R203, R3.reuse, R0 ;  /* 0x00000003cb007224 */ /* 0x080fe400078e0200 */
[----:B------:R-:W-:-:S04]  /*2660*/  IMAD.WIDE.U32 R24, R202, R3, R12 ;  /* 0x00000003ca187225 */ /* 0x000fc800078e000c */
[----:B------:R-:W-:Y:S01]  /*2670*/  IMAD R6, R184, R165, R81 ;  /* 0x000000a5b8067224 */ /* 0x000fe200078e0251 */
[----:B------:R-:W-:Y:S01]  /*2680*/  LEA R130, P0, R24, R20, 0x1 ;  /* 0x0000001418827211 */ /* 0x000fe200078008ff */
[-C--:B------:R-:W-:Y:S02]  /*2690*/  IMAD R133, R219, R3.reuse, R133 ;  /* 0x00000003db857224 */ /* 0x080fe400078e0285 */
[----:B------:R-:W-:-:S04]  /*26a0*/  IMAD.WIDE.U32 R12, R218, R3, R22 ;  /* 0x00000003da0c7225 */ /* 0x000fc800078e0016 */
[----:B------:R-:W-:Y:S02]  /*26b0*/  IMAD R3, R165, R4, RZ ;  /* 0x00000004a5037224 */ /* 0x000fe400078e02ff */
[----:B------:R-:W-:Y:S02]  /*26c0*/  IMAD.IADD R0, R25, 0x1, R0 ;  /* 0x0000000119007824 */ /* 0x000fe400078e0200 */
[----:B------:R-:W-:Y:S01]  /*26d0*/  IMAD.IADD R4, R81, 0x1, R6 ;  /* 0x0000000151047824 */ /* 0x000fe200078e0206 */
[----:B------:R-:W-:Y:S01]  /*26e0*/  SHF.R.S32.HI R137, RZ, 0x1f, R3 ;  /* 0x0000001fff897819 */ /* 0x000fe20000011403 */
[----:B------:R-:W-:Y:S01]  /*26f0*/  IMAD.IADD R133, R13, 0x1, R133 ;  /* 0x000000010d857824 */ /* 0x000fe200078e0285 */
[----:B------:R-:W-:Y:S01]  /*2700*/  LEA.HI.X R131, R24, R21, R0, 0x1, P0 ;  /* 0x0000001518837211 */ /* 0x000fe200000f0c00 */
[----:B------:R-:W-:Y:S01]  /*2710*/  IMAD.WIDE.U32 R22, R218, 0x30, R210 ;  /* 0x00000030da167825 */ /* 0x000fe200078e00d2 */
[C---:B------:R-:W-:Y:S02]  /*2720*/  LEA R132, P0, R12.reuse, R8, 0x1 ;  /* 0x000000080c847211 */ /* 0x040fe400078008ff */
[----:B------:R-:W-:Y:S01]  /*2730*/  IADD3 R0, P2, R3, R4, RZ ;  /* 0x0000000403007210 */ /* 0x000fe20007f5e0ff */
[----:B------:R-:W-:Y:S01]  /*2740*/  IMAD.SHL.U32 R183, R165, 0x10, RZ ;  /* 0x00000010a5b77824 */ /* 0x000fe200078e00ff */
[----:B------:R-:W-:Y:S01]  /*2750*/  IADD3 R2, P3, R3, R6, RZ ;  /* 0x0000000603027210 */ /* 0x000fe20007f7e0ff */
[C---:B------:R-:W-:Y:S01]  /*2760*/  IMAD R3, R67.reuse, 0xe0, RZ ;  /* 0x000000e043037824 */ /* 0x040fe200078e02ff */
        /* <DEDUP_REMOVED lines=29> */
[C---:B------:R-:W-:Y:S01]  /*2940*/  IMAD R127, R203.reuse, 0xa0, RZ ;  /* 0x000000a0cb7f7824 */ /* 0x040fe200078e02ff */
[----:B------:R-:W-:Y:S01]  /*2950*/  IADD3 R96, P1, P0, R96, 0x40, R75 ;  /* 0x0000004060607810 */ /* 0x000fe2000783e04b */
[----:B------:R-:W-:Y:S01]  /*2960*/  IMAD R129, R203, 0xe0, RZ ;  /* 0x000000e0cb817824 */ /* 0x000fe200078e02ff */
[----:B------:R-:W-:Y:S01]  /*2970*/  IADD3.X R98, RZ, R97, RZ, P2, !PT ;  /* 0x00000061ff627210 */ /* 0x000fe200017fe4ff */
[----:B------:R-:W-:Y:S01]  /*2980*/  IMAD.WIDE.U32 R208, R202, 0x60, RZ ;  /* 0x00000060cad07825 */ /* 0x000fe200078e00ff */
[----:B------:R-:W-:-:S02]  /*2990*/  IADD3 R168, R183, R170, RZ ;  /* 0x000000aab7a87210 */ /* 0x000fc40007ffe0ff */
[----:B------:R-:W-:Y:S01]  /*29a0*/  IADD3.X R97, R97, RZ, R76, P1, P0 ;  /* 0x000000ff61617210 */ /* 0x000fe20000fe044c */
[----:B------:R-:W-:Y:S01]  /*29b0*/  IMAD.WIDE.U32 R206, R202, 0xa0, RZ ;  /* 0x000000a0cace7825 */ /* 0x000fe200078e00ff */
[C---:B------:R-:W-:Y:S02]  /*29c0*/  IADD3 R94, P0, R75.reuse, R96, RZ ;  /* 0x000000604b5e7210 */ /* 0x040fe40007f1e0ff */
[----:B------:R-:W-:Y:S01]  /*29d0*/  IADD3 R105, P3, R75, 0x40, RZ ;  /* 0x000000404b697810 */ /* 0x000fe20007f7e0ff */
[----:B------:R-:W-:Y:S01]  /*29e0*/  IMAD.IADD R166, R183, 0x1, R168 ;  /* 0x00000001b7a67824 */ /* 0x000fe200078e02a8 */
[----:B------:R-:W-:Y:S01]  /*29f0*/  IADD3.X R95, R76, R97, RZ, P0, !PT ;  /* 0x000000614c5f7210 */ /* 0x000fe200007fe4ff */
[----:B------:R-:W-:Y:S01]  /*2a00*/  IMAD.WIDE.U32 R204, R202, 0xc0, RZ ;  /* 0x000000c0cacc7825 */ /* 0x000fe200078e00ff */
[----:B------:R-:W-:Y:S02]  /*2a10*/  IADD3 R92, P0, R75, R94, RZ ;  /* 0x0000005e4b5c7210 */ /* 0x000fe40007f1e0ff */
[----:B------:R-:W-:Y:S01]  /*2a20*/  IADD3 R164, R183, R166, RZ ;  /* 0x000000a6b7a47210 */ /* 0x000fe20007ffe0ff */
[----:B------:R-:W-:Y:S01]  /*2a30*/  IMAD.X R104, RZ, RZ, R76, P3 ;  /* 0x000000ffff687224 */ /* 0x000fe200018e064c */
[----:B------:R-:W-:Y:S01]  /*2a40*/  IADD3 R116, P1, R114, R109, RZ ;  /* 0x0000006d72747210 */ /* 0x000fe20007f3e0ff */
[----:B------:R-:W-:Y:S01]  /*2a50*/  IMAD.X R93, R76, 0x1, R95, P0 ;  /* 0x000000014c5d7824 */ /* 0x000fe200000e065f */
[----:B------:R-:W-:Y:S01]  /*2a60*/  IADD3 R91, P0, R75, R92, RZ ;  /* 0x0000005c4b5b7210 */ /* 0x000fe20007f1e0ff */
[----:B------:R-:W-:Y:S01]  /*2a70*/  IMAD.IADD R163, R183, 0x1, R164 ;  /* 0x00000001b7a37824 */ /* 0x000fe200078e02a4 */
[----:B------:R-:W-:Y:S01]  /*2a80*/  IADD3 R82, R195, R3, RZ ;  /* 0x00000003c3527210 */ /* 0x000fe20007ffe0ff */
[----:B------:R-:W-:Y:S01]  /*2a90*/  IMAD R3, R203, 0xc0, RZ ;  /* 0x000000c0cb037824 */ /* 0x000fe200078e02ff */
[----:B------:R-:W-:Y:S01]  /*2aa0*/  IADD3 R101, P3, R106, 0x40, RZ ;  /* 0x000000406a657810 */ /* 0x000fe20007f7e0ff */
[----:B------:R-:W-:Y:S01]  /*2ab0*/  IMAD.X R90, R76, 0x1, R93, P0 ;  /* 0x000000014c5a7824 */ /* 0x000fe200000e065d */
[----:B------:R-:W-:Y:S01]  /*2ac0*/  IADD3 R119, P0, R116, R109, RZ ;  /* 0x0000006d74777210 */ /* 0x000fe20007f1e0ff */
[----:B------:R-:W-:Y:S01]  /*2ad0*/  IMAD R165, R165, 0x70, RZ ;  /* 0x00000070a5a57824 */ /* 0x000fe200078e02ff */
[----:B------:R-:W-:Y:S01]  /*2ae0*/  IADD3.X R117, R115, R108, RZ, P1, !PT ;  /* 0x0000006c73757210 */ /* 0x000fe20000ffe4ff */
[----:B------:R-:W-:Y:S01]  /*2af0*/  IMAD.IADD R162, R183, 0x1, R163 ;  /* 0x00000001b7a27824 */ /* 0x000fe200078e02a3 */
[----:B------:R-:W-:Y:S01]  /*2b00*/  SHF.L.U64.HI R120, R121, 0x1, R120 ;  /* 0x0000000179787819 */ /* 0x000fe20000010278 */
[----:B------:R-:W-:Y:S01]  /*2b10*/  IMAD.WIDE.U32 R202, R202, 0xe0, RZ ;  /* 0x000000e0caca7825 */ /* 0x000fe200078e00ff */
[----:B------:R-:W-:-:S02]  /*2b20*/  SHF.L.U64.HI R125, R126, 0x1, R125 ;  /* 0x000000017e7d7819 */ /* 0x000fc4000001027d */
[----:B------:R-:W-:Y:S01]  /*2b30*/  IADD3 R14, R18, 0x40, RZ ;  /* 0x00000040120e7810 */ /* 0x000fe20007ffe0ff */
[----:B------:R-:W-:Y:S01]  /*2b40*/  IMAD.MOV.U32 R13, RZ, RZ, R134 ;  /* 0x000000ffff0d7224 */ /* 0x000fe200078e0086 */
[----:B------:R-:W-:Y:S01]  /*2b50*/  IADD3 R127, R207, R127, RZ ;  /* 0x0000007fcf7f7210 */ /* 0x000fe20007ffe0ff */
        /* <DEDUP_REMOVED lines=20> */
[----:B------:R-:W-:Y:S02]  /*2ca0*/  SHF.R.S32.HI R148, RZ, 0x1f, R162 ;  /* 0x0000001fff947819 */ /* 0x000fe400000114a2 */
.L_x_4022:
[----:B------:R-:W-:Y:S01]  /*2cb0*/  IMAD.SHL.U32 R16, R13, 0x80, RZ ;  /* 0x000000800d107824 */ /* 0x000fe200078e00ff */
[----:B------:R-:W-:Y:S04]  /*2cc0*/  BSSY B2, `(.L_x_3951) ;  /* 0x0000a30000027945 */ /* 0x000fe80003800000 */
[----:B------:R-:W-:Y:S05]  /*2cd0*/  IADD3 R15, R16, -0x80, RZ ;  /* 0xffffff80100f7810 */ /* 0x000fea0007ffe0ff */
[--C-:B------:R-:W-:Y:S02]  /*2ce0*/  IMAD.IADD R223, R70, 0x1, -R15.reuse ;  /* 0x0000000146df7824 */ /* 0x100fe400078e0a0f */
[----:B------:R-:W-:Y:S03]  /*2cf0*/  IMAD.IADD R221, R80, 0x1, -R15 ;  /* 0x0000000150dd7824 */ /* 0x000fe600078e0a0f */
[CC--:B------:R-:W-:Y:S02]  /*2d00*/  ISETP.GE.AND P2, PT, R184.reuse, R223.reuse, PT ;  /* 0x000000dfb800720c */ /* 0x0c0fe40003f46270 */
[C---:B------:R-:W-:Y:S02]  /*2d10*/  ISETP.GE.AND P0, PT, R181.reuse, R223, PT ;  /* 0x000000dfb500720c */ /* 0x040fe40003f06270 */
[-C--:B------:R-:W-:Y:S02]  /*2d20*/  ISETP.GE.AND P2, PT, R184, R221.reuse, !P2 ;  /* 0x000000ddb800720c */ /* 0x080fe40005746270 */
[----:B------:R-:W-:Y:S11]  /*2d30*/  ISETP.GE.AND P0, PT, R181, R221, !P0 ;  /* 0x000000ddb500720c */ /* 0x000ff60004706270 */
[----:B------:R-:W2:Y:S02]  /*2d40*/  @P2 LD.E.128 R20, [R130.64] ;  /* 0x0000000682142980 */ /* 0x000ea4000c101d00 */
[----:B------:R-:W-:Y:S05]  /*2d50*/  @P0 IADD3 R2, P1, R130, R121, RZ ;  /* 0x0000007982020210 */ /* 0x000fea0007f3e0ff */
        /* <DEDUP_REMOVED lines=91> */
[----:B------:R-:W-:Y:S02]  /*3310*/  ISETP.GE.AND P1, PT, R14, R17, PT ;  /* 0x000000110e00720c */ /* 0x000fe40003f26270 */
[----:B------:R-:W-:Y:S09]  /*3320*/  MOV R145, R139 ;  /* 0x0000008b00917202 */ /* 0x000ff20000000f00 */
        /* <DEDUP_REMOVED lines=89> */
.L_x_3955:
[----:B------:R-:W-:Y:S05]  /*38c0*/  BSYNC B0 ;  /* 0x0000000000007941 */ /* 0x000fea0003800000 */
.L_x_3954:
        /* <DEDUP_REMOVED lines=109> */
.L_x_3957:
[----:B------:R-:W-:Y:S05]  /*3fa0*/  BSYNC B0 ;  /* 0x0000000000007941 */ /* 0x000fea0003800000 */
.L_x_3956:
        /* <DEDUP_REMOVED lines=109> */
.L_x_3959:
[----:B------:R-:W-:Y:S05]  /*4680*/  BSYNC B0 ;  /* 0x0000000000007941 */ /* 0x000fea0003800000 */
.L_x_3958:
[C---:B------:R-:W-:Y:S01]  /*4690*/  ISETP.GE.AND P0, PT, R179.reuse, R223, PT ;  /* 0x000000dfb300720c */ /* 0x040fe20003f06270 */
[----:B------:R-:W-:Y:S03]  /*46a0*/  BSSY B0, `(.L_x_3960) ;  /* 0x0000070000007945 */ /* 0x000fe60003800000 */
[----:B------:R-:W-:Y:S11]  /*46b0*/  ISETP.GE.AND P0, PT, R179, R221, !P0 ;  /* 0x000000ddb300720c */ /* 0x000ff60004706270 */
[----:B------:R-:W-:Y:S02]  /*46c0*/  @!UPT UIADD3 URZ, URZ, URZ, URZ ;  /* 0x0000003f3f3ff290 */ /* 0x000fe4000fffe03f */
[----:B------:R-:W-:-:S05]  /*46d0*/  @!P0 BRA `(.L_x_3961) ;  /* 0x000006c000008947 */ /* 0x000fca0003800000 */
[----:B------:R-:W-:Y:S01]  /*46e0*/  IMAD R44, R219, 0x60, RZ ;  /* 0x00000060db2c7824 */ /* 0x000fe200078e02ff */
[----:B------:R-:W-:Y:S01]  /*46f0*/  SHF.L.U32 R45, R173, 0x1, RZ ;  /* 0x00000001ad2d7819 */ /* 0x000fe200000006ff */
[----:B-1----:R-:W-:Y:S01]  /*4700*/  IMAD.WIDE.U32 R48, R218, 0x60, R132 ;  /* 0x00000060da307825 */ /* 0x002fe200078e0084 */
[-C--:B------:R-:W-:Y:S02]  /*4710*/  ISETP.GE.AND P0, PT, R18, R17.reuse, PT ;  /* 0x000000111200720c */ /* 0x080fe40003f06270 */
[C---:B------:R-:W-:Y:S01]  /*4720*/  IADD3 R32, P2, R45.reuse, R12, RZ ;  /* 0x0000000c2d207210 */ /* 0x040fe20007f5e0ff */
[----:B------:R-:W-:Y:S01]  /*4730*/  IMAD.MOV.U32 R145, RZ, RZ, R139 ;  /* 0x000000ffff917224 */ /* 0x000fe200078e008b */
[----:B------:R-:W-:Y:S02]  /*4740*/  IADD3 R42, P1, R45, R54, RZ ;  /* 0x000000362d2a7210 */ /* 0x000fe40007f3e0ff */
[----:B------:R-:W-:Y:S01]  /*4750*/  SHF.L.U64.HI R46, R173, 0x1, R158 ;  /* 0x00000001ad2e7819 */ /* 0x000fe2000001029e */
[----:B------:R-:W-:Y:S01]  /*4760*/  IMAD.WIDE.U32 R56, R64, 0x60, R144 ;  /* 0x0000006040387825 */ /* 0x000fe200078e0090 */
[----:B------:R-:W-:Y:S03]  /*4770*/  IADD3 R47, R49, R44, RZ ;  /* 0x0000002c312f7210 */ /* 0x000fe60007ffe0ff */
[C---:B------:R-:W-:Y:S02]  /*4780*/  IMAD.X R33, R46.reuse, 0x1, R9, P2 ;  /* 0x000000012e217824 */ /* 0x040fe400010e0609 */
[----:B------:R-:W-:Y:S01]  /*4790*/  IMAD.X R43, R46, 0x1, R55, P1 ;  /* 0x000000012e2b7824 */ /* 0x000fe200008e0637 */
[----:B------:R-:W-:Y:S01]  /*47a0*/  MOV R46, R48 ;  /* 0x00000030002e7202 */ /* 0x000fe20000000f00 */
[----:B------:R-:W-:Y:S01]  /*47b0*/  IMAD R48, R65, 0x60, RZ ;  /* 0x0000006041307824 */ /* 0x000fe200078e02ff */
[----:B------:R-:W-:Y:S01]  /*47c0*/  ISETP.GE.AND P1, PT, R14, R17, PT ;  /* 0x000000110e00720c */ /* 0x000fe20003f26270 */
[----:B------:R-:W2:Y:S03]  /*47d0*/  @!P0 LD.E.64 R20, [R32.64] ;  /* 0x0000000620148980 */ /* 0x000ea6000c101b00 */
[----:B------:R-:W-:Y:S02]  /*47e0*/  IADD3 R57, R57, R48, RZ ;  /* 0x0000003039397210 */ /* 0x000fe40007ffe0ff */
[C---:B------:R-:W-:Y:S01]  /*47f0*/  LEA R48, P2, R212.reuse, R132, 0x1 ;  /* 0x00000084d4307211 */ /* 0x040fe200078408ff */
[----:B------:R-:W3:Y:S03]  /*4800*/  LD.E.128 R28, [R46.64] ;  /* 0x000000062e1c7980 */ /* 0x000ee6000c101d00 */
[----:B------:R-:W-:Y:S05]  /*4810*/  LEA.HI.X R49, R212, R133, R213, 0x1, P2 ;  /* 0x00000085d4317211 */ /* 0x000fea00010f0cd5 */
        /* <DEDUP_REMOVED lines=24> */
[C---:B------:R-:W-:Y:S01]  /*49a0*/  @!P0 FMUL.FTZ R3, R23.reuse, R20 ;  /* 0x0000001417038220 */ /* 0x040fe20000410000 */
[----:B------:R-:W-:Y:S01]  /*49b0*/  @!P0 F2FP.BF16.PACK_AB R45, R0, R45 ;  /* 0x0000002d002d823e */ /* 0x000fe200000010ff */
[----:B------:R-:W-:Y:S02]  /*49c0*/  @!P0 FMUL.FTZ R44, R23, R38 ;  /* 0x00000026172c8220 */ /* 0x000fe40000410000 */
        /* <DEDUP_REMOVED lines=61> */
.L_x_3961:
[----:B------:R-:W-:Y:S05]  /*4da0*/  BSYNC B0 ;  /* 0x0000000000007941 */ /* 0x000fea0003800000 */
.L_x_3960:
        /* <DEDUP_REMOVED lines=109> */
.L_x_3963:
[----:B------:R-:W-:Y:S05]  /*5480*/  BSYNC B0 ;  /* 0x0000000000007941 */ /* 0x000fea0003800000 */
.L_x_3962:
        /* <DEDUP_REMOVED lines=113> */
.L_x_3965:
[----:B------:R-:W-:Y:S05]  /*5ba0*/  BSYNC B0 ;  /* 0x0000000000007941 */ /* 0x000fea0003800000 */
.L_x_3964:
        /* <DEDUP_REMOVED lines=113> */
.L_x_3967:
[----:B------:R-:W-:Y:S05]  /*62c0*/  BSYNC B0 ;  /* 0x0000000000007941 */ /* 0x000fea0003800000 */
.L_x_3966:
[C---:B------:R-:W-:Y:S01]  /*62d0*/  ISETP.GE.AND P0, PT, R174.reuse, R223, PT ;  /* 0x000000dfae00720c */ /* 0x040fe20003f06270 */
[----:B------:R-:W-:Y:S03]  /*62e0*/  BSSY B0, `(.L_x_3968) ;  /* 0x0000070000007945 */ /* 0x000fe60003800000 */
[----:B------:R-:W-:Y:S11]  /*62f0*/  ISETP.GE.AND P0, PT, R174, R221, !P0 ;  /* 0x000000ddae00720c */ /* 0x000ff60004706270 */
[----:B------:R-:W-:Y:S02]  /*6300*/  @!UPT UIADD3 URZ, URZ, URZ, URZ ;  /* 0x0000003f3f3ff290 */ /* 0x000fe4000fffe03f */
[----:B------:R-:W-:-:S05]  /*6310*/  @!P0 BRA `(.L_x_3969) ;  /* 0x000006c000008947 */ /* 0x000fca0003800000 */
[----:B------:R-:W-:Y:S01]  /*6320*/  IMAD R42, R219, 0xe0, RZ ;  /* 0x000000e0db2a7824 */ /* 0x000fe200078e02ff */
[----:B------:R-:W-:Y:S01]  /*6330*/  SHF.L.U32 R43, R165, 0x1, RZ ;  /* 0x00000001a52b7819 */ /* 0x000fe200000006ff */
[----:B------:R-:W-:Y:S01]  /*6340*/  IMAD.WIDE.U32 R46, R218, 0xe0, R132 ;  /* 0x000000e0da2e7825 */ /* 0x000fe200078e0084 */
[-C--:B------:R-:W-:Y:S02]  /*6350*/  ISETP.GE.AND P0, PT, R18, R17.reuse, PT ;  /* 0x000000111200720c */ /* 0x080fe40003f06270 */
[C---:B------:R-:W-:Y:S01]  /*6360*/  IADD3 R32, P2, R43.reuse, R12, RZ ;  /* 0x0000000c2b207210 */ /* 0x040fe20007f5e0ff */
[----:B-1----:R-:W-:Y:S01]  /*6370*/  IMAD.MOV.U32 R145, RZ, RZ, R139 ;  /* 0x000000ffff917224 */ /* 0x002fe200078e008b */
[----:B------:R-:W-:Y:S02]  /*6380*/  IADD3 R40, P1, R43, R54, RZ ;  /* 0x000000362b287210 */ /* 0x000fe40007f3e0ff */
[----:B------:R-:W-:Y:S01]  /*6390*/  SHF.L.U64.HI R44, R165, 0x1, R150 ;  /* 0x00000001a52c7819 */ /* 0x000fe20000010296 */
[----:B------:R-:W-:Y:S01]  /*63a0*/  IMAD.WIDE.U32 R50, R64, 0xe0, R144 ;  /* 0x000000e040327825 */ /* 0x000fe200078e0090 */
[----:B------:R-:W-:Y:S02]  /*63b0*/  IADD3 R43, R47, R42, RZ ;  /* 0x0000002a2f2b7210 */ /* 0x000fe40007ffe0ff */
[----:B------:R-:W-:Y:S01]  /*63c0*/  MOV R42, R46 ;  /* 0x0000002e002a7202 */ /* 0x000fe20000000f00 */
[C---:B------:R-:W-:Y:S02]  /*63d0*/  IMAD.X R33, R44.reuse, 0x1, R9, P2 ;  /* 0x000000012c217824 */ /* 0x040fe400010e0609 */
[----:B------:R-:W-:Y:S01]  /*63e0*/  IMAD.X R41, R44, 0x1, R55, P1 ;  /* 0x000000012c297824 */ /* 0x000fe200008e0637 */
[----:B------:R-:W-:Y:S01]  /*63f0*/  ISETP.GE.AND P1, PT, R14, R17, PT ;  /* 0x000000110e00720c */ /* 0x000fe20003f26270 */
[----:B------:R-:W-:Y:S01]  /*6400*/  IMAD R46, R65, 0xe0, RZ ;  /* 0x000000e0412e7824 */ /* 0x000fe200078e02ff */
[----:B------:R-:W2:Y:S04]  /*6410*/  LD.E.128 R24, [R42.64] ;  /* 0x000000062a187980 */ /* 0x000ea8000c101d00 */
[----:B------:R-:W-:Y:S02]  /*6420*/  IADD3 R51, R51, R46, RZ ;  /* 0x0000002e33337210 */ /* 0x000fe40007ffe0ff */
[C---:B------:R-:W-:Y:S02]  /*6430*/  LEA R46, P2, R119.reuse, R132, 0x1 ;  /* 0x00000084772e7211 */ /* 0x040fe400078408ff */
[----:B------:R-:W3:Y:S02]  /*6440*/  @!P0 LD.E.64 R20, [R32.64] ;  /* 0x0000000620148980 */ /* 0x000ee4000c101b00 */
[----:B------:R-:W-:Y:S04]  /*6450*/  LEA.HI.X R47, R119, R133, R118, 0x1, P2 ;  /* 0x00000085772f7211 */ /* 0x000fe800010f0c76 */
[----:B------:R-:W4:Y:S01]  /*6460*/  @!P0 LD.E.64 R38, [R40.64] ;  /* 0x0000000628268980 */ /* 0x000f22000c101b00 */
[C---:B--2---:R-:W-:Y:S01]  /*6470*/  @!P0 IMAD.U32 R35, R24.reuse, 0x10000, RZ ;  /* 0x0001000018238824 */ /* 0x044fe200078e00ff */
[----:B------:R-:W-:Y:S02]  /*6480*/  @!P0 LOP3.LUT R23, R24, 0xffff0000, RZ, 0xc0, !PT ;  /* 0xffff000018178812 */ /* 0x000fe400078ec0ff */
[----:B------:R-:W-:Y:S01]  /*6490*/  @!P0 LOP3.LUT R28, R26, 0xffff0000, RZ, 0xc0, !PT ;  /* 0xffff00001a1c8812 */ /* 0x000fe200078ec0ff */
[C---:B---3--:R-:W-:Y:S01]  /*64a0*/  @!P0 IMAD.U32 R22, R20.reuse, 0x10000, RZ ;  /* 0x0001000014168824 */ /* 0x048fe200078e00ff */
[----:B------:R-:W-:Y:S02]  /*64b0*/  @!P0 LOP3.LUT R20, R20, 0xffff0000, RZ, 0xc0, !PT ;  /* 0xffff000014148812 */ /* 0x000fe400078ec0ff */
[----:B------:R-:W-:Y:S01]  /*64c0*/  @!P0 SHF.L.U32 R17, R21, 0x10, RZ ;  /* 0x0000001015118819 */ /* 0x000fe200000006ff */
[----:B------:R-:W-:Y:S01]  /*64d0*/  @!P0 FMUL.FTZ R0, R23, R22 ;  /* 0x0000001617008220 */ /* 0x000fe20000410000 */
[----:B------:R-:W-:Y:S01]  /*64e0*/  @!P0 LOP3.LUT R21, R21, 0xffff0000, RZ, 0xc0, !PT ;  /* 0xffff000015158812 */ /* 0x000fe200078ec0ff */
[----:B----4-:R-:W-:Y:S01]  /*64f0*/  @!P0 IMAD.U32 R34, R38, 0x10000, RZ ;  /* 0x0001000026228824 */ /* 0x010fe200078e00ff */
[C---:B------:R-:W-:Y:S01]  /*6500*/  @!P0 SHF.L.U32 R37, R39.reuse, 0x10, RZ ;  /* 0x0000001027258819 */ /* 0x040fe200000006ff */
[----:B------:R-:W-:Y:S01]  /*6510*/  @!P0 FMUL.FTZ R3, R28, R17 ;  /* 0x000000111c038220 */ /* 0x000fe20000410000 */
[----:B------:R-:W-:Y:S01]  /*6520*/  @!P0 LOP3.LUT R39, R39, 0xffff0000, RZ, 0xc0, !PT ;  /* 0xffff000027278812 */ /* 0x000fe200078ec0ff */
[----:B------:R-:W-:Y:S01]  /*6530*/  @!P0 FMUL.FTZ R43, R23, R34 ;  /* 0x00000022172b8220 */ /* 0x000fe20000410000 */
[----:B------:R-:W-:Y:S01]  /*6540*/  @!P0 LOP3.LUT R23, R25, 0xffff0000, RZ, 0xc0, !PT ;  /* 0xffff000019178812 */ /* 0x000fe200078ec0ff */
[----:B------:R-:W-:Y:S01]  /*6550*/  @!P0 FFMA.FTZ R0, R34, R35, R0 ;  /* 0x0000002322008223 */ /* 0x000fe20000010000 */
[----:B------:R-:W-:Y:S01]  /*6560*/  @!P0 LOP3.LUT R36, R38, 0xffff0000, RZ, 0xc0, !PT ;  /* 0xffff000026248812 */ /* 0x000fe200078ec0ff */
[----:B------:R-:W-:Y:S01]  /*6570*/  @!P0 FFMA.FTZ R43, R35, R22, -R43 ;  /* 0x00000016232b8223 */ /* 0x000fe2000001082b */
[----:B------:R-:W-:Y:S01]  /*6580*/  @!P0 SHF.L.U32 R35, R25, 0x10, RZ ;  /* 0x0000001019238819 */ /* 0x000fe200000006ff */
[----:B------:R-:W-:Y:S01]  /*6590*/  @!P0 FMUL.FTZ R2, R23, R20 ;  /* 0x0000001417028220 */ /* 0x000fe20000410000 */
[C---:B------:R-:W-:Y:S01]  /*65a0*/  @!P0 LOP3.LUT R22, R27.reuse, 0xffff0000, RZ, 0xc0, !PT ;  /* 0xffff00001b168812 */ /* 0x040fe200078ec0ff */
[----:B------:R-:W-:Y:S01]  /*65b0*/  @!P0 IMAD.U32 R34, R26, 0x10000, RZ ;  /* 0x000100001a228824 */ /* 0x000fe200078e00ff */
        /* <DEDUP_REMOVED lines=66> */
.L_x_3969:
[----:B------:R-:W-:Y:S05]  /*69e0*/  BSYNC B0 ;  /* 0x0000000000007941 */ /* 0x000fea0003800000 */
.L_x_3968:
        /* <DEDUP_REMOVED lines=8> */
.L_x_3953:
        /* <DEDUP_REMOVED lines=23> */
[----:B------:R-:W-:Y:S01]  /*6be0*/  LEA.HI.X.SX32 R21, R141, R133, 0x1, P0 ;  /* 0x000000858d157211 */ /* 0x000fe200000f0eff */
[----:B------:R-:W-:Y:S01]  /*6bf0*/  IMAD.MOV.U32 R141, RZ, RZ, R135 ;  /* 0x000000ffff8d7224 */ /* 0x000fe200078e0087 */
[C---:B------:R-:W-:Y:S04]  /*6c00*/  LEA R240, P0, R145.reuse, R140, 0x1 ;  /* 0x0000008c91f07211 */ /* 0x040fe800078008ff */
[----:B------:R-:W-:Y:S01]  /*6c10*/  LEA.HI.X.SX32 R241, R145, R141, 0x1, P0 ;  /* 0x0000008d91f17211 */ /* 0x000fe200000f0eff */
[----:B------:R-:W2:Y:S01]  /*6c20*/  LD.E.128 R20, [R20.64] ;  /* 0x0000000614147980 */ /* 0x000ea2000c101d00 */
[----:B------:R-:W-:Y:S01]  /*6c30*/  MOV R141, RZ ;  /* 0x000000ff008d7202 */ /* 0x000fe20000000f00 */
[----:B------:R-:W-:Y:S01]  /*6c40*/  @P1 IMAD.MOV R141, RZ, RZ, -R143 ;  /* 0x000000ffff8d1224 */ /* 0x000fe200078e0a8f */
[----:B------:R-:W-:Y:S04]  /*6c50*/  MOV R143, R137 ;  /* 0x00000089008f7202 */ /* 0x000fe80000000f00 */
[C---:B------:R-:W-:Y:S01]  /*6c60*/  LEA R56, P0, R141.reuse, R142, 0x1 ;  /* 0x0000008e8d387211 */ /* 0x040fe200078008ff */
[----:B------:R-:W3:Y:S03]  /*6c70*/  LD.E.128 R240, [R240.64] ;  /* 0x00000006f0f07980 */ /* 0x000ee6000c101d00 */
[----:B------:R-:W-:Y:S06]  /*6c80*/  LEA.HI.X.SX32 R57, R141, R143, 0x1, P0 ;  /* 0x0000008f8d397211 */ /* 0x000fec00000f0eff */
        /* <DEDUP_REMOVED lines=53> */
.L_x_3974:
[----:B------:R-:W-:Y:S05]  /*6fe0*/  BSYNC B0 ;  /* 0x0000000000007941 */ /* 0x000fea0003800000 */
.L_x_3973:
[----:B------:R-:W-:Y:S01]  /*6ff0*/  MOV R145, R139 ;  /* 0x0000008b00917202 */ /* 0x000fe20000000f00 */
[----:B------:R-:W-:Y:S01]  /*7000*/  BSSY B0, `(.L_x_3975) ;  /* 0x0000055000007945 */ /* 0x000fe20003800000 */
[----:B------:R-:W-:Y:S03]  /*7010*/  ISETP.GE.AND P0, PT, R14, R17, PT ;  /* 0x000000110e00720c */ /* 0x000fe60003f06270 */
[----:B-----5:R2:W-:Y:S04]  /*7020*/  ST.E.128 [R144.64], R60 ;  /* 0x0000003c90007985 */ /* 0x0205e8000c101d06 */
[----:B------:R2:W5:Y:S06]  /*7030*/  LD.E.128 R48, [R132.64+0x80] ;  /* 0x0000800684307980 */ /* 0x00056c000c101d00 */
[----:B------:R-:W-:-:S05]  /*7040*/  @P0 BRA `(.L_x_3976) ;  /* 0x0000050000000947 */ /* 0x000fca0003800000 */
[----:B------:R-:W-:Y:S01]  /*7050*/  LEA.HI R143, R17, R17, RZ, 0x1 ;  /* 0x00000011118f7211 */ /* 0x000fe200078f08ff */
[----:B--2---:R-:W-:Y:S01]  /*7060*/  IMAD.MOV.U32 R61, RZ, RZ, RZ ;  /* 0x000000ffff3d7224 */ /* 0x004fe200078e00ff */
[----:B------:R-:W-:Y:S01]  /*7070*/  MOV R141, R135 ;  /* 0x00000087008d7202 */ /* 0x000fe20000000f00 */
        /* <DEDUP_REMOVED lines=12> */
[--C-:B------:R-:W-:Y:S03]  /*7140*/  @P1 IMAD.MOV R239, RZ, RZ, -R143.reuse ;  /* 0x000000ffffef1224 */ /* 0x100fe600078e0a8f */
[C---:B------:R-:W-:Y:S04]  /*7150*/  LEA R62, P0, R61.reuse, R140, 0x1 ;  /* 0x0000008c3d3e7211 */ /* 0x040fe800078008ff */
[----:B------:R-:W-:Y:S02]  /*7160*/  LEA.HI.X.SX32 R63, R61, R141, 0x1, P0 ;  /* 0x0000008d3d3f7211 */ /* 0x000fe400000f0eff */
[----:B------:R-:W-:Y:S01]  /*7170*/  MOV R141, RZ ;  /* 0x000000ff008d7202 */ /* 0x000fe20000000f00 */
[----:B------:R-:W-:Y:S01]  /*7180*/  @P1 IMAD.MOV R141, RZ, RZ, -R143 ;  /* 0x000000ffff8d1224 */ /* 0x000fe200078e0a8f */
[C---:B------:R-:W-:Y:S02]  /*7190*/  LEA R20, P0, R239.reuse, R132, 0x1 ;  /* 0x00000084ef147211 */ /* 0x040fe400078008ff */
[----:B------:R-:W-:Y:S01]  /*71a0*/  MOV R143, R137 ;  /* 0x00000089008f7202 */ /* 0x000fe20000000f00 */
[----:B------:R-:W2:Y:S01]  /*71b0*/  LD.E.128 R60, [R62.64+0x80] ;  /* 0x000080063e3c7980 */ /* 0x000ea2000c101d00 */
[----:B------:R-:W-:Y:S02]  /*71c0*/  LEA.HI.X.SX32 R21, R239, R133, 0x1, P0 ;  /* 0x00000085ef157211 */ /* 0x000fe400000f0eff */
        /* <DEDUP_REMOVED lines=56> */
.L_x_3976:
[----:B------:R-:W-:Y:S05]  /*7550*/  BSYNC B0 ;  /* 0x0000000000007941 */ /* 0x000fea0003800000 */
.L_x_3975:
[----:B-----5:R3:W-:Y:S02]  /*7560*/  ST.E.128 [R144.64+0x80], R48 ;  /* 0x0000803090007985 */ /* 0x0207e4000c101d06 */
.L_x_3972:
[----:B------:R-:W-:Y:S05]  /*7570*/  BSYNC B1 ;  /* 0x0000000000017941 */ /* 0x000fea0003800000 */
.L_x_3971:
        /* <DEDUP_REMOVED lines=93> */
.L_x_3980:
[----:B------:R-:W-:Y:S05]  /*7b50*/  BSYNC B0 ;  /* 0x0000000000007941 */ /* 0x000fea0003800000 */
.L_x_3979:
        /* <DEDUP_REMOVED lines=91> */
.L_x_3982:
[----:B------:R-:W-:Y:S05]  /*8110*/  BSYNC B0 ;  /* 0x0000000000007941 */ /* 0x000fea0003800000 */
.L_x_3981:
[C---:B--2---:R-:W-:Y:S04]  /*8120*/  LEA R2, P0, R105.reuse, R144, 0x1 ;  /* 0x0000009069027211 */ /* 0x044fe800078008ff */
[----:B------:R-:W-:Y:S05]  /*8130*/  LEA.HI.X R3, R105, R139, R104, 0x1, P0 ;  /* 0x0000008b69037211 */ /* 0x000fea00000f0c68 */
[----:B-----5:R2:W-:Y:S04]  /*8140*/  ST.E.128 [R2.64], R48 ;  /* 0x0000003002007985 */ /* 0x0205e8000c101d06 */
.L_x_3978:
[----:B------:R-:W-:Y:S05]  /*8150*/  BSYNC B1 ;  /* 0x0000000000017941 */ /* 0x000fea0003800000 */
.L_x_3977:
        /* <DEDUP_REMOVED lines=93> */
.L_x_3986:
[----:B------:R-:W-:Y:S05]  /*8730*/  BSYNC B0 ;  /* 0x0000000000007941 */ /* 0x000fea0003800000 */
.L_x_3985:
[----:B------:R-:W-:Y:S01]  /*8740*/  LEA R2, P1, R106, R144, 0x1 ;  /* 0x000000906a027211 */ /* 0x000fe200078208ff */
[----:B------:R-:W-:Y:S01]  /*8750*/  BSSY B0, `(.L_x_3987) ;  /* 0x000005a000007945 */ /* 0x000fe20003800000 */
[----:B--2---:R-:W-:Y:S02]  /*8760*/  LEA R238, P0, R214, R132, 0x1 ;  /* 0x00000084d6ee7211 */ /* 0x004fe400078008ff */
        /* <DEDUP_REMOVED lines=88> */
.L_x_3988:
[----:B------:R-:W-:Y:S05]  /*8cf0*/  BSYNC B0 ;  /* 0x0000000000007941 */ /* 0x000fea0003800000 */
.L_x_3987:
[C---:B--2---:R-:W-:Y:S04]  /*8d00*/  LEA R2, P0, R101.reuse, R144, 0x1 ;  /* 0x0000009065027211 */ /* 0x044fe800078008ff */
[----:B------:R-:W-:Y:S05]  /*8d10*/  LEA.HI.X R3, R101, R139, R100, 0x1, P0 ;  /* 0x0000008b65037211 */ /* 0x000fea00000f0c64 */
[----:B-----5:R2:W-:Y:S04]  /*8d20*/  ST.E.128 [R2.64], R48 ;  /* 0x0000003002007985 */ /* 0x0205e8000c101d06 */
.L_x_3984:
[----:B------:R-:W-:Y:S05]  /*8d30*/  BSYNC B1 ;  /* 0x0000000000017941 */ /* 0x000fea0003800000 */
.L_x_3983:
        /* <DEDUP_REMOVED lines=94> */
.L_x_3992:
[----:B------:R-:W-:Y:S05]  /*9320*/  BSYNC B0 ;  /* 0x0000000000007941 */ /* 0x000fea0003800000 */
.L_x_3991:
[----:B------:R-:W-:Y:S01]  /*9330*/  IMAD.MOV.U32 R145, RZ, RZ, R139 ;  /* 0x000000ffff917224 */ /* 0x000fe200078e008b */
[----:B------:R-:W-:Y:S01]  /*9340*/  LEA R2, P0, R212, R132, 0x1 ;  /* 0x00000084d4027211 */ /* 0x000fe200078008ff */
[----:B------:R-:W-:Y:S01]  /*9350*/  IMAD R0, R65, 0x60, RZ ;  /* 0x0000006041007824 */ /* 0x000fe200078e02ff */
[----:B------:R-:W-:Y:S01]  /*9360*/  BSSY B0, `(.L_x_3993) ;  /* 0x000005a000007945 */ /* 0x000fe20003800000 */
[----:B------:R-:W-:Y:S01]  /*9370*/  IMAD.WIDE.U32 R4, R64, 0x60, R144 ;  /* 0x0000006040047825 */ /* 0x000fe200078e0090 */
        /* <DEDUP_REMOVED lines=88> */
.L_x_3994:
[----:B------:R-:W-:Y:S05]  /*9900*/  BSYNC B0 ;  /* 0x0000000000007941 */ /* 0x000fea0003800000 */
.L_x_3993:
[C---:B---3--:R-:W-:Y:S04]  /*9910*/  LEA R2, P0, R99.reuse, R144, 0x1 ;  /* 0x0000009063027211 */ /* 0x048fe800078008ff */
[----:B------:R-:W-:Y:S05]  /*9920*/  LEA.HI.X R3, R99, R139, R98, 0x1, P0 ;  /* 0x0000008b63037211 */ /* 0x000fea00000f0c62 */
[----:B-----5:R3:W-:Y:S04]  /*9930*/  ST.E.128 [R2.64], R20 ;  /* 0x0000001402007985 */ /* 0x0207e8000c101d06 */
.L_x_3990:
[----:B------:R-:W-:Y:S05]  /*9940*/  BSYNC B1 ;  /* 0x0000000000017941 */ /* 0x000fea0003800000 */
.L_x_3989:
        /* <DEDUP_REMOVED lines=93> */
.L_x_3998:
[----:B------:R-:W-:Y:S05]  /*9f20*/  BSYNC B0 ;  /* 0x0000000000007941 */ /* 0x000fea0003800000 */
.L_x_3997:
        /* <DEDUP_REMOVED lines=91> */
.L_x_4000:
[----:B------:R-:W-:Y:S05]  /*a4e0*/  BSYNC B0 ;  /* 0x0000000000007941 */ /* 0x000fea0003800000 */
.L_x_3999:
[C---:B--2---:R-:W-:Y:S04]  /*a4f0*/  LEA R2, P0, R96.reuse, R144, 0x1 ;  /* 0x0000009060027211 */ /* 0x044fe800078008ff */
[----:B------:R-:W-:Y:S05]  /*a500*/  LEA.HI.X R3, R96, R139, R97, 0x1, P0 ;  /* 0x0000008b60037211 */ /* 0x000fea00000f0c61 */
[----:B-----5:R2:W-:Y:S04]  /*a510*/  ST.E.128 [R2.64], R20 ;  /* 0x0000001402007985 */ /* 0x0205e8000c101d06 */
.L_x_3996:
[----:B------:R-:W-:Y:S05]  /*a520*/  BSYNC B1 ;  /* 0x0000000000017941 */ /* 0x000fea0003800000 */
.L_x_3995:
        /* <DEDUP_REMOVED lines=94> */
.L_x_4004:
[----:B------:R-:W-:Y:S05]  /*ab10*/  BSYNC B0 ;  /* 0x0000000000007941 */ /* 0x000fea0003800000 */
.L_x_4003:
[----:B------:R-:W-:Y:S01]  /*ab20*/  IMAD.MOV.U32 R145, RZ, RZ, R139 ;  /* 0x000000ffff917224 */ /* 0x000fe200078e008b */
[----:B--2---:R-:W-:Y:S01]  /*ab30*/  LEA R2, P0, R114, R132, 0x1 ;  /* 0x0000008472027211 */ /* 0x004fe200078008ff */
        /* <DEDUP_REMOVED lines=91> */
.L_x_4006:
[----:B------:R-:W-:Y:S05]  /*b0f0*/  BSYNC B0 ;  /* 0x0000000000007941 */ /* 0x000fea0003800000 */
.L_x_4005:
[C---:B--2---:R-:W-:Y:S04]  /*b100*/  LEA R2, P0, R94.reuse, R144, 0x1 ;  /* 0x000000905e027211 */ /* 0x044fe800078008ff */
[----:B------:R-:W-:Y:S05]  /*b110*/  LEA.HI.X R3, R94, R139, R95, 0x1, P0 ;  /* 0x0000008b5e037211 */ /* 0x000fea00000f0c5f */
[----:B-----5:R2:W-:Y:S04]  /*b120*/  ST.E.128 [R2.64], R20 ;  /* 0x0000001402007985 */ /* 0x0205e8000c101d06 */
.L_x_4002:
[----:B------:R-:W-:Y:S05]  /*b130*/  BSYNC B1 ;  /* 0x0000000000017941 */ /* 0x000fea0003800000 */
.L_x_4001:
        /* <DEDUP_REMOVED lines=94> */
.L_x_4010:
[----:B------:R-:W-:Y:S05]  /*b720*/  BSYNC B0 ;  /* 0x0000000000007941 */ /* 0x000fea0003800000 */
.L_x_4009:
        /* <DEDUP_REMOVED lines=93> */
.L_x_4012:
[----:B------:R-:W-:Y:S05]  /*bd00*/  BSYNC B0 ;  /* 0x0000000000007941 */ /* 0x000fea0003800000 */
.L_x_4011:
[C---:B--2---:R-:W-:Y:S04]  /*bd10*/  LEA R2, P0, R92.reuse, R144, 0x1 ;  /* 0x000000905c027211 */ /* 0x044fe800078008ff */
[----:B------:R-:W-:Y:S05]  /*bd20*/  LEA.HI.X R3, R92, R139, R93, 0x1, P0 ;  /* 0x0000008b5c037211 */ /* 0x000fea00000f0c5d */
[----:B-----5:R2:W-:Y:S04]  /*bd30*/  ST.E.128 [R2.64], R20 ;  /* 0x0000001402007985 */ /* 0x0205e8000c101d06 */
.L_x_4008:
[----:B------:R-:W-:Y:S05]  /*bd40*/  BSYNC B1 ;  /* 0x0000000000017941 */ /* 0x000fea0003800000 */
.L_x_4007:
        /* <DEDUP_REMOVED lines=94> */
.L_x_4016:
[----:B------:R-:W-:Y:S05]  /*c330*/  BSYNC B0 ;  /* 0x0000000000007941 */ /* 0x000fea0003800000 */
.L_x_4015:
        /* <DEDUP_REMOVED lines=93> */
.L_x_4018:
[----:B------:R-:W-:Y:S05]  /*c910*/  BSYNC B0 ;  /* 0x0000000000007941 */ /* 0x000fea0003800000 */
.L_x_4017:
[C---:B--2---:R-:W-:Y:S04]  /*c920*/  LEA R2, P0, R91.reuse, R144, 0x1 ;  /* 0x000000905b027211 */ /* 0x044fe800078008ff */
[----:B------:R-:W-:Y:S05]  /*c930*/  LEA.HI.X R3, R91, R139, R90, 0x1, P0 ;  /* 0x0000008b5b037211 */ /* 0x000fea00000f0c5a */
[----:B-----5:R2:W-:Y:S04]  /*c940*/  ST.E.128 [R2.64], R20 ;  /* 0x0000001402007985 */ /* 0x0205e8000c101d06 */
.L_x_4014:
[----:B------:R-:W-:Y:S05]  /*c950*/  BSYNC B1 ;  /* 0x0000000000017941 */ /* 0x000fea0003800000 */
.L_x_4013:
[----:B--23--:R-:W2:Y:S01]  /*c960*/  LD.E R3, [R10.64+0xd0] ;  /* 0x0000d0060a037980 */ /* 0x00cea2000c101900 */
        /* <DEDUP_REMOVED lines=8> */
.L_x_3952:
[----:B--2---:R-:W2:Y:S01]  /*c9f0*/  @P2 LD.E.128 R20, [R132.64] ;  /* 0x0000000684142980 */ /* 0x004ea2000c101d00 */
[----:B------:R-:W-:Y:S01]  /*ca00*/  @P2 IMAD.MOV.U32 R145, RZ, RZ, R139 ;  /* 0x000000ffff912224 */ /* 0x000fe200078e008b */
        /* <DEDUP_REMOVED lines=25> */
[----:B------:R-:W-:Y:S02]  /*cba0*/  @P0 IMAD R0, R219, 0x60, RZ ;  /* 0x00000060db000824 */ /* 0x000fe400078e02ff */
[----:B------:R-:W-:Y:S02]  /*cbb0*/  @P0 IMAD.MOV.U32 R145, RZ, RZ, R139 ;  /* 0x000000ffff910224 */ /* 0x000fe400078e008b */
        /* <DEDUP_REMOVED lines=23> */
[----:B------:R-:W-:Y:S02]  /*cd30*/  @P0 IMAD R0, R219, 0xa0, RZ ;  /* 0x000000a0db000824 */ /* 0x000fe400078e02ff */
[----:B------:R-:W-:Y:S03]  /*cd40*/  @P0 IMAD.MOV.U32 R145, RZ, RZ, R139 ;  /* 0x000000ffff910224 */ /* 0x000fe600078e008b */
[----:B------:R-:W-:Y:S01]  /*cd50*/  @P0 IADD3 R3, R3, R0, RZ ;  /* 0x0000000003030210 */ /* 0x000fe20007ffe0ff */
        /* <DEDUP_REMOVED lines=10> */
[----:B------:R-:W-:Y:S01]  /*ce00*/  @P1 IMAD R0, R219, 0xc0, RZ ;  /* 0x000000c0db001824 */ /* 0x000fe200078e02ff */
[----:B------:R-:W-:Y:S01]  /*ce10*/  @P1 MOV R145, R139 ;  /* 0x0000008b00911202 */ /* 0x000fe20000000f00 */
        /* <DEDUP_REMOVED lines=12> */
[----:B------:R-:W-:Y:S01]  /*cee0*/  @P0 IMAD R0, R219, 0xe0, RZ ;  /* 0x000000e0db000824 */ /* 0x000fe200078e02ff */
[----:B------:R-:W-:Y:S01]  /*cef0*/  @P0 MOV R145, R139 ;  /* 0x0000008b00910202 */ /* 0x000fe20000000f00 */
        /* <DEDUP_REMOVED lines=12> */
.L_x_3970:
[----:B------:R-:W-:Y:S05]  /*cfc0*/  BSYNC B2 ;  /* 0x0000000000027941 */ /* 0x000fea0003800000 */
.L_x_3951:
        /* <DEDUP_REMOVED lines=89> */
.L_x_4020:
[----:B------:R-:W2:Y:S01]  /*d560*/  LD.E R5, [R10.64+0x40] ;  /* 0x000040060a057980 */ /* 0x000ea2000c101900 */
[----:B------:R-:W-:Y:S03]  /*d570*/  IMAD.MOV.U32 R145, RZ, RZ, R139 ;  /* 0x000000ffff917224 */ /* 0x000fe600078e008b */
[----:B------:R-:W3:Y:S02]  /*d580*/  LD.E R3, [R10.64+0x38] ;  /* 0x000038060a037980 */ /* 0x000ee4000c101900 */
[----:B---3--:R-:W-:Y:S02]  /*d590*/  IMAD.U32 R3, R3, -0x80, RZ ;  /* 0xffffff8003037824 */ /* 0x008fe400078e00ff */
[----:B--2---:R-:W-:Y:S03]  /*d5a0*/  IMAD.U32 R5, R5, -0x80, RZ ;  /* 0xffffff8005057824 */ /* 0x004fe600078e00ff */
[----:B------:R-:W-:Y:S02]  /*d5b0*/  LEA R144, P0, R3, R144, 0x1 ;  /* 0x0000009003907211 */ /* 0x000fe400078008ff */
[----:B------:R-:W-:Y:S02]  /*d5c0*/  LEA R146, P1, R5, R146, 0x1 ;  /* 0x0000009205927211 */ /* 0x000fe400078208ff */
[----:B------:R-:W-:Y:S02]  /*d5d0*/  LEA.HI.X.SX32 R139, R3, R145, 0x1, P0 ;  /* 0x00000091038b7211 */ /* 0x000fe400000f0eff */
[----:B------:R-:W-:Y:S04]  /*d5e0*/  LEA.HI.X.SX32 R147, R5, R147, 0x1, P1 ;  /* 0x0000009305937211 */ /* 0x000fe800008f0eff */
.L_x_4021:
[----:B------:R-:W-:Y:S05]  /*d5f0*/  BSYNC B0 ;  /* 0x0000000000007941 */ /* 0x000fea0003800000 */
.L_x_4019:
[----:B------:R-:W-:Y:S04]  /*d600*/  IADD3 R13, R13, -0x1, RZ ;  /* 0xffffffff0d0d7810 */ /* 0x000fe80007ffe0ff */
[----:B------:R-:W-:Y:S11]  /*d610*/  ISETP.GT.AND P0, PT, R13, R77, PT ;  /* 0x0000004d0d00720c */ /* 0x000ff60003f04270 */
[----:B------:R-:W-:Y:S02]  /*d620*/  @!UPT UIADD3 URZ, URZ, URZ, URZ ;  /* 0x0000003f3f3ff290 */ /* 0x000fe4000fffe03f */
[----:B------:R-:W-:-:S05]  /*d630*/  @P0 BRA `(.L_x_4022) ;  /* 0xffff567000000947 */ /* 0x000fca000383ffff */
.L_x_3950:
        /* <DEDUP_REMOVED lines=11> */
[----:B------:R-:W3:Y:S04]  /*d6f0*/  LD.E.U8 R0, [R10.64+0x1b3] ;  /* 0x0001b3060a007980 */ /* 0x000ee8000c101100 */
        /* <DEDUP_REMOVED lines=11> */
[----:B-----5:R-:W-:Y:S02]  /*d7b0*/  LEA R42, P1, R5, R190, 0x1 ;  /* 0x000000be052a7211 */ /* 0x020fe400078208ff */
[----:B------:R-:W-:Y:S02]  /*d7c0*/  SHF.R.S32.HI R9, RZ, 0x1, R12 ;  /* 0x00000001ff097819 */ /* 0x000fe4000001140c */
[----:B------:R-:W-:-:S02]  /*d7d0*/  LEA.HI.X R8, R188, R193, R189, 0x5, P0 ;  /* 0x000000c1bc087211 */ /* 0x000fc400000f2cbd */
[----:B---3--:R-:W-:Y:S01]  /*d7e0*/  ISETP.NE.AND P4, PT, R0, RZ, PT ;  /* 0x000000ff0000720c */ /* 0x008fe20003f85270 */
[----:B------:R-:W-:Y:S01]  /*d7f0*/  IMAD.MOV.U32 R192, RZ, RZ, R186 ;  /* 0x000000ffffc07224 */ /* 0x000fe200078e00ba */
[-C--:B------:R-:W-:Y:S02]  /*d800*/  LEA R38, P0, R7, R190.reuse, 0x1 ;  /* 0x000000be07267211 */ /* 0x080fe400078008ff */
[----:B------:R-:W-:Y:S01]  /*d810*/  LEA.HI.X R43, R5, R191, R6, 0x1, P1 ;  /* 0x000000bf052b7211 */ /* 0x000fe200008f0c06 */
[----:B------:R-:W-:Y:S01]  /*d820*/  IMAD R6, R184, R9, R81 ;  /* 0x00000009b8067224 */ /* 0x000fe200078e0251 */
[----:B------:R-:W-:Y:S01]  /*d830*/  LEA.HI.X R39, R7, R191, R8, 0x1, P0 ;  /* 0x000000bf07277211 */ /* 0x000fe200000f0c08 */
[----:B------:R-:W-:Y:S01]  /*d840*/  IMAD R4, R189, 0x30, RZ ;  /* 0x00000030bd047824 */ /* 0x000fe200078e02ff */
[----:B------:R-:W-:Y:S01]  /*d850*/  LEA R44, P2, R186, R190, 0x1 ;  /* 0x000000beba2c7211 */ /* 0x000fe200078408ff */
[----:B------:R-:W-:-:S04]  /*d860*/  IMAD.WIDE.U32 R188, R188, 0x30, R192 ;  /* 0x00000030bcbc7825 */ /* 0x000fc800078e00c0 */
[----:B------:R-:W-:Y:S02]  /*d870*/  IMAD.IADD R17, R232, 0x1, -R69 ;  /* 0x00000001e8117824 */ /* 0x000fe400078e0a45 */
[----:B------:R-:W-:Y:S01]  /*d880*/  IMAD.IADD R8, R81, 0x1, R6 ;  /* 0x0000000151087824 */ /* 0x000fe200078e0206 */
[----:B------:R-:W-:Y:S01]  /*d890*/  LEA.HI.X R45, R186, R191, R193, 0x1, P2 ;  /* 0x000000bfba2d7211 */ /* 0x000fe200010f0cc1 */
[----:B------:R-:W-:Y:S01]  /*d8a0*/  IMAD.IADD R5, R189, 0x1, R4 ;  /* 0x00000001bd057824 */ /* 0x000fe200078e0204 */
[----:B------:R-:W-:Y:S02]  /*d8b0*/  ISETP.GE.AND P0, PT, R184, R17, PT ;  /* 0x00000011b800720c */ /* 0x000fe40003f06270 */
[C---:B------:R-:W-:Y:S01]  /*d8c0*/  LEA R36, P1, R188.reuse, R190, 0x1 ;  /* 0x000000bebc247211 */ /* 0x040fe200078208ff */
[----:B------:R-:W-:Y:S01]  /*d8d0*/  IMAD.SHL.U32 R41, R9, 0x10, RZ ;  /* 0x0000001009297824 */ /* 0x000fe200078e00ff */
[----:B------:R-:W-:Y:S02]  /*d8e0*/  ISETP.GT.AND P0, PT, R53, -0x8, !P0 ;  /* 0xfffffff83500780c */ /* 0x000fe40004704270 */
[----:B------:R-:W-:-:S02]  /*d8f0*/  LEA.HI.X R37, R188, R191, R5, 0x1, P1 ;  /* 0x000000bfbc257211 */ /* 0x000fc400008f0c05 */
        /* <DEDUP_REMOVED lines=15> */
[----:B------:R-:W-:-:S02]  /*d9f0*/  IADD3 R28, P1, R34, R31, RZ ;  /* 0x0000001f221c7210 */ /* 0x000fc40007f3e0ff */
[----:B------:R-:W-:-:S03]  /*da00*/  IADD3 R30, P0, R32, R31, RZ ;  /* 0x0000001f201e7210 */ /* 0x000fc60007f1e0ff */
[--C-:B------:R-:W-:Y:S02]  /*da10*/  IMAD.X R29, R35, 0x1, R5.reuse, P1 ;  /* 0x00000001231d7824 */ /* 0x100fe400008e0605 */
[----:B------:R-:W-:Y:S01]  /*da20*/  IMAD.X R31, R33, 0x1, R5, P0 ;  /* 0x00000001211f7824 */ /* 0x000fe200000e0605 */
[----:B------:R-:W-:Y:S05]  /*da30*/  @P2 BRA `(.L_x_4029) ;  /* 0x0000026000002947 */ /* 0x000fea0003800000 */
[----:B------:R-:W2:Y:S04]  /*da40*/  LD.E.64 R4, [R30.64] ;  /* 0x000000061e047980 */ /* 0x000ea8000c101b00 */
[----:B------:R-:W3:Y:S01]  /*da50*/  LD.E.64 R6, [R28.64] ;  /* 0x000000061c067980 */ /* 0x000ee2000c101b00 */
[C---:B-----5:R-:W-:Y:S01]  /*da60*/  SHF.L.U32 R2, R21.reuse, 0x10, RZ ;  /* 0x0000001015027819 */ /* 0x060fe200000006ff */
        /* <DEDUP_REMOVED lines=35> */
.L_x_4029:
[----:B------:R-:W-:Y:S05]  /*dca0*/  BSYNC B0 ;  /* 0x0000000000007941 */ /* 0x000fea0003800000 */
.L_x_4028:
[----:B-----5:R2:W-:Y:S04]  /*dcb0*/  STS.128 [R239], R20 ;  /* 0x00000014ef007388 */ /* 0x0205e80000000c00 */
        /* <DEDUP_REMOVED lines=44> */
.L_x_4031:
[----:B------:R-:W-:Y:S05]  /*df80*/  BSYNC B0 ;  /* 0x0000000000007941 */ /* 0x000fea0003800000 */
.L_x_4030:
[----:B-----5:R3:W-:Y:S02]  /*df90*/  STS.128 [R239+0x2000], R12 ;  /* 0x0020000cef007388 */ /* 0x0207e40000000c00 */
.L_x_4027:
[----:B------:R-:W-:Y:S05]  /*dfa0*/  BSYNC B1 ;  /* 0x0000000000017941 */ /* 0x000fea0003800000 */
.L_x_4026:
        /* <DEDUP_REMOVED lines=12> */
[----:B------:R-:W-:-:S02]  /*e070*/  IADD3 R30, P2, R34, R41, RZ ;  /* 0x00000029221e7210 */ /* 0x000fc40007f5e0ff */
[----:B------:R-:W-:-:S03]  /*e080*/  IADD3 R40, P1, R32, R41, RZ ;  /* 0x0000002920287210 */ /* 0x000fc60007f3e0ff */
[--C-:B------:R-:W-:Y:S02]  /*e090*/  IMAD.X R31, R35, 0x1, R5.reuse, P2 ;  /* 0x00000001231f7824 */ /* 0x100fe400010e0605 */
[----:B------:R-:W-:Y:S02]  /*e0a0*/  IMAD.X R41, R33, 0x1, R5, P1 ;  /* 0x0000000121297824 */ /* 0x000fe400008e0605 */
[----:B------:R-:W-:Y:S05]  /*e0b0*/  @P0 BRA `(.L_x_4035) ;  /* 0x0000028000000947 */ /* 0x000fea0003800000 */
[----:B------:R-:W4:Y:S04]  /*e0c0*/  LD.E.64 R4, [R40.64] ;  /* 0x0000000628047980 */ /* 0x000f28000c101b00 */
[----:B--2---:R-:W2:Y:S01]  /*e0d0*/  LD.E.64 R6, [R30.64] ;  /* 0x000000061e067980 */ /* 0x004ea2000c101b00 */
[----:B-----5:R-:W-:Y:S01]  /*e0e0*/  LOP3.LUT R2, R13, 0xffff0000, RZ, 0xc0, !PT ;  /* 0xffff00000d027812 */ /* 0x020fe200078ec0ff */
[----:B------:R-:W-:Y:S01]  /*e0f0*/  IMAD.U32 R29, R15, 0x10000, RZ ;  /* 0x000100000f1d7824 */ /* 0x000fe200078e00ff */
[----:B------:R-:W-:-:S02]  /*e100*/  SHF.L.U32 R8, R13, 0x10, RZ ;  /* 0x000000100d087819 */ /* 0x000fc400000006ff */
[C---:B------:R-:W-:Y:S02]  /*e110*/  SHF.L.U32 R13, R12.reuse, 0x10, RZ ;  /* 0x000000100c0d7819 */ /* 0x040fe400000006ff */
[----:B------:R-:W-:Y:S02]  /*e120*/  LOP3.LUT R22, R12, 0xffff0000, RZ, 0xc0, !PT ;  /* 0xffff00000c167812 */ /* 0x000fe400078ec0ff */
[----:B------:R-:W-:Y:S02]  /*e130*/  LOP3.LUT R27, R15, 0xffff0000, RZ, 0xc0, !PT ;  /* 0xffff00000f1b7812 */ /* 0x000fe400078ec0ff */
[C---:B------:R-:W-:Y:S02]  /*e140*/  SHF.L.U32 R20, R14.reuse, 0x10, RZ ;  /* 0x000000100e147819 */ /* 0x040fe400000006ff */
[----:B------:R-:W-:Y:S02]  /*e150*/  LOP3.LUT R26, R14, 0xffff0000, RZ, 0xc0, !PT ;  /* 0xffff00000e1a7812 */ /* 0x000fe400078ec0ff */
[C---:B----4-:R-:W-:Y:S01]  /*e160*/  LOP3.LUT R21, R4.reuse, 0xffff0000, RZ, 0xc0, !PT ;  /* 0xffff000004157812 */ /* 0x050fe200078ec0ff */
        /* <DEDUP_REMOVED lines=29> */
.L_x_4035:
[----:B------:R-:W-:Y:S05]  /*e340*/  BSYNC B0 ;  /* 0x0000000000007941 */ /* 0x000fea0003800000 */
.L_x_4034:
[----:B-----5:R4:W-:Y:S04]  /*e350*/  STS.128 [R239+0x800], R12 ;  /* 0x0008000cef007388 */ /* 0x0209e80000000c00 */
        /* <DEDUP_REMOVED lines=43> */
.L_x_4037:
[----:B------:R-:W-:Y:S05]  /*e610*/  BSYNC B0 ;  /* 0x0000000000007941 */ /* 0x000fea0003800000 */
.L_x_4036:
[----:B-----5:R2:W-:Y:S02]  /*e620*/  STS.128 [R239+0x2800], R20 ;  /* 0x00280014ef007388 */ /* 0x0205e40000000c00 */
.L_x_4033:
[----:B------:R-:W-:Y:S05]  /*e630*/  BSYNC B1 ;  /* 0x0000000000017941 */ /* 0x000fea0003800000 */
.L_x_4032:
        /* <DEDUP_REMOVED lines=13> */
[-C--:B------:R-:W-:Y:S02]  /*e710*/  IADD3 R30, P2, R34, R41.reuse, RZ ;  /* 0x00000029221e7210 */ /* 0x080fe40007f5e0ff */
[----:B------:R-:W-:-:S03]  /*e720*/  IADD3 R40, P1, R32, R41, RZ ;  /* 0x0000002920287210 */ /* 0x000fc60007f3e0ff */
[--C-:B------:R-:W-:Y:S02]  /*e730*/  IMAD.X R31, R35, 0x1, R5.reuse, P2 ;  /* 0x00000001231f7824 */ /* 0x100fe400010e0605 */
[----:B------:R-:W-:Y:S02]  /*e740*/  IMAD.X R41, R33, 0x1, R5, P1 ;  /* 0x0000000121297824 */ /* 0x000fe400008e0605 */
[----:B------:R-:W-:Y:S05]  /*e750*/  @P0 BRA `(.L_x_4041) ;  /* 0x0000028000000947 */ /* 0x000fea0003800000 */
[----:B---3--:R-:W3:Y:S04]  /*e760*/  LD.E.64 R4, [R40.64] ;  /* 0x0000000628047980 */ /* 0x008ee8000c101b00 */
[----:B------:R-:W4:Y:S01]  /*e770*/  LD.E.64 R6, [R30.64] ;  /* 0x000000061e067980 */ /* 0x000f22000c101b00 */
[----:B-----5:R-:W-:Y:S01]  /*e780*/  LOP3.LUT R2, R13, 0xffff0000, RZ, 0xc0, !PT ;  /* 0xffff00000d027812 */ /* 0x020fe200078ec0ff */
        /* <DEDUP_REMOVED lines=37> */
.L_x_4041:
[----:B---3--:R-:W-:Y:S05]  /*e9e0*/  BSYNC B0 ;  /* 0x0000000000007941 */ /* 0x008fea0003800000 */
.L_x_4040:
[----:B-----5:R3:W-:Y:S04]  /*e9f0*/  STS.128 [R239+0x1000], R12 ;  /* 0x0010000cef007388 */ /* 0x0207e80000000c00 */
        /* <DEDUP_REMOVED lines=43> */
.L_x_4043:
[----:B------:R-:W-:Y:S05]  /*ecb0*/  BSYNC B0 ;  /* 0x0000000000007941 */ /* 0x000fea0003800000 */
.L_x_4042:
[----:B-----5:R2:W-:Y:S02]  /*ecc0*/  STS.128 [R239+0x3000], R20 ;  /* 0x00300014ef007388 */ /* 0x0205e40000000c00 */
.L_x_4039:
[----:B------:R-:W-:Y:S05]  /*ecd0*/  BSYNC B1 ;  /* 0x0000000000017941 */ /* 0x000fea0003800000 */
.L_x_4038:
        /* <DEDUP_REMOVED lines=19> */
[C---:B--2--5:R-:W-:Y:S01]  /*ee10*/  SHF.L.U32 R22, R15.reuse, 0x10, RZ ;  /* 0x000000100f167819 */ /* 0x064fe200000006ff */
        /* <DEDUP_REMOVED lines=35> */
.L_x_4046:
[----:B---3--:R-:W-:Y:S05]  /*f050*/  BSYNC B0 ;  /* 0x0000000000007941 */ /* 0x008fea0003800000 */
.L_x_4045:
[----:B-----5:R3:W-:Y:S04]  /*f060*/  STS.128 [R239+0x1800], R12 ;  /* 0x0018000cef007388 */ /* 0x0207e80000000c00 */
        /* <DEDUP_REMOVED lines=43> */
.L_x_4048:
[----:B------:R-:W-:Y:S05]  /*f320*/  BSYNC B0 ;  /* 0x0000000000007941 */ /* 0x000fea0003800000 */
.L_x_4047:
[----:B-----5:R4:W-:Y:S01]  /*f330*/  STS.128 [R239+0x3800], R36 ;  /* 0x00380024ef007388 */ /* 0x0209e20000000c00 */
[----:B------:R-:W-:Y:S05]  /*f340*/  BRA `(.L_x_4044) ;  /* 0x00002f8000007947 */ /* 0x000fea0003800000 */
.L_x_4025:
        /* <DEDUP_REMOVED lines=85> */
.L_x_4052:
[----:B------:R-:W-:Y:S05]  /*f8a0*/  BSYNC B0 ;  /* 0x0000000000007941 */ /* 0x000fea0003800000 */
.L_x_4051:
        /* <DEDUP_REMOVED lines=85> */
.L_x_4054:
[----:B------:R-:W-:Y:S05]  /*fe00*/  BSYNC B0 ;  /* 0x0000000000007941 */ /* 0x000fea0003800000 */
.L_x_4053:
[----:B-----5:R3:W-:Y:S02]  /*fe10*/  STS.128 [R239+0x2000], R24 ;  /* 0x00200018ef007388 */ /* 0x0207e40000000c00 */
.L_x_4050:
[----:B------:R-:W-:Y:S05]  /*fe20*/  BSYNC B1 ;  /* 0x0000000000017941 */ /* 0x000fea0003800000 */
.L_x_4049:
        /* <DEDUP_REMOVED lines=30> */
[C---:B-----5:R-:W-:Y:S01]  /*10010*/  IMAD.U32 R25, R28.reuse, 0x10000, RZ ;  /* 0x000100001c197824 */ /* 0x060fe200078e00ff */
        /* <DEDUP_REMOVED lines=59> */
.L_x_4058:
[----:B------:R-:W-:Y:S05]  /*103d0*/  BSYNC B0 ;  /* 0x0000000000007941 */ /* 0x000fea0003800000 */
.L_x_4057:
        /* <DEDUP_REMOVED lines=88> */
.L_x_4060:
[----:B------:R-:W-:Y:S05]  /*10960*/  BSYNC B0 ;  /* 0x0000000000007941 */ /* 0x000fea0003800000 */
.L_x_4059:
[----:B-----5:R3:W-:Y:S02]  /*10970*/  STS.128 [R239+0x2800], R24 ;  /* 0x00280018ef007388 */ /* 0x0207e40000000c00 */
.L_x_4056:
[----:B------:R-:W-:Y:S05]  /*10980*/  BSYNC B1 ;  /* 0x0000000000017941 */ /* 0x000fea0003800000 */
.L_x_4055:
        /* <DEDUP_REMOVED lines=20> */
[----:B------:R-:W-:Y:S01]  /*10ad0*/  LEA R12, P1, R13, R32, 0x1 ;  /* 0x000000200d0c7211 */ /* 0x000fe200078208ff */
        /* <DEDUP_REMOVED lines=10> */
[C---:B-----5:R-:W-:Y:S01]  /*10b80*/  IMAD.U32 R26, R28.reuse, 0x10000, RZ ;  /* 0x000100001c1a7824 */ /* 0x060fe200078e00ff */
        /* <DEDUP_REMOVED lines=59> */
.L_x_4064:
[----:B------:R-:W-:Y:S05]  /*10f40*/  BSYNC B0 ;  /* 0x0000000000007941 */ /* 0x000fea0003800000 */
.L_x_4063:
        /* <DEDUP_REMOVED lines=89> */
.L_x_4066:
[----:B------:R-:W-:Y:S05]  /*114e0*/  BSYNC B0 ;  /* 0x0000000000007941 */ /* 0x000fea0003800000 */
.L_x_4065:
[----:B-----5:R3:W-:Y:S02]  /*114f0*/  STS.128 [R239+0x3000], R24 ;  /* 0x00300018ef007388 */ /* 0x0207e40000000c00 */
.L_x_4062:
[----:B------:R-:W-:Y:S05]  /*11500*/  BSYNC B1 ;  /* 0x0000000000017941 */ /* 0x000fea0003800000 */
.L_x_4061:
        /* <DEDUP_REMOVED lines=26> */
[----:B------:R-:W4:Y:S01]  /*116b0*/  LD.E.128 R12, [R12.64] ;  /* 0x000000060c0c7980 */ /* 0x000f22000c101d00 */
[----:B------:R-:W-:-:S04]  /*116c0*/  LEA R20, P1, R23, R34, 0x1 ;  /* 0x0000002217147211 */ /* 0x000fc800078208ff */
[----:B------:R-:W-:-:S06]  /*116d0*/  LEA.HI.X R21, R23, R35, R17, 0x1, P1 ;  /* 0x0000002317157211 */ /* 0x000fcc00008f0c11 */
[----:B--2---:R-:W2:Y:S01]  /*116e0*/  LD.E.128 R20, [R20.64] ;  /* 0x0000000614147980 */ /* 0x004ea2000c101d00 */
[C---:B-----5:R-:W-:Y:S01]  /*116f0*/  LOP3.LUT R17, R25.reuse, 0xffff0000, RZ, 0xc0, !PT ;  /* 0xffff000019117812 */ /* 0x060fe200078ec0ff */
[----:B------:R-:W-:Y:S01]  /*11700*/  IMAD.U32 R31, R25, 0x10000, RZ ;  /* 0x00010000191f7824 */ /* 0x000fe200078e00ff */
[C---:B------:R-:W-:Y:S01]  /*11710*/  LOP3.LUT R25, R27.reuse, 0xffff0000, RZ, 0xc0, !PT ;  /* 0xffff00001b197812 */ /* 0x040fe200078ec0ff */
[----:B------:R-:W-:Y:S01]  /*11720*/  IMAD.U32 R39, R27, 0x10000, RZ ;  /* 0x000100001b277824 */ /* 0x000fe200078e00ff */
[----:B------:R-:W-:Y:S01]  /*11730*/  SHF.L.U32 R30, R26, 0x10, RZ ;  /* 0x000000101a1e7819 */ /* 0x000fe200000006ff */
[C---:B------:R-:W-:Y:S01]  /*11740*/  IMAD.U32 R29, R24.reuse, 0x10000, RZ ;  /* 0x00010000181d7824 */ /* 0x040fe200078e00ff */
[----:B------:R-:W-:Y:S02]  /*11750*/  LOP3.LUT R24, R24, 0xffff0000, RZ, 0xc0, !PT ;  /* 0xffff000018187812 */ /* 0x000fe400078ec0ff */
[----:B------:R-:W-:Y:S02]  /*11760*/  LOP3.LUT R26, R26, 0xffff0000, RZ, 0xc0, !PT ;  /* 0xffff00001a1a7812 */ /* 0x000fe400078ec0ff */
[----:B-1-3--:R-:W-:-:S02]  /*11770*/  SHF.L.U32 R45, R4, 0x10, RZ ;  /* 0x00000010042d7819 */ /* 0x00afc400000006ff */
        /* <DEDUP_REMOVED lines=22> */
[C---:B--2---:R-:W-:Y:S01]  /*118e0*/  IMAD.U32 R4, R21.reuse, 0x10000, RZ ;  /* 0x0001000015047824 */ /* 0x044fe200078e00ff */
        /* <DEDUP_REMOVED lines=29> */
.L_x_4068:
[----:B------:R-:W-:Y:S05]  /*11ac0*/  BSYNC B0 ;  /* 0x0000000000007941 */ /* 0x000fea0003800000 */
.L_x_4067:
        /* <DEDUP_REMOVED lines=26> */
[----:B---3--:R-:W-:-:S04]  /*11c70*/  LEA R24, P1, R9, R34, 0x1 ;  /* 0x0000002209187211 */ /* 0x008fc800078208ff */
[----:B------:R-:W-:-:S06]  /*11c80*/  LEA.HI.X R25, R9, R35, R3, 0x1, P1 ;  /* 0x0000002309197211 */ /* 0x000fcc00008f0c03 */
[----:B------:R-:W3:Y:S01]  /*11c90*/  LD.E.128 R24, [R24.64] ;  /* 0x0000000618187980 */ /* 0x000ee2000c101d00 */
        /* <DEDUP_REMOVED lines=60> */
.L_x_4070:
[----:B------:R-:W-:Y:S05]  /*12060*/  BSYNC B0 ;  /* 0x0000000000007941 */ /* 0x000fea0003800000 */
.L_x_4069:
[----:B-----5:R4:W-:Y:S01]  /*12070*/  STS.128 [R239+0x3800], R4 ;  /* 0x00380004ef007388 */ /* 0x0209e20000000c00 */
[----:B------:R-:W-:Y:S05]  /*12080*/  BRA `(.L_x_4044) ;  /* 0x0000024000007947 */ /* 0x000fea0003800000 */
.L_x_4024:
[----:B------:R-:W-:Y:S01]  /*12090*/  IMAD.IADD R3, R232, 0x1, -R69 ;  /* 0x00000001e8037824 */ /* 0x000fe200078e0a45 */
[----:B------:R-:W-:-:S02]  /*120a0*/  IADD3 R0, R184, 0x10, RZ ;  /* 0x00000010b8007810 */ /* 0x000fc40007ffe0ff */
        /* <DEDUP_REMOVED lines=9> */
[-C--:B-----5:R-:W-:Y:S01]  /*12140*/  @!P6 LEA R6, P2, R186, R190.reuse, 0x1 ;  /* 0x000000beba06e211 */ /* 0x0a0fe200078408ff */
        /* <DEDUP_REMOVED lines=24> */
.L_x_4044:
[----:B------:R-:W-:Y:S05]  /*122d0*/  BSYNC B2 ;  /* 0x0000000000027941 */ /* 0x000fea0003800000 */
.L_x_4023:
[----:B------:R-:W-:Y:S02]  /*122e0*/  IADD3 R234, R134, -0x1, RZ ;  /* 0xffffffff86ea7810 */ /* 0x000fe40007ffe0ff */
[----:B----4-:R-:W-:-:S02]  /*122f0*/  IADD3 R5, R184, 0x60, RZ ;  /* 0x00000060b8057810 */ /* 0x010fc40007ffe0ff */
[----:B-1----:R-:W-:Y:S01]  /*12300*/  IADD3 R2, R184, 0x50, RZ ;  /* 0x00000050b8027810 */ /* 0x002fe20007ffe0ff */
[----:B------:R-:W-:Y:S01]  /*12310*/  IMAD.SHL.U32 R3, R234, 0x80, RZ ;  /* 0x00000080ea037824 */ /* 0x000fe200078e00ff */
[C---:B---3--:R-:W-:Y:S02]  /*12320*/  IADD3 R12, R184.reuse, 0x40, RZ ;  /* 0x00000040b80c7810 */ /* 0x048fe40007ffe0ff */
        /* <DEDUP_REMOVED lines=15> */
[----:B--2---:R-:W-:Y:S01]  /*12420*/  @!P5 IMAD R22, R65, 0x60, RZ ;  /* 0x000000604116d824 */ /* 0x004fe200078e02ff */
        /* <DEDUP_REMOVED lines=11> */
[----:B------:R-:W-:Y:S01]  /*124e0*/  @!P3 IMAD.MOV.U32 R20, RZ, RZ, R226 ;  /* 0x000000ffff14b224 */ /* 0x000fe200078e00e2 */
[----:B------:R-:W-:Y:S01]  /*124f0*/  @!P6 LEA.HI.X R27, R64, R227, R65, 0x6, P0 ;  /* 0x000000e3401be211 */ /* 0x000fe200000f3441 */
[----:B------:R-:W-:-:S02]  /*12500*/  @!P3 IMAD.MOV.U32 R21, RZ, RZ, R227 ;  /* 0x000000ffff15b224 */ /* 0x000fc400078e00e3 */
[C---:B------:R-:W-:Y:S02]  /*12510*/  @!P2 IMAD.WIDE.U32 R18, R64.reuse, 0xc0, R18 ;  /* 0x000000c04012a825 */ /* 0x040fe400078e0012 */
[----:B------:R3:W-:Y:S02]  /*12520*/  @!P6 LDGSTS.E.BYPASS.LTC128B.128 [R239+0x5000], [R26.64] ;  /* 0x050000001aefefae */ /* 0x0007e4000b901d46 */
[----:B------:R-:W-:Y:S02]  /*12530*/  @!P3 IMAD R9, R65, 0xa0, RZ ;  /* 0x000000a04109b824 */ /* 0x000fe400078e02ff */
[----:B------:R-:W-:Y:S01]  /*12540*/  @!P3 IMAD.WIDE.U32 R20, R64, 0xa0, R20 ;  /* 0x000000a04014b825 */ /* 0x000fe200078e0014 */
[----:B------:R3:W-:Y:S01]  /*12550*/  @!P6 LDGSTS.E.BYPASS.LTC128B.128 [R239+0x9000], [R26.64+0x80] ;  /* 0x090000801aefefae */ /* 0x0007e2000b901d46 */
[----:B------:R-:W-:Y:S02]  /*12560*/  ISETP.GE.AND P6, PT, R16, R7, PT ;  /* 0x000000071000720c */ /* 0x000fe40003fc6270 */
[----:B------:R-:W-:Y:S01]  /*12570*/  @!P2 IMAD.IADD R19, R8, 0x1, R19 ;  /* 0x000000010813a824 */ /* 0x000fe200078e0213 */
[C---:B------:R-:W-:Y:S01]  /*12580*/  @!P4 LEA R8, P0, R64.reuse, R226, 0x7 ;  /* 0x000000e24008c211 */ /* 0x040fe200078038ff */
[----:B------:R-:W-:Y:S01]  /*12590*/  @!P3 IMAD.IADD R21, R9, 0x1, R21 ;  /* 0x000000010915b824 */ /* 0x000fe200078e0215 */
[----:B------:R4:W-:Y:S01]  /*125a0*/  @!P5 LDGSTS.E.BYPASS.LTC128B.128 [R239+0x5800], [R22.64] ;  /* 0x0580000016efdfae */ /* 0x0009e2000b901d46 */
[----:B------:R-:W-:Y:S01]  /*125b0*/  @!P1 IMAD R6, R65, 0xe0, RZ ;  /* 0x000000e041069824 */ /* 0x000fe200078e02ff */
[C---:B------:R-:W-:Y:S01]  /*125c0*/  @!P4 LEA.HI.X R9, R64.reuse, R227, R65, 0x7, P0 ;  /* 0x000000e34009c211 */ /* 0x040fe200000f3c41 */
[----:B------:R-:W-:Y:S01]  /*125d0*/  @!P1 IMAD.WIDE.U32 R24, R64, 0xe0, R226 ;  /* 0x000000e040189825 */ /* 0x000fe200078e00e2 */
[----:B------:R4:W-:Y:S01]  /*125e0*/  @!P5 LDGSTS.E.BYPASS.LTC128B.128 [R239+0x9800], [R22.64+0x80] ;  /* 0x0980008016efdfae */ /* 0x0009e2000b901d46 */
[----:B------:R-:W-:-:S02]  /*125f0*/  ISETP.GE.AND P0, PT, R0, R7, PT ;  /* 0x000000070000720c */ /* 0x000fc40003f06270 */
[----:B------:R-:W-:Y:S01]  /*12600*/  @!P1 IMAD.IADD R25, R6, 0x1, R25 ;  /* 0x0000000106199824 */ /* 0x000fe200078e0219 */
[----:B------:R5:W-:Y:S01]  /*12610*/  @!P4 LDGSTS.E.BYPASS.LTC128B.128 [R239+0x6000], [R8.64] ;  /* 0x0600000008efcfae */ /* 0x000be2000b901d46 */
[----:B------:R-:W-:-:S03]  /*12620*/  ISETP.GE.AND P5, PT, R28, R7, PT ;  /* 0x000000071c00720c */ /* 0x000fc60003fa6270 */
[----:B------:R5:W-:Y:S01]  /*12630*/  @!P4 LDGSTS.E.BYPASS.LTC128B.128 [R239+0xa000], [R8.64+0x80] ;  /* 0x0a00008008efcfae */ /* 0x000be2000b901d46 */
[----:B------:R-:W-:-:S03]  /*12640*/  ISETP.GE.AND P4, PT, R12, R7, PT ;  /* 0x000000070c00720c */ /* 0x000fc60003f86270 */
[----:B------:R1:W-:Y:S04]  /*12650*/  @!P3 LDGSTS.E.BYPASS.LTC128B.128 [R239+0x6800], [R20.64] ;  /* 0x0680000014efbfae */ /* 0x0003e8000b901d46 */
[----:B------:R1:W-:Y:S01]  /*12660*/  @!P3 LDGSTS.E.BYPASS.LTC128B.128 [R239+0xa800], [R20.64+0x80] ;  /* 0x0a80008014efbfae */ /* 0x0003e2000b901d46 */
[----:B------:R-:W-:-:S03]  /*12670*/  ISETP.GE.AND P3, PT, R2, R7, PT ;  /* 0x000000070200720c */ /* 0x000fc60003f66270 */
[----:B------:R1:W-:Y:S04]  /*12680*/  @!P2 LDGSTS.E.BYPASS.LTC128B.128 [R239+0x7000], [R18.64] ;  /* 0x0700000012efafae */ /* 0x0003e8000b901d46 */
[----:B------:R1:W-:Y:S01]  /*12690*/  @!P2 LDGSTS.E.BYPASS.LTC128B.128 [R239+0xb000], [R18.64+0x80] ;  /* 0x0b00008012efafae */ /* 0x0003e2000b901d46 */
[----:B------:R-:W-:-:S03]  /*126a0*/  ISETP.GE.AND P2, PT, R184, R7, PT ;  /* 0x00000007b800720c */ /* 0x000fc60003f46270 */
[----:B------:R1:W-:Y:S04]  /*126b0*/  @!P1 LDGSTS.E.BYPASS.LTC128B.128 [R239+0x7800], [R24.64] ;  /* 0x0780000018ef9fae */ /* 0x0003e8000b901d46 */
[----:B------:R1:W-:Y:S01]  /*126c0*/  @!P1 LDGSTS.E.BYPASS.LTC128B.128 [R239+0xb800], [R24.64+0x80] ;  /* 0x0b80008018ef9fae */ /* 0x0003e2000b901d46 */
[----:B---3--:R-:W-:-:S03]  /*126d0*/  @!P0 LEA R26, P1, R73, R228, 0x1 ;  /* 0x000000e4491a8211 */ /* 0x008fc600078208ff */
[----:B------:R-:W0:Y:S04]  /*126e0*/  LDGDEPBAR ;  /* 0x00000000000079af */ /* 0x000e280000000000 */
[----:B------:R-:W3:Y:S01]  /*126f0*/  LD.E R2, [R10.64+0x188] ;  /* 0x000188060a027980 */ /* 0x000ee2000c101900 */
[----:B------:R-:W-:Y:S01]  /*12700*/  @!P0 LEA.HI.X R27, R73, R229, R74, 0x1, P1 ;  /* 0x000000e5491b8211 */ /* 0x000fe200008f0c4a */
[----:B-----5:R-:W-:Y:S01]  /*12710*/  @!P5 IMAD.MOV.U32 R8, RZ, RZ, R228 ;  /* 0x000000ffff08d224 */ /* 0x020fe200078e00e4 */
[----:B------:R-:W-:Y:S01]  /*12720*/  ISETP.GE.AND P1, PT, R4, R7, PT ;  /* 0x000000070400720c */ /* 0x000fe20003f26270 */
[----:B------:R-:W-:Y:S01]  /*12730*/  IMAD.SHL.U32 R4, R184, 0x8, RZ ;  /* 0x00000008b8047824 */ /* 0x000fe200078e00ff */
[----:B------:R-:W-:Y:S01]  /*12740*/  LEA.HI R0, R136, R136, RZ, 0x1 ;  /* 0x0000008888007211 */ /* 0x000fe200078f08ff */
[----:B------:R-:W-:-:S02]  /*12750*/  @!P5 IMAD.MOV.U32 R9, RZ, RZ, R229 ;  /* 0x000000ffff09d224 */ /* 0x000fc400078e00e5 */
[----:B--2---:R-:W-:Y:S02]  /*12760*/  @!P3 IMAD R14, R67, 0xa0, RZ ;  /* 0x000000a0430eb824 */ /* 0x004fe400078e02ff */
[----:B------:R-:W-:-:S04]  /*12770*/  @!P5 IMAD.WIDE.U32 R12, R66, 0x60, R8 ;  /* 0x00000060420cd825 */ /* 0x000fc800078e0008 */
[----:B------:R-:W-:-:S04]  /*12780*/  @!P3 IMAD.WIDE.U32 R8, R66, 0xa0, R228 ;  /* 0x000000a04208b825 */ /* 0x000fc800078e00e4 */
[----:B------:R-:W-:Y:S01]  /*12790*/  @!P3 IMAD.IADD R15, R14, 0x1, R9 ;  /* 0x000000010e0fb824 */ /* 0x000fe200078e0209 */
[----:B------:R-:W-:Y:S01]  /*127a0*/  LOP3.LUT R9, R0, 0xfffffffe, RZ, 0xc0, !PT ;  /* 0xfffffffe00097812 */ /* 0x000fe200078ec0ff */
[----:B------:R-:W-:-:S04]  /*127b0*/  DEPBAR.LE SB0, 0x0 ;  /* 0x000080000000791a */ /* 0x000fc80000000000 */
[----:B------:R-:W-:Y:S01]  /*127c0*/  BAR.SYNC.DEFER_BLOCKING 0x0 ;  /* 0x0000000000007b1d */ /* 0x000fe20000010000 */
[----:B------:R-:W-:Y:S02]  /*127d0*/  IMAD.IADD R9, R136, 0x1, -R9 ;  /* 0x0000000188097824 */ /* 0x000fe400078e0a09 */
[----:B-1----:R-:W-:-:S04]  /*127e0*/  @!P1 IMAD.WIDE.U32 R20, R66, 0xe0, R228 ;  /* 0x000000e042149825 */ /* 0x002fc800078e00e4 */
[----:B------:R-:W-:Y:S02]  /*127f0*/  @!P5 IMAD R16, R67, 0x60, RZ ;  /* 0x000000604310d824 */ /* 0x000fe400078e02ff */
[----:B------:R-:W-:Y:S02]  /*12800*/  @!P3 IMAD.MOV.U32 R14, RZ, RZ, R8 ;  /* 0x000000ffff0eb224 */ /* 0x000fe400078e0008 */
[----:B------:R-:W-:Y:S02]  /*12810*/  @!P5 IMAD.IADD R17, R16, 0x1, R13 ;  /* 0x000000011011d824 */ /* 0x000fe400078e020d */
[----:B------:R-:W-:Y:S01]  /*12820*/  @!P5 IMAD.MOV.U32 R16, RZ, RZ, R12 ;  /* 0x000000ffff10d224 */ /* 0x000fe200078e000c */
        /* <DEDUP_REMOVED lines=9> */
[----:B------:R-:W-:Y:S01]  /*128c0*/  SHF.R.S32.HI R7, RZ, 0x1f, R138 ;  /* 0x0000001fff077819 */ /* 0x000fe2000001148a */
[----:B------:R-:W-:Y:S03]  /*128d0*/  @P0 STS.128 [R239+0xc800], RZ ;  /* 0x00c800ffef000388 */ /* 0x000fe60000000c00 */
[----:B------:R-:W-:Y:S01]  /*128e0*/  LOP3.LUT R5, R5, 0x1c0, RZ, 0xc0, !PT ;  /* 0x000001c005057812 */ /* 0x000fe200078ec0ff */
[----:B------:R-:W-:Y:S01]  /*128f0*/  @P0 STS.128 [R239+0x10800], RZ ;  /* 0x010800ffef000388 */ /* 0x000fe20000000c00 */
[----:B------:R-:W-:-:S02]  /*12900*/  LEA.HI R7, R7, R138, RZ, 0x3 ;  /* 0x0000008a07077211 */ /* 0x000fc400078f18ff */
[----:B------:R-:W-:Y:S01]  /*12910*/  LOP3.LUT R4, R5, 0x8, R4, 0xf8, !PT ;  /* 0x0000000805047812 */ /* 0x000fe200078ef804 */
[----:B------:R-:W-:Y:S01]  /*12920*/  @!PT LDS RZ, [RZ] ;  /* 0x00000000fffff984 */ /* 0x000fe20000000800 */
[----:B------:R-:W-:Y:S01]  /*12930*/  @!PT LDS RZ, [RZ] ;  /* 0x00000000fffff984 */ /* 0x000fe20000000800 */
[----:B------:R-:W-:Y:S01]  /*12940*/  @!PT LDS RZ, [RZ] ;  /* 0x00000000fffff984 */ /* 0x000fe20000000800 */
[----:B------:R2:W-:Y:S01]  /*12950*/  @!P0 LDGSTS.E.BYPASS.LTC128B.128 [R239+0xc800], [R26.64] ;  /* 0x0c8000001aef8fae */ /* 0x0005e2000b901d46 */
[----:B------:R-:W-:Y:S01]  /*12960*/  SHF.R.U32.HI R5, RZ, 0x3, R5 ;  /* 0x00000003ff057819 */ /* 0x000fe20000011605 */
[----:B------:R-:W-:Y:S02]  /*12970*/  @!P2 IMAD.MOV.U32 R18, RZ, RZ, R228 ;  /* 0x000000ffff12a224 */ /* 0x000fe400078e00e4 */
[----:B------:R-:W-:Y:S01]  /*12980*/  @!P2 IMAD.MOV.U32 R19, RZ, RZ, R229 ;  /* 0x000000ffff13a224 */ /* 0x000fe200078e00e5 */
[----:B------:R-:W-:Y:S01]  /*12990*/  LOP3.LUT R4, R4, R5, RZ, 0x3c, !PT ;  /* 0x0000000504047212 */ /* 0x000fe200078e3cff */
[----:B------:R2:W-:Y:S01]  /*129a0*/  @!P0 LDGSTS.E.BYPASS.LTC128B.128 [R239+0x10800], [R26.64+0x80] ;  /* 0x108000801aef8fae */ /* 0x0005e2000b901d46 */
[----:B------:R-:W-:Y:S01]  /*129b0*/  LOP3.LUT R5, R7, 0xfffffff8, RZ, 0xc0, !PT ;  /* 0xfffffff807057812 */ /* 0x000fe200078ec0ff */
[C---:B----4-:R-:W-:Y:S01]  /*129c0*/  @!P2 IMAD.WIDE.U32 R22, R66.reuse, 0xc0, R18 ;  /* 0x000000c04216a825 */ /* 0x050fe200078e0012 */
[----:B------:R-:W-:Y:S01]  /*129d0*/  @!P6 LEA R18, P0, R66, R228, 0x6 ;  /* 0x000000e44212e211 */ /* 0x000fe200078030ff */
[----:B------:R-:W-:Y:S02]  /*129e0*/  @P6 STS.128 [R239+0xd000], RZ ;  /* 0x00d000ffef006388 */ /* 0x000fe40000000c00 */
[----:B------:R-:W-:Y:S01]  /*129f0*/  IMAD.IADD R0, R138, 0x1, -R5 ;  /* 0x000000018a007824 */ /* 0x000fe200078e0a05 */
[----:B------:R-:W-:Y:S01]  /*12a00*/  @!P6 LEA.HI.X R19, R66, R229, R67, 0x6, P0 ;  /* 0x000000e54213e211 */ /* 0x000fe200000f3443 */
[----:B------:R-:W-:Y:S01]  /*12a10*/  IMAD R223, R9, 0x200, R4 ;  /* 0x0000020009df7824 */ /* 0x000fe200078e0204 */
[----:B------:R-:W-:Y:S01]  /*12a20*/  @P6 STS.128 [R239+0x11000], RZ ;  /* 0x011000ffef006388 */ /* 0x000fe20000000c00 */
[----:B------:R-:W-:-:S02]  /*12a30*/  IMAD.SHL.U32 R4, R0, 0x40, RZ ;  /* 0x0000004000047824 */ /* 0x000fc400078e00ff */
[----:B------:R-:W-:Y:S01]  /*12a40*/  IMAD.SHL.U32 R9, R9, 0x8, RZ ;  /* 0x0000000809097824 */ /* 0x000fe200078e00ff */
[----:B------:R-:W-:Y:S01]  /*12a50*/  @!PT LDS RZ, [RZ] ;  /* 0x00000000fffff984 */ /* 0x000fe20000000800 */
[----:B------:R-:W-:Y:S01]  /*12a60*/  @!PT LDS RZ, [RZ] ;  /* 0x00000000fffff984 */ /* 0x000fe20000000800 */
[----:B------:R-:W-:Y:S01]  /*12a70*/  @!PT LDS RZ, [RZ] ;  /* 0x00000000fffff984 */ /* 0x000fe20000000800 */
[----:B------:R4:W-:Y:S01]  /*12a80*/  @!P6 LDGSTS.E.BYPASS.LTC128B.128 [R239+0xd000], [R18.64] ;  /* 0x0d00000012efefae */ /* 0x0009e2000b901d46 */
[C---:B------:R-:W-:Y:S01]  /*12a90*/  @!P1 IMAD R5, R67.reuse, 0xe0, RZ ;  /* 0x000000e043059824 */ /* 0x040fe200078e02ff */
[----:B------:R-:W-:Y:S01]  /*12aa0*/  LOP3.LUT R4, R4, 0x1c0, RZ, 0xc0, !PT ;  /* 0x000001c004047812 */ /* 0x000fe200078ec0ff */
[----:B------:R-:W-:Y:S01]  /*12ab0*/  @!P2 IMAD R12, R67, 0xc0, RZ ;  /* 0x000000c0430ca824 */ /* 0x000fe200078e02ff */
[----:B------:R4:W-:Y:S01]  /*12ac0*/  @!P6 LDGSTS.E.BYPASS.LTC128B.128 [R239+0x11000], [R18.64+0x80] ;  /* 0x1100008012efefae */ /* 0x0009e2000b901d46 */
[----:B------:R-:W-:Y:S01]  /*12ad0*/  @!P1 IMAD.IADD R5, R5, 0x1, R21 ;  /* 0x0000000105059824 */ /* 0x000fe200078e0215 */
[----:B------:R-:W-:Y:S01]  /*12ae0*/  LOP3.LUT R6, R4, 0x8, R9, 0xf8, !PT ;  /* 0x0000000804067812 */ /* 0x000fe200078ef809 */
[----:B------:R-:W-:Y:S01]  /*12af0*/  @!P2 IMAD.IADD R13, R12, 0x1, R23 ;  /* 0x000000010c0da824 */ /* 0x000fe200078e0217 */
[----:B------:R-:W-:Y:S01]  /*12b00*/  SHF.R.U32.HI R9, RZ, 0x3, R4 ;  /* 0x00000003ff097819 */ /* 0x000fe20000011604 */
[----:B------:R-:W-:Y:S01]  /*12b10*/  @!P1 IMAD.MOV.U32 R4, RZ, RZ, R20 ;  /* 0x000000ffff049224 */ /* 0x000fe200078e0014 */
[----:B------:R-:W-:Y:S01]  /*12b20*/  @!P4 LEA R20, P0, R66, R228, 0x7 ;  /* 0x000000e44214c211 */ /* 0x000fe200078038ff */
[----:B------:R-:W-:Y:S01]  /*12b30*/  @P5 STS.128 [R239+0xd800], RZ ;  /* 0x00d800ffef005388 */ /* 0x000fe20000000c00 */
[----:B------:R-:W-:Y:S01]  /*12b40*/  LOP3.LUT R6, R6, R9, RZ, 0x3c, !PT ;  /* 0x0000000906067212 */ /* 0x000fe200078e3cff */
[----:B------:R-:W-:Y:S01]  /*12b50*/  IMAD.SHL.U32 R9, R7, 0x40, RZ ;  /* 0x0000004007097824 */ /* 0x000fe200078e00ff */
[----:B------:R-:W-:Y:S01]  /*12b60*/  @!P4 LEA.HI.X R21, R66, R229, R67, 0x7, P0 ;  /* 0x000000e54215c211 */ /* 0x000fe200000f3c43 */
[----:B------:R-:W-:Y:S01]  /*12b70*/  @P5 STS.128 [R239+0x11800], RZ ;  /* 0x011800ffef005388 */ /* 0x000fe20000000c00 */
[----:B------:R-:W-:-:S02]  /*12b80*/  @!P2 IMAD.MOV.U32 R12, RZ, RZ, R22 ;  /* 0x000000ffff0ca224 */ /* 0x000fc400078e0016 */
[----:B------:R-:W-:Y:S01]  /*12b90*/  LOP3.LUT R9, R9, 0xfffffe00, RZ, 0xc0, !PT ;  /* 0xfffffe0009097812 */ /* 0x000fe200078ec0ff */
[----:B------:R-:W-:Y:S01]  /*12ba0*/  @!PT LDS RZ, [RZ] ;  /* 0x00000000fffff984 */ /* 0x000fe20000000800 */
[----:B------:R-:W-:Y:S01]  /*12bb0*/  @!PT LDS RZ, [RZ] ;  /* 0x00000000fffff984 */ /* 0x000fe20000000800 */
[----:B------:R-:W-:Y:S01]  /*12bc0*/  @!PT LDS RZ, [RZ] ;  /* 0x00000000fffff984 */ /* 0x000fe20000000800 */
[----:B------:R4:W-:Y:S01]  /*12bd0*/  @!P5 LDGSTS.E.BYPASS.LTC128B.128 [R239+0xd800], [R16.64] ;  /* 0x0d80000010efdfae */ /* 0x0009e2000b901d46 */
[----:B------:R-:W-:-:S03]  /*12be0*/  IMAD.SHL.U32 R223, R223, 0x2, RZ ;  /* 0x00000002dfdf7824 */ /* 0x000fc600078e00ff */
[----:B------:R4:W-:Y:S01]  /*12bf0*/  @!P5 LDGSTS.E.BYPASS.LTC128B.128 [R239+0x11800], [R16.64+0x80] ;  /* 0x1180008010efdfae */ /* 0x0009e2000b901d46 */
[----:B------:R-:W-:-:S03]  /*12c00*/  IMAD R7, R68, 0x400, R9 ;  /* 0x0000040044077824 */ /* 0x000fc600078e0209 */
[----:B------:R-:W-:Y:S01]  /*12c10*/  @P4 STS.128 [R239+0xe000], RZ ;  /* 0x00e000ffef004388 */ /* 0x000fe20000000c00 */
[----:B------:R-:W-:-:S03]  /*12c20*/  IMAD.IADD R224, R6, 0x1, R7 ;  /* 0x0000000106e07824 */ /* 0x000fc600078e0207 */
[----:B------:R-:W-:Y:S01]  /*12c30*/  @P4 STS.128 [R239+0x12000], RZ ;  /* 0x012000ffef004388 */ /* 0x000fe20000000c00 */
[----:B------:R-:W-:-:S03]  /*12c40*/  IMAD.SHL.U32 R224, R224, 0x2, RZ ;  /* 0x00000002e0e07824 */ /* 0x000fc600078e00ff */
        /* <DEDUP_REMOVED lines=26> */
[----:B------:R-:W-:Y:S01]  /*12df0*/  R2P PR, R0, 0x6 ;  /* 0x0000000600007804 */ /* 0x000fe20000000000 */
[----:B------:R-:W-:-:S02]  /*12e00*/  IMAD.MOV.U32 R7, RZ, RZ, 0x10 ;  /* 0x00000010ff077424 */ /* 0x000fc400078e00ff */
[----:B------:R-:W-:Y:S04]  /*12e10*/  LDSM.16.M88.4 R32, [R224] ;  /* 0x00000000e020783b */ /* 0x000fe80000000200 */
[----:B--2---:R-:W2:Y:S01]  /*12e20*/  LDSM.16.M88.4 R24, [R223+0x4000] ;  /* 0x00400000df18783b */ /* 0x004ea20000000200 */
[----:B------:R-:W-:-:S03]  /*12e30*/  SEL R7, R7, 0xfffffff0, !P1 ;  /* 0xfffffff007077807 */ /* 0x000fc60004800000 */
[----:B------:R-:W5:Y:S04]  /*12e40*/  LDSM.16.M88.4 R104, [R223+0x5000] ;  /* 0x00500000df68783b */ /* 0x000f680000000200 */
[----:B----4-:R-:W4:Y:S04]  /*12e50*/  LDSM.16.M88.4 R16, [R223+0x4800] ;  /* 0x00480000df10783b */ /* 0x010f280000000200 */
[----:B------:R-:W4:Y:S04]  /*12e60*/  LDSM.16.M88.4 R76, [R223+0x5800] ;  /* 0x00580000df4c783b */ /* 0x000f280000000200 */
[----:B------:R-:W4:Y:S04]  /*12e70*/  LDSM.16.M88.4 R60, [R223+0x6000] ;  /* 0x00600000df3c783b */ /* 0x000f280000000200 */
[----:B-1----:R-:W3:Y:S01]  /*12e80*/  LD.E R4, [R10.64+0x18c] ;  /* 0x00018c060a047980 */ /* 0x002ee2000c101900 */
[----:B------:R-:W-:-:S03]  /*12e90*/  IMAD.MOV.U32 R5, RZ, RZ, 0x20 ;  /* 0x00000020ff057424 */ /* 0x000fc600078e00ff */
[----:B------:R-:W1:Y:S02]  /*12ea0*/  LDSM.16.M88.4 R48, [R223+0x6800] ;  /* 0x00680000df30783b */ /* 0x000e640000000200 */
[----:B------:R-:W-:Y:S02]  /*12eb0*/  SEL R5, R5, 0xffffffe0, !P2 ;  /* 0xffffffe005057807 */ /* 0x000fe40005000000 */
[----:B------:R-:W1:Y:S01]  /*12ec0*/  LDSM.16.M88.4 R40, [R223+0x7000] ;  /* 0x00700000df28783b */ /* 0x000e620000000200 */
[----:B------:R-:W-:-:S03]  /*12ed0*/  R2P PR, R72, 0x6 ;  /* 0x0000000648007804 */ /* 0x000fc60000000000 */
[----:B------:R-:W1:Y:S01]  /*12ee0*/  LDSM.16.M88.4 R80, [R223+0x7800] ;  /* 0x00780000df50783b */ /* 0x000e620000000200 */
[----:B------:R-:W-:Y:S01]  /*12ef0*/  IADD3 R0, R223, 0x4000, RZ ;  /* 0x00004000df007810 */ /* 0x000fe20007ffe0ff */
[----:B------:R-:W-:Y:S01]  /*12f00*/  IMAD R222, R7, 0x2, R224 ;  /* 0x0000000207de7824 */ /* 0x000fe200078e02e0 */
[----:B------:R-:W-:Y:S01]  /*12f10*/  IADD3 R221, R223, 0x4020, RZ ;  /* 0x00004020dfdd7810 */ /* 0x000fe20007ffe0ff */
[----:B------:R-:W0:Y:S04]  /*12f20*/  LDGDEPBAR ;  /* 0x00000000000079af */ /* 0x000e280000000000 */
[----:B------:R-:W-:Y:S01]  /*12f30*/  LDSM.16.M88.4 R84, [R222] ;  /* 0x00000000de54783b */ /* 0x000fe20000000200 */
[----:B--2---:R-:W-:Y:S01]  /*12f40*/  HMMA.16816.F32.BF16 R28, R32, R24, RZ ;  /* 0x00000018201c723c */ /* 0x004fe200000418ff */
[----:B------:R-:W-:-:S05]  /*12f50*/  @P1 IADD3 R221, R0, -0x20, RZ ;  /* 0xffffffe000dd1810 */ /* 0x000fca0007ffe0ff */
[----:B------:R-:W2:Y:S02]  /*12f60*/  LDSM.16.M88.4 R128, [R221] ;  /* 0x00000000dd80783b */ /* 0x000ea40000000200 */
[----:B------:R-:W-:Y:S02]  /*12f70*/  HMMA.16816.F32.BF16 R24, R32, R26, RZ ;  /* 0x0000001a2018723c */ /* 0x000fe400000418ff */
[----:B------:R-:W1:Y:S01]  /*12f80*/  LDSM.16.M88.4 R112, [R221+0x1000] ;  /* 0x00100000dd70783b */ /* 0x000e620000000200 */
[----:B------:R-:W-:-:S03]  /*12f90*/  IMAD.MOV.U32 R0, RZ, RZ, 0x40 ;  /* 0x00000040ff007424 */ /* 0x000fc600078e00ff */
[----:B------:R-:W1:Y:S02]  /*12fa0*/  LDSM.16.M88.4 R108, [R221+0x1800] ;  /* 0x00180000dd6c783b */ /* 0x000e640000000200 */
[C---:B-----5:R-:W-:Y:S02]  /*12fb0*/  HMMA.16816.F32.BF16 R12, R32.reuse, R104, RZ ;  /* 0x00000068200c723c */ /* 0x060fe400000418ff */
[----:B------:R-:W5:Y:S01]  /*12fc0*/  LDSM.16.M88.4 R88, [R221+0x3800] ;  /* 0x00380000dd58783b */ /* 0x000f620000000200 */
[----:B------:R-:W-:Y:S01]  /*12fd0*/  SEL R0, R0, 0xffffffc0, !P2 ;  /* 0xffffffc000007807 */ /* 0x000fe20005000000 */
[----:B------:R-:W-:Y:S02]  /*12fe0*/  IMAD R220, R5, 0x2, R224 ;  /* 0x0000000205dc7824 */ /* 0x000fe400078e02e0 */
[----:B------:R-:W2:Y:S02]  /*12ff0*/  LDSM.16.M88.4 R124, [R221+0x800] ;  /* 0x00080000dd7c783b */ /* 0x000ea40000000200 */
[----:B------:R-:W-:Y:S01]  /*13000*/  IMAD.IADD R218, R223, 0x1, R0 ;  /* 0x00000001dfda7824 */ /* 0x000fe200078e0200 */
[C---:B----4-:R-:W-:Y:S01]  /*13010*/  HMMA.16816.F32.BF16 R20, R32.reuse, R16, RZ ;  /* 0x000000102014723c */ /* 0x050fe200000418ff */
[----:B------:R-:W4:Y:S04]  /*13020*/  LDSM.16.M88.4 R120, [R221+0x2000] ;  /* 0x00200000dd78783b */ /* 0x000f280000000200 */
[----:B------:R-:W2:Y:S03]  /*13030*/  LDSM.16.M88.4 R116, [R221+0x2800] ;  /* 0x00280000dd74783b */ /* 0x000ea60000000200 */
[C---:B------:R-:W-:Y:S01]  /*13040*/  HMMA.16816.F32.BF16 R104, R32.reuse, R106, RZ ;  /* 0x0000006a2068723c */ /* 0x040fe200000418ff */
[----:B------:R-:W2:Y:S04]  /*13050*/  LDSM.16.M88.4 R92, [R221+0x3000] ;  /* 0x00300000dd5c783b */ /* 0x000ea80000000200 */
[----:B------:R-:W-:Y:S03]  /*13060*/  LDSM.16.M88.4 R96, [R220] ;  /* 0x00000000dc60783b */ /* 0x000fe60000000200 */
[C---:B------:R-:W-:Y:S01]  /*13070*/  HMMA.16816.F32.BF16 R100, R32.reuse, R76, RZ ;  /* 0x0000004c2064723c */ /* 0x040fe200000418ff */
[----:B------:R-:W-:Y:S07]  /*13080*/  LDSM.16.M88.4 R140, [R218+0x5800] ;  /* 0x00580000da8c783b */ /* 0x000fee0000000200 */
        /* <DEDUP_REMOVED lines=11> */
[C---:B--2---:R-:W-:Y:S08]  /*13140*/  HMMA.16816.F32.BF16 R28, R84.reuse, R128, R28 ;  /* 0x00000080541c723c */ /* 0x044ff0000004181c */
[C---:B------:R-:W-:Y:S08]  /*13150*/  HMMA.16816.F32.BF16 R24, R84.reuse, R130, R24 ;  /* 0x000000825418723c */ /* 0x040ff00000041818 */
[C---:B------:R-:W-:Y:S08]  /*13160*/  HMMA.16816.F32.BF16 R12, R84.reuse, R112, R12 ;  /* 0x00000070540c723c */ /* 0x040ff0000004180c */
[C---:B------:R-:W-:Y:S01]  /*13170*/  HMMA.16816.F32.BF16 R104, R84.reuse, R114, R104 ;  /* 0x000000725468723c */ /* 0x040fe20000041868 */
[----:B------:R-:W2:Y:S07]  /*13180*/  LDSM.16.M88.4 R112, [R218+0x4800] ;  /* 0x00480000da70783b */ /* 0x000eae0000000200 */
[C---:B------:R-:W-:Y:S08]  /*13190*/  HMMA.16816.F32.BF16 R100, R84.reuse, R108, R100 ;  /* 0x0000006c5464723c */ /* 0x040ff00000041864 */
[C---:B------:R-:W-:Y:S01]  /*131a0*/  HMMA.16816.F32.BF16 R76, R84.reuse, R110, R76 ;  /* 0x0000006e544c723c */ /* 0x040fe2000004184c */
[----:B------:R-:W1:Y:S07]  /*131b0*/  LDSM.16.M88.4 R108, [R218+0x5000] ;  /* 0x00500000da6c783b */ /* 0x000e6e0000000200 */
[C---:B-----5:R-:W-:Y:S08]  /*131c0*/  HMMA.16816.F32.BF16 R36, R84.reuse, R88, R36 ;  /* 0x000000585424723c */ /* 0x060ff00000041824 */
[C---:B------:R-:W-:Y:S01]  /*131d0*/  HMMA.16816.F32.BF16 R32, R84.reuse, R90, R32 ;  /* 0x0000005a5420723c */ /* 0x040fe20000041820 */
[----:B------:R-:W5:Y:S07]  /*131e0*/  LDSM.16.M88.4 R88, [R218+0x6800] ;  /* 0x00680000da58783b */ /* 0x000f6e0000000200 */
[C---:B------:R-:W-:Y:S08]  /*131f0*/  HMMA.16816.F32.BF16 R20, R84.reuse, R124, R20 ;  /* 0x0000007c5414723c */ /* 0x040ff00000041814 */
[C---:B------:R-:W-:Y:S08]  /*13200*/  HMMA.16816.F32.BF16 R16, R84.reuse, R126, R16 ;  /* 0x0000007e5410723c */ /* 0x040ff00000041810 */
[C---:B----4-:R-:W-:Y:S08]  /*13210*/  HMMA.16816.F32.BF16 R72, R84.reuse, R120, R72 ;  /* 0x000000785448723c */ /* 0x050ff00000041848 */
[C---:B------:R-:W-:Y:S08]  /*13220*/  HMMA.16816.F32.BF16 R60, R84.reuse, R122, R60 ;  /* 0x0000007a543c723c */ /* 0x040ff0000004183c */
[C---:B------:R-:W-:Y:S08]  /*13230*/  HMMA.16816.F32.BF16 R56, R84.reuse, R116, R56 ;  /* 0x000000745438723c */ /* 0x040ff00000041838 */
[C---:B------:R-:W-:Y:S08]  /*13240*/  HMMA.16816.F32.BF16 R48, R84.reuse, R118, R48 ;  /* 0x000000765430723c */ /* 0x040ff00000041830 */
[C---:B------:R-:W-:Y:S08]  /*13250*/  HMMA.16816.F32.BF16 R44, R84.reuse, R92, R44 ;  /* 0x0000005c542c723c */ /* 0x040ff0000004182c */
[----:B------:R-:W-:Y:S01]  /*13260*/  HMMA.16816.F32.BF16 R40, R84, R94, R40 ;  /* 0x0000005e5428723c */ /* 0x000fe20000041828 */
[----:B------:R-:W4:Y:S04]  /*13270*/  LDSM.16.M88.4 R92, [R218+0x6000] ;  /* 0x00600000da5c783b */ /* 0x000f280000000200 */
[----:B------:R-:W3:Y:S03]  /*13280*/  LDSM.16.M88.4 R84, [R218+0x7000] ;  /* 0x00700000da54783b */ /* 0x000ee60000000200 */
[C---:B-1----:R-:W-:Y:S08]  /*13290*/  HMMA.16816.F32.BF16 R28, R96.reuse, R80, R28 ;  /* 0x00000050601c723c */ /* 0x042ff0000004181c */
[----:B------:R-:W-:Y:S01]  /*132a0*/  HMMA.16816.F32.BF16 R24, R96, R82, R24 ;  /* 0x000000526018723c */ /* 0x000fe20000041818 */
[----:B------:R-:W1:Y:S01]  /*132b0*/  LDSM.16.M88.4 R80, [R218+0x7800] ;  /* 0x00780000da50783b */ /* 0x000e620000000200 */
[----:B------:R-:W-:-:S02]  /*132c0*/  IMAD R219, R5, 0x2, R222 ;  /* 0x0000000205db7824 */ /* 0x000fc400078e02de */
[----:B------:R-:W-:-:S03]  /*132d0*/  IMAD.IADD R207, R0, 0x1, R221 ;  /* 0x0000000100cf7824 */ /* 0x000fc600078e02dd */
[----:B------:R-:W-:Y:S01]  /*132e0*/  LDSM.16.M88.4 R128, [R219] ;  /* 0x00000000db80783b */ /* 0x000fe20000000200 */
[C---:B--2---:R-:W-:Y:S03]  /*132f0*/  HMMA.16816.F32.BF16 R20, R96.reuse, R112, R20 ;  /* 0x000000706014723c */ /* 0x044fe60000041814 */
[----:B------:R-:W2:Y:S04]  /*13300*/  LDSM.16.M88.4 R124, [R207] ;  /* 0x00000000cf7c783b */ /* 0x000ea80000000200 */
[----:B------:R-:W-:Y:S01]  /*13310*/  LDSM.16.M88.4 R116, [R207+0x1000] ;  /* 0x00100000cf74783b */ /* 0x000fe20000000200 */
[C---:B------:R-:W-:Y:S03]  /*13320*/  HMMA.16816.F32.BF16 R16, R96.reuse, R114, R16 ;  /* 0x000000726010723c */ /* 0x040fe60000041810 */
[----:B------:R-:W1:Y:S04]  /*13330*/  LDSM.16.M88.4 R112, [R207+0x1800] ;  /* 0x00180000cf70783b */ /* 0x000e680000000200 */
[----:B------:R-:W-:Y:S01]  /*13340*/  LDSM.16.M88.4 R120, [R207+0x800] ;  /* 0x00080000cf78783b */ /* 0x000fe20000000200 */
        /* <DEDUP_REMOVED lines=9> */
[C---:B------:R-:W-:Y:S01]  /*133e0*/  HMMA.16816.F32.BF16 R60, R96.reuse, R94, R60 ;  /* 0x0000005e603c723c */ /* 0x040fe2000004183c */
[----:B------:R-:W-:Y:S07]  /*133f0*/  LDSM.16.M88.4 R92, [R207+0x2800] ;  /* 0x00280000cf5c783b */ /* 0x000fee0000000200 */
[C---:B---3--:R-:W-:Y:S08]  /*13400*/  HMMA.16816.F32.BF16 R44, R96.reuse, R84, R44 ;  /* 0x00000054602c723c */ /* 0x048ff0000004182c */
[C---:B------:R-:W-:Y:S01]  /*13410*/  HMMA.16816.F32.BF16 R40, R96.reuse, R86, R40 ;  /* 0x000000566028723c */ /* 0x040fe20000041828 */
[----:B------:R-:W-:Y:S07]  /*13420*/  LDSM.16.M88.4 R84, [R207+0x3800] ;  /* 0x00380000cf54783b */ /* 0x000fee0000000200 */
[C---:B-1----:R-:W-:Y:S08]  /*13430*/  HMMA.16816.F32.BF16 R36, R96.reuse, R80, R36 ;  /* 0x000000506024723c */ /* 0x042ff00000041824 */
[----:B------:R-:W-:Y:S01]  /*13440*/  HMMA.16816.F32.BF16 R96, R96, R82, R32 ;  /* 0x000000526060723c */ /* 0x000fe20000041820 */
[----:B------:R-:W-:Y:S04]  /*13450*/  LDSM.16.M88.4 R80, [R224+0x2000] ;  /* 0x00200000e050783b */ /* 0x000fe80000000200 */
[----:B------:R-:W1:Y:S03]  /*13460*/  LDSM.16.M88.4 R32, [R223+0x8000] ;  /* 0x00800000df20783b */ /* 0x000e660000000200 */
[C---:B--2---:R-:W-:Y:S08]  /*13470*/  HMMA.16816.F32.BF16 R28, R128.reuse, R124, R28 ;  /* 0x0000007c801c723c */ /* 0x044ff0000004181c */
[C---:B------:R-:W-:Y:S08]  /*13480*/  HMMA.16816.F32.BF16 R24, R128.reuse, R126, R24 ;  /* 0x0000007e8018723c */ /* 0x040ff00000041818 */
[C---:B------:R-:W-:Y:S08]  /*13490*/  HMMA.16816.F32.BF16 R100, R128.reuse, R112, R100 ;  /* 0x000000708064723c */ /* 0x040ff00000041864 */
[C---:B------:R-:W-:Y:S01]  /*134a0*/  HMMA.16816.F32.BF16 R76, R128.reuse, R114, R76 ;  /* 0x00000072804c723c */ /* 0x040fe2000004184c */
[----:B------:R-:W2:Y:S07]  /*134b0*/  LDSM.16.M88.4 R112, [R223+0x8800] ;  /* 0x00880000df70783b */ /* 0x000eae0000000200 */
[C---:B------:R-:W-:Y:S08]  /*134c0*/  HMMA.16816.F32.BF16 R12, R128.reuse, R116, R12 ;  /* 0x00000074800c723c */ /* 0x040ff0000004180c */
[C---:B------:R-:W-:Y:S08]  /*134d0*/  HMMA.16816.F32.BF16 R104, R128.reuse, R118, R104 ;  /* 0x000000768068723c */ /* 0x040ff00000041868 */
[C---:B------:R-:W-:Y:S08]  /*134e0*/  HMMA.16816.F32.BF16 R72, R128.reuse, R108, R72 ;  /* 0x0000006c8048723c */ /* 0x040ff00000041848 */
[C---:B------:R-:W-:Y:S01]  /*134f0*/  HMMA.16816.F32.BF16 R116, R128.reuse, R110, R60 ;  /* 0x0000006e8074723c */ /* 0x040fe2000004183c */
[----:B------:R-:W-:Y:S04]  /*13500*/  LDSM.16.M88.4 R60, [R222+0x2000] ;  /* 0x00200000de3c783b */ /* 0x000fe80000000200 */
[----:B------:R-:W3:Y:S03]  /*13510*/  LDSM.16.M88.4 R108, [R221+0x4000] ;  /* 0x00400000dd6c783b */ /* 0x000ee60000000200 */
[C---:B-----5:R-:W-:Y:S08]  /*13520*/  HMMA.16816.F32.BF16 R44, R128.reuse, R88, R44 ;  /* 0x00000058802c723c */ /* 0x060ff0000004182c */
[C---:B------:R-:W-:Y:S01]  /*13530*/  HMMA.16816.F32.BF16 R40, R128.reuse, R90, R40 ;  /* 0x0000005a8028723c */ /* 0x040fe20000041828 */
[----:B------:R-:W4:Y:S07]  /*13540*/  LDSM.16.M88.4 R88, [R223+0x9000] ;  /* 0x00900000df58783b */ /* 0x000f2e0000000200 */
        /* <DEDUP_REMOVED lines=11> */
[----:B------:R-:W5:Y:S04]  /*13600*/  LDSM.16.M88.4 R84, [R220+0x2000] ;  /* 0x00200000dc54783b */ /* 0x000f680000000200 */
[----:B------:R-:W-:Y:S03]  /*13610*/  LDSM.16.M88.4 R128, [R223+0xa000] ;  /* 0x00a00000df80783b */ /* 0x000fe60000000200 */
[----:B--2---:R-:W-:Y:S08]  /*13620*/  HMMA.16816.F32.BF16 R20, R80, R112, R20 ;  /* 0x000000705014723c */ /* 0x004ff00000041814 */
        /* <DEDUP_REMOVED lines=8> */
[----:B------:R-:W2:Y:S07]  /*136b0*/  LDSM.16.M88.4 R88, [R221+0x5000] ;  /* 0x00500000dd58783b */ /* 0x000eae0000000200 */
[----:B-1----:R-:W-:Y:S08]  /*136c0*/  HMMA.16816.F32.BF16 R20, R60, R32, R20 ;  /* 0x000000203c14723c */ /* 0x002ff00000041814 */
[C---:B-----5:R-:W-:Y:S08]  /*136d0*/  HMMA.16816.F32.BF16 R28, R84.reuse, R92, R28 ;  /* 0x0000005c541c723c */ /* 0x060ff0000004181c */
[----:B------:R-:W-:Y:S01]  /*136e0*/  HMMA.16816.F32.BF16 R24, R84, R94, R24 ;  /* 0x0000005e5418723c */ /* 0x000fe20000041818 */
[----:B------:R-:W-:Y:S07]  /*136f0*/  LDSM.16.M88.4 R92, [R207+0x4800] ;  /* 0x00480000cf5c783b */ /* 0x000fee0000000200 */
[C---:B------:R-:W-:Y:S01]  /*13700*/  HMMA.16816.F32.BF16 R124, R60.reuse, R34, R124 ;  /* 0x000000223c7c723c */ /* 0x040fe2000004187c */
[----:B------:R-:W1:Y:S07]  /*13710*/  LDSM.16.M88.4 R32, [R218+0x9000] ;  /* 0x00900000da20783b */ /* 0x000e6e0000000200 */
[----:B--2---:R-:W-:Y:S08]  /*13720*/  HMMA.16816.F32.BF16 R12, R60, R88, R12 ;  /* 0x000000583c0c723c */ /* 0x004ff0000004180c */
[----:B------:R-:W-:Y:S08]  /*13730*/  HMMA.16816.F32.BF16 R20, R84, R108, R20 ;  /* 0x0000006c5414723c */ /* 0x000ff00000041814 */
[C---:B------:R-:W-:Y:S08]  /*13740*/  HMMA.16816.F32.BF16 R28, R16.reuse, R112, R28 ;  /* 0x00000070101c723c */ /* 0x040ff0000004181c */
[----:B------:R-:W-:Y:S01]  /*13750*/  HMMA.16816.F32.BF16 R24, R16, R114, R24 ;  /* 0x000000721018723c */ /* 0x000fe20000041818 */
[----:B------:R-:W2:Y:S07]  /*13760*/  LDSM.16.M88.4 R112, [R207+0x5000] ;  /* 0x00500000cf70783b */ /* 0x000eae0000000200 */
[C---:B------:R-:W-:Y:S08]  /*13770*/  HMMA.16816.F32.BF16 R100, R80.reuse, R120, R100 ;  /* 0x000000785064723c */ /* 0x040ff00000041864 */
[----:B------:R-:W-:Y:S01]  /*13780*/  HMMA.16816.F32.BF16 R76, R80, R122, R76 ;  /* 0x0000007a504c723c */ /* 0x000fe2000004184c */
[----:B------:R-:W3:Y:S07]  /*13790*/  LDSM.16.M88.4 R120, [R223+0xa800] ;  /* 0x00a80000df78783b */ /* 0x000eee0000000200 */
[----:B------:R-:W-:Y:S01]  /*137a0*/  HMMA.16816.F32.BF16 R124, R84, R110, R124 ;  /* 0x0000006e547c723c */ /* 0x000fe2000004187c */
[----:B------:R-:W4:Y:S07]  /*137b0*/  LDSM.16.M88.4 R108, [R221+0x5800] ;  /* 0x00580000dd6c783b */ /* 0x000f2e0000000200 */
[----:B------:R-:W-:Y:S01]  /*137c0*/  HMMA.16816.F32.BF16 R104, R60, R90, R104 ;  /* 0x0000005a3c68723c */ /* 0x000fe20000041868 */
[----:B------:R-:W5:Y:S07]  /*137d0*/  LDSM.16.M88.4 R88, [R223+0xb000] ;  /* 0x00b00000df58783b */ /* 0x000f6e0000000200 */
[----:B-1----:R-:W-:Y:S08]  /*137e0*/  HMMA.16816.F32.BF16 R12, R84, R32, R12 ;  /* 0x00000020540c723c */ /* 0x002ff0000004180c */
[C---:B------:R-:W-:Y:S08]  /*137f0*/  HMMA.16816.F32.BF16 R20, R16.reuse, R92, R20 ;  /* 0x0000005c1014723c */ /* 0x040ff00000041814 */
[----:B------:R-:W-:Y:S01]  /*13800*/  HMMA.16816.F32.BF16 R124, R16, R94, R124 ;  /* 0x0000005e107c723c */ /* 0x000fe2000004187c */
[----:B------:R-:W1:Y:S07]  /*13810*/  LDSM.16.M88.4 R92, [R221+0x6000] ;  /* 0x00600000dd5c783b */ /* 0x000e6e0000000200 */
[----:B------:R-:W-:Y:S01]  /*13820*/  HMMA.16816.F32.BF16 R104, R84, R34, R104 ;  /* 0x000000225468723c */ /* 0x000fe20000041868 */
[-C--:B------:R-:W-:Y:S01]  /*13830*/  FMUL.FTZ R24, R24, R4.reuse ;  /* 0x0000000418187220 */ /* 0x080fe20000410000 */
[----:B------:R-:W-:Y:S06]  /*13840*/  LDSM.16.M88.4 R32, [R207+0x5800] ;  /* 0x00580000cf20783b */ /* 0x000fec0000000200 */
[----:B--2---:R-:W-:Y:S01]  /*13850*/  HMMA.16816.F32.BF16 R12, R16, R112, R12 ;  /* 0x00000070100c723c */ /* 0x004fe2000004180c */
[----:B------:R-:W-:-:S07]  /*13860*/  FMUL.FTZ R55, R20, R4 ;  /* 0x0000000414377220 */ /* 0x000fce0000410000 */
[----:B---3--:R-:W-:Y:S01]  /*13870*/  HMMA.16816.F32.BF16 R56, R80, R120, R56 ;  /* 0x000000785038723c */ /* 0x008fe20000041838 */
[----:B------:R-:W-:-:S06]  /*13880*/  FMUL.FTZ R0, R28, R4 ;  /* 0x000000041c007220 */ /* 0x000fcc0000410000 */
[-C--:B------:R-:W-:Y:S01]  /*13890*/  FMUL.FTZ R120, R21, R4.reuse ;  /* 0x0000000415787220 */ /* 0x080fe20000410000 */
[----:B----4-:R-:W-:Y:S07]  /*138a0*/  HMMA.16816.F32.BF16 R100, R60, R108, R100 ;  /* 0x0000006c3c64723c */ /* 0x010fee0000041864 */
[-C--:B------:R-:W-:Y:S02]  /*138b0*/  FMUL.FTZ R108, R22, R4.reuse ;  /* 0x00000004166c7220 */ /* 0x080fe40000410000 */
[----:B------:R-:W-:-:S02]  /*138c0*/  FMUL.FTZ R109, R23, R4 ;  /* 0x00000004176d7220 */ /* 0x000fc40000410000 */
[----:B------:R-:W2:Y:S01]  /*138d0*/  LDSM.16.M88.4 R20, [R223+0xb800] ;  /* 0x00b80000df14783b */ /* 0x000ea20000000200 */
[-C--:B------:R-:W-:Y:S02]  /*138e0*/  FMUL.FTZ R8, R29, R4.reuse ;  /* 0x000000041d087220 */ /* 0x080fe40000410000 */
[-C--:B------:R-:W-:Y:S02]  /*138f0*/  FMUL.FTZ R28, R31, R4.reuse ;  /* 0x000000041f1c7220 */ /* 0x080fe40000410000 */
[----:B------:R3:W-:Y:S01]  /*13900*/  MUFU.TANH R31, R24 ;  /* 0x00000018001f7308 */ /* 0x0007e20000002400 */
[-C--:B------:R-:W-:Y:S02]  /*13910*/  FMUL.FTZ R29, R25, R4.reuse ;  /* 0x00000004191d7220 */ /* 0x080fe40000410000 */
[-C--:B------:R-:W-:Y:S02]  /*13920*/  FMUL.FTZ R52, R26, R4.reuse ;  /* 0x000000041a347220 */ /* 0x080fe40000410000 */
[-C--:B------:R-:W-:Y:S01]  /*13930*/  FMUL.FTZ R54, R27, R4.reuse ;  /* 0x000000041b367220 */ /* 0x080fe20000410000 */
[C---:B------:R-:W-:Y:S01]  /*13940*/  HMMA.16816.F32.BF16 R72, R80.reuse, R128, R72 ;  /* 0x000000805048723c */ /* 0x040fe20000041848 */
[----:B---3--:R-:W3:Y:S07]  /*13950*/  LDSM.16.M88.4 R24, [R218+0x9800] ;  /* 0x00980000da18783b */ /* 0x008eee0000000200 */
[----:B-----5:R-:W-:Y:S01]  /*13960*/  HMMA.16816.F32.BF16 R44, R80, R88, R44 ;  /* 0x00000058502c723c */ /* 0x020fe2000004182c */
[----:B------:R-:W-:-:S02]  /*13970*/  FMUL.FTZ R179, R12, R4 ;  /* 0x000000040cb37220 */ /* 0x000fc40000410000 */
[----:B------:R-:W-:-:S05]  /*13980*/  FMUL.FTZ R181, R13, R4 ;  /* 0x000000040db57220 */ /* 0x000fca0000410000 */
[----:B------:R-:W-:Y:S01]  /*13990*/  HMMA.16816.F32.BF16 R40, R80, R90, R40 ;  /* 0x0000005a5028723c */ /* 0x000fe20000041828 */
[----:B------:R-:W4:Y:S07]  /*139a0*/  LDSM.16.M88.4 R88, [R218+0xa000] ;  /* 0x00a00000da58783b */ /* 0x000f2e0000000200 */
[----:B------:R-:W-:Y:S07]  /*139b0*/  HMMA.16816.F32.BF16 R104, R16, R114, R104 ;  /* 0x000000721068723c */ /* 0x000fee0000041868 */
[----:B------:R-:W-:-:S02]  /*139c0*/  FMUL.FTZ R114, R14, R4 ;  /* 0x000000040e727220 */ /* 0x000fc40000410000 */
[----:B------:R-:W-:Y:S02]  /*139d0*/  FMUL.FTZ R115, R15, R4 ;  /* 0x000000040f737220 */ /* 0x000fe40000410000 */
[----:B------:R-:W5:Y:S01]  /*139e0*/  LDSM.16.M88.4 R12, [R221+0x6800] ;  /* 0x00680000dd0c783b */ /* 0x000f620000000200 */
[----:B------:R-:W-:Y:S08]  /*139f0*/  HMMA.16816.F32.BF16 R76, R60, R110, R76 ;  /* 0x0000006e3c4c723c */ /* 0x000ff0000004184c */
[----:B------:R-:W-:Y:S08]  /*13a00*/  HMMA.16816.F32.BF16 R116, R80, R130, R116 ;  /* 0x000000825074723c */ /* 0x000ff00000041874 */
[----:B-1----:R-:W-:Y:S08]  /*13a10*/  HMMA.16816.F32.BF16 R72, R60, R92, R72 ;  /* 0x0000005c3c48723c */ /* 0x002ff00000041848 */
[C---:B------:R-:W-:Y:S08]  /*13a20*/  HMMA.16816.F32.BF16 R48, R80.reuse, R122, R48 ;  /* 0x0000007a5030723c */ /* 0x040ff00000041830 */
[C---:B--2---:R-:W-:Y:S08]  /*13a30*/  HMMA.16816.F32.BF16 R36, R80.reuse, R20, R36 ;  /* 0x000000145024723c */ /* 0x044ff00000041824 */
[----:B------:R-:W-:Y:S01]  /*13a40*/  HMMA.16816.F32.BF16 R96, R80, R22, R96 ;  /* 0x000000165060723c */ /* 0x000fe20000041860 */
[----:B------:R-:W1:Y:S07]  /*13a50*/  LDSM.16.M88.4 R20, [R207+0x6000] ;  /* 0x00600000cf14783b */ /* 0x000e6e0000000200 */
[C---:B---3--:R-:W-:Y:S08]  /*13a60*/  HMMA.16816.F32.BF16 R100, R84.reuse, R24, R100 ;  /* 0x000000185464723c */ /* 0x048ff00000041864 */
[----:B------:R-:W-:Y:S01]  /*13a70*/  HMMA.16816.F32.BF16 R76, R84, R26, R76 ;  /* 0x0000001a544c723c */ /* 0x000fe2000004184c */
[----:B------:R-:W2:Y:S07]  /*13a80*/  LDSM.16.M88.4 R24, [R221+0x7000] ;  /* 0x00700000dd18783b */ /* 0x000eae0000000200 */
[----:B------:R-:W-:Y:S08]  /*13a90*/  HMMA.16816.F32.BF16 R116, R60, R94, R116 ;  /* 0x0000005e3c74723c */ /* 0x000ff00000041874 */
[----:B----4-:R-:W-:Y:S08]  /*13aa0*/  HMMA.16816.F32.BF16 R72, R84, R88, R72 ;  /* 0x000000585448723c */ /* 0x010ff00000041848 */
[C---:B-----5:R-:W-:Y:S08]  /*13ab0*/  HMMA.16816.F32.BF16 R56, R60.reuse, R12, R56 ;  /* 0x0000000c3c38723c */ /* 0x060ff00000041838 */
[----:B------:R-:W-:Y:S01]  /*13ac0*/  HMMA.16816.F32.BF16 R48, R60, R14, R48 ;  /* 0x0000000e3c30723c */ /* 0x000fe20000041830 */
[----:B------:R-:W3:Y:S07]  /*13ad0*/  LDSM.16.M88.4 R12, [R218+0xa800] ;  /* 0x00a80000da0c783b */ /* 0x000eee0000000200 */
[----:B------:R-:W-:Y:S08]  /*13ae0*/  HMMA.16816.F32.BF16 R116, R84, R90, R116 ;  /* 0x0000005a5474723c */ /* 0x000ff00000041874 */
[----:B-1----:R-:W-:Y:S07]  /*13af0*/  HMMA.16816.F32.BF16 R72, R16, R20, R72 ;  /* 0x000000141048723c */ /* 0x002fee0000041848 */
[----:B------:R-:W-:Y:S01]  /*13b00*/  SHF.R.S32.HI R20, RZ, 0x1f, R71 ;  /* 0x0000001fff147819 */ /* 0x000fe20000011447 */
[----:B--2---:R-:W-:Y:S03]  /*13b10*/  HMMA.16816.F32.BF16 R44, R60, R24, R44 ;  /* 0x000000183c2c723c */ /* 0x004fe6000004182c */
[----:B------:R-:W-:-:S04]  /*13b20*/  LEA.HI R20, R20, R71, RZ, 0x2 ;  /* 0x0000004714147211 */ /* 0x000fc800078f10ff */
[----:B------:R-:W-:Y:S01]  /*13b30*/  SHF.R.S32.HI R25, RZ, 0x2, R20 ;  /* 0x00000002ff197819 */ /* 0x000fe20000011414 */
[----:B------:R-:W-:Y:S04]  /*13b40*/  HMMA.16816.F32.BF16 R40, R60, R26, R40 ;  /* 0x0000001a3c28723c */ /* 0x000fe80000041828 */
[----:B------:R-:W-:Y:S02]  /*13b50*/  IMAD R68, R68, 0x10, R25 ;  /* 0x0000001044447824 */ /* 0x000fe400078e0219 */
[----:B------:R-:W1:Y:S03]  /*13b60*/  LDSM.16.M88.4 R24, [R218+0xb000] ;  /* 0x00b00000da18783b */ /* 0x000e660000000200 */
[----:B------:R-:W-:Y:S01]  /*13b70*/  IADD3 R69, R68, 0x1, R69 ;  /* 0x0000000144457810 */ /* 0x000fe20007ffe045 */
[----:B---3--:R-:W-:Y:S07]  /*13b80*/  HMMA.16816.F32.BF16 R56, R84, R12, R56 ;  /* 0x0000000c5438723c */ /* 0x008fee0000041838 */
[----:B------:R-:W-:Y:S01]  /*13b90*/  IMAD.SHL.U32 R12, R53, 0x2, RZ ;  /* 0x00000002350c7824 */ /* 0x000fe200078e00ff */
[----:B------:R-:W-:Y:S01]  /*13ba0*/  HMMA.16816.F32.BF16 R116, R16, R22, R116 ;  /* 0x000000161074723c */ /* 0x000fe20000041874 */
[----:B------:R-:W-:Y:S01]  /*13bb0*/  IADD3 R13, R70, R69, -R232 ;  /* 0x00000045460d7210 */ /* 0x000fe20007ffe8e8 */
[----:B------:R-:W2:Y:S02]  /*13bc0*/  LDSM.16.M88.4 R20, [R207+0x6800] ;  /* 0x00680000cf14783b */ /* 0x000ea40000000200 */
[----:B------:R-:W-:-:S02]  /*13bd0*/  LOP3.LUT R12, R12, 0x6, RZ, 0xc0, !PT ;  /* 0x000000060c0c7812 */ /* 0x000fc400078ec0ff */
[----:B------:R-:W-:-:S03]  /*13be0*/  IMAD.IADD R13, R2, 0x1, R13 ;  /* 0x00000001020d7824 */ /* 0x000fc600078e020d */
[----:B------:R-:W-:Y:S02]  /*13bf0*/  IMAD.IADD R71, R3, 0x1, R12 ;  /* 0x0000000103477824 */ /* 0x000fe400078e020c */
[C---:B------:R-:W-:Y:S01]  /*13c00*/  IADD3 R133, R13.reuse, 0x8, RZ ;  /* 0x000000080d857810 */ /* 0x040fe20007ffe0ff */
[----:B------:R-:W-:Y:S01]  /*13c10*/  HMMA.16816.F32.BF16 R100, R16, R32, R100 ;  /* 0x000000201064723c */ /* 0x000fe20000041864 */
[-C--:B------:R-:W-:Y:S02]  /*13c20*/  IMNMX R2, R13, R70.reuse, PT ;  /* 0x000000460d027217 */ /* 0x080fe40003800200 */
[----:B------:R-:W-:Y:S02]  /*13c30*/  IADD3 R12, R71, 0x1, RZ ;  /* 0x00000001470c7810 */ /* 0x000fe40007ffe0ff */
[----:B------:R-:W-:-:S03]  /*13c40*/  IMNMX R133, R133, R70, PT ;  /* 0x0000004685857217 */ /* 0x000fc60003800200 */
[----:B------:R-:W-:Y:S01]  /*13c50*/  HMMA.16816.F32.BF16 R76, R16, R34, R76 ;  /* 0x00000022104c723c */ /* 0x000fe2000004184c */
[----:B------:R-:W3:Y:S01]  /*13c60*/  LDSM.16.M88.4 R32, [R221+0x7800] ;  /* 0x00780000dd20783b */ /* 0x000ee20000000200 */
[C---:B------:R-:W-:Y:S01]  /*13c70*/  ISETP.GE.AND P1, PT, R12.reuse, R2, PT ;  /* 0x000000020c00720c */ /* 0x040fe20003f26270 */
[----:B------:R-:W4:Y:S01]  /*13c80*/  MUFU.TANH R8, R8 ;  /* 0x0000000800087308 */ /* 0x000f220000002400 */
[----:B------:R-:W-:-:S04]  /*13c90*/  ISETP.GE.AND P0, PT, R12, R133, PT ;  /* 0x000000850c00720c */ /* 0x000fc80003f06270 */
[----:B------:R-:W-:Y:S01]  /*13ca0*/  HMMA.16816.F32.BF16 R48, R84, R14, R48 ;  /* 0x0000000e5430723c */ /* 0x000fe20000041830 */
[----:B------:R-:W5:Y:S01]  /*13cb0*/  LDSM.16.M88.4 R12, [R207+0x7000] ;  /* 0x00700000cf0c783b */ /* 0x000f620000000200 */
[----:B------:R-:W-:Y:S01]  /*13cc0*/  FMUL.FTZ R112, R124, R4 ;  /* 0x000000047c707220 */ /* 0x000fe20000410000 */
[----:B------:R-:W1:Y:S01]  /*13cd0*/  MUFU.TANH R28, R28 ;  /* 0x0000001c001c7308 */ /* 0x000e620000002400 */
[----:B------:R-:W-:Y:S02]  /*13ce0*/  LOP3.LUT R53, R6, R9, RZ, 0xfc, !PT ;  /* 0x0000000906357212 */ /* 0x000fe400078efcff */
[----:B------:R-:W-:-:S05]  /*13cf0*/  IADD3 R6, R71, 0x8, RZ ;  /* 0x0000000847067810 */ /* 0x000fca0007ffe0ff */
[----:B------:R-:W1:Y:S01]  /*13d00*/  MUFU.TANH R54, R54 ;  /* 0x0000003600367308 */ /* 0x000e620000002400 */
[----:B------:R-:W-:-:S07]  /*13d10*/  FMUL.FTZ R110, R126, R4 ;  /* 0x000000047e6e7220 */ /* 0x000fce0000410000 */
[----:B------:R-:W1:Y:S01]  /*13d20*/  MUFU.TANH R55, R55 ;  /* 0x0000003700377308 */ /* 0x000e620000002400 */
[----:B------:R-:W-:Y:S01]  /*13d30*/  FMUL.FTZ R111, R127, R4 ;  /* 0x000000047f6f7220 */ /* 0x000fe20000410000 */
[----:B------:R-:W-:-:S06]  /*13d40*/  ISETP.GE.AND P5, PT, R6, R2, PT ;  /* 0x000000020600720c */ /* 0x000fcc0003fa6270 */
[----:B------:R-:W-:Y:S01]  /*13d50*/  MUFU.TANH R29, R29 ;  /* 0x0000001d001d7308 */ /* 0x000fe20000002400 */
[----:B------:R-:W-:Y:S01]  /*13d60*/  ISETP.GE.AND P2, PT, R6, R133, PT ;  /* 0x000000850600720c */ /* 0x000fe20003f46270 */
[----:B------:R-:W-:-:S06]  /*13d70*/  FMUL.FTZ R113, R125, R4 ;  /* 0x000000047d717220 */ /* 0x000fcc0000410000 */
[----:B------:R-:W2:Y:S01]  /*13d80*/  MUFU.TANH R52, R52 ;  /* 0x0000003400347308 */ /* 0x000ea20000002400 */
[C---:B------:R-:W-:Y:S02]  /*13d90*/  IADD3 R9, R71.reuse, 0x9, RZ ;  /* 0x0000000947097810 */ /* 0x040fe40007ffe0ff */
[----:B------:R-:W-:-:S05]  /*13da0*/  IADD3 R6, R71, 0x10, RZ ;  /* 0x0000001047067810 */ /* 0x000fca0007ffe0ff */
[----:B------:R-:W-:Y:S01]  /*13db0*/  MUFU.TANH R120, R120 ;  /* 0x0000007800787308 */ /* 0x000fe20000002400 */
[----:B----4-:R-:W-:Y:S01]  /*13dc0*/  FSEL R68, R8, -INF , !P1 ;  /* 0xff80000008447808 */ /* 0x010fe20004800000 */
[----:B-1----:R-:W-:Y:S06]  /*13dd0*/  HMMA.16816.F32.BF16 R44, R84, R24, R44 ;  /* 0x00000018542c723c */ /* 0x002fec000004182c */
[----:B------:R-:W1:Y:S01]  /*13de0*/  MUFU.TANH R108, R108 ;  /* 0x0000006c006c7308 */ /* 0x000e620000002400 */
[C---:B------:R-:W-:Y:S01]  /*13df0*/  ISETP.GE.AND P6, PT, R9.reuse, R2, PT ;  /* 0x000000020900720c */ /* 0x040fe20003fc6270 */
[----:B------:R-:W-:Y:S01]  /*13e00*/  FMUL.FTZ R104, R104, R4 ;  /* 0x0000000468687220 */ /* 0x000fe20000410000 */
[----:B------:R-:W-:-:S05]  /*13e10*/  ISETP.GE.AND P3, PT, R9, R133, PT ;  /* 0x000000850900720c */ /* 0x000fca0003f66270 */
[----:B------:R-:W4:Y:S01]  /*13e20*/  MUFU.TANH R109, R109 ;  /* 0x0000006d006d7308 */ /* 0x000f220000002400 */
[C---:B------:R-:W-:Y:S02]  /*13e30*/  ISETP.GE.AND P4, PT, R6.reuse, R2, PT ;  /* 0x000000020600720c */ /* 0x040fe40003f86270 */
[----:B------:R-:W-:-:S05]  /*13e40*/  ISETP.GE.AND P1, PT, R6, R133, PT ;  /* 0x000000850600720c */ /* 0x000fca0003f26270 */
[----:B------:R-:W1:Y:S01]  /*13e50*/  MUFU.TANH R112, R112 ;  /* 0x0000007000707308 */ /* 0x000e620000002400 */
[C---:B------:R-:W-:Y:S02]  /*13e60*/  IADD3 R9, R71.reuse, 0x11, RZ ;  /* 0x0000001147097810 */ /* 0x040fe40007ffe0ff */
[----:B------:R-:W-:Y:S01]  /*13e70*/  IADD3 R6, R71, 0x19, RZ ;  /* 0x0000001947067810 */ /* 0x000fe20007ffe0ff */
[----:B------:R-:W-:Y:S01]  /*13e80*/  FMUL.FTZ R92, R105, R4 ;  /* 0x00000004695c7220 */ /* 0x000fe20000410000 */
[----:B------:R-:W-:-:S03]  /*13e90*/  IADD3 R8, R71, 0x18, RZ ;  /* 0x0000001847087810 */ /* 0x000fc60007ffe0ff */
[----:B------:R-:W1:Y:S01]  /*13ea0*/  MUFU.TANH R110, R110 ;  /* 0x0000006e006e7308 */ /* 0x000e620000002400 */
[----:B------:R-:W-:Y:S01]  /*13eb0*/  FMUL.FTZ R80, R106, R4 ;  /* 0x000000046a507220 */ /* 0x000fe20000410000 */
[----:B------:R-:W-:Y:S01]  /*13ec0*/  FSEL R70, R28, -INF , !P0 ;  /* 0xff8000001c467808 */ /* 0x000fe20004000000 */
[----:B--2---:R-:W-:Y:S01]  /*13ed0*/  HMMA.16816.F32.BF16 R56, R16, R20, R56 ;  /* 0x000000141038723c */ /* 0x004fe20000041838 */
[----:B------:R-:W-:-:S04]  /*13ee0*/  FSEL R54, R54, -INF , !P3 ;  /* 0xff80000036367808 */ /* 0x000fc80005800000 */
[----:B------:R-:W-:Y:S01]  /*13ef0*/  MUFU.TANH R111, R111 ;  /* 0x0000006f006f7308 */ /* 0x000fe20000002400 */
[----:B------:R-:W-:Y:S01]  /*13f00*/  FSEL R24, R55, -INF , !P4 ;  /* 0xff80000037187808 */ /* 0x000fe20006000000 */
[----:B------:R-:W-:Y:S01]  /*13f10*/  FMUL.FTZ R81, R107, R4 ;  /* 0x000000046b517220 */ /* 0x000fe20000410000 */
[----:B------:R-:W-:-:S05]  /*13f20*/  ISETP.GE.AND P0, PT, R9, R2, PT ;  /* 0x000000020900720c */ /* 0x000fca0003f06270 */
[----:B------:R-:W2:Y:S01]  /*13f30*/  MUFU.TANH R179, R179 ;  /* 0x000000b300b37308 */ /* 0x000ea20000002400 */
[C---:B------:R-:W-:Y:S01]  /*13f40*/  ISETP.GE.AND P3, PT, R6.reuse, R2, PT ;  /* 0x000000020600720c */ /* 0x040fe20003f66270 */
[----:B------:R-:W-:Y:S01]  /*13f50*/  HMMA.16816.F32.BF16 R48, R16, R22, R48 ;  /* 0x000000161030723c */ /* 0x000fe20000041830 */
[----:B------:R-:W-:Y:S01]  /*13f60*/  ISETP.GE.AND P4, PT, R6, R133, PT ;  /* 0x000000850600720c */ /* 0x000fe20003f86270 */
[----:B------:R-:W2:Y:S04]  /*13f70*/  LDSM.16.M88.4 R20, [R218+0xb800] ;  /* 0x00b80000da14783b */ /* 0x000ea80000000200 */
[----:B------:R-:W-:Y:S01]  /*13f80*/  MUFU.TANH R113, R113 ;  /* 0x0000007100717308 */ /* 0x000fe20000002400 */
[----:B------:R-:W-:Y:S01]  /*13f90*/  FSEL R31, R31, -INF , !P5 ;  /* 0xff8000001f1f7808 */ /* 0x000fe20006800000 */
[----:B------:R-:W-:Y:S01]  /*13fa0*/  HMMA.16816.F32.BF16 R40, R84, R26, R40 ;  /* 0x0000001a5428723c */ /* 0x000fe20000041828 */
[----:B------:R-:W-:-:S02]  /*13fb0*/  FSEL R52, R52, -INF , !P2 ;  /* 0xff80000034347808 */ /* 0x000fc40005000000 */
[----:B------:R-:W-:Y:S02]  /*13fc0*/  FSEL R69, R29, -INF , !P6 ;  /* 0xff8000001d457808 */ /* 0x000fe40007000000 */
[----:B------:R-:W-:Y:S01]  /*13fd0*/  IADD3 R6, R71, 0x20, RZ ;  /* 0x0000002047067810 */ /* 0x000fe20007ffe0ff */
[----:B------:R-:W-:Y:S01]  /*13fe0*/  MUFU.TANH R115, R115 ;  /* 0x0000007300737308 */ /* 0x000fe20000002400 */
[-C--:B------:R-:W-:Y:S01]  /*13ff0*/  ISETP.GE.AND P5, PT, R9, R133.reuse, PT ;  /* 0x000000850900720c */ /* 0x080fe20003fa6270 */
[----:B------:R-:W-:Y:S01]  /*14000*/  FMUL.FTZ R100, R100, R4 ;  /* 0x0000000464647220 */ /* 0x000fe20000410000 */
[C---:B------:R-:W-:Y:S02]  /*14010*/  ISETP.GE.AND P2, PT, R8.reuse, R2, PT ;  /* 0x000000020800720c */ /* 0x040fe40003f46270 */
[----:B------:R-:W-:-:S03]  /*14020*/  ISETP.GE.AND P6, PT, R8, R133, PT ;  /* 0x000000850800720c */ /* 0x000fc60003fc6270 */
[----:B------:R-:W2:Y:S01]  /*14030*/  MUFU.TANH R180, R104 ;  /* 0x0000006800b47308 */ /* 0x000ea20000002400 */
[----:B------:R-:W-:Y:S02]  /*14040*/  IADD3 R8, R71, 0x21, RZ ;  /* 0x0000002147087810 */ /* 0x000fe40007ffe0ff */
[----:B-1----:R-:W-:Y:S02]  /*14050*/  FSEL R29, R108, -INF , !P1 ;  /* 0xff8000006c1d7808 */ /* 0x002fe40004800000 */
[----:B------:R-:W-:-:S03]  /*14060*/  FSEL R28, R120, -INF , !P0 ;  /* 0xff800000781c7808 */ /* 0x000fc60004000000 */
[----:B------:R-:W1:Y:S01]  /*14070*/  MUFU.TANH R114, R114 ;  /* 0x0000007200727308 */ /* 0x000e620000002400 */
[----:B------:R-:W-:Y:S01]  /*14080*/  ISETP.GE.AND P1, PT, R6, R2, PT ;  /* 0x000000020600720c */ /* 0x000fe20003f26270 */
[----:B------:R-:W-:Y:S01]  /*14090*/  FMUL.FTZ R72, R72, R4 ;  /* 0x0000000448487220 */ /* 0x000fe20000410000 */
[----:B------:R-:W-:Y:S02]  /*140a0*/  ISETP.GE.AND P0, PT, R6, R133, PT ;  /* 0x000000850600720c */ /* 0x000fe40003f06270 */
[----:B----4-:R-:W-:-:S03]  /*140b0*/  FSEL R6, R109, -INF , !P5 ;  /* 0xff8000006d067808 */ /* 0x010fc60006800000 */
[----:B------:R-:W4:Y:S01]  /*140c0*/  MUFU.TANH R181, R181 ;  /* 0x000000b500b57308 */ /* 0x000f220000002400 */
[----:B------:R-:W-:Y:S01]  /*140d0*/  FSEL R25, R112, -INF , !P2 ;  /* 0xff80000070197808 */ /* 0x000fe20005000000 */
[----:B------:R-:W-:Y:S01]  /*140e0*/  FMUL.FTZ R73, R73, R4 ;  /* 0x0000000449497220 */ /* 0x000fe20000410000 */
[C---:B------:R-:W-:Y:S02]  /*140f0*/  ISETP.GE.AND P5, PT, R8.reuse, R2, PT ;  /* 0x000000020800720c */ /* 0x040fe40003fa6270 */
[----:B------:R-:W-:-:S03]  /*14100*/  ISETP.GE.AND P2, PT, R8, R133, PT ;  /* 0x000000850800720c */ /* 0x000fc60003f46270 */
[----:B------:R-:W-:Y:S01]  /*14110*/  MUFU.TANH R92, R92 ;  /* 0x0000005c005c7308 */ /* 0x000fe20000002400 */
[C---:B------:R-:W-:Y:S02]  /*14120*/  IADD3 R9, R71.reuse, 0x28, RZ ;  /* 0x0000002847097810 */ /* 0x040fe40007ffe0ff */
[----:B------:R-:W-:-:S05]  /*14130*/  IADD3 R8, R71, 0x29, RZ ;  /* 0x0000002947087810 */ /* 0x000fca0007ffe0ff */
[----:B------:R-:W1:Y:S01]  /*14140*/  MUFU.TANH R80, R80 ;  /* 0x0000005000507308 */ /* 0x000e620000002400 */
[----:B------:R-:W-:Y:S02]  /*14150*/  FSEL R26, R110, -INF , !P6 ;  /* 0xff8000006e1a7808 */ /* 0x000fe40007000000 */
[----:B--2---:R-:W-:-:S05]  /*14160*/  FSEL R179, R179, -INF , !P1 ;  /* 0xff800000b3b37808 */ /* 0x004fca0004800000 */
[----:B------:R-:W2:Y:S01]  /*14170*/  MUFU.TANH R81, R81 ;  /* 0x0000005100517308 */ /* 0x000ea20000002400 */
[----:B------:R-:W-:Y:S02]  /*14180*/  ISETP.GE.AND P6, PT, R9, R2, PT ;  /* 0x000000020900720c */ /* 0x000fe40003fc6270 */
[----:B------:R-:W-:-:S05]  /*14190*/  ISETP.GE.AND P1, PT, R8, R133, PT ;  /* 0x000000850800720c */ /* 0x000fca0003f26270 */
[----:B------:R-:W1:Y:S01]  /*141a0*/  MUFU.TANH R150, R100 ;  /* 0x0000006400967308 */ /* 0x000e620000002400 */
[----:B---3--:R-:W-:Y:S01]  /*141b0*/  HMMA.16816.F32.BF16 R36, R60, R32, R36 ;  /* 0x000000203c24723c */ /* 0x008fe20000041824 */
[----:B------:R-:W-:-:S06]  /*141c0*/  FSEL R180, R180, -INF , !P6 ;  /* 0xff800000b4b47808 */ /* 0x000fcc0007000000 */
[----:B------:R3:W-:Y:S01]  /*141d0*/  MUFU.TANH R166, R72 ;  /* 0x0000004800a67308 */ /* 0x0007e20000002400 */
[----:B------:R-:W-:Y:S01]  /*141e0*/  FSEL R32, R115, -INF , !P2 ;  /* 0xff80000073207808 */ /* 0x000fe20005000000 */
[----:B------:R-:W-:Y:S06]  /*141f0*/  HMMA.16816.F32.BF16 R96, R60, R34, R96 ;  /* 0x000000223c60723c */ /* 0x000fec0000041860 */
[----:B------:R2:W-:Y:S01]  /*14200*/  MUFU.TANH R167, R73 ;  /* 0x0000004900a77308 */ /* 0x0005e20000002400 */
[----:B-1----:R-:W-:Y:S02]  /*14210*/  FSEL R33, R114, -INF , !P0 ;  /* 0xff80000072217808 */ /* 0x002fe40004000000 */
[----:B---3--:R-:W-:-:S02]  /*14220*/  FSEL R72, R111, -INF , !P4 ;  /* 0xff8000006f487808 */ /* 0x008fc40006000000 */
[-C--:B------:R-:W-:Y:S02]  /*14230*/  ISETP.GE.AND P4, PT, R8, R2.reuse, PT ;  /* 0x000000020800720c */ /* 0x080fe40003f86270 */
[----:B------:R-:W-:Y:S02]  /*14240*/  IADD3 R8, R71, 0x31, RZ ;  /* 0x0000003147087810 */ /* 0x000fe40007ffe0ff */
[----:B--2---:R-:W-:Y:S02]  /*14250*/  FSEL R73, R113, -INF , !P3 ;  /* 0xff80000071497808 */ /* 0x004fe40005800000 */
[----:B------:R-:W-:Y:S02]  /*14260*/  ISETP.GE.AND P3, PT, R9, R133, PT ;  /* 0x000000850900720c */ /* 0x000fe40003f66270 */
[----:B------:R-:W-:Y:S01]  /*14270*/  IADD3 R9, R71, 0x30, RZ ;  /* 0x0000003047097810 */ /* 0x000fe20007ffe0ff */
[----:B-----5:R-:W-:Y:S01]  /*14280*/  HMMA.16816.F32.BF16 R44, R16, R12, R44 ;  /* 0x0000000c102c723c */ /* 0x020fe2000004182c */
[----:B------:R-:W-:-:S02]  /*14290*/  ISETP.GE.AND P2, PT, R8, R2, PT ;  /* 0x000000020800720c */ /* 0x000fc40003f46270 */
[-C--:B------:R-:W-:Y:S02]  /*142a0*/  ISETP.GE.AND P6, PT, R8, R133.reuse, PT ;  /* 0x000000850800720c */ /* 0x080fe40003fc6270 */
[----:B------:R-:W-:Y:S02]  /*142b0*/  IADD3 R8, R71, 0x38, RZ ;  /* 0x0000003847087810 */ /* 0x000fe40007ffe0ff */
[----:B------:R-:W-:Y:S02]  /*142c0*/  ISETP.GE.AND P0, PT, R9, R2, PT ;  /* 0x000000020900720c */ /* 0x000fe40003f06270 */
[----:B----4-:R-:W-:Y:S02]  /*142d0*/  FSEL R181, R181, -INF , !P5 ;  /* 0xff800000b5b57808 */ /* 0x010fe40006800000 */
[----:B------:R-:W-:Y:S02]  /*142e0*/  IADD3 R12, R71, 0x39, RZ ;  /* 0x00000039470c7810 */ /* 0x000fe40007ffe0ff */
[----:B------:R-:W-:-:S02]  /*142f0*/  ISETP.GE.AND P5, PT, R9, R133, PT ;  /* 0x000000850900720c */ /* 0x000fc40003fa6270 */
[----:B------:R-:W-:Y:S02]  /*14300*/  FSEL R34, R80, -INF , !P3 ;  /* 0xff80000050227808 */ /* 0x000fe40005800000 */
[----:B------:R-:W-:Y:S02]  /*14310*/  FSEL R9, R92, -INF , !P4 ;  /* 0xff8000005c097808 */ /* 0x000fe40006000000 */
[C---:B------:R-:W-:Y:S02]  /*14320*/  ISETP.GE.AND P3, PT, R8.reuse, R2, PT ;  /* 0x000000020800720c */ /* 0x040fe40003f66270 */
[----:B------:R-:W-:Y:S01]  /*14330*/  ISETP.GE.AND P4, PT, R8, R133, PT ;  /* 0x000000850800720c */ /* 0x000fe20003f86270 */
[----:B------:R-:W-:Y:S01]  /*14340*/  HMMA.16816.F32.BF16 R40, R16, R14, R40 ;  /* 0x0000000e1028723c */ /* 0x000fe20000041828 */
[----:B------:R-:W-:Y:S02]  /*14350*/  FSEL R8, R81, -INF , !P1 ;  /* 0xff80000051087808 */ /* 0x000fe40004800000 */
[----:B------:R-:W-:-:S02]  /*14360*/  FSEL R150, R150, -INF , !P0 ;  /* 0xff80000096967808 */ /* 0x000fc40004000000 */
[C---:B------:R-:W-:Y:S02]  /*14370*/  ISETP.GE.AND P1, PT, R12.reuse, R2, PT ;  /* 0x000000020c00720c */ /* 0x040fe40003f26270 */
[----:B------:R-:W-:Y:S02]  /*14380*/  ISETP.GE.AND P0, PT, R12, R133, PT ;  /* 0x000000850c00720c */ /* 0x000fe40003f06270 */
[----:B------:R-:W1:Y:S01]  /*14390*/  LDSM.16.M88.4 R12, [R207+0x7800] ;  /* 0x00780000cf0c783b */ /* 0x000e620000000200 */
[----:B------:R-:W-:Y:S01]  /*143a0*/  HMMA.16816.F32.BF16 R96, R84, R22, R96 ;  /* 0x000000165460723c */ /* 0x000fe20000041860 */
[-C--:B------:R-:W-:Y:S02]  /*143b0*/  FMUL.FTZ R101, R101, R4.reuse ;  /* 0x0000000465657220 */ /* 0x080fe40000410000 */
[----:B------:R-:W-:-:S05]  /*143c0*/  FMUL.FTZ R102, R102, R4 ;  /* 0x0000000466667220 */ /* 0x000fca0000410000 */
[----:B------:R-:W-:Y:S01]  /*143d0*/  HMMA.16816.F32.BF16 R36, R84, R20, R36 ;  /* 0x000000145424723c */ /* 0x000fe20000041824 */
[-C--:B------:R-:W-:Y:S02]  /*143e0*/  FMUL.FTZ R77, R77, R4.reuse ;  /* 0x000000044d4d7220 */ /* 0x080fe40000410000 */
[-C--:B------:R-:W-:Y:S01]  /*143f0*/  FMUL.FTZ R78, R78, R4.reuse ;  /* 0x000000044e4e7220 */ /* 0x080fe20000410000 */
[----:B------:R-:W-:Y:S01]  /*14400*/  MUFU.TANH R151, R101 ;  /* 0x0000006500977308 */ /* 0x000fe20000002400 */
[-C--:B------:R-:W-:Y:S02]  /*14410*/  FMUL.FTZ R79, R79, R4.reuse ;  /* 0x000000044f4f7220 */ /* 0x080fe40000410000 */
[-C--:B------:R-:W-:Y:S02]  /*14420*/  FMUL.FTZ R74, R74, R4.reuse ;  /* 0x000000044a4a7220 */ /* 0x080fe40000410000 */
[-C--:B------:R-:W-:Y:S02]  /*14430*/  FMUL.FTZ R76, R76, R4.reuse ;  /* 0x000000044c4c7220 */ /* 0x080fe40000410000 */
[-C--:B------:R-:W-:Y:S01]  /*14440*/  FMUL.FTZ R116, R116, R4.reuse ;  /* 0x0000000474747220 */ /* 0x080fe20000410000 */
[----:B------:R-:W2:Y:S01]  /*14450*/  MUFU.TANH R147, R102 ;  /* 0x0000006600937308 */ /* 0x000ea20000002400 */
[----:B------:R-:W-:-:S02]  /*14460*/  FMUL.FTZ R118, R118, R4 ;  /* 0x0000000476767220 */ /* 0x000fc40000410000 */
[-C--:B------:R-:W-:Y:S02]  /*14470*/  FMUL.FTZ R119, R119, R4.reuse ;  /* 0x0000000477777220 */ /* 0x080fe40000410000 */
[-C--:B------:R-:W-:Y:S02]  /*14480*/  FMUL.FTZ R56, R56, R4.reuse ;  /* 0x0000000438387220 */ /* 0x080fe40000410000 */
[-C--:B------:R-:W-:Y:S01]  /*14490*/  FMUL.FTZ R75, R75, R4.reuse ;  /* 0x000000044b4b7220 */ /* 0x080fe20000410000 */
[----:B------:R-:W-:Y:S01]  /*144a0*/  MUFU.TANH R155, R77 ;  /* 0x0000004d009b7308 */ /* 0x000fe20000002400 */
[-C--:B------:R-:W-:Y:S02]  /*144b0*/  FMUL.FTZ R117, R117, R4.reuse ;  /* 0x0000000475757220 */ /* 0x080fe40000410000 */
[-C--:B------:R-:W-:Y:S02]  /*144c0*/  FMUL.FTZ R59, R59, R4.reuse ;  /* 0x000000043b3b7220 */ /* 0x080fe40000410000 */
[-C--:B------:R-:W-:Y:S01]  /*144d0*/  FMUL.FTZ R48, R48, R4.reuse ;  /* 0x0000000430307220 */ /* 0x080fe20000410000 */
[----:B------:R-:W-:Y:S01]  /*144e0*/  IADD3 R35, R71, 0x40, RZ ;  /* 0x0000004047237810 */ /* 0x000fe20007ffe0ff */
[-C--:B------:R-:W-:Y:S01]  /*144f0*/  FMUL.FTZ R57, R57, R4.reuse ;  /* 0x0000000439397220 */ /* 0x080fe20000410000 */
[----:B------:R-:W3:Y:S01]  /*14500*/  MUFU.TANH R149, R78 ;  /* 0x0000004e00957308 */ /* 0x000ee20000002400 */
[----:B------:R-:W-:-:S02]  /*14510*/  FMUL.FTZ R49, R49, R4 ;  /* 0x0000000431317220 */ /* 0x000fc40000410000 */
[-C--:B------:R-:W-:Y:S01]  /*14520*/  FMUL.FTZ R50, R50, R4.reuse ;  /* 0x0000000432327220 */ /* 0x080fe20000410000 */
[----:B-1----:R-:W-:Y:S01]  /*14530*/  HMMA.16816.F32.BF16 R96, R16, R14, R96 ;  /* 0x0000000e1060723c */ /* 0x002fe20000041860 */
[-C--:B------:R-:W-:Y:S01]  /*14540*/  FMUL.FTZ R103, R103, R4.reuse ;  /* 0x0000000467677220 */ /* 0x080fe20000410000 */
[----:B------:R-:W-:Y:S01]  /*14550*/  IADD3 R27, R71, 0x41, RZ ;  /* 0x00000041471b7810 */ /* 0x000fe20007ffe0ff */
[-C--:B------:R-:W-:Y:S01]  /*14560*/  FMUL.FTZ R45, R45, R4.reuse ;  /* 0x000000042d2d7220 */ /* 0x080fe20000410000 */
[----:B------:R-:W1:Y:S01]  /*14570*/  MUFU.TANH R156, R79 ;  /* 0x0000004f009c7308 */ /* 0x000e620000002400 */
[----:B------:R-:W-:Y:S01]  /*14580*/  FMUL.FTZ R46, R46, R4 ;  /* 0x000000042e2e7220 */ /* 0x000fe20000410000 */
[----:B------:R-:W-:-:S06]  /*14590*/  DEPBAR.LE SB0, 0x0 ;  /* 0x000080000000791a */ /* 0x000fcc0000000000 */
[----:B------:R-:W4:Y:S01]  /*145a0*/  MUFU.TANH R163, R74 ;  /* 0x0000004a00a37308 */ /* 0x000f220000002400 */
[----:B------:R-:W-:Y:S01]  /*145b0*/  IADD3 R21, R71, 0x48, RZ ;  /* 0x0000004847157810 */ /* 0x000fe20007ffe0ff */
[----:B------:R-:W-:Y:S06]  /*145c0*/  HMMA.16816.F32.BF16 R36, R16, R12, R36 ;  /* 0x0000000c1024723c */ /* 0x000fec0000041824 */
[----:B------:R-:W5:Y:S01]  /*145d0*/  MUFU.TANH R152, R76 ;  /* 0x0000004c00987308 */ /* 0x000f620000002400 */
[----:B--2---:R-:W-:-:S07]  /*145e0*/  FSEL R147, R147, -INF , !P5 ;  /* 0xff80000093937808 */ /* 0x004fce0006800000 */
[----:B------:R-:W2:Y:S01]  /*145f0*/  MUFU.TANH R169, R116 ;  /* 0x0000007400a97308 */ /* 0x000ea20000002400 */
[----:B------:R-:W-:-:S07]  /*14600*/  FSEL R151, R151, -INF , !P2 ;  /* 0xff80000097977808 */ /* 0x000fce0005000000 */
[----:B------:R-:W1:Y:S01]  /*14610*/  MUFU.TANH R165, R118 ;  /* 0x0000007600a57308 */ /* 0x000e620000002400 */
[----:B---3--:R-:W-:-:S07]  /*14620*/  FSEL R149, R149, -INF , !P4 ;  /* 0xff80000095957808 */ /* 0x008fce0006000000 */
[----:B------:R-:W3:Y:S01]  /*14630*/  MUFU.TANH R172, R119 ;  /* 0x0000007700ac7308 */ /* 0x000ee20000002400 */
[----:B------:R-:W-:-:S07]  /*14640*/  FSEL R155, R155, -INF , !P1 ;  /* 0xff8000009b9b7808 */ /* 0x000fce0004800000 */
[----:B------:R-:W1:Y:S01]  /*14650*/  MUFU.TANH R175, R56 ;  /* 0x0000003800af7308 */ /* 0x000e620000002400 */
[CC--:B------:R-:W-:Y:S02]  /*14660*/  ISETP.GE.AND P5, PT, R35.reuse, R2.reuse, PT ;  /* 0x000000022300720c */ /* 0x0c0fe40003fa6270 */
[----:B------:R-:W-:Y:S02]  /*14670*/  ISETP.GE.AND P2, PT, R35, R133, PT ;  /* 0x000000852300720c */ /* 0x000fe40003f46270 */
[----:B------:R-:W-:-:S03]  /*14680*/  ISETP.GE.AND P4, PT, R21, R2, PT ;  /* 0x000000021500720c */ /* 0x000fc60003f86270 */
[----:B------:R-:W2:Y:S01]  /*14690*/  MUFU.TANH R164, R75 ;  /* 0x0000004b00a47308 */ /* 0x000ea20000002400 */
[----:B------:R-:W-:Y:S02]  /*146a0*/  ISETP.GE.AND P1, PT, R21, R133, PT ;  /* 0x000000851500720c */ /* 0x000fe40003f26270 */
[C---:B------:R-:W-:Y:S02]  /*146b0*/  IADD3 R20, R71.reuse, 0x49, RZ ;  /* 0x0000004947147810 */ /* 0x040fe40007ffe0ff */
[----:B------:R-:W-:-:S03]  /*146c0*/  IADD3 R21, R71, 0x50, RZ ;  /* 0x0000005047157810 */ /* 0x000fc60007ffe0ff */
[----:B------:R-:W2:Y:S01]  /*146d0*/  MUFU.TANH R170, R117 ;  /* 0x0000007500aa7308 */ /* 0x000ea20000002400 */
[----:B-1----:R-:W-:-:S07]  /*146e0*/  FSEL R156, R156, -INF , !P0 ;  /* 0xff8000009c9c7808 */ /* 0x002fce0004000000 */
[----:B------:R-:W1:Y:S01]  /*146f0*/  MUFU.TANH R177, R59 ;  /* 0x0000003b00b17308 */ /* 0x000e620000002400 */
[----:B------:R-:W-:-:S07]  /*14700*/  FSEL R166, R166, -INF , !P5 ;  /* 0xff800000a6a67808 */ /* 0x000fce0006800000 */
[----:B------:R-:W1:Y:S01]  /*14710*/  MUFU.TANH R173, R48 ;  /* 0x0000003000ad7308 */ /* 0x000e620000002400 */
[----:B----4-:R-:W-:Y:S02]  /*14720*/  FSEL R163, R163, -INF , !P2 ;  /* 0xff800000a3a37808 */ /* 0x010fe40005000000 */
[C---:B------:R-:W-:Y:S02]  /*14730*/  ISETP.GE.AND P0, PT, R20.reuse, R2, PT ;  /* 0x000000021400720c */ /* 0x040fe40003f06270 */
[----:B------:R-:W-:-:S03]  /*14740*/  ISETP.GE.AND P5, PT, R20, R133, PT ;  /* 0x000000851400720c */ /* 0x000fc60003fa6270 */
[----:B------:R-:W4:Y:S01]  /*14750*/  MUFU.TANH R174, R57 ;  /* 0x0000003900ae7308 */ /* 0x000f220000002400 */
[----:B------:R-:W-:Y:S02]  /*14760*/  ISETP.GE.AND P2, PT, R21, R2, PT ;  /* 0x000000021500720c */ /* 0x000fe40003f46270 */
[C---:B------:R-:W-:Y:S02]  /*14770*/  IADD3 R20, R71.reuse, 0x51, RZ ;  /* 0x0000005147147810 */ /* 0x040fe40007ffe0ff */
[----:B------:R-:W-:-:S03]  /*14780*/  IADD3 R13, R71, 0x58, RZ ;  /* 0x00000058470d7810 */ /* 0x000fc60007ffe0ff */
[----:B------:R-:W-:Y:S01]  /*14790*/  MUFU.TANH R171, R49 ;  /* 0x0000003100ab7308 */ /* 0x000fe20000002400 */
[----:B------:R-:W-:Y:S01]  /*147a0*/  IADD3 R12, R71, 0x59, RZ ;  /* 0x00000059470c7810 */ /* 0x000fe20007ffe0ff */
[----:B------:R-:W-:-:S06]  /*147b0*/  FMUL.FTZ R42, R42, R4 ;  /* 0x000000042a2a7220 */ /* 0x000fcc0000410000 */
[----:B------:R-:W1:Y:S01]  /*147c0*/  MUFU.TANH R176, R50 ;  /* 0x0000003200b07308 */ /* 0x000e620000002400 */
[----:B-----5:R-:W-:Y:S01]  /*147d0*/  FSEL R152, R152, -INF , !P3 ;  /* 0xff80000098987808 */ /* 0x020fe20005800000 */
[----:B------:R-:W-:Y:S01]  /*147e0*/  FMUL.FTZ R58, R58, R4 ;  /* 0x000000043a3a7220 */ /* 0x000fe20000410000 */
[----:B--2---:R-:W-:-:S05]  /*147f0*/  FSEL R169, R169, -INF , !P4 ;  /* 0xff800000a9a97808 */ /* 0x004fca0006000000 */
[----:B------:R-:W2:Y:S01]  /*14800*/  MUFU.TANH R148, R103 ;  /* 0x0000006700947308 */ /* 0x000ea20000002400 */
[----:B------:R-:W-:Y:S02]  /*14810*/  FSEL R165, R165, -INF , !P1 ;  /* 0xff800000a5a57808 */ /* 0x000fe40004800000 */
[----:B---3--:R-:W-:Y:S02]  /*14820*/  FSEL R172, R172, -INF , !P5 ;  /* 0xff800000acac7808 */ /* 0x008fe40006800000 */
[----:B------:R-:W-:-:S03]  /*14830*/  FSEL R175, R175, -INF , !P2 ;  /* 0xff800000afaf7808 */ /* 0x000fc60005000000 */
[----:B------:R-:W-:Y:S01]  /*14840*/  MUFU.TANH R158, R45 ;  /* 0x0000002d009e7308 */ /* 0x000fe20000002400 */
[-C--:B------:R-:W-:Y:S02]  /*14850*/  ISETP.GE.AND P3, PT, R27, R133.reuse, PT ;  /* 0x000000851b00720c */ /* 0x080fe40003f66270 */
[----:B------:R-:W-:Y:S02]  /*14860*/  ISETP.GE.AND P4, PT, R20, R133, PT ;  /* 0x000000851400720c */ /* 0x000fe40003f86270 */
[----:B------:R-:W-:-:S03]  /*14870*/  ISETP.GE.AND P1, PT, R13, R2, PT ;  /* 0x000000020d00720c */ /* 0x000fc60003f26270 */
[----:B------:R-:W3:Y:S01]  /*14880*/  MUFU.TANH R162, R46 ;  /* 0x0000002e00a27308 */ /* 0x000ee20000002400 */
[C---:B------:R-:W-:Y:S02]  /*14890*/  ISETP.GE.AND P5, PT, R12.reuse, R2, PT ;  /* 0x000000020c00720c */ /* 0x040fe40003fa6270 */
[----:B------:R-:W-:Y:S02]  /*148a0*/  ISETP.GE.AND P2, PT, R12, R133, PT ;  /* 0x000000850c00720c */ /* 0x000fe40003f46270 */
[----:B------:R-:W-:Y:S01]  /*148b0*/  IADD3 R12, R71, 0x61, RZ ;  /* 0x00000061470c7810 */ /* 0x000fe20007ffe0ff */
[-C--:B------:R-:W-:Y:S01]  /*148c0*/  FMUL.FTZ R96, R96, R4.reuse ;  /* 0x0000000460607220 */ /* 0x080fe20000410000 */
[----:B------:R-:W-:Y:S01]  /*148d0*/  FSEL R164, R164, -INF , !P3 ;  /* 0xff800000a4a47808 */ /* 0x000fe20005800000 */
[----:B------:R-:W5:Y:S01]  /*148e0*/  MUFU.TANH R160, R42 ;  /* 0x0000002a00a07308 */ /* 0x000f620000002400 */
[----:B------:R-:W-:Y:S01]  /*148f0*/  FSEL R170, R170, -INF , !P0 ;  /* 0xff800000aaaa7808 */ /* 0x000fe20004000000 */
[-C--:B------:R-:W-:Y:S01]  /*14900*/  FMUL.FTZ R51, R51, R4.reuse ;  /* 0x0000000433337220 */ /* 0x080fe20000410000 */
[----:B-1----:R-:W-:Y:S01]  /*14910*/  FSEL R177, R177, -INF , !P4 ;  /* 0xff800000b1b17808 */ /* 0x002fe20006000000 */
[----:B------:R-:W-:Y:S01]  /*14920*/  FMUL.FTZ R44, R44, R4 ;  /* 0x000000042c2c7220 */ /* 0x000fe20000410000 */
[----:B------:R-:W-:-:S02]  /*14930*/  FSEL R173, R173, -INF , !P1 ;  /* 0xff800000adad7808 */ /* 0x000fc40004800000 */
[-C--:B------:R-:W-:Y:S01]  /*14940*/  ISETP.GE.AND P3, PT, R20, R2.reuse, PT ;  /* 0x000000021400720c */ /* 0x080fe20003f66270 */
[----:B------:R-:W1:Y:S01]  /*14950*/  MUFU.TANH R178, R58 ;  /* 0x0000003a00b27308 */ /* 0x000e620000002400 */
[-C--:B------:R-:W-:Y:S02]  /*14960*/  ISETP.GE.AND P0, PT, R13, R133.reuse, PT ;  /* 0x000000850d00720c */ /* 0x080fe40003f06270 */
[C---:B------:R-:W-:Y:S02]  /*14970*/  ISETP.GE.AND P4, PT, R12.reuse, R2, PT ;  /* 0x000000020c00720c */ /* 0x040fe40003f86270 */
[-C--:B------:R-:W-:Y:S02]  /*14980*/  ISETP.GE.AND P1, PT, R12, R133.reuse, PT ;  /* 0x000000850c00720c */ /* 0x080fe40003f26270 */
[C---:B------:R-:W-:Y:S02]  /*14990*/  IADD3 R13, R71.reuse, 0x60, RZ ;  /* 0x00000060470d7810 */ /* 0x040fe40007ffe0ff */
[----:B------:R-:W-:Y:S01]  /*149a0*/  IADD3 R12, R71, 0x68, RZ ;  /* 0x00000068470c7810 */ /* 0x000fe20007ffe0ff */
[----:B------:R-:W1:Y:S01]  /*149b0*/  MUFU.TANH R137, R96 ;  /* 0x0000006000897308 */ /* 0x000e620000002400 */
[----:B----4-:R-:W-:Y:S01]  /*149c0*/  FSEL R174, R174, -INF , !P3 ;  /* 0xff800000aeae7808 */ /* 0x010fe20005800000 */
[-C--:B------:R-:W-:Y:S01]  /*149d0*/  FMUL.FTZ R47, R47, R4.reuse ;  /* 0x000000042f2f7220 */ /* 0x080fe20000410000 */
[----:B------:R-:W-:Y:S01]  /*149e0*/  FSEL R176, R176, -INF , !P0 ;  /* 0xff800000b0b07808 */ /* 0x000fe20004000000 */
[-C--:B------:R-:W-:Y:S01]  /*149f0*/  FMUL.FTZ R40, R40, R4.reuse ;  /* 0x0000000428287220 */ /* 0x080fe20000410000 */
[----:B------:R-:W-:Y:S01]  /*14a00*/  FSEL R171, R171, -INF , !P5 ;  /* 0xff800000abab7808 */ /* 0x000fe20006800000 */
[----:B------:R-:W-:Y:S01]  /*14a10*/  FMUL.FTZ R41, R41, R4 ;  /* 0x0000000429297220 */ /* 0x000fe20000410000 */
[----:B--2---:R-:W-:Y:S01]  /*14a20*/  FSEL R148, R148, -INF , !P6 ;  /* 0xff80000094947808 */ /* 0x004fe20007000000 */
[----:B------:R-:W2:Y:S01]  /*14a30*/  MUFU.TANH R168, R51 ;  /* 0x0000003300a87308 */ /* 0x000ea20000002400 */
[----:B------:R-:W-:-:S02]  /*14a40*/  ISETP.GE.AND P3, PT, R13, R133, PT ;  /* 0x000000850d00720c */ /* 0x000fc40003f66270 */
[C---:B------:R-:W-:Y:S02]  /*14a50*/  ISETP.GE.AND P0, PT, R12.reuse, R2, PT ;  /* 0x000000020c00720c */ /* 0x040fe40003f06270 */
[----:B------:R-:W-:-:S03]  /*14a60*/  ISETP.GE.AND P5, PT, R12, R133, PT ;  /* 0x000000850c00720c */ /* 0x000fc60003fa6270 */
[----:B------:R-:W4:Y:S01]  /*14a70*/  MUFU.TANH R159, R44 ;  /* 0x0000002c009f7308 */ /* 0x000f220000002400 */
[----:B------:R-:W-:Y:S02]  /*14a80*/  ISETP.GE.AND P6, PT, R27, R2, PT ;  /* 0x000000021b00720c */ /* 0x000fe40003fc6270 */
[----:B------:R-:W-:Y:S01]  /*14a90*/  IADD3 R12, R71, 0x70, RZ ;  /* 0x00000070470c7810 */ /* 0x000fe20007ffe0ff */
[-C--:B------:R-:W-:Y:S01]  /*14aa0*/  FMUL.FTZ R36, R36, R4.reuse ;  /* 0x0000000424247220 */ /* 0x080fe20000410000 */
[----:B---3--:R-:W-:Y:S01]  /*14ab0*/  FSEL R162, R162, -INF , !P3 ;  /* 0xff800000a2a27808 */ /* 0x008fe20005800000 */
[-C--:B------:R-:W-:Y:S01]  /*14ac0*/  FMUL.FTZ R43, R43, R4.reuse ;  /* 0x000000042b2b7220 */ /* 0x080fe20000410000 */
[----:B------:R-:W-:Y:S01]  /*14ad0*/  FSEL R158, R158, -INF , !P4 ;  /* 0xff8000009e9e7808 */ /* 0x000fe20006000000 */
[----:B------:R-:W3:Y:S01]  /*14ae0*/  MUFU.TANH R161, R47 ;  /* 0x0000002f00a17308 */ /* 0x000ee20000002400 */
[----:B------:R-:W-:Y:S01]  /*14af0*/  FSEL R167, R167, -INF , !P6 ;  /* 0xff800000a7a77808 */ /* 0x000fe20007000000 */
[----:B------:R-:W-:Y:S01]  /*14b00*/  FMUL.FTZ R37, R37, R4 ;  /* 0x0000000425257220 */ /* 0x000fe20000410000 */
[----:B------:R-:W-:Y:S01]  /*14b10*/  ISETP.GE.AND P3, PT, R12, R2, PT ;  /* 0x000000020c00720c */ /* 0x000fe20003f66270 */
[-C--:B------:R-:W-:Y:S01]  /*14b20*/  FMUL.FTZ R38, R38, R4.reuse ;  /* 0x0000000426267220 */ /* 0x080fe20000410000 */
[----:B------:R-:W-:Y:S01]  /*14b30*/  ISETP.GE.AND P4, PT, R12, R133, PT ;  /* 0x000000850c00720c */ /* 0x000fe20003f86270 */
[----:B------:R-:W-:-:S02]  /*14b40*/  FMUL.FTZ R39, R39, R4 ;  /* 0x0000000427277220 */ /* 0x000fc40000410000 */
[----:B------:R-:W2:Y:S01]  /*14b50*/  MUFU.TANH R157, R40 ;  /* 0x00000028009d7308 */ /* 0x000ea20000002400 */
[----:B------:R-:W-:Y:S02]  /*14b60*/  ISETP.GE.AND P6, PT, R21, R133, PT ;  /* 0x000000851500720c */ /* 0x000fe40003fc6270 */
[----:B------:R-:W-:Y:S01]  /*14b70*/  IADD3 R12, R71, 0x78, RZ ;  /* 0x00000078470c7810 */ /* 0x000fe20007ffe0ff */
[----:B------:R-:W-:-:S04]  /*14b80*/  FMUL.FTZ R15, R30, R4 ;  /* 0x000000041e0f7220 */ /* 0x000fc80000410000 */
[----:B------:R-:W2:Y:S01]  /*14b90*/  MUFU.TANH R154, R41 ;  /* 0x00000029009a7308 */ /* 0x000ea20000002400 */
[-C--:B------:R-:W-:Y:S01]  /*14ba0*/  FMUL.FTZ R62, R99, R4.reuse ;  /* 0x00000004633e7220 */ /* 0x080fe20000410000 */
[----:B-----5:R-:W-:Y:S01]  /*14bb0*/  FSEL R160, R160, -INF , !P5 ;  /* 0xff800000a0a07808 */ /* 0x020fe20006800000 */
[-C--:B------:R-:W-:Y:S01]  /*14bc0*/  FMUL.FTZ R97, R97, R4.reuse ;  /* 0x0000000461617220 */ /* 0x080fe20000410000 */
[----:B-1----:R-:W-:Y:S01]  /*14bd0*/  FSEL R178, R178, -INF , !P6 ;  /* 0xff800000b2b27808 */ /* 0x002fe20007000000 */
[----:B------:R-:W-:Y:S01]  /*14be0*/  FMUL.FTZ R98, R98, R4 ;  /* 0x0000000462627220 */ /* 0x000fe20000410000 */
[-C--:B------:R-:W-:Y:S02]  /*14bf0*/  ISETP.GE.AND P5, PT, R12, R2.reuse, PT ;  /* 0x000000020c00720c */ /* 0x080fe40003fa6270 */
[----:B------:R-:W1:Y:S01]  /*14c00*/  MUFU.TANH R153, R43 ;  /* 0x0000002b00997308 */ /* 0x000e620000002400 */
[----:B------:R-:W-:Y:S02]  /*14c10*/  ISETP.GE.AND P6, PT, R13, R2, PT ;  /* 0x000000020d00720c */ /* 0x000fe40003fc6270 */
[----:B------:R-:W-:-:S05]  /*14c20*/  IADD3 R13, R71, 0x69, RZ ;  /* 0x00000069470d7810 */ /* 0x000fca0007ffe0ff */
[----:B------:R-:W5:Y:S01]  /*14c30*/  MUFU.TANH R36, R36 ;  /* 0x0000002400247308 */ /* 0x000f620000002400 */
[----:B------:R-:W-:-:S07]  /*14c40*/  FSEL R137, R137, -INF , !P5 ;  /* 0xff80000089897808 */ /* 0x000fce0006800000 */
[----:B------:R-:W-:Y:S01]  /*14c50*/  MUFU.TANH R142, R37 ;  /* 0x00000025008e7308 */ /* 0x000fe20000002400 */
[----:B--2---:R-:W-:-:S07]  /*14c60*/  FSEL R168, R168, -INF , !P2 ;  /* 0xff800000a8a87808 */ /* 0x004fce0005000000 */
[----:B------:R-:W2:Y:S01]  /*14c70*/  MUFU.TANH R146, R38 ;  /* 0x0000002600927308 */ /* 0x000ea20000002400 */
[----:B----4-:R-:W-:-:S07]  /*14c80*/  FSEL R159, R159, -INF , !P6 ;  /* 0xff8000009f9f7808 */ /* 0x010fce0007000000 */
[----:B------:R-:W4:Y:S01]  /*14c90*/  MUFU.TANH R145, R39 ;  /* 0x0000002700917308 */ /* 0x000f220000002400 */
[----:B------:R-:W-:Y:S02]  /*14ca0*/  ISETP.GT.AND P5, PT, R234, R225, PT ;  /* 0x000000e1ea00720c */ /* 0x000fe40003fa4270 */
[C---:B------:R-:W-:Y:S02]  /*14cb0*/  ISETP.GE.AND P2, PT, R13.reuse, R2, PT ;  /* 0x000000020d00720c */ /* 0x040fe40003f46270 */
[----:B------:R-:W-:-:S03]  /*14cc0*/  ISETP.GE.AND P6, PT, R13, R133, PT ;  /* 0x000000850d00720c */ /* 0x000fc60003fc6270 */
[----:B------:R-:W-:Y:S01]  /*14cd0*/  MUFU.TANH R0, R0 ;  /* 0x0000000000007308 */ /* 0x000fe20000002400 */
[----:B------:R-:W-:-:S07]  /*14ce0*/  IADD3 R13, R71, 0x71, RZ ;  /* 0x00000071470d7810 */ /* 0x000fce0007ffe0ff */
[----:B------:R-:W-:Y:S01]  /*14cf0*/  MUFU.TANH R15, R15 ;  /* 0x0000000f000f7308 */ /* 0x000fe20000002400 */
[----:B---3--:R-:W-:-:S07]  /*14d00*/  FSEL R161, R161, -INF , !P1 ;  /* 0xff800000a1a17808 */ /* 0x008fce0004800000 */
[----:B------:R-:W-:Y:S01]  /*14d10*/  MUFU.TANH R135, R97 ;  /* 0x0000006100877308 */ /* 0x000fe20000002400 */
[----:B------:R-:W-:-:S07]  /*14d20*/  FSEL R157, R157, -INF , !P0 ;  /* 0xff8000009d9d7808 */ /* 0x000fce0004000000 */
[----:B------:R-:W3:Y:S01]  /*14d30*/  MUFU.TANH R144, R98 ;  /* 0x0000006200907308 */ /* 0x000ee20000002400 */
[----:B------:R-:W-:-:S07]  /*14d40*/  FSEL R154, R154, -INF , !P2 ;  /* 0xff8000009a9a7808 */ /* 0x000fce0005000000 */
[----:B------:R-:W3:Y:S01]  /*14d50*/  MUFU.TANH R62, R62 ;  /* 0x0000003e003e7308 */ /* 0x000ee20000002400 */
[C---:B------:R-:W-:Y:S02]  /*14d60*/  ISETP.GE.AND P1, PT, R13.reuse, R2, PT ;  /* 0x000000020d00720c */ /* 0x040fe40003f26270 */
[-C--:B------:R-:W-:Y:S02]  /*14d70*/  ISETP.GE.AND P0, PT, R13, R133.reuse, PT ;  /* 0x000000850d00720c */ /* 0x080fe40003f06270 */
[----:B------:R-:W-:Y:S02]  /*14d80*/  ISETP.GE.AND P2, PT, R12, R133, PT ;  /* 0x000000850c00720c */ /* 0x000fe40003f46270 */
[----:B------:R-:W-:Y:S02]  /*14d90*/  IADD3 R12, R71, 0x79, RZ ;  /* 0x00000079470c7810 */ /* 0x000fe40007ffe0ff */
[----:B-1----:R-:W-:Y:S02]  /*14da0*/  FSEL R153, R153, -INF , !P6 ;  /* 0xff80000099997808 */ /* 0x002fe40007000000 */
[----:B-----5:R-:W-:-:S02]  /*14db0*/  FSEL R143, R36, -INF , !P3 ;  /* 0xff800000248f7808 */ /* 0x020fc40005800000 */
[----:B--2---:R-:W-:Y:S02]  /*14dc0*/  FSEL R146, R146, -INF , !P4 ;  /* 0xff80000092927808 */ /* 0x004fe40006000000 */
[----:B------:R-:W-:Y:S02]  /*14dd0*/  FSEL R142, R142, -INF , !P1 ;  /* 0xff8000008e8e7808 */ /* 0x000fe40004800000 */
[----:B----4-:R-:W-:Y:S01]  /*14de0*/  FSEL R145, R145, -INF , !P0 ;  /* 0xff80000091917808 */ /* 0x010fe20004000000 */
[----:B------:R-:W-:Y:S01]  /*14df0*/  BSSY B1, `(.L_x_4071) ;  /* 0x0000085000017945 */ /* 0x000fe20003800000 */
[CC--:B------:R-:W-:Y:S02]  /*14e00*/  ISETP.GE.AND P6, PT, R71.reuse, R2.reuse, PT ;  /* 0x000000024700720c */ /* 0x0c0fe40003fc6270 */
[----:B------:R-:W-:Y:S02]  /*14e10*/  ISETP.GE.AND P3, PT, R71, R133, PT ;  /* 0x000000854700720c */ /* 0x000fe40003f66270 */
[----:B------:R-:W-:-:S02]  /*14e20*/  ISETP.GE.AND P4, PT, R12, R2, PT ;  /* 0x000000020c00720c */ /* 0x000fc40003f86270 */
[----:B------:R-:W-:Y:S02]  /*14e30*/  ISETP.GE.AND P1, PT, R12, R133, PT ;  /* 0x000000850c00720c */ /* 0x000fe40003f26270 */
[----:B------:R-:W-:Y:S02]  /*14e40*/  ISETP.NE.U32.AND P0, PT, R236, RZ, PT ;  /* 0x000000ffec00720c */ /* 0x000fe40003f05070 */
[----:B------:R-:W-:Y:S02]  /*14e50*/  IADD3 R214, R221, 0x800, RZ ;  /* 0x00000800ddd67810 */ /* 0x000fe40007ffe0ff */
[----:B------:R-:W-:Y:S02]  /*14e60*/  ISETP.NE.AND.EX P0, PT, R237, RZ, PT, P0 ;  /* 0x000000ffed00720c */ /* 0x000fe40003f05300 */
        /* <DEDUP_REMOVED lines=53> */
[----:B------:R-:W-:Y:S01]  /*151c0*/  ISETP.GE.U32.AND P4, PT, R17, R12, PT ;  /* 0x0000000c1100720c */ /* 0x000fe20003f86070 */
[----:B------:R-:W3:Y:S01]  /*151d0*/  LD.E.64 R20, [R10.64+0x38] ;  /* 0x000038060a147980 */ /* 0x000ee2000c101b00 */
        /* <DEDUP_REMOVED lines=28> */
.L_x_4074:
[----:B------:R-:W2:Y:S02]  /*153a0*/  LD.E R12, [R10.64+0x38] ;  /* 0x000038060a0c7980 */ /* 0x000ea4000c101900 */
[----:B--2---:R-:W-:-:S04]  /*153b0*/  LEA R12, -R12, RZ, 0x7 ;  /* 0x000000ff0c0c7211 */ /* 0x004fc800078e39ff */
[----:B------:R-:W-:Y:S02]  /*153c0*/  SHF.R.S32.HI R4, RZ, 0x1f, R12 ;  /* 0x0000001fff047819 */ /* 0x000fe4000001140c */
.L_x_4075:
[----:B------:R-:W-:Y:S05]  /*153d0*/  BSYNC B0 ;  /* 0x0000000000007941 */ /* 0x000fea0003800000 */
.L_x_4073:
        /* <DEDUP_REMOVED lines=38> */
.L_x_4072:
[----:B------:R-:W-:Y:S05]  /*15640*/  BSYNC B1 ;  /* 0x0000000000017941 */ /* 0x000fea0003800000 */
.L_x_4071:
[----:B------:R-:W2:Y:S01]  /*15650*/  LD.E R140, [R10.64+0xdc] ;  /* 0x0000dc060a8c7980 */ /* 0x000ea2000c101900 */
        /* <DEDUP_REMOVED lines=8> */
[----:B-1----:R-:W-:-:S02]  /*156e0*/  FMNMX.FTZ R17, R69, R0, !PT ;  /* 0x0000000045117209 */ /* 0x002fc40007810000 */
        /* <DEDUP_REMOVED lines=59> */
[----:B-1----:R-:W-:Y:S02]  /*15aa0*/  FMNMX.FTZ R3, R0, R3, !PT ;  /* 0x0000000300037209 */ /* 0x002fe40007810000 */
[----:B------:R-:W-:Y:S02]  /*15ab0*/  SHF.L.U32 R0, R53, 0x1, RZ ;  /* 0x0000000135007819 */ /* 0x000fe400000006ff */
[----:B------:R-:W-:Y:S02]  /*15ac0*/  FSETP.NEU.FTZ.AND P1, PT, R3, -INF , PT ;  /* 0xff8000000300780b */ /* 0x000fe40003f3d000 */
[-C--:B------:R-:W-:Y:S01]  /*15ad0*/  LEA R217, R7, R0.reuse, 0x1 ;  /* 0x0000000007d97211 */ /* 0x080fe200078e08ff */
[----:B------:R-:W-:Y:S01]  /*15ae0*/  LDSM.16.MT88.4 R92, [R0+0x10000] ;  /* 0x01000000005c783b */ /* 0x000fe20000004200 */
[C---:B------:R-:W-:Y:S02]  /*15af0*/  LEA R216, R5.reuse, R0, 0x1 ;  /* 0x0000000005d87211 */ /* 0x040fe400078e08ff */
[----:B------:R-:W-:Y:S01]  /*15b00*/  LEA R215, R5, R217, 0x1 ;  /* 0x000000d905d77211 */ /* 0x000fe200078e08ff */
[----:B------:R-:W-:Y:S04]  /*15b10*/  LDSM.16.MT88.4 R124, [R0+0xc000] ;  /* 0x00c00000007c783b */ /* 0x000fe80000004200 */
[----:B------:R-:W1:Y:S04]  /*15b20*/  LDSM.16.MT88.4 R100, [R215+0xc000] ;  /* 0x00c00000d764783b */ /* 0x000e680000004200 */
[----:B------:R-:W4:Y:S01]  /*15b30*/  LDSM.16.MT88.4 R116, [R217+0xc000] ;  /* 0x00c00000d974783b */ /* 0x000f220000004200 */
[----:B---3--:R-:W-:-:S03]  /*15b40*/  FMNMX.FTZ R132, R17, R132, !PT ;  /* 0x0000008411847209 */ /* 0x008fc60007810000 */
[----:B------:R-:W3:Y:S04]  /*15b50*/  LDSM.16.MT88.4 R108, [R216+0xc000] ;  /* 0x00c00000d86c783b */ /* 0x000ee80000004200 */
[----:B------:R-:W5:Y:S04]  /*15b60*/  LDSM.16.MT88.4 R84, [R217+0x10000] ;  /* 0x01000000d954783b */ /* 0x000f680000004200 */
[----:B------:R-:W1:Y:S04]  /*15b70*/  LDSM.16.MT88.4 R76, [R216+0x10000] ;  /* 0x01000000d84c783b */ /* 0x000e680000004200 */
[----:B------:R-:W-:Y:S04]  /*15b80*/  LDSM.16.MT88.4 R16, [R215+0xc800] ;  /* 0x00c80000d710783b */ /* 0x000fe80000004200 */
[----:B------:R-:W-:Y:S04]  /*15b90*/  LDSM.16.MT88.4 R20, [R216+0xc800] ;  /* 0x00c80000d814783b */ /* 0x000fe80000004200 */
[----:B------:R-:W-:Y:S01]  /*15ba0*/  LDSM.16.MT88.4 R36, [R217+0x10800] ;  /* 0x01080000d924783b */ /* 0x000fe20000004200 */
[----:B--2---:R-:W-:-:S02]  /*15bb0*/  FMUL.FTZ R63, R140, R3 ;  /* 0x000000038c3f7220 */ /* 0x004fc40000410000 */
[----:B------:R-:W-:-:S03]  /*15bc0*/  FMUL.FTZ R141, R140, R132 ;  /* 0x000000848c8d7220 */ /* 0x000fc60000410000 */
        /* <DEDUP_REMOVED lines=8> */
[-CC-:B------:R-:W-:Y:S02]  /*15c50*/  FFMA.FTZ R61, R13, R140.reuse, -R141.reuse ;  /* 0x0000008c0d3d7223 */ /* 0x180fe4000001088d */
[-CC-:B------:R-:W-:Y:S01]  /*15c60*/  FFMA.FTZ R60, R68, R140.reuse, -R141.reuse ;  /* 0x0000008c443c7223 */ /* 0x180fe2000001088d */
[----:B------:R-:W-:Y:S01]  /*15c70*/  LDSM.16.MT88.4 R12, [R0+0x10800] ;  /* 0x01080000000c783b */ /* 0x000fe20000004200 */
[----:B------:R-:W-:-:S02]  /*15c80*/  FFMA.FTZ R58, R31, R140, -R141 ;  /* 0x0000008c1f3a7223 */ /* 0x000fc4000001088d */
[-C--:B------:R-:W-:Y:S01]  /*15c90*/  FFMA.FTZ R53, R69, R140.reuse, -R141 ;  /* 0x0000008c45357223 */ /* 0x080fe2000001088d */
[----:B------:R-:W-:Y:S01]  /*15ca0*/  MUFU.EX2 R59, R59 ;  /* 0x0000003b003b7308 */ /* 0x000fe20000000800 */
[-CC-:B------:R-:W-:Y:S02]  /*15cb0*/  FFMA.FTZ R48, R6, R140.reuse, -R63.reuse ;  /* 0x0000008c06307223 */ /* 0x180fe4000001083f */
[----:B------:R-:W2:Y:S01]  /*15cc0*/  LDSM.16.MT88.4 R4, [R215+0x10000] ;  /* 0x01000000d704783b */ /* 0x000ea20000004200 */
[-CC-:B------:R-:W-:Y:S02]  /*15cd0*/  FFMA.FTZ R55, R29, R140.reuse, -R63.reuse ;  /* 0x0000008c1d377223 */ /* 0x180fe4000001083f */
[-C--:B------:R-:W-:Y:S02]  /*15ce0*/  FFMA.FTZ R49, R26, R140.reuse, -R63 ;  /* 0x0000008c1a317223 */ /* 0x080fe4000001083f */
[----:B------:R-:W1:Y:S01]  /*15cf0*/  MUFU.EX2 R56, R56 ;  /* 0x0000003800387308 */ /* 0x000e620000000800 */
[----:B------:R-:W-:-:S02]  /*15d00*/  FFMA.FTZ R54, R24, R140, -R141 ;  /* 0x0000008c18367223 */ /* 0x000fc4000001088d */
[-CC-:B------:R-:W-:Y:S02]  /*15d10*/  FFMA.FTZ R51, R28, R140.reuse, -R141.reuse ;  /* 0x0000008c1c337223 */ /* 0x180fe4000001088d */
[-CC-:B------:R-:W-:Y:S01]  /*15d20*/  FFMA.FTZ R50, R25, R140.reuse, -R141.reuse ;  /* 0x0000008c19327223 */ /* 0x180fe2000001088d */
[----:B------:R-:W2:Y:S01]  /*15d30*/  LDSM.16.MT88.4 R28, [R0+0xc800] ;  /* 0x00c80000001c783b */ /* 0x000ea20000004200 */
[-C--:B------:R-:W-:Y:S01]  /*15d40*/  FFMA.FTZ R47, R73, R140.reuse, -R141 ;  /* 0x0000008c492f7223 */ /* 0x080fe2000001088d */
[----:B------:R-:W3:Y:S01]  /*15d50*/  MUFU.EX2 R52, R52 ;  /* 0x0000003400347308 */ /* 0x000ee20000000800 */
[-CC-:B------:R-:W-:Y:S01]  /*15d60*/  FFMA.FTZ R44, R72, R140.reuse, -R63.reuse ;  /* 0x0000008c482c7223 */ /* 0x180fe2000001083f */
[----:B------:R-:W2:Y:S01]  /*15d70*/  LDSM.16.MT88.4 R24, [R217+0xc800] ;  /* 0x00c80000d918783b */ /* 0x000ea20000004200 */
[-CC-:B------:R-:W-:Y:S02]  /*15d80*/  FFMA.FTZ R45, R33, R140.reuse, -R63.reuse ;  /* 0x0000008c212d7223 */ /* 0x180fe4000001083f */
[----:B------:R-:W-:-:S02]  /*15d90*/  FFMA.FTZ R40, R32, R140, -R63 ;  /* 0x0000008c20287223 */ /* 0x000fc4000001083f */
[-C--:B------:R-:W-:Y:S01]  /*15da0*/  FFMA.FTZ R41, R34, R140.reuse, -R63 ;  /* 0x0000008c22297223 */ /* 0x080fe2000001083f */
[----:B------:R-:W-:Y:S01]  /*15db0*/  MUFU.EX2 R61, R61 ;  /* 0x0000003d003d7308 */ /* 0x000fe20000000800 */
[----:B-1----:R-:W-:Y:S01]  /*15dc0*/  F2FP.BF16.PACK_AB R69, R56, R59 ;  /* 0x0000003b3845723e */ /* 0x002fe200000010ff */
[----:B------:R-:W1:Y:S01]  /*15dd0*/  LDSM.16.MT88.4 R32, [R216+0x10800] ;  /* 0x01080000d820783b */ /* 0x000e620000004200 */
        /* <DEDUP_REMOVED lines=13> */
[----:B------:R-:W3:Y:S01]  /*15eb0*/  MUFU.EX2 R53, R53 ;  /* 0x0000003500357308 */ /* 0x000ee20000000800 */
        /* <DEDUP_REMOVED lines=9> */
[----:B---3--:R-:W-:Y:S01]  /*15f50*/  F2FP.BF16.PACK_AB R70, R53, R58 ;  /* 0x0000003a3546723e */ /* 0x008fe200000010ff */
        /* <DEDUP_REMOVED lines=18> */
[----:B------:R-:W3:Y:S01]  /*16080*/  MUFU.EX2 R51, R51 ;  /* 0x0000003300337308 */ /* 0x000ee20000000800 */
        /* <DEDUP_REMOVED lines=17> */
[----:B------:R-:W1:Y:S01]  /*161a0*/  MUFU.EX2 R44, R44 ;  /* 0x0000002c002c7308 */ /* 0x000e620000000800 */
[----:B------:R-:W-:-:S02]  /*161b0*/  FFMA.FTZ R245, R62, R140, -R63 ;  /* 0x0000008c3ef57223 */ /* 0x000fc4000001083f */
[----:B------:R-:W-:Y:S02]  /*161c0*/  FADD.FTZ R52, R52, R57 ;  /* 0x0000003934347221 */ /* 0x000fe40000010000 */
[----:B------:R-:W-:Y:S01]  /*161d0*/  FADD.FTZ R53, R53, R58 ;  /* 0x0000003a35357221 */ /* 0x000fe20000010000 */
[C---:B------:R-:W-:Y:S02]  /*161e0*/  HMMA.16816.F32.BF16 R112, R68.reuse, R108, RZ ;  /* 0x0000006c4470723c */ /* 0x040fe400000418ff */
[----:B------:R-:W-:Y:S06]  /*161f0*/  MUFU.EX2 R45, R45 ;  /* 0x0000002d002d7308 */ /* 0x000fec0000000800 */
[C---:B-----5:R-:W-:Y:S02]  /*16200*/  HMMA.16816.F32.BF16 R88, R68.reuse, R84, RZ ;  /* 0x000000544458723c */ /* 0x060fe400000418ff */
        /* <DEDUP_REMOVED lines=375> */
.L_x_4078:
[----:B------:R-:W2:Y:S02]  /*17980*/  LD.E R6, [R10.64+0x40] ;  /* 0x000040060a067980 */ /* 0x000ea4000c101900 */
[----:B--2---:R-:W-:-:S04]  /*17990*/  LEA R6, -R6, RZ, 0x7 ;  /* 0x000000ff06067211 */ /* 0x004fc800078e39ff */
[----:B------:R-:W-:Y:S02]  /*179a0*/  SHF.R.S32.HI R4, RZ, 0x1f, R6 ;  /* 0x0000001fff047819 */ /* 0x000fe40000011406 */
.L_x_4079:
[----:B------:R-:W-:Y:S05]  /*179b0*/  BSYNC B0 ;  /* 0x0000000000007941 */ /* 0x000fea0003800000 */
.L_x_4077:
        /* <DEDUP_REMOVED lines=30> */
[----:B------:R3:W-:Y:S04]  /*17ba0*/  LDGSTS.E.BYPASS.LTC128B.128 [R239+0xd800], [R8.64] ;  /* 0x0d80000008ef7fae */ /* 0x0007e8000b901d46 */
[----:B------:R3:W-:Y:S04]  /*17bb0*/  LDGSTS.E.BYPASS.LTC128B.128 [R239+0x11800], [R8.64+0x80] ;  /* 0x1180008008ef7fae */ /* 0x0007e8000b901d46 */
[----:B------:R4:W-:Y:S01]  /*17bc0*/  LDGSTS.E.BYPASS.LTC128B.128 [R239+0xe000], [R6.64] ;  /* 0x0e00000006ef7fae */ /* 0x0009e2000b901d46 */
[----:B--2---:R-:W-:Y:S01]  /*17bd0*/  IADD3 R12, P1, R4, R5, RZ ;  /* 0x00000005040c7210 */ /* 0x004fe20007f3e0ff */
        /* <DEDUP_REMOVED lines=9> */
[----:B------:R-:W5:Y:S04]  /*17c70*/  LD.E R0, [R134.64+0x18c] ;  /* 0x00018c0486007980 */ /* 0x000f68000c101900 */
[----:B------:R-:W-:Y:S04]  /*17c80*/  LDSM.16.M88.4 R168, [R224] ;  /* 0x00000000e0a8783b */ /* 0x000fe80000000200 */
[----:B------:R-:W1:Y:S04]  /*17c90*/  LDSM.16.M88.4 R148, [R223+0x4800] ;  /* 0x00480000df94783b */ /* 0x000e680000000200 */
[----:B------:R-:W2:Y:S04]  /*17ca0*/  LDSM.16.M88.4 R140, [R223+0x5000] ;  /* 0x00500000df8c783b */ /* 0x000ea80000000200 */
[----:B------:R-:W2:Y:S04]  /*17cb0*/  LDSM.16.M88.4 R48, [R223+0x6000] ;  /* 0x00600000df30783b */ /* 0x000ea80000000200 */
[----:B------:R-:W-:Y:S04]  /*17cc0*/  LDSM.16.M88.4 R164, [R222] ;  /* 0x00000000dea4783b */ /* 0x000fe80000000200 */
[----:B---3--:R-:W3:Y:S04]  /*17cd0*/  LDSM.16.M88.4 R8, [R214] ;  /* 0x00000000d608783b */ /* 0x008ee80000000200 */
[----:B------:R-:W3:Y:S04]  /*17ce0*/  LDSM.16.M88.4 R24, [R223+0x4000] ;  /* 0x00400000df18783b */ /* 0x000ee80000000200 */
[----:B------:R-:W3:Y:S04]  /*17cf0*/  LDSM.16.M88.4 R56, [R223+0x5800] ;  /* 0x00580000df38783b */ /* 0x000ee80000000200 */
[----:B------:R-:W3:Y:S04]  /*17d00*/  LDSM.16.M88.4 R40, [R223+0x6800] ;  /* 0x00680000df28783b */ /* 0x000ee80000000200 */
[----:B------:R-:W3:Y:S04]  /*17d10*/  LDSM.16.M88.4 R176, [R223+0x7000] ;  /* 0x00700000dfb0783b */ /* 0x000ee80000000200 */
[----:B------:R-:W3:Y:S01]  /*17d20*/  LDSM.16.M88.4 R32, [R223+0x7800] ;  /* 0x00780000df20783b */ /* 0x000ee20000000200 */
[C---:B-1----:R-:W-:Y:S03]  /*17d30*/  HMMA.16816.F32.BF16 R152, R168.reuse, R148, RZ ;  /* 0x00000094a898723c */ /* 0x042fe600000418ff */
[----:B------:R-:W1:Y:S04]  /*17d40*/  LDSM.16.M88.4 R20, [R213] ;  /* 0x00000000d514783b */ /* 0x000e680000000200 */
[----:B----4-:R-:W4:Y:S01]  /*17d50*/  LDSM.16.M88.4 R4, [R211] ;  /* 0x00000000d304783b */ /* 0x010f220000000200 */
[C---:B------:R-:W-:Y:S03]  /*17d60*/  HMMA.16816.F32.BF16 R148, R168.reuse, R150, RZ ;  /* 0x00000096a894723c */ /* 0x040fe600000418ff */
[----:B------:R-:W1:Y:S04]  /*17d70*/  LDSM.16.M88.4 R28, [R221] ;  /* 0x00000000dd1c783b */ /* 0x000e680000000200 */
[----:B------:R-:W1:Y:S01]  /*17d80*/  LDSM.16.M88.4 R16, [R212] ;  /* 0x00000000d410783b */ /* 0x000e620000000200 */
[C---:B--2---:R-:W-:Y:S03]  /*17d90*/  HMMA.16816.F32.BF16 R144, R168.reuse, R140, RZ ;  /* 0x0000008ca890723c */ /* 0x044fe600000418ff */
[----:B------:R-:W2:Y:S04]  /*17da0*/  LDSM.16.M88.4 R184, [R209] ;  /* 0x00000000d1b8783b */ /* 0x000ea80000000200 */
        /* <DEDUP_REMOVED lines=9> */
[C---:B---3--:R-:W-:Y:S08]  /*17e40*/  HMMA.16816.F32.BF16 R152, R164.reuse, R8, R152 ;  /* 0x00000008a498723c */ /* 0x048ff00000041898 */
[----:B------:R-:W-:Y:S01]  /*17e50*/  HMMA.16816.F32.BF16 R148, R164, R10, R148 ;  /* 0x0000000aa494723c */ /* 0x000fe20000041894 */
[----:B------:R-:W3:Y:S07]  /*17e60*/  LDSM.16.M88.4 R8, [R220] ;  /* 0x00000000dc08783b */ /* 0x000eee0000000200 */
        /* <DEDUP_REMOVED lines=11> */
[C---:B-1----:R-:W-:Y:S08]  /*17f20*/  HMMA.16816.F32.BF16 R144, R164.reuse, R20, R144 ;  /* 0x00000014a490723c */ /* 0x042ff00000041890 */
[C---:B------:R-:W-:Y:S01]  /*17f30*/  HMMA.16816.F32.BF16 R140, R164.reuse, R22, R140 ;  /* 0x00000016a48c723c */ /* 0x040fe2000004188c */
[----:B------:R-:W-:Y:S07]  /*17f40*/  LDSM.16.M88.4 R20, [R218+0x6000] ;  /* 0x00600000da14783b */ /* 0x000fee0000000200 */
[C---:B----4-:R-:W-:Y:S08]  /*17f50*/  HMMA.16816.F32.BF16 R52, R164.reuse, R4, R52 ;  /* 0x00000004a434723c */ /* 0x050ff00000041834 */
[C---:B------:R-:W-:Y:S01]  /*17f60*/  HMMA.16816.F32.BF16 R48, R164.reuse, R6, R48 ;  /* 0x00000006a430723c */ /* 0x040fe20000041830 */
[----:B------:R-:W1:Y:S07]  /*17f70*/  LDSM.16.M88.4 R4, [R218+0x7000] ;  /* 0x00700000da04783b */ /* 0x000e6e0000000200 */
[C---:B------:R-:W-:Y:S08]  /*17f80*/  HMMA.16816.F32.BF16 R12, R164.reuse, R28, R12 ;  /* 0x0000001ca40c723c */ /* 0x040ff0000004180c */
[C---:B------:R-:W-:Y:S01]  /*17f90*/  HMMA.16816.F32.BF16 R24, R164.reuse, R30, R24 ;  /* 0x0000001ea418723c */ /* 0x040fe20000041818 */
[----:B------:R-:W-:Y:S07]  /*17fa0*/  LDSM.16.M88.4 R28, [R218+0x5800] ;  /* 0x00580000da1c783b */ /* 0x000fee0000000200 */
[C---:B------:R-:W-:Y:S08]  /*17fb0*/  HMMA.16816.F32.BF16 R60, R164.reuse, R16, R60 ;  /* 0x00000010a43c723c */ /* 0x040ff0000004183c */
[C---:B------:R-:W-:Y:S01]  /*17fc0*/  HMMA.16816.F32.BF16 R56, R164.reuse, R18, R56 ;  /* 0x00000012a438723c */ /* 0x040fe20000041838 */
[----:B------:R-:W4:Y:S07]  /*17fd0*/  LDSM.16.M88.4 R16, [R218+0x6800] ;  /* 0x00680000da10783b */ /* 0x000f2e0000000200 */
[C---:B--2---:R-:W-:Y:S08]  /*17fe0*/  HMMA.16816.F32.BF16 R36, R164.reuse, R184, R36 ;  /* 0x000000b8a424723c */ /* 0x044ff00000041824 */
[----:B------:R-:W-:Y:S01]  /*17ff0*/  HMMA.16816.F32.BF16 R176, R164, R186, R176 ;  /* 0x000000baa4b0723c */ /* 0x000fe200000418b0 */
[----:B------:R-:W-:Y:S07]  /*18000*/  LDSM.16.M88.4 R184, [R219] ;  /* 0x00000000dbb8783b */ /* 0x000fee0000000200 */
[C---:B---3--:R-:W-:Y:S08]  /*18010*/  HMMA.16816.F32.BF16 R152, R8.reuse, R156, R152 ;  /* 0x0000009c0898723c */ /* 0x048ff00000041898 */
[----:B------:R-:W-:Y:S01]  /*18020*/  HMMA.16816.F32.BF16 R148, R8, R158, R148 ;  /* 0x0000009e0894723c */ /* 0x000fe20000041894 */
[----:B------:R-:W2:Y:S07]  /*18030*/  LDSM.16.M88.4 R156, [R207] ;  /* 0x00000000cf9c783b */ /* 0x000eae0000000200 */
[C---:B------:R-:W-:Y:S08]  /*18040*/  HMMA.16816.F32.BF16 R44, R164.reuse, R188, R44 ;  /* 0x000000bca42c723c */ /* 0x040ff0000004182c */
[----:B------:R-:W-:Y:S01]  /*18050*/  HMMA.16816.F32.BF16 R40, R164, R190, R40 ;  /* 0x000000bea428723c */ /* 0x000fe20000041828 */
[----:B------:R-:W-:Y:S07]  /*18060*/  LDSM.16.M88.4 R188, [R207+0x3000] ;  /* 0x00300000cfbc783b */ /* 0x000fee0000000200 */
[C---:B------:R-:W-:Y:S08]  /*18070*/  HMMA.16816.F32.BF16 R144, R8.reuse, R32, R144 ;  /* 0x000000200890723c */ /* 0x040ff00000041890 */
[C---:B------:R-:W-:Y:S01]  /*18080*/  HMMA.16816.F32.BF16 R140, R8.reuse, R34, R140 ;  /* 0x00000022088c723c */ /* 0x040fe2000004188c */
[----:B------:R-:W3:Y:S07]  /*18090*/  LDSM.16.M88.4 R32, [R207+0x800] ;  /* 0x00080000cf20783b */ /* 0x000eee0000000200 */
[C---:B------:R-:W-:Y:S08]  /*180a0*/  HMMA.16816.F32.BF16 R12, R8.reuse, R160, R12 ;  /* 0x000000a0080c723c */ /* 0x040ff0000004180c */
[----:B------:R-:W-:Y:S01]  /*180b0*/  HMMA.16816.F32.BF16 R24, R8, R162, R24 ;  /* 0x000000a20818723c */ /* 0x000fe20000041818 */
[----:B------:R-:W2:Y:S07]  /*180c0*/  LDSM.16.M88.4 R160, [R218+0x7800] ;  /* 0x00780000daa0783b */ /* 0x000eae0000000200 */
        /* <DEDUP_REMOVED lines=19> */
[C---:B---3--:R-:W-:Y:S08]  /*18200*/  HMMA.16816.F32.BF16 R152, R184.reuse, R32, R152 ;  /* 0x00000020b898723c */ /* 0x048ff00000041898 */
[----:B------:R-:W-:Y:S01]  /*18210*/  HMMA.16816.F32.BF16 R148, R184, R34, R148 ;  /* 0x00000022b894723c */ /* 0x000fe20000041894 */
[----:B------:R-:W3:Y:S07]  /*18220*/  LDSM.16.M88.4 R32, [R222+0x2000] ;  /* 0x00200000de20783b */ /* 0x000eee0000000200 */
[C---:B------:R-:W-:Y:S08]  /*18230*/  HMMA.16816.F32.BF16 R172, R8.reuse, R160, R172 ;  /* 0x000000a008ac723c */ /* 0x040ff000000418ac */
[----:B------:R-:W-:Y:S01]  /*18240*/  HMMA.16816.F32.BF16 R168, R8, R162, R168 ;  /* 0x000000a208a8723c */ /* 0x000fe200000418a8 */
[----:B------:R-:W2:Y:S04]  /*18250*/  LDSM.16.M88.4 R8, [R207+0x2800] ;  /* 0x00280000cf08783b */ /* 0x000ea80000000200 */
[----:B------:R-:W2:Y:S03]  /*18260*/  LDSM.16.M88.4 R160, [R223+0x8800] ;  /* 0x00880000dfa0783b */ /* 0x000ea60000000200 */
[C---:B-1----:R-:W-:Y:S08]  /*18270*/  HMMA.16816.F32.BF16 R12, R164.reuse, R4, R12 ;  /* 0x00000004a40c723c */ /* 0x042ff0000004180c */
[----:B------:R-:W-:Y:S01]  /*18280*/  HMMA.16816.F32.BF16 R24, R164, R6, R24 ;  /* 0x00000006a418723c */ /* 0x000fe20000041818 */
[----:B------:R-:W-:Y:S07]  /*18290*/  LDSM.16.M88.4 R4, [R207+0x4000] ;  /* 0x00400000cf04783b */ /* 0x000fee0000000200 */
[C---:B------:R-:W-:Y:S08]  /*182a0*/  HMMA.16816.F32.BF16 R60, R184.reuse, R20, R60 ;  /* 0x00000014b83c723c */ /* 0x040ff0000004183c */
[C---:B------:R-:W-:Y:S01]  /*182b0*/  HMMA.16816.F32.BF16 R56, R184.reuse, R22, R56 ;  /* 0x00000016b838723c */ /* 0x040fe20000041838 */
[----:B------:R-:W-:Y:S07]  /*182c0*/  LDSM.16.M88.4 R20, [R220+0x2000] ;  /* 0x00200000dc14783b */ /* 0x000fee0000000200 */
[C---:B----4-:R-:W-:Y:S08]  /*182d0*/  HMMA.16816.F32.BF16 R52, R184.reuse, R16, R52 ;  /* 0x00000010b834723c */ /* 0x050ff00000041834 */
[C---:B------:R-:W-:Y:S01]  /*182e0*/  HMMA.16816.F32.BF16 R48, R184.reuse, R18, R48 ;  /* 0x00000012b830723c */ /* 0x040fe20000041830 */
[----:B------:R-:W1:Y:S07]  /*182f0*/  LDSM.16.M88.4 R16, [R218+0x8000] ;  /* 0x00800000da10783b */ /* 0x000e6e0000000200 */
[C---:B--2---:R-:W-:Y:S08]  /*18300*/  HMMA.16816.F32.BF16 R144, R184.reuse, R28, R144 ;  /* 0x0000001cb890723c */ /* 0x044ff00000041890 */
[----:B------:R-:W-:Y:S01]  /*18310*/  HMMA.16816.F32.BF16 R140, R184, R30, R140 ;  /* 0x0000001eb88c723c */ /* 0x000fe2000004188c */
[----:B------:R-:W2:Y:S07]  /*18320*/  LDSM.16.M88.4 R28, [R205] ;  /* 0x00000000cd1c783b */ /* 0x000eae0000000200 */
[C---:B---3--:R-:W-:Y:S08]  /*18330*/  HMMA.16816.F32.BF16 R12, R32.reuse, R192, R12 ;  /* 0x000000c0200c723c */ /* 0x048ff0000004180c */
[----:B------:R-:W-:Y:S08]  /*18340*/  HMMA.16816.F32.BF16 R24, R32, R194, R24 ;  /* 0x000000c22018723c */ /* 0x000ff00000041818 */
[C---:B------:R-:W-:Y:S08]  /*18350*/  HMMA.16816.F32.BF16 R44, R184.reuse, R8, R44 ;  /* 0x00000008b82c723c */ /* 0x040ff0000004182c */
[C---:B------:R-:W-:Y:S01]  /*18360*/  HMMA.16816.F32.BF16 R40, R184.reuse, R10, R40 ;  /* 0x0000000ab828723c */ /* 0x040fe20000041828 */
[----:B------:R-:W3:Y:S07]  /*18370*/  LDSM.16.M88.4 R8, [R219+0x2000] ;  /* 0x00200000db08783b */ /* 0x000eee0000000200 */
[C---:B------:R-:W-:Y:S08]  /*18380*/  HMMA.16816.F32.BF16 R36, R184.reuse, R188, R36 ;  /* 0x000000bcb824723c */ /* 0x040ff00000041824 */
[----:B------:R-:W-:Y:S01]  /*18390*/  HMMA.16816.F32.BF16 R176, R184, R190, R176 ;  /* 0x000000beb8b0723c */ /* 0x000fe200000418b0 */
[----:B------:R-:W4:Y:S07]  /*183a0*/  LDSM.16.M88.4 R188, [R223+0x9800] ;  /* 0x00980000dfbc783b */ /* 0x000f2e0000000200 */
[C---:B------:R-:W-:Y:S08]  /*183b0*/  HMMA.16816.F32.BF16 R152, R164.reuse, R160, R152 ;  /* 0x000000a0a498723c */ /* 0x040ff00000041898 */
[----:B------:R-:W-:Y:S01]  /*183c0*/  HMMA.16816.F32.BF16 R148, R164, R162, R148 ;  /* 0x000000a2a494723c */ /* 0x000fe20000041894 */
[----:B------:R-:W-:Y:S07]  /*183d0*/  LDSM.16.M88.4 R160, [R223+0xa000] ;  /* 0x00a00000dfa0783b */ /* 0x000fee0000000200 */
[C---:B-1----:R-:W-:Y:S08]  /*183e0*/  HMMA.16816.F32.BF16 R12, R20.reuse, R16, R12 ;  /* 0x00000010140c723c */ /* 0x042ff0000004180c */
[----:B------:R-:W-:Y:S01]  /*183f0*/  HMMA.16816.F32.BF16 R24, R20, R18, R24 ;  /* 0x000000121418723c */ /* 0x000fe20000041818 */
[----:B------:R-:W1:Y:S07]  /*18400*/  LDSM.16.M88.4 R16, [R204] ;  /* 0x00000000cc10783b */ /* 0x000e6e0000000200 */
[----:B------:R-:W-:Y:S08]  /*18410*/  HMMA.16816.F32.BF16 R144, R164, R156, R144 ;  /* 0x0000009ca490723c */ /* 0x000ff00000041890 */
[----:B------:R-:W-:Y:S01]  /*18420*/  HMMA.16816.F32.BF16 R192, R184, R180, R172 ;  /* 0x000000b4b8c0723c */ /* 0x000fe200000418ac */
[----:B------:R-:W1:Y:S07]  /*18430*/  LDSM.16.M88.4 R172, [R218+0x8800] ;  /* 0x00880000daac783b */ /* 0x000e6e0000000200 */
[----:B--2---:R-:W-:Y:S08]  /*18440*/  HMMA.16816.F32.BF16 R152, R32, R28, R152 ;  /* 0x0000001c2098723c */ /* 0x004ff00000041898 */
[----:B------:R-:W-:Y:S01]  /*18450*/  HMMA.16816.F32.BF16 R156, R164, R158, R140 ;  /* 0x0000009ea49c723c */ /* 0x000fe2000004188c */
[----:B------:R-:W-:Y:S07]  /*18460*/  LDSM.16.M88.4 R140, [R207+0x4800] ;  /* 0x00480000cf8c783b */ /* 0x000fee0000000200 */
[----:B------:R-:W-:Y:S01]  /*18470*/  HMMA.16816.F32.BF16 R148, R32, R30, R148 ;  /* 0x0000001e2094723c */ /* 0x000fe20000041894 */
[----:B------:R-:W2:Y:S07]  /*18480*/  LDSM.16.M88.4 R28, [R203] ;  /* 0x00000000cb1c783b */ /* 0x000eae0000000200 */
[C---:B---3--:R-:W-:Y:S08]  /*18490*/  HMMA.16816.F32.BF16 R12, R8.reuse, R4, R12 ;  /* 0x00000004080c723c */ /* 0x048ff0000004180c */
[----:B------:R-:W-:Y:S01]  /*184a0*/  HMMA.16816.F32.BF16 R24, R8, R6, R24 ;  /* 0x000000060818723c */ /* 0x000fe20000041818 */
[----:B------:R-:W3:Y:S07]  /*184b0*/  LDSM.16.M88.4 R4, [R218+0x9000] ;  /* 0x00900000da04783b */ /* 0x000eee0000000200 */
[C---:B----4-:R-:W-:Y:S08]  /*184c0*/  HMMA.16816.F32.BF16 R60, R164.reuse, R188, R60 ;  /* 0x000000bca43c723c */ /* 0x050ff0000004183c */
[----:B------:R-:W-:Y:S08]  /*184d0*/  HMMA.16816.F32.BF16 R56, R164, R190, R56 ;  /* 0x000000bea438723c */ /* 0x000ff00000041838 */
[C---:B-1----:R-:W-:Y:S08]  /*184e0*/  HMMA.16816.F32.BF16 R144, R32.reuse, R16, R144 ;  /* 0x000000102090723c */ /* 0x042ff00000041890 */
[----:B------:R-:W-:Y:S01]  /*184f0*/  HMMA.16816.F32.BF16 R156, R32, R18, R156 ;  /* 0x00000012209c723c */ /* 0x000fe2000004189c */
[----:B------:R-:W1:Y:S01]  /*18500*/  LDSM.16.M88.4 R16, [R218+0x9800] ;  /* 0x00980000da10783b */ /* 0x000e620000000200 */
[----:B-----5:R-:W-:-:S02]  /*18510*/  FMUL.FTZ R199, R12, R0 ;  /* 0x000000000cc77220 */ /* 0x020fc40000410000 */
[-C--:B------:R-:W-:Y:S02]  /*18520*/  FMUL.FTZ R137, R13, R0.reuse ;  /* 0x000000000d897220 */ /* 0x080fe40000410000 */
[-C--:B------:R-:W-:Y:S02]  /*18530*/  FMUL.FTZ R238, R14, R0.reuse ;  /* 0x000000000eee7220 */ /* 0x080fe40000410000 */
[C---:B------:R-:W-:Y:S01]  /*18540*/  HMMA.16816.F32.BF16 R152, R20.reuse, R172, R152 ;  /* 0x000000ac1498723c */ /* 0x040fe20000041898 */
[-C--:B------:R-:W-:Y:S02]  /*18550*/  FMUL.FTZ R180, R15, R0.reuse ;  /* 0x000000000fb47220 */ /* 0x080fe40000410000 */
[----:B------:R-:W4:Y:S05]  /*18560*/  LDSM.16.M88.4 R12, [R223+0xa800] ;  /* 0x00a80000df0c783b */ /* 0x000f2a0000000200 */
[----:B------:R-:W-:Y:S01]  /*18570*/  HMMA.16816.F32.BF16 R148, R20, R174, R148 ;  /* 0x000000ae1494723c */ /* 0x000fe20000041894 */
[-C--:B------:R-:W-:Y:S01]  /*18580*/  FMUL.FTZ R24, R24, R0.reuse ;  /* 0x0000000018187220 */ /* 0x080fe20000410000 */
[----:B------:R-:W-:Y:S06]  /*18590*/  LDSM.16.M88.4 R172, [R207+0x5000] ;  /* 0x00500000cfac783b */ /* 0x000fec0000000200 */
[C---:B--2---:R-:W-:Y:S08]  /*185a0*/  HMMA.16816.F32.BF16 R60, R32.reuse, R28, R60 ;  /* 0x0000001c203c723c */ /* 0x044ff0000004183c */
[----:B------:R-:W-:Y:S01]  /*185b0*/  HMMA.16816.F32.BF16 R56, R32, R30, R56 ;  /* 0x0000001e2038723c */ /* 0x000fe20000041838 */
[----:B------:R-:W-:-:S02]  /*185c0*/  FMUL.FTZ R25, R25, R0 ;  /* 0x0000000019197220 */ /* 0x000fc40000410000 */
[----:B------:R-:W-:-:S05]  /*185d0*/  FMUL.FTZ R26, R26, R0 ;  /* 0x000000001a1a7220 */ /* 0x000fca0000410000 */
[----:B---3--:R-:W-:Y:S01]  /*185e0*/  HMMA.16816.F32.BF16 R144, R20, R4, R144 ;  /* 0x000000041490723c */ /* 0x008fe20000041890 */
[----:B------:R-:W-:-:S07]  /*185f0*/  FMUL.FTZ R27, R27, R0 ;  /* 0x000000001b1b7220 */ /* 0x000fce0000410000 */
[----:B------:R-:W-:Y:S01]  /*18600*/  HMMA.16816.F32.BF16 R156, R20, R6, R156 ;  /* 0x00000006149c723c */ /* 0x000fe2000004189c */
[----:B------:R-:W2:Y:S01]  /*18610*/  LDSM.16.M88.4 R4, [R207+0x5800] ;  /* 0x00580000cf04783b */ /* 0x000ea20000000200 */
[----:B------:R-:W-:Y:S03]  /*18620*/  MUFU.TANH R181, R24 ;  /* 0x0000001800b57308 */ /* 0x000fe60000002400 */
[----:B------:R-:W-:Y:S03]  /*18630*/  LDSM.16.M88.4 R28, [R218+0xa000] ;  /* 0x00a00000da1c783b */ /* 0x000fe60000000200 */
[C---:B------:R-:W-:Y:S02]  /*18640*/  HMMA.16816.F32.BF16 R52, R164.reuse, R160, R52 ;  /* 0x000000a0a434723c */ /* 0x040fe40000041834 */
[----:B------:R-:W-:Y:S06]  /*18650*/  MUFU.TANH R160, R25 ;  /* 0x0000001900a07308 */ /* 0x000fec0000002400 */
[----:B------:R-:W-:Y:S02]  /*18660*/  HMMA.16816.F32.BF16 R48, R164, R162, R48 ;  /* 0x000000a2a430723c */ /* 0x000fe40000041830 */
[----:B------:R-:W-:Y:S08]  /*18670*/  MUFU.TANH R161, R26 ;  /* 0x0000001a00a17308 */ /* 0x000ff00000002400 */
[----:B------:R3:W-:Y:S01]  /*18680*/  MUFU.TANH R162, R27 ;  /* 0x0000001b00a27308 */ /* 0x0007e20000002400 */
[C---:B------:R-:W-:Y:S08]  /*18690*/  HMMA.16816.F32.BF16 R152, R8.reuse, R140, R152 ;  /* 0x0000008c0898723c */ /* 0x040ff00000041898 */
[----:B------:R-:W-:Y:S01]  /*186a0*/  HMMA.16816.F32.BF16 R148, R8, R142, R148 ;  /* 0x0000008e0894723c */ /* 0x000fe20000041894 */
[----:B------:R-:W-:Y:S04]  /*186b0*/  LDSM.16.M88.4 R140, [R201] ;  /* 0x00000000c98c783b */ /* 0x000fe80000000200 */
[----:B---3--:R-:W3:Y:S03]  /*186c0*/  LDSM.16.M88.4 R24, [R202] ;  /* 0x00000000ca18783b */ /* 0x008ee60000000200 */
[C---:B-1----:R-:W-:Y:S08]  /*186d0*/  HMMA.16816.F32.BF16 R60, R20.reuse, R16, R60 ;  /* 0x00000010143c723c */ /* 0x042ff0000004183c */
[----:B------:R-:W-:Y:S01]  /*186e0*/  HMMA.16816.F32.BF16 R56, R20, R18, R56 ;  /* 0x000000121438723c */ /* 0x000fe20000041838 */
[----:B------:R-:W-:Y:S07]  /*186f0*/  LDSM.16.M88.4 R16, [R223+0xb000] ;  /* 0x00b00000df10783b */ /* 0x000fee0000000200 */
[----:B----4-:R-:W-:Y:S08]  /*18700*/  HMMA.16816.F32.BF16 R44, R164, R12, R44 ;  /* 0x0000000ca42c723c */ /* 0x010ff0000004182c */
[C---:B--2---:R-:W-:Y:S08]  /*18710*/  HMMA.16816.F32.BF16 R60, R8.reuse, R4, R60 ;  /* 0x00000004083c723c */ /* 0x044ff0000004183c */
[----:B------:R-:W-:Y:S01]  /*18720*/  HMMA.16816.F32.BF16 R56, R8, R6, R56 ;  /* 0x000000060838723c */ /* 0x000fe20000041838 */
[----:B------:R-:W1:Y:S07]  /*18730*/  LDSM.16.M88.4 R4, [R218+0xa800] ;  /* 0x00a80000da04783b */ /* 0x000e6e0000000200 */
[C---:B---3--:R-:W-:Y:S08]  /*18740*/  HMMA.16816.F32.BF16 R52, R32.reuse, R24, R52 ;  /* 0x000000182034723c */ /* 0x048ff00000041834 */
[C---:B------:R-:W-:Y:S01]  /*18750*/  HMMA.16816.F32.BF16 R48, R32.reuse, R26, R48 ;  /* 0x0000001a2030723c */ /* 0x040fe20000041830 */
[----:B------:R-:W-:Y:S07]  /*18760*/  LDSM.16.M88.4 R24, [R223+0xb800] ;  /* 0x00b80000df18783b */ /* 0x000fee0000000200 */
[----:B------:R-:W-:Y:S08]  /*18770*/  HMMA.16816.F32.BF16 R44, R32, R140, R44 ;  /* 0x0000008c202c723c */ /* 0x000ff0000004182c */
[----:B------:R-:W-:Y:S01]  /*18780*/  HMMA.16816.F32.BF16 R40, R164, R14, R40 ;  /* 0x0000000ea428723c */ /* 0x000fe20000041828 */
[----:B------:R-:W2:Y:S07]  /*18790*/  LDSM.16.M88.4 R12, [R207+0x6000] ;  /* 0x00600000cf0c783b */ /* 0x000eae0000000200 */
[C---:B------:R-:W-:Y:S08]  /*187a0*/  HMMA.16816.F32.BF16 R52, R20.reuse, R28, R52 ;  /* 0x0000001c1434723c */ /* 0x040ff00000041834 */
[C---:B------:R-:W-:Y:S01]  /*187b0*/  HMMA.16816.F32.BF16 R48, R20.reuse, R30, R48 ;  /* 0x0000001e1430723c */ /* 0x040fe20000041830 */
[----:B------:R-:W3:Y:S07]  /*187c0*/  LDSM.16.M88.4 R28, [R200] ;  /* 0x00000000c81c783b */ /* 0x000eee0000000200 */
[----:B-1----:R-:W-:Y:S01]  /*187d0*/  HMMA.16816.F32.BF16 R44, R20, R4, R44 ;  /* 0x00000004142c723c */ /* 0x002fe2000004182c */
[----:B------:R-:W1:Y:S07]  /*187e0*/  S2R R4, SR_TID.X ;  /* 0x0000000000047919 */ /* 0x000e6e0000002100 */
[C---:B------:R-:W-:Y:S08]  /*187f0*/  HMMA.16816.F32.BF16 R36, R164.reuse, R16, R36 ;  /* 0x00000010a424723c */ /* 0x040ff00000041824 */
[----:B------:R-:W-:Y:S01]  /*18800*/  HMMA.16816.F32.BF16 R176, R164, R18, R176 ;  /* 0x00000012a4b0723c */ /* 0x000fe200000418b0 */
[----:B------:R-:W4:Y:S07]  /*18810*/  LDSM.16.M88.4 R16, [R207+0x6800] ;  /* 0x00680000cf10783b */ /* 0x000f2e0000000200 */
[----:B------:R-:W-:Y:S01]  /*18820*/  HMMA.16816.F32.BF16 R40, R32, R142, R40 ;  /* 0x0000008e2028723c */ /* 0x000fe20000041828 */
[----:B-1----:R-:W-:-:S05]  /*18830*/  IMAD.SHL.U32 R4, R4, 0x2, RZ ;  /* 0x0000000204047824 */ /* 0x002fca00078e00ff */
[----:B------:R-:W-:Y:S02]  /*18840*/  LOP3.LUT R5, R4, 0x6, RZ, 0xc0, !PT ;  /* 0x0000000604057812 */ /* 0x000fe400078ec0ff */
[C---:B--2---:R-:W-:Y:S08]  /*18850*/  HMMA.16816.F32.BF16 R52, R8.reuse, R12, R52 ;  /* 0x0000000c0834723c */ /* 0x044ff00000041834 */
[----:B------:R-:W-:Y:S01]  /*18860*/  HMMA.16816.F32.BF16 R48, R8, R14, R48 ;  /* 0x0000000e0830723c */ /* 0x000fe20000041830 */
[----:B------:R-:W1:Y:S07]  /*18870*/  LDSM.16.M88.4 R12, [R218+0xb000] ;  /* 0x00b00000da0c783b */ /* 0x000e6e0000000200 */
[----:B---3--:R-:W-:Y:S07]  /*18880*/  HMMA.16816.F32.BF16 R36, R32, R28, R36 ;  /* 0x0000001c2024723c */ /* 0x008fee0000041824 */
[----:B------:R-:W-:-:S05]  /*18890*/  IMAD R28, R234, 0x80, R5 ;  /* 0x00000080ea1c7824 */ /* 0x000fca00078e0205 */
[----:B------:R-:W-:Y:S01]  /*188a0*/  IADD3 R4, R28, 0x1, RZ ;  /* 0x000000011c047810 */ /* 0x000fe20007ffe0ff */
[----:B------:R-:W-:Y:S03]  /*188b0*/  HMMA.16816.F32.BF16 R40, R20, R6, R40 ;  /* 0x000000061428723c */ /* 0x000fe60000041828 */
[C---:B------:R-:W-:Y:S02]  /*188c0*/  ISETP.GE.AND P5, PT, R4.reuse, R2, PT ;  /* 0x000000020400720c */ /* 0x040fe40003fa6270 */
[----:B------:R-:W-:Y:S02]  /*188d0*/  ISETP.GE.AND P2, PT, R4, R133, PT ;  /* 0x000000850400720c */ /* 0x000fe40003f46270 */
[----:B------:R-:W2:Y:S01]  /*188e0*/  LDSM.16.M88.4 R4, [R139] ;  /* 0x000000008b04783b */ /* 0x000ea20000000200 */
[----:B------:R-:W-:Y:S01]  /*188f0*/  HMMA.16816.F32.BF16 R168, R184, R182, R168 ;  /* 0x000000b6b8a8723c */ /* 0x000fe200000418a8 */
[----:B------:R-:W3:Y:S07]  /*18900*/  MUFU.TANH R137, R137 ;  /* 0x0000008900897308 */ /* 0x000eee0000002400 */
[C---:B------:R-:W-:Y:S01]  /*18910*/  HMMA.16816.F32.BF16 R144, R8.reuse, R172, R144 ;  /* 0x000000ac0890723c */ /* 0x040fe20000041890 */
[----:B------:R-:W5:Y:S07]  /*18920*/  MUFU.TANH R180, R180 ;  /* 0x000000b400b47308 */ /* 0x000f6e0000002400 */
[----:B----4-:R-:W-:Y:S01]  /*18930*/  HMMA.16816.F32.BF16 R44, R8, R16, R44 ;  /* 0x00000010082c723c */ /* 0x010fe2000004182c */
[----:B------:R-:W-:-:S02]  /*18940*/  FMUL.FTZ R249, R153, R0 ;  /* 0x0000000099f97220 */ /* 0x000fc40000410000 */
[-C--:B------:R-:W-:Y:S02]  /*18950*/  FMUL.FTZ R152, R152, R0.reuse ;  /* 0x0000000098987220 */ /* 0x080fe40000410000 */
[-C--:B------:R-:W-:Y:S02]  /*18960*/  FMUL.FTZ R153, R154, R0.reuse ;  /* 0x000000009a997220 */ /* 0x080fe40000410000 */
[----:B------:R-:W-:Y:S01]  /*18970*/  IADD3 R16, R28, 0x9, RZ ;  /* 0x000000091c107810 */ /* 0x000fe20007ffe0ff */
[----:B------:R-:W-:Y:S01]  /*18980*/  HMMA.16816.F32.BF16 R192, R164, R24, R192 ;  /* 0x00000018a4c0723c */ /* 0x000fe200000418c0 */
[----:B------:R-:W-:Y:S01]  /*18990*/  FMUL.FTZ R248, R148, R0 ;  /* 0x0000000094f87220 */ /* 0x000fe20000410000 */
[----:B------:R-:W-:Y:S02]  /*189a0*/  IADD3 R17, R28, 0x8, RZ ;  /* 0x000000081c117810 */ /* 0x000fe40007ffe0ff */
[C---:B------:R-:W-:Y:S02]  /*189b0*/  ISETP.GE.AND P6, PT, R16.reuse, R2, PT ;  /* 0x000000021000720c */ /* 0x040fe40003fc6270 */
[----:B------:R-:W-:Y:S01]  /*189c0*/  ISETP.GE.AND P3, PT, R16, R133, PT ;  /* 0x000000851000720c */ /* 0x000fe20003f66270 */
[----:B------:R-:W-:Y:S01]  /*189d0*/  MUFU.TANH R152, R152 ;  /* 0x0000009800987308 */ /* 0x000fe20000002400 */
[----:B------:R-:W-:Y:S01]  /*189e0*/  IADD3 R16, R28, 0x10, RZ ;  /* 0x000000101c107810 */ /* 0x000fe20007ffe0ff */
[----:B------:R-:W-:-:S02]  /*189f0*/  FMUL.FTZ R148, R150, R0 ;  /* 0x0000000096947220 */ /* 0x000fc40000410000 */
[-C--:B------:R-:W-:Y:S02]  /*18a00*/  FMUL.FTZ R149, R149, R0.reuse ;  /* 0x0000000095957220 */ /* 0x080fe40000410000 */
[-C--:B------:R-:W-:Y:S02]  /*18a10*/  FMUL.FTZ R151, R151, R0.reuse ;  /* 0x0000000097977220 */ /* 0x080fe40000410000 */
[----:B------:R-:W-:Y:S01]  /*18a20*/  MUFU.TANH R153, R153 ;  /* 0x0000009900997308 */ /* 0x000fe20000002400 */
[-C--:B------:R-:W-:Y:S01]  /*18a30*/  FMUL.FTZ R191, R50, R0.reuse ;  /* 0x0000000032bf7220 */ /* 0x080fe20000410000 */
[----:B---3--:R-:W-:Y:S01]  /*18a40*/  FSEL R29, R137, -INF , !P5 ;  /* 0xff800000891d7808 */ /* 0x008fe20006800000 */
[----:B------:R-:W-:Y:S01]  /*18a50*/  HMMA.16816.F32.BF16 R168, R164, R26, R168 ;  /* 0x0000001aa4a8723c */ /* 0x000fe200000418a8 */
[----:B-----5:R-:W-:Y:S01]  /*18a60*/  FSEL R50, R180, -INF , !P2 ;  /* 0xff800000b4327808 */ /* 0x020fe20005000000 */
[----:B------:R-:W-:Y:S01]  /*18a70*/  FMUL.FTZ R240, R145, R0 ;  /* 0x0000000091f07220 */ /* 0x000fe20000410000 */
[C---:B------:R-:W-:Y:S01]  /*18a80*/  ISETP.GE.AND P4, PT, R17.reuse, R2, PT ;  /* 0x000000021100720c */ /* 0x040fe20003f86270 */
[----:B------:R-:W-:Y:S01]  /*18a90*/  FMUL.FTZ R54, R54, R0 ;  /* 0x0000000036367220 */ /* 0x000fe20000410000 */
[-C--:B------:R-:W-:Y:S01]  /*18aa0*/  ISETP.GE.AND P1, PT, R17, R133.reuse, PT ;  /* 0x000000851100720c */ /* 0x080fe20003f26270 */
[----:B------:R-:W-:Y:S01]  /*18ab0*/  MUFU.TANH R246, R149 ;  /* 0x0000009500f67308 */ /* 0x000fe20000002400 */
[C---:B------:R-:W-:Y:S01]  /*18ac0*/  ISETP.GE.AND P5, PT, R16.reuse, R2, PT ;  /* 0x000000021000720c */ /* 0x040fe20003fa6270 */
[----:B------:R-:W-:Y:S01]  /*18ad0*/  HMMA.16816.F32.BF16 R40, R8, R18, R40 ;  /* 0x000000120828723c */ /* 0x000fe20000041828 */
[----:B------:R-:W-:Y:S01]  /*18ae0*/  ISETP.GE.AND P2, PT, R16, R133, PT ;  /* 0x000000851000720c */ /* 0x000fe20003f46270 */
[-C--:B------:R-:W-:Y:S01]  /*18af0*/  FMUL.FTZ R52, R52, R0.reuse ;  /* 0x0000000034347220 */ /* 0x080fe20000410000 */
[----:B------:R-:W3:Y:S01]  /*18b00*/  LDSM.16.M88.4 R16, [R218+0xb800] ;  /* 0x00b80000da10783b */ /* 0x000ee20000000200 */
[----:B------:R-:W-:-:S02]  /*18b10*/  FMUL.FTZ R147, R147, R0 ;  /* 0x0000000093937220 */ /* 0x000fc40000410000 */
[----:B------:R-:W-:Y:S02]  /*18b20*/  MUFU.TANH R244, R151 ;  /* 0x0000009700f47308 */ /* 0x000fe40000002400 */
[----:B------:R-:W-:Y:S01]  /*18b30*/  HMMA.16816.F32.BF16 R176, R32, R30, R176 ;  /* 0x0000001e20b0723c */ /* 0x000fe200000418b0 */
[-C--:B------:R-:W-:Y:S01]  /*18b40*/  FMUL.FTZ R56, R56, R0.reuse ;  /* 0x0000000038387220 */ /* 0x080fe20000410000 */
[----:B------:R-:W4:Y:S04]  /*18b50*/  LDSM.16.M88.4 R24, [R207+0x7000] ;  /* 0x00700000cf18783b */ /* 0x000f280000000200 */
[----:B------:R-:W5:Y:S02]  /*18b60*/  MUFU.TANH R248, R248 ;  /* 0x000000f800f87308 */ /* 0x000f640000002400 */
[----:B-1----:R-:W-:Y:S01]  /*18b70*/  HMMA.16816.F32.BF16 R36, R20, R12, R36 ;  /* 0x0000000c1424723c */ /* 0x002fe20000041824 */
[----:B------:R-:W-:-:S05]  /*18b80*/  FMUL.FTZ R49, R49, R0 ;  /* 0x0000000031317220 */ /* 0x000fca0000410000 */
[----:B------:R-:W1:Y:S01]  /*18b90*/  MUFU.TANH R148, R148 ;  /* 0x0000009400947308 */ /* 0x000e620000002400 */
[----:B------:R-:W-:Y:S01]  /*18ba0*/  IADD3 R12, R28, 0x18, RZ ;  /* 0x000000181c0c7810 */ /* 0x000fe20007ffe0ff */
[----:B------:R-:W-:Y:S06]  /*18bb0*/  HMMA.16816.F32.BF16 R156, R8, R174, R156 ;  /* 0x000000ae089c723c */ /* 0x000fec000004189c */
[----:B------:R1:W-:Y:S01]  /*18bc0*/  MUFU.TANH R189, R54 ;  /* 0x0000003600bd7308 */ /* 0x0003e20000002400 */
[----:B------:R-:W-:-:S07]  /*18bd0*/  FMUL.FTZ R57, R57, R0 ;  /* 0x0000000039397220 */ /* 0x000fce0000410000 */
[----:B------:R2:W-:Y:S01]  /*18be0*/  MUFU.TANH R187, R52 ;  /* 0x0000003400bb7308 */ /* 0x0005e20000002400 */
[----:B-1----:R-:W-:-:S07]  /*18bf0*/  FMUL.FTZ R54, R44, R0 ;  /* 0x000000002c367220 */ /* 0x002fce0000410000 */
[----:B------:R-:W1:Y:S01]  /*18c00*/  MUFU.TANH R240, R240 ;  /* 0x000000f000f07308 */ /* 0x000e620000002400 */
[----:B------:R-:W-:Y:S02]  /*18c10*/  FSEL R44, R160, -INF , !P6 ;  /* 0xff800000a02c7808 */ /* 0x000fe40007000000 */
[----:B------:R-:W-:Y:S02]  /*18c20*/  ISETP.GE.AND P6, PT, R12, R2, PT ;  /* 0x000000020c00720c */ /* 0x000fe40003fc6270 */
[----:B--2---:R-:W-:-:S03]  /*18c30*/  FSEL R52, R162, -INF , !P3 ;  /* 0xff800000a2347808 */ /* 0x004fc60005800000 */
[----:B------:R-:W2:Y:S01]  /*18c40*/  MUFU.TANH R242, R147 ;  /* 0x0000009300f27308 */ /* 0x000ea20000002400 */
[----:B------:R-:W-:Y:S02]  /*18c50*/  ISETP.GE.AND P3, PT, R12, R133, PT ;  /* 0x000000850c00720c */ /* 0x000fe40003f66270 */
[C---:B------:R-:W-:Y:S01]  /*18c60*/  IADD3 R12, R28.reuse, 0x19, RZ ;  /* 0x000000191c0c7810 */ /* 0x040fe20007ffe0ff */
[----:B------:R-:W-:Y:S04]  /*18c70*/  HMMA.16816.F32.BF16 R192, R32, R4, R192 ;  /* 0x0000000420c0723c */ /* 0x000fe800000418c0 */
[----:B------:R1:W-:Y:S01]  /*18c80*/  MUFU.TANH R175, R56 ;  /* 0x0000003800af7308 */ /* 0x0003e20000002400 */
[----:B------:R-:W-:Y:S02]  /*18c90*/  FMUL.FTZ R53, R53, R0 ;  /* 0x0000000035357220 */ /* 0x000fe40000410000 */
[----:B------:R-:W-:-:S05]  /*18ca0*/  IADD3 R4, R28, 0x21, RZ ;  /* 0x000000211c047810 */ /* 0x000fca0007ffe0ff */
[----:B------:R2:W-:Y:S01]  /*18cb0*/  MUFU.TANH R185, R49 ;  /* 0x0000003100b97308 */ /* 0x0005e20000002400 */
[----:B-----5:R-:W-:Y:S02]  /*18cc0*/  FSEL R248, R248, -INF , !P6 ;  /* 0xff800000f8f87808 */ /* 0x020fe40007000000 */
[----:B-1----:R-:W-:Y:S02]  /*18cd0*/  FSEL R56, R152, -INF , !P5 ;  /* 0xff80000098387808 */ /* 0x002fe40006800000 */
[----:B------:R-:W-:-:S03]  /*18ce0*/  ISETP.GE.AND P5, PT, R12, R2, PT ;  /* 0x000000020c00720c */ /* 0x000fc60003fa6270 */
[----:B------:R1:W-:Y:S01]  /*18cf0*/  MUFU.TANH R182, R57 ;  /* 0x0000003900b67308 */ /* 0x0003e20000002400 */
[----:B--2---:R-:W-:Y:S02]  /*18d00*/  FSEL R49, R153, -INF , !P2 ;  /* 0xff80000099317808 */ /* 0x004fe40005000000 */
[----:B------:R-:W-:Y:S02]  /*18d10*/  ISETP.GE.AND P2, PT, R12, R133, PT ;  /* 0x000000850c00720c */ /* 0x000fe40003f46270 */
[----:B------:R-:W-:Y:S02]  /*18d20*/  IADD3 R12, R28, 0x28, RZ ;  /* 0x000000281c0c7810 */ /* 0x000fe40007ffe0ff */
[----:B------:R-:W-:Y:S02]  /*18d30*/  FSEL R246, R246, -INF , !P5 ;  /* 0xff800000f6f67808 */ /* 0x000fe40006800000 */
[----:B------:R-:W-:Y:S02]  /*18d40*/  FSEL R244, R244, -INF , !P2 ;  /* 0xff800000f4f47808 */ /* 0x000fe40005000000 */
[----:B------:R-:W-:-:S02]  /*18d50*/  ISETP.GE.AND P5, PT, R12, R2, PT ;  /* 0x000000020c00720c */ /* 0x000fc40003fa6270 */
[----:B-1----:R-:W-:Y:S02]  /*18d60*/  FSEL R57, R148, -INF , !P3 ;  /* 0xff80000094397808 */ /* 0x002fe40005800000 */
[-C--:B------:R-:W-:Y:S02]  /*18d70*/  ISETP.GE.AND P2, PT, R12, R133.reuse, PT ;  /* 0x000000850c00720c */ /* 0x080fe40003f46270 */
[----:B------:R-:W-:Y:S02]  /*18d80*/  IADD3 R13, R28, 0x11, RZ ;  /* 0x000000111c0d7810 */ /* 0x000fe40007ffe0ff */
[C---:B------:R-:W-:Y:S02]  /*18d90*/  ISETP.GE.AND P6, PT, R4.reuse, R2, PT ;  /* 0x000000020400720c */ /* 0x040fe40003fc6270 */
[----:B------:R-:W-:Y:S02]  /*18da0*/  ISETP.GE.AND P3, PT, R4, R133, PT ;  /* 0x000000850400720c */ /* 0x000fe40003f66270 */
[----:B------:R-:W-:Y:S01]  /*18db0*/  IADD3 R12, R28, 0x30, RZ ;  /* 0x000000301c0c7810 */ /* 0x000fe20007ffe0ff */
[----:B------:R1:W-:Y:S01]  /*18dc0*/  MUFU.TANH R188, R53 ;  /* 0x0000003500bc7308 */ /* 0x0003e20000002400 */
[----:B------:R-:W-:Y:S01]  /*18dd0*/  FMUL.FTZ R184, R51, R0 ;  /* 0x0000000033b87220 */ /* 0x000fe20000410000 */
[----:B------:R-:W-:Y:S01]  /*18de0*/  FSEL R51, R181, -INF , !P4 ;  /* 0xff800000b5337808 */ /* 0x000fe20006000000 */
[----:B------:R-:W-:Y:S01]  /*18df0*/  HMMA.16816.F32.BF16 R176, R20, R14, R176 ;  /* 0x0000000e14b0723c */ /* 0x000fe200000418b0 */
[----:B------:R-:W-:-:S02]  /*18e00*/  FSEL R240, R240, -INF , !P6 ;  /* 0xff800000f0f07808 */ /* 0x000fc40007000000 */
[----:B------:R-:W-:Y:S02]  /*18e10*/  FSEL R242, R242, -INF , !P3 ;  /* 0xff800000f2f27808 */ /* 0x000fe40005800000 */
[-C--:B------:R-:W-:Y:S02]  /*18e20*/  ISETP.GE.AND P4, PT, R13, R2.reuse, PT ;  /* 0x000000020d00720c */ /* 0x080fe40003f86270 */
[C---:B------:R-:W-:Y:S01]  /*18e30*/  ISETP.GE.AND P6, PT, R12.reuse, R2, PT ;  /* 0x000000020c00720c */ /* 0x040fe20003fc6270 */
[----:B------:R-:W-:Y:S01]  /*18e40*/  HMMA.16816.F32.BF16 R168, R32, R6, R168 ;  /* 0x0000000620a8723c */ /* 0x000fe200000418a8 */
[-C--:B------:R-:W-:Y:S01]  /*18e50*/  ISETP.GE.AND P3, PT, R12, R133.reuse, PT ;  /* 0x000000850c00720c */ /* 0x080fe20003f66270 */
[----:B-1----:R-:W-:Y:S01]  /*18e60*/  FMUL.FTZ R53, R45, R0 ;  /* 0x000000002d357220 */ /* 0x002fe20000410000 */
[----:B------:R-:W-:Y:S02]  /*18e70*/  FSEL R45, R161, -INF , !P1 ;  /* 0xff800000a12d7808 */ /* 0x000fe40004800000 */
[----:B------:R-:W-:-:S02]  /*18e80*/  ISETP.GE.AND P1, PT, R13, R133, PT ;  /* 0x000000850d00720c */ /* 0x000fc40003f26270 */
[----:B------:R-:W1:Y:S01]  /*18e90*/  LDSM.16.M88.4 R12, [R207+0x7800] ;  /* 0x00780000cf0c783b */ /* 0x000e620000000200 */
[-C--:B------:R-:W-:Y:S01]  /*18ea0*/  FMUL.FTZ R154, R155, R0.reuse ;  /* 0x000000009b9a7220 */ /* 0x080fe20000410000 */
[----:B---3--:R-:W-:Y:S01]  /*18eb0*/  HMMA.16816.F32.BF16 R192, R20, R16, R192 ;  /* 0x0000001014c0723c */ /* 0x008fe200000418c0 */
[-C--:B------:R-:W-:Y:S01]  /*18ec0*/  FMUL.FTZ R144, R144, R0.reuse ;  /* 0x0000000090907220 */ /* 0x080fe20000410000 */
[----:B------:R-:W2:Y:S01]  /*18ed0*/  MUFU.TANH R249, R249 ;  /* 0x000000f900f97308 */ /* 0x000ea20000002400 */
[-C--:B------:R-:W-:Y:S02]  /*18ee0*/  FMUL.FTZ R145, R146, R0.reuse ;  /* 0x0000000092917220 */ /* 0x080fe40000410000 */
[-C--:B------:R-:W-:Y:S02]  /*18ef0*/  FMUL.FTZ R156, R156, R0.reuse ;  /* 0x000000009c9c7220 */ /* 0x080fe40000410000 */
[-C--:B------:R-:W-:Y:S02]  /*18f00*/  FMUL.FTZ R158, R158, R0.reuse ;  /* 0x000000009e9e7220 */ /* 0x080fe40000410000 */
[-C--:B------:R-:W-:Y:S01]  /*18f10*/  FMUL.FTZ R147, R159, R0.reuse ;  /* 0x000000009f937220 */ /* 0x080fe20000410000 */
[----:B------:R-:W-:Y:S01]  /*18f20*/  MUFU.TANH R154, R154 ;  /* 0x0000009a009a7308 */ /* 0x000fe20000002400 */
[----:B------:R-:W-:-:S04]  /*18f30*/  FMUL.FTZ R146, R157, R0 ;  /* 0x000000009d927220 */ /* 0x000fc80000410000 */
[----:B------:R-:W-:Y:S01]  /*18f40*/  HMMA.16816.F32.BF16 R168, R20, R18, R168 ;  /* 0x0000001214a8723c */ /* 0x000fe200000418a8 */
[-C--:B------:R-:W-:Y:S02]  /*18f50*/  FMUL.FTZ R60, R60, R0.reuse ;  /* 0x000000003c3c7220 */ /* 0x080fe40000410000 */
[-C--:B------:R-:W-:Y:S02]  /*18f60*/  FMUL.FTZ R62, R62, R0.reuse ;  /* 0x000000003e3e7220 */ /* 0x080fe40000410000 */
[-C--:B------:R-:W-:Y:S01]  /*18f70*/  FMUL.FTZ R61, R61, R0.reuse ;  /* 0x000000003d3d7220 */ /* 0x080fe20000410000 */
[----:B------:R-:W3:Y:S01]  /*18f80*/  MUFU.TANH R144, R144 ;  /* 0x0000009000907308 */ /* 0x000ee20000002400 */
[-C--:B------:R-:W-:Y:S02]  /*18f90*/  FMUL.FTZ R63, R63, R0.reuse ;  /* 0x000000003f3f7220 */ /* 0x080fe40000410000 */
[-C--:B------:R-:W-:Y:S02]  /*18fa0*/  FMUL.FTZ R59, R59, R0.reuse ;  /* 0x000000003b3b7220 */ /* 0x080fe40000410000 */
[-C--:B------:R-:W-:Y:S01]  /*18fb0*/  FMUL.FTZ R48, R48, R0.reuse ;  /* 0x0000000030307220 */ /* 0x080fe20000410000 */
[----:B------:R-:W-:Y:S01]  /*18fc0*/  IADD3 R5, R28, 0x20, RZ ;  /* 0x000000201c057810 */ /* 0x000fe20007ffe0ff */
[-C--:B------:R-:W-:Y:S01]  /*18fd0*/  FMUL.FTZ R58, R58, R0.reuse ;  /* 0x000000003a3a7220 */ /* 0x080fe20000410000 */
[----:B------:R-:W-:Y:S01]  /*18fe0*/  MUFU.TANH R145, R145 ;  /* 0x0000009100917308 */ /* 0x000fe20000002400 */
[----:B----4-:R-:W-:Y:S01]  /*18ff0*/  HMMA.16816.F32.BF16 R36, R8, R24, R36 ;  /* 0x000000180824723c */ /* 0x010fe20000041824 */
[----:B------:R-:W-:-:S07]  /*19000*/  FMUL.FTZ R55, R55, R0 ;  /* 0x0000000037377220 */ /* 0x000fce0000410000 */
[----:B------:R-:W-:Y:S01]  /*19010*/  HMMA.16816.F32.BF16 R176, R8, R26, R176 ;  /* 0x0000001a08b0723c */ /* 0x000fe200000418b0 */
[----:B------:R-:W4:Y:S01]  /*19020*/  MUFU.TANH R241, R156 ;  /* 0x0000009c00f17308 */ /* 0x000f220000002400 */
[----:B------:R-:W-:Y:S01]  /*19030*/  IADD3 R6, R28, 0x48, RZ ;  /* 0x000000481c067810 */ /* 0x000fe20007ffe0ff */
[----:B------:R-:W-:Y:S01]  /*19040*/  FMUL.FTZ R46, R46, R0 ;  /* 0x000000002e2e7220 */ /* 0x000fe20000410000 */
[----:B------:R-:W-:-:S05]  /*19050*/  IADD3 R7, R28, 0x41, RZ ;  /* 0x000000411c077810 */ /* 0x000fca0007ffe0ff */
[----:B------:R-:W-:Y:S01]  /*19060*/  MUFU.TANH R191, R191 ;  /* 0x000000bf00bf7308 */ /* 0x000fe20000002400 */
[----:B------:R-:W-:Y:S01]  /*19070*/  FMUL.FTZ R47, R47, R0 ;  /* 0x000000002f2f7220 */ /* 0x000fe20000410000 */
[----:B------:R-:W-:-:S06]  /*19080*/  DEPBAR.LE SB0, 0x0 ;  /* 0x000080000000791a */ /* 0x000fcc0000000000 */
[----:B------:R-:W5:Y:S01]  /*19090*/  MUFU.TANH R243, R158 ;  /* 0x0000009e00f37308 */ /* 0x000f620000002400 */
[----:B--2---:R-:W-:-:S07]  /*190a0*/  FSEL R249, R249, -INF , !P4 ;  /* 0xff800000f9f97808 */ /* 0x004fce0006000000 */
[----:B------:R-:W2:Y:S01]  /*190b0*/  MUFU.TANH R146, R146 ;  /* 0x0000009200927308 */ /* 0x000ea20000002400 */
[----:B------:R-:W-:-:S07]  /*190c0*/  ISETP.GE.AND P4, PT, R5, R2, PT ;  /* 0x000000020500720c */ /* 0x000fce0003f86270 */
[----:B------:R-:W1:Y:S08]  /*190d0*/  MUFU.TANH R147, R147 ;  /* 0x0000009300937308 */ /* 0x000e700000002400 */
[----:B------:R-:W1:Y:S08]  /*190e0*/  MUFU.TANH R173, R60 ;  /* 0x0000003c00ad7308 */ /* 0x000e700000002400 */
[----:B------:R-:W1:Y:S01]  /*190f0*/  MUFU.TANH R197, R62 ;  /* 0x0000003e00c57308 */ /* 0x000e620000002400 */
[----:B------:R-:W-:-:S07]  /*19100*/  IADD3 R24, R28, 0x31, RZ ;  /* 0x000000311c187810 */ /* 0x000fce0007ffe0ff */
[----:B------:R-:W1:Y:S01]  /*19110*/  MUFU.TANH R174, R61 ;  /* 0x0000003d00ae7308 */ /* 0x000e620000002400 */
[----:B---3--:R-:W-:-:S07]  /*19120*/  FSEL R157, R144, -INF , !P4 ;  /* 0xff800000909d7808 */ /* 0x008fce0006000000 */
[----:B------:R-:W3:Y:S01]  /*19130*/  MUFU.TANH R196, R63 ;  /* 0x0000003f00c47308 */ /* 0x000ee20000002400 */
[----:B----4-:R-:W-:-:S07]  /*19140*/  FSEL R241, R241, -INF , !P5 ;  /* 0xff800000f1f17808 */ /* 0x010fce0006800000 */
[----:B------:R-:W4:Y:S01]  /*19150*/  MUFU.TANH R183, R59 ;  /* 0x0000003b00b77308 */ /* 0x000f220000002400 */
[----:B-----5:R-:W-:-:S07]  /*19160*/  FSEL R243, R243, -INF , !P2 ;  /* 0xff800000f3f37808 */ /* 0x020fce0005000000 */
[----:B------:R5:W-:Y:S01]  /*19170*/  MUFU.TANH R186, R48 ;  /* 0x0000003000ba7308 */ /* 0x000be20000002400 */
[C---:B------:R-:W-:Y:S01]  /*19180*/  ISETP.GE.AND P5, PT, R24.reuse, R2, PT ;  /* 0x000000021800720c */ /* 0x040fe20003fa6270 */
[----:B-1----:R-:W-:Y:S01]  /*19190*/  HMMA.16816.F32.BF16 R192, R8, R12, R192 ;  /* 0x0000000c08c0723c */ /* 0x002fe200000418c0 */
[----:B------:R-:W-:Y:S02]  /*191a0*/  ISETP.GE.AND P2, PT, R24, R133, PT ;  /* 0x000000851800720c */ /* 0x000fe40003f46270 */
[----:B------:R-:W-:-:S03]  /*191b0*/  IADD3 R17, R28, 0x38, RZ ;  /* 0x000000381c117810 */ /* 0x000fc60007ffe0ff */
[----:B------:R-:W1:Y:S01]  /*191c0*/  MUFU.TANH R198, R58 ;  /* 0x0000003a00c67308 */ /* 0x000e620000002400 */
[----:B------:R-:W-:Y:S02]  /*191d0*/  IADD3 R24, R28, 0x39, RZ ;  /* 0x000000391c187810 */ /* 0x000fe40007ffe0ff */
[----:B-----5:R-:W-:Y:S02]  /*191e0*/  FSEL R48, R154, -INF , !P1 ;  /* 0xff8000009a307808 */ /* 0x020fe40004800000 */
[----:B------:R-:W-:Y:S02]  /*191f0*/  ISETP.GE.AND P1, PT, R5, R133, PT ;  /* 0x000000850500720c */ /* 0x000fe40003f26270 */
[----:B------:R-:W-:Y:S02]  /*19200*/  IADD3 R5, R28, 0x29, RZ ;  /* 0x000000291c057810 */ /* 0x000fe40007ffe0ff */
[----:B------:R-:W-:Y:S02]  /*19210*/  FSEL R156, R145, -INF , !P1 ;  /* 0xff800000919c7808 */ /* 0x000fe40004800000 */
[----:B------:R-:W-:-:S02]  /*19220*/  ISETP.GE.AND P4, PT, R5, R2, PT ;  /* 0x000000020500720c */ /* 0x000fc40003f86270 */
[----:B------:R-:W-:Y:S01]  /*19230*/  ISETP.GE.AND P1, PT, R5, R133, PT ;  /* 0x000000850500720c */ /* 0x000fe20003f26270 */
[----:B------:R-:W5:Y:S01]  /*19240*/  MUFU.TANH R190, R55 ;  /* 0x0000003700be7308 */ /* 0x000f620000002400 */
[----:B--2---:R-:W-:Y:S02]  /*19250*/  FSEL R158, R146, -INF , !P4 ;  /* 0xff800000929e7808 */ /* 0x004fe40006000000 */
[----:B------:R-:W-:Y:S02]  /*19260*/  FSEL R161, R147, -INF , !P1 ;  /* 0xff80000093a17808 */ /* 0x000fe40004800000 */
[----:B------:R-:W-:Y:S02]  /*19270*/  FSEL R173, R173, -INF , !P6 ;  /* 0xff800000adad7808 */ /* 0x000fe40007000000 */
[----:B------:R-:W-:Y:S02]  /*19280*/  FSEL R197, R197, -INF , !P3 ;  /* 0xff800000c5c57808 */ /* 0x000fe40005800000 */
[----:B------:R-:W-:-:S02]  /*19290*/  ISETP.GE.AND P4, PT, R17, R2, PT ;  /* 0x000000021100720c */ /* 0x000fc40003f86270 */
[-C--:B------:R-:W-:Y:S02]  /*192a0*/  ISETP.GE.AND P1, PT, R17, R133.reuse, PT ;  /* 0x000000851100720c */ /* 0x080fe40003f26270 */
[C---:B------:R-:W-:Y:S02]  /*192b0*/  ISETP.GE.AND P6, PT, R24.reuse, R2, PT ;  /* 0x000000021800720c */ /* 0x040fe40003fc6270 */
[----:B------:R-:W-:Y:S02]  /*192c0*/  ISETP.GE.AND P3, PT, R24, R133, PT ;  /* 0x000000851800720c */ /* 0x000fe40003f66270 */
[----:B------:R-:W-:Y:S01]  /*192d0*/  IADD3 R17, R28, 0x40, RZ ;  /* 0x000000401c117810 */ /* 0x000fe20007ffe0ff */
[----:B------:R-:W-:Y:S01]  /*192e0*/  HMMA.16816.F32.BF16 R8, R8, R14, R168 ;  /* 0x0000000e0808723c */ /* 0x000fe200000418a8 */
[----:B------:R-:W-:Y:S02]  /*192f0*/  FSEL R174, R174, -INF , !P5 ;  /* 0xff800000aeae7808 */ /* 0x000fe40006800000 */
[----:B---3--:R-:W-:-:S02]  /*19300*/  FSEL R196, R196, -INF , !P2 ;  /* 0xff800000c4c47808 */ /* 0x008fc40005000000 */
[----:B------:R-:W-:Y:S02]  /*19310*/  FSEL R182, R182, -INF , !P6 ;  /* 0xff800000b6b67808 */ /* 0x000fe40007000000 */
[----:B----4-:R-:W-:Y:S02]  /*19320*/  FSEL R183, R183, -INF , !P3 ;  /* 0xff800000b7b77808 */ /* 0x010fe40005800000 */
[CC--:B------:R-:W-:Y:S02]  /*19330*/  ISETP.GE.AND P5, PT, R17.reuse, R2.reuse, PT ;  /* 0x000000021100720c */ /* 0x0c0fe40003fa6270 */
[-C--:B------:R-:W-:Y:S02]  /*19340*/  ISETP.GE.AND P2, PT, R17, R133.reuse, PT ;  /* 0x000000851100720c */ /* 0x080fe40003f46270 */
[C---:B------:R-:W-:Y:S02]  /*19350*/  ISETP.GE.AND P6, PT, R6.reuse, R2, PT ;  /* 0x000000020600720c */ /* 0x040fe40003fc6270 */
[----:B------:R-:W-:-:S02]  /*19360*/  ISETP.GE.AND P3, PT, R6, R133, PT ;  /* 0x000000850600720c */ /* 0x000fc40003f66270 */
[----:B------:R-:W-:Y:S01]  /*19370*/  IADD3 R6, R28, 0x49, RZ ;  /* 0x000000491c067810 */ /* 0x000fe20007ffe0ff */
[----:B------:R-:W2:Y:S01]  /*19380*/  MUFU.TANH R184, R184 ;  /* 0x000000b800b87308 */ /* 0x000ea20000002400 */
[-C--:B------:R-:W-:Y:S01]  /*19390*/  FMUL.FTZ R40, R40, R0.reuse ;  /* 0x0000000028287220 */ /* 0x080fe20000410000 */
[----:B------:R-:W-:Y:S01]  /*193a0*/  FSEL R175, R175, -INF , !P4 ;  /* 0xff800000afaf7808 */ /* 0x000fe20006000000 */
[----:B------:R-:W-:Y:S01]  /*193b0*/  FMUL.FTZ R42, R42, R0 ;  /* 0x000000002a2a7220 */ /* 0x000fe20000410000 */
[----:B-1----:R-:W-:Y:S02]  /*193c0*/  FSEL R198, R198, -INF , !P1 ;  /* 0xff800000c6c67808 */ /* 0x002fe40004800000 */
[----:B------:R-:W-:Y:S02]  /*193d0*/  FSEL R187, R187, -INF , !P5 ;  /* 0xff800000bbbb7808 */ /* 0x000fe40006800000 */
[----:B------:R-:W1:Y:S01]  /*193e0*/  MUFU.TANH R54, R54 ;  /* 0x0000003600367308 */ /* 0x000e620000002400 */
[----:B------:R-:W-:-:S02]  /*193f0*/  FSEL R189, R189, -INF , !P2 ;  /* 0xff800000bdbd7808 */ /* 0x000fc40005000000 */
[C---:B------:R-:W-:Y:S02]  /*19400*/  ISETP.GE.AND P4, PT, R7.reuse, R2, PT ;  /* 0x000000020700720c */ /* 0x040fe40003f86270 */
[----:B------:R-:W-:-:S03]  /*19410*/  ISETP.GE.AND P1, PT, R7, R133, PT ;  /* 0x000000850700720c */ /* 0x000fc60003f26270 */
[----:B------:R-:W3:Y:S01]  /*19420*/  MUFU.TANH R181, R46 ;  /* 0x0000002e00b57308 */ /* 0x000ee20000002400 */
[C---:B------:R-:W-:Y:S02]  /*19430*/  ISETP.GE.AND P5, PT, R6.reuse, R2, PT ;  /* 0x000000020600720c */ /* 0x040fe40003fa6270 */
[-C--:B------:R-:W-:Y:S02]  /*19440*/  ISETP.GE.AND P2, PT, R6, R133.reuse, PT ;  /* 0x000000850600720c */ /* 0x080fe40003f46270 */
[----:B------:R-:W-:Y:S01]  /*19450*/  IADD3 R6, R28, 0x50, RZ ;  /* 0x000000501c067810 */ /* 0x000fe20007ffe0ff */
[-C--:B------:R-:W-:Y:S01]  /*19460*/  FMUL.FTZ R41, R41, R0.reuse ;  /* 0x0000000029297220 */ /* 0x080fe20000410000 */
[----:B------:R-:W-:Y:S01]  /*19470*/  FSEL R188, R188, -INF , !P4 ;  /* 0xff800000bcbc7808 */ /* 0x000fe20006000000 */
[----:B------:R-:W4:Y:S01]  /*19480*/  MUFU.TANH R53, R53 ;  /* 0x0000003500357308 */ /* 0x000f220000002400 */
[-C--:B------:R-:W-:Y:S01]  /*19490*/  FMUL.FTZ R43, R43, R0.reuse ;  /* 0x000000002b2b7220 */ /* 0x080fe20000410000 */
[----:B-----5:R-:W-:Y:S01]  /*194a0*/  FSEL R190, R190, -INF , !P1 ;  /* 0xff800000bebe7808 */ /* 0x020fe20004800000 */
[----:B------:R-:W-:Y:S01]  /*194b0*/  FMUL.FTZ R36, R36, R0 ;  /* 0x0000000024247220 */ /* 0x000fe20000410000 */
[----:B------:R-:W-:Y:S01]  /*194c0*/  ISETP.GE.AND P4, PT, R6, R2, PT ;  /* 0x000000020600720c */ /* 0x000fe20003f86270 */
[----:B------:R-:W-:Y:S01]  /*194d0*/  FMUL.FTZ R38, R38, R0 ;  /* 0x0000000026267220 */ /* 0x000fe20000410000 */
[----:B------:R-:W-:-:S02]  /*194e0*/  ISETP.GE.AND P1, PT, R6, R133, PT ;  /* 0x000000850600720c */ /* 0x000fc40003f26270 */
[----:B------:R-:W5:Y:S01]  /*194f0*/  MUFU.TANH R180, R47 ;  /* 0x0000002f00b47308 */ /* 0x000f620000002400 */
[----:B------:R-:W-:Y:S01]  /*19500*/  IADD3 R6, R28, 0x51, RZ ;  /* 0x000000511c067810 */ /* 0x000fe20007ffe0ff */
[-C--:B------:R-:W-:Y:S02]  /*19510*/  FMUL.FTZ R37, R37, R0.reuse ;  /* 0x0000000025257220 */ /* 0x080fe40000410000 */
[----:B------:R-:W-:-:S04]  /*19520*/  FMUL.FTZ R39, R39, R0 ;  /* 0x0000000027277220 */ /* 0x000fc80000410000 */
[----:B------:R-:W1:Y:S01]  /*19530*/  MUFU.TANH R4, R40 ;  /* 0x0000002800047308 */ /* 0x000e620000002400 */
[-C--:B------:R-:W-:Y:S02]  /*19540*/  FMUL.FTZ R162, R176, R0.reuse ;  /* 0x00000000b0a27220 */ /* 0x080fe40000410000 */
[----:B------:R-:W-:-:S05]  /*19550*/  FMUL.FTZ R165, R178, R0 ;  /* 0x00000000b2a57220 */ /* 0x000fca0000410000 */
[----:B------:R-:W1:Y:S01]  /*19560*/  MUFU.TANH R5, R42 ;  /* 0x0000002a00057308 */ /* 0x000e620000002400 */
[----:B------:R-:W-:Y:S01]  /*19570*/  FSEL R186, R186, -INF , !P6 ;  /* 0xff800000baba7808 */ /* 0x000fe20007000000 */
[----:B------:R-:W-:Y:S01]  /*19580*/  FMUL.FTZ R140, R192, R0 ;  /* 0x00000000c08c7220 */ /* 0x000fe20000410000 */
[----:B------:R-:W-:Y:S02]  /*19590*/  FSEL R191, R191, -INF , !P3 ;  /* 0xff800000bfbf7808 */ /* 0x000fe40005800000 */
[----:B------:R-:W-:-:S03]  /*195a0*/  ISETP.GE.AND P6, PT, R6, R2, PT ;  /* 0x000000020600720c */ /* 0x000fc60003fc6270 */
[----:B------:R-:W1:Y:S01]  /*195b0*/  MUFU.TANH R172, R41 ;  /* 0x0000002900ac7308 */ /* 0x000e620000002400 */
[----:B------:R-:W-:Y:S02]  /*195c0*/  ISETP.GE.AND P3, PT, R6, R133, PT ;  /* 0x000000850600720c */ /* 0x000fe40003f66270 */
[C---:B------:R-:W-:Y:S02]  /*195d0*/  IADD3 R7, R28.reuse, 0x58, RZ ;  /* 0x000000581c077810 */ /* 0x040fe40007ffe0ff */
[----:B------:R-:W-:-:S03]  /*195e0*/  IADD3 R6, R28, 0x59, RZ ;  /* 0x000000591c067810 */ /* 0x000fc60007ffe0ff */
[----:B------:R-:W1:Y:S01]  /*195f0*/  MUFU.TANH R16, R43 ;  /* 0x0000002b00107308 */ /* 0x000e620000002400 */
[----:B------:R-:W-:-:S07]  /*19600*/  FSEL R185, R185, -INF , !P5 ;  /* 0xff800000b9b97808 */ /* 0x000fce0006800000 */
[----:B------:R-:W4:Y:S01]  /*19610*/  MUFU.TANH R164, R36 ;  /* 0x0000002400a47308 */ /* 0x000f220000002400 */
[----:B--2---:R-:W-:-:S07]  /*19620*/  FSEL R184, R184, -INF , !P2 ;  /* 0xff800000b8b87808 */ /* 0x004fce0005000000 */
[----:B------:R-:W2:Y:S01]  /*19630*/  MUFU.TANH R167, R38 ;  /* 0x0000002600a77308 */ /* 0x000ea20000002400 */
[----:B-1----:R-:W-:Y:S02]  /*19640*/  FSEL R178, R54, -INF , !P4 ;  /* 0xff80000036b27808 */ /* 0x002fe40006000000 */
[----:B---3--:R-:W-:-:S05]  /*19650*/  FSEL R181, R181, -INF , !P1 ;  /* 0xff800000b5b57808 */ /* 0x008fca0004800000 */
[----:B------:R-:W1:Y:S01]  /*19660*/  MUFU.TANH R163, R37 ;  /* 0x0000002500a37308 */ /* 0x000e620000002400 */
[C---:B------:R-:W-:Y:S02]  /*19670*/  ISETP.GE.AND P5, PT, R7.reuse, R2, PT ;  /* 0x000000020700720c */ /* 0x040fe40003fa6270 */
[----:B------:R-:W-:-:S05]  /*19680*/  ISETP.GE.AND P2, PT, R7, R133, PT ;  /* 0x000000850700720c */ /* 0x000fca0003f46270 */
[----:B------:R-:W3:Y:S01]  /*19690*/  MUFU.TANH R166, R39 ;  /* 0x0000002700a67308 */ /* 0x000ee20000002400 */
[C---:B------:R-:W-:Y:S02]  /*196a0*/  ISETP.GE.AND P4, PT, R6.reuse, R2, PT ;  /* 0x000000020600720c */ /* 0x040fe40003f86270 */
[----:B------:R-:W-:Y:S01]  /*196b0*/  ISETP.GE.AND P1, PT, R6, R133, PT ;  /* 0x000000850600720c */ /* 0x000fe20003f26270 */
[----:B------:R-:W-:Y:S01]  /*196c0*/  FMUL.FTZ R8, R8, R0 ;  /* 0x0000000008087220 */ /* 0x000fe20000410000 */
[----:B------:R-:W-:-:S03]  /*196d0*/  IADD3 R7, R28, 0x60, RZ ;  /* 0x000000601c077810 */ /* 0x000fc60007ffe0ff */
[----:B------:R-:W1:Y:S01]  /*196e0*/  MUFU.TANH R162, R162 ;  /* 0x000000a200a27308 */ /* 0x000e620000002400 */
[----:B------:R-:W-:Y:S01]  /*196f0*/  IADD3 R6, R28, 0x61, RZ ;  /* 0x000000611c067810 */ /* 0x000fe20007ffe0ff */
[----:B------:R-:W-:-:S06]  /*19700*/  FMUL.FTZ R160, R177, R0 ;  /* 0x00000000b1a07220 */ /* 0x000fcc0000410000 */
[----:B------:R-:W1:Y:S01]  /*19710*/  MUFU.TANH R165, R165 ;  /* 0x000000a500a57308 */ /* 0x000e620000002400 */
[----:B------:R-:W-:Y:S01]  /*19720*/  FMUL.FTZ R159, R179, R0 ;  /* 0x00000000b39f7220 */ /* 0x000fe20000410000 */
[----:B----4-:R-:W-:Y:S02]  /*19730*/  FSEL R177, R53, -INF , !P6 ;  /* 0xff80000035b17808 */ /* 0x010fe40007000000 */
[----:B-----5:R-:W-:-:S04]  /*19740*/  FSEL R180, R180, -INF , !P3 ;  /* 0xff800000b4b47808 */ /* 0x020fc80005800000 */
[----:B------:R-:W4:Y:S01]  /*19750*/  MUFU.TANH R140, R140 ;  /* 0x0000008c008c7308 */ /* 0x000f220000002400 */
[----:B------:R-:W-:Y:S02]  /*19760*/  FSEL R176, R4, -INF , !P5 ;  /* 0xff80000004b07808 */ /* 0x000fe40006800000 */
[----:B------:R-:W-:Y:S02]  /*19770*/  FSEL R179, R5, -INF , !P2 ;  /* 0xff80000005b37808 */ /* 0x000fe40005000000 */
[CC--:B------:R-:W-:Y:S02]  /*19780*/  ISETP.GE.AND P6, PT, R7.reuse, R2.reuse, PT ;  /* 0x000000020700720c */ /* 0x0c0fe40003fc6270 */
[-C--:B------:R-:W-:Y:S01]  /*19790*/  ISETP.GE.AND P3, PT, R7, R133.reuse, PT ;  /* 0x000000850700720c */ /* 0x080fe20003f66270 */
[----:B------:R-:W5:Y:S01]  /*197a0*/  MUFU.TANH R143, R8 ;  /* 0x00000008008f7308 */ /* 0x000f620000002400 */
[C---:B------:R-:W-:Y:S02]  /*197b0*/  ISETP.GE.AND P5, PT, R6.reuse, R2, PT ;  /* 0x000000020600720c */ /* 0x040fe40003fa6270 */
[----:B------:R-:W-:-:S02]  /*197c0*/  ISETP.GE.AND P2, PT, R6, R133, PT ;  /* 0x000000850600720c */ /* 0x000fc40003f46270 */
[C---:B------:R-:W-:Y:S02]  /*197d0*/  IADD3 R5, R28.reuse, 0x68, RZ ;  /* 0x000000681c057810 */ /* 0x040fe40007ffe0ff */
[----:B------:R-:W-:Y:S01]  /*197e0*/  IADD3 R6, R28, 0x69, RZ ;  /* 0x000000691c067810 */ /* 0x000fe20007ffe0ff */
[----:B------:R-:W-:Y:S01]  /*197f0*/  FMUL.FTZ R137, R193, R0 ;  /* 0x00000000c1897220 */ /* 0x000fe20000410000 */
[----:B------:R-:W-:Y:S01]  /*19800*/  FSEL R172, R172, -INF , !P4 ;  /* 0xff800000acac7808 */ /* 0x000fe20006000000 */
[----:B------:R-:W1:Y:S01]  /*19810*/  MUFU.TANH R160, R160 ;  /* 0x000000a000a07308 */ /* 0x000e620000002400 */
[----:B------:R-:W-:Y:S02]  /*19820*/  FSEL R169, R16, -INF , !P1 ;  /* 0xff80000010a97808 */ /* 0x000fe40004800000 */
[----:B------:R-:W-:Y:S02]  /*19830*/  FSEL R164, R164, -INF , !P6 ;  /* 0xff800000a4a47808 */ /* 0x000fe40007000000 */
[----:B--2---:R-:W-:-:S02]  /*19840*/  FSEL R167, R167, -INF , !P3 ;  /* 0xff800000a7a77808 */ /* 0x004fc40005800000 */
[----:B------:R-:W-:Y:S01]  /*19850*/  IADD3 R7, R28, 0x70, RZ ;  /* 0x000000701c077810 */ /* 0x000fe20007ffe0ff */
[----:B------:R-:W2:Y:S01]  /*19860*/  MUFU.TANH R159, R159 ;  /* 0x0000009f009f7308 */ /* 0x000ea20000002400 */
[CC--:B------:R-:W-:Y:S02]  /*19870*/  ISETP.GE.AND P4, PT, R5.reuse, R2.reuse, PT ;  /* 0x000000020500720c */ /* 0x0c0fe40003f86270 */
[-C--:B------:R-:W-:Y:S02]  /*19880*/  ISETP.GE.AND P1, PT, R5, R133.reuse, PT ;  /* 0x000000850500720c */ /* 0x080fe40003f26270 */
[C---:B------:R-:W-:Y:S02]  /*19890*/  ISETP.GE.AND P6, PT, R6.reuse, R2, PT ;  /* 0x000000020600720c */ /* 0x040fe40003fc6270 */
[----:B------:R-:W-:Y:S02]  /*198a0*/  ISETP.GE.AND P3, PT, R6, R133, PT ;  /* 0x000000850600720c */ /* 0x000fe40003f66270 */
[----:B------:R-:W-:Y:S01]  /*198b0*/  IADD3 R6, R28, 0x71, RZ ;  /* 0x000000711c067810 */ /* 0x000fe20007ffe0ff */
[-C--:B------:R-:W-:Y:S01]  /*198c0*/  FMUL.FTZ R194, R194, R0.reuse ;  /* 0x00000000c2c27220 */ /* 0x080fe20000410000 */
[----:B-1----:R-:W-:Y:S01]  /*198d0*/  FSEL R163, R163, -INF , !P5 ;  /* 0xff800000a3a37808 */ /* 0x002fe20006800000 */
[----:B------:R-:W-:Y:S01]  /*198e0*/  FMUL.FTZ R195, R195, R0 ;  /* 0x00000000c3c37220 */ /* 0x000fe20000410000 */
[----:B---3--:R-:W-:-:S02]  /*198f0*/  FSEL R166, R166, -INF , !P2 ;  /* 0xff800000a6a67808 */ /* 0x008fc40005000000 */
[CC--:B------:R-:W-:Y:S02]  /*19900*/  ISETP.GE.AND P5, PT, R7.reuse, R2.reuse, PT ;  /* 0x000000020700720c */ /* 0x0c0fe40003fa6270 */
[----:B------:R-:W-:Y:S01]  /*19910*/  ISETP.GE.AND P2, PT, R7, R133, PT ;  /* 0x000000850700720c */ /* 0x000fe20003f46270 */
[----:B------:R-:W1:Y:S01]  /*19920*/  MUFU.TANH R137, R137 ;  /* 0x0000008900897308 */ /* 0x000e620000002400 */
[----:B------:R-:W-:Y:S02]  /*19930*/  FSEL R162, R162, -INF , !P4 ;  /* 0xff800000a2a27808 */ /* 0x000fe40006000000 */
[----:B------:R-:W-:Y:S02]  /*19940*/  FSEL R165, R165, -INF , !P1 ;  /* 0xff800000a5a57808 */ /* 0x000fe40004800000 */
[----:B------:R-:W-:Y:S02]  /*19950*/  IADD3 R7, R28, 0x78, RZ ;  /* 0x000000781c077810 */ /* 0x000fe40007ffe0ff */
[----:B------:R-:W-:-:S02]  /*19960*/  ISETP.GE.AND P4, PT, R6, R2, PT ;  /* 0x000000020600720c */ /* 0x000fc40003f86270 */
[----:B------:R-:W-:Y:S01]  /*19970*/  ISETP.GE.AND P1, PT, R6, R133, PT ;  /* 0x000000850600720c */ /* 0x000fe20003f26270 */
[-C--:B------:R-:W-:Y:S01]  /*19980*/  FMUL.FTZ R6, R11, R0.reuse ;  /* 0x000000000b067220 */ /* 0x080fe20000410000 */
[----:B------:R-:W3:Y:S01]  /*19990*/  MUFU.TANH R4, R194 ;  /* 0x000000c200047308 */ /* 0x000ee20000002400 */
[----:B----4-:R-:W-:Y:S01]  /*199a0*/  FSEL R140, R140, -INF , !P5 ;  /* 0xff8000008c8c7808 */ /* 0x010fe20006800000 */
[----:B------:R-:W-:Y:S01]  /*199b0*/  FMUL.FTZ R9, R9, R0 ;  /* 0x0000000009097220 */ /* 0x000fe20000410000 */
[----:B------:R-:W-:Y:S01]  /*199c0*/  ISETP.GE.AND P5, PT, R7, R2, PT ;  /* 0x000000020700720c */ /* 0x000fe20003fa6270 */
[----:B------:R-:W-:-:S04]  /*199d0*/  FMUL.FTZ R10, R10, R0 ;  /* 0x000000000a0a7220 */ /* 0x000fc80000410000 */
[----:B------:R-:W4:Y:S01]  /*199e0*/  MUFU.TANH R5, R195 ;  /* 0x000000c300057308 */ /* 0x000f220000002400 */
[----:B-----5:R-:W-:Y:S02]  /*199f0*/  FSEL R143, R143, -INF , !P5 ;  /* 0xff8000008f8f7808 */ /* 0x020fe40006800000 */
[----:B------:R-:W-:-:S05]  /*19a00*/  ISETP.GT.AND P5, PT, R234, R225, PT ;  /* 0x000000e1ea00720c */ /* 0x000fca0003fa4270 */
[----:B------:R-:W-:Y:S01]  /*19a10*/  MUFU.TANH R199, R199 ;  /* 0x000000c700c77308 */ /* 0x000fe20000002400 */
[----:B------:R-:W-:Y:S02]  /*19a20*/  FSEL R160, R160, -INF , !P6 ;  /* 0xff800000a0a07808 */ /* 0x000fe40007000000 */
[----:B--2---:R-:W-:-:S05]  /*19a30*/  FSEL R159, R159, -INF , !P3 ;  /* 0xff8000009f9f7808 */ /* 0x004fca0005800000 */
[----:B------:R-:W-:Y:S01]  /*19a40*/  MUFU.TANH R238, R238 ;  /* 0x000000ee00ee7308 */ /* 0x000fe20000002400 */
[C---:B------:R-:W-:Y:S02]  /*19a50*/  ISETP.GE.AND P6, PT, R28.reuse, R2, PT ;  /* 0x000000021c00720c */ /* 0x040fe40003fc6270 */
[----:B------:R-:W-:-:S05]  /*19a60*/  ISETP.GE.AND P3, PT, R28, R133, PT ;  /* 0x000000851c00720c */ /* 0x000fca0003f66270 */
[----:B------:R-:W-:Y:S01]  /*19a70*/  MUFU.TANH R142, R9 ;  /* 0x00000009008e7308 */ /* 0x000fe20000002400 */
[----:B------:R-:W-:-:S07]  /*19a80*/  IADD3 R28, R28, 0x79, RZ ;  /* 0x000000791c1c7810 */ /* 0x000fce0007ffe0ff */
[----:B------:R-:W2:Y:S08]  /*19a90*/  MUFU.TANH R141, R10 ;  /* 0x0000000a008d7308 */ /* 0x000eb00000002400 */
[----:B------:R-:W5:Y:S01]  /*19aa0*/  MUFU.TANH R6, R6 ;  /* 0x0000000600067308 */ /* 0x000f620000002400 */
[----:B-1----:R-:W-:Y:S01]  /*19ab0*/  FSEL R137, R137, -INF , !P4 ;  /* 0xff80000089897808 */ /* 0x002fe20006000000 */
[----:B------:R-:W-:Y:S01]  /*19ac0*/  BAR.SYNC.DEFER_BLOCKING 0x0 ;  /* 0x0000000000007b1d */ /* 0x000fe20000010000 */
[----:B------:R-:W-:-:S02]  /*19ad0*/  ISETP.GE.AND P4, PT, R28, R2, PT ;  /* 0x000000021c00720c */ /* 0x000fc40003f86270 */
[----:B---3--:R-:W-:Y:S02]  /*19ae0*/  FSEL R0, R4, -INF , !P2 ;  /* 0xff80000004007808 */ /* 0x008fe40005000000 */
[----:B----4-:R-:W-:Y:S01]  /*19af0*/  FSEL R2, R5, -INF , !P1 ;  /* 0xff80000005027808 */ /* 0x010fe20004800000 */
[----:B------:R-:W-:Y:S01]  /*19b00*/  BSSY B1, `(.L_x_4080) ;  /* 0x0000072000017945 */ /* 0x000fe20003800000 */
[-C--:B------:R-:W-:Y:S02]  /*19b10*/  ISETP.GE.AND P2, PT, R7, R133.reuse, PT ;  /* 0x000000850700720c */ /* 0x080fe40003f46270 */
[----:B------:R-:W-:Y:S02]  /*19b20*/  ISETP.GE.AND P1, PT, R28, R133, PT ;  /* 0x000000851c00720c */ /* 0x000fe40003f26270 */
[----:B--2---:R-:W-:Y:S02]  /*19b30*/  FSEL R141, R141, -INF , !P2 ;  /* 0xff8000008d8d7808 */ /* 0x004fe40005000000 */
[----:B------:R-:W-:-:S02]  /*19b40*/  FSEL R199, R199, -INF , !P6 ;  /* 0xff800000c7c77808 */ /* 0x000fc40007000000 */
[----:B------:R-:W-:Y:S02]  /*19b50*/  FSEL R142, R142, -INF , !P4 ;  /* 0xff8000008e8e7808 */ /* 0x000fe40006000000 */
[----:B------:R-:W-:Y:S02]  /*19b60*/  FSEL R238, R238, -INF , !P3 ;  /* 0xff800000eeee7808 */ /* 0x000fe40005800000 */
[----:B-----5:R-:W-:Y:S01]  /*19b70*/  FSEL R133, R6, -INF , !P1 ;  /* 0xff80000006857808 */ /* 0x020fe20004800000 */
        /* <DEDUP_REMOVED lines=64> */
.L_x_4083:
[----:B------:R-:W2:Y:S02]  /*19f80*/  LD.E R7, [R134.64+0x38] ;  /* 0x0000380486077980 */ /* 0x000ea4000c101900 */
[----:B--2---:R-:W-:-:S04]  /*19f90*/  LEA R7, -R7, RZ, 0x7 ;  /* 0x000000ff07077211 */ /* 0x004fc800078e39ff */
[----:B------:R-:W-:Y:S02]  /*19fa0*/  SHF.R.S32.HI R6, RZ, 0x1f, R7 ;  /* 0x0000001fff067819 */ /* 0x000fe40000011407 */
.L_x_4084:
[----:B------:R-:W-:Y:S05]  /*19fb0*/  BSYNC B0 ;  /* 0x0000000000007941 */ /* 0x000fea0003800000 */
.L_x_4082:
        /* <DEDUP_REMOVED lines=38> */
.L_x_4081:
[----:B------:R-:W-:Y:S05]  /*1a220*/  BSYNC B1 ;  /* 0x0000000000017941 */ /* 0x000fea0003800000 */
.L_x_4080:
[----:B------:R2:W3:Y:S01]  /*1a230*/  LD.E R154, [R134.64+0xdc] ;  /* 0x0000dc04869a7980 */ /* 0x0004e2000c101900 */
[----:B------:R-:W-:-:S03]  /*1a240*/  FMNMX.FTZ R5, R3, R238, !PT ;  /* 0x000000ee03057209 */ /* 0x000fc60007810000 */
[----:B------:R-:W-:Y:S01]  /*1a250*/  LDSM.16.MT88.4 R60, [R216+0x10000] ;  /* 0x01000000d83c783b */ /* 0x000fe20000004200 */
[----:B------:R-:W-:-:S03]  /*1a260*/  FMNMX.FTZ R4, R50, R5, !PT ;  /* 0x0000000532047209 */ /* 0x000fc60007810000 */
[----:B------:R-:W-:Y:S01]  /*1a270*/  LDSM.16.MT88.4 R20, [R217+0xc000] ;  /* 0x00c00000d914783b */ /* 0x000fe20000004200 */
[----:B------:R-:W-:-:S03]  /*1a280*/  FMNMX.FTZ R5, R45, R4, !PT ;  /* 0x000000042d057209 */ /* 0x000fc60007810000 */
[----:B------:R-:W-:Y:S01]  /*1a290*/  LDSM.16.MT88.4 R36, [R215+0xc000] ;  /* 0x00c00000d724783b */ /* 0x000fe20000004200 */
[----:B------:R-:W-:-:S04]  /*1a2a0*/  FMNMX.FTZ R4, R52, R5, !PT ;  /* 0x0000000534047209 */ /* 0x000fc80007810000 */
[----:B------:R-:W-:-:S04]  /*1a2b0*/  FMNMX.FTZ R5, R49, R4, !PT ;  /* 0x0000000431057209 */ /* 0x000fc80007810000 */
[----:B------:R-:W-:-:S04]  /*1a2c0*/  FMNMX.FTZ R4, R48, R5, !PT ;  /* 0x0000000530047209 */ /* 0x000fc80007810000 */
        /* <DEDUP_REMOVED lines=55> */
[----:B------:R-:W-:Y:S02]  /*1a640*/  FMNMX.FTZ R6, R140, R5, !PT ;  /* 0x000000058c067209 */ /* 0x000fe40007810000 */
[----:B------:R-:W-:Y:S02]  /*1a650*/  SHF.R.S32.HI R5, RZ, 0x1f, R138 ;  /* 0x0000001fff057819 */ /* 0x000fe4000001148a */
[----:B------:R-:W-:-:S04]  /*1a660*/  FMNMX.FTZ R6, R137, R6, !PT ;  /* 0x0000000689067209 */ /* 0x000fc80007810000 */
[----:B------:R-:W-:-:S04]  /*1a670*/  FMNMX.FTZ R9, R143, R6, !PT ;  /* 0x000000068f097209 */ /* 0x000fc80007810000 */
[----:B------:R-:W-:Y:S02]  /*1a680*/  FMNMX.FTZ R9, R142, R9, !PT ;  /* 0x000000098e097209 */ /* 0x000fe40007810000 */
[----:B-1----:R-:W-:-:S03]  /*1a690*/  FMNMX.FTZ R7, R4, R7, !PT ;  /* 0x0000000704077209 */ /* 0x002fc60007810000 */
[----:B------:R-:W1:Y:S01]  /*1a6a0*/  SHFL.BFLY PT, R6, R9, 0x2, 0x1f ;  /* 0x0c401f0009067f89 */ /* 0x000e6200000e0000 */
[----:B------:R-:W-:Y:S02]  /*1a6b0*/  LEA.HI R4, R5, R138, RZ, 0x3 ;  /* 0x0000008a05047211 */ /* 0x000fe400078f18ff */
[----:B------:R-:W-:Y:S01]  /*1a6c0*/  LEA.HI R5, R136, R136, RZ, 0x1 ;  /* 0x0000008888057211 */ /* 0x000fe200078f08ff */
[----:B------:R-:W4:Y:S03]  /*1a6d0*/  SHFL.BFLY PT, R152, R7, 0x1, 0x1f ;  /* 0x0c201f0007987f89 */ /* 0x000f2600000e0000 */
[----:B------:R-:W-:-:S04]  /*1a6e0*/  LOP3.LUT R5, R5, 0xfffffffe, RZ, 0xc0, !PT ;  /* 0xfffffffe05057812 */ /* 0x000fc800078ec0ff */
[----:B------:R-:W-:-:S04]  /*1a6f0*/  IADD3 R5, R136, -R5, RZ ;  /* 0x8000000588057210 */ /* 0x000fc80007ffe0ff */
[----:B------:R-:W-:Y:S02]  /*1a700*/  SHF.L.U32 R5, R5, 0x3, RZ ;  /* 0x0000000305057819 */ /* 0x000fe400000006ff */
[----:B-1----:R-:W-:Y:S02]  /*1a710*/  FMNMX.FTZ R6, R9, R6, !PT ;  /* 0x0000000609067209 */ /* 0x002fe40007810000 */
[----:B----4-:R-:W-:-:S03]  /*1a720*/  FMNMX.FTZ R152, R7, R152, !PT ;  /* 0x0000009807987209 */ /* 0x010fc60007810000 */
[----:B------:R-:W1:Y:S01]  /*1a730*/  SHFL.BFLY PT, R153, R6, 0x1, 0x1f ;  /* 0x0c201f0006997f89 */ /* 0x000e6200000e0000 */
[C---:B------:R-:W-:Y:S02]  /*1a740*/  LOP3.LUT R7, R4.reuse, 0xfffffff8, RZ, 0xc0, !PT ;  /* 0xfffffff804077812 */ /* 0x040fe400078ec0ff */
[----:B------:R-:W-:Y:S02]  /*1a750*/  SHF.L.U32 R4, R4, 0x6, RZ ;  /* 0x0000000604047819 */ /* 0x000fe400000006ff */
[----:B------:R-:W-:Y:S02]  /*1a760*/  FSETP.NEU.FTZ.AND P0, PT, R152, -INF , PT ;  /* 0xff8000009800780b */ /* 0x000fe40003f1d000 */
[----:B------:R-:W-:Y:S02]  /*1a770*/  LOP3.LUT R4, R4, 0xfffffe00, RZ, 0xc0, !PT ;  /* 0xfffffe0004047812 */ /* 0x000fe400078ec0ff */
[----:B-1----:R-:W-:Y:S02]  /*1a780*/  FMNMX.FTZ R153, R6, R153, !PT ;  /* 0x0000009906997209 */ /* 0x002fe40007810000 */
[----:B------:R-:W-:-:S02]  /*1a790*/  IADD3 R6, R138, -R7, RZ ;  /* 0x800000078a067210 */ /* 0x000fc40007ffe0ff */
[C---:B------:R-:W-:Y:S02]  /*1a7a0*/  FSETP.NEU.FTZ.AND P1, PT, R153.reuse, -INF , PT ;  /* 0xff8000009900780b */ /* 0x040fe40003f3d000 */
[----:B------:R-:W-:Y:S02]  /*1a7b0*/  SHF.L.U32 R6, R6, 0x6, RZ ;  /* 0x0000000606067819 */ /* 0x000fe400000006ff */
[----:B------:R-:W-:Y:S02]  /*1a7c0*/  FSEL R7, R153, RZ, P1 ;  /* 0x000000ff99077208 */ /* 0x000fe40000800000 */
[----:B------:R-:W-:-:S03]  /*1a7d0*/  LOP3.LUT R6, R6, 0x1c0, RZ, 0xc0, !PT ;  /* 0x000001c006067812 */ /* 0x000fc600078ec0ff */
[----:B------:R-:W-:Y:S01]  /*1a7e0*/  FADD.FTZ R7, R132, -R7 ;  /* 0x8000000784077221 */ /* 0x000fe20000010000 */
[----:B------:R-:W-:Y:S02]  /*1a7f0*/  LOP3.LUT R5, R6, 0x8, R5, 0xf8, !PT ;  /* 0x0000000806057812 */ /* 0x000fe400078ef805 */
[----:B------:R-:W-:-:S04]  /*1a800*/  SHF.R.U32.HI R6, RZ, 0x3, R6 ;  /* 0x00000003ff067819 */ /* 0x000fc80000011606 */
[----:B------:R-:W-:-:S04]  /*1a810*/  LOP3.LUT R5, R5, R6, RZ, 0x3c, !PT ;  /* 0x0000000605057212 */ /* 0x000fc800078e3cff */
[----:B------:R-:W-:-:S04]  /*1a820*/  LOP3.LUT R4, R5, R4, RZ, 0xfc, !PT ;  /* 0x0000000405047212 */ /* 0x000fc800078efcff */
[----:B--2---:R-:W-:Y:S02]  /*1a830*/  SHF.L.U32 R134, R4, 0x1, RZ ;  /* 0x0000000104867819 */ /* 0x004fe400000006ff */
[----:B------:R-:W-:-:S03]  /*1a840*/  FSEL R4, R152, RZ, P0 ;  /* 0x000000ff98047208 */ /* 0x000fc60000000000 */
[----:B------:R-:W-:Y:S02]  /*1a850*/  LDSM.16.MT88.4 R12, [R134+0xc000] ;  /* 0x00c00000860c783b */ /* 0x000fe40000004200 */
[----:B------:R-:W-:Y:S02]  /*1a860*/  FADD.FTZ R5, R3, -R4 ;  /* 0x8000000403057221 */ /* 0x000fe40000010000 */
[C---:B---3--:R-:W-:Y:S02]  /*1a870*/  FMUL.FTZ R155, R154.reuse, R7 ;  /* 0x000000079a9b7220 */ /* 0x048fe40000410000 */
[C---:B------:R-:W-:Y:S02]  /*1a880*/  FMUL.FTZ R9, R154.reuse, R5 ;  /* 0x000000059a097220 */ /* 0x040fe40000410000 */
[C---:B------:R-:W-:Y:S02]  /*1a890*/  FMUL.FTZ R147, R154.reuse, R152 ;  /* 0x000000989a937220 */ /* 0x040fe40000410000 */
[----:B------:R-:W1:Y:S01]  /*1a8a0*/  MUFU.EX2 R132, R9 ;  /* 0x0000000900847308 */ /* 0x000e620000000800 */
[----:B------:R-:W-:-:S02]  /*1a8b0*/  FMUL.FTZ R151, R154, R153 ;  /* 0x000000999a977220 */ /* 0x000fc40000410000 */
[----:B------:R-:W-:-:S03]  /*1a8c0*/  FSEL R147, R147, RZ, P0 ;  /* 0x000000ff93937208 */ /* 0x000fc60000000000 */
[----:B------:R-:W-:Y:S02]  /*1a8d0*/  FSEL R151, R151, RZ, P1 ;  /* 0x000000ff97977208 */ /* 0x000fe40000800000 */
[----:B------:R-:W2:Y:S01]  /*1a8e0*/  MUFU.EX2 R155, R155 ;  /* 0x0000009b009b7308 */ /* 0x000ea20000000800 */
[-CC-:B------:R-:W-:Y:S02]  /*1a8f0*/  FFMA.FTZ R135, R52, R154.reuse, -R147.reuse ;  /* 0x0000009a34877223 */ /* 0x180fe40000010893 */
[----:B------:R-:W3:Y:S01]  /*1a900*/  LDSM.16.MT88.4 R52, [R217+0x10000] ;  /* 0x01000000d934783b */ /* 0x000ee20000004200 */
[-C--:B------:R-:W-:Y:S02]  /*1a910*/  FFMA.FTZ R144, R45, R154.reuse, -R147 ;  /* 0x0000009a2d907223 */ /* 0x080fe40000010893 */
[-CC-:B------:R-:W-:Y:S02]  /*1a920*/  FFMA.FTZ R149, R29, R154.reuse, -R151.reuse ;  /* 0x0000009a1d957223 */ /* 0x180fe40000010897 */
[----:B------:R-:W-:Y:S01]  /*1a930*/  FFMA.FTZ R3, R44, R154, -R151 ;  /* 0x0000009a2c037223 */ /* 0x000fe20000010897 */
[----:B------:R-:W4:Y:S01]  /*1a940*/  LDSM.16.MT88.4 R28, [R216+0xc000] ;  /* 0x00c00000d81c783b */ /* 0x000f220000004200 */
[-C--:B-1----:R-:W-:Y:S01]  /*1a950*/  FMUL.FTZ R42, R98, R132.reuse ;  /* 0x00000084622a7220 */ /* 0x082fe20000410000 */
[----:B------:R-:W-:Y:S01]  /*1a960*/  MUFU.EX2 R144, R144 ;  /* 0x0000009000907308 */ /* 0x000fe20000000800 */
[----:B------:R-:W-:Y:S01]  /*1a970*/  FMUL.FTZ R43, R99, R132 ;  /* 0x00000084632b7220 */ /* 0x000fe20000410000 */
[----:B------:R-:W1:Y:S01]  /*1a980*/  LDSM.16.MT88.4 R44, [R134+0x10000] ;  /* 0x01000000862c783b */ /* 0x000e620000004200 */
[----:B------:R-:W-:-:S02]  /*1a990*/  FFMA.FTZ R146, R238, R154, -R147 ;  /* 0x0000009aee927223 */ /* 0x000fc40000010893 */
[-C--:B--2---:R-:W-:Y:S02]  /*1a9a0*/  FMUL.FTZ R40, R96, R155.reuse ;  /* 0x0000009b60287220 */ /* 0x084fe40000410000 */
[----:B------:R-:W-:Y:S01]  /*1a9b0*/  FMUL.FTZ R41, R97, R155 ;  /* 0x0000009b61297220 */ /* 0x000fe20000410000 */
[----:B------:R-:W2:Y:S01]  /*1a9c0*/  MUFU.EX2 R135, R135 ;  /* 0x0000008700877308 */ /* 0x000ea20000000800 */
[----:B------:R-:W5:Y:S01]  /*1a9d0*/  LDSM.16.MT88.4 R96, [R215+0x10000] ;  /* 0x01000000d760783b */ /* 0x000f620000004200 */
[-C--:B------:R-:W-:Y:S02]  /*1a9e0*/  FFMA.FTZ R145, R50, R154.reuse, -R147 ;  /* 0x0000009a32917223 */ /* 0x080fe40000010893 */
[-CC-:B------:R-:W-:Y:S02]  /*1a9f0*/  FFMA.FTZ R150, R199, R154.reuse, -R151.reuse ;  /* 0x0000009ac7967223 */ /* 0x180fe40000010897 */
[----:B------:R-:W-:Y:S02]  /*1aa00*/  FFMA.FTZ R148, R51, R154, -R151 ;  /* 0x0000009a33947223 */ /* 0x000fe40000010897 */
[----:B------:R-:W-:Y:S01]  /*1aa10*/  MUFU.EX2 R146, R146 ;  /* 0x0000009200927308 */ /* 0x000fe20000000800 */
[----:B------:R-:W-:-:S02]  /*1aa20*/  FMUL.FTZ R34, R106, R132 ;  /* 0x000000846a227220 */ /* 0x000fc40000410000 */
[----:B------:R-:W-:Y:S02]  /*1aa30*/  FMUL.FTZ R35, R107, R132 ;  /* 0x000000846b237220 */ /* 0x000fe40000410000 */
[-C--:B------:R-:W-:Y:S02]  /*1aa40*/  FMUL.FTZ R32, R104, R155.reuse ;  /* 0x0000009b68207220 */ /* 0x080fe40000410000 */
[----:B------:R-:W-:Y:S01]  /*1aa50*/  FMUL.FTZ R33, R105, R155 ;  /* 0x0000009b69217220 */ /* 0x000fe20000410000 */
[----:B------:R-:W3:Y:S01]  /*1aa60*/  MUFU.EX2 R145, R145 ;  /* 0x0000009100917308 */ /* 0x000ee20000000800 */
[--C-:B------:R-:W-:Y:S01]  /*1aa70*/  FFMA.FTZ R106, R49, R154, -R147.reuse ;  /* 0x0000009a316a7223 */ /* 0x100fe20000010893 */
[----:B--2---:R-:W-:Y:S01]  /*1aa80*/  F2FP.BF16.PACK_AB R7, R135, R144 ;  /* 0x000000908707723e */ /* 0x004fe200000010ff */
[-CC-:B------:R-:W-:Y:S02]  /*1aa90*/  FFMA.FTZ R105, R48, R154.reuse, -R147.reuse ;  /* 0x0000009a30697223 */ /* 0x180fe40000010893 */
[----:B------:R-:W-:-:S02]  /*1aaa0*/  FFMA.FTZ R104, R57, R154, -R147 ;  /* 0x0000009a39687223 */ /* 0x000fc40000010893 */
[----:B------:R-:W-:Y:S01]  /*1aab0*/  FFMA.FTZ R107, R56, R154, -R151 ;  /* 0x0000009a386b7223 */ /* 0x000fe20000010897 */
[----:B------:R-:W-:Y:S01]  /*1aac0*/  MUFU.EX2 R150, R150 ;  /* 0x0000009600967308 */ /* 0x000fe20000000800 */
[-C--:B------:R-:W-:Y:S02]  /*1aad0*/  FMUL.FTZ R50, R90, R132.reuse ;  /* 0x000000845a327220 */ /* 0x080fe40000410000 */
[----:B------:R-:W-:Y:S02]  /*1aae0*/  FMUL.FTZ R51, R91, R132 ;  /* 0x000000845b337220 */ /* 0x000fe40000410000 */
[-C--:B------:R-:W-:Y:S02]  /*1aaf0*/  FMUL.FTZ R48, R88, R155.reuse ;  /* 0x0000009b58307220 */ /* 0x080fe40000410000 */
[----:B------:R-:W-:Y:S01]  /*1ab00*/  FMUL.FTZ R49, R89, R155 ;  /* 0x0000009b59317220 */ /* 0x000fe20000410000 */
[----:B------:R-:W2:Y:S01]  /*1ab10*/  MUFU.EX2 R149, R149 ;  /* 0x0000009500957308 */ /* 0x000ea20000000800 */
[----:B---3--:R-:W-:Y:S01]  /*1ab20*/  F2FP.BF16.PACK_AB R5, R145, R146 ;  /* 0x000000929105723e */ /* 0x008fe200000010ff */
[-C--:B------:R-:W-:Y:S01]  /*1ab30*/  FMUL.FTZ R58, R82, R132.reuse ;  /* 0x00000084523a7220 */ /* 0x080fe20000410000 */
[----:B------:R-:W3:Y:S01]  /*1ab40*/  LDSM.16.MT88.4 R88, [R217+0xc800] ;  /* 0x00c80000d958783b */ /* 0x000ee20000004200 */
[----:B------:R-:W-:-:S02]  /*1ab50*/  FMUL.FTZ R59, R83, R132 ;  /* 0x00000084533b7220 */ /* 0x000fc40000410000 */
[-C--:B------:R-:W-:Y:S02]  /*1ab60*/  FMUL.FTZ R56, R80, R155.reuse ;  /* 0x0000009b50387220 */ /* 0x080fe40000410000 */
[----:B------:R-:W-:Y:S01]  /*1ab70*/  MUFU.EX2 R148, R148 ;  /* 0x0000009400947308 */ /* 0x000fe20000000800 */
[-C--:B------:R-:W-:Y:S02]  /*1ab80*/  FMUL.FTZ R57, R81, R155.reuse ;  /* 0x0000009b51397220 */ /* 0x080fe40000410000 */
[-C--:B------:R-:W-:Y:S02]  /*1ab90*/  FMUL.FTZ R86, R86, R132.reuse ;  /* 0x0000008456567220 */ /* 0x080fe40000410000 */
[----:B------:R-:W-:Y:S02]  /*1aba0*/  FMUL.FTZ R87, R87, R132 ;  /* 0x0000008457577220 */ /* 0x000fe40000410000 */
[-C--:B------:R-:W-:Y:S01]  /*1abb0*/  FMUL.FTZ R84, R84, R155.reuse ;  /* 0x0000009b54547220 */ /* 0x080fe20000410000 */
[----:B------:R-:W1:Y:S01]  /*1abc0*/  MUFU.EX2 R3, R3 ;  /* 0x0000000300037308 */ /* 0x000e620000000800 */
[----:B--2---:R-:W-:Y:S01]  /*1abd0*/  F2FP.BF16.PACK_AB R4, R149, R150 ;  /* 0x000000969504723e */ /* 0x004fe200000010ff */
[----:B------:R-:W-:-:S02]  /*1abe0*/  FMUL.FTZ R85, R85, R155 ;  /* 0x0000009b55557220 */ /* 0x000fc40000410000 */
[-C--:B------:R-:W-:Y:S02]  /*1abf0*/  FMUL.FTZ R78, R78, R132.reuse ;  /* 0x000000844e4e7220 */ /* 0x080fe40000410000 */
[-C--:B------:R-:W-:Y:S02]  /*1ac00*/  FMUL.FTZ R79, R79, R132.reuse ;  /* 0x000000844f4f7220 */ /* 0x080fe40000410000 */
[-C--:B------:R-:W-:Y:S01]  /*1ac10*/  FMUL.FTZ R76, R76, R155.reuse ;  /* 0x0000009b4c4c7220 */ /* 0x080fe20000410000 */
[----:B------:R-:W-:Y:S01]  /*1ac20*/  MUFU.EX2 R106, R106 ;  /* 0x0000006a006a7308 */ /* 0x000fe20000000800 */
[-C--:B------:R-:W-:Y:S02]  /*1ac30*/  FMUL.FTZ R77, R77, R155.reuse ;  /* 0x0000009b4d4d7220 */ /* 0x080fe40000410000 */
[-C--:B------:R-:W-:Y:S02]  /*1ac40*/  FMUL.FTZ R10, R130, R132.reuse ;  /* 0x00000084820a7220 */ /* 0x080fe40000410000 */
[----:B------:R-:W-:Y:S01]  /*1ac50*/  FMUL.FTZ R11, R131, R132 ;  /* 0x00000084830b7220 */ /* 0x000fe20000410000 */
[----:B-1----:R-:W-:Y:S01]  /*1ac60*/  F2FP.BF16.PACK_AB R6, R3, R148 ;  /* 0x000000940306723e */ /* 0x002fe200000010ff */
[-C--:B------:R-:W-:Y:S01]  /*1ac70*/  FMUL.FTZ R8, R128, R155.reuse ;  /* 0x0000009b80087220 */ /* 0x080fe20000410000 */
[----:B------:R-:W1:Y:S01]  /*1ac80*/  MUFU.EX2 R105, R105 ;  /* 0x0000006900697308 */ /* 0x000e620000000800 */
        /* <DEDUP_REMOVED lines=8> */
[----:B------:R-:W-:Y:S01]  /*1ad10*/  FMUL.FTZ R27, R115, R132 ;  /* 0x00000084731b7220 */ /* 0x000fe20000410000 */
[----:B------:R-:W-:Y:S01]  /*1ad20*/  HMMA.16816.F32.BF16 R56, R4, R60, R56 ;  /* 0x0000003c0438723c */ /* 0x000fe20000041838 */
[-C--:B------:R-:W-:Y:S01]  /*1ad30*/  FMUL.FTZ R24, R112, R155.reuse ;  /* 0x0000009b70187220 */ /* 0x080fe20000410000 */
[----:B------:R-:W-:Y:S01]  /*1ad40*/  MUFU.EX2 R107, R107 ;  /* 0x0000006b006b7308 */ /* 0x000fe20000000800 */
[----:B------:R-:W-:Y:S01]  /*1ad50*/  FMUL.FTZ R25, R113, R155 ;  /* 0x0000009b71197220 */ /* 0x000fe20000410000 */
[----:B-1----:R-:W-:Y:S01]  /*1ad60*/  F2FP.BF16.PACK_AB R81, R105, R106 ;  /* 0x0000006a6951723e */ /* 0x002fe200000010ff */
[----:B------:R-:W-:-:S02]  /*1ad70*/  FMUL.FTZ R126, R126, R132 ;  /* 0x000000847e7e7220 */ /* 0x000fc40000410000 */
[-C--:B------:R-:W-:Y:S01]  /*1ad80*/  FMUL.FTZ R127, R127, R132.reuse ;  /* 0x000000847f7f7220 */ /* 0x080fe20000410000 */
[C---:B------:R-:W-:Y:S01]  /*1ad90*/  HMMA.16816.F32.BF16 R52, R4.reuse, R54, R84 ;  /* 0x000000360434723c */ /* 0x040fe20000041854 */
[-C--:B------:R-:W-:Y:S01]  /*1ada0*/  FMUL.FTZ R124, R124, R155.reuse ;  /* 0x0000009b7c7c7220 */ /* 0x080fe20000410000 */
[----:B------:R-:W1:Y:S01]  /*1adb0*/  LDSM.16.MT88.4 R84, [R216+0xc800] ;  /* 0x00c80000d854783b */ /* 0x000e620000004200 */
[-C--:B------:R-:W-:Y:S02]  /*1adc0*/  FMUL.FTZ R125, R125, R155.reuse ;  /* 0x0000009b7d7d7220 */ /* 0x080fe40000410000 */
[-C--:B------:R-:W-:Y:S02]  /*1add0*/  FMUL.FTZ R118, R118, R132.reuse ;  /* 0x0000008476767220 */ /* 0x080fe40000410000 */
[----:B------:R-:W-:Y:S01]  /*1ade0*/  FMUL.FTZ R119, R119, R132 ;  /* 0x0000008477777220 */ /* 0x000fe20000410000 */
[----:B------:R-:W-:Y:S01]  /*1adf0*/  HMMA.16816.F32.BF16 R60, R4, R62, R76 ;  /* 0x0000003e043c723c */ /* 0x000fe2000004184c */
[-C--:B------:R-:W-:Y:S01]  /*1ae00*/  FMUL.FTZ R116, R116, R155.reuse ;  /* 0x0000009b74747220 */ /* 0x080fe20000410000 */
[----:B------:R-:W2:Y:S01]  /*1ae10*/  LDSM.16.MT88.4 R76, [R215+0xc800] ;  /* 0x00c80000d74c783b */ /* 0x000ea20000004200 */
[----:B------:R-:W-:-:S02]  /*1ae20*/  FMUL.FTZ R117, R117, R155 ;  /* 0x0000009b75757220 */ /* 0x000fc40000410000 */
[-C--:B------:R-:W-:Y:S02]  /*1ae30*/  FMUL.FTZ R110, R110, R132.reuse ;  /* 0x000000846e6e7220 */ /* 0x080fe40000410000 */
[-C--:B------:R-:W-:Y:S01]  /*1ae40*/  FMUL.FTZ R111, R111, R132.reuse ;  /* 0x000000846f6f7220 */ /* 0x080fe20000410000 */
[C---:B------:R-:W-:Y:S01]  /*1ae50*/  HMMA.16816.F32.BF16 R8, R4.reuse, R12, R8 ;  /* 0x0000000c0408723c */ /* 0x040fe20000041808 */
[-C--:B------:R-:W-:Y:S02]  /*1ae60*/  FMUL.FTZ R108, R108, R155.reuse ;  /* 0x0000009b6c6c7220 */ /* 0x080fe40000410000 */
[-C--:B------:R-:W-:Y:S02]  /*1ae70*/  FMUL.FTZ R109, R109, R155.reuse ;  /* 0x0000009b6d6d7220 */ /* 0x080fe40000410000 */
[-C--:B------:R-:W-:Y:S02]  /*1ae80*/  FMUL.FTZ R102, R102, R132.reuse ;  /* 0x0000008466667220 */ /* 0x080fe40000410000 */
[----:B------:R-:W-:Y:S01]  /*1ae90*/  FMUL.FTZ R103, R103, R132 ;  /* 0x0000008467677220 */ /* 0x000fe20000410000 */
[----:B------:R-:W-:Y:S01]  /*1aea0*/  HMMA.16816.F32.BF16 R16, R4, R20, R16 ;  /* 0x000000140410723c */ /* 0x000fe20000041810 */
[----:B------:R-:W-:-:S02]  /*1aeb0*/  FMUL.FTZ R100, R100, R155 ;  /* 0x0000009b64647220 */ /* 0x000fc40000410000 */
[-C--:B------:R-:W-:Y:S02]  /*1aec0*/  FMUL.FTZ R101, R101, R155.reuse ;  /* 0x0000009b65657220 */ /* 0x080fe40000410000 */
[-C--:B------:R-:W-:Y:S02]  /*1aed0*/  FMUL.FTZ R94, R94, R132.reuse ;  /* 0x000000845e5e7220 */ /* 0x080fe40000410000 */
[-C--:B------:R-:W-:Y:S01]  /*1aee0*/  FMUL.FTZ R95, R95, R132.reuse ;  /* 0x000000845f5f7220 */ /* 0x080fe20000410000 */
[----:B----4-:R-:W-:Y:S01]  /*1aef0*/  HMMA.16816.F32.BF16 R24, R4, R28, R24 ;  /* 0x0000001c0418723c */ /* 0x010fe20000041818 */
[-C--:B------:R-:W-:Y:S02]  /*1af00*/  FMUL.FTZ R92, R92, R155.reuse ;  /* 0x0000009b5c5c7220 */ /* 0x080fe40000410000 */
[----:B------:R-:W-:Y:S02]  /*1af10*/  FMUL.FTZ R93, R93, R155 ;  /* 0x0000009b5d5d7220 */ /* 0x000fe40000410000 */
[----:B------:R-:W-:-:S02]  /*1af20*/  FMUL.FTZ R74, R74, R132 ;  /* 0x000000844a4a7220 */ /* 0x000fc40000410000 */
        /* <DEDUP_REMOVED lines=8> */
[----:B------:R-:W-:Y:S02]  /*1afb0*/  FMUL.FTZ R69, R69, R155 ;  /* 0x0000009b45457220 */ /* 0x000fe40000410000 */
[-C--:B------:R-:W-:Y:S02]  /*1afc0*/  FFMA.FTZ R112, R156, R154.reuse, -R147 ;  /* 0x0000009a9c707223 */ /* 0x080fe40000010893 */
[-C--:B------:R-:W-:Y:S01]  /*1afd0*/  FFMA.FTZ R114, R157, R154.reuse, -R151 ;  /* 0x0000009a9d727223 */ /* 0x080fe20000010897 */
[----:B------:R-:W-:Y:S01]  /*1afe0*/  HMMA.16816.F32.BF16 R12, R4, R14, R124 ;  /* 0x0000000e040c723c */ /* 0x000fe2000004187c */
[-CC-:B------:R-:W-:Y:S01]  /*1aff0*/  FFMA.FTZ R113, R242, R154.reuse, -R147.reuse ;  /* 0x0000009af2717223 */ /* 0x180fe20000010893 */
[----:B------:R-:W-:Y:S01]  /*1b000*/  LDSM.16.MT88.4 R124, [R134+0xf800] ;  /* 0x00f80000867c783b */ /* 0x000fe20000004200 */
[-C--:B------:R-:W-:Y:S01]  /*1b010*/  FFMA.FTZ R156, R243, R154.reuse, -R147 ;  /* 0x0000009af39c7223 */ /* 0x080fe20000010893 */
[----:B------:R-:W-:Y:S01]  /*1b020*/  MUFU.EX2 R112, R112 ;  /* 0x0000007000707308 */ /* 0x000fe20000000800 */
[----:B------:R-:W-:-:S02]  /*1b030*/  FFMA.FTZ R115, R240, R154, -R151 ;  /* 0x0000009af0737223 */ /* 0x000fc40000010897 */
[-CC-:B------:R-:W-:Y:S01]  /*1b040*/  FFMA.FTZ R157, R241, R154.reuse, -R151.reuse ;  /* 0x0000009af19d7223 */ /* 0x180fe20000010897 */
[C---:B------:R-:W-:Y:S01]  /*1b050*/  HMMA.16816.F32.BF16 R20, R4.reuse, R22, R116 ;  /* 0x000000160414723c */ /* 0x040fe20000041874 */
[-C--:B------:R-:W-:Y:S01]  /*1b060*/  FFMA.FTZ R158, R158, R154.reuse, -R151 ;  /* 0x0000009a9e9e7223 */ /* 0x080fe20000010897 */
[----:B------:R-:W-:Y:S01]  /*1b070*/  LDSM.16.MT88.4 R116, [R217+0xf800] ;  /* 0x00f80000d974783b */ /* 0x000fe20000004200 */
[-CC-:B------:R-:W-:Y:S01]  /*1b080*/  FFMA.FTZ R161, R161, R154.reuse, -R147.reuse ;  /* 0x0000009aa1a17223 */ /* 0x180fe20000010893 */
[----:B------:R-:W-:Y:S01]  /*1b090*/  MUFU.EX2 R113, R113 ;  /* 0x0000007100717308 */ /* 0x000fe20000000800 */
[-CC-:B------:R-:W-:Y:S02]  /*1b0a0*/  FFMA.FTZ R168, R197, R154.reuse, -R147.reuse ;  /* 0x0000009ac5a87223 */ /* 0x180fe40000010893 */
[-CC-:B------:R-:W-:Y:S01]  /*1b0b0*/  FFMA.FTZ R171, R196, R154.reuse, -R147.reuse ;  /* 0x0000009ac4ab7223 */ /* 0x180fe20000010893 */
[----:B------:R-:W-:Y:S01]  /*1b0c0*/  HMMA.16816.F32.BF16 R28, R4, R30, R108 ;  /* 0x0000001e041c723c */ /* 0x000fe2000004186c */
[----:B------:R-:W-:-:S02]  /*1b0d0*/  FFMA.FTZ R170, R198, R154, -R147 ;  /* 0x0000009ac6aa7223 */ /* 0x000fc40000010893 */
[-CC-:B------:R-:W-:Y:S01]  /*1b0e0*/  FFMA.FTZ R173, R173, R154.reuse, -R151.reuse ;  /* 0x0000009aadad7223 */ /* 0x180fe20000010897 */
[----:B------:R-:W-:Y:S01]  /*1b0f0*/  MUFU.EX2 R156, R156 ;  /* 0x0000009c009c7308 */ /* 0x000fe20000000800 */
[-CC-:B------:R-:W-:Y:S02]  /*1b100*/  FFMA.FTZ R174, R174, R154.reuse, -R151.reuse ;  /* 0x0000009aaeae7223 */ /* 0x180fe40000010897 */
[-CC-:B------:R-:W-:Y:S01]  /*1b110*/  FFMA.FTZ R110, R249, R154.reuse, -R151.reuse ;  /* 0x0000009af96e7223 */ /* 0x180fe20000010897 */
        /* <DEDUP_REMOVED lines=8> */
[----:B------:R-:W-:Y:S01]  /*1b1a0*/  LDSM.16.MT88.4 R92, [R134+0xc800] ;  /* 0x00c80000865c783b */ /* 0x000fe20000004200 */
[-C--:B------:R-:W-:Y:S02]  /*1b1b0*/  FFMA.FTZ R182, R182, R154.reuse, -R151 ;  /* 0x0000009ab6b67223 */ /* 0x080fe40000010897 */
[----:B------:R-:W4:Y:S01]  /*1b1c0*/  MUFU.EX2 R110, R110 ;  /* 0x0000006e006e7308 */ /* 0x000f220000000800 */
[-CC-:B------:R-:W-:Y:S02]  /*1b1d0*/  FFMA.FTZ R183, R183, R154.reuse, -R147.reuse ;  /* 0x0000009ab7b77223 */ /* 0x180fe40000010893 */
[-CC-:B------:R-:W-:Y:S01]  /*1b1e0*/  FFMA.FTZ R189, R189, R154.reuse, -R147.reuse ;  /* 0x0000009abdbd7223 */ /* 0x180fe20000010893 */
[----:B-----5:R-:W-:Y:S01]  /*1b1f0*/  HMMA.16816.F32.BF16 R72, R4, R96, R72 ;  /* 0x000000600448723c */ /* 0x020fe20000041848 */
[----:B------:R-:W-:-:S02]  /*1b200*/  FFMA.FTZ R190, R190, R154, -R147 ;  /* 0x0000009abebe7223 */ /* 0x000fc40000010893 */
[-C--:B------:R-:W-:Y:S01]  /*1b210*/  FFMA.FTZ R191, R191, R154.reuse, -R147 ;  /* 0x0000009abfbf7223 */ /* 0x080fe20000010893 */
[----:B------:R-:W-:Y:S01]  /*1b220*/  MUFU.EX2 R109, R109 ;  /* 0x0000006d006d7308 */ /* 0x000fe20000000800 */
[-CC-:B------:R-:W-:Y:S02]  /*1b230*/  FFMA.FTZ R187, R187, R154.reuse, -R151.reuse ;  /* 0x0000009abbbb7223 */ /* 0x180fe40000010897 */
[-CC-:B------:R-:W-:Y:S01]  /*1b240*/  FFMA.FTZ R188, R188, R154.reuse, -R151.reuse ;  /* 0x0000009abcbc7223 */ /* 0x180fe20000010897 */
[----:B------:R-:W-:Y:S01]  /*1b250*/  HMMA.16816.F32.BF16 R4, R4, R98, R68 ;  /* 0x000000620404723c */ /* 0x000fe20000041844 */
[----:B------:R-:W5:Y:S01]  /*1b260*/  LDSM.16.MT88.4 R68, [R134+0x10800] ;  /* 0x010800008644783b */ /* 0x000f620000004200 */
[-CC-:B------:R-:W-:Y:S02]  /*1b270*/  FFMA.FTZ R186, R186, R154.reuse, -R151.reuse ;  /* 0x0000009ababa7223 */ /* 0x180fe40000010897 */
[----:B------:R-:W1:Y:S01]  /*1b280*/  MUFU.EX2 R108, R108 ;  /* 0x0000006c006c7308 */ /* 0x000e620000000800 */
[----:B----4-:R-:W-:Y:S01]  /*1b290*/  F2FP.BF16.PACK_AB R80, R110, R107 ;  /* 0x0000006b6e50723e */ /* 0x010fe200000010ff */
[----:B------:R-:W-:Y:S01]  /*1b2a0*/  LDSM.16.MT88.4 R96, [R217+0xd000] ;  /* 0x00d00000d960783b */ /* 0x000fe20000004200 */
[----:B------:R-:W-:-:S02]  /*1b2b0*/  FFMA.FTZ R185, R185, R154, -R151 ;  /* 0x0000009ab9b97223 */ /* 0x000fc40000010897 */
[-C--:B------:R-:W-:Y:S02]  /*1b2c0*/  FFMA.FTZ R184, R184, R154.reuse, -R147 ;  /* 0x0000009ab8b87223 */ /* 0x080fe40000010893 */
[-C--:B------:R-:W-:Y:S01]  /*1b2d0*/  FFMA.FTZ R193, R172, R154.reuse, -R151 ;  /* 0x0000009aacc17223 */ /* 0x080fe20000010897 */
[----:B------:R-:W4:Y:S01]  /*1b2e0*/  MUFU.EX2 R111, R111 ;  /* 0x0000006f006f7308 */ /* 0x000f220000000800 */
[-CC-:B------:R-:W-:Y:S02]  /*1b2f0*/  FFMA.FTZ R181, R181, R154.reuse, -R147.reuse ;  /* 0x0000009ab5b57223 */ /* 0x180fe40000010893 */
[-CC-:B------:R-:W-:Y:S02]  /*1b300*/  FFMA.FTZ R180, R180, R154.reuse, -R147.reuse ;  /* 0x0000009ab4b47223 */ /* 0x180fe40000010893 */
[-C--:B------:R-:W-:Y:S02]  /*1b310*/  FFMA.FTZ R179, R179, R154.reuse, -R147 ;  /* 0x0000009ab3b37223 */ /* 0x080fe40000010893 */
[-CC-:B------:R-:W-:Y:S01]  /*1b320*/  FFMA.FTZ R178, R178, R154.reuse, -R151.reuse ;  /* 0x0000009ab2b27223 */ /* 0x180fe20000010897 */
[----:B-1----:R-:W-:Y:S01]  /*1b330*/  F2FP.BF16.PACK_AB R82, R108, R109 ;  /* 0x0000006d6c52723e */ /* 0x002fe200000010ff */
[----:B------:R-:W1:Y:S01]  /*1b340*/  MUFU.EX2 R115, R115 ;  /* 0x0000007300737308 */ /* 0x000e620000000800 */
[----:B------:R-:W-:-:S02]  /*1b350*/  FFMA.FTZ R177, R177, R154, -R151 ;  /* 0x0000009ab1b17223 */ /* 0x000fc40000010897 */
[-C--:B------:R-:W-:Y:S02]  /*1b360*/  FFMA.FTZ R176, R176, R154.reuse, -R151 ;  /* 0x0000009ab0b07223 */ /* 0x080fe40000010897 */
[----:B------:R-:W-:Y:S01]  /*1b370*/  FFMA.FTZ R172, R169, R154, -R147 ;  /* 0x0000009aa9ac7223 */ /* 0x000fe20000010893 */
[----:B----4-:R-:W-:Y:S02]  /*1b380*/  F2FP.BF16.PACK_AB R83, R111, R104 ;  /* 0x000000686f53723e */ /* 0x010fe400000010ff */
[----:B------:R-:W-:Y:S01]  /*1b390*/  MUFU.EX2 R157, R157 ;  /* 0x0000009d009d7308 */ /* 0x000fe20000000800 */
[-C--:B------:R-:W-:Y:S02]  /*1b3a0*/  FFMA.FTZ R169, R160, R154.reuse, -R151 ;  /* 0x0000009aa0a97223 */ /* 0x080fe40000010897 */
[-CC-:B------:R-:W-:Y:S02]  /*1b3b0*/  FFMA.FTZ R167, R167, R154.reuse, -R147.reuse ;  /* 0x0000009aa7a77223 */ /* 0x180fe40000010893 */
[-CC-:B------:R-:W-:Y:S01]  /*1b3c0*/  FFMA.FTZ R166, R166, R154.reuse, -R147.reuse ;  /* 0x0000009aa6a67223 */ /* 0x180fe20000010893 */
[----:B---3--:R-:W-:Y:S01]  /*1b3d0*/  HMMA.16816.F32.BF16 R16, R80, R88, R16 ;  /* 0x000000585010723c */ /* 0x008fe20000041810 */
[-C--:B------:R-:W-:Y:S01]  /*1b3e0*/  FFMA.FTZ R165, R165, R154.reuse, -R147 ;  /* 0x0000009aa5a57223 */ /* 0x080fe20000010893 */
[----:B------:R-:W3:Y:S01]  /*1b3f0*/  MUFU.EX2 R158, R158 ;  /* 0x0000009e009e7308 */ /* 0x000ee20000000800 */
[----:B------:R-:W-:-:S02]  /*1b400*/  FFMA.FTZ R164, R164, R154, -R151 ;  /* 0x0000009aa4a47223 */ /* 0x000fc40000010897 */
[-CC-:B------:R-:W-:Y:S02]  /*1b410*/  FFMA.FTZ R163, R163, R154.reuse, -R151.reuse ;  /* 0x0000009aa3a37223 */ /* 0x180fe40000010897 */
[-C--:B------:R-:W-:Y:S01]  /*1b420*/  FFMA.FTZ R162, R162, R154.reuse, -R151 ;  /* 0x0000009aa2a27223 */ /* 0x080fe20000010897 */
[C---:B------:R-:W-:Y:S01]  /*1b430*/  HMMA.16816.F32.BF16 R20, R80.reuse, R90, R20 ;  /* 0x0000005a5014723c */ /* 0x040fe20000041814 */
[----:B------:R-:W-:Y:S01]  /*1b440*/  LDSM.16.MT88.4 R88, [R216+0x10800] ;  /* 0x01080000d858783b */ /* 0x000fe20000004200 */
[----:B------:R-:W4:Y:S01]  /*1b450*/  MUFU.EX2 R161, R161 ;  /* 0x000000a100a17308 */ /* 0x000f220000000800 */
[-CC-:B------:R-:W-:Y:S02]  /*1b460*/  FFMA.FTZ R160, R159, R154.reuse, -R147.reuse ;  /* 0x0000009a9fa07223 */ /* 0x180fe40000010893 */
[-CC-:B------:R-:W-:Y:S02]  /*1b470*/  FFMA.FTZ R159, R2, R154.reuse, -R147.reuse ;  /* 0x0000009a029f7223 */ /* 0x180fe40000010893 */
[-CC-:B------:R-:W-:Y:S01]  /*1b480*/  FFMA.FTZ R2, R141, R154.reuse, -R147.reuse ;  /* 0x0000009a8d027223 */ /* 0x180fe20000010893 */
[----:B------:R-:W-:Y:S01]  /*1b490*/  HMMA.16816.F32.BF16 R24, R80, R84, R24 ;  /* 0x000000545018723c */ /* 0x000fe20000041818 */
[-C--:B------:R-:W-:Y:S01]  /*1b4a0*/  FFMA.FTZ R0, R0, R154.reuse, -R147 ;  /* 0x0000009a00007223 */ /* 0x080fe20000010893 */
[----:B------:R-:W-:Y:S01]  /*1b4b0*/  MUFU.EX2 R168, R168 ;  /* 0x000000a800a87308 */ /* 0x000fe20000000800 */
[----:B------:R-:W-:-:S02]  /*1b4c0*/  FFMA.FTZ R140, R140, R154, -R151 ;  /* 0x0000009a8c8c7223 */ /* 0x000fc40000010897 */
[-CC-:B------:R-:W-:Y:S02]  /*1b4d0*/  FFMA.FTZ R137, R137, R154.reuse, -R151.reuse ;  /* 0x0000009a89897223 */ /* 0x180fe40000010897 */
[-CC-:B------:R-:W-:Y:S01]  /*1b4e0*/  FFMA.FTZ R141, R143, R154.reuse, -R151.reuse ;  /* 0x0000009a8f8d7223 */ /* 0x180fe20000010897 */
[C---:B------:R-:W-:Y:S01]  /*1b4f0*/  HMMA.16816.F32.BF16 R28, R80.reuse, R86, R28 ;  /* 0x00000056501c723c */ /* 0x040fe2000004181c */
[----:B------:R-:W1:Y:S01]  /*1b500*/  LDSM.16.MT88.4 R84, [R217+0x10800] ;  /* 0x01080000d954783b */ /* 0x000e620000004200 */
[----:B------:R-:W-:Y:S01]  /*1b510*/  MUFU.EX2 R171, R171 ;  /* 0x000000ab00ab7308 */ /* 0x000fe20000000800 */
[-C--:B------:R-:W-:Y:S02]  /*1b520*/  FFMA.FTZ R142, R142, R154.reuse, -R151 ;  /* 0x0000009a8e8e7223 */ /* 0x080fe40000010897 */
[----:B------:R-:W-:Y:S02]  /*1b530*/  FFMA.FTZ R133, R133, R154, -R147 ;  /* 0x0000009a85857223 */ /* 0x000fe40000010893 */
[----:B------:R-:W-:Y:S01]  /*1b540*/  FFMA.FTZ R132, R245, R132, R146 ;  /* 0x00000084f5847223 */ /* 0x000fe20000010092 */
[----:B--2---:R-:W-:Y:S01]  /*1b550*/  HMMA.16816.F32.BF16 R32, R80, R76, R32 ;  /* 0x0000004c5020723c */ /* 0x004fe20000041820 */
[----:B------:R-:W-:Y:S01]  /*1b560*/  FFMA.FTZ R150, R247, R155, R150 ;  /* 0x0000009bf7967223 */ /* 0x000fe20000010096 */
[----:B------:R-:W-:Y:S01]  /*1b570*/  MUFU.EX2 R170, R170 ;  /* 0x000000aa00aa7308 */ /* 0x000fe20000000800 */
[----:B------:R-:W-:Y:S01]  /*1b580*/  FADD.FTZ R145, R145, R132 ;  /* 0x0000008491917221 */ /* 0x000fe20000010000 */
[----:B------:R-:W-:Y:S01]  /*1b590*/  MOV R132, R153 ;  /* 0x0000009900847202 */ /* 0x000fe20000000f00 */
[----:B------:R-:W-:-:S02]  /*1b5a0*/  FADD.FTZ R149, R149, R150 ;  /* 0x0000009695957221 */ /* 0x000fc40000010000 */
[----:B------:R-:W-:Y:S01]  /*1b5b0*/  FADD.FTZ R144, R144, R145 ;  /* 0x0000009190907221 */ /* 0x000fe20000010000 */
[----:B------:R-:W-:Y:S01]  /*1b5c0*/  HMMA.16816.F32.BF16 R36, R80, R78, R36 ;  /* 0x0000004e5024723c */ /* 0x000fe20000041824 */
[----:B------:R-:W2:Y:S01]  /*1b5d0*/  LDSM.16.MT88.4 R76, [R215+0x10800] ;  /* 0x01080000d74c783b */ /* 0x000ea20000004200 */
[----:B------:R-:W-:Y:S01]  /*1b5e0*/  MUFU.EX2 R173, R173 ;  /* 0x000000ad00ad7308 */ /* 0x000fe20000000800 */
[----:B------:R-:W-:-:S04]  /*1b5f0*/  FADD.FTZ R135, R135, R144 ;  /* 0x0000009087877221 */ /* 0x000fc80000010000 */
[----:B------:R-:W-:Y:S01]  /*1b600*/  FADD.FTZ R106, R106, R135 ;  /* 0x000000876a6a7221 */ /* 0x000fe20000010000 */
[----:B-----5:R-:W-:Y:S02]  /*1b610*/  HMMA.16816.F32.BF16 R40, R80, R68, R40 ;  /* 0x000000445028723c */ /* 0x020fe40000041828 */
[----:B------:R-:W5:Y:S01]  /*1b620*/  MUFU.EX2 R174, R174 ;  /* 0x000000ae00ae7308 */ /* 0x000f620000000800 */
[----:B------:R-:W-:-:S04]  /*1b630*/  FADD.FTZ R105, R105, R106 ;  /* 0x0000006a69697221 */ /* 0x000fc80000010000 */
[----:B------:R-:W-:Y:S01]  /*1b640*/  FADD.FTZ R104, R104, R105 ;  /* 0x0000006968687221 */ /* 0x000fe20000010000 */
[----:B------:R-:W-:Y:S01]  /*1b650*/  HMMA.16816.F32.BF16 R44, R80, R70, R44 ;  /* 0x00000046502c723c */ /* 0x000fe2000004182c */
[----:B------:R-:W2:Y:S01]  /*1b660*/  LDSM.16.MT88.4 R68, [R216+0xd000] ;  /* 0x00d00000d844783b */ /* 0x000ea20000004200 */
[----:B------:R-:W-:Y:S01]  /*1b670*/  MUFU.EX2 R175, R175 ;  /* 0x000000af00af7308 */ /* 0x000fe20000000800 */
[----:B------:R-:W-:-:S05]  /*1b680*/  FADD.FTZ R111, R111, R104 ;  /* 0x000000686f6f7221 */ /* 0x000fca0000010000 */
[C---:B------:R-:W-:Y:S02]  /*1b690*/  HMMA.16816.F32.BF16 R8, R80.reuse, R92, R8 ;  /* 0x0000005c5008723c */ /* 0x040fe40000041808 */
[----:B------:R-:W2:Y:S06]  /*1b6a0*/  MUFU.EX2 R182, R182 ;  /* 0x000000b600b67308 */ /* 0x000eac0000000800 */
[C---:B------:R-:W-:Y:S01]  /*1b6b0*/  HMMA.16816.F32.BF16 R12, R80.reuse, R94, R12 ;  /* 0x0000005e500c723c */ /* 0x040fe2000004180c */
[----:B------:R-:W3:Y:S01]  /*1b6c0*/  LDSM.16.MT88.4 R92, [R134+0xd000] ;  /* 0x00d00000865c783b */ /* 0x000ee20000004200 */
[----:B------:R-:W2:Y:S06]  /*1b6d0*/  MUFU.EX2 R183, R183 ;  /* 0x000000b700b77308 */ /* 0x000eac0000000800 */
[C---:B-1----:R-:W-:Y:S02]  /*1b6e0*/  HMMA.16816.F32.BF16 R48, R80.reuse, R84, R48 ;  /* 0x000000545030723c */ /* 0x042fe40000041830 */
        /* <DEDUP_REMOVED lines=10> */
[----:B------:R-:W1:Y:S06]  /*1b790*/  MUFU.EX2 R188, R188 ;  /* 0x000000bc00bc7308 */ /* 0x000e6c0000000800 */
[----:B------:R-:W-:Y:S01]  /*1b7a0*/  HMMA.16816.F32.BF16 R4, R80, R78, R4 ;  /* 0x0000004e5004723c */ /* 0x000fe20000041804 */
[----:B------:R-:W2:Y:S01]  /*1b7b0*/  LDSM.16.MT88.4 R76, [R134+0x11000] ;  /* 0x01100000864c783b */ /* 0x000ea20000004200 */
[----:B------:R-:W-:Y:S05]  /*1b7c0*/  MUFU.EX2 R186, R186 ;  /* 0x000000ba00ba7308 */ /* 0x000fea0000000800 */
[----:B------:R-:W-:-:S02]  /*1b7d0*/  F2FP.BF16.PACK_AB R80, R115, R114 ;  /* 0x000000727350723e */ /* 0x000fc400000010ff */
[----:B------:R-:W-:Y:S01]  /*1b7e0*/  F2FP.BF16.PACK_AB R81, R113, R112 ;  /* 0x000000707151723e */ /* 0x000fe200000010ff */
[----:B------:R-:W1:Y:S01]  /*1b7f0*/  MUFU.EX2 R185, R185 ;  /* 0x000000b900b97308 */ /* 0x000e620000000800 */
[----:B---3--:R-:W-:Y:S01]  /*1b800*/  F2FP.BF16.PACK_AB R82, R158, R157 ;  /* 0x0000009d9e52723e */ /* 0x008fe200000010ff */
[----:B------:R-:W-:Y:S01]  /*1b810*/  FADD.FTZ R112, R112, R111 ;  /* 0x0000006f70707221 */ /* 0x000fe20000010000 */
[----:B----4-:R-:W-:-:S05]  /*1b820*/  F2FP.BF16.PACK_AB R83, R161, R156 ;  /* 0x0000009ca153723e */ /* 0x010fca00000010ff */
[----:B------:R-:W3:Y:S02]  /*1b830*/  MUFU.EX2 R184, R184 ;  /* 0x000000b800b87308 */ /* 0x000ee40000000800 */
[C---:B------:R-:W-:Y:S06]  /*1b840*/  HMMA.16816.F32.BF16 R24, R80.reuse, R68, R24 ;  /* 0x000000445018723c */ /* 0x040fec0000041818 */
[----:B------:R-:W-:Y:S02]  /*1b850*/  MUFU.EX2 R181, R181 ;  /* 0x000000b500b57308 */ /* 0x000fe40000000800 */
[C---:B------:R-:W-:Y:S01]  /*1b860*/  HMMA.16816.F32.BF16 R28, R80.reuse, R70, R28 ;  /* 0x00000046501c723c */ /* 0x040fe2000004181c */
[----:B------:R-:W4:Y:S05]  /*1b870*/  LDSM.16.MT88.4 R68, [R217+0x11000] ;  /* 0x01100000d944783b */ /* 0x000f2a0000004200 */
        /* <DEDUP_REMOVED lines=9> */
[----:B------:R-:W-:Y:S05]  /*1b910*/  LDSM.16.MT88.4 R92, [R134+0xd800] ;  /* 0x00d80000865c783b */ /* 0x000fea0000004200 */
[----:B------:R-:W-:Y:S02]  /*1b920*/  MUFU.EX2 R176, R176 ;  /* 0x000000b000b07308 */ /* 0x000fe40000000800 */
[C---:B------:R-:W-:Y:S06]  /*1b930*/  HMMA.16816.F32.BF16 R16, R80.reuse, R96, R16 ;  /* 0x000000605010723c */ /* 0x040fec0000041810 */
[----:B------:R-:W1:Y:S02]  /*1b940*/  MUFU.EX2 R193, R193 ;  /* 0x000000c100c17308 */ /* 0x000e640000000800 */
[C---:B----4-:R-:W-:Y:S06]  /*1b950*/  HMMA.16816.F32.BF16 R48, R80.reuse, R68, R48 ;  /* 0x000000445030723c */ /* 0x050fec0000041830 */
[----:B------:R-:W4:Y:S02]  /*1b960*/  MUFU.EX2 R172, R172 ;  /* 0x000000ac00ac7308 */ /* 0x000f240000000800 */
[C---:B------:R-:W-:Y:S01]  /*1b970*/  HMMA.16816.F32.BF16 R52, R80.reuse, R70, R52 ;  /* 0x000000465034723c */ /* 0x040fe20000041834 */
[----:B------:R-:W1:Y:S05]  /*1b980*/  LDSM.16.MT88.4 R68, [R134+0x11800] ;  /* 0x011800008644783b */ /* 0x000e6a0000004200 */
[----:B------:R-:W-:Y:S02]  /*1b990*/  MUFU.EX2 R167, R167 ;  /* 0x000000a700a77308 */ /* 0x000fe40000000800 */
[C---:B------:R-:W-:Y:S01]  /*1b9a0*/  HMMA.16816.F32.BF16 R20, R80.reuse, R98, R20 ;  /* 0x000000625014723c */ /* 0x040fe20000041814 */
[----:B------:R-:W-:Y:S05]  /*1b9b0*/  LDSM.16.MT88.4 R96, [R217+0xd800] ;  /* 0x00d80000d960783b */ /* 0x000fea0000004200 */
[----:B------:R-:W-:Y:S02]  /*1b9c0*/  MUFU.EX2 R166, R166 ;  /* 0x000000a600a67308 */ /* 0x000fe40000000800 */
[C---:B------:R-:W-:Y:S06]  /*1b9d0*/  HMMA.16816.F32.BF16 R32, R80.reuse, R100, R32 ;  /* 0x000000645020723c */ /* 0x040fec0000041820 */
[----:B------:R-:W-:Y:S02]  /*1b9e0*/  MUFU.EX2 R165, R165 ;  /* 0x000000a500a57308 */ /* 0x000fe40000000800 */
        /* <DEDUP_REMOVED lines=10> */
[----:B------:R-:W-:Y:S01]  /*1ba90*/  HMMA.16816.F32.BF16 R4, R80, R86, R4 ;  /* 0x000000565004723c */ /* 0x000fe20000041804 */
[----:B------:R-:W3:Y:S05]  /*1baa0*/  LDSM.16.MT88.4 R84, [R215+0x11800] ;  /* 0x01180000d754783b */ /* 0x000eea0000004200 */
[----:B------:R-:W1:Y:S01]  /*1bab0*/  MUFU.EX2 R160, R160 ;  /* 0x000000a000a07308 */ /* 0x000e620000000800 */
[----:B-----5:R-:W-:-:S02]  /*1bac0*/  F2FP.BF16.PACK_AB R80, R174, R173 ;  /* 0x000000adae50723e */ /* 0x020fc400000010ff */
[----:B------:R-:W-:Y:S02]  /*1bad0*/  F2FP.BF16.PACK_AB R81, R171, R168 ;  /* 0x000000a8ab51723e */ /* 0x000fe400000010ff */
[----:B------:R-:W-:Y:S02]  /*1bae0*/  F2FP.BF16.PACK_AB R82, R182, R175 ;  /* 0x000000afb652723e */ /* 0x000fe400000010ff */
[----:B------:R-:W-:Y:S01]  /*1baf0*/  F2FP.BF16.PACK_AB R83, R183, R170 ;  /* 0x000000aab753723e */ /* 0x000fe200000010ff */
[----:B------:R-:W-:Y:S06]  /*1bb00*/  MUFU.EX2 R0, R0 ;  /* 0x0000000000007308 */ /* 0x000fec0000000800 */
[C---:B--2---:R-:W-:Y:S02]  /*1bb10*/  HMMA.16816.F32.BF16 R24, R80.reuse, R76, R24 ;  /* 0x0000004c5018723c */ /* 0x044fe40000041818 */
[----:B------:R-:W-:Y:S06]  /*1bb20*/  MUFU.EX2 R159, R159 ;  /* 0x0000009f009f7308 */ /* 0x000fec0000000800 */
[C---:B------:R-:W-:Y:S01]  /*1bb30*/  HMMA.16816.F32.BF16 R28, R80.reuse, R78, R28 ;  /* 0x0000004e501c723c */ /* 0x040fe2000004181c */
[----:B------:R-:W2:Y:S01]  /*1bb40*/  LDSM.16.MT88.4 R76, [R217+0x11800] ;  /* 0x01180000d94c783b */ /* 0x000ea20000004200 */
[----:B------:R-:W-:Y:S06]  /*1bb50*/  MUFU.EX2 R2, R2 ;  /* 0x0000000200027308 */ /* 0x000fec0000000800 */
[C---:B-1----:R-:W-:Y:S02]  /*1bb60*/  HMMA.16816.F32.BF16 R40, R80.reuse, R68, R40 ;  /* 0x000000445028723c */ /* 0x042fe40000041828 */
[----:B------:R-:W-:Y:S06]  /*1bb70*/  MUFU.EX2 R140, R140 ;  /* 0x0000008c008c7308 */ /* 0x000fec0000000800 */
[C---:B------:R-:W-:Y:S01]  /*1bb80*/  HMMA.16816.F32.BF16 R44, R80.reuse, R70, R44 ;  /* 0x00000046502c723c */ /* 0x040fe2000004182c */
[----:B------:R-:W1:Y:S01]  /*1bb90*/  LDSM.16.MT88.4 R68, [R216+0xe000] ;  /* 0x00e00000d844783b */ /* 0x000e620000004200 */
[----:B------:R-:W5:Y:S06]  /*1bba0*/  MUFU.EX2 R137, R137 ;  /* 0x0000008900897308 */ /* 0x000f6c0000000800 */
[C---:B---3--:R-:W-:Y:S02]  /*1bbb0*/  HMMA.16816.F32.BF16 R72, R80.reuse, R84, R72 ;  /* 0x000000545048723c */ /* 0x048fe40000041848 */
[----:B------:R-:W-:Y:S05]  /*1bbc0*/  MUFU.EX2 R141, R141 ;  /* 0x0000008d008d7308 */ /* 0x000fea0000000800 */
[----:B------:R-:W-:Y:S01]  /*1bbd0*/  F2FP.BF16.PACK_AB R84, R188, R187 ;  /* 0x000000bbbc54723e */ /* 0x000fe200000010ff */
[C---:B------:R-:W-:Y:S01]  /*1bbe0*/  HMMA.16816.F32.BF16 R4, R80.reuse, R86, R4 ;  /* 0x000000565004723c */ /* 0x040fe20000041804 */
[----:B------:R-:W-:Y:S01]  /*1bbf0*/  F2FP.BF16.PACK_AB R85, R190, R189 ;  /* 0x000000bdbe55723e */ /* 0x000fe200000010ff */
[----:B------:R-:W3:Y:S05]  /*1bc00*/  MUFU.EX2 R142, R142 ;  /* 0x0000008e008e7308 */ /* 0x000eea0000000800 */
[----:B------:R-:W-:Y:S01]  /*1bc10*/  F2FP.BF16.PACK_AB R86, R185, R186 ;  /* 0x000000bab956723e */ /* 0x000fe200000010ff */
[C---:B------:R-:W-:Y:S01]  /*1bc20*/  HMMA.16816.F32.BF16 R32, R80.reuse, R100, R32 ;  /* 0x000000645020723c */ /* 0x040fe20000041820 */
[----:B------:R-:W-:Y:S01]  /*1bc30*/  F2FP.BF16.PACK_AB R87, R184, R191 ;  /* 0x000000bfb857723e */ /* 0x000fe200000010ff */
[----:B------:R-:W1:Y:S06]  /*1bc40*/  MUFU.EX2 R133, R133 ;  /* 0x0000008500857308 */ /* 0x000e6c0000000800 */
[C---:B--2---:R-:W-:Y:S08]  /*1bc50*/  HMMA.16816.F32.BF16 R48, R80.reuse, R76, R48 ;  /* 0x0000004c5030723c */ /* 0x044ff00000041830 */
[----:B------:R-:W-:Y:S01]  /*1bc60*/  HMMA.16816.F32.BF16 R52, R80, R78, R52 ;  /* 0x0000004e5034723c */ /* 0x000fe20000041834 */
[----:B------:R-:W2:Y:S07]  /*1bc70*/  LDSM.16.MT88.4 R76, [R215+0xe000] ;  /* 0x00e00000d74c783b */ /* 0x000eae0000004200 */
[C---:B-1----:R-:W-:Y:S08]  /*1bc80*/  HMMA.16816.F32.BF16 R24, R84.reuse, R68, R24 ;  /* 0x000000445418723c */ /* 0x042ff00000041818 */
[----:B------:R-:W-:Y:S01]  /*1bc90*/  HMMA.16816.F32.BF16 R28, R84, R70, R28 ;  /* 0x00000046541c723c */ /* 0x000fe2000004181c */
[----:B------:R-:W1:Y:S07]  /*1bca0*/  LDSM.16.MT88.4 R68, [R216+0x12000] ;  /* 0x01200000d844783b */ /* 0x000e6e0000004200 */
[C---:B------:R-:W-:Y:S01]  /*1bcb0*/  HMMA.16816.F32.BF16 R36, R80.reuse, R102, R36 ;  /* 0x000000665024723c */ /* 0x040fe20000041824 */
[----:B------:R-:W-:Y:S07]  /*1bcc0*/  LDSM.16.MT88.4 R100, [R134+0xf000] ;  /* 0x00f000008664783b */ /* 0x000fee0000004200 */
[C---:B------:R-:W-:Y:S08]  /*1bcd0*/  HMMA.16816.F32.BF16 R8, R80.reuse, R92, R8 ;  /* 0x0000005c5008723c */ /* 0x040ff00000041808 */
[C---:B------:R-:W-:Y:S01]  /*1bce0*/  HMMA.16816.F32.BF16 R12, R80.reuse, R94, R12 ;  /* 0x0000005e500c723c */ /* 0x040fe2000004180c */
[----:B------:R-:W-:Y:S07]  /*1bcf0*/  LDSM.16.MT88.4 R92, [R217+0xe000] ;  /* 0x00e00000d95c783b */ /* 0x000fee0000004200 */
[C---:B------:R-:W-:Y:S08]  /*1bd00*/  HMMA.16816.F32.BF16 R16, R80.reuse, R96, R16 ;  /* 0x000000605010723c */ /* 0x040ff00000041810 */
[C---:B------:R-:W-:Y:S01]  /*1bd10*/  HMMA.16816.F32.BF16 R20, R80.reuse, R98, R20 ;  /* 0x000000625014723c */ /* 0x040fe20000041814 */
[----:B------:R-:W3:Y:S07]  /*1bd20*/  LDSM.16.MT88.4 R96, [R134+0xe000] ;  /* 0x00e000008660783b */ /* 0x000eee0000004200 */
[C---:B------:R-:W-:Y:S08]  /*1bd30*/  HMMA.16816.F32.BF16 R56, R80.reuse, R88, R56 ;  /* 0x000000585038723c */ /* 0x040ff00000041838 */
[----:B------:R-:W-:Y:S01]  /*1bd40*/  HMMA.16816.F32.BF16 R60, R80, R90, R60 ;  /* 0x0000005a503c723c */ /* 0x000fe2000004183c */
[----:B------:R-:W4:Y:S04]  /*1bd50*/  LDSM.16.MT88.4 R80, [R134+0x12000] ;  /* 0x012000008650783b */ /* 0x000f280000004200 */
[----:B------:R-:W4:Y:S03]  /*1bd60*/  LDSM.16.MT88.4 R88, [R217+0x12000] ;  /* 0x01200000d958783b */ /* 0x000f260000004200 */
[C---:B--2---:R-:W-:Y:S08]  /*1bd70*/  HMMA.16816.F32.BF16 R32, R84.reuse, R76, R32 ;  /* 0x0000004c5420723c */ /* 0x044ff00000041820 */
[C---:B------:R-:W-:Y:S01]  /*1bd80*/  HMMA.16816.F32.BF16 R36, R84.reuse, R78, R36 ;  /* 0x0000004e5424723c */ /* 0x040fe20000041824 */
[----:B------:R-:W2:Y:S07]  /*1bd90*/  LDSM.16.MT88.4 R76, [R215+0x12000] ;  /* 0x01200000d74c783b */ /* 0x000eae0000004200 */
[C---:B-1----:R-:W-:Y:S08]  /*1bda0*/  HMMA.16816.F32.BF16 R56, R84.reuse, R68, R56 ;  /* 0x000000445438723c */ /* 0x042ff00000041838 */
[C---:B------:R-:W-:Y:S01]  /*1bdb0*/  HMMA.16816.F32.BF16 R60, R84.reuse, R70, R60 ;  /* 0x00000046543c723c */ /* 0x040fe2000004183c */
[----:B------:R-:W1:Y:S07]  /*1bdc0*/  LDSM.16.MT88.4 R68, [R215+0xe800] ;  /* 0x00e80000d744783b */ /* 0x000e6e0000004200 */
[C---:B---3--:R-:W-:Y:S08]  /*1bdd0*/  HMMA.16816.F32.BF16 R8, R84.reuse, R96, R8 ;  /* 0x000000605408723c */ /* 0x048ff00000041808 */
[C---:B----4-:R-:W-:Y:S08]  /*1bde0*/  HMMA.16816.F32.BF16 R40, R84.reuse, R80, R40 ;  /* 0x000000505428723c */ /* 0x050ff00000041828 */
[C---:B------:R-:W-:Y:S01]  /*1bdf0*/  HMMA.16816.F32.BF16 R44, R84.reuse, R82, R44 ;  /* 0x00000052542c723c */ /* 0x040fe2000004182c */
[----:B------:R-:W3:Y:S07]  /*1be00*/  LDSM.16.MT88.4 R80, [R217+0xe800] ;  /* 0x00e80000d950783b */ /* 0x000eee0000004200 */
[C---:B------:R-:W-:Y:S08]  /*1be10*/  HMMA.16816.F32.BF16 R48, R84.reuse, R88, R48 ;  /* 0x000000585430723c */ /* 0x040ff00000041830 */
[C---:B------:R-:W-:Y:S01]  /*1be20*/  HMMA.16816.F32.BF16 R52, R84.reuse, R90, R52 ;  /* 0x0000005a5434723c */ /* 0x040fe20000041834 */
[----:B------:R-:W4:Y:S07]  /*1be30*/  LDSM.16.MT88.4 R88, [R216+0xe800] ;  /* 0x00e80000d858783b */ /* 0x000f2e0000004200 */
[C---:B------:R-:W-:Y:S01]  /*1be40*/  HMMA.16816.F32.BF16 R12, R84.reuse, R98, R12 ;  /* 0x00000062540c723c */ /* 0x040fe2000004180c */
[----:B------:R-:W-:Y:S07]  /*1be50*/  LDSM.16.MT88.4 R96, [R217+0xf000] ;  /* 0x00f00000d960783b */ /* 0x000fee0000004200 */
[C---:B------:R-:W-:Y:S08]  /*1be60*/  HMMA.16816.F32.BF16 R16, R84.reuse, R92, R16 ;  /* 0x0000005c5410723c */ /* 0x040ff00000041810 */
[C---:B------:R-:W-:Y:S01]  /*1be70*/  HMMA.16816.F32.BF16 R20, R84.reuse, R94, R20 ;  /* 0x0000005e5414723c */ /* 0x040fe20000041814 */
[----:B------:R-:W3:Y:S07]  /*1be80*/  LDSM.16.MT88.4 R92, [R134+0xe800] ;  /* 0x00e80000865c783b */ /* 0x000eee0000004200 */
[C---:B--2---:R-:W-:Y:S08]  /*1be90*/  HMMA.16816.F32.BF16 R72, R84.reuse, R76, R72 ;  /* 0x0000004c5448723c */ /* 0x044ff00000041848 */
[----:B------:R-:W-:Y:S01]  /*1bea0*/  HMMA.16816.F32.BF16 R4, R84, R78, R4 ;  /* 0x0000004e5404723c */ /* 0x000fe20000041804 */
[----:B------:R-:W-:Y:S06]  /*1beb0*/  LDSM.16.MT88.4 R76, [R134+0x12800] ;  /* 0x01280000864c783b */ /* 0x000fec0000004200 */
[----:B------:R-:W-:-:S02]  /*1bec0*/  F2FP.BF16.PACK_AB R84, R177, R178 ;  /* 0x000000b2b154723e */ /* 0x000fc400000010ff */
        /* <DEDUP_REMOVED lines=16> */
[C---:B------:R-:W-:Y:S01]  /*1bfd0*/  HMMA.16816.F32.BF16 R12, R84.reuse, R94, R12 ;  /* 0x0000005e540c723c */ /* 0x040fe2000004180c */
[----:B------:R-:W-:Y:S07]  /*1bfe0*/  LDSM.16.MT88.4 R92, [R216+0xf000] ;  /* 0x00f00000d85c783b */ /* 0x000fee0000004200 */
[C---:B------:R-:W-:Y:S08]  /*1bff0*/  HMMA.16816.F32.BF16 R40, R84.reuse, R76, R40 ;  /* 0x0000004c5428723c */ /* 0x040ff00000041828 */
[C---:B------:R-:W-:Y:S01]  /*1c000*/  HMMA.16816.F32.BF16 R44, R84.reuse, R78, R44 ;  /* 0x0000004e542c723c */ /* 0x040fe2000004182c */
[----:B------:R-:W4:Y:S07]  /*1c010*/  LDSM.16.MT88.4 R76, [R215+0xf000] ;  /* 0x00f00000d74c783b */ /* 0x000f2e0000004200 */
[C---:B--2---:R-:W-:Y:S08]  /*1c020*/  HMMA.16816.F32.BF16 R48, R84.reuse, R80, R48 ;  /* 0x000000505430723c */ /* 0x044ff00000041830 */
[C---:B------:R-:W-:Y:S01]  /*1c030*/  HMMA.16816.F32.BF16 R52, R84.reuse, R82, R52 ;  /* 0x000000525434723c */ /* 0x040fe20000041834 */
[----:B------:R-:W2:Y:S07]  /*1c040*/  LDSM.16.MT88.4 R80, [R134+0x13000] ;  /* 0x013000008650783b */ /* 0x000eae0000004200 */
[C---:B---3--:R-:W-:Y:S08]  /*1c050*/  HMMA.16816.F32.BF16 R56, R84.reuse, R88, R56 ;  /* 0x000000585438723c */ /* 0x048ff00000041838 */
[----:B------:R-:W-:Y:S01]  /*1c060*/  HMMA.16816.F32.BF16 R60, R84, R90, R60 ;  /* 0x0000005a543c723c */ /* 0x000fe2000004183c */
[----:B------:R-:W3:Y:S06]  /*1c070*/  LDSM.16.MT88.4 R88, [R216+0x13000] ;  /* 0x01300000d858783b */ /* 0x000eec0000004200 */
[----:B------:R-:W-:-:S02]  /*1c080*/  F2FP.BF16.PACK_AB R84, R163, R164 ;  /* 0x000000a4a354723e */ /* 0x000fc400000010ff */
[----:B------:R-:W-:Y:S02]  /*1c090*/  F2FP.BF16.PACK_AB R85, R166, R167 ;  /* 0x000000a7a655723e */ /* 0x000fe400000010ff */
[----:B------:R-:W-:Y:S02]  /*1c0a0*/  F2FP.BF16.PACK_AB R86, R169, R162 ;  /* 0x000000a2a956723e */ /* 0x000fe400000010ff */
[----:B------:R-:W-:-:S07]  /*1c0b0*/  F2FP.BF16.PACK_AB R87, R160, R165 ;  /* 0x000000a5a057723e */ /* 0x000fce00000010ff */
[C---:B------:R-:W-:Y:S08]  /*1c0c0*/  HMMA.16816.F32.BF16 R8, R84.reuse, R100, R8 ;  /* 0x000000645408723c */ /* 0x040ff00000041808 */
[C---:B------:R-:W-:Y:S01]  /*1c0d0*/  HMMA.16816.F32.BF16 R12, R84.reuse, R102, R12 ;  /* 0x00000066540c723c */ /* 0x040fe2000004180c */
[----:B------:R-:W-:Y:S07]  /*1c0e0*/  LDSM.16.MT88.4 R100, [R215+0xf800] ;  /* 0x00f80000d764783b */ /* 0x000fee0000004200 */
[C---:B-1----:R-:W-:Y:S07]  /*1c0f0*/  HMMA.16816.F32.BF16 R48, R84.reuse, R68, R48 ;  /* 0x000000445430723c */ /* 0x042fee0000041830 */
[----:B-----5:R-:W-:Y:S01]  /*1c100*/  F2FP.BF16.PACK_AB R68, R137, R140 ;  /* 0x0000008c8944723e */ /* 0x020fe200000010ff */
[----:B------:R-:W-:Y:S01]  /*1c110*/  HMMA.16816.F32.BF16 R52, R84, R70, R52 ;  /* 0x000000465434723c */ /* 0x000fe20000041834 */
[----:B------:R-:W-:-:S06]  /*1c120*/  F2FP.BF16.PACK_AB R69, R159, R0 ;  /* 0x000000009f45723e */ /* 0x000fcc00000010ff */
[----:B------:R-:W-:Y:S01]  /*1c130*/  F2FP.BF16.PACK_AB R70, R142, R141 ;  /* 0x0000008d8e46723e */ /* 0x000fe200000010ff */
[----:B----4-:R-:W-:Y:S01]  /*1c140*/  HMMA.16816.F32.BF16 R32, R84, R76, R32 ;  /* 0x0000004c5420723c */ /* 0x010fe20000041820 */
[----:B------:R-:W-:-:S07]  /*1c150*/  F2FP.BF16.PACK_AB R71, R133, R2 ;  /* 0x000000028547723e */ /* 0x000fce00000010ff */
[C---:B------:R-:W-:Y:S01]  /*1c160*/  HMMA.16816.F32.BF16 R128, R68.reuse, R124, R8 ;  /* 0x0000007c4480723c */ /* 0x040fe20000041808 */
[----:B------:R-:W-:Y:S07]  /*1c170*/  LDSM.16.MT88.4 R8, [R216+0xf800] ;  /* 0x00f80000d808783b */ /* 0x000fee0000004200 */
[----:B------:R-:W-:Y:S07]  /*1c180*/  HMMA.16816.F32.BF16 R124, R68, R126, R12 ;  /* 0x0000007e447c723c */ /* 0x000fee000004180c */
[----:B------:R-:W-:Y:S01]  /*1c190*/  FADD.FTZ R12, R148, R149 ;  /* 0x00000095940c7221 */ /* 0x000fe20000010000 */
[----:B------:R-:W-:Y:S01]  /*1c1a0*/  HMMA.16816.F32.BF16 R36, R84, R78, R36 ;  /* 0x0000004e5424723c */ /* 0x000fe20000041824 */
[----:B------:R-:W1:Y:S02]  /*1c1b0*/  LDSM.16.MT88.4 R76, [R215+0x13000] ;  /* 0x01300000d74c783b */ /* 0x000e640000004200 */
[----:B------:R-:W-:-:S04]  /*1c1c0*/  FADD.FTZ R12, R3, R12 ;  /* 0x0000000c030c7221 */ /* 0x000fc80000010000 */
[----:B------:R-:W-:Y:S01]  /*1c1d0*/  FADD.FTZ R107, R107, R12 ;  /* 0x0000000c6b6b7221 */ /* 0x000fe20000010000 */
[----:B------:R-:W-:Y:S03]  /*1c1e0*/  HMMA.16816.F32.BF16 R24, R84, R92, R24 ;  /* 0x0000005c5418723c */ /* 0x000fe60000041818 */
[----:B------:R-:W-:-:S04]  /*1c1f0*/  FADD.FTZ R110, R110, R107 ;  /* 0x0000006b6e6e7221 */ /* 0x000fc80000010000 */
[----:B------:R-:W-:Y:S01]  /*1c200*/  FADD.FTZ R3, R109, R110 ;  /* 0x0000006e6d037221 */ /* 0x000fe20000010000 */
[----:B------:R-:W-:Y:S01]  /*1c210*/  HMMA.16816.F32.BF16 R28, R84, R94, R28 ;  /* 0x0000005e541c723c */ /* 0x000fe2000004181c */
[----:B------:R-:W4:Y:S02]  /*1c220*/  LDSM.16.MT88.4 R92, [R134+0x13800] ;  /* 0x01380000865c783b */ /* 0x000f240000004200 */
        /* <DEDUP_REMOVED lines=22> */
[----:B---3--:R-:W-:Y:S01]  /*1c390*/  HMMA.16816.F32.BF16 R56, R84, R88, R56 ;  /* 0x000000585438723c */ /* 0x008fe20000041838 */
        /* <DEDUP_REMOVED lines=17> */
[----:B------:R-:W-:Y:S01]  /*1c4b0*/  FADD.FTZ R193, R193, R176 ;  /* 0x000000b0c1c17221 */ /* 0x000fe20000010000 */
[----:B------:R-:W2:Y:S01]  /*1c4c0*/  LDSM.16.MT88.4 R76, [R216+0x13800] ;  /* 0x01380000d84c783b */ /* 0x000ea20000004200 */
[----:B------:R-:W-:Y:S02]  /*1c4d0*/  FADD.FTZ R167, R167, R172 ;  /* 0x000000aca7a77221 */ /* 0x000fe40000010000 */
[C---:B------:R-:W-:Y:S01]  /*1c4e0*/  HMMA.16816.F32.BF16 R112, R68.reuse, R8, R24 ;  /* 0x000000084470723c */ /* 0x040fe20000041818 */
        /* <DEDUP_REMOVED lines=9> */
[C---:B----4-:R-:W-:Y:S01]  /*1c580*/  HMMA.16816.F32.BF16 R96, R68.reuse, R92, R40 ;  /* 0x0000005c4460723c */ /* 0x050fe20000041828 */
[----:B------:R-:W-:Y:S01]  /*1c590*/  FADD.FTZ R0, R0, R3 ;  /* 0x0000000300007221 */ /* 0x000fe20000010000 */
[----:B------:R-:W-:Y:S01]  /*1c5a0*/  MOV R3, R152 ;  /* 0x0000009800037202 */ /* 0x000fe20000000f00 */
        /* <DEDUP_REMOVED lines=8> */
[C---:B------:R-:W-:Y:S08]  /*1c630*/  HMMA.16816.F32.BF16 R104, R68.reuse, R100, R32 ;  /* 0x000000644468723c */ /* 0x040ff00000041820 */
[C---:B-1----:R-:W-:Y:S08]  /*1c640*/  HMMA.16816.F32.BF16 R88, R68.reuse, R84, R48 ;  /* 0x000000544458723c */ /* 0x042ff00000041830 */
[C---:B--2---:R-:W-:Y:S08]  /*1c650*/  HMMA.16816.F32.BF16 R80, R68.reuse, R76, R56 ;  /* 0x0000004c4450723c */ /* 0x044ff00000041838 */
[C---:B------:R-:W-:Y:S08]  /*1c660*/  HMMA.16816.F32.BF16 R92, R68.reuse, R94, R44 ;  /* 0x0000005e445c723c */ /* 0x040ff0000004182c */
[C---:B------:R-:W-:Y:S08]  /*1c670*/  HMMA.16816.F32.BF16 R116, R68.reuse, R118, R20 ;  /* 0x000000764474723c */ /* 0x040ff00000041814 */
[C---:B------:R-:W-:Y:S08]  /*1c680*/  HMMA.16816.F32.BF16 R100, R68.reuse, R102, R36 ;  /* 0x000000664464723c */ /* 0x040ff00000041824 */
[C---:B------:R-:W-:Y:S08]  /*1c690*/  HMMA.16816.F32.BF16 R84, R68.reuse, R86, R52 ;  /* 0x000000564454723c */ /* 0x040ff00000041834 */
[C---:B------:R-:W-:Y:S08]  /*1c6a0*/  HMMA.16816.F32.BF16 R76, R68.reuse, R78, R60 ;  /* 0x0000004e444c723c */ /* 0x040ff0000004183c */
[C---:B---3--:R-:W-:Y:S08]  /*1c6b0*/  HMMA.16816.F32.BF16 R72, R68.reuse, R8, R72 ;  /* 0x000000084448723c */ /* 0x048ff00000041848 */
[----:B------:R-:W-:Y:S11]  /*1c6c0*/  HMMA.16816.F32.BF16 R68, R68, R10, R4 ;  /* 0x0000000a4444723c */ /* 0x000ff60000041804 */
[----:B------:R-:W-:Y:S08]  /*1c6d0*/  @!UPT UIADD3 URZ, URZ, URZ, URZ ;  /* 0x0000003f3f3ff290 */ /* 0x000ff0000fffe03f */
.L_x_4076:
[----:B------:R-:W-:Y:S05]  /*1c6e0*/  @!P5 BRA `(.L_x_4085) ;  /* 0x000048500000d947 */ /* 0x000fea0003800000 */
[C---:B------:R-:W-:Y:S01]  /*1c6f0*/  SHF.L.U64.HI R238, R66.reuse, 0x5, R67 ;  /* 0x0000000542ee7819 */ /* 0x040fe20000010243 */
[----:B------:R-:W-:Y:S01]  /*1c700*/  IMAD.SHL.U32 R241, R66, 0x20, RZ ;  /* 0x0000002042f17824 */ /* 0x000fe200078e00ff */
[C---:B------:R-:W-:Y:S01]  /*1c710*/  SHF.L.U64.HI R240, R64.reuse, 0x5, R65 ;  /* 0x0000000540f07819 */ /* 0x040fe20000010241 */
[----:B------:R-:W-:Y:S01]  /*1c720*/  IMAD.SHL.U32 R243, R64, 0x20, RZ ;  /* 0x0000002040f37824 */ /* 0x000fe200078e00ff */
[----:B------:R-:W-:Y:S01]  /*1c730*/  MOV R0, R3 ;  /* 0x0000000300007202 */ /* 0x000fe20000000f00 */
[----:B------:R-:W-:-:S02]  /*1c740*/  IMAD.MOV.U32 R137, RZ, RZ, R132 ;  /* 0x000000ffff897224 */ /* 0x000fc400078e0084 */
.L_x_4094:
        /* <DEDUP_REMOVED lines=24> */
[----:B------:R-:W-:Y:S02]  /*1c8d0*/  ISETP.GE.AND P0, PT, R3, RZ, PT ;  /* 0x000000ff0300720c */ /* 0x000fe40003f06270 */
[-C--:B------:R-:W-:Y:S01]  /*1c8e0*/  LOP3.LUT R3, RZ, R10.reuse, RZ, 0x33, !PT ;  /* 0x0000000aff037212 */ /* 0x080fe200078e33ff */
        /* <DEDUP_REMOVED lines=20> */
[----:B------:R-:W-:Y:S01]  /*1ca30*/  ISETP.NE.AND P1, PT, R10, RZ, PT ;  /* 0x000000ff0a00720c */ /* 0x000fe20003f25270 */
[----:B------:R-:W3:Y:S08]  /*1ca40*/  LD.E.64 R6, [R12.64+0x40] ;  /* 0x000040040c067980 */ /* 0x000ef0000c101b00 */
        /* <DEDUP_REMOVED lines=26> */
.L_x_4087:
[----:B------:R-:W-:Y:S02]  /*1cbf0*/  ULDC.64 UR4, c[0x0][0x118] ;  /* 0x0000460000047ab9 */ /* 0x000fe40000000a00 */
[----:B------:R-:W2:Y:S02]  /*1cc00*/  LD.E R10, [R12.64+0x40] ;  /* 0x000040040c0a7980 */ /* 0x000ea4000c101900 */
[----:B--2---:R-:W-:Y:S04]  /*1cc10*/  LEA R10, -R10, RZ, 0x7 ;  /* 0x000000ff0a0a7211 */ /* 0x004fe800078e39ff */
[----:B------:R-:W-:Y:S02]  /*1cc20*/  SHF.R.S32.HI R5, RZ, 0x1f, R10 ;  /* 0x0000001fff057819 */ /* 0x000fe4000001140a */
.L_x_4088:
[----:B------:R-:W-:Y:S05]  /*1cc30*/  BSYNC B0 ;  /* 0x0000000000007941 */ /* 0x000fea0003800000 */
.L_x_4086:
        /* <DEDUP_REMOVED lines=26> */
[----:B------:R-:W-:Y:S01]  /*1cde0*/  IADD3 R2, P0, R2, 0x160, RZ ;  /* 0x0000016002027810 */ /* 0x000fe20007f1e0ff */
[----:B------:R2:W-:Y:S03]  /*1cdf0*/  LDGSTS.E.BYPASS.LTC128B.128 [R239+0x11000], [R8.64+0x80] ;  /* 0x1100008008ef7fae */ /* 0x0005e6000b901d44 */
[----:B------:R-:W-:Y:S02]  /*1ce00*/  IADD3.X R3, RZ, c[0x0][0x44], RZ, P0, !PT ;  /* 0x00001100ff037a10 */ /* 0x000fe400007fe4ff */
[----:B------:R-:W-:Y:S03]  /*1ce10*/  ISETP.GT.AND P0, PT, R234, R225, PT ;  /* 0x000000e1ea00720c */ /* 0x000fe60003f04270 */
        /* <DEDUP_REMOVED lines=213> */
[----:B------:R-:W1:Y:S01]  /*1db70*/  MUFU.TANH R146, R11 ;  /* 0x0000000b00927308 */ /* 0x000e620000002400 */
[-C--:B------:R-:W-:Y:S09]  /*1db80*/  FMUL.FTZ R19, R19, R242.reuse ;  /* 0x000000f213137220 */ /* 0x080ff20000410000 */
[----:B------:R5:W1:Y:S10]  /*1db90*/  MUFU.TANH R151, R8 ;  /* 0x0000000800977308 */ /* 0x000a740000002400 */
[----:B------:R-:W1:Y:S01]  /*1dba0*/  MUFU.TANH R140, R140 ;  /* 0x0000008c008c7308 */ /* 0x000e620000002400 */
[C---:B---3--:R-:W-:Y:S09]  /*1dbb0*/  HMMA.16816.F32.BF16 R20, R192.reuse, R4, R20 ;  /* 0x00000004c014723c */ /* 0x048ff20000041814 */
[----:B------:R-:W3:Y:S01]  /*1dbc0*/  MUFU.TANH R142, R142 ;  /* 0x0000008e008e7308 */ /* 0x000ee20000002400 */
[C---:B------:R-:W-:Y:S01]  /*1dbd0*/  HMMA.16816.F32.BF16 R24, R192.reuse, R6, R24 ;  /* 0x00000006c018723c */ /* 0x040fe20000041818 */
[----:B------:R-:W-:Y:S08]  /*1dbe0*/  LDSM.16.M88.4 R4, [R207+0x6000] ;  /* 0x00600000cf04783b */ /* 0x000ff00000000200 */
[----:B------:R-:W1:Y:S01]  /*1dbf0*/  MUFU.TANH R143, R143 ;  /* 0x0000008f008f7308 */ /* 0x000e620000002400 */
[----:B-----5:R-:W5:Y:S04]  /*1dc00*/  LDSM.16.M88.4 R8, [R207+0x5800] ;  /* 0x00580000cf08783b */ /* 0x020f680000000200 */
        /* <DEDUP_REMOVED lines=9> */
[-C--:B------:R-:W-:Y:S09]  /*1dca0*/  FMUL.FTZ R27, R27, R242.reuse ;  /* 0x000000f21b1b7220 */ /* 0x080ff20000410000 */
[----:B------:R1:W1:Y:S10]  /*1dcb0*/  MUFU.TANH R251, R14 ;  /* 0x0000000e00fb7308 */ /* 0x0002740000002400 */
[----:B------:R1:W1:Y:S01]  /*1dcc0*/  MUFU.TANH R250, R15 ;  /* 0x0000000f00fa7308 */ /* 0x0002620000002400 */
[C---:B-----5:R-:W-:Y:S08]  /*1dcd0*/  HMMA.16816.F32.BF16 R28, R192.reuse, R8, R28 ;  /* 0x00000008c01c723c */ /* 0x060ff0000004181c */
[C---:B------:R-:W-:Y:S01]  /*1dce0*/  HMMA.16816.F32.BF16 R32, R192.reuse, R10, R32 ;  /* 0x0000000ac020723c */ /* 0x040fe20000041820 */
[----:B------:R-:W1:Y:S01]  /*1dcf0*/  MUFU.TANH R161, R161 ;  /* 0x000000a100a17308 */ /* 0x000e620000002400 */
[----:B------:R-:W5:Y:S06]  /*1dd00*/  LDSM.16.M88.4 R8, [R207+0x6800] ;  /* 0x00680000cf08783b */ /* 0x000f6c0000000200 */
[C---:B------:R-:W-:Y:S03]  /*1dd10*/  HMMA.16816.F32.BF16 R36, R192.reuse, R4, R36 ;  /* 0x00000004c024723c */ /* 0x040fe60000041824 */
[----:B------:R1:W1:Y:S05]  /*1dd20*/  MUFU.TANH R164, R17 ;  /* 0x0000001100a47308 */ /* 0x00026a0000002400 */
[C---:B------:R-:W-:Y:S01]  /*1dd30*/  HMMA.16816.F32.BF16 R40, R192.reuse, R6, R40 ;  /* 0x00000006c028723c */ /* 0x040fe20000041828 */
[----:B------:R-:W1:Y:S03]  /*1dd40*/  LDSM.16.M88.4 R4, [R207+0x7000] ;  /* 0x00700000cf04783b */ /* 0x000e660000000200 */
        /* <DEDUP_REMOVED lines=12> */
[----:B------:R-:W2:Y:S01]  /*1de10*/  MUFU.TANH R167, R167 ;  /* 0x000000a700a77308 */ /* 0x000ea20000002400 */
[C---:B-----5:R-:W-:Y:S03]  /*1de20*/  HMMA.16816.F32.BF16 R44, R192.reuse, R8, R44 ;  /* 0x00000008c02c723c */ /* 0x060fe6000004182c */
[-C--:B------:R-:W-:Y:S02]  /*1de30*/  FMUL.FTZ R37, R37, R242.reuse ;  /* 0x000000f225257220 */ /* 0x080fe40000410000 */
[-C--:B------:R-:W-:Y:S02]  /*1de40*/  FMUL.FTZ R38, R38, R242.reuse ;  /* 0x000000f226267220 */ /* 0x080fe40000410000 */
[-C--:B------:R-:W-:Y:S01]  /*1de50*/  FMUL.FTZ R39, R39, R242.reuse ;  /* 0x000000f227277220 */ /* 0x080fe20000410000 */
[C---:B------:R-:W-:Y:S01]  /*1de60*/  HMMA.16816.F32.BF16 R48, R192.reuse, R10, R48 ;  /* 0x0000000ac030723c */ /* 0x040fe20000041830 */
[----:B------:R2:W2:Y:S01]  /*1de70*/  MUFU.TANH R170, R21 ;  /* 0x0000001500aa7308 */ /* 0x0004a20000002400 */
[----:B------:R-:W5:Y:S01]  /*1de80*/  LDSM.16.M88.4 R8, [R207+0x7800] ;  /* 0x00780000cf08783b */ /* 0x000f620000000200 */
[----:B------:R-:W-:Y:S04]  /*1de90*/  DEPBAR.LE SB0, 0x0 ;  /* 0x000080000000791a */ /* 0x000fe80000000000 */
[-C--:B------:R-:W-:Y:S01]  /*1dea0*/  FMUL.FTZ R41, R41, R242.reuse ;  /* 0x000000f229297220 */ /* 0x080fe20000410000 */
[C---:B-1----:R-:W-:Y:S03]  /*1deb0*/  HMMA.16816.F32.BF16 R52, R192.reuse, R4, R52 ;  /* 0x00000004c034723c */ /* 0x042fe60000041834 */
        /* <DEDUP_REMOVED lines=11> */
[----:B------:R-:W1:Y:S01]  /*1df70*/  MUFU.TANH R173, R173 ;  /* 0x000000ad00ad7308 */ /* 0x000e620000002400 */
        /* <DEDUP_REMOVED lines=19> */
[----:B------:R-:W1:Y:S01]  /*1e0b0*/  MUFU.TANH R180, R180 ;  /* 0x000000b400b47308 */ /* 0x000e620000002400 */
        /* <DEDUP_REMOVED lines=45> */
[----:B--234-:R-:W-:Y:S01]  /*1e390*/  ISETP.NE.U32.AND P0, PT, R236, RZ, PT ;  /* 0x000000ffec00720c */ /* 0x01cfe20003f05070 */
[----:B------:R-:W-:Y:S03]  /*1e3a0*/  BSSY B0, `(.L_x_4091) ;  /* 0x0000047000007945 */ /* 0x000fe60003800000 */
[----:B------:R-:W-:Y:S11]  /*1e3b0*/  ISETP.NE.AND.EX P0, PT, R237, RZ, PT, P0 ;  /* 0x000000ffed00720c */ /* 0x000ff60003f05300 */
[----:B------:R-:W-:Y:S02]  /*1e3c0*/  @!UPT UIADD3 URZ, URZ, URZ, URZ ;  /* 0x0000003f3f3ff290 */ /* 0x000fe4000fffe03f */
[----:B------:R-:W-:-:S05]  /*1e3d0*/  @!P0 BRA `(.L_x_4092) ;  /* 0x000003f000008947 */ /* 0x000fca0003800000 */
[----:B------:R-:W-:Y:S02]  /*1e3e0*/  ULDC.64 UR4, c[0x0][0x118] ;  /* 0x0000460000047ab9 */ /* 0x000fe40000000a00 */
[----:B------:R-:W2:Y:S02]  /*1e3f0*/  LD.E R13, [R2.64+0x170] ;  /* 0x00017004020d7980 */ /* 0x000ea4000c101900 */
[-C--:B--2---:R-:W-:Y:S02]  /*1e400*/  IABS R8, R13.reuse ;  /* 0x0000000d00087213 */ /* 0x084fe40000000000 */
[-C--:B------:R-:W-:Y:S02]  /*1e410*/  IABS R6, R13.reuse ;  /* 0x0000000d00067213 */ /* 0x080fe40000000000 */
[----:B------:R-:W2:Y:S03]  /*1e420*/  I2F.RP R9, R8 ;  /* 0x0000000800097306 */ /* 0x000ea60000209400 */
[----:B------:R-:W-:Y:S07]  /*1e430*/  IMAD.MOV R6, RZ, RZ, -R6 ;  /* 0x000000ffff067224 */ /* 0x000fee00078e0a06 */
[----:B--2---:R-:W2:Y:S02]  /*1e440*/  MUFU.RCP R4, R9 ;  /* 0x0000000900047308 */ /* 0x004ea40000001000 */
[----:B--2---:R-:W-:Y:S01]  /*1e450*/  IADD3 R14, R4, 0xffffffe, RZ ;  /* 0x0ffffffe040e7810 */ /* 0x004fe20007ffe0ff */
[----:B------:R-:W-:Y:S07]  /*1e460*/  IMAD.SHL.U32 R4, R234, 0x80, RZ ;  /* 0x00000080ea047824 */ /* 0x000fee00078e00ff */
[----:B------:R-:W2:Y:S01]  /*1e470*/  F2I.FTZ.U32.TRUNC.NTZ R15, R14 ;  /* 0x0000000e000f7305 */ /* 0x000ea2000021f000 */
[C---:B------:R-:W-:Y:S02]  /*1e480*/  IADD3 R10, R4.reuse, -0x80, RZ ;  /* 0xffffff80040a7810 */ /* 0x040fe40007ffe0ff */
[----:B------:R-:W-:Y:S02]  /*1e490*/  IABS R7, R4 ;  /* 0x0000000400077213 */ /* 0x000fe40000000000 */
[-C--:B------:R-:W-:Y:S04]  /*1e4a0*/  LOP3.LUT R4, R4, R13.reuse, RZ, 0x3c, !PT ;  /* 0x0000000d04047212 */ /* 0x080fe800078e3cff */
[----:B------:R-:W-:Y:S02]  /*1e4b0*/  ISETP.GE.AND P2, PT, R4, RZ, PT ;  /* 0x000000ff0400720c */ /* 0x000fe40003f46270 */
[-C--:B------:R-:W-:Y:S01]  /*1e4c0*/  LOP3.LUT R4, RZ, R13.reuse, RZ, 0x33, !PT ;  /* 0x0000000dff047212 */ /* 0x080fe200078e33ff */
        /* <DEDUP_REMOVED lines=48> */
.L_x_4092:
[----:B------:R-:W-:Y:S02]  /*1e7d0*/  ULDC.64 UR4, c[0x0][0x118] ;  /* 0x0000460000047ab9 */ /* 0x000fe40000000a00 */
[----:B------:R-:W2:Y:S02]  /*1e7e0*/  LD.E R10, [R2.64+0x38] ;  /* 0x00003804020a7980 */ /* 0x000ea4000c101900 */
[----:B--2---:R-:W-:Y:S04]  /*1e7f0*/  LEA R10, -R10, RZ, 0x7 ;  /* 0x000000ff0a0a7211 */ /* 0x004fe800078e39ff */
[----:B------:R-:W-:Y:S02]  /*1e800*/  SHF.R.S32.HI R7, RZ, 0x1f, R10 ;  /* 0x0000001fff077819 */ /* 0x000fe4000001140a */
.L_x_4093:
[----:B------:R-:W-:Y:S05]  /*1e810*/  BSYNC B0 ;  /* 0x0000000000007941 */ /* 0x000fea0003800000 */
.L_x_4091:
        /* <DEDUP_REMOVED lines=37> */
.L_x_4090:
[----:B--234-:R-:W-:Y:S05]  /*1ea70*/  BSYNC B1 ;  /* 0x0000000000017941 */ /* 0x01cfea0003800000 */
.L_x_4089:
[----:B------:R-:W-:Y:S01]  /*1ea80*/  ULDC.64 UR4, c[0x0][0x118] ;  /* 0x0000460000047ab9 */ /* 0x000fe20000000a00 */
[----:B------:R-:W-:Y:S01]  /*1ea90*/  FMNMX.FTZ R4, R142, R0, !PT ;  /* 0x000000008e047209 */ /* 0x000fe20007810000 */
[----:B------:R2:W3:Y:S01]  /*1eaa0*/  LD.E R134, [R2.64+0xdc] ;  /* 0x0000dc0402867980 */ /* 0x0004e2000c101900 */
[----:B------:R-:W-:Y:S02]  /*1eab0*/  FMNMX.FTZ R5, R141, R137, !PT ;  /* 0x000000898d057209 */ /* 0x000fe40007810000 */
[----:B------:R-:W-:Y:S01]  /*1eac0*/  FMNMX.FTZ R4, R143, R4, !PT ;  /* 0x000000048f047209 */ /* 0x000fe20007810000 */
[----:B-1----:R-:W-:Y:S01]  /*1ead0*/  LDSM.16.MT88.4 R20, [R217+0xc000] ;  /* 0x00c00000d914783b */ /* 0x002fe20000004200 */
[----:B------:R-:W-:Y:S02]  /*1eae0*/  FMNMX.FTZ R5, R140, R5, !PT ;  /* 0x000000058c057209 */ /* 0x000fe40007810000 */
[----:B------:R-:W-:Y:S02]  /*1eaf0*/  FMNMX.FTZ R7, R147, R4, !PT ;  /* 0x0000000493077209 */ /* 0x000fe40007810000 */
[----:B------:R-:W-:Y:S02]  /*1eb00*/  FMNMX.FTZ R4, R144, R5, !PT ;  /* 0x0000000590047209 */ /* 0x000fe40007810000 */
        /* <DEDUP_REMOVED lines=8> */
[----:B--2---:R-:W-:Y:S02]  /*1eb90*/  FMNMX.FTZ R3, R165, R4, !PT ;  /* 0x00000004a5037209 */ /* 0x004fe40007810000 */
[----:B------:R-:W-:Y:S03]  /*1eba0*/  FMNMX.FTZ R4, R252, R5, !PT ;  /* 0x00000005fc047209 */ /* 0x000fe60007810000 */
        /* <DEDUP_REMOVED lines=55> */
[----:B-1----:R-:W-:Y:S02]  /*1ef20*/  FMNMX.FTZ R4, R7, R2, !PT ;  /* 0x0000000207047209 */ /* 0x002fe40007810000 */
[----:B------:R-:W-:Y:S05]  /*1ef30*/  LEA.HI R7, R136, R136, RZ, 0x1 ;  /* 0x0000008888077211 */ /* 0x000fea00078f08ff */
[----:B------:R-:W1:Y:S01]  /*1ef40*/  SHFL.BFLY PT, R3, R4, 0x1, 0x1f ;  /* 0x0c201f0004037f89 */ /* 0x000e6200000e0000 */
[----:B------:R-:W-:Y:S02]  /*1ef50*/  LOP3.LUT R7, R7, 0xfffffffe, RZ, 0xc0, !PT ;  /* 0xfffffffe07077812 */ /* 0x000fe400078ec0ff */
[----:B--2---:R-:W-:Y:S05]  /*1ef60*/  FMNMX.FTZ R9, R6, R5, !PT ;  /* 0x0000000506097209 */ /* 0x004fea0007810000 */
[----:B------:R-:W2:Y:S01]  /*1ef70*/  SHFL.BFLY PT, R132, R9, 0x1, 0x1f ;  /* 0x0c201f0009847f89 */ /* 0x000ea200000e0000 */
[----:B-1----:R-:W-:Y:S02]  /*1ef80*/  FMNMX.FTZ R3, R4, R3, !PT ;  /* 0x0000000304037209 */ /* 0x002fe40007810000 */
[----:B------:R-:W-:Y:S03]  /*1ef90*/  IADD3 R4, R136, -R7, RZ ;  /* 0x8000000788047210 */ /* 0x000fe60007ffe0ff */
[----:B------:R-:W-:Y:S01]  /*1efa0*/  FADD.FTZ R5, -R3, R0 ;  /* 0x0000000003057221 */ /* 0x000fe20000010100 */
[----:B------:R-:W-:Y:S02]  /*1efb0*/  SHF.L.U32 R4, R4, 0x3, RZ ;  /* 0x0000000304047819 */ /* 0x000fe400000006ff */
[----:B--2---:R-:W-:Y:S04]  /*1efc0*/  FMNMX.FTZ R132, R9, R132, !PT ;  /* 0x0000008409847209 */ /* 0x004fe80007810000 */
[----:B------:R-:W-:Y:S01]  /*1efd0*/  FSETP.NEU.FTZ.AND P0, PT, R132, -INF , PT ;  /* 0xff8000008400780b */ /* 0x000fe20003f1d000 */
[----:B---3--:R-:W-:Y:S02]  /*1efe0*/  FMUL.FTZ R0, R134, R5 ;  /* 0x0000000586007220 */ /* 0x008fe40000410000 */
[----:B------:R-:W-:Y:S02]  /*1eff0*/  FADD.FTZ R5, -R132, R137 ;  /* 0x0000008984057221 */ /* 0x000fe40000010100 */
[C---:B------:R-:W-:Y:S02]  /*1f000*/  FMUL.FTZ R155, R134.reuse, R132 ;  /* 0x00000084869b7220 */ /* 0x040fe40000410000 */
[C---:B------:R-:W-:Y:S01]  /*1f010*/  FMUL.FTZ R2, R134.reuse, R5 ;  /* 0x0000000586027220 */ /* 0x040fe20000410000 */
[----:B------:R-:W-:Y:S01]  /*1f020*/  SHF.R.S32.HI R5, RZ, 0x1f, R138 ;  /* 0x0000001fff057819 */ /* 0x000fe2000001148a */
[----:B------:R-:W-:Y:S01]  /*1f030*/  FMUL.FTZ R151, R134, R3 ;  /* 0x0000000386977220 */ /* 0x000fe20000410000 */
[----:B------:R-:W-:Y:S01]  /*1f040*/  FSEL R155, R155, RZ, P0 ;  /* 0x000000ff9b9b7208 */ /* 0x000fe20000000000 */
[----:B------:R-:W1:Y:S01]  /*1f050*/  MUFU.EX2 R0, R0 ;  /* 0x0000000000007308 */ /* 0x000e620000000800 */
[----:B------:R-:W-:Y:S02]  /*1f060*/  LEA.HI R6, R5, R138, RZ, 0x3 ;  /* 0x0000008a05067211 */ /* 0x000fe400078f18ff */
[----:B------:R-:W-:Y:S01]  /*1f070*/  FSETP.NEU.FTZ.AND P0, PT, R3, -INF , PT ;  /* 0xff8000000300780b */ /* 0x000fe20003f1d000 */
[-CC-:B------:R-:W-:Y:S01]  /*1f080*/  FFMA.FTZ R141, R141, R134.reuse, -R155.reuse ;  /* 0x000000868d8d7223 */ /* 0x180fe2000001089b */
[----:B------:R-:W-:Y:S01]  /*1f090*/  LOP3.LUT R5, R6, 0xfffffff8, RZ, 0xc0, !PT ;  /* 0xfffffff806057812 */ /* 0x000fe200078ec0ff */
[-CC-:B------:R-:W-:Y:S01]  /*1f0a0*/  FFMA.FTZ R140, R140, R134.reuse, -R155.reuse ;  /* 0x000000868c8c7223 */ /* 0x180fe2000001089b */
[----:B------:R-:W-:Y:S01]  /*1f0b0*/  SHF.L.U32 R6, R6, 0x6, RZ ;  /* 0x0000000606067819 */ /* 0x000fe200000006ff */
[-CC-:B------:R-:W-:Y:S01]  /*1f0c0*/  FFMA.FTZ R144, R144, R134.reuse, -R155.reuse ;  /* 0x0000008690907223 */ /* 0x180fe2000001089b */
[----:B------:R-:W-:Y:S01]  /*1f0d0*/  IADD3 R5, R138, -R5, RZ ;  /* 0x800000058a057210 */ /* 0x000fe20007ffe0ff */
[-CC-:B------:R-:W-:Y:S01]  /*1f0e0*/  FFMA.FTZ R145, R145, R134.reuse, -R155.reuse ;  /* 0x0000008691917223 */ /* 0x180fe2000001089b */
[----:B------:R-:W-:Y:S01]  /*1f0f0*/  FSEL R151, R151, RZ, P0 ;  /* 0x000000ff97977208 */ /* 0x000fe20000000000 */
[----:B------:R-:W2:Y:S01]  /*1f100*/  MUFU.EX2 R2, R2 ;  /* 0x0000000200027308 */ /* 0x000ea20000000800 */
[----:B------:R-:W-:Y:S01]  /*1f110*/  SHF.L.U32 R5, R5, 0x6, RZ ;  /* 0x0000000605057819 */ /* 0x000fe200000006ff */
[-C--:B------:R-:W-:Y:S01]  /*1f120*/  FFMA.FTZ R174, R174, R134.reuse, -R155 ;  /* 0x00000086aeae7223 */ /* 0x080fe2000001089b */
[----:B------:R-:W-:Y:S01]  /*1f130*/  ISETP.GT.AND P0, PT, R234, R225, PT ;  /* 0x000000e1ea00720c */ /* 0x000fe20003f04270 */
[-CC-:B------:R-:W-:Y:S01]  /*1f140*/  FFMA.FTZ R142, R142, R134.reuse, -R151.reuse ;  /* 0x000000868e8e7223 */ /* 0x180fe20000010897 */
[----:B------:R-:W-:Y:S01]  /*1f150*/  LOP3.LUT R5, R5, 0x1c0, RZ, 0xc0, !PT ;  /* 0x000001c005057812 */ /* 0x000fe200078ec0ff */
[-CC-:B------:R-:W-:Y:S02]  /*1f160*/  FFMA.FTZ R143, R143, R134.reuse, -R151.reuse ;  /* 0x000000868f8f7223 */ /* 0x180fe40000010897 */
[-CC-:B------:R-:W-:Y:S01]  /*1f170*/  FFMA.FTZ R147, R147, R134.reuse, -R151.reuse ;  /* 0x0000008693937223 */ /* 0x180fe20000010897 */
[----:B------:R-:W-:Y:S01]  /*1f180*/  LOP3.LUT R4, R5, 0x8, R4, 0xf8, !PT ;  /* 0x0000000805047812 */ /* 0x000fe200078ef804 */
[----:B------:R-:W-:Y:S01]  /*1f190*/  FFMA.FTZ R146, R146, R134, -R151 ;  /* 0x0000008692927223 */ /* 0x000fe20000010897 */
[----:B------:R-:W-:Y:S01]  /*1f1a0*/  SHF.R.U32.HI R5, RZ, 0x3, R5 ;  /* 0x00000003ff057819 */ /* 0x000fe20000011605 */
[----:B------:R-:W-:Y:S01]  /*1f1b0*/  MUFU.EX2 R141, R141 ;  /* 0x0000008d008d7308 */ /* 0x000fe20000000800 */
[----:B-1----:R-:W-:Y:S02]  /*1f1c0*/  FMUL.FTZ R7, R0, R131 ;  /* 0x0000008300077220 */ /* 0x002fe40000410000 */
        /* <DEDUP_REMOVED lines=10> */
[C---:B------:R-:W-:Y:S02]  /*1f270*/  FMUL.FTZ R5, R2.reuse, R129 ;  /* 0x0000008102057220 */ /* 0x040fe40000410000 */
[----:B------:R-:W2:Y:S01]  /*1f280*/  LDSM.16.MT88.4 R12, [R137+0xc000] ;  /* 0x00c00000890c783b */ /* 0x000ea20000004200 */
[C---:B------:R-:W-:Y:S01]  /*1f290*/  FMUL.FTZ R8, R2.reuse, R124 ;  /* 0x0000007c02087220 */ /* 0x040fe20000410000 */
[----:B------:R-:W-:Y:S01]  /*1f2a0*/  MUFU.EX2 R142, R142 ;  /* 0x0000008e008e7308 */ /* 0x000fe20000000800 */
[----:B------:R-:W-:Y:S02]  /*1f2b0*/  FMUL.FTZ R9, R2, R125 ;  /* 0x0000007d02097220 */ /* 0x000fe40000410000 */
[----:B------:R-:W-:Y:S02]  /*1f2c0*/  FMUL.FTZ R19, R0, R119 ;  /* 0x0000007700137220 */ /* 0x000fe40000410000 */
[C---:B------:R-:W-:Y:S01]  /*1f2d0*/  FMUL.FTZ R16, R2.reuse, R116 ;  /* 0x0000007402107220 */ /* 0x040fe20000410000 */
[----:B------:R-:W3:Y:S01]  /*1f2e0*/  LDSM.16.MT88.4 R44, [R137+0x10000] ;  /* 0x01000000892c783b */ /* 0x000ee20000004200 */
[----:B------:R-:W-:Y:S02]  /*1f2f0*/  FMUL.FTZ R17, R2, R117 ;  /* 0x0000007502117220 */ /* 0x000fe40000410000 */
[C---:B------:R-:W-:Y:S01]  /*1f300*/  FMUL.FTZ R26, R0.reuse, R110 ;  /* 0x0000006e001a7220 */ /* 0x040fe20000410000 */
[----:B------:R-:W4:Y:S01]  /*1f310*/  MUFU.EX2 R143, R143 ;  /* 0x0000008f008f7308 */ /* 0x000f220000000800 */
[----:B------:R-:W-:Y:S02]  /*1f320*/  FMUL.FTZ R27, R0, R111 ;  /* 0x0000006f001b7220 */ /* 0x000fe40000410000 */
[----:B------:R-:W-:Y:S01]  /*1f330*/  FMUL.FTZ R24, R2, R108 ;  /* 0x0000006c02187220 */ /* 0x000fe20000410000 */
[----:B-1----:R-:W-:Y:S01]  /*1f340*/  F2FP.BF16.PACK_AB R128, R140, R141 ;  /* 0x0000008d8c80723e */ /* 0x002fe200000010ff */
[----:B------:R-:W-:Y:S01]  /*1f350*/  FMUL.FTZ R25, R2, R109 ;  /* 0x0000006d02197220 */ /* 0x000fe20000410000 */
[----:B------:R-:W-:Y:S01]  /*1f360*/  LDSM.16.MT88.4 R124, [R137+0xf800] ;  /* 0x00f80000897c783b */ /* 0x000fe20000004200 */
[C---:B------:R-:W-:Y:S02]  /*1f370*/  FMUL.FTZ R34, R0.reuse, R102 ;  /* 0x0000006600227220 */ /* 0x040fe40000410000 */
[----:B------:R-:W-:Y:S01]  /*1f380*/  FMUL.FTZ R35, R0, R103 ;  /* 0x0000006700237220 */ /* 0x000fe20000410000 */
[----:B------:R-:W-:Y:S01]  /*1f390*/  MUFU.EX2 R144, R144 ;  /* 0x0000009000907308 */ /* 0x000fe20000000800 */
[C---:B------:R-:W-:Y:S02]  /*1f3a0*/  FMUL.FTZ R32, R2.reuse, R100 ;  /* 0x0000006402207220 */ /* 0x040fe40000410000 */
[----:B------:R-:W-:Y:S01]  /*1f3b0*/  FMUL.FTZ R33, R2, R101 ;  /* 0x0000006502217220 */ /* 0x000fe20000410000 */
[----:B------:R-:W-:Y:S01]  /*1f3c0*/  LDSM.16.MT88.4 R116, [R217+0xf800] ;  /* 0x00f80000d974783b */ /* 0x000fe20000004200 */
[C---:B------:R-:W-:Y:S02]  /*1f3d0*/  FMUL.FTZ R42, R0.reuse, R94 ;  /* 0x0000005e002a7220 */ /* 0x040fe40000410000 */
[----:B------:R-:W-:Y:S02]  /*1f3e0*/  FMUL.FTZ R43, R0, R95 ;  /* 0x0000005f002b7220 */ /* 0x000fe40000410000 */
[----:B------:R-:W-:Y:S01]  /*1f3f0*/  FMUL.FTZ R41, R2, R93 ;  /* 0x0000005d02297220 */ /* 0x000fe20000410000 */
[----:B------:R-:W1:Y:S01]  /*1f400*/  MUFU.EX2 R145, R145 ;  /* 0x0000009100917308 */ /* 0x000e620000000800 */
[C---:B------:R-:W-:Y:S01]  /*1f410*/  FMUL.FTZ R50, R0.reuse, R86 ;  /* 0x0000005600327220 */ /* 0x040fe20000410000 */
[----:B------:R-:W-:Y:S01]  /*1f420*/  LDSM.16.MT88.4 R100, [R217+0xd800] ;  /* 0x00d80000d964783b */ /* 0x000fe20000004200 */
[----:B------:R-:W-:Y:S01]  /*1f430*/  FMUL.FTZ R51, R0, R87 ;  /* 0x0000005700337220 */ /* 0x000fe20000410000 */
[----:B----4-:R-:W-:Y:S01]  /*1f440*/  F2FP.BF16.PACK_AB R129, R143, R142 ;  /* 0x0000008e8f81723e */ /* 0x010fe200000010ff */
[C---:B------:R-:W-:Y:S02]  /*1f450*/  FMUL.FTZ R48, R2.reuse, R84 ;  /* 0x0000005402307220 */ /* 0x040fe40000410000 */
[----:B------:R-:W-:Y:S02]  /*1f460*/  FMUL.FTZ R49, R2, R85 ;  /* 0x0000005502317220 */ /* 0x000fe40000410000 */
[C---:B------:R-:W-:Y:S01]  /*1f470*/  FMUL.FTZ R58, R0.reuse, R78 ;  /* 0x0000004e003a7220 */ /* 0x040fe20000410000 */
[----:B------:R-:W-:Y:S01]  /*1f480*/  MUFU.EX2 R147, R147 ;  /* 0x0000009300937308 */ /* 0x000fe20000000800 */
[----:B------:R-:W4:Y:S01]  /*1f490*/  LDSM.16.MT88.4 R84, [R215+0x10000] ;  /* 0x01000000d754783b */ /* 0x000f220000004200 */
[----:B------:R-:W-:Y:S02]  /*1f4a0*/  FMUL.FTZ R59, R0, R79 ;  /* 0x0000004f003b7220 */ /* 0x000fe40000410000 */
[C---:B------:R-:W-:Y:S02]  /*1f4b0*/  FMUL.FTZ R56, R2.reuse, R76 ;  /* 0x0000004c02387220 */ /* 0x040fe40000410000 */
[----:B------:R-:W-:Y:S02]  /*1f4c0*/  FMUL.FTZ R57, R2, R77 ;  /* 0x0000004d02397220 */ /* 0x000fe40000410000 */
[C---:B------:R-:W-:Y:S01]  /*1f4d0*/  FMUL.FTZ R66, R0.reuse, R70 ;  /* 0x0000004600427220 */ /* 0x040fe20000410000 */
[----:B------:R-:W5:Y:S01]  /*1f4e0*/  LDSM.16.MT88.4 R76, [R137+0xc800] ;  /* 0x00c80000894c783b */ /* 0x000f620000004200 */
[----:B------:R-:W2:Y:S01]  /*1f4f0*/  MUFU.EX2 R146, R146 ;  /* 0x0000009200927308 */ /* 0x000ea20000000800 */
[----:B------:R-:W-:Y:S02]  /*1f500*/  FMUL.FTZ R67, R0, R71 ;  /* 0x0000004700437220 */ /* 0x000fe40000410000 */
[C---:B------:R-:W-:Y:S01]  /*1f510*/  FMUL.FTZ R64, R2.reuse, R68 ;  /* 0x0000004402407220 */ /* 0x040fe20000410000 */
[----:B-1----:R-:W-:Y:S01]  /*1f520*/  F2FP.BF16.PACK_AB R130, R145, R144 ;  /* 0x000000909182723e */ /* 0x002fe200000010ff */
[----:B------:R-:W-:Y:S02]  /*1f530*/  FMUL.FTZ R65, R2, R69 ;  /* 0x0000004502417220 */ /* 0x000fe40000410000 */
[----:B------:R-:W-:Y:S01]  /*1f540*/  LDSM.16.MT88.4 R108, [R216+0xf800] ;  /* 0x00f80000d86c783b */ /* 0x000fe20000004200 */
[-CC-:B------:R-:W-:Y:S02]  /*1f550*/  FFMA.FTZ R180, R180, R134.reuse, -R155.reuse ;  /* 0x00000086b4b47223 */ /* 0x180fe4000001089b */
        /* <DEDUP_REMOVED lines=8> */
[-CC-:B------:R-:W-:Y:S01]  /*1f5e0*/  FFMA.FTZ R169, R169, R134.reuse, -R151.reuse ;  /* 0x00000086a9a97223 */ /* 0x180fe20000010897 */
[----:B--2---:R-:W-:Y:S01]  /*1f5f0*/  F2FP.BF16.PACK_AB R131, R146, R147 ;  /* 0x000000939283723e */ /* 0x004fe200000010ff */
        /* <DEDUP_REMOVED lines=8> */
[----:B------:R-:W1:Y:S03]  /*1f680*/  MUFU.EX2 R164, R164 ;  /* 0x000000a400a47308 */ /* 0x000e660000000800 */
        /* <DEDUP_REMOVED lines=9> */
[----:B------:R-:W2:Y:S01]  /*1f720*/  MUFU.EX2 R168, R168 ;  /* 0x000000a800a87308 */ /* 0x000ea20000000800 */
[-C--:B------:R-:W-:Y:S02]  /*1f730*/  FFMA.FTZ R190, R190, R134.reuse, -R155 ;  /* 0x00000086bebe7223 */ /* 0x080fe4000001089b */
[--C-:B------:R-:W-:Y:S01]  /*1f740*/  FFMA.FTZ R191, R191, R134, -R151.reuse ;  /* 0x00000086bfbf7223 */ /* 0x100fe20000010897 */
[----:B-1----:R-:W-:Y:S01]  /*1f750*/  F2FP.BF16.PACK_AB R70, R164, R161 ;  /* 0x000000a1a446723e */ /* 0x002fe200000010ff */
        /* <DEDUP_REMOVED lines=9> */
[-C--:B------:R-:W-:Y:S01]  /*1f7f0*/  FFMA.FTZ R194, R246, R134.reuse, -R155 ;  /* 0x00000086f6c27223 */ /* 0x080fe2000001089b */
[----:B--2---:R-:W-:Y:S02]  /*1f800*/  F2FP.BF16.PACK_AB R71, R168, R165 ;  /* 0x000000a5a847723e */ /* 0x004fe400000010ff */
        /* <DEDUP_REMOVED lines=29> */
[C---:B---3--:R-:W-:Y:S03]  /*1f9e0*/  HMMA.16816.F32.BF16 R36, R128.reuse, R44, R36 ;  /* 0x0000002c8024723c */ /* 0x048fe60000041824 */
[-C--:B------:R-:W-:Y:S01]  /*1f9f0*/  FFMA.FTZ R189, R189, R134.reuse, -R151 ;  /* 0x00000086bdbd7223 */ /* 0x080fe20000010897 */
[----:B------:R-:W2:Y:S01]  /*1fa00*/  MUFU.EX2 R107, R107 ;  /* 0x0000006b006b7308 */ /* 0x000ea20000000800 */
[--C-:B------:R-:W-:Y:S02]  /*1fa10*/  FFMA.FTZ R188, R188, R134, -R155.reuse ;  /* 0x00000086bcbc7223 */ /* 0x100fe4000001089b */
        /* <DEDUP_REMOVED lines=8> */
[-C--:B------:R-:W-:Y:S02]  /*1faa0*/  FFMA.FTZ R199, R184, R134.reuse, -R155 ;  /* 0x00000086b8c77223 */ /* 0x080fe4000001089b */
[-CC-:B------:R-:W-:Y:S02]  /*1fab0*/  FFMA.FTZ R182, R182, R134.reuse, -R151.reuse ;  /* 0x00000086b6b67223 */ /* 0x180fe40000010897 */
[C---:B------:R-:W-:Y:S01]  /*1fac0*/  HMMA.16816.F32.BF16 R44, R128.reuse, R52, R44 ;  /* 0x00000034802c723c */ /* 0x040fe2000004182c */
[----:B------:R-:W-:Y:S02]  /*1fad0*/  MUFU.EX2 R177, R177 ;  /* 0x000000b100b17308 */ /* 0x000fe40000000800 */
[----:B------:R-:W-:Y:S01]  /*1fae0*/  FFMA.FTZ R181, R181, R134, -R151 ;  /* 0x00000086b5b57223 */ /* 0x000fe20000010897 */
[----:B--2---:R-:W-:Y:S01]  /*1faf0*/  F2FP.BF16.PACK_AB R69, R107, R106 ;  /* 0x0000006a6b45723e */ /* 0x004fe200000010ff */
[--C-:B------:R-:W-:Y:S02]  /*1fb00*/  FFMA.FTZ R179, R179, R134, -R155.reuse ;  /* 0x00000086b3b37223 */ /* 0x100fe4000001089b */
[C---:B------:R-:W-:Y:S01]  /*1fb10*/  FMUL.FTZ R52, R2.reuse, R80 ;  /* 0x0000005002347220 */ /* 0x040fe20000410000 */
[C---:B------:R-:W-:Y:S03]  /*1fb20*/  HMMA.16816.F32.BF16 R48, R128.reuse, R54, R48 ;  /* 0x000000368030723c */ /* 0x040fe60000041830 */
[----:B------:R-:W2:Y:S01]  /*1fb30*/  MUFU.EX2 R178, R178 ;  /* 0x000000b200b27308 */ /* 0x000ea20000000800 */
[----:B------:R-:W-:Y:S02]  /*1fb40*/  FMUL.FTZ R53, R2, R81 ;  /* 0x0000005102357220 */ /* 0x000fe40000410000 */
[----:B------:R-:W-:Y:S02]  /*1fb50*/  FFMA.FTZ R176, R176, R134, -R155 ;  /* 0x00000086b0b07223 */ /* 0x000fe4000001089b */
[C---:B------:R-:W-:Y:S04]  /*1fb60*/  FMUL.FTZ R54, R0.reuse, R82 ;  /* 0x0000005200367220 */ /* 0x040fe80000410000 */
[----:B------:R-:W-:Y:S01]  /*1fb70*/  FMUL.FTZ R55, R0, R83 ;  /* 0x0000005300377220 */ /* 0x000fe20000410000 */
[----:B------:R-:W3:Y:S01]  /*1fb80*/  MUFU.EX2 R185, R185 ;  /* 0x000000b900b97308 */ /* 0x000ee20000000800 */
[----:B------:R-:W1:Y:S01]  /*1fb90*/  LDSM.16.MT88.4 R80, [R217+0xc800] ;  /* 0x00c80000d950783b */ /* 0x000e620000004200 */
[-CC-:B------:R-:W-:Y:S02]  /*1fba0*/  FFMA.FTZ R175, R175, R134.reuse, -R151.reuse ;  /* 0x00000086afaf7223 */ /* 0x180fe40000010897 */
[-C--:B------:R-:W-:Y:S02]  /*1fbb0*/  FFMA.FTZ R184, R171, R134.reuse, -R151 ;  /* 0x00000086abb87223 */ /* 0x080fe40000010897 */
[C---:B------:R-:W-:Y:S03]  /*1fbc0*/  HMMA.16816.F32.BF16 R52, R128.reuse, R60, R52 ;  /* 0x0000003c8034723c */ /* 0x040fe60000041834 */
[-CC-:B------:R-:W-:Y:S01]  /*1fbd0*/  FFMA.FTZ R166, R166, R134.reuse, -R155.reuse ;  /* 0x00000086a6a67223 */ /* 0x180fe2000001089b */
[----:B------:R-:W-:Y:S01]  /*1fbe0*/  MUFU.EX2 R183, R183 ;  /* 0x000000b700b77308 */ /* 0x000fe20000000800 */
[----:B------:R-:W-:Y:S02]  /*1fbf0*/  FFMA.FTZ R163, R163, R134, -R155 ;  /* 0x00000086a3a37223 */ /* 0x000fe4000001089b */
[C---:B------:R-:W-:Y:S01]  /*1fc00*/  FMUL.FTZ R60, R2.reuse, R72 ;  /* 0x00000048023c7220 */ /* 0x040fe20000410000 */
[C---:B------:R-:W-:Y:S04]  /*1fc10*/  HMMA.16816.F32.BF16 R56, R128.reuse, R62, R56 ;  /* 0x0000003e8038723c */ /* 0x040fe80000041838 */
[----:B------:R-:W-:Y:S02]  /*1fc20*/  FMUL.FTZ R61, R2, R73 ;  /* 0x00000049023d7220 */ /* 0x000fe40000410000 */
[----:B------:R-:W1:Y:S01]  /*1fc30*/  MUFU.EX2 R186, R186 ;  /* 0x000000ba00ba7308 */ /* 0x000e620000000800 */
[C---:B------:R-:W-:Y:S02]  /*1fc40*/  FMUL.FTZ R62, R0.reuse, R74 ;  /* 0x0000004a003e7220 */ /* 0x040fe40000410000 */
[----:B------:R-:W-:Y:S02]  /*1fc50*/  FMUL.FTZ R63, R0, R75 ;  /* 0x0000004b003f7220 */ /* 0x000fe40000410000 */
[----:B------:R-:W2:Y:S01]  /*1fc60*/  LDSM.16.MT88.4 R72, [R216+0xc800] ;  /* 0x00c80000d848783b */ /* 0x000ea20000004200 */
[-CC-:B------:R-:W-:Y:S02]  /*1fc70*/  FFMA.FTZ R162, R162, R134.reuse, -R151.reuse ;  /* 0x00000086a2a27223 */ /* 0x180fe40000010897 */
[-C--:B------:R-:W-:Y:S02]  /*1fc80*/  FFMA.FTZ R171, R160, R134.reuse, -R151 ;  /* 0x00000086a0ab7223 */ /* 0x080fe40000010897 */
[C---:B----4-:R-:W-:Y:S01]  /*1fc90*/  HMMA.16816.F32.BF16 R60, R128.reuse, R84, R60 ;  /* 0x00000054803c723c */ /* 0x050fe2000004183c */
[----:B------:R-:W-:Y:S02]  /*1fca0*/  MUFU.EX2 R187, R187 ;  /* 0x000000bb00bb7308 */ /* 0x000fe40000000800 */
[-CC-:B------:R-:W-:Y:S02]  /*1fcb0*/  FFMA.FTZ R159, R159, R134.reuse, -R155.reuse ;  /* 0x000000869f9f7223 */ /* 0x180fe4000001089b */
[-C--:B------:R-:W-:Y:S02]  /*1fcc0*/  FFMA.FTZ R158, R158, R134.reuse, -R155 ;  /* 0x000000869e9e7223 */ /* 0x080fe4000001089b */
[-CC-:B------:R-:W-:Y:S01]  /*1fcd0*/  FFMA.FTZ R157, R157, R134.reuse, -R151.reuse ;  /* 0x000000869d9d7223 */ /* 0x180fe20000010897 */
[----:B------:R-:W-:Y:S01]  /*1fce0*/  HMMA.16816.F32.BF16 R64, R128, R86, R64 ;  /* 0x000000568040723c */ /* 0x000fe20000041840 */
[----:B------:R-:W4:Y:S02]  /*1fcf0*/  LDSM.16.MT88.4 R84, [R137+0x10800] ;  /* 0x010800008954783b */ /* 0x000f240000004200 */
[----:B------:R-:W2:Y:S01]  /*1fd00*/  MUFU.EX2 R190, R190 ;  /* 0x000000be00be7308 */ /* 0x000ea20000000800 */
[-C--:B------:R-:W-:Y:S02]  /*1fd10*/  FFMA.FTZ R156, R156, R134.reuse, -R151 ;  /* 0x000000869c9c7223 */ /* 0x080fe40000010897 */
[-CC-:B------:R-:W-:Y:S02]  /*1fd20*/  FFMA.FTZ R152, R152, R134.reuse, -R155.reuse ;  /* 0x0000008698987223 */ /* 0x180fe4000001089b */
[C---:B-----5:R-:W-:Y:S05]  /*1fd30*/  HMMA.16816.F32.BF16 R4, R68.reuse, R76, R4 ;  /* 0x0000004c4404723c */ /* 0x060fea0000041804 */
[----:B------:R-:W-:Y:S01]  /*1fd40*/  MUFU.EX2 R191, R191 ;  /* 0x000000bf00bf7308 */ /* 0x000fe20000000800 */
[-C--:B------:R-:W-:Y:S02]  /*1fd50*/  FFMA.FTZ R249, R154, R134.reuse, -R155 ;  /* 0x000000869af97223 */ /* 0x080fe4000001089b */
[C---:B------:R-:W-:Y:S01]  /*1fd60*/  HMMA.16816.F32.BF16 R8, R68.reuse, R78, R8 ;  /* 0x0000004e4408723c */ /* 0x040fe20000041808 */
[----:B------:R-:W5:Y:S03]  /*1fd70*/  LDSM.16.MT88.4 R76, [R217+0x10800] ;  /* 0x01080000d94c783b */ /* 0x000f660000004200 */
[-CC-:B------:R-:W-:Y:S02]  /*1fd80*/  FFMA.FTZ R150, R150, R134.reuse, -R151.reuse ;  /* 0x0000008696967223 */ /* 0x180fe40000010897 */
[-C--:B------:R-:W-:Y:S01]  /*1fd90*/  FFMA.FTZ R251, R148, R134.reuse, -R151 ;  /* 0x0000008694fb7223 */ /* 0x080fe20000010897 */
[----:B------:R-:W3:Y:S01]  /*1fda0*/  MUFU.EX2 R192, R192 ;  /* 0x000000c000c07308 */ /* 0x000ee20000000800 */
[C---:B-1----:R-:W-:Y:S04]  /*1fdb0*/  HMMA.16816.F32.BF16 R12, R68.reuse, R80, R12 ;  /* 0x00000050440c723c */ /* 0x042fe8000004180c */
[-CC-:B------:R-:W-:Y:S02]  /*1fdc0*/  FFMA.FTZ R148, R153, R134.reuse, -R155.reuse ;  /* 0x0000008699947223 */ /* 0x180fe4000001089b */
[-C--:B------:R-:W-:Y:S02]  /*1fdd0*/  FFMA.FTZ R155, R149, R134.reuse, -R155 ;  /* 0x00000086959b7223 */ /* 0x080fe4000001089b */
[C---:B------:R-:W-:Y:S01]  /*1fde0*/  HMMA.16816.F32.BF16 R16, R68.reuse, R82, R16 ;  /* 0x000000524410723c */ /* 0x040fe20000041810 */
[----:B------:R-:W-:Y:S01]  /*1fdf0*/  LDSM.16.MT88.4 R80, [R215+0x10800] ;  /* 0x01080000d750783b */ /* 0x000fe20000004200 */
[----:B------:R-:W-:Y:S02]  /*1fe00*/  MUFU.EX2 R193, R193 ;  /* 0x000000c100c17308 */ /* 0x000fe40000000800 */
[-CC-:B------:R-:W-:Y:S02]  /*1fe10*/  FFMA.FTZ R135, R135, R134.reuse, -R151.reuse ;  /* 0x0000008687877223 */ /* 0x180fe40000010897 */
[----:B------:R-:W-:Y:S02]  /*1fe20*/  FFMA.FTZ R151, R133, R134, -R151 ;  /* 0x0000008685977223 */ /* 0x000fe40000010897 */
[C---:B--2---:R-:W-:Y:S04]  /*1fe30*/  HMMA.16816.F32.BF16 R20, R68.reuse, R72, R20 ;  /* 0x000000484414723c */ /* 0x044fe80000041814 */
[----:B------:R-:W1:Y:S01]  /*1fe40*/  MUFU.EX2 R194, R194 ;  /* 0x000000c200c27308 */ /* 0x000e620000000800 */
[----:B------:R-:W-:Y:S02]  /*1fe50*/  FFMA.FTZ R142, R0, R245, R142 ;  /* 0x000000f5008e7223 */ /* 0x000fe4000001008e */
[----:B------:R-:W-:Y:S01]  /*1fe60*/  FFMA.FTZ R141, R2, R247, R141 ;  /* 0x000000f7028d7223 */ /* 0x000fe2000001008d */
[C---:B------:R-:W-:Y:S01]  /*1fe70*/  HMMA.16816.F32.BF16 R24, R68.reuse, R74, R24 ;  /* 0x0000004a4418723c */ /* 0x040fe20000041818 */
[----:B------:R-:W2:Y:S03]  /*1fe80*/  LDSM.16.MT88.4 R72, [R216+0x10800] ;  /* 0x01080000d848783b */ /* 0x000ea60000004200 */
[----:B------:R-:W-:Y:S02]  /*1fe90*/  FADD.FTZ R142, R143, R142 ;  /* 0x0000008e8f8e7221 */ /* 0x000fe40000010000 */
[----:B------:R-:W-:Y:S01]  /*1fea0*/  MUFU.EX2 R195, R195 ;  /* 0x000000c300c37308 */ /* 0x000fe20000000800 */
[----:B------:R-:W-:Y:S01]  /*1feb0*/  FADD.FTZ R141, R140, R141 ;  /* 0x0000008d8c8d7221 */ /* 0x000fe20000010000 */
[C---:B------:R-:W-:Y:S04]  /*1fec0*/  HMMA.16816.F32.BF16 R28, R68.reuse, R88, R28 ;  /* 0x00000058441c723c */ /* 0x040fe8000004181c */
[----:B------:R-:W-:Y:S04]  /*1fed0*/  FADD.FTZ R144, R144, R141 ;  /* 0x0000008d90907221 */ /* 0x000fe80000010000 */
[C---:B------:R-:W-:Y:S01]  /*1fee0*/  HMMA.16816.F32.BF16 R32, R68.reuse, R90, R32 ;  /* 0x0000005a4420723c */ /* 0x040fe20000041820 */
[----:B------:R-:W-:Y:S01]  /*1fef0*/  LDSM.16.MT88.4 R88, [R217+0x11000] ;  /* 0x01100000d958783b */ /* 0x000fe20000004200 */
[----:B------:R-:W1:Y:S02]  /*1ff00*/  MUFU.EX2 R242, R242 ;  /* 0x000000f200f27308 */ /* 0x000e640000000800 */
[----:B------:R-:W-:Y:S04]  /*1ff10*/  FADD.FTZ R145, R145, R144 ;  /* 0x0000009091917221 */ /* 0x000fe80000010000 */
[C---:B----4-:R-:W-:Y:S04]  /*1ff20*/  HMMA.16816.F32.BF16 R36, R68.reuse, R84, R36 ;  /* 0x000000544424723c */ /* 0x050fe80000041824 */
[----:B------:R-:W-:Y:S01]  /*1ff30*/  MUFU.EX2 R197, R197 ;  /* 0x000000c500c57308 */ /* 0x000fe20000000800 */
[----:B------:R-:W-:Y:S03]  /*1ff40*/  FADD.FTZ R2, R104, R145 ;  /* 0x0000009168027221 */ /* 0x000fe60000010000 */
[C---:B------:R-:W-:Y:S01]  /*1ff50*/  HMMA.16816.F32.BF16 R40, R68.reuse, R86, R40 ;  /* 0x000000564428723c */ /* 0x040fe20000041828 */
[----:B------:R-:W-:Y:S03]  /*1ff60*/  LDSM.16.MT88.4 R84, [R215+0xd000] ;  /* 0x00d00000d754783b */ /* 0x000fe60000004200 */
[----:B------:R-:W-:Y:S02]  /*1ff70*/  FADD.FTZ R2, R105, R2 ;  /* 0x0000000269027221 */ /* 0x000fe40000010000 */
[----:B------:R-:W4:Y:S02]  /*1ff80*/  MUFU.EX2 R198, R198 ;  /* 0x000000c600c67308 */ /* 0x000f240000000800 */
[C---:B-----5:R-:W-:Y:S04]  /*1ff90*/  HMMA.16816.F32.BF16 R44, R68.reuse, R76, R44 ;  /* 0x0000004c442c723c */ /* 0x060fe8000004182c */
[----:B------:R-:W-:Y:S04]  /*1ffa0*/  FADD.FTZ R161, R161, R2 ;  /* 0x00000002a1a17221 */ /* 0x000fe80000010000 */
[C---:B------:R-:W-:Y:S01]  /*1ffb0*/  HMMA.16816.F32.BF16 R48, R68.reuse, R78, R48 ;  /* 0x0000004e4430723c */ /* 0x040fe20000041830 */
[----:B------:R-:W5:Y:S01]  /*1ffc0*/  LDSM.16.MT88.4 R76, [R137+0xd000] ;  /* 0x00d00000894c783b */ /* 0x000f620000004200 */
[----:B------:R-:W-:Y:S02]  /*1ffd0*/  MUFU.EX2 R196, R196 ;  /* 0x000000c400c47308 */ /* 0x000fe40000000800 */
[----:B------:R-:W-:Y:S04]  /*1ffe0*/  FADD.FTZ R164, R164, R161 ;  /* 0x000000a1a4a47221 */ /* 0x000fe80000010000 */
[C---:B--2---:R-:W-:Y:S04]  /*1fff0*/  HMMA.16816.F32.BF16 R52, R68.reuse, R72, R52 ;  /* 0x000000484434723c */ /* 0x044fe80000041834 */
[----:B------:R-:W2:Y:S04]  /*20000*/  MUFU.EX2 R189, R189 ;  /* 0x000000bd00bd7308 */ /* 0x000ea80000000800 */
[C---:B------:R-:W-:Y:S01]  /*20010*/  HMMA.16816.F32.BF16 R56, R68.reuse, R74, R56 ;  /* 0x0000004a4438723c */ /* 0x040fe20000041838 */
[----:B------:R-:W1:Y:S05]  /*20020*/  LDSM.16.MT88.4 R72, [R217+0xd000] ;  /* 0x00d00000d948783b */ /* 0x000e6a0000004200 */
[----:B------:R-:W-:Y:S02]  /*20030*/  MUFU.EX2 R188, R188 ;  /* 0x000000bc00bc7308 */ /* 0x000fe40000000800 */
[C---:B------:R-:W-:Y:S08]  /*20040*/  HMMA.16816.F32.BF16 R60, R68.reuse, R80, R60 ;  /* 0x00000050443c723c */ /* 0x040ff0000004183c */
[----:B------:R-:W-:Y:S01]  /*20050*/  HMMA.16816.F32.BF16 R64, R68, R82, R64 ;  /* 0x000000524440723c */ /* 0x000fe20000041840 */
[----:B------:R-:W2:Y:S01]  /*20060*/  LDSM.16.MT88.4 R80, [R216+0xd000] ;  /* 0x00d00000d850783b */ /* 0x000ea20000004200 */
[----:B------:R-:W1:Y:S05]  /*20070*/  MUFU.EX2 R199, R199 ;  /* 0x000000c700c77308 */ /* 0x000e6a0000000800 */
[----:B------:R-:W-:Y:S01]  /*20080*/  F2FP.BF16.PACK_AB R68, R170, R167 ;  /* 0x000000a7aa44723e */ /* 0x000fe200000010ff */
[----:B------:R-:W-:Y:S01]  /*20090*/  FADD.FTZ R167, R167, R164 ;  /* 0x000000a4a7a77221 */ /* 0x000fe20000010000 */
[----:B------:R-:W-:Y:S03]  /*200a0*/  F2FP.BF16.PACK_AB R69, R172, R169 ;  /* 0x000000a9ac45723e */ /* 0x000fe600000010ff */
[----:B------:R-:W-:Y:S01]  /*200b0*/  F2FP.BF16.PACK_AB R70, R174, R173 ;  /* 0x000000adae46723e */ /* 0x000fe200000010ff */
[----:B------:R-:W-:Y:S01]  /*200c0*/  MUFU.EX2 R182, R182 ;  /* 0x000000b600b67308 */ /* 0x000fe20000000800 */
[----:B------:R-:W-:Y:S01]  /*200d0*/  F2FP.BF16.PACK_AB R71, R178, R177 ;  /* 0x000000b1b247723e */ /* 0x000fe200000010ff */
[----:B------:R-:W-:Y:S06]  /*200e0*/  FADD.FTZ R170, R170, R167 ;  /* 0x000000a7aaaa7221 */ /* 0x000fec0000010000 */
[C---:B-----5:R-:W-:Y:S02]  /*200f0*/  HMMA.16816.F32.BF16 R4, R68.reuse, R76, R4 ;  /* 0x0000004c4404723c */ /* 0x060fe40000041804 */
[----:B------:R-:W5:Y:S06]  /*20100*/  MUFU.EX2 R181, R181 ;  /* 0x000000b500b57308 */ /* 0x000f6c0000000800 */
[C---:B------:R-:W-:Y:S01]  /*20110*/  HMMA.16816.F32.BF16 R8, R68.reuse, R78, R8 ;  /* 0x0000004e4408723c */ /* 0x040fe20000041808 */
[----:B------:R-:W3:Y:S03]  /*20120*/  LDSM.16.MT88.4 R76, [R137+0x11000] ;  /* 0x01100000894c783b */ /* 0x000ee60000004200 */
[----:B------:R-:W-:Y:S04]  /*20130*/  MUFU.EX2 R179, R179 ;  /* 0x000000b300b37308 */ /* 0x000fe80000000800 */
        /* <DEDUP_REMOVED lines=10> */
[----:B------:R-:W-:Y:S03]  /*201e0*/  MUFU.EX2 R166, R166 ;  /* 0x000000a600a67308 */ /* 0x000fe60000000800 */
[C---:B------:R-:W-:Y:S01]  /*201f0*/  HMMA.16816.F32.BF16 R32, R68.reuse, R86, R32 ;  /* 0x000000564420723c */ /* 0x040fe20000041820 */
[----:B------:R-:W-:Y:S06]  /*20200*/  LDSM.16.MT88.4 R84, [R217+0x11800] ;  /* 0x01180000d954783b */ /* 0x000fec0000004200 */
[----:B------:R-:W1:Y:S01]  /*20210*/  MUFU.EX2 R163, R163 ;  /* 0x000000a300a37308 */ /* 0x000e620000000800 */
        /* <DEDUP_REMOVED lines=20> */
[----:B------:R-:W-:Y:S02]  /*20360*/  F2FP.BF16.PACK_AB R70, R190, R187 ;  /* 0x000000bbbe46723e */ /* 0x000fe400000010ff */
[----:B------:R-:W-:Y:S02]  /*20370*/  F2FP.BF16.PACK_AB R71, R192, R191 ;  /* 0x000000bfc047723e */ /* 0x000fe400000010ff */
[----:B------:R-:W-:Y:S05]  /*20380*/  MUFU.EX2 R152, R152 ;  /* 0x0000009800987308 */ /* 0x000fea0000000800 */
[C---:B-1----:R-:W-:Y:S05]  /*20390*/  HMMA.16816.F32.BF16 R4, R68.reuse, R72, R4 ;  /* 0x000000484404723c */ /* 0x042fea0000041804 */
[----:B------:R-:W1:Y:S03]  /*203a0*/  MUFU.EX2 R249, R249 ;  /* 0x000000f900f97308 */ /* 0x000e660000000800 */
[C---:B------:R-:W-:Y:S01]  /*203b0*/  HMMA.16816.F32.BF16 R8, R68.reuse, R74, R8 ;  /* 0x0000004a4408723c */ /* 0x040fe20000041808 */
[----:B------:R-:W1:Y:S06]  /*203c0*/  LDSM.16.MT88.4 R72, [R137+0x11800] ;  /* 0x011800008948783b */ /* 0x000e6c0000004200 */
[----:B------:R-:W-:Y:S01]  /*203d0*/  MUFU.EX2 R150, R150 ;  /* 0x0000009600967308 */ /* 0x000fe20000000800 */
        /* <DEDUP_REMOVED lines=8> */
[----:B------:R-:W2:Y:S02]  /*20460*/  MUFU.EX2 R155, R155 ;  /* 0x0000009b009b7308 */ /* 0x000ea40000000800 */
[C---:B---3--:R-:W-:Y:S08]  /*20470*/  HMMA.16816.F32.BF16 R28, R68.reuse, R76, R28 ;  /* 0x0000004c441c723c */ /* 0x048ff0000004181c */
[C---:B------:R-:W-:Y:S01]  /*20480*/  HMMA.16816.F32.BF16 R32, R68.reuse, R78, R32 ;  /* 0x0000004e4420723c */ /* 0x040fe20000041820 */
[----:B------:R-:W3:Y:S01]  /*20490*/  LDSM.16.MT88.4 R76, [R215+0x11800] ;  /* 0x01180000d74c783b */ /* 0x000ee20000004200 */
[----:B------:R-:W-:Y:S06]  /*204a0*/  MUFU.EX2 R135, R135 ;  /* 0x0000008700877308 */ /* 0x000fec0000000800 */
        /* <DEDUP_REMOVED lines=15> */
[----:B----4-:R-:W-:Y:S02]  /*205a0*/  F2FP.BF16.PACK_AB R70, R198, R197 ;  /* 0x000000c5c646723e */ /* 0x010fe400000010ff */
[----:B------:R-:W-:Y:S07]  /*205b0*/  F2FP.BF16.PACK_AB R71, R189, R196 ;  /* 0x000000c4bd47723e */ /* 0x000fee00000010ff */
        /* <DEDUP_REMOVED lines=21> */
[C---:B----4-:R-:W-:Y:S08]  /*20710*/  HMMA.16816.F32.BF16 R60, R68.reuse, R84, R60 ;  /* 0x00000054443c723c */ /* 0x050ff0000004183c */
        /* <DEDUP_REMOVED lines=51> */
[----:B------:R1:W2:Y:S07]  /*20a50*/  LDSM.16.MT88.4 R92, [R137+0x13800] ;  /* 0x01380000895c783b */ /* 0x0002ae0000004200 */
[C---:B------:R-:W-:Y:S08]  /*20a60*/  HMMA.16816.F32.BF16 R60, R68.reuse, R96, R60 ;  /* 0x00000060443c723c */ /* 0x040ff0000004183c */
[----:B------:R-:W-:Y:S07]  /*20a70*/  HMMA.16816.F32.BF16 R64, R68, R98, R64 ;  /* 0x000000624440723c */ /* 0x000fee0000041840 */
[----:B------:R-:W-:Y:S02]  /*20a80*/  F2FP.BF16.PACK_AB R68, R249, R152 ;  /* 0x00000098f944723e */ /* 0x000fe400000010ff */
[----:B------:R-:W-:Y:S03]  /*20a90*/  F2FP.BF16.PACK_AB R69, R251, R150 ;  /* 0x00000096fb45723e */ /* 0x000fe600000010ff */
[----:B------:R-:W-:Y:S02]  /*20aa0*/  F2FP.BF16.PACK_AB R70, R155, R148 ;  /* 0x000000949b46723e */ /* 0x000fe400000010ff */
[----:B------:R-:W-:Y:S02]  /*20ab0*/  F2FP.BF16.PACK_AB R71, R134, R135 ;  /* 0x000000878647723e */ /* 0x000fe400000010ff */
[----:B-1----:R-:W-:Y:S05]  /*20ac0*/  MOV R137, R132 ;  /* 0x0000008400897202 */ /* 0x002fea0000000f00 */
        /* <DEDUP_REMOVED lines=9> */
[----:B------:R-:W-:Y:S02]  /*20b60*/  FADD.FTZ R0, R107, R0 ;  /* 0x000000006b007221 */ /* 0x000fe40000010000 */
[C---:B------:R-:W-:Y:S04]  /*20b70*/  HMMA.16816.F32.BF16 R112, R68.reuse, R108, R20 ;  /* 0x0000006c4470723c */ /* 0x040fe80000041814 */
[----:B------:R-:W-:Y:S02]  /*20b80*/  FADD.FTZ R165, R165, R0 ;  /* 0x00000000a5a57221 */ /* 0x000fe40000010000 */
[----:B------:R-:W-:Y:S02]  /*20b90*/  FADD.FTZ R0, R180, R5 ;  /* 0x00000005b4007221 */ /* 0x000fe40000010000 */
[C---:B------:R-:W-:Y:S01]  /*20ba0*/  HMMA.16816.F32.BF16 R108, R68.reuse, R110, R24 ;  /* 0x0000006e446c723c */ /* 0x040fe20000041818 */
[----:B------:R-:W1:Y:S03]  /*20bb0*/  LDSM.16.MT88.4 R4, [R215+0x13800] ;  /* 0x01380000d704783b */ /* 0x000e660000004200 */
        /* <DEDUP_REMOVED lines=20> */
[----:B------:R-:W-:Y:S04]  /*20d00*/  FADD.FTZ R9, R242, R9 ;  /* 0x00000009f2097221 */ /* 0x000fe80000010000 */
        /* <DEDUP_REMOVED lines=17> */
[----:B------:R-:W-:Y:S04]  /*20e20*/  HMMA.16816.F32.BF16 R68, R68, R6, R64 ;  /* 0x000000064444723c */ /* 0x000fe80000041840 */
[----:B------:R-:W-:Y:S02]  /*20e30*/  FADD.FTZ R2, R166, R11 ;  /* 0x0000000ba6027221 */ /* 0x000fe40000010000 */
[----:B------:R-:W-:Y:S02]  /*20e40*/  FADD.FTZ R0, R171, R0 ;  /* 0x00000000ab007221 */ /* 0x000fe40000010000 */
[----:B------:R-:W-:Y:S04]  /*20e50*/  FADD.FTZ R2, R163, R2 ;  /* 0x00000002a3027221 */ /* 0x000fe80000010000 */
[----:B------:R-:W-:Y:S01]  /*20e60*/  FADD.FTZ R5, R157, R0 ;  /* 0x000000009d057221 */ /* 0x000fe20000010000 */
[----:B------:R-:W-:Y:S01]  /*20e70*/  MOV R0, R3 ;  /* 0x0000000300007202 */ /* 0x000fe20000000f00 */
        /* <DEDUP_REMOVED lines=12> */
.L_x_4085:
        /* <DEDUP_REMOVED lines=11> */
.L_x_4099:
[----:B--23--:R-:W-:Y:S01]  /*20ff0*/  FADD.FTZ R247, R10, R247 ;  /* 0x000000f70af77221 */ /* 0x00cfe20000010000 */
[----:B------:R-:W-:Y:S05]  /*21000*/  BRA.DIV ~URZ, `(.L_x_4096) ;  /* 0x000010d27f007947 */ /* 0x000fea000b800000 */
[----:B------:R-:W2:Y:S04]  /*21010*/  SHFL.BFLY PT, R6, R245, 0x2, 0x1f ;  /* 0x0c401f00f5067f89 */ /* 0x000ea800000e0000 */
[----:B------:R-:W3:Y:S01]  /*21020*/  SHFL.BFLY PT, R2, R247, 0x1, 0x1f ;  /* 0x0c201f00f7027f89 */ /* 0x000ee200000e0000 */
[----:B--2---:R-:W-:Y:S02]  /*21030*/  FADD.FTZ R11, R6, R245 ;  /* 0x000000f5060b7221 */ /* 0x004fe40000010000 */
[----:B---3--:R-:W-:-:S03]  /*21040*/  FADD.FTZ R2, R247, R2 ;  /* 0x00000002f7027221 */ /* 0x008fc60000010000 */
[----:B------:R2:W3:Y:S04]  /*21050*/  SHFL.BFLY PT, R10, R11, 0x1, 0x1f ;  /* 0x0c201f000b0a7f89 */ /* 0x0004e800000e0000 */
.L_x_4100:
        /* <DEDUP_REMOVED lines=131> */
[----:B------:R4:W-:Y:S04]  /*21890*/  STS.64 [R16+0x4800], R82 ;  /* 0x0048005210007388 */ /* 0x0009e80000000a00 */
[----:B------:R-:W-:Y:S04]  /*218a0*/  STS.64 [R18+0x4000], R76 ;  /* 0x0040004c12007388 */ /* 0x000fe80000000a00 */
[----:B------:R-:W-:Y:S04]  /*218b0*/  STS.64 [R18+0x4800], R78 ;  /* 0x0048004e12007388 */ /* 0x000fe80000000a00 */
[----:B------:R-:W-:Y:S04]  /*218c0*/  STS.64 [R19+0x4000], R72 ;  /* 0x0040004813007388 */ /* 0x000fe80000000a00 */
[----:B------:R1:W-:Y:S04]  /*218d0*/  STS.64 [R19+0x4800], R74 ;  /* 0x0048004a13007388 */ /* 0x0003e80000000a00 */
[----:B------:R-:W-:Y:S04]  /*218e0*/  STS.64 [R17+0x4000], R68 ;  /* 0x0040004411007388 */ /* 0x000fe80000000a00 */
[----:B------:R1:W-:Y:S04]  /*218f0*/  STS.64 [R17+0x4800], R70 ;  /* 0x0048004611007388 */ /* 0x0003e80000000a00 */
[----:B--2---:R4:W2:Y:S04]  /*21900*/  LD.E.64 R12, [R4.64+0xb0] ;  /* 0x0000b004040c7980 */ /* 0x0048a8000c101b00 */
[----:B---3--:R3:W2:Y:S01]  /*21910*/  LD.E R8, [R4.64+0x60] ;  /* 0x0000600404087980 */ /* 0x0086a2000c101900 */
[----:B------:R-:W-:-:S03]  /*21920*/  SHF.L.U32 R14, R136, 0x6, RZ ;  /* 0x00000006880e7819 */ /* 0x000fc600000006ff */
[----:B------:R3:W5:Y:S01]  /*21930*/  LD.E R7, [R4.64+0xcc] ;  /* 0x0000cc0404077980 */ /* 0x000762000c101900 */
[----:B----4-:R-:W-:-:S03]  /*21940*/  LEA.HI R16, R138, R138, RZ, 0x1 ;  /* 0x0000008a8a107211 */ /* 0x010fc600078f08ff */
[----:B------:R3:W5:Y:S04]  /*21950*/  LD.E.64 R82, [R4.64+0x78] ;  /* 0x0000780404527980 */ /* 0x000768000c101b00 */
[----:B------:R3:W5:Y:S01]  /*21960*/  LD.E.64 R84, [R4.64+0xa8] ;  /* 0x0000a80404547980 */ /* 0x000762000c101b00 */
[----:B------:R-:W-:Y:S01]  /*21970*/  LOP3.LUT R14, R14, 0x1c0, RZ, 0xc0, !PT ;  /* 0x000001c00e0e7812 */ /* 0x000fe200078ec0ff */
[----:B------:R-:W-:Y:S01]  /*21980*/  @P4 MUFU.LG2 R2, R2 ;  /* 0x0000000200024308 */ /* 0x000fe20000000c00 */
[----:B-1----:R-:W-:Y:S01]  /*21990*/  SHF.L.U32 R19, R16, 0x2, RZ ;  /* 0x0000000210137819 */ /* 0x002fe200000006ff */
[----:B------:R-:W3:Y:S01]  /*219a0*/  S2R R15, SR_TID.X ;  /* 0x00000000000f7919 */ /* 0x000ee20000002100 */
[----:B------:R-:W-:Y:S01]  /*219b0*/  LOP3.LUT R10, R10, 0xffffffe0, RZ, 0xc0, !PT ;  /* 0xffffffe00a0a7812 */ /* 0x000fe200078ec0ff */
[----:B------:R-:W-:Y:S01]  /*219c0*/  BSSY B0, `(.L_x_4097) ;  /* 0x000003e000007945 */ /* 0x000fe20003800000 */
[----:B------:R-:W-:-:S02]  /*219d0*/  LOP3.LUT R19, R14, 0x38, R19, 0xf8, !PT ;  /* 0x000000380e137812 */ /* 0x000fc400078ef813 */
[----:B------:R-:W-:Y:S01]  /*219e0*/  SHF.R.U32.HI R14, RZ, 0x3, R14 ;  /* 0x00000003ff0e7819 */ /* 0x000fe2000001160e */
[----:B------:R-:W1:Y:S01]  /*219f0*/  @P3 MUFU.LG2 R6, R6 ;  /* 0x0000000600063308 */ /* 0x000e620000000c00 */
[----:B------:R-:W-:Y:S02]  /*21a00*/  LOP3.LUT R17, R16, 0xffffffe, RZ, 0xc0, !PT ;  /* 0x0ffffffe10117812 */ /* 0x000fe400078ec0ff */
[----:B------:R-:W-:Y:S02]  /*21a10*/  LOP3.LUT R14, R19, R14, RZ, 0x3c, !PT ;  /* 0x0000000e130e7212 */ /* 0x000fe400078e3cff */
[----:B------:R-:W-:Y:S02]  /*21a20*/  IADD3 R17, R138, -R17, RZ ;  /* 0x800000118a117210 */ /* 0x000fe40007ffe0ff */
[----:B------:R-:W-:Y:S02]  /*21a30*/  IADD3 R10, -R10, R9, RZ ;  /* 0x000000090a0a7210 */ /* 0x000fe40007ffe1ff */
[----:B------:R-:W-:Y:S01]  /*21a40*/  LEA R80, R17, R14, 0x2 ;  /* 0x0000000e11507211 */ /* 0x000fe200078e10ff */
[----:B------:R-:W-:Y:S01]  /*21a50*/  BAR.SYNC.DEFER_BLOCKING 0x0 ;  /* 0x0000000000007b1d */ /* 0x000fe20000010000 */
[----:B------:R-:W-:-:S02]  /*21a60*/  SHF.R.S32.HI R14, RZ, 0x1f, R11 ;  /* 0x0000001fff0e7819 */ /* 0x000fc4000001140b */
[----:B------:R-:W-:Y:S02]  /*21a70*/  LOP3.LUT P0, RZ, R10, 0x3, RZ, 0xc0, !PT ;  /* 0x000000030aff7812 */ /* 0x000fe4000780c0ff */
[----:B------:R-:W-:Y:S01]  /*21a80*/  LEA.HI R14, R14, R11, RZ, 0x2 ;  /* 0x0000000b0e0e7211 */ /* 0x000fe200078f10ff */
[----:B-1----:R-:W-:Y:S01]  /*21a90*/  @P3 FMUL.FTZ R6, R6, 0.69314718246459960938 ;  /* 0x3f31721806063820 */ /* 0x002fe20000410000 */
[----:B------:R-:W-:Y:S02]  /*21aa0*/  MOV R9, 0xff800000 ;  /* 0xff80000000097802 */ /* 0x000fe40000000f00 */
[----:B---3--:R-:W-:Y:S02]  /*21ab0*/  SHF.R.S32.HI R4, RZ, 0x1f, R15 ;  /* 0x0000001fff047819 */ /* 0x008fe4000001140f */
[----:B------:R-:W-:Y:S02]  /*21ac0*/  LOP3.LUT R14, R14, 0xffffffc, RZ, 0xc0, !PT ;  /* 0x0ffffffc0e0e7812 */ /* 0x000fe400078ec0ff */
[----:B------:R-:W-:-:S02]  /*21ad0*/  LEA.HI R4, R4, R15, RZ, 0x5 ;  /* 0x0000000f04047211 */ /* 0x000fc400078f28ff */
[----:B------:R-:W-:Y:S01]  /*21ae0*/  IADD3 R14, R11, -R14, RZ ;  /* 0x8000000e0b0e7210 */ /* 0x000fe20007ffe0ff */
[----:B------:R-:W-:Y:S01]  /*21af0*/  @P4 FMUL.FTZ R11, R2, 0.69314718246459960938 ;  /* 0x3f317218020b4820 */ /* 0x000fe20000410000 */
[----:B------:R-:W-:Y:S02]  /*21b00*/  LOP3.LUT R4, R4, 0xffffffe0, RZ, 0xc0, !PT ;  /* 0xffffffe004047812 */ /* 0x000fe400078ec0ff */
[----:B------:R-:W-:Y:S01]  /*21b10*/  MOV R10, 0xff800000 ;  /* 0xff800000000a7802 */ /* 0x000fe20000000f00 */
[-C--:B-----5:R-:W-:Y:S01]  /*21b20*/  @P4 FFMA.FTZ R9, R132, R0.reuse, R11 ;  /* 0x0000000084094223 */ /* 0x0a0fe2000001000b */
[----:B------:R-:W-:Y:S01]  /*21b30*/  IADD3 R4, -R4, R15, RZ ;  /* 0x0000000f04047210 */ /* 0x000fe20007ffe1ff */
[----:B------:R-:W-:Y:S01]  /*21b40*/  @P3 FFMA.FTZ R10, R3, R0, R6 ;  /* 0x00000000030a3223 */ /* 0x000fe20000010006 */
[----:B------:R1:W3:Y:S02]  /*21b50*/  LDS.128 R76, [R80.X4] ;  /* 0x00000000504c7984 */ /* 0x0002e40000004c00 */
[----:B------:R-:W-:-:S02]  /*21b60*/  SHF.R.S32.HI R5, RZ, 0x1f, R4 ;  /* 0x0000001fff057819 */ /* 0x000fc40000011404 */
[----:B------:R1:W4:Y:S02]  /*21b70*/  LDS.128 R72, [R80.X4+0x800] ;  /* 0x0008000050487984 */ /* 0x0003240000004c00 */
[----:B------:R-:W-:Y:S02]  /*21b80*/  LEA.HI R5, R5, R4, RZ, 0x2 ;  /* 0x0000000405057211 */ /* 0x000fe400078f10ff */
[----:B------:R-:W-:Y:S01]  /*21b90*/  SHF.L.U32 R4, R231, 0x6, RZ ;  /* 0x00000006e7047819 */ /* 0x000fe200000006ff */
        /* <DEDUP_REMOVED lines=17> */
[----:B------:R-:W-:-:S04]  /*21cb0*/  IMAD R8, R12, R8, R233 ;  /* 0x000000080c087224 */ /* 0x000fc800078e02e9 */
[----:B------:R-:W-:Y:S01]  /*21cc0*/  IMAD R4, R13, R8, R4 ;  /* 0x000000080d047224 */ /* 0x000fe200078e0204 */
        /* <DEDUP_REMOVED lines=13> */
.L_x_4098:
[----:B-1-34-:R-:W-:Y:S05]  /*21da0*/  BSYNC B0 ;  /* 0x0000000000007941 */ /* 0x01afea0003800000 */
.L_x_4097:
[----:B------:R-:W-:Y:S01]  /*21db0*/  IMAD.SHL.U32 R138, R138, 0x4, RZ ;  /* 0x000000048a8a7824 */ /* 0x000fe200078e00ff */
[C---:B------:R-:W-:Y:S01]  /*21dc0*/  IADD3 R0, R136.reuse, 0x10, RZ ;  /* 0x0000001088007810 */ /* 0x040fe20007ffe0ff */
[----:B------:R-:W-:Y:S01]  /*21dd0*/  IMAD R231, R231, -0x40, R232 ;  /* 0xffffffc0e7e77824 */ /* 0x000fe200078e02e8 */
[----:B------:R-:W-:Y:S01]  /*21de0*/  IADD3 R2, R136, 0x8, RZ ;  /* 0x0000000888027810 */ /* 0x000fe20007ffe0ff */
[----:B------:R-:W-:Y:S01]  /*21df0*/  IMAD R7, R4, R7, RZ ;  /* 0x0000000704077224 */ /* 0x000fe200078e02ff */
[----:B------:R-:W-:Y:S01]  /*21e00*/  SHF.R.S32.HI R139, RZ, 0x1f, R138 ;  /* 0x0000001fff8b7819 */ /* 0x000fe2000001148a */
[----:B------:R-:W-:Y:S01]  /*21e10*/  ULDC.64 UR4, c[0x0][0x118] ;  /* 0x0000460000047ab9 */ /* 0x000fe20000000a00 */
[----:B------:R-:W-:-:S02]  /*21e20*/  ISETP.GE.AND P4, PT, R0, R231, PT ;  /* 0x000000e70000720c */ /* 0x000fc40003f86270 */
[C---:B------:R-:W-:Y:S01]  /*21e30*/  IADD3 R0, R136.reuse, 0x20, RZ ;  /* 0x0000002088007810 */ /* 0x040fe20007ffe0ff */
[----:B------:R-:W-:Y:S01]  /*21e40*/  IMAD.WIDE R138, R136, 0x80, R138 ;  /* 0x00000080888a7825 */ /* 0x000fe200078e028a */
[-C--:B------:R-:W-:Y:S02]  /*21e50*/  ISETP.GE.AND P5, PT, R2, R231.reuse, PT ;  /* 0x000000e70200720c */ /* 0x080fe40003fa6270 */
[----:B------:R-:W-:Y:S02]  /*21e60*/  ISETP.GE.AND P2, PT, R0, R231, PT ;  /* 0x000000e70000720c */ /* 0x000fe40003f46270 */
[----:B------:R-:W-:Y:S02]  /*21e70*/  IADD3 R5, P0, R138, R7, RZ ;  /* 0x000000078a057210 */ /* 0x000fe40007f1e0ff */
[----:B------:R-:W-:Y:S02]  /*21e80*/  IADD3 R0, R136, 0x30, RZ ;  /* 0x0000003088007810 */ /* 0x000fe40007ffe0ff */
[----:B------:R-:W-:-:S02]  /*21e90*/  LEA.HI.X.SX32 R3, R7, R139, 0x1, P0 ;  /* 0x0000008b07037211 */ /* 0x000fc400000f0eff */
[C---:B------:R-:W-:Y:S02]  /*21ea0*/  LEA R4, P0, R5.reuse, R82, 0x2 ;  /* 0x0000005205047211 */ /* 0x040fe400078010ff */
[----:B------:R-:W-:Y:S02]  /*21eb0*/  IADD3 R2, R136, 0x18, RZ ;  /* 0x0000001888027810 */ /* 0x000fe40007ffe0ff */
[----:B------:R-:W-:Y:S02]  /*21ec0*/  LEA.HI.X R5, R5, R83, R3, 0x2, P0 ;  /* 0x0000005305057211 */ /* 0x000fe400000f1403 */
[-C--:B------:R-:W-:Y:S02]  /*21ed0*/  ISETP.GE.AND P0, PT, R0, R231.reuse, PT ;  /* 0x000000e70000720c */ /* 0x080fe40003f06270 */
[-C--:B------:R-:W-:Y:S01]  /*21ee0*/  ISETP.GE.AND P3, PT, R2, R231.reuse, PT ;  /* 0x000000e70200720c */ /* 0x080fe20003f66270 */
[----:B------:R1:W-:Y:S01]  /*21ef0*/  @!P5 ST.E.128 [R4.64+0x1000], R72 ;  /* 0x001000480400d985 */ /* 0x0003e2000c101d04 */
[----:B------:R-:W-:-:S02]  /*21f00*/  ISETP.GE.AND P6, PT, R136, R231, PT ;  /* 0x000000e78800720c */ /* 0x000fc40003fc6270 */
[C---:B------:R-:W-:Y:S01]  /*21f10*/  IADD3 R2, R136.reuse, 0x28, RZ ;  /* 0x0000002888027810 */ /* 0x040fe20007ffe0ff */
[----:B------:R1:W-:Y:S01]  /*21f20*/  @!P5 ST.E.128 [R4.64+0x1100], R40 ;  /* 0x001100280400d985 */ /* 0x0003e2000c101d04 */
[----:B------:R-:W-:Y:S02]  /*21f30*/  IADD3 R136, R136, 0x38, RZ ;  /* 0x0000003888887810 */ /* 0x000fe40007ffe0ff */
[-C--:B------:R-:W-:Y:S01]  /*21f40*/  ISETP.GE.AND P1, PT, R2, R231.reuse, PT ;  /* 0x000000e70200720c */ /* 0x080fe20003f26270 */
[----:B------:R1:W-:Y:S04]  /*21f50*/  @!P4 ST.E.128 [R4.64+0x2000], R68 ;  /* 0x002000440400c985 */ /* 0x0003e8000c101d04 */
[----:B------:R1:W-:Y:S04]  /*21f60*/  @!P0 ST.E.128 [R4.64+0x6000], R52 ;  /* 0x0060003404008985 */ /* 0x0003e8000c101d04 */
[----:B------:R1:W-:Y:S01]  /*21f70*/  @!P0 ST.E.128 [R4.64+0x6100], R20 ;  /* 0x0061001404008985 */ /* 0x0003e2000c101d04 */
[----:B------:R-:W-:Y:S01]  /*21f80*/  ISETP.GE.AND P0, PT, R136, R231, PT ;  /* 0x000000e78800720c */ /* 0x000fe20003f06270 */
[----:B------:R-:W-:-:S02]  /*21f90*/  IMAD.MOV.U32 R231, RZ, RZ, 0x0 ;  /* 0x00000000ffe77424 */ /* 0x000fc400078e00ff */
        /* <DEDUP_REMOVED lines=10> */
[----:B------:R-:W-:Y:S05]  /*22040*/  @P0 RET.REL.NODEC R230 `(_ZN5flash24flash_fwd_splitkv_kernelI23Flash_fwd_kernel_traitsILi128ELi64ELi128ELi4ELb0ELb0EN7cutlass10bfloat16_tE19Flash_kernel_traitsILi128ELi64ELi128ELi4ES3_EELb1ELb0ELb0ELb0ELb1ELb1ELb1ELb1EEEvNS_16Flash_fwd_paramsE) ;  /* 0xfffddfb0e6000950 */ /* 0x000fea0003c3ffff */
[----:B------:R-:W-:Y:S01]  /*22050*/  MOV R231, 0x0 ;  /* 0x0000000000e77802 */ /* 0x000fe20000000f00 */
[----:B------:R-:W-:-:S02]  /*22060*/  ULDC.64 UR4, c[0x0][0x118] ;  /* 0x0000460000047ab9 */ /* 0x000fc40000000a00 */
[----:B------:R2:W-:Y:S04]  /*22070*/  ST.E.128 [R4.64+0x7000], R48 ;  /* 0x0070003004007985 */ /* 0x0005e8000c101d04 */
[----:B------:R2:W-:Y:S01]  /*22080*/  ST.E.128 [R4.64+0x7100], R16 ;  /* 0x0071001004007985 */ /* 0x0005e2000c101d04 */
[----:B------:R-:W-:Y:S05]  /*22090*/  RET.REL.NODEC R230 `(_ZN5flash24flash_fwd_splitkv_kernelI23Flash_fwd_kernel_traitsILi128ELi64ELi128ELi4ELb0ELb0EN7cutlass10bfloat16_tE19Flash_kernel_traitsILi128ELi64ELi128ELi4ES3_EELb1ELb0ELb0ELb0ELb1ELb1ELb1ELb1EEEvNS_16Flash_fwd_paramsE) ;  /* 0xfffddf60e6007950 */ /* 0x000fea0003c3ffff */
.L_x_4095:
[----:B------:R-:W-:Y:S02]  /*220a0*/  MOV R9, 0x2 ;  /* 0x0000000200097802 */ /* 0x000fe40000000f00 */
[----:B------:R-:W-:Y:S02]  /*220b0*/  MOV R8, 0x220d0 ;  /* 0x000220d000087802 */ /* 0x000fe40000000f00 */
[----:B-1---5:R-:W-:Y:S05]  /*220c0*/  CALL.REL.NOINC `($__internal_23_$__cuda_sm70_shflsync_bfly_p) ;  /* 0x000000f000007944 */ /* 0x022fea0003c00000 */
[----:B-12---:R-:W-:Y:S05]  /*220d0*/  BRA `(.L_x_4099) ;  /* 0xffffef1000007947 */ /* 0x006fea000383ffff */
.L_x_4096:
[----:B------:R-:W-:Y:S02]  /*220e0*/  MOV R9, 0x1 ;  /* 0x0000000100097802 */ /* 0x000fe40000000f00 */
[----:B------:R-:W-:Y:S02]  /*220f0*/  MOV R8, 0x22110 ;  /* 0x0002211000087802 */ /* 0x000fe40000000f00 */
[----:B-1---5:R-:W-:Y:S05]  /*22100*/  CALL.REL.NOINC `($__internal_23_$__cuda_sm70_shflsync_bfly_p) ;  /* 0x000000b000007944 */ /* 0x022fea0003c00000 */
[----:B--2---:R-:W-:Y:S01]  /*22110*/  FADD.FTZ R2, R247, R10 ;  /* 0x0000000af7027221 */ /* 0x004fe20000010000 */
[----:B-1----:R-:W-:-:S02]  /*22120*/  MOV R247, R245 ;  /* 0x000000f500f77202 */ /* 0x002fc40000000f00 */
[----:B------:R-:W-:Y:S02]  /*22130*/  MOV R9, 0x2 ;  /* 0x0000000200097802 */ /* 0x000fe40000000f00 */
[----:B------:R-:W-:Y:S02]  /*22140*/  MOV R8, 0x22160 ;  /* 0x0002216000087802 */ /* 0x000fe40000000f00 */
[----:B------:R-:W-:Y:S05]  /*22150*/  CALL.REL.NOINC `($__internal_23_$__cuda_sm70_shflsync_bfly_p) ;  /* 0x0000006000007944 */ /* 0x000fea0003c00000 */
[----:B--2---:R-:W-:Y:S01]  /*22160*/  FADD.FTZ R11, R245, R10 ;  /* 0x0000000af50b7221 */ /* 0x004fe20000010000 */
[----:B-1----:R-:W-:Y:S02]  /*22170*/  MOV R9, 0x1 ;  /* 0x0000000100097802 */ /* 0x002fe40000000f00 */
[----:B------:R-:W-:Y:S02]  /*22180*/  MOV R8, 0x221b0 ;  /* 0x000221b000087802 */ /* 0x000fe40000000f00 */
[----:B------:R-:W-:Y:S02]  /*22190*/  MOV R247, R11 ;  /* 0x0000000b00f77202 */ /* 0x000fe40000000f00 */
[----:B------:R-:W-:Y:S05]  /*221a0*/  CALL.REL.NOINC `($__internal_23_$__cuda_sm70_shflsync_bfly_p) ;  /* 0x0000001000007944 */ /* 0x000fea0003c00000 */
[----:B-12---:R-:W-:Y:S05]  /*221b0*/  BRA `(.L_x_4100) ;  /* 0xffffeea000007947 */ /* 0x006fea000383ffff */
        .weak           $__internal_23_$__cuda_sm70_shflsync_bfly_p
        .type           $__internal_23_$__cuda_sm70_shflsync_bfly_p,@function
        .size           $__internal_23_$__cuda_sm70_shflsync_bfly_p,(.L_x_8295 - $__internal_23_$__cuda_sm70_shflsync_bfly_p)
$__internal_23_$__cuda_sm70_shflsync_bfly_p:
[----:B------:R-:W-:Y:S01]  /*221c0*/  MOV R12, R8 ;  /* 0x00000008000c7202 */ /* 0x000fe20000000f00 */
[----:B------:R-:W-:Y:S04]  /*221d0*/  WARPSYNC R6 ;  /* 0x0000000600007348 */ /* 0x000fe80003800000 */
[----:B------:R-:W-:Y:S01]  /*221e0*/  MOV R13, 0x0 ;  /* 0x00000000000d7802 */ /* 0x000fe20000000f00 */
[----:B------:R1:W2:Y:S03]  /*221f0*/  SHFL.BFLY PT, R10, R247, R9, R7 ;  /* 0x0c000009f70a7389 */ /* 0x0002a600000e0007 */
[----:B------:R-:W-:Y:S05]  /*22200*/  RET.REL.NODEC R12 `(_ZN5flash24flash_fwd_splitkv_kernelI23Flash_fwd_kernel_traitsILi128ELi64ELi128ELi4ELb0ELb0EN7cutlass10bfloat16_tE19Flash_kernel_traitsILi128ELi64ELi128ELi4ES3_EELb1ELb0ELb0ELb0ELb1ELb1ELb1ELb1EEEvNS_16Flash_fwd_paramsE) ;  /* 0xfffdddf00c007950 */ /* 0x000fea0003c3ffff */
.L_x_4101:
        /* <DEDUP_REMOVED lines=15> */
.L_x_8295:


//--------------------- .text._ZN5flash24flash_fwd_splitkv_kernelI23Flash_fwd_kernel_traitsILi128ELi64ELi128ELi4ELb0ELb0EN7cutlass10bfloat16_tE19Flash_kernel_traitsILi128ELi64ELi128ELi4ES3_EELb1ELb0ELb1ELb0ELb0ELb0ELb1ELb1EEEvNS_16Flash_fwd_paramsE --------------------------
	.section	.text._ZN5flash24flash_fwd_splitkv_kernelI23Flash_fwd_kernel_traitsILi128ELi64ELi128ELi4ELb0ELb0EN7cutlass10bfloat16_tE19Flash_kernel_traitsILi128ELi64ELi128ELi4ES3_EELb1ELb0ELb1ELb0ELb0ELb0ELb1ELb1EEEvNS_16Flash_fwd_paramsE,"ax",@progbits
	.sectioninfo	@"SHI_REGISTERS=254"
	.align	128
        .global         _ZN5flash24flash_fwd_splitkv_kernelI23Flash_fwd_kernel_traitsILi128ELi64ELi128ELi4ELb0ELb0EN7cutlass10bfloat16_tE19Flash_kernel_traitsILi128ELi64ELi128ELi4ES3_EELb1ELb0ELb1ELb0ELb0ELb0ELb1ELb1EEEvNS_16Flash_fwd_paramsE
        .type           _ZN5flash24flash_fwd_splitkv_kernelI23Flash_fwd_kernel_traitsILi128ELi64ELi128ELi4ELb0ELb0EN7cutlass10bfloat16_tE19Flash_kernel_traitsILi128ELi64ELi128ELi4ES3_EELb1ELb0ELb1ELb0ELb0ELb0ELb1ELb1EEEvNS_16Flash_fwd_paramsE,@function
        .size           _ZN5flash24flash_fwd_splitkv_kernelI23Flash_fwd_kernel_traitsILi128ELi64ELi128ELi4ELb0ELb0EN7cutlass10bfloat16_tE19Flash_kernel_traitsILi128ELi64ELi128ELi4ES3_EELb1ELb0ELb1ELb0ELb0ELb0ELb1ELb1EEEvNS_16Flash_fwd_paramsE,(.L_x_8297 - _ZN5flash24flash_fwd_splitkv_kernelI23Flash_fwd_kernel_traitsILi128ELi64ELi128ELi4ELb0ELb0EN7cutlass10bfloat16_tE19Flash_kernel_traitsILi128ELi64ELi128ELi4ES3_EELb1ELb0ELb1ELb0ELb0ELb0ELb1ELb1EEEvNS_16Flash_fwd_paramsE)
        .other          _ZN5flash24flash_fwd_splitkv_kernelI23Flash_fwd_kernel_traitsILi128ELi64ELi128ELi4ELb0ELb0EN7cutlass10bfloat16_tE19Flash_kernel_traitsILi128ELi64ELi128ELi4ES3_EELb1ELb0ELb1ELb0ELb0ELb0ELb1ELb1EEEvNS_16Flash_fwd_paramsE,@"STO_CUDA_ENTRY STV_DEFAULT"
_ZN5flash24flash_fwd_splitkv_kernelI23Flash_fwd_kernel_traitsILi128ELi64ELi128ELi4ELb0ELb0EN7cutlass10bfloat16_tE19Flash_kernel_traitsILi128ELi64ELi128ELi4ES3_EELb1ELb0ELb1ELb0ELb0ELb0ELb1ELb1EEEvNS_16Flash_fwd_paramsE:
.text._ZN5flash24flash_fwd_splitkv_kernelI23Flash_fwd_kernel_traitsILi128ELi64ELi128ELi4ELb0ELb0EN7cutlass10bfloat16_tE19Flash_kernel_traitsILi128ELi64ELi128ELi4ES3_EELb1ELb0ELb1ELb0ELb0ELb0ELb1ELb1EEEvNS_16Flash_fwd_paramsE:
        /* <DEDUP_REMOVED lines=29> */
[----:B---34-:R-:W-:Y:S05]  /*01d0*/  CALL.REL.NOINC `($_ZN5flash24flash_fwd_splitkv_kernelI23Flash_fwd_kernel_traitsILi128ELi64ELi128ELi4ELb0ELb0EN7cutlass10bfloat16_tE19Flash_kernel_traitsILi128ELi64ELi128ELi4ES3_EELb1ELb0ELb1ELb0ELb0ELb0ELb1ELb1EEEvNS_16Flash_fwd_paramsE$_ZN5flash30compute_attn_1rowblock_splitkvI23Flash_fwd_kernel_traitsILi128ELi64ELi128ELi4ELb0ELb0EN7cutlass10bfloat16_tE19Flash_kernel_traitsILi128ELi64ELi128ELi4ES3_EELb1ELb0ELb1ELb0ELb0ELb0ELb1ELb1ENS_16Flash_fwd_paramsEEEvRKT8_iiiii) ;  /* 0x0000002000007944 */ /* 0x018fea0003c00000 */
[----:B------:R-:W-:Y:S05]  /*01e0*/  BSYNC B4 ;  /* 0x0000000000047941 */ /* 0x000fea0003800000 */
.L_x_4102:
[----:B------:R-:W-:Y:S05]  /*01f0*/  EXIT ;  /* 0x000000000000794d */ /* 0x000fea0003800000 */
        .type           $_ZN5flash24flash_fwd_splitkv_kernelI23Flash_fwd_kernel_traitsILi128ELi64ELi128ELi4ELb0ELb0EN7cutlass10bfloat16_tE19Flash_kernel_traitsILi128ELi64ELi128ELi4ES3_EELb1ELb0ELb1ELb0ELb0ELb0ELb1ELb1EEEvNS_16Flash_fwd_paramsE$_ZN5flash30compute_attn_1rowblock_splitkvI23Flash_fwd_kernel_traitsILi128ELi64ELi128ELi4ELb0ELb0EN7cutlass10bfloat16_tE19Flash_kernel_traitsILi128ELi64ELi128ELi4ES3_EELb1ELb0ELb1ELb0ELb0ELb0ELb1ELb1ENS_16Flash_fwd_paramsEEEvRKT8_iiiii,@function
        .size           $_ZN5flash24flash_fwd_splitkv_kernelI23Flash_fwd_kernel_traitsILi128ELi64ELi128ELi4ELb0ELb0EN7cutlass10bfloat16_tE19Flash_kernel_traitsILi128ELi64ELi128ELi4ES3_EELb1ELb0ELb1ELb0ELb0ELb0ELb1ELb1EEEvNS_16Flash_fwd_paramsE$_ZN5flash30compute_attn_1rowblock_splitkvI23Flash_fwd_kernel_traitsILi128ELi64ELi128ELi4ELb0ELb0EN7cutlass10bfloat16_tE19Flash_kernel_traitsILi128ELi64ELi128ELi4ES3_EELb1ELb0ELb1ELb0ELb0ELb0ELb1ELb1ENS_16Flash_fwd_paramsEEEvRKT8_iiiii,($__internal_24_$__cuda_sm70_shflsync_bfly_p - $_ZN5flash24flash_fwd_splitkv_kernelI23Flash_fwd_kernel_traitsILi128ELi64ELi128ELi4ELb0ELb0EN7cutlass10bfloat16_tE19Flash_kernel_traitsILi128ELi64ELi128ELi4ES3_EELb1ELb0ELb1ELb0ELb0ELb0ELb1ELb1EEEvNS_16Flash_fwd_paramsE$_ZN5flash30compute_attn_1rowblock_splitkvI23Flash_fwd_kernel_traitsILi128ELi64ELi128ELi4ELb0ELb0EN7cutlass10bfloat16_tE19Flash_kernel_traitsILi128ELi64ELi128ELi4ES3_EELb1ELb0ELb1ELb0ELb0ELb0ELb1ELb1ENS_16Flash_fwd_paramsEEEvRKT8_iiiii)
$_ZN5flash24flash_fwd_splitkv_kernelI23Flash_fwd_kernel_traitsILi128ELi64ELi128ELi4ELb0ELb0EN7cutlass10bfloat16_tE19Flash_kernel_traitsILi128ELi64ELi128ELi4ES3_EELb1ELb0ELb1ELb0ELb0ELb0ELb1ELb1EEEvNS_16Flash_fwd_paramsE$_ZN5flash30compute_attn_1rowblock_splitkvI23Flash_fwd_kernel_traitsILi128ELi64ELi128ELi4ELb0ELb0EN7cutlass10bfloat16_tE19Flash_kernel_traitsILi128ELi64ELi128ELi4ES3_EELb1ELb0ELb1ELb0ELb0ELb0ELb1ELb1ENS_16Flash_fwd_paramsEEEvRKT8_iiiii:
        /* <DEDUP_REMOVED lines=20> */
.L_x_4104:
[----:B------:R-:W-:Y:S05]  /*0340*/  BSYNC B0 ;  /* 0x0000000000007941 */ /* 0x000fea0003800000 */
.L_x_4103:
        /* <DEDUP_REMOVED lines=17> */
.L_x_4106:
[----:B-1----:R1:W5:Y:S02]  /*0460*/  LD.E R3, [R10.64+0xb8] ;  /* 0x0000b8060a037980 */ /* 0x002364000c101900 */
.L_x_4107:
[----:B------:R-:W-:Y:S05]  /*0470*/  BSYNC B0 ;  /* 0x0000000000007941 */ /* 0x000fea0003800000 */
.L_x_4105:
        /* <DEDUP_REMOVED lines=10> */
.L_x_4109:
[----:B------:R-:W2:Y:S01]  /*0520*/  LD.E.64 R2, [R10.64+0x108] ;  /* 0x000108060a027980 */ /* 0x000ea2000c101b00 */
[----:B------:R-:W-:Y:S01]  /*0530*/  BSSY B0, `(.L_x_4111) ;  /* 0x0000006000007945 */ /* 0x000fe20003800000 */
[----:B--2---:R-:W-:-:S04]  /*0540*/  ISETP.NE.U32.AND P0, PT, R2, RZ, PT ;  /* 0x000000ff0200720c */ /* 0x004fc80003f05070 */
[----:B------:R-:W-:Y:S01]  /*0550*/  ISETP.NE.AND.EX P0, PT, R3, RZ, PT, P0 ;  /* 0x000000ff0300720c */ /* 0x000fe20003f05300 */
[----:B------:R-:W-:-:S12]  /*0560*/  IMAD.MOV.U32 R3, RZ, RZ, RZ ;  /* 0x000000ffff037224 */ /* 0x000fd800078e00ff */
[----:B------:R-:W-:Y:S05]  /*0570*/  @!P0 BRA `(.L_x_4112) ;  /* 0x0000001000008947 */ /* 0x000fea0003800000 */
[----:B------:R1:W5:Y:S02]  /*0580*/  LD.E R3, [R10.64+0xbc] ;  /* 0x0000bc060a037980 */ /* 0x000364000c101900 */
.L_x_4112:
[----:B------:R-:W-:Y:S05]  /*0590*/  BSYNC B0 ;  /* 0x0000000000007941 */ /* 0x000fea0003800000 */
.L_x_4111:
[----:B-----5:R-:W-:Y:S02]  /*05a0*/  IADD3 R70, R80, R3, RZ ;  /* 0x0000000350467210 */ /* 0x020fe40007ffe0ff */
.L_x_4110:
[----:B------:R-:W-:Y:S05]  /*05b0*/  BSYNC B1 ;  /* 0x0000000000017941 */ /* 0x000fea0003800000 */
.L_x_4108:
[----:B------:R-:W-:Y:S01]  /*05c0*/  IMAD.SHL.U32 R69, R231, 0x40, RZ ;  /* 0x00000040e7457824 */ /* 0x000fe200078e00ff */
[----:B------:R-:W-:Y:S01]  /*05d0*/  MOV R2, R230 ;  /* 0x000000e600027202 */ /* 0x000fe20000000f00 */
[----:B------:R-:W-:-:S03]  /*05e0*/  IMAD.MOV.U32 R3, RZ, RZ, 0x0 ;  /* 0x00000000ff037424 */ /* 0x000fc600078e00ff */
[----:B------:R-:W-:-:S13]  /*05f0*/  ISETP.GT.AND P0, PT, R232, R69, PT ;  /* 0x00000045e800720c */ /* 0x000fda0003f04270 */
[----:B------:R-:W-:Y:S05]  /*0600*/  @!P0 RET.REL.NODEC R2 `(_ZN5flash24flash_fwd_splitkv_kernelI23Flash_fwd_kernel_traitsILi128ELi64ELi128ELi4ELb0ELb0EN7cutlass10bfloat16_tE19Flash_kernel_traitsILi128ELi64ELi128ELi4ES3_EELb1ELb0ELb1ELb0ELb0ELb0ELb1ELb1EEEvNS_16Flash_fwd_paramsE) ;  /* 0xfffff9f002008950 */ /* 0x000fea0003c3ffff */
        /* <DEDUP_REMOVED lines=49> */
[----:B---3--:R1:W3:Y:S04]  /*0920*/  LD.E R0, [R10.64+0xcc] ;  /* 0x0000cc060a007980 */ /* 0x0082e8000c101900 */
[----:B------:R1:W3:Y:S01]  /*0930*/  LD.E.64 R6, [R10.64+0x78] ;  /* 0x000078060a067980 */ /* 0x0002e2000c101b00 */
[----:B------:R-:W-:-:S03]  /*0940*/  SHF.R.S32.HI R8, RZ, 0x1f, R75 ;  /* 0x0000001fff087819 */ /* 0x000fc6000001144b */
[----:B------:R1:W5:Y:S01]  /*0950*/  LD.E R4, [R10.64+0xc0] ;  /* 0x0000c0060a047980 */ /* 0x000362000c101900 */
[----:B------:R-:W-:-:S03]  /*0960*/  LEA.HI R8, R8, R75, RZ, 0x4 ;  /* 0x0000004b08087211 */ /* 0x000fc600078f20ff */
[----:B------:R1:W5:Y:S01]  /*0970*/  LD.E.64 R12, [R10.64+0xa8] ;  /* 0x0000a8060a0c7980 */ /* 0x000362000c101b00 */
[----:B------:R-:W-:Y:S01]  /*0980*/  LOP3.LUT R14, R8, 0xfffffff0, RZ, 0xc0, !PT ;  /* 0xfffffff0080e7812 */ /* 0x000fe200078ec0ff */
[----:B------:R-:W-:Y:S01]  /*0990*/  BSSY B0, `(.L_x_4114) ;  /* 0x0000016000007945 */ /* 0x000fe20003800000 */
[----:B------:R-:W-:-:S03]  /*09a0*/  SHF.R.S32.HI R8, RZ, 0x4, R8 ;  /* 0x00000004ff087819 */ /* 0x000fc60000011408 */
[----:B------:R-:W-:-:S04]  /*09b0*/  IMAD.IADD R75, R75, 0x1, -R14 ;  /* 0x000000014b4b7824 */ /* 0x000fc800078e0a0e */
[----:B------:R-:W-:-:S05]  /*09c0*/  IMAD.SHL.U32 R14, R75, 0x4, RZ ;  /* 0x000000044b0e7824 */ /* 0x000fca00078e00ff */
[----:B------:R-:W-:-:S05]  /*09d0*/  SHF.R.S32.HI R15, RZ, 0x1f, R14 ;  /* 0x0000001fff0f7819 */ /* 0x000fca000001140e */
[----:B-1----:R-:W-:-:S04]  /*09e0*/  IMAD.WIDE R10, R8, 0x80, R14 ;  /* 0x00000080080a7825 */ /* 0x002fc800078e020e */
        /* <DEDUP_REMOVED lines=16> */
.L_x_4115:
[----:B------:R-:W-:Y:S05]  /*0af0*/  BSYNC B0 ;  /* 0x0000000000007941 */ /* 0x000fea0003800000 */
.L_x_4114:
        /* <DEDUP_REMOVED lines=8> */
.L_x_4117:
[----:B------:R-:W-:Y:S05]  /*0b80*/  BSYNC B0 ;  /* 0x0000000000007941 */ /* 0x000fea0003800000 */
.L_x_4116:
        /* <DEDUP_REMOVED lines=8> */
.L_x_4119:
[----:B------:R-:W-:Y:S05]  /*0c10*/  BSYNC B0 ;  /* 0x0000000000007941 */ /* 0x000fea0003800000 */
.L_x_4118:
        /* <DEDUP_REMOVED lines=8> */
.L_x_4121:
[----:B------:R-:W-:Y:S05]  /*0ca0*/  BSYNC B0 ;  /* 0x0000000000007941 */ /* 0x000fea0003800000 */
.L_x_4120:
        /* <DEDUP_REMOVED lines=8> */
.L_x_4123:
[----:B------:R-:W-:Y:S05]  /*0d30*/  BSYNC B0 ;  /* 0x0000000000007941 */ /* 0x000fea0003800000 */
.L_x_4122:
        /* <DEDUP_REMOVED lines=8> */
.L_x_4125:
[----:B------:R-:W-:Y:S05]  /*0dc0*/  BSYNC B0 ;  /* 0x0000000000007941 */ /* 0x000fea0003800000 */
.L_x_4124:
        /* <DEDUP_REMOVED lines=8> */
.L_x_4127:
[----:B------:R-:W-:Y:S05]  /*0e50*/  BSYNC B0 ;  /* 0x0000000000007941 */ /* 0x000fea0003800000 */
.L_x_4126:
        /* <DEDUP_REMOVED lines=8> */
.L_x_4129:
[----:B------:R-:W-:Y:S05]  /*0ee0*/  BSYNC B0 ;  /* 0x0000000000007941 */ /* 0x000fea0003800000 */
.L_x_4128:
        /* <DEDUP_REMOVED lines=29> */
[----:B------:R-:W-:Y:S05]  /*10c0*/  @P6 RET.REL.NODEC R230 `(_ZN5flash24flash_fwd_splitkv_kernelI23Flash_fwd_kernel_traitsILi128ELi64ELi128ELi4ELb0ELb0EN7cutlass10bfloat16_tE19Flash_kernel_traitsILi128ELi64ELi128ELi4ES3_EELb1ELb0ELb1ELb0ELb0ELb0ELb1ELb1EEEvNS_16Flash_fwd_paramsE) ;  /* 0xffffef30e6006950 */ /* 0x000fea0003c3ffff */
[----:B-1----:R-:W-:Y:S02]  /*10d0*/  MOV R3, 0xff800000 ;  /* 0xff80000000037802 */ /* 0x002fe40000000f00 */
[----:B------:R-:W-:-:S03]  /*10e0*/  MOV R231, 0x0 ;  /* 0x0000000000e77802 */ /* 0x000fc60000000f00 */
[----:B------:R1:W-:Y:S01]  /*10f0*/  ST.E [R4.64+0xe0], R3 ;  /* 0x0000e00304007985 */ /* 0x0003e2000c101906 */
[----:B------:R-:W-:Y:S05]  /*1100*/  RET.REL.NODEC R230 `(_ZN5flash24flash_fwd_splitkv_kernelI23Flash_fwd_kernel_traitsILi128ELi64ELi128ELi4ELb0ELb0EN7cutlass10bfloat16_tE19Flash_kernel_traitsILi128ELi64ELi128ELi4ES3_EELb1ELb0ELb1ELb0ELb0ELb0ELb1ELb1EEEvNS_16Flash_fwd_paramsE) ;  /* 0xffffeef0e6007950 */ /* 0x000fea0003c3ffff */
.L_x_4113:
        /* <DEDUP_REMOVED lines=58> */
[----:B-----5:R-:W4:Y:S08]  /*14b0*/  I2F.RP R8, R4 ;  /* 0x0000000400087306 */ /* 0x020f300000209400 */
[----:B----4-:R-:W4:Y:S02]  /*14c0*/  MUFU.RCP R6, R8 ;  /* 0x0000000800067308 */ /* 0x010f240000001000 */
[----:B----4-:R-:W-:-:S06]  /*14d0*/  IADD3 R6, R6, 0xffffffe, RZ ;  /* 0x0ffffffe06067810 */ /* 0x010fcc0007ffe0ff */
[----:B------:R-:W4:Y:S01]  /*14e0*/  F2I.FTZ.U32.TRUNC.NTZ R27, R6 ;  /* 0x00000006001b7305 */ /* 0x000f22000021f000 */
[----:B------:R-:W-:Y:S01]  /*14f0*/  IMAD.MOV.U32 R26, RZ, RZ, RZ ;  /* 0x000000ffff1a7224 */ /* 0x000fe200078e00ff */
[----:B------:R-:W-:Y:S02]  /*1500*/  IABS R7, R5 ;  /* 0x0000000500077213 */ /* 0x000fe40000000000 */
[----:B----4-:R-:W-:-:S05]  /*1510*/  IADD3 R0, RZ, -R27, RZ ;  /* 0x8000001bff007210 */ /* 0x010fca0007ffe0ff */
[----:B-1----:R-:W-:Y:S01]  /*1520*/  IMAD R23, R0, R4, RZ ;  /* 0x0000000400177224 */ /* 0x002fe200078e02ff */
        /* <DEDUP_REMOVED lines=9> */
[----:B------:R-:W-:Y:S01]  /*15c0*/  LOP3.LUT R4, R234, R5, RZ, 0x3c, !PT ;  /* 0x00000005ea047212 */ /* 0x000fe200078e3cff */
[----:B------:R-:W-:Y:S01]  /*15d0*/  IMAD R2, R2, R19, R9 ;  /* 0x0000001302027224 */ /* 0x000fe200078e0209 */
[----:B------:R-:W-:Y:S02]  /*15e0*/  @!P1 IADD3 R8, R8, 0x1, RZ ;  /* 0x0000000108089810 */ /* 0x000fe40007ffe0ff */
[----:B------:R-:W-:Y:S02]  /*15f0*/  ISETP.GE.AND P0, PT, R4, RZ, PT ;  /* 0x000000ff0400720c */ /* 0x000fe40003f06270 */
[----:B------:R-:W-:Y:S01]  /*1600*/  ISETP.NE.AND P1, PT, R5, RZ, PT ;  /* 0x000000ff0500720c */ /* 0x000fe20003f25270 */
[----:B---3--:R-:W-:-:S04]  /*1610*/  IMAD R4, R67, R2, RZ ;  /* 0x0000000243047224 */ /* 0x008fc800078e02ff */
[----:B------:R-:W-:-:S06]  /*1620*/  @P2 IADD3 R8, R8, 0x1, RZ ;  /* 0x0000000108082810 */ /* 0x000fcc0007ffe0ff */
[----:B------:R-:W-:Y:S02]  /*1630*/  @!P0 IMAD.MOV R8, RZ, RZ, -R8 ;  /* 0x000000ffff088224 */ /* 0x000fe400078e0a08 */
[----:B------:R-:W-:Y:S02]  /*1640*/  @!P1 LOP3.LUT R8, RZ, R5, RZ, 0x33, !PT ;  /* 0x00000005ff089212 */ /* 0x000fe400078e33ff */
        /* <DEDUP_REMOVED lines=21> */
.L_x_4131:
        /* <DEDUP_REMOVED lines=30> */
[----:B---3--:R-:W-:-:S04]  /*1980*/  @!P3 IMAD R4, R25, R8, RZ ;  /* 0x000000081904b224 */ /* 0x008fc800078e02ff */
[-C--:B------:R-:W-:Y:S01]  /*1990*/  @!P0 IADD3 R0, R0, -R3.reuse, RZ ;  /* 0x8000000300008210 */ /* 0x080fe20007ffe0ff */
[----:B------:R-:W-:Y:S01]  /*19a0*/  @P3 IMAD.WIDE.U32 R30, R66, R6, RZ ;  /* 0x00000006421e3225 */ /* 0x000fe200078e00ff */
[----:B------:R-:W-:Y:S02]  /*19b0*/  LEA R9, R54, 0xffffff80, 0x7 ;  /* 0xffffff8036097811 */ /* 0x000fe400078e38ff */
[----:B------:R-:W-:Y:S01]  /*19c0*/  ISETP.GE.U32.AND P2, PT, R0, R3, PT ;  /* 0x000000030000720c */ /* 0x000fe20003f46070 */
[C---:B------:R-:W-:Y:S02]  /*19d0*/  @!P3 IMAD R4, R24.reuse, R7, R4 ;  /* 0x000000071804b224 */ /* 0x040fe400078e0204 */
[----:B------:R-:W-:Y:S01]  /*19e0*/  @!P3 IMAD.WIDE.U32 R24, R24, R8, R26 ;  /* 0x000000081818b225 */ /* 0x000fe200078e001a */
[----:B------:R-:W-:-:S03]  /*19f0*/  @P3 MOV R12, R30 ;  /* 0x0000001e000c3202 */ /* 0x000fc60000000f00 */
[C---:B------:R-:W-:Y:S01]  /*1a00*/  @P3 IMAD R13, R67.reuse, R6, RZ ;  /* 0x00000006430d3224 */ /* 0x040fe200078e02ff */
[----:B------:R-:W-:Y:S01]  /*1a10*/  LOP3.LUT R0, R234, R5, RZ, 0x3c, !PT ;  /* 0x00000005ea007212 */ /* 0x000fe200078e3cff */
[-C--:B------:R-:W-:Y:S01]  /*1a20*/  IMAD R6, R67, R9.reuse, RZ ;  /* 0x0000000943067224 */ /* 0x080fe200078e02ff */
[----:B------:R-:W-:Y:S01]  /*1a30*/  @!P3 MOV R12, R24 ;  /* 0x00000018000cb202 */ /* 0x000fe20000000f00 */
[----:B------:R-:W-:Y:S01]  /*1a40*/  @P3 IMAD.IADD R13, R31, 0x1, R13 ;  /* 0x000000011f0d3824 */ /* 0x000fe200078e020d */
[----:B------:R-:W-:Y:S01]  /*1a50*/  SHF.R.S32.HI R7, RZ, 0x1f, R9 ;  /* 0x0000001fff077819 */ /* 0x000fe20000011409 */
[----:B------:R-:W-:Y:S01]  /*1a60*/  @!P3 IMAD.IADD R13, R25, 0x1, R4 ;  /* 0x00000001190db824 */ /* 0x000fe200078e0204 */
[----:B------:R-:W-:Y:S02]  /*1a70*/  ISETP.GE.AND P1, PT, R0, RZ, PT ;  /* 0x000000ff0000720c */ /* 0x000fe40003f26270 */
[----:B------:R-:W-:Y:S01]  /*1a80*/  @!P0 IADD3 R2, R2, 0x1, RZ ;  /* 0x0000000102028810 */ /* 0x000fe20007ffe0ff */
[----:B------:R-:W-:Y:S01]  /*1a90*/  @!P3 IMAD R4, R65, R14, RZ ;  /* 0x0000000e4104b224 */ /* 0x000fe200078e02ff */
[----:B------:R-:W-:Y:S01]  /*1aa0*/  @!P3 SHF.R.S32.HI R3, RZ, 0x1f, R14 ;  /* 0x0000001fff03b819 */ /* 0x000fe2000001140e */
[----:B------:R-:W-:Y:S01]  /*1ab0*/  IMAD R6, R7, R66, R6 ;  /* 0x0000004207067224 */ /* 0x000fe200078e0206 */
[----:B------:R-:W-:Y:S01]  /*1ac0*/  ISETP.NE.AND P0, PT, R5, RZ, PT ;  /* 0x000000ff0500720c */ /* 0x000fe20003f05270 */
[----:B------:R-:W-:Y:S01]  /*1ad0*/  IMAD.WIDE.U32 R24, R66, R9, R12 ;  /* 0x0000000942187225 */ /* 0x000fe200078e000c */
[----:B------:R-:W-:-:S03]  /*1ae0*/  @P2 IADD3 R2, R2, 0x1, RZ ;  /* 0x0000000102022810 */ /* 0x000fc60007ffe0ff */
[----:B------:R-:W-:Y:S01]  /*1af0*/  @!P3 IMAD R3, R3, R64, R4 ;  /* 0x000000400303b224 */ /* 0x000fe200078e0204 */
[----:B------:R-:W-:Y:S01]  /*1b00*/  IADD3 R25, R25, R6, RZ ;  /* 0x0000000619197210 */ /* 0x000fe20007ffe0ff */
[----:B------:R-:W-:Y:S01]  /*1b10*/  @!P3 IMAD.WIDE.U32 R12, R64, R14, RZ ;  /* 0x0000000e400cb225 */ /* 0x000fe200078e00ff */
[----:B------:R-:W-:-:S03]  /*1b20*/  MOV R6, R2 ;  /* 0x0000000200067202 */ /* 0x000fc60000000f00 */
[----:B------:R-:W-:Y:S01]  /*1b30*/  @!P3 IMAD.IADD R13, R13, 0x1, R3 ;  /* 0x000000010d0db824 */ /* 0x000fe200078e0203 */
[----:B------:R-:W-:Y:S01]  /*1b40*/  @!P3 SHF.R.S32.HI R3, RZ, 0x1f, R8 ;  /* 0x0000001fff03b819 */ /* 0x000fe20000011408 */
[-C--:B------:R-:W-:Y:S02]  /*1b50*/  @!P3 IMAD R0, R23, R8.reuse, RZ ;  /* 0x000000081700b224 */ /* 0x080fe400078e02ff */
[----:B------:R-:W-:Y:S01]  /*1b60*/  @!P1 IMAD.MOV R6, RZ, RZ, -R6 ;  /* 0x000000ffff069224 */ /* 0x000fe200078e0a06 */
[----:B------:R-:W-:Y:S01]  /*1b70*/  @!P0 LOP3.LUT R6, RZ, R5, RZ, 0x33, !PT ;  /* 0x00000005ff068212 */ /* 0x000fe200078e33ff */
[----:B------:R-:W-:Y:S01]  /*1b80*/  @!P3 IMAD R0, R22, R3, R0 ;  /* 0x000000031600b224 */ /* 0x000fe200078e0200 */
[----:B------:R-:W-:Y:S01]  /*1b90*/  @P3 IADD3 R14, R14, R19, RZ ;  /* 0x000000130e0e3210 */ /* 0x000fe20007ffe0ff */
[----:B------:R-:W-:Y:S01]  /*1ba0*/  @!P3 IMAD.WIDE.U32 R22, R22, R8, R12 ;  /* 0x000000081616b225 */ /* 0x000fe200078e000c */
[----:B------:R-:W-:-:S03]  /*1bb0*/  SHF.R.S32.HI R13, RZ, 0x1f, R6 ;  /* 0x0000001fff0d7819 */ /* 0x000fc60000011406 */
[----:B------:R-:W-:Y:S02]  /*1bc0*/  IMAD R2, R21, R6, RZ ;  /* 0x0000000615027224 */ /* 0x000fe400078e02ff */
        /* <DEDUP_REMOVED lines=12> */
.L_x_4132:
[----:B-1----:R-:W-:Y:S05]  /*1c90*/  BSYNC B0 ;  /* 0x0000000000007941 */ /* 0x002fea0003800000 */
.L_x_4130:
        /* <DEDUP_REMOVED lines=18> */
[----:B------:R-:W-:-:S04]  /*1dc0*/  IMAD R4, R7, R64, RZ ;  /* 0x0000004007047224 */ /* 0x000fc800078e02ff */
[----:B------:R-:W-:Y:S01]  /*1dd0*/  IMAD.X R31, R19, 0x1, R5, P0 ;  /* 0x00000001131f7824 */ /* 0x000fe200000e0605 */
[----:B------:R-:W-:Y:S02]  /*1de0*/  LOP3.LUT R5, R6, 0x1c0, RZ, 0xc0, !PT ;  /* 0x000001c006057812 */ /* 0x000fe400078ec0ff */
[CC--:B------:R-:W-:Y:S02]  /*1df0*/  LEA.HI R72, R68.reuse, R75.reuse, RZ, 0x4 ;  /* 0x0000004b44487211 */ /* 0x0c0fe400078f20ff */
[----:B------:R-:W-:Y:S02]  /*1e00*/  LOP3.LUT R7, R5, 0x38, R18, 0xf8, !PT ;  /* 0x0000003805077812 */ /* 0x000fe400078ef812 */
[----:B------:R-:W-:Y:S02]  /*1e10*/  SHF.R.U32.HI R180, RZ, 0x3, R5 ;  /* 0x00000003ffb47819 */ /* 0x000fe40000011605 */
[----:B------:R-:W-:Y:S01]  /*1e20*/  LEA.HI R5, R68, R75, RZ, 0x6 ;  /* 0x0000004b44057211 */ /* 0x000fe200078f30ff */
[----:B------:R-:W-:-:S02]  /*1e30*/  IMAD R4, R2, R65, R4 ;  /* 0x0000004102047224 */ /* 0x000fc400078e0204 */
[----:B------:R-:W-:Y:S01]  /*1e40*/  IMAD.WIDE.U32 R30, R2, R64, R30 ;  /* 0x00000040021e7225 */ /* 0x000fe200078e001e */
[----:B------:R-:W-:Y:S02]  /*1e50*/  LOP3.LUT R2, R72, 0xfffffff0, RZ, 0xc0, !PT ;  /* 0xfffffff048027812 */ /* 0x000fe400078ec0ff */
[----:B------:R-:W-:Y:S01]  /*1e60*/  LOP3.LUT R180, R7, R180, RZ, 0x3c, !PT ;  /* 0x000000b407b47212 */ /* 0x000fe200078e3cff */
[----:B------:R-:W-:Y:S02]  /*1e70*/  IMAD.SHL.U32 R5, R5, 0x8, RZ ;  /* 0x0000000805057824 */ /* 0x000fe400078e00ff */
[----:B------:R-:W-:Y:S01]  /*1e80*/  IMAD.IADD R73, R75, 0x1, -R2 ;  /* 0x000000014b497824 */ /* 0x000fe200078e0a02 */
[----:B------:R-:W-:Y:S02]  /*1e90*/  SHF.R.S32.HI R76, RZ, 0x1f, R233 ;  /* 0x0000001fff4c7819 */ /* 0x000fe400000114e9 */
[----:B------:R-:W-:Y:S01]  /*1ea0*/  LOP3.LUT R180, R180, 0xfffffe00, R5, 0xf8, !PT ;  /* 0xfffffe00b4b47812 */ /* 0x000fe200078ef805 */
[----:B------:R-:W-:Y:S01]  /*1eb0*/  IMAD.IADD R31, R31, 0x1, R4 ;  /* 0x000000011f1f7824 */ /* 0x000fe200078e0204 */
[----:B------:R-:W-:-:S04]  /*1ec0*/  SHF.R.S32.HI R74, RZ, 0x1f, R73 ;  /* 0x0000001fff4a7819 */ /* 0x000fc80000011449 */
[----:B------:R-:W-:Y:S01]  /*1ed0*/  LEA.HI R74, R74, R73, RZ, 0x3 ;  /* 0x000000494a4a7211 */ /* 0x000fe200078f18ff */
[----:B------:R-:W-:-:S03]  /*1ee0*/  IMAD R22, R29, R8, RZ ;  /* 0x000000081d167224 */ /* 0x000fc600078e02ff */
[----:B------:R-:W-:Y:S01]  /*1ef0*/  LOP3.LUT R6, R74, 0xfffffff8, RZ, 0xc0, !PT ;  /* 0xfffffff84a067812 */ /* 0x000fe200078ec0ff */
[-C--:B------:R-:W-:Y:S01]  /*1f00*/  IMAD R22, R13, R28.reuse, R22 ;  /* 0x0000001c0d167224 */ /* 0x080fe200078e0216 */
[----:B------:R-:W-:Y:S01]  /*1f10*/  SHF.R.S32.HI R189, RZ, 0x1f, R234 ;  /* 0x0000001fffbd7819 */ /* 0x000fe200000114ea */
[----:B------:R-:W-:-:S04]  /*1f20*/  IMAD.WIDE.U32 R28, R8, R28, R30 ;  /* 0x0000001c081c7225 */ /* 0x000fc800078e001e */
[----:B------:R-:W-:Y:S01]  /*1f30*/  IMAD.IADD R73, R73, 0x1, -R6 ;  /* 0x0000000149497824 */ /* 0x000fe200078e0a06 */
[----:B------:R-:W-:Y:S01]  /*1f40*/  IADD3 R23, R29, R22, RZ ;  /* 0x000000161d177210 */ /* 0x000fe20007ffe0ff */
[----:B------:R-:W-:Y:S01]  /*1f50*/  IMAD.MOV.U32 R22, RZ, RZ, R28 ;  /* 0x000000ffff167224 */ /* 0x000fe200078e001c */
[----:B------:R-:W-:Y:S01]  /*1f60*/  SHF.R.S32.HI R185, RZ, 0x1f, R184 ;  /* 0x0000001fffb97819 */ /* 0x000fe200000114b8 */
[----:B------:R-:W-:Y:S02]  /*1f70*/  IMAD R149, R65, R184, RZ ;  /* 0x000000b841957224 */ /* 0x000fe400078e02ff */
[----:B------:R-:W-:-:S04]  /*1f80*/  IMAD.WIDE.U32 R22, R184, R64, R22 ;  /* 0x00000040b8167225 */ /* 0x000fc800078e0016 */
[----:B------:R-:W-:-:S04]  /*1f90*/  IMAD R149, R185, R64, R149 ;  /* 0x00000040b9957224 */ /* 0x000fc800078e0295 */
[----:B------:R-:W-:Y:S02]  /*1fa0*/  IMAD.IADD R149, R23, 0x1, R149 ;  /* 0x0000000117957824 */ /* 0x000fe400078e0295 */
        /* <DEDUP_REMOVED lines=9> */
[----:B------:R-:W-:Y:S01]  /*2040*/  IMAD.SHL.U32 R223, R64, 0x10, RZ ;  /* 0x0000001040df7824 */ /* 0x000fe200078e00ff */
[----:B------:R-:W-:Y:S01]  /*2050*/  SHF.R.S32.HI R72, RZ, 0x4, R72 ;  /* 0x00000004ff487819 */ /* 0x000fe20000011448 */
[----:B------:R-:W-:Y:S02]  /*2060*/  IMAD.SHL.U32 R79, R71, 0x4, RZ ;  /* 0x00000004474f7824 */ /* 0x000fe400078e00ff */
[----:B--2---:R-:W-:-:S02]  /*2070*/  @P1 IMAD R7, R199, R15, RZ ;  /* 0x0000000fc7071224 */ /* 0x004fc400078e02ff */
[----:B------:R-:W-:-:S04]  /*2080*/  @P1 IMAD.WIDE.U32 R14, R198, R15, RZ ;  /* 0x0000000fc60e1225 */ /* 0x000fc800078e00ff */
[----:B------:R-:W-:Y:S02]  /*2090*/  @P1 IMAD.MOV.U32 R2, RZ, RZ, R14 ;  /* 0x000000ffff021224 */ /* 0x000fe400078e000e */
[----:B---3--:R-:W-:Y:S01]  /*20a0*/  @!P1 IMAD R5, R27, R233, RZ ;  /* 0x000000e91b059224 */ /* 0x008fe200078e02ff */
[----:B------:R-:W-:-:S03]  /*20b0*/  IADD3 R14, R18, 0x40, RZ ;  /* 0x00000040120e7810 */ /* 0x000fc60007ffe0ff */
[C---:B------:R-:W-:Y:S02]  /*20c0*/  @!P1 IMAD R4, R26.reuse, R76, R5 ;  /* 0x0000004c1a049224 */ /* 0x040fe400078e0205 */
[----:B------:R-:W-:-:S04]  /*20d0*/  @!P1 IMAD.WIDE.U32 R26, R26, R233, RZ ;  /* 0x000000e91a1a9225 */ /* 0x000fc800078e00ff */
[----:B------:R-:W-:Y:S01]  /*20e0*/  @P1 IMAD.IADD R7, R15, 0x1, R7 ;  /* 0x000000010f071824 */ /* 0x000fe200078e0207 */
[----:B------:R-:W-:Y:S01]  /*20f0*/  @!P1 IADD3 R7, R27, R4, RZ ;  /* 0x000000041b079210 */ /* 0x000fe20007ffe0ff */
[----:B------:R-:W-:Y:S01]  /*2100*/  @!P1 IMAD.MOV.U32 R2, RZ, RZ, R26 ;  /* 0x000000ffff029224 */ /* 0x000fe200078e001a */
[-C--:B------:R-:W-:Y:S01]  /*2110*/  ISETP.GE.AND P1, PT, R14, R81.reuse, PT ;  /* 0x000000510e00720c */ /* 0x080fe20003f26270 */
[----:B----4-:R-:W-:Y:S01]  /*2120*/  IMAD R5, R25, R234, RZ ;  /* 0x000000ea19057224 */ /* 0x010fe200078e02ff */
[C---:B------:R-:W-:Y:S02]  /*2130*/  ISETP.GE.AND P2, PT, R18.reuse, R81, PT ;  /* 0x000000511200720c */ /* 0x040fe40003f46270 */
[----:B------:R-:W-:Y:S02]  /*2140*/  SEL R78, RZ, 0xffffffff, P1 ;  /* 0xffffffffff4e7807 */ /* 0x000fe40000800000 */
[----:B------:R-:W-:Y:S01]  /*2150*/  IADD3 R6, P0, R18, R2, RZ ;  /* 0x0000000212067210 */ /* 0x000fe20007f1e0ff */
[----:B------:R-:W-:Y:S01]  /*2160*/  IMAD R2, R24, R189, R5 ;  /* 0x000000bd18027224 */ /* 0x000fe200078e0205 */
[----:B------:R-:W-:Y:S01]  /*2170*/  SEL R5, RZ, 0x1, P2 ;  /* 0x00000001ff057807 */ /* 0x000fe20001000000 */
[----:B------:R-:W-:-:S02]  /*2180*/  IMAD.SHL.U32 R78, R78, 0x2, RZ ;  /* 0x000000024e4e7824 */ /* 0x000fc400078e00ff */
[----:B------:R-:W-:-:S03]  /*2190*/  IMAD.X R7, R19, 0x1, R7, P0 ;  /* 0x0000000113077824 */ /* 0x000fc600000e0607 */
[----:B------:R-:W-:Y:S01]  /*21a0*/  LOP3.LUT R78, R78, 0x2, R5, 0xe2, !PT ;  /* 0x000000024e4e7812 */ /* 0x000fe200078ee205 */
[----:B------:R-:W-:Y:S01]  /*21b0*/  IMAD.WIDE.U32 R24, R234, R24, R6 ;  /* 0x00000018ea187225 */ /* 0x000fe200078e0006 */
[----:B------:R-:W-:-:S03]  /*21c0*/  SHF.R.S32.HI R5, RZ, 0x1f, R80 ;  /* 0x0000001fff057819 */ /* 0x000fc60000011450 */
[----:B------:R-:W-:Y:S01]  /*21d0*/  IMAD.IADD R25, R25, 0x1, R2 ;  /* 0x0000000119197824 */ /* 0x000fe200078e0202 */
[----:B------:R-:W-:Y:S02]  /*21e0*/  LEA.HI R2, R5, R80, RZ, 0x7 ;  /* 0x0000005005027211 */ /* 0x000fe400078f38ff */
[C---:B------:R-:W-:Y:S02]  /*21f0*/  LEA R148, P0, R22.reuse, R20, 0x1 ;  /* 0x0000001416947211 */ /* 0x040fe400078008ff */
[----:B------:R-:W-:Y:S02]  /*2200*/  SHF.R.S32.HI R2, RZ, 0x7, R2 ;  /* 0x00000007ff027819 */ /* 0x000fe40000011402 */
[----:B------:R-:W-:Y:S02]  /*2210*/  LEA.HI.X R149, R22, R21, R149, 0x1, P0 ;  /* 0x0000001516957211 */ /* 0x000fe400000f0c95 */
[----:B------:R-:W-:Y:S02]  /*2220*/  IADD3 R186, P0, R18, R0, RZ ;  /* 0x0000000012ba7210 */ /* 0x000fe40007f1e0ff */
[----:B------:R-:W-:-:S02]  /*2230*/  IMNMX R99, R227, R2, !PT ;  /* 0x00000002e3637217 */ /* 0x000fc40007800200 */
[----:B------:R-:W-:Y:S02]  /*2240*/  R2P PR, R73, 0x6 ;  /* 0x0000000649007804 */ /* 0x000fe40000000000 */
[----:B------:R-:W-:Y:S01]  /*2250*/  ISETP.GT.AND P3, PT, R54, R99, PT ;  /* 0x000000633600720c */ /* 0x000fe20003f64270 */
[----:B------:R-:W-:Y:S02]  /*2260*/  IMAD.X R187, R19, 0x1, R3, P0 ;  /* 0x0000000113bb7824 */ /* 0x000fe400000e0603 */
[----:B------:R-:W-:Y:S02]  /*2270*/  IMAD R197, R195, R198, RZ ;  /* 0x000000c6c3c57224 */ /* 0x000fe400078e02ff */
[----:B------:R-:W-:Y:S01]  /*2280*/  IMAD.WIDE.U32 R186, R184, R66, R186 ;  /* 0x00000042b8ba7225 */ /* 0x000fe200078e00ba */
[----:B------:R-:W-:-:S03]  /*2290*/  LOP3.LUT R0, R68, 0xffffffe0, RZ, 0xc0, !PT ;  /* 0xffffffe044007812 */ /* 0x000fc600078ec0ff */
[----:B------:R-:W-:Y:S01]  /*22a0*/  IMAD R197, R194, R199, R197 ;  /* 0x000000c7c2c57224 */ /* 0x000fe200078e02c5 */
[----:B------:R-:W-:Y:S01]  /*22b0*/  LEA R228, P0, R186, R192, 0x1 ;  /* 0x000000c0bae47211 */ /* 0x000fe200078008ff */
[----:B------:R-:W-:Y:S02]  /*22c0*/  IMAD.IADD R191, R187, 0x1, R191 ;  /* 0x00000001bbbf7824 */ /* 0x000fe400078e02bf */
[----:B------:R-:W-:Y:S01]  /*22d0*/  IMAD.WIDE.U32 R194, R194, R198, R24 ;  /* 0x000000c6c2c27225 */ /* 0x000fe200078e0018 */
[----:B------:R-:W-:Y:S02]  /*22e0*/  SHF.R.S32.HI R68, RZ, 0x5, R68 ;  /* 0x00000005ff447819 */ /* 0x000fe40000011444 */
[----:B------:R-:W-:Y:S01]  /*22f0*/  IADD3 R77, -R0, R75, RZ ;  /* 0x0000004b004d7210 */ /* 0x000fe20007ffe1ff */
        /* <DEDUP_REMOVED lines=22> */
[----:B------:R-:W-:Y:S01]  /*2460*/  IMAD.WIDE.U32 R206, R64, 0xa0, RZ ;  /* 0x000000a040ce7825 */ /* 0x000fe200078e00ff */
        /* <DEDUP_REMOVED lines=184> */
.L_x_4267:
        /* <DEDUP_REMOVED lines=15> */
.L_x_4135:
[----:B------:R-:W-:Y:S05]  /*30e0*/  BSYNC B0 ;  /* 0x0000000000007941 */ /* 0x000fea0003800000 */
.L_x_4134:
        /* <DEDUP_REMOVED lines=15> */
.L_x_4137:
[----:B------:R-:W-:Y:S05]  /*31e0*/  BSYNC B0 ;  /* 0x0000000000007941 */ /* 0x000fea0003800000 */
.L_x_4136:
        /* <DEDUP_REMOVED lines=15> */
.L_x_4139:
[----:B------:R-:W-:Y:S05]  /*32e0*/  BSYNC B0 ;  /* 0x0000000000007941 */ /* 0x000fea0003800000 */
.L_x_4138:
        /* <DEDUP_REMOVED lines=15> */
.L_x_4141:
[----:B------:R-:W-:Y:S05]  /*33e0*/  BSYNC B0 ;  /* 0x0000000000007941 */ /* 0x000fea0003800000 */
.L_x_4140:
        /* <DEDUP_REMOVED lines=15> */
.L_x_4143:
[----:B------:R-:W-:Y:S05]  /*34e0*/  BSYNC B0 ;  /* 0x0000000000007941 */ /* 0x000fea0003800000 */
.L_x_4142:
        /* <DEDUP_REMOVED lines=15> */
.L_x_4145:
[----:B------:R-:W-:Y:S05]  /*35e0*/  BSYNC B0 ;  /* 0x0000000000007941 */ /* 0x000fea0003800000 */
.L_x_4144:
        /* <DEDUP_REMOVED lines=15> */
.L_x_4147:
[----:B------:R-:W-:Y:S05]  /*36e0*/  BSYNC B0 ;  /* 0x0000000000007941 */ /* 0x000fea0003800000 */
.L_x_4146:
        /* <DEDUP_REMOVED lines=15> */
.L_x_4149:
[----:B------:R-:W-:Y:S05]  /*37e0*/  BSYNC B0 ;  /* 0x0000000000007941 */ /* 0x000fea0003800000 */
.L_x_4148:
        /* <DEDUP_REMOVED lines=66> */
.L_x_4156:
[----:B------:R-:W-:Y:S05]  /*3c10*/  BSYNC B0 ;  /* 0x0000000000007941 */ /* 0x000fea0003800000 */
.L_x_4155:
        /* <DEDUP_REMOVED lines=50> */
.L_x_4154:
[----:B------:R-:W-:Y:S05]  /*3f40*/  BSYNC B1 ;  /* 0x0000000000017941 */ /* 0x000fea0003800000 */
.L_x_4153:
        /* <DEDUP_REMOVED lines=63> */
.L_x_4160:
[----:B------:R-:W-:Y:S05]  /*4340*/  BSYNC B0 ;  /* 0x0000000000007941 */ /* 0x000fea0003800000 */
.L_x_4159:
        /* <DEDUP_REMOVED lines=52> */
.L_x_4158:
[----:B------:R-:W-:Y:S05]  /*4690*/  BSYNC B1 ;  /* 0x0000000000017941 */ /* 0x000fea0003800000 */
.L_x_4157:
        /* <DEDUP_REMOVED lines=63> */
.L_x_4164:
[----:B------:R-:W-:Y:S05]  /*4a90*/  BSYNC B0 ;  /* 0x0000000000007941 */ /* 0x000fea0003800000 */
.L_x_4163:
        /* <DEDUP_REMOVED lines=52> */
.L_x_4162:
[----:B------:R-:W-:Y:S05]  /*4de0*/  BSYNC B1 ;  /* 0x0000000000017941 */ /* 0x000fea0003800000 */
.L_x_4161:
        /* <DEDUP_REMOVED lines=65> */
.L_x_4168:
[----:B------:R-:W-:Y:S05]  /*5200*/  BSYNC B0 ;  /* 0x0000000000007941 */ /* 0x000fea0003800000 */
.L_x_4167:
        /* <DEDUP_REMOVED lines=52> */
.L_x_4166:
[----:B------:R-:W-:Y:S05]  /*5550*/  BSYNC B1 ;  /* 0x0000000000017941 */ /* 0x000fea0003800000 */
.L_x_4165:
        /* <DEDUP_REMOVED lines=63> */
.L_x_4172:
[----:B------:R-:W-:Y:S05]  /*5950*/  BSYNC B0 ;  /* 0x0000000000007941 */ /* 0x000fea0003800000 */
.L_x_4171:
        /* <DEDUP_REMOVED lines=52> */
.L_x_4170:
[----:B------:R-:W-:Y:S05]  /*5ca0*/  BSYNC B1 ;  /* 0x0000000000017941 */ /* 0x000fea0003800000 */
.L_x_4169:
        /* <DEDUP_REMOVED lines=65> */
.L_x_4176:
[----:B------:R-:W-:Y:S05]  /*60c0*/  BSYNC B0 ;  /* 0x0000000000007941 */ /* 0x000fea0003800000 */
.L_x_4175:
        /* <DEDUP_REMOVED lines=52> */
.L_x_4174:
[----:B------:R-:W-:Y:S05]  /*6410*/  BSYNC B1 ;  /* 0x0000000000017941 */ /* 0x000fea0003800000 */
.L_x_4173:
        /* <DEDUP_REMOVED lines=65> */
.L_x_4180:
[----:B------:R-:W-:Y:S05]  /*6830*/  BSYNC B0 ;  /* 0x0000000000007941 */ /* 0x000fea0003800000 */
.L_x_4179:
        /* <DEDUP_REMOVED lines=52> */
.L_x_4178:
[----:B------:R-:W-:Y:S05]  /*6b80*/  BSYNC B1 ;  /* 0x0000000000017941 */ /* 0x000fea0003800000 */
.L_x_4177:
        /* <DEDUP_REMOVED lines=65> */
.L_x_4184:
[----:B------:R-:W-:Y:S05]  /*6fa0*/  BSYNC B0 ;  /* 0x0000000000007941 */ /* 0x000fea0003800000 */
.L_x_4183:
        /* <DEDUP_REMOVED lines=52> */
.L_x_4182:
[----:B------:R-:W-:Y:S05]  /*72f0*/  BSYNC B1 ;  /* 0x0000000000017941 */ /* 0x000fea0003800000 */
.L_x_4181:
        /* <DEDUP_REMOVED lines=8> */
.L_x_4152:
        /* <DEDUP_REMOVED lines=89> */
.L_x_4191:
[----:B------:R-:W-:Y:S05]  /*7910*/  BSYNC B0 ;  /* 0x0000000000007941 */ /* 0x000fea0003800000 */
.L_x_4190:
[----:B-----5:R2:W-:Y:S02]  /*7920*/  ST.E.128 [R138.64], R48 ;  /* 0x000000308a007985 */ /* 0x0205e4000c101d06 */
.L_x_4189:
[----:B------:R-:W-:Y:S05]  /*7930*/  BSYNC B1 ;  /* 0x0000000000017941 */ /* 0x000fea0003800000 */
.L_x_4188:
        /* <DEDUP_REMOVED lines=86> */
.L_x_4193:
[----:B------:R-:W-:Y:S05]  /*7ea0*/  BSYNC B0 ;  /* 0x0000000000007941 */ /* 0x000fea0003800000 */
.L_x_4192:
[----:B-----5:R3:W-:Y:S02]  /*7eb0*/  ST.E.128 [R138.64+0x80], R48 ;  /* 0x000080308a007985 */ /* 0x0207e4000c101d06 */
.L_x_4187:
[----:B------:R-:W-:Y:S05]  /*7ec0*/  BSYNC B2 ;  /* 0x0000000000027941 */ /* 0x000fea0003800000 */
.L_x_4186:
        /* <DEDUP_REMOVED lines=97> */
.L_x_4199:
[----:B------:R-:W-:Y:S05]  /*84e0*/  BSYNC B0 ;  /* 0x0000000000007941 */ /* 0x000fea0003800000 */
.L_x_4198:
[C---:B------:R-:W-:Y:S04]  /*84f0*/  LEA R2, P0, R225.reuse, R138, 0x1 ;  /* 0x0000008ae1027211 */ /* 0x040fe800078008ff */
[----:B------:R-:W-:Y:S05]  /*8500*/  LEA.HI.X R3, R225, R139, R226, 0x1, P0 ;  /* 0x0000008be1037211 */ /* 0x000fea00000f0ce2 */
[----:B-----5:R3:W-:Y:S04]  /*8510*/  ST.E.128 [R2.64], R48 ;  /* 0x0000003002007985 */ /* 0x0207e8000c101d06 */
.L_x_4197:
[----:B------:R-:W-:Y:S05]  /*8520*/  BSYNC B1 ;  /* 0x0000000000017941 */ /* 0x000fea0003800000 */
.L_x_4196:
        /* <DEDUP_REMOVED lines=91> */
.L_x_4201:
[----:B------:R-:W-:Y:S05]  /*8ae0*/  BSYNC B0 ;  /* 0x0000000000007941 */ /* 0x000fea0003800000 */
.L_x_4200:
[C---:B------:R-:W-:Y:S04]  /*8af0*/  LEA R2, P0, R96.reuse, R138, 0x1 ;  /* 0x0000008a60027211 */ /* 0x040fe800078008ff */
[----:B------:R-:W-:Y:S05]  /*8b00*/  LEA.HI.X R3, R96, R139, R95, 0x1, P0 ;  /* 0x0000008b60037211 */ /* 0x000fea00000f0c5f */
[----:B-----5:R3:W-:Y:S04]  /*8b10*/  ST.E.128 [R2.64], R48 ;  /* 0x0000003002007985 */ /* 0x0207e8000c101d06 */
.L_x_4195:
[----:B------:R-:W-:Y:S05]  /*8b20*/  BSYNC B2 ;  /* 0x0000000000027941 */ /* 0x000fea0003800000 */
.L_x_4194:
        /* <DEDUP_REMOVED lines=97> */
.L_x_4207:
[----:B------:R-:W-:Y:S05]  /*9140*/  BSYNC B0 ;  /* 0x0000000000007941 */ /* 0x000fea0003800000 */
.L_x_4206:
[C---:B------:R-:W-:Y:S04]  /*9150*/  LEA R2, P0, R97.reuse, R138, 0x1 ;  /* 0x0000008a61027211 */ /* 0x040fe800078008ff */
[----:B------:R-:W-:Y:S05]  /*9160*/  LEA.HI.X R3, R97, R139, R98, 0x1, P0 ;  /* 0x0000008b61037211 */ /* 0x000fea00000f0c62 */
[----:B-----5:R3:W-:Y:S04]  /*9170*/  ST.E.128 [R2.64], R48 ;  /* 0x0000003002007985 */ /* 0x0207e8000c101d06 */
.L_x_4205:
[----:B------:R-:W-:Y:S05]  /*9180*/  BSYNC B1 ;  /* 0x0000000000017941 */ /* 0x000fea0003800000 */
.L_x_4204:
        /* <DEDUP_REMOVED lines=91> */
.L_x_4209:
[----:B------:R-:W-:Y:S05]  /*9740*/  BSYNC B0 ;  /* 0x0000000000007941 */ /* 0x000fea0003800000 */
.L_x_4208:
[C---:B------:R-:W-:Y:S04]  /*9750*/  LEA R2, P0, R244.reuse, R138, 0x1 ;  /* 0x0000008af4027211 */ /* 0x040fe800078008ff */
[----:B------:R-:W-:Y:S05]  /*9760*/  LEA.HI.X R3, R244, R139, R245, 0x1, P0 ;  /* 0x0000008bf4037211 */ /* 0x000fea00000f0cf5 */
[----:B-----5:R3:W-:Y:S04]  /*9770*/  ST.E.128 [R2.64], R48 ;  /* 0x0000003002007985 */ /* 0x0207e8000c101d06 */
.L_x_4203:
[----:B------:R-:W-:Y:S05]  /*9780*/  BSYNC B2 ;  /* 0x0000000000027941 */ /* 0x000fea0003800000 */
.L_x_4202:
        /* <DEDUP_REMOVED lines=98> */
.L_x_4215:
[----:B------:R-:W-:Y:S05]  /*9db0*/  BSYNC B0 ;  /* 0x0000000000007941 */ /* 0x000fea0003800000 */
.L_x_4214:
[----:B------:R-:W-:Y:S02]  /*9dc0*/  IMAD R0, R67, 0x60, RZ ;  /* 0x0000006043007824 */ /* 0x000fe400078e02ff */
[----:B------:R-:W-:Y:S05]  /*9dd0*/  IMAD.WIDE.U32 R2, R66, 0x60, R138 ;  /* 0x0000006042027825 */ /* 0x000fea00078e008a */
[----:B------:R-:W-:Y:S05]  /*9de0*/  IADD3 R3, R3, R0, RZ ;  /* 0x0000000003037210 */ /* 0x000fea0007ffe0ff */
[----:B-----5:R3:W-:Y:S02]  /*9df0*/  ST.E.128 [R2.64], R48 ;  /* 0x0000003002007985 */ /* 0x0207e4000c101d06 */
.L_x_4213:
[----:B------:R-:W-:Y:S05]  /*9e00*/  BSYNC B1 ;  /* 0x0000000000017941 */ /* 0x000fea0003800000 */
.L_x_4212:
        /* <DEDUP_REMOVED lines=91> */
.L_x_4217:
[----:B------:R-:W-:Y:S05]  /*a3c0*/  BSYNC B0 ;  /* 0x0000000000007941 */ /* 0x000fea0003800000 */
.L_x_4216:
[C---:B------:R-:W-:Y:S04]  /*a3d0*/  LEA R2, P0, R242.reuse, R138, 0x1 ;  /* 0x0000008af2027211 */ /* 0x040fe800078008ff */
[----:B------:R-:W-:Y:S05]  /*a3e0*/  LEA.HI.X R3, R242, R139, R243, 0x1, P0 ;  /* 0x0000008bf2037211 */ /* 0x000fea00000f0cf3 */
[----:B-----5:R3:W-:Y:S04]  /*a3f0*/  ST.E.128 [R2.64], R48 ;  /* 0x0000003002007985 */ /* 0x0207e8000c101d06 */
.L_x_4211:
[----:B------:R-:W-:Y:S05]  /*a400*/  BSYNC B2 ;  /* 0x0000000000027941 */ /* 0x000fea0003800000 */
.L_x_4210:
        /* <DEDUP_REMOVED lines=97> */
.L_x_4223:
[----:B------:R-:W-:Y:S05]  /*aa20*/  BSYNC B0 ;  /* 0x0000000000007941 */ /* 0x000fea0003800000 */
.L_x_4222:
[C---:B------:R-:W-:Y:S04]  /*aa30*/  LEA R2, P0, R93.reuse, R138, 0x1 ;  /* 0x0000008a5d027211 */ /* 0x040fe800078008ff */
[----:B------:R-:W-:Y:S05]  /*aa40*/  LEA.HI.X R3, R93, R139, R94, 0x1, P0 ;  /* 0x0000008b5d037211 */ /* 0x000fea00000f0c5e */
[----:B-----5:R3:W-:Y:S04]  /*aa50*/  ST.E.128 [R2.64], R48 ;  /* 0x0000003002007985 */ /* 0x0207e8000c101d06 */
.L_x_4221:
[----:B------:R-:W-:Y:S05]  /*aa60*/  BSYNC B1 ;  /* 0x0000000000017941 */ /* 0x000fea0003800000 */
.L_x_4220:
        /* <DEDUP_REMOVED lines=91> */
.L_x_4225:
[----:B------:R-:W-:Y:S05]  /*b020*/  BSYNC B0 ;  /* 0x0000000000007941 */ /* 0x000fea0003800000 */
.L_x_4224:
[C---:B------:R-:W-:Y:S04]  /*b030*/  LEA R2, P0, R240.reuse, R138, 0x1 ;  /* 0x0000008af0027211 */ /* 0x040fe800078008ff */
[----:B------:R-:W-:Y:S05]  /*b040*/  LEA.HI.X R3, R240, R139, R241, 0x1, P0 ;  /* 0x0000008bf0037211 */ /* 0x000fea00000f0cf1 */
[----:B-----5:R3:W-:Y:S04]  /*b050*/  ST.E.128 [R2.64], R48 ;  /* 0x0000003002007985 */ /* 0x0207e8000c101d06 */
.L_x_4219:
[----:B------:R-:W-:Y:S05]  /*b060*/  BSYNC B2 ;  /* 0x0000000000027941 */ /* 0x000fea0003800000 */
.L_x_4218:
        /* <DEDUP_REMOVED lines=98> */
.L_x_4231:
[----:B------:R-:W-:Y:S05]  /*b690*/  BSYNC B0 ;  /* 0x0000000000007941 */ /* 0x000fea0003800000 */
.L_x_4230:
[----:B------:R-:W-:Y:S02]  /*b6a0*/  IMAD R0, R67, 0xa0, RZ ;  /* 0x000000a043007824 */ /* 0x000fe400078e02ff */
[----:B------:R-:W-:Y:S05]  /*b6b0*/  IMAD.WIDE.U32 R2, R66, 0xa0, R138 ;  /* 0x000000a042027825 */ /* 0x000fea00078e008a */
[----:B------:R-:W-:Y:S05]  /*b6c0*/  IADD3 R3, R3, R0, RZ ;  /* 0x0000000003037210 */ /* 0x000fea0007ffe0ff */
[----:B-----5:R3:W-:Y:S02]  /*b6d0*/  ST.E.128 [R2.64], R48 ;  /* 0x0000003002007985 */ /* 0x0207e4000c101d06 */
.L_x_4229:
[----:B------:R-:W-:Y:S05]  /*b6e0*/  BSYNC B1 ;  /* 0x0000000000017941 */ /* 0x000fea0003800000 */
.L_x_4228:
        /* <DEDUP_REMOVED lines=91> */
.L_x_4233:
[----:B------:R-:W-:Y:S05]  /*bca0*/  BSYNC B0 ;  /* 0x0000000000007941 */ /* 0x000fea0003800000 */
.L_x_4232:
[C---:B------:R-:W-:Y:S04]  /*bcb0*/  LEA R2, P0, R214.reuse, R138, 0x1 ;  /* 0x0000008ad6027211 */ /* 0x040fe800078008ff */
[----:B------:R-:W-:Y:S05]  /*bcc0*/  LEA.HI.X R3, R214, R139, R92, 0x1, P0 ;  /* 0x0000008bd6037211 */ /* 0x000fea00000f0c5c */
[----:B-----5:R3:W-:Y:S04]  /*bcd0*/  ST.E.128 [R2.64], R48 ;  /* 0x0000003002007985 */ /* 0x0207e8000c101d06 */
.L_x_4227:
[----:B------:R-:W-:Y:S05]  /*bce0*/  BSYNC B2 ;  /* 0x0000000000027941 */ /* 0x000fea0003800000 */
.L_x_4226:
        /* <DEDUP_REMOVED lines=98> */
.L_x_4239:
[----:B------:R-:W-:Y:S05]  /*c310*/  BSYNC B0 ;  /* 0x0000000000007941 */ /* 0x000fea0003800000 */
.L_x_4238:
[----:B------:R-:W-:Y:S02]  /*c320*/  IMAD R0, R67, 0xc0, RZ ;  /* 0x000000c043007824 */ /* 0x000fe400078e02ff */
[----:B------:R-:W-:Y:S05]  /*c330*/  IMAD.WIDE.U32 R2, R66, 0xc0, R138 ;  /* 0x000000c042027825 */ /* 0x000fea00078e008a */
[----:B------:R-:W-:Y:S05]  /*c340*/  IADD3 R3, R3, R0, RZ ;  /* 0x0000000003037210 */ /* 0x000fea0007ffe0ff */
[----:B-----5:R3:W-:Y:S02]  /*c350*/  ST.E.128 [R2.64], R48 ;  /* 0x0000003002007985 */ /* 0x0207e4000c101d06 */
.L_x_4237:
[----:B------:R-:W-:Y:S05]  /*c360*/  BSYNC B1 ;  /* 0x0000000000017941 */ /* 0x000fea0003800000 */
.L_x_4236:
        /* <DEDUP_REMOVED lines=91> */
.L_x_4241:
[----:B------:R-:W-:Y:S05]  /*c920*/  BSYNC B0 ;  /* 0x0000000000007941 */ /* 0x000fea0003800000 */
.L_x_4240:
[C---:B------:R-:W-:Y:S04]  /*c930*/  LEA R2, P0, R212.reuse, R138, 0x1 ;  /* 0x0000008ad4027211 */ /* 0x040fe800078008ff */
[----:B------:R-:W-:Y:S05]  /*c940*/  LEA.HI.X R3, R212, R139, R91, 0x1, P0 ;  /* 0x0000008bd4037211 */ /* 0x000fea00000f0c5b */
[----:B-----5:R3:W-:Y:S04]  /*c950*/  ST.E.128 [R2.64], R48 ;  /* 0x0000003002007985 */ /* 0x0207e8000c101d06 */
.L_x_4235:
[----:B------:R-:W-:Y:S05]  /*c960*/  BSYNC B2 ;  /* 0x0000000000027941 */ /* 0x000fea0003800000 */
.L_x_4234:
        /* <DEDUP_REMOVED lines=98> */
.L_x_4247:
[----:B------:R-:W-:Y:S05]  /*cf90*/  BSYNC B0 ;  /* 0x0000000000007941 */ /* 0x000fea0003800000 */
.L_x_4246:
[----:B------:R-:W-:Y:S02]  /*cfa0*/  IMAD R0, R67, 0xe0, RZ ;  /* 0x000000e043007824 */ /* 0x000fe400078e02ff */
[----:B---3--:R-:W-:Y:S05]  /*cfb0*/  IMAD.WIDE.U32 R2, R66, 0xe0, R138 ;  /* 0x000000e042027825 */ /* 0x008fea00078e008a */
[----:B------:R-:W-:Y:S05]  /*cfc0*/  IADD3 R3, R3, R0, RZ ;  /* 0x0000000003037210 */ /* 0x000fea0007ffe0ff */
[----:B-----5:R3:W-:Y:S02]  /*cfd0*/  ST.E.128 [R2.64], R36 ;  /* 0x0000002402007985 */ /* 0x0207e4000c101d06 */
.L_x_4245:
[----:B------:R-:W-:Y:S05]  /*cfe0*/  BSYNC B1 ;  /* 0x0000000000017941 */ /* 0x000fea0003800000 */
.L_x_4244:
        /* <DEDUP_REMOVED lines=91> */
.L_x_4249:
[----:B------:R-:W-:Y:S05]  /*d5a0*/  BSYNC B0 ;  /* 0x0000000000007941 */ /* 0x000fea0003800000 */
.L_x_4248:
[C---:B---3--:R-:W-:Y:S04]  /*d5b0*/  LEA R2, P0, R210.reuse, R138, 0x1 ;  /* 0x0000008ad2027211 */ /* 0x048fe800078008ff */
[----:B------:R-:W-:Y:S05]  /*d5c0*/  LEA.HI.X R3, R210, R139, R90, 0x1, P0 ;  /* 0x0000008bd2037211 */ /* 0x000fea00000f0c5a */
[----:B-----5:R3:W-:Y:S04]  /*d5d0*/  ST.E.128 [R2.64], R20 ;  /* 0x0000001402007985 */ /* 0x0207e8000c101d06 */
.L_x_4243:
[----:B------:R-:W-:Y:S05]  /*d5e0*/  BSYNC B2 ;  /* 0x0000000000027941 */ /* 0x000fea0003800000 */
.L_x_4242:
[----:B---3--:R-:W3:Y:S02]  /*d5f0*/  LD.E R3, [R10.64+0xd0] ;  /* 0x0000d0060a037980 */ /* 0x008ee4000c101900 */
[----:B---3--:R-:W-:Y:S05]  /*d600*/  IMAD.U32 R3, R3, -0x40, RZ ;  /* 0xffffffc003037824 */ /* 0x008fea00078e00ff */
[C---:B------:R-:W-:Y:S02]  /*d610*/  LEA R136, P1, R3.reuse, R136, 0x1 ;  /* 0x0000008803887211 */ /* 0x040fe400078208ff */
[C---:B------:R-:W-:Y:S02]  /*d620*/  LEA R134, P0, R3.reuse, R134, 0x1 ;  /* 0x0000008603867211 */ /* 0x040fe400078008ff */
[C---:B------:R-:W-:Y:S02]  /*d630*/  LEA.HI.X.SX32 R137, R3.reuse, R137, 0x1, P1 ;  /* 0x0000008903897211 */ /* 0x040fe400008f0eff */
[----:B------:R-:W-:Y:S01]  /*d640*/  LEA.HI.X.SX32 R135, R3, R135, 0x1, P0 ;  /* 0x0000008703877211 */ /* 0x000fe200000f0eff */
[----:B------:R-:W-:-:S05]  /*d650*/  BRA `(.L_x_4185) ;  /* 0x000009b000007947 */ /* 0x000fca0003800000 */
.L_x_4151:
        /* <DEDUP_REMOVED lines=8> */
.L_x_4251:
[----:B------:R-:W-:Y:S05]  /*d6e0*/  BSYNC B0 ;  /* 0x0000000000007941 */ /* 0x000fea0003800000 */
.L_x_4250:
        /* <DEDUP_REMOVED lines=19> */
.L_x_4253:
[----:B------:R-:W-:Y:S05]  /*d820*/  BSYNC B0 ;  /* 0x0000000000007941 */ /* 0x000fea0003800000 */
.L_x_4252:
        /* <DEDUP_REMOVED lines=19> */
.L_x_4255:
[----:B------:R-:W-:Y:S05]  /*d960*/  BSYNC B0 ;  /* 0x0000000000007941 */ /* 0x000fea0003800000 */
.L_x_4254:
        /* <DEDUP_REMOVED lines=21> */
.L_x_4257:
[----:B------:R-:W-:Y:S05]  /*dac0*/  BSYNC B0 ;  /* 0x0000000000007941 */ /* 0x000fea0003800000 */
.L_x_4256:
        /* <DEDUP_REMOVED lines=19> */
.L_x_4259:
[----:B------:R-:W-:Y:S05]  /*dc00*/  BSYNC B0 ;  /* 0x0000000000007941 */ /* 0x000fea0003800000 */
.L_x_4258:
        /* <DEDUP_REMOVED lines=21> */
.L_x_4261:
[----:B------:R-:W-:Y:S05]  /*dd60*/  BSYNC B0 ;  /* 0x0000000000007941 */ /* 0x000fea0003800000 */
.L_x_4260:
        /* <DEDUP_REMOVED lines=21> */
.L_x_4263:
[----:B------:R-:W-:Y:S05]  /*dec0*/  BSYNC B0 ;  /* 0x0000000000007941 */ /* 0x000fea0003800000 */
.L_x_4262:
        /* <DEDUP_REMOVED lines=20> */
.L_x_4185:
[----:B------:R-:W-:Y:S05]  /*e010*/  BSYNC B3 ;  /* 0x0000000000037941 */ /* 0x000fea0003800000 */
.L_x_4150:
        /* <DEDUP_REMOVED lines=89> */
.L_x_4265:
        /* <DEDUP_REMOVED lines=8> */
.L_x_4266:
[----:B------:R-:W-:Y:S05]  /*e630*/  BSYNC B0 ;  /* 0x0000000000007941 */ /* 0x000fea0003800000 */
.L_x_4264:
[----:B------:R-:W-:Y:S04]  /*e640*/  IADD3 R13, R13, -0x1, RZ ;  /* 0xffffffff0d0d7810 */ /* 0x000fe80007ffe0ff */
[----:B------:R-:W-:Y:S11]  /*e650*/  ISETP.GT.AND P0, PT, R13, R99, PT ;  /* 0x000000630d00720c */ /* 0x000ff60003f04270 */
[----:B------:R-:W-:Y:S02]  /*e660*/  @!UPT UIADD3 URZ, URZ, URZ, URZ ;  /* 0x0000003f3f3ff290 */ /* 0x000fe4000fffe03f */
[----:B------:R-:W-:-:S05]  /*e670*/  @P0 BRA `(.L_x_4267) ;  /* 0xffff497000000947 */ /* 0x000fca000383ffff */
.L_x_4133:
[----:B-1----:R-:W-:Y:S01]  /*e680*/  WARPSYNC 0xffffffff ;  /* 0xffffffff00007948 */ /* 0x002fe20003800000 */
[----:B------:R-:W-:Y:S06]  /*e690*/  BAR.SYNC.DEFER_BLOCKING 0x0 ;  /* 0x0000000000007b1d */ /* 0x000fec0000010000 */
[----:B----4-:R-:W2:Y:S01]  /*e6a0*/  LD.E R7, [R10.64+0xd0] ;  /* 0x0000d0060a077980 */ /* 0x010ea2000c101900 */
        /* <DEDUP_REMOVED lines=11> */
[----:B-----5:R1:W5:Y:S01]  /*e760*/  LD.E.64 R16, [R10.64+0x150] ;  /* 0x000150060a107980 */ /* 0x020362000c101b00 */
[----:B--2---:R-:W-:-:S04]  /*e770*/  ISETP.NE.U32.AND P1, PT, R4, RZ, PT ;  /* 0x000000ff0400720c */ /* 0x004fc80003f25070 */
[----:B------:R-:W-:-:S13]  /*e780*/  ISETP.NE.AND.EX P1, PT, R5, RZ, PT, P1 ;  /* 0x000000ff0500720c */ /* 0x000fda0003f25310 */
[----:B------:R-:W-:-:S04]  /*e790*/  @P1 LEA R12, P0, R233, R4, 0x2 ;  /* 0x00000004e90c1211 */ /* 0x000fc800078010ff */
[----:B------:R-:W-:-:S05]  /*e7a0*/  @P1 LEA.HI.X R13, R233, R5, R76, 0x2, P0 ;  /* 0x00000005e90d1211 */ /* 0x000fca00000f144c */
[----:B------:R2:W4:Y:S01]  /*e7b0*/  @P1 LD.E R2, [R12.64] ;  /* 0x000000060c021980 */ /* 0x000522000c101900 */
[----:B------:R-:W-:Y:S02]  /*e7c0*/  IADD3 R3, P1, R3, R194, RZ ;  /* 0x000000c203037210 */ /* 0x000fe40007f3e0ff */
[----:B---3--:R-:W-:Y:S01]  /*e7d0*/  ISETP.NE.AND P4, PT, R0, RZ, PT ;  /* 0x000000ff0000720c */ /* 0x008fe20003f85270 */
[----:B------:R-:W-:Y:S01]  /*e7e0*/  IMAD.MOV.U32 R196, RZ, RZ, R194 ;  /* 0x000000ffffc47224 */ /* 0x000fe200078e00c2 */
[----:B------:R-:W-:Y:S02]  /*e7f0*/  LEA R46, P2, R194, R200, 0x1 ;  /* 0x000000c8c22e7211 */ /* 0x000fe400078408ff */
[----:B------:R-:W-:Y:S01]  /*e800*/  LEA R5, P0, R198, R194, 0x5 ;  /* 0x000000c2c6057211 */ /* 0x000fe200078028ff */
[--C-:B------:R-:W-:Y:S01]  /*e810*/  IMAD.X R6, R15, 0x1, R197.reuse, P1 ;  /* 0x000000010f067824 */ /* 0x100fe200008e06c5 */
[----:B------:R-:W-:Y:S01]  /*e820*/  LEA.HI.X R47, R194, R201, R197, 0x1, P2 ;  /* 0x000000c9c22f7211 */ /* 0x000fe200010f0cc5 */
[----:B------:R-:W-:Y:S01]  /*e830*/  IMAD R4, R199, 0x30, RZ ;  /* 0x00000030c7047824 */ /* 0x000fe200078e02ff */
[C---:B------:R-:W-:Y:S01]  /*e840*/  LEA.HI.X R8, R198.reuse, R197, R199, 0x5, P0 ;  /* 0x000000c5c6087211 */ /* 0x040fe200000f2cc7 */
[----:B------:R-:W-:Y:S01]  /*e850*/  IMAD.WIDE.U32 R196, R198, 0x30, R196 ;  /* 0x00000030c6c47825 */ /* 0x000fe200078e00c4 */
[----:B------:R-:W-:-:S02]  /*e860*/  LEA R44, P1, R3, R200, 0x1 ;  /* 0x000000c8032c7211 */ /* 0x000fc400078208ff */
[----:B--2---:R-:W-:-:S04]  /*e870*/  LEA.HI R13, R7, R7, RZ, 0x1 ;  /* 0x00000007070d7211 */ /* 0x004fc800078f08ff */
[----:B------:R-:W-:Y:S01]  /*e880*/  SHF.R.S32.HI R13, RZ, 0x1, R13 ;  /* 0x00000001ff0d7819 */ /* 0x000fe2000001140d */
[----:B------:R-:W-:-:S04]  /*e890*/  IMAD.IADD R15, R232, 0x1, -R69 ;  /* 0x00000001e80f7824 */ /* 0x000fc800078e0a45 */
[C---:B------:R-:W-:Y:S01]  /*e8a0*/  IMAD R24, R184.reuse, R13, R79 ;  /* 0x0000000db8187224 */ /* 0x040fe200078e024f */
[-C--:B------:R-:W-:Y:S02]  /*e8b0*/  LEA R40, P0, R5, R200.reuse, 0x1 ;  /* 0x000000c805287211 */ /* 0x080fe400078008ff */
[-C--:B------:R-:W-:Y:S01]  /*e8c0*/  LEA.HI.X R45, R3, R201.reuse, R6, 0x1, P1 ;  /* 0x000000c9032d7211 */ /* 0x080fe200008f0c06 */
[----:B------:R-:W-:Y:S01]  /*e8d0*/  IMAD.IADD R3, R197, 0x1, R4 ;  /* 0x00000001c5037824 */ /* 0x000fe200078e0204 */
[----:B------:R-:W-:Y:S02]  /*e8e0*/  LEA.HI.X R41, R5, R201, R8, 0x1, P0 ;  /* 0x000000c905297211 */ /* 0x000fe400000f0c08 */
[----:B------:R-:W-:Y:S02]  /*e8f0*/  ISETP.GE.AND P0, PT, R184, R15, PT ;  /* 0x0000000fb800720c */ /* 0x000fe40003f06270 */
[----:B------:R-:W-:Y:S01]  /*e900*/  LEA R38, P1, R196, R200, 0x1 ;  /* 0x000000c8c4267211 */ /* 0x000fe200078208ff */
[----:B------:R-:W-:Y:S01]  /*e910*/  IMAD.SHL.U32 R43, R13, 0x10, RZ ;  /* 0x000000100d2b7824 */ /* 0x000fe200078e00ff */
[----:B------:R-:W-:-:S02]  /*e920*/  ISETP.GT.AND P0, PT, R75, -0x8, !P0 ;  /* 0xfffffff84b00780c */ /* 0x000fc40004704270 */
[----:B------:R-:W-:Y:S02]  /*e930*/  LEA.HI.X R39, R196, R201, R3, 0x1, P1 ;  /* 0x000000c9c4277211 */ /* 0x000fe400008f0c03 */
[----:B----4-:R-:W-:-:S05]  /*e940*/  IADD3 R2, R2, R80, R69 ;  /* 0x0000005002027210 */ /* 0x010fca0007ffe045 */
        /* <DEDUP_REMOVED lines=15> */
[----:B-----5:R-:W-:-:S03]  /*ea40*/  IADD3 R34, P0, R16, R35, RZ ;  /* 0x0000002310227210 */ /* 0x020fc60007f1e0ff */
        /* <DEDUP_REMOVED lines=13> */
[----:B------:R-:W-:Y:S02]  /*eb20*/  LOP3.LUT R0, R21, 0xffff0000, RZ, 0xc0, !PT ;  /* 0xffff000015007812 */ /* 0x000fe400078ec0ff */
[----:B------:R-:W-:-:S02]  /*eb30*/  SHF.L.U32 R8, R20, 0x10, RZ ;  /* 0x0000001014087819 */ /* 0x000fc400000006ff */
[----:B------:R-:W-:Y:S02]  /*eb40*/  LOP3.LUT R30, R20, 0xffff0000, RZ, 0xc0, !PT ;  /* 0xffff0000141e7812 */ /* 0x000fe400078ec0ff */
[----:B------:R-:W-:Y:S02]  /*eb50*/  SHF.L.U32 R6, R21, 0x10, RZ ;  /* 0x0000001015067819 */ /* 0x000fe400000006ff */
[----:B------:R-:W-:Y:S02]  /*eb60*/  LOP3.LUT R31, R22, 0xffff0000, RZ, 0xc0, !PT ;  /* 0xffff0000161f7812 */ /* 0x000fe400078ec0ff */
[----:B---3--:R-:W-:Y:S02]  /*eb70*/  LOP3.LUT R23, R2, 0xffff0000, RZ, 0xc0, !PT ;  /* 0xffff000002177812 */ /* 0x008fe400078ec0ff */
[----:B------:R-:W-:Y:S02]  /*eb80*/  LOP3.LUT R20, R3, 0xffff0000, RZ, 0xc0, !PT ;  /* 0xffff000003147812 */ /* 0x000fe400078ec0ff */
[----:B----4-:R-:W-:Y:S01]  /*eb90*/  LOP3.LUT R27, R4, 0xffff0000, RZ, 0xc0, !PT ;  /* 0xffff0000041b7812 */ /* 0x010fe200078ec0ff */
[----:B------:R-:W-:Y:S01]  /*eba0*/  FMUL.FTZ R21, R0, R23 ;  /* 0x0000001700157220 */ /* 0x000fe20000410000 */
[----:B------:R-:W-:Y:S01]  /*ebb0*/  LOP3.LUT R25, R5, 0xffff0000, RZ, 0xc0, !PT ;  /* 0xffff000005197812 */ /* 0x000fe200078ec0ff */
[----:B------:R-:W-:-:S02]  /*ebc0*/  FMUL.FTZ R22, R26, R20 ;  /* 0x000000141a167220 */ /* 0x000fc40000410000 */
[----:B------:R-:W-:Y:S02]  /*ebd0*/  FMUL.FTZ R0, R0, R27 ;  /* 0x0000001b00007220 */ /* 0x000fe40000410000 */
[----:B------:R-:W-:Y:S02]  /*ebe0*/  FFMA.FTZ R22, R28, R25, -R22 ;  /* 0x000000191c167223 */ /* 0x000fe40000010816 */
[----:B------:R-:W-:Y:S02]  /*ebf0*/  FFMA.FTZ R0, R6, R23, R0 ;  /* 0x0000001706007223 */ /* 0x000fe40000010000 */
[----:B------:R-:W-:Y:S01]  /*ec00*/  FMUL.FTZ R23, R26, R25 ;  /* 0x000000191a177220 */ /* 0x000fe20000410000 */
[----:B------:R-:W-:Y:S01]  /*ec10*/  SHF.L.U32 R25, R2, 0x10, RZ ;  /* 0x0000001002197819 */ /* 0x000fe200000006ff */
[----:B------:R-:W-:Y:S01]  /*ec20*/  FFMA.FTZ R21, R6, R27, -R21 ;  /* 0x0000001b06157223 */ /* 0x000fe20000010815 */
[----:B------:R-:W-:Y:S01]  /*ec30*/  SHF.L.U32 R2, R3, 0x10, RZ ;  /* 0x0000001003027819 */ /* 0x000fe200000006ff */
[----:B------:R-:W-:Y:S01]  /*ec40*/  IMAD.U32 R27, R4, 0x10000, RZ ;  /* 0x00010000041b7824 */ /* 0x000fe200078e00ff */
[----:B------:R-:W-:Y:S01]  /*ec50*/  SHF.L.U32 R4, R5, 0x10, RZ ;  /* 0x0000001005047819 */ /* 0x000fe200000006ff */
[----:B------:R-:W-:Y:S01]  /*ec60*/  FMUL.FTZ R3, R30, R25 ;  /* 0x000000191e037220 */ /* 0x000fe20000410000 */
[----:B------:R-:W-:Y:S01]  /*ec70*/  F2FP.BF16.PACK_AB R21, R0, R21 ;  /* 0x000000150015723e */ /* 0x000fe200000010ff */
[----:B------:R-:W-:-:S02]  /*ec80*/  FMUL.FTZ R5, R31, R2 ;  /* 0x000000021f057220 */ /* 0x000fc40000410000 */
[-C--:B------:R-:W-:Y:S02]  /*ec90*/  FMUL.FTZ R30, R30, R27.reuse ;  /* 0x0000001b1e1e7220 */ /* 0x080fe40000410000 */
[----:B------:R-:W-:Y:S02]  /*eca0*/  FMUL.FTZ R31, R31, R4 ;  /* 0x000000041f1f7220 */ /* 0x000fe40000410000 */
        /* <DEDUP_REMOVED lines=8> */
.L_x_4276:
[----:B------:R-:W-:Y:S05]  /*ed30*/  BSYNC B0 ;  /* 0x0000000000007941 */ /* 0x000fea0003800000 */
.L_x_4275:
[----:B-----5:R3:W-:Y:S02]  /*ed40*/  STS.128 [R235], R20 ;  /* 0x00000014eb007388 */ /* 0x0207e40000000c00 */
.L_x_4274:
[----:B------:R-:W-:Y:S05]  /*ed50*/  BSYNC B1 ;  /* 0x0000000000017941 */ /* 0x000fea0003800000 */
.L_x_4273:
        /* <DEDUP_REMOVED lines=17> */
[----:B--2---:R-:W-:Y:S02]  /*ee70*/  LOP3.LUT R23, R2, 0xffff0000, RZ, 0xc0, !PT ;  /* 0xffff000002177812 */ /* 0x004fe400078ec0ff */
[----:B------:R-:W-:Y:S02]  /*ee80*/  LOP3.LUT R20, R3, 0xffff0000, RZ, 0xc0, !PT ;  /* 0xffff000003147812 */ /* 0x000fe400078ec0ff */
[----:B---3--:R-:W-:Y:S01]  /*ee90*/  LOP3.LUT R27, R4, 0xffff0000, RZ, 0xc0, !PT ;  /* 0xffff0000041b7812 */ /* 0x008fe200078ec0ff */
        /* <DEDUP_REMOVED lines=25> */
.L_x_4278:
[----:B------:R-:W-:Y:S05]  /*f030*/  BSYNC B0 ;  /* 0x0000000000007941 */ /* 0x000fea0003800000 */
.L_x_4277:
[----:B-----5:R1:W-:Y:S02]  /*f040*/  STS.128 [R235+0x2000], R20 ;  /* 0x00200014eb007388 */ /* 0x0203e40000000c00 */
.L_x_4272:
[----:B------:R-:W-:Y:S05]  /*f050*/  BSYNC B2 ;  /* 0x0000000000027941 */ /* 0x000fea0003800000 */
.L_x_4271:
        /* <DEDUP_REMOVED lines=13> */
[----:B-----5:R-:W-:-:S03]  /*f130*/  IADD3 R42, P1, R16, R43, RZ ;  /* 0x0000002b102a7210 */ /* 0x020fc60007f3e0ff */
        /* <DEDUP_REMOVED lines=47> */
.L_x_4284:
[----:B------:R-:W-:Y:S05]  /*f430*/  BSYNC B0 ;  /* 0x0000000000007941 */ /* 0x000fea0003800000 */
.L_x_4283:
[----:B-----5:R3:W-:Y:S02]  /*f440*/  STS.128 [R235+0x800], R20 ;  /* 0x00080014eb007388 */ /* 0x0207e40000000c00 */
.L_x_4282:
[----:B------:R-:W-:Y:S05]  /*f450*/  BSYNC B1 ;  /* 0x0000000000017941 */ /* 0x000fea0003800000 */
.L_x_4281:
        /* <DEDUP_REMOVED lines=47> */
.L_x_4286:
[----:B------:R-:W-:Y:S05]  /*f750*/  BSYNC B0 ;  /* 0x0000000000007941 */ /* 0x000fea0003800000 */
.L_x_4285:
[----:B-----5:R3:W-:Y:S02]  /*f760*/  STS.128 [R235+0x2800], R20 ;  /* 0x00280014eb007388 */ /* 0x0207e40000000c00 */
.L_x_4280:
[----:B------:R-:W-:Y:S05]  /*f770*/  BSYNC B2 ;  /* 0x0000000000027941 */ /* 0x000fea0003800000 */
.L_x_4279:
        /* <DEDUP_REMOVED lines=10> */
[C---:B-1----:R-:W-:Y:S02]  /*f820*/  IMAD.SHL.U32 R45, R0.reuse, 0x2, RZ ;  /* 0x00000002002d7824 */ /* 0x042fe400078e00ff */
[----:B------:R1:W-:Y:S01]  /*f830*/  @P0 STS.128 [R235+0x1000], RZ ;  /* 0x001000ffeb000388 */ /* 0x0003e20000000c00 */
[----:B------:R-:W-:Y:S02]  /*f840*/  SHF.L.U64.HI R3, R0, 0x1, R3 ;  /* 0x0000000100037819 */ /* 0x000fe40000010203 */
[-C--:B------:R-:W-:Y:S02]  /*f850*/  IADD3 R34, P2, R36, R45.reuse, RZ ;  /* 0x0000002d24227210 */ /* 0x080fe40007f5e0ff */
[----:B-----5:R-:W-:-:S03]  /*f860*/  IADD3 R44, P1, R16, R45, RZ ;  /* 0x0000002d102c7210 */ /* 0x020fc60007f3e0ff */
        /* <DEDUP_REMOVED lines=45> */
.L_x_4292:
[----:B------:R-:W-:Y:S05]  /*fb40*/  BSYNC B0 ;  /* 0x0000000000007941 */ /* 0x000fea0003800000 */
.L_x_4291:
[----:B-----5:R1:W-:Y:S02]  /*fb50*/  STS.128 [R235+0x1000], R20 ;  /* 0x00100014eb007388 */ /* 0x0203e40000000c00 */
.L_x_4290:
[----:B------:R-:W-:Y:S05]  /*fb60*/  BSYNC B1 ;  /* 0x0000000000017941 */ /* 0x000fea0003800000 */
.L_x_4289:
        /* <DEDUP_REMOVED lines=12> */
[----:B-1----:R-:W-:Y:S02]  /*fc30*/  SHF.L.U32 R20, R41, 0x10, RZ ;  /* 0x0000001029147819 */ /* 0x002fe400000006ff */
        /* <DEDUP_REMOVED lines=32> */
.L_x_4294:
[----:B------:R-:W-:Y:S05]  /*fe40*/  BSYNC B0 ;  /* 0x0000000000007941 */ /* 0x000fea0003800000 */
.L_x_4293:
[----:B-----5:R3:W-:Y:S02]  /*fe50*/  STS.128 [R235+0x3000], R40 ;  /* 0x00300028eb007388 */ /* 0x0207e40000000c00 */
.L_x_4288:
[----:B------:R-:W-:Y:S05]  /*fe60*/  BSYNC B2 ;  /* 0x0000000000027941 */ /* 0x000fea0003800000 */
.L_x_4287:
[----:B---3--:R-:W-:-:S04]  /*fe70*/  IADD3 R40, R184, 0x30, RZ ;  /* 0x00000030b8287810 */ /* 0x008fc80007ffe0ff */
        /* <DEDUP_REMOVED lines=12> */
[----:B-----5:R-:W-:-:S03]  /*ff40*/  IADD3 R28, P1, R16, R29, RZ ;  /* 0x0000001d101c7210 */ /* 0x020fc60007f3e0ff */
[--C-:B------:R-:W-:Y:S02]  /*ff50*/  IMAD.X R27, R37, 0x1, R3.reuse, P2 ;  /* 0x00000001251b7824 */ /* 0x100fe400010e0603 */
[----:B------:R-:W-:Y:S01]  /*ff60*/  IMAD.X R29, R17, 0x1, R3, P1 ;  /* 0x00000001111d7824 */ /* 0x000fe200008e0603 */
[----:B------:R-:W-:Y:S05]  /*ff70*/  @P0 BRA `(.L_x_4297) ;  /* 0x000002e000000947 */ /* 0x000fea0003800000 */
[----:B-1----:R1:W5:Y:S01]  /*ff80*/  LD.E.128 R20, [R38.64] ;  /* 0x0000000626147980 */ /* 0x002362000c101d00 */
[----:B------:R-:W-:Y:S01]  /*ff90*/  ISETP.GE.AND P0, PT, R18, R7, PT ;  /* 0x000000071200720c */ /* 0x000fe20003f06270 */
[----:B------:R-:W-:-:S12]  /*ffa0*/  BSSY B0, `(.L_x_4298) ;  /* 0x000002a000007945 */ /* 0x000fd80003800000 */
[----:B------:R-:W-:Y:S05]  /*ffb0*/  @P0 BRA `(.L_x_4299) ;  /* 0x0000028000000947 */ /* 0x000fea0003800000 */
[----:B--2---:R-:W2:Y:S04]  /*ffc0*/  LD.E.64 R2, [R28.64] ;  /* 0x000000061c027980 */ /* 0x004ea8000c101b00 */
[----:B---3--:R-:W3:Y:S01]  /*ffd0*/  LD.E.64 R4, [R26.64] ;  /* 0x000000061a047980 */ /* 0x008ee2000c101b00 */
[----:B-----5:R-:W-:Y:S01]  /*ffe0*/  SHF.L.U32 R12, R21, 0x10, RZ ;  /* 0x00000010150c7819 */ /* 0x020fe200000006ff */
[----:B------:R-:W-:Y:S01]  /*fff0*/  IMAD.U32 R25, R23, 0x10000, RZ ;  /* 0x0001000017197824 */ /* 0x000fe200078e00ff */
[----:B------:R-:W-:Y:S02]  /*10000*/  LOP3.LUT R0, R21, 0xffff0000, RZ, 0xc0, !PT ;  /* 0xffff000015007812 */ /* 0x000fe400078ec0ff */
[----:B------:R-:W-:Y:S02]  /*10010*/  LOP3.LUT R21, R23, 0xffff0000, RZ, 0xc0, !PT ;  /* 0xffff000017157812 */ /* 0x000fe400078ec0ff */
[----:B------:R-:W-:-:S02]  /*10020*/  SHF.L.U32 R13, R20, 0x10, RZ ;  /* 0x00000010140d7819 */ /* 0x000fc400000006ff */
[----:B------:R-:W-:Y:S02]  /*10030*/  LOP3.LUT R24, R20, 0xffff0000, RZ, 0xc0, !PT ;  /* 0xffff000014187812 */ /* 0x000fe400078ec0ff */
[C---:B------:R-:W-:Y:S02]  /*10040*/  SHF.L.U32 R20, R22.reuse, 0x10, RZ ;  /* 0x0000001016147819 */ /* 0x040fe400000006ff */
[----:B------:R-:W-:Y:S02]  /*10050*/  LOP3.LUT R23, R22, 0xffff0000, RZ, 0xc0, !PT ;  /* 0xffff000016177812 */ /* 0x000fe400078ec0ff */
[----:B--2---:R-:W-:Y:S02]  /*10060*/  LOP3.LUT R16, R3, 0xffff0000, RZ, 0xc0, !PT ;  /* 0xffff000003107812 */ /* 0x004fe400078ec0ff */
[C---:B------:R-:W-:Y:S01]  /*10070*/  LOP3.LUT R17, R2.reuse, 0xffff0000, RZ, 0xc0, !PT ;  /* 0xffff000002117812 */ /* 0x040fe200078ec0ff */
[----:B------:R-:W-:Y:S01]  /*10080*/  IMAD.U32 R2, R2, 0x10000, RZ ;  /* 0x0001000002027824 */ /* 0x000fe200078e00ff */
        /* <DEDUP_REMOVED lines=9> */
[----:B------:R-:W-:Y:S02]  /*10120*/  FFMA.FTZ R21, R25, R16, R21 ;  /* 0x0000001019157223 */ /* 0x000fe40000010015 */
[C---:B------:R-:W-:Y:S02]  /*10130*/  FFMA.FTZ R15, R12.reuse, R19, -R15 ;  /* 0x000000130c0f7223 */ /* 0x040fe4000001080f */
[----:B------:R-:W-:Y:S02]  /*10140*/  FFMA.FTZ R0, R12, R17, R0 ;  /* 0x000000110c007223 */ /* 0x000fe40000010000 */
[C---:B------:R-:W-:Y:S02]  /*10150*/  FMUL.FTZ R16, R23.reuse, R3 ;  /* 0x0000000317107220 */ /* 0x040fe40000410000 */
[----:B------:R-:W-:Y:S01]  /*10160*/  FMUL.FTZ R12, R24, R2 ;  /* 0x00000002180c7220 */ /* 0x000fe20000410000 */
[----:B------:R-:W-:Y:S01]  /*10170*/  F2FP.BF16.PACK_AB R15, R0, R15 ;  /* 0x0000000f000f723e */ /* 0x000fe200000010ff */
[----:B------:R-:W-:-:S02]  /*10180*/  FMUL.FTZ R23, R23, R5 ;  /* 0x0000000517177220 */ /* 0x000fc40000410000 */
[----:B------:R-:W-:Y:S02]  /*10190*/  FFMA.FTZ R22, R25, R18, -R22 ;  /* 0x0000001219167223 */ /* 0x000fe40000010816 */
[-C--:B------:R-:W-:Y:S02]  /*101a0*/  FMUL.FTZ R24, R24, R4.reuse ;  /* 0x0000000418187220 */ /* 0x080fe40000410000 */
[----:B------:R-:W-:Y:S01]  /*101b0*/  FFMA.FTZ R12, R13, R4, -R12 ;  /* 0x000000040d0c7223 */ /* 0x000fe2000001080c */
[----:B------:R-:W-:Y:S01]  /*101c0*/  F2FP.BF16.PACK_AB R0, R21, R22 ;  /* 0x000000161500723e */ /* 0x000fe200000010ff */
[C---:B------:R-:W-:Y:S01]  /*101d0*/  FFMA.FTZ R16, R20.reuse, R5, -R16 ;  /* 0x0000000514107223 */ /* 0x040fe20000010810 */
[----:B------:R-:W-:Y:S01]  /*101e0*/  MOV R21, R15 ;  /* 0x0000000f00157202 */ /* 0x000fe20000000f00 */
[----:B------:R-:W-:Y:S02]  /*101f0*/  FFMA.FTZ R23, R20, R3, R23 ;  /* 0x0000000314177223 */ /* 0x000fe40000010017 */
[----:B------:R-:W-:-:S03]  /*10200*/  FFMA.FTZ R13, R13, R2, R24 ;  /* 0x000000020d0d7223 */ /* 0x000fc60000010018 */
[----:B------:R-:W-:Y:S02]  /*10210*/  F2FP.BF16.PACK_AB R22, R23, R16 ;  /* 0x000000101716723e */ /* 0x000fe400000010ff */
[----:B------:R-:W-:Y:S02]  /*10220*/  F2FP.BF16.PACK_AB R20, R13, R12 ;  /* 0x0000000c0d14723e */ /* 0x000fe400000010ff */
[----:B------:R-:W-:Y:S02]  /*10230*/  MOV R23, R0 ;  /* 0x0000000000177202 */ /* 0x000fe40000000f00 */
.L_x_4299:
[----:B------:R-:W-:Y:S05]  /*10240*/  BSYNC B0 ;  /* 0x0000000000007941 */ /* 0x000fea0003800000 */
.L_x_4298:
[----:B-----5:R1:W-:Y:S02]  /*10250*/  STS.128 [R235+0x1800], R20 ;  /* 0x00180014eb007388 */ /* 0x0203e40000000c00 */
.L_x_4297:
[----:B------:R-:W-:Y:S05]  /*10260*/  BSYNC B1 ;  /* 0x0000000000017941 */ /* 0x000fea0003800000 */
.L_x_4296:
        /* <DEDUP_REMOVED lines=20> */
[-C--:B------:R-:W-:Y:S01]  /*103b0*/  FMUL.FTZ R12, R0, R14.reuse ;  /* 0x0000000e000c7220 */ /* 0x080fe20000410000 */
[----:B------:R-:W-:Y:S01]  /*103c0*/  LOP3.LUT R15, R5, 0xffff0000, RZ, 0xc0, !PT ;  /* 0xffff0000050f7812 */ /* 0x000fe200078ec0ff */
[----:B------:R-:W-:Y:S01]  /*103d0*/  IMAD.U32 R4, R4, 0x10000, RZ ;  /* 0x0001000004047824 */ /* 0x000fe200078e00ff */
[----:B------:R-:W-:Y:S01]  /*103e0*/  SHF.L.U32 R2, R2, 0x10, RZ ;  /* 0x0000001002027819 */ /* 0x000fe200000006ff */
[-C--:B------:R-:W-:Y:S01]  /*103f0*/  FMUL.FTZ R0, R0, R17.reuse ;  /* 0x0000001100007220 */ /* 0x080fe20000410000 */
[----:B------:R-:W-:Y:S01]  /*10400*/  SHF.L.U32 R3, R3, 0x10, RZ ;  /* 0x0000001003037819 */ /* 0x000fe200000006ff */
[----:B------:R-:W-:Y:S01]  /*10410*/  FFMA.FTZ R12, R7, R17, -R12 ;  /* 0x00000011070c7223 */ /* 0x000fe2000001080c */
[----:B------:R-:W-:Y:S01]  /*10420*/  SHF.L.U32 R5, R5, 0x10, RZ ;  /* 0x0000001005057819 */ /* 0x000fe200000006ff */
[----:B------:R-:W-:-:S02]  /*10430*/  FFMA.FTZ R7, R7, R14, R0 ;  /* 0x0000000e07077223 */ /* 0x000fc40000010000 */
[----:B------:R-:W-:Y:S02]  /*10440*/  FMUL.FTZ R20, R16, R13 ;  /* 0x0000000d10147220 */ /* 0x000fe40000410000 */
[----:B------:R-:W-:Y:S01]  /*10450*/  FMUL.FTZ R0, R36, R2 ;  /* 0x0000000224007220 */ /* 0x000fe20000410000 */
[----:B------:R-:W-:Y:S01]  /*10460*/  F2FP.BF16.PACK_AB R37, R7, R12 ;  /* 0x0000000c0725723e */ /* 0x000fe200000010ff */
[----:B------:R-:W-:Y:S02]  /*10470*/  FMUL.FTZ R14, R38, R3 ;  /* 0x00000003260e7220 */ /* 0x000fe40000410000 */
[----:B------:R-:W-:Y:S02]  /*10480*/  FMUL.FTZ R16, R16, R15 ;  /* 0x0000000f10107220 */ /* 0x000fe40000410000 */
[----:B------:R-:W-:Y:S02]  /*10490*/  FMUL.FTZ R36, R36, R4 ;  /* 0x0000000424247220 */ /* 0x000fe40000410000 */
[----:B------:R-:W-:-:S02]  /*104a0*/  FMUL.FTZ R38, R38, R5 ;  /* 0x0000000526267220 */ /* 0x000fc40000410000 */
[C---:B------:R-:W-:Y:S02]  /*104b0*/  FFMA.FTZ R0, R9.reuse, R4, -R0 ;  /* 0x0000000409007223 */ /* 0x040fe40000010800 */
[C---:B------:R-:W-:Y:S02]  /*104c0*/  FFMA.FTZ R20, R18.reuse, R15, -R20 ;  /* 0x0000000f12147223 */ /* 0x040fe40000010814 */
[----:B------:R-:W-:Y:S02]  /*104d0*/  FFMA.FTZ R13, R18, R13, R16 ;  /* 0x0000000d120d7223 */ /* 0x000fe40000010010 */
[----:B------:R-:W-:Y:S02]  /*104e0*/  FFMA.FTZ R9, R9, R2, R36 ;  /* 0x0000000209097223 */ /* 0x000fe40000010024 */
[----:B------:R-:W-:Y:S01]  /*104f0*/  FFMA.FTZ R14, R19, R5, -R14 ;  /* 0x00000005130e7223 */ /* 0x000fe2000001080e */
[----:B------:R-:W-:Y:S01]  /*10500*/  F2FP.BF16.PACK_AB R39, R13, R20 ;  /* 0x000000140d27723e */ /* 0x000fe200000010ff */
[----:B------:R-:W-:Y:S01]  /*10510*/  FFMA.FTZ R3, R19, R3, R38 ;  /* 0x0000000313037223 */ /* 0x000fe20000010026 */
[----:B------:R-:W-:-:S04]  /*10520*/  F2FP.BF16.PACK_AB R36, R9, R0 ;  /* 0x000000000924723e */ /* 0x000fc800000010ff */
[----:B------:R-:W-:Y:S02]  /*10530*/  F2FP.BF16.PACK_AB R38, R3, R14 ;  /* 0x0000000e0326723e */ /* 0x000fe400000010ff */
.L_x_4301:
[----:B------:R-:W-:Y:S05]  /*10540*/  BSYNC B0 ;  /* 0x0000000000007941 */ /* 0x000fea0003800000 */
.L_x_4300:
[----:B-----5:R1:W-:Y:S01]  /*10550*/  STS.128 [R235+0x3800], R36 ;  /* 0x00380024eb007388 */ /* 0x0203e20000000c00 */
[----:B------:R-:W-:Y:S05]  /*10560*/  BRA `(.L_x_4295) ;  /* 0x000034b000007947 */ /* 0x000fea0003800000 */
.L_x_4270:
        /* <DEDUP_REMOVED lines=18> */
[C---:B-----5:R-:W-:Y:S01]  /*10690*/  LEA R24, P0, R5.reuse, R16, 0x1 ;  /* 0x0000001005187211 */ /* 0x060fe200078008ff */
        /* <DEDUP_REMOVED lines=41> */
[----:B------:R-:W-:Y:S01]  /*10930*/  FMUL.FTZ R23, R20, R23 ;  /* 0x0000001714177220 */ /* 0x000fe20000410000 */
[----:B--2---:R-:W-:Y:S01]  /*10940*/  SHF.L.U32 R20, R29, 0x10, RZ ;  /* 0x000000101d147819 */ /* 0x004fe200000006ff */
[----:B------:R-:W-:Y:S02]  /*10950*/  @!P1 FADD.FTZ R27, -R27, -RZ ;  /* 0x800000ff1b1b9221 */ /* 0x000fe40000010100 */
[----:B------:R-:W-:Y:S01]  /*10960*/  FMUL.FTZ R51, R42, R51 ;  /* 0x000000332a337220 */ /* 0x000fe20000410000 */
[----:B------:R-:W-:Y:S01]  /*10970*/  LOP3.LUT R42, R29, 0xffff0000, RZ, 0xc0, !PT ;  /* 0xffff00001d2a7812 */ /* 0x000fe200078ec0ff */
[----:B------:R-:W-:Y:S02]  /*10980*/  FMUL.FTZ R25, R22, R25 ;  /* 0x0000001916197220 */ /* 0x000fe40000410000 */
        /* <DEDUP_REMOVED lines=23> */
.L_x_4307:
[----:B------:R-:W-:Y:S05]  /*10b00*/  BSYNC B0 ;  /* 0x0000000000007941 */ /* 0x000fea0003800000 */
.L_x_4306:
[----:B-----5:R3:W-:Y:S02]  /*10b10*/  STS.128 [R235], R32 ;  /* 0x00000020eb007388 */ /* 0x0207e40000000c00 */
.L_x_4305:
[----:B------:R-:W-:Y:S05]  /*10b20*/  BSYNC B1 ;  /* 0x0000000000017941 */ /* 0x000fea0003800000 */
.L_x_4304:
        /* <DEDUP_REMOVED lines=58> */
[----:B----4-:R-:W-:Y:S01]  /*10ed0*/  SHF.L.U32 R20, R29, 0x10, RZ ;  /* 0x000000101d147819 */ /* 0x010fe200000006ff */
        /* <DEDUP_REMOVED lines=27> */
.L_x_4309:
[----:B------:R-:W-:Y:S05]  /*11090*/  BSYNC B0 ;  /* 0x0000000000007941 */ /* 0x000fea0003800000 */
.L_x_4308:
[----:B-----5:R1:W-:Y:S02]  /*110a0*/  STS.128 [R235+0x2000], R32 ;  /* 0x00200020eb007388 */ /* 0x0203e40000000c00 */
.L_x_4303:
[----:B------:R-:W-:Y:S05]  /*110b0*/  BSYNC B2 ;  /* 0x0000000000027941 */ /* 0x000fea0003800000 */
.L_x_4302:
        /* <DEDUP_REMOVED lines=19> */
[----:B------:R-:W-:-:S03]  /*111f0*/  @P0 IMAD.MOV R5, RZ, RZ, -R13 ;  /* 0x000000ffff050224 */ /* 0x000fc600078e0a0d */
[----:B------:R-:W-:-:S04]  /*11200*/  IADD3 R23, P1, R21, R4, RZ ;  /* 0x0000000415177210 */ /* 0x000fc80007f3e0ff */
[----:B------:R-:W-:Y:S02]  /*11210*/  LEA.HI.X.SX32 R21, R21, R3, 0x1, P1 ;  /* 0x0000000315157211 */ /* 0x000fe400008f0eff */
[----:B-----5:R-:W-:-:S04]  /*11220*/  LEA R24, P1, R23, R16, 0x1 ;  /* 0x0000001017187211 */ /* 0x020fc800078208ff */
[----:B------:R-:W-:Y:S01]  /*11230*/  LEA.HI.X R25, R23, R17, R21, 0x1, P1 ;  /* 0x0000001117197211 */ /* 0x000fe200008f0c15 */
[----:B------:R-:W-:-:S04]  /*11240*/  IMAD.WIDE R20, R5, 0x2, R44 ;  /* 0x0000000205147825 */ /* 0x000fc800078e022c */
[----:B------:R-:W-:Y:S01]  /*11250*/  IMAD.MOV.U32 R5, RZ, RZ, RZ ;  /* 0x000000ffff057224 */ /* 0x000fe200078e00ff */
[----:B------:R-:W-:Y:S01]  /*11260*/  @P0 IADD3 R5, -R13, RZ, RZ ;  /* 0x000000ff0d050210 */ /* 0x000fe20007ffe1ff */
[----:B------:R-:W3:Y:S03]  /*11270*/  LD.E.128 R24, [R24.64] ;  /* 0x0000000618187980 */ /* 0x000ee6000c101d00 */
[C---:B------:R-:W-:Y:S01]  /*11280*/  IADD3 R29, P1, R5.reuse, R4, RZ ;  /* 0x00000004051d7210 */ /* 0x040fe20007f3e0ff */
[----:B--2---:R-:W2:Y:S03]  /*11290*/  LD.E.128 R20, [R20.64] ;  /* 0x0000000614147980 */ /* 0x004ea6000c101d00 */
[----:B------:R-:W-:Y:S02]  /*112a0*/  LEA.HI.X.SX32 R3, R5, R3, 0x1, P1 ;  /* 0x0000000305037211 */ /* 0x000fe400008f0eff */
[----:B------:R-:W-:-:S04]  /*112b0*/  LEA R28, P1, R29, R36, 0x1 ;  /* 0x000000241d1c7211 */ /* 0x000fc800078208ff */
        /* <DEDUP_REMOVED lines=35> */
[C---:B----4-:R-:W-:Y:S01]  /*114f0*/  LOP3.LUT R34, R29.reuse, 0xffff0000, RZ, 0xc0, !PT ;  /* 0xffff00001d227812 */ /* 0x050fe200078ec0ff */
[----:B------:R-:W-:Y:S01]  /*11500*/  FMUL.FTZ R25, R20, R25 ;  /* 0x0000001914197220 */ /* 0x000fe20000410000 */
[----:B------:R-:W-:Y:S01]  /*11510*/  SHF.L.U32 R20, R29, 0x10, RZ ;  /* 0x000000101d147819 */ /* 0x000fe200000006ff */
        /* <DEDUP_REMOVED lines=24> */
.L_x_4315:
[----:B------:R-:W-:Y:S05]  /*116a0*/  BSYNC B0 ;  /* 0x0000000000007941 */ /* 0x000fea0003800000 */
.L_x_4314:
[----:B-----5:R3:W-:Y:S02]  /*116b0*/  STS.128 [R235+0x800], R32 ;  /* 0x00080020eb007388 */ /* 0x0207e40000000c00 */
.L_x_4313:
[----:B------:R-:W-:Y:S05]  /*116c0*/  BSYNC B1 ;  /* 0x0000000000017941 */ /* 0x000fea0003800000 */
.L_x_4312:
        /* <DEDUP_REMOVED lines=24> */
[----:B--2---:R-:W2:Y:S03]  /*11850*/  LD.E.128 R20, [R20.64+0x80] ;  /* 0x0000800614147980 */ /* 0x004ea6000c101d00 */
        /* <DEDUP_REMOVED lines=17> */
[----:B-1----:R-:W-:Y:S01]  /*11970*/  LOP3.LUT R44, R25, 0xffff0000, RZ, 0xc0, !PT ;  /* 0xffff0000192c7812 */ /* 0x002fe200078ec0ff */
        /* <DEDUP_REMOVED lines=46> */
.L_x_4317:
[----:B------:R-:W-:Y:S05]  /*11c60*/  BSYNC B0 ;  /* 0x0000000000007941 */ /* 0x000fea0003800000 */
.L_x_4316:
[----:B-----5:R3:W-:Y:S02]  /*11c70*/  STS.128 [R235+0x2800], R32 ;  /* 0x00280020eb007388 */ /* 0x0207e40000000c00 */
.L_x_4311:
[----:B------:R-:W-:Y:S05]  /*11c80*/  BSYNC B2 ;  /* 0x0000000000027941 */ /* 0x000fea0003800000 */
.L_x_4310:
        /* <DEDUP_REMOVED lines=23> */
[----:B-----5:R-:W-:-:S04]  /*11e00*/  LEA R24, P1, R23, R16, 0x1 ;  /* 0x0000001017187211 */ /* 0x020fc800078208ff */
[----:B------:R-:W-:Y:S01]  /*11e10*/  LEA.HI.X R25, R23, R17, R21, 0x1, P1 ;  /* 0x0000001117197211 */ /* 0x000fe200008f0c15 */
[----:B------:R-:W-:Y:S01]  /*11e20*/  IMAD.WIDE R20, R5, 0x2, R40 ;  /* 0x0000000205147825 */ /* 0x000fe200078e0228 */
[----:B------:R-:W-:-:S03]  /*11e30*/  MOV R5, RZ ;  /* 0x000000ff00057202 */ /* 0x000fc60000000f00 */
[----:B------:R-:W-:Y:S01]  /*11e40*/  @P0 IMAD.MOV R5, RZ, RZ, -R13 ;  /* 0x000000ffff050224 */ /* 0x000fe200078e0a0d */
[----:B------:R-:W3:Y:S04]  /*11e50*/  LD.E.128 R24, [R24.64] ;  /* 0x0000000618187980 */ /* 0x000ee8000c101d00 */
[C---:B------:R-:W-:Y:S01]  /*11e60*/  IADD3 R29, P1, R5.reuse, R4, RZ ;  /* 0x00000004051d7210 */ /* 0x040fe20007f3e0ff */
[----:B--2---:R-:W2:Y:S03]  /*11e70*/  LD.E.128 R20, [R20.64] ;  /* 0x0000000614147980 */ /* 0x004ea6000c101d00 */
[----:B------:R-:W-:Y:S02]  /*11e80*/  LEA.HI.X.SX32 R3, R5, R3, 0x1, P1 ;  /* 0x0000000305037211 */ /* 0x000fe400008f0eff */
[----:B------:R-:W-:-:S04]  /*11e90*/  LEA R28, P1, R29, R36, 0x1 ;  /* 0x000000241d1c7211 */ /* 0x000fc800078208ff */
[----:B------:R-:W-:-:S06]  /*11ea0*/  LEA.HI.X R29, R29, R37, R3, 0x1, P1 ;  /* 0x000000251d1d7211 */ /* 0x000fcc00008f0c03 */
[----:B----4-:R-:W4:Y:S01]  /*11eb0*/  LD.E.128 R28, [R28.64] ;  /* 0x000000061c1c7980 */ /* 0x010f22000c101d00 */
        /* <DEDUP_REMOVED lines=33> */
[----:B----4-:R-:W-:Y:S01]  /*120d0*/  LOP3.LUT R23, R28, 0xffff0000, RZ, 0xc0, !PT ;  /* 0xffff00001c177812 */ /* 0x010fe200078ec0ff */
        /* <DEDUP_REMOVED lines=26> */
.L_x_4323:
[----:B------:R-:W-:Y:S05]  /*12280*/  BSYNC B0 ;  /* 0x0000000000007941 */ /* 0x000fea0003800000 */
.L_x_4322:
[----:B-----5:R3:W-:Y:S02]  /*12290*/  STS.128 [R235+0x1000], R32 ;  /* 0x00100020eb007388 */ /* 0x0207e40000000c00 */
.L_x_4321:
[----:B------:R-:W-:Y:S05]  /*122a0*/  BSYNC B1 ;  /* 0x0000000000017941 */ /* 0x000fea0003800000 */
.L_x_4320:
        /* <DEDUP_REMOVED lines=89> */
.L_x_4325:
[----:B------:R-:W-:Y:S05]  /*12840*/  BSYNC B0 ;  /* 0x0000000000007941 */ /* 0x000fea0003800000 */
.L_x_4324:
[----:B-----5:R3:W-:Y:S02]  /*12850*/  STS.128 [R235+0x3000], R32 ;  /* 0x00300020eb007388 */ /* 0x0207e40000000c00 */
.L_x_4319:
[----:B------:R-:W-:Y:S05]  /*12860*/  BSYNC B2 ;  /* 0x0000000000027941 */ /* 0x000fea0003800000 */
.L_x_4318:
[----:B-1----:R-:W-:-:S04]  /*12870*/  IADD3 R40, R184, 0x30, RZ ;  /* 0x00000030b8287810 */ /* 0x002fc80007ffe0ff */
        /* <DEDUP_REMOVED lines=19> */
[----:B------:R-:W-:Y:S01]  /*129b0*/  IADD3 R19, P1, R15, R4, RZ ;  /* 0x000000040f137210 */ /* 0x000fe20007f3e0ff */
[----:B------:R-:W-:-:S03]  /*129c0*/  IMAD.WIDE R24, R5, 0x2, R38 ;  /* 0x0000000205187825 */ /* 0x000fc600078e0226 */
[----:B------:R-:W-:Y:S01]  /*129d0*/  LEA.HI.X.SX32 R15, R15, R3, 0x1, P1 ;  /* 0x000000030f0f7211 */ /* 0x000fe200008f0eff */
[----:B------:R-:W-:Y:S01]  /*129e0*/  IMAD.MOV.U32 R5, RZ, RZ, RZ ;  /* 0x000000ffff057224 */ /* 0x000fe200078e00ff */
[----:B-----5:R-:W-:Y:S01]  /*129f0*/  LEA R28, P1, R19, R16, 0x1 ;  /* 0x00000010131c7211 */ /* 0x020fe200078208ff */
[----:B--2---:R-:W2:Y:S01]  /*12a00*/  LD.E.128 R24, [R24.64] ;  /* 0x0000000618187980 */ /* 0x004ea2000c101d00 */
[----:B------:R-:W-:Y:S02]  /*12a10*/  @P0 IADD3 R5, -R13, RZ, RZ ;  /* 0x000000ff0d050210 */ /* 0x000fe40007ffe1ff */
[----:B------:R-:W-:Y:S02]  /*12a20*/  LEA.HI.X R29, R19, R17, R15, 0x1, P1 ;  /* 0x00000011131d7211 */ /* 0x000fe400008f0c0f */
[----:B------:R-:W-:-:S04]  /*12a30*/  IADD3 R15, P1, R5, R4, RZ ;  /* 0x00000004050f7210 */ /* 0x000fc80007f3e0ff */
[----:B---3--:R-:W3:Y:S01]  /*12a40*/  LD.E.128 R28, [R28.64] ;  /* 0x000000061c1c7980 */ /* 0x008ee2000c101d00 */
[----:B------:R-:W-:Y:S02]  /*12a50*/  LEA.HI.X.SX32 R3, R5, R3, 0x1, P1 ;  /* 0x0000000305037211 */ /* 0x000fe400008f0eff */
[----:B------:R-:W-:-:S04]  /*12a60*/  LEA R32, P1, R15, R36, 0x1 ;  /* 0x000000240f207211 */ /* 0x000fc800078208ff */
[----:B------:R-:W-:-:S06]  /*12a70*/  LEA.HI.X R33, R15, R37, R3, 0x1, P1 ;  /* 0x000000250f217211 */ /* 0x000fcc00008f0c03 */
[----:B----4-:R-:W4:Y:S01]  /*12a80*/  LD.E.128 R32, [R32.64] ;  /* 0x0000000620207980 */ /* 0x010f22000c101d00 */
[C---:B------:R-:W-:Y:S01]  /*12a90*/  IMAD.U32 R5, R20.reuse, 0x10000, RZ ;  /* 0x0001000014057824 */ /* 0x040fe200078e00ff */
[----:B------:R-:W-:Y:S01]  /*12aa0*/  LOP3.LUT R4, R20, 0xffff0000, RZ, 0xc0, !PT ;  /* 0xffff000014047812 */ /* 0x000fe200078ec0ff */
[C---:B------:R-:W-:Y:S01]  /*12ab0*/  IMAD.U32 R18, R22.reuse, 0x10000, RZ ;  /* 0x0001000016127824 */ /* 0x040fe200078e00ff */
[C---:B------:R-:W-:Y:S02]  /*12ac0*/  LOP3.LUT R3, R21.reuse, 0xffff0000, RZ, 0xc0, !PT ;  /* 0xffff000015037812 */ /* 0x040fe400078ec0ff */
[----:B------:R-:W-:Y:S02]  /*12ad0*/  SHF.L.U32 R20, R21, 0x10, RZ ;  /* 0x0000001015147819 */ /* 0x000fe400000006ff */
[----:B------:R-:W-:Y:S02]  /*12ae0*/  LOP3.LUT R15, R22, 0xffff0000, RZ, 0xc0, !PT ;  /* 0xffff0000160f7812 */ /* 0x000fe400078ec0ff */
[----:B------:R-:W-:-:S02]  /*12af0*/  LOP3.LUT R12, R23, 0xffff0000, RZ, 0xc0, !PT ;  /* 0xffff0000170c7812 */ /* 0x000fc400078ec0ff */
[----:B------:R-:W-:Y:S02]  /*12b00*/  SHF.L.U32 R23, R23, 0x10, RZ ;  /* 0x0000001017177819 */ /* 0x000fe400000006ff */
[----:B--2---:R-:W-:Y:S01]  /*12b10*/  LOP3.LUT R44, R24, 0xffff0000, RZ, 0xc0, !PT ;  /* 0xffff0000182c7812 */ /* 0x004fe200078ec0ff */
        /* <DEDUP_REMOVED lines=8> */
[----:B------:R-:W-:Y:S02]  /*12ba0*/  LOP3.LUT R29, R30, 0xffff0000, RZ, 0xc0, !PT ;  /* 0xffff00001e1d7812 */ /* 0x000fe400078ec0ff */
[C---:B------:R-:W-:Y:S02]  /*12bb0*/  SHF.L.U32 R28, R31.reuse, 0x10, RZ ;  /* 0x000000101f1c7819 */ /* 0x040fe400000006ff */
[----:B------:R-:W-:Y:S01]  /*12bc0*/  LOP3.LUT R30, R31, 0xffff0000, RZ, 0xc0, !PT ;  /* 0xffff00001f1e7812 */ /* 0x000fe200078ec0ff */
[----:B------:R-:W-:Y:S01]  /*12bd0*/  IMAD.U32 R31, R24, 0x10000, RZ ;  /* 0x00010000181f7824 */ /* 0x000fe200078e00ff */
[----:B------:R-:W-:Y:S01]  /*12be0*/  SHF.L.U32 R24, R25, 0x10, RZ ;  /* 0x0000001019187819 */ /* 0x000fe200000006ff */
[----:B------:R-:W-:Y:S01]  /*12bf0*/  @!P0 FADD.FTZ R29, -R29, -RZ ;  /* 0x800000ff1d1d8221 */ /* 0x000fe20000010100 */
[C---:B------:R-:W-:Y:S01]  /*12c00*/  SHF.L.U32 R25, R27.reuse, 0x10, RZ ;  /* 0x000000101b197819 */ /* 0x040fe200000006ff */
[----:B------:R-:W-:Y:S01]  /*12c10*/  @!P0 FADD.FTZ R28, -R28, -RZ ;  /* 0x800000ff1c1c8221 */ /* 0x000fe20000010100 */
[----:B------:R-:W-:Y:S01]  /*12c20*/  LOP3.LUT R27, R27, 0xffff0000, RZ, 0xc0, !PT ;  /* 0xffff00001b1b7812 */ /* 0x000fe200078ec0ff */
[----:B------:R-:W-:-:S02]  /*12c30*/  @!P0 FADD.FTZ R22, -R22, -RZ ;  /* 0x800000ff16168221 */ /* 0x000fc40000010100 */
[----:B------:R-:W-:Y:S02]  /*12c40*/  @!P0 FADD.FTZ R19, -R19, -RZ ;  /* 0x800000ff13138221 */ /* 0x000fe40000010100 */
[----:B------:R-:W-:Y:S02]  /*12c50*/  @!P0 FADD.FTZ R30, -R30, -RZ ;  /* 0x800000ff1e1e8221 */ /* 0x000fe40000010100 */
[----:B------:R-:W-:Y:S02]  /*12c60*/  @!P0 FADD.FTZ R21, -R21, -RZ ;  /* 0x800000ff15158221 */ /* 0x000fe40000010100 */
[----:B------:R-:W-:Y:S02]  /*12c70*/  @!P0 FADD.FTZ R42, -R42, -RZ ;  /* 0x800000ff2a2a8221 */ /* 0x000fe40000010100 */
[----:B------:R-:W-:Y:S02]  /*12c80*/  @!P0 FADD.FTZ R41, -R41, -RZ ;  /* 0x800000ff29298221 */ /* 0x000fe40000010100 */
[----:B------:R-:W-:-:S02]  /*12c90*/  FMUL.FTZ R26, R26, R29 ;  /* 0x0000001d1a1a7220 */ /* 0x000fc40000410000 */
[----:B------:R-:W-:Y:S01]  /*12ca0*/  FMUL.FTZ R28, R25, R28 ;  /* 0x0000001c191c7220 */ /* 0x000fe20000410000 */
        /* <DEDUP_REMOVED lines=20> */
[----:B------:R-:W-:Y:S02]  /*12df0*/  FFMA.FTZ R23, R23, R30, R28 ;  /* 0x0000001e17177223 */ /* 0x000fe4000001001c */
[----:B------:R-:W-:Y:S01]  /*12e00*/  FFMA.FTZ R12, R12, R34, R27 ;  /* 0x000000220c0c7223 */ /* 0x000fe2000001001b */
[----:B------:R-:W-:Y:S02]  /*12e10*/  F2FP.BF16.PACK_AB R20, R4, R5 ;  /* 0x000000050414723e */ /* 0x000fe400000010ff */
[----:B------:R-:W-:Y:S02]  /*12e20*/  F2FP.BF16.PACK_AB R21, R42, R19 ;  /* 0x000000132a15723e */ /* 0x000fe400000010ff */
[----:B------:R-:W-:-:S02]  /*12e30*/  F2FP.BF16.PACK_AB R22, R15, R18 ;  /* 0x000000120f16723e */ /* 0x000fc400000010ff */
[----:B------:R-:W-:Y:S02]  /*12e40*/  F2FP.BF16.PACK_AB R23, R12, R23 ;  /* 0x000000170c17723e */ /* 0x000fe400000010ff */
.L_x_4329:
[----:B------:R-:W-:Y:S05]  /*12e50*/  BSYNC B0 ;  /* 0x0000000000007941 */ /* 0x000fea0003800000 */
.L_x_4328:
[----:B-----5:R1:W-:Y:S02]  /*12e60*/  STS.128 [R235+0x1800], R20 ;  /* 0x00180014eb007388 */ /* 0x0203e40000000c00 */
.L_x_4327:
[----:B------:R-:W-:Y:S05]  /*12e70*/  BSYNC B1 ;  /* 0x0000000000017941 */ /* 0x000fea0003800000 */
.L_x_4326:
        /* <DEDUP_REMOVED lines=21> */
[C---:B-----5:R-:W-:Y:S01]  /*12fd0*/  LEA R16, P1, R5.reuse, R16, 0x1 ;  /* 0x0000001005107211 */ /* 0x060fe200078208ff */
        /* <DEDUP_REMOVED lines=24> */
[C---:B------:R-:W-:Y:S01]  /*13160*/  SHF.L.U32 R24, R27.reuse, 0x10, RZ ;  /* 0x000000101b187819 */ /* 0x040fe200000006ff */
[----:B---3--:R-:W-:Y:S01]  /*13170*/  IMAD.U32 R31, R18, 0x10000, RZ ;  /* 0x00010000121f7824 */ /* 0x008fe200078e00ff */
[----:B------:R-:W-:Y:S01]  /*13180*/  LOP3.LUT R30, R27, 0xffff0000, RZ, 0xc0, !PT ;  /* 0xffff00001b1e7812 */ /* 0x000fe200078ec0ff */
[C---:B------:R-:W-:Y:S01]  /*13190*/  IMAD.U32 R27, R16.reuse, 0x10000, RZ ;  /* 0x00010000101b7824 */ /* 0x040fe200078e00ff */
[----:B------:R-:W-:Y:S01]  /*131a0*/  LOP3.LUT R26, R16, 0xffff0000, RZ, 0xc0, !PT ;  /* 0xffff0000101a7812 */ /* 0x000fe200078ec0ff */
[----:B------:R-:W-:Y:S01]  /*131b0*/  @!P0 FADD.FTZ R31, -R31, -RZ ;  /* 0x800000ff1f1f8221 */ /* 0x000fe20000010100 */
[----:B------:R-:W-:Y:S01]  /*131c0*/  SHF.L.U32 R16, R17, 0x10, RZ ;  /* 0x0000001011107819 */ /* 0x000fe200000006ff */
        /* <DEDUP_REMOVED lines=8> */
[----:B------:R-:W-:-:S02]  /*13250*/  @!P0 FADD.FTZ R17, -R17, -RZ ;  /* 0x800000ff11118221 */ /* 0x000fc40000010100 */
[----:B------:R-:W-:Y:S02]  /*13260*/  @!P0 FADD.FTZ R18, -R18, -RZ ;  /* 0x800000ff12128221 */ /* 0x000fe40000010100 */
[----:B------:R-:W-:Y:S01]  /*13270*/  FMUL.FTZ R9, R9, R16 ;  /* 0x0000001009097220 */ /* 0x000fe20000410000 */
[----:B----4-:R-:W-:Y:S01]  /*13280*/  LOP3.LUT R16, R12, 0xffff0000, RZ, 0xc0, !PT ;  /* 0xffff00000c107812 */ /* 0x010fe200078ec0ff */
[----:B------:R-:W-:Y:S02]  /*13290*/  FMUL.FTZ R24, R24, R17 ;  /* 0x0000001118187220 */ /* 0x000fe40000410000 */
[----:B------:R-:W-:Y:S01]  /*132a0*/  FMUL.FTZ R21, R21, R26 ;  /* 0x0000001a15157220 */ /* 0x000fe20000410000 */
[----:B------:R-:W-:Y:S01]  /*132b0*/  LOP3.LUT R26, R13, 0xffff0000, RZ, 0xc0, !PT ;  /* 0xffff00000d1a7812 */ /* 0x000fe200078ec0ff */
[----:B------:R-:W-:Y:S02]  /*132c0*/  @!P0 FADD.FTZ R19, -R19, -RZ ;  /* 0x800000ff13138221 */ /* 0x000fe40000010100 */
[----:B------:R-:W-:Y:S01]  /*132d0*/  IMAD.U32 R17, R12, 0x10000, RZ ;  /* 0x000100000c117824 */ /* 0x000fe200078e00ff */
[----:B------:R-:W-:Y:S01]  /*132e0*/  SHF.L.U32 R12, R13, 0x10, RZ ;  /* 0x000000100d0c7819 */ /* 0x000fe200000006ff */
[----:B------:R-:W-:Y:S01]  /*132f0*/  FMUL.FTZ R18, R25, R18 ;  /* 0x0000001219127220 */ /* 0x000fe20000410000 */
[C---:B------:R-:W-:Y:S01]  /*13300*/  SHF.L.U32 R13, R15.reuse, 0x10, RZ ;  /* 0x000000100f0d7819 */ /* 0x040fe200000006ff */
[C---:B------:R-:W-:Y:S01]  /*13310*/  IMAD.U32 R25, R14.reuse, 0x10000, RZ ;  /* 0x000100000e197824 */ /* 0x040fe200078e00ff */
[----:B------:R-:W-:Y:S01]  /*13320*/  LOP3.LUT R14, R14, 0xffff0000, RZ, 0xc0, !PT ;  /* 0xffff00000e0e7812 */ /* 0x000fe200078ec0ff */
[----:B------:R-:W-:Y:S01]  /*13330*/  FMUL.FTZ R22, R22, R27 ;  /* 0x0000001b16167220 */ /* 0x000fe20000410000 */
        /* <DEDUP_REMOVED lines=16> */
.L_x_4331:
[----:B------:R-:W-:Y:S05]  /*13440*/  BSYNC B0 ;  /* 0x0000000000007941 */ /* 0x000fea0003800000 */
.L_x_4330:
[----:B-----5:R1:W-:Y:S01]  /*13450*/  STS.128 [R235+0x3800], R20 ;  /* 0x00380014eb007388 */ /* 0x0203e20000000c00 */
[----:B------:R-:W-:Y:S05]  /*13460*/  BRA `(.L_x_4295) ;  /* 0x000005b000007947 */ /* 0x000fea0003800000 */
.L_x_4269:
        /* <DEDUP_REMOVED lines=21> */
.L_x_4333:
[----:B------:R-:W-:Y:S05]  /*135c0*/  BSYNC B0 ;  /* 0x0000000000007941 */ /* 0x000fea0003800000 */
.L_x_4332:
[----:B-1----:R-:W-:Y:S01]  /*135d0*/  IADD3 R6, R184, 0x10, RZ ;  /* 0x00000010b8067810 */ /* 0x002fe20007ffe0ff */
[----:B------:R-:W-:Y:S03]  /*135e0*/  BSSY B0, `(.L_x_4334) ;  /* 0x0000015000007945 */ /* 0x000fe60003800000 */
[----:B------:R-:W-:-:S13]  /*135f0*/  ISETP.GE.AND P1, PT, R6, R5, PT ;  /* 0x000000050600720c */ /* 0x000fda0003f26270 */
[----:B------:R-:W-:Y:S05]  /*13600*/  @P1 BRA `(.L_x_4335) ;  /* 0x0000012000001947 */ /* 0x000fea0003800000 */
[----:B------:R-:W-:Y:S02]  /*13610*/  ISETP.GE.AND P2, PT, R18, R81, PT ;  /* 0x000000511200720c */ /* 0x000fe40003f46270 */
[----:B------:R-:W-:-:S05]  /*13620*/  IADD3 R3, P1, R3, R194, RZ ;  /* 0x000000c203037210 */ /* 0x000fca0007f3e0ff */
[----:B------:R-:W-:-:S06]  /*13630*/  IMAD.X R15, R15, 0x1, R197, P1 ;  /* 0x000000010f0f7824 */ /* 0x000fcc00008e06c5 */
        /* <DEDUP_REMOVED lines=15> */
.L_x_4335:
[----:B------:R-:W-:Y:S05]  /*13730*/  BSYNC B0 ;  /* 0x0000000000007941 */ /* 0x000fea0003800000 */
.L_x_4334:
        /* <DEDUP_REMOVED lines=22> */
.L_x_4337:
[----:B------:R-:W-:Y:S05]  /*138a0*/  BSYNC B0 ;  /* 0x0000000000007941 */ /* 0x000fea0003800000 */
.L_x_4336:
        /* <DEDUP_REMOVED lines=23> */
.L_x_4295:
[----:B------:R-:W-:Y:S05]  /*13a20*/  BSYNC B3 ;  /* 0x0000000000037941 */ /* 0x000fea0003800000 */
.L_x_4268:
        /* <DEDUP_REMOVED lines=9> */
[----:B------:R-:W-:-:S13]  /*13ac0*/  ISETP.NE.U32.AND P1, PT, R0, 0x1, PT ;  /* 0x000000010000780c */ /* 0x000fda0003f25070 */
[----:B---3--:R-:W-:Y:S02]  /*13ad0*/  @!P1 IMAD.MOV.U32 R2, RZ, RZ, R228 ;  /* 0x000000ffff029224 */ /* 0x008fe400078e00e4 */
        /* <DEDUP_REMOVED lines=11> */
.L_x_4339:
[----:B------:R-:W-:Y:S05]  /*13b90*/  BSYNC B0 ;  /* 0x0000000000007941 */ /* 0x000fea0003800000 */
.L_x_4338:
        /* <DEDUP_REMOVED lines=8> */
[--C-:B--23--:R-:W-:Y:S01]  /*13c20*/  @P0 IMAD.X R3, R191, 0x1, R226.reuse, P2 ;  /* 0x00000001bf030824 */ /* 0x10cfe200010e06e2 */
        /* <DEDUP_REMOVED lines=13> */
.L_x_4341:
[----:B------:R-:W-:Y:S05]  /*13d00*/  BSYNC B0 ;  /* 0x0000000000007941 */ /* 0x000fea0003800000 */
.L_x_4340:
[----:B------:R-:W-:Y:S01]  /*13d10*/  ISETP.GE.AND P0, PT, R8, R5, PT ;  /* 0x000000050800720c */ /* 0x000fe20003f06270 */
[----:B------:R-:W-:-:S12]  /*13d20*/  BSSY B0, `(.L_x_4342) ;  /* 0x0000017000007945 */ /* 0x000fd80003800000 */
[----:B------:R-:W-:Y:S05]  /*13d30*/  @P0 BRA `(.L_x_4343) ;  /* 0x0000015000000947 */ /* 0x000fea0003800000 */
[C---:B------:R-:W-:Y:S01]  /*13d40*/  LOP3.LUT R0, R239.reuse, 0x1, RZ, 0xc0, !PT ;  /* 0x00000001ef007812 */ /* 0x040fe200078ec0ff */
[----:B-123--:R-:W-:Y:S01]  /*13d50*/  IMAD.SHL.U32 R3, R66, 0x20, RZ ;  /* 0x0000002042037824 */ /* 0x00efe200078e00ff */
        /* <DEDUP_REMOVED lines=19> */
.L_x_4343:
[----:B------:R-:W-:Y:S05]  /*13e90*/  BSYNC B0 ;  /* 0x0000000000007941 */ /* 0x000fea0003800000 */
.L_x_4342:
        /* <DEDUP_REMOVED lines=9> */
[----:B--23--:R-:W-:Y:S01]  /*13f30*/  @!P1 IMAD R2, R67, 0x60, RZ ;  /* 0x0000006043029824 */ /* 0x00cfe200078e02ff */
        /* <DEDUP_REMOVED lines=15> */
.L_x_4345:
[----:B------:R-:W-:Y:S05]  /*14030*/  BSYNC B0 ;  /* 0x0000000000007941 */ /* 0x000fea0003800000 */
.L_x_4344:
[----:B-1----:R-:W-:Y:S01]  /*14040*/  IADD3 R14, R184, 0x40, RZ ;  /* 0x00000040b80e7810 */ /* 0x002fe20007ffe0ff */
[----:B------:R-:W-:Y:S03]  /*14050*/  BSSY B0, `(.L_x_4346) ;  /* 0x0000018000007945 */ /* 0x000fe60003800000 */
[----:B------:R-:W-:-:S13]  /*14060*/  ISETP.GE.AND P0, PT, R14, R5, PT ;  /* 0x000000050e00720c */ /* 0x000fda0003f06270 */
[----:B------:R-:W-:Y:S05]  /*14070*/  @P0 BRA `(.L_x_4347) ;  /* 0x0000015000000947 */ /* 0x000fea0003800000 */
[C---:B------:R-:W-:Y:S01]  /*14080*/  LOP3.LUT R0, R239.reuse, 0x1, RZ, 0xc0, !PT ;  /* 0x00000001ef007812 */ /* 0x040fe200078ec0ff */
[----:B--23--:R-:W-:Y:S01]  /*14090*/  IMAD.SHL.U32 R3, R66, 0x40, RZ ;  /* 0x0000004042037824 */ /* 0x00cfe200078e00ff */
[----:B------:R-:W-:Y:S02]  /*140a0*/  LOP3.LUT P0, RZ, R239, 0x2, RZ, 0xc0, !PT ;  /* 0x00000002efff7812 */ /* 0x000fe4000780c0ff */
[----:B------:R-:W-:Y:S02]  /*140b0*/  ISETP.NE.U32.AND P1, PT, R0, 0x1, PT ;  /* 0x000000010000780c */ /* 0x000fe40003f25070 */
[----:B------:R-:W-:-:S09]  /*140c0*/  SHF.L.U64.HI R0, R66, 0x6, R67 ;  /* 0x0000000642007819 */ /* 0x000fd20000010243 */
[C---:B------:R-:W-:Y:S02]  /*140d0*/  @P0 IADD3 R13, P2, R3.reuse, R186, RZ ;  /* 0x000000ba030d0210 */ /* 0x040fe40007f5e0ff */
[----:B-----5:R-:W-:-:S03]  /*140e0*/  @!P1 LEA R16, P3, R3, R228, 0x1 ;  /* 0x000000e403109211 */ /* 0x020fc600078608ff */
        /* <DEDUP_REMOVED lines=14> */
.L_x_4347:
[----:B------:R-:W-:Y:S05]  /*141d0*/  BSYNC B0 ;  /* 0x0000000000007941 */ /* 0x000fea0003800000 */
.L_x_4346:
[----:B------:R-:W-:Y:S01]  /*141e0*/  IADD3 R12, R184, 0x50, RZ ;  /* 0x00000050b80c7810 */ /* 0x000fe20007ffe0ff */
[----:B------:R-:W-:Y:S03]  /*141f0*/  BSSY B0, `(.L_x_4348) ;  /* 0x000001a000007945 */ /* 0x000fe60003800000 */
[----:B------:R-:W-:-:S13]  /*14200*/  ISETP.GE.AND P0, PT, R12, R5, PT ;  /* 0x000000050c00720c */ /* 0x000fda0003f06270 */
[----:B------:R-:W-:Y:S05]  /*14210*/  @P0 BRA `(.L_x_4349) ;  /* 0x0000017000000947 */ /* 0x000fea0003800000 */
[C---:B------:R-:W-:Y:S02]  /*14220*/  LOP3.LUT P0, RZ, R239.reuse, 0x2, RZ, 0xc0, !PT ;  /* 0x00000002efff7812 */ /* 0x040fe4000780c0ff */
[----:B------:R-:W-:-:S04]  /*14230*/  LOP3.LUT R0, R239, 0x1, RZ, 0xc0, !PT ;  /* 0x00000001ef007812 */ /* 0x000fc800078ec0ff */
[----:B------:R-:W-:-:S07]  /*14240*/  ISETP.NE.U32.AND P1, PT, R0, 0x1, PT ;  /* 0x000000010000780c */ /* 0x000fce0003f25070 */
[----:B-1---5:R-:W-:Y:S02]  /*14250*/  @P0 IMAD.MOV.U32 R16, RZ, RZ, R186 ;  /* 0x000000ffff100224 */ /* 0x022fe400078e00ba */
[----:B------:R-:W-:Y:S02]  /*14260*/  @P0 IMAD.MOV.U32 R17, RZ, RZ, R191 ;  /* 0x000000ffff110224 */ /* 0x000fe400078e00bf */
[----:B--23--:R-:W-:Y:S02]  /*14270*/  @P0 IMAD R2, R67, 0x50, RZ ;  /* 0x0000005043020824 */ /* 0x00cfe400078e02ff */
        /* <DEDUP_REMOVED lines=17> */
.L_x_4349:
[----:B------:R-:W-:Y:S05]  /*14390*/  BSYNC B0 ;  /* 0x0000000000007941 */ /* 0x000fea0003800000 */
.L_x_4348:
        /* <DEDUP_REMOVED lines=9> */
[----:B------:R-:W-:Y:S02]  /*14430*/  @P0 IMAD R0, R67, 0x60, RZ ;  /* 0x0000006043000824 */ /* 0x000fe400078e02ff */
[----:B------:R-:W-:-:S04]  /*14440*/  @P0 IMAD.WIDE.U32 R16, R66, 0x60, R16 ;  /* 0x0000006042100825 */ /* 0x000fc800078e0010 */
[----:B--23--:R-:W-:Y:S01]  /*14450*/  @!P1 IMAD R2, R67, 0xc0, RZ ;  /* 0x000000c043029824 */ /* 0x00cfe200078e02ff */
        /* <DEDUP_REMOVED lines=15> */
.L_x_4351:
[----:B------:R-:W-:Y:S05]  /*14550*/  BSYNC B0 ;  /* 0x0000000000007941 */ /* 0x000fea0003800000 */
.L_x_4350:
[----:B-123--:R-:W-:Y:S01]  /*14560*/  IADD3 R2, R184, 0x70, RZ ;  /* 0x00000070b8027810 */ /* 0x00efe20007ffe0ff */
[----:B------:R-:W-:Y:S03]  /*14570*/  BSSY B0, `(.L_x_4352) ;  /* 0x000001a000007945 */ /* 0x000fe60003800000 */
[----:B------:R-:W-:-:S13]  /*14580*/  ISETP.GE.AND P0, PT, R2, R5, PT ;  /* 0x000000050200720c */ /* 0x000fda0003f06270 */
[----:B------:R-:W-:Y:S05]  /*14590*/  @P0 BRA `(.L_x_4353) ;  /* 0x0000017000000947 */ /* 0x000fea0003800000 */
[C---:B------:R-:W-:Y:S01]  /*145a0*/  LOP3.LUT R0, R239.reuse, 0x1, RZ, 0xc0, !PT ;  /* 0x00000001ef007812 */ /* 0x040fe200078ec0ff */
[----:B-----5:R-:W-:Y:S01]  /*145b0*/  IMAD.MOV.U32 R16, RZ, RZ, R186 ;  /* 0x000000ffff107224 */ /* 0x020fe200078e00ba */
[----:B------:R-:W-:Y:S01]  /*145c0*/  LOP3.LUT P0, RZ, R239, 0x2, RZ, 0xc0, !PT ;  /* 0x00000002efff7812 */ /* 0x000fe2000780c0ff */
[----:B------:R-:W-:Y:S01]  /*145d0*/  IMAD.MOV.U32 R17, RZ, RZ, R191 ;  /* 0x000000ffff117224 */ /* 0x000fe200078e00bf */
[----:B------:R-:W-:Y:S01]  /*145e0*/  ISETP.NE.U32.AND P1, PT, R0, 0x1, PT ;  /* 0x000000010000780c */ /* 0x000fe20003f25070 */
[----:B------:R-:W-:Y:S02]  /*145f0*/  IMAD R0, R67, 0x70, RZ ;  /* 0x0000007043007824 */ /* 0x000fe400078e02ff */
[----:B------:R-:W-:-:S05]  /*14600*/  IMAD.WIDE.U32 R16, R66, 0x70, R16 ;  /* 0x0000007042107825 */ /* 0x000fca00078e0010 */
[----:B------:R-:W-:-:S03]  /*14610*/  IADD3 R3, R17, R0, RZ ;  /* 0x0000000011037210 */ /* 0x000fc60007ffe0ff */
[----:B------:R-:W-:Y:S02]  /*14620*/  @P0 LEA R20, P2, R16, R192, 0x1 ;  /* 0x000000c010140211 */ /* 0x000fe400078408ff */
        /* <DEDUP_REMOVED lines=14> */
.L_x_4353:
[----:B------:R-:W-:Y:S05]  /*14710*/  BSYNC B0 ;  /* 0x0000000000007941 */ /* 0x000fea0003800000 */
.L_x_4352:
[----:B-1----:R-:W2:Y:S04]  /*14720*/  LD.E.64 R20, [R10.64+0x1c0] ;  /* 0x0001c0060a147980 */ /* 0x002ea8000c101b00 */
[----:B-----5:R-:W3:Y:S01]  /*14730*/  LD.E.64 R16, [R10.64+0x1b8] ;  /* 0x0001b8060a107980 */ /* 0x020ee2000c101b00 */
        /* <DEDUP_REMOVED lines=40> */
.L_x_4355:
[----:B-1----:R-:W-:Y:S05]  /*149c0*/  BSYNC B0 ;  /* 0x0000000000007941 */ /* 0x002fea0003800000 */
.L_x_4354:
        /* <DEDUP_REMOVED lines=22> */
.L_x_4357:
[----:B------:R-:W-:Y:S05]  /*14b30*/  BSYNC B0 ;  /* 0x0000000000007941 */ /* 0x000fea0003800000 */
.L_x_4356:
[----:B------:R-:W-:Y:S01]  /*14b40*/  ISETP.GE.AND P0, PT, R8, R5, PT ;  /* 0x000000050800720c */ /* 0x000fe20003f06270 */
[----:B------:R-:W-:-:S12]  /*14b50*/  BSSY B0, `(.L_x_4358) ;  /* 0x0000017000007945 */ /* 0x000fd80003800000 */
[----:B------:R3:W-:Y:S04]  /*14b60*/  @P0 STS.128 [R235+0xd000], RZ ;  /* 0x00d000ffeb000388 */ /* 0x0007e80000000c00 */
[----:B------:R3:W-:Y:S01]  /*14b70*/  @P0 STS.128 [R235+0x11000], RZ ;  /* 0x011000ffeb000388 */ /* 0x0007e20000000c00 */
[----:B------:R-:W-:Y:S05]  /*14b80*/  @P0 BRA `(.L_x_4359) ;  /* 0x0000013000000947 */ /* 0x000fea0003800000 */
[C---:B--2---:R-:W-:Y:S02]  /*14b90*/  LOP3.LUT R6, R239.reuse, 0x1, RZ, 0xc0, !PT ;  /* 0x00000001ef067812 */ /* 0x044fe400078ec0ff */
[----:B------:R-:W-:Y:S02]  /*14ba0*/  LOP3.LUT P1, RZ, R239, 0x2, RZ, 0xc0, !PT ;  /* 0x00000002efff7812 */ /* 0x000fe4000782c0ff */
[----:B------:R-:W-:Y:S01]  /*14bb0*/  ISETP.NE.U32.AND P2, PT, R6, 0x1, PT ;  /* 0x000000010600780c */ /* 0x000fe20003f45070 */
[C---:B------:R-:W-:Y:S01]  /*14bc0*/  IMAD.SHL.U32 R6, R64.reuse, 0x20, RZ ;  /* 0x0000002040067824 */ /* 0x040fe200078e00ff */
[----:B------:R-:W-:-:S09]  /*14bd0*/  SHF.L.U64.HI R7, R64, 0x5, R65 ;  /* 0x0000000540077819 */ /* 0x000fd20000010241 */
        /* <DEDUP_REMOVED lines=14> */
.L_x_4359:
[----:B------:R-:W-:Y:S05]  /*14cc0*/  BSYNC B0 ;  /* 0x0000000000007941 */ /* 0x000fea0003800000 */
.L_x_4358:
[----:B------:R-:W-:Y:S01]  /*14cd0*/  ISETP.GE.AND P0, PT, R40, R5, PT ;  /* 0x000000052800720c */ /* 0x000fe20003f06270 */
[----:B------:R-:W-:-:S12]  /*14ce0*/  BSSY B0, `(.L_x_4360) ;  /* 0x0000017000007945 */ /* 0x000fd80003800000 */
[----:B------:R4:W-:Y:S04]  /*14cf0*/  @P0 STS.128 [R235+0xd800], RZ ;  /* 0x00d800ffeb000388 */ /* 0x0009e80000000c00 */
[----:B------:R4:W-:Y:S01]  /*14d00*/  @P0 STS.128 [R235+0x11800], RZ ;  /* 0x011800ffeb000388 */ /* 0x0009e20000000c00 */
[----:B------:R-:W-:Y:S05]  /*14d10*/  @P0 BRA `(.L_x_4361) ;  /* 0x0000013000000947 */ /* 0x000fea0003800000 */
[C---:B--2---:R-:W-:Y:S02]  /*14d20*/  LOP3.LUT R6, R239.reuse, 0x1, RZ, 0xc0, !PT ;  /* 0x00000001ef067812 */ /* 0x044fe400078ec0ff */
[----:B------:R-:W-:Y:S02]  /*14d30*/  LOP3.LUT P0, RZ, R239, 0x2, RZ, 0xc0, !PT ;  /* 0x00000002efff7812 */ /* 0x000fe4000780c0ff */
[----:B------:R-:W-:-:S11]  /*14d40*/  ISETP.NE.U32.AND P1, PT, R6, 0x1, PT ;  /* 0x000000010600780c */ /* 0x000fd60003f25070 */
[C---:B------:R-:W-:Y:S02]  /*14d50*/  @P0 IMAD R6, R65.reuse, 0x60, RZ ;  /* 0x0000006041060824 */ /* 0x040fe400078e02ff */
[----:B------:R-:W-:Y:S02]  /*14d60*/  @!P1 IMAD R7, R65, 0x60, RZ ;  /* 0x0000006041079824 */ /* 0x000fe400078e02ff */
        /* <DEDUP_REMOVED lines=14> */
.L_x_4361:
[----:B------:R-:W-:Y:S05]  /*14e50*/  BSYNC B0 ;  /* 0x0000000000007941 */ /* 0x000fea0003800000 */
.L_x_4360:
        /* <DEDUP_REMOVED lines=24> */
.L_x_4363:
[----:B------:R-:W-:Y:S05]  /*14fe0*/  BSYNC B0 ;  /* 0x0000000000007941 */ /* 0x000fea0003800000 */
.L_x_4362:
        /* <DEDUP_REMOVED lines=24> */
.L_x_4365:
[----:B------:R-:W-:Y:S05]  /*15170*/  BSYNC B0 ;  /* 0x0000000000007941 */ /* 0x000fea0003800000 */
.L_x_4364:
        /* <DEDUP_REMOVED lines=24> */
.L_x_4367:
[----:B------:R-:W-:Y:S05]  /*15300*/  BSYNC B0 ;  /* 0x0000000000007941 */ /* 0x000fea0003800000 */
.L_x_4366:
        /* <DEDUP_REMOVED lines=9> */
[----:B--2---:R-:W-:-:S04]  /*153a0*/  @!P1 IMAD.WIDE.U32 R6, R64, 0xe0, R148 ;  /* 0x000000e040069825 */ /* 0x004fc800078e0094 */
        /* <DEDUP_REMOVED lines=14> */
.L_x_4369:
[----:B------:R-:W-:Y:S05]  /*15490*/  BSYNC B0 ;  /* 0x0000000000007941 */ /* 0x000fea0003800000 */
.L_x_4368:
[----:B--2---:R-:W-:Y:S01]  /*154a0*/  LEA.HI R5, R72, R72, RZ, 0x1 ;  /* 0x0000004848057211 */ /* 0x004fe200078f08ff */
        /* <DEDUP_REMOVED lines=30> */
[----:B------:R-:W2:Y:S01]  /*15690*/  LDSM.16.M88.4 R80, [R222] ;  /* 0x00000000de50783b */ /* 0x000ea20000000200 */
[----:B------:R-:W-:Y:S01]  /*156a0*/  @P1 IADD3 R219, R2, -0x20, RZ ;  /* 0xffffffe002db1810 */ /* 0x000fe20007ffe0ff */
[----:B------:R-:W-:Y:S02]  /*156b0*/  IMAD.MOV.U32 R2, RZ, RZ, 0x40 ;  /* 0x00000040ff027424 */ /* 0x000fe400078e00ff */
[----:B------:R-:W1:Y:S01]  /*156c0*/  LDSM.16.M88.4 R44, [R221+0x4800] ;  /* 0x00480000dd2c783b */ /* 0x000e620000000200 */
        /* <DEDUP_REMOVED lines=10> */
[----:B------:R-:W3:Y:S01]  /*15770*/  LDSM.16.M88.4 R104, [R221+0x6000] ;  /* 0x00600000dd68783b */ /* 0x000ee20000000200 */
[----:B------:R-:W-:Y:S01]  /*15780*/  IMAD.IADD R204, R2, 0x1, R219 ;  /* 0x0000000102cc7824 */ /* 0x000fe200078e02db */
[----:B------:R-:W-:Y:S01]  /*15790*/  IADD3 R207, R219, 0x2800, RZ ;  /* 0x00002800dbcf7810 */ /* 0x000fe20007ffe0ff */
[----:B------:R-:W-:Y:S01]  /*157a0*/  IMAD.IADD R2, R9, 0x1, R52 ;  /* 0x0000000109027824 */ /* 0x000fe200078e0234 */
[----:B------:R-:W4:Y:S01]  /*157b0*/  LDSM.16.M88.4 R96, [R221+0x6800] ;  /* 0x00680000dd60783b */ /* 0x000f220000000200 */
[----:B------:R-:W-:-:S02]  /*157c0*/  IADD3 R52, R70, R69, -R232 ;  /* 0x0000004546347210 */ /* 0x000fc40007ffe8e8 */
[----:B------:R-:W-:Y:S01]  /*157d0*/  I2F R71, R2 ;  /* 0x0000000200477306 */ /* 0x000fe20000201400 */
[----:B------:R-:W4:Y:S01]  /*157e0*/  LDSM.16.M88.4 R88, [R221+0x7000] ;  /* 0x00700000dd58783b */ /* 0x000f220000000200 */
[----:B------:R-:W-:Y:S01]  /*157f0*/  IADD3 R206, R219, 0x3000, RZ ;  /* 0x00003000dbce7810 */ /* 0x000fe20007ffe0ff */
[----:B-----5:R-:W-:Y:S01]  /*15800*/  IMAD.IADD R3, R3, 0x1, R52 ;  /* 0x0000000103037824 */ /* 0x020fe200078e0234 */
[C---:B------:R-:W-:Y:S01]  /*15810*/  IADD3 R205, R219.reuse, 0x3800, RZ ;  /* 0x00003800dbcd7810 */ /* 0x040fe20007ffe0ff */
        /* <DEDUP_REMOVED lines=9> */
[C---:B--2---:R-:W-:Y:S01]  /*158b0*/  HMMA.16816.F32.BF16 R60, R80.reuse, R56, RZ ;  /* 0x00000038503c723c */ /* 0x044fe200000418ff */
[----:B------:R-:W2:Y:S01]  /*158c0*/  LDSM.16.M88.4 R4, [R219+0x800] ;  /* 0x00080000db04783b */ /* 0x000ea20000000200 */
[C---:B------:R-:W-:Y:S02]  /*158d0*/  IADD3 R197, R219.reuse, 0x7000, RZ ;  /* 0x00007000dbc57810 */ /* 0x040fe40007ffe0ff */
[----:B------:R-:W-:Y:S01]  /*158e0*/  IADD3 R196, R219, 0x7800, RZ ;  /* 0x00007800dbc47810 */ /* 0x000fe20007ffe0ff */
[----:B------:R-:W2:Y:S03]  /*158f0*/  LDSM.16.M88.4 R76, [R219+0x2000] ;  /* 0x00200000db4c783b */ /* 0x000ea60000000200 */
[C---:B-1----:R-:W-:Y:S01]  /*15900*/  HMMA.16816.F32.BF16 R48, R80.reuse, R44, RZ ;  /* 0x0000002c5030723c */ /* 0x042fe200000418ff */
[----:B------:R-:W-:Y:S04]  /*15910*/  LDSM.16.M88.4 R64, [R219+0x3800] ;  /* 0x00380000db40783b */ /* 0x000fe80000000200 */
[----:B------:R-:W-:Y:S03]  /*15920*/  LDSM.16.M88.4 R112, [R219+0x1000] ;  /* 0x00100000db70783b */ /* 0x000fe60000000200 */
[C---:B---3--:R-:W-:Y:S01]  /*15930*/  HMMA.16816.F32.BF16 R40, R80.reuse, R36, RZ ;  /* 0x000000245028723c */ /* 0x048fe200000418ff */
[----:B------:R-:W-:Y:S04]  /*15940*/  LDSM.16.M88.4 R108, [R219+0x1800] ;  /* 0x00180000db6c783b */ /* 0x000fe80000000200 */
[----:B------:R-:W-:Y:S03]  /*15950*/  LDSM.16.M88.4 R72, [R219+0x2800] ;  /* 0x00280000db48783b */ /* 0x000fe60000000200 */
[C---:B----4-:R-:W-:Y:S01]  /*15960*/  HMMA.16816.F32.BF16 R32, R80.reuse, R20, RZ ;  /* 0x000000145020723c */ /* 0x050fe200000418ff */
[----:B------:R-:W-:Y:S04]  /*15970*/  LDSM.16.M88.4 R116, [R215+0x4800] ;  /* 0x00480000d774783b */ /* 0x000fe80000000200 */
[----:B------:R-:W-:Y:S03]  /*15980*/  LDSM.16.M88.4 R124, [R221+0x8800] ;  /* 0x00880000dd7c783b */ /* 0x000fe60000000200 */
[C---:B------:R-:W-:Y:S01]  /*15990*/  HMMA.16816.F32.BF16 R16, R80.reuse, R104, RZ ;  /* 0x000000685010723c */ /* 0x040fe200000418ff */
        /* <DEDUP_REMOVED lines=16> */
[----:B------:R-:W-:Y:S07]  /*15aa0*/  LDSM.16.M88.4 R12, [R215+0x4000] ;  /* 0x00400000d70c783b */ /* 0x000fee0000000200 */
[C---:B--2---:R-:W-:Y:S08]  /*15ab0*/  HMMA.16816.F32.BF16 R48, R28.reuse, R4, R48 ;  /* 0x000000041c30723c */ /* 0x044ff00000041830 */
[C---:B------:R-:W-:Y:S01]  /*15ac0*/  HMMA.16816.F32.BF16 R44, R28.reuse, R6, R44 ;  /* 0x000000061c2c723c */ /* 0x040fe2000004182c */
[----:B------:R-:W2:Y:S07]  /*15ad0*/  LDSM.16.M88.4 R4, [R218] ;  /* 0x00000000da04783b */ /* 0x000eae0000000200 */
        /* <DEDUP_REMOVED lines=118> */
[----:B------:R-:W-:Y:S02]  /*16240*/  IMNMX R134, R25, R70, PT ;  /* 0x0000004619867217 */ /* 0x000fe40003800200 */
[----:B------:R-:W-:Y:S01]  /*16250*/  IADD3 R31, R2, 0x8, RZ ;  /* 0x00000008021f7810 */ /* 0x000fe20007ffe0ff */
[----:B------:R-:W-:Y:S01]  /*16260*/  HMMA.16816.F32.BF16 R60, R4, R28, R60 ;  /* 0x0000001c043c723c */ /* 0x000fe2000004183c */
[----:B------:R2:W-:Y:S01]  /*16270*/  I2F R28, R24 ;  /* 0x00000018001c7306 */ /* 0x0005e20000201400 */
[C---:B------:R-:W-:Y:S02]  /*16280*/  ISETP.GE.AND P2, PT, R24.reuse, R3, PT ;  /* 0x000000031800720c */ /* 0x040fe40003f46270 */
[----:B------:R-:W-:Y:S02]  /*16290*/  ISETP.GE.AND P0, PT, R24, R134, PT ;  /* 0x000000861800720c */ /* 0x000fe40003f06270 */
[----:B------:R-:W-:-:S02]  /*162a0*/  IADD3 R30, R2, 0x9, RZ ;  /* 0x00000009021e7810 */ /* 0x000fc40007ffe0ff */
[----:B------:R-:W-:Y:S01]  /*162b0*/  HMMA.16816.F32.BF16 R16, R120, R124, R16 ;  /* 0x0000007c7810723c */ /* 0x000fe20000041810 */
[----:B------:R3:W3:Y:S01]  /*162c0*/  I2F R29, R31 ;  /* 0x0000001f001d7306 */ /* 0x0006e20000201400 */
[CC--:B------:R-:W-:Y:S02]  /*162d0*/  ISETP.GE.AND P1, PT, R31.reuse, R3.reuse, PT ;  /* 0x000000031f00720c */ /* 0x0c0fe40003f26270 */
[-C--:B------:R-:W-:Y:S02]  /*162e0*/  ISETP.GE.AND P3, PT, R31, R134.reuse, PT ;  /* 0x000000861f00720c */ /* 0x080fe40003f66270 */
[C---:B------:R-:W-:Y:S02]  /*162f0*/  ISETP.GE.AND P6, PT, R30.reuse, R3, PT ;  /* 0x000000031e00720c */ /* 0x040fe40003fc6270 */
[----:B------:R-:W-:Y:S01]  /*16300*/  HMMA.16816.F32.BF16 R20, R12, R26, R20 ;  /* 0x0000001a0c14723c */ /* 0x000fe20000041814 */
[----:B--2---:R-:W2:Y:S01]  /*16310*/  LDSM.16.M88.4 R24, [R204+0x5000] ;  /* 0x00500000cc18783b */ /* 0x004ea20000000200 */
[----:B------:R4:W4:Y:S01]  /*16320*/  I2F R76, R30 ;  /* 0x0000001e004c7306 */ /* 0x0009220000201400 */
[----:B------:R-:W-:-:S05]  /*16330*/  ISETP.GE.AND P4, PT, R30, R134, PT ;  /* 0x000000861e00720c */ /* 0x000fca0003f86270 */
[C---:B-1----:R-:W-:Y:S01]  /*16340*/  HMMA.16816.F32.BF16 R48, R4.reuse, R64, R48 ;  /* 0x000000400430723c */ /* 0x042fe20000041830 */
[----:B---3--:R-:W-:Y:S01]  /*16350*/  IADD3 R31, R2, 0x10, RZ ;  /* 0x00000010021f7810 */ /* 0x008fe20007ffe0ff */
[-C--:B------:R-:W-:Y:S01]  /*16360*/  FFMA.FTZ R68, R0, R29.reuse, R56 ;  /* 0x0000001d00447223 */ /* 0x080fe20000010038 */
[----:B------:R-:W-:Y:S01]  /*16370*/  IADD3 R56, R2, 0x18, RZ ;  /* 0x0000001802387810 */ /* 0x000fe20007ffe0ff */
[CC--:B------:R-:W-:Y:S01]  /*16380*/  FFMA.FTZ R52, R0.reuse, R28.reuse, R61 ;  /* 0x0000001c00347223 */ /* 0x0c0fe2000001003d */
[----:B------:R-:W1:Y:S01]  /*16390*/  I2F R65, R31 ;  /* 0x0000001f00417306 */ /* 0x000e620000201400 */
[----:B------:R-:W-:Y:S01]  /*163a0*/  FFMA.FTZ R61, R0, R28, R63 ;  /* 0x0000001c003d7223 */ /* 0x000fe2000001003f */
[----:B------:R-:W-:Y:S01]  /*163b0*/  FSEL R68, R68, -INF , !P1 ;  /* 0xff80000044447808 */ /* 0x000fe20004800000 */
[----:B------:R-:W-:Y:S01]  /*163c0*/  HMMA.16816.F32.BF16 R44, R4, R66, R44 ;  /* 0x00000042042c723c */ /* 0x000fe2000004182c */
[----:B------:R-:W-:Y:S01]  /*163d0*/  FSEL R52, R52, -INF , !P2 ;  /* 0xff80000034347808 */ /* 0x000fe20005000000 */
[----:B------:R-:W-:Y:S01]  /*163e0*/  FFMA.FTZ R58, R0, R29, R58 ;  /* 0x0000001d003a7223 */ /* 0x000fe2000001003a */
[----:B----4-:R-:W-:Y:S01]  /*163f0*/  IADD3 R30, R2, 0x11, RZ ;  /* 0x00000011021e7810 */ /* 0x010fe20007ffe0ff */
[----:B------:R-:W-:Y:S01]  /*16400*/  FFMA.FTZ R57, R0, R76, R57 ;  /* 0x0000004c00397223 */ /* 0x000fe20000010039 */
[----:B------:R-:W3:Y:S01]  /*16410*/  I2F R63, R56 ;  /* 0x00000038003f7306 */ /* 0x000ee20000201400 */
[----:B------:R-:W-:-:S02]  /*16420*/  FSEL R61, R61, -INF , !P0 ;  /* 0xff8000003d3d7808 */ /* 0x000fc40004000000 */
[----:B------:R-:W-:Y:S01]  /*16430*/  HMMA.16816.F32.BF16 R16, R12, R72, R16 ;  /* 0x000000480c10723c */ /* 0x000fe20000041810 */
[CC--:B------:R-:W-:Y:S02]  /*16440*/  ISETP.GE.AND P5, PT, R31.reuse, R3.reuse, PT ;  /* 0x000000031f00720c */ /* 0x0c0fe40003fa6270 */
[----:B------:R-:W-:Y:S02]  /*16450*/  ISETP.GE.AND P2, PT, R31, R134, PT ;  /* 0x000000861f00720c */ /* 0x000fe40003f46270 */
[----:B------:R-:W4:Y:S01]  /*16460*/  I2F R64, R30 ;  /* 0x0000001e00407306 */ /* 0x000f220000201400 */
[----:B------:R-:W-:Y:S01]  /*16470*/  ISETP.GE.AND P0, PT, R30, R3, PT ;  /* 0x000000031e00720c */ /* 0x000fe20003f06270 */
[----:B------:R-:W-:Y:S01]  /*16480*/  FFMA.FTZ R72, R0, R76, R59 ;  /* 0x0000004c00487223 */ /* 0x000fe2000001003b */
[----:B------:R-:W-:Y:S01]  /*16490*/  IADD3 R73, R2, 0x19, RZ ;  /* 0x0000001902497810 */ /* 0x000fe20007ffe0ff */
[-C--:B-1----:R-:W-:Y:S01]  /*164a0*/  FFMA.FTZ R48, R0, R65.reuse, R48 ;  /* 0x0000004100307223 */ /* 0x082fe20000010030 */
[-C--:B------:R-:W-:Y:S01]  /*164b0*/  ISETP.GE.AND P1, PT, R30, R134.reuse, PT ;  /* 0x000000861e00720c */ /* 0x080fe20003f26270 */
[----:B------:R-:W-:Y:S01]  /*164c0*/  FFMA.FTZ R50, R0, R65, R50 ;  /* 0x0000004100327223 */ /* 0x000fe20000010032 */
[----:B------:R-:W-:Y:S01]  /*164d0*/  FSEL R70, R58, -INF , !P3 ;  /* 0xff8000003a467808 */ /* 0x000fe20005800000 */
[----:B------:R-:W1:Y:S01]  /*164e0*/  I2F R66, R73 ;  /* 0x0000004900427306 */ /* 0x000e620000201400 */
[----:B------:R-:W-:Y:S01]  /*164f0*/  FSEL R69, R57, -INF , !P6 ;  /* 0xff80000039457808 */ /* 0x000fe20007000000 */
[----:B------:R-:W-:Y:S01]  /*16500*/  HMMA.16816.F32.BF16 R84, R120, R108, R84 ;  /* 0x0000006c7854723c */ /* 0x000fe20000041854 */
[----:B------:R-:W-:Y:S01]  /*16510*/  ISETP.GE.AND P3, PT, R56, R3, PT ;  /* 0x000000033800720c */ /* 0x000fe20003f66270 */
[-C--:B---3--:R-:W-:Y:S01]  /*16520*/  FFMA.FTZ R44, R0, R63.reuse, R44 ;  /* 0x0000003f002c7223 */ /* 0x088fe2000001002c */
[----:B------:R-:W-:Y:S01]  /*16530*/  ISETP.GE.AND P6, PT, R56, R134, PT ;  /* 0x000000863800720c */ /* 0x000fe20003fc6270 */
[C---:B------:R-:W-:Y:S01]  /*16540*/  FFMA.FTZ R46, R0.reuse, R63, R46 ;  /* 0x0000003f002e7223 */ /* 0x040fe2000001002e */
[----:B------:R-:W-:Y:S01]  /*16550*/  LDSM.16.M88.4 R56, [R204+0x5800] ;  /* 0x00580000cc38783b */ /* 0x000fe20000000200 */
[-C--:B----4-:R-:W-:Y:S01]  /*16560*/  FFMA.FTZ R49, R0, R64.reuse, R49 ;  /* 0x0000004000317223 */ /* 0x090fe20000010031 */
[----:B------:R-:W-:Y:S01]  /*16570*/  FSEL R108, R48, -INF , !P5 ;  /* 0xff800000306c7808 */ /* 0x000fe20006800000 */
[----:B--2---:R-:W-:Y:S01]  /*16580*/  HMMA.16816.F32.BF16 R40, R4, R24, R40 ;  /* 0x000000180428723c */ /* 0x004fe20000041828 */
[----:B------:R-:W2:Y:S01]  /*16590*/  LDSM.16.M88.4 R28, [R215+0xa800] ;  /* 0x00a80000d71c783b */ /* 0x000ea20000000200 */
[----:B------:R-:W-:Y:S01]  /*165a0*/  FSEL R72, R72, -INF , !P4 ;  /* 0xff80000048487808 */ /* 0x000fe20006000000 */
[----:B------:R-:W-:Y:S01]  /*165b0*/  FFMA.FTZ R48, R0, R64, R51 ;  /* 0x0000004000307223 */ /* 0x000fe20000010033 */
[----:B------:R-:W-:Y:S01]  /*165c0*/  FSEL R76, R50, -INF , !P2 ;  /* 0xff800000324c7808 */ /* 0x000fe20005000000 */
[----:B-1----:R-:W-:Y:S01]  /*165d0*/  FFMA.FTZ R45, R0, R66, R45 ;  /* 0x00000042002d7223 */ /* 0x002fe2000001002d */
[----:B------:R-:W-:-:S02]  /*165e0*/  ISETP.GE.AND P4, PT, R73, R3, PT ;  /* 0x000000034900720c */ /* 0x000fc40003f86270 */
[----:B------:R-:W-:Y:S01]  /*165f0*/  HMMA.16816.F32.BF16 R100, R120, R116, R100 ;  /* 0x000000747864723c */ /* 0x000fe20000041864 */
[C---:B------:R-:W-:Y:S02]  /*16600*/  IADD3 R25, R2.reuse, 0x21, RZ ;  /* 0x0000002102197810 */ /* 0x040fe40007ffe0ff */
[----:B------:R-:W-:Y:S02]  /*16610*/  FSEL R50, R49, -INF , !P0 ;  /* 0xff80000031327808 */ /* 0x000fe40004000000 */
[----:B------:R-:W-:Y:S01]  /*16620*/  IADD3 R24, R2, 0x28, RZ ;  /* 0x0000002802187810 */ /* 0x000fe20007ffe0ff */
[----:B------:R-:W1:Y:S01]  /*16630*/  I2F R51, R25 ;  /* 0x0000001900337306 */ /* 0x000e620000201400 */
[----:B------:R-:W-:Y:S01]  /*16640*/  FSEL R49, R44, -INF , !P3 ;  /* 0xff8000002c317808 */ /* 0x000fe20005800000 */
[----:B------:R-:W-:Y:S01]  /*16650*/  FFMA.FTZ R44, R0, R66, R47 ;  /* 0x00000042002c7223 */ /* 0x000fe2000001002f */
[----:B------:R-:W-:Y:S01]  /*16660*/  FSEL R47, R46, -INF , !P6 ;  /* 0xff8000002e2f7808 */ /* 0x000fe20007000000 */
[----:B------:R-:W-:Y:S01]  /*16670*/  HMMA.16816.F32.BF16 R36, R4, R26, R36 ;  /* 0x0000001a0424723c */ /* 0x000fe20000041824 */
[----:B------:R-:W-:-:S02]  /*16680*/  FSEL R48, R48, -INF , !P1 ;  /* 0xff80000030307808 */ /* 0x000fc40004800000 */
[----:B------:R-:W-:Y:S01]  /*16690*/  FSEL R46, R45, -INF , !P4 ;  /* 0xff8000002d2e7808 */ /* 0x000fe20006000000 */
[----:B------:R3:W4:Y:S01]  /*166a0*/  I2F R63, R24 ;  /* 0x00000018003f7306 */ /* 0x0007220000201400 */
[CC--:B------:R-:W-:Y:S02]  /*166b0*/  ISETP.GE.AND P1, PT, R25.reuse, R3.reuse, PT ;  /* 0x000000031900720c */ /* 0x0c0fe40003f26270 */
[-C--:B------:R-:W-:Y:S01]  /*166c0*/  ISETP.GE.AND P3, PT, R25, R134.reuse, PT ;  /* 0x000000861900720c */ /* 0x080fe20003f66270 */
[C---:B------:R-:W-:Y:S01]  /*166d0*/  HMMA.16816.F32.BF16 R104, R120.reuse, R126, R104 ;  /* 0x0000007e7868723c */ /* 0x040fe20000041868 */
[C---:B------:R-:W-:Y:S02]  /*166e0*/  ISETP.GE.AND P6, PT, R24.reuse, R3, PT ;  /* 0x000000031800720c */ /* 0x040fe40003fc6270 */
[-C--:B------:R-:W-:Y:S01]  /*166f0*/  ISETP.GE.AND P4, PT, R24, R134.reuse, PT ;  /* 0x000000861800720c */ /* 0x080fe20003f86270 */
[-C--:B-1----:R-:W-:Y:S01]  /*16700*/  FFMA.FTZ R177, R0, R51.reuse, R41 ;  /* 0x0000003300b17223 */ /* 0x082fe20000010029 */
[----:B------:R-:W-:Y:S01]  /*16710*/  IADD3 R67, R2, 0x20, RZ ;  /* 0x0000002002437810 */ /* 0x000fe20007ffe0ff */
[----:B------:R-:W-:Y:S01]  /*16720*/  FFMA.FTZ R178, R0, R51, R43 ;  /* 0x0000003300b27223 */ /* 0x000fe2000001002b */
[----:B------:R-:W-:Y:S01]  /*16730*/  IADD3 R64, R2, 0x29, RZ ;  /* 0x0000002902407810 */ /* 0x000fe20007ffe0ff */
[----:B------:R-:W-:Y:S01]  /*16740*/  HMMA.16816.F32.BF16 R96, R120, R118, R96 ;  /* 0x000000767860723c */ /* 0x000fe20000041860 */
[----:B------:R-:W1:Y:S01]  /*16750*/  I2F R65, R67 ;  /* 0x0000004300417306 */ /* 0x000e620000201400 */
[----:B------:R-:W-:Y:S01]  /*16760*/  ISETP.GE.AND P0, PT, R67, R134, PT ;  /* 0x000000864300720c */ /* 0x000fe20003f06270 */
[----:B---3--:R-:W3:Y:S01]  /*16770*/  LDSM.16.M88.4 R24, [R204+0x6000] ;  /* 0x00600000cc18783b */ /* 0x008ee20000000200 */
[----:B------:R-:W-:-:S02]  /*16780*/  FSEL R177, R177, -INF , !P1 ;  /* 0xff800000b1b17808 */ /* 0x000fc40004800000 */
[-C--:B------:R-:W-:Y:S02]  /*16790*/  ISETP.GE.AND P5, PT, R73, R134.reuse, PT ;  /* 0x000000864900720c */ /* 0x080fe40003fa6270 */
[----:B--2---:R-:W-:Y:S01]  /*167a0*/  HMMA.16816.F32.BF16 R100, R12, R28, R100 ;  /* 0x0000001c0c64723c */ /* 0x004fe20000041864 */
[----:B------:R-:W2:Y:S01]  /*167b0*/  I2F R28, R64 ;  /* 0x00000040001c7306 */ /* 0x000ea20000201400 */
[-C--:B----4-:R-:W-:Y:S01]  /*167c0*/  FFMA.FTZ R36, R0, R63.reuse, R36 ;  /* 0x0000003f00247223 */ /* 0x090fe20000010024 */
[----:B------:R-:W-:Y:S01]  /*167d0*/  FSEL R44, R44, -INF , !P5 ;  /* 0xff8000002c2c7808 */ /* 0x000fe20006800000 */
[----:B------:R-:W-:Y:S01]  /*167e0*/  FFMA.FTZ R180, R0, R63, R38 ;  /* 0x0000003f00b47223 */ /* 0x000fe20000010026 */
[C---:B------:R-:W-:Y:S02]  /*167f0*/  IADD3 R38, R2.reuse, 0x39, RZ ;  /* 0x0000003902267810 */ /* 0x040fe40007ffe0ff */
[----:B------:R-:W-:Y:S01]  /*16800*/  IADD3 R29, R2, 0x30, RZ ;  /* 0x00000030021d7810 */ /* 0x000fe20007ffe0ff */
[----:B------:R-:W-:Y:S01]  /*16810*/  HMMA.16816.F32.BF16 R32, R4, R56, R32 ;  /* 0x000000380420723c */ /* 0x000fe20000041820 */
[----:B-1----:R-:W-:Y:S01]  /*16820*/  FFMA.FTZ R42, R0, R65, R42 ;  /* 0x00000041002a7223 */ /* 0x002fe2000001002a */
[----:B------:R-:W-:Y:S01]  /*16830*/  ISETP.GE.AND P5, PT, R64, R3, PT ;  /* 0x000000034000720c */ /* 0x000fe20003fa6270 */
[----:B------:R1:W4:Y:S01]  /*16840*/  I2F R51, R29 ;  /* 0x0000001d00337306 */ /* 0x0003220000201400 */
[----:B------:R-:W-:Y:S01]  /*16850*/  ISETP.GE.AND P1, PT, R29, R134, PT ;  /* 0x000000861d00720c */ /* 0x000fe20003f26270 */
[----:B------:R-:W-:Y:S01]  /*16860*/  FFMA.FTZ R40, R0, R65, R40 ;  /* 0x0000004100287223 */ /* 0x000fe20000010028 */
[----:B------:R-:W-:-:S02]  /*16870*/  FSEL R179, R42, -INF , !P0 ;  /* 0xff8000002ab37808 */ /* 0x000fc40004000000 */
[----:B------:R-:W-:Y:S01]  /*16880*/  IADD3 R57, R2, 0x31, RZ ;  /* 0x0000003102397810 */ /* 0x000fe20007ffe0ff */
[----:B------:R-:W-:Y:S01]  /*16890*/  HMMA.16816.F32.BF16 R20, R4, R58, R20 ;  /* 0x0000003a0414723c */ /* 0x000fe20000041814 */
[----:B------:R-:W-:Y:S01]  /*168a0*/  ISETP.GE.AND P0, PT, R29, R3, PT ;  /* 0x000000031d00720c */ /* 0x000fe20003f06270 */
[-C--:B--2---:R-:W-:Y:S01]  /*168b0*/  FFMA.FTZ R175, R0, R28.reuse, R37 ;  /* 0x0000001c00af7223 */ /* 0x084fe20000010025 */
[----:B------:R-:W2:Y:S01]  /*168c0*/  I2F R56, R57 ;  /* 0x0000003900387306 */ /* 0x000ea20000201400 */
[----:B------:R-:W-:Y:S01]  /*168d0*/  FSEL R176, R36, -INF , !P6 ;  /* 0xff80000024b07808 */ /* 0x000fe20007000000 */
[----:B------:R-:W-:Y:S01]  /*168e0*/  FFMA.FTZ R39, R0, R28, R39 ;  /* 0x0000001c00277223 */ /* 0x000fe20000010027 */
[----:B------:R-:W-:Y:S02]  /*168f0*/  FSEL R180, R180, -INF , !P4 ;  /* 0xff800000b4b47808 */ /* 0x000fe40006000000 */
[----:B------:R-:W-:Y:S01]  /*16900*/  HMMA.16816.F32.BF16 R104, R12, R74, R104 ;  /* 0x0000004a0c68723c */ /* 0x000fe20000041868 */
[----:B------:R-:W-:-:S02]  /*16910*/  FSEL R175, R175, -INF , !P5 ;  /* 0xff800000afaf7808 */ /* 0x000fc40006800000 */
[----:B-1----:R-:W-:Y:S01]  /*16920*/  IADD3 R29, R2, 0x38, RZ ;  /* 0x00000038021d7810 */ /* 0x002fe20007ffe0ff */
[----:B------:R-:W1:Y:S01]  /*16930*/  I2F R36, R38 ;  /* 0x0000002600247306 */ /* 0x000e620000201400 */
[-C--:B------:R-:W-:Y:S02]  /*16940*/  ISETP.GE.AND P2, PT, R67, R3.reuse, PT ;  /* 0x000000034300720c */ /* 0x080fe40003f46270 */
[C---:B------:R-:W-:Y:S01]  /*16950*/  ISETP.GE.AND P4, PT, R29.reuse, R3, PT ;  /* 0x000000031d00720c */ /* 0x040fe20003f86270 */
[----:B------:R-:W-:Y:S01]  /*16960*/  HMMA.16816.F32.BF16 R96, R12, R30, R96 ;  /* 0x0000001e0c60723c */ /* 0x000fe20000041860 */
[----:B------:R-:W-:Y:S01]  /*16970*/  ISETP.GE.AND P5, PT, R29, R134, PT ;  /* 0x000000861d00720c */ /* 0x000fe20003fa6270 */
[----:B----4-:R-:W-:Y:S01]  /*16980*/  FFMA.FTZ R32, R0, R51, R32 ;  /* 0x0000003300207223 */ /* 0x010fe20000010020 */
[----:B------:R-:W-:Y:S01]  /*16990*/  FSEL R45, R40, -INF , !P2 ;  /* 0xff800000282d7808 */ /* 0x000fe20005000000 */
[----:B------:R4:W4:Y:S01]  /*169a0*/  I2F R37, R29 ;  /* 0x0000001d00257306 */ /* 0x0009220000201400 */
[----:B--2---:R-:W-:Y:S01]  /*169b0*/  FFMA.FTZ R144, R0, R56, R33 ;  /* 0x0000003800907223 */ /* 0x004fe20000010021 */
[----:B------:R-:W-:Y:S01]  /*169c0*/  ISETP.GE.AND P2, PT, R64, R134, PT ;  /* 0x000000864000720c */ /* 0x000fe20003f46270 */
[C---:B------:R-:W-:Y:S01]  /*169d0*/  FFMA.FTZ R35, R0.reuse, R56, R35 ;  /* 0x0000003800237223 */ /* 0x040fe20000010023 */
[C---:B---3--:R-:W-:Y:S01]  /*169e0*/  HMMA.16816.F32.BF16 R16, R4.reuse, R24, R16 ;  /* 0x000000180410723c */ /* 0x048fe20000041810 */
[----:B------:R-:W-:Y:S01]  /*169f0*/  ISETP.GE.AND P6, PT, R57, R134, PT ;  /* 0x000000863900720c */ /* 0x000fe20003fc6270 */
[----:B------:R-:W2:Y:S01]  /*16a00*/  LDSM.16.M88.4 R40, [R215+0xb000] ;  /* 0x00b00000d728783b */ /* 0x000ea20000000200 */
[----:B------:R-:W-:Y:S01]  /*16a10*/  FSEL R174, R39, -INF , !P2 ;  /* 0xff80000027ae7808 */ /* 0x000fe20005000000 */
[-C--:B-1----:R-:W-:Y:S01]  /*16a20*/  FFMA.FTZ R21, R0, R36.reuse, R21 ;  /* 0x0000002400157223 */ /* 0x082fe20000010015 */
[----:B------:R-:W-:Y:S01]  /*16a30*/  ISETP.GE.AND P2, PT, R38, R3, PT ;  /* 0x000000032600720c */ /* 0x000fe20003f46270 */
[----:B------:R-:W-:Y:S01]  /*16a40*/  FFMA.FTZ R23, R0, R36, R23 ;  /* 0x0000002400177223 */ /* 0x000fe20000010017 */
[----:B------:R-:W-:Y:S01]  /*16a50*/  IADD3 R24, R2, 0x40, RZ ;  /* 0x0000004002187810 */ /* 0x000fe20007ffe0ff */
[----:B------:R-:W-:Y:S01]  /*16a60*/  HMMA.16816.F32.BF16 R104, R4, R26, R104 ;  /* 0x0000001a0468723c */ /* 0x000fe20000041868 */
[----:B------:R-:W-:Y:S01]  /*16a70*/  FSEL R143, R32, -INF , !P0 ;  /* 0xff800000208f7808 */ /* 0x000fe20004000000 */
[C---:B------:R-:W-:Y:S01]  /*16a80*/  FFMA.FTZ R140, R0.reuse, R51, R34 ;  /* 0x00000033008c7223 */ /* 0x040fe20000010022 */
[----:B------:R-:W1:Y:S01]  /*16a90*/  I2F R33, R24 ;  /* 0x0000001800217306 */ /* 0x000e620000201400 */
[----:B----4-:R-:W3:Y:S01]  /*16aa0*/  LDSM.16.M88.4 R28, [R204+0x6800] ;  /* 0x00680000cc1c783b */ /* 0x010ee20000000200 */
[-C--:B------:R-:W-:Y:S01]  /*16ab0*/  FFMA.FTZ R20, R0, R37.reuse, R20 ;  /* 0x0000002500147223 */ /* 0x080fe20000010014 */
[----:B------:R-:W-:Y:S01]  /*16ac0*/  ISETP.GE.AND P0, PT, R38, R134, PT ;  /* 0x000000862600720c */ /* 0x000fe20003f06270 */
[----:B------:R-:W-:Y:S01]  /*16ad0*/  FFMA.FTZ R22, R0, R37, R22 ;  /* 0x0000002500167223 */ /* 0x000fe20000010016 */
[----:B------:R-:W-:Y:S01]  /*16ae0*/  IADD3 R34, R2, 0x41, RZ ;  /* 0x0000004102227810 */ /* 0x000fe20007ffe0ff */
[----:B------:R-:W-:Y:S01]  /*16af0*/  HMMA.16816.F32.BF16 R88, R120, R114, R88 ;  /* 0x000000727858723c */ /* 0x000fe20000041858 */
[----:B------:R-:W-:-:S02]  /*16b00*/  FSEL R145, R20, -INF , !P4 ;  /* 0xff80000014917808 */ /* 0x000fc40006000000 */
[C---:B------:R-:W-:Y:S01]  /*16b10*/  IADD3 R20, R2.reuse, 0x48, RZ ;  /* 0x0000004802147810 */ /* 0x040fe20007ffe0ff */
[----:B------:R-:W4:Y:S01]  /*16b20*/  I2F R32, R34 ;  /* 0x0000002200207306 */ /* 0x000f220000201400 */
[----:B------:R-:W-:Y:S02]  /*16b30*/  IADD3 R37, R2, 0x49, RZ ;  /* 0x0000004902257810 */ /* 0x000fe40007ffe0ff */
[----:B------:R-:W-:Y:S01]  /*16b40*/  FSEL R141, R35, -INF , !P6 ;  /* 0xff800000238d7808 */ /* 0x000fe20007000000 */
[C---:B------:R-:W-:Y:S01]  /*16b50*/  HMMA.16816.F32.BF16 R92, R120.reuse, R112, R92 ;  /* 0x00000070785c723c */ /* 0x040fe2000004185c */
[----:B------:R-:W-:Y:S01]  /*16b60*/  FSEL R142, R22, -INF , !P5 ;  /* 0xff800000168e7808 */ /* 0x000fe20006800000 */
[----:B-1----:R-:W-:Y:S01]  /*16b70*/  FFMA.FTZ R161, R0, R33, R16 ;  /* 0x0000002100a17223 */ /* 0x002fe20000010010 */
[----:B------:R-:W-:Y:S01]  /*16b80*/  FSEL R150, R21, -INF , !P2 ;  /* 0xff80000015967808 */ /* 0x000fe20005000000 */
[----:B------:R1:W1:Y:S01]  /*16b90*/  I2F R35, R20 ;  /* 0x0000001400237306 */ /* 0x0002620000201400 */
[----:B------:R-:W-:Y:S01]  /*16ba0*/  ISETP.GE.AND P5, PT, R20, R3, PT ;  /* 0x000000031400720c */ /* 0x000fe20003fa6270 */
[----:B------:R-:W-:Y:S01]  /*16bb0*/  FFMA.FTZ R18, R0, R33, R18 ;  /* 0x0000002100127223 */ /* 0x000fe20000010012 */
[----:B------:R-:W-:Y:S01]  /*16bc0*/  ISETP.GE.AND P2, PT, R20, R134, PT ;  /* 0x000000861400720c */ /* 0x000fe20003f46270 */
[----:B------:R-:W-:Y:S01]  /*16bd0*/  HMMA.16816.F32.BF16 R80, R120, R110, R80 ;  /* 0x0000006e7850723c */ /* 0x000fe20000041850 */
[----:B------:R-:W-:-:S02]  /*16be0*/  FSEL R151, R23, -INF , !P0 ;  /* 0xff80000017977808 */ /* 0x000fc40004000000 */
[----:B------:R-:W-:Y:S01]  /*16bf0*/  FSEL R178, R178, -INF , !P3 ;  /* 0xff800000b2b27808 */ /* 0x000fe20005800000 */
[----:B------:R-:W3:Y:S01]  /*16c00*/  I2F R16, R37 ;  /* 0x0000002500107306 */ /* 0x000ee20000201400 */
[----:B------:R-:W-:Y:S01]  /*16c10*/  ISETP.GE.AND P3, PT, R57, R3, PT ;  /* 0x000000033900720c */ /* 0x000fe20003f66270 */
[-C--:B----4-:R-:W-:Y:S01]  /*16c20*/  FFMA.FTZ R162, R0, R32.reuse, R17 ;  /* 0x0000002000a27223 */ /* 0x090fe20000010011 */
[----:B------:R-:W-:Y:S01]  /*16c30*/  FSEL R140, R140, -INF , !P1 ;  /* 0xff8000008c8c7808 */ /* 0x000fe20004800000 */
[----:B------:R-:W-:Y:S01]  /*16c40*/  FFMA.FTZ R19, R0, R32, R19 ;  /* 0x0000002000137223 */ /* 0x000fe20000010013 */
[----:B------:R-:W-:Y:S01]  /*16c50*/  FSEL R144, R144, -INF , !P3 ;  /* 0xff80000090907808 */ /* 0x000fe20005800000 */
[----:B--2---:R-:W-:Y:S01]  /*16c60*/  HMMA.16816.F32.BF16 R88, R12, R42, R88 ;  /* 0x0000002a0c58723c */ /* 0x004fe20000041858 */
[-C--:B------:R-:W-:Y:S01]  /*16c70*/  ISETP.GE.AND P3, PT, R24, R134.reuse, PT ;  /* 0x000000861800720c */ /* 0x080fe20003f66270 */
[----:B-1----:R-:W1:Y:S01]  /*16c80*/  LDSM.16.M88.4 R20, [R215+0xb800] ;  /* 0x00b80000d714783b */ /* 0x002e620000000200 */
[----:B------:R-:W-:Y:S01]  /*16c90*/  FFMA.FTZ R104, R0, R35, R104 ;  /* 0x0000002300687223 */ /* 0x000fe20000010068 */
[----:B------:R-:W-:Y:S01]  /*16ca0*/  ISETP.GE.AND P1, PT, R24, R3, PT ;  /* 0x000000031800720c */ /* 0x000fe20003f26270 */
[----:B------:R-:W-:Y:S01]  /*16cb0*/  FFMA.FTZ R106, R0, R35, R106 ;  /* 0x00000023006a7223 */ /* 0x000fe2000001006a */
[----:B------:R-:W-:Y:S01]  /*16cc0*/  FSEL R158, R18, -INF , !P3 ;  /* 0xff800000129e7808 */ /* 0x000fe20005800000 */
[----:B------:R-:W2:Y:S01]  /*16cd0*/  LDSM.16.M88.4 R24, [R204+0x7000] ;  /* 0x00700000cc18783b */ /* 0x000ea20000000200 */
[----:B------:R-:W-:Y:S01]  /*16ce0*/  ISETP.GE.AND P4, PT, R34, R134, PT ;  /* 0x000000862200720c */ /* 0x000fe20003f86270 */
[----:B---3--:R-:W-:Y:S01]  /*16cf0*/  HMMA.16816.F32.BF16 R100, R4, R28, R100 ;  /* 0x0000001c0464723c */ /* 0x008fe20000041864 */
[CC--:B------:R-:W-:Y:S01]  /*16d00*/  FFMA.FTZ R105, R0.reuse, R16.reuse, R105 ;  /* 0x0000001000697223 */ /* 0x0c0fe20000010069 */
[----:B------:R-:W-:Y:S01]  /*16d10*/  ISETP.GE.AND P0, PT, R37, R3, PT ;  /* 0x000000032500720c */ /* 0x000fe20003f06270 */
[----:B------:R-:W-:Y:S01]  /*16d20*/  FFMA.FTZ R107, R0, R16, R107 ;  /* 0x00000010006b7223 */ /* 0x000fe2000001006b */
[----:B------:R-:W-:-:S02]  /*16d30*/  IADD3 R17, R2, 0x51, RZ ;  /* 0x0000005102117810 */ /* 0x000fc40007ffe0ff */
[----:B------:R-:W-:Y:S02]  /*16d40*/  IADD3 R18, R2, 0x58, RZ ;  /* 0x0000005802127810 */ /* 0x000fe40007ffe0ff */
[----:B------:R-:W-:Y:S01]  /*16d50*/  FSEL R159, R19, -INF , !P4 ;  /* 0xff800000139f7808 */ /* 0x000fe20006000000 */
[----:B------:R-:W3:Y:S01]  /*16d60*/  I2F R28, R17 ;  /* 0x00000011001c7306 */ /* 0x000ee20000201400 */
[----:B------:R-:W-:Y:S01]  /*16d70*/  FSEL R164, R104, -INF , !P5 ;  /* 0xff80000068a47808 */ /* 0x000fe20006800000 */
[----:B------:R-:W-:Y:S01]  /*16d80*/  HMMA.16816.F32.BF16 R92, R12, R40, R92 ;  /* 0x000000280c5c723c */ /* 0x000fe2000004185c */
[----:B------:R-:W-:Y:S02]  /*16d90*/  FSEL R160, R106, -INF , !P2 ;  /* 0xff8000006aa07808 */ /* 0x000fe40005000000 */
[----:B------:R-:W-:Y:S02]  /*16da0*/  FSEL R165, R105, -INF , !P0 ;  /* 0xff80000069a57808 */ /* 0x000fe40004000000 */
[CC--:B------:R-:W-:Y:S01]  /*16db0*/  ISETP.GE.AND P4, PT, R17.reuse, R3.reuse, PT ;  /* 0x000000031100720c */ /* 0x0c0fe20003f86270 */
[----:B------:R4:W-:Y:S01]  /*16dc0*/  I2F R29, R18 ;  /* 0x00000012001d7306 */ /* 0x0009e20000201400 */
[----:B------:R-:W-:Y:S01]  /*16dd0*/  ISETP.GE.AND P5, PT, R17, R134, PT ;  /* 0x000000861100720c */ /* 0x000fe20003fa6270 */
[----:B------:R-:W-:Y:S01]  /*16de0*/  HMMA.16816.F32.BF16 R96, R4, R30, R96 ;  /* 0x0000001e0460723c */ /* 0x000fe20000041860 */
[----:B------:R-:W-:-:S02]  /*16df0*/  ISETP.GE.AND P2, PT, R18, R3, PT ;  /* 0x000000031200720c */ /* 0x000fc40003f46270 */
[----:B------:R-:W-:Y:S02]  /*16e00*/  ISETP.GE.AND P0, PT, R18, R134, PT ;  /* 0x000000861200720c */ /* 0x000fe40003f06270 */
[----:B------:R-:W-:Y:S01]  /*16e10*/  ISETP.GE.AND P6, PT, R34, R3, PT ;  /* 0x000000032200720c */ /* 0x000fe20003fc6270 */
[-C--:B---3--:R-:W-:Y:S01]  /*16e20*/  FFMA.FTZ R101, R0, R28.reuse, R101 ;  /* 0x0000001c00657223 */ /* 0x088fe20000010065 */
[----:B------:R-:W-:Y:S01]  /*16e30*/  IADD3 R34, R2, 0x50, RZ ;  /* 0x0000005002227810 */ /* 0x000fe20007ffe0ff */
[----:B------:R-:W-:Y:S01]  /*16e40*/  FFMA.FTZ R103, R0, R28, R103 ;  /* 0x0000001c00677223 */ /* 0x000fe20000010067 */
[C---:B------:R-:W-:Y:S02]  /*16e50*/  IADD3 R30, R2.reuse, 0x59, RZ ;  /* 0x00000059021e7810 */ /* 0x040fe40007ffe0ff */
[----:B------:R-:W3:Y:S01]  /*16e60*/  I2F R33, R34 ;  /* 0x0000002200217306 */ /* 0x000ee20000201400 */
[----:B------:R-:W-:Y:S01]  /*16e70*/  IADD3 R28, R2, 0x68, RZ ;  /* 0x00000068021c7810 */ /* 0x000fe20007ffe0ff */
[----:B----4-:R-:W4:Y:S01]  /*16e80*/  LDSM.16.M88.4 R16, [R204+0x7800] ;  /* 0x00780000cc10783b */ /* 0x010f220000000200 */
[----:B-1----:R-:W-:Y:S01]  /*16e90*/  HMMA.16816.F32.BF16 R80, R12, R22, R80 ;  /* 0x000000160c50723c */ /* 0x002fe20000041850 */
[----:B------:R-:W-:Y:S01]  /*16ea0*/  FSEL R161, R161, -INF , !P1 ;  /* 0xff800000a1a17808 */ /* 0x000fe20004800000 */
[----:B------:R-:W-:-:S04]  /*16eb0*/  DEPBAR.LE SB0, 0x0 ;  /* 0x000080000000791a */ /* 0x000fc80000000000 */
[-C--:B------:R-:W-:Y:S02]  /*16ec0*/  ISETP.GE.AND P1, PT, R37, R134.reuse, PT ;  /* 0x000000862500720c */ /* 0x080fe40003f26270 */
[----:B------:R-:W-:Y:S01]  /*16ed0*/  HMMA.16816.F32.BF16 R84, R12, R20, R84 ;  /* 0x000000140c54723c */ /* 0x000fe20000041854 */
[----:B------:R-:W-:Y:S01]  /*16ee0*/  ISETP.GE.AND P3, PT, R34, R3, PT ;  /* 0x000000032200720c */ /* 0x000fe20003f66270 */
[----:B------:R-:W1:Y:S01]  /*16ef0*/  I2F R21, R28 ;  /* 0x0000001c00157306 */ /* 0x000e620000201400 */
[----:B------:R-:W-:Y:S01]  /*16f00*/  FSEL R167, R107, -INF , !P1 ;  /* 0xff8000006ba77808 */ /* 0x000fe20004800000 */
[----:B---3--:R-:W-:Y:S01]  /*16f10*/  FFMA.FTZ R100, R0, R33, R100 ;  /* 0x0000002100647223 */ /* 0x008fe20000010064 */
[----:B------:R-:W-:Y:S01]  /*16f20*/  ISETP.GE.AND P1, PT, R30, R3, PT ;  /* 0x000000031e00720c */ /* 0x000fe20003f26270 */
[----:B------:R-:W-:Y:S01]  /*16f30*/  FFMA.FTZ R96, R0, R29, R96 ;  /* 0x0000001d00607223 */ /* 0x000fe20000010060 */
[----:B------:R-:W-:Y:S01]  /*16f40*/  IADD3 R31, R2, 0x60, RZ ;  /* 0x00000060021f7810 */ /* 0x000fe20007ffe0ff */
[----:B--2---:R-:W-:Y:S01]  /*16f50*/  HMMA.16816.F32.BF16 R88, R4, R26, R88 ;  /* 0x0000001a0458723c */ /* 0x004fe20000041858 */
[----:B------:R-:W-:Y:S01]  /*16f60*/  FSEL R170, R100, -INF , !P3 ;  /* 0xff80000064aa7808 */ /* 0x000fe20005800000 */
[----:B------:R-:W-:Y:S01]  /*16f70*/  FFMA.FTZ R102, R0, R33, R102 ;  /* 0x0000002100667223 */ /* 0x000fe20000010066 */
[----:B------:R-:W-:Y:S01]  /*16f80*/  ISETP.GE.AND P3, PT, R30, R134, PT ;  /* 0x000000861e00720c */ /* 0x000fe20003f66270 */
[----:B------:R-:W-:Y:S01]  /*16f90*/  FFMA.FTZ R98, R0, R29, R98 ;  /* 0x0000001d00627223 */ /* 0x000fe20000010062 */
[----:B------:R-:W-:-:S02]  /*16fa0*/  IADD3 R13, R2, 0x70, RZ ;  /* 0x00000070020d7810 */ /* 0x000fc40007ffe0ff */
[----:B------:R-:W-:Y:S01]  /*16fb0*/  IADD3 R26, R2, 0x69, RZ ;  /* 0x00000069021a7810 */ /* 0x000fe20007ffe0ff */
[----:B------:R-:W-:Y:S01]  /*16fc0*/  HMMA.16816.F32.BF16 R92, R4, R24, R92 ;  /* 0x00000018045c723c */ /* 0x000fe2000004185c */
[----:B------:R2:W3:Y:S01]  /*16fd0*/  I2F R24, R30 ;  /* 0x0000001e00187306 */ /* 0x0004e20000201400 */
[----:B------:R-:W-:Y:S02]  /*16fe0*/  FSEL R162, R162, -INF , !P6 ;  /* 0xff800000a2a27808 */ /* 0x000fe40007000000 */
[----:B------:R-:W-:Y:S02]  /*16ff0*/  ISETP.GE.AND P6, PT, R34, R134, PT ;  /* 0x000000862200720c */ /* 0x000fe40003fc6270 */
[----:B------:R-:W-:Y:S02]  /*17000*/  FSEL R172, R103, -INF , !P5 ;  /* 0xff80000067ac7808 */ /* 0x000fe40006800000 */
[----:B------:R-:W-:Y:S01]  /*17010*/  FSEL R168, R96, -INF , !P2 ;  /* 0xff80000060a87808 */ /* 0x000fe20005000000 */
[----:B------:R-:W3:Y:S01]  /*17020*/  I2F R25, R31 ;  /* 0x0000001f00197306 */ /* 0x000ee20000201400 */
[----:B------:R-:W-:-:S02]  /*17030*/  FSEL R173, R102, -INF , !P6 ;  /* 0xff80000066ad7808 */ /* 0x000fc40007000000 */
[----:B------:R-:W-:Y:S02]  /*17040*/  FSEL R169, R101, -INF , !P4 ;  /* 0xff80000065a97808 */ /* 0x000fe40006000000 */
[----:B------:R-:W-:Y:S01]  /*17050*/  FSEL R171, R98, -INF , !P0 ;  /* 0xff80000062ab7808 */ /* 0x000fe20004000000 */
[C---:B----4-:R-:W-:Y:S01]  /*17060*/  HMMA.16816.F32.BF16 R80, R4.reuse, R18, R80 ;  /* 0x000000120450723c */ /* 0x050fe20000041850 */
[----:B-1----:R-:W-:Y:S01]  /*17070*/  FFMA.FTZ R90, R0, R21, R90 ;  /* 0x00000015005a7223 */ /* 0x002fe2000001005a */
[----:B--2---:R-:W-:Y:S01]  /*17080*/  IADD3 R30, R2, 0x61, RZ ;  /* 0x00000061021e7810 */ /* 0x004fe20007ffe0ff */
[CC--:B---3--:R-:W-:Y:S01]  /*17090*/  FFMA.FTZ R97, R0.reuse, R24.reuse, R97 ;  /* 0x0000001800617223 */ /* 0x0c8fe20000010061 */
[----:B------:R-:W-:Y:S01]  /*170a0*/  I2F R15, R13 ;  /* 0x0000000d000f7306 */ /* 0x000fe20000201400 */
[----:B------:R-:W-:Y:S01]  /*170b0*/  FFMA.FTZ R99, R0, R24, R99 ;  /* 0x0000001800637223 */ /* 0x000fe20000010063 */
[----:B------:R-:W-:Y:S01]  /*170c0*/  ISETP.GE.AND P5, PT, R30, R3, PT ;  /* 0x000000031e00720c */ /* 0x000fe20003fa6270 */
[C---:B------:R-:W-:Y:S01]  /*170d0*/  FFMA.FTZ R88, R0.reuse, R21, R88 ;  /* 0x0000001500587223 */ /* 0x040fe20000010058 */
[----:B------:R-:W-:Y:S01]  /*170e0*/  HMMA.16816.F32.BF16 R84, R4, R16, R84 ;  /* 0x000000100454723c */ /* 0x000fe20000041854 */
[----:B------:R-:W-:Y:S01]  /*170f0*/  FSEL R166, R97, -INF , !P1 ;  /* 0xff80000061a67808 */ /* 0x000fe20004800000 */
[-C--:B------:R-:W-:Y:S01]  /*17100*/  FFMA.FTZ R92, R0, R25.reuse, R92 ;  /* 0x00000019005c7223 */ /* 0x080fe2000001005c */
[-C--:B------:R-:W-:Y:S01]  /*17110*/  ISETP.GE.AND P1, PT, R28, R134.reuse, PT ;  /* 0x000000861c00720c */ /* 0x080fe20003f26270 */
[----:B------:R-:W1:Y:S01]  /*17120*/  I2F R20, R30 ;  /* 0x0000001e00147306 */ /* 0x000e620000201400 */
[----:B------:R-:W-:Y:S01]  /*17130*/  ISETP.GE.AND P2, PT, R30, R134, PT ;  /* 0x000000861e00720c */ /* 0x000fe20003f46270 */
[----:B------:R-:W-:Y:S01]  /*17140*/  FFMA.FTZ R94, R0, R25, R94 ;  /* 0x00000019005e7223 */ /* 0x000fe2000001005e */
[----:B------:R-:W-:-:S02]  /*17150*/  IADD3 R7, R2, 0x78, RZ ;  /* 0x0000007802077810 */ /* 0x000fc40007ffe0ff */
[C---:B------:R-:W-:Y:S02]  /*17160*/  IADD3 R16, R2.reuse, 0x71, RZ ;  /* 0x0000007102107810 */ /* 0x040fe40007ffe0ff */
[----:B------:R-:W-:Y:S01]  /*17170*/  IADD3 R4, R2, 0x79, RZ ;  /* 0x0000007902047810 */ /* 0x000fe20007ffe0ff */
[----:B------:R-:W2:Y:S01]  /*17180*/  I2F R5, R7 ;  /* 0x0000000700057306 */ /* 0x000ea20000201400 */
[----:B------:R-:W-:Y:S02]  /*17190*/  FSEL R155, R90, -INF , !P1 ;  /* 0xff8000005a9b7808 */ /* 0x000fe40004800000 */
[-C--:B------:R-:W-:Y:S02]  /*171a0*/  ISETP.GE.AND P1, PT, R7, R3.reuse, PT ;  /* 0x000000030700720c */ /* 0x080fe40003f26270 */
[CC--:B------:R-:W-:Y:S02]  /*171b0*/  ISETP.GE.AND P6, PT, R31.reuse, R3.reuse, PT ;  /* 0x000000031f00720c */ /* 0x0c0fe40003fc6270 */
[----:B------:R-:W-:Y:S01]  /*171c0*/  ISETP.GE.AND P4, PT, R31, R134, PT ;  /* 0x000000861f00720c */ /* 0x000fe20003f86270 */
[----:B------:R-:W3:Y:S01]  /*171d0*/  I2F R14, R16 ;  /* 0x00000010000e7306 */ /* 0x000ee20000201400 */
[-C--:B-1----:R-:W-:Y:S01]  /*171e0*/  FFMA.FTZ R93, R0, R20.reuse, R93 ;  /* 0x00000014005d7223 */ /* 0x082fe2000001005d */
[----:B------:R-:W-:Y:S01]  /*171f0*/  ISETP.GE.AND P0, PT, R28, R3, PT ;  /* 0x000000031c00720c */ /* 0x000fe20003f06270 */
[C---:B------:R-:W-:Y:S01]  /*17200*/  FFMA.FTZ R95, R0.reuse, R20, R95 ;  /* 0x00000014005f7223 */ /* 0x040fe2000001005f */
[----:B------:R-:W-:Y:S01]  /*17210*/  FSEL R163, R99, -INF , !P3 ;  /* 0xff80000063a37808 */ /* 0x000fe20005800000 */
[CC--:B------:R-:W-:Y:S01]  /*17220*/  FFMA.FTZ R86, R0.reuse, R15.reuse, R86 ;  /* 0x0000000f00567223 */ /* 0x0c0fe20000010056 */
[----:B------:R-:W-:Y:S01]  /*17230*/  FSEL R153, R93, -INF , !P5 ;  /* 0xff8000005d997808 */ /* 0x000fe20006800000 */
[C---:B------:R-:W-:Y:S01]  /*17240*/  FFMA.FTZ R84, R0.reuse, R15, R84 ;  /* 0x0000000f00547223 */ /* 0x040fe20000010054 */
[----:B------:R-:W1:Y:S01]  /*17250*/  I2F R12, R26 ;  /* 0x0000001a000c7306 */ /* 0x000e620000201400 */
[CC--:B--2---:R-:W-:Y:S01]  /*17260*/  FFMA.FTZ R67, R0.reuse, R5.reuse, R80 ;  /* 0x0000000500437223 */ /* 0x0c4fe20000010050 */
[----:B------:R-:W-:Y:S01]  /*17270*/  FSEL R156, R95, -INF , !P2 ;  /* 0xff8000005f9c7808 */ /* 0x000fe20005000000 */
[C---:B------:R-:W-:Y:S01]  /*17280*/  FFMA.FTZ R82, R0.reuse, R5, R82 ;  /* 0x0000000500527223 */ /* 0x040fe20000010052 */
[----:B------:R-:W-:Y:S01]  /*17290*/  ISETP.GE.AND P5, PT, R13, R134, PT ;  /* 0x000000860d00720c */ /* 0x000fe20003fa6270 */
[----:B------:R-:W-:Y:S01]  /*172a0*/  FFMA.FTZ R5, R0, R71, R60 ;  /* 0x0000004700057223 */ /* 0x000fe2000001003c */
[----:B------:R-:W-:-:S02]  /*172b0*/  FSEL R67, R67, -INF , !P1 ;  /* 0xff80000043437808 */ /* 0x000fc40004800000 */
[----:B------:R-:W2:Y:S01]  /*172c0*/  I2F R6, R4 ;  /* 0x0000000400067306 */ /* 0x000ea20000201400 */
[----:B------:R-:W-:Y:S01]  /*172d0*/  ISETP.GT.AND P1, PT, R238, R227, PT ;  /* 0x000000e3ee00720c */ /* 0x000fe20003f24270 */
[-C--:B---3--:R-:W-:Y:S01]  /*172e0*/  FFMA.FTZ R66, R0, R14.reuse, R85 ;  /* 0x0000000e00427223 */ /* 0x088fe20000010055 */
[-C--:B------:R-:W-:Y:S01]  /*172f0*/  ISETP.GE.AND P2, PT, R16, R3.reuse, PT ;  /* 0x000000031000720c */ /* 0x080fe20003f46270 */
[----:B------:R-:W-:Y:S01]  /*17300*/  FFMA.FTZ R87, R0, R14, R87 ;  /* 0x0000000e00577223 */ /* 0x000fe20000010057 */
[----:B------:R-:W-:Y:S02]  /*17310*/  FSEL R154, R92, -INF , !P6 ;  /* 0xff8000005c9a7808 */ /* 0x000fe40007000000 */
[----:B------:R-:W-:Y:S01]  /*17320*/  FSEL R157, R94, -INF , !P4 ;  /* 0xff8000005e9d7808 */ /* 0x000fe20006000000 */
[-C--:B-1----:R-:W-:Y:S01]  /*17330*/  FFMA.FTZ R89, R0, R12.reuse, R89 ;  /* 0x0000000c00597223 */ /* 0x082fe20000010059 */
[----:B------:R-:W-:Y:S01]  /*17340*/  FSEL R152, R88, -INF , !P0 ;  /* 0xff80000058987808 */ /* 0x000fe20004000000 */
[----:B------:R-:W-:Y:S01]  /*17350*/  FFMA.FTZ R91, R0, R12, R91 ;  /* 0x0000000c005b7223 */ /* 0x000fe2000001005b */
[----:B------:R-:W-:Y:S01]  /*17360*/  BAR.SYNC.DEFER_BLOCKING 0x0 ;  /* 0x0000000000007b1d */ /* 0x000fe20000010000 */
[----:B------:R-:W-:-:S02]  /*17370*/  ISETP.GE.AND P3, PT, R26, R3, PT ;  /* 0x000000031a00720c */ /* 0x000fc40003f66270 */
[----:B------:R-:W-:Y:S02]  /*17380*/  ISETP.GE.AND P6, PT, R26, R134, PT ;  /* 0x000000861a00720c */ /* 0x000fe40003fc6270 */
[-C--:B------:R-:W-:Y:S01]  /*17390*/  ISETP.GE.AND P4, PT, R13, R3.reuse, PT ;  /* 0x000000030d00720c */ /* 0x080fe20003f86270 */
[----:B--2---:R-:W-:Y:S01]  /*173a0*/  FFMA.FTZ R65, R0, R6, R81 ;  /* 0x0000000600417223 */ /* 0x004fe20000010051 */
[----:B------:R-:W-:Y:S02]  /*173b0*/  ISETP.GE.AND P0, PT, R16, R134, PT ;  /* 0x000000861000720c */ /* 0x000fe40003f06270 */
[----:B------:R-:W-:Y:S02]  /*173c0*/  FSEL R139, R86, -INF , !P5 ;  /* 0xff800000568b7808 */ /* 0x000fe40006800000 */
[----:B------:R-:W-:Y:S02]  /*173d0*/  FSEL R66, R66, -INF , !P2 ;  /* 0xff80000042427808 */ /* 0x000fe40005000000 */
[----:B------:R-:W-:-:S02]  /*173e0*/  ISETP.GE.AND P5, PT, R4, R3, PT ;  /* 0x000000030400720c */ /* 0x000fc40003fa6270 */
[----:B------:R-:W-:Y:S01]  /*173f0*/  ISETP.GE.AND P2, PT, R4, R134, PT ;  /* 0x000000860400720c */ /* 0x000fe20003f46270 */
[C---:B------:R-:W-:Y:S01]  /*17400*/  FFMA.FTZ R4, R0.reuse, R71, R62 ;  /* 0x0000004700047223 */ /* 0x040fe2000001003e */
[----:B------:R-:W-:Y:S01]  /*17410*/  FSEL R147, R89, -INF , !P3 ;  /* 0xff80000059937808 */ /* 0x000fe20005800000 */
[----:B------:R-:W-:Y:S01]  /*17420*/  FFMA.FTZ R62, R0, R6, R83 ;  /* 0x00000006003e7223 */ /* 0x000fe20000010053 */
[----:B------:R-:W-:Y:S02]  /*17430*/  FSEL R146, R91, -INF , !P6 ;  /* 0xff8000005b927808 */ /* 0x000fe40007000000 */
[----:B------:R-:W-:Y:S02]  /*17440*/  FSEL R136, R84, -INF , !P4 ;  /* 0xff80000054887808 */ /* 0x000fe40006000000 */
[----:B------:R-:W-:Y:S02]  /*17450*/  FSEL R138, R87, -INF , !P0 ;  /* 0xff800000578a7808 */ /* 0x000fe40004000000 */
[----:B------:R-:W-:-:S02]  /*17460*/  ISETP.GE.AND P3, PT, R7, R134, PT ;  /* 0x000000860700720c */ /* 0x000fc40003f66270 */
[C---:B------:R-:W-:Y:S02]  /*17470*/  ISETP.GE.AND P6, PT, R2.reuse, R3, PT ;  /* 0x000000030200720c */ /* 0x040fe40003fc6270 */
[----:B------:R-:W-:Y:S02]  /*17480*/  ISETP.GE.AND P4, PT, R2, R134, PT ;  /* 0x000000860200720c */ /* 0x000fe40003f86270 */
[----:B------:R-:W-:Y:S02]  /*17490*/  ISETP.NE.U32.AND P0, PT, R236, RZ, PT ;  /* 0x000000ffec00720c */ /* 0x000fe40003f05070 */
[----:B------:R-:W-:Y:S02]  /*174a0*/  LOP3.LUT R2, R8, R133, RZ, 0xfc, !PT ;  /* 0x0000008508027212 */ /* 0x000fe400078efcff */
[----:B------:R-:W-:Y:S02]  /*174b0*/  ISETP.NE.AND.EX P0, PT, R237, RZ, PT, P0 ;  /* 0x000000ffed00720c */ /* 0x000fe40003f05300 */
[----:B------:R-:W-:-:S02]  /*174c0*/  FSEL R137, R82, -INF , !P3 ;  /* 0xff80000052897808 */ /* 0x000fc40005800000 */
        /* <DEDUP_REMOVED lines=8> */
[----:B------:R-:W-:Y:S02]  /*17550*/  IADD3 R14, R9, -0x80, RZ ;  /* 0xffffff80090e7810 */ /* 0x000fe40007ffe0ff */
[----:B------:R-:W-:-:S02]  /*17560*/  IABS R8, R9 ;  /* 0x0000000900087213 */ /* 0x000fc40000000000 */
        /* <DEDUP_REMOVED lines=56> */
.L_x_4373:
[----:B------:R-:W2:Y:S02]  /*178f0*/  LD.E R8, [R10.64+0x38] ;  /* 0x000038060a087980 */ /* 0x000ea4000c101900 */
[----:B--2---:R-:W-:-:S04]  /*17900*/  LEA R8, -R8, RZ, 0x7 ;  /* 0x000000ff08087211 */ /* 0x004fc800078e39ff */
[----:B------:R-:W-:Y:S02]  /*17910*/  SHF.R.S32.HI R6, RZ, 0x1f, R8 ;  /* 0x0000001fff067819 */ /* 0x000fe40000011408 */
.L_x_4374:
[----:B------:R-:W-:Y:S05]  /*17920*/  BSYNC B0 ;  /* 0x0000000000007941 */ /* 0x000fea0003800000 */
.L_x_4372:
        /* <DEDUP_REMOVED lines=129> */
.L_x_4371:
[----:B------:R-:W-:Y:S05]  /*18140*/  BSYNC B1 ;  /* 0x0000000000017941 */ /* 0x000fea0003800000 */
.L_x_4370:
        /* <DEDUP_REMOVED lines=100> */
[-CC-:B------:R-:W-:Y:S01]  /*18790*/  FFMA.FTZ R61, R5, R64.reuse, -R135.reuse ;  /* 0x00000040053d7223 */ /* 0x180fe20000010887 */
[----:B------:R-:W1:Y:S01]  /*187a0*/  LDSM.16.MT88.4 R72, [R214+0xc000] ;  /* 0x00c00000d648783b */ /* 0x000e620000004200 */
[----:B------:R-:W-:-:S02]  /*187b0*/  FFMA.FTZ R59, R68, R64, -R135 ;  /* 0x00000040443b7223 */ /* 0x000fc40000010887 */
[-C--:B------:R-:W-:Y:S01]  /*187c0*/  FFMA.FTZ R52, R69, R64.reuse, -R135 ;  /* 0x0000004045347223 */ /* 0x080fe20000010887 */
[----:B------:R-:W2:Y:S01]  /*187d0*/  LDSM.16.MT88.4 R4, [R212+0x10000] ;  /* 0x01000000d404783b */ /* 0x000ea20000004200 */
        /* <DEDUP_REMOVED lines=458> */
.L_x_4377:
[----:B------:R-:W2:Y:S02]  /*1a480*/  LD.E R4, [R10.64+0x40] ;  /* 0x000040060a047980 */ /* 0x000ea4000c101900 */
[----:B--2---:R-:W-:-:S04]  /*1a490*/  LEA R4, -R4, RZ, 0x7 ;  /* 0x000000ff04047211 */ /* 0x004fc800078e39ff */
[----:B------:R-:W-:Y:S02]  /*1a4a0*/  SHF.R.S32.HI R2, RZ, 0x1f, R4 ;  /* 0x0000001fff027819 */ /* 0x000fe40000011404 */
.L_x_4378:
[----:B------:R-:W-:Y:S05]  /*1a4b0*/  BSYNC B0 ;  /* 0x0000000000007941 */ /* 0x000fea0003800000 */
.L_x_4376:
        /* <DEDUP_REMOVED lines=137> */
[----:B------:R-:W1:Y:S04]  /*1ad50*/  LDSM.16.M88.4 R36, [R221+0x5000] ;  /* 0x00500000dd24783b */ /* 0x000e680000000200 */
[----:B--2---:R-:W2:Y:S04]  /*1ad60*/  LDSM.16.M88.4 R28, [R221+0x5800] ;  /* 0x00580000dd1c783b */ /* 0x004ea80000000200 */
[----:B---3--:R-:W3:Y:S04]  /*1ad70*/  LDSM.16.M88.4 R20, [R221+0x6000] ;  /* 0x00600000dd14783b */ /* 0x008ee80000000200 */
[----:B----4-:R-:W4:Y:S04]  /*1ad80*/  LDSM.16.M88.4 R12, [R221+0x6800] ;  /* 0x00680000dd0c783b */ /* 0x010f280000000200 */
[----:B------:R-:W1:Y:S04]  /*1ad90*/  LDSM.16.M88.4 R152, [R221+0x7000] ;  /* 0x00700000dd98783b */ /* 0x000e680000000200 */
[----:B------:R-:W2:Y:S01]  /*1ada0*/  LDSM.16.M88.4 R136, [R221+0x7800] ;  /* 0x00780000dd88783b */ /* 0x000ea20000000200 */
[C---:B-----5:R-:W-:Y:S03]  /*1adb0*/  HMMA.16816.F32.BF16 R56, R144.reuse, R52, RZ ;  /* 0x000000349038723c */ /* 0x060fe600000418ff */
[----:B------:R-:W5:Y:S04]  /*1adc0*/  LDSM.16.M88.4 R8, [R211] ;  /* 0x00000000d308783b */ /* 0x000f680000000200 */
[----:B------:R-:W2:Y:S01]  /*1add0*/  LDSM.16.M88.4 R64, [R210] ;  /* 0x00000000d240783b */ /* 0x000ea20000000200 */
[C---:B------:R-:W-:Y:S03]  /*1ade0*/  HMMA.16816.F32.BF16 R52, R144.reuse, R54, RZ ;  /* 0x000000369034723c */ /* 0x040fe600000418ff */
[----:B------:R-:W2:Y:S04]  /*1adf0*/  LDSM.16.M88.4 R60, [R209] ;  /* 0x00000000d13c783b */ /* 0x000ea80000000200 */
[----:B------:R-:W-:Y:S01]  /*1ae00*/  LDSM.16.M88.4 R168, [R207] ;  /* 0x00000000cfa8783b */ /* 0x000fe20000000200 */
[C---:B------:R-:W-:Y:S03]  /*1ae10*/  HMMA.16816.F32.BF16 R48, R144.reuse, R44, RZ ;  /* 0x0000002c9030723c */ /* 0x040fe600000418ff */
[----:B------:R-:W-:Y:S04]  /*1ae20*/  LDSM.16.M88.4 R164, [R206] ;  /* 0x00000000cea4783b */ /* 0x000fe80000000200 */
[----:B------:R-:W-:Y:S01]  /*1ae30*/  LDSM.16.M88.4 R160, [R205] ;  /* 0x00000000cda0783b */ /* 0x000fe20000000200 */
[----:B------:R-:W-:Y:S03]  /*1ae40*/  HMMA.16816.F32.BF16 R44, R144, R46, RZ ;  /* 0x0000002e902c723c */ /* 0x000fe600000418ff */
[----:B------:R-:W-:Y:S04]  /*1ae50*/  LDSM.16.M88.4 R172, [R221+0xb000] ;  /* 0x00b00000ddac783b */ /* 0x000fe80000000200 */
[----:B------:R-:W2:Y:S01]  /*1ae60*/  S2R R2, SR_TID.X ;  /* 0x0000000000027919 */ /* 0x000ea20000002100 */
[C---:B-1----:R-:W-:Y:S03]  /*1ae70*/  HMMA.16816.F32.BF16 R56, R140.reuse, R4, R56 ;  /* 0x000000048c38723c */ /* 0x042fe60000041838 */
[----:B------:R-:W0:Y:S05]  /*1ae80*/  LDGDEPBAR ;  /* 0x00000000000079af */ /* 0x000e2a0000000000 */
[----:B------:R-:W-:Y:S01]  /*1ae90*/  HMMA.16816.F32.BF16 R52, R140, R6, R52 ;  /* 0x000000068c34723c */ /* 0x000fe20000041834 */
[----:B------:R-:W1:Y:S07]  /*1aea0*/  LDSM.16.M88.4 R4, [R208] ;  /* 0x00000000d004783b */ /* 0x000e6e0000000200 */
[----:B------:R-:W-:Y:S01]  /*1aeb0*/  HMMA.16816.F32.BF16 R40, R144, R36, RZ ;  /* 0x000000249028723c */ /* 0x000fe200000418ff */
[----:B--2---:R-:W-:-:S07]  /*1aec0*/  IMAD.SHL.U32 R2, R2, 0x2, RZ ;  /* 0x0000000202027824 */ /* 0x004fce00078e00ff */
        /* <DEDUP_REMOVED lines=12> */
[C---:B-----5:R-:W-:Y:S08]  /*1af90*/  HMMA.16816.F32.BF16 R48, R140.reuse, R8, R48 ;  /* 0x000000088c30723c */ /* 0x060ff00000041830 */
[C---:B------:R-:W-:Y:S01]  /*1afa0*/  HMMA.16816.F32.BF16 R44, R140.reuse, R10, R44 ;  /* 0x0000000a8c2c723c */ /* 0x040fe2000004182c */
[----:B------:R-:W2:Y:S07]  /*1afb0*/  LDSM.16.M88.4 R8, [R218] ;  /* 0x00000000da08783b */ /* 0x000eae0000000200 */
[C---:B------:R-:W-:Y:S08]  /*1afc0*/  HMMA.16816.F32.BF16 R40, R140.reuse, R64, R40 ;  /* 0x000000408c28723c */ /* 0x040ff00000041828 */
[C---:B------:R-:W-:Y:S01]  /*1afd0*/  HMMA.16816.F32.BF16 R36, R140.reuse, R66, R36 ;  /* 0x000000428c24723c */ /* 0x040fe20000041824 */
[----:B------:R-:W3:Y:S07]  /*1afe0*/  LDSM.16.M88.4 R64, [R215+0x4800] ;  /* 0x00480000d740783b */ /* 0x000eee0000000200 */
[C---:B------:R-:W-:Y:S08]  /*1aff0*/  HMMA.16816.F32.BF16 R32, R140.reuse, R60, R32 ;  /* 0x0000003c8c20723c */ /* 0x040ff00000041820 */
        /* <DEDUP_REMOVED lines=13> */
[----:B------:R-:W-:Y:S07]  /*1b0d0*/  LDSM.16.M88.4 R164, [R204] ;  /* 0x00000000cca4783b */ /* 0x000fee0000000200 */
        /* <DEDUP_REMOVED lines=8> */
[----:B------:R-:W1:Y:S07]  /*1b160*/  LDSM.16.M88.4 R4, [R217] ;  /* 0x00000000d904783b */ /* 0x000e6e0000000200 */
[C---:B------:R-:W-:Y:S08]  /*1b170*/  HMMA.16816.F32.BF16 R148, R140.reuse, R160, R148 ;  /* 0x000000a08c94723c */ /* 0x040ff00000041894 */
[----:B------:R-:W-:Y:S01]  /*1b180*/  HMMA.16816.F32.BF16 R144, R140, R162, R144 ;  /* 0x000000a28c90723c */ /* 0x000fe20000041890 */
[----:B------:R-:W5:Y:S04]  /*1b190*/  LDSM.16.M88.4 R160, [R204+0x800] ;  /* 0x00080000cca0783b */ /* 0x000f680000000200 */
[----:B------:R-:W1:Y:S03]  /*1b1a0*/  LDSM.16.M88.4 R140, [R204+0x1000] ;  /* 0x00100000cc8c783b */ /* 0x000e660000000200 */
        /* <DEDUP_REMOVED lines=9> */
[C---:B----4-:R-:W-:Y:S08]  /*1b240*/  HMMA.16816.F32.BF16 R148, R8.reuse, R60, R148 ;  /* 0x0000003c0894723c */ /* 0x050ff00000041894 */
[----:B------:R-:W-:Y:S01]  /*1b250*/  HMMA.16816.F32.BF16 R144, R8, R62, R144 ;  /* 0x0000003e0890723c */ /* 0x000fe20000041890 */
[----:B------:R-:W4:Y:S04]  /*1b260*/  LDSM.16.M88.4 R60, [R204+0x2800] ;  /* 0x00280000cc3c783b */ /* 0x000f280000000200 */
[----:B------:R-:W2:Y:S03]  /*1b270*/  LDSM.16.M88.4 R8, [R204+0x3000] ;  /* 0x00300000cc08783b */ /* 0x000ea60000000200 */
[C---:B-1----:R-:W-:Y:S08]  /*1b280*/  HMMA.16816.F32.BF16 R56, R4.reuse, R164, R56 ;  /* 0x000000a40438723c */ /* 0x042ff00000041838 */
[C---:B------:R-:W-:Y:S01]  /*1b290*/  HMMA.16816.F32.BF16 R52, R4.reuse, R166, R52 ;  /* 0x000000a60434723c */ /* 0x040fe20000041834 */
[----:B------:R-:W1:Y:S07]  /*1b2a0*/  LDSM.16.M88.4 R164, [R204+0x3800] ;  /* 0x00380000cca4783b */ /* 0x000e6e0000000200 */
[C---:B-----5:R-:W-:Y:S08]  /*1b2b0*/  HMMA.16816.F32.BF16 R48, R4.reuse, R160, R48 ;  /* 0x000000a00430723c */ /* 0x060ff00000041830 */
[C---:B------:R-:W-:Y:S01]  /*1b2c0*/  HMMA.16816.F32.BF16 R44, R4.reuse, R162, R44 ;  /* 0x000000a2042c723c */ /* 0x040fe2000004182c */
[----:B------:R-:W-:Y:S07]  /*1b2d0*/  LDSM.16.M88.4 R160, [R222+0x2000] ;  /* 0x00200000dea0783b */ /* 0x000fee0000000200 */
        /* <DEDUP_REMOVED lines=15> */
[C---:B-1----:R-:W-:Y:S08]  /*1b3d0*/  HMMA.16816.F32.BF16 R148, R4.reuse, R164, R148 ;  /* 0x000000a40494723c */ /* 0x042ff00000041894 */
[----:B------:R-:W-:Y:S01]  /*1b3e0*/  HMMA.16816.F32.BF16 R144, R4, R166, R144 ;  /* 0x000000a60490723c */ /* 0x000fe20000041890 */
[----:B------:R-:W1:Y:S04]  /*1b3f0*/  LDSM.16.M88.4 R4, [R221+0xa800] ;  /* 0x00a80000dd04783b */ /* 0x000e680000000200 */
[----:B------:R-:W-:Y:S03]  /*1b400*/  LDSM.16.M88.4 R164, [R221+0xb800] ;  /* 0x00b80000dda4783b */ /* 0x000fe60000000200 */
[C---:B-----5:R-:W-:Y:S08]  /*1b410*/  HMMA.16816.F32.BF16 R56, R160.reuse, R140, R56 ;  /* 0x0000008ca038723c */ /* 0x060ff00000041838 */
[C---:B------:R-:W-:Y:S01]  /*1b420*/  HMMA.16816.F32.BF16 R52, R160.reuse, R142, R52 ;  /* 0x0000008ea034723c */ /* 0x040fe20000041834 */
[----:B------:R-:W4:Y:S07]  /*1b430*/  LDSM.16.M88.4 R140, [R203] ;  /* 0x00000000cb8c783b */ /* 0x000f2e0000000200 */
[C---:B--2---:R-:W-:Y:S08]  /*1b440*/  HMMA.16816.F32.BF16 R48, R160.reuse, R136, R48 ;  /* 0x00000088a030723c */ /* 0x044ff00000041830 */
[C---:B------:R-:W-:Y:S01]  /*1b450*/  HMMA.16816.F32.BF16 R44, R160.reuse, R138, R44 ;  /* 0x0000008aa02c723c */ /* 0x040fe2000004182c */
[----:B------:R-:W2:Y:S07]  /*1b460*/  LDSM.16.M88.4 R136, [R202] ;  /* 0x00000000ca88783b */ /* 0x000eae0000000200 */
[C---:B---3--:R-:W-:Y:S08]  /*1b470*/  HMMA.16816.F32.BF16 R24, R160.reuse, R8, R24 ;  /* 0x00000008a018723c */ /* 0x048ff00000041818 */
[C---:B------:R-:W-:Y:S01]  /*1b480*/  HMMA.16816.F32.BF16 R20, R160.reuse, R10, R20 ;  /* 0x0000000aa014723c */ /* 0x040fe20000041814 */
[----:B------:R-:W3:Y:S07]  /*1b490*/  LDSM.16.M88.4 R8, [R199] ;  /* 0x00000000c708783b */ /* 0x000eee0000000200 */
[C---:B-1----:R-:W-:Y:S08]  /*1b4a0*/  HMMA.16816.F32.BF16 R16, R160.reuse, R4, R16 ;  /* 0x00000004a010723c */ /* 0x042ff00000041810 */
[C---:B------:R-:W-:Y:S01]  /*1b4b0*/  HMMA.16816.F32.BF16 R12, R160.reuse, R6, R12 ;  /* 0x00000006a00c723c */ /* 0x040fe2000004180c */
[----:B------:R-:W1:Y:S07]  /*1b4c0*/  LDSM.16.M88.4 R4, [R198] ;  /* 0x00000000c604783b */ /* 0x000e6e0000000200 */
[C---:B------:R-:W-:Y:S08]  /*1b4d0*/  HMMA.16816.F32.BF16 R40, R160.reuse, R64, R40 ;  /* 0x00000040a028723c */ /* 0x040ff00000041828 */
[----:B------:R-:W-:Y:S01]  /*1b4e0*/  HMMA.16816.F32.BF16 R36, R160, R66, R36 ;  /* 0x00000042a024723c */ /* 0x000fe20000041824 */
[----:B------:R-:W5:Y:S07]  /*1b4f0*/  LDSM.16.M88.4 R64, [R201] ;  /* 0x00000000c940783b */ /* 0x000f6e0000000200 */
[C---:B----4-:R-:W-:Y:S08]  /*1b500*/  HMMA.16816.F32.BF16 R56, R168.reuse, R140, R56 ;  /* 0x0000008ca838723c */ /* 0x050ff00000041838 */
[C---:B------:R-:W-:Y:S01]  /*1b510*/  HMMA.16816.F32.BF16 R52, R168.reuse, R142, R52 ;  /* 0x0000008ea834723c */ /* 0x040fe20000041834 */
[----:B------:R-:W-:Y:S07]  /*1b520*/  LDSM.16.M88.4 R140, [R218+0x2000] ;  /* 0x00200000da8c783b */ /* 0x000fee0000000200 */
[C---:B--2---:R-:W-:Y:S08]  /*1b530*/  HMMA.16816.F32.BF16 R48, R168.reuse, R136, R48 ;  /* 0x00000088a830723c */ /* 0x044ff00000041830 */
[----:B------:R-:W-:Y:S01]  /*1b540*/  HMMA.16816.F32.BF16 R44, R168, R138, R44 ;  /* 0x0000008aa82c723c */ /* 0x000fe2000004182c */
[----:B------:R-:W2:Y:S07]  /*1b550*/  LDSM.16.M88.4 R136, [R215+0x8000] ;  /* 0x00800000d788783b */ /* 0x000eae0000000200 */
[C---:B------:R-:W-:Y:S08]  /*1b560*/  HMMA.16816.F32.BF16 R32, R160.reuse, R60, R32 ;  /* 0x0000003ca020723c */ /* 0x040ff00000041820 */
[C---:B------:R-:W-:Y:S01]  /*1b570*/  HMMA.16816.F32.BF16 R28, R160.reuse, R62, R28 ;  /* 0x0000003ea01c723c */ /* 0x040fe2000004181c */
[----:B------:R-:W-:Y:S07]  /*1b580*/  LDSM.16.M88.4 R60, [R200] ;  /* 0x00000000c83c783b */ /* 0x000fee0000000200 */
[C---:B------:R-:W-:Y:S08]  /*1b590*/  HMMA.16816.F32.BF16 R156, R160.reuse, R172, R156 ;  /* 0x000000aca09c723c */ /* 0x040ff0000004189c */
[C---:B------:R-:W-:Y:S08]  /*1b5a0*/  HMMA.16816.F32.BF16 R152, R160.reuse, R174, R152 ;  /* 0x000000aea098723c */ /* 0x040ff00000041898 */
[C---:B------:R-:W-:Y:S08]  /*1b5b0*/  HMMA.16816.F32.BF16 R148, R160.reuse, R164, R148 ;  /* 0x000000a4a094723c */ /* 0x040ff00000041894 */
[----:B------:R-:W-:Y:S01]  /*1b5c0*/  HMMA.16816.F32.BF16 R144, R160, R166, R144 ;  /* 0x000000a6a090723c */ /* 0x000fe20000041890 */
[----:B------:R-:W4:Y:S04]  /*1b5d0*/  LDSM.16.M88.4 R160, [R196] ;  /* 0x00000000c4a0783b */ /* 0x000f280000000200 */
[----:B------:R-:W-:Y:S03]  /*1b5e0*/  LDSM.16.M88.4 R164, [R197] ;  /* 0x00000000c5a4783b */ /* 0x000fe60000000200 */
[C---:B---3--:R-:W-:Y:S08]  /*1b5f0*/  HMMA.16816.F32.BF16 R24, R168.reuse, R8, R24 ;  /* 0x00000008a818723c */ /* 0x048ff00000041818 */
[C---:B------:R-:W-:Y:S01]  /*1b600*/  HMMA.16816.F32.BF16 R20, R168.reuse, R10, R20 ;  /* 0x0000000aa814723c */ /* 0x040fe20000041814 */
[----:B------:R-:W-:Y:S07]  /*1b610*/  LDSM.16.M88.4 R8, [R217+0x2000] ;  /* 0x00200000d908783b */ /* 0x000fee0000000200 */
[C---:B-1----:R-:W-:Y:S08]  /*1b620*/  HMMA.16816.F32.BF16 R16, R168.reuse, R4, R16 ;  /* 0x00000004a810723c */ /* 0x042ff00000041810 */
[C---:B------:R-:W-:Y:S01]  /*1b630*/  HMMA.16816.F32.BF16 R12, R168.reuse, R6, R12 ;  /* 0x00000006a80c723c */ /* 0x040fe2000004180c */
[----:B------:R-:W1:Y:S07]  /*1b640*/  LDSM.16.M88.4 R4, [R204+0x4000] ;  /* 0x00400000cc04783b */ /* 0x000e6e0000000200 */
[C---:B-----5:R-:W-:Y:S08]  /*1b650*/  HMMA.16816.F32.BF16 R40, R168.reuse, R64, R40 ;  /* 0x00000040a828723c */ /* 0x060ff00000041828 */
[----:B------:R-:W-:Y:S01]  /*1b660*/  HMMA.16816.F32.BF16 R36, R168, R66, R36 ;  /* 0x00000042a824723c */ /* 0x000fe20000041824 */
[----:B------:R-:W3:Y:S07]  /*1b670*/  LDSM.16.M88.4 R64, [R215+0x8800] ;  /* 0x00880000d740783b */ /* 0x000eee0000000200 */
[----:B--2---:R-:W-:Y:S08]  /*1b680*/  HMMA.16816.F32.BF16 R56, R140, R136, R56 ;  /* 0x000000888c38723c */ /* 0x004ff00000041838 */
[C---:B----4-:R-:W-:Y:S08]  /*1b690*/  HMMA.16816.F32.BF16 R148, R168.reuse, R160, R148 ;  /* 0x000000a0a894723c */ /* 0x050ff00000041894 */
[C---:B------:R-:W-:Y:S01]  /*1b6a0*/  HMMA.16816.F32.BF16 R144, R168.reuse, R162, R144 ;  /* 0x000000a2a890723c */ /* 0x040fe20000041890 */
[----:B------:R-:W2:Y:S07]  /*1b6b0*/  LDSM.16.M88.4 R160, [R204+0x4800] ;  /* 0x00480000cca0783b */ /* 0x000eae0000000200 */
[C---:B------:R-:W-:Y:S08]  /*1b6c0*/  HMMA.16816.F32.BF16 R32, R168.reuse, R60, R32 ;  /* 0x0000003ca820723c */ /* 0x040ff00000041820 */
[----:B------:R-:W-:Y:S01]  /*1b6d0*/  HMMA.16816.F32.BF16 R28, R168, R62, R28 ;  /* 0x0000003ea81c723c */ /* 0x000fe2000004181c */
[----:B------:R-:W4:Y:S07]  /*1b6e0*/  LDSM.16.M88.4 R60, [R215+0x9000] ;  /* 0x00900000d73c783b */ /* 0x000f2e0000000200 */
[----:B------:R-:W-:Y:S01]  /*1b6f0*/  HMMA.16816.F32.BF16 R52, R140, R138, R52 ;  /* 0x0000008a8c34723c */ /* 0x000fe20000041834 */
[----:B------:R-:W-:Y:S07]  /*1b700*/  LDSM.16.M88.4 R136, [R215+0x9800] ;  /* 0x00980000d788783b */ /* 0x000fee0000000200 */
[----:B-1----:R-:W-:Y:S07]  /*1b710*/  HMMA.16816.F32.BF16 R56, R8, R4, R56 ;  /* 0x000000040838723c */ /* 0x002fee0000041838 */
[----:B------:R-:W-:Y:S01]  /*1b720*/  LOP3.LUT R5, R2, 0x6, RZ, 0xc0, !PT ;  /* 0x0000000602057812 */ /* 0x000fe200078ec0ff */
[----:B---3--:R-:W-:Y:S04]  /*1b730*/  HMMA.16816.F32.BF16 R48, R140, R64, R48 ;  /* 0x000000408c30723c */ /* 0x008fe80000041830 */
[----:B------:R-:W-:-:S04]  /*1b740*/  IMAD R2, R238, 0x80, R5 ;  /* 0x00000080ee027824 */ /* 0x000fc800078e0205 */
[----:B------:R-:W-:Y:S01]  /*1b750*/  HMMA.16816.F32.BF16 R52, R8, R6, R52 ;  /* 0x000000060834723c */ /* 0x000fe20000041834 */
[C---:B------:R-:W-:Y:S01]  /*1b760*/  IADD3 R64, R2.reuse, 0x1, RZ ;  /* 0x0000000102407810 */ /* 0x040fe20007ffe0ff */
[----:B------:R-:W1:Y:S01]  /*1b770*/  LDSM.16.M88.4 R4, [R215+0xa000] ;  /* 0x00a00000d704783b */ /* 0x000e620000000200 */
[----:B------:R-:W-:Y:S02]  /*1b780*/  IADD3 R135, R2, 0x9, RZ ;  /* 0x0000000902877810 */ /* 0x000fe40007ffe0ff */
[----:B------:R-:W3:Y:S01]  /*1b790*/  I2F R65, R64 ;  /* 0x0000004000417306 */ /* 0x000ee20000201400 */
[CC--:B------:R-:W-:Y:S02]  /*1b7a0*/  ISETP.GE.AND P3, PT, R64.reuse, R3.reuse, PT ;  /* 0x000000034000720c */ /* 0x0c0fe40003f66270 */
[----:B------:R-:W-:Y:S01]  /*1b7b0*/  HMMA.16816.F32.BF16 R44, R140, R66, R44 ;  /* 0x000000428c2c723c */ /* 0x000fe2000004182c */
[----:B------:R-:W-:Y:S02]  /*1b7c0*/  ISETP.GE.AND P1, PT, R64, R134, PT ;  /* 0x000000864000720c */ /* 0x000fe40003f26270 */
[----:B------:R-:W-:-:S02]  /*1b7d0*/  ISETP.GE.AND P4, PT, R135, R3, PT ;  /* 0x000000038700720c */ /* 0x000fc40003f86270 */
[----:B------:R-:W5:Y:S02]  /*1b7e0*/  I2F R64, R135 ;  /* 0x0000008700407306 */ /* 0x000f640000201400 */
[----:B------:R-:W-:Y:S01]  /*1b7f0*/  IADD3 R66, R2, 0x8, RZ ;  /* 0x0000000802427810 */ /* 0x000fe20007ffe0ff */
[----:B--2---:R-:W-:Y:S03]  /*1b800*/  HMMA.16816.F32.BF16 R48, R8, R160, R48 ;  /* 0x000000a00830723c */ /* 0x004fe60000041830 */
[----:B------:R-:W-:Y:S01]  /*1b810*/  ISETP.GE.AND P5, PT, R66, R3, PT ;  /* 0x000000034200720c */ /* 0x000fe20003fa6270 */
[CC--:B---3--:R-:W-:Y:S01]  /*1b820*/  FFMA.FTZ R57, R0.reuse, R65.reuse, R57 ;  /* 0x0000004100397223 */ /* 0x0c8fe20000010039 */
[----:B------:R2:W3:Y:S01]  /*1b830*/  I2F R67, R66 ;  /* 0x0000004200437306 */ /* 0x0004e20000201400 */
[----:B------:R-:W-:Y:S02]  /*1b840*/  FFMA.FTZ R59, R0, R65, R59 ;  /* 0x00000041003b7223 */ /* 0x000fe4000001003b */
[----:B----4-:R-:W-:Y:S01]  /*1b850*/  HMMA.16816.F32.BF16 R40, R140, R60, R40 ;  /* 0x0000003c8c28723c */ /* 0x010fe20000041828 */
[----:B------:R-:W-:-:S02]  /*1b860*/  IADD3 R65, R2, 0x10, RZ ;  /* 0x0000001002417810 */ /* 0x000fc40007ffe0ff */
[----:B------:R-:W-:Y:S02]  /*1b870*/  FSEL R185, R57, -INF , !P3 ;  /* 0xff80000039b97808 */ /* 0x000fe40005800000 */
[----:B------:R-:W-:Y:S01]  /*1b880*/  ISETP.GE.AND P6, PT, R66, R134, PT ;  /* 0x000000864200720c */ /* 0x000fe20003fc6270 */
[----:B------:R-:W4:Y:S01]  /*1b890*/  I2F R57, R65 ;  /* 0x0000004100397306 */ /* 0x000f220000201400 */
[----:B------:R-:W-:Y:S01]  /*1b8a0*/  FSEL R188, R59, -INF , !P1 ;  /* 0xff8000003bbc7808 */ /* 0x000fe20004800000 */
[----:B------:R-:W-:Y:S01]  /*1b8b0*/  HMMA.16816.F32.BF16 R36, R140, R62, R36 ;  /* 0x0000003e8c24723c */ /* 0x000fe20000041824 */
[----:B------:R-:W1:Y:S01]  /*1b8c0*/  LDSM.16.M88.4 R60, [R204+0x5000] ;  /* 0x00500000cc3c783b */ /* 0x000e620000000200 */
[----:B------:R-:W-:Y:S01]  /*1b8d0*/  ISETP.GE.AND P1, PT, R65, R3, PT ;  /* 0x000000034100720c */ /* 0x000fe20003f26270 */
[C---:B-----5:R-:W-:Y:S01]  /*1b8e0*/  FFMA.FTZ R53, R0.reuse, R64, R53 ;  /* 0x0000004000357223 */ /* 0x060fe20000010035 */
[----:B------:R-:W-:Y:S01]  /*1b8f0*/  ISETP.GE.AND P3, PT, R135, R134, PT ;  /* 0x000000868700720c */ /* 0x000fe20003f66270 */
[----:B------:R-:W-:Y:S01]  /*1b900*/  FFMA.FTZ R190, R0, R64, R55 ;  /* 0x0000004000be7223 */ /* 0x000fe20000010037 */
[----:B--2---:R-:W-:Y:S01]  /*1b910*/  IADD3 R66, R2, 0x11, RZ ;  /* 0x0000001102427810 */ /* 0x004fe20007ffe0ff */
[CC--:B---3--:R-:W-:Y:S01]  /*1b920*/  FFMA.FTZ R52, R0.reuse, R67.reuse, R52 ;  /* 0x0000004300347223 */ /* 0x0c8fe20000010034 */
[----:B------:R-:W-:Y:S01]  /*1b930*/  HMMA.16816.F32.BF16 R44, R8, R162, R44 ;  /* 0x000000a2082c723c */ /* 0x000fe2000004182c */
[----:B------:R-:W-:Y:S01]  /*1b940*/  FFMA.FTZ R54, R0, R67, R54 ;  /* 0x0000004300367223 */ /* 0x000fe20000010036 */
[----:B------:R-:W2:Y:S01]  /*1b950*/  I2F R59, R66 ;  /* 0x00000042003b7306 */ /* 0x000ea20000201400 */
[----:B------:R-:W-:-:S02]  /*1b960*/  IADD3 R135, R2, 0x18, RZ ;  /* 0x0000001802877810 */ /* 0x000fc40007ffe0ff */
[----:B------:R-:W-:Y:S01]  /*1b970*/  FSEL R186, R52, -INF , !P5 ;  /* 0xff80000034ba7808 */ /* 0x000fe20006800000 */
[-C--:B----4-:R-:W-:Y:S01]  /*1b980*/  FFMA.FTZ R48, R0, R57.reuse, R48 ;  /* 0x0000003900307223 */ /* 0x090fe20000010030 */
[----:B------:R-:W-:Y:S01]  /*1b990*/  FSEL R189, R54, -INF , !P6 ;  /* 0xff80000036bd7808 */ /* 0x000fe20007000000 */
[C---:B-1----:R-:W-:Y:S01]  /*1b9a0*/  HMMA.16816.F32.BF16 R24, R140.reuse, R4, R24 ;  /* 0x000000048c18723c */ /* 0x042fe20000041818 */
[----:B------:R-:W-:Y:S01]  /*1b9b0*/  FSEL R187, R53, -INF , !P4 ;  /* 0xff80000035bb7808 */ /* 0x000fe20006000000 */
[----:B------:R-:W1:Y:S01]  /*1b9c0*/  I2F R5, R135 ;  /* 0x0000008700057306 */ /* 0x000e620000201400 */
[----:B------:R-:W-:Y:S01]  /*1b9d0*/  FSEL R184, R48, -INF , !P1 ;  /* 0xff80000030b87808 */ /* 0x000fe20004800000 */
[----:B------:R-:W-:Y:S01]  /*1b9e0*/  FFMA.FTZ R57, R0, R57, R50 ;  /* 0x0000003900397223 */ /* 0x000fe20000010032 */
[----:B------:R-:W-:Y:S01]  /*1b9f0*/  IADD3 R48, R2, 0x19, RZ ;  /* 0x0000001902307810 */ /* 0x000fe20007ffe0ff */
[----:B------:R-:W-:Y:S01]  /*1ba00*/  LDSM.16.M88.4 R52, [R215+0xa800] ;  /* 0x00a80000d734783b */ /* 0x000fe20000000200 */
[-C--:B------:R-:W-:Y:S01]  /*1ba10*/  ISETP.GE.AND P5, PT, R65, R134.reuse, PT ;  /* 0x000000864100720c */ /* 0x080fe20003fa6270 */
[----:B------:R-:W-:Y:S01]  /*1ba20*/  HMMA.16816.F32.BF16 R32, R140, R136, R32 ;  /* 0x000000888c20723c */ /* 0x000fe20000041820 */
[C---:B------:R-:W-:Y:S01]  /*1ba30*/  ISETP.GE.AND P6, PT, R66.reuse, R3, PT ;  /* 0x000000034200720c */ /* 0x040fe20003fc6270 */
[----:B------:R-:W3:Y:S01]  /*1ba40*/  I2F R4, R48 ;  /* 0x0000003000047306 */ /* 0x000ee20000201400 */
[----:B------:R-:W-:Y:S01]  /*1ba50*/  ISETP.GE.AND P4, PT, R66, R134, PT ;  /* 0x000000864200720c */ /* 0x000fe20003f86270 */
[----:B--2---:R-:W-:Y:S01]  /*1ba60*/  FFMA.FTZ R49, R0, R59, R49 ;  /* 0x0000003b00317223 */ /* 0x004fe20000010031 */
[----:B------:R-:W2:Y:S01]  /*1ba70*/  LDSM.16.M88.4 R64, [R204+0x5800] ;  /* 0x00580000cc40783b */ /* 0x000ea20000000200 */
[----:B------:R-:W-:-:S02]  /*1ba80*/  FSEL R190, R190, -INF , !P3 ;  /* 0xff800000bebe7808 */ /* 0x000fc40005800000 */
[----:B------:R-:W-:Y:S01]  /*1ba90*/  ISETP.GE.AND P3, PT, R135, R3, PT ;  /* 0x000000038700720c */ /* 0x000fe20003f66270 */
[----:B------:R-:W-:Y:S01]  /*1baa0*/  HMMA.16816.F32.BF16 R20, R140, R6, R20 ;  /* 0x000000068c14723c */ /* 0x000fe20000041814 */
[----:B------:R-:W-:Y:S01]  /*1bab0*/  FSEL R181, R49, -INF , !P6 ;  /* 0xff80000031b57808 */ /* 0x000fe20007000000 */
[-C--:B-1----:R-:W-:Y:S01]  /*1bac0*/  FFMA.FTZ R44, R0, R5.reuse, R44 ;  /* 0x00000005002c7223 */ /* 0x082fe2000001002c */
[----:B------:R-:W-:Y:S01]  /*1bad0*/  IADD3 R49, R2, 0x20, RZ ;  /* 0x0000002002317810 */ /* 0x000fe20007ffe0ff */
[----:B------:R-:W-:Y:S01]  /*1bae0*/  FFMA.FTZ R46, R0, R5, R46 ;  /* 0x00000005002e7223 */ /* 0x000fe2000001002e */
[----:B------:R-:W-:Y:S02]  /*1baf0*/  FSEL R57, R57, -INF , !P5 ;  /* 0xff80000039397808 */ /* 0x000fe40006800000 */
[----:B------:R-:W-:Y:S01]  /*1bb00*/  FSEL R183, R44, -INF , !P3 ;  /* 0xff8000002cb77808 */ /* 0x000fe20005800000 */
[----:B------:R-:W-:Y:S01]  /*1bb10*/  HMMA.16816.F32.BF16 R40, R8, R60, R40 ;  /* 0x0000003c0828723c */ /* 0x000fe20000041828 */
[-C--:B---3--:R-:W-:Y:S01]  /*1bb20*/  FFMA.FTZ R45, R0, R4.reuse, R45 ;  /* 0x00000004002d7223 */ /* 0x088fe2000001002d */
[----:B------:R-:W-:Y:S01]  /*1bb30*/  IADD3 R44, R2, 0x21, RZ ;  /* 0x00000021022c7810 */ /* 0x000fe20007ffe0ff */
[----:B------:R-:W-:Y:S01]  /*1bb40*/  FFMA.FTZ R47, R0, R4, R47 ;  /* 0x00000004002f7223 */ /* 0x000fe2000001002f */
[-C--:B------:R-:W-:Y:S01]  /*1bb50*/  ISETP.GE.AND P1, PT, R135, R134.reuse, PT ;  /* 0x000000868700720c */ /* 0x080fe20003f26270 */
[----:B------:R-:W1:Y:S01]  /*1bb60*/  LDSM.16.M88.4 R4, [R215+0xb000] ;  /* 0x00b00000d704783b */ /* 0x000e620000000200 */
[----:B------:R-:W-:Y:S01]  /*1bb70*/  ISETP.GE.AND P5, PT, R48, R3, PT ;  /* 0x000000033000720c */ /* 0x000fe20003fa6270 */
[----:B------:R-:W-:Y:S01]  /*1bb80*/  FFMA.FTZ R60, R0, R59, R51 ;  /* 0x0000003b003c7223 */ /* 0x000fe20000010033 */
[----:B------:R-:W-:Y:S01]  /*1bb90*/  ISETP.GE.AND P6, PT, R48, R134, PT ;  /* 0x000000863000720c */ /* 0x000fe20003fc6270 */
[----:B------:R-:W3:Y:S01]  /*1bba0*/  I2F R51, R49 ;  /* 0x0000003100337306 */ /* 0x000ee20000201400 */
[----:B------:R-:W-:Y:S01]  /*1bbb0*/  HMMA.16816.F32.BF16 R28, R140, R138, R28 ;  /* 0x0000008a8c1c723c */ /* 0x000fe2000004181c */
[----:B------:R-:W-:-:S02]  /*1bbc0*/  FSEL R59, R46, -INF , !P1 ;  /* 0xff8000002e3b7808 */ /* 0x000fc40004800000 */
[----:B------:R-:W-:Y:S02]  /*1bbd0*/  FSEL R182, R45, -INF , !P5 ;  /* 0xff8000002db67808 */ /* 0x000fe40006800000 */
[CC--:B------:R-:W-:Y:S02]  /*1bbe0*/  ISETP.GE.AND P1, PT, R44.reuse, R3.reuse, PT ;  /* 0x000000032c00720c */ /* 0x0c0fe40003f26270 */
[----:B------:R4:W5:Y:S01]  /*1bbf0*/  I2F R48, R44 ;  /* 0x0000002c00307306 */ /* 0x0009620000201400 */
[----:B------:R-:W-:Y:S01]  /*1bc00*/  ISETP.GE.AND P5, PT, R44, R134, PT ;  /* 0x000000862c00720c */ /* 0x000fe20003fa6270 */
[----:B------:R-:W-:Y:S01]  /*1bc10*/  HMMA.16816.F32.BF16 R156, R168, R164, R156 ;  /* 0x000000a4a89c723c */ /* 0x000fe2000004189c */
[----:B------:R-:W-:Y:S02]  /*1bc20*/  FSEL R180, R47, -INF , !P6 ;  /* 0xff8000002fb47808 */ /* 0x000fe40007000000 */
[----:B------:R-:W-:Y:S02]  /*1bc30*/  FSEL R60, R60, -INF , !P4 ;  /* 0xff8000003c3c7808 */ /* 0x000fe40006000000 */
[----:B------:R-:W-:Y:S01]  /*1bc40*/  ISETP.GE.AND P4, PT, R49, R3, PT ;  /* 0x000000033100720c */ /* 0x000fe20003f86270 */
[-C--:B---3--:R-:W-:Y:S01]  /*1bc50*/  FFMA.FTZ R40, R0, R51.reuse, R40 ;  /* 0x0000003300287223 */ /* 0x088fe20000010028 */
[----:B------:R-:W-:Y:S01]  /*1bc60*/  IADD3 R50, R2, 0x28, RZ ;  /* 0x0000002802327810 */ /* 0x000fe20007ffe0ff */
[----:B------:R-:W-:Y:S01]  /*1bc70*/  HMMA.16816.F32.BF16 R36, R8, R62, R36 ;  /* 0x0000003e0824723c */ /* 0x000fe20000041824 */
[----:B------:R-:W-:Y:S01]  /*1bc80*/  FFMA.FTZ R135, R0, R51, R42 ;  /* 0x0000003300877223 */ /* 0x000fe2000001002a */
[----:B------:R-:W-:-:S02]  /*1bc90*/  IADD3 R42, R2, 0x29, RZ ;  /* 0x00000029022a7810 */ /* 0x000fc40007ffe0ff */
[----:B------:R-:W-:Y:S01]  /*1bca0*/  ISETP.GE.AND P3, PT, R49, R134, PT ;  /* 0x000000863100720c */ /* 0x000fe20003f66270 */
[----:B----4-:R-:W3:Y:S01]  /*1bcb0*/  LDSM.16.M88.4 R44, [R204+0x6000] ;  /* 0x00600000cc2c783b */ /* 0x010ee20000000200 */
[----:B------:R-:W-:Y:S02]  /*1bcc0*/  FSEL R136, R40, -INF , !P4 ;  /* 0xff80000028887808 */ /* 0x000fe40006000000 */
[----:B--2---:R-:W-:Y:S01]  /*1bcd0*/  HMMA.16816.F32.BF16 R32, R8, R64, R32 ;  /* 0x000000400820723c */ /* 0x004fe20000041820 */
[CC--:B-----5:R-:W-:Y:S01]  /*1bce0*/  FFMA.FTZ R41, R0.reuse, R48.reuse, R41 ;  /* 0x0000003000297223 */ /* 0x0e0fe20000010029 */
[----:B------:R2:W4:Y:S01]  /*1bcf0*/  I2F R49, R50 ;  /* 0x0000003200317306 */ /* 0x0005220000201400 */
[----:B------:R-:W-:Y:S01]  /*1bd00*/  FFMA.FTZ R178, R0, R48, R43 ;  /* 0x0000003000b27223 */ /* 0x000fe2000001002b */
[----:B------:R-:W-:Y:S02]  /*1bd10*/  IADD3 R43, R2, 0x30, RZ ;  /* 0x00000030022b7810 */ /* 0x000fe40007ffe0ff */
[----:B------:R-:W-:-:S02]  /*1bd20*/  FSEL R137, R41, -INF , !P1 ;  /* 0xff80000029897808 */ /* 0x000fc40004800000 */
[----:B------:R-:W-:Y:S01]  /*1bd30*/  FSEL R135, R135, -INF , !P3 ;  /* 0xff80000087877808 */ /* 0x000fe20005800000 */
[----:B------:R-:W-:Y:S01]  /*1bd40*/  HMMA.16816.F32.BF16 R28, R8, R66, R28 ;  /* 0x00000042081c723c */ /* 0x000fe2000004181c */
[----:B------:R5:W1:Y:S01]  /*1bd50*/  I2F R40, R42 ;  /* 0x0000002a00287306 */ /* 0x000a620000201400 */
[CC--:B------:R-:W-:Y:S02]  /*1bd60*/  ISETP.GE.AND P3, PT, R42.reuse, R3.reuse, PT ;  /* 0x000000032a00720c */ /* 0x0c0fe40003f66270 */
[-C--:B------:R-:W-:Y:S02]  /*1bd70*/  ISETP.GE.AND P1, PT, R42, R134.reuse, PT ;  /* 0x000000862a00720c */ /* 0x080fe40003f26270 */
[C---:B------:R-:W-:Y:S02]  /*1bd80*/  ISETP.GE.AND P6, PT, R50.reuse, R3, PT ;  /* 0x000000033200720c */ /* 0x040fe40003fc6270 */
[----:B------:R-:W-:Y:S01]  /*1bd90*/  ISETP.GE.AND P4, PT, R50, R134, PT ;  /* 0x000000863200720c */ /* 0x000fe20003f86270 */
[----:B------:R-:W3:Y:S01]  /*1bda0*/  I2F R41, R43 ;  /* 0x0000002b00297306 */ /* 0x000ee20000201400 */
[----:B--2---:R-:W-:Y:S01]  /*1bdb0*/  IADD3 R50, R2, 0x38, RZ ;  /* 0x0000003802327810 */ /* 0x004fe20007ffe0ff */
[----:B------:R-:W-:Y:S01]  /*1bdc0*/  HMMA.16816.F32.BF16 R152, R168, R166, R152 ;  /* 0x000000a6a898723c */ /* 0x000fe20000041898 */
[-C--:B----4-:R-:W-:Y:S01]  /*1bdd0*/  FFMA.FTZ R36, R0, R49.reuse, R36 ;  /* 0x0000003100247223 */ /* 0x090fe20000010024 */
[----:B------:R-:W-:Y:S01]  /*1bde0*/  FSEL R178, R178, -INF , !P5 ;  /* 0xff800000b2b27808 */ /* 0x000fe20006800000 */
[----:B------:R-:W-:Y:S01]  /*1bdf0*/  FFMA.FTZ R38, R0, R49, R38 ;  /* 0x0000003100267223 */ /* 0x000fe20000010026 */
[----:B------:R-:W-:-:S02]  /*1be00*/  ISETP.GE.AND P5, PT, R43, R3, PT ;  /* 0x000000032b00720c */ /* 0x000fc40003fa6270 */
[----:B-----5:R-:W-:Y:S01]  /*1be10*/  IADD3 R42, R2, 0x31, RZ ;  /* 0x00000031022a7810 */ /* 0x020fe20007ffe0ff */
[-C--:B-1----:R-:W-:Y:S01]  /*1be20*/  FFMA.FTZ R37, R0, R40.reuse, R37 ;  /* 0x0000002800257223 */ /* 0x082fe20000010025 */
[----:B------:R-:W-:Y:S01]  /*1be30*/  HMMA.16816.F32.BF16 R156, R140, R4, R156 ;  /* 0x000000048c9c723c */ /* 0x000fe2000004189c */
[----:B------:R-:W1:Y:S01]  /*1be40*/  I2F R5, R50 ;  /* 0x0000003200057306 */ /* 0x000e620000201400 */
[----:B------:R-:W-:Y:S01]  /*1be50*/  FSEL R138, R36, -INF , !P6 ;  /* 0xff800000248a7808 */ /* 0x000fe20007000000 */
[----:B------:R-:W-:Y:S01]  /*1be60*/  FFMA.FTZ R51, R0, R40, R39 ;  /* 0x0000002800337223 */ /* 0x000fe20000010027 */
[----:B------:R-:W-:Y:S02]  /*1be70*/  FSEL R179, R38, -INF , !P4 ;  /* 0xff80000026b37808 */ /* 0x000fe40006000000 */
[----:B------:R-:W-:Y:S01]  /*1be80*/  FSEL R139, R37, -INF , !P3 ;  /* 0xff800000258b7808 */ /* 0x000fe20005800000 */
[----:B---3--:R-:W-:Y:S01]  /*1be90*/  FFMA.FTZ R32, R0, R41, R32 ;  /* 0x0000002900207223 */ /* 0x008fe20000010020 */
[-C--:B------:R-:W-:Y:S01]  /*1bea0*/  ISETP.GE.AND P6, PT, R43, R134.reuse, PT ;  /* 0x000000862b00720c */ /* 0x080fe20003fc6270 */
[----:B------:R2:W3:Y:S01]  /*1beb0*/  I2F R48, R42 ;  /* 0x0000002a00307306 */ /* 0x0004e20000201400 */
[----:B------:R-:W-:Y:S01]  /*1bec0*/  ISETP.GE.AND P4, PT, R42, R3, PT ;  /* 0x000000032a00720c */ /* 0x000fe20003f86270 */
[----:B------:R-:W-:Y:S01]  /*1bed0*/  FFMA.FTZ R49, R0, R41, R34 ;  /* 0x0000002900317223 */ /* 0x000fe20000010022 */
[----:B------:R-:W-:Y:S01]  /*1bee0*/  ISETP.GE.AND P3, PT, R42, R134, PT ;  /* 0x000000862a00720c */ /* 0x000fe20003f66270 */
[----:B------:R-:W-:Y:S01]  /*1bef0*/  HMMA.16816.F32.BF16 R24, R8, R44, R24 ;  /* 0x0000002c0818723c */ /* 0x000fe20000041818 */
[----:B------:R-:W-:Y:S01]  /*1bf00*/  IADD3 R34, R2, 0x39, RZ ;  /* 0x0000003902227810 */ /* 0x000fe20007ffe0ff */
[----:B------:R-:W4:Y:S01]  /*1bf10*/  LDSM.16.M88.4 R36, [R215+0xb800] ;  /* 0x00b80000d724783b */ /* 0x000f220000000200 */
[----:B------:R-:W-:Y:S01]  /*1bf20*/  FSEL R162, R32, -INF , !P5 ;  /* 0xff80000020a27808 */ /* 0x000fe20006800000 */
[----:B-1----:R-:W-:Y:S01]  /*1bf30*/  FFMA.FTZ R175, R0, R5, R28 ;  /* 0x0000000500af7223 */ /* 0x002fe2000001001c */
[----:B------:R-:W1:Y:S01]  /*1bf40*/  I2F R32, R34 ;  /* 0x0000002200207306 */ /* 0x000e620000201400 */
[----:B------:R-:W-:-:S02]  /*1bf50*/  IADD3 R4, R2, 0x40, RZ ;  /* 0x0000004002047810 */ /* 0x000fc40007ffe0ff */
[----:B------:R-:W-:Y:S01]  /*1bf60*/  FSEL R51, R51, -INF , !P1 ;  /* 0xff80000033337808 */ /* 0x000fe20004800000 */
[C---:B------:R-:W-:Y:S01]  /*1bf70*/  HMMA.16816.F32.BF16 R16, R140.reuse, R52, R16 ;  /* 0x000000348c10723c */ /* 0x040fe20000041810 */
[----:B------:R-:W-:Y:S01]  /*1bf80*/  ISETP.GE.AND P1, PT, R50, R3, PT ;  /* 0x000000033200720c */ /* 0x000fe20003f26270 */
[----:B--2---:R-:W2:Y:S01]  /*1bf90*/  LDSM.16.M88.4 R40, [R204+0x6800] ;  /* 0x00680000cc28783b */ /* 0x004ea20000000200 */
[----:B---3--:R-:W-:Y:S01]  /*1bfa0*/  FFMA.FTZ R33, R0, R48, R33 ;  /* 0x0000003000217223 */ /* 0x008fe20000010021 */
[----:B------:R-:W-:Y:S01]  /*1bfb0*/  ISETP.GE.AND P5, PT, R50, R134, PT ;  /* 0x000000863200720c */ /* 0x000fe20003fa6270 */
[C---:B------:R-:W-:Y:S01]  /*1bfc0*/  FFMA.FTZ R48, R0.reuse, R48, R35 ;  /* 0x0000003000307223 */ /* 0x040fe20000010023 */
[----:B------:R-:W-:Y:S02]  /*1bfd0*/  FSEL R175, R175, -INF , !P1 ;  /* 0xff800000afaf7808 */ /* 0x000fe40004800000 */
[----:B------:R-:W-:Y:S01]  /*1bfe0*/  HMMA.16816.F32.BF16 R152, R140, R6, R152 ;  /* 0x000000068c98723c */ /* 0x000fe20000041898 */
[----:B------:R-:W-:Y:S01]  /*1bff0*/  FSEL R163, R33, -INF , !P4 ;  /* 0xff80000021a37808 */ /* 0x000fe20006000000 */
[----:B------:R-:W-:Y:S01]  /*1c000*/  FFMA.FTZ R50, R0, R5, R30 ;  /* 0x0000000500327223 */ /* 0x000fe2000001001e */
[----:B------:R3:W5:Y:S01]  /*1c010*/  I2F R33, R4 ;  /* 0x0000000400217306 */ /* 0x0007620000201400 */
[----:B------:R-:W-:Y:S01]  /*1c020*/  FSEL R48, R48, -INF , !P3 ;  /* 0xff80000030307808 */ /* 0x000fe20005800000 */
[-C--:B-1----:R-:W-:Y:S01]  /*1c030*/  FFMA.FTZ R29, R0, R32.reuse, R29 ;  /* 0x00000020001d7223 */ /* 0x082fe2000001001d */
[----:B------:R-:W-:Y:S01]  /*1c040*/  ISETP.GE.AND P3, PT, R4, R3, PT ;  /* 0x000000030400720c */ /* 0x000fe20003f66270 */
[----:B------:R-:W-:Y:S01]  /*1c050*/  FFMA.FTZ R31, R0, R32, R31 ;  /* 0x00000020001f7223 */ /* 0x000fe2000001001f */
[----:B------:R-:W-:Y:S01]  /*1c060*/  ISETP.GE.AND P1, PT, R4, R134, PT ;  /* 0x000000860400720c */ /* 0x000fe20003f26270 */
[----:B------:R-:W-:Y:S01]  /*1c070*/  HMMA.16816.F32.BF16 R20, R8, R46, R20 ;  /* 0x0000002e0814723c */ /* 0x000fe20000041814 */
[----:B------:R-:W-:-:S02]  /*1c080*/  IADD3 R28, R2, 0x41, RZ ;  /* 0x00000041021c7810 */ /* 0x000fc40007ffe0ff */
[----:B------:R-:W-:Y:S02]  /*1c090*/  FSEL R49, R49, -INF , !P6 ;  /* 0xff80000031317808 */ /* 0x000fe40007000000 */
[C---:B------:R-:W-:Y:S01]  /*1c0a0*/  ISETP.GE.AND P6, PT, R34.reuse, R3, PT ;  /* 0x000000032200720c */ /* 0x040fe20003fc6270 */
[----:B------:R-:W1:Y:S01]  /*1c0b0*/  I2F R30, R28 ;  /* 0x0000001c001e7306 */ /* 0x000e620000201400 */
[-C--:B------:R-:W-:Y:S01]  /*1c0c0*/  ISETP.GE.AND P4, PT, R34, R134.reuse, PT ;  /* 0x000000862200720c */ /* 0x080fe20003f86270 */
[C---:B------:R-:W-:Y:S01]  /*1c0d0*/  HMMA.16816.F32.BF16 R12, R140.reuse, R54, R12 ;  /* 0x000000368c0c723c */ /* 0x040fe2000004180c */
[----:B------:R-:W-:Y:S01]  /*1c0e0*/  IADD3 R34, R2, 0x48, RZ ;  /* 0x0000004802227810 */ /* 0x000fe20007ffe0ff */
[----:B---3--:R-:W3:Y:S01]  /*1c0f0*/  LDSM.16.M88.4 R4, [R204+0x7000] ;  /* 0x00700000cc04783b */ /* 0x008ee20000000200 */
[----:B------:R-:W-:Y:S01]  /*1c100*/  FSEL R166, R29, -INF , !P6 ;  /* 0xff8000001da67808 */ /* 0x000fe20007000000 */
[-C--:B-----5:R-:W-:Y:S01]  /*1c110*/  FFMA.FTZ R165, R0, R33.reuse, R24 ;  /* 0x0000002100a57223 */ /* 0x0a0fe20000010018 */
[----:B------:R-:W-:Y:S01]  /*1c120*/  IADD3 R24, R2, 0x49, RZ ;  /* 0x0000004902187810 */ /* 0x000fe20007ffe0ff */
[----:B------:R-:W5:Y:S01]  /*1c130*/  I2F R29, R34 ;  /* 0x00000022001d7306 */ /* 0x000f620000201400 */
[----:B------:R-:W-:Y:S01]  /*1c140*/  FSEL R50, R50, -INF , !P5 ;  /* 0xff80000032327808 */ /* 0x000fe20006800000 */
[----:B------:R-:W-:Y:S01]  /*1c150*/  FFMA.FTZ R26, R0, R33, R26 ;  /* 0x00000021001a7223 */ /* 0x000fe2000001001a */
[C---:B------:R-:W-:Y:S01]  /*1c160*/  ISETP.GE.AND P5, PT, R28.reuse, R3, PT ;  /* 0x000000031c00720c */ /* 0x040fe20003fa6270 */
[----:B----4-:R-:W-:Y:S01]  /*1c170*/  HMMA.16816.F32.BF16 R148, R140, R36, R148 ;  /* 0x000000248c94723c */ /* 0x010fe20000041894 */
[----:B------:R-:W-:-:S02]  /*1c180*/  ISETP.GE.AND P6, PT, R28, R134, PT ;  /* 0x000000861c00720c */ /* 0x000fc40003fc6270 */
[----:B------:R-:W-:Y:S01]  /*1c190*/  FSEL R171, R31, -INF , !P4 ;  /* 0xff8000001fab7808 */ /* 0x000fe20006000000 */
[----:B------:R-:W4:Y:S01]  /*1c1a0*/  I2F R28, R24 ;  /* 0x00000018001c7306 */ /* 0x000f220000201400 */
[-C--:B-1----:R-:W-:Y:S01]  /*1c1b0*/  FFMA.FTZ R169, R0, R30.reuse, R25 ;  /* 0x0000001e00a97223 */ /* 0x082fe20000010019 */
[----:B------:R-:W-:Y:S01]  /*1c1c0*/  FSEL R172, R26, -INF , !P1 ;  /* 0xff8000001aac7808 */ /* 0x000fe20004800000 */
[----:B------:R-:W-:Y:S01]  /*1c1d0*/  FFMA.FTZ R27, R0, R30, R27 ;  /* 0x0000001e001b7223 */ /* 0x000fe2000001001b */
[C---:B--2---:R-:W-:Y:S01]  /*1c1e0*/  HMMA.16816.F32.BF16 R16, R8.reuse, R40, R16 ;  /* 0x000000280810723c */ /* 0x044fe20000041810 */
[----:B------:R-:W-:Y:S02]  /*1c1f0*/  ISETP.GE.AND P4, PT, R34, R3, PT ;  /* 0x000000032200720c */ /* 0x000fe40003f86270 */
[----:B------:R-:W-:Y:S01]  /*1c200*/  FSEL R169, R169, -INF , !P5 ;  /* 0xff800000a9a97808 */ /* 0x000fe20006800000 */
[----:B-----5:R-:W-:Y:S01]  /*1c210*/  FFMA.FTZ R20, R0, R29, R20 ;  /* 0x0000001d00147223 */ /* 0x020fe20000010014 */
[----:B------:R-:W-:Y:S01]  /*1c220*/  ISETP.GE.AND P1, PT, R24, R3, PT ;  /* 0x000000031800720c */ /* 0x000fe20003f26270 */
[----:B------:R-:W-:Y:S01]  /*1c230*/  FFMA.FTZ R22, R0, R29, R22 ;  /* 0x0000001d00167223 */ /* 0x000fe20000010016 */
[----:B------:R-:W-:Y:S01]  /*1c240*/  ISETP.GE.AND P5, PT, R24, R134, PT ;  /* 0x000000861800720c */ /* 0x000fe20003fa6270 */
[----:B------:R-:W-:Y:S01]  /*1c250*/  HMMA.16816.F32.BF16 R40, R8, R42, R12 ;  /* 0x0000002a0828723c */ /* 0x000fe2000004180c */
[----:B------:R-:W-:Y:S01]  /*1c260*/  IADD3 R25, R2, 0x50, RZ ;  /* 0x0000005002197810 */ /* 0x000fe20007ffe0ff */
[----:B------:R-:W1:Y:S01]  /*1c270*/  LDSM.16.M88.4 R12, [R204+0x7800] ;  /* 0x00780000cc0c783b */ /* 0x000e620000000200 */
[----:B------:R-:W-:Y:S01]  /*1c280*/  FSEL R168, R20, -INF , !P4 ;  /* 0xff80000014a87808 */ /* 0x000fe20006000000 */
[----:B----4-:R-:W-:Y:S01]  /*1c290*/  FFMA.FTZ R167, R0, R28, R21 ;  /* 0x0000001c00a77223 */ /* 0x010fe20000010015 */
[----:B------:R-:W-:Y:S01]  /*1c2a0*/  IADD3 R24, R2, 0x51, RZ ;  /* 0x0000005102187810 */ /* 0x000fe20007ffe0ff */
[----:B------:R-:W2:Y:S01]  /*1c2b0*/  I2F R31, R25 ;  /* 0x00000019001f7306 */ /* 0x000ea20000201400 */
[----:B------:R-:W-:Y:S01]  /*1c2c0*/  FSEL R165, R165, -INF , !P3 ;  /* 0xff800000a5a57808 */ /* 0x000fe20005800000 */
[----:B------:R-:W-:Y:S01]  /*1c2d0*/  HMMA.16816.F32.BF16 R36, R140, R38, R144 ;  /* 0x000000268c24723c */ /* 0x000fe20000041890 */
[----:B------:R-:W-:Y:S01]  /*1c2e0*/  ISETP.GE.AND P3, PT, R34, R134, PT ;  /* 0x000000862200720c */ /* 0x000fe20003f66270 */
[----:B------:R-:W-:Y:S01]  /*1c2f0*/  FFMA.FTZ R23, R0, R28, R23 ;  /* 0x0000001c00177223 */ /* 0x000fe20000010017 */
[----:B------:R-:W-:Y:S01]  /*1c300*/  FSEL R173, R27, -INF , !P6 ;  /* 0xff8000001bad7808 */ /* 0x000fe20007000000 */
[----:B------:R-:W-:-:S04]  /*1c310*/  DEPBAR.LE SB0, 0x0 ;  /* 0x000080000000791a */ /* 0x000fc80000000000 */
[----:B------:R3:W4:Y:S01]  /*1c320*/  I2F R20, R24 ;  /* 0x0000001800147306 */ /* 0x0007220000201400 */
[----:B------:R-:W-:Y:S02]  /*1c330*/  FSEL R174, R22, -INF , !P3 ;  /* 0xff80000016ae7808 */ /* 0x000fe40005800000 */
[----:B------:R-:W-:Y:S02]  /*1c340*/  FSEL R167, R167, -INF , !P1 ;  /* 0xff800000a7a77808 */ /* 0x000fe40004800000 */
[C---:B------:R-:W-:Y:S01]  /*1c350*/  ISETP.GE.AND P6, PT, R25.reuse, R3, PT ;  /* 0x000000031900720c */ /* 0x040fe20003fc6270 */
[----:B--2---:R-:W-:Y:S01]  /*1c360*/  FFMA.FTZ R18, R0, R31, R18 ;  /* 0x0000001f00127223 */ /* 0x004fe20000010012 */
[-C--:B------:R-:W-:Y:S02]  /*1c370*/  ISETP.GE.AND P4, PT, R25, R134.reuse, PT ;  /* 0x000000861900720c */ /* 0x080fe40003f86270 */
[C---:B------:R-:W-:Y:S02]  /*1c380*/  ISETP.GE.AND P3, PT, R24.reuse, R3, PT ;  /* 0x000000031800720c */ /* 0x040fe40003f66270 */
[----:B------:R-:W-:-:S02]  /*1c390*/  ISETP.GE.AND P1, PT, R24, R134, PT ;  /* 0x000000861800720c */ /* 0x000fc40003f26270 */
[----:B------:R-:W-:Y:S02]  /*1c3a0*/  IADD3 R29, R2, 0x58, RZ ;  /* 0x00000058021d7810 */ /* 0x000fe40007ffe0ff */
[----:B------:R-:W-:Y:S01]  /*1c3b0*/  FSEL R164, R18, -INF , !P4 ;  /* 0xff80000012a47808 */ /* 0x000fe20006000000 */
[C---:B---3--:R-:W-:Y:S01]  /*1c3c0*/  HMMA.16816.F32.BF16 R24, R8.reuse, R4, R156 ;  /* 0x000000040818723c */ /* 0x048fe2000004189c */
[----:B------:R-:W2:Y:S01]  /*1c3d0*/  I2F R21, R29 ;  /* 0x0000001d00157306 */ /* 0x000ea20000201400 */
[-C--:B----4-:R-:W-:Y:S01]  /*1c3e0*/  FFMA.FTZ R17, R0, R20.reuse, R17 ;  /* 0x0000001400117223 */ /* 0x090fe20000010011 */
[----:B------:R-:W-:Y:S01]  /*1c3f0*/  IADD3 R28, R2, 0x68, RZ ;  /* 0x00000068021c7810 */ /* 0x000fe20007ffe0ff */
[----:B------:R-:W-:Y:S01]  /*1c400*/  FFMA.FTZ R19, R0, R20, R19 ;  /* 0x0000001400137223 */ /* 0x000fe20000010013 */
[----:B------:R-:W-:Y:S02]  /*1c410*/  FSEL R170, R23, -INF , !P5 ;  /* 0xff80000017aa7808 */ /* 0x000fe40006800000 */
[----:B------:R-:W-:Y:S01]  /*1c420*/  IADD3 R4, R2, 0x59, RZ ;  /* 0x0000005902047810 */ /* 0x000fe20007ffe0ff */
[----:B------:R-:W-:Y:S01]  /*1c430*/  FFMA.FTZ R158, R0, R31, R16 ;  /* 0x0000001f009e7223 */ /* 0x000fe20000010010 */
[----:B------:R-:W-:Y:S01]  /*1c440*/  FSEL R157, R17, -INF , !P3 ;  /* 0xff800000119d7808 */ /* 0x000fe20005800000 */
[----:B-1----:R-:W-:Y:S01]  /*1c450*/  HMMA.16816.F32.BF16 R36, R8, R14, R36 ;  /* 0x0000000e0824723c */ /* 0x002fe20000041824 */
[----:B------:R1:W3:Y:S01]  /*1c460*/  I2F R22, R4 ;  /* 0x0000000400167306 */ /* 0x0002e20000201400 */
[----:B------:R-:W-:-:S02]  /*1c470*/  ISETP.GE.AND P4, PT, R4, R3, PT ;  /* 0x000000030400720c */ /* 0x000fc40003f86270 */
[-C--:B------:R-:W-:Y:S02]  /*1c480*/  ISETP.GE.AND P3, PT, R4, R134.reuse, PT ;  /* 0x000000860400720c */ /* 0x080fe40003f66270 */
[----:B------:R-:W-:Y:S01]  /*1c490*/  FSEL R158, R158, -INF , !P6 ;  /* 0xff8000009e9e7808 */ /* 0x000fe20007000000 */
[C---:B--2---:R-:W-:Y:S01]  /*1c4a0*/  FFMA.FTZ R40, R0.reuse, R21, R40 ;  /* 0x0000001500287223 */ /* 0x044fe20000010028 */
[C---:B------:R-:W-:Y:S01]  /*1c4b0*/  ISETP.GE.AND P5, PT, R29.reuse, R3, PT ;  /* 0x000000031d00720c */ /* 0x040fe20003fa6270 */
[----:B------:R-:W-:Y:S01]  /*1c4c0*/  FFMA.FTZ R42, R0, R21, R42 ;  /* 0x00000015002a7223 */ /* 0x000fe2000001002a */
[----:B------:R-:W-:Y:S01]  /*1c4d0*/  ISETP.GE.AND P6, PT, R29, R134, PT ;  /* 0x000000861d00720c */ /* 0x000fe20003fc6270 */
[----:B------:R-:W-:Y:S01]  /*1c4e0*/  I2F R21, R28 ;  /* 0x0000001c00157306 */ /* 0x000fe20000201400 */
[C---:B------:R-:W-:Y:S02]  /*1c4f0*/  IADD3 R16, R2.reuse, 0x60, RZ ;  /* 0x0000006002107810 */ /* 0x040fe40007ffe0ff */
[----:B------:R-:W-:-:S02]  /*1c500*/  IADD3 R17, R2, 0x61, RZ ;  /* 0x0000006102117810 */ /* 0x000fc40007ffe0ff */
[----:B------:R-:W-:Y:S01]  /*1c510*/  IADD3 R29, R2, 0x69, RZ ;  /* 0x00000069021d7810 */ /* 0x000fe20007ffe0ff */
[----:B-1----:R-:W-:Y:S01]  /*1c520*/  HMMA.16816.F32.BF16 R4, R8, R6, R152 ;  /* 0x000000060804723c */ /* 0x002fe20000041898 */
[-C--:B---3--:R-:W-:Y:S01]  /*1c530*/  FFMA.FTZ R41, R0, R22.reuse, R41 ;  /* 0x0000001600297223 */ /* 0x088fe20000010029 */
[----:B------:R-:W-:Y:S01]  /*1c540*/  FSEL R161, R19, -INF , !P1 ;  /* 0xff80000013a17808 */ /* 0x000fe20004800000 */
[----:B------:R-:W1:Y:S01]  /*1c550*/  I2F R23, R16 ;  /* 0x0000001000177306 */ /* 0x000e620000201400 */
[----:B------:R-:W-:Y:S01]  /*1c560*/  FSEL R160, R42, -INF , !P6 ;  /* 0xff8000002aa07808 */ /* 0x000fe20007000000 */
[----:B------:R-:W-:Y:S01]  /*1c570*/  FFMA.FTZ R43, R0, R22, R43 ;  /* 0x00000016002b7223 */ /* 0x000fe2000001002b */
[----:B------:R-:W-:Y:S02]  /*1c580*/  ISETP.GE.AND P1, PT, R16, R3, PT ;  /* 0x000000031000720c */ /* 0x000fe40003f26270 */
[----:B------:R-:W-:Y:S02]  /*1c590*/  FSEL R154, R40, -INF , !P5 ;  /* 0xff800000289a7808 */ /* 0x000fe40006800000 */
[----:B------:R-:W-:Y:S01]  /*1c5a0*/  FSEL R153, R41, -INF , !P4 ;  /* 0xff80000029997808 */ /* 0x000fe20006000000 */
[----:B------:R2:W3:Y:S01]  /*1c5b0*/  I2F R20, R17 ;  /* 0x0000001100147306 */ /* 0x0004e20000201400 */
[----:B------:R-:W-:-:S02]  /*1c5c0*/  ISETP.GE.AND P5, PT, R16, R134, PT ;  /* 0x000000861000720c */ /* 0x000fc40003fa6270 */
[C---:B------:R-:W-:Y:S02]  /*1c5d0*/  ISETP.GE.AND P6, PT, R17.reuse, R3, PT ;  /* 0x000000031100720c */ /* 0x040fe40003fc6270 */
[----:B------:R-:W-:Y:S02]  /*1c5e0*/  ISETP.GE.AND P4, PT, R17, R134, PT ;  /* 0x000000861100720c */ /* 0x000fe40003f86270 */
[----:B------:R-:W-:Y:S01]  /*1c5f0*/  IADD3 R22, R2, 0x70, RZ ;  /* 0x0000007002167810 */ /* 0x000fe20007ffe0ff */
[CC--:B-1----:R-:W-:Y:S02]  /*1c600*/  FFMA.FTZ R24, R0.reuse, R23.reuse, R24 ;  /* 0x0000001700187223 */ /* 0x0c2fe40000010018 */
[----:B------:R-:W-:-:S03]  /*1c610*/  FFMA.FTZ R26, R0, R23, R26 ;  /* 0x00000017001a7223 */ /* 0x000fc6000001001a */
[-C--:B------:R-:W-:Y:S01]  /*1c620*/  FFMA.FTZ R146, R0, R21.reuse, R6 ;  /* 0x0000001500927223 */ /* 0x080fe20000010006 */
[----:B------:R-:W-:Y:S01]  /*1c630*/  FSEL R145, R24, -INF , !P1 ;  /* 0xff80000018917808 */ /* 0x000fe20004800000 */
[----:B------:R-:W-:Y:S01]  /*1c640*/  FFMA.FTZ R143, R0, R21, R4 ;  /* 0x00000015008f7223 */ /* 0x000fe20000010004 */
[----:B--2---:R-:W-:Y:S01]  /*1c650*/  HMMA.16816.F32.BF16 R16, R8, R12, R148 ;  /* 0x0000000c0810723c */ /* 0x004fe20000041894 */
[----:B------:R-:W1:Y:S01]  /*1c660*/  I2F R12, R29 ;  /* 0x0000001d000c7306 */ /* 0x000e620000201400 */
[----:B------:R-:W-:Y:S01]  /*1c670*/  IADD3 R4, R2, 0x78, RZ ;  /* 0x0000007802047810 */ /* 0x000fe20007ffe0ff */
[----:B---3--:R-:W-:Y:S01]  /*1c680*/  FFMA.FTZ R25, R0, R20, R25 ;  /* 0x0000001400197223 */ /* 0x008fe20000010019 */
[----:B------:R-:W-:Y:S01]  /*1c690*/  ISETP.GE.AND P1, PT, R28, R134, PT ;  /* 0x000000861c00720c */ /* 0x000fe20003f26270 */
[----:B------:R-:W-:Y:S02]  /*1c6a0*/  FFMA.FTZ R27, R0, R20, R27 ;  /* 0x00000014001b7223 */ /* 0x000fe4000001001b */
[----:B------:R-:W-:Y:S01]  /*1c6b0*/  IADD3 R8, R2, 0x71, RZ ;  /* 0x0000007102087810 */ /* 0x000fe20007ffe0ff */
[----:B------:R-:W-:Y:S01]  /*1c6c0*/  IMAD.U32 R9, RZ, RZ, UR5 ;  /* 0x00000005ff097e24 */ /* 0x000fe2000f8e00ff */
[----:B------:R-:W2:Y:S01]  /*1c6d0*/  I2F R13, R22 ;  /* 0x00000016000d7306 */ /* 0x000ea20000201400 */
[----:B------:R-:W-:Y:S01]  /*1c6e0*/  FSEL R151, R43, -INF , !P3 ;  /* 0xff8000002b977808 */ /* 0x000fe20005800000 */
[----:B------:R-:W-:Y:S01]  /*1c6f0*/  IMAD.MOV.U32 R148, RZ, RZ, R176 ;  /* 0x000000ffff947224 */ /* 0x000fe200078e00b0 */
[----:B------:R-:W-:Y:S01]  /*1c700*/  ISETP.GE.AND P3, PT, R28, R3, PT ;  /* 0x000000031c00720c */ /* 0x000fe20003f66270 */
[----:B------:R-:W-:Y:S01]  /*1c710*/  IMAD.MOV.U32 R149, RZ, RZ, R177 ;  /* 0x000000ffff957224 */ /* 0x000fe200078e00b1 */
[----:B------:R-:W-:-:S02]  /*1c720*/  FSEL R144, R25, -INF , !P6 ;  /* 0xff80000019907808 */ /* 0x000fc40007000000 */
[----:B------:R-:W-:Y:S01]  /*1c730*/  FSEL R143, R143, -INF , !P3 ;  /* 0xff8000008f8f7808 */ /* 0x000fe20005800000 */
[----:B------:R-:W3:Y:S01]  /*1c740*/  I2F R6, R8 ;  /* 0x0000000800067306 */ /* 0x000ee20000201400 */
[-C--:B-1----:R-:W-:Y:S01]  /*1c750*/  FFMA.FTZ R141, R0, R12.reuse, R5 ;  /* 0x0000000c008d7223 */ /* 0x082fe20000010005 */
[----:B------:R-:W-:Y:S01]  /*1c760*/  FSEL R146, R146, -INF , !P1 ;  /* 0xff80000092927808 */ /* 0x000fe20004800000 */
[----:B------:R-:W-:Y:S01]  /*1c770*/  FFMA.FTZ R7, R0, R12, R7 ;  /* 0x0000000c00077223 */ /* 0x000fe20000010007 */
[-C--:B------:R-:W-:Y:S02]  /*1c780*/  ISETP.GE.AND P6, PT, R29, R134.reuse, PT ;  /* 0x000000861d00720c */ /* 0x080fe40003fc6270 */
[----:B------:R-:W-:Y:S02]  /*1c790*/  ISETP.GE.AND P3, PT, R22, R134, PT ;  /* 0x000000861600720c */ /* 0x000fe40003f66270 */
[----:B------:R-:W1:Y:S01]  /*1c7a0*/  I2F R5, R4 ;  /* 0x0000000400057306 */ /* 0x000e620000201400 */
[----:B--2---:R-:W-:Y:S01]  /*1c7b0*/  FFMA.FTZ R18, R0, R13, R18 ;  /* 0x0000000d00127223 */ /* 0x004fe20000010012 */
[----:B------:R-:W-:Y:S01]  /*1c7c0*/  ISETP.GE.AND P1, PT, R8, R3, PT ;  /* 0x000000030800720c */ /* 0x000fe20003f26270 */
[----:B------:R-:W-:Y:S01]  /*1c7d0*/  FFMA.FTZ R16, R0, R13, R16 ;  /* 0x0000000d00107223 */ /* 0x000fe20000010010 */
[----:B------:R-:W-:-:S02]  /*1c7e0*/  FSEL R140, R7, -INF , !P6 ;  /* 0xff800000078c7808 */ /* 0x000fc40007000000 */
[----:B------:R-:W-:Y:S01]  /*1c7f0*/  FSEL R63, R18, -INF , !P3 ;  /* 0xff800000123f7808 */ /* 0x000fe20005800000 */
[CC--:B---3--:R-:W-:Y:S01]  /*1c800*/  FFMA.FTZ R17, R0.reuse, R6.reuse, R17 ;  /* 0x0000000600117223 */ /* 0x0c8fe20000010011 */
[----:B------:R-:W2:Y:S01]  /*1c810*/  I2F R7, R2 ;  /* 0x0000000200077306 */ /* 0x000ea20000201400 */
[----:B------:R-:W-:Y:S01]  /*1c820*/  FFMA.FTZ R19, R0, R6, R19 ;  /* 0x0000000600137223 */ /* 0x000fe20000010013 */
[----:B------:R-:W-:Y:S02]  /*1c830*/  IADD3 R6, R2, 0x79, RZ ;  /* 0x0000007902067810 */ /* 0x000fe40007ffe0ff */
[----:B------:R-:W-:Y:S02]  /*1c840*/  FSEL R54, R17, -INF , !P1 ;  /* 0xff80000011367808 */ /* 0x000fe40004800000 */
[----:B------:R-:W-:Y:S01]  /*1c850*/  ISETP.GE.AND P3, PT, R4, R3, PT ;  /* 0x000000030400720c */ /* 0x000fe20003f66270 */
[-C--:B-1----:R-:W-:Y:S01]  /*1c860*/  FFMA.FTZ R38, R0, R5.reuse, R38 ;  /* 0x0000000500267223 */ /* 0x082fe20000010026 */
[----:B------:R-:W-:Y:S01]  /*1c870*/  BAR.SYNC.DEFER_BLOCKING 0x0 ;  /* 0x0000000000007b1d */ /* 0x000fe20000010000 */
[----:B------:R-:W-:Y:S01]  /*1c880*/  ISETP.GE.AND P1, PT, R4, R134, PT ;  /* 0x000000860400720c */ /* 0x000fe20003f26270 */
[----:B------:R-:W-:Y:S01]  /*1c890*/  FFMA.FTZ R36, R0, R5, R36 ;  /* 0x0000000500247223 */ /* 0x000fe20000010024 */
[----:B------:R-:W-:-:S02]  /*1c8a0*/  FSEL R150, R26, -INF , !P5 ;  /* 0xff8000001a967808 */ /* 0x000fc40006800000 */
[----:B------:R-:W-:Y:S01]  /*1c8b0*/  ISETP.GE.AND P5, PT, R29, R3, PT ;  /* 0x000000031d00720c */ /* 0x000fe20003fa6270 */
[----:B------:R-:W1:Y:S01]  /*1c8c0*/  I2F R4, R6 ;  /* 0x0000000600047306 */ /* 0x000e620000201400 */
[----:B------:R-:W-:Y:S01]  /*1c8d0*/  FSEL R61, R38, -INF , !P1 ;  /* 0xff800000263d7808 */ /* 0x000fe20004800000 */
[----:B--2---:R-:W-:Y:S01]  /*1c8e0*/  FFMA.FTZ R56, R0, R7, R56 ;  /* 0x0000000700387223 */ /* 0x004fe20000010038 */
[----:B------:R-:W-:Y:S02]  /*1c8f0*/  ISETP.GT.AND P1, PT, R238, R227, PT ;  /* 0x000000e3ee00720c */ /* 0x000fe40003f24270 */
[----:B------:R-:W-:Y:S02]  /*1c900*/  FSEL R141, R141, -INF , !P5 ;  /* 0xff8000008d8d7808 */ /* 0x000fe40006800000 */
[----:B------:R-:W-:Y:S01]  /*1c910*/  ISETP.GE.AND P5, PT, R8, R134, PT ;  /* 0x000000860800720c */ /* 0x000fe20003fa6270 */
[----:B------:R-:W-:Y:S01]  /*1c920*/  IMAD.U32 R8, RZ, RZ, UR4 ;  /* 0x00000004ff087e24 */ /* 0x000fe2000f8e00ff */
[----:B------:R-:W-:Y:S01]  /*1c930*/  FSEL R147, R27, -INF , !P4 ;  /* 0xff8000001b937808 */ /* 0x000fe20006000000 */
[----:B------:R-:W-:Y:S01]  /*1c940*/  ULDC.64 UR4, c[0x0][0x118] ;  /* 0x0000460000047ab9 */ /* 0x000fe20000000a00 */
[----:B------:R-:W-:-:S02]  /*1c950*/  ISETP.GE.AND P4, PT, R22, R3, PT ;  /* 0x000000031600720c */ /* 0x000fc40003f86270 */
[----:B------:R-:W-:Y:S02]  /*1c960*/  FSEL R62, R19, -INF , !P5 ;  /* 0xff800000133e7808 */ /* 0x000fe40006800000 */
[-C--:B------:R-:W-:Y:S01]  /*1c970*/  ISETP.GE.AND P6, PT, R2, R3.reuse, PT ;  /* 0x000000030200720c */ /* 0x080fe20003fc6270 */
[-C--:B-1----:R-:W-:Y:S01]  /*1c980*/  FFMA.FTZ R37, R0, R4.reuse, R37 ;  /* 0x0000000400257223 */ /* 0x082fe20000010025 */
[----:B------:R-:W-:Y:S01]  /*1c990*/  ISETP.GE.AND P5, PT, R6, R3, PT ;  /* 0x000000030600720c */ /* 0x000fe20003fa6270 */
[----:B------:R-:W-:Y:S01]  /*1c9a0*/  FFMA.FTZ R3, R0, R7, R58 ;  /* 0x0000000700037223 */ /* 0x000fe2000001003a */
[----:B------:R-:W-:Y:S01]  /*1c9b0*/  FSEL R55, R16, -INF , !P4 ;  /* 0xff80000010377808 */ /* 0x000fe20006000000 */
[----:B------:R-:W-:Y:S01]  /*1c9c0*/  FFMA.FTZ R39, R0, R4, R39 ;  /* 0x0000000400277223 */ /* 0x000fe20000010027 */
[----:B------:R-:W-:Y:S02]  /*1c9d0*/  FSEL R46, R36, -INF , !P3 ;  /* 0xff800000242e7808 */ /* 0x000fe40005800000 */
[----:B------:R-:W-:-:S02]  /*1c9e0*/  ISETP.GE.AND P4, PT, R2, R134, PT ;  /* 0x000000860200720c */ /* 0x000fc40003f86270 */
        /* <DEDUP_REMOVED lines=39> */
[----:B------:R-:W-:Y:S02]  /*1cc60*/  ISETP.GE.AND P0, PT, R12, RZ, PT ;  /* 0x000000ff0c00720c */ /* 0x000fe40003f06270 */
[----:B------:R-:W-:-:S02]  /*1cc70*/  @!P3 IADD3 R11, R11, 0x1, RZ ;  /* 0x000000010b0bb810 */ /* 0x000fc40007ffe0ff */
[----:B------:R-:W-:-:S05]  /*1cc80*/  ISETP.NE.AND P3, PT, R15, RZ, PT ;  /* 0x000000ff0f00720c */ /* 0x000fca0003f65270 */
        /* <DEDUP_REMOVED lines=26> */
.L_x_4382:
[----:B------:R-:W2:Y:S02]  /*1ce30*/  LD.E R6, [R8.64+0x38] ;  /* 0x0000380408067980 */ /* 0x000ea4000c101900 */
[----:B--2---:R-:W-:-:S04]  /*1ce40*/  LEA R6, -R6, RZ, 0x7 ;  /* 0x000000ff06067211 */ /* 0x004fc800078e39ff */
[----:B------:R-:W-:Y:S02]  /*1ce50*/  SHF.R.S32.HI R11, RZ, 0x1f, R6 ;  /* 0x0000001fff0b7819 */ /* 0x000fe40000011406 */
.L_x_4383:
[----:B------:R-:W-:Y:S05]  /*1ce60*/  BSYNC B0 ;  /* 0x0000000000007941 */ /* 0x000fea0003800000 */
.L_x_4381:
        /* <DEDUP_REMOVED lines=73> */
[CC--:B------:R-:W-:Y:S01]  /*1d300*/  @P2 LEA R32, P0, R5.reuse, R228.reuse, 0x1 ;  /* 0x000000e405202211 */ /* 0x0c0fe200078008ff */
        /* <DEDUP_REMOVED lines=57> */
.L_x_4380:
[----:B------:R-:W-:Y:S05]  /*1d6a0*/  BSYNC B1 ;  /* 0x0000000000017941 */ /* 0x000fea0003800000 */
.L_x_4379:
[----:B------:R2:W3:Y:S01]  /*1d6b0*/  LD.E R53, [R8.64+0xdc] ;  /* 0x0000dc0408357980 */ /* 0x0004e2000c101900 */
        /* <DEDUP_REMOVED lines=19> */
[----:B--2---:R-:W-:Y:S01]  /*1d7f0*/  LDSM.16.MT88.4 R8, [R214+0xc000] ;  /* 0x00c00000d608783b */ /* 0x004fe20000004200 */
[----:B------:R-:W-:-:S04]  /*1d800*/  FMNMX.FTZ R2, R180, R5, !PT ;  /* 0x00000005b4027209 */ /* 0x000fc80007810000 */
[----:B------:R-:W-:-:S04]  /*1d810*/  FMNMX.FTZ R5, R135, R2, !PT ;  /* 0x0000000287057209 */ /* 0x000fc80007810000 */
        /* <DEDUP_REMOVED lines=55> */
[----:B-1----:R-:W-:-:S04]  /*1db90*/  FMNMX.FTZ R41, R2, R41, !PT ;  /* 0x0000002902297209 */ /* 0x002fc80007810000 */
[----:B------:R-:W-:Y:S02]  /*1dba0*/  FSETP.NEU.FTZ.AND P0, PT, R41, -INF , PT ;  /* 0xff8000002900780b */ /* 0x000fe40003f1d000 */
[----:B--2---:R-:W-:Y:S02]  /*1dbb0*/  FMNMX.FTZ R42, R5, R42, !PT ;  /* 0x0000002a052a7209 */ /* 0x004fe40007810000 */
[----:B------:R-:W-:Y:S02]  /*1dbc0*/  FSEL R5, R41, RZ, P0 ;  /* 0x000000ff29057208 */ /* 0x000fe40000000000 */
[----:B------:R-:W-:-:S04]  /*1dbd0*/  FSETP.NEU.FTZ.AND P2, PT, R42, -INF , PT ;  /* 0xff8000002a00780b */ /* 0x000fc80003f5d000 */
[----:B------:R-:W-:-:S05]  /*1dbe0*/  FSEL R6, R42, RZ, P2 ;  /* 0x000000ff2a067208 */ /* 0x000fca0001000000 */
[----:B------:R-:W-:Y:S02]  /*1dbf0*/  FADD.FTZ R6, R133, -R6 ;  /* 0x8000000685067221 */ /* 0x000fe40000010000 */
[C---:B---3--:R-:W-:Y:S02]  /*1dc00*/  FMUL.FTZ R58, R53.reuse, R42 ;  /* 0x0000002a353a7220 */ /* 0x048fe40000410000 */
[C---:B------:R-:W-:Y:S02]  /*1dc10*/  FMUL.FTZ R52, R53.reuse, R41 ;  /* 0x0000002935347220 */ /* 0x040fe40000410000 */
[----:B------:R-:W-:Y:S01]  /*1dc20*/  FMUL.FTZ R45, R53, R6 ;  /* 0x00000006352d7220 */ /* 0x000fe20000410000 */
[----:B------:R-:W-:Y:S02]  /*1dc30*/  FSEL R58, R58, RZ, P2 ;  /* 0x000000ff3a3a7208 */ /* 0x000fe40001000000 */
[----:B------:R-:W-:-:S03]  /*1dc40*/  FSEL R52, R52, RZ, P0 ;  /* 0x000000ff34347208 */ /* 0x000fc60000000000 */
[-C--:B------:R-:W-:Y:S01]  /*1dc50*/  FFMA.FTZ R40, R4, R53.reuse, -R58 ;  /* 0x0000003504287223 */ /* 0x080fe2000001083a */
[----:B------:R-:W1:Y:S01]  /*1dc60*/  MUFU.EX2 R45, R45 ;  /* 0x0000002d002d7308 */ /* 0x000e620000000800 */
[----:B------:R-:W-:Y:S02]  /*1dc70*/  FADD.FTZ R4, R132, -R5 ;  /* 0x8000000584047221 */ /* 0x000fe40000010000 */
[-CC-:B------:R-:W-:Y:S02]  /*1dc80*/  FFMA.FTZ R33, R3, R53.reuse, -R52.reuse ;  /* 0x0000003503217223 */ /* 0x180fe40000010834 */
[-CC-:B------:R-:W-:Y:S02]  /*1dc90*/  FFMA.FTZ R32, R188, R53.reuse, -R52.reuse ;  /* 0x00000035bc207223 */ /* 0x180fe40000010834 */
[-CC-:B------:R-:W-:Y:S01]  /*1dca0*/  FFMA.FTZ R3, R189, R53.reuse, -R52.reuse ;  /* 0x00000035bd037223 */ /* 0x180fe20000010834 */
[----:B------:R-:W-:Y:S01]  /*1dcb0*/  MUFU.EX2 R40, R40 ;  /* 0x0000002800287308 */ /* 0x000fe20000000800 */
[----:B------:R-:W-:-:S02]  /*1dcc0*/  FFMA.FTZ R2, R190, R53, -R52 ;  /* 0x00000035be027223 */ /* 0x000fc40000010834 */
[-CC-:B------:R-:W-:Y:S02]  /*1dcd0*/  FFMA.FTZ R35, R185, R53.reuse, -R58.reuse ;  /* 0x00000035b9237223 */ /* 0x180fe4000001083a */
[-CC-:B------:R-:W-:Y:S02]  /*1dce0*/  FFMA.FTZ R34, R186, R53.reuse, -R58.reuse ;  /* 0x00000035ba227223 */ /* 0x180fe4000001083a */
[----:B------:R-:W-:Y:S01]  /*1dcf0*/  FFMA.FTZ R43, R187, R53, -R58 ;  /* 0x00000035bb2b7223 */ /* 0x000fe2000001083a */
[----:B------:R-:W-:Y:S01]  /*1dd00*/  MUFU.EX2 R33, R33 ;  /* 0x0000002100217308 */ /* 0x000fe20000000800 */
[----:B------:R-:W-:Y:S02]  /*1dd10*/  FMUL.FTZ R44, R53, R4 ;  /* 0x00000004352c7220 */ /* 0x000fe40000410000 */
[-C--:B-1----:R-:W-:Y:S02]  /*1dd20*/  FMUL.FTZ R128, R128, R45.reuse ;  /* 0x0000002d80807220 */ /* 0x082fe40000410000 */
[----:B------:R-:W-:-:S02]  /*1dd30*/  FMUL.FTZ R129, R129, R45 ;  /* 0x0000002d81817220 */ /* 0x000fc40000410000 */
[-C--:B------:R-:W-:Y:S01]  /*1dd40*/  FMUL.FTZ R124, R124, R45.reuse ;  /* 0x0000002d7c7c7220 */ /* 0x080fe20000410000 */
[----:B------:R-:W1:Y:S01]  /*1dd50*/  MUFU.EX2 R32, R32 ;  /* 0x0000002000207308 */ /* 0x000e620000000800 */
[-C--:B------:R-:W-:Y:S02]  /*1dd60*/  FMUL.FTZ R125, R125, R45.reuse ;  /* 0x0000002d7d7d7220 */ /* 0x080fe40000410000 */
[-C--:B------:R-:W-:Y:S02]  /*1dd70*/  FMUL.FTZ R68, R68, R45.reuse ;  /* 0x0000002d44447220 */ /* 0x080fe40000410000 */
[-C--:B------:R-:W-:Y:S02]  /*1dd80*/  FMUL.FTZ R69, R69, R45.reuse ;  /* 0x0000002d45457220 */ /* 0x080fe40000410000 */
[-C--:B------:R-:W-:Y:S01]  /*1dd90*/  FMUL.FTZ R72, R72, R45.reuse ;  /* 0x0000002d48487220 */ /* 0x080fe20000410000 */
[----:B------:R-:W-:Y:S01]  /*1dda0*/  MUFU.EX2 R3, R3 ;  /* 0x0000000300037308 */ /* 0x000fe20000000800 */
[----:B------:R-:W-:-:S02]  /*1ddb0*/  FMUL.FTZ R73, R73, R45 ;  /* 0x0000002d49497220 */ /* 0x000fc40000410000 */
[-C--:B------:R-:W-:Y:S02]  /*1ddc0*/  FMUL.FTZ R76, R76, R45.reuse ;  /* 0x0000002d4c4c7220 */ /* 0x080fe40000410000 */
[-C--:B------:R-:W-:Y:S02]  /*1ddd0*/  FMUL.FTZ R77, R77, R45.reuse ;  /* 0x0000002d4d4d7220 */ /* 0x080fe40000410000 */
[----:B------:R-:W-:Y:S01]  /*1dde0*/  FMUL.FTZ R80, R80, R45 ;  /* 0x0000002d50507220 */ /* 0x000fe20000410000 */
[----:B------:R-:W2:Y:S01]  /*1ddf0*/  MUFU.EX2 R2, R2 ;  /* 0x0000000200027308 */ /* 0x000ea20000000800 */
[----:B-1----:R-:W-:Y:S01]  /*1de00*/  F2FP.BF16.PACK_AB R5, R32, R33 ;  /* 0x000000212005723e */ /* 0x002fe200000010ff */
[-C--:B------:R-:W-:Y:S02]  /*1de10*/  FMUL.FTZ R81, R81, R45.reuse ;  /* 0x0000002d51517220 */ /* 0x080fe40000410000 */
[-C--:B------:R-:W-:Y:S02]  /*1de20*/  FMUL.FTZ R84, R84, R45.reuse ;  /* 0x0000002d54547220 */ /* 0x080fe40000410000 */
[----:B------:R-:W-:-:S02]  /*1de30*/  FMUL.FTZ R85, R85, R45 ;  /* 0x0000002d55557220 */ /* 0x000fc40000410000 */
[----:B------:R-:W1:Y:S01]  /*1de40*/  MUFU.EX2 R35, R35 ;  /* 0x0000002300237308 */ /* 0x000e620000000800 */
[-C--:B------:R-:W-:Y:S02]  /*1de50*/  FMUL.FTZ R88, R88, R45.reuse ;  /* 0x0000002d58587220 */ /* 0x080fe40000410000 */
[-C--:B------:R-:W-:Y:S02]  /*1de60*/  FMUL.FTZ R89, R89, R45.reuse ;  /* 0x0000002d59597220 */ /* 0x080fe40000410000 */
[-C--:B------:R-:W-:Y:S02]  /*1de70*/  FMUL.FTZ R92, R92, R45.reuse ;  /* 0x0000002d5c5c7220 */ /* 0x080fe40000410000 */
[----:B------:R-:W-:Y:S01]  /*1de80*/  FMUL.FTZ R93, R93, R45 ;  /* 0x0000002d5d5d7220 */ /* 0x000fe20000410000 */
[----:B------:R-:W-:Y:S01]  /*1de90*/  MUFU.EX2 R34, R34 ;  /* 0x0000002200227308 */ /* 0x000fe20000000800 */
[----:B--2---:R-:W-:Y:S01]  /*1dea0*/  F2FP.BF16.PACK_AB R7, R2, R3 ;  /* 0x000000030207723e */ /* 0x004fe200000010ff */
[----:B------:R-:W-:-:S02]  /*1deb0*/  FMUL.FTZ R96, R96, R45 ;  /* 0x0000002d60607220 */ /* 0x000fc40000410000 */
[-C--:B------:R-:W-:Y:S02]  /*1dec0*/  FMUL.FTZ R97, R97, R45.reuse ;  /* 0x0000002d61617220 */ /* 0x080fe40000410000 */
[-C--:B------:R-:W-:Y:S02]  /*1ded0*/  FMUL.FTZ R100, R100, R45.reuse ;  /* 0x0000002d64647220 */ /* 0x080fe40000410000 */
        /* <DEDUP_REMOVED lines=9> */
[-C--:B------:R-:W-:Y:S01]  /*1df70*/  FMUL.FTZ R121, R121, R45.reuse ;  /* 0x0000002d79797220 */ /* 0x080fe20000410000 */
[----:B--2---:R-:W-:Y:S01]  /*1df80*/  F2FP.BF16.PACK_AB R6, R43, R34 ;  /* 0x000000222b06723e */ /* 0x004fe200000010ff */
[-C--:B------:R-:W-:Y:S02]  /*1df90*/  FMUL.FTZ R116, R116, R45.reuse ;  /* 0x0000002d74747220 */ /* 0x080fe40000410000 */
[----:B------:R-:W-:-:S02]  /*1dfa0*/  FMUL.FTZ R117, R117, R45 ;  /* 0x0000002d75757220 */ /* 0x000fc40000410000 */
[-C--:B------:R-:W-:Y:S02]  /*1dfb0*/  FMUL.FTZ R112, R112, R45.reuse ;  /* 0x0000002d70707220 */ /* 0x080fe40000410000 */
[----:B------:R-:W-:Y:S02]  /*1dfc0*/  FMUL.FTZ R113, R113, R45 ;  /* 0x0000002d71717220 */ /* 0x000fe40000410000 */
[-C--:B-1----:R-:W-:Y:S02]  /*1dfd0*/  FMUL.FTZ R130, R130, R44.reuse ;  /* 0x0000002c82827220 */ /* 0x082fe40000410000 */
[-C--:B------:R-:W-:Y:S02]  /*1dfe0*/  FMUL.FTZ R131, R131, R44.reuse ;  /* 0x0000002c83837220 */ /* 0x080fe40000410000 */
[-C--:B------:R-:W-:Y:S02]  /*1dff0*/  FMUL.FTZ R126, R126, R44.reuse ;  /* 0x0000002c7e7e7220 */ /* 0x080fe40000410000 */
        /* <DEDUP_REMOVED lines=42> */
[-CC-:B------:R-:W-:Y:S02]  /*1e2a0*/  FFMA.FTZ R60, R60, R53.reuse, -R52.reuse ;  /* 0x000000353c3c7223 */ /* 0x180fe40000010834 */
[----:B--2---:R-:W-:Y:S01]  /*1e2b0*/  HMMA.16816.F32.BF16 R92, R4, R8, R92 ;  /* 0x00000008045c723c */ /* 0x004fe2000004185c */
[-C--:B------:R-:W-:Y:S01]  /*1e2c0*/  FFMA.FTZ R59, R59, R53.reuse, -R52 ;  /* 0x000000353b3b7223 */ /* 0x080fe20000010834 */
[----:B------:R-:W-:Y:S01]  /*1e2d0*/  MUFU.EX2 R57, R57 ;  /* 0x0000003900397308 */ /* 0x000fe20000000800 */
[----:B------:R-:W-:-:S02]  /*1e2e0*/  FFMA.FTZ R64, R184, R53, -R58 ;  /* 0x00000035b8407223 */ /* 0x000fc4000001083a */
[-CC-:B------:R-:W-:Y:S02]  /*1e2f0*/  FFMA.FTZ R67, R181, R53.reuse, -R58.reuse ;  /* 0x00000035b5437223 */ /* 0x180fe4000001083a */
[-CC-:B------:R-:W-:Y:S01]  /*1e300*/  FFMA.FTZ R66, R183, R53.reuse, -R58.reuse ;  /* 0x00000035b7427223 */ /* 0x180fe2000001083a */
[C---:B------:R-:W-:Y:S01]  /*1e310*/  HMMA.16816.F32.BF16 R96, R4.reuse, R10, R96 ;  /* 0x0000000a0460723c */ /* 0x040fe20000041860 */
[----:B------:R-:W2:Y:S01]  /*1e320*/  LDSM.16.MT88.4 R8, [R212+0x10000] ;  /* 0x01000000d408783b */ /* 0x000ea20000004200 */
[-C--:B------:R-:W-:Y:S01]  /*1e330*/  FFMA.FTZ R65, R182, R53.reuse, -R58 ;  /* 0x00000035b6417223 */ /* 0x080fe2000001083a */
[----:B------:R-:W-:Y:S01]  /*1e340*/  MUFU.EX2 R60, R60 ;  /* 0x0000003c003c7308 */ /* 0x000fe20000000800 */
[-CC-:B------:R-:W-:Y:S02]  /*1e350*/  FFMA.FTZ R132, R180, R53.reuse, -R52.reuse ;  /* 0x00000035b4847223 */ /* 0x180fe40000010834 */
[-CC-:B------:R-:W-:Y:S02]  /*1e360*/  FFMA.FTZ R133, R135, R53.reuse, -R52.reuse ;  /* 0x0000003587857223 */ /* 0x180fe40000010834 */
[----:B---3--:R-:W-:Y:S01]  /*1e370*/  HMMA.16816.F32.BF16 R100, R4, R16, R100 ;  /* 0x000000100464723c */ /* 0x008fe20000041864 */
[----:B------:R-:W-:-:S02]  /*1e380*/  FFMA.FTZ R142, R51, R53, -R52 ;  /* 0x00000035338e7223 */ /* 0x000fc40000010834 */
[----:B------:R-:W-:Y:S01]  /*1e390*/  MUFU.EX2 R59, R59 ;  /* 0x0000003b003b7308 */ /* 0x000fe20000000800 */
[-CC-:B------:R-:W-:Y:S02]  /*1e3a0*/  FFMA.FTZ R152, R49, R53.reuse, -R52.reuse ;  /* 0x0000003531987223 */ /* 0x180fe40000010834 */
[-CC-:B------:R-:W-:Y:S02]  /*1e3b0*/  FFMA.FTZ R155, R48, R53.reuse, -R52.reuse ;  /* 0x00000035309b7223 */ /* 0x180fe40000010834 */
[----:B------:R-:W-:Y:S01]  /*1e3c0*/  HMMA.16816.F32.BF16 R104, R4, R18, R104 ;  /* 0x000000120468723c */ /* 0x000fe20000041868 */
[----:B------:R-:W3:Y:S01]  /*1e3d0*/  LDSM.16.MT88.4 R16, [R213+0xc800] ;  /* 0x00c80000d510783b */ /* 0x000ee20000004200 */
[-CC-:B------:R-:W-:Y:S01]  /*1e3e0*/  FFMA.FTZ R156, R50, R53.reuse, -R52.reuse ;  /* 0x00000035329c7223 */ /* 0x180fe20000010834 */
[----:B------:R-:W-:Y:S01]  /*1e3f0*/  MUFU.EX2 R64, R64 ;  /* 0x0000004000407308 */ /* 0x000fe20000000800 */
[-CC-:B------:R-:W-:Y:S01]  /*1e400*/  FFMA.FTZ R134, R178, R53.reuse, -R52.reuse ;  /* 0x00000035b2867223 */ /* 0x180fe20000010834 */
[----:B------:R-:W-:Y:S01]  /*1e410*/  LDSM.16.MT88.4 R48, [R213+0x11000] ;  /* 0x01100000d530783b */ /* 0x000fe20000004200 */
[----:B------:R-:W-:-:S02]  /*1e420*/  FFMA.FTZ R135, R179, R53, -R52 ;  /* 0x00000035b3877223 */ /* 0x000fc40000010834 */
[-CC-:B------:R-:W-:Y:S01]  /*1e430*/  FFMA.FTZ R136, R136, R53.reuse, -R58.reuse ;  /* 0x0000003588887223 */ /* 0x180fe2000001083a */
[C---:B-1----:R-:W-:Y:S01]  /*1e440*/  HMMA.16816.F32.BF16 R108, R4.reuse, R12, R108 ;  /* 0x0000000c046c723c */ /* 0x042fe2000004186c */
[-CC-:B------:R-:W-:Y:S01]  /*1e450*/  FFMA.FTZ R137, R137, R53.reuse, -R58.reuse ;  /* 0x0000003589897223 */ /* 0x180fe2000001083a */
[----:B------:R-:W1:Y:S01]  /*1e460*/  MUFU.EX2 R67, R67 ;  /* 0x0000004300437308 */ /* 0x000e620000000800 */
[-CC-:B------:R-:W-:Y:S02]  /*1e470*/  FFMA.FTZ R138, R138, R53.reuse, -R58.reuse ;  /* 0x000000358a8a7223 */ /* 0x180fe4000001083a */
[-CC-:B------:R-:W-:Y:S02]  /*1e480*/  FFMA.FTZ R139, R139, R53.reuse, -R58.reuse ;  /* 0x000000358b8b7223 */ /* 0x180fe4000001083a */
[-CC-:B------:R-:W-:Y:S01]  /*1e490*/  FFMA.FTZ R159, R162, R53.reuse, -R58.reuse ;  /* 0x00000035a29f7223 */ /* 0x180fe2000001083a */
[----:B------:R-:W-:Y:S01]  /*1e4a0*/  HMMA.16816.F32.BF16 R120, R4, R14, R120 ;  /* 0x0000000e0478723c */ /* 0x000fe20000041878 */
[----:B------:R-:W4:Y:S01]  /*1e4b0*/  LDSM.16.MT88.4 R12, [R212+0xc800] ;  /* 0x00c80000d40c783b */ /* 0x000f220000004200 */
[----:B------:R-:W-:Y:S01]  /*1e4c0*/  MUFU.EX2 R66, R66 ;  /* 0x0000004200427308 */ /* 0x000fe20000000800 */
[----:B------:R-:W-:-:S02]  /*1e4d0*/  FFMA.FTZ R162, R163, R53, -R58 ;  /* 0x00000035a3a27223 */ /* 0x000fc4000001083a */
[-CC-:B------:R-:W-:Y:S02]  /*1e4e0*/  FFMA.FTZ R163, R175, R53.reuse, -R58.reuse ;  /* 0x00000035afa37223 */ /* 0x180fe4000001083a */
[-C--:B------:R-:W-:Y:S01]  /*1e4f0*/  FFMA.FTZ R166, R166, R53.reuse, -R58 ;  /* 0x00000035a6a67223 */ /* 0x080fe2000001083a */
[C---:B--2---:R-:W-:Y:S01]  /*1e500*/  HMMA.16816.F32.BF16 R116, R4.reuse, R8, R116 ;  /* 0x000000080474723c */ /* 0x044fe20000041874 */
[-CC-:B------:R-:W-:Y:S01]  /*1e510*/  FFMA.FTZ R171, R171, R53.reuse, -R52.reuse ;  /* 0x00000035abab7223 */ /* 0x180fe20000010834 */
[----:B------:R-:W2:Y:S01]  /*1e520*/  MUFU.EX2 R65, R65 ;  /* 0x0000004100417308 */ /* 0x000ea20000000800 */
[-CC-:B------:R-:W-:Y:S02]  /*1e530*/  FFMA.FTZ R172, R172, R53.reuse, -R52.reuse ;  /* 0x00000035acac7223 */ /* 0x180fe40000010834 */
[-CC-:B------:R-:W-:Y:S02]  /*1e540*/  FFMA.FTZ R173, R173, R53.reuse, -R52.reuse ;  /* 0x00000035adad7223 */ /* 0x180fe40000010834 */
[-C--:B------:R-:W-:Y:S01]  /*1e550*/  FFMA.FTZ R174, R174, R53.reuse, -R52 ;  /* 0x00000035aeae7223 */ /* 0x080fe20000010834 */
[----:B------:R-:W-:Y:S01]  /*1e560*/  HMMA.16816.F32.BF16 R112, R4, R10, R112 ;  /* 0x0000000a0470723c */ /* 0x000fe20000041870 */
[----:B------:R-:W5:Y:S01]  /*1e570*/  LDSM.16.MT88.4 R8, [R216+0x10800] ;  /* 0x01080000d808783b */ /* 0x000f620000004200 */
[----:B------:R-:W3:Y:S01]  /*1e580*/  MUFU.EX2 R132, R132 ;  /* 0x0000008400847308 */ /* 0x000ee20000000800 */
[----:B------:R-:W-:-:S02]  /*1e590*/  FFMA.FTZ R165, R165, R53, -R58 ;  /* 0x00000035a5a57223 */ /* 0x000fc4000001083a */
[-CC-:B------:R-:W-:Y:S02]  /*1e5a0*/  FFMA.FTZ R176, R169, R53.reuse, -R58.reuse ;  /* 0x00000035a9b07223 */ /* 0x180fe4000001083a */
[----:B-1----:R-:W-:Y:S01]  /*1e5b0*/  F2FP.BF16.PACK_AB R4, R67, R64 ;  /* 0x000000404304723e */ /* 0x002fe200000010ff */
[----:B------:R-:W-:Y:S01]  /*1e5c0*/  FFMA.FTZ R168, R168, R53, -R58 ;  /* 0x00000035a8a87223 */ /* 0x000fe2000001083a */
[----:B------:R-:W-:Y:S01]  /*1e5d0*/  F2FP.BF16.PACK_AB R5, R60, R57 ;  /* 0x000000393c05723e */ /* 0x000fe200000010ff */
[----:B------:R-:W-:Y:S01]  /*1e5e0*/  MUFU.EX2 R133, R133 ;  /* 0x0000008500857308 */ /* 0x000fe20000000800 */
[----:B--2---:R-:W-:Y:S01]  /*1e5f0*/  F2FP.BF16.PACK_AB R6, R65, R66 ;  /* 0x000000424106723e */ /* 0x004fe200000010ff */
        /* <DEDUP_REMOVED lines=12> */
[-CC-:B------:R-:W-:Y:S02]  /*1e6c0*/  FFMA.FTZ R147, R147, R53.reuse, -R52.reuse ;  /* 0x0000003593937223 */ /* 0x180fe40000010834 */
[-C--:B------:R-:W-:Y:S01]  /*1e6d0*/  FFMA.FTZ R146, R146, R53.reuse, -R52 ;  /* 0x0000003592927223 */ /* 0x080fe20000010834 */
[----:B------:R-:W-:Y:S01]  /*1e6e0*/  HMMA.16816.F32.BF16 R72, R4, R22, R72 ;  /* 0x000000160448723c */ /* 0x000fe20000041848 */
[----:B------:R-:W1:Y:S01]  /*1e6f0*/  LDSM.16.MT88.4 R20, [R212+0x10800] ;  /* 0x01080000d414783b */ /* 0x000e620000004200 */
[----:B------:R-:W-:Y:S01]  /*1e700*/  MUFU.EX2 R136, R136 ;  /* 0x0000008800887308 */ /* 0x000fe20000000800 */
[----:B------:R-:W-:-:S02]  /*1e710*/  FFMA.FTZ R145, R145, R53, -R58 ;  /* 0x0000003591917223 */ /* 0x000fc4000001083a */
[-CC-:B------:R-:W-:Y:S02]  /*1e720*/  FFMA.FTZ R144, R144, R53.reuse, -R58.reuse ;  /* 0x0000003590907223 */ /* 0x180fe4000001083a */
[-C--:B------:R-:W-:Y:S01]  /*1e730*/  FFMA.FTZ R143, R143, R53.reuse, -R58 ;  /* 0x000000358f8f7223 */ /* 0x080fe2000001083a */
[C---:B------:R-:W-:Y:S01]  /*1e740*/  HMMA.16816.F32.BF16 R76, R4.reuse, R16, R76 ;  /* 0x00000010044c723c */ /* 0x040fe2000004184c */
[----:B------:R-:W-:Y:S01]  /*1e750*/  FFMA.FTZ R140, R140, R53, -R52 ;  /* 0x000000358c8c7223 */ /* 0x000fe20000010834 */
[----:B------:R-:W2:Y:S01]  /*1e760*/  MUFU.EX2 R137, R137 ;  /* 0x0000008900897308 */ /* 0x000ea20000000800 */
[----:B------:R-:W-:Y:S02]  /*1e770*/  FFMA.FTZ R33, R241, R44, R33 ;  /* 0x0000002cf1217223 */ /* 0x000fe40000010021 */
[----:B------:R-:W-:Y:S02]  /*1e780*/  FFMA.FTZ R40, R240, R45, R40 ;  /* 0x0000002df0287223 */ /* 0x000fe40000010028 */
[----:B------:R-:W-:Y:S01]  /*1e790*/  FADD.FTZ R32, R32, R33 ;  /* 0x0000002120207221 */ /* 0x000fe20000010000 */
[----:B------:R-:W-:Y:S01]  /*1e7a0*/  HMMA.16816.F32.BF16 R80, R4, R18, R80 ;  /* 0x000000120450723c */ /* 0x000fe20000041850 */
[----:B------:R-:W3:Y:S01]  /*1e7b0*/  LDSM.16.MT88.4 R16, [R214+0xd000] ;  /* 0x00d00000d610783b */ /* 0x000ee20000004200 */
[----:B------:R-:W-:Y:S01]  /*1e7c0*/  MUFU.EX2 R138, R138 ;  /* 0x0000008a008a7308 */ /* 0x000fe20000000800 */
[----:B------:R-:W-:-:S02]  /*1e7d0*/  FADD.FTZ R35, R35, R40 ;  /* 0x0000002823237221 */ /* 0x000fc40000010000 */
[----:B------:R-:W-:Y:S02]  /*1e7e0*/  FADD.FTZ R3, R3, R32 ;  /* 0x0000002003037221 */ /* 0x000fe40000010000 */
[----:B------:R-:W-:Y:S01]  /*1e7f0*/  FADD.FTZ R34, R34, R35 ;  /* 0x0000002322227221 */ /* 0x000fe20000010000 */
[C---:B----4-:R-:W-:Y:S01]  /*1e800*/  HMMA.16816.F32.BF16 R84, R4.reuse, R12, R84 ;  /* 0x0000000c0454723c */ /* 0x050fe20000041854 */
[----:B------:R-:W-:Y:S01]  /*1e810*/  FADD.FTZ R2, R2, R3 ;  /* 0x0000000302027221 */ /* 0x000fe20000010000 */
[----:B------:R-:W4:Y:S01]  /*1e820*/  MUFU.EX2 R139, R139 ;  /* 0x0000008b008b7308 */ /* 0x000f220000000800 */
        /* <DEDUP_REMOVED lines=9> */
[----:B-----5:R-:W-:Y:S01]  /*1e8c0*/  HMMA.16816.F32.BF16 R92, R4, R8, R92 ;  /* 0x00000008045c723c */ /* 0x020fe2000004185c */
[----:B------:R-:W-:Y:S01]  /*1e8d0*/  FADD.FTZ R66, R66, R67 ;  /* 0x0000004342427221 */ /* 0x000fe20000010000 */
[----:B------:R-:W-:Y:S01]  /*1e8e0*/  MUFU.EX2 R152, R152 ;  /* 0x0000009800987308 */ /* 0x000fe20000000800 */
[----:B------:R-:W-:Y:S02]  /*1e8f0*/  FADD.FTZ R132, R132, R59 ;  /* 0x0000003b84847221 */ /* 0x000fe40000010000 */
[----:B------:R-:W-:-:S03]  /*1e900*/  FADD.FTZ R65, R65, R66 ;  /* 0x0000004241417221 */ /* 0x000fc60000010000 */
        /* <DEDUP_REMOVED lines=16> */
[----:B------:R-:W5:Y:S01]  /*1ea10*/  LDSM.16.MT88.4 R24, [R216+0xd000] ;  /* 0x00d00000d818783b */ /* 0x000f620000004200 */
[----:B------:R-:W2:Y:S06]  /*1ea20*/  MUFU.EX2 R171, R171 ;  /* 0x000000ab00ab7308 */ /* 0x000eac0000000800 */
        /* <DEDUP_REMOVED lines=9> */
[----:B----4-:R-:W-:Y:S01]  /*1eac0*/  F2FP.BF16.PACK_AB R6, R139, R138 ;  /* 0x0000008a8b06723e */ /* 0x010fe200000010ff */
[----:B------:R-:W-:Y:S01]  /*1ead0*/  FADD.FTZ R133, R133, R132 ;  /* 0x0000008485857221 */ /* 0x000fe20000010000 */
[----:B------:R-:W-:Y:S01]  /*1eae0*/  F2FP.BF16.PACK_AB R7, R142, R135 ;  /* 0x000000878e07723e */ /* 0x000fe200000010ff */
[----:B------:R-:W-:Y:S01]  /*1eaf0*/  FADD.FTZ R137, R137, R136 ;  /* 0x0000008889897221 */ /* 0x000fe20000010000 */
[----:B------:R-:W-:Y:S01]  /*1eb00*/  MOV R132, R41 ;  /* 0x0000002900847202 */ /* 0x000fe20000000f00 */
[----:B------:R-:W-:Y:S01]  /*1eb10*/  FADD.FTZ R134, R134, R133 ;  /* 0x0000008586867221 */ /* 0x000fe20000010000 */
[----:B------:R-:W-:Y:S01]  /*1eb20*/  MOV R133, R42 ;  /* 0x0000002a00857202 */ /* 0x000fe20000000f00 */
[----:B------:R-:W2:Y:S01]  /*1eb30*/  MUFU.EX2 R165, R165 ;  /* 0x000000a500a57308 */ /* 0x000ea20000000800 */
[----:B------:R-:W-:Y:S01]  /*1eb40*/  FADD.FTZ R2, R138, R137 ;  /* 0x000000898a027221 */ /* 0x000fe20000010000 */
[----:B---3--:R-:W-:Y:S01]  /*1eb50*/  HMMA.16816.F32.BF16 R68, R4, R16, R68 ;  /* 0x000000100444723c */ /* 0x008fe20000041844 */
[----:B------:R-:W-:-:S02]  /*1eb60*/  FADD.FTZ R3, R135, R134 ;  /* 0x0000008687037221 */ /* 0x000fc40000010000 */
[----:B------:R-:W-:Y:S02]  /*1eb70*/  FADD.FTZ R2, R139, R2 ;  /* 0x000000028b027221 */ /* 0x000fe40000010000 */
[----:B------:R-:W-:Y:S01]  /*1eb80*/  FADD.FTZ R3, R142, R3 ;  /* 0x000000038e037221 */ /* 0x000fe20000010000 */
[----:B------:R-:W3:Y:S02]  /*1eb90*/  MUFU.EX2 R176, R176 ;  /* 0x000000b000b07308 */ /* 0x000ee40000000800 */
[C---:B------:R-:W-:Y:S01]  /*1eba0*/  HMMA.16816.F32.BF16 R72, R4.reuse, R18, R72 ;  /* 0x000000120448723c */ /* 0x040fe20000041848 */
[----:B------:R-:W4:Y:S05]  /*1ebb0*/  LDSM.16.MT88.4 R16, [R214+0xd800] ;  /* 0x00d80000d610783b */ /* 0x000f2a0000004200 */
[----:B------:R-:W-:Y:S02]  /*1ebc0*/  MUFU.EX2 R168, R168 ;  /* 0x000000a800a87308 */ /* 0x000fe40000000800 */
[C---:B------:R-:W-:Y:S06]  /*1ebd0*/  HMMA.16816.F32.BF16 R76, R4.reuse, R12, R76 ;  /* 0x0000000c044c723c */ /* 0x040fec000004184c */
[----:B------:R-:W-:Y:S02]  /*1ebe0*/  MUFU.EX2 R161, R161 ;  /* 0x000000a100a17308 */ /* 0x000fe40000000800 */
[C---:B------:R-:W-:Y:S01]  /*1ebf0*/  HMMA.16816.F32.BF16 R80, R4.reuse, R14, R80 ;  /* 0x0000000e0450723c */ /* 0x040fe20000041850 */
[----:B------:R-:W1:Y:S05]  /*1ec00*/  LDSM.16.MT88.4 R12, [R213+0xd800] ;  /* 0x00d80000d50c783b */ /* 0x000e6a0000004200 */
        /* <DEDUP_REMOVED lines=13> */
[C---:B------:R-:W-:Y:S06]  /*1ece0*/  HMMA.16816.F32.BF16 R128, R4.reuse, R24, R128 ;  /* 0x000000180480723c */ /* 0x040fec0000041880 */
        /* <DEDUP_REMOVED lines=9> */
[C---:B------:R-:W-:Y:S01]  /*1ed80*/  HMMA.16816.F32.BF16 R104, R4.reuse, R38, R104 ;  /* 0x000000260468723c */ /* 0x040fe20000041868 */
[----:B------:R-:W1:Y:S05]  /*1ed90*/  LDSM.16.MT88.4 R36, [R213+0x11800] ;  /* 0x01180000d524783b */ /* 0x000e6a0000004200 */
[----:B------:R-:W-:Y:S02]  /*1eda0*/  MUFU.EX2 R143, R143 ;  /* 0x0000008f008f7308 */ /* 0x000fe40000000800 */
        /* <DEDUP_REMOVED lines=15> */
[----:B------:R-:W-:Y:S02]  /*1eea0*/  FADD.FTZ R171, R171, R156 ;  /* 0x0000009cabab7221 */ /* 0x000fe40000010000 */
[----:B--2---:R-:W-:-:S03]  /*1eeb0*/  FADD.FTZ R3, R165, R166 ;  /* 0x000000a6a5037221 */ /* 0x004fc60000010000 */
[----:B------:R-:W-:Y:S01]  /*1eec0*/  HMMA.16816.F32.BF16 R72, R4, R18, R72 ;  /* 0x000000120448723c */ /* 0x000fe20000041848 */
[----:B------:R-:W2:Y:S01]  /*1eed0*/  LDSM.16.MT88.4 R16, [R214+0xe000] ;  /* 0x00e00000d610783b */ /* 0x000ea20000004200 */
[----:B---3--:R-:W-:-:S06]  /*1eee0*/  FADD.FTZ R3, R176, R3 ;  /* 0x00000003b0037221 */ /* 0x008fcc0000010000 */
[C---:B------:R-:W-:Y:S08]  /*1eef0*/  HMMA.16816.F32.BF16 R76, R4.reuse, R12, R76 ;  /* 0x0000000c044c723c */ /* 0x040ff0000004184c */
[C---:B------:R-:W-:Y:S01]  /*1ef00*/  HMMA.16816.F32.BF16 R80, R4.reuse, R14, R80 ;  /* 0x0000000e0450723c */ /* 0x040fe20000041850 */
[----:B------:R-:W3:Y:S07]  /*1ef10*/  LDSM.16.MT88.4 R12, [R213+0xe000] ;  /* 0x00e00000d50c783b */ /* 0x000eee0000004200 */
[C---:B-----5:R-:W-:Y:S08]  /*1ef20*/  HMMA.16816.F32.BF16 R84, R4.reuse, R8, R84 ;  /* 0x000000080454723c */ /* 0x060ff00000041854 */
[C---:B------:R-:W-:Y:S01]  /*1ef30*/  HMMA.16816.F32.BF16 R88, R4.reuse, R10, R88 ;  /* 0x0000000a0458723c */ /* 0x040fe20000041858 */
[----:B------:R-:W4:Y:S07]  /*1ef40*/  LDSM.16.MT88.4 R8, [R212+0xe000] ;  /* 0x00e00000d408783b */ /* 0x000f2e0000004200 */
[C---:B------:R-:W-:Y:S07]  /*1ef50*/  HMMA.16816.F32.BF16 R100, R4.reuse, R48, R100 ;  /* 0x000000300464723c */ /* 0x040fee0000041864 */
[-C--:B------:R-:W-:Y:S01]  /*1ef60*/  FFMA.FTZ R49, R167, R53.reuse, -R58 ;  /* 0x00000035a7317223 */ /* 0x080fe2000001083a */
[----:B------:R-:W-:Y:S01]  /*1ef70*/  HMMA.16816.F32.BF16 R104, R4, R50, R104 ;  /* 0x000000320468723c */ /* 0x000fe20000041868 */
[----:B------:R-:W-:Y:S01]  /*1ef80*/  MUFU.EX2 R51, R170 ;  /* 0x000000aa00337308 */ /* 0x000fe20000000800 */
[----:B------:R-:W-:-:S05]  /*1ef90*/  FFMA.FTZ R48, R164, R53, -R52 ;  /* 0x00000035a4307223 */ /* 0x000fca0000010834 */
[-C--:B------:R-:W-:Y:S01]  /*1efa0*/  FFMA.FTZ R50, R160, R53.reuse, -R52 ;  /* 0x00000035a0327223 */ /* 0x080fe20000010834 */
[----:B------:R-:W-:Y:S01]  /*1efb0*/  HMMA.16816.F32.BF16 R128, R4, R24, R128 ;  /* 0x000000180480723c */ /* 0x000fe20000041880 */
[----:B------:R-:W5:Y:S01]  /*1efc0*/  MUFU.EX2 R49, R49 ;  /* 0x0000003100317308 */ /* 0x000f620000000800 */
[----:B------:R-:W-:-:S06]  /*1efd0*/  FFMA.FTZ R160, R141, R53, -R58 ;  /* 0x000000358da07223 */ /* 0x000fcc000001083a */
[C---:B------:R-:W-:Y:S01]  /*1efe0*/  HMMA.16816.F32.BF16 R124, R4.reuse, R26, R124 ;  /* 0x0000001a047c723c */ /* 0x040fe2000004187c */
[----:B------:R-:W2:Y:S01]  /*1eff0*/  LDSM.16.MT88.4 R24, [R216+0xe000] ;  /* 0x00e00000d818783b */ /* 0x000ea20000004200 */
[----:B------:R-:W2:Y:S06]  /*1f000*/  MUFU.EX2 R48, R48 ;  /* 0x0000003000307308 */ /* 0x000eac0000000800 */
[C---:B-1----:R-:W-:Y:S02]  /*1f010*/  HMMA.16816.F32.BF16 R92, R4.reuse, R20, R92 ;  /* 0x00000014045c723c */ /* 0x042fe4000004185c */
[----:B------:R-:W1:Y:S06]  /*1f020*/  MUFU.EX2 R50, R50 ;  /* 0x0000003200327308 */ /* 0x000e6c0000000800 */
[C---:B------:R-:W-:Y:S01]  /*1f030*/  HMMA.16816.F32.BF16 R96, R4.reuse, R22, R96 ;  /* 0x000000160460723c */ /* 0x040fe20000041860 */
[----:B------:R-:W1:Y:S01]  /*1f040*/  LDSM.16.MT88.4 R20, [R216+0x12000] ;  /* 0x01200000d814783b */ /* 0x000e620000004200 */
[----:B------:R-:W1:Y:S06]  /*1f050*/  MUFU.EX2 R160, R160 ;  /* 0x000000a000a07308 */ /* 0x000e6c0000000800 */
[C---:B------:R-:W-:Y:S08]  /*1f060*/  HMMA.16816.F32.BF16 R108, R4.reuse, R36, R108 ;  /* 0x00000024046c723c */ /* 0x040ff0000004186c */
[C---:B------:R-:W-:Y:S01]  /*1f070*/  HMMA.16816.F32.BF16 R120, R4.reuse, R38, R120 ;  /* 0x000000260478723c */ /* 0x040fe20000041878 */
[----:B------:R-:W-:Y:S07]  /*1f080*/  LDSM.16.MT88.4 R36, [R213+0x12800] ;  /* 0x01280000d524783b */ /* 0x000fee0000004200 */
[C---:B------:R-:W-:Y:S08]  /*1f090*/  HMMA.16816.F32.BF16 R116, R4.reuse, R28, R116 ;  /* 0x0000001c0474723c */ /* 0x040ff00000041874 */
[----:B------:R-:W-:Y:S01]  /*1f0a0*/  HMMA.16816.F32.BF16 R112, R4, R30, R112 ;  /* 0x0000001e0470723c */ /* 0x000fe20000041870 */
[----:B------:R-:W1:Y:S06]  /*1f0b0*/  LDSM.16.MT88.4 R28, [R214+0x12000] ;  /* 0x01200000d61c783b */ /* 0x000e6c0000004200 */
[----:B------:R-:W-:-:S02]  /*1f0c0*/  F2FP.BF16.PACK_AB R4, R176, R165 ;  /* 0x000000a5b004723e */ /* 0x000fc400000010ff */
[----:B------:R-:W-:Y:S01]  /*1f0d0*/  F2FP.BF16.PACK_AB R5, R173, R172 ;  /* 0x000000acad05723e */ /* 0x000fe200000010ff */
[----:B------:R-:W-:Y:S01]  /*1f0e0*/  FADD.FTZ R172, R172, R171 ;  /* 0x000000abacac7221 */ /* 0x000fe20000010000 */
[----:B-----5:R-:W-:Y:S01]  /*1f0f0*/  F2FP.BF16.PACK_AB R6, R49, R168 ;  /* 0x000000a83106723e */ /* 0x020fe200000010ff */
        /* <DEDUP_REMOVED lines=24> */
[C---:B--2---:R-:W-:Y:S08]  /*1f280*/  HMMA.16816.F32.BF16 R108, R4.reuse, R16, R108 ;  /* 0x00000010046c723c */ /* 0x044ff0000004186c */
[C---:B------:R-:W-:Y:S01]  /*1f290*/  HMMA.16816.F32.BF16 R120, R4.reuse, R18, R120 ;  /* 0x000000120478723c */ /* 0x040fe20000041878 */
[----:B------:R-:W1:Y:S07]  /*1f2a0*/  LDSM.16.MT88.4 R16, [R212+0xe800] ;  /* 0x00e80000d410783b */ /* 0x000e6e0000004200 */
[C---:B---3--:R-:W-:Y:S08]  /*1f2b0*/  HMMA.16816.F32.BF16 R116, R4.reuse, R12, R116 ;  /* 0x0000000c0474723c */ /* 0x048ff00000041874 */
        /* <DEDUP_REMOVED lines=119> */
[----:B------:R-:W-:Y:S11]  /*1fa30*/  HMMA.16816.F32.BF16 R112, R4, R14, R112 ;  /* 0x0000000e0470723c */ /* 0x000ff60000041870 */
[----:B------:R-:W-:Y:S08]  /*1fa40*/  @!UPT UIADD3 URZ, URZ, URZ, URZ ;  /* 0x0000003f3f3ff290 */ /* 0x000ff0000fffe03f */
.L_x_4375:
[----:B------:R-:W-:Y:S05]  /*1fa50*/  @!P1 BRA `(.L_x_4384) ;  /* 0x000052a000009947 */ /* 0x000fea0003800000 */
[----:B------:R-:W-:Y:S02]  /*1fa60*/  MOV R135, R132 ;  /* 0x0000008400877202 */ /* 0x000fe40000000f00 */
[----:B------:R-:W-:-:S02]  /*1fa70*/  MOV R3, R133 ;  /* 0x0000008500037202 */ /* 0x000fc40000000f00 */
.L_x_4393:
        /* <DEDUP_REMOVED lines=22> */
[----:B------:R-:W-:Y:S02]  /*1fbe0*/  IABS R4, R2 ;  /* 0x0000000200047213 */ /* 0x000fe40000000000 */
[C---:B------:R-:W-:Y:S02]  /*1fbf0*/  IADD3 R10, R2.reuse, 0x80, RZ ;  /* 0x00000080020a7810 */ /* 0x040fe40007ffe0ff */
[-C--:B------:R-:W-:Y:S04]  /*1fc00*/  LOP3.LUT R2, R2, R11.reuse, RZ, 0x3c, !PT ;  /* 0x0000000b02027212 */ /* 0x080fe800078e3cff */
[----:B------:R-:W-:Y:S02]  /*1fc10*/  ISETP.GE.AND P1, PT, R2, RZ, PT ;  /* 0x000000ff0200720c */ /* 0x000fe40003f26270 */
[----:B------:R-:W-:Y:S01]  /*1fc20*/  LOP3.LUT R2, RZ, R11, RZ, 0x33, !PT ;  /* 0x0000000bff027212 */ /* 0x000fe200078e33ff */
        /* <DEDUP_REMOVED lines=47> */
.L_x_4386:
[----:B------:R-:W-:Y:S02]  /*1ff20*/  ULDC.64 UR4, c[0x0][0x118] ;  /* 0x0000460000047ab9 */ /* 0x000fe40000000a00 */
[----:B------:R-:W2:Y:S02]  /*1ff30*/  LD.E R8, [R132.64+0x40] ;  /* 0x0000400484087980 */ /* 0x000ea4000c101900 */
[----:B--2---:R-:W-:Y:S04]  /*1ff40*/  LEA R8, -R8, RZ, 0x7 ;  /* 0x000000ff08087211 */ /* 0x004fe800078e39ff */
[----:B------:R-:W-:Y:S02]  /*1ff50*/  SHF.R.S32.HI R7, RZ, 0x1f, R8 ;  /* 0x0000001fff077819 */ /* 0x000fe40000011408 */
.L_x_4387:
[----:B------:R-:W-:Y:S05]  /*1ff60*/  BSYNC B0 ;  /* 0x0000000000007941 */ /* 0x000fea0003800000 */
.L_x_4385:
[C---:B------:R-:W-:Y:S01]  /*1ff70*/  LOP3.LUT P4, RZ, R239.reuse, 0x1, RZ, 0xc0, !PT ;  /* 0x00000001efff7812 */ /* 0x040fe2000788c0ff */
[----:B------:R-:W-:Y:S01]  /*1ff80*/  ULDC.64 UR4, c[0x0][0x118] ;  /* 0x0000460000047ab9 */ /* 0x000fe20000000a00 */
[CC--:B------:R-:W-:Y:S01]  /*1ff90*/  LEA R242, P2, R8.reuse, R148.reuse, 0x1 ;  /* 0x0000009408f27211 */ /* 0x0c0fe200078408ff */
[----:B------:R-:W-:Y:S01]  /*1ffa0*/  BSSY B1, `(.L_x_4388) ;  /* 0x0000218000017945 */ /* 0x000fe20003800000 */
[----:B------:R-:W-:Y:S01]  /*1ffb0*/  LOP3.LUT P3, RZ, R239, 0x2, RZ, 0xc0, !PT ;  /* 0x00000002efff7812 */ /* 0x000fe2000786c0ff */
[----:B------:R-:W-:Y:S01]  /*1ffc0*/  IMAD.X R133, RZ, RZ, c[0x0][0x44], P0 ;  /* 0x00001100ff857624 */ /* 0x000fe200000e06ff */
        /* <DEDUP_REMOVED lines=347> */
[C---:B------:R-:W-:Y:S02]  /*21580*/  IADD3 R140, R2.reuse, -0x80, RZ ;  /* 0xffffff80028c7810 */ /* 0x040fe40007ffe0ff */
        /* <DEDUP_REMOVED lines=50> */
.L_x_4391:
[----:B------:R-:W-:Y:S02]  /*218b0*/  ULDC.64 UR4, c[0x0][0x118] ;  /* 0x0000460000047ab9 */ /* 0x000fe40000000a00 */
[----:B------:R-:W2:Y:S02]  /*218c0*/  LD.E R140, [R132.64+0x38] ;  /* 0x00003804848c7980 */ /* 0x000ea4000c101900 */
[----:B--2---:R-:W-:Y:S04]  /*218d0*/  LEA R140, -R140, RZ, 0x7 ;  /* 0x000000ff8c8c7211 */ /* 0x004fe800078e39ff */
[----:B------:R-:W-:Y:S02]  /*218e0*/  SHF.R.S32.HI R139, RZ, 0x1f, R140 ;  /* 0x0000001fff8b7819 */ /* 0x000fe4000001148c */
.L_x_4392:
[----:B------:R-:W-:Y:S05]  /*218f0*/  BSYNC B0 ;  /* 0x0000000000007941 */ /* 0x000fea0003800000 */
.L_x_4390:
        /* <DEDUP_REMOVED lines=130> */
.L_x_4389:
[----:B------:R-:W-:Y:S05]  /*22120*/  BSYNC B1 ;  /* 0x0000000000017941 */ /* 0x000fea0003800000 */
.L_x_4388:
[----:B------:R-:W-:Y:S01]  /*22130*/  ULDC.64 UR4, c[0x0][0x118] ;  /* 0x0000460000047ab9 */ /* 0x000fe20000000a00 */
[----:B-1----:R-:W1:Y:S08]  /*22140*/  S2R R139, SR_TID.X ;  /* 0x00000000008b7919 */ /* 0x002e700000002100 */
        /* <DEDUP_REMOVED lines=38> */
[----:B------:R-:W4:Y:S01]  /*223b0*/  I2F R150, R150 ;  /* 0x0000009600967306 */ /* 0x000f220000201400 */
[CC--:B-1----:R-:W-:Y:S02]  /*223c0*/  FFMA.FTZ R15, R0.reuse, R152.reuse, R15 ;  /* 0x00000098000f7223 */ /* 0x0c2fe4000001000f */
[----:B------:R-:W-:Y:S01]  /*223d0*/  FFMA.FTZ R13, R0, R152, R13 ;  /* 0x00000098000d7223 */ /* 0x000fe2000001000d */
[----:B------:R-:W-:Y:S06]  /*223e0*/  IADD3 R152, R2, 0x59, RZ ;  /* 0x0000005902987810 */ /* 0x000fec0007ffe0ff */
[----:B------:R-:W1:Y:S01]  /*223f0*/  I2F R143, R143 ;  /* 0x0000008f008f7306 */ /* 0x000e620000201400 */
[CC--:B--2---:R-:W-:Y:S02]  /*22400*/  FFMA.FTZ R19, R0.reuse, R140.reuse, R19 ;  /* 0x0000008c00137223 */ /* 0x0c4fe40000010013 */
[C---:B------:R-:W-:Y:S07]  /*22410*/  FFMA.FTZ R17, R0.reuse, R140, R17 ;  /* 0x0000008c00117223 */ /* 0x040fee0000010011 */
[----:B------:R2:W5:Y:S01]  /*22420*/  I2F R137, R154 ;  /* 0x0000009a00897306 */ /* 0x0005620000201400 */
[CC--:B----4-:R-:W-:Y:S02]  /*22430*/  FFMA.FTZ R23, R0.reuse, R150.reuse, R23 ;  /* 0x0000009600177223 */ /* 0x0d0fe40000010017 */
[----:B------:R-:W-:Y:S01]  /*22440*/  FFMA.FTZ R21, R0, R150, R21 ;  /* 0x0000009600157223 */ /* 0x000fe20000010015 */
[----:B------:R-:W-:Y:S06]  /*22450*/  IADD3 R150, R2, 0x60, RZ ;  /* 0x0000006002967810 */ /* 0x000fec0007ffe0ff */
[----:B------:R-:W4:Y:S01]  /*22460*/  I2F R157, R157 ;  /* 0x0000009d009d7306 */ /* 0x000f220000201400 */
[CC--:B-1----:R-:W-:Y:S02]  /*22470*/  FFMA.FTZ R26, R0.reuse, R143.reuse, R26 ;  /* 0x0000008f001a7223 */ /* 0x0c2fe4000001001a */
[----:B------:R-:W-:Y:S07]  /*22480*/  FFMA.FTZ R24, R0, R143, R24 ;  /* 0x0000008f00187223 */ /* 0x000fee0000010018 */
[----:B------:R-:W1:Y:S01]  /*22490*/  I2F R151, R151 ;  /* 0x0000009700977306 */ /* 0x000e620000201400 */
[----:B--2---:R-:W-:Y:S01]  /*224a0*/  FMNMX.FTZ R154, R6, R135, !PT ;  /* 0x00000087069a7209 */ /* 0x004fe20007810000 */
[CC--:B-----5:R-:W-:Y:S02]  /*224b0*/  FFMA.FTZ R50, R0.reuse, R137.reuse, R50 ;  /* 0x0000008900327223 */ /* 0x0e0fe40000010032 */
[C---:B------:R-:W-:Y:S06]  /*224c0*/  FFMA.FTZ R48, R0.reuse, R137, R48 ;  /* 0x0000008900307223 */ /* 0x040fec0000010030 */
[----:B------:R-:W2:Y:S01]  /*224d0*/  I2F R155, R155 ;  /* 0x0000009b009b7306 */ /* 0x000ea20000201400 */
[CC--:B----4-:R-:W-:Y:S02]  /*224e0*/  FFMA.FTZ R10, R0.reuse, R157.reuse, R10 ;  /* 0x0000009d000a7223 */ /* 0x0d0fe4000001000a */
[C---:B------:R-:W-:Y:S07]  /*224f0*/  FFMA.FTZ R8, R0.reuse, R157, R8 ;  /* 0x0000009d00087223 */ /* 0x040fee0000010008 */
[----:B------:R-:W4:Y:S01]  /*22500*/  I2F R153, R153 ;  /* 0x0000009900997306 */ /* 0x000f220000201400 */
[CC--:B-1----:R-:W-:Y:S02]  /*22510*/  FFMA.FTZ R22, R0.reuse, R151.reuse, R22 ;  /* 0x0000009700167223 */ /* 0x0c2fe40000010016 */
[----:B------:R-:W-:Y:S01]  /*22520*/  FFMA.FTZ R20, R0, R151, R20 ;  /* 0x0000009700147223 */ /* 0x000fe20000010014 */
[----:B------:R-:W-:Y:S06]  /*22530*/  FMNMX.FTZ R151, R7, R154, !PT ;  /* 0x0000009a07977209 */ /* 0x000fec0007810000 */
[----:B------:R-:W1:Y:S01]  /*22540*/  I2F R146, R146 ;  /* 0x0000009200927306 */ /* 0x000e620000201400 */
[----:B------:R-:W-:Y:S02]  /*22550*/  FMNMX.FTZ R154, R10, R151, !PT ;  /* 0x000000970a9a7209 */ /* 0x000fe40007810000 */
[----:B------:R-:W-:Y:S01]  /*22560*/  FMNMX.FTZ R151, R5, R156, !PT ;  /* 0x0000009c05977209 */ /* 0x000fe20007810000 */
[CC--:B--2---:R-:W-:Y:S02]  /*22570*/  FFMA.FTZ R14, R0.reuse, R155.reuse, R14 ;  /* 0x0000009b000e7223 */ /* 0x0c4fe4000001000e */
[C---:B------:R-:W-:Y:S04]  /*22580*/  FFMA.FTZ R12, R0.reuse, R155, R12 ;  /* 0x0000009b000c7223 */ /* 0x040fe8000001000c */
[----:B------:R2:W5:Y:S01]  /*22590*/  I2F R140, R152 ;  /* 0x00000098008c7306 */ /* 0x0005620000201400 */
[CC--:B----4-:R-:W-:Y:S02]  /*225a0*/  FFMA.FTZ R18, R0.reuse, R153.reuse, R18 ;  /* 0x0000009900127223 */ /* 0x0d0fe40000010012 */
[----:B------:R-:W-:Y:S01]  /*225b0*/  FFMA.FTZ R16, R0, R153, R16 ;  /* 0x0000009900107223 */ /* 0x000fe20000010010 */
[----:B------:R-:W-:Y:S02]  /*225c0*/  FMNMX.FTZ R153, R11, R154, !PT ;  /* 0x0000009a0b997209 */ /* 0x000fe40007810000 */
[----:B------:R-:W-:Y:S04]  /*225d0*/  FMNMX.FTZ R154, R8, R151, !PT ;  /* 0x00000097089a7209 */ /* 0x000fe80007810000 */
[----:B------:R-:W4:Y:S01]  /*225e0*/  I2F R145, R145 ;  /* 0x0000009100917306 */ /* 0x000f220000201400 */
[CC--:B-1----:R-:W-:Y:S02]  /*225f0*/  FFMA.FTZ R31, R0.reuse, R146.reuse, R31 ;  /* 0x00000092001f7223 */ /* 0x0c2fe4000001001f */
[----:B------:R-:W-:Y:S01]  /*22600*/  FFMA.FTZ R29, R0, R146, R29 ;  /* 0x00000092001d7223 */ /* 0x000fe2000001001d */
[----:B------:R-:W-:Y:S06]  /*22610*/  IADD3 R146, R2, 0x68, RZ ;  /* 0x0000006802927810 */ /* 0x000fec0007ffe0ff */
[----:B------:R1:W1:Y:S01]  /*22620*/  I2F R143, R150 ;  /* 0x00000096008f7306 */ /* 0x0002620000201400 */
[----:B--2---:R-:W-:Y:S01]  /*22630*/  FMNMX.FTZ R152, R14, R153, !PT ;  /* 0x000000990e987209 */ /* 0x004fe20007810000 */
[C---:B-----5:R-:W-:Y:S01]  /*22640*/  FFMA.FTZ R51, R0.reuse, R140, R51 ;  /* 0x0000008c00337223 */ /* 0x060fe20000010033 */
[----:B------:R-:W-:Y:S01]  /*22650*/  FMNMX.FTZ R153, R9, R154, !PT ;  /* 0x0000009a09997209 */ /* 0x000fe20007810000 */
[----:B------:R-:W-:Y:S01]  /*22660*/  FFMA.FTZ R49, R0, R140, R49 ;  /* 0x0000008c00317223 */ /* 0x000fe20000010031 */
[----:B------:R-:W-:Y:S05]  /*22670*/  FMNMX.FTZ R151, R15, R152, !PT ;  /* 0x000000980f977209 */ /* 0x000fea0007810000 */
[----:B------:R-:W2:Y:S01]  /*22680*/  I2F R147, R147 ;  /* 0x0000009300937306 */ /* 0x000ea20000201400 */
[----:B------:R-:W-:Y:S01]  /*22690*/  FMNMX.FTZ R152, R18, R151, !PT ;  /* 0x0000009712987209 */ /* 0x000fe20007810000 */
[CC--:B----4-:R-:W-:Y:S02]  /*226a0*/  FFMA.FTZ R34, R0.reuse, R145.reuse, R34 ;  /* 0x0000009100227223 */ /* 0x0d0fe40000010022 */
[----:B------:R-:W-:Y:S06]  /*226b0*/  FFMA.FTZ R32, R0, R145, R32 ;  /* 0x0000009100207223 */ /* 0x000fec0000010020 */
[----:B------:R-:W4:Y:S01]  /*226c0*/  I2F R142, R142 ;  /* 0x0000008e008e7306 */ /* 0x000f220000201400 */
[----:B-1----:R-:W-:Y:S01]  /*226d0*/  FMNMX.FTZ R150, R12, R153, !PT ;  /* 0x000000990c967209 */ /* 0x002fe20007810000 */
[CC--:B------:R-:W-:Y:S02]  /*226e0*/  FFMA.FTZ R54, R0.reuse, R143.reuse, R54 ;  /* 0x0000008f00367223 */ /* 0x0c0fe40000010036 */
[C---:B------:R-:W-:Y:S01]  /*226f0*/  FFMA.FTZ R52, R0.reuse, R143, R52 ;  /* 0x0000008f00347223 */ /* 0x040fe20000010034 */
[----:B------:R-:W-:Y:S05]  /*22700*/  FMNMX.FTZ R151, R13, R150, !PT ;  /* 0x000000960d977209 */ /* 0x000fea0007810000 */
        /* <DEDUP_REMOVED lines=8> */
[C---:B----4-:R-:W-:Y:S01]  /*22790*/  FFMA.FTZ R35, R0.reuse, R142, R35 ;  /* 0x0000008e00237223 */ /* 0x050fe20000010023 */
[----:B------:R-:W-:Y:S01]  /*227a0*/  FMNMX.FTZ R151, R23, R150, !PT ;  /* 0x0000009617977209 */ /* 0x000fe20007810000 */
[----:B------:R-:W-:Y:S01]  /*227b0*/  FFMA.FTZ R33, R0, R142, R33 ;  /* 0x0000008e00217223 */ /* 0x000fe20000010021 */
[----:B------:R-:W-:Y:S02]  /*227c0*/  FMNMX.FTZ R152, R20, R147, !PT ;  /* 0x0000009314987209 */ /* 0x000fe40007810000 */
[----:B------:R-:W-:Y:S01]  /*227d0*/  IADD3 R142, R2, 0x69, RZ ;  /* 0x00000069028e7810 */ /* 0x000fe20007ffe0ff */
[----:B------:R-:W4:Y:S01]  /*227e0*/  I2F R138, R138 ;  /* 0x0000008a008a7306 */ /* 0x000f220000201400 */
[----:B------:R-:W-:Y:S02]  /*227f0*/  FMNMX.FTZ R150, R26, R151, !PT ;  /* 0x000000971a967209 */ /* 0x000fe40007810000 */
[----:B------:R-:W-:Y:S01]  /*22800*/  FMNMX.FTZ R151, R21, R152, !PT ;  /* 0x0000009815977209 */ /* 0x000fe20007810000 */
[CC--:B-1----:R-:W-:Y:S02]  /*22810*/  FFMA.FTZ R38, R0.reuse, R141.reuse, R38 ;  /* 0x0000008d00267223 */ /* 0x0c2fe40000010026 */
[C---:B------:R-:W-:Y:S04]  /*22820*/  FFMA.FTZ R36, R0.reuse, R141, R36 ;  /* 0x0000008d00247223 */ /* 0x040fe80000010024 */
[----:B------:R-:W1:Y:S01]  /*22830*/  I2F R139, R139 ;  /* 0x0000008b008b7306 */ /* 0x000e620000201400 */
[CC--:B--2---:R-:W-:Y:S02]  /*22840*/  FFMA.FTZ R27, R0.reuse, R144.reuse, R27 ;  /* 0x00000090001b7223 */ /* 0x0c4fe4000001001b */
[----:B------:R-:W-:Y:S01]  /*22850*/  FFMA.FTZ R25, R0, R144, R25 ;  /* 0x0000009000197223 */ /* 0x000fe20000010019 */
[----:B------:R-:W-:Y:S02]  /*22860*/  IADD3 R144, R2, 0x61, RZ ;  /* 0x0000006102907810 */ /* 0x000fe40007ffe0ff */
[----:B------:R-:W-:Y:S04]  /*22870*/  FMNMX.FTZ R147, R27, R150, !PT ;  /* 0x000000961b937209 */ /* 0x000fe80007810000 */
[----:B------:R2:W5:Y:S01]  /*22880*/  I2F R145, R146 ;  /* 0x0000009200917306 */ /* 0x0005620000201400 */
[----:B------:R-:W-:Y:S01]  /*22890*/  FMNMX.FTZ R150, R30, R147, !PT ;  /* 0x000000931e967209 */ /* 0x000fe20007810000 */
[CC--:B----4-:R-:W-:Y:S02]  /*228a0*/  FFMA.FTZ R39, R0.reuse, R138.reuse, R39 ;  /* 0x0000008a00277223 */ /* 0x0d0fe40000010027 */
[----:B------:R-:W-:Y:S01]  /*228b0*/  FFMA.FTZ R37, R0, R138, R37 ;  /* 0x0000008a00257223 */ /* 0x000fe20000010025 */
[----:B------:R-:W-:Y:S02]  /*228c0*/  IADD3 R138, R2, 0x70, RZ ;  /* 0x00000070028a7810 */ /* 0x000fe40007ffe0ff */
[----:B------:R-:W-:Y:S03]  /*228d0*/  FMNMX.FTZ R147, R31, R150, !PT ;  /* 0x000000961f937209 */ /* 0x000fe60007810000 */
[----:B------:R-:W4:Y:S01]  /*228e0*/  I2F R141, R142 ;  /* 0x0000008e008d7306 */ /* 0x000f220000201400 */
[CC--:B-1----:R-:W-:Y:S02]  /*228f0*/  FFMA.FTZ R42, R0.reuse, R139.reuse, R42 ;  /* 0x0000008b002a7223 */ /* 0x0c2fe4000001002a */
[----:B------:R-:W-:Y:S07]  /*22900*/  FFMA.FTZ R40, R0, R139, R40 ;  /* 0x0000008b00287223 */ /* 0x000fee0000010028 */
[----:B------:R-:W1:Y:S01]  /*22910*/  I2F R132, R132 ;  /* 0x0000008400847306 */ /* 0x000e620000201400 */
[----:B--2---:R-:W-:Y:S01]  /*22920*/  FMNMX.FTZ R146, R24, R151, !PT ;  /* 0x0000009718927209 */ /* 0x004fe20007810000 */
[CC--:B-----5:R-:W-:Y:S02]  /*22930*/  FFMA.FTZ R58, R0.reuse, R145.reuse, R58 ;  /* 0x00000091003a7223 */ /* 0x0e0fe4000001003a */
[----:B------:R-:W-:Y:S01]  /*22940*/  FFMA.FTZ R56, R0, R145, R56 ;  /* 0x0000009100387223 */ /* 0x000fe20000010038 */
[----:B------:R-:W-:Y:S05]  /*22950*/  FMNMX.FTZ R151, R25, R146, !PT ;  /* 0x0000009219977209 */ /* 0x000fea0007810000 */
[----:B------:R2:W5:Y:S01]  /*22960*/  I2F R139, R138 ;  /* 0x0000008a008b7306 */ /* 0x0005620000201400 */
[----:B------:R-:W-:Y:S02]  /*22970*/  FMNMX.FTZ R146, R34, R147, !PT ;  /* 0x0000009322927209 */ /* 0x000fe40007810000 */
[----:B------:R-:W-:Y:S01]  /*22980*/  FMNMX.FTZ R150, R28, R151, !PT ;  /* 0x000000971c967209 */ /* 0x000fe20007810000 */
[CC--:B----4-:R-:W-:Y:S01]  /*22990*/  FFMA.FTZ R59, R0.reuse, R141.reuse, R59 ;  /* 0x0000008d003b7223 */ /* 0x0d0fe2000001003b */
[----:B------:R-:W-:Y:S01]  /*229a0*/  FMNMX.FTZ R151, R35, R146, !PT ;  /* 0x0000009223977209 */ /* 0x000fe20007810000 */
[----:B------:R-:W-:Y:S01]  /*229b0*/  FFMA.FTZ R57, R0, R141, R57 ;  /* 0x0000008d00397223 */ /* 0x000fe20000010039 */
[----:B------:R-:W-:Y:S02]  /*229c0*/  FMNMX.FTZ R147, R29, R150, !PT ;  /* 0x000000961d937209 */ /* 0x000fe40007810000 */
[----:B------:R-:W-:Y:S01]  /*229d0*/  FMNMX.FTZ R142, R38, R151, !PT ;  /* 0x00000097268e7209 */ /* 0x000fe20007810000 */
[----:B------:R-:W4:Y:S01]  /*229e0*/  I2F R136, R136 ;  /* 0x0000008800887306 */ /* 0x000f220000201400 */
[----:B------:R-:W-:Y:S02]  /*229f0*/  FMNMX.FTZ R146, R32, R147, !PT ;  /* 0x0000009320927209 */ /* 0x000fe40007810000 */
[----:B------:R-:W-:Y:S01]  /*22a00*/  FMNMX.FTZ R147, R39, R142, !PT ;  /* 0x0000008e27937209 */ /* 0x000fe20007810000 */
[C---:B-1----:R-:W-:Y:S01]  /*22a10*/  FFMA.FTZ R47, R0.reuse, R132, R47 ;  /* 0x00000084002f7223 */ /* 0x042fe2000001002f */
[----:B------:R-:W-:Y:S01]  /*22a20*/  FMNMX.FTZ R151, R33, R146, !PT ;  /* 0x0000009221977209 */ /* 0x000fe20007810000 */
[----:B------:R-:W-:Y:S01]  /*22a30*/  FFMA.FTZ R45, R0, R132, R45 ;  /* 0x00000084002d7223 */ /* 0x000fe2000001002d */
[----:B------:R-:W-:Y:S02]  /*22a40*/  IADD3 R132, R2, 0x78, RZ ;  /* 0x0000007802847810 */ /* 0x000fe40007ffe0ff */
[----:B------:R-:W-:Y:S01]  /*22a50*/  FMNMX.FTZ R142, R42, R147, !PT ;  /* 0x000000932a8e7209 */ /* 0x000fe20007810000 */
[----:B------:R-:W1:Y:S01]  /*22a60*/  I2F R133, R133 ;  /* 0x0000008500857306 */ /* 0x000e620000201400 */
[----:B--2---:R-:W-:Y:S01]  /*22a70*/  FMNMX.FTZ R138, R36, R151, !PT ;  /* 0x00000097248a7209 */ /* 0x004fe20007810000 */
[CC--:B-----5:R-:W-:Y:S02]  /*22a80*/  FFMA.FTZ R62, R0.reuse, R139.reuse, R62 ;  /* 0x0000008b003e7223 */ /* 0x0e0fe4000001003e */
[C---:B------:R-:W-:Y:S01]  /*22a90*/  FFMA.FTZ R60, R0.reuse, R139, R60 ;  /* 0x0000008b003c7223 */ /* 0x040fe2000001003c */
[----:B------:R-:W-:Y:S05]  /*22aa0*/  FMNMX.FTZ R147, R37, R138, !PT ;  /* 0x0000008a25937209 */ /* 0x000fea0007810000 */
[----:B------:R-:W2:Y:S01]  /*22ab0*/  I2F R137, R132 ;  /* 0x0000008400897306 */ /* 0x000ea20000201400 */
[CC--:B----4-:R-:W-:Y:S02]  /*22ac0*/  FFMA.FTZ R43, R0.reuse, R136.reuse, R43 ;  /* 0x00000088002b7223 */ /* 0x0d0fe4000001002b */
[----:B------:R-:W-:Y:S01]  /*22ad0*/  FFMA.FTZ R41, R0, R136, R41 ;  /* 0x0000008800297223 */ /* 0x000fe20000010029 */
[C---:B------:R-:W-:Y:S02]  /*22ae0*/  IADD3 R136, R2.reuse, 0x71, RZ ;  /* 0x0000007102887810 */ /* 0x040fe40007ffe0ff */
[----:B------:R-:W-:Y:S04]  /*22af0*/  IADD3 R2, R2, 0x79, RZ ;  /* 0x0000007902027810 */ /* 0x000fe80007ffe0ff */
        /* <DEDUP_REMOVED lines=8> */
[CC--:B--2---:R-:W-:Y:S01]  /*22b80*/  FFMA.FTZ R66, R0.reuse, R137.reuse, R66 ;  /* 0x0000008900427223 */ /* 0x0c4fe20000010042 */
[----:B------:R-:W-:Y:S01]  /*22b90*/  FMNMX.FTZ R147, R47, R138, !PT ;  /* 0x0000008a2f937209 */ /* 0x000fe20007810000 */
[----:B------:R-:W-:Y:S01]  /*22ba0*/  FFMA.FTZ R64, R0, R137, R64 ;  /* 0x0000008900407223 */ /* 0x000fe20000010040 */
[----:B------:R-:W-:Y:S02]  /*22bb0*/  FMNMX.FTZ R138, R44, R133, !PT ;  /* 0x000000852c8a7209 */ /* 0x000fe40007810000 */
[----:B------:R-:W-:Y:S01]  /*22bc0*/  FMNMX.FTZ R140, R50, R147, !PT ;  /* 0x00000093328c7209 */ /* 0x000fe20007810000 */
[----:B------:R-:W2:Y:S01]  /*22bd0*/  I2F R2, R2 ;  /* 0x0000000200027306 */ /* 0x000ea20000201400 */
[----:B------:R-:W-:Y:S02]  /*22be0*/  FMNMX.FTZ R133, R45, R138, !PT ;  /* 0x0000008a2d857209 */ /* 0x000fe40007810000 */
[----:B------:R-:W-:Y:S01]  /*22bf0*/  FMNMX.FTZ R147, R51, R140, !PT ;  /* 0x0000008c33937209 */ /* 0x000fe20007810000 */
[-C--:B----4-:R-:W-:Y:S01]  /*22c00*/  FFMA.FTZ R55, R0, R144.reuse, R55 ;  /* 0x0000009000377223 */ /* 0x090fe20000010037 */
[----:B------:R-:W-:Y:S01]  /*22c10*/  FMNMX.FTZ R132, R48, R133, !PT ;  /* 0x0000008530847209 */ /* 0x000fe20007810000 */
[----:B------:R-:W-:Y:S01]  /*22c20*/  FFMA.FTZ R53, R0, R144, R53 ;  /* 0x0000009000357223 */ /* 0x000fe20000010035 */
[----:B------:R-:W-:Y:S02]  /*22c30*/  FMNMX.FTZ R138, R54, R147, !PT ;  /* 0x00000093368a7209 */ /* 0x000fe40007810000 */
[----:B------:R-:W-:Y:S01]  /*22c40*/  FMNMX.FTZ R133, R49, R132, !PT ;  /* 0x0000008431857209 */ /* 0x000fe20007810000 */
[----:B------:R-:W-:Y:S01]  /*22c50*/  LDSM.16.MT88.4 R144, [R213+0xc000] ;  /* 0x00c00000d590783b */ /* 0x000fe20000004200 */
[----:B------:R-:W-:Y:S02]  /*22c60*/  FMNMX.FTZ R143, R55, R138, !PT ;  /* 0x0000008a378f7209 */ /* 0x000fe40007810000 */
[----:B------:R-:W-:Y:S01]  /*22c70*/  FMNMX.FTZ R132, R52, R133, !PT ;  /* 0x0000008534847209 */ /* 0x000fe20007810000 */
[-C--:B-1----:R-:W-:Y:S01]  /*22c80*/  FFMA.FTZ R63, R0, R136.reuse, R63 ;  /* 0x00000088003f7223 */ /* 0x082fe2000001003f */
[----:B------:R-:W-:Y:S01]  /*22c90*/  FMNMX.FTZ R138, R58, R143, !PT ;  /* 0x0000008f3a8a7209 */ /* 0x000fe20007810000 */
[----:B------:R-:W-:Y:S01]  /*22ca0*/  FFMA.FTZ R61, R0, R136, R61 ;  /* 0x00000088003d7223 */ /* 0x000fe2000001003d */
[----:B------:R-:W-:Y:S02]  /*22cb0*/  FMNMX.FTZ R133, R53, R132, !PT ;  /* 0x0000008435857209 */ /* 0x000fe40007810000 */
[----:B------:R-:W-:Y:S02]  /*22cc0*/  FMNMX.FTZ R143, R59, R138, !PT ;  /* 0x0000008a3b8f7209 */ /* 0x000fe40007810000 */
[----:B------:R-:W-:Y:S02]  /*22cd0*/  FMNMX.FTZ R132, R56, R133, !PT ;  /* 0x0000008538847209 */ /* 0x000fe40007810000 */
[----:B------:R-:W-:Y:S01]  /*22ce0*/  FMNMX.FTZ R138, R62, R143, !PT ;  /* 0x0000008f3e8a7209 */ /* 0x000fe20007810000 */
[C---:B--2---:R-:W-:Y:S01]  /*22cf0*/  FFMA.FTZ R67, R0.reuse, R2, R67 ;  /* 0x0000000200437223 */ /* 0x044fe20000010043 */
[----:B------:R-:W-:Y:S01]  /*22d00*/  FMNMX.FTZ R139, R57, R132, !PT ;  /* 0x00000084398b7209 */ /* 0x000fe20007810000 */
[----:B------:R-:W-:Y:S01]  /*22d10*/  FFMA.FTZ R65, R0, R2, R65 ;  /* 0x0000000200417223 */ /* 0x000fe20000010041 */
        /* <DEDUP_REMOVED lines=30> */
[----:B------:R-:W-:Y:S01]  /*22f00*/  ISETP.GT.AND P0, PT, R238, R227, PT ;  /* 0x000000e3ee00720c */ /* 0x000fe20003f04270 */
[-CC-:B------:R-:W-:Y:S02]  /*22f10*/  FFMA.FTZ R154, R8, R134.reuse, -R157.reuse ;  /* 0x00000086089a7223 */ /* 0x180fe4000001089d */
[-C--:B------:R-:W-:Y:S02]  /*22f20*/  FFMA.FTZ R153, R9, R134.reuse, -R157 ;  /* 0x0000008609997223 */ /* 0x080fe4000001089d */
[-CC-:B------:R-:W-:Y:S02]  /*22f30*/  FFMA.FTZ R152, R6, R134.reuse, -R163.reuse ;  /* 0x0000008606987223 */ /* 0x180fe400000108a3 */
[-C--:B------:R-:W-:Y:S01]  /*22f40*/  FFMA.FTZ R151, R7, R134.reuse, -R163 ;  /* 0x0000008607977223 */ /* 0x080fe200000108a3 */
[----:B------:R-:W3:Y:S01]  /*22f50*/  MUFU.EX2 R3, R3 ;  /* 0x0000000300037308 */ /* 0x000ee20000000800 */
        /* <DEDUP_REMOVED lines=8> */
[C---:B--2---:R-:W-:Y:S02]  /*22fe0*/  FMUL.FTZ R6, R2.reuse, R130 ;  /* 0x0000008202067220 */ /* 0x044fe40000410000 */
[C---:B------:R-:W-:Y:S02]  /*22ff0*/  FMUL.FTZ R7, R2.reuse, R131 ;  /* 0x0000008302077220 */ /* 0x040fe40000410000 */
[C---:B------:R-:W-:Y:S01]  /*23000*/  FMUL.FTZ R10, R2.reuse, R126 ;  /* 0x0000007e020a7220 */ /* 0x040fe20000410000 */
        /* <DEDUP_REMOVED lines=34> */
[-C--:B------:R-:W-:Y:S02]  /*23230*/  FFMA.FTZ R175, R35, R134.reuse, -R163 ;  /* 0x0000008623af7223 */ /* 0x080fe400000108a3 */
[-CC-:B------:R-:W-:Y:S02]  /*23240*/  FFMA.FTZ R174, R28, R134.reuse, -R157.reuse ;  /* 0x000000861cae7223 */ /* 0x180fe4000001089d */
[-CC-:B------:R-:W-:Y:S02]  /*23250*/  FFMA.FTZ R177, R29, R134.reuse, -R157.reuse ;  /* 0x000000861db17223 */ /* 0x180fe4000001089d */
[----:B------:R-:W-:Y:S01]  /*23260*/  LDSM.16.MT88.4 R28, [R214+0xd800] ;  /* 0x00d80000d61c783b */ /* 0x000fe20000004200 */
[----:B------:R-:W4:Y:S01]  /*23270*/  MUFU.EX2 R153, R153 ;  /* 0x0000009900997308 */ /* 0x000f220000000800 */
[-CC-:B------:R-:W-:Y:S02]  /*23280*/  FFMA.FTZ R176, R32, R134.reuse, -R157.reuse ;  /* 0x0000008620b07223 */ /* 0x180fe4000001089d */
[----:B------:R-:W-:Y:S01]  /*23290*/  FFMA.FTZ R179, R33, R134, -R157 ;  /* 0x0000008621b37223 */ /* 0x000fe2000001089d */
[----:B--2---:R-:W-:Y:S01]  /*232a0*/  F2FP.BF16.PACK_AB R128, R155, R156 ;  /* 0x0000009c9b80723e */ /* 0x004fe200000010ff */
[-CC-:B------:R-:W-:Y:S02]  /*232b0*/  FFMA.FTZ R178, R46, R134.reuse, -R163.reuse ;  /* 0x000000862eb27223 */ /* 0x180fe400000108a3 */
[----:B------:R-:W-:Y:S01]  /*232c0*/  LDSM.16.MT88.4 R32, [R213+0xd800] ;  /* 0x00d80000d520783b */ /* 0x000fe20000004200 */
[-CC-:B------:R-:W-:Y:S02]  /*232d0*/  FFMA.FTZ R181, R47, R134.reuse, -R163.reuse ;  /* 0x000000862fb57223 */ /* 0x180fe400000108a3 */
[-CC-:B------:R-:W-:Y:S01]  /*232e0*/  FFMA.FTZ R180, R50, R134.reuse, -R163.reuse ;  /* 0x0000008632b47223 */ /* 0x180fe200000108a3 */
[----:B------:R-:W-:Y:S01]  /*232f0*/  MUFU.EX2 R168, R168 ;  /* 0x000000a800a87308 */ /* 0x000fe20000000800 */
[-C--:B------:R-:W-:Y:S02]  /*23300*/  FFMA.FTZ R183, R51, R134.reuse, -R163 ;  /* 0x0000008633b77223 */ /* 0x080fe400000108a3 */
[-CC-:B------:R-:W-:Y:S02]  /*23310*/  FFMA.FTZ R182, R44, R134.reuse, -R157.reuse ;  /* 0x000000862cb67223 */ /* 0x180fe4000001089d */
[-CC-:B------:R-:W-:Y:S02]  /*23320*/  FFMA.FTZ R185, R45, R134.reuse, -R157.reuse ;  /* 0x000000862db97223 */ /* 0x180fe4000001089d */
[----:B------:R-:W-:Y:S01]  /*23330*/  LDSM.16.MT88.4 R44, [R214+0xe800] ;  /* 0x00e80000d62c783b */ /* 0x000fe20000004200 */
[-CC-:B------:R-:W-:Y:S02]  /*23340*/  FFMA.FTZ R184, R48, R134.reuse, -R157.reuse ;  /* 0x0000008630b87223 */ /* 0x180fe4000001089d */
[----:B------:R-:W-:Y:S01]  /*23350*/  FFMA.FTZ R187, R49, R134, -R157 ;  /* 0x0000008631bb7223 */ /* 0x000fe2000001089d */
[----:B------:R-:W-:Y:S01]  /*23360*/  MUFU.EX2 R171, R171 ;  /* 0x000000ab00ab7308 */ /* 0x000fe20000000800 */
[C---:B------:R-:W-:Y:S01]  /*23370*/  FMUL.FTZ R90, R2.reuse, R90 ;  /* 0x0000005a025a7220 */ /* 0x040fe20000410000 */
[----:B----4-:R-:W-:Y:S01]  /*23380*/  F2FP.BF16.PACK_AB R130, R153, R154 ;  /* 0x0000009a9982723e */ /* 0x010fe200000010ff */
[C---:B------:R-:W-:Y:S01]  /*23390*/  FMUL.FTZ R91, R2.reuse, R91 ;  /* 0x0000005b025b7220 */ /* 0x040fe20000410000 */
[----:B------:R-:W-:Y:S01]  /*233a0*/  LDSM.16.MT88.4 R48, [R212+0x13000] ;  /* 0x01300000d430783b */ /* 0x000fe20000004200 */
[C---:B------:R-:W-:Y:S02]  /*233b0*/  FMUL.FTZ R88, R3.reuse, R88 ;  /* 0x0000005803587220 */ /* 0x040fe40000410000 */
[C---:B------:R-:W-:Y:S02]  /*233c0*/  FMUL.FTZ R89, R3.reuse, R89 ;  /* 0x0000005903597220 */ /* 0x040fe40000410000 */
        /* <DEDUP_REMOVED lines=22> */
[----:B------:R-:W-:Y:S01]  /*23530*/  LDSM.16.MT88.4 R144, [R212+0xc800] ;  /* 0x00c80000d490783b */ /* 0x000fe20000004200 */
[----:B------:R-:W-:Y:S02]  /*23540*/  MUFU.EX2 R174, R174 ;  /* 0x000000ae00ae7308 */ /* 0x000fe40000000800 */
[C---:B------:R-:W-:Y:S02]  /*23550*/  FMUL.FTZ R100, R3.reuse, R100 ;  /* 0x0000006403647220 */ /* 0x040fe40000410000 */
[C---:B------:R-:W-:Y:S02]  /*23560*/  FMUL.FTZ R101, R3.reuse, R101 ;  /* 0x0000006503657220 */ /* 0x040fe40000410000 */
[C---:B---3--:R-:W-:Y:S04]  /*23570*/  HMMA.16816.F32.BF16 R84, R128.reuse, R124, R84 ;  /* 0x0000007c8054723c */ /* 0x048fe80000041854 */
[C---:B------:R-:W-:Y:S01]  /*23580*/  FMUL.FTZ R106, R2.reuse, R106 ;  /* 0x0000006a026a7220 */ /* 0x040fe20000410000 */
[----:B------:R-:W-:Y:S01]  /*23590*/  MUFU.EX2 R177, R177 ;  /* 0x000000b100b17308 */ /* 0x000fe20000000800 */
[----:B------:R-:W-:Y:S02]  /*235a0*/  FMUL.FTZ R107, R2, R107 ;  /* 0x0000006b026b7220 */ /* 0x000fe40000410000 */
[C---:B------:R-:W-:Y:S01]  /*235b0*/  HMMA.16816.F32.BF16 R88, R128.reuse, R126, R88 ;  /* 0x0000007e8058723c */ /* 0x040fe20000041858 */
[----:B------:R-:W3:Y:S03]  /*235c0*/  LDSM.16.MT88.4 R124, [R213+0x10000] ;  /* 0x01000000d57c783b */ /* 0x000ee60000004200 */
[C---:B------:R-:W-:Y:S02]  /*235d0*/  FMUL.FTZ R104, R3.reuse, R104 ;  /* 0x0000006803687220 */ /* 0x040fe40000410000 */
[----:B------:R-:W-:Y:S01]  /*235e0*/  FMUL.FTZ R105, R3, R105 ;  /* 0x0000006903697220 */ /* 0x000fe20000410000 */
[----:B------:R-:W-:Y:S01]  /*235f0*/  MUFU.EX2 R176, R176 ;  /* 0x000000b000b07308 */ /* 0x000fe20000000800 */
[C---:B-1----:R-:W-:Y:S04]  /*23600*/  HMMA.16816.F32.BF16 R92, R128.reuse, R136, R92 ;  /* 0x00000088805c723c */ /* 0x042fe8000004185c */
[--C-:B------:R-:W-:Y:S02]  /*23610*/  FFMA.FTZ R158, R14, R134, -R163.reuse ;  /* 0x000000860e9e7223 */ /* 0x100fe400000108a3 */
[C---:B------:R-:W-:Y:S02]  /*23620*/  FMUL.FTZ R14, R2.reuse, R122 ;  /* 0x0000007a020e7220 */ /* 0x040fe40000410000 */
[C---:B------:R-:W-:Y:S01]  /*23630*/  HMMA.16816.F32.BF16 R96, R128.reuse, R138, R96 ;  /* 0x0000008a8060723c */ /* 0x040fe20000041860 */
[----:B------:R-:W1:Y:S01]  /*23640*/  LDSM.16.MT88.4 R136, [R212+0x10000] ;  /* 0x01000000d488783b */ /* 0x000e620000004200 */
[----:B------:R-:W-:Y:S02]  /*23650*/  MUFU.EX2 R158, R158 ;  /* 0x0000009e009e7308 */ /* 0x000fe40000000800 */
[-C--:B------:R-:W-:Y:S02]  /*23660*/  FFMA.FTZ R159, R15, R134.reuse, -R163 ;  /* 0x000000860f9f7223 */ /* 0x080fe400000108a3 */
[----:B------:R-:W-:Y:S02]  /*23670*/  FMUL.FTZ R15, R2, R123 ;  /* 0x0000007b020f7220 */ /* 0x000fe40000410000 */
[C---:B--2---:R-:W-:Y:S04]  /*23680*/  HMMA.16816.F32.BF16 R100, R128.reuse, R140, R100 ;  /* 0x0000008c8064723c */ /* 0x044fe80000041864 */
[--C-:B------:R-:W-:Y:S01]  /*23690*/  FFMA.FTZ R162, R12, R134, -R157.reuse ;  /* 0x000000860ca27223 */ /* 0x100fe2000001089d */
[----:B------:R-:W2:Y:S01]  /*236a0*/  MUFU.EX2 R159, R159 ;  /* 0x0000009f009f7308 */ /* 0x000ea20000000800 */
[----:B------:R-:W-:Y:S02]  /*236b0*/  FMUL.FTZ R12, R3, R120 ;  /* 0x00000078030c7220 */ /* 0x000fe40000410000 */
[C---:B------:R-:W-:Y:S01]  /*236c0*/  HMMA.16816.F32.BF16 R104, R128.reuse, R142, R104 ;  /* 0x0000008e8068723c */ /* 0x040fe20000041868 */
[----:B------:R-:W-:Y:S03]  /*236d0*/  LDSM.16.MT88.4 R140, [R213+0xc800] ;  /* 0x00c80000d58c783b */ /* 0x000fe60000004200 */
[----:B------:R-:W-:Y:S02]  /*236e0*/  FFMA.FTZ R165, R13, R134, -R157 ;  /* 0x000000860da57223 */ /* 0x000fe4000001089d */
[C---:B------:R-:W-:Y:S01]  /*236f0*/  FMUL.FTZ R13, R3.reuse, R121 ;  /* 0x00000079030d7220 */ /* 0x040fe20000410000 */
[----:B------:R-:W-:Y:S01]  /*23700*/  MUFU.EX2 R162, R162 ;  /* 0x000000a200a27308 */ /* 0x000fe20000000800 */
[C---:B------:R-:W-:Y:S01]  /*23710*/  FMUL.FTZ R110, R2.reuse, R110 ;  /* 0x0000006e026e7220 */ /* 0x040fe20000410000 */
[----:B------:R-:W4:Y:S03]  /*23720*/  LDSM.16.MT88.4 R120, [R216+0xc800] ;  /* 0x00c80000d878783b */ /* 0x000f260000004200 */
[----:B------:R-:W-:Y:S02]  /*23730*/  FMUL.FTZ R111, R2, R111 ;  /* 0x0000006f026f7220 */ /* 0x000fe40000410000 */
[C---:B------:R-:W-:Y:S02]  /*23740*/  FMUL.FTZ R108, R3.reuse, R108 ;  /* 0x0000006c036c7220 */ /* 0x040fe40000410000 */
[----:B------:R-:W-:Y:S01]  /*23750*/  FMUL.FTZ R109, R3, R109 ;  /* 0x0000006d036d7220 */ /* 0x000fe20000410000 */
[----:B------:R-:W5:Y:S01]  /*23760*/  MUFU.EX2 R165, R165 ;  /* 0x000000a500a57308 */ /* 0x000f620000000800 */
[-CC-:B------:R-:W-:Y:S02]  /*23770*/  FFMA.FTZ R160, R18, R134.reuse, -R163.reuse ;  /* 0x0000008612a07223 */ /* 0x180fe400000108a3 */
[-C--:B------:R-:W-:Y:S02]  /*23780*/  FFMA.FTZ R161, R19, R134.reuse, -R163 ;  /* 0x0000008613a17223 */ /* 0x080fe400000108a3 */
[-CC-:B------:R-:W-:Y:S01]  /*23790*/  FFMA.FTZ R164, R16, R134.reuse, -R157.reuse ;  /* 0x0000008610a47223 */ /* 0x180fe2000001089d */
[C---:B---3--:R-:W-:Y:S03]  /*237a0*/  HMMA.16816.F32.BF16 R108, R128.reuse, R124, R108 ;  /* 0x0000007c806c723c */ /* 0x048fe6000004186c */
[----:B------:R-:W-:Y:S01]  /*237b0*/  FFMA.FTZ R167, R17, R134, -R157 ;  /* 0x0000008611a77223 */ /* 0x000fe2000001089d */
[----:B------:R-:W-:Y:S01]  /*237c0*/  MUFU.EX2 R160, R160 ;  /* 0x000000a000a07308 */ /* 0x000fe20000000800 */
[C---:B------:R-:W-:Y:S02]  /*237d0*/  FMUL.FTZ R18, R2.reuse, R118 ;  /* 0x0000007602127220 */ /* 0x040fe40000410000 */
[C---:B------:R-:W-:Y:S01]  /*237e0*/  FMUL.FTZ R19, R2.reuse, R119 ;  /* 0x0000007702137220 */ /* 0x040fe20000410000 */
[C---:B------:R-:W-:Y:S01]  /*237f0*/  HMMA.16816.F32.BF16 R12, R128.reuse, R126, R12 ;  /* 0x0000007e800c723c */ /* 0x040fe2000004180c */
[----:B------:R-:W3:Y:S03]  /*23800*/  LDSM.16.MT88.4 R124, [R214+0xc800] ;  /* 0x00c80000d67c783b */ /* 0x000ee60000004200 */
[C---:B------:R-:W-:Y:S02]  /*23810*/  FMUL.FTZ R16, R3.reuse, R116 ;  /* 0x0000007403107220 */ /* 0x040fe40000410000 */
[----:B------:R-:W4:Y:S01]  /*23820*/  MUFU.EX2 R161, R161 ;  /* 0x000000a100a17308 */ /* 0x000f220000000800 */
[----:B------:R-:W-:Y:S01]  /*23830*/  FMUL.FTZ R17, R3, R117 ;  /* 0x0000007503117220 */ /* 0x000fe20000410000 */
[----:B--2---:R-:W-:Y:S01]  /*23840*/  F2FP.BF16.PACK_AB R117, R159, R158 ;  /* 0x0000009e9f75723e */ /* 0x004fe200000010ff */
[C---:B------:R-:W-:Y:S03]  /*23850*/  FMUL.FTZ R114, R2.reuse, R114 ;  /* 0x0000007202727220 */ /* 0x040fe60000410000 */
[----:B-----5:R-:W-:Y:S01]  /*23860*/  F2FP.BF16.PACK_AB R116, R165, R162 ;  /* 0x000000a2a574723e */ /* 0x020fe200000010ff */
[----:B------:R-:W-:Y:S01]  /*23870*/  FMUL.FTZ R115, R2, R115 ;  /* 0x0000007302737220 */ /* 0x000fe20000410000 */
[C---:B-1----:R-:W-:Y:S02]  /*23880*/  HMMA.16816.F32.BF16 R16, R128.reuse, R136, R16 ;  /* 0x000000888010723c */ /* 0x042fe40000041810 */
[----:B------:R-:W-:Y:S01]  /*23890*/  MUFU.EX2 R164, R164 ;  /* 0x000000a400a47308 */ /* 0x000fe20000000800 */
[C---:B------:R-:W-:Y:S02]  /*238a0*/  FMUL.FTZ R112, R3.reuse, R112 ;  /* 0x0000007003707220 */ /* 0x040fe40000410000 */
[----:B------:R-:W-:Y:S02]  /*238b0*/  FMUL.FTZ R113, R3, R113 ;  /* 0x0000007103717220 */ /* 0x000fe40000410000 */
[--C-:B------:R-:W-:Y:S01]  /*238c0*/  FFMA.FTZ R166, R22, R134, -R163.reuse ;  /* 0x0000008616a67223 */ /* 0x100fe200000108a3 */
[----:B------:R-:W-:Y:S01]  /*238d0*/  F2FP.BF16.PACK_AB R22, R171, R168 ;  /* 0x000000a8ab16723e */ /* 0x000fe200000010ff */
[-CC-:B------:R-:W-:Y:S03]  /*238e0*/  FFMA.FTZ R169, R23, R134.reuse, -R163.reuse ;  /* 0x0000008617a97223 */ /* 0x180fe600000108a3 */
[----:B------:R-:W-:Y:S01]  /*238f0*/  HMMA.16816.F32.BF16 R112, R128, R138, R112 ;  /* 0x0000008a8070723c */ /* 0x000fe20000041870 */
[----:B------:R-:W1:Y:S01]  /*23900*/  MUFU.EX2 R167, R167 ;  /* 0x000000a700a77308 */ /* 0x000e620000000800 */
[----:B------:R-:W2:Y:S01]  /*23910*/  LDSM.16.MT88.4 R128, [R216+0x10800] ;  /* 0x01080000d880783b */ /* 0x000ea20000004200 */
[--C-:B------:R-:W-:Y:S01]  /*23920*/  FFMA.FTZ R54, R54, R134, -R163.reuse ;  /* 0x0000008636367223 */ /* 0x100fe200000108a3 */
[----:B----4-:R-:W-:Y:S01]  /*23930*/  F2FP.BF16.PACK_AB R119, R161, R160 ;  /* 0x000000a0a177723e */ /* 0x010fe200000010ff */
[-CC-:B------:R-:W-:Y:S02]  /*23940*/  FFMA.FTZ R55, R55, R134.reuse, -R163.reuse ;  /* 0x0000008637377223 */ /* 0x180fe400000108a3 */
[-CC-:B------:R-:W-:Y:S02]  /*23950*/  FFMA.FTZ R58, R58, R134.reuse, -R163.reuse ;  /* 0x000000863a3a7223 */ /* 0x180fe400000108a3 */
[-C--:B------:R-:W-:Y:S01]  /*23960*/  FFMA.FTZ R59, R59, R134.reuse, -R163 ;  /* 0x000000863b3b7223 */ /* 0x080fe200000108a3 */
[----:B------:R-:W-:Y:S01]  /*23970*/  LDSM.16.MT88.4 R136, [R212+0x10800] ;  /* 0x01080000d488783b */ /* 0x000fe20000004200 */
[----:B------:R-:W-:Y:S01]  /*23980*/  MUFU.EX2 R166, R166 ;  /* 0x000000a600a67308 */ /* 0x000fe20000000800 */
[-CC-:B------:R-:W-:Y:S02]  /*23990*/  FFMA.FTZ R52, R52, R134.reuse, -R157.reuse ;  /* 0x0000008634347223 */ /* 0x180fe4000001089d */
[-CC-:B------:R-:W-:Y:S02]  /*239a0*/  FFMA.FTZ R53, R53, R134.reuse, -R157.reuse ;  /* 0x0000008635357223 */ /* 0x180fe4000001089d */
[-CC-:B------:R-:W-:Y:S02]  /*239b0*/  FFMA.FTZ R56, R56, R134.reuse, -R157.reuse ;  /* 0x0000008638387223 */ /* 0x180fe4000001089d */
[-C--:B------:R-:W-:Y:S02]  /*239c0*/  FFMA.FTZ R57, R57, R134.reuse, -R157 ;  /* 0x0000008639397223 */ /* 0x080fe4000001089d */
[-CC-:B------:R-:W-:Y:S01]  /*239d0*/  FFMA.FTZ R62, R62, R134.reuse, -R163.reuse ;  /* 0x000000863e3e7223 */ /* 0x180fe200000108a3 */
[----:B------:R-:W4:Y:S01]  /*239e0*/  MUFU.EX2 R169, R169 ;  /* 0x000000a900a97308 */ /* 0x000f220000000800 */
[-CC-:B------:R-:W-:Y:S02]  /*239f0*/  FFMA.FTZ R63, R63, R134.reuse, -R163.reuse ;  /* 0x000000863f3f7223 */ /* 0x180fe400000108a3 */
[----:B------:R-:W-:Y:S01]  /*23a00*/  FFMA.FTZ R66, R66, R134, -R163 ;  /* 0x0000008642427223 */ /* 0x000fe200000108a3 */
[----:B-1----:R-:W-:Y:S01]  /*23a10*/  F2FP.BF16.PACK_AB R118, R167, R164 ;  /* 0x000000a4a776723e */ /* 0x002fe200000010ff */
[----:B------:R-:W-:Y:S02]  /*23a20*/  FFMA.FTZ R152, R2, R241, R152 ;  /* 0x000000f102987223 */ /* 0x000fe40000010098 */
[----:B------:R-:W-:Y:S01]  /*23a30*/  FFMA.FTZ R156, R3, R240, R156 ;  /* 0x000000f0039c7223 */ /* 0x000fe2000001009c */
[----:B------:R-:W-:Y:S01]  /*23a40*/  MOV R3, R133 ;  /* 0x0000008500037202 */ /* 0x000fe20000000f00 */
[----:B------:R-:W-:Y:S01]  /*23a50*/  FADD.FTZ R151, R151, R152 ;  /* 0x0000009897977221 */ /* 0x000fe20000010000 */
[----:B------:R-:W-:Y:S01]  /*23a60*/  MUFU.EX2 R179, R179 ;  /* 0x000000b300b37308 */ /* 0x000fe20000000800 */
[C---:B------:R-:W-:Y:S05]  /*23a70*/  HMMA.16816.F32.BF16 R4, R116.reuse, R120, R4 ;  /* 0x000000787404723c */ /* 0x040fea0000041804 */
[----:B------:R-:W-:Y:S02]  /*23a80*/  FADD.FTZ R155, R155, R156 ;  /* 0x0000009c9b9b7221 */ /* 0x000fe40000010000 */
[----:B------:R-:W-:Y:S01]  /*23a90*/  FADD.FTZ R150, R150, R151 ;  /* 0x0000009796967221 */ /* 0x000fe20000010000 */
[C---:B------:R-:W-:Y:S01]  /*23aa0*/  HMMA.16816.F32.BF16 R8, R116.reuse, R122, R8 ;  /* 0x0000007a7408723c */ /* 0x040fe20000041808 */
[----:B------:R-:W1:Y:S01]  /*23ab0*/  LDSM.16.MT88.4 R120, [R214+0x10800] ;  /* 0x01080000d678783b */ /* 0x000e620000004200 */
[----:B------:R-:W-:Y:S02]  /*23ac0*/  MUFU.EX2 R178, R178 ;  /* 0x000000b200b27308 */ /* 0x000fe40000000800 */
[----:B------:R-:W-:Y:S02]  /*23ad0*/  FADD.FTZ R154, R154, R155 ;  /* 0x0000009b9a9a7221 */ /* 0x000fe40000010000 */
[----:B------:R-:W-:Y:S02]  /*23ae0*/  FADD.FTZ R135, R135, R150 ;  /* 0x0000009687877221 */ /* 0x000fe40000010000 */
[C---:B---3--:R-:W-:Y:S04]  /*23af0*/  HMMA.16816.F32.BF16 R68, R116.reuse, R124, R68 ;  /* 0x0000007c7444723c */ /* 0x048fe80000041844 */
[----:B------:R-:W-:Y:S01]  /*23b00*/  MUFU.EX2 R181, R181 ;  /* 0x000000b500b57308 */ /* 0x000fe20000000800 */
[----:B------:R-:W-:Y:S02]  /*23b10*/  FADD.FTZ R153, R153, R154 ;  /* 0x0000009a99997221 */ /* 0x000fe40000010000 */
[----:B------:R-:W-:Y:S01]  /*23b20*/  FADD.FTZ R158, R158, R135 ;  /* 0x000000879e9e7221 */ /* 0x000fe20000010000 */
[C---:B------:R-:W-:Y:S01]  /*23b30*/  HMMA.16816.F32.BF16 R72, R116.reuse, R126, R72 ;  /* 0x0000007e7448723c */ /* 0x040fe20000041848 */
[----:B------:R-:W3:Y:S03]  /*23b40*/  LDSM.16.MT88.4 R124, [R213+0x10800] ;  /* 0x01080000d57c783b */ /* 0x000ee60000004200 */
[----:B------:R-:W-:Y:S01]  /*23b50*/  FADD.FTZ R162, R162, R153 ;  /* 0x00000099a2a27221 */ /* 0x000fe20000010000 */
[----:B------:R-:W-:Y:S01]  /*23b60*/  MOV R135, R132 ;  /* 0x0000008400877202 */ /* 0x000fe20000000f00 */
[----:B------:R-:W-:Y:S01]  /*23b70*/  MUFU.EX2 R180, R180 ;  /* 0x000000b400b47308 */ /* 0x000fe20000000800 */
[----:B------:R-:W-:Y:S01]  /*23b80*/  FADD.FTZ R159, R159, R158 ;  /* 0x0000009e9f9f7221 */ /* 0x000fe20000010000 */
[C---:B------:R-:W-:Y:S04]  /*23b90*/  HMMA.16816.F32.BF16 R76, R116.reuse, R140, R76 ;  /* 0x0000008c744c723c */ /* 0x040fe8000004184c */
[----:B------:R-:W-:Y:S02]  /*23ba0*/  FADD.FTZ R165, R165, R162 ;  /* 0x000000a2a5a57221 */ /* 0x000fe40000010000 */
[----:B------:R-:W-:Y:S02]  /*23bb0*/  FADD.FTZ R160, R160, R159 ;  /* 0x0000009fa0a07221 */ /* 0x000fe40000010000 */
[C---:B------:R-:W-:Y:S01]  /*23bc0*/  HMMA.16816.F32.BF16 R80, R116.reuse, R142, R80 ;  /* 0x0000008e7450723c */ /* 0x040fe20000041850 */
[----:B------:R-:W-:Y:S01]  /*23bd0*/  LDSM.16.MT88.4 R140, [R212+0x11000] ;  /* 0x01100000d48c783b */ /* 0x000fe20000004200 */
[----:B------:R-:W-:Y:S02]  /*23be0*/  MUFU.EX2 R183, R183 ;  /* 0x000000b700b77308 */ /* 0x000fe40000000800 */
[----:B------:R-:W-:Y:S02]  /*23bf0*/  FADD.FTZ R164, R164, R165 ;  /* 0x000000a5a4a47221 */ /* 0x000fe40000010000 */
[----:B------:R-:W-:Y:S02]  /*23c00*/  FADD.FTZ R161, R161, R160 ;  /* 0x000000a0a1a17221 */ /* 0x000fe40000010000 */
[C---:B------:R-:W-:Y:S04]  /*23c10*/  HMMA.16816.F32.BF16 R84, R116.reuse, R144, R84 ;  /* 0x000000907454723c */ /* 0x040fe80000041854 */
[----:B------:R-:W-:Y:S01]  /*23c20*/  MUFU.EX2 R182, R182 ;  /* 0x000000b600b67308 */ /* 0x000fe20000000800 */
[----:B------:R-:W-:Y:S02]  /*23c30*/  FADD.FTZ R167, R167, R164 ;  /* 0x000000a4a7a77221 */ /* 0x000fe40000010000 */
[-CC-:B------:R-:W-:Y:S01]  /*23c40*/  FFMA.FTZ R144, R26, R134.reuse, -R163.reuse ;  /* 0x000000861a907223 */ /* 0x180fe200000108a3 */
[C---:B------:R-:W-:Y:S04]  /*23c50*/  HMMA.16816.F32.BF16 R88, R116.reuse, R146, R88 ;  /* 0x000000927458723c */ /* 0x040fe80000041858 */
[-C--:B------:R-:W-:Y:S02]  /*23c60*/  FFMA.FTZ R145, R27, R134.reuse, -R163 ;  /* 0x000000861b917223 */ /* 0x080fe400000108a3 */
[----:B------:R-:W-:Y:S01]  /*23c70*/  LDSM.16.MT88.4 R24, [R214+0xd000] ;  /* 0x00d00000d618783b */ /* 0x000fe20000004200 */
[-CC-:B------:R-:W-:Y:S01]  /*23c80*/  FFMA.FTZ R146, R20, R134.reuse, -R157.reuse ;  /* 0x0000008614927223 */ /* 0x180fe2000001089d */
[C---:B--2---:R-:W-:Y:S01]  /*23c90*/  HMMA.16816.F32.BF16 R92, R116.reuse, R128, R92 ;  /* 0x00000080745c723c */ /* 0x044fe2000004185c */
[----:B------:R-:W-:Y:S03]  /*23ca0*/  MUFU.EX2 R144, R144 ;  /* 0x0000009000907308 */ /* 0x000fe60000000800 */
[----:B------:R-:W-:Y:S01]  /*23cb0*/  FFMA.FTZ R147, R21, R134, -R157 ;  /* 0x0000008615937223 */ /* 0x000fe2000001089d */
[C---:B----4-:R-:W-:Y:S01]  /*23cc0*/  F2FP.BF16.PACK_AB R21, R169.reuse, R166 ;  /* 0x000000a6a915723e */ /* 0x050fe200000010ff */
[----:B------:R-:W-:Y:S02]  /*23cd0*/  FADD.FTZ R166, R166, R161 ;  /* 0x000000a1a6a67221 */ /* 0x000fe40000010000 */
[C---:B------:R-:W-:Y:S01]  /*23ce0*/  HMMA.16816.F32.BF16 R96, R116.reuse, R130, R96 ;  /* 0x000000827460723c */ /* 0x040fe20000041860 */
[----:B------:R-:W-:Y:S02]  /*23cf0*/  LDSM.16.MT88.4 R128, [R214+0x11000] ;  /* 0x01100000d680783b */ /* 0x000fe40000004200 */
[----:B------:R-:W2:Y:S01]  /*23d00*/  MUFU.EX2 R145, R145 ;  /* 0x0000009100917308 */ /* 0x000ea20000000800 */
[----:B------:R-:W-:Y:S04]  /*23d10*/  FADD.FTZ R169, R169, R166 ;  /* 0x000000a6a9a97221 */ /* 0x000fe80000010000 */
[C---:B-1----:R-:W-:Y:S05]  /*23d20*/  HMMA.16816.F32.BF16 R100, R116.reuse, R120, R100 ;  /* 0x000000787464723c */ /* 0x042fea0000041864 */
[----:B------:R-:W-:Y:S03]  /*23d30*/  MUFU.EX2 R146, R146 ;  /* 0x0000009200927308 */ /* 0x000fe60000000800 */
[C---:B------:R-:W-:Y:S01]  /*23d40*/  HMMA.16816.F32.BF16 R104, R116.reuse, R122, R104 ;  /* 0x0000007a7468723c */ /* 0x040fe20000041868 */
[----:B------:R-:W1:Y:S06]  /*23d50*/  LDSM.16.MT88.4 R120, [R216+0xd000] ;  /* 0x00d00000d878783b */ /* 0x000e6c0000004200 */
[----:B------:R-:W4:Y:S01]  /*23d60*/  MUFU.EX2 R147, R147 ;  /* 0x0000009300937308 */ /* 0x000f220000000800 */
[C---:B---3--:R-:W-:Y:S04]  /*23d70*/  HMMA.16816.F32.BF16 R108, R116.reuse, R124, R108 ;  /* 0x0000007c746c723c */ /* 0x048fe8000004186c */
[C---:B--2---:R-:W-:Y:S01]  /*23d80*/  F2FP.BF16.PACK_AB R23, R145.reuse, R144 ;  /* 0x000000909117723e */ /* 0x044fe200000010ff */
[----:B------:R-:W-:Y:S03]  /*23d90*/  FADD.FTZ R144, R144, R169 ;  /* 0x000000a990907221 */ /* 0x000fe60000010000 */
[C---:B------:R-:W-:Y:S01]  /*23da0*/  HMMA.16816.F32.BF16 R12, R116.reuse, R126, R12 ;  /* 0x0000007e740c723c */ /* 0x040fe2000004180c */
[----:B------:R-:W-:Y:S01]  /*23db0*/  LDSM.16.MT88.4 R124, [R212+0xd000] ;  /* 0x00d00000d47c783b */ /* 0x000fe20000004200 */
[----:B------:R-:W-:Y:S02]  /*23dc0*/  MUFU.EX2 R185, R185 ;  /* 0x000000b900b97308 */ /* 0x000fe40000000800 */
[----:B------:R-:W-:Y:S04]  /*23dd0*/  FADD.FTZ R145, R145, R144 ;  /* 0x0000009091917221 */ /* 0x000fe80000010000 */
[C---:B------:R-:W-:Y:S04]  /*23de0*/  HMMA.16816.F32.BF16 R16, R116.reuse, R136, R16 ;  /* 0x000000887410723c */ /* 0x040fe80000041810 */
[----:B------:R-:W-:Y:S01]  /*23df0*/  MUFU.EX2 R184, R184 ;  /* 0x000000b800b87308 */ /* 0x000fe20000000800 */
[C---:B----4-:R-:W-:Y:S03]  /*23e00*/  F2FP.BF16.PACK_AB R20, R147.reuse, R146 ;  /* 0x000000929314723e */ /* 0x050fe600000010ff */
[----:B------:R-:W-:Y:S01]  /*23e10*/  HMMA.16816.F32.BF16 R112, R116, R138, R112 ;  /* 0x0000008a7470723c */ /* 0x000fe20000041870 */
[----:B------:R-:W2:Y:S03]  /*23e20*/  LDSM.16.MT88.4 R116, [R213+0xd000] ;  /* 0x00d00000d574783b */ /* 0x000ea60000004200 */
[----:B------:R-:W-:Y:S02]  /*23e30*/  FADD.FTZ R146, R146, R167 ;  /* 0x000000a792927221 */ /* 0x000fe40000010000 */
[----:B------:R-:W-:Y:S02]  /*23e40*/  MUFU.EX2 R187, R187 ;  /* 0x000000bb00bb7308 */ /* 0x000fe40000000800 */
[----:B------:R-:W-:Y:S01]  /*23e50*/  FADD.FTZ R147, R147, R146 ;  /* 0x0000009293937221 */ /* 0x000fe20000010000 */
[C---:B-1----:R-:W-:Y:S01]  /*23e60*/  HMMA.16816.F32.BF16 R4, R20.reuse, R120, R4 ;  /* 0x000000781404723c */ /* 0x042fe20000041804 */
[----:B------:R-:W-:Y:S04]  /*23e70*/  LDSM.16.MT88.4 R136, [R213+0x11000] ;  /* 0x01100000d588783b */ /* 0x000fe80000004200 */
[----:B------:R-:W-:Y:S02]  /*23e80*/  FADD.FTZ R168, R168, R147 ;  /* 0x00000093a8a87221 */ /* 0x000fe40000010000 */
[----:B------:R-:W-:Y:S01]  /*23e90*/  MUFU.EX2 R54, R54 ;  /* 0x0000003600367308 */ /* 0x000fe20000000800 */
[C---:B------:R-:W-:Y:S01]  /*23ea0*/  HMMA.16816.F32.BF16 R8, R20.reuse, R122, R8 ;  /* 0x0000007a1408723c */ /* 0x040fe20000041808 */
[----:B------:R-:W1:Y:S03]  /*23eb0*/  LDSM.16.MT88.4 R120, [R216+0x11000] ;  /* 0x01100000d878783b */ /* 0x000e660000004200 */
[----:B------:R-:W-:Y:S04]  /*23ec0*/  FADD.FTZ R171, R171, R168 ;  /* 0x000000a8abab7221 */ /* 0x000fe80000010000 */
[C---:B------:R-:W-:Y:S01]  /*23ed0*/  HMMA.16816.F32.BF16 R68, R20.reuse, R24, R68 ;  /* 0x000000181444723c */ /* 0x040fe20000041844 */
[----:B------:R-:W-:Y:S07]  /*23ee0*/  MUFU.EX2 R55, R55 ;  /* 0x0000003700377308 */ /* 0x000fee0000000800 */
[C---:B------:R-:W-:Y:S01]  /*23ef0*/  HMMA.16816.F32.BF16 R72, R20.reuse, R26, R72 ;  /* 0x0000001a1448723c */ /* 0x040fe20000041848 */
[----:B------:R-:W3:Y:S02]  /*23f00*/  LDSM.16.MT88.4 R24, [R216+0xd800] ;  /* 0x00d80000d818783b */ /* 0x000ee40000004200 */
[----:B------:R-:W-:Y:S05]  /*23f10*/  MUFU.EX2 R58, R58 ;  /* 0x0000003a003a7308 */ /* 0x000fea0000000800 */
[C---:B--2---:R-:W-:Y:S05]  /*23f20*/  HMMA.16816.F32.BF16 R76, R20.reuse, R116, R76 ;  /* 0x00000074144c723c */ /* 0x044fea000004184c */
[----:B------:R-:W-:Y:S03]  /*23f30*/  MUFU.EX2 R59, R59 ;  /* 0x0000003b003b7308 */ /* 0x000fe60000000800 */
[C---:B------:R-:W-:Y:S01]  /*23f40*/  HMMA.16816.F32.BF16 R80, R20.reuse, R118, R80 ;  /* 0x000000761450723c */ /* 0x040fe20000041850 */
[----:B------:R-:W2:Y:S06]  /*23f50*/  LDSM.16.MT88.4 R116, [R212+0xd800] ;  /* 0x00d80000d474783b */ /* 0x000eac0000004200 */
[----:B------:R-:W-:Y:S01]  /*23f60*/  MUFU.EX2 R52, R52 ;  /* 0x0000003400347308 */ /* 0x000fe20000000800 */
[C---:B------:R-:W-:Y:S08]  /*23f70*/  HMMA.16816.F32.BF16 R84, R20.reuse, R124, R84 ;  /* 0x0000007c1454723c */ /* 0x040ff00000041854 */
        /* <DEDUP_REMOVED lines=10> */
[----:B------:R-:W-:Y:S07]  /*24020*/  MUFU.EX2 R62, R62 ;  /* 0x0000003e003e7308 */ /* 0x000fee0000000800 */
[C---:B------:R-:W-:Y:S03]  /*24030*/  HMMA.16816.F32.BF16 R108, R20.reuse, R136, R108 ;  /* 0x00000088146c723c */ /* 0x040fe6000004186c */
[----:B------:R-:W-:Y:S04]  /*24040*/  MUFU.EX2 R63, R63 ;  /* 0x0000003f003f7308 */ /* 0x000fe80000000800 */
[-CC-:B------:R-:W-:Y:S01]  /*24050*/  FFMA.FTZ R136, R38, R134.reuse, -R163.reuse ;  /* 0x0000008626887223 */ /* 0x180fe200000108a3 */
[C---:B------:R-:W-:Y:S04]  /*24060*/  HMMA.16816.F32.BF16 R12, R20.reuse, R138, R12 ;  /* 0x0000008a140c723c */ /* 0x040fe8000004180c */
[-CC-:B------:R-:W-:Y:S01]  /*24070*/  FFMA.FTZ R137, R39, R134.reuse, -R163.reuse ;  /* 0x0000008627897223 */ /* 0x180fe200000108a3 */
[----:B------:R-:W-:Y:S02]  /*24080*/  MUFU.EX2 R136, R136 ;  /* 0x0000008800887308 */ /* 0x000fe40000000800 */
[-CC-:B------:R-:W-:Y:S01]  /*24090*/  FFMA.FTZ R138, R42, R134.reuse, -R163.reuse ;  /* 0x000000862a8a7223 */ /* 0x180fe200000108a3 */
[C---:B------:R-:W-:Y:S04]  /*240a0*/  HMMA.16816.F32.BF16 R16, R20.reuse, R140, R16 ;  /* 0x0000008c1410723c */ /* 0x040fe80000041810 */
[-CC-:B------:R-:W-:Y:S02]  /*240b0*/  FFMA.FTZ R139, R43, R134.reuse, -R163.reuse ;  /* 0x000000862b8b7223 */ /* 0x180fe400000108a3 */
[-C--:B------:R-:W-:Y:S01]  /*240c0*/  FFMA.FTZ R163, R67, R134.reuse, -R163 ;  /* 0x0000008643a37223 */ /* 0x080fe200000108a3 */
[----:B------:R-:W1:Y:S01]  /*240d0*/  MUFU.EX2 R137, R137 ;  /* 0x0000008900897308 */ /* 0x000e620000000800 */
[----:B------:R-:W-:Y:S04]  /*240e0*/  HMMA.16816.F32.BF16 R112, R20, R142, R112 ;  /* 0x0000008e1470723c */ /* 0x000fe80000041870 */
[-CC-:B------:R-:W-:Y:S02]  /*240f0*/  FFMA.FTZ R140, R36, R134.reuse, -R157.reuse ;  /* 0x00000086248c7223 */ /* 0x180fe4000001089d */
[--C-:B------:R-:W-:Y:S01]  /*24100*/  FFMA.FTZ R141, R37, R134, -R157.reuse ;  /* 0x00000086258d7223 */ /* 0x100fe2000001089d */
[----:B------:R-:W-:Y:S01]  /*24110*/  F2FP.BF16.PACK_AB R21, R173, R170 ;  /* 0x000000aaad15723e */ /* 0x000fe200000010ff */
[----:B------:R-:W-:Y:S01]  /*24120*/  LDSM.16.MT88.4 R36, [R212+0xe000] ;  /* 0x00e00000d424783b */ /* 0x000fe20000004200 */
[----:B------:R-:W-:Y:S01]  /*24130*/  F2FP.BF16.PACK_AB R23, R175, R172 ;  /* 0x000000acaf17723e */ /* 0x000fe200000010ff */
[----:B------:R-:W-:Y:S02]  /*24140*/  MUFU.EX2 R138, R138 ;  /* 0x0000008a008a7308 */ /* 0x000fe40000000800 */
[----:B------:R-:W-:Y:S01]  /*24150*/  F2FP.BF16.PACK_AB R20, R177, R174 ;  /* 0x000000aeb114723e */ /* 0x000fe200000010ff */
[--C-:B------:R-:W-:Y:S01]  /*24160*/  FFMA.FTZ R142, R40, R134, -R157.reuse ;  /* 0x00000086288e7223 */ /* 0x100fe2000001089d */
[----:B------:R-:W-:Y:S01]  /*24170*/  F2FP.BF16.PACK_AB R22, R179, R176 ;  /* 0x000000b0b316723e */ /* 0x000fe200000010ff */
[----:B------:R-:W-:Y:S02]  /*24180*/  FFMA.FTZ R143, R41, R134, -R157 ;  /* 0x00000086298f7223 */ /* 0x000fe4000001089d */
[----:B------:R-:W-:Y:S01]  /*24190*/  LDSM.16.MT88.4 R40, [R214+0x12000] ;  /* 0x01200000d628783b */ /* 0x000fe20000004200 */
[----:B------:R-:W-:Y:S02]  /*241a0*/  FADD.FTZ R170, R170, R145 ;  /* 0x00000091aaaa7221 */ /* 0x000fe40000010000 */
[----:B------:R-:W4:Y:S01]  /*241b0*/  MUFU.EX2 R139, R139 ;  /* 0x0000008b008b7308 */ /* 0x000f220000000800 */
[C---:B---3--:R-:W-:Y:S03]  /*241c0*/  HMMA.16816.F32.BF16 R4, R20.reuse, R24, R4 ;  /* 0x000000181404723c */ /* 0x048fe60000041804 */
[----:B------:R-:W-:Y:S02]  /*241d0*/  FADD.FTZ R174, R174, R171 ;  /* 0x000000abaeae7221 */ /* 0x000fe40000010000 */
[----:B------:R-:W-:Y:S02]  /*241e0*/  FADD.FTZ R173, R173, R170 ;  /* 0x000000aaadad7221 */ /* 0x000fe40000010000 */
[----:B------:R-:W-:Y:S01]  /*241f0*/  FADD.FTZ R177, R177, R174 ;  /* 0x000000aeb1b17221 */ /* 0x000fe20000010000 */
[C---:B------:R-:W-:Y:S01]  /*24200*/  HMMA.16816.F32.BF16 R8, R20.reuse, R26, R8 ;  /* 0x0000001a1408723c */ /* 0x040fe20000041808 */
[----:B------:R-:W3:Y:S01]  /*24210*/  LDSM.16.MT88.4 R24, [R216+0x11800] ;  /* 0x01180000d818783b */ /* 0x000ee20000004200 */
[----:B------:R-:W-:Y:S02]  /*24220*/  MUFU.EX2 R140, R140 ;  /* 0x0000008c008c7308 */ /* 0x000fe40000000800 */
[----:B------:R-:W-:Y:S02]  /*24230*/  FADD.FTZ R172, R172, R173 ;  /* 0x000000adacac7221 */ /* 0x000fe40000010000 */
[----:B------:R-:W-:Y:S02]  /*24240*/  FADD.FTZ R176, R176, R177 ;  /* 0x000000b1b0b07221 */ /* 0x000fe40000010000 */
[C---:B------:R-:W-:Y:S04]  /*24250*/  HMMA.16816.F32.BF16 R68, R20.reuse, R28, R68 ;  /* 0x0000001c1444723c */ /* 0x040fe80000041844 */
[----:B------:R-:W5:Y:S01]  /*24260*/  MUFU.EX2 R141, R141 ;  /* 0x0000008d008d7308 */ /* 0x000f620000000800 */
[----:B------:R-:W-:Y:S02]  /*24270*/  FADD.FTZ R175, R175, R172 ;  /* 0x000000acafaf7221 */ /* 0x000fe40000010000 */
[----:B------:R-:W-:Y:S01]  /*24280*/  FADD.FTZ R179, R179, R176 ;  /* 0x000000b0b3b37221 */ /* 0x000fe20000010000 */
[C---:B------:R-:W-:Y:S01]  /*24290*/  HMMA.16816.F32.BF16 R72, R20.reuse, R30, R72 ;  /* 0x0000001e1448723c */ /* 0x040fe20000041848 */
[----:B------:R-:W1:Y:S05]  /*242a0*/  LDSM.16.MT88.4 R28, [R214+0x11800] ;  /* 0x01180000d61c783b */ /* 0x000e6a0000004200 */
[----:B------:R-:W-:Y:S02]  /*242b0*/  MUFU.EX2 R142, R142 ;  /* 0x0000008e008e7308 */ /* 0x000fe40000000800 */
[C---:B------:R-:W-:Y:S08]  /*242c0*/  HMMA.16816.F32.BF16 R76, R20.reuse, R32, R76 ;  /* 0x00000020144c723c */ /* 0x040ff0000004184c */
[C---:B------:R-:W-:Y:S01]  /*242d0*/  HMMA.16816.F32.BF16 R80, R20.reuse, R34, R80 ;  /* 0x000000221450723c */ /* 0x040fe20000041850 */
[----:B------:R-:W4:Y:S01]  /*242e0*/  LDSM.16.MT88.4 R32, [R213+0x11800] ;  /* 0x01180000d520783b */ /* 0x000f220000004200 */
        /* <DEDUP_REMOVED lines=16> */
[----:B------:R-:W-:Y:S01]  /*243f0*/  HMMA.16816.F32.BF16 R112, R20, R118, R112 ;  /* 0x000000761470723c */ /* 0x000fe20000041870 */
[----:B------:R-:W-:Y:S06]  /*24400*/  LDSM.16.MT88.4 R116, [R213+0x12000] ;  /* 0x01200000d574783b */ /* 0x000fec0000004200 */
[----:B------:R-:W-:Y:S01]  /*24410*/  F2FP.BF16.PACK_AB R21, R137, R136 ;  /* 0x000000888915723e */ /* 0x000fe200000010ff */
[----:B------:R-:W-:Y:S01]  /*24420*/  FADD.FTZ R136, R136, R175 ;  /* 0x000000af88887221 */ /* 0x000fe20000010000 */
[----:B------:R-:W-:Y:S03]  /*24430*/  F2FP.BF16.PACK_AB R23, R139, R138 ;  /* 0x0000008a8b17723e */ /* 0x000fe600000010ff */
[----:B-----5:R-:W-:Y:S01]  /*24440*/  F2FP.BF16.PACK_AB R20, R141, R140 ;  /* 0x0000008c8d14723e */ /* 0x020fe200000010ff */
        /* <DEDUP_REMOVED lines=10> */
[----:B------:R-:W2:Y:S07]  /*244f0*/  LDSM.16.MT88.4 R24, [R216+0x12000] ;  /* 0x01200000d818783b */ /* 0x000eae0000004200 */
[C---:B-1----:R-:W-:Y:S08]  /*24500*/  HMMA.16816.F32.BF16 R68, R20.reuse, R28, R68 ;  /* 0x0000001c1444723c */ /* 0x042ff00000041844 */
[C---:B------:R-:W-:Y:S01]  /*24510*/  HMMA.16816.F32.BF16 R72, R20.reuse, R30, R72 ;  /* 0x0000001e1448723c */ /* 0x040fe20000041848 */
[----:B------:R-:W1:Y:S07]  /*24520*/  LDSM.16.MT88.4 R28, [R212+0x12000] ;  /* 0x01200000d41c783b */ /* 0x000e6e0000004200 */
[C---:B----4-:R-:W-:Y:S08]  /*24530*/  HMMA.16816.F32.BF16 R76, R20.reuse, R32, R76 ;  /* 0x00000020144c723c */ /* 0x050ff0000004184c */
        /* <DEDUP_REMOVED lines=12> */
[C---:B------:R-:W-:Y:S08]  /*24600*/  HMMA.16816.F32.BF16 R12, R20.reuse, R118, R12 ;  /* 0x00000076140c723c */ /* 0x040ff0000004180c */
        /* <DEDUP_REMOVED lines=35> */
[----:B------:R-:W-:Y:S07]  /*24840*/  LDSM.16.MT88.4 R36, [R212+0xf000] ;  /* 0x00f00000d424783b */ /* 0x000fee0000004200 */
        /* <DEDUP_REMOVED lines=45> */
[----:B--2---:R-:W-:Y:S01]  /*24b20*/  F2FP.BF16.PACK_AB R20, R33, R32 ;  /* 0x000000202114723e */ /* 0x004fe200000010ff */
[----:B------:R-:W-:Y:S01]  /*24b30*/  FADD.FTZ R32, R32, R57 ;  /* 0x0000003920207221 */ /* 0x000fe20000010000 */
[----:B----4-:R-:W-:Y:S01]  /*24b40*/  F2FP.BF16.PACK_AB R22, R157, R34 ;  /* 0x000000229d16723e */ /* 0x010fe200000010ff */
        /* <DEDUP_REMOVED lines=8> */
[C---:B------:R-:W-:Y:S01]  /*24bd0*/  HMMA.16816.F32.BF16 R124, R20.reuse, R126, R8 ;  /* 0x0000007e147c723c */ /* 0x040fe20000041808 */
[----:B------:R-:W4:Y:S07]  /*24be0*/  LDSM.16.MT88.4 R8, [R216+0x13800] ;  /* 0x01380000d808783b */ /* 0x000f2e0000004200 */
[C---:B---3--:R-:W-:Y:S08]  /*24bf0*/  HMMA.16816.F32.BF16 R68, R20.reuse, R24, R68 ;  /* 0x000000181444723c */ /* 0x048ff00000041844 */
[C---:B------:R-:W-:Y:S01]  /*24c00*/  HMMA.16816.F32.BF16 R72, R20.reuse, R26, R72 ;  /* 0x0000001a1448723c */ /* 0x040fe20000041848 */
[----:B------:R-:W3:Y:S07]  /*24c10*/  LDSM.16.MT88.4 R24, [R214+0x13800] ;  /* 0x01380000d618783b */ /* 0x000eee0000004200 */
[C---:B-1----:R-:W-:Y:S08]  /*24c20*/  HMMA.16816.F32.BF16 R76, R20.reuse, R28, R76 ;  /* 0x0000001c144c723c */ /* 0x042ff0000004184c */
[C---:B------:R-:W-:Y:S08]  /*24c30*/  HMMA.16816.F32.BF16 R80, R20.reuse, R30, R80 ;  /* 0x0000001e1450723c */ /* 0x040ff00000041850 */
[C---:B--2---:R-:W-:Y:S08]  /*24c40*/  HMMA.16816.F32.BF16 R84, R20.reuse, R4, R84 ;  /* 0x000000041454723c */ /* 0x044ff00000041854 */
[C---:B------:R-:W-:Y:S01]  /*24c50*/  HMMA.16816.F32.BF16 R88, R20.reuse, R6, R88 ;  /* 0x000000061458723c */ /* 0x040fe20000041858 */
[----:B------:R-:W1:Y:S07]  /*24c60*/  LDSM.16.MT88.4 R4, [R212+0x13800] ;  /* 0x01380000d404783b */ /* 0x000e6e0000004200 */
[C---:B----4-:R-:W-:Y:S08]  /*24c70*/  HMMA.16816.F32.BF16 R92, R20.reuse, R8, R92 ;  /* 0x00000008145c723c */ /* 0x050ff0000004185c */
[C---:B------:R-:W-:Y:S08]  /*24c80*/  HMMA.16816.F32.BF16 R96, R20.reuse, R10, R96 ;  /* 0x0000000a1460723c */ /* 0x040ff00000041860 */
[C---:B---3--:R-:W-:Y:S08]  /*24c90*/  HMMA.16816.F32.BF16 R100, R20.reuse, R24, R100 ;  /* 0x000000181464723c */ /* 0x048ff00000041864 */
[C---:B------:R-:W-:Y:S08]  /*24ca0*/  HMMA.16816.F32.BF16 R104, R20.reuse, R26, R104 ;  /* 0x0000001a1468723c */ /* 0x040ff00000041868 */
[C---:B------:R-:W-:Y:S08]  /*24cb0*/  HMMA.16816.F32.BF16 R108, R20.reuse, R120, R108 ;  /* 0x00000078146c723c */ /* 0x040ff0000004186c */
[C---:B------:R-:W-:Y:S08]  /*24cc0*/  HMMA.16816.F32.BF16 R120, R20.reuse, R122, R12 ;  /* 0x0000007a1478723c */ /* 0x040ff0000004180c */
[C---:B-1----:R-:W-:Y:S08]  /*24cd0*/  HMMA.16816.F32.BF16 R116, R20.reuse, R4, R16 ;  /* 0x000000041474723c */ /* 0x042ff00000041810 */
[----:B------:R-:W-:Y:S01]  /*24ce0*/  HMMA.16816.F32.BF16 R112, R20, R6, R112 ;  /* 0x000000061470723c */ /* 0x000fe20000041870 */
[----:B------:R-:W-:-:S07]  /*24cf0*/  @P0 BRA `(.L_x_4393) ;  /* 0xffffad8000000947 */ /* 0x000fce000383ffff */
.L_x_4384:
        /* <DEDUP_REMOVED lines=11> */
.L_x_4412:
[----:B---3--:R-:W-:Y:S01]  /*24db0*/  FADD.FTZ R9, R10, R240 ;  /* 0x000000f00a097221 */ /* 0x008fe20000010000 */
[----:B------:R-:W-:Y:S05]  /*24dc0*/  BRA.DIV ~URZ, `(.L_x_4395) ;  /* 0x000014327f007947 */ /* 0x000fea000b800000 */
[----:B------:R-:W3:Y:S04]  /*24dd0*/  SHFL.BFLY PT, R6, R241, 0x2, 0x1f ;  /* 0x0c401f00f1067f89 */ /* 0x000ee800000e0000 */
[----:B------:R-:W4:Y:S01]  /*24de0*/  SHFL.BFLY PT, R4, R9, 0x1, 0x1f ;  /* 0x0c201f0009047f89 */ /* 0x000f2200000e0000 */
[----:B---3--:R-:W-:Y:S02]  /*24df0*/  FADD.FTZ R11, R6, R241 ;  /* 0x000000f1060b7221 */ /* 0x008fe40000010000 */
[----:B----4-:R-:W-:-:S03]  /*24e00*/  FADD.FTZ R4, R9, R4 ;  /* 0x0000000409047221 */ /* 0x010fc60000010000 */
[----:B------:R3:W4:Y:S04]  /*24e10*/  SHFL.BFLY PT, R10, R11, 0x1, 0x1f ;  /* 0x0c201f000b0a7f89 */ /* 0x00072800000e0000 */
.L_x_4413:
        /* <DEDUP_REMOVED lines=13> */
[----:B---3--:R-:W-:Y:S01]  /*24ef0*/  SHF.R.S32.HI R11, RZ, 0x1f, R10 ;  /* 0x0000001fff0b7819 */ /* 0x008fe2000001140a */
        /* <DEDUP_REMOVED lines=96> */
[-C--:B------:R-:W-:Y:S02]  /*25500*/  IADD3 R12, R12, R17.reuse, RZ ;  /* 0x000000110c0c7210 */ /* 0x080fe40007ffe0ff */
[----:B------:R-:W-:Y:S02]  /*25510*/  IADD3 R18, R17, R14, RZ ;  /* 0x0000000e11127210 */ /* 0x000fe40007ffe0ff */
[-C--:B------:R-:W-:Y:S01]  /*25520*/  IADD3 R19, R15, R17.reuse, RZ ;  /* 0x000000110f137210 */ /* 0x080fe20007ffe0ff */
[----:B------:R-:W-:Y:S01]  /*25530*/  STS.64 [R12], R76 ;  /* 0x0000004c0c007388 */ /* 0x000fe20000000a00 */
[----:B------:R-:W-:-:S03]  /*25540*/  IADD3 R17, R16, R17, RZ ;  /* 0x0000001110117210 */ /* 0x000fc60007ffe0ff */
[----:B------:R1:W-:Y:S04]  /*25550*/  STS.64 [R12+0x800], R78 ;  /* 0x0008004e0c007388 */ /* 0x0003e80000000a00 */
[----:B------:R-:W-:Y:S04]  /*25560*/  STS.64 [R18], R80 ;  /* 0x0000005012007388 */ /* 0x000fe80000000a00 */
[----:B------:R-:W-:Y:S04]  /*25570*/  STS.64 [R18+0x800], R82 ;  /* 0x0008005212007388 */ /* 0x000fe80000000a00 */
[----:B------:R-:W-:Y:S04]  /*25580*/  STS.64 [R19], R84 ;  /* 0x0000005413007388 */ /* 0x000fe80000000a00 */
[----:B------:R3:W-:Y:S04]  /*25590*/  STS.64 [R19+0x800], R86 ;  /* 0x0008005613007388 */ /* 0x0007e80000000a00 */
        /* <DEDUP_REMOVED lines=18> */
[----:B------:R-:W2:Y:S04]  /*256c0*/  LD.E.64 R6, [R2.64+0xb0] ;  /* 0x0000b00402067980 */ /* 0x000ea8000c101b00 */
[----:B-1----:R-:W2:Y:S04]  /*256d0*/  LD.E R79, [R2.64+0x60] ;  /* 0x00006004024f7980 */ /* 0x002ea8000c101900 */
[----:B------:R-:W1:Y:S01]  /*256e0*/  S2R R76, SR_TID.X ;  /* 0x00000000004c7919 */ /* 0x000e620000002100 */
[----:B------:R-:W-:-:S03]  /*256f0*/  LEA.HI R9, R9, R8, RZ, 0x4 ;  /* 0x0000000809097211 */ /* 0x000fc600078f20ff */
[----:B------:R2:W5:Y:S01]  /*25700*/  LD.E R77, [R2.64+0xcc] ;  /* 0x0000cc04024d7980 */ /* 0x000562000c101900 */
[----:B------:R-:W-:-:S03]  /*25710*/  LOP3.LUT R9, R9, 0xfffffff0, RZ, 0xc0, !PT ;  /* 0xfffffff009097812 */ /* 0x000fc600078ec0ff */
[----:B---3--:R3:W5:Y:S01]  /*25720*/  LD.E.64 R86, [R2.64+0x78] ;  /* 0x0000780402567980 */ /* 0x008762000c101b00 */
[----:B------:R-:W-:-:S03]  /*25730*/  IADD3 R80, -R9, R8, RZ ;  /* 0x0000000809507210 */ /* 0x000fc60007ffe1ff */
[----:B------:R3:W5:Y:S01]  /*25740*/  LD.E.64 R84, [R2.64+0xa8] ;  /* 0x0000a80402547980 */ /* 0x000762000c101b00 */
[C---:B----4-:R-:W-:Y:S01]  /*25750*/  LEA.HI R15, R80.reuse, R80, RZ, 0x1 ;  /* 0x00000050500f7211 */ /* 0x050fe200078f08ff */
[----:B------:R-:W4:Y:S01]  /*25760*/  @P4 MUFU.LG2 R4, R4 ;  /* 0x0000000400044308 */ /* 0x000f220000000c00 */
[----:B------:R-:W-:Y:S01]  /*25770*/  LOP3.LUT R11, R11, 0xffffffe0, RZ, 0xc0, !PT ;  /* 0xffffffe00b0b7812 */ /* 0x000fe200078ec0ff */
[----:B------:R-:W-:Y:S01]  /*25780*/  BSSY B0, `(.L_x_4396) ;  /* 0x0000045000007945 */ /* 0x000fe20003800000 */
[C---:B------:R-:W-:Y:S02]  /*25790*/  SHF.L.U32 R12, R15.reuse, 0x2, RZ ;  /* 0x000000020f0c7819 */ /* 0x040fe400000006ff */
[----:B------:R-:W-:Y:S02]  /*257a0*/  LOP3.LUT R15, R15, 0xffffffe, RZ, 0xc0, !PT ;  /* 0x0ffffffe0f0f7812 */ /* 0x000fe400078ec0ff */
[----:B------:R-:W-:Y:S01]  /*257b0*/  IADD3 R11, -R11, R8, RZ ;  /* 0x000000080b0b7210 */ /* 0x000fe20007ffe1ff */
[----:B------:R-:W3:Y:S01]  /*257c0*/  @P3 MUFU.LG2 R5, R5 ;  /* 0x0000000500053308 */ /* 0x000ee20000000c00 */
[----:B------:R-:W-:-:S02]  /*257d0*/  IADD3 R82, R80, -R15, RZ ;  /* 0x8000000f50527210 */ /* 0x000fc40007ffe0ff */
[----:B-1----:R-:W-:Y:S02]  /*257e0*/  SHF.R.S32.HI R13, RZ, 0x1f, R76 ;  /* 0x0000001fff0d7819 */ /* 0x002fe4000001144c */
[----:B------:R-:W-:Y:S02]  /*257f0*/  SHF.R.S32.HI R81, RZ, 0x1f, R10 ;  /* 0x0000001fff517819 */ /* 0x000fe4000001140a */
[----:B------:R-:W-:Y:S01]  /*25800*/  LEA.HI R78, R13, R76, RZ, 0x4 ;  /* 0x0000004c0d4e7211 */ /* 0x000fe200078f20ff */
[----:B----4-:R-:W-:Y:S01]  /*25810*/  @P4 FMUL.FTZ R4, R4, 0.69314718246459960938 ;  /* 0x3f31721804044820 */ /* 0x010fe20000410000 */
[----:B------:R-:W-:Y:S01]  /*25820*/  BAR.SYNC.DEFER_BLOCKING 0x0 ;  /* 0x0000000000007b1d */ /* 0x000fe20000010000 */
[----:B------:R-:W-:Y:S02]  /*25830*/  LOP3.LUT P0, RZ, R11, 0x3, RZ, 0xc0, !PT ;  /* 0x000000030bff7812 */ /* 0x000fe4000780c0ff */
[----:B------:R-:W-:Y:S02]  /*25840*/  SHF.R.S32.HI R78, RZ, 0x4, R78 ;  /* 0x00000004ff4e7819 */ /* 0x000fe4000001144e */
[----:B------:R-:W-:-:S02]  /*25850*/  LEA.HI R81, R81, R10, RZ, 0x2 ;  /* 0x0000000a51517211 */ /* 0x000fc400078f10ff */
[----:B------:R-:W-:Y:S01]  /*25860*/  SHF.L.U32 R9, R78, 0x6, RZ ;  /* 0x000000064e097819 */ /* 0x000fe200000006ff */
[----:B---3--:R-:W-:Y:S01]  /*25870*/  @P3 FMUL.FTZ R5, R5, 0.69314718246459960938 ;  /* 0x3f31721805053820 */ /* 0x008fe20000410000 */
[----:B------:R-:W-:Y:S02]  /*25880*/  LOP3.LUT R81, R81, 0xffffffc, RZ, 0xc0, !PT ;  /* 0x0ffffffc51517812 */ /* 0x000fe400078ec0ff */
[----:B------:R-:W-:Y:S02]  /*25890*/  LOP3.LUT R9, R9, 0x1c0, RZ, 0xc0, !PT ;  /* 0x000001c009097812 */ /* 0x000fe400078ec0ff */
[----:B------:R-:W-:Y:S02]  /*258a0*/  IADD3 R81, R10, -R81, RZ ;  /* 0x800000510a517210 */ /* 0x000fe40007ffe0ff */
[----:B------:R-:W-:Y:S02]  /*258b0*/  LOP3.LUT R12, R9, 0x38, R12, 0xf8, !PT ;  /* 0x00000038090c7812 */ /* 0x000fe400078ef80c */
[----:B------:R-:W-:-:S02]  /*258c0*/  SHF.R.U32.HI R9, RZ, 0x3, R9 ;  /* 0x00000003ff097819 */ /* 0x000fc40000011609 */
[----:B------:R-:W-:Y:S01]  /*258d0*/  MOV R10, 0xff800000 ;  /* 0xff800000000a7802 */ /* 0x000fe20000000f00 */
[-C--:B-----5:R-:W-:Y:S01]  /*258e0*/  @P4 FFMA.FTZ R10, R133, R0.reuse, R4 ;  /* 0x00000000850a4223 */ /* 0x0a0fe20000010004 */
[----:B------:R-:W-:Y:S02]  /*258f0*/  LOP3.LUT R9, R12, R9, RZ, 0x3c, !PT ;  /* 0x000000090c097212 */ /* 0x000fe400078e3cff */
[----:B------:R-:W-:Y:S01]  /*25900*/  MOV R11, 0xff800000 ;  /* 0xff800000000b7802 */ /* 0x000fe20000000f00 */
[----:B------:R-:W-:Y:S01]  /*25910*/  @P3 FFMA.FTZ R11, R132, R0, R5 ;  /* 0x00000000840b3223 */ /* 0x000fe20000010005 */
[----:B------:R-:W-:Y:S02]  /*25920*/  LEA R82, R82, R9, 0x2 ;  /* 0x0000000952527211 */ /* 0x000fe400078e10ff */
[----:B------:R-:W-:-:S03]  /*25930*/  LEA.HI R9, R13, R76, RZ, 0x5 ;  /* 0x0000004c0d097211 */ /* 0x000fc600078f28ff */
[----:B------:R-:W1:Y:S01]  /*25940*/  LDS.128 R72, [R82.X4] ;  /* 0x0000000052487984 */ /* 0x000e620000004c00 */
[----:B------:R-:W-:-:S03]  /*25950*/  LOP3.LUT R9, R9, 0xffffffe0, RZ, 0xc0, !PT ;  /* 0xffffffe009097812 */ /* 0x000fc600078ec0ff */
[----:B------:R-:W3:Y:S01]  /*25960*/  LDS.128 R68, [R82.X4+0x800] ;  /* 0x0008000052447984 */ /* 0x000ee20000004c00 */
[----:B------:R-:W-:-:S03]  /*25970*/  IADD3 R9, -R9, R76, RZ ;  /* 0x0000004c09097210 */ /* 0x000fc60007ffe1ff */
[----:B------:R-:W4:Y:S01]  /*25980*/  LDS.128 R64, [R82.X4+0x1000] ;  /* 0x0010000052407984 */ /* 0x000f220000004c00 */
[----:B------:R-:W-:-:S03]  /*25990*/  SHF.R.S32.HI R8, RZ, 0x1f, R9 ;  /* 0x0000001fff087819 */ /* 0x000fc60000011409 */
[----:B------:R-:W1:Y:S01]  /*259a0*/  LDS.128 R60, [R82.X4+0x1800] ;  /* 0x00180000523c7984 */ /* 0x000e620000004c00 */
[----:B------:R-:W-:Y:S02]  /*259b0*/  LEA.HI R8, R8, R9, RZ, 0x2 ;  /* 0x0000000908087211 */ /* 0x000fe400078f10ff */
[----:B------:R-:W-:Y:S01]  /*259c0*/  SHF.L.U32 R9, R231, 0x6, RZ ;  /* 0x00000006e7097819 */ /* 0x000fe200000006ff */
[----:B------:R-:W1:Y:S01]  /*259d0*/  LDS.128 R56, [R82.X4+0x2000] ;  /* 0x0020000052387984 */ /* 0x000e620000004c00 */
[----:B------:R-:W-:-:S03]  /*259e0*/  SHF.R.S32.HI R8, RZ, 0x2, R8 ;  /* 0x00000002ff087819 */ /* 0x000fc60000011408 */
        /* <DEDUP_REMOVED lines=12> */
[----:B---3--:R-:W-:-:S04]  /*25ab0*/  SHF.L.U32 R82, R80, 0x2, RZ ;  /* 0x0000000250527819 */ /* 0x008fc800000006ff */
[----:B------:R-:W-:Y:S01]  /*25ac0*/  SHF.R.S32.HI R83, RZ, 0x1f, R82 ;  /* 0x0000001fff537819 */ /* 0x000fe20000011452 */
[----:B--2---:R-:W-:-:S04]  /*25ad0*/  IMAD R6, R6, UR8, R233 ;  /* 0x0000000806067c24 */ /* 0x004fc8000f8e02e9 */
[----:B------:R-:W-:-:S04]  /*25ae0*/  IMAD R6, R6, R79, R234 ;  /* 0x0000004f06067224 */ /* 0x000fc800078e02ea */
[----:B------:R-:W-:Y:S01]  /*25af0*/  IMAD R6, R7, R6, R9 ;  /* 0x0000000607067224 */ /* 0x000fe200078e0209 */
[----:B------:R-:W-:Y:S05]  /*25b00*/  @P0 BRA `(.L_x_4397) ;  /* 0x000000c000000947 */ /* 0x000fea0003800000 */
[----:B-1--4-:R-:W-:Y:S01]  /*25b10*/  IMAD R5, R231, -0x40, R232 ;  /* 0xffffffc0e7057824 */ /* 0x012fe200078e02e8 */
        /* <DEDUP_REMOVED lines=11> */
.L_x_4397:
[----:B-1--4-:R-:W-:Y:S05]  /*25bd0*/  BSYNC B0 ;  /* 0x0000000000007941 */ /* 0x012fea0003800000 */
.L_x_4396:
        /* <DEDUP_REMOVED lines=19> */
.L_x_4399:
[----:B------:R-:W-:Y:S05]  /*25d10*/  BSYNC B0 ;  /* 0x0000000000007941 */ /* 0x000fea0003800000 */
.L_x_4398:
        /* <DEDUP_REMOVED lines=9> */
.L_x_4401:
[----:B------:R-:W-:Y:S05]  /*25db0*/  BSYNC B0 ;  /* 0x0000000000007941 */ /* 0x000fea0003800000 */
.L_x_4400:
        /* <DEDUP_REMOVED lines=9> */
.L_x_4403:
[----:B------:R-:W-:Y:S05]  /*25e50*/  BSYNC B0 ;  /* 0x0000000000007941 */ /* 0x000fea0003800000 */
.L_x_4402:
        /* <DEDUP_REMOVED lines=9> */
.L_x_4405:
[----:B------:R-:W-:Y:S05]  /*25ef0*/  BSYNC B0 ;  /* 0x0000000000007941 */ /* 0x000fea0003800000 */
.L_x_4404:
        /* <DEDUP_REMOVED lines=9> */
.L_x_4407:
[----:B------:R-:W-:Y:S05]  /*25f90*/  BSYNC B0 ;  /* 0x0000000000007941 */ /* 0x000fea0003800000 */
.L_x_4406:
        /* <DEDUP_REMOVED lines=9> */
.L_x_4409:
[----:B------:R-:W-:Y:S05]  /*26030*/  BSYNC B0 ;  /* 0x0000000000007941 */ /* 0x000fea0003800000 */
.L_x_4408:
        /* <DEDUP_REMOVED lines=9> */
.L_x_4411:
[----:B------:R-:W-:Y:S05]  /*260d0*/  BSYNC B0 ;  /* 0x0000000000007941 */ /* 0x000fea0003800000 */
.L_x_4410:
[----:B------:R-:W-:-:S04]  /*260e0*/  IADD3 R78, R78, 0x38, RZ ;  /* 0x000000384e4e7810 */ /* 0x000fc80007ffe0ff */
[----:B------:R-:W-:Y:S01]  /*260f0*/  ISETP.GE.AND P0, PT, R78, R231, PT ;  /* 0x000000e74e00720c */ /* 0x000fe20003f06270 */
[----:B------:R-:W-:-:S12]  /*26100*/  IMAD.MOV.U32 R231, RZ, RZ, 0x0 ;  /* 0x00000000ffe77424 */ /* 0x000fd800078e00ff */
[----:B------:R-:W-:Y:S05]  /*26110*/  @P0 RET.REL.NODEC R230 `(_ZN5flash24flash_fwd_splitkv_kernelI23Flash_fwd_kernel_traitsILi128ELi64ELi128ELi4ELb0ELb0EN7cutlass10bfloat16_tE19Flash_kernel_traitsILi128ELi64ELi128ELi4ES3_EELb1ELb0ELb1ELb0ELb0ELb0ELb1ELb1EEEvNS_16Flash_fwd_paramsE) ;  /* 0xfffd9ee0e6000950 */ /* 0x000fea0003c3ffff */
[----:B-----5:R-:W-:Y:S01]  /*26120*/  ISETP.GE.AND P0, PT, R82, R2, PT ;  /* 0x000000025200720c */ /* 0x020fe20003f06270 */
[----:B------:R-:W-:Y:S01]  /*26130*/  ULDC.64 UR4, c[0x0][0x118] ;  /* 0x0000460000047ab9 */ /* 0x000fe20000000a00 */
[----:B------:R-:W-:-:S11]  /*26140*/  IMAD.MOV.U32 R231, RZ, RZ, 0x0 ;  /* 0x00000000ffe77424 */ /* 0x000fd600078e00ff */
[----:B------:R1:W-:Y:S01]  /*26150*/  @!P0 ST.E.128 [R6.64+0x7000], R44 ;  /* 0x0070002c06008985 */ /* 0x0003e2000c101d04 */
[----:B------:R-:W-:-:S13]  /*26160*/  ISETP.GE.AND P0, PT, R5, R2, PT ;  /* 0x000000020500720c */ /* 0x000fda0003f06270 */
[----:B------:R-:W-:Y:S05]  /*26170*/  @P0 RET.REL.NODEC R230 `(_ZN5flash24flash_fwd_splitkv_kernelI23Flash_fwd_kernel_traitsILi128ELi64ELi128ELi4ELb0ELb0EN7cutlass10bfloat16_tE19Flash_kernel_traitsILi128ELi64ELi128ELi4ES3_EELb1ELb0ELb1ELb0ELb0ELb0ELb1ELb1EEEvNS_16Flash_fwd_paramsE) ;  /* 0xfffd9e80e6000950 */ /* 0x000fea0003c3ffff */
[----:B------:R-:W-:Y:S01]  /*26180*/  MOV R231, 0x0 ;  /* 0x0000000000e77802 */ /* 0x000fe20000000f00 */
[----:B------:R-:W-:Y:S02]  /*26190*/  ULDC.64 UR4, c[0x0][0x118] ;  /* 0x0000460000047ab9 */ /* 0x000fe40000000a00 */
[----:B------:R1:W-:Y:S01]  /*261a0*/  ST.E.128 [R6.64+0x7100], R12 ;  /* 0x0071000c06007985 */ /* 0x0003e2000c101d04 */
[----:B------:R-:W-:Y:S05]  /*261b0*/  RET.REL.NODEC R230 `(_ZN5flash24flash_fwd_splitkv_kernelI23Flash_fwd_kernel_traitsILi128ELi64ELi128ELi4ELb0ELb0EN7cutlass10bfloat16_tE19Flash_kernel_traitsILi128ELi64ELi128ELi4ES3_EELb1ELb0ELb1ELb0ELb0ELb0ELb1ELb1EEEvNS_16Flash_fwd_paramsE) ;  /* 0xfffd9e40e6007950 */ /* 0x000fea0003c3ffff */
.L_x_4394:
[----:B------:R-:W-:Y:S02]  /*261c0*/  MOV R7, 0x2 ;  /* 0x0000000200077802 */ /* 0x000fe40000000f00 */
[----:B------:R-:W-:Y:S02]  /*261d0*/  MOV R6, 0x261f0 ;  /* 0x000261f000067802 */ /* 0x000fe40000000f00 */
[----:B-1---5:R-:W-:Y:S05]  /*261e0*/  CALL.REL.NOINC `($__internal_24_$__cuda_sm70_shflsync_bfly_p) ;  /* 0x0000010000007944 */ /* 0x022fea0003c00000 */
[----:B-12---:R-:W-:Y:S05]  /*261f0*/  BRA `(.L_x_4412) ;  /* 0xffffebb000007947 */ /* 0x006fea000383ffff */
.L_x_4395:
[----:B--2---:R-:W-:Y:S01]  /*26200*/  IMAD.MOV.U32 R240, RZ, RZ, R9 ;  /* 0x000000fffff07224 */ /* 0x004fe200078e0009 */
[----:B------:R-:W-:Y:S02]  /*26210*/  MOV R7, 0x1 ;  /* 0x0000000100077802 */ /* 0x000fe40000000f00 */
[----:B------:R-:W-:Y:S02]  /*26220*/  MOV R6, 0x26240 ;  /* 0x0002624000067802 */ /* 0x000fe40000000f00 */
[----:B-1---5:R-:W-:Y:S05]  /*26230*/  CALL.REL.NOINC `($__internal_24_$__cuda_sm70_shflsync_bfly_p) ;  /* 0x000000b000007944 */ /* 0x022fea0003c00000 */
[----:B--2---:R-:W-:Y:S01]  /*26240*/  FADD.FTZ R4, R9, R10 ;  /* 0x0000000a09047221 */ /* 0x004fe20000010000 */
[----:B-1----:R-:W-:-:S02]  /*26250*/  MOV R240, R241 ;  /* 0x000000f100f07202 */ /* 0x002fc40000000f00 */
[----:B------:R-:W-:Y:S02]  /*26260*/  MOV R7, 0x2 ;  /* 0x0000000200077802 */ /* 0x000fe40000000f00 */
[----:B------:R-:W-:Y:S02]  /*26270*/  MOV R6, 0x26290 ;  /* 0x0002629000067802 */ /* 0x000fe40000000f00 */
[----:B------:R-:W-:Y:S05]  /*26280*/  CALL.REL.NOINC `($__internal_24_$__cuda_sm70_shflsync_bfly_p) ;  /* 0x0000006000007944 */ /* 0x000fea0003c00000 */
[----:B--2---:R-:W-:Y:S01]  /*26290*/  FADD.FTZ R11, R241, R10 ;  /* 0x0000000af10b7221 */ /* 0x004fe20000010000 */
[----:B-1----:R-:W-:Y:S02]  /*262a0*/  MOV R7, 0x1 ;  /* 0x0000000100077802 */ /* 0x002fe40000000f00 */
[----:B------:R-:W-:Y:S02]  /*262b0*/  MOV R6, 0x262e0 ;  /* 0x000262e000067802 */ /* 0x000fe40000000f00 */
[----:B------:R-:W-:Y:S02]  /*262c0*/  MOV R240, R11 ;  /* 0x0000000b00f07202 */ /* 0x000fe40000000f00 */
[----:B------:R-:W-:Y:S05]  /*262d0*/  CALL.REL.NOINC `($__internal_24_$__cuda_sm70_shflsync_bfly_p) ;  /* 0x0000001000007944 */ /* 0x000fea0003c00000 */
[----:B-12---:R-:W-:Y:S05]  /*262e0*/  BRA `(.L_x_4413) ;  /* 0xffffeb3000007947 */ /* 0x006fea000383ffff */
        .weak           $__internal_24_$__cuda_sm70_shflsync_bfly_p
        .type           $__internal_24_$__cuda_sm70_shflsync_bfly_p,@function
        .size           $__internal_24_$__cuda_sm70_shflsync_bfly_p,(.L_x_8297 - $__internal_24_$__cuda_sm70_shflsync_bfly_p)
$__internal_24_$__cuda_sm70_shflsync_bfly_p:
[----:B------:R-:W-:Y:S01]  /*262f0*/  MOV R12, R6 ;  /* 0x00000006000c7202 */ /* 0x000fe20000000f00 */
[----:B------:R-:W-:Y:S04]  /*26300*/  WARPSYNC R5 ;  /* 0x0000000500007348 */ /* 0x000fe80003800000 */
[----:B------:R-:W-:Y:S01]  /*26310*/  MOV R13, 0x0 ;  /* 0x00000000000d7802 */ /* 0x000fe20000000f00 */
[----:B------:R1:W2:Y:S03]  /*26320*/  SHFL.BFLY PT, R10, R240, R7, R8 ;  /* 0x0c000007f00a7389 */ /* 0x0002a600000e0008 */
[----:B------:R-:W-:Y:S05]  /*26330*/  RET.REL.NODEC R12 `(_ZN5flash24flash_fwd_splitkv_kernelI23Flash_fwd_kernel_traitsILi128ELi64ELi128ELi4ELb0ELb0EN7cutlass10bfloat16_tE19Flash_kernel_traitsILi128ELi64ELi128ELi4ES3_EELb1ELb0ELb1ELb0ELb0ELb0ELb1ELb1EEEvNS_16Flash_fwd_paramsE) ;  /* 0xfffd9cc00c007950 */ /* 0x000fea0003c3ffff */
.L_x_4414:
        /* <DEDUP_REMOVED lines=12> */
.L_x_8297:


//--------------------- .text._ZN5flash24flash_fwd_splitkv_kernelI23Flash_fwd_kernel_traitsILi128ELi64ELi128ELi4ELb0ELb0EN7cutlass10bfloat16_tE19Flash_kernel_traitsILi128ELi64ELi128ELi4ES3_EELb1ELb0ELb1ELb0ELb0ELb1ELb1ELb1EEEvNS_16Flash_fwd_paramsE --------------------------
	.section	.text._ZN5flash24flash_fwd_splitkv_kernelI23Flash_fwd_kernel_traitsILi128ELi64ELi128ELi4ELb0ELb0EN7cutlass10bfloat16_tE19Flash_kernel_traitsILi128ELi64ELi128ELi4ES3_EELb1ELb0ELb1ELb0ELb0ELb1ELb1ELb1EEEvNS_16Flash_fwd_paramsE,"ax",@progbits
	.sectioninfo	@"SHI_REGISTERS=255"
	.align	128
        .global         _ZN5flash24flash_fwd_splitkv_kernelI23Flash_fwd_kernel_traitsILi128ELi64ELi128ELi4ELb0ELb0EN7cutlass10bfloat16_tE19Flash_kernel_traitsILi128ELi64ELi128ELi4ES3_EELb1ELb0ELb1ELb0ELb0ELb1ELb1ELb1EEEvNS_16Flash_fwd_paramsE
        .type           _ZN5flash24flash_fwd_splitkv_kernelI23Flash_fwd_kernel_traitsILi128ELi64ELi128ELi4ELb0ELb0EN7cutlass10bfloat16_tE19Flash_kernel_traitsILi128ELi64ELi128ELi4ES3_EELb1ELb0ELb1ELb0ELb0ELb1ELb1ELb1EEEvNS_16Flash_fwd_paramsE,@function
        .size           _ZN5flash24flash_fwd_splitkv_kernelI23Flash_fwd_kernel_traitsILi128ELi64ELi128ELi4ELb0ELb0EN7cutlass10bfloat16_tE19Flash_kernel_traitsILi128ELi64ELi128ELi4ES3_EELb1ELb0ELb1ELb0ELb0ELb1ELb1ELb1EEEvNS_16Flash_fwd_paramsE,(.L_x_8299 - _ZN5flash24flash_fwd_splitkv_kernelI23Flash_fwd_kernel_traitsILi128ELi64ELi128ELi4ELb0ELb0EN7cutlass10bfloat16_tE19Flash_kernel_traitsILi128ELi64ELi128ELi4ES3_EELb1ELb0ELb1ELb0ELb0ELb1ELb1ELb1EEEvNS_16Flash_fwd_paramsE)
        .other          _ZN5flash24flash_fwd_splitkv_kernelI23Flash_fwd_kernel_traitsILi128ELi64ELi128ELi4ELb0ELb0EN7cutlass10bfloat16_tE19Flash_kernel_traitsILi128ELi64ELi128ELi4ES3_EELb1ELb0ELb1ELb0ELb0ELb1ELb1ELb1EEEvNS_16Flash_fwd_paramsE,@"STO_CUDA_ENTRY STV_DEFAULT"
_ZN5flash24flash_fwd_splitkv_kernelI23Flash_fwd_kernel_traitsILi128ELi64ELi128ELi4ELb0ELb0EN7cutlass10bfloat16_tE19Flash_kernel_traitsILi128ELi64ELi128ELi4ES3_EELb1ELb0ELb1ELb0ELb0ELb1ELb1ELb1EEEvNS_16Flash_fwd_paramsE:
.text._ZN5flash24flash_fwd_splitkv_kernelI23Flash_fwd_kernel_traitsILi128ELi64ELi128ELi4ELb0ELb0EN7cutlass10bfloat16_tE19Flash_kernel_traitsILi128ELi64ELi128ELi4ES3_EELb1ELb0ELb1ELb0ELb0ELb1ELb1ELb1EEEvNS_16Flash_fwd_paramsE:
        /* <DEDUP_REMOVED lines=29> */
[----:B---34-:R-:W-:Y:S05]  /*01d0*/  CALL.REL.NOINC `($_ZN5flash24flash_fwd_splitkv_kernelI23Flash_fwd_kernel_traitsILi128ELi64ELi128ELi4ELb0ELb0EN7cutlass10bfloat16_tE19Flash_kernel_traitsILi128ELi64ELi128ELi4ES3_EELb1ELb0ELb1ELb0ELb0ELb1ELb1ELb1EEEvNS_16Flash_fwd_paramsE$_ZN5flash30compute_attn_1rowblock_splitkvI23Flash_fwd_kernel_traitsILi128ELi64ELi128ELi4ELb0ELb0EN7cutlass10bfloat16_tE19Flash_kernel_traitsILi128ELi64ELi128ELi4ES3_EELb1ELb0ELb1ELb0ELb0ELb1ELb1ELb1ENS_16Flash_fwd_paramsEEEvRKT8_iiiii) ;  /* 0x0000002000007944 */ /* 0x018fea0003c00000 */
[----:B------:R-:W-:Y:S05]  /*01e0*/  BSYNC B4 ;  /* 0x0000000000047941 */ /* 0x000fea0003800000 */
.L_x_4415:
[----:B------:R-:W-:Y:S05]  /*01f0*/  EXIT ;  /* 0x000000000000794d */ /* 0x000fea0003800000 */
        .type           $_ZN5flash24flash_fwd_splitkv_kernelI23Flash_fwd_kernel_traitsILi128ELi64ELi128ELi4ELb0ELb0EN7cutlass10bfloat16_tE19Flash_kernel_traitsILi128ELi64ELi128ELi4ES3_EELb1ELb0ELb1ELb0ELb0ELb1ELb1ELb1EEEvNS_16Flash_fwd_paramsE$_ZN5flash30compute_attn_1rowblock_splitkvI23Flash_fwd_kernel_traitsILi128ELi64ELi128ELi4ELb0ELb0EN7cutlass10bfloat16_tE19Flash_kernel_traitsILi128ELi64ELi128ELi4ES3_EELb1ELb0ELb1ELb0ELb0ELb1ELb1ELb1ENS_16Flash_fwd_paramsEEEvRKT8_iiiii,@function
        .size           $_ZN5flash24flash_fwd_splitkv_kernelI23Flash_fwd_kernel_traitsILi128ELi64ELi128ELi4ELb0ELb0EN7cutlass10bfloat16_tE19Flash_kernel_traitsILi128ELi64ELi128ELi4ES3_EELb1ELb0ELb1ELb0ELb0ELb1ELb1ELb1EEEvNS_16Flash_fwd_paramsE$_ZN5flash30compute_attn_1rowblock_splitkvI23Flash_fwd_kernel_traitsILi128ELi64ELi128ELi4ELb0ELb0EN7cutlass10bfloat16_tE19Flash_kernel_traitsILi128ELi64ELi128ELi4ES3_EELb1ELb0ELb1ELb0ELb0ELb1ELb1ELb1ENS_16Flash_fwd_paramsEEEvRKT8_iiiii,($__internal_25_$__cuda_sm70_shflsync_bfly_p - $_ZN5flash24flash_fwd_splitkv_kernelI23Flash_fwd_kernel_traitsILi128ELi64ELi128ELi4ELb0ELb0EN7cutlass10bfloat16_tE19Flash_kernel_traitsILi128ELi64ELi128ELi4ES3_EELb1ELb0ELb1ELb0ELb0ELb1ELb1ELb1EEEvNS_16Flash_fwd_paramsE$_ZN5flash30compute_attn_1rowblock_splitkvI23Flash_fwd_kernel_traitsILi128ELi64ELi128ELi4ELb0ELb0EN7cutlass10bfloat16_tE19Flash_kernel_traitsILi128ELi64ELi128ELi4ES3_EELb1ELb0ELb1ELb0ELb0ELb1ELb1ELb1ENS_16Flash_fwd_paramsEEEvRKT8_iiiii)
$_ZN5flash24flash_fwd_splitkv_kernelI23Flash_fwd_kernel_traitsILi128ELi64ELi128ELi4ELb0ELb0EN7cutlass10bfloat16_tE19Flash_kernel_traitsILi128ELi64ELi128ELi4ES3_EELb1ELb0ELb1ELb0ELb0ELb1ELb1ELb1EEEvNS_16Flash_fwd_paramsE$_ZN5flash30compute_attn_1rowblock_splitkvI23Flash_fwd_kernel_traitsILi128ELi64ELi128ELi4ELb0ELb0EN7cutlass10bfloat16_tE19Flash_kernel_traitsILi128ELi64ELi128ELi4ES3_EELb1ELb0ELb1ELb0ELb0ELb1ELb1ELb1ENS_16Flash_fwd_paramsEEEvRKT8_iiiii:
        /* <DEDUP_REMOVED lines=20> */
.L_x_4417:
[----:B------:R-:W-:Y:S05]  /*0340*/  BSYNC B0 ;  /* 0x0000000000007941 */ /* 0x000fea0003800000 */
.L_x_4416:
        /* <DEDUP_REMOVED lines=17> */
.L_x_4419:
[----:B-1----:R1:W5:Y:S02]  /*0460*/  LD.E R3, [R10.64+0xb8] ;  /* 0x0000b8060a037980 */ /* 0x002364000c101900 */
.L_x_4420:
[----:B------:R-:W-:Y:S05]  /*0470*/  BSYNC B0 ;  /* 0x0000000000007941 */ /* 0x000fea0003800000 */
.L_x_4418:
        /* <DEDUP_REMOVED lines=10> */
.L_x_4422:
[----:B------:R-:W2:Y:S01]  /*0520*/  LD.E.64 R2, [R10.64+0x108] ;  /* 0x000108060a027980 */ /* 0x000ea2000c101b00 */
[----:B------:R-:W-:Y:S01]  /*0530*/  BSSY B0, `(.L_x_4424) ;  /* 0x0000006000007945 */ /* 0x000fe20003800000 */
[----:B--2---:R-:W-:-:S04]  /*0540*/  ISETP.NE.U32.AND P0, PT, R2, RZ, PT ;  /* 0x000000ff0200720c */ /* 0x004fc80003f05070 */
[----:B------:R-:W-:Y:S01]  /*0550*/  ISETP.NE.AND.EX P0, PT, R3, RZ, PT, P0 ;  /* 0x000000ff0300720c */ /* 0x000fe20003f05300 */
[----:B------:R-:W-:-:S12]  /*0560*/  IMAD.MOV.U32 R3, RZ, RZ, RZ ;  /* 0x000000ffff037224 */ /* 0x000fd800078e00ff */
[----:B------:R-:W-:Y:S05]  /*0570*/  @!P0 BRA `(.L_x_4425) ;  /* 0x0000001000008947 */ /* 0x000fea0003800000 */
[----:B------:R1:W5:Y:S02]  /*0580*/  LD.E R3, [R10.64+0xbc] ;  /* 0x0000bc060a037980 */ /* 0x000364000c101900 */
.L_x_4425:
[----:B------:R-:W-:Y:S05]  /*0590*/  BSYNC B0 ;  /* 0x0000000000007941 */ /* 0x000fea0003800000 */
.L_x_4424:
[----:B-----5:R-:W-:Y:S02]  /*05a0*/  IADD3 R70, R80, R3, RZ ;  /* 0x0000000350467210 */ /* 0x020fe40007ffe0ff */
.L_x_4423:
[----:B------:R-:W-:Y:S05]  /*05b0*/  BSYNC B1 ;  /* 0x0000000000017941 */ /* 0x000fea0003800000 */
.L_x_4421:
[----:B------:R-:W-:Y:S01]  /*05c0*/  IMAD.SHL.U32 R69, R237, 0x40, RZ ;  /* 0x00000040ed457824 */ /* 0x000fe200078e00ff */
[----:B------:R-:W-:Y:S01]  /*05d0*/  MOV R2, R236 ;  /* 0x000000ec00027202 */ /* 0x000fe20000000f00 */
[----:B------:R-:W-:-:S03]  /*05e0*/  IMAD.MOV.U32 R3, RZ, RZ, 0x0 ;  /* 0x00000000ff037424 */ /* 0x000fc600078e00ff */
[----:B------:R-:W-:-:S13]  /*05f0*/  ISETP.GT.AND P0, PT, R238, R69, PT ;  /* 0x00000045ee00720c */ /* 0x000fda0003f04270 */
[----:B------:R-:W-:Y:S05]  /*0600*/  @!P0 RET.REL.NODEC R2 `(_ZN5flash24flash_fwd_splitkv_kernelI23Flash_fwd_kernel_traitsILi128ELi64ELi128ELi4ELb0ELb0EN7cutlass10bfloat16_tE19Flash_kernel_traitsILi128ELi64ELi128ELi4ES3_EELb1ELb0ELb1ELb0ELb0ELb1ELb1ELb1EEEvNS_16Flash_fwd_paramsE) ;  /* 0xfffff9f002008950 */ /* 0x000fea0003c3ffff */
        /* <DEDUP_REMOVED lines=78> */
.L_x_4428:
[----:B------:R-:W-:Y:S05]  /*0af0*/  BSYNC B0 ;  /* 0x0000000000007941 */ /* 0x000fea0003800000 */
.L_x_4427:
        /* <DEDUP_REMOVED lines=8> */
.L_x_4430:
[----:B------:R-:W-:Y:S05]  /*0b80*/  BSYNC B0 ;  /* 0x0000000000007941 */ /* 0x000fea0003800000 */
.L_x_4429:
        /* <DEDUP_REMOVED lines=8> */
.L_x_4432:
[----:B------:R-:W-:Y:S05]  /*0c10*/  BSYNC B0 ;  /* 0x0000000000007941 */ /* 0x000fea0003800000 */
.L_x_4431:
        /* <DEDUP_REMOVED lines=8> */
.L_x_4434:
[----:B------:R-:W-:Y:S05]  /*0ca0*/  BSYNC B0 ;  /* 0x0000000000007941 */ /* 0x000fea0003800000 */
.L_x_4433:
        /* <DEDUP_REMOVED lines=8> */
.L_x_4436:
[----:B------:R-:W-:Y:S05]  /*0d30*/  BSYNC B0 ;  /* 0x0000000000007941 */ /* 0x000fea0003800000 */
.L_x_4435:
        /* <DEDUP_REMOVED lines=8> */
.L_x_4438:
[----:B------:R-:W-:Y:S05]  /*0dc0*/  BSYNC B0 ;  /* 0x0000000000007941 */ /* 0x000fea0003800000 */
.L_x_4437:
        /* <DEDUP_REMOVED lines=8> */
.L_x_4440:
[----:B------:R-:W-:Y:S05]  /*0e50*/  BSYNC B0 ;  /* 0x0000000000007941 */ /* 0x000fea0003800000 */
.L_x_4439:
        /* <DEDUP_REMOVED lines=8> */
.L_x_4442:
[----:B------:R-:W-:Y:S05]  /*0ee0*/  BSYNC B0 ;  /* 0x0000000000007941 */ /* 0x000fea0003800000 */
.L_x_4441:
        /* <DEDUP_REMOVED lines=29> */
[----:B------:R-:W-:Y:S05]  /*10c0*/  @P6 RET.REL.NODEC R236 `(_ZN5flash24flash_fwd_splitkv_kernelI23Flash_fwd_kernel_traitsILi128ELi64ELi128ELi4ELb0ELb0EN7cutlass10bfloat16_tE19Flash_kernel_traitsILi128ELi64ELi128ELi4ES3_EELb1ELb0ELb1ELb0ELb0ELb1ELb1ELb1EEEvNS_16Flash_fwd_paramsE) ;  /* 0xffffef30ec006950 */ /* 0x000fea0003c3ffff */
[----:B-1----:R-:W-:Y:S02]  /*10d0*/  MOV R3, 0xff800000 ;  /* 0xff80000000037802 */ /* 0x002fe40000000f00 */
[----:B------:R-:W-:-:S03]  /*10e0*/  MOV R237, 0x0 ;  /* 0x0000000000ed7802 */ /* 0x000fc60000000f00 */
[----:B------:R1:W-:Y:S01]  /*10f0*/  ST.E [R4.64+0xe0], R3 ;  /* 0x0000e00304007985 */ /* 0x0003e2000c101906 */
[----:B------:R-:W-:Y:S05]  /*1100*/  RET.REL.NODEC R236 `(_ZN5flash24flash_fwd_splitkv_kernelI23Flash_fwd_kernel_traitsILi128ELi64ELi128ELi4ELb0ELb0EN7cutlass10bfloat16_tE19Flash_kernel_traitsILi128ELi64ELi128ELi4ES3_EELb1ELb0ELb1ELb0ELb0ELb1ELb1ELb1EEEvNS_16Flash_fwd_paramsE) ;  /* 0xffffeef0ec007950 */ /* 0x000fea0003c3ffff */
.L_x_4426:
        /* <DEDUP_REMOVED lines=105> */
.L_x_4444:
        /* <DEDUP_REMOVED lines=79> */
.L_x_4445:
[----:B-1----:R-:W-:Y:S05]  /*1c90*/  BSYNC B0 ;  /* 0x0000000000007941 */ /* 0x002fea0003800000 */
.L_x_4443:
        /* <DEDUP_REMOVED lines=309> */
.L_x_4580:
        /* <DEDUP_REMOVED lines=15> */
.L_x_4448:
[----:B------:R-:W-:Y:S05]  /*30e0*/  BSYNC B0 ;  /* 0x0000000000007941 */ /* 0x000fea0003800000 */
.L_x_4447:
        /* <DEDUP_REMOVED lines=15> */
.L_x_4450:
[----:B------:R-:W-:Y:S05]  /*31e0*/  BSYNC B0 ;  /* 0x0000000000007941 */ /* 0x000fea0003800000 */
.L_x_4449:
        /* <DEDUP_REMOVED lines=15> */
.L_x_4452:
[----:B------:R-:W-:Y:S05]  /*32e0*/  BSYNC B0 ;  /* 0x0000000000007941 */ /* 0x000fea0003800000 */
.L_x_4451:
        /* <DEDUP_REMOVED lines=15> */
.L_x_4454:
[----:B------:R-:W-:Y:S05]  /*33e0*/  BSYNC B0 ;  /* 0x0000000000007941 */ /* 0x000fea0003800000 */
.L_x_4453:
        /* <DEDUP_REMOVED lines=15> */
.L_x_4456:
[----:B------:R-:W-:Y:S05]  /*34e0*/  BSYNC B0 ;  /* 0x0000000000007941 */ /* 0x000fea0003800000 */
.L_x_4455:
        /* <DEDUP_REMOVED lines=15> */
.L_x_4458:
[----:B------:R-:W-:Y:S05]  /*35e0*/  BSYNC B0 ;  /* 0x0000000000007941 */ /* 0x000fea0003800000 */
.L_x_4457:
        /* <DEDUP_REMOVED lines=15> */
.L_x_4460:
[----:B------:R-:W-:Y:S05]  /*36e0*/  BSYNC B0 ;  /* 0x0000000000007941 */ /* 0x000fea0003800000 */
.L_x_4459:
        /* <DEDUP_REMOVED lines=15> */
.L_x_4462:
[----:B------:R-:W-:Y:S05]  /*37e0*/  BSYNC B0 ;  /* 0x0000000000007941 */ /* 0x000fea0003800000 */
.L_x_4461:
        /* <DEDUP_REMOVED lines=66> */
.L_x_4469:
[----:B------:R-:W-:Y:S05]  /*3c10*/  BSYNC B0 ;  /* 0x0000000000007941 */ /* 0x000fea0003800000 */
.L_x_4468:
        /* <DEDUP_REMOVED lines=50> */
.L_x_4467:
[----:B------:R-:W-:Y:S05]  /*3f40*/  BSYNC B1 ;  /* 0x0000000000017941 */ /* 0x000fea0003800000 */
.L_x_4466:
        /* <DEDUP_REMOVED lines=63> */
.L_x_4473:
[----:B------:R-:W-:Y:S05]  /*4340*/  BSYNC B0 ;  /* 0x0000000000007941 */ /* 0x000fea0003800000 */
.L_x_4472:
        /* <DEDUP_REMOVED lines=52> */
.L_x_4471:
[----:B------:R-:W-:Y:S05]  /*4690*/  BSYNC B1 ;  /* 0x0000000000017941 */ /* 0x000fea0003800000 */
.L_x_4470:
        /* <DEDUP_REMOVED lines=63> */
.L_x_4477:
[----:B------:R-:W-:Y:S05]  /*4a90*/  BSYNC B0 ;  /* 0x0000000000007941 */ /* 0x000fea0003800000 */
.L_x_4476:
        /* <DEDUP_REMOVED lines=52> */
.L_x_4475:
[----:B------:R-:W-:Y:S05]  /*4de0*/  BSYNC B1 ;  /* 0x0000000000017941 */ /* 0x000fea0003800000 */
.L_x_4474:
        /* <DEDUP_REMOVED lines=65> */
.L_x_4481:
[----:B------:R-:W-:Y:S05]  /*5200*/  BSYNC B0 ;  /* 0x0000000000007941 */ /* 0x000fea0003800000 */
.L_x_4480:
        /* <DEDUP_REMOVED lines=52> */
.L_x_4479:
[----:B------:R-:W-:Y:S05]  /*5550*/  BSYNC B1 ;  /* 0x0000000000017941 */ /* 0x000fea0003800000 */
.L_x_4478:
        /* <DEDUP_REMOVED lines=63> */
.L_x_4485:
[----:B------:R-:W-:Y:S05]  /*5950*/  BSYNC B0 ;  /* 0x0000000000007941 */ /* 0x000fea0003800000 */
.L_x_4484:
        /* <DEDUP_REMOVED lines=52> */
.L_x_4483:
[----:B------:R-:W-:Y:S05]  /*5ca0*/  BSYNC B1 ;  /* 0x0000000000017941 */ /* 0x000fea0003800000 */
.L_x_4482:
        /* <DEDUP_REMOVED lines=65> */
.L_x_4489:
[----:B------:R-:W-:Y:S05]  /*60c0*/  BSYNC B0 ;  /* 0x0000000000007941 */ /* 0x000fea0003800000 */
.L_x_4488:
        /* <DEDUP_REMOVED lines=52> */
.L_x_4487:
[----:B------:R-:W-:Y:S05]  /*6410*/  BSYNC B1 ;  /* 0x0000000000017941 */ /* 0x000fea0003800000 */
.L_x_4486:
        /* <DEDUP_REMOVED lines=65> */
.L_x_4493:
[----:B------:R-:W-:Y:S05]  /*6830*/  BSYNC B0 ;  /* 0x0000000000007941 */ /* 0x000fea0003800000 */
.L_x_4492:
        /* <DEDUP_REMOVED lines=52> */
.L_x_4491:
[----:B------:R-:W-:Y:S05]  /*6b80*/  BSYNC B1 ;  /* 0x0000000000017941 */ /* 0x000fea0003800000 */
.L_x_4490:
        /* <DEDUP_REMOVED lines=65> */
.L_x_4497:
[----:B------:R-:W-:Y:S05]  /*6fa0*/  BSYNC B0 ;  /* 0x0000000000007941 */ /* 0x000fea0003800000 */
.L_x_4496:
        /* <DEDUP_REMOVED lines=52> */
.L_x_4495:
[----:B------:R-:W-:Y:S05]  /*72f0*/  BSYNC B1 ;  /* 0x0000000000017941 */ /* 0x000fea0003800000 */
.L_x_4494:
        /* <DEDUP_REMOVED lines=8> */
.L_x_4465:
        /* <DEDUP_REMOVED lines=89> */
.L_x_4504:
[----:B------:R-:W-:Y:S05]  /*7910*/  BSYNC B0 ;  /* 0x0000000000007941 */ /* 0x000fea0003800000 */
.L_x_4503:
[----:B-----5:R2:W-:Y:S02]  /*7920*/  ST.E.128 [R138.64], R48 ;  /* 0x000000308a007985 */ /* 0x0205e4000c101d06 */
.L_x_4502:
[----:B------:R-:W-:Y:S05]  /*7930*/  BSYNC B1 ;  /* 0x0000000000017941 */ /* 0x000fea0003800000 */
.L_x_4501:
        /* <DEDUP_REMOVED lines=86> */
.L_x_4506:
[----:B------:R-:W-:Y:S05]  /*7ea0*/  BSYNC B0 ;  /* 0x0000000000007941 */ /* 0x000fea0003800000 */
.L_x_4505:
[----:B-----5:R3:W-:Y:S02]  /*7eb0*/  ST.E.128 [R138.64+0x80], R48 ;  /* 0x000080308a007985 */ /* 0x0207e4000c101d06 */
.L_x_4500:
[----:B------:R-:W-:Y:S05]  /*7ec0*/  BSYNC B2 ;  /* 0x0000000000027941 */ /* 0x000fea0003800000 */
.L_x_4499:
        /* <DEDUP_REMOVED lines=97> */
.L_x_4512:
[----:B------:R-:W-:Y:S05]  /*84e0*/  BSYNC B0 ;  /* 0x0000000000007941 */ /* 0x000fea0003800000 */
.L_x_4511:
[C---:B------:R-:W-:Y:S04]  /*84f0*/  LEA R2, P0, R231.reuse, R138, 0x1 ;  /* 0x0000008ae7027211 */ /* 0x040fe800078008ff */
[----:B------:R-:W-:Y:S05]  /*8500*/  LEA.HI.X R3, R231, R139, R232, 0x1, P0 ;  /* 0x0000008be7037211 */ /* 0x000fea00000f0ce8 */
[----:B-----5:R3:W-:Y:S04]  /*8510*/  ST.E.128 [R2.64], R48 ;  /* 0x0000003002007985 */ /* 0x0207e8000c101d06 */
.L_x_4510:
[----:B------:R-:W-:Y:S05]  /*8520*/  BSYNC B1 ;  /* 0x0000000000017941 */ /* 0x000fea0003800000 */
.L_x_4509:
        /* <DEDUP_REMOVED lines=91> */
.L_x_4514:
[----:B------:R-:W-:Y:S05]  /*8ae0*/  BSYNC B0 ;  /* 0x0000000000007941 */ /* 0x000fea0003800000 */
.L_x_4513:
[C---:B------:R-:W-:Y:S04]  /*8af0*/  LEA R2, P0, R96.reuse, R138, 0x1 ;  /* 0x0000008a60027211 */ /* 0x040fe800078008ff */
[----:B------:R-:W-:Y:S05]  /*8b00*/  LEA.HI.X R3, R96, R139, R95, 0x1, P0 ;  /* 0x0000008b60037211 */ /* 0x000fea00000f0c5f */
[----:B-----5:R3:W-:Y:S04]  /*8b10*/  ST.E.128 [R2.64], R48 ;  /* 0x0000003002007985 */ /* 0x0207e8000c101d06 */
.L_x_4508:
[----:B------:R-:W-:Y:S05]  /*8b20*/  BSYNC B2 ;  /* 0x0000000000027941 */ /* 0x000fea0003800000 */
.L_x_4507:
        /* <DEDUP_REMOVED lines=97> */
.L_x_4520:
[----:B------:R-:W-:Y:S05]  /*9140*/  BSYNC B0 ;  /* 0x0000000000007941 */ /* 0x000fea0003800000 */
.L_x_4519:
[C---:B------:R-:W-:Y:S04]  /*9150*/  LEA R2, P0, R97.reuse, R138, 0x1 ;  /* 0x0000008a61027211 */ /* 0x040fe800078008ff */
[----:B------:R-:W-:Y:S05]  /*9160*/  LEA.HI.X R3, R97, R139, R98, 0x1, P0 ;  /* 0x0000008b61037211 */ /* 0x000fea00000f0c62 */
[----:B-----5:R3:W-:Y:S04]  /*9170*/  ST.E.128 [R2.64], R48 ;  /* 0x0000003002007985 */ /* 0x0207e8000c101d06 */
.L_x_4518:
[----:B------:R-:W-:Y:S05]  /*9180*/  BSYNC B1 ;  /* 0x0000000000017941 */ /* 0x000fea0003800000 */
.L_x_4517:
        /* <DEDUP_REMOVED lines=91> */
.L_x_4522:
[----:B------:R-:W-:Y:S05]  /*9740*/  BSYNC B0 ;  /* 0x0000000000007941 */ /* 0x000fea0003800000 */
.L_x_4521:
[C---:B------:R-:W-:Y:S04]  /*9750*/  LEA R2, P0, R244.reuse, R138, 0x1 ;  /* 0x0000008af4027211 */ /* 0x040fe800078008ff */
[----:B------:R-:W-:Y:S05]  /*9760*/  LEA.HI.X R3, R244, R139, R245, 0x1, P0 ;  /* 0x0000008bf4037211 */ /* 0x000fea00000f0cf5 */
[----:B-----5:R3:W-:Y:S04]  /*9770*/  ST.E.128 [R2.64], R48 ;  /* 0x0000003002007985 */ /* 0x0207e8000c101d06 */
.L_x_4516:
[----:B------:R-:W-:Y:S05]  /*9780*/  BSYNC B2 ;  /* 0x0000000000027941 */ /* 0x000fea0003800000 */
.L_x_4515:
        /* <DEDUP_REMOVED lines=98> */
.L_x_4528:
[----:B------:R-:W-:Y:S05]  /*9db0*/  BSYNC B0 ;  /* 0x0000000000007941 */ /* 0x000fea0003800000 */
.L_x_4527:
[----:B------:R-:W-:Y:S02]  /*9dc0*/  IMAD R0, R67, 0x60, RZ ;  /* 0x0000006043007824 */ /* 0x000fe400078e02ff */
[----:B------:R-:W-:Y:S05]  /*9dd0*/  IMAD.WIDE.U32 R2, R66, 0x60, R138 ;  /* 0x0000006042027825 */ /* 0x000fea00078e008a */
[----:B------:R-:W-:Y:S05]  /*9de0*/  IADD3 R3, R3, R0, RZ ;  /* 0x0000000003037210 */ /* 0x000fea0007ffe0ff */
[----:B-----5:R3:W-:Y:S02]  /*9df0*/  ST.E.128 [R2.64], R48 ;  /* 0x0000003002007985 */ /* 0x0207e4000c101d06 */
.L_x_4526:
[----:B------:R-:W-:Y:S05]  /*9e00*/  BSYNC B1 ;  /* 0x0000000000017941 */ /* 0x000fea0003800000 */
.L_x_4525:
        /* <DEDUP_REMOVED lines=91> */
.L_x_4530:
[----:B------:R-:W-:Y:S05]  /*a3c0*/  BSYNC B0 ;  /* 0x0000000000007941 */ /* 0x000fea0003800000 */
.L_x_4529:
[C---:B------:R-:W-:Y:S04]  /*a3d0*/  LEA R2, P0, R226.reuse, R138, 0x1 ;  /* 0x0000008ae2027211 */ /* 0x040fe800078008ff */
[----:B------:R-:W-:Y:S05]  /*a3e0*/  LEA.HI.X R3, R226, R139, R227, 0x1, P0 ;  /* 0x0000008be2037211 */ /* 0x000fea00000f0ce3 */
[----:B-----5:R3:W-:Y:S04]  /*a3f0*/  ST.E.128 [R2.64], R48 ;  /* 0x0000003002007985 */ /* 0x0207e8000c101d06 */
.L_x_4524:
[----:B------:R-:W-:Y:S05]  /*a400*/  BSYNC B2 ;  /* 0x0000000000027941 */ /* 0x000fea0003800000 */
.L_x_4523:
        /* <DEDUP_REMOVED lines=97> */
.L_x_4536:
[----:B------:R-:W-:Y:S05]  /*aa20*/  BSYNC B0 ;  /* 0x0000000000007941 */ /* 0x000fea0003800000 */
.L_x_4535:
[C---:B------:R-:W-:Y:S04]  /*aa30*/  LEA R2, P0, R93.reuse, R138, 0x1 ;  /* 0x0000008a5d027211 */ /* 0x040fe800078008ff */
[----:B------:R-:W-:Y:S05]  /*aa40*/  LEA.HI.X R3, R93, R139, R94, 0x1, P0 ;  /* 0x0000008b5d037211 */ /* 0x000fea00000f0c5e */
[----:B-----5:R3:W-:Y:S04]  /*aa50*/  ST.E.128 [R2.64], R48 ;  /* 0x0000003002007985 */ /* 0x0207e8000c101d06 */
.L_x_4534:
[----:B------:R-:W-:Y:S05]  /*aa60*/  BSYNC B1 ;  /* 0x0000000000017941 */ /* 0x000fea0003800000 */
.L_x_4533:
        /* <DEDUP_REMOVED lines=91> */
.L_x_4538:
[----:B------:R-:W-:Y:S05]  /*b020*/  BSYNC B0 ;  /* 0x0000000000007941 */ /* 0x000fea0003800000 */
.L_x_4537:
[C---:B------:R-:W-:Y:S04]  /*b030*/  LEA R2, P0, R224.reuse, R138, 0x1 ;  /* 0x0000008ae0027211 */ /* 0x040fe800078008ff */
[----:B------:R-:W-:Y:S05]  /*b040*/  LEA.HI.X R3, R224, R139, R225, 0x1, P0 ;  /* 0x0000008be0037211 */ /* 0x000fea00000f0ce1 */
[----:B-----5:R3:W-:Y:S04]  /*b050*/  ST.E.128 [R2.64], R48 ;  /* 0x0000003002007985 */ /* 0x0207e8000c101d06 */
.L_x_4532:
[----:B------:R-:W-:Y:S05]  /*b060*/  BSYNC B2 ;  /* 0x0000000000027941 */ /* 0x000fea0003800000 */
.L_x_4531:
        /* <DEDUP_REMOVED lines=98> */
.L_x_4544:
[----:B------:R-:W-:Y:S05]  /*b690*/  BSYNC B0 ;  /* 0x0000000000007941 */ /* 0x000fea0003800000 */
.L_x_4543:
[----:B------:R-:W-:Y:S02]  /*b6a0*/  IMAD R0, R67, 0xa0, RZ ;  /* 0x000000a043007824 */ /* 0x000fe400078e02ff */
[----:B------:R-:W-:Y:S05]  /*b6b0*/  IMAD.WIDE.U32 R2, R66, 0xa0, R138 ;  /* 0x000000a042027825 */ /* 0x000fea00078e008a */
[----:B------:R-:W-:Y:S05]  /*b6c0*/  IADD3 R3, R3, R0, RZ ;  /* 0x0000000003037210 */ /* 0x000fea0007ffe0ff */
[----:B-----5:R3:W-:Y:S02]  /*b6d0*/  ST.E.128 [R2.64], R48 ;  /* 0x0000003002007985 */ /* 0x0207e4000c101d06 */
.L_x_4542:
[----:B------:R-:W-:Y:S05]  /*b6e0*/  BSYNC B1 ;  /* 0x0000000000017941 */ /* 0x000fea0003800000 */
.L_x_4541:
        /* <DEDUP_REMOVED lines=91> */
.L_x_4546:
[----:B------:R-:W-:Y:S05]  /*bca0*/  BSYNC B0 ;  /* 0x0000000000007941 */ /* 0x000fea0003800000 */
.L_x_4545:
[C---:B------:R-:W-:Y:S04]  /*bcb0*/  LEA R2, P0, R214.reuse, R138, 0x1 ;  /* 0x0000008ad6027211 */ /* 0x040fe800078008ff */
[----:B------:R-:W-:Y:S05]  /*bcc0*/  LEA.HI.X R3, R214, R139, R92, 0x1, P0 ;  /* 0x0000008bd6037211 */ /* 0x000fea00000f0c5c */
[----:B-----5:R3:W-:Y:S04]  /*bcd0*/  ST.E.128 [R2.64], R48 ;  /* 0x0000003002007985 */ /* 0x0207e8000c101d06 */
.L_x_4540:
[----:B------:R-:W-:Y:S05]  /*bce0*/  BSYNC B2 ;  /* 0x0000000000027941 */ /* 0x000fea0003800000 */
.L_x_4539:
        /* <DEDUP_REMOVED lines=98> */
.L_x_4552:
[----:B------:R-:W-:Y:S05]  /*c310*/  BSYNC B0 ;  /* 0x0000000000007941 */ /* 0x000fea0003800000 */
.L_x_4551:
[----:B------:R-:W-:Y:S02]  /*c320*/  IMAD R0, R67, 0xc0, RZ ;  /* 0x000000c043007824 */ /* 0x000fe400078e02ff */
[----:B------:R-:W-:Y:S05]  /*c330*/  IMAD.WIDE.U32 R2, R66, 0xc0, R138 ;  /* 0x000000c042027825 */ /* 0x000fea00078e008a */
[----:B------:R-:W-:Y:S05]  /*c340*/  IADD3 R3, R3, R0, RZ ;  /* 0x0000000003037210 */ /* 0x000fea0007ffe0ff */
[----:B-----5:R3:W-:Y:S02]  /*c350*/  ST.E.128 [R2.64], R48 ;  /* 0x0000003002007985 */ /* 0x0207e4000c101d06 */
.L_x_4550:
[----:B------:R-:W-:Y:S05]  /*c360*/  BSYNC B1 ;  /* 0x0000000000017941 */ /* 0x000fea0003800000 */
.L_x_4549:
        /* <DEDUP_REMOVED lines=91> */
.L_x_4554:
[----:B------:R-:W-:Y:S05]  /*c920*/  BSYNC B0 ;  /* 0x0000000000007941 */ /* 0x000fea0003800000 */
.L_x_4553:
[C---:B------:R-:W-:Y:S04]  /*c930*/  LEA R2, P0, R212.reuse, R138, 0x1 ;  /* 0x0000008ad4027211 */ /* 0x040fe800078008ff */
[----:B------:R-:W-:Y:S05]  /*c940*/  LEA.HI.X R3, R212, R139, R91, 0x1, P0 ;  /* 0x0000008bd4037211 */ /* 0x000fea00000f0c5b */
[----:B-----5:R3:W-:Y:S04]  /*c950*/  ST.E.128 [R2.64], R48 ;  /* 0x0000003002007985 */ /* 0x0207e8000c101d06 */
.L_x_4548:
[----:B------:R-:W-:Y:S05]  /*c960*/  BSYNC B2 ;  /* 0x0000000000027941 */ /* 0x000fea0003800000 */
.L_x_4547:
        /* <DEDUP_REMOVED lines=98> */
.L_x_4560:
[----:B------:R-:W-:Y:S05]  /*cf90*/  BSYNC B0 ;  /* 0x0000000000007941 */ /* 0x000fea0003800000 */
.L_x_4559:
[----:B------:R-:W-:Y:S02]  /*cfa0*/  IMAD R0, R67, 0xe0, RZ ;  /* 0x000000e043007824 */ /* 0x000fe400078e02ff */
[----:B---3--:R-:W-:Y:S05]  /*cfb0*/  IMAD.WIDE.U32 R2, R66, 0xe0, R138 ;  /* 0x000000e042027825 */ /* 0x008fea00078e008a */
[----:B------:R-:W-:Y:S05]  /*cfc0*/  IADD3 R3, R3, R0, RZ ;  /* 0x0000000003037210 */ /* 0x000fea0007ffe0ff */
[----:B-----5:R3:W-:Y:S02]  /*cfd0*/  ST.E.128 [R2.64], R36 ;  /* 0x0000002402007985 */ /* 0x0207e4000c101d06 */
.L_x_4558:
[----:B------:R-:W-:Y:S05]  /*cfe0*/  BSYNC B1 ;  /* 0x0000000000017941 */ /* 0x000fea0003800000 */
.L_x_4557:
        /* <DEDUP_REMOVED lines=91> */
.L_x_4562:
[----:B------:R-:W-:Y:S05]  /*d5a0*/  BSYNC B0 ;  /* 0x0000000000007941 */ /* 0x000fea0003800000 */
.L_x_4561:
[C---:B---3--:R-:W-:Y:S04]  /*d5b0*/  LEA R2, P0, R210.reuse, R138, 0x1 ;  /* 0x0000008ad2027211 */ /* 0x048fe800078008ff */
[----:B------:R-:W-:Y:S05]  /*d5c0*/  LEA.HI.X R3, R210, R139, R90, 0x1, P0 ;  /* 0x0000008bd2037211 */ /* 0x000fea00000f0c5a */
[----:B-----5:R3:W-:Y:S04]  /*d5d0*/  ST.E.128 [R2.64], R20 ;  /* 0x0000001402007985 */ /* 0x0207e8000c101d06 */
.L_x_4556:
[----:B------:R-:W-:Y:S05]  /*d5e0*/  BSYNC B2 ;  /* 0x0000000000027941 */ /* 0x000fea0003800000 */
.L_x_4555:
[----:B---3--:R-:W3:Y:S02]  /*d5f0*/  LD.E R3, [R10.64+0xd0] ;  /* 0x0000d0060a037980 */ /* 0x008ee4000c101900 */
[----:B---3--:R-:W-:Y:S05]  /*d600*/  IMAD.U32 R3, R3, -0x40, RZ ;  /* 0xffffffc003037824 */ /* 0x008fea00078e00ff */
[C---:B------:R-:W-:Y:S02]  /*d610*/  LEA R136, P1, R3.reuse, R136, 0x1 ;  /* 0x0000008803887211 */ /* 0x040fe400078208ff */
[C---:B------:R-:W-:Y:S02]  /*d620*/  LEA R134, P0, R3.reuse, R134, 0x1 ;  /* 0x0000008603867211 */ /* 0x040fe400078008ff */
[C---:B------:R-:W-:Y:S02]  /*d630*/  LEA.HI.X.SX32 R137, R3.reuse, R137, 0x1, P1 ;  /* 0x0000008903897211 */ /* 0x040fe400008f0eff */
[----:B------:R-:W-:Y:S01]  /*d640*/  LEA.HI.X.SX32 R135, R3, R135, 0x1, P0 ;  /* 0x0000008703877211 */ /* 0x000fe200000f0eff */
[----:B------:R-:W-:-:S05]  /*d650*/  BRA `(.L_x_4498) ;  /* 0x000009b000007947 */ /* 0x000fca0003800000 */
.L_x_4464:
        /* <DEDUP_REMOVED lines=8> */
.L_x_4564:
[----:B------:R-:W-:Y:S05]  /*d6e0*/  BSYNC B0 ;  /* 0x0000000000007941 */ /* 0x000fea0003800000 */
.L_x_4563:
        /* <DEDUP_REMOVED lines=19> */
.L_x_4566:
[----:B------:R-:W-:Y:S05]  /*d820*/  BSYNC B0 ;  /* 0x0000000000007941 */ /* 0x000fea0003800000 */
.L_x_4565:
        /* <DEDUP_REMOVED lines=19> */
.L_x_4568:
[----:B------:R-:W-:Y:S05]  /*d960*/  BSYNC B0 ;  /* 0x0000000000007941 */ /* 0x000fea0003800000 */
.L_x_4567:
        /* <DEDUP_REMOVED lines=21> */
.L_x_4570:
[----:B------:R-:W-:Y:S05]  /*dac0*/  BSYNC B0 ;  /* 0x0000000000007941 */ /* 0x000fea0003800000 */
.L_x_4569:
        /* <DEDUP_REMOVED lines=19> */
.L_x_4572:
[----:B------:R-:W-:Y:S05]  /*dc00*/  BSYNC B0 ;  /* 0x0000000000007941 */ /* 0x000fea0003800000 */
.L_x_4571:
        /* <DEDUP_REMOVED lines=21> */
.L_x_4574:
[----:B------:R-:W-:Y:S05]  /*dd60*/  BSYNC B0 ;  /* 0x0000000000007941 */ /* 0x000fea0003800000 */
.L_x_4573:
        /* <DEDUP_REMOVED lines=21> */
.L_x_4576:
[----:B------:R-:W-:Y:S05]  /*dec0*/  BSYNC B0 ;  /* 0x0000000000007941 */ /* 0x000fea0003800000 */
.L_x_4575:
        /* <DEDUP_REMOVED lines=20> */
.L_x_4498:
[----:B------:R-:W-:Y:S05]  /*e010*/  BSYNC B3 ;  /* 0x0000000000037941 */ /* 0x000fea0003800000 */
.L_x_4463:
        /* <DEDUP_REMOVED lines=89> */
.L_x_4578:
        /* <DEDUP_REMOVED lines=8> */
.L_x_4579:
[----:B------:R-:W-:Y:S05]  /*e630*/  BSYNC B0 ;  /* 0x0000000000007941 */ /* 0x000fea0003800000 */
.L_x_4577:
[----:B------:R-:W-:Y:S04]  /*e640*/  IADD3 R13, R13, -0x1, RZ ;  /* 0xffffffff0d0d7810 */ /* 0x000fe80007ffe0ff */
[----:B------:R-:W-:Y:S11]  /*e650*/  ISETP.GT.AND P0, PT, R13, R99, PT ;  /* 0x000000630d00720c */ /* 0x000ff60003f04270 */
[----:B------:R-:W-:Y:S02]  /*e660*/  @!UPT UIADD3 URZ, URZ, URZ, URZ ;  /* 0x0000003f3f3ff290 */ /* 0x000fe4000fffe03f */
[----:B------:R-:W-:-:S05]  /*e670*/  @P0 BRA `(.L_x_4580) ;  /* 0xffff497000000947 */ /* 0x000fca000383ffff */
.L_x_4446:
        /* <DEDUP_REMOVED lines=107> */
.L_x_4589:
[----:B------:R-:W-:Y:S05]  /*ed30*/  BSYNC B0 ;  /* 0x0000000000007941 */ /* 0x000fea0003800000 */
.L_x_4588:
[----:B-----5:R3:W-:Y:S02]  /*ed40*/  STS.128 [R241], R20 ;  /* 0x00000014f1007388 */ /* 0x0207e40000000c00 */
.L_x_4587:
[----:B------:R-:W-:Y:S05]  /*ed50*/  BSYNC B1 ;  /* 0x0000000000017941 */ /* 0x000fea0003800000 */
.L_x_4586:
        /* <DEDUP_REMOVED lines=45> */
.L_x_4591:
[----:B------:R-:W-:Y:S05]  /*f030*/  BSYNC B0 ;  /* 0x0000000000007941 */ /* 0x000fea0003800000 */
.L_x_4590:
[----:B-----5:R1:W-:Y:S02]  /*f040*/  STS.128 [R241+0x2000], R20 ;  /* 0x00200014f1007388 */ /* 0x0203e40000000c00 */
.L_x_4585:
[----:B------:R-:W-:Y:S05]  /*f050*/  BSYNC B2 ;  /* 0x0000000000027941 */ /* 0x000fea0003800000 */
.L_x_4584:
        /* <DEDUP_REMOVED lines=61> */
.L_x_4597:
[----:B------:R-:W-:Y:S05]  /*f430*/  BSYNC B0 ;  /* 0x0000000000007941 */ /* 0x000fea0003800000 */
.L_x_4596:
[----:B-----5:R3:W-:Y:S02]  /*f440*/  STS.128 [R241+0x800], R20 ;  /* 0x00080014f1007388 */ /* 0x0207e40000000c00 */
.L_x_4595:
[----:B------:R-:W-:Y:S05]  /*f450*/  BSYNC B1 ;  /* 0x0000000000017941 */ /* 0x000fea0003800000 */
.L_x_4594:
        /* <DEDUP_REMOVED lines=47> */
.L_x_4599:
[----:B------:R-:W-:Y:S05]  /*f750*/  BSYNC B0 ;  /* 0x0000000000007941 */ /* 0x000fea0003800000 */
.L_x_4598:
[----:B-----5:R3:W-:Y:S02]  /*f760*/  STS.128 [R241+0x2800], R20 ;  /* 0x00280014f1007388 */ /* 0x0207e40000000c00 */
.L_x_4593:
[----:B------:R-:W-:Y:S05]  /*f770*/  BSYNC B2 ;  /* 0x0000000000027941 */ /* 0x000fea0003800000 */
.L_x_4592:
        /* <DEDUP_REMOVED lines=60> */
.L_x_4605:
[----:B------:R-:W-:Y:S05]  /*fb40*/  BSYNC B0 ;  /* 0x0000000000007941 */ /* 0x000fea0003800000 */
.L_x_4604:
[----:B-----5:R1:W-:Y:S02]  /*fb50*/  STS.128 [R241+0x1000], R20 ;  /* 0x00100014f1007388 */ /* 0x0203e40000000c00 */
.L_x_4603:
[----:B------:R-:W-:Y:S05]  /*fb60*/  BSYNC B1 ;  /* 0x0000000000017941 */ /* 0x000fea0003800000 */
.L_x_4602:
        /* <DEDUP_REMOVED lines=45> */
.L_x_4607:
[----:B------:R-:W-:Y:S05]  /*fe40*/  BSYNC B0 ;  /* 0x0000000000007941 */ /* 0x000fea0003800000 */
.L_x_4606:
[----:B-----5:R3:W-:Y:S02]  /*fe50*/  STS.128 [R241+0x3000], R40 ;  /* 0x00300028f1007388 */ /* 0x0207e40000000c00 */
.L_x_4601:
[----:B------:R-:W-:Y:S05]  /*fe60*/  BSYNC B2 ;  /* 0x0000000000027941 */ /* 0x000fea0003800000 */
.L_x_4600:
        /* <DEDUP_REMOVED lines=61> */
.L_x_4612:
[----:B------:R-:W-:Y:S05]  /*10240*/  BSYNC B0 ;  /* 0x0000000000007941 */ /* 0x000fea0003800000 */
.L_x_4611:
[----:B-----5:R1:W-:Y:S02]  /*10250*/  STS.128 [R241+0x1800], R20 ;  /* 0x00180014f1007388 */ /* 0x0203e40000000c00 */
.L_x_4610:
[----:B------:R-:W-:Y:S05]  /*10260*/  BSYNC B1 ;  /* 0x0000000000017941 */ /* 0x000fea0003800000 */
.L_x_4609:
        /* <DEDUP_REMOVED lines=45> */
.L_x_4614:
[----:B------:R-:W-:Y:S05]  /*10540*/  BSYNC B0 ;  /* 0x0000000000007941 */ /* 0x000fea0003800000 */
.L_x_4613:
[----:B-----5:R1:W-:Y:S01]  /*10550*/  STS.128 [R241+0x3800], R36 ;  /* 0x00380024f1007388 */ /* 0x0203e20000000c00 */
[----:B------:R-:W-:Y:S05]  /*10560*/  BRA `(.L_x_4608) ;  /* 0x000034b000007947 */ /* 0x000fea0003800000 */
.L_x_4583:
        /* <DEDUP_REMOVED lines=89> */
.L_x_4620:
[----:B------:R-:W-:Y:S05]  /*10b00*/  BSYNC B0 ;  /* 0x0000000000007941 */ /* 0x000fea0003800000 */
.L_x_4619:
[----:B-----5:R3:W-:Y:S02]  /*10b10*/  STS.128 [R241], R32 ;  /* 0x00000020f1007388 */ /* 0x0207e40000000c00 */
.L_x_4618:
[----:B------:R-:W-:Y:S05]  /*10b20*/  BSYNC B1 ;  /* 0x0000000000017941 */ /* 0x000fea0003800000 */
.L_x_4617:
        /* <DEDUP_REMOVED lines=86> */
.L_x_4622:
[----:B------:R-:W-:Y:S05]  /*11090*/  BSYNC B0 ;  /* 0x0000000000007941 */ /* 0x000fea0003800000 */
.L_x_4621:
[----:B-----5:R1:W-:Y:S02]  /*110a0*/  STS.128 [R241+0x2000], R32 ;  /* 0x00200020f1007388 */ /* 0x0203e40000000c00 */
.L_x_4616:
[----:B------:R-:W-:Y:S05]  /*110b0*/  BSYNC B2 ;  /* 0x0000000000027941 */ /* 0x000fea0003800000 */
.L_x_4615:
        /* <DEDUP_REMOVED lines=94> */
.L_x_4628:
[----:B------:R-:W-:Y:S05]  /*116a0*/  BSYNC B0 ;  /* 0x0000000000007941 */ /* 0x000fea0003800000 */
.L_x_4627:
[----:B-----5:R3:W-:Y:S02]  /*116b0*/  STS.128 [R241+0x800], R32 ;  /* 0x00080020f1007388 */ /* 0x0207e40000000c00 */
.L_x_4626:
[----:B------:R-:W-:Y:S05]  /*116c0*/  BSYNC B1 ;  /* 0x0000000000017941 */ /* 0x000fea0003800000 */
.L_x_4625:
        /* <DEDUP_REMOVED lines=89> */
.L_x_4630:
[----:B------:R-:W-:Y:S05]  /*11c60*/  BSYNC B0 ;  /* 0x0000000000007941 */ /* 0x000fea0003800000 */
.L_x_4629:
[----:B-----5:R3:W-:Y:S02]  /*11c70*/  STS.128 [R241+0x2800], R32 ;  /* 0x00280020f1007388 */ /* 0x0207e40000000c00 */
.L_x_4624:
[----:B------:R-:W-:Y:S05]  /*11c80*/  BSYNC B2 ;  /* 0x0000000000027941 */ /* 0x000fea0003800000 */
.L_x_4623:
        /* <DEDUP_REMOVED lines=95> */
.L_x_4636:
[----:B------:R-:W-:Y:S05]  /*12280*/  BSYNC B0 ;  /* 0x0000000000007941 */ /* 0x000fea0003800000 */
.L_x_4635:
[----:B-----5:R3:W-:Y:S02]  /*12290*/  STS.128 [R241+0x1000], R32 ;  /* 0x00100020f1007388 */ /* 0x0207e40000000c00 */
.L_x_4634:
[----:B------:R-:W-:Y:S05]  /*122a0*/  BSYNC B1 ;  /* 0x0000000000017941 */ /* 0x000fea0003800000 */
.L_x_4633:
        /* <DEDUP_REMOVED lines=89> */
.L_x_4638:
[----:B------:R-:W-:Y:S05]  /*12840*/  BSYNC B0 ;  /* 0x0000000000007941 */ /* 0x000fea0003800000 */
.L_x_4637:
[----:B-----5:R3:W-:Y:S02]  /*12850*/  STS.128 [R241+0x3000], R32 ;  /* 0x00300020f1007388 */ /* 0x0207e40000000c00 */
.L_x_4632:
[----:B------:R-:W-:Y:S05]  /*12860*/  BSYNC B2 ;  /* 0x0000000000027941 */ /* 0x000fea0003800000 */
.L_x_4631:
        /* <DEDUP_REMOVED lines=94> */
.L_x_4642:
[----:B------:R-:W-:Y:S05]  /*12e50*/  BSYNC B0 ;  /* 0x0000000000007941 */ /* 0x000fea0003800000 */
.L_x_4641:
[----:B-----5:R1:W-:Y:S02]  /*12e60*/  STS.128 [R241+0x1800], R20 ;  /* 0x00180014f1007388 */ /* 0x0203e40000000c00 */
.L_x_4640:
[----:B------:R-:W-:Y:S05]  /*12e70*/  BSYNC B1 ;  /* 0x0000000000017941 */ /* 0x000fea0003800000 */
.L_x_4639:
        /* <DEDUP_REMOVED lines=92> */
.L_x_4644:
[----:B------:R-:W-:Y:S05]  /*13440*/  BSYNC B0 ;  /* 0x0000000000007941 */ /* 0x000fea0003800000 */
.L_x_4643:
[----:B-----5:R1:W-:Y:S01]  /*13450*/  STS.128 [R241+0x3800], R20 ;  /* 0x00380014f1007388 */ /* 0x0203e20000000c00 */
[----:B------:R-:W-:Y:S05]  /*13460*/  BRA `(.L_x_4608) ;  /* 0x000005b000007947 */ /* 0x000fea0003800000 */
.L_x_4582:
        /* <DEDUP_REMOVED lines=21> */
.L_x_4646:
[----:B------:R-:W-:Y:S05]  /*135c0*/  BSYNC B0 ;  /* 0x0000000000007941 */ /* 0x000fea0003800000 */
.L_x_4645:
        /* <DEDUP_REMOVED lines=22> */
.L_x_4648:
[----:B------:R-:W-:Y:S05]  /*13730*/  BSYNC B0 ;  /* 0x0000000000007941 */ /* 0x000fea0003800000 */
.L_x_4647:
        /* <DEDUP_REMOVED lines=22> */
.L_x_4650:
[----:B------:R-:W-:Y:S05]  /*138a0*/  BSYNC B0 ;  /* 0x0000000000007941 */ /* 0x000fea0003800000 */
.L_x_4649:
        /* <DEDUP_REMOVED lines=23> */
.L_x_4608:
[----:B------:R-:W-:Y:S05]  /*13a20*/  BSYNC B3 ;  /* 0x0000000000037941 */ /* 0x000fea0003800000 */
.L_x_4581:
        /* <DEDUP_REMOVED lines=22> */
.L_x_4652:
[----:B------:R-:W-:Y:S05]  /*13b90*/  BSYNC B0 ;  /* 0x0000000000007941 */ /* 0x000fea0003800000 */
.L_x_4651:
        /* <DEDUP_REMOVED lines=22> */
.L_x_4654:
[----:B------:R-:W-:Y:S05]  /*13d00*/  BSYNC B0 ;  /* 0x0000000000007941 */ /* 0x000fea0003800000 */
.L_x_4653:
        /* <DEDUP_REMOVED lines=24> */
.L_x_4656:
[----:B------:R-:W-:Y:S05]  /*13e90*/  BSYNC B0 ;  /* 0x0000000000007941 */ /* 0x000fea0003800000 */
.L_x_4655:
        /* <DEDUP_REMOVED lines=25> */
.L_x_4658:
[----:B------:R-:W-:Y:S05]  /*14030*/  BSYNC B0 ;  /* 0x0000000000007941 */ /* 0x000fea0003800000 */
.L_x_4657:
        /* <DEDUP_REMOVED lines=25> */
.L_x_4660:
[----:B------:R-:W-:Y:S05]  /*141d0*/  BSYNC B0 ;  /* 0x0000000000007941 */ /* 0x000fea0003800000 */
.L_x_4659:
        /* <DEDUP_REMOVED lines=27> */
.L_x_4662:
[----:B------:R-:W-:Y:S05]  /*14390*/  BSYNC B0 ;  /* 0x0000000000007941 */ /* 0x000fea0003800000 */
.L_x_4661:
        /* <DEDUP_REMOVED lines=27> */
.L_x_4664:
[----:B------:R-:W-:Y:S05]  /*14550*/  BSYNC B0 ;  /* 0x0000000000007941 */ /* 0x000fea0003800000 */
.L_x_4663:
        /* <DEDUP_REMOVED lines=27> */
.L_x_4666:
[----:B------:R-:W-:Y:S05]  /*14710*/  BSYNC B0 ;  /* 0x0000000000007941 */ /* 0x000fea0003800000 */
.L_x_4665:
        /* <DEDUP_REMOVED lines=42> */
.L_x_4668:
[----:B-1----:R-:W-:Y:S05]  /*149c0*/  BSYNC B0 ;  /* 0x0000000000007941 */ /* 0x002fea0003800000 */
.L_x_4667:
        /* <DEDUP_REMOVED lines=22> */
.L_x_4670:
[----:B------:R-:W-:Y:S05]  /*14b30*/  BSYNC B0 ;  /* 0x0000000000007941 */ /* 0x000fea0003800000 */
.L_x_4669:
        /* <DEDUP_REMOVED lines=24> */
.L_x_4672:
[----:B------:R-:W-:Y:S05]  /*14cc0*/  BSYNC B0 ;  /* 0x0000000000007941 */ /* 0x000fea0003800000 */
.L_x_4671:
        /* <DEDUP_REMOVED lines=24> */
.L_x_4674:
[----:B------:R-:W-:Y:S05]  /*14e50*/  BSYNC B0 ;  /* 0x0000000000007941 */ /* 0x000fea0003800000 */
.L_x_4673:
        /* <DEDUP_REMOVED lines=24> */
.L_x_4676:
[----:B------:R-:W-:Y:S05]  /*14fe0*/  BSYNC B0 ;  /* 0x0000000000007941 */ /* 0x000fea0003800000 */
.L_x_4675:
        /* <DEDUP_REMOVED lines=24> */
.L_x_4678:
[----:B------:R-:W-:Y:S05]  /*15170*/  BSYNC B0 ;  /* 0x0000000000007941 */ /* 0x000fea0003800000 */
.L_x_4677:
        /* <DEDUP_REMOVED lines=24> */
.L_x_4680:
[----:B------:R-:W-:Y:S05]  /*15300*/  BSYNC B0 ;  /* 0x0000000000007941 */ /* 0x000fea0003800000 */
.L_x_4679:
        /* <DEDUP_REMOVED lines=24> */
.L_x_4682:
[----:B------:R-:W-:Y:S05]  /*15490*/  BSYNC B0 ;  /* 0x0000000000007941 */ /* 0x000fea0003800000 */
.L_x_4681:
[----:B--2---:R-:W-:Y:S01]  /*154a0*/  LEA.HI R5, R72, R72, RZ, 0x1 ;  /* 0x0000004848057211 */ /* 0x004fe200078f08ff */
[C---:B------:R-:W-:Y:S01]  /*154b0*/  IMAD.SHL.U32 R2, R71.reuse, 0x40, RZ ;  /* 0x0000004047027824 */ /* 0x040fe200078e00ff */
[----:B------:R-:W-:Y:S01]  /*154c0*/  R2P PR, R71, 0x6 ;  /* 0x0000000647007804 */ /* 0x000fe20000000000 */
[----:B------:R-:W-:Y:S01]  /*154d0*/  IMAD.SHL.U32 R73, R73, 0x40, RZ ;  /* 0x0000004049497824 */ /* 0x000fe200078e00ff */
[----:B------:R-:W-:Y:S01]  /*154e0*/  LOP3.LUT R5, R5, 0xfffffffe, RZ, 0xc0, !PT ;  /* 0xfffffffe05057812 */ /* 0x000fe200078ec0ff */
[----:B------:R-:W-:Y:S01]  /*154f0*/  IMAD.SHL.U32 R184, R184, 0x8, RZ ;  /* 0x00000008b8b87824 */ /* 0x000fe200078e00ff */
[----:B------:R-:W2:Y:S01]  /*15500*/  LD.E R52, [R10.64+0x18c] ;  /* 0x00018c060a347980 */ /* 0x000ea2000c101900 */
[----:B------:R-:W-:Y:S01]  /*15510*/  IMAD.SHL.U32 R121, R74, 0x40, RZ ;  /* 0x000000404a797824 */ /* 0x000fe200078e00ff */
[----:B------:R-:W-:Y:S01]  /*15520*/  LOP3.LUT R73, R73, 0x1c0, RZ, 0xc0, !PT ;  /* 0x000001c049497812 */ /* 0x000fe200078ec0ff */
[----:B------:R-:W-:Y:S01]  /*15530*/  IMAD.IADD R72, R72, 0x1, -R5 ;  /* 0x0000000148487824 */ /* 0x000fe200078e0a05 */
[----:B------:R-:W-:Y:S01]  /*15540*/  LOP3.LUT R5, R2, 0x1c0, RZ, 0xc0, !PT ;  /* 0x000001c002057812 */ /* 0x000fe200078ec0ff */
[----:B------:R-:W-:Y:S01]  /*15550*/  IMAD.IADD R120, R9, 0x1, R120 ;  /* 0x0000000109787824 */ /* 0x000fe200078e0278 */
[----:B------:R-:W-:Y:S01]  /*15560*/  LOP3.LUT R121, R121, 0xfffffe00, RZ, 0xc0, !PT ;  /* 0xfffffe0079797812 */ /* 0x000fe200078ec0ff */
[----:B------:R-:W-:Y:S01]  /*15570*/  IMAD.SHL.U32 R2, R72, 0x8, RZ ;  /* 0x0000000848027824 */ /* 0x000fe200078e00ff */
[----:B------:R-:W-:Y:S01]  /*15580*/  LOP3.LUT R184, R5, 0x8, R184, 0xf8, !PT ;  /* 0x0000000805b87812 */ /* 0x000fe200078ef8b8 */
[----:B------:R-:W0:Y:S01]  /*15590*/  LDGDEPBAR ;  /* 0x00000000000079af */ /* 0x000e220000000000 */
[----:B------:R-:W-:-:S02]  /*155a0*/  SHF.R.U32.HI R5, RZ, 0x3, R5 ;  /* 0x00000003ff057819 */ /* 0x000fc40000011605 */
[----:B------:R-:W-:Y:S02]  /*155b0*/  LOP3.LUT R2, R73, 0x8, R2, 0xf8, !PT ;  /* 0x0000000849027812 */ /* 0x000fe400078ef802 */
[----:B------:R-:W-:Y:S02]  /*155c0*/  SHF.R.U32.HI R73, RZ, 0x3, R73 ;  /* 0x00000003ff497819 */ /* 0x000fe40000011649 */
[----:B------:R-:W-:Y:S01]  /*155d0*/  LOP3.LUT R227, R184, R5, RZ, 0x3c, !PT ;  /* 0x00000005b8e37212 */ /* 0x000fe200078e3cff */
[----:B------:R-:W-:Y:S01]  /*155e0*/  IMAD R5, R68, 0x400, R121 ;  /* 0x0000040044057824 */ /* 0x000fe200078e0279 */
        /* <DEDUP_REMOVED lines=12> */
[----:B------:R-:W3:Y:S01]  /*156b0*/  LDSM.16.M88.4 R104, [R227+0x4800] ;  /* 0x00480000e368783b */ /* 0x000ee20000000200 */
[----:B------:R-:W-:Y:S02]  /*156c0*/  IMAD R224, R53, 0x2, R228 ;  /* 0x0000000235e07824 */ /* 0x000fe400078e02e4 */
[----:B------:R-:W-:Y:S01]  /*156d0*/  SEL R2, R2, 0xffffffc0, !P2 ;  /* 0xffffffc002027807 */ /* 0x000fe20005000000 */
[----:B------:R-:W4:Y:S04]  /*156e0*/  LDSM.16.M88.4 R64, [R227+0x5000] ;  /* 0x00500000e340783b */ /* 0x000f280000000200 */
[----:B------:R-:W4:Y:S01]  /*156f0*/  LDSM.16.M88.4 R56, [R227+0x5800] ;  /* 0x00580000e338783b */ /* 0x000f220000000200 */
[----:B------:R-:W-:-:S03]  /*15700*/  IMAD.IADD R221, R227, 0x1, R2 ;  /* 0x00000001e3dd7824 */ /* 0x000fc600078e0202 */
[----:B------:R-:W4:Y:S04]  /*15710*/  LDSM.16.M88.4 R44, [R227+0x6000] ;  /* 0x00600000e32c783b */ /* 0x000f280000000200 */
[----:B------:R-:W4:Y:S04]  /*15720*/  LDSM.16.M88.4 R36, [R227+0x6800] ;  /* 0x00680000e324783b */ /* 0x000f280000000200 */
[----:B------:R-:W4:Y:S04]  /*15730*/  LDSM.16.M88.4 R28, [R227+0x7000] ;  /* 0x00700000e31c783b */ /* 0x000f280000000200 */
[----:B------:R-:W4:Y:S04]  /*15740*/  LDSM.16.M88.4 R84, [R227+0x7800] ;  /* 0x00780000e354783b */ /* 0x000f280000000200 */
[----:B------:R-:W-:Y:S04]  /*15750*/  LDSM.16.M88.4 R76, [R225] ;  /* 0x00000000e14c783b */ /* 0x000fe80000000200 */
[----:B------:R-:W4:Y:S01]  /*15760*/  LDSM.16.M88.4 R80, [R226] ;  /* 0x00000000e250783b */ /* 0x000f220000000200 */
[C---:B-1----:R-:W-:Y:S03]  /*15770*/  HMMA.16816.F32.BF16 R16, R20.reuse, R12, RZ ;  /* 0x0000000c1410723c */ /* 0x042fe600000418ff */
[----:B------:R-:W1:Y:S04]  /*15780*/  LDSM.16.M88.4 R88, [R225+0x3000] ;  /* 0x00300000e158783b */ /* 0x000e680000000200 */
[----:B------:R-:W1:Y:S01]  /*15790*/  LDSM.16.M88.4 R116, [R225+0x800] ;  /* 0x00080000e174783b */ /* 0x000e620000000200 */
[C---:B---3--:R-:W-:Y:S03]  /*157a0*/  HMMA.16816.F32.BF16 R4, R20.reuse, R104, RZ ;  /* 0x000000681404723c */ /* 0x048fe600000418ff */
[----:B------:R-:W3:Y:S04]  /*157b0*/  LDSM.16.M88.4 R108, [R225+0x1000] ;  /* 0x00100000e16c783b */ /* 0x000ee80000000200 */
[----:B------:R-:W1:Y:S01]  /*157c0*/  LDSM.16.M88.4 R112, [R225+0x1800] ;  /* 0x00180000e170783b */ /* 0x000e620000000200 */
[C---:B----4-:R-:W-:Y:S03]  /*157d0*/  HMMA.16816.F32.BF16 R72, R20.reuse, R64, RZ ;  /* 0x000000401448723c */ /* 0x050fe600000418ff */
[----:B------:R-:W4:Y:S04]  /*157e0*/  LDSM.16.M88.4 R96, [R225+0x2000] ;  /* 0x00200000e160783b */ /* 0x000f280000000200 */
[----:B------:R-:W1:Y:S01]  /*157f0*/  LDSM.16.M88.4 R92, [R225+0x2800] ;  /* 0x00280000e15c783b */ /* 0x000e620000000200 */
[C---:B------:R-:W-:Y:S03]  /*15800*/  HMMA.16816.F32.BF16 R60, R20.reuse, R56, RZ ;  /* 0x00000038143c723c */ /* 0x040fe600000418ff */
[----:B------:R-:W-:Y:S05]  /*15810*/  LDSM.16.M88.4 R100, [R224] ;  /* 0x00000000e064783b */ /* 0x000fea0000000200 */
        /* <DEDUP_REMOVED lines=15> */
[----:B------:R-:W2:Y:S07]  /*15910*/  LDSM.16.M88.4 R76, [R221+0x4000] ;  /* 0x00400000dd4c783b */ /* 0x000eae0000000200 */
[C---:B-1----:R-:W-:Y:S08]  /*15920*/  HMMA.16816.F32.BF16 R32, R80.reuse, R88, R32 ;  /* 0x000000585020723c */ /* 0x042ff00000041820 */
[C---:B------:R-:W-:Y:S01]  /*15930*/  HMMA.16816.F32.BF16 R28, R80.reuse, R90, R28 ;  /* 0x0000005a501c723c */ /* 0x040fe2000004181c */
[----:B------:R-:W1:Y:S07]  /*15940*/  LDSM.16.M88.4 R88, [R221+0x6000] ;  /* 0x00600000dd58783b */ /* 0x000e6e0000000200 */
[C---:B------:R-:W-:Y:S08]  /*15950*/  HMMA.16816.F32.BF16 R4, R80.reuse, R116, R4 ;  /* 0x000000745004723c */ /* 0x040ff00000041804 */
[C---:B------:R-:W-:Y:S08]  /*15960*/  HMMA.16816.F32.BF16 R104, R80.reuse, R118, R104 ;  /* 0x000000765068723c */ /* 0x040ff00000041868 */
[C---:B---3--:R-:W-:Y:S08]  /*15970*/  HMMA.16816.F32.BF16 R72, R80.reuse, R108, R72 ;  /* 0x0000006c5048723c */ /* 0x048ff00000041848 */
[C---:B------:R-:W-:Y:S01]  /*15980*/  HMMA.16816.F32.BF16 R64, R80.reuse, R110, R64 ;  /* 0x0000006e5040723c */ /* 0x040fe20000041840 */
[----:B------:R-:W-:Y:S07]  /*15990*/  LDSM.16.M88.4 R108, [R221+0x4800] ;  /* 0x00480000dd6c783b */ /* 0x000fee0000000200 */
[C---:B------:R-:W-:Y:S08]  /*159a0*/  HMMA.16816.F32.BF16 R60, R80.reuse, R112, R60 ;  /* 0x00000070503c723c */ /* 0x040ff0000004183c */
[C---:B------:R-:W-:Y:S08]  /*159b0*/  HMMA.16816.F32.BF16 R56, R80.reuse, R114, R56 ;  /* 0x000000725038723c */ /* 0x040ff00000041838 */
[C---:B----4-:R-:W-:Y:S08]  /*159c0*/  HMMA.16816.F32.BF16 R48, R80.reuse, R96, R48 ;  /* 0x000000605030723c */ /* 0x050ff00000041830 */
[C---:B------:R-:W-:Y:S01]  /*159d0*/  HMMA.16816.F32.BF16 R44, R80.reuse, R98, R44 ;  /* 0x00000062502c723c */ /* 0x040fe2000004182c */
[----:B------:R-:W-:Y:S07]  /*159e0*/  LDSM.16.M88.4 R96, [R221+0x5000] ;  /* 0x00500000dd60783b */ /* 0x000fee0000000200 */
[C---:B------:R-:W-:Y:S08]  /*159f0*/  HMMA.16816.F32.BF16 R40, R80.reuse, R92, R40 ;  /* 0x0000005c5028723c */ /* 0x040ff00000041828 */
[C---:B------:R-:W-:Y:S01]  /*15a00*/  HMMA.16816.F32.BF16 R36, R80.reuse, R94, R36 ;  /* 0x0000005e5024723c */ /* 0x040fe20000041824 */
[----:B------:R-:W-:Y:S01]  /*15a10*/  IMAD.IADD R210, R2, 0x1, R225 ;  /* 0x0000000102d27824 */ /* 0x000fe200078e02e1 */
[----:B------:R-:W-:Y:S06]  /*15a20*/  LDSM.16.M88.4 R92, [R221+0x5800] ;  /* 0x00580000dd5c783b */ /* 0x000fec0000000200 */
[C---:B--2---:R-:W-:Y:S08]  /*15a30*/  HMMA.16816.F32.BF16 R24, R80.reuse, R84, R24 ;  /* 0x000000545018723c */ /* 0x044ff00000041818 */
[----:B------:R-:W-:Y:S01]  /*15a40*/  HMMA.16816.F32.BF16 R20, R80, R86, R20 ;  /* 0x000000565014723c */ /* 0x000fe20000041814 */
[----:B------:R-:W2:Y:S04]  /*15a50*/  LDSM.16.M88.4 R80, [R221+0x7000] ;  /* 0x00700000dd50783b */ /* 0x000ea80000000200 */
[----:B------:R-:W3:Y:S03]  /*15a60*/  LDSM.16.M88.4 R84, [R221+0x6800] ;  /* 0x00680000dd54783b */ /* 0x000ee60000000200 */
[C---:B------:R-:W-:Y:S08]  /*15a70*/  HMMA.16816.F32.BF16 R16, R100.reuse, R76, R16 ;  /* 0x0000004c6410723c */ /* 0x040ff00000041810 */
[----:B------:R-:W-:Y:S01]  /*15a80*/  HMMA.16816.F32.BF16 R12, R100, R78, R12 ;  /* 0x0000004e640c723c */ /* 0x000fe2000004180c */
[----:B------:R-:W4:Y:S01]  /*15a90*/  LDSM.16.M88.4 R76, [R221+0x7800] ;  /* 0x00780000dd4c783b */ /* 0x000f220000000200 */
[----:B------:R-:W-:-:S05]  /*15aa0*/  IMAD R223, R53, 0x2, R226 ;  /* 0x0000000235df7824 */ /* 0x000fca00078e02e2 */
[----:B------:R-:W-:Y:S01]  /*15ab0*/  LDSM.16.M88.4 R112, [R223] ;  /* 0x00000000df70783b */ /* 0x000fe20000000200 */
        /* <DEDUP_REMOVED lines=20> */
[----:B------:R-:W-:Y:S07]  /*15c00*/  LDSM.16.M88.4 R100, [R221+0x8000] ;  /* 0x00800000dd64783b */ /* 0x000fee0000000200 */
[C---:B-1----:R-:W-:Y:S08]  /*15c10*/  HMMA.16816.F32.BF16 R4, R112.reuse, R88, R4 ;  /* 0x000000587004723c */ /* 0x042ff00000041804 */
[C---:B------:R-:W-:Y:S01]  /*15c20*/  HMMA.16816.F32.BF16 R104, R112.reuse, R90, R104 ;  /* 0x0000005a7068723c */ /* 0x040fe20000041868 */
[----:B------:R-:W1:Y:S07]  /*15c30*/  LDSM.16.M88.4 R88, [R210+0x2800] ;  /* 0x00280000d258783b */ /* 0x000e6e0000000200 */
[C---:B--2---:R-:W-:Y:S08]  /*15c40*/  HMMA.16816.F32.BF16 R72, R112.reuse, R80, R72 ;  /* 0x000000507048723c */ /* 0x044ff00000041848 */
[C---:B------:R-:W-:Y:S01]  /*15c50*/  HMMA.16816.F32.BF16 R64, R112.reuse, R82, R64 ;  /* 0x000000527040723c */ /* 0x040fe20000041840 */
[----:B------:R-:W2:Y:S07]  /*15c60*/  LDSM.16.M88.4 R80, [R210+0x3000] ;  /* 0x00300000d250783b */ /* 0x000eae0000000200 */
[C---:B---3--:R-:W-:Y:S01]  /*15c70*/  HMMA.16816.F32.BF16 R92, R112.reuse, R84, R48 ;  /* 0x00000054705c723c */ /* 0x048fe20000041830 */
[----:B------:R-:W3:Y:S07]  /*15c80*/  LDSM.16.M88.4 R48, [R228+0x2000] ;  /* 0x00200000e430783b */ /* 0x000eee0000000200 */
[C---:B----4-:R-:W-:Y:S08]  /*15c90*/  HMMA.16816.F32.BF16 R60, R112.reuse, R76, R60 ;  /* 0x0000004c703c723c */ /* 0x050ff0000004183c */
[C---:B------:R-:W-:Y:S01]  /*15ca0*/  HMMA.16816.F32.BF16 R56, R112.reuse, R78, R56 ;  /* 0x0000004e7038723c */ /* 0x040fe20000041838 */
[----:B------:R-:W4:Y:S07]  /*15cb0*/  LDSM.16.M88.4 R76, [R210+0x3800] ;  /* 0x00380000d24c783b */ /* 0x000f2e0000000200 */
[C---:B------:R-:W-:Y:S08]  /*15cc0*/  HMMA.16816.F32.BF16 R16, R112.reuse, R108, R16 ;  /* 0x0000006c7010723c */ /* 0x040ff00000041810 */
[C---:B------:R-:W-:Y:S01]  /*15cd0*/  HMMA.16816.F32.BF16 R12, R112.reuse, R110, R12 ;  /* 0x0000006e700c723c */ /* 0x040fe2000004180c */
[----:B------:R-:W-:Y:S07]  /*15ce0*/  LDSM.16.M88.4 R108, [R227+0x9000] ;  /* 0x00900000e36c783b */ /* 0x000fee0000000200 */
[C---:B-1----:R-:W-:Y:S08]  /*15cf0*/  HMMA.16816.F32.BF16 R40, R112.reuse, R88, R40 ;  /* 0x000000587028723c */ /* 0x042ff00000041828 */
[C---:B------:R-:W-:Y:S08]  /*15d00*/  HMMA.16816.F32.BF16 R36, R112.reuse, R90, R36 ;  /* 0x0000005a7024723c */ /* 0x040ff00000041824 */
[C---:B------:R-:W-:Y:S01]  /*15d10*/  HMMA.16816.F32.BF16 R44, R112.reuse, R86, R44 ;  /* 0x00000056702c723c */ /* 0x040fe2000004182c */
[----:B------:R-:W-:Y:S07]  /*15d20*/  LDSM.16.M88.4 R84, [R225+0x4000] ;  /* 0x00400000e154783b */ /* 0x000fee0000000200 */
[C---:B--2---:R-:W-:Y:S01]  /*15d30*/  HMMA.16816.F32.BF16 R88, R112.reuse, R80, R32 ;  /* 0x000000507058723c */ /* 0x044fe20000041820 */
[----:B------:R-:W1:Y:S07]  /*15d40*/  LDSM.16.M88.4 R32, [R226+0x2000] ;  /* 0x00200000e220783b */ /* 0x000e6e0000000200 */
[----:B------:R-:W-:Y:S01]  /*15d50*/  HMMA.16816.F32.BF16 R28, R112, R82, R28 ;  /* 0x00000052701c723c */ /* 0x000fe2000004181c */
[----:B------:R-:W2:Y:S07]  /*15d60*/  LDSM.16.M88.4 R80, [R227+0x8800] ;  /* 0x00880000e350783b */ /* 0x000eae0000000200 */
[----:B---3--:R-:W-:Y:S08]  /*15d70*/  HMMA.16816.F32.BF16 R16, R48, R96, R16 ;  /* 0x000000603010723c */ /* 0x008ff00000041810 */
[----:B----4-:R-:W-:Y:S08]  /*15d80*/  HMMA.16816.F32.BF16 R24, R112, R76, R24 ;  /* 0x0000004c7018723c */ /* 0x010ff00000041818 */
[----:B------:R-:W-:Y:S01]  /*15d90*/  HMMA.16816.F32.BF16 R12, R48, R98, R12 ;  /* 0x00000062300c723c */ /* 0x000fe2000004180c */
[----:B------:R-:W-:Y:S07]  /*15da0*/  LDSM.16.M88.4 R96, [R225+0x4800] ;  /* 0x00480000e160783b */ /* 0x000fee0000000200 */
[----:B------:R-:W-:Y:S01]  /*15db0*/  HMMA.16816.F32.BF16 R76, R112, R78, R20 ;  /* 0x0000004e704c723c */ /* 0x000fe20000041814 */
[----:B------:R-:W3:Y:S04]  /*15dc0*/  LDSM.16.M88.4 R20, [R224+0x2000] ;  /* 0x00200000e014783b */ /* 0x000ee80000000200 */
[----:B------:R-:W-:Y:S03]  /*15dd0*/  LDSM.16.M88.4 R112, [R210+0x4000] ;  /* 0x00400000d270783b */ /* 0x000fe60000000200 */
[C---:B-1----:R-:W-:Y:S08]  /*15de0*/  HMMA.16816.F32.BF16 R16, R32.reuse, R84, R16 ;  /* 0x000000542010723c */ /* 0x042ff00000041810 */
[----:B------:R-:W-:Y:S01]  /*15df0*/  HMMA.16816.F32.BF16 R12, R32, R86, R12 ;  /* 0x00000056200c723c */ /* 0x000fe2000004180c */
[----:B------:R-:W-:Y:S07]  /*15e00*/  LDSM.16.M88.4 R84, [R227+0x9800] ;  /* 0x00980000e354783b */ /* 0x000fee0000000200 */
[C---:B--2---:R-:W-:Y:S01]  /*15e10*/  HMMA.16816.F32.BF16 R116, R48.reuse, R80, R4 ;  /* 0x000000503074723c */ /* 0x044fe20000041804 */
[----:B------:R-:W1:Y:S07]  /*15e20*/  LDSM.16.M88.4 R4, [R223+0x2000] ;  /* 0x00200000df04783b */ /* 0x000e6e0000000200 */
[----:B------:R-:W-:Y:S01]  /*15e30*/  HMMA.16816.F32.BF16 R104, R48, R82, R104 ;  /* 0x000000523068723c */ /* 0x000fe20000041868 */
[----:B------:R-:W2:Y:S07]  /*15e40*/  LDSM.16.M88.4 R80, [R221+0x8800] ;  /* 0x00880000dd50783b */ /* 0x000eae0000000200 */
[C---:B---3--:R-:W-:Y:S08]  /*15e50*/  HMMA.16816.F32.BF16 R16, R20.reuse, R100, R16 ;  /* 0x000000641410723c */ /* 0x048ff00000041810 */
[----:B------:R-:W-:Y:S01]  /*15e60*/  HMMA.16816.F32.BF16 R12, R20, R102, R12 ;  /* 0x00000066140c723c */ /* 0x000fe2000004180c */
[----:B------:R-:W3:Y:S07]  /*15e70*/  LDSM.16.M88.4 R100, [R225+0x5000] ;  /* 0x00500000e164783b */ /* 0x000eee0000000200 */
[C---:B------:R-:W-:Y:S08]  /*15e80*/  HMMA.16816.F32.BF16 R116, R32.reuse, R96, R116 ;  /* 0x000000602074723c */ /* 0x040ff00000041874 */
[----:B------:R-:W-:Y:S01]  /*15e90*/  HMMA.16816.F32.BF16 R104, R32, R98, R104 ;  /* 0x000000622068723c */ /* 0x000fe20000041868 */
[----:B------:R-:W-:Y:S07]  /*15ea0*/  LDSM.16.M88.4 R96, [R221+0x9000] ;  /* 0x00900000dd60783b */ /* 0x000fee0000000200 */
[----:B------:R-:W-:Y:S08]  /*15eb0*/  HMMA.16816.F32.BF16 R72, R48, R108, R72 ;  /* 0x0000006c3048723c */ /* 0x000ff00000041848 */
[----:B-1----:R-:W-:Y:S08]  /*15ec0*/  HMMA.16816.F32.BF16 R16, R4, R112, R16 ;  /* 0x000000700410723c */ /* 0x002ff00000041810 */
[----:B------:R-:W-:Y:S01]  /*15ed0*/  HMMA.16816.F32.BF16 R108, R48, R110, R64 ;  /* 0x0000006e306c723c */ /* 0x000fe20000041840 */
[----:B------:R-:W1:Y:S07]  /*15ee0*/  LDSM.16.M88.4 R64, [R210+0x4800] ;  /* 0x00480000d240783b */ /* 0x000e6e0000000200 */
[C---:B--2---:R-:W-:Y:S08]  /*15ef0*/  HMMA.16816.F32.BF16 R116, R20.reuse, R80, R116 ;  /* 0x000000501474723c */ /* 0x044ff00000041874 */
[----:B------:R-:W-:Y:S01]  /*15f00*/  HMMA.16816.F32.BF16 R104, R20, R82, R104 ;  /* 0x000000521468723c */ /* 0x000fe20000041868 */
[-C--:B------:R-:W-:Y:S01]  /*15f10*/  FMUL.FTZ R190, R16, R52.reuse ;  /* 0x0000003410be7220 */ /* 0x080fe20000410000 */
[----:B------:R-:W-:Y:S01]  /*15f20*/  LDSM.16.M88.4 R80, [R210+0x5000] ;  /* 0x00500000d250783b */ /* 0x000fe20000000200 */
[----:B------:R-:W-:-:S05]  /*15f30*/  FMUL.FTZ R163, R17, R52 ;  /* 0x0000003411a37220 */ /* 0x000fca0000410000 */
[----:B---3--:R-:W-:Y:S07]  /*15f40*/  HMMA.16816.F32.BF16 R72, R32, R100, R72 ;  /* 0x000000642048723c */ /* 0x008fee0000041848 */
[-C--:B------:R-:W-:Y:S02]  /*15f50*/  FMUL.FTZ R100, R18, R52.reuse ;  /* 0x0000003412647220 */ /* 0x080fe40000410000 */
[-C--:B------:R-:W-:Y:S02]  /*15f60*/  FMUL.FTZ R101, R19, R52.reuse ;  /* 0x0000003413657220 */ /* 0x080fe40000410000 */
[----:B------:R-:W2:Y:S01]  /*15f70*/  LDSM.16.M88.4 R16, [R225+0x5800] ;  /* 0x00580000e110783b */ /* 0x000ea20000000200 */
[----:B------:R-:W-:Y:S03]  /*15f80*/  HMMA.16816.F32.BF16 R12, R4, R114, R12 ;  /* 0x00000072040c723c */ /* 0x000fe6000004180c */
[----:B------:R-:W3:Y:S05]  /*15f90*/  LDSM.16.M88.4 R112, [R227+0xa000] ;  /* 0x00a00000e370783b */ /* 0x000eea0000000200 */
[----:B------:R-:W-:Y:S08]  /*15fa0*/  HMMA.16816.F32.BF16 R60, R48, R84, R60 ;  /* 0x00000054303c723c */ /* 0x000ff0000004183c */
[----:B-1----:R-:W-:Y:S08]  /*15fb0*/  HMMA.16816.F32.BF16 R116, R4, R64, R116 ;  /* 0x000000400474723c */ /* 0x002ff00000041874 */
[----:B------:R-:W-:Y:S08]  /*15fc0*/  HMMA.16816.F32.BF16 R56, R48, R86, R56 ;  /* 0x000000563038723c */ /* 0x000ff00000041838 */
[----:B------:R-:W-:Y:S08]  /*15fd0*/  HMMA.16816.F32.BF16 R108, R32, R102, R108 ;  /* 0x00000066206c723c */ /* 0x000ff0000004186c */
[----:B------:R-:W-:Y:S01]  /*15fe0*/  HMMA.16816.F32.BF16 R104, R4, R66, R104 ;  /* 0x000000420468723c */ /* 0x000fe20000041868 */
[----:B------:R-:W1:Y:S01]  /*15ff0*/  LDSM.16.M88.4 R64, [R227+0xa800] ;  /* 0x00a80000e340783b */ /* 0x000e620000000200 */
[----:B------:R-:W-:-:S02]  /*16000*/  FMUL.FTZ R12, R12, R52 ;  /* 0x000000340c0c7220 */ /* 0x000fc40000410000 */
[-C--:B------:R-:W-:Y:S01]  /*16010*/  FMUL.FTZ R166, R13, R52.reuse ;  /* 0x000000340da67220 */ /* 0x080fe20000410000 */
[----:B------:R-:W-:Y:S01]  /*16020*/  LDSM.16.M88.4 R84, [R225+0x6000] ;  /* 0x00600000e154783b */ /* 0x000fe20000000200 */
[----:B------:R4:W-:Y:S01]  /*16030*/  MUFU.TANH R164, R12 ;  /* 0x0000000c00a47308 */ /* 0x0009e20000002400 */
[-C--:B------:R-:W-:Y:S01]  /*16040*/  FMUL.FTZ R102, R14, R52.reuse ;  /* 0x000000340e667220 */ /* 0x080fe20000410000 */
[----:B------:R-:W-:Y:S01]  /*16050*/  HMMA.16816.F32.BF16 R72, R20, R96, R72 ;  /* 0x000000601448723c */ /* 0x000fe20000041848 */
[----:B------:R-:W-:-:S07]  /*16060*/  FMUL.FTZ R103, R15, R52 ;  /* 0x000000340f677220 */ /* 0x000fce0000410000 */
[----:B--2---:R-:W-:Y:S01]  /*16070*/  HMMA.16816.F32.BF16 R60, R32, R16, R60 ;  /* 0x00000010203c723c */ /* 0x004fe2000004183c */
[----:B----4-:R-:W2:Y:S07]  /*16080*/  LDSM.16.M88.4 R12, [R221+0x9800] ;  /* 0x00980000dd0c783b */ /* 0x010eae0000000200 */
[----:B------:R-:W-:Y:S01]  /*16090*/  HMMA.16816.F32.BF16 R108, R20, R98, R108 ;  /* 0x00000062146c723c */ /* 0x000fe2000004186c */
[----:B------:R-:W-:Y:S07]  /*160a0*/  LDSM.16.M88.4 R96, [R210+0x5800] ;  /* 0x00580000d260783b */ /* 0x000fee0000000200 */
[----:B------:R-:W-:Y:S01]  /*160b0*/  HMMA.16816.F32.BF16 R56, R32, R18, R56 ;  /* 0x000000122038723c */ /* 0x000fe20000041838 */
[----:B------:R-:W4:Y:S07]  /*160c0*/  LDSM.16.M88.4 R16, [R227+0xb000] ;  /* 0x00b00000e310783b */ /* 0x000f2e0000000200 */
[C---:B---3--:R-:W-:Y:S08]  /*160d0*/  HMMA.16816.F32.BF16 R92, R48.reuse, R112, R92 ;  /* 0x00000070305c723c */ /* 0x048ff0000004185c */
[C---:B-1----:R-:W-:Y:S08]  /*160e0*/  HMMA.16816.F32.BF16 R40, R48.reuse, R64, R40 ;  /* 0x000000403028723c */ /* 0x042ff00000041828 */
[----:B------:R-:W-:Y:S01]  /*160f0*/  HMMA.16816.F32.BF16 R36, R48, R66, R36 ;  /* 0x000000423024723c */ /* 0x000fe20000041824 */
[----:B------:R-:W1:Y:S07]  /*16100*/  LDSM.16.M88.4 R64, [R225+0x6800] ;  /* 0x00680000e140783b */ /* 0x000e6e0000000200 */
[C---:B------:R-:W-:Y:S08]  /*16110*/  HMMA.16816.F32.BF16 R72, R4.reuse, R80, R72 ;  /* 0x000000500448723c */ /* 0x040ff00000041848 */
[----:B------:R-:W-:Y:S01]  /*16120*/  HMMA.16816.F32.BF16 R108, R4, R82, R108 ;  /* 0x00000052046c723c */ /* 0x000fe2000004186c */
[----:B------:R-:W3:Y:S07]  /*16130*/  LDSM.16.M88.4 R80, [R221+0xa000] ;  /* 0x00a00000dd50783b */ /* 0x000eee0000000200 */
[----:B--2---:R-:W-:Y:S08]  /*16140*/  HMMA.16816.F32.BF16 R60, R20, R12, R60 ;  /* 0x0000000c143c723c */ /* 0x004ff0000004183c */
[----:B------:R-:W-:Y:S08]  /*16150*/  HMMA.16816.F32.BF16 R92, R32, R84, R92 ;  /* 0x00000054205c723c */ /* 0x000ff0000004185c */
[C---:B----4-:R-:W-:Y:S08]  /*16160*/  HMMA.16816.F32.BF16 R88, R48.reuse, R16, R88 ;  /* 0x000000103058723c */ /* 0x050ff00000041858 */
[C---:B------:R-:W-:Y:S01]  /*16170*/  HMMA.16816.F32.BF16 R28, R48.reuse, R18, R28 ;  /* 0x00000012301c723c */ /* 0x040fe2000004181c */
[----:B------:R-:W2:Y:S07]  /*16180*/  LDSM.16.M88.4 R16, [R221+0xa800] ;  /* 0x00a80000dd10783b */ /* 0x000eae0000000200 */
[----:B------:R-:W-:Y:S08]  /*16190*/  HMMA.16816.F32.BF16 R44, R48, R114, R44 ;  /* 0x00000072302c723c */ /* 0x000ff0000004182c */
[----:B------:R-:W-:Y:S01]  /*161a0*/  HMMA.16816.F32.BF16 R56, R20, R14, R56 ;  /* 0x0000000e1438723c */ /* 0x000fe20000041838 */
[----:B------:R-:W4:Y:S07]  /*161b0*/  LDSM.16.M88.4 R12, [R210+0x6000] ;  /* 0x00600000d20c783b */ /* 0x000f2e0000000200 */
[C---:B-1----:R-:W-:Y:S08]  /*161c0*/  HMMA.16816.F32.BF16 R40, R32.reuse, R64, R40 ;  /* 0x000000402028723c */ /* 0x042ff00000041828 */
[----:B------:R-:W-:Y:S01]  /*161d0*/  HMMA.16816.F32.BF16 R64, R32, R66, R36 ;  /* 0x000000422040723c */ /* 0x000fe20000041824 */
[----:B------:R-:W1:Y:S07]  /*161e0*/  LDSM.16.M88.4 R36, [R210+0x6800] ;  /* 0x00680000d224783b */ /* 0x000e6e0000000200 */
[----:B------:R-:W-:Y:S08]  /*161f0*/  HMMA.16816.F32.BF16 R60, R4, R96, R60 ;  /* 0x00000060043c723c */ /* 0x000ff0000004183c */
[----:B---3--:R-:W-:Y:S08]  /*16200*/  HMMA.16816.F32.BF16 R92, R20, R80, R92 ;  /* 0x00000050145c723c */ /* 0x008ff0000004185c */
[----:B------:R-:W-:Y:S08]  /*16210*/  HMMA.16816.F32.BF16 R44, R32, R86, R44 ;  /* 0x00000056202c723c */ /* 0x000ff0000004182c */
[----:B--2---:R-:W-:Y:S01]  /*16220*/  HMMA.16816.F32.BF16 R40, R20, R16, R40 ;  /* 0x000000101428723c */ /* 0x004fe20000041828 */
[----:B------:R-:W-:-:S02]  /*16230*/  FMUL.FTZ R60, R60, R52 ;  /* 0x000000343c3c7220 */ /* 0x000fc40000410000 */
[-C--:B------:R-:W-:Y:S02]  /*16240*/  FMUL.FTZ R61, R61, R52.reuse ;  /* 0x000000343d3d7220 */ /* 0x080fe40000410000 */
[----:B------:R-:W-:-:S03]  /*16250*/  FMUL.FTZ R62, R62, R52 ;  /* 0x000000343e3e7220 */ /* 0x000fc60000410000 */
[----:B------:R-:W-:Y:S01]  /*16260*/  HMMA.16816.F32.BF16 R64, R20, R18, R64 ;  /* 0x000000121440723c */ /* 0x000fe20000041840 */
[----:B------:R-:W2:Y:S01]  /*16270*/  LDSM.16.M88.4 R16, [R227+0xb800] ;  /* 0x00b80000e310783b */ /* 0x000ea20000000200 */
[----:B------:R-:W-:Y:S01]  /*16280*/  MUFU.TANH R86, R62 ;  /* 0x0000003e00567308 */ /* 0x000fe20000002400 */
[----:B------:R-:W-:-:S05]  /*16290*/  FMUL.FTZ R87, R63, R52 ;  /* 0x000000343f577220 */ /* 0x000fca0000410000 */
[C---:B------:R-:W-:Y:S01]  /*162a0*/  HMMA.16816.F32.BF16 R56, R4.reuse, R98, R56 ;  /* 0x000000620438723c */ /* 0x040fe20000041838 */
[----:B------:R-:W-:Y:S01]  /*162b0*/  IMAD R68, R68, 0x10, R123 ;  /* 0x0000001044447824 */ /* 0x000fe200078e027b */
[----:B------:R-:W-:Y:S06]  /*162c0*/  MUFU.TANH R99, R60 ;  /* 0x0000003c00637308 */ /* 0x000fec0000002400 */
[----:B----4-:R-:W-:Y:S02]  /*162d0*/  HMMA.16816.F32.BF16 R92, R4, R12, R92 ;  /* 0x0000000c045c723c */ /* 0x010fe4000004185c */
[----:B------:R3:W-:Y:S01]  /*162e0*/  MUFU.TANH R98, R61 ;  /* 0x0000003d00627308 */ /* 0x0007e20000002400 */
[----:B------:R-:W-:-:S05]  /*162f0*/  IADD3 R69, R68, 0x1, R69 ;  /* 0x0000000144457810 */ /* 0x000fca0007ffe045 */
[----:B------:R-:W-:Y:S01]  /*16300*/  HMMA.16816.F32.BF16 R44, R20, R82, R44 ;  /* 0x00000052142c723c */ /* 0x000fe2000004182c */
[----:B------:R-:W-:Y:S01]  /*16310*/  IADD3 R2, R70, R69, -R238 ;  /* 0x0000004546027210 */ /* 0x000fe20007ffe8ee */
[----:B---3--:R-:W3:Y:S06]  /*16320*/  LDSM.16.M88.4 R60, [R225+0x7000] ;  /* 0x00700000e13c783b */ /* 0x008eec0000000200 */
[----:B-1----:R-:W-:Y:S01]  /*16330*/  HMMA.16816.F32.BF16 R40, R4, R36, R40 ;  /* 0x000000240428723c */ /* 0x002fe20000041828 */
[----:B-----5:R-:W-:Y:S02]  /*16340*/  IMAD.IADD R3, R3, 0x1, R2 ;  /* 0x0000000103037824 */ /* 0x020fe400078e0202 */
[----:B------:R-:W-:-:S02]  /*16350*/  FMUL.FTZ R104, R104, R52 ;  /* 0x0000003468687220 */ /* 0x000fc40000410000 */
[-C--:B------:R-:W-:Y:S01]  /*16360*/  FMUL.FTZ R105, R105, R52.reuse ;  /* 0x0000003469697220 */ /* 0x080fe20000410000 */
[----:B------:R-:W-:Y:S01]  /*16370*/  IADD3 R13, R3, 0x8, RZ ;  /* 0x00000008030d7810 */ /* 0x000fe20007ffe0ff */
[-C--:B------:R-:W-:Y:S01]  /*16380*/  FMUL.FTZ R58, R58, R52.reuse ;  /* 0x000000343a3a7220 */ /* 0x080fe20000410000 */
[C---:B------:R-:W-:Y:S01]  /*16390*/  HMMA.16816.F32.BF16 R64, R4.reuse, R38, R64 ;  /* 0x000000260440723c */ /* 0x040fe20000041840 */
[----:B------:R-:W1:Y:S01]  /*163a0*/  LDSM.16.M88.4 R36, [R225+0x7800] ;  /* 0x00780000e124783b */ /* 0x000e620000000200 */
[-C--:B------:R-:W-:Y:S01]  /*163b0*/  FMUL.FTZ R12, R92, R52.reuse ;  /* 0x000000345c0c7220 */ /* 0x080fe20000410000 */
[----:B------:R-:W-:Y:S01]  /*163c0*/  IADD3 R132, R120, 0x18, RZ ;  /* 0x0000001878847810 */ /* 0x000fe20007ffe0ff */
[-C--:B------:R-:W-:Y:S01]  /*163d0*/  FMUL.FTZ R97, R108, R52.reuse ;  /* 0x000000346c617220 */ /* 0x080fe20000410000 */
[----:B------:R-:W-:Y:S01]  /*163e0*/  IADD3 R134, R120, 0x19, RZ ;  /* 0x0000001978867810 */ /* 0x000fe20007ffe0ff */
[----:B------:R-:W-:Y:S01]  /*163f0*/  FMUL.FTZ R108, R111, R52 ;  /* 0x000000346f6c7220 */ /* 0x000fe20000410000 */
[-C--:B------:R-:W-:Y:S01]  /*16400*/  IMNMX R2, R3, R70.reuse, PT ;  /* 0x0000004603027217 */ /* 0x080fe20003800200 */
[----:B------:R-:W-:Y:S01]  /*16410*/  MUFU.TANH R111, R58 ;  /* 0x0000003a006f7308 */ /* 0x000fe20000002400 */
[----:B------:R-:W-:Y:S01]  /*16420*/  IMNMX R3, R13, R70, PT ;  /* 0x000000460d037217 */ /* 0x000fe20003800200 */
[----:B------:R-:W-:Y:S06]  /*16430*/  HMMA.16816.F32.BF16 R44, R4, R14, R44 ;  /* 0x0000000e042c723c */ /* 0x000fec000004182c */
[----:B------:R-:W-:Y:S08]  /*16440*/  I2F R135, R132 ;  /* 0x0000008400877306 */ /* 0x000ff00000201400 */
[----:B------:R-:W-:Y:S08]  /*16450*/  I2F R137, R134 ;  /* 0x0000008600897306 */ /* 0x000ff00000201400 */
[----:B------:R-:W-:Y:S08]  /*16460*/  MUFU.TANH R104, R104 ;  /* 0x0000006800687308 */ /* 0x000ff00000002400 */
[----:B------:R-:W4:Y:S08]  /*16470*/  MUFU.TANH R105, R105 ;  /* 0x0000006900697308 */ /* 0x000f300000002400 */
[----:B------:R1:W-:Y:S01]  /*16480*/  MUFU.TANH R58, R12 ;  /* 0x0000000c003a7308 */ /* 0x0003e20000002400 */
[-C--:B------:R-:W-:Y:S01]  /*16490*/  FMUL.FTZ R106, R106, R52.reuse ;  /* 0x000000346a6a7220 */ /* 0x080fe20000410000 */
[----:B--2---:R-:W-:Y:S01]  /*164a0*/  HMMA.16816.F32.BF16 R76, R48, R18, R76 ;  /* 0x00000012304c723c */ /* 0x004fe2000004184c */
[----:B------:R-:W-:-:S02]  /*164b0*/  FMUL.FTZ R73, R73, R52 ;  /* 0x0000003449497220 */ /* 0x000fc40000410000 */
[-C--:B------:R-:W-:Y:S01]  /*164c0*/  FMUL.FTZ R75, R75, R52.reuse ;  /* 0x000000344b4b7220 */ /* 0x080fe20000410000 */
[----:B-1----:R-:W1:Y:S01]  /*164d0*/  LDSM.16.M88.4 R12, [R221+0xb000] ;  /* 0x00b00000dd0c783b */ /* 0x002e620000000200 */
[-C--:B------:R-:W-:Y:S02]  /*164e0*/  FMUL.FTZ R40, R40, R52.reuse ;  /* 0x0000003428287220 */ /* 0x080fe40000410000 */
[-C--:B------:R-:W-:Y:S02]  /*164f0*/  FMUL.FTZ R41, R41, R52.reuse ;  /* 0x0000003429297220 */ /* 0x080fe40000410000 */
[----:B------:R-:W-:Y:S01]  /*16500*/  FMUL.FTZ R42, R42, R52 ;  /* 0x000000342a2a7220 */ /* 0x000fe20000410000 */
[----:B------:R-:W-:Y:S01]  /*16510*/  MUFU.TANH R114, R106 ;  /* 0x0000006a00727308 */ /* 0x000fe20000002400 */
[C---:B------:R-:W-:Y:S01]  /*16520*/  IADD3 R122, R120.reuse, 0x1, RZ ;  /* 0x00000001787a7810 */ /* 0x040fe20007ffe0ff */
[----:B---3--:R-:W-:Y:S01]  /*16530*/  HMMA.16816.F32.BF16 R28, R32, R62, R28 ;  /* 0x0000003e201c723c */ /* 0x008fe2000004181c */
[----:B------:R-:W-:-:S02]  /*16540*/  IADD3 R124, R120, 0x8, RZ ;  /* 0x00000008787c7810 */ /* 0x000fc40007ffe0ff */
[----:B------:R-:W-:-:S03]  /*16550*/  IADD3 R126, R120, 0x9, RZ ;  /* 0x00000009787e7810 */ /* 0x000fc60007ffe0ff */
[----:B------:R4:W-:Y:S02]  /*16560*/  MUFU.TANH R106, R73 ;  /* 0x00000049006a7308 */ /* 0x0009e40000002400 */
[----:B------:R-:W-:Y:S06]  /*16570*/  HMMA.16816.F32.BF16 R24, R48, R16, R24 ;  /* 0x000000103018723c */ /* 0x000fec0000041818 */
[----:B------:R2:W-:Y:S01]  /*16580*/  MUFU.TANH R85, R75 ;  /* 0x0000004b00557308 */ /* 0x0005e20000002400 */
[----:B------:R-:W-:Y:S01]  /*16590*/  FMUL.FTZ R16, R43, R52 ;  /* 0x000000342b107220 */ /* 0x000fe20000410000 */
[----:B------:R-:W-:Y:S01]  /*165a0*/  HMMA.16816.F32.BF16 R88, R32, R60, R88 ;  /* 0x0000003c2058723c */ /* 0x000fe20000041858 */
[----:B----4-:R-:W-:-:S05]  /*165b0*/  FFMA.FTZ R73, R0, R137, R105 ;  /* 0x0000008900497223 */ /* 0x010fca0000010069 */
[----:B------:R-:W-:Y:S01]  /*165c0*/  MUFU.TANH R62, R42 ;  /* 0x0000002a003e7308 */ /* 0x000fe20000002400 */
[----:B--2---:R-:W-:-:S07]  /*165d0*/  FFMA.FTZ R75, R0, R135, R104 ;  /* 0x00000087004b7223 */ /* 0x004fce0000010068 */
[----:B------:R-:W-:Y:S08]  /*165e0*/  MUFU.TANH R105, R41 ;  /* 0x0000002900697308 */ /* 0x000ff00000002400 */
[----:B------:R2:W-:Y:S08]  /*165f0*/  MUFU.TANH R104, R40 ;  /* 0x0000002800687308 */ /* 0x0005f00000002400 */
[----:B------:R-:W-:Y:S01]  /*16600*/  I2F R125, R122 ;  /* 0x0000007a007d7306 */ /* 0x000fe20000201400 */
[----:B--2---:R-:W2:Y:S07]  /*16610*/  LDSM.16.M88.4 R40, [R221+0xb800] ;  /* 0x00b80000dd28783b */ /* 0x004eae0000000200 */
[----:B------:R-:W-:Y:S08]  /*16620*/  I2F R127, R124 ;  /* 0x0000007c007f7306 */ /* 0x000ff00000201400 */
[----:B------:R-:W-:Y:S08]  /*16630*/  I2F R129, R126 ;  /* 0x0000007e00817306 */ /* 0x000ff00000201400 */
[----:B------:R-:W-:Y:S08]  /*16640*/  MUFU.TANH R101, R101 ;  /* 0x0000006500657308 */ /* 0x000ff00000002400 */
[----:B------:R-:W3:Y:S08]  /*16650*/  MUFU.TANH R102, R102 ;  /* 0x0000006600667308 */ /* 0x000ef00000002400 */
[----:B------:R-:W4:Y:S01]  /*16660*/  MUFU.TANH R103, R103 ;  /* 0x0000006700677308 */ /* 0x000f220000002400 */
[----:B------:R-:W-:-:S02]  /*16670*/  FMUL.FTZ R57, R57, R52 ;  /* 0x0000003439397220 */ /* 0x000fc40000410000 */
[-C--:B------:R-:W-:Y:S02]  /*16680*/  FMUL.FTZ R44, R44, R52.reuse ;  /* 0x000000342c2c7220 */ /* 0x080fe40000410000 */
[-C--:B------:R-:W-:Y:S01]  /*16690*/  FMUL.FTZ R45, R45, R52.reuse ;  /* 0x000000342d2d7220 */ /* 0x080fe20000410000 */
[----:B------:R-:W-:Y:S01]  /*166a0*/  HMMA.16816.F32.BF16 R76, R32, R38, R76 ;  /* 0x00000026204c723c */ /* 0x000fe2000004184c */
[-C--:B------:R-:W-:Y:S01]  /*166b0*/  FMUL.FTZ R92, R93, R52.reuse ;  /* 0x000000345d5c7220 */ /* 0x080fe20000410000 */
[----:B------:R1:W-:Y:S01]  /*166c0*/  MUFU.TANH R83, R57 ;  /* 0x0000003900537308 */ /* 0x0003e20000002400 */
[-C--:B------:R-:W-:Y:S02]  /*166d0*/  FMUL.FTZ R93, R94, R52.reuse ;  /* 0x000000345e5d7220 */ /* 0x080fe40000410000 */
[----:B------:R-:W-:Y:S02]  /*166e0*/  FMUL.FTZ R94, R95, R52 ;  /* 0x000000345f5e7220 */ /* 0x000fe40000410000 */
[----:B---3--:R-:W-:-:S02]  /*166f0*/  FFMA.FTZ R61, R0, R127, R102 ;  /* 0x0000007f003d7223 */ /* 0x008fc40000010066 */
[-C--:B------:R-:W-:Y:S01]  /*16700*/  FMUL.FTZ R102, R46, R52.reuse ;  /* 0x000000342e667220 */ /* 0x080fe20000410000 */
[----:B------:R-:W-:Y:S01]  /*16710*/  MUFU.TANH R95, R44 ;  /* 0x0000002c005f7308 */ /* 0x000fe20000002400 */
[C---:B----4-:R-:W-:Y:S02]  /*16720*/  FFMA.FTZ R70, R0.reuse, R129, R103 ;  /* 0x0000008100467223 */ /* 0x050fe40000010067 */
[----:B------:R-:W-:Y:S02]  /*16730*/  FMUL.FTZ R103, R47, R52 ;  /* 0x000000342f677220 */ /* 0x000fe40000410000 */
[----:B-1----:R-:W-:-:S03]  /*16740*/  FFMA.FTZ R57, R0, R125, R101 ;  /* 0x0000007d00397223 */ /* 0x002fc60000010065 */
[----:B------:R1:W-:Y:S01]  /*16750*/  MUFU.TANH R101, R45 ;  /* 0x0000002d00657308 */ /* 0x0003e20000002400 */
[C---:B------:R-:W-:Y:S08]  /*16760*/  HMMA.16816.F32.BF16 R88, R20.reuse, R12, R88 ;  /* 0x0000000c1458723c */ /* 0x040ff00000041858 */
[----:B------:R-:W-:Y:S01]  /*16770*/  HMMA.16816.F32.BF16 R28, R20, R14, R28 ;  /* 0x0000000e141c723c */ /* 0x000fe2000004181c */
[----:B------:R-:W3:Y:S04]  /*16780*/  LDSM.16.M88.4 R12, [R210+0x7800] ;  /* 0x00780000d20c783b */ /* 0x000ee80000000200 */
[----:B-1----:R-:W1:Y:S03]  /*16790*/  LDSM.16.M88.4 R44, [R210+0x7000] ;  /* 0x00700000d22c783b */ /* 0x002e660000000200 */
[----:B------:R-:W-:Y:S08]  /*167a0*/  HMMA.16816.F32.BF16 R24, R32, R36, R24 ;  /* 0x000000242018723c */ /* 0x000ff00000041818 */
[----:B--2---:R-:W-:Y:S01]  /*167b0*/  HMMA.16816.F32.BF16 R76, R20, R42, R76 ;  /* 0x0000002a144c723c */ /* 0x004fe2000004184c */
[-C--:B------:R-:W-:Y:S01]  /*167c0*/  FMUL.FTZ R113, R119, R52.reuse ;  /* 0x0000003477717220 */ /* 0x080fe20000410000 */
[----:B------:R-:W-:Y:S01]  /*167d0*/  IADD3 R130, R120, 0x11, RZ ;  /* 0x0000001178827810 */ /* 0x000fe20007ffe0ff */
[-C--:B------:R-:W-:Y:S01]  /*167e0*/  FMUL.FTZ R116, R116, R52.reuse ;  /* 0x0000003474747220 */ /* 0x080fe20000410000 */
[----:B------:R-:W-:Y:S01]  /*167f0*/  IADD3 R128, R120, 0x10, RZ ;  /* 0x0000001078807810 */ /* 0x000fe20007ffe0ff */
[-C--:B------:R-:W-:Y:S01]  /*16800*/  FMUL.FTZ R112, R117, R52.reuse ;  /* 0x0000003475707220 */ /* 0x080fe20000410000 */
[----:B------:R-:W2:Y:S01]  /*16810*/  MUFU.TANH R163, R163 ;  /* 0x000000a300a37308 */ /* 0x000ea20000002400 */
[-C--:B------:R-:W-:Y:S01]  /*16820*/  FMUL.FTZ R117, R118, R52.reuse ;  /* 0x0000003476757220 */ /* 0x080fe20000410000 */
[C---:B------:R-:W-:Y:S01]  /*16830*/  IADD3 R136, R120.reuse, 0x21, RZ ;  /* 0x0000002178887810 */ /* 0x040fe20007ffe0ff */
[-C--:B------:R-:W-:Y:S01]  /*16840*/  FMUL.FTZ R107, R107, R52.reuse ;  /* 0x000000346b6b7220 */ /* 0x080fe20000410000 */
[----:B------:R-:W-:Y:S01]  /*16850*/  IADD3 R138, R120, 0x20, RZ ;  /* 0x00000020788a7810 */ /* 0x000fe20007ffe0ff */
[----:B------:R-:W-:-:S03]  /*16860*/  FMUL.FTZ R72, R72, R52 ;  /* 0x0000003448487220 */ /* 0x000fc60000410000 */
[----:B------:R-:W4:Y:S01]  /*16870*/  MUFU.TANH R166, R166 ;  /* 0x000000a600a67308 */ /* 0x000f220000002400 */
[-C--:B------:R-:W-:Y:S01]  /*16880*/  FMUL.FTZ R74, R74, R52.reuse ;  /* 0x000000344a4a7220 */ /* 0x080fe20000410000 */
[----:B------:R-:W-:Y:S01]  /*16890*/  HMMA.16816.F32.BF16 R24, R20, R40, R24 ;  /* 0x000000281418723c */ /* 0x000fe20000041818 */
[-C--:B------:R-:W-:Y:S01]  /*168a0*/  FMUL.FTZ R96, R109, R52.reuse ;  /* 0x000000346d607220 */ /* 0x080fe20000410000 */
[C---:B------:R-:W-:Y:S02]  /*168b0*/  IADD3 R142, R120.reuse, 0x28, RZ ;  /* 0x00000028788e7810 */ /* 0x040fe40007ffe0ff */
[C---:B------:R-:W-:Y:S02]  /*168c0*/  IADD3 R146, R120.reuse, 0x30, RZ ;  /* 0x0000003078927810 */ /* 0x040fe40007ffe0ff */
[----:B------:R-:W-:Y:S01]  /*168d0*/  IADD3 R144, R120, 0x29, RZ ;  /* 0x0000002978907810 */ /* 0x000fe20007ffe0ff */
[----:B------:R-:W-:Y:S01]  /*168e0*/  I2F R133, R130 ;  /* 0x0000008200857306 */ /* 0x000fe20000201400 */
[-C--:B------:R-:W-:Y:S01]  /*168f0*/  FMUL.FTZ R109, R110, R52.reuse ;  /* 0x000000346e6d7220 */ /* 0x080fe20000410000 */
[----:B---3--:R-:W-:Y:S01]  /*16900*/  HMMA.16816.F32.BF16 R76, R4, R14, R76 ;  /* 0x0000000e044c723c */ /* 0x008fe2000004184c */
[C---:B------:R-:W-:Y:S01]  /*16910*/  IADD3 R148, R120.reuse, 0x31, RZ ;  /* 0x0000003178947810 */ /* 0x040fe20007ffe0ff */
[----:B------:R-:W-:Y:S01]  /*16920*/  FMUL.FTZ R59, R59, R52 ;  /* 0x000000343b3b7220 */ /* 0x000fe20000410000 */
[----:B------:R-:W-:Y:S01]  /*16930*/  IADD3 R154, R120, 0x40, RZ ;  /* 0x00000040789a7810 */ /* 0x000fe20007ffe0ff */
[----:B------:R-:W-:-:S02]  /*16940*/  FFMA.FTZ R164, R0, R127, R164 ;  /* 0x0000007f00a47223 */ /* 0x000fc400000100a4 */
[----:B------:R-:W-:Y:S01]  /*16950*/  MUFU.TANH R97, R97 ;  /* 0x0000006100617308 */ /* 0x000fe20000002400 */
[----:B------:R-:W-:Y:S01]  /*16960*/  IADD3 R150, R120, 0x38, RZ ;  /* 0x0000003878967810 */ /* 0x000fe20007ffe0ff */
[----:B-1----:R-:W-:Y:S01]  /*16970*/  HMMA.16816.F32.BF16 R28, R4, R46, R28 ;  /* 0x0000002e041c723c */ /* 0x002fe2000004181c */
[----:B------:R-:W-:Y:S01]  /*16980*/  FMUL.FTZ R56, R56, R52 ;  /* 0x0000003438387220 */ /* 0x000fe20000410000 */
[----:B------:R-:W-:Y:S02]  /*16990*/  ISETP.GE.AND P1, PT, R124, R2, PT ;  /* 0x000000027c00720c */ /* 0x000fe40003f26270 */
[----:B------:R-:W-:Y:S02]  /*169a0*/  IADD3 R152, R120, 0x39, RZ ;  /* 0x0000003978987810 */ /* 0x000fe40007ffe0ff */
[----:B------:R-:W-:Y:S01]  /*169b0*/  MUFU.TANH R108, R108 ;  /* 0x0000006c006c7308 */ /* 0x000fe20000002400 */
[----:B------:R-:W-:Y:S02]  /*169c0*/  ISETP.GE.AND P0, PT, R122, R3, PT ;  /* 0x000000037a00720c */ /* 0x000fe40003f06270 */
[----:B------:R-:W-:-:S02]  /*169d0*/  IADD3 R156, R120, 0x41, RZ ;  /* 0x00000041789c7810 */ /* 0x000fc40007ffe0ff */
[----:B------:R-:W-:-:S03]  /*169e0*/  ISETP.GE.AND P2, PT, R122, R2, PT ;  /* 0x000000027a00720c */ /* 0x000fc60003f46270 */
[----:B------:R-:W-:Y:S01]  /*169f0*/  MUFU.TANH R87, R87 ;  /* 0x0000005700577308 */ /* 0x000fe20000002400 */
[----:B------:R-:W-:Y:S02]  /*16a00*/  IADD3 R160, R120, 0x49, RZ ;  /* 0x0000004978a07810 */ /* 0x000fe40007ffe0ff */
[-C--:B------:R-:W-:Y:S02]  /*16a10*/  ISETP.GE.AND P3, PT, R124, R3.reuse, PT ;  /* 0x000000037c00720c */ /* 0x080fe40003f66270 */
[----:B------:R-:W-:Y:S02]  /*16a20*/  ISETP.GE.AND P6, PT, R126, R2, PT ;  /* 0x000000027e00720c */ /* 0x000fe40003fc6270 */
[----:B------:R-:W-:Y:S01]  /*16a30*/  IADD3 R158, R120, 0x48, RZ ;  /* 0x00000048789e7810 */ /* 0x000fe20007ffe0ff */
[----:B------:R-:W1:Y:S01]  /*16a40*/  MUFU.TANH R113, R113 ;  /* 0x0000007100717308 */ /* 0x000e620000002400 */
[----:B------:R-:W-:Y:S01]  /*16a50*/  ISETP.GE.AND P4, PT, R126, R3, PT ;  /* 0x000000037e00720c */ /* 0x000fe20003f86270 */
[----:B------:R-:W-:Y:S01]  /*16a60*/  FFMA.FTZ R82, R0, R135, R114 ;  /* 0x0000008700527223 */ /* 0x000fe20000010072 */
[----:B------:R-:W-:-:S02]  /*16a70*/  IADD3 R161, R120, 0x50, RZ ;  /* 0x0000005078a17810 */ /* 0x000fc40007ffe0ff */
[C---:B------:R-:W-:Y:S02]  /*16a80*/  IADD3 R170, R120.reuse, 0x59, RZ ;  /* 0x0000005978aa7810 */ /* 0x040fe40007ffe0ff */
[----:B------:R-:W-:Y:S01]  /*16a90*/  IADD3 R178, R120, 0x68, RZ ;  /* 0x0000006878b27810 */ /* 0x000fe20007ffe0ff */
[----:B------:R-:W-:Y:S01]  /*16aa0*/  I2F R131, R128 ;  /* 0x0000008000837306 */ /* 0x000fe20000201400 */
[-C--:B------:R-:W-:Y:S01]  /*16ab0*/  FMUL.FTZ R17, R64, R52.reuse ;  /* 0x0000003440117220 */ /* 0x080fe20000410000 */
[----:B------:R-:W-:Y:S01]  /*16ac0*/  IADD3 R162, R120, 0x51, RZ ;  /* 0x0000005178a27810 */ /* 0x000fe20007ffe0ff */
[-C--:B------:R-:W-:Y:S01]  /*16ad0*/  FMUL.FTZ R66, R66, R52.reuse ;  /* 0x0000003442427220 */ /* 0x080fe20000410000 */
[C---:B------:R-:W-:Y:S02]  /*16ae0*/  IADD3 R168, R120.reuse, 0x58, RZ ;  /* 0x0000005878a87810 */ /* 0x040fe40007ffe0ff */
[C---:B------:R-:W-:Y:S01]  /*16af0*/  IADD3 R186, R120.reuse, 0x78, RZ ;  /* 0x0000007878ba7810 */ /* 0x040fe20007ffe0ff */
[----:B------:R-:W-:Y:S01]  /*16b00*/  FMUL.FTZ R67, R67, R52 ;  /* 0x0000003443437220 */ /* 0x000fe20000410000 */
[----:B------:R-:W-:Y:S01]  /*16b10*/  MUFU.TANH R116, R116 ;  /* 0x0000007400747308 */ /* 0x000fe20000002400 */
[----:B------:R-:W-:Y:S01]  /*16b20*/  IADD3 R176, R120, 0x61, RZ ;  /* 0x0000006178b07810 */ /* 0x000fe20007ffe0ff */
[----:B------:R-:W-:-:S06]  /*16b30*/  DEPBAR.LE SB0, 0x0 ;  /* 0x000080000000791a */ /* 0x000fcc0000000000 */
[----:B------:R-:W3:Y:S01]  /*16b40*/  MUFU.TANH R112, R112 ;  /* 0x0000007000707308 */ /* 0x000ee20000002400 */
[----:B------:R-:W-:Y:S07]  /*16b50*/  HMMA.16816.F32.BF16 R88, R4, R44, R88 ;  /* 0x0000002c0458723c */ /* 0x000fee0000041858 */
[----:B------:R-:W1:Y:S08]  /*16b60*/  MUFU.TANH R117, R117 ;  /* 0x0000007500757308 */ /* 0x000e700000002400 */
[----:B------:R-:W1:Y:S08]  /*16b70*/  I2F R143, R136 ;  /* 0x00000088008f7306 */ /* 0x000e700000201400 */
[----:B------:R-:W1:Y:S01]  /*16b80*/  MUFU.TANH R107, R107 ;  /* 0x0000006b006b7308 */ /* 0x000e620000002400 */
[----:B--2---:R-:W-:-:S07]  /*16b90*/  FFMA.FTZ R68, R0, R125, R163 ;  /* 0x0000007d00447223 */ /* 0x004fce00000100a3 */
[----:B------:R-:W-:Y:S08]  /*16ba0*/  I2F R139, R138 ;  /* 0x0000008a008b7306 */ /* 0x000ff00000201400 */
[----:B------:R3:W2:Y:S01]  /*16bb0*/  MUFU.TANH R84, R74 ;  /* 0x0000004a00547308 */ /* 0x0006a20000002400 */
[----:B----4-:R-:W-:-:S07]  /*16bc0*/  FFMA.FTZ R69, R0, R129, R166 ;  /* 0x0000008100457223 */ /* 0x010fce00000100a6 */
[----:B------:R-:W4:Y:S01]  /*16bd0*/  MUFU.TANH R72, R72 ;  /* 0x0000004800487308 */ /* 0x000f220000002400 */
[----:B------:R-:W-:Y:S07]  /*16be0*/  HMMA.16816.F32.BF16 R24, R4, R12, R24 ;  /* 0x0000000c0418723c */ /* 0x000fee0000041818 */
[----:B------:R-:W2:Y:S01]  /*16bf0*/  I2F R145, R142 ;  /* 0x0000008e00917306 */ /* 0x000ea20000201400 */
[----:B------:R-:W-:Y:S01]  /*16c00*/  FSEL R60, R164, -INF , !P1 ;  /* 0xff800000a43c7808 */ /* 0x000fe20004800000 */
[----:B-1----:R-:W-:-:S06]  /*16c10*/  FFMA.FTZ R81, R0, R133, R113 ;  /* 0x0000008500517223 */ /* 0x002fcc0000010071 */
[----:B------:R-:W1:Y:S01]  /*16c20*/  I2F R149, R146 ;  /* 0x0000009200957306 */ /* 0x000e620000201400 */
[----:B------:R-:W-:-:S07]  /*16c30*/  ISETP.GE.AND P1, PT, R130, R3, PT ;  /* 0x000000038200720c */ /* 0x000fce0003f26270 */
[----:B------:R-:W-:Y:S01]  /*16c40*/  I2F R147, R144 ;  /* 0x0000009000937306 */ /* 0x000fe20000201400 */
[----:B------:R-:W-:-:S07]  /*16c50*/  ISETP.GE.AND P5, PT, R128, R2, PT ;  /* 0x000000028000720c */ /* 0x000fce0003fa6270 */
[----:B------:R-:W-:Y:S01]  /*16c60*/  MUFU.TANH R96, R96 ;  /* 0x0000006000607308 */ /* 0x000fe20000002400 */
[----:B------:R-:W-:-:S07]  /*16c70*/  FSEL R57, R57, -INF , !P0 ;  /* 0xff80000039397808 */ /* 0x000fce0004000000 */
[----:B------:R-:W1:Y:S01]  /*16c80*/  MUFU.TANH R109, R109 ;  /* 0x0000006d006d7308 */ /* 0x000e620000002400 */
[----:B---3--:R-:W-:Y:S01]  /*16c90*/  FFMA.FTZ R74, R0, R133, R112 ;  /* 0x00000085004a7223 */ /* 0x008fe20000010070 */
[----:B------:R-:W-:Y:S01]  /*16ca0*/  FSEL R68, R68, -INF , !P2 ;  /* 0xff80000044447808 */ /* 0x000fe20005000000 */
[----:B------:R-:W-:-:S05]  /*16cb0*/  FFMA.FTZ R80, R0, R131, R117 ;  /* 0x0000008300507223 */ /* 0x000fca0000010075 */
[----:B------:R-:W3:Y:S01]  /*16cc0*/  I2F R151, R148 ;  /* 0x0000009400977306 */ /* 0x000ee20000201400 */
[----:B------:R-:W-:Y:S01]  /*16cd0*/  ISETP.GE.AND P0, PT, R130, R2, PT ;  /* 0x000000028200720c */ /* 0x000fe20003f06270 */
[----:B------:R-:W-:Y:S01]  /*16ce0*/  FMUL.FTZ R44, R65, R52 ;  /* 0x00000034412c7220 */ /* 0x000fe20000410000 */
[----:B------:R-:W-:-:S05]  /*16cf0*/  ISETP.GE.AND P2, PT, R128, R3, PT ;  /* 0x000000038000720c */ /* 0x000fca0003f46270 */
[----:B------:R-:W1:Y:S01]  /*16d00*/  I2F R157, R154 ;  /* 0x0000009a009d7306 */ /* 0x000e620000201400 */
[----:B------:R-:W-:Y:S01]  /*16d10*/  FSEL R61, R61, -INF , !P3 ;  /* 0xff8000003d3d7808 */ /* 0x000fe20005800000 */
[----:B------:R-:W-:Y:S01]  /*16d20*/  FFMA.FTZ R106, R0, R143, R106 ;  /* 0x0000008f006a7223 */ /* 0x000fe2000001006a */
[----:B------:R-:W-:-:S05]  /*16d30*/  FSEL R69, R69, -INF , !P6 ;  /* 0xff80000045457808 */ /* 0x000fca0007000000 */
[----:B------:R-:W-:Y:S01]  /*16d40*/  I2F R153, R150 ;  /* 0x0000009600997306 */ /* 0x000fe20000201400 */
[----:B------:R-:W-:Y:S01]  /*16d50*/  ISETP.GE.AND P3, PT, R132, R2, PT ;  /* 0x000000028400720c */ /* 0x000fe20003f66270 */
[----:B------:R-:W-:Y:S01]  /*16d60*/  FFMA.FTZ R107, R0, R137, R107 ;  /* 0x00000089006b7223 */ /* 0x000fe2000001006b */
[----:B------:R-:W-:-:S05]  /*16d70*/  ISETP.GE.AND P6, PT, R132, R3, PT ;  /* 0x000000038400720c */ /* 0x000fca0003fc6270 */
[----:B------:R1:W1:Y:S01]  /*16d80*/  MUFU.TANH R110, R56 ;  /* 0x00000038006e7308 */ /* 0x0002620000002400 */
[----:B------:R-:W-:Y:S01]  /*16d90*/  FSEL R81, R81, -INF , !P1 ;  /* 0xff80000051517808 */ /* 0x000fe20004800000 */
[----:B--2---:R-:W-:Y:S01]  /*16da0*/  FFMA.FTZ R84, R0, R139, R84 ;  /* 0x0000008b00547223 */ /* 0x004fe20000010054 */
[----:B------:R-:W-:-:S05]  /*16db0*/  FSEL R70, R70, -INF , !P4 ;  /* 0xff80000046467808 */ /* 0x000fca0006000000 */
[----:B------:R-:W-:Y:S01]  /*16dc0*/  I2F R155, R152 ;  /* 0x00000098009b7306 */ /* 0x000fe20000201400 */
[----:B------:R-:W-:-:S07]  /*16dd0*/  ISETP.GE.AND P1, PT, R136, R2, PT ;  /* 0x000000028800720c */ /* 0x000fce0003f26270 */
[----:B------:R-:W2:Y:S01]  /*16de0*/  MUFU.TANH R59, R59 ;  /* 0x0000003b003b7308 */ /* 0x000ea20000002400 */
[----:B-1----:R-:W-:Y:S01]  /*16df0*/  FFMA.FTZ R56, R0, R131, R116 ;  /* 0x0000008300387223 */ /* 0x002fe20000010074 */
[----:B------:R-:W-:Y:S01]  /*16e00*/  ISETP.GE.AND P4, PT, R134, R2, PT ;  /* 0x000000028600720c */ /* 0x000fe20003f86270 */
[----:B----4-:R-:W-:Y:S01]  /*16e10*/  FFMA.FTZ R192, R0, R139, R72 ;  /* 0x0000008b00c07223 */ /* 0x010fe20000010048 */
[----:B------:R-:W-:-:S04]  /*16e20*/  FSEL R74, R74, -INF , !P0 ;  /* 0xff8000004a4a7808 */ /* 0x000fc80004000000 */
[----:B------:R-:W-:Y:S01]  /*16e30*/  I2F R159, R156 ;  /* 0x0000009c009f7306 */ /* 0x000fe20000201400 */
[----:B------:R-:W-:Y:S01]  /*16e40*/  FSEL R56, R56, -INF , !P5 ;  /* 0xff80000038387808 */ /* 0x000fe20006800000 */
[----:B------:R-:W-:Y:S01]  /*16e50*/  FMUL.FTZ R13, R30, R52 ;  /* 0x000000341e0d7220 */ /* 0x000fe20000410000 */
[----:B------:R-:W-:-:S05]  /*16e60*/  ISETP.GE.AND P5, PT, R134, R3, PT ;  /* 0x000000038600720c */ /* 0x000fca0003fa6270 */
[----:B------:R-:W-:Y:S01]  /*16e70*/  MUFU.TANH R92, R92 ;  /* 0x0000005c005c7308 */ /* 0x000fe20000002400 */
        /* <DEDUP_REMOVED lines=10> */
[----:B------:R-:W4:Y:S01]  /*16f20*/  MUFU.TANH R103, R103 ;  /* 0x0000006700677308 */ /* 0x000f220000002400 */
[----:B------:R-:W-:Y:S01]  /*16f30*/  ISETP.GE.AND P3, PT, R136, R3, PT ;  /* 0x000000038800720c */ /* 0x000fe20003f66270 */
[----:B------:R-:W-:Y:S01]  /*16f40*/  FFMA.FTZ R109, R0, R145, R109 ;  /* 0x00000091006d7223 */ /* 0x000fe2000001006d */
[----:B------:R-:W-:-:S05]  /*16f50*/  ISETP.GE.AND P6, PT, R142, R2, PT ;  /* 0x000000028e00720c */ /* 0x000fca0003fc6270 */
[----:B------:R-:W-:Y:S01]  /*16f60*/  I2F R165, R158 ;  /* 0x0000009e00a57306 */ /* 0x000fe20000201400 */
[----:B------:R-:W-:Y:S01]  /*16f70*/  FSEL R197, R106, -INF , !P1 ;  /* 0xff8000006ac57808 */ /* 0x000fe20004800000 */
[----:B------:R-:W-:-:S06]  /*16f80*/  FFMA.FTZ R96, R0, R147, R96 ;  /* 0x0000009300607223 */ /* 0x000fcc0000010060 */
[----:B------:R-:W1:Y:S01]  /*16f90*/  MUFU.TANH R94, R94 ;  /* 0x0000005e005e7308 */ /* 0x000e620000002400 */
[----:B------:R-:W-:Y:S01]  /*16fa0*/  FSEL R73, R73, -INF , !P4 ;  /* 0xff80000049497808 */ /* 0x000fe20006000000 */
[----:B------:R-:W-:Y:S01]  /*16fb0*/  FFMA.FTZ R99, R0, R149, R99 ;  /* 0x0000009500637223 */ /* 0x000fe20000010063 */
[----:B------:R-:W-:-:S05]  /*16fc0*/  FSEL R72, R107, -INF , !P5 ;  /* 0xff8000006b487808 */ /* 0x000fca0006800000 */
[----:B------:R-:W1:Y:S01]  /*16fd0*/  MUFU.TANH R102, R102 ;  /* 0x0000006600667308 */ /* 0x000e620000002400 */
[----:B------:R-:W-:Y:S01]  /*16fe0*/  ISETP.GE.AND P1, PT, R146, R3, PT ;  /* 0x000000039200720c */ /* 0x000fe20003f26270 */
[----:B------:R-:W-:Y:S01]  /*16ff0*/  FFMA.FTZ R108, R0, R147, R108 ;  /* 0x00000093006c7223 */ /* 0x000fe2000001006c */
[----:B------:R-:W-:-:S05]  /*17000*/  ISETP.GE.AND P4, PT, R142, R3, PT ;  /* 0x000000038e00720c */ /* 0x000fca0003f86270 */
[----:B------:R-:W1:Y:S01]  /*17010*/  I2F R169, R161 ;  /* 0x000000a100a97306 */ /* 0x000e620000201400 */
[----:B------:R-:W-:Y:S01]  /*17020*/  ISETP.GE.AND P5, PT, R144, R2, PT ;  /* 0x000000029000720c */ /* 0x000fe20003fa6270 */
[----:B------:R-:W-:Y:S01]  /*17030*/  FMUL.FTZ R7, R76, R52 ;  /* 0x000000344c077220 */ /* 0x000fe20000410000 */
[----:B------:R-:W-:-:S05]  /*17040*/  FSEL R199, R84, -INF , !P0 ;  /* 0xff80000054c77808 */ /* 0x000fca0004000000 */
[----:B------:R-:W-:Y:S01]  /*17050*/  I2F R179, R170 ;  /* 0x000000aa00b37306 */ /* 0x000fe20000201400 */
[----:B------:R-:W-:Y:S01]  /*17060*/  FSEL R192, R192, -INF , !P2 ;  /* 0xff800000c0c07808 */ /* 0x000fe20005000000 */
[----:B---3--:R-:W-:Y:S01]  /*17070*/  FFMA.FTZ R98, R0, R151, R98 ;  /* 0x0000009700627223 */ /* 0x008fe20000010062 */
[----:B------:R-:W-:-:S05]  /*17080*/  ISETP.GE.AND P0, PT, R146, R2, PT ;  /* 0x000000029200720c */ /* 0x000fca0003f06270 */
[----:B------:R-:W3:Y:S01]  /*17090*/  MUFU.TANH R44, R44 ;  /* 0x0000002c002c7308 */ /* 0x000ee20000002400 */
[----:B------:R-:W-:Y:S01]  /*170a0*/  ISETP.GE.AND P2, PT, R144, R3, PT ;  /* 0x000000039000720c */ /* 0x000fe20003f46270 */
[C---:B------:R-:W-:Y:S01]  /*170b0*/  FFMA.FTZ R87, R0.reuse, R151, R87 ;  /* 0x0000009700577223 */ /* 0x040fe20000010057 */
[----:B------:R-:W-:Y:S01]  /*170c0*/  FSEL R200, R85, -INF , !P3 ;  /* 0xff80000055c87808 */ /* 0x000fe20005800000 */
[C---:B------:R-:W-:Y:S01]  /*170d0*/  FFMA.FTZ R58, R0.reuse, R157, R58 ;  /* 0x0000009d003a7223 */ /* 0x040fe2000001003a */
[----:B------:R-:W-:Y:S01]  /*170e0*/  FSEL R198, R97, -INF , !P6 ;  /* 0xff80000061c67808 */ /* 0x000fe20007000000 */
[----:B------:R-:W-:Y:S01]  /*170f0*/  FFMA.FTZ R110, R0, R153, R110 ;  /* 0x00000099006e7223 */ /* 0x000fe2000001006e */
[C---:B------:R-:W-:Y:S01]  /*17100*/  ISETP.GE.AND P3, PT, R148.reuse, R2, PT ;  /* 0x000000029400720c */ /* 0x040fe20003f66270 */
[----:B------:R-:W-:Y:S01]  /*17110*/  I2F R185, R178 ;  /* 0x000000b200b97306 */ /* 0x000fe20000201400 */
[----:B------:R-:W-:Y:S01]  /*17120*/  ISETP.GE.AND P6, PT, R148, R3, PT ;  /* 0x000000039400720c */ /* 0x000fe20003fc6270 */
[----:B------:R-:W-:Y:S01]  /*17130*/  FFMA.FTZ R111, R0, R153, R111 ;  /* 0x00000099006f7223 */ /* 0x000fe2000001006f */
[----:B------:R-:W-:Y:S01]  /*17140*/  FSEL R144, R86, -INF , !P1 ;  /* 0xff80000056907808 */ /* 0x000fe20004800000 */
[----:B--2---:R-:W-:Y:S01]  /*17150*/  FFMA.FTZ R59, R0, R155, R59 ;  /* 0x0000009b003b7223 */ /* 0x004fe2000001003b */
[----:B------:R-:W-:-:S03]  /*17160*/  FSEL R201, R109, -INF , !P4 ;  /* 0xff8000006dc97808 */ /* 0x000fc60006000000 */
[----:B------:R-:W2:Y:S01]  /*17170*/  MUFU.TANH R13, R13 ;  /* 0x0000000d000d7308 */ /* 0x000ea20000002400 */
[----:B------:R-:W-:Y:S02]  /*17180*/  FSEL R194, R96, -INF , !P5 ;  /* 0xff80000060c27808 */ /* 0x000fe40006800000 */
[-C--:B------:R-:W-:Y:S01]  /*17190*/  ISETP.GE.AND P1, PT, R154, R2.reuse, PT ;  /* 0x000000029a00720c */ /* 0x080fe20003f26270 */
[----:B------:R-:W-:Y:S01]  /*171a0*/  FFMA.FTZ R83, R0, R155, R83 ;  /* 0x0000009b00537223 */ /* 0x000fe20000010053 */
[C---:B------:R-:W-:Y:S01]  /*171b0*/  ISETP.GE.AND P4, PT, R150.reuse, R2, PT ;  /* 0x000000029600720c */ /* 0x040fe20003f86270 */
[-C--:B------:R-:W-:Y:S01]  /*171c0*/  FMUL.FTZ R32, R91, R52.reuse ;  /* 0x000000345b207220 */ /* 0x080fe20000410000 */
[-C--:B------:R-:W-:Y:S01]  /*171d0*/  ISETP.GE.AND P5, PT, R150, R3.reuse, PT ;  /* 0x000000039600720c */ /* 0x080fe20003fa6270 */
[----:B------:R2:W2:Y:S01]  /*171e0*/  I2F R173, R162 ;  /* 0x000000a200ad7306 */ /* 0x0004a20000201400 */
[----:B------:R-:W-:Y:S01]  /*171f0*/  FSEL R147, R99, -INF , !P0 ;  /* 0xff80000063937808 */ /* 0x000fe20004000000 */
[-C--:B------:R-:W-:Y:S01]  /*17200*/  FMUL.FTZ R19, R88, R52.reuse ;  /* 0x0000003458137220 */ /* 0x080fe20000410000 */
[----:B------:R-:W-:Y:S01]  /*17210*/  FSEL R196, R108, -INF , !P2 ;  /* 0xff8000006cc47808 */ /* 0x000fe20005000000 */
[-C--:B------:R-:W-:Y:S01]  /*17220*/  FMUL.FTZ R37, R89, R52.reuse ;  /* 0x0000003459257220 */ /* 0x080fe20000410000 */
[----:B------:R-:W-:Y:S01]  /*17230*/  ISETP.GE.AND P0, PT, R152, R3, PT ;  /* 0x000000039800720c */ /* 0x000fe20003f06270 */
[----:B------:R-:W-:Y:S01]  /*17240*/  FMUL.FTZ R40, R90, R52 ;  /* 0x000000345a287220 */ /* 0x000fe20000410000 */
[----:B------:R-:W-:Y:S01]  /*17250*/  ISETP.GE.AND P2, PT, R152, R2, PT ;  /* 0x000000029800720c */ /* 0x000fe20003f46270 */
[----:B------:R2:W-:Y:S01]  /*17260*/  I2F R177, R168 ;  /* 0x000000a800b17306 */ /* 0x0005e20000201400 */
[----:B------:R-:W-:Y:S01]  /*17270*/  FSEL R148, R98, -INF , !P3 ;  /* 0xff80000062947808 */ /* 0x000fe20005800000 */
[C---:B-1----:R-:W-:Y:S01]  /*17280*/  FFMA.FTZ R93, R0.reuse, R157, R93 ;  /* 0x0000009d005d7223 */ /* 0x042fe2000001005d */
[----:B------:R-:W-:Y:S01]  /*17290*/  FSEL R145, R87, -INF , !P6 ;  /* 0xff80000057917808 */ /* 0x000fe20007000000 */
[----:B------:R-:W-:Y:S01]  /*172a0*/  FFMA.FTZ R92, R0, R159, R92 ;  /* 0x0000009f005c7223 */ /* 0x000fe2000001005c */
[----:B------:R-:W-:Y:S01]  /*172b0*/  ISETP.GE.AND P3, PT, R154, R3, PT ;  /* 0x000000039a00720c */ /* 0x000fe20003f66270 */
[----:B------:R-:W-:Y:S01]  /*172c0*/  FMUL.FTZ R28, R28, R52 ;  /* 0x000000341c1c7220 */ /* 0x000fe20000410000 */
[----:B------:R-:W-:Y:S01]  /*172d0*/  ISETP.GE.AND P6, PT, R156, R2, PT ;  /* 0x000000029c00720c */ /* 0x000fe20003fc6270 */
[----:B------:R-:W-:Y:S01]  /*172e0*/  I2F R193, R186 ;  /* 0x000000ba00c17306 */ /* 0x000fe20000201400 */
[----:B------:R-:W-:Y:S01]  /*172f0*/  FSEL R163, R58, -INF , !P1 ;  /* 0xff8000003aa37808 */ /* 0x000fe20004800000 */
[----:B----4-:R-:W-:Y:S01]  /*17300*/  FFMA.FTZ R103, R0, R167, R103 ;  /* 0x000000a700677223 */ /* 0x010fe20000010067 */
[----:B------:R-:W-:Y:S01]  /*17310*/  IADD3 R174, R120, 0x60, RZ ;  /* 0x0000006078ae7810 */ /* 0x000fe20007ffe0ff */
[----:B------:R-:W-:Y:S01]  /*17320*/  FFMA.FTZ R94, R0, R159, R94 ;  /* 0x0000009f005e7223 */ /* 0x000fe2000001005e */
[----:B------:R-:W-:Y:S01]  /*17330*/  FSEL R149, R110, -INF , !P4 ;  /* 0xff8000006e957808 */ /* 0x000fe20006000000 */
[----:B------:R-:W-:-:S02]  /*17340*/  FFMA.FTZ R95, R0, R165, R95 ;  /* 0x000000a5005f7223 */ /* 0x000fc4000001005f */
[----:B------:R-:W1:Y:S01]  /*17350*/  MUFU.TANH R17, R17 ;  /* 0x0000001100117308 */ /* 0x000e620000002400 */
[----:B------:R-:W-:Y:S02]  /*17360*/  FSEL R146, R111, -INF , !P5 ;  /* 0xff8000006f927808 */ /* 0x000fe40006800000 */
[----:B------:R-:W-:Y:S01]  /*17370*/  ISETP.GE.AND P1, PT, R160, R3, PT ;  /* 0x00000003a000720c */ /* 0x000fe20003f26270 */
[----:B------:R-:W-:Y:S01]  /*17380*/  FFMA.FTZ R102, R0, R165, R102 ;  /* 0x000000a500667223 */ /* 0x000fe20000010066 */
[----:B------:R-:W-:-:S03]  /*17390*/  ISETP.GE.AND P4, PT, R156, R3, PT ;  /* 0x000000039c00720c */ /* 0x000fc60003f86270 */
[----:B------:R-:W4:Y:S01]  /*173a0*/  MUFU.TANH R7, R7 ;  /* 0x0000000700077308 */ /* 0x000f220000002400 */
[----:B------:R-:W-:Y:S01]  /*173b0*/  ISETP.GE.AND P5, PT, R158, R2, PT ;  /* 0x000000029e00720c */ /* 0x000fe20003fa6270 */
[----:B------:R-:W-:Y:S01]  /*173c0*/  FFMA.FTZ R101, R0, R167, R101 ;  /* 0x000000a700657223 */ /* 0x000fe20000010065 */
[----:B------:R-:W-:Y:S01]  /*173d0*/  FSEL R153, R59, -INF , !P0 ;  /* 0xff8000003b997808 */ /* 0x000fe20004000000 */
[----:B------:R-:W-:Y:S01]  /*173e0*/  FMUL.FTZ R4, R25, R52 ;  /* 0x0000003419047220 */ /* 0x000fe20000410000 */
[----:B------:R-:W-:-:S03]  /*173f0*/  FSEL R152, R83, -INF , !P2 ;  /* 0xff80000053987808 */ /* 0x000fc60005000000 */
[----:B------:R-:W1:Y:S01]  /*17400*/  MUFU.TANH R16, R16 ;  /* 0x0000001000107308 */ /* 0x000e620000002400 */
[----:B------:R-:W-:Y:S01]  /*17410*/  ISETP.GE.AND P0, PT, R160, R2, PT ;  /* 0x00000002a000720c */ /* 0x000fe20003f06270 */
[-C--:B------:R-:W-:Y:S01]  /*17420*/  FMUL.FTZ R12, R29, R52.reuse ;  /* 0x000000341d0c7220 */ /* 0x080fe20000410000 */
[----:B------:R-:W-:Y:S01]  /*17430*/  ISETP.GE.AND P2, PT, R158, R3, PT ;  /* 0x000000039e00720c */ /* 0x000fe20003f46270 */
[----:B------:R-:W-:-:S04]  /*17440*/  FMUL.FTZ R20, R31, R52 ;  /* 0x000000341f147220 */ /* 0x000fc80000410000 */
[----:B------:R-:W1:Y:S01]  /*17450*/  MUFU.TANH R36, R66 ;  /* 0x0000004200247308 */ /* 0x000e620000002400 */
[----:B------:R-:W-:Y:S01]  /*17460*/  FSEL R160, R93, -INF , !P3 ;  /* 0xff8000005da07808 */ /* 0x000fe20005800000 */
[-C--:B------:R-:W-:Y:S01]  /*17470*/  FFMA.FTZ R104, R0, R169.reuse, R104 ;  /* 0x000000a900687223 */ /* 0x080fe20000010068 */
[----:B------:R-:W-:Y:S01]  /*17480*/  FSEL R164, R92, -INF , !P6 ;  /* 0xff8000005ca47808 */ /* 0x000fe20007000000 */
[----:B------:R-:W-:Y:S01]  /*17490*/  FFMA.FTZ R62, R0, R169, R62 ;  /* 0x000000a9003e7223 */ /* 0x000fe2000001003e */
[----:B------:R-:W-:Y:S01]  /*174a0*/  IADD3 R184, R120, 0x71, RZ ;  /* 0x0000007178b87810 */ /* 0x000fe20007ffe0ff */
[----:B------:R-:W-:Y:S01]  /*174b0*/  FMUL.FTZ R21, R24, R52 ;  /* 0x0000003418157220 */ /* 0x000fe20000410000 */
[C---:B------:R-:W-:Y:S01]  /*174c0*/  ISETP.GE.AND P3, PT, R161.reuse, R2, PT ;  /* 0x00000002a100720c */ /* 0x040fe20003f66270 */
[----:B------:R-:W-:Y:S01]  /*174d0*/  I2F R183, R176 ;  /* 0x000000b000b77306 */ /* 0x000fe20000201400 */
[-C--:B------:R-:W-:Y:S01]  /*174e0*/  FMUL.FTZ R6, R26, R52.reuse ;  /* 0x000000341a067220 */ /* 0x080fe20000410000 */
[----:B------:R-:W-:Y:S01]  /*174f0*/  ISETP.GE.AND P6, PT, R161, R3, PT ;  /* 0x00000003a100720c */ /* 0x000fe20003fc6270 */
[----:B------:R-:W-:Y:S01]  /*17500*/  FMUL.FTZ R5, R27, R52 ;  /* 0x000000341b057220 */ /* 0x000fe20000410000 */
[----:B------:R-:W-:Y:S01]  /*17510*/  FSEL R169, R103, -INF , !P1 ;  /* 0xff80000067a97808 */ /* 0x000fe20004800000 */
[----:B---3--:R-:W-:Y:S01]  /*17520*/  FFMA.FTZ R44, R0, R179, R44 ;  /* 0x000000b3002c7223 */ /* 0x008fe2000001002c */
[----:B------:R-:W-:-:S02]  /*17530*/  IADD3 R180, R120, 0x69, RZ ;  /* 0x0000006978b47810 */ /* 0x000fc40007ffe0ff */
[----:B------:R-:W3:Y:S01]  /*17540*/  MUFU.TANH R32, R32 ;  /* 0x0000002000207308 */ /* 0x000ee20000002400 */
[----:B------:R-:W-:Y:S02]  /*17550*/  IADD3 R182, R120, 0x70, RZ ;  /* 0x0000007078b67810 */ /* 0x000fe40007ffe0ff */
[----:B------:R-:W-:Y:S02]  /*17560*/  FSEL R161, R94, -INF , !P4 ;  /* 0xff8000005ea17808 */ /* 0x000fe40006000000 */
[----:B------:R-:W-:Y:S02]  /*17570*/  FSEL R166, R95, -INF , !P5 ;  /* 0xff8000005fa67808 */ /* 0x000fe40006800000 */
[-C--:B------:R-:W-:Y:S01]  /*17580*/  ISETP.GE.AND P1, PT, R170, R2.reuse, PT ;  /* 0x00000002aa00720c */ /* 0x080fe20003f26270 */
[----:B------:R-:W-:Y:S01]  /*17590*/  I2F R181, R174 ;  /* 0x000000ae00b57306 */ /* 0x000fe20000201400 */
[C---:B------:R-:W-:Y:S02]  /*175a0*/  ISETP.GE.AND P4, PT, R162.reuse, R2, PT ;  /* 0x00000002a200720c */ /* 0x040fe40003f86270 */
[----:B------:R-:W-:Y:S01]  /*175b0*/  ISETP.GE.AND P5, PT, R162, R3, PT ;  /* 0x00000003a200720c */ /* 0x000fe20003fa6270 */
[----:B------:R-:W-:Y:S01]  /*175c0*/  FMUL.FTZ R63, R79, R52 ;  /* 0x000000344f3f7220 */ /* 0x000fe20000410000 */
[----:B--2---:R-:W-:-:S03]  /*175d0*/  FSEL R162, R102, -INF , !P2 ;  /* 0xff80000066a27808 */ /* 0x004fc60005000000 */
[----:B------:R-:W2:Y:S01]  /*175e0*/  MUFU.TANH R18, R67 ;  /* 0x0000004300127308 */ /* 0x000ea20000002400 */
[----:B------:R-:W-:Y:S01]  /*175f0*/  FSEL R167, R101, -INF , !P0 ;  /* 0xff80000065a77808 */ /* 0x000fe20004000000 */
[----:B------:R-:W-:Y:S01]  /*17600*/  FFMA.FTZ R157, R0, R185, R13 ;  /* 0x000000b9009d7223 */ /* 0x000fe2000001000d */
[----:B------:R-:W-:-:S05]  /*17610*/  ISETP.GE.AND P2, PT, R168, R2, PT ;  /* 0x00000002a800720c */ /* 0x000fca0003f46270 */
[----:B------:R-:W1:Y:S01]  /*17620*/  MUFU.TANH R19, R19 ;  /* 0x0000001300137308 */ /* 0x000e620000002400 */
[----:B------:R-:W-:Y:S01]  /*17630*/  ISETP.GE.AND P0, PT, R168, R3, PT ;  /* 0x00000003a800720c */ /* 0x000fe20003f06270 */
[----:B------:R-:W-:Y:S01]  /*17640*/  FMUL.FTZ R77, R77, R52 ;  /* 0x000000344d4d7220 */ /* 0x000fe20000410000 */
[----:B------:R-:W-:-:S05]  /*17650*/  FSEL R168, R44, -INF , !P1 ;  /* 0xff8000002ca87808 */ /* 0x000fca0004800000 */
[----:B------:R-:W-:Y:S01]  /*17660*/  MUFU.TANH R37, R37 ;  /* 0x0000002500257308 */ /* 0x000fe20000002400 */
[----:B------:R-:W-:Y:S01]  /*17670*/  IADD3 R188, R120, 0x79, RZ ;  /* 0x0000007978bc7810 */ /* 0x000fe20007ffe0ff */
[----:B------:R-:W-:-:S06]  /*17680*/  FMUL.FTZ R78, R78, R52 ;  /* 0x000000344e4e7220 */ /* 0x000fcc0000410000 */
[----:B------:R-:W1:Y:S01]  /*17690*/  MUFU.TANH R40, R40 ;  /* 0x0000002800287308 */ /* 0x000e620000002400 */
[----:B------:R-:W-:-:S07]  /*176a0*/  ISETP.GE.AND P1, PT, R178, R3, PT ;  /* 0x00000003b200720c */ /* 0x000fce0003f26270 */
[----:B------:R-:W2:Y:S01]  /*176b0*/  MUFU.TANH R28, R28 ;  /* 0x0000001c001c7308 */ /* 0x000ea20000002400 */
[----:B------:R-:W-:Y:S01]  /*176c0*/  FFMA.FTZ R105, R0, R173, R105 ;  /* 0x000000ad00697223 */ /* 0x000fe20000010069 */
[----:B------:R-:W-:-:S06]  /*176d0*/  FSEL R157, R157, -INF , !P1 ;  /* 0xff8000009d9d7808 */ /* 0x000fcc0004800000 */
[----:B------:R-:W-:Y:S01]  /*176e0*/  I2F R191, R184 ;  /* 0x000000b800bf7306 */ /* 0x000fe20000201400 */
[----:B-1----:R-:W-:-:S07]  /*176f0*/  FFMA.FTZ R17, R0, R177, R17 ;  /* 0x000000b100117223 */ /* 0x002fce0000010011 */
[----:B------:R-:W1:Y:S01]  /*17700*/  MUFU.TANH R4, R4 ;  /* 0x0000000400047308 */ /* 0x000e620000002400 */
[----:B----4-:R-:W-:Y:S01]  /*17710*/  FFMA.FTZ R7, R0, R193, R7 ;  /* 0x000000c100077223 */ /* 0x010fe20000010007 */
[----:B------:R-:W-:-:S06]  /*17720*/  ISETP.GE.AND P1, PT, R186, R2, PT ;  /* 0x00000002ba00720c */ /* 0x000fcc0003f26270 */
[----:B------:R-:W-:Y:S01]  /*17730*/  I2F R187, R180 ;  /* 0x000000b400bb7306 */ /* 0x000fe20000201400 */
[----:B------:R-:W-:-:S07]  /*17740*/  FFMA.FTZ R16, R0, R173, R16 ;  /* 0x000000ad00107223 */ /* 0x000fce0000010010 */
[----:B------:R-:W-:Y:S01]  /*17750*/  I2F R189, R182 ;  /* 0x000000b600bd7306 */ /* 0x000fe20000201400 */
[----:B------:R-:W-:-:S07]  /*17760*/  FFMA.FTZ R36, R0, R177, R36 ;  /* 0x000000b100247223 */ /* 0x000fce0000010024 */
[----:B------:R-:W4:Y:S08]  /*17770*/  MUFU.TANH R12, R12 ;  /* 0x0000000c000c7308 */ /* 0x000f300000002400 */
[----:B------:R-:W1:Y:S08]  /*17780*/  MUFU.TANH R20, R20 ;  /* 0x0000001400147308 */ /* 0x000e700000002400 */
[----:B------:R-:W1:Y:S08]  /*17790*/  MUFU.TANH R21, R21 ;  /* 0x0000001500157308 */ /* 0x000e700000002400 */
[----:B------:R-:W1:Y:S08]  /*177a0*/  MUFU.TANH R6, R6 ;  /* 0x0000000600067308 */ /* 0x000e700000002400 */
[----:B------:R-:W1:Y:S01]  /*177b0*/  MUFU.TANH R5, R5 ;  /* 0x0000000500057308 */ /* 0x000e620000002400 */
[----:B------:R-:W-:Y:S01]  /*177c0*/  FSEL R172, R104, -INF , !P3 ;  /* 0xff80000068ac7808 */ /* 0x000fe20005800000 */
[----:B---3--:R-:W-:Y:S01]  /*177d0*/  FFMA.FTZ R32, R0, R183, R32 ;  /* 0x000000b700207223 */ /* 0x008fe20000010020 */
[----:B------:R-:W-:-:S05]  /*177e0*/  ISETP.GE.AND P3, PT, R170, R3, PT ;  /* 0x00000003aa00720c */ /* 0x000fca0003f66270 */
[----:B------:R-:W-:Y:S01]  /*177f0*/  I2F R71, R120 ;  /* 0x0000007800477306 */ /* 0x000fe20000201400 */
[----:B------:R-:W-:Y:S02]  /*17800*/  FSEL R175, R62, -INF , !P6 ;  /* 0xff8000003eaf7808 */ /* 0x000fe40007000000 */
[----:B------:R-:W-:-:S05]  /*17810*/  FSEL R171, R105, -INF , !P4 ;  /* 0xff80000069ab7808 */ /* 0x000fca0006000000 */
[----:B------:R-:W-:Y:S01]  /*17820*/  I2F R195, R188 ;  /* 0x000000bc00c37306 */ /* 0x000fe20000201400 */
[----:B------:R-:W-:Y:S01]  /*17830*/  ISETP.GE.AND P6, PT, R174, R2, PT ;  /* 0x00000002ae00720c */ /* 0x000fe20003fc6270 */
[----:B--2---:R-:W-:Y:S01]  /*17840*/  FFMA.FTZ R18, R0, R179, R18 ;  /* 0x000000b300127223 */ /* 0x004fe20000010012 */
[----:B------:R-:W-:-:S05]  /*17850*/  ISETP.GE.AND P4, PT, R174, R3, PT ;  /* 0x00000003ae00720c */ /* 0x000fca0003f86270 */
[----:B------:R-:W-:Y:S01]  /*17860*/  MUFU.TANH R190, R190 ;  /* 0x000000be00be7308 */ /* 0x000fe20000002400 */
[----:B------:R-:W-:Y:S01]  /*17870*/  FSEL R170, R17, -INF , !P2 ;  /* 0xff80000011aa7808 */ /* 0x000fe20005000000 */
[----:B------:R-:W-:Y:S01]  /*17880*/  FFMA.FTZ R19, R0, R181, R19 ;  /* 0x000000b500137223 */ /* 0x000fe20000010013 */
[----:B------:R-:W-:-:S05]  /*17890*/  FSEL R134, R7, -INF , !P1 ;  /* 0xff80000007867808 */ /* 0x000fca0004800000 */
[----:B------:R-:W-:Y:S01]  /*178a0*/  MUFU.TANH R100, R100 ;  /* 0x0000006400647308 */ /* 0x000fe20000002400 */
[----:B------:R-:W-:Y:S01]  /*178b0*/  FSEL R174, R16, -INF , !P5 ;  /* 0xff80000010ae7808 */ /* 0x000fe20006800000 */
[----:B------:R-:W-:-:S06]  /*178c0*/  FFMA.FTZ R40, R0, R181, R40 ;  /* 0x000000b500287223 */ /* 0x000fcc0000010028 */
[----:B------:R-:W-:Y:S01]  /*178d0*/  MUFU.TANH R13, R77 ;  /* 0x0000004d000d7308 */ /* 0x000fe20000002400 */
[----:B------:R-:W-:Y:S01]  /*178e0*/  ISETP.GE.AND P2, PT, R176, R3, PT ;  /* 0x00000003b000720c */ /* 0x000fe20003f46270 */
[----:B------:R-:W-:-:S06]  /*178f0*/  FFMA.FTZ R37, R0, R183, R37 ;  /* 0x000000b700257223 */ /* 0x000fcc0000010025 */
[----:B------:R-:W2:Y:S01]  /*17900*/  MUFU.TANH R137, R78 ;  /* 0x0000004e00897308 */ /* 0x000ea20000002400 */
[----:B------:R-:W-:Y:S01]  /*17910*/  FSEL R173, R36, -INF , !P0 ;  /* 0xff80000024ad7808 */ /* 0x000fe20004000000 */
[----:B------:R-:W-:-:S06]  /*17920*/  FFMA.FTZ R28, R0, R185, R28 ;  /* 0x000000b9001c7223 */ /* 0x000fcc000001001c */
[----:B------:R-:W3:Y:S01]  /*17930*/  MUFU.TANH R63, R63 ;  /* 0x0000003f003f7308 */ /* 0x000ee20000002400 */
[----:B------:R-:W-:Y:S02]  /*17940*/  ISETP.GT.AND P1, PT, R244, R233, PT ;  /* 0x000000e9f400720c */ /* 0x000fe40003f24270 */
[-C--:B------:R-:W-:Y:S02]  /*17950*/  ISETP.GE.AND P5, PT, R176, R2.reuse, PT ;  /* 0x00000002b000720c */ /* 0x080fe40003fa6270 */
[-C--:B------:R-:W-:Y:S01]  /*17960*/  ISETP.GE.AND P0, PT, R178, R2.reuse, PT ;  /* 0x00000002b200720c */ /* 0x080fe20003f06270 */
[----:B-1----:R-:W-:Y:S01]  /*17970*/  FFMA.FTZ R4, R0, R191, R4 ;  /* 0x000000bf00047223 */ /* 0x002fe20000010004 */
[----:B------:R-:W-:Y:S01]  /*17980*/  FSEL R158, R32, -INF , !P2 ;  /* 0xff800000209e7808 */ /* 0x000fe20005000000 */
[-C--:B----4-:R-:W-:Y:S01]  /*17990*/  FFMA.FTZ R12, R0, R187.reuse, R12 ;  /* 0x000000bb000c7223 */ /* 0x090fe2000001000c */
        /* <DEDUP_REMOVED lines=15> */
[----:B--2---:R-:W-:Y:S01]  /*17a90*/  FFMA.FTZ R137, R0, R193, R137 ;  /* 0x000000c100897223 */ /* 0x004fe20000010089 */
[----:B------:R-:W-:Y:S01]  /*17aa0*/  FSEL R67, R4, -INF , !P2 ;  /* 0xff80000004437808 */ /* 0x000fe20005000000 */
[-C--:B------:R-:W-:Y:S01]  /*17ab0*/  FFMA.FTZ R5, R0, R71.reuse, R190 ;  /* 0x0000004700057223 */ /* 0x080fe200000100be */
[----:B------:R-:W-:Y:S01]  /*17ac0*/  FSEL R151, R12, -INF , !P3 ;  /* 0xff8000000c977808 */ /* 0x000fe20005800000 */
[----:B------:R-:W-:Y:S01]  /*17ad0*/  FFMA.FTZ R4, R0, R71, R100 ;  /* 0x0000004700047223 */ /* 0x000fe20000010064 */
[----:B------:R-:W-:Y:S01]  /*17ae0*/  FSEL R150, R20, -INF , !P6 ;  /* 0xff80000014967808 */ /* 0x000fe20007000000 */
[CC--:B------:R-:W-:Y:S01]  /*17af0*/  FFMA.FTZ R13, R0.reuse, R195.reuse, R13 ;  /* 0x000000c3000d7223 */ /* 0x0c0fe2000001000d */
[----:B------:R-:W-:Y:S01]  /*17b00*/  FSEL R135, R21, -INF , !P4 ;  /* 0xff80000015877808 */ /* 0x000fe20006000000 */
[----:B---3--:R-:W-:Y:S01]  /*17b10*/  FFMA.FTZ R63, R0, R195, R63 ;  /* 0x000000c3003f7223 */ /* 0x008fe2000001003f */
        /* <DEDUP_REMOVED lines=94> */
.L_x_4686:
[----:B------:R-:W2:Y:S02]  /*18100*/  LD.E R8, [R10.64+0x38] ;  /* 0x000038060a087980 */ /* 0x000ea4000c101900 */
[----:B--2---:R-:W-:-:S04]  /*18110*/  LEA R8, -R8, RZ, 0x7 ;  /* 0x000000ff08087211 */ /* 0x004fc800078e39ff */
[----:B------:R-:W-:Y:S02]  /*18120*/  SHF.R.S32.HI R6, RZ, 0x1f, R8 ;  /* 0x0000001fff067819 */ /* 0x000fe40000011408 */
.L_x_4687:
[----:B------:R-:W-:Y:S05]  /*18130*/  BSYNC B0 ;  /* 0x0000000000007941 */ /* 0x000fea0003800000 */
.L_x_4685:
        /* <DEDUP_REMOVED lines=129> */
.L_x_4684:
[----:B------:R-:W-:Y:S05]  /*18950*/  BSYNC B1 ;  /* 0x0000000000017941 */ /* 0x000fea0003800000 */
.L_x_4683:
        /* <DEDUP_REMOVED lines=102> */
[----:B------:R-:W1:Y:S01]  /*18fc0*/  LDSM.16.MT88.4 R4, [R218+0x10000] ;  /* 0x01000000da04783b */ /* 0x000e620000004200 */
[----:B------:R-:W-:-:S02]  /*18fd0*/  FFMA.FTZ R60, R60, R65, -R136 ;  /* 0x000000413c3c7223 */ /* 0x000fc40000010888 */
[-C--:B------:R-:W-:Y:S01]  /*18fe0*/  FFMA.FTZ R55, R69, R65.reuse, -R136 ;  /* 0x0000004145377223 */ /* 0x080fe20000010888 */
[----:B------:R-:W2:Y:S01]  /*18ff0*/  MUFU.EX2 R59, R59 ;  /* 0x0000003b003b7308 */ /* 0x000ea20000000800 */
        /* <DEDUP_REMOVED lines=10> */
[----:B--2---:R-:W-:Y:S01]  /*190a0*/  F2FP.BF16.PACK_AB R69, R58, R59 ;  /* 0x0000003b3a45723e */ /* 0x004fe200000010ff */
        /* <DEDUP_REMOVED lines=47> */
[----:B------:R-:W2:Y:S01]  /*193a0*/  MUFU.EX2 R51, R51 ;  /* 0x0000003300337308 */ /* 0x000ea20000000800 */
        /* <DEDUP_REMOVED lines=16> */
[-C--:B------:R-:W-:Y:S01]  /*194b0*/  FFMA.FTZ R246, R66, R65.reuse, -R136 ;  /* 0x0000004142f67223 */ /* 0x080fe20000010888 */
[----:B------:R-:W4:Y:S01]  /*194c0*/  MUFU.EX2 R44, R44 ;  /* 0x0000002c002c7308 */ /* 0x000f220000000800 */
        /* <DEDUP_REMOVED lines=18> */
[----:B------:R-:W3:Y:S06]  /*195f0*/  MUFU.EX2 R8, R8 ;  /* 0x0000000800087308 */ /* 0x000eec0000000800 */
[C---:B-1----:R-:W-:Y:S02]  /*19600*/  HMMA.16816.F32.BF16 R72, R68.reuse, R4, RZ ;  /* 0x000000044448723c */ /* 0x042fe400000418ff */
[----:B------:R-:W-:Y:S05]  /*19610*/  MUFU.EX2 R144, R144 ;  /* 0x0000009000907308 */ /* 0x000fea0000000800 */
[----:B--2---:R-:W-:Y:S01]  /*19620*/  F2FP.BF16.PACK_AB R4, R51, R56 ;  /* 0x000000383304723e */ /* 0x004fe200000010ff */
        /* <DEDUP_REMOVED lines=318> */
[----:B------:R-:W-:Y:S02]  /*1aa10*/  ISETP.GE.AND P3, PT, R14, RZ, PT ;  /* 0x000000ff0e00720c */ /* 0x000fe40003f66270 */
[----:B------:R-:W2:Y:S01]  /*1aa20*/  LD.E.64 R14, [R10.64+0x28] ;  /* 0x000028060a0e7980 */ /* 0x000ea2000c101b00 */
        /* <DEDUP_REMOVED lines=38> */
.L_x_4690:
[----:B------:R-:W2:Y:S02]  /*1ac90*/  LD.E R6, [R10.64+0x40] ;  /* 0x000040060a067980 */ /* 0x000ea4000c101900 */
[----:B--2---:R-:W-:-:S04]  /*1aca0*/  LEA R6, -R6, RZ, 0x7 ;  /* 0x000000ff06067211 */ /* 0x004fc800078e39ff */
[----:B------:R-:W-:Y:S02]  /*1acb0*/  SHF.R.S32.HI R4, RZ, 0x1f, R6 ;  /* 0x0000001fff047819 */ /* 0x000fe40000011406 */
.L_x_4691:
[----:B------:R-:W-:Y:S05]  /*1acc0*/  BSYNC B0 ;  /* 0x0000000000007941 */ /* 0x000fea0003800000 */
.L_x_4689:
        /* <DEDUP_REMOVED lines=75> */
[CC--:B--2---:R-:W-:Y:S01]  /*1b180*/  @P2 LEA R28, P3, R7.reuse, R140.reuse, 0x1 ;  /* 0x0000008c071c2211 */ /* 0x0c4fe200078608ff */
        /* <DEDUP_REMOVED lines=60> */
[----:B------:R-:W5:Y:S04]  /*1b550*/  LDSM.16.M88.4 R56, [R227+0x4800] ;  /* 0x00480000e338783b */ /* 0x000f680000000200 */
[----:B------:R-:W5:Y:S04]  /*1b560*/  LDSM.16.M88.4 R48, [R227+0x5000] ;  /* 0x00500000e330783b */ /* 0x000f680000000200 */
[----:B------:R-:W4:Y:S04]  /*1b570*/  LD.E R192, [R136.64+0x18c] ;  /* 0x00018c0488c07980 */ /* 0x000f28000c101900 */
[----:B------:R-:W5:Y:S04]  /*1b580*/  LDSM.16.M88.4 R40, [R227+0x5800] ;  /* 0x00580000e328783b */ /* 0x000f680000000200 */
[----:B-1----:R-:W1:Y:S04]  /*1b590*/  LDSM.16.M88.4 R32, [R227+0x6000] ;  /* 0x00600000e320783b */ /* 0x002e680000000200 */
[----:B------:R-:W1:Y:S04]  /*1b5a0*/  LDSM.16.M88.4 R24, [R227+0x6800] ;  /* 0x00680000e318783b */ /* 0x000e680000000200 */
[----:B--2---:R-:W2:Y:S04]  /*1b5b0*/  LDSM.16.M88.4 R16, [R227+0x7000] ;  /* 0x00700000e310783b */ /* 0x004ea80000000200 */
[----:B------:R-:W1:Y:S04]  /*1b5c0*/  LDSM.16.M88.4 R148, [R227+0x7800] ;  /* 0x00780000e394783b */ /* 0x000e680000000200 */
[----:B------:R-:W-:Y:S04]  /*1b5d0*/  LDSM.16.M88.4 R160, [R226] ;  /* 0x00000000e2a0783b */ /* 0x000fe80000000200 */
[----:B------:R-:W1:Y:S01]  /*1b5e0*/  LDSM.16.M88.4 R144, [R225] ;  /* 0x00000000e190783b */ /* 0x000e620000000200 */
[C---:B---3--:R-:W-:Y:S03]  /*1b5f0*/  HMMA.16816.F32.BF16 R140, R180.reuse, R64, RZ ;  /* 0x00000040b48c723c */ /* 0x048fe600000418ff */
[----:B-----5:R-:W3:Y:S04]  /*1b600*/  LDSM.16.M88.4 R8, [R217] ;  /* 0x00000000d908783b */ /* 0x020ee80000000200 */
[----:B------:R-:W5:Y:S01]  /*1b610*/  LDSM.16.M88.4 R4, [R216] ;  /* 0x00000000d804783b */ /* 0x000f620000000200 */
[C---:B------:R-:W-:Y:S03]  /*1b620*/  HMMA.16816.F32.BF16 R64, R180.reuse, R66, RZ ;  /* 0x00000042b440723c */ /* 0x040fe600000418ff */
[----:B------:R-:W-:Y:S04]  /*1b630*/  LDSM.16.M88.4 R184, [R224] ;  /* 0x00000000e0b8783b */ /* 0x000fe80000000200 */
[----:B------:R-:W-:Y:S01]  /*1b640*/  LDSM.16.M88.4 R156, [R221+0x4000] ;  /* 0x00400000dd9c783b */ /* 0x000fe20000000200 */
[C---:B------:R-:W-:Y:S03]  /*1b650*/  HMMA.16816.F32.BF16 R60, R180.reuse, R56, RZ ;  /* 0x00000038b43c723c */ /* 0x040fe600000418ff */
[----:B------:R-:W-:Y:S04]  /*1b660*/  LDSM.16.M88.4 R168, [R212] ;  /* 0x00000000d4a8783b */ /* 0x000fe80000000200 */
[----:B------:R-:W-:Y:S01]  /*1b670*/  LDSM.16.M88.4 R164, [R211] ;  /* 0x00000000d3a4783b */ /* 0x000fe20000000200 */
[C---:B------:R-:W-:Y:S03]  /*1b680*/  HMMA.16816.F32.BF16 R52, R180.reuse, R48, RZ ;  /* 0x00000030b434723c */ /* 0x040fe600000418ff */
[----:B------:R-:W-:Y:S04]  /*1b690*/  LDSM.16.M88.4 R152, [R221+0x4800] ;  /* 0x00480000dd98783b */ /* 0x000fe80000000200 */
[----:B------:R-:W-:Y:S01]  /*1b6a0*/  LDSM.16.M88.4 R188, [R221+0x7800] ;  /* 0x00780000ddbc783b */ /* 0x000fe20000000200 */
[C---:B------:R-:W-:Y:S03]  /*1b6b0*/  HMMA.16816.F32.BF16 R56, R180.reuse, R58, RZ ;  /* 0x0000003ab438723c */ /* 0x040fe600000418ff */
[----:B------:R-:W-:Y:S04]  /*1b6c0*/  LDSM.16.M88.4 R176, [R223] ;  /* 0x00000000dfb0783b */ /* 0x000fe80000000200 */
[----:B------:R-:W-:Y:S01]  /*1b6d0*/  LDSM.16.M88.4 R172, [R210] ;  /* 0x00000000d2ac783b */ /* 0x000fe20000000200 */
[C---:B------:R-:W-:Y:S03]  /*1b6e0*/  HMMA.16816.F32.BF16 R48, R180.reuse, R50, RZ ;  /* 0x00000032b430723c */ /* 0x040fe600000418ff */
[----:B------:R-:W0:Y:S05]  /*1b6f0*/  LDGDEPBAR ;  /* 0x00000000000079af */ /* 0x000e2a0000000000 */
[C---:B------:R-:W-:Y:S08]  /*1b700*/  HMMA.16816.F32.BF16 R44, R180.reuse, R40, RZ ;  /* 0x00000028b42c723c */ /* 0x040ff000000418ff */
[C---:B-1----:R-:W-:Y:S08]  /*1b710*/  HMMA.16816.F32.BF16 R36, R180.reuse, R32, RZ ;  /* 0x00000020b424723c */ /* 0x042ff000000418ff */
[C---:B------:R-:W-:Y:S08]  /*1b720*/  HMMA.16816.F32.BF16 R28, R180.reuse, R24, RZ ;  /* 0x00000018b41c723c */ /* 0x040ff000000418ff */
[C---:B--2---:R-:W-:Y:S08]  /*1b730*/  HMMA.16816.F32.BF16 R20, R180.reuse, R16, RZ ;  /* 0x00000010b414723c */ /* 0x044ff000000418ff */
[C---:B------:R-:W-:Y:S08]  /*1b740*/  HMMA.16816.F32.BF16 R40, R180.reuse, R42, RZ ;  /* 0x0000002ab428723c */ /* 0x040ff000000418ff */
[C---:B------:R-:W-:Y:S08]  /*1b750*/  HMMA.16816.F32.BF16 R32, R180.reuse, R34, RZ ;  /* 0x00000022b420723c */ /* 0x040ff000000418ff */
[C---:B------:R-:W-:Y:S08]  /*1b760*/  HMMA.16816.F32.BF16 R24, R180.reuse, R26, RZ ;  /* 0x0000001ab418723c */ /* 0x040ff000000418ff */
[C---:B------:R-:W-:Y:S08]  /*1b770*/  HMMA.16816.F32.BF16 R16, R180.reuse, R18, RZ ;  /* 0x00000012b410723c */ /* 0x040ff000000418ff */
[C---:B------:R-:W-:Y:S08]  /*1b780*/  HMMA.16816.F32.BF16 R12, R180.reuse, R148, RZ ;  /* 0x00000094b40c723c */ /* 0x040ff000000418ff */
        /* <DEDUP_REMOVED lines=8> */
[C---:B-----5:R-:W-:Y:S08]  /*1b810*/  HMMA.16816.F32.BF16 R52, R160.reuse, R4, R52 ;  /* 0x00000004a034723c */ /* 0x060ff00000041834 */
[C---:B------:R-:W-:Y:S01]  /*1b820*/  HMMA.16816.F32.BF16 R48, R160.reuse, R6, R48 ;  /* 0x00000006a030723c */ /* 0x040fe20000041830 */
[----:B------:R-:W5:Y:S07]  /*1b830*/  LDSM.16.M88.4 R4, [R221+0x5000] ;  /* 0x00500000dd04783b */ /* 0x000f6e0000000200 */
        /* <DEDUP_REMOVED lines=9> */
[C---:B-----5:R-:W-:Y:S08]  /*1b8d0*/  HMMA.16816.F32.BF16 R52, R184.reuse, R4, R52 ;  /* 0x00000004b834723c */ /* 0x060ff00000041834 */
[C---:B------:R-:W-:Y:S01]  /*1b8e0*/  HMMA.16816.F32.BF16 R48, R184.reuse, R6, R48 ;  /* 0x00000006b830723c */ /* 0x040fe20000041830 */
[----:B------:R-:W5:Y:S07]  /*1b8f0*/  LDSM.16.M88.4 R4, [R221+0x7000] ;  /* 0x00700000dd04783b */ /* 0x000f6e0000000200 */
        /* <DEDUP_REMOVED lines=8> */
[----:B------:R-:W3:Y:S04]  /*1b980*/  LDSM.16.M88.4 R160, [R210+0x1800] ;  /* 0x00180000d2a0783b */ /* 0x000ee80000000200 */
[----:B------:R-:W3:Y:S03]  /*1b990*/  LDSM.16.M88.4 R164, [R210+0x1000] ;  /* 0x00100000d2a4783b */ /* 0x000ee60000000200 */
        /* <DEDUP_REMOVED lines=11> */
[----:B------:R-:W-:Y:S07]  /*1ba50*/  LDSM.16.M88.4 R8, [R228+0x2000] ;  /* 0x00200000e408783b */ /* 0x000fee0000000200 */
[C---:B-----5:R-:W-:Y:S08]  /*1ba60*/  HMMA.16816.F32.BF16 R20, R184.reuse, R4, R20 ;  /* 0x00000004b814723c */ /* 0x060ff00000041814 */
[C---:B------:R-:W-:Y:S01]  /*1ba70*/  HMMA.16816.F32.BF16 R16, R184.reuse, R6, R16 ;  /* 0x00000006b810723c */ /* 0x040fe20000041810 */
[----:B------:R-:W3:Y:S07]  /*1ba80*/  LDSM.16.M88.4 R4, [R227+0x8000] ;  /* 0x00800000e304783b */ /* 0x000eee0000000200 */
[C---:B------:R-:W-:Y:S08]  /*1ba90*/  HMMA.16816.F32.BF16 R12, R184.reuse, R188, R12 ;  /* 0x000000bcb80c723c */ /* 0x040ff0000004180c */
[----:B------:R-:W-:Y:S08]  /*1baa0*/  HMMA.16816.F32.BF16 R180, R184, R190, R180 ;  /* 0x000000beb8b4723c */ /* 0x000ff000000418b4 */
        /* <DEDUP_REMOVED lines=23> */
[----:B------:R-:W-:Y:S07]  /*1bc20*/  LDSM.16.M88.4 R152, [R226+0x2000] ;  /* 0x00200000e298783b */ /* 0x000fee0000000200 */
[C---:B---3--:R-:W-:Y:S08]  /*1bc30*/  HMMA.16816.F32.BF16 R140, R8.reuse, R4, R140 ;  /* 0x00000004088c723c */ /* 0x048ff0000004188c */
[C---:B------:R-:W-:Y:S01]  /*1bc40*/  HMMA.16816.F32.BF16 R64, R8.reuse, R6, R64 ;  /* 0x000000060840723c */ /* 0x040fe20000041840 */
[----:B------:R-:W3:Y:S07]  /*1bc50*/  LDSM.16.M88.4 R4, [R209] ;  /* 0x00000000d104783b */ /* 0x000eee0000000200 */
[C---:B-----5:R-:W-:Y:S08]  /*1bc60*/  HMMA.16816.F32.BF16 R36, R8.reuse, R156, R36 ;  /* 0x0000009c0824723c */ /* 0x060ff00000041824 */
[C---:B------:R-:W-:Y:S01]  /*1bc70*/  HMMA.16816.F32.BF16 R32, R8.reuse, R158, R32 ;  /* 0x0000009e0820723c */ /* 0x040fe20000041820 */
[----:B------:R-:W5:Y:S07]  /*1bc80*/  LDSM.16.M88.4 R156, [R208] ;  /* 0x00000000d09c783b */ /* 0x000f6e0000000200 */
[C---:B------:R-:W-:Y:S01]  /*1bc90*/  HMMA.16816.F32.BF16 R44, R8.reuse, R160, R44 ;  /* 0x000000a0082c723c */ /* 0x040fe2000004182c */
[----:B------:R-:W1:Y:S07]  /*1bca0*/  S2R R160, SR_TID.X ;  /* 0x0000000000a07919 */ /* 0x000e6e0000002100 */
        /* <DEDUP_REMOVED lines=9> */
[C---:B--2---:R-:W-:Y:S08]  /*1bd40*/  HMMA.16816.F32.BF16 R12, R8.reuse, R144, R12 ;  /* 0x00000090080c723c */ /* 0x044ff0000004180c */
[----:B------:R-:W-:Y:S01]  /*1bd50*/  HMMA.16816.F32.BF16 R180, R8, R146, R180 ;  /* 0x0000009208b4723c */ /* 0x000fe200000418b4 */
[----:B------:R-:W-:Y:S04]  /*1bd60*/  LDSM.16.M88.4 R144, [R224+0x2000] ;  /* 0x00200000e090783b */ /* 0x000fe80000000200 */
[----:B------:R-:W1:Y:S01]  /*1bd70*/  LDSM.16.M88.4 R8, [R221+0x8000] ;  /* 0x00800000dd08783b */ /* 0x000e620000000200 */
[----:B------:R-:W-:-:S02]  /*1bd80*/  IMAD.SHL.U32 R160, R160, 0x2, RZ ;  /* 0x00000002a0a07824 */ /* 0x000fc400078e00ff */
[C---:B---3--:R-:W-:Y:S01]  /*1bd90*/  HMMA.16816.F32.BF16 R140, R152.reuse, R4, R140 ;  /* 0x00000004988c723c */ /* 0x048fe2000004188c */
[----:B------:R-:W-:Y:S02]  /*1bda0*/  LDSM.16.M88.4 R148, [R207] ;  /* 0x00000000cf94783b */ /* 0x000fe40000000200 */
[----:B------:R-:W-:Y:S02]  /*1bdb0*/  LOP3.LUT R169, R160, 0x6, RZ, 0xc0, !PT ;  /* 0x00000006a0a97812 */ /* 0x000fe400078ec0ff */
[----:B------:R-:W-:Y:S03]  /*1bdc0*/  LDSM.16.M88.4 R164, [R221+0x8800] ;  /* 0x00880000dda4783b */ /* 0x000fe60000000200 */
[C---:B------:R-:W-:Y:S01]  /*1bdd0*/  HMMA.16816.F32.BF16 R64, R152.reuse, R6, R64 ;  /* 0x000000069840723c */ /* 0x040fe20000041840 */
[----:B------:R-:W-:Y:S07]  /*1bde0*/  LDSM.16.M88.4 R4, [R210+0x4000] ;  /* 0x00400000d204783b */ /* 0x000fee0000000200 */
[C---:B-----5:R-:W-:Y:S01]  /*1bdf0*/  HMMA.16816.F32.BF16 R160, R152.reuse, R156, R60 ;  /* 0x0000009c98a0723c */ /* 0x060fe2000004183c */
[----:B------:R-:W2:Y:S07]  /*1be00*/  LDSM.16.M88.4 R60, [R223+0x2000] ;  /* 0x00200000df3c783b */ /* 0x000eae0000000200 */
[----:B------:R-:W-:Y:S01]  /*1be10*/  HMMA.16816.F32.BF16 R56, R152, R158, R56 ;  /* 0x0000009e9838723c */ /* 0x000fe20000041838 */
[----:B------:R-:W3:Y:S07]  /*1be20*/  LDSM.16.M88.4 R156, [R206] ;  /* 0x00000000ce9c783b */ /* 0x000eee0000000200 */
[C---:B-1----:R-:W-:Y:S08]  /*1be30*/  HMMA.16816.F32.BF16 R140, R144.reuse, R8, R140 ;  /* 0x00000008908c723c */ /* 0x042ff0000004188c */
[----:B------:R-:W-:Y:S01]  /*1be40*/  HMMA.16816.F32.BF16 R64, R144, R10, R64 ;  /* 0x0000000a9040723c */ /* 0x000fe20000041840 */
[----:B------:R-:W1:Y:S11]  /*1be50*/  LDSM.16.M88.4 R8, [R210+0x4800] ;  /* 0x00480000d208783b */ /* 0x000e760000000200 */
[----:B------:R-:W-:Y:S04]  /*1be60*/  @!UPT UIADD3 URZ, URZ, URZ, URZ ;  /* 0x0000003f3f3ff290 */ /* 0x000fe8000fffe03f */
[----:B--2---:R-:W-:Y:S08]  /*1be70*/  HMMA.16816.F32.BF16 R140, R60, R4, R140 ;  /* 0x000000043c8c723c */ /* 0x004ff0000004188c */
[C---:B---3--:R-:W-:Y:S08]  /*1be80*/  HMMA.16816.F32.BF16 R44, R152.reuse, R156, R44 ;  /* 0x0000009c982c723c */ /* 0x048ff0000004182c */
[C---:B------:R-:W-:Y:S01]  /*1be90*/  HMMA.16816.F32.BF16 R40, R152.reuse, R158, R40 ;  /* 0x0000009e9828723c */ /* 0x040fe20000041828 */
[----:B------:R-:W2:Y:S07]  /*1bea0*/  LDSM.16.M88.4 R156, [R221+0x9000] ;  /* 0x00900000dd9c783b */ /* 0x000eae0000000200 */
[----:B------:R-:W-:Y:S01]  /*1beb0*/  HMMA.16816.F32.BF16 R52, R152, R148, R52 ;  /* 0x000000949834723c */ /* 0x000fe20000041834 */
[----:B----4-:R-:W-:-:S02]  /*1bec0*/  FMUL.FTZ R140, R140, R192 ;  /* 0x000000c08c8c7220 */ /* 0x010fc40000410000 */
[-C--:B------:R-:W-:Y:S02]  /*1bed0*/  FMUL.FTZ R141, R141, R192.reuse ;  /* 0x000000c08d8d7220 */ /* 0x080fe40000410000 */
[----:B------:R-:W-:-:S03]  /*1bee0*/  FMUL.FTZ R142, R142, R192 ;  /* 0x000000c08e8e7220 */ /* 0x000fc60000410000 */
[----:B------:R-:W-:Y:S01]  /*1bef0*/  HMMA.16816.F32.BF16 R48, R152, R150, R48 ;  /* 0x000000969830723c */ /* 0x000fe20000041830 */
[----:B------:R-:W3:Y:S07]  /*1bf00*/  LDSM.16.M88.4 R148, [R205] ;  /* 0x00000000cd94783b */ /* 0x000eee0000000200 */
[C---:B------:R-:W-:Y:S01]  /*1bf10*/  HMMA.16816.F32.BF16 R160, R144.reuse, R164, R160 ;  /* 0x000000a490a0723c */ /* 0x040fe200000418a0 */
[----:B------:R-:W-:Y:S07]  /*1bf20*/  MUFU.TANH R179, R140 ;  /* 0x0000008c00b37308 */ /* 0x000fee0000002400 */
[----:B------:R-:W-:Y:S01]  /*1bf30*/  HMMA.16816.F32.BF16 R56, R144, R166, R56 ;  /* 0x000000a69038723c */ /* 0x000fe20000041838 */
[----:B------:R-:W-:Y:S06]  /*1bf40*/  MUFU.TANH R196, R141 ;  /* 0x0000008d00c47308 */ /* 0x000fec0000002400 */
[----:B------:R-:W-:-:S02]  /*1bf50*/  FMUL.FTZ R166, R143, R192 ;  /* 0x000000c08fa67220 */ /* 0x000fc40000410000 */
[----:B------:R4:W-:Y:S01]  /*1bf60*/  MUFU.TANH R184, R142 ;  /* 0x0000008e00b87308 */ /* 0x0009e20000002400 */
[C---:B------:R-:W-:Y:S01]  /*1bf70*/  HMMA.16816.F32.BF16 R64, R60.reuse, R6, R64 ;  /* 0x000000063c40723c */ /* 0x040fe20000041840 */
[----:B------:R-:W-:Y:S04]  /*1bf80*/  LDSM.16.M88.4 R4, [R204] ;  /* 0x00000000cc04783b */ /* 0x000fe80000000200 */
[----:B----4-:R-:W4:Y:S03]  /*1bf90*/  LDSM.16.M88.4 R140, [R210+0x5000] ;  /* 0x00500000d28c783b */ /* 0x010f260000000200 */
[----:B-1----:R-:W-:Y:S08]  /*1bfa0*/  HMMA.16816.F32.BF16 R160, R60, R8, R160 ;  /* 0x000000083ca0723c */ /* 0x002ff000000418a0 */
[----:B--2---:R-:W-:Y:S08]  /*1bfb0*/  HMMA.16816.F32.BF16 R52, R144, R156, R52 ;  /* 0x0000009c9034723c */ /* 0x004ff00000041834 */
[----:B------:R-:W-:Y:S01]  /*1bfc0*/  HMMA.16816.F32.BF16 R56, R60, R10, R56 ;  /* 0x0000000a3c38723c */ /* 0x000fe20000041838 */
[----:B------:R-:W1:Y:S07]  /*1bfd0*/  LDSM.16.M88.4 R8, [R221+0x9800] ;  /* 0x00980000dd08783b */ /* 0x000e6e0000000200 */
[----:B------:R-:W-:Y:S01]  /*1bfe0*/  HMMA.16816.F32.BF16 R48, R144, R158, R48 ;  /* 0x0000009e9030723c */ /* 0x000fe20000041830 */
[----:B------:R-:W-:-:S02]  /*1bff0*/  FMUL.FTZ R64, R64, R192 ;  /* 0x000000c040407220 */ /* 0x000fc40000410000 */
[-C--:B------:R-:W-:Y:S02]  /*1c000*/  FMUL.FTZ R65, R65, R192.reuse ;  /* 0x000000c041417220 */ /* 0x080fe40000410000 */
[-C--:B------:R-:W-:Y:S02]  /*1c010*/  FMUL.FTZ R66, R66, R192.reuse ;  /* 0x000000c042427220 */ /* 0x080fe40000410000 */
[-C--:B------:R-:W-:Y:S01]  /*1c020*/  FMUL.FTZ R67, R67, R192.reuse ;  /* 0x000000c043437220 */ /* 0x080fe20000410000 */
[----:B---3--:R-:W-:Y:S01]  /*1c030*/  HMMA.16816.F32.BF16 R36, R152, R148, R36 ;  /* 0x000000949824723c */ /* 0x008fe20000041824 */
[----:B------:R-:W-:Y:S07]  /*1c040*/  MUFU.TANH R167, R64 ;  /* 0x0000004000a77308 */ /* 0x000fee0000002400 */
[C---:B----4-:R-:W-:Y:S01]  /*1c050*/  HMMA.16816.F32.BF16 R52, R60.reuse, R140, R52 ;  /* 0x0000008c3c34723c */ /* 0x050fe20000041834 */
[----:B------:R-:W-:Y:S07]  /*1c060*/  MUFU.TANH R148, R65 ;  /* 0x0000004100947308 */ /* 0x000fee0000002400 */
[----:B------:R-:W-:Y:S01]  /*1c070*/  HMMA.16816.F32.BF16 R48, R60, R142, R48 ;  /* 0x0000008e3c30723c */ /* 0x000fe20000041830 */
[----:B------:R-:W-:Y:S01]  /*1c080*/  MUFU.TANH R149, R66 ;  /* 0x0000004200957308 */ /* 0x000fe20000002400 */
[----:B------:R-:W2:Y:S07]  /*1c090*/  LDSM.16.M88.4 R140, [R210+0x5800] ;  /* 0x00580000d28c783b */ /* 0x000eae0000000200 */
[----:B------:R3:W-:Y:S01]  /*1c0a0*/  MUFU.TANH R156, R67 ;  /* 0x00000043009c7308 */ /* 0x0007e20000002400 */
[C---:B------:R-:W-:Y:S08]  /*1c0b0*/  HMMA.16816.F32.BF16 R28, R152.reuse, R4, R28 ;  /* 0x00000004981c723c */ /* 0x040ff0000004181c */
[----:B------:R-:W-:Y:S01]  /*1c0c0*/  HMMA.16816.F32.BF16 R24, R152, R6, R24 ;  /* 0x000000069818723c */ /* 0x000fe20000041818 */
[----:B------:R-:W4:Y:S04]  /*1c0d0*/  LDSM.16.M88.4 R4, [R221+0xa000] ;  /* 0x00a00000dd04783b */ /* 0x000f280000000200 */
[----:B---3--:R-:W3:Y:S03]  /*1c0e0*/  LDSM.16.M88.4 R64, [R139] ;  /* 0x000000008b40783b */ /* 0x008ee60000000200 */
[----:B-1----:R-:W-:Y:S08]  /*1c0f0*/  HMMA.16816.F32.BF16 R44, R144, R8, R44 ;  /* 0x00000008902c723c */ /* 0x002ff0000004182c */
[----:B------:R-:W-:Y:S08]  /*1c100*/  HMMA.16816.F32.BF16 R32, R152, R150, R32 ;  /* 0x000000969820723c */ /* 0x000ff00000041820 */
[----:B------:R-:W-:Y:S01]  /*1c110*/  HMMA.16816.F32.BF16 R40, R144, R10, R40 ;  /* 0x0000000a9028723c */ /* 0x000fe20000041828 */
[----:B------:R-:W1:Y:S01]  /*1c120*/  LDSM.16.M88.4 R8, [R221+0xa800] ;  /* 0x00a80000dd08783b */ /* 0x000e620000000200 */
[----:B------:R-:W-:-:S02]  /*1c130*/  FMUL.FTZ R52, R52, R192 ;  /* 0x000000c034347220 */ /* 0x000fc40000410000 */
[-C--:B------:R-:W-:Y:S02]  /*1c140*/  FMUL.FTZ R53, R53, R192.reuse ;  /* 0x000000c035357220 */ /* 0x080fe40000410000 */
[-C--:B------:R-:W-:Y:S02]  /*1c150*/  FMUL.FTZ R54, R54, R192.reuse ;  /* 0x000000c036367220 */ /* 0x080fe40000410000 */
[-C--:B------:R-:W-:Y:S01]  /*1c160*/  FMUL.FTZ R150, R163, R192.reuse ;  /* 0x000000c0a3967220 */ /* 0x080fe20000410000 */
[----:B--2---:R-:W-:Y:S01]  /*1c170*/  HMMA.16816.F32.BF16 R44, R60, R140, R44 ;  /* 0x0000008c3c2c723c */ /* 0x004fe2000004182c */
[----:B------:R-:W-:Y:S08]  /*1c180*/  MUFU.TANH R163, R52 ;  /* 0x0000003400a37308 */ /* 0x000ff00000002400 */
[----:B------:R-:W-:Y:S01]  /*1c190*/  MUFU.TANH R198, R53 ;  /* 0x0000003500c67308 */ /* 0x000fe20000002400 */
[----:B----4-:R-:W-:Y:S07]  /*1c1a0*/  HMMA.16816.F32.BF16 R36, R144, R4, R36 ;  /* 0x000000049024723c */ /* 0x010fee0000041824 */
[----:B------:R2:W-:Y:S01]  /*1c1b0*/  MUFU.TANH R199, R54 ;  /* 0x0000003600c77308 */ /* 0x0005e20000002400 */
[----:B---3--:R-:W-:Y:S07]  /*1c1c0*/  HMMA.16816.F32.BF16 R20, R152, R64, R20 ;  /* 0x000000409814723c */ /* 0x008fee0000041814 */
[-C--:B------:R-:W-:Y:S01]  /*1c1d0*/  FMUL.FTZ R64, R55, R192.reuse ;  /* 0x000000c037407220 */ /* 0x080fe20000410000 */
[----:B------:R-:W-:Y:S01]  /*1c1e0*/  HMMA.16816.F32.BF16 R32, R144, R6, R32 ;  /* 0x000000069020723c */ /* 0x000fe20000041820 */
[----:B------:R-:W-:Y:S04]  /*1c1f0*/  LDSM.16.M88.4 R4, [R221+0xb000] ;  /* 0x00b00000dd04783b */ /* 0x000fe80000000200 */
[----:B--2---:R-:W2:Y:S03]  /*1c200*/  LDSM.16.M88.4 R52, [R210+0x6000] ;  /* 0x00600000d234783b */ /* 0x004ea60000000200 */
[----:B------:R-:W-:Y:S01]  /*1c210*/  HMMA.16816.F32.BF16 R16, R152, R66, R16 ;  /* 0x000000429810723c */ /* 0x000fe20000041810 */
[----:B------:R-:W-:-:S02]  /*1c220*/  FMUL.FTZ R44, R44, R192 ;  /* 0x000000c02c2c7220 */ /* 0x000fc40000410000 */
[----:B------:R-:W-:-:S05]  /*1c230*/  FMUL.FTZ R45, R45, R192 ;  /* 0x000000c02d2d7220 */ /* 0x000fca0000410000 */
[----:B-1----:R-:W-:Y:S01]  /*1c240*/  HMMA.16816.F32.BF16 R28, R144, R8, R28 ;  /* 0x00000008901c723c */ /* 0x002fe2000004181c */
[----:B------:R-:W-:-:S07]  /*1c250*/  FMUL.FTZ R140, R50, R192 ;  /* 0x000000c0328c7220 */ /* 0x000fce0000410000 */
[----:B------:R-:W-:Y:S01]  /*1c260*/  HMMA.16816.F32.BF16 R24, R144, R10, R24 ;  /* 0x0000000a9018723c */ /* 0x000fe20000041818 */
[----:B------:R-:W1:Y:S01]  /*1c270*/  LDSM.16.M88.4 R8, [R138] ;  /* 0x000000008a08783b */ /* 0x000e620000000200 */
[-C--:B------:R-:W-:Y:S01]  /*1c280*/  FMUL.FTZ R50, R51, R192.reuse ;  /* 0x000000c033327220 */ /* 0x080fe20000410000 */
[----:B------:R-:W-:Y:S01]  /*1c290*/  MUFU.TANH R141, R45 ;  /* 0x0000002d008d7308 */ /* 0x000fe20000002400 */
[----:B------:R-:W-:-:S04]  /*1c2a0*/  FMUL.FTZ R200, R46, R192 ;  /* 0x000000c02ec87220 */ /* 0x000fc80000410000 */
[C---:B------:R-:W-:Y:S03]  /*1c2b0*/  HMMA.16816.F32.BF16 R40, R60.reuse, R142, R40 ;  /* 0x0000008e3c28723c */ /* 0x040fe60000041828 */
[----:B------:R3:W-:Y:S04]  /*1c2c0*/  MUFU.TANH R51, R44 ;  /* 0x0000002c00337308 */ /* 0x0007e80000002400 */
[----:B------:R-:W-:Y:S02]  /*1c2d0*/  FMUL.FTZ R143, R47, R192 ;  /* 0x000000c02f8f7220 */ /* 0x000fe40000410000 */
[----:B---3--:R-:W3:Y:S01]  /*1c2e0*/  LDSM.16.M88.4 R44, [R210+0x6800] ;  /* 0x00680000d22c783b */ /* 0x008ee20000000200 */
[----:B--2---:R-:W-:Y:S08]  /*1c2f0*/  HMMA.16816.F32.BF16 R36, R60, R52, R36 ;  /* 0x000000343c24723c */ /* 0x004ff00000041824 */
[C---:B------:R-:W-:Y:S08]  /*1c300*/  HMMA.16816.F32.BF16 R20, R144.reuse, R4, R20 ;  /* 0x000000049014723c */ /* 0x040ff00000041814 */
[----:B------:R-:W-:Y:S01]  /*1c310*/  HMMA.16816.F32.BF16 R16, R144, R6, R16 ;  /* 0x000000069010723c */ /* 0x000fe20000041810 */
[----:B------:R-:W2:Y:S01]  /*1c320*/  LDSM.16.M88.4 R4, [R221+0xb800] ;  /* 0x00b80000dd04783b */ /* 0x000ea20000000200 */
[----:B------:R-:W-:-:S06]  /*1c330*/  IMAD R169, R244, 0x80, R169 ;  /* 0x00000080f4a97824 */ /* 0x000fcc00078e02a9 */
[----:B------:R-:W-:Y:S01]  /*1c340*/  HMMA.16816.F32.BF16 R32, R60, R54, R32 ;  /* 0x000000363c20723c */ /* 0x000fe20000041820 */
[----:B------:R-:W-:Y:S01]  /*1c350*/  IADD3 R168, R169, 0x1, RZ ;  /* 0x00000001a9a87810 */ /* 0x000fe20007ffe0ff */
[----:B------:R-:W-:-:S06]  /*1c360*/  FMUL.FTZ R36, R36, R192 ;  /* 0x000000c024247220 */ /* 0x000fcc0000410000 */
[----:B-1----:R-:W-:Y:S01]  /*1c370*/  HMMA.16816.F32.BF16 R12, R152, R8, R12 ;  /* 0x00000008980c723c */ /* 0x002fe2000004180c */
[-C--:B------:R-:W-:Y:S01]  /*1c380*/  FMUL.FTZ R37, R37, R192.reuse ;  /* 0x000000c025257220 */ /* 0x080fe20000410000 */
[----:B------:R-:W1:Y:S01]  /*1c390*/  I2F R171, R168 ;  /* 0x000000a800ab7306 */ /* 0x000e620000201400 */
[-C--:B------:R-:W-:Y:S01]  /*1c3a0*/  FMUL.FTZ R157, R160, R192.reuse ;  /* 0x000000c0a09d7220 */ /* 0x080fe20000410000 */
[C---:B------:R-:W-:Y:S01]  /*1c3b0*/  IADD3 R170, R169.reuse, 0x8, RZ ;  /* 0x00000008a9aa7810 */ /* 0x040fe20007ffe0ff */
[-C--:B------:R-:W-:Y:S01]  /*1c3c0*/  FMUL.FTZ R249, R38, R192.reuse ;  /* 0x000000c026f97220 */ /* 0x080fe20000410000 */
[C---:B------:R-:W-:Y:S02]  /*1c3d0*/  IADD3 R172, R169.reuse, 0x9, RZ ;  /* 0x00000009a9ac7810 */ /* 0x040fe40007ffe0ff */
[----:B---3--:R-:W-:Y:S01]  /*1c3e0*/  HMMA.16816.F32.BF16 R28, R60, R44, R28 ;  /* 0x0000002c3c1c723c */ /* 0x008fe2000004181c */
[----:B------:R-:W-:Y:S01]  /*1c3f0*/  IADD3 R174, R169, 0x10, RZ ;  /* 0x00000010a9ae7810 */ /* 0x000fe20007ffe0ff */
[----:B------:R-:W3:Y:S01]  /*1c400*/  MUFU.TANH R166, R166 ;  /* 0x000000a600a67308 */ /* 0x000ee20000002400 */
[----:B------:R-:W-:-:S04]  /*1c410*/  FMUL.FTZ R158, R161, R192 ;  /* 0x000000c0a19e7220 */ /* 0x000fc80000410000 */
[----:B------:R-:W-:-:S03]  /*1c420*/  FMUL.FTZ R45, R39, R192 ;  /* 0x000000c0272d7220 */ /* 0x000fc60000410000 */
[----:B------:R-:W-:Y:S01]  /*1c430*/  MUFU.TANH R203, R36 ;  /* 0x0000002400cb7308 */ /* 0x000fe20000002400 */
[-C--:B------:R-:W-:Y:S01]  /*1c440*/  FMUL.FTZ R161, R58, R192.reuse ;  /* 0x000000c03aa17220 */ /* 0x080fe20000410000 */
[----:B------:R-:W-:Y:S01]  /*1c450*/  IADD3 R176, R169, 0x11, RZ ;  /* 0x00000011a9b07810 */ /* 0x000fe20007ffe0ff */
[----:B------:R-:W-:-:S05]  /*1c460*/  FMUL.FTZ R56, R56, R192 ;  /* 0x000000c038387220 */ /* 0x000fca0000410000 */
[----:B------:R4:W-:Y:S01]  /*1c470*/  MUFU.TANH R55, R37 ;  /* 0x0000002500377308 */ /* 0x0009e20000002400 */
[----:B------:R-:W-:Y:S01]  /*1c480*/  IADD3 R178, R169, 0x18, RZ ;  /* 0x00000018a9b27810 */ /* 0x000fe20007ffe0ff */
[----:B------:R-:W-:Y:S01]  /*1c490*/  HMMA.16816.F32.BF16 R24, R60, R46, R24 ;  /* 0x0000002e3c18723c */ /* 0x000fe20000041818 */
[----:B------:R-:W-:-:S05]  /*1c4a0*/  FMUL.FTZ R159, R162, R192 ;  /* 0x000000c0a29f7220 */ /* 0x000fca0000410000 */
[----:B------:R-:W-:Y:S01]  /*1c4b0*/  I2F R173, R170 ;  /* 0x000000aa00ad7306 */ /* 0x000fe20000201400 */
[----:B----4-:R-:W4:Y:S07]  /*1c4c0*/  LDSM.16.M88.4 R36, [R210+0x7000] ;  /* 0x00700000d224783b */ /* 0x010f2e0000000200 */
[----:B------:R-:W-:Y:S01]  /*1c4d0*/  I2F R175, R172 ;  /* 0x000000ac00af7306 */ /* 0x000fe20000201400 */
[----:B------:R-:W-:Y:S01]  /*1c4e0*/  IADD3 R188, R169, 0x19, RZ ;  /* 0x00000019a9bc7810 */ /* 0x000fe20007ffe0ff */
[----:B------:R-:W-:-:S06]  /*1c4f0*/  FMUL.FTZ R59, R59, R192 ;  /* 0x000000c03b3b7220 */ /* 0x000fcc0000410000 */
[----:B------:R-:W-:Y:S01]  /*1c500*/  I2F R185, R174 ;  /* 0x000000ae00b97306 */ /* 0x000fe20000201400 */
[----:B------:R-:W-:-:S07]  /*1c510*/  IADD3 R186, R169, 0x20, RZ ;  /* 0x00000020a9ba7810 */ /* 0x000fce0007ffe0ff */
[----:B------:R-:W5:Y:S01]  /*1c520*/  MUFU.TANH R157, R157 ;  /* 0x0000009d009d7308 */ /* 0x000f620000002400 */
[----:B------:R-:W-:Y:S01]  /*1c530*/  IADD3 R190, R169, 0x21, RZ ;  /* 0x00000021a9be7810 */ /* 0x000fe20007ffe0ff */
[-C--:B------:R-:W-:Y:S02]  /*1c540*/  FMUL.FTZ R160, R57, R192.reuse ;  /* 0x000000c039a07220 */ /* 0x080fe40000410000 */
[----:B------:R-:W-:-:S04]  /*1c550*/  FMUL.FTZ R48, R48, R192 ;  /* 0x000000c030307220 */ /* 0x000fc80000410000 */
[----:B------:R-:W-:Y:S01]  /*1c560*/  I2F R187, R176 ;  /* 0x000000b000bb7306 */ /* 0x000fe20000201400 */
[----:B------:R-:W-:Y:S01]  /*1c570*/  FMUL.FTZ R49, R49, R192 ;  /* 0x000000c031317220 */ /* 0x000fe20000410000 */
[----:B------:R-:W-:-:S06]  /*1c580*/  IADD3 R194, R169, 0x28, RZ ;  /* 0x00000028a9c27810 */ /* 0x000fcc0007ffe0ff */
[----:B------:R-:W1:Y:S01]  /*1c590*/  MUFU.TANH R158, R158 ;  /* 0x0000009e009e7308 */ /* 0x000e620000002400 */
[----:B------:R-:W-:Y:S01]  /*1c5a0*/  IADD3 R164, R169, 0x29, RZ ;  /* 0x00000029a9a47810 */ /* 0x000fe20007ffe0ff */
[-C--:B------:R-:W-:Y:S01]  /*1c5b0*/  FMUL.FTZ R34, R34, R192.reuse ;  /* 0x000000c022227220 */ /* 0x080fe20000410000 */
[----:B--2---:R-:W-:Y:S05]  /*1c5c0*/  HMMA.16816.F32.BF16 R12, R144, R4, R12 ;  /* 0x00000004900c723c */ /* 0x004fea000004180c */
[----:B------:R-:W-:Y:S01]  /*1c5d0*/  I2F R189, R178 ;  /* 0x000000b200bd7306 */ /* 0x000fe20000201400 */
[----:B------:R-:W-:-:S07]  /*1c5e0*/  FMUL.FTZ R35, R35, R192 ;  /* 0x000000c023237220 */ /* 0x000fce0000410000 */
[----:B------:R-:W2:Y:S01]  /*1c5f0*/  MUFU.TANH R151, R56 ;  /* 0x0000003800977308 */ /* 0x000ea20000002400 */
[----:B-1----:R-:W-:-:S07]  /*1c600*/  FFMA.FTZ R4, R0, R171, R196 ;  /* 0x000000ab00047223 */ /* 0x002fce00000100c4 */
[----:B------:R-:W1:Y:S01]  /*1c610*/  MUFU.TANH R161, R161 ;  /* 0x000000a100a17308 */ /* 0x000e620000002400 */
[----:B---3--:R-:W-:Y:S01]  /*1c620*/  FFMA.FTZ R9, R0, R171, R166 ;  /* 0x000000ab00097223 */ /* 0x008fe200000100a6 */
[C---:B------:R-:W-:Y:S02]  /*1c630*/  ISETP.GE.AND P4, PT, R168.reuse, R2, PT ;  /* 0x00000002a800720c */ /* 0x040fe40003f86270 */
[----:B------:R-:W-:-:S04]  /*1c640*/  ISETP.GE.AND P3, PT, R168, R3, PT ;  /* 0x00000003a800720c */ /* 0x000fc80003f66270 */
[----:B------:R-:W-:Y:S01]  /*1c650*/  I2F R191, R188 ;  /* 0x000000bc00bf7306 */ /* 0x000fe20000201400 */
[----:B------:R-:W-:Y:S01]  /*1c660*/  FMUL.FTZ R40, R40, R192 ;  /* 0x000000c028287220 */ /* 0x000fe20000410000 */
[----:B------:R-:W-:-:S06]  /*1c670*/  IADD3 R58, R169, 0x30, RZ ;  /* 0x00000030a93a7810 */ /* 0x000fcc0007ffe0ff */
[----:B------:R-:W3:Y:S01]  /*1c680*/  MUFU.TANH R159, R159 ;  /* 0x0000009f009f7308 */ /* 0x000ee20000002400 */
[----:B------:R-:W-:-:S07]  /*1c690*/  FMUL.FTZ R53, R42, R192 ;  /* 0x000000c02a357220 */ /* 0x000fce0000410000 */
[----:B------:R-:W-:Y:S01]  /*1c6a0*/  MUFU.TANH R162, R59 ;  /* 0x0000003b00a27308 */ /* 0x000fe20000002400 */
[----:B------:R-:W-:Y:S01]  /*1c6b0*/  IADD3 R42, R169, 0x31, RZ ;  /* 0x00000031a92a7810 */ /* 0x000fe20007ffe0ff */
[----:B-----5:R-:W-:-:S06]  /*1c6c0*/  FFMA.FTZ R67, R0, R185, R157 ;  /* 0x000000b900437223 */ /* 0x020fcc000001009d */
[----:B------:R-:W-:Y:S01]  /*1c6d0*/  I2F R193, R186 ;  /* 0x000000ba00c17306 */ /* 0x000fe20000201400 */
[----:B------:R-:W-:-:S07]  /*1c6e0*/  IADD3 R250, R169, 0x38, RZ ;  /* 0x00000038a9fa7810 */ /* 0x000fce0007ffe0ff */
[----:B------:R-:W5:Y:S01]  /*1c6f0*/  I2F R195, R190 ;  /* 0x000000be00c37306 */ /* 0x000f620000201400 */
[----:B------:R-:W-:Y:S02]  /*1c700*/  ISETP.GE.AND P5, PT, R170, R3, PT ;  /* 0x00000003aa00720c */ /* 0x000fe40003fa6270 */
[----:B------:R-:W-:Y:S02]  /*1c710*/  FSEL R4, R4, -INF , !P4 ;  /* 0xff80000004047808 */ /* 0x000fe40006000000 */
[----:B------:R-:W-:-:S03]  /*1c720*/  FSEL R9, R9, -INF , !P3 ;  /* 0xff80000009097808 */ /* 0x000fc60005800000 */
[----:B------:R-:W-:Y:S01]  /*1c730*/  I2F R165, R194 ;  /* 0x000000c200a57306 */ /* 0x000fe20000201400 */
[----:B------:R-:W-:Y:S02]  /*1c740*/  ISETP.GE.AND P4, PT, R172, R3, PT ;  /* 0x00000003ac00720c */ /* 0x000fe40003f86270 */
[----:B------:R-:W-:-:S05]  /*1c750*/  ISETP.GE.AND P3, PT, R174, R2, PT ;  /* 0x00000002ae00720c */ /* 0x000fca0003f66270 */
[----:B------:R-:W-:Y:S01]  /*1c760*/  I2F R197, R164 ;  /* 0x000000a400c57306 */ /* 0x000fe20000201400 */
[----:B------:R-:W-:-:S07]  /*1c770*/  FFMA.FTZ R8, R0, R173, R167 ;  /* 0x000000ad00087223 */ /* 0x000fce00000100a7 */
[----:B------:R-:W1:Y:S01]  /*1c780*/  MUFU.TANH R160, R160 ;  /* 0x000000a000a07308 */ /* 0x000e620000002400 */
[----:B------:R-:W-:-:S07]  /*1c790*/  FMUL.FTZ R31, R31, R192 ;  /* 0x000000c01f1f7220 */ /* 0x000fce0000410000 */
[----:B------:R-:W1:Y:S01]  /*1c7a0*/  MUFU.TANH R48, R48 ;  /* 0x0000003000307308 */ /* 0x000e620000002400 */
[----:B------:R-:W-:-:S07]  /*1c7b0*/  FFMA.FTZ R66, R0, R187, R158 ;  /* 0x000000bb00427223 */ /* 0x000fce000001009e */
[----:B------:R-:W1:Y:S01]  /*1c7c0*/  MUFU.TANH R49, R49 ;  /* 0x0000003100317308 */ /* 0x000e620000002400 */
[----:B------:R-:W-:-:S07]  /*1c7d0*/  ISETP.GE.AND P1, PT, R170, R2, PT ;  /* 0x00000002aa00720c */ /* 0x000fce0003f26270 */
[----:B------:R1:W-:Y:S01]  /*1c7e0*/  MUFU.TANH R46, R34 ;  /* 0x00000022002e7308 */ /* 0x0003e20000002400 */
[----:B------:R-:W-:Y:S01]  /*1c7f0*/  FMUL.FTZ R30, R30, R192 ;  /* 0x000000c01e1e7220 */ /* 0x000fe20000410000 */
[----:B------:R-:W-:-:S06]  /*1c800*/  FSEL R67, R67, -INF , !P3 ;  /* 0xff80000043437808 */ /* 0x000fcc0005800000 */
[----:B------:R-:W3:Y:S01]  /*1c810*/  MUFU.TANH R50, R50 ;  /* 0x0000003200327308 */ /* 0x000ee20000002400 */
[----:B--2---:R-:W-:-:S07]  /*1c820*/  FFMA.FTZ R151, R0, R189, R151 ;  /* 0x000000bd00977223 */ /* 0x004fce0000010097 */
[----:B------:R2:W-:Y:S01]  /*1c830*/  MUFU.TANH R47, R35 ;  /* 0x00000023002f7308 */ /* 0x0005e20000002400 */
[----:B-1----:R-:W-:Y:S01]  /*1c840*/  FFMA.FTZ R34, R0, R173, R149 ;  /* 0x000000ad00227223 */ /* 0x002fe20000010095 */
[----:B------:R-:W-:Y:S01]  /*1c850*/  ISETP.GE.AND P3, PT, R178, R3, PT ;  /* 0x00000003b200720c */ /* 0x000fe20003f66270 */
[----:B------:R-:W-:-:S03]  /*1c860*/  FFMA.FTZ R59, R0, R189, R161 ;  /* 0x000000bd003b7223 */ /* 0x000fc600000100a1 */
[----:B------:R-:W-:Y:S02]  /*1c870*/  FSEL R34, R34, -INF , !P5 ;  /* 0xff80000022227808 */ /* 0x000fe40006800000 */
[----:B------:R-:W1:Y:S01]  /*1c880*/  I2F R57, R58 ;  /* 0x0000003a00397306 */ /* 0x000e620000201400 */
[----:B------:R-:W-:Y:S01]  /*1c890*/  ISETP.GE.AND P5, PT, R176, R2, PT ;  /* 0x00000002b000720c */ /* 0x000fe20003fa6270 */
[----:B--2---:R-:W-:-:S06]  /*1c8a0*/  FFMA.FTZ R35, R0, R175, R156 ;  /* 0x000000af00237223 */ /* 0x004fcc000001009c */
[----:B------:R-:W-:Y:S01]  /*1c8b0*/  MUFU.TANH R64, R64 ;  /* 0x0000004000407308 */ /* 0x000fe20000002400 */
[----:B------:R-:W-:-:S07]  /*1c8c0*/  FSEL R35, R35, -INF , !P4 ;  /* 0xff80000023237808 */ /* 0x000fce0006000000 */
[----:B------:R-:W-:Y:S01]  /*1c8d0*/  MUFU.TANH R201, R40 ;  /* 0x0000002800c97308 */ /* 0x000fe20000002400 */
[----:B------:R-:W-:Y:S01]  /*1c8e0*/  ISETP.GE.AND P4, PT, R178, R2, PT ;  /* 0x00000002b200720c */ /* 0x000fe20003f86270 */
[----:B---3--:R-:W-:Y:S01]  /*1c8f0*/  FFMA.FTZ R56, R0, R185, R159 ;  /* 0x000000b900387223 */ /* 0x008fe2000001009f */
[----:B------:R-:W-:-:S05]  /*1c900*/  FSEL R8, R8, -INF , !P1 ;  /* 0xff80000008087808 */ /* 0x000fca0004800000 */
[----:B------:R-:W-:Y:S01]  /*1c910*/  MUFU.TANH R143, R143 ;  /* 0x0000008f008f7308 */ /* 0x000fe20000002400 */
[----:B------:R-:W-:Y:S01]  /*1c920*/  FSEL R66, R66, -INF , !P5 ;  /* 0xff80000042427808 */ /* 0x000fe20006800000 */
[----:B------:R-:W-:-:S06]  /*1c930*/  FMUL.FTZ R161, R24, R192 ;  /* 0x000000c018a17220 */ /* 0x000fcc0000410000 */
[----:B------:R-:W-:Y:S01]  /*1c940*/  I2F R40, R42 ;  /* 0x0000002a00287306 */ /* 0x000fe20000201400 */
[----:B------:R-:W-:Y:S01]  /*1c950*/  ISETP.GE.AND P1, PT, R174, R3, PT ;  /* 0x00000003ae00720c */ /* 0x000fe20003f26270 */
[----:B-----5:R-:W-:-:S06]  /*1c960*/  FFMA.FTZ R142, R0, R195, R198 ;  /* 0x000000c3008e7223 */ /* 0x020fcc00000100c6 */
[----:B------:R-:W2:Y:S01]  /*1c970*/  I2F R52, R250 ;  /* 0x000000fa00347306 */ /* 0x000ea20000201400 */
[----:B------:R-:W-:Y:S02]  /*1c980*/  ISETP.GE.AND P5, PT, R188, R3, PT ;  /* 0x00000003bc00720c */ /* 0x000fe40003fa6270 */
[----:B------:R-:W-:Y:S02]  /*1c990*/  FSEL R24, R151, -INF , !P4 ;  /* 0xff80000097187808 */ /* 0x000fe40006000000 */
[----:B------:R-:W-:-:S03]  /*1c9a0*/  FSEL R59, R59, -INF , !P3 ;  /* 0xff8000003b3b7808 */ /* 0x000fc60005800000 */
[----:B------:R3:W-:Y:S01]  /*1c9b0*/  MUFU.TANH R196, R31 ;  /* 0x0000001f00c47308 */ /* 0x0007e20000002400 */
[----:B------:R-:W-:Y:S01]  /*1c9c0*/  ISETP.GE.AND P4, PT, R186, R3, PT ;  /* 0x00000003ba00720c */ /* 0x000fe20003f86270 */
[----:B------:R-:W-:Y:S01]  /*1c9d0*/  FMUL.FTZ R32, R32, R192 ;  /* 0x000000c020207220 */ /* 0x000fe20000410000 */
[----:B------:R-:W-:-:S05]  /*1c9e0*/  ISETP.GE.AND P3, PT, R190, R2, PT ;  /* 0x00000002be00720c */ /* 0x000fca0003f66270 */
[----:B------:R5:W-:Y:S01]  /*1c9f0*/  MUFU.TANH R149, R30 ;  /* 0x0000001e00957308 */ /* 0x000be20000002400 */
[----:B------:R-:W-:Y:S01]  /*1ca00*/  FMUL.FTZ R29, R29, R192 ;  /* 0x000000c01d1d7220 */ /* 0x000fe20000410000 */
[----:B------:R-:W-:Y:S01]  /*1ca10*/  FSEL R56, R56, -INF , !P1 ;  /* 0xff80000038387808 */ /* 0x000fe20004800000 */
[CC--:B------:R-:W-:Y:S02]  /*1ca20*/  FFMA.FTZ R65, R0.reuse, R191.reuse, R160 ;  /* 0x000000bf00417223 */ /* 0x0c0fe400000100a0 */
[----:B---3--:R-:W-:Y:S01]  /*1ca30*/  FFMA.FTZ R31, R0, R191, R162 ;  /* 0x000000bf001f7223 */ /* 0x008fe200000100a2 */
[-C--:B------:R-:W-:Y:S01]  /*1ca40*/  ISETP.GE.AND P1, PT, R188, R2.reuse, PT ;  /* 0x00000002bc00720c */ /* 0x080fe20003f26270 */
[----:B------:R-:W-:Y:S01]  /*1ca50*/  FFMA.FTZ R48, R0, R165, R48 ;  /* 0x000000a500307223 */ /* 0x000fe20000010030 */
[----:B------:R-:W-:Y:S01]  /*1ca60*/  FSEL R142, R142, -INF , !P3 ;  /* 0xff8000008e8e7808 */ /* 0x000fe20005800000 */
[C---:B------:R-:W-:Y:S02]  /*1ca70*/  FFMA.FTZ R49, R0.reuse, R197, R49 ;  /* 0x000000c500317223 */ /* 0x040fe40000010031 */
[C---:B-----5:R-:W-:Y:S01]  /*1ca80*/  FFMA.FTZ R30, R0.reuse, R193, R199 ;  /* 0x000000c1001e7223 */ /* 0x060fe200000100c7 */
[----:B------:R-:W-:Y:S01]  /*1ca90*/  FSEL R31, R31, -INF , !P5 ;  /* 0xff8000001f1f7808 */ /* 0x000fe20006800000 */
[----:B------:R-:W-:Y:S01]  /*1caa0*/  FFMA.FTZ R197, R0, R197, R50 ;  /* 0x000000c500c57223 */ /* 0x000fe20000010032 */
[----:B------:R-:W-:-:S02]  /*1cab0*/  ISETP.GE.AND P5, PT, R194, R2, PT ;  /* 0x00000002c200720c */ /* 0x000fc40003fa6270 */
[----:B------:R-:W-:Y:S01]  /*1cac0*/  FSEL R30, R30, -INF , !P4 ;  /* 0xff8000001e1e7808 */ /* 0x000fe20006000000 */
[----:B------:R-:W-:Y:S01]  /*1cad0*/  MUFU.TANH R251, R32 ;  /* 0x0000002000fb7308 */ /* 0x000fe20000002400 */
[C---:B------:R-:W-:Y:S02]  /*1cae0*/  ISETP.GE.AND P4, PT, R164.reuse, R2, PT ;  /* 0x00000002a400720c */ /* 0x040fe40003f86270 */
[----:B------:R-:W-:Y:S01]  /*1caf0*/  ISETP.GE.AND P3, PT, R164, R3, PT ;  /* 0x00000003a400720c */ /* 0x000fe20003f66270 */
[C---:B-1----:R-:W-:Y:S01]  /*1cb00*/  FFMA.FTZ R159, R0.reuse, R57, R51 ;  /* 0x00000039009f7223 */ /* 0x042fe20000010033 */
[----:B------:R-:W-:Y:S01]  /*1cb10*/  FSEL R65, R65, -INF , !P1 ;  /* 0xff80000041417808 */ /* 0x000fe20004800000 */
[----:B--2---:R-:W-:Y:S01]  /*1cb20*/  FFMA.FTZ R162, R0, R52, R201 ;  /* 0x0000003400a27223 */ /* 0x004fe200000100c9 */
[----:B------:R-:W-:Y:S01]  /*1cb30*/  FSEL R157, R48, -INF , !P5 ;  /* 0xff800000309d7808 */ /* 0x000fe20006800000 */
[----:B------:R1:W-:Y:S01]  /*1cb40*/  MUFU.TANH R32, R29 ;  /* 0x0000001d00207308 */ /* 0x0003e20000002400 */
[----:B------:R-:W-:Y:S01]  /*1cb50*/  ISETP.GE.AND P1, PT, R190, R3, PT ;  /* 0x00000003be00720c */ /* 0x000fe20003f26270 */
[----:B------:R-:W-:Y:S01]  /*1cb60*/  FFMA.FTZ R48, R0, R40, R143 ;  /* 0x0000002800307223 */ /* 0x000fe2000001008f */
[----:B------:R-:W-:Y:S01]  /*1cb70*/  FSEL R156, R49, -INF , !P4 ;  /* 0xff800000319c7808 */ /* 0x000fe20006000000 */
[----:B----4-:R-:W-:Y:S01]  /*1cb80*/  HMMA.16816.F32.BF16 R20, R60, R36, R20 ;  /* 0x000000243c14723c */ /* 0x010fe20000041814 */
[----:B------:R-:W-:-:S02]  /*1cb90*/  FSEL R51, R197, -INF , !P3 ;  /* 0xff800000c5337808 */ /* 0x000fc40005800000 */
[----:B------:R-:W-:Y:S02]  /*1cba0*/  ISETP.GE.AND P4, PT, R42, R3, PT ;  /* 0x000000032a00720c */ /* 0x000fe40003f86270 */
[----:B------:R-:W-:Y:S02]  /*1cbb0*/  ISETP.GE.AND P3, PT, R250, R2, PT ;  /* 0x00000002fa00720c */ /* 0x000fe40003f66270 */
[----:B------:R-:W-:Y:S01]  /*1cbc0*/  IADD3 R36, R169, 0x40, RZ ;  /* 0x00000040a9247810 */ /* 0x000fe20007ffe0ff */
[----:B------:R-:W-:Y:S02]  /*1cbd0*/  FMUL.FTZ R37, R26, R192 ;  /* 0x000000c01a257220 */ /* 0x000fe40000410000 */
[----:B-1----:R-:W-:Y:S01]  /*1cbe0*/  FFMA.FTZ R29, R0, R195, R64 ;  /* 0x000000c3001d7223 */ /* 0x002fe20000010040 */
[----:B------:R-:W-:Y:S01]  /*1cbf0*/  ISETP.GE.AND P5, PT, R58, R3, PT ;  /* 0x000000033a00720c */ /* 0x000fe20003fa6270 */
[----:B------:R-:W-:Y:S01]  /*1cc00*/  HMMA.16816.F32.BF16 R180, R152, R10, R180 ;  /* 0x0000000a98b4723c */ /* 0x000fe200000418b4 */
[----:B------:R-:W-:-:S02]  /*1cc10*/  FSEL R48, R48, -INF , !P4 ;  /* 0xff80000030307808 */ /* 0x000fc40006000000 */
[----:B------:R-:W-:Y:S01]  /*1cc20*/  FSEL R29, R29, -INF , !P1 ;  /* 0xff8000001d1d7808 */ /* 0x000fe20004800000 */
[----:B------:R-:W-:Y:S01]  /*1cc30*/  I2F R168, R36 ;  /* 0x0000002400a87306 */ /* 0x000fe20000201400 */
[-C--:B------:R-:W-:Y:S02]  /*1cc40*/  ISETP.GE.AND P1, PT, R58, R2.reuse, PT ;  /* 0x000000023a00720c */ /* 0x080fe40003f26270 */
[----:B------:R-:W-:Y:S02]  /*1cc50*/  FSEL R162, R162, -INF , !P3 ;  /* 0xff800000a2a27808 */ /* 0x000fe40005800000 */
[CC--:B------:R-:W-:Y:S02]  /*1cc60*/  ISETP.GE.AND P4, PT, R36.reuse, R2.reuse, PT ;  /* 0x000000022400720c */ /* 0x0c0fe40003f86270 */
[----:B------:R-:W-:Y:S01]  /*1cc70*/  ISETP.GE.AND P3, PT, R36, R3, PT ;  /* 0x000000032400720c */ /* 0x000fe20003f66270 */
[----:B------:R1:W-:Y:S01]  /*1cc80*/  MUFU.TANH R58, R37 ;  /* 0x00000025003a7308 */ /* 0x0003e20000002400 */
[----:B------:R-:W-:Y:S01]  /*1cc90*/  ISETP.GE.AND P6, PT, R172, R2, PT ;  /* 0x00000002ac00720c */ /* 0x000fe20003fc6270 */
[----:B-1----:R-:W-:Y:S01]  /*1cca0*/  HMMA.16816.F32.BF16 R36, R60, R38, R16 ;  /* 0x000000263c24723c */ /* 0x002fe20000041810 */
[----:B------:R-:W1:Y:S05]  /*1ccb0*/  LDSM.16.M88.4 R16, [R210+0x7800] ;  /* 0x00780000d210783b */ /* 0x000e6a0000000200 */
[----:B------:R-:W2:Y:S01]  /*1ccc0*/  MUFU.TANH R150, R150 ;  /* 0x0000009600967308 */ /* 0x000ea20000002400 */
[----:B------:R-:W-:Y:S01]  /*1ccd0*/  IADD3 R172, R169, 0x41, RZ ;  /* 0x00000041a9ac7810 */ /* 0x000fe20007ffe0ff */
[----:B------:R-:W-:-:S06]  /*1cce0*/  FMUL.FTZ R41, R41, R192 ;  /* 0x000000c029297220 */ /* 0x000fcc0000410000 */
[----:B------:R-:W3:Y:S01]  /*1ccf0*/  MUFU.TANH R53, R53 ;  /* 0x0000003500357308 */ /* 0x000ee20000002400 */
[----:B------:R-:W-:Y:S01]  /*1cd00*/  IADD3 R202, R169, 0x39, RZ ;  /* 0x00000039a9ca7810 */ /* 0x000fe20007ffe0ff */
[-C--:B------:R-:W-:Y:S01]  /*1cd10*/  FMUL.FTZ R43, R43, R192.reuse ;  /* 0x000000c02b2b7220 */ /* 0x080fe20000410000 */
[----:B------:R-:W-:Y:S01]  /*1cd20*/  IADD3 R166, R169, 0x48, RZ ;  /* 0x00000048a9a67810 */ /* 0x000fe20007ffe0ff */
[----:B------:R-:W-:Y:S01]  /*1cd30*/  FFMA.FTZ R5, R0, R175, R148 ;  /* 0x000000af00057223 */ /* 0x000fe20000010094 */
[----:B------:R-:W-:Y:S01]  /*1cd40*/  HMMA.16816.F32.BF16 R180, R144, R6, R180 ;  /* 0x0000000690b4723c */ /* 0x000fe200000418b4 */
[-C--:B------:R-:W-:Y:S02]  /*1cd50*/  FMUL.FTZ R28, R28, R192.reuse ;  /* 0x000000c01c1c7220 */ /* 0x080fe40000410000 */
[----:B------:R-:W-:Y:S01]  /*1cd60*/  FMUL.FTZ R44, R33, R192 ;  /* 0x000000c0212c7220 */ /* 0x000fe20000410000 */
[----:B------:R-:W4:Y:S01]  /*1cd70*/  I2F R170, R172 ;  /* 0x000000ac00aa7306 */ /* 0x000f220000201400 */
[----:B------:R-:W-:Y:S01]  /*1cd80*/  FSEL R5, R5, -INF , !P6 ;  /* 0xff80000005057808 */ /* 0x000fe20007000000 */
[----:B--2---:R-:W-:Y:S01]  /*1cd90*/  FFMA.FTZ R185, R0, R187, R150 ;  /* 0x000000bb00b97223 */ /* 0x004fe20000010096 */
[----:B------:R-:W-:-:S02]  /*1cda0*/  ISETP.GE.AND P6, PT, R176, R3, PT ;  /* 0x00000003b000720c */ /* 0x000fc40003fc6270 */
[----:B------:R-:W-:Y:S02]  /*1cdb0*/  IADD3 R158, R169, 0x51, RZ ;  /* 0x00000051a99e7810 */ /* 0x000fe40007ffe0ff */
[----:B------:R-:W-:Y:S01]  /*1cdc0*/  FSEL R159, R159, -INF , !P1 ;  /* 0xff8000009f9f7808 */ /* 0x000fe20004800000 */
[----:B------:R2:W-:Y:S01]  /*1cdd0*/  I2F R54, R202 ;  /* 0x000000ca00367306 */ /* 0x0005e20000201400 */
[----:B---3--:R-:W-:Y:S02]  /*1cde0*/  FFMA.FTZ R49, R0, R52, R53 ;  /* 0x0000003400317223 */ /* 0x008fe40000010035 */
[----:B------:R-:W-:-:S05]  /*1cdf0*/  FMUL.FTZ R190, R25, R192 ;  /* 0x000000c019be7220 */ /* 0x000fca0000410000 */
[----:B------:R-:W-:Y:S01]  /*1ce00*/  MUFU.TANH R140, R140 ;  /* 0x0000008c008c7308 */ /* 0x000fe20000002400 */
[----:B------:R-:W-:Y:S02]  /*1ce10*/  ISETP.GE.AND P1, PT, R250, R3, PT ;  /* 0x00000003fa00720c */ /* 0x000fe40003f26270 */
[----:B------:R-:W-:-:S05]  /*1ce20*/  IADD3 R151, R169, 0x60, RZ ;  /* 0x00000060a9977810 */ /* 0x000fca0007ffe0ff */
[----:B------:R-:W-:Y:S01]  /*1ce30*/  MUFU.TANH R200, R200 ;  /* 0x000000c800c87308 */ /* 0x000fe20000002400 */
[C---:B--2---:R-:W-:Y:S01]  /*1ce40*/  IADD3 R202, R169.reuse, 0x50, RZ ;  /* 0x00000050a9ca7810 */ /* 0x044fe20007ffe0ff */
[----:B------:R-:W-:Y:S01]  /*1ce50*/  FMUL.FTZ R11, R36, R192 ;  /* 0x000000c0240b7220 */ /* 0x000fe20000410000 */
[----:B------:R-:W-:Y:S01]  /*1ce60*/  IADD3 R64, R169, 0x68, RZ ;  /* 0x00000068a9407810 */ /* 0x000fe20007ffe0ff */
[----:B------:R-:W-:-:S04]  /*1ce70*/  FFMA.FTZ R163, R0, R193, R163 ;  /* 0x000000c100a37223 */ /* 0x000fc800000100a3 */
[----:B------:R-:W-:Y:S01]  /*1ce80*/  MUFU.TANH R249, R249 ;  /* 0x000000f900f97308 */ /* 0x000fe20000002400 */
[----:B------:R-:W-:-:S07]  /*1ce90*/  IADD3 R252, R169, 0x49, RZ ;  /* 0x00000049a9fc7810 */ /* 0x000fce0007ffe0ff */
[----:B------:R-:W-:Y:S01]  /*1cea0*/  MUFU.TANH R45, R45 ;  /* 0x0000002d002d7308 */ /* 0x000fe20000002400 */
[----:B------:R-:W-:Y:S01]  /*1ceb0*/  IADD3 R167, R169, 0x39, RZ ;  /* 0x00000039a9a77810 */ /* 0x000fe20007ffe0ff */
[----:B------:R-:W-:Y:S02]  /*1cec0*/  FFMA.FTZ R141, R0, R40, R141 ;  /* 0x00000028008d7223 */ /* 0x000fe4000001008d */
[-C--:B------:R-:W-:Y:S01]  /*1ced0*/  FMUL.FTZ R164, R27, R192.reuse ;  /* 0x000000c01ba47220 */ /* 0x080fe20000410000 */
[----:B------:R-:W-:Y:S01]  /*1cee0*/  IADD3 R26, R169, 0x69, RZ ;  /* 0x00000069a91a7810 */ /* 0x000fe20007ffe0ff */
[----:B------:R-:W-:Y:S01]  /*1cef0*/  FMUL.FTZ R20, R20, R192 ;  /* 0x000000c014147220 */ /* 0x000fe20000410000 */
[----:B------:R-:W-:-:S04]  /*1cf00*/  DEPBAR.LE SB0, 0x0 ;  /* 0x000080000000791a */ /* 0x000fc80000000000 */
[----:B------:R-:W2:Y:S01]  /*1cf10*/  I2F R248, R166 ;  /* 0x000000a600f87306 */ /* 0x000ea20000201400 */
[----:B------:R-:W-:-:S07]  /*1cf20*/  FSEL R185, R185, -INF , !P6 ;  /* 0xff800000b9b97808 */ /* 0x000fce0007000000 */
[----:B------:R-:W3:Y:S01]  /*1cf30*/  MUFU.TANH R41, R41 ;  /* 0x0000002900297308 */ /* 0x000ee20000002400 */
[----:B------:R-:W-:-:S07]  /*1cf40*/  ISETP.GE.AND P6, PT, R186, R2, PT ;  /* 0x00000002ba00720c */ /* 0x000fce0003fc6270 */
[----:B------:R-:W5:Y:S01]  /*1cf50*/  MUFU.TANH R43, R43 ;  /* 0x0000002b002b7308 */ /* 0x000f620000002400 */
[----:B------:R-:W-:Y:S01]  /*1cf60*/  IADD3 R186, R169, 0x59, RZ ;  /* 0x00000059a9ba7810 */ /* 0x000fe20007ffe0ff */
[----:B----4-:R-:W-:-:S06]  /*1cf70*/  FFMA.FTZ R55, R0, R170, R55 ;  /* 0x000000aa00377223 */ /* 0x010fcc0000010037 */
[----:B------:R-:W-:Y:S01]  /*1cf80*/  MUFU.TANH R33, R28 ;  /* 0x0000001c00217308 */ /* 0x000fe20000002400 */
[----:B------:R-:W-:-:S07]  /*1cf90*/  FSEL R49, R49, -INF , !P1 ;  /* 0xff80000031317808 */ /* 0x000fce0004800000 */
[----:B------:R-:W4:Y:S01]  /*1cfa0*/  I2F R148, R202 ;  /* 0x000000ca00947306 */ /* 0x000f220000201400 */
[----:B------:R-:W-:Y:S01]  /*1cfb0*/  ISETP.GE.AND P1, PT, R172, R2, PT ;  /* 0x00000002ac00720c */ /* 0x000fe20003f26270 */
[----:B------:R-:W-:-:S06]  /*1cfc0*/  FMUL.FTZ R53, R22, R192 ;  /* 0x000000c016357220 */ /* 0x000fcc0000410000 */
[----:B------:R-:W4:Y:S01]  /*1cfd0*/  I2F R188, R158 ;  /* 0x0000009e00bc7306 */ /* 0x000f220000201400 */
[----:B------:R-:W-:Y:S01]  /*1cfe0*/  FSEL R173, R55, -INF , !P1 ;  /* 0xff80000037ad7808 */ /* 0x000fe20004800000 */
[----:B--2---:R-:W-:Y:S01]  /*1cff0*/  FFMA.FTZ R46, R0, R248, R46 ;  /* 0x000000f8002e7223 */ /* 0x004fe2000001002e */
[----:B------:R-:W-:Y:S01]  /*1d000*/  ISETP.GE.AND P1, PT, R166, R3, PT ;  /* 0x00000003a600720c */ /* 0x000fe20003f26270 */
[CC--:B---3--:R-:W-:Y:S01]  /*1d010*/  FFMA.FTZ R41, R0.reuse, R54.reuse, R41 ;  /* 0x0000003600297223 */ /* 0x0c8fe20000010029 */
[----:B-1----:R-:W-:Y:S03]  /*1d020*/  HMMA.16816.F32.BF16 R12, R60, R16, R12 ;  /* 0x000000103c0c723c */ /* 0x002fe6000004180c */
[----:B------:R-:W-:Y:S01]  /*1d030*/  I2F R187, R186 ;  /* 0x000000ba00bb7306 */ /* 0x000fe20000201400 */
[----:B-----5:R-:W-:Y:S01]  /*1d040*/  FFMA.FTZ R54, R0, R54, R43 ;  /* 0x0000003600367223 */ /* 0x020fe2000001002b */
[----:B------:R-:W-:-:S06]  /*1d050*/  FSEL R176, R46, -INF , !P1 ;  /* 0xff8000002eb07808 */ /* 0x000fcc0004800000 */
[----:B------:R-:W1:Y:S01]  /*1d060*/  MUFU.TANH R190, R190 ;  /* 0x000000be00be7308 */ /* 0x000e620000002400 */
[----:B----4-:R-:W-:Y:S01]  /*1d070*/  FFMA.FTZ R33, R0, R148, R33 ;  /* 0x0000009400217223 */ /* 0x010fe20000010021 */
[----:B------:R-:W-:Y:S01]  /*1d080*/  ISETP.GE.AND P1, PT, R202, R2, PT ;  /* 0x00000002ca00720c */ /* 0x000fe20003f26270 */
[----:B------:R-:W-:Y:S05]  /*1d090*/  HMMA.16816.F32.BF16 R16, R60, R18, R180 ;  /* 0x000000123c10723c */ /* 0x000fea00000418b4 */
[----:B------:R-:W-:Y:S01]  /*1d0a0*/  I2F R191, R151 ;  /* 0x0000009700bf7306 */ /* 0x000fe20000201400 */
[----:B------:R-:W-:Y:S01]  /*1d0b0*/  FSEL R178, R163, -INF , !P6 ;  /* 0xff800000a3b27808 */ /* 0x000fe20007000000 */
[----:B------:R-:W-:-:S06]  /*1d0c0*/  FFMA.FTZ R28, R0, R165, R140 ;  /* 0x000000a5001c7223 */ /* 0x000fcc000001008c */
[----:B------:R-:W2:Y:S01]  /*1d0d0*/  MUFU.TANH R43, R53 ;  /* 0x00000035002b7308 */ /* 0x000ea20000002400 */
[----:B------:R-:W-:Y:S01]  /*1d0e0*/  FSEL R163, R33, -INF , !P1 ;  /* 0xff80000021a37808 */ /* 0x000fe20004800000 */
[----:B------:R-:W-:Y:S01]  /*1d0f0*/  FFMA.FTZ R165, R0, R188, R196 ;  /* 0x000000bc00a57223 */ /* 0x000fe200000100c4 */
[----:B------:R-:W-:-:S05]  /*1d100*/  ISETP.GE.AND P1, PT, R158, R3, PT ;  /* 0x000000039e00720c */ /* 0x000fca0003f26270 */
[----:B------:R-:W-:Y:S01]  /*1d110*/  I2F R195, R64 ;  /* 0x0000004000c37306 */ /* 0x000fe20000201400 */
[----:B------:R-:W-:Y:S01]  /*1d120*/  ISETP.GE.AND P6, PT, R194, R3, PT ;  /* 0x00000003c200720c */ /* 0x000fe20003fc6270 */
[----:B------:R-:W-:-:S06]  /*1d130*/  FFMA.FTZ R50, R0, R57, R200 ;  /* 0x0000003900327223 */ /* 0x000fcc00000100c8 */
[----:B------:R-:W3:Y:S01]  /*1d140*/  MUFU.TANH R11, R11 ;  /* 0x0000000b000b7308 */ /* 0x000ee20000002400 */
[----:B------:R-:W-:Y:S01]  /*1d150*/  FSEL R165, R165, -INF , !P1 ;  /* 0xff800000a5a57808 */ /* 0x000fe20004800000 */
[----:B-1----:R-:W-:-:S06]  /*1d160*/  FFMA.FTZ R155, R0, R187, R190 ;  /* 0x000000bb009b7223 */ /* 0x002fcc00000100be */
[----:B------:R-:W-:Y:S01]  /*1d170*/  MUFU.TANH R44, R44 ;  /* 0x0000002c002c7308 */ /* 0x000fe20000002400 */
[----:B------:R-:W-:-:S07]  /*1d180*/  IADD3 R150, R169, 0x58, RZ ;  /* 0x00000058a9967810 */ /* 0x000fce0007ffe0ff */
[----:B------:R-:W1:Y:S01]  /*1d190*/  I2F R171, R252 ;  /* 0x000000fc00ab7306 */ /* 0x000e620000201400 */
[----:B------:R-:W-:Y:S01]  /*1d1a0*/  ISETP.GE.AND P1, PT, R186, R2, PT ;  /* 0x00000002ba00720c */ /* 0x000fe20003f26270 */
[----:B------:R-:W-:Y:S01]  /*1d1b0*/  FFMA.FTZ R175, R0, R168, R249 ;  /* 0x000000a800af7223 */ /* 0x000fe200000100f9 */
[----:B------:R-:W-:Y:S02]  /*1d1c0*/  FSEL R28, R28, -INF , !P6 ;  /* 0xff8000001c1c7808 */ /* 0x000fe40007000000 */
[-C--:B------:R-:W-:Y:S01]  /*1d1d0*/  ISETP.GE.AND P6, PT, R42, R2.reuse, PT ;  /* 0x000000022a00720c */ /* 0x080fe20003fc6270 */
[----:B--2---:R-:W-:Y:S01]  /*1d1e0*/  FFMA.FTZ R43, R0, R191, R43 ;  /* 0x000000bf002b7223 */ /* 0x004fe2000001002b */
[----:B------:R-:W-:Y:S01]  /*1d1f0*/  FSEL R50, R50, -INF , !P5 ;  /* 0xff80000032327808 */ /* 0x000fe20006800000 */
[----:B------:R-:W-:Y:S01]  /*1d200*/  I2F R189, R150 ;  /* 0x0000009600bd7306 */ /* 0x000fe20000201400 */
[----:B------:R-:W-:Y:S01]  /*1d210*/  ISETP.GE.AND P5, PT, R167, R2, PT ;  /* 0x00000002a700720c */ /* 0x000fe20003fa6270 */
[C---:B------:R-:W-:Y:S01]  /*1d220*/  FFMA.FTZ R45, R0.reuse, R170, R45 ;  /* 0x000000aa002d7223 */ /* 0x040fe2000001002d */
[----:B------:R-:W-:Y:S01]  /*1d230*/  FSEL R155, R155, -INF , !P1 ;  /* 0xff8000009b9b7808 */ /* 0x000fe20004800000 */
[----:B------:R-:W-:Y:S01]  /*1d240*/  FMUL.FTZ R7, R39, R192 ;  /* 0x000000c027077220 */ /* 0x000fe20000410000 */
[----:B------:R-:W-:Y:S01]  /*1d250*/  ISETP.GE.AND P1, PT, R151, R3, PT ;  /* 0x000000039700720c */ /* 0x000fe20003f26270 */
[----:B------:R-:W-:-:S02]  /*1d260*/  FFMA.FTZ R170, R0, R248, R251 ;  /* 0x000000f800aa7223 */ /* 0x000fc400000100fb */
[----:B------:R-:W2:Y:S01]  /*1d270*/  MUFU.TANH R161, R161 ;  /* 0x000000a100a17308 */ /* 0x000ea20000002400 */
[----:B------:R-:W-:Y:S01]  /*1d280*/  FSEL R160, R141, -INF , !P6 ;  /* 0xff8000008da07808 */ /* 0x000fe20007000000 */
[----:B------:R-:W-:Y:S01]  /*1d290*/  FMUL.FTZ R6, R38, R192 ;  /* 0x000000c026067220 */ /* 0x000fe20000410000 */
[----:B------:R-:W-:Y:S02]  /*1d2a0*/  FSEL R175, R175, -INF , !P3 ;  /* 0xff800000afaf7808 */ /* 0x000fe40005800000 */
[-C--:B------:R-:W-:Y:S02]  /*1d2b0*/  ISETP.GE.AND P6, PT, R167, R3.reuse, PT ;  /* 0x00000003a700720c */ /* 0x080fe40003fc6270 */
[----:B------:R-:W-:Y:S01]  /*1d2c0*/  ISETP.GE.AND P3, PT, R166, R2, PT ;  /* 0x00000002a600720c */ /* 0x000fe20003f66270 */
[----:B------:R-:W4:Y:S01]  /*1d2d0*/  MUFU.TANH R164, R164 ;  /* 0x000000a400a47308 */ /* 0x000f220000002400 */
[----:B------:R-:W-:Y:S01]  /*1d2e0*/  FSEL R167, R41, -INF , !P5 ;  /* 0xff80000029a77808 */ /* 0x000fe20006800000 */
[----:B------:R-:W-:Y:S01]  /*1d2f0*/  FMUL.FTZ R10, R23, R192 ;  /* 0x000000c0170a7220 */ /* 0x000fe20000410000 */
[----:B------:R-:W-:Y:S01]  /*1d300*/  ISETP.GE.AND P5, PT, R172, R3, PT ;  /* 0x00000003ac00720c */ /* 0x000fe20003fa6270 */
[C---:B---3--:R-:W-:Y:S01]  /*1d310*/  FFMA.FTZ R11, R0.reuse, R195, R11 ;  /* 0x000000c3000b7223 */ /* 0x048fe2000001000b */
[----:B------:R-:W-:Y:S01]  /*1d320*/  FSEL R152, R43, -INF , !P1 ;  /* 0xff8000002b987808 */ /* 0x000fe20004800000 */
[-C--:B-1----:R-:W-:Y:S01]  /*1d330*/  FFMA.FTZ R44, R0, R171.reuse, R44 ;  /* 0x000000ab002c7223 */ /* 0x082fe2000001002c */
[----:B------:R-:W-:Y:S01]  /*1d340*/  ISETP.GE.AND P1, PT, R64, R2, PT ;  /* 0x000000024000720c */ /* 0x000fe20003f26270 */
[----:B------:R1:W3:Y:S01]  /*1d350*/  MUFU.TANH R40, R20 ;  /* 0x0000001400287308 */ /* 0x0002e20000002400 */
[----:B------:R-:W-:Y:S01]  /*1d360*/  FMUL.FTZ R13, R13, R192 ;  /* 0x000000c00d0d7220 */ /* 0x000fe20000410000 */
[C---:B------:R-:W-:Y:S01]  /*1d370*/  IADD3 R25, R169.reuse, 0x61, RZ ;  /* 0x00000061a9197810 */ /* 0x040fe20007ffe0ff */
[----:B------:R-:W-:Y:S01]  /*1d380*/  FFMA.FTZ R172, R0, R168, R203 ;  /* 0x000000a800ac7223 */ /* 0x000fe200000100cb */
[----:B------:R-:W-:Y:S01]  /*1d390*/  FSEL R170, R170, -INF , !P3 ;  /* 0xff800000aaaa7808 */ /* 0x000fe20005800000 */
[----:B------:R-:W-:Y:S01]  /*1d3a0*/  FFMA.FTZ R171, R0, R171, R47 ;  /* 0x000000ab00ab7223 */ /* 0x000fe2000001002f */
[----:B------:R-:W-:-:S02]  /*1d3b0*/  IADD3 R140, R169, 0x71, RZ ;  /* 0x00000071a98c7810 */ /* 0x000fc40007ffe0ff */
[----:B------:R-:W-:Y:S01]  /*1d3c0*/  I2F R199, R26 ;  /* 0x0000001a00c77306 */ /* 0x000fe20000201400 */
[C---:B------:R-:W-:Y:S01]  /*1d3d0*/  ISETP.GE.AND P3, PT, R252.reuse, R3, PT ;  /* 0x00000003fc00720c */ /* 0x040fe20003f66270 */
[-C--:B------:R-:W-:Y:S01]  /*1d3e0*/  FMUL.FTZ R141, R21, R192.reuse ;  /* 0x000000c0158d7220 */ /* 0x080fe20000410000 */
[----:B------:R-:W-:Y:S01]  /*1d3f0*/  FSEL R174, R45, -INF , !P5 ;  /* 0xff8000002dae7808 */ /* 0x000fe20006800000 */
[----:B------:R-:W-:Y:S01]  /*1d400*/  FMUL.FTZ R23, R37, R192 ;  /* 0x000000c025177220 */ /* 0x000fe20000410000 */
[----:B------:R-:W-:-:S03]  /*1d410*/  ISETP.GE.AND P5, PT, R252, R2, PT ;  /* 0x00000002fc00720c */ /* 0x000fc60003fa6270 */
[----:B------:R-:W5:Y:S01]  /*1d420*/  MUFU.TANH R7, R7 ;  /* 0x0000000700077308 */ /* 0x000f620000002400 */
[----:B------:R-:W-:Y:S01]  /*1d430*/  FSEL R147, R11, -INF , !P1 ;  /* 0xff8000000b937808 */ /* 0x000fe20004800000 */
[----:B------:R-:W-:Y:S01]  /*1d440*/  FMUL.FTZ R11, R18, R192 ;  /* 0x000000c0120b7220 */ /* 0x000fe20000410000 */
[----:B------:R-:W-:Y:S01]  /*1d450*/  FSEL R168, R54, -INF , !P6 ;  /* 0xff80000036a87808 */ /* 0x000fe20007000000 */
[----:B------:R-:W-:Y:S01]  /*1d460*/  FFMA.FTZ R32, R0, R188, R32 ;  /* 0x000000bc00207223 */ /* 0x000fe20000010020 */
[----:B------:R-:W-:-:S03]  /*1d470*/  FSEL R172, R172, -INF , !P4 ;  /* 0xff800000acac7808 */ /* 0x000fc60006000000 */
[----:B------:R-:W2:Y:S01]  /*1d480*/  MUFU.TANH R6, R6 ;  /* 0x0000000600067308 */ /* 0x000ea20000002400 */
[----:B------:R-:W-:Y:S01]  /*1d490*/  FSEL R171, R171, -INF , !P3 ;  /* 0xff800000abab7808 */ /* 0x000fe20005800000 */
[----:B------:R-:W-:Y:S01]  /*1d4a0*/  FFMA.FTZ R149, R0, R148, R149 ;  /* 0x0000009400957223 */ /* 0x000fe20000010095 */
[C---:B------:R-:W-:Y:S02]  /*1d4b0*/  IADD3 R42, R169.reuse, 0x70, RZ ;  /* 0x00000070a92a7810 */ /* 0x040fe40007ffe0ff */
[----:B-1----:R-:W-:-:S03]  /*1d4c0*/  IADD3 R20, R169, 0x78, RZ ;  /* 0x00000078a9147810 */ /* 0x002fc60007ffe0ff */
[----:B------:R-:W-:Y:S01]  /*1d4d0*/  I2F R193, R25 ;  /* 0x0000001900c17306 */ /* 0x000fe20000201400 */
[C---:B------:R-:W-:Y:S02]  /*1d4e0*/  IADD3 R22, R169.reuse, 0x79, RZ ;  /* 0x00000079a9167810 */ /* 0x040fe40007ffe0ff */
[C---:B------:R-:W-:Y:S02]  /*1d4f0*/  ISETP.GE.AND P6, PT, R169.reuse, R2, PT ;  /* 0x00000002a900720c */ /* 0x040fe40003fc6270 */
[----:B------:R-:W-:-:S03]  /*1d500*/  ISETP.GE.AND P4, PT, R169, R3, PT ;  /* 0x00000003a900720c */ /* 0x000fc60003f86270 */
[----:B------:R-:W1:Y:S01]  /*1d510*/  MUFU.TANH R10, R10 ;  /* 0x0000000a000a7308 */ /* 0x000e620000002400 */
[----:B------:R-:W-:Y:S01]  /*1d520*/  ISETP.GE.AND P3, PT, R158, R2, PT ;  /* 0x000000029e00720c */ /* 0x000fe20003f66270 */
[----:B------:R-:W-:Y:S02]  /*1d530*/  FMUL.FTZ R14, R14, R192 ;  /* 0x000000c00e0e7220 */ /* 0x000fe40000410000 */
[----:B--2---:R-:W-:-:S04]  /*1d540*/  FFMA.FTZ R158, R0, R189, R161 ;  /* 0x000000bd009e7223 */ /* 0x004fc800000100a1 */
[----:B------:R-:W-:Y:S01]  /*1d550*/  I2F R27, R140 ;  /* 0x0000008c001b7306 */ /* 0x000fe20000201400 */
[----:B------:R-:W-:Y:S01]  /*1d560*/  FSEL R161, R32, -INF , !P3 ;  /* 0xff80000020a17808 */ /* 0x000fe20005800000 */
[----:B------:R-:W-:-:S06]  /*1d570*/  FMUL.FTZ R12, R12, R192 ;  /* 0x000000c00c0c7220 */ /* 0x000fcc0000410000 */
[----:B------:R-:W2:Y:S01]  /*1d580*/  MUFU.TANH R13, R13 ;  /* 0x0000000d000d7308 */ /* 0x000ea20000002400 */
[----:B------:R-:W-:Y:S01]  /*1d590*/  FFMA.FTZ R58, R0, R189, R58 ;  /* 0x000000bd003a7223 */ /* 0x000fe2000001003a */
[----:B------:R-:W-:-:S06]  /*1d5a0*/  ISETP.GE.AND P3, PT, R150, R3, PT ;  /* 0x000000039600720c */ /* 0x000fcc0003f66270 */
[----:B------:R1:W-:Y:S08]  /*1d5b0*/  I2F R177, R169 ;  /* 0x000000a900b17306 */ /* 0x0003f00000201400 */
[----:B------:R-:W2:Y:S01]  /*1d5c0*/  MUFU.TANH R52, R141 ;  /* 0x0000008d00347308 */ /* 0x000ea20000002400 */
[----:B----4-:R-:W-:Y:S01]  /*1d5d0*/  FFMA.FTZ R154, R0, R187, R164 ;  /* 0x000000bb009a7223 */ /* 0x010fe200000100a4 */
[----:B-1----:R-:W-:-:S06]  /*1d5e0*/  FSEL R169, R44, -INF , !P5 ;  /* 0xff8000002ca97808 */ /* 0x002fcc0006800000 */
[----:B------:R-:W1:Y:S01]  /*1d5f0*/  MUFU.TANH R23, R23 ;  /* 0x0000001700177308 */ /* 0x000e620000002400 */
[----:B------:R-:W-:Y:S01]  /*1d600*/  ISETP.GE.AND P5, PT, R202, R3, PT ;  /* 0x00000003ca00720c */ /* 0x000fe20003fa6270 */
[----:B---3--:R-:W-:-:S03]  /*1d610*/  FFMA.FTZ R40, R0, R191, R40 ;  /* 0x000000bf00287223 */ /* 0x008fc60000010028 */
[----:B------:R-:W-:-:S03]  /*1d620*/  FSEL R166, R149, -INF , !P5 ;  /* 0xff80000095a67808 */ /* 0x000fc60006800000 */
[----:B------:R-:W-:Y:S01]  /*1d630*/  I2F R21, R20 ;  /* 0x0000001400157306 */ /* 0x000fe20000201400 */
[----:B------:R-:W-:Y:S01]  /*1d640*/  ISETP.GE.AND P5, PT, R150, R2, PT ;  /* 0x000000029600720c */ /* 0x000fe20003fa6270 */
[----:B------:R-:W-:Y:S01]  /*1d650*/  FMUL.FTZ R16, R16, R192 ;  /* 0x000000c010107220 */ /* 0x000fe20000410000 */
[----:B------:R-:W-:-:S05]  /*1d660*/  FSEL R164, R58, -INF , !P3 ;  /* 0xff8000003aa47808 */ /* 0x000fca0005800000 */
[----:B------:R-:W3:Y:S01]  /*1d670*/  MUFU.TANH R11, R11 ;  /* 0x0000000b000b7308 */ /* 0x000ee20000002400 */
[----:B------:R-:W-:Y:S01]  /*1d680*/  ISETP.GE.AND P3, PT, R151, R2, PT ;  /* 0x000000029700720c */ /* 0x000fe20003f66270 */
[----:B-----5:R-:W-:Y:S01]  /*1d690*/  FFMA.FTZ R143, R0, R199, R7 ;  /* 0x000000c7008f7223 */ /* 0x020fe20000010007 */
[----:B------:R-:W-:Y:S01]  /*1d6a0*/  FSEL R158, R158, -INF , !P5 ;  /* 0xff8000009e9e7808 */ /* 0x000fe20006800000 */
[----:B------:R-:W-:Y:S01]  /*1d6b0*/  FMUL.FTZ R15, R15, R192 ;  /* 0x000000c00f0f7220 */ /* 0x000fe20000410000 */
[----:B------:R-:W-:-:S03]  /*1d6c0*/  ISETP.GE.AND P1, PT, R26, R3, PT ;  /* 0x000000031a00720c */ /* 0x000fc60003f26270 */
[----:B------:R-:W-:Y:S01]  /*1d6d0*/  I2F R57, R42 ;  /* 0x0000002a00397306 */ /* 0x000fe20000201400 */
[----:B------:R-:W-:Y:S01]  /*1d6e0*/  ISETP.GE.AND P5, PT, R186, R3, PT ;  /* 0x00000003ba00720c */ /* 0x000fe20003fa6270 */
[----:B------:R-:W-:-:S06]  /*1d6f0*/  FFMA.FTZ R150, R0, R195, R6 ;  /* 0x000000c300967223 */ /* 0x000fcc0000010006 */
[----:B------:R-:W4:Y:S01]  /*1d700*/  MUFU.TANH R14, R14 ;  /* 0x0000000e000e7308 */ /* 0x000f220000002400 */
[----:B------:R-:W-:Y:S01]  /*1d710*/  FSEL R149, R40, -INF , !P3 ;  /* 0xff80000028957808 */ /* 0x000fe20005800000 */
[----:B------:R-:W-:Y:S01]  /*1d720*/  FFMA.FTZ R151, R0, R193, R10 ;  /* 0x000000c100977223 */ /* 0x000fe2000001000a */
[----:B------:R-:W-:Y:S01]  /*1d730*/  ISETP.GE.AND P3, PT, R25, R3, PT ;  /* 0x000000031900720c */ /* 0x000fe20003f66270 */
[----:B------:R-:W-:-:S04]  /*1d740*/  FMUL.FTZ R7, R17, R192 ;  /* 0x000000c011077220 */ /* 0x000fc80000410000 */
[----:B------:R-:W5:Y:S01]  /*1d750*/  MUFU.TANH R12, R12 ;  /* 0x0000000c000c7308 */ /* 0x000f620000002400 */
[----:B------:R-:W-:Y:S01]  /*1d760*/  FMUL.FTZ R19, R19, R192 ;  /* 0x000000c013137220 */ /* 0x000fe20000410000 */
[----:B------:R-:W-:Y:S01]  /*1d770*/  FSEL R143, R143, -INF , !P1 ;  /* 0xff8000008f8f7808 */ /* 0x000fe20004800000 */
[----:B--2---:R-:W-:Y:S01]  /*1d780*/  FFMA.FTZ R13, R0, R27, R13 ;  /* 0x0000001b000d7223 */ /* 0x004fe2000001000d */
[----:B------:R-:W-:Y:S01]  /*1d790*/  FSEL R154, R154, -INF , !P5 ;  /* 0xff8000009a9a7808 */ /* 0x000fe20006800000 */
[----:B------:R-:W-:-:S03]  /*1d7a0*/  FFMA.FTZ R52, R0, R193, R52 ;  /* 0x000000c100347223 */ /* 0x000fc60000010034 */
[----:B------:R-:W2:Y:S01]  /*1d7b0*/  MUFU.TANH R6, R16 ;  /* 0x0000001000067308 */ /* 0x000ea20000002400 */
[-C--:B------:R-:W-:Y:S02]  /*1d7c0*/  ISETP.GE.AND P1, PT, R140, R2.reuse, PT ;  /* 0x000000028c00720c */ /* 0x080fe40003f26270 */
[----:B------:R-:W-:Y:S01]  /*1d7d0*/  ISETP.GE.AND P5, PT, R25, R2, PT ;  /* 0x000000021900720c */ /* 0x000fe20003fa6270 */
[----:B-1----:R-:W-:-:S04]  /*1d7e0*/  FFMA.FTZ R23, R0, R199, R23 ;  /* 0x000000c700177223 */ /* 0x002fc80000010017 */
[----:B------:R-:W1:Y:S01]  /*1d7f0*/  MUFU.TANH R10, R15 ;  /* 0x0000000f000a7308 */ /* 0x000e620000002400 */
[----:B------:R-:W-:Y:S01]  /*1d800*/  FSEL R151, R151, -INF , !P3 ;  /* 0xff80000097977808 */ /* 0x000fe20005800000 */
[----:B---3--:R-:W-:Y:S01]  /*1d810*/  FFMA.FTZ R11, R0, R21, R11 ;  /* 0x00000015000b7223 */ /* 0x008fe2000001000b */
[----:B------:R-:W-:Y:S02]  /*1d820*/  ISETP.GE.AND P3, PT, R26, R2, PT ;  /* 0x000000021a00720c */ /* 0x000fe40003f66270 */
[----:B------:R-:W-:Y:S02]  /*1d830*/  FSEL R54, R13, -INF , !P1 ;  /* 0xff8000000d367808 */ /* 0x000fe40004800000 */
[----:B------:R-:W-:Y:S01]  /*1d840*/  FSEL R148, R52, -INF , !P5 ;  /* 0xff80000034947808 */ /* 0x000fe20006800000 */
[----:B------:R-:W-:Y:S01]  /*1d850*/  I2F R41, R22 ;  /* 0x0000001600297306 */ /* 0x000fe20000201400 */
[-C--:B------:R-:W-:Y:S02]  /*1d860*/  ISETP.GE.AND P1, PT, R20, R3.reuse, PT ;  /* 0x000000031400720c */ /* 0x080fe40003f26270 */
[----:B------:R-:W-:Y:S01]  /*1d870*/  ISETP.GE.AND P5, PT, R64, R3, PT ;  /* 0x000000034000720c */ /* 0x000fe20003fa6270 */
[----:B----4-:R-:W-:-:S04]  /*1d880*/  FFMA.FTZ R14, R0, R57, R14 ;  /* 0x00000039000e7223 */ /* 0x010fc8000001000e */
[----:B------:R-:W3:Y:S01]  /*1d890*/  MUFU.TANH R7, R7 ;  /* 0x0000000700077308 */ /* 0x000ee20000002400 */
[----:B------:R-:W-:Y:S01]  /*1d8a0*/  FSEL R145, R23, -INF , !P3 ;  /* 0xff80000017917808 */ /* 0x000fe20005800000 */
[----:B-----5:R-:W-:Y:S01]  /*1d8b0*/  FFMA.FTZ R12, R0, R57, R12 ;  /* 0x00000039000c7223 */ /* 0x020fe2000001000c */
[----:B------:R-:W-:-:S05]  /*1d8c0*/  ISETP.GE.AND P3, PT, R42, R3, PT ;  /* 0x000000032a00720c */ /* 0x000fca0003f66270 */
[----:B------:R-:W4:Y:S01]  /*1d8d0*/  MUFU.TANH R19, R19 ;  /* 0x0000001300137308 */ /* 0x000f220000002400 */
[----:B------:R-:W-:Y:S02]  /*1d8e0*/  FSEL R60, R11, -INF , !P1 ;  /* 0xff8000000b3c7808 */ /* 0x000fe40004800000 */
[----:B------:R-:W-:Y:S02]  /*1d8f0*/  FSEL R150, R150, -INF , !P5 ;  /* 0xff80000096967808 */ /* 0x000fe40006800000 */
[----:B------:R-:W-:Y:S02]  /*1d900*/  ISETP.GT.AND P1, PT, R244, R233, PT ;  /* 0x000000e9f400720c */ /* 0x000fe40003f24270 */
[-C--:B------:R-:W-:Y:S01]  /*1d910*/  ISETP.GE.AND P5, PT, R42, R2.reuse, PT ;  /* 0x000000022a00720c */ /* 0x080fe20003fa6270 */
[----:B--2---:R-:W-:Y:S01]  /*1d920*/  FFMA.FTZ R6, R0, R21, R6 ;  /* 0x0000001500067223 */ /* 0x004fe20000010006 */
[----:B------:R-:W-:Y:S01]  /*1d930*/  FSEL R64, R14, -INF , !P3 ;  /* 0xff8000000e407808 */ /* 0x000fe20005800000 */
[----:B-1----:R-:W-:Y:S01]  /*1d940*/  FFMA.FTZ R10, R0, R27, R10 ;  /* 0x0000001b000a7223 */ /* 0x002fe2000001000a */
[----:B------:R-:W-:Y:S01]  /*1d950*/  BAR.SYNC.DEFER_BLOCKING 0x0 ;  /* 0x0000000000007b1d */ /* 0x000fe20000010000 */
[----:B------:R-:W-:-:S02]  /*1d960*/  ISETP.GE.AND P3, PT, R20, R2, PT ;  /* 0x000000021400720c */ /* 0x000fc40003f66270 */
[----:B------:R-:W-:Y:S02]  /*1d970*/  FSEL R58, R12, -INF , !P5 ;  /* 0xff8000000c3a7808 */ /* 0x000fe40006800000 */
[----:B------:R-:W-:Y:S02]  /*1d980*/  ISETP.GE.AND P5, PT, R140, R3, PT ;  /* 0x000000038c00720c */ /* 0x000fe40003fa6270 */
[----:B------:R-:W-:Y:S01]  /*1d990*/  FSEL R53, R6, -INF , !P3 ;  /* 0xff80000006357808 */ /* 0x000fe20005800000 */
[----:B------:R-:W-:Y:S01]  /*1d9a0*/  FFMA.FTZ R6, R0, R177, R179 ;  /* 0x000000b100067223 */ /* 0x000fe200000100b3 */
[----:B------:R-:W-:Y:S01]  /*1d9b0*/  ISETP.GE.AND P3, PT, R22, R3, PT ;  /* 0x000000031600720c */ /* 0x000fe20003f66270 */
[----:B------:R-:W-:Y:S01]  /*1d9c0*/  FFMA.FTZ R3, R0, R177, R184 ;  /* 0x000000b100037223 */ /* 0x000fe200000100b8 */
[----:B------:R-:W-:Y:S01]  /*1d9d0*/  FSEL R62, R10, -INF , !P5 ;  /* 0xff8000000a3e7808 */ /* 0x000fe20006800000 */
[-C--:B---3--:R-:W-:Y:S01]  /*1d9e0*/  FFMA.FTZ R7, R0, R41.reuse, R7 ;  /* 0x0000002900077223 */ /* 0x088fe20000010007 */
[----:B------:R-:W-:Y:S01]  /*1d9f0*/  ISETP.GE.AND P5, PT, R22, R2, PT ;  /* 0x000000021600720c */ /* 0x000fe20003fa6270 */
[----:B----4-:R-:W-:Y:S01]  /*1da00*/  FFMA.FTZ R19, R0, R41, R19 ;  /* 0x0000002900137223 */ /* 0x010fe20000010013 */
        /* <DEDUP_REMOVED lines=70> */
.L_x_4695:
[----:B------:R-:W2:Y:S02]  /*1de70*/  LD.E R10, [R136.64+0x38] ;  /* 0x00003804880a7980 */ /* 0x000ea4000c101900 */
[----:B--2---:R-:W-:-:S04]  /*1de80*/  LEA R10, -R10, RZ, 0x7 ;  /* 0x000000ff0a0a7211 */ /* 0x004fc800078e39ff */
[----:B------:R-:W-:Y:S02]  /*1de90*/  SHF.R.S32.HI R13, RZ, 0x1f, R10 ;  /* 0x0000001fff0d7819 */ /* 0x000fe4000001140a */
.L_x_4696:
[----:B------:R-:W-:Y:S05]  /*1dea0*/  BSYNC B0 ;  /* 0x0000000000007941 */ /* 0x000fea0003800000 */
.L_x_4694:
        /* <DEDUP_REMOVED lines=131> */
.L_x_4693:
[----:B------:R-:W-:Y:S05]  /*1e6e0*/  BSYNC B1 ;  /* 0x0000000000017941 */ /* 0x000fea0003800000 */
.L_x_4692:
[----:B------:R-:W2:Y:S01]  /*1e6f0*/  LD.E R52, [R136.64+0xdc] ;  /* 0x0000dc0488347980 */ /* 0x000ea2000c101900 */
        /* <DEDUP_REMOVED lines=77> */
[----:B------:R-:W-:Y:S02]  /*1ebd0*/  FSEL R7, R41, RZ, P0 ;  /* 0x000000ff29077208 */ /* 0x000fe40000000000 */
[----:B------:R-:W-:-:S03]  /*1ebe0*/  FSETP.NEU.FTZ.AND P2, PT, R42, -INF , PT ;  /* 0xff8000002a00780b */ /* 0x000fc60003f5d000 */
[----:B------:R-:W-:Y:S02]  /*1ebf0*/  FADD.FTZ R7, R132, -R7 ;  /* 0x8000000784077221 */ /* 0x000fe40000010000 */
[C---:B--2---:R-:W-:Y:S02]  /*1ec00*/  FMUL.FTZ R47, R52.reuse, R41 ;  /* 0x00000029342f7220 */ /* 0x044fe40000410000 */
[C---:B------:R-:W-:Y:S02]  /*1ec10*/  FMUL.FTZ R57, R52.reuse, R42 ;  /* 0x0000002a34397220 */ /* 0x040fe40000410000 */
[----:B------:R-:W-:Y:S01]  /*1ec20*/  FMUL.FTZ R44, R52, R7 ;  /* 0x00000007342c7220 */ /* 0x000fe20000410000 */
[----:B------:R-:W-:Y:S02]  /*1ec30*/  FSEL R47, R47, RZ, P0 ;  /* 0x000000ff2f2f7208 */ /* 0x000fe40000000000 */
[----:B------:R-:W-:-:S03]  /*1ec40*/  FSEL R57, R57, RZ, P2 ;  /* 0x000000ff39397208 */ /* 0x000fc60001000000 */
[-C--:B------:R-:W-:Y:S01]  /*1ec50*/  FFMA.FTZ R2, R35, R52.reuse, -R47 ;  /* 0x0000003423027223 */ /* 0x080fe2000001082f */
[----:B------:R-:W1:Y:S01]  /*1ec60*/  MUFU.EX2 R44, R44 ;  /* 0x0000002c002c7308 */ /* 0x000e620000000800 */
[-C--:B------:R-:W-:Y:S01]  /*1ec70*/  FFMA.FTZ R35, R4, R52.reuse, -R57 ;  /* 0x0000003404237223 */ /* 0x080fe20000010839 */
[----:B------:R-:W-:Y:S01]  /*1ec80*/  FSEL R4, R42, RZ, P2 ;  /* 0x000000ff2a047208 */ /* 0x000fe20001000000 */
[-CC-:B------:R-:W-:Y:S02]  /*1ec90*/  FFMA.FTZ R33, R3, R52.reuse, -R47.reuse ;  /* 0x0000003403217223 */ /* 0x180fe4000001082f */
[-C--:B------:R-:W-:Y:S02]  /*1eca0*/  FFMA.FTZ R3, R34, R52.reuse, -R47 ;  /* 0x0000003422037223 */ /* 0x080fe4000001082f */
[-C--:B------:R-:W-:Y:S01]  /*1ecb0*/  FFMA.FTZ R43, R5, R52.reuse, -R57 ;  /* 0x00000034052b7223 */ /* 0x080fe20000010839 */
[----:B------:R-:W-:Y:S01]  /*1ecc0*/  MUFU.EX2 R2, R2 ;  /* 0x0000000200027308 */ /* 0x000fe20000000800 */
[----:B------:R-:W-:-:S02]  /*1ecd0*/  FFMA.FTZ R32, R9, R52, -R47 ;  /* 0x0000003409207223 */ /* 0x000fc4000001082f */
[-CC-:B------:R-:W-:Y:S02]  /*1ece0*/  FFMA.FTZ R34, R8, R52.reuse, -R57.reuse ;  /* 0x0000003408227223 */ /* 0x180fe40000010839 */
[----:B------:R-:W-:Y:S01]  /*1ecf0*/  FADD.FTZ R5, R133, -R4 ;  /* 0x8000000485057221 */ /* 0x000fe20000010000 */
[----:B------:R-:W2:Y:S01]  /*1ed00*/  LDSM.16.MT88.4 R8, [R220+0xc000] ;  /* 0x00c00000dc08783b */ /* 0x000ea20000004200 */
        /* <DEDUP_REMOVED lines=11> */
[----:B------:R-:W3:Y:S01]  /*1edc0*/  MUFU.EX2 R3, R3 ;  /* 0x0000000300037308 */ /* 0x000ee20000000800 */
        /* <DEDUP_REMOVED lines=10> */
[----:B---3--:R-:W-:Y:S01]  /*1ee70*/  F2FP.BF16.PACK_AB R7, R2, R3 ;  /* 0x000000030207723e */ /* 0x008fe200000010ff */
[-C--:B------:R-:W-:Y:S02]  /*1ee80*/  FMUL.FTZ R102, R102, R44.reuse ;  /* 0x0000002c66667220 */ /* 0x080fe40000410000 */
[-C--:B------:R-:W-:Y:S02]  /*1ee90*/  FMUL.FTZ R103, R103, R44.reuse ;  /* 0x0000002c67677220 */ /* 0x080fe40000410000 */
[-C--:B------:R-:W-:Y:S02]  /*1eea0*/  FMUL.FTZ R98, R98, R44.reuse ;  /* 0x0000002c62627220 */ /* 0x080fe40000410000 */
[----:B------:R-:W-:Y:S01]  /*1eeb0*/  MUFU.EX2 R34, R34 ;  /* 0x0000002200227308 */ /* 0x000fe20000000800 */
[-C--:B------:R-:W-:Y:S02]  /*1eec0*/  FMUL.FTZ R99, R99, R44.reuse ;  /* 0x0000002c63637220 */ /* 0x080fe40000410000 */
[----:B------:R-:W-:-:S02]  /*1eed0*/  FMUL.FTZ R94, R94, R44 ;  /* 0x0000002c5e5e7220 */ /* 0x000fc40000410000 */
[-C--:B------:R-:W-:Y:S02]  /*1eee0*/  FMUL.FTZ R95, R95, R44.reuse ;  /* 0x0000002c5f5f7220 */ /* 0x080fe40000410000 */
[----:B------:R-:W-:Y:S01]  /*1eef0*/  FMUL.FTZ R90, R90, R44 ;  /* 0x0000002c5a5a7220 */ /* 0x000fe20000410000 */
[----:B------:R-:W3:Y:S01]  /*1ef00*/  MUFU.EX2 R43, R43 ;  /* 0x0000002b002b7308 */ /* 0x000ee20000000800 */
        /* <DEDUP_REMOVED lines=8> */
[----:B------:R-:W-:Y:S01]  /*1ef90*/  FMUL.FTZ R79, R79, R44 ;  /* 0x0000002c4f4f7220 */ /* 0x000fe20000410000 */
[----:B---3--:R-:W-:Y:S01]  /*1efa0*/  F2FP.BF16.PACK_AB R6, R43, R34 ;  /* 0x000000222b06723e */ /* 0x008fe200000010ff */
[-C--:B------:R-:W-:Y:S02]  /*1efb0*/  FMUL.FTZ R74, R74, R44.reuse ;  /* 0x0000002c4a4a7220 */ /* 0x080fe40000410000 */
[-C--:B------:R-:W-:Y:S02]  /*1efc0*/  FMUL.FTZ R75, R75, R44.reuse ;  /* 0x0000002c4b4b7220 */ /* 0x080fe40000410000 */
[----:B------:R-:W-:-:S02]  /*1efd0*/  FMUL.FTZ R70, R70, R44 ;  /* 0x0000002c46467220 */ /* 0x000fc40000410000 */
[----:B------:R-:W-:Y:S02]  /*1efe0*/  FMUL.FTZ R71, R71, R44 ;  /* 0x0000002c47477220 */ /* 0x000fe40000410000 */
[-C--:B-1----:R-:W-:Y:S02]  /*1eff0*/  FMUL.FTZ R128, R128, R45.reuse ;  /* 0x0000002d80807220 */ /* 0x082fe40000410000 */
[-C--:B------:R-:W-:Y:S02]  /*1f000*/  FMUL.FTZ R129, R129, R45.reuse ;  /* 0x0000002d81817220 */ /* 0x080fe40000410000 */
[-C--:B------:R-:W-:Y:S02]  /*1f010*/  FMUL.FTZ R124, R124, R45.reuse ;  /* 0x0000002d7c7c7220 */ /* 0x080fe40000410000 */
        /* <DEDUP_REMOVED lines=12> */
[C---:B--2---:R-:W-:Y:S01]  /*1f0e0*/  HMMA.16816.F32.BF16 R120, R4.reuse, R8, R120 ;  /* 0x000000080478723c */ /* 0x044fe20000041878 */
        /* <DEDUP_REMOVED lines=40> */
[-CC-:B------:R-:W-:Y:S01]  /*1f370*/  FFMA.FTZ R134, R31, R52.reuse, -R47.reuse ;  /* 0x000000341f867223 */ /* 0x180fe2000001082f */
[----:B------:R-:W-:Y:S01]  /*1f380*/  LDSM.16.MT88.4 R24, [R222+0xc800] ;  /* 0x00c80000de18783b */ /* 0x000fe20000004200 */
[-CC-:B------:R-:W-:Y:S02]  /*1f390*/  FFMA.FTZ R67, R30, R52.reuse, -R47.reuse ;  /* 0x000000341e437223 */ /* 0x180fe4000001082f */
[----:B---3--:R-:W-:Y:S01]  /*1f3a0*/  HMMA.16816.F32.BF16 R88, R4, R16, R88 ;  /* 0x000000100458723c */ /* 0x008fe20000041858 */
[----:B------:R-:W-:-:S02]  /*1f3b0*/  FFMA.FTZ R136, R29, R52, -R47 ;  /* 0x000000341d887223 */ /* 0x000fc4000001082f */
[----:B------:R-:W-:Y:S01]  /*1f3c0*/  MUFU.EX2 R61, R61 ;  /* 0x0000003d003d7308 */ /* 0x000fe20000000800 */
[-C--:B------:R-:W-:Y:S02]  /*1f3d0*/  FFMA.FTZ R133, R28, R52.reuse, -R47 ;  /* 0x000000341c857223 */ /* 0x080fe4000001082f */
[----:B------:R-:W-:Y:S01]  /*1f3e0*/  LDSM.16.MT88.4 R28, [R219+0x10800] ;  /* 0x01080000db1c783b */ /* 0x000fe20000004200 */
[-CC-:B------:R-:W-:Y:S01]  /*1f3f0*/  FFMA.FTZ R137, R157, R52.reuse, -R57.reuse ;  /* 0x000000349d897223 */ /* 0x180fe20000010839 */
[----:B------:R-:W-:Y:S01]  /*1f400*/  HMMA.16816.F32.BF16 R84, R4, R18, R84 ;  /* 0x000000120454723c */ /* 0x000fe20000041854 */
[-C--:B------:R-:W-:Y:S01]  /*1f410*/  FFMA.FTZ R144, R156, R52.reuse, -R57 ;  /* 0x000000349c907223 */ /* 0x080fe20000010839 */
[----:B------:R-:W3:Y:S01]  /*1f420*/  LDSM.16.MT88.4 R16, [R219+0xc800] ;  /* 0x00c80000db10783b */ /* 0x000ee20000004200 */
[----:B------:R-:W-:Y:S01]  /*1f430*/  MUFU.EX2 R59, R59 ;  /* 0x0000003b003b7308 */ /* 0x000fe20000000800 */
[-CC-:B------:R-:W-:Y:S02]  /*1f440*/  FFMA.FTZ R146, R51, R52.reuse, -R47.reuse ;  /* 0x0000003433927223 */ /* 0x180fe4000001082f */
[----:B------:R-:W-:-:S02]  /*1f450*/  FFMA.FTZ R153, R50, R52, -R47 ;  /* 0x0000003432997223 */ /* 0x000fc4000001082f */
[-CC-:B------:R-:W-:Y:S01]  /*1f460*/  FFMA.FTZ R156, R48, R52.reuse, -R47.reuse ;  /* 0x00000034309c7223 */ /* 0x180fe2000001082f */
[C---:B-1----:R-:W-:Y:S01]  /*1f470*/  HMMA.16816.F32.BF16 R80, R4.reuse, R12, R80 ;  /* 0x0000000c0450723c */ /* 0x042fe20000041850 */
[-C--:B------:R-:W-:Y:S01]  /*1f480*/  FFMA.FTZ R157, R49, R52.reuse, -R47 ;  /* 0x00000034319d7223 */ /* 0x080fe2000001082f */
[----:B------:R-:W1:Y:S01]  /*1f490*/  MUFU.EX2 R63, R63 ;  /* 0x0000003f003f7308 */ /* 0x000e620000000800 */
[-CC-:B------:R-:W-:Y:S01]  /*1f4a0*/  FFMA.FTZ R135, R178, R52.reuse, -R57.reuse ;  /* 0x00000034b2877223 */ /* 0x180fe20000010839 */
[----:B------:R-:W-:Y:S01]  /*1f4b0*/  LDSM.16.MT88.4 R48, [R219+0x11000] ;  /* 0x01100000db30783b */ /* 0x000fe20000004200 */
        /* <DEDUP_REMOVED lines=26> */
[-CC-:B------:R-:W-:Y:S01]  /*1f660*/  FFMA.FTZ R163, R163, R52.reuse, -R57.reuse ;  /* 0x00000034a3a37223 */ /* 0x180fe20000010839 */
[----:B---3--:R-:W-:Y:S01]  /*1f670*/  F2FP.BF16.PACK_AB R7, R134, R59 ;  /* 0x0000003b8607723e */ /* 0x008fe200000010ff */
[----:B------:R-:W-:Y:S01]  /*1f680*/  MUFU.EX2 R136, R136 ;  /* 0x0000008800887308 */ /* 0x000fe20000000800 */
[----:B------:R-:W-:-:S02]  /*1f690*/  FFMA.FTZ R158, R158, R52, -R57 ;  /* 0x000000349e9e7223 */ /* 0x000fc40000010839 */
[-C--:B------:R-:W-:Y:S02]  /*1f6a0*/  FFMA.FTZ R155, R155, R52.reuse, -R57 ;  /* 0x000000349b9b7223 */ /* 0x080fe40000010839 */
[-CC-:B------:R-:W-:Y:S01]  /*1f6b0*/  FFMA.FTZ R152, R152, R52.reuse, -R47.reuse ;  /* 0x0000003498987223 */ /* 0x180fe2000001082f */
[C---:B------:R-:W-:Y:S01]  /*1f6c0*/  HMMA.16816.F32.BF16 R120, R4.reuse, R20, R120 ;  /* 0x000000140478723c */ /* 0x040fe20000041878 */
[-CC-:B------:R-:W-:Y:S01]  /*1f6d0*/  FFMA.FTZ R151, R151, R52.reuse, -R47.reuse ;  /* 0x0000003497977223 */ /* 0x180fe2000001082f */
[----:B------:R-:W-:Y:S01]  /*1f6e0*/  MUFU.EX2 R133, R133 ;  /* 0x0000008500857308 */ /* 0x000fe20000000800 */
[-C--:B------:R-:W-:Y:S02]  /*1f6f0*/  FFMA.FTZ R150, R150, R52.reuse, -R47 ;  /* 0x0000003496967223 */ /* 0x080fe4000001082f */
[-CC-:B------:R-:W-:Y:S02]  /*1f700*/  FFMA.FTZ R149, R149, R52.reuse, -R57.reuse ;  /* 0x0000003495957223 */ /* 0x180fe40000010839 */
[-CC-:B------:R-:W-:Y:S01]  /*1f710*/  FFMA.FTZ R148, R148, R52.reuse, -R57.reuse ;  /* 0x0000003494947223 */ /* 0x180fe20000010839 */
[----:B------:R-:W-:Y:S01]  /*1f720*/  HMMA.16816.F32.BF16 R116, R4, R22, R116 ;  /* 0x000000160474723c */ /* 0x000fe20000041874 */
[----:B------:R-:W1:Y:S01]  /*1f730*/  LDSM.16.MT88.4 R20, [R218+0x10800] ;  /* 0x01080000da14783b */ /* 0x000e620000004200 */
[----:B------:R-:W-:Y:S01]  /*1f740*/  MUFU.EX2 R135, R135 ;  /* 0x0000008700877308 */ /* 0x000fe20000000800 */
[----:B------:R-:W-:-:S02]  /*1f750*/  FFMA.FTZ R147, R147, R52, -R57 ;  /* 0x0000003493937223 */ /* 0x000fc40000010839 */
[----:B------:R-:W-:Y:S02]  /*1f760*/  FFMA.FTZ R143, R143, R52, -R47 ;  /* 0x000000348f8f7223 */ /* 0x000fe4000001082f */
[----:B------:R-:W-:Y:S01]  /*1f770*/  FFMA.FTZ R33, R247, R44, R33 ;  /* 0x0000002cf7217223 */ /* 0x000fe20000010021 */
[C---:B------:R-:W-:Y:S01]  /*1f780*/  HMMA.16816.F32.BF16 R112, R4.reuse, R16, R112 ;  /* 0x000000100470723c */ /* 0x040fe20000041870 */
[----:B------:R-:W-:Y:S01]  /*1f790*/  FFMA.FTZ R40, R246, R45, R40 ;  /* 0x0000002df6287223 */ /* 0x000fe20000010028 */
[----:B------:R-:W2:Y:S01]  /*1f7a0*/  MUFU.EX2 R142, R142 ;  /* 0x0000008e008e7308 */ /* 0x000ea20000000800 */
        /* <DEDUP_REMOVED lines=18> */
[----:B------:R-:W-:Y:S01]  /*1f8d0*/  FADD.FTZ R59, R59, R2 ;  /* 0x000000023b3b7221 */ /* 0x000fe20000010000 */
[----:B------:R-:W-:Y:S01]  /*1f8e0*/  MOV R132, R41 ;  /* 0x0000002900847202 */ /* 0x000fe20000000f00 */
[----:B------:R-:W-:-:S02]  /*1f8f0*/  FADD.FTZ R2, R66, R3 ;  /* 0x0000000342027221 */ /* 0x000fc40000010000 */
[----:B------:R-:W-:Y:S01]  /*1f900*/  FADD.FTZ R134, R134, R59 ;  /* 0x0000003b86867221 */ /* 0x000fe20000010000 */
[C---:B-----5:R-:W-:Y:S01]  /*1f910*/  HMMA.16816.F32.BF16 R96, R4.reuse, R8, R96 ;  /* 0x000000080460723c */ /* 0x060fe20000041860 */
[----:B------:R-:W-:Y:S01]  /*1f920*/  FADD.FTZ R2, R65, R2 ;  /* 0x0000000241027221 */ /* 0x000fe20000010000 */
        /* <DEDUP_REMOVED lines=20> */
[----:B------:R-:W1:Y:S06]  /*1fa70*/  MUFU.EX2 R175, R175 ;  /* 0x000000af00af7308 */ /* 0x000e6c0000000800 */
[----:B------:R-:W-:Y:S01]  /*1fa80*/  HMMA.16816.F32.BF16 R68, R4, R22, R68 ;  /* 0x000000160444723c */ /* 0x000fe20000041844 */
[----:B------:R-:W1:Y:S01]  /*1fa90*/  LDSM.16.MT88.4 R20, [R222+0x11000] ;  /* 0x01100000de14783b */ /* 0x000e620000004200 */
[----:B------:R-:W1:Y:S05]  /*1faa0*/  MUFU.EX2 R174, R174 ;  /* 0x000000ae00ae7308 */ /* 0x000e6a0000000800 */
[----:B--2---:R-:W-:Y:S01]  /*1fab0*/  F2FP.BF16.PACK_AB R4, R142, R135 ;  /* 0x000000878e04723e */ /* 0x004fe200000010ff */
[----:B------:R-:W-:Y:S01]  /*1fac0*/  FADD.FTZ R135, R135, R2 ;  /* 0x0000000287877221 */ /* 0x000fe20000010000 */
[----:B------:R-:W-:Y:S01]  /*1fad0*/  F2FP.BF16.PACK_AB R5, R136, R67 ;  /* 0x000000438805723e */ /* 0x000fe200000010ff */
[----:B------:R-:W-:Y:S01]  /*1fae0*/  MUFU.EX2 R176, R176 ;  /* 0x000000b000b07308 */ /* 0x000fe20000000800 */
[----:B----4-:R-:W-:Y:S01]  /*1faf0*/  F2FP.BF16.PACK_AB R6, R144, R137 ;  /* 0x000000899006723e */ /* 0x010fe200000010ff */
[----:B------:R-:W-:Y:S01]  /*1fb00*/  FADD.FTZ R67, R67, R134 ;  /* 0x0000008643437221 */ /* 0x000fe20000010000 */
[----:B------:R-:W-:Y:S01]  /*1fb10*/  F2FP.BF16.PACK_AB R7, R146, R133 ;  /* 0x000000859207723e */ /* 0x000fe200000010ff */
        /* <DEDUP_REMOVED lines=8> */
[----:B------:R-:W2:Y:S01]  /*1fba0*/  MUFU.EX2 R173, R173 ;  /* 0x000000ad00ad7308 */ /* 0x000ea20000000800 */
[----:B------:R-:W-:Y:S01]  /*1fbb0*/  FADD.FTZ R3, R159, R144 ;  /* 0x000000909f037221 */ /* 0x000fe20000010000 */
[----:B------:R-:W-:Y:S01]  /*1fbc0*/  HMMA.16816.F32.BF16 R116, R4, R18, R116 ;  /* 0x000000120474723c */ /* 0x000fe20000041874 */
[----:B------:R-:W3:Y:S01]  /*1fbd0*/  LDSM.16.MT88.4 R16, [R220+0xd800] ;  /* 0x00d80000dc10783b */ /* 0x000ee20000004200 */
[----:B------:R-:W-:Y:S01]  /*1fbe0*/  MOV R133, R42 ;  /* 0x0000002a00857202 */ /* 0x000fe20000000f00 */
[----:B------:R-:W-:-:S03]  /*1fbf0*/  FADD.FTZ R3, R160, R3 ;  /* 0x00000003a0037221 */ /* 0x000fc60000010000 */
[----:B------:R-:W-:Y:S02]  /*1fc00*/  MUFU.EX2 R170, R170 ;  /* 0x000000aa00aa7308 */ /* 0x000fe40000000800 */
[C---:B------:R-:W-:Y:S06]  /*1fc10*/  HMMA.16816.F32.BF16 R112, R4.reuse, R12, R112 ;  /* 0x0000000c0470723c */ /* 0x040fec0000041870 */
[----:B------:R-:W-:Y:S02]  /*1fc20*/  MUFU.EX2 R165, R165 ;  /* 0x000000a500a57308 */ /* 0x000fe40000000800 */
[C---:B------:R-:W-:Y:S01]  /*1fc30*/  HMMA.16816.F32.BF16 R108, R4.reuse, R14, R108 ;  /* 0x0000000e046c723c */ /* 0x040fe2000004186c */
[----:B------:R-:W4:Y:S05]  /*1fc40*/  LDSM.16.MT88.4 R12, [R219+0xd800] ;  /* 0x00d80000db0c783b */ /* 0x000f2a0000004200 */
        /* <DEDUP_REMOVED lines=28> */
[----:B------:R-:W-:Y:S01]  /*1fe10*/  F2FP.BF16.PACK_AB R5, R156, R153 ;  /* 0x000000999c05723e */ /* 0x000fe200000010ff */
[----:B------:R-:W-:Y:S01]  /*1fe20*/  FADD.FTZ R153, R153, R146 ;  /* 0x0000009299997221 */ /* 0x000fe20000010000 */
[C---:B------:R-:W-:Y:S01]  /*1fe30*/  F2FP.BF16.PACK_AB R6, R167.reuse, R162 ;  /* 0x000000a2a706723e */ /* 0x040fe200000010ff */
[----:B------:R-:W-:Y:S01]  /*1fe40*/  FADD.FTZ R162, R162, R3 ;  /* 0x00000003a2a27221 */ /* 0x000fe20000010000 */
[----:B------:R-:W-:Y:S01]  /*1fe50*/  F2FP.BF16.PACK_AB R7, R168, R157 ;  /* 0x0000009da807723e */ /* 0x000fe200000010ff */
[----:B------:R-:W-:Y:S02]  /*1fe60*/  FADD.FTZ R156, R156, R153 ;  /* 0x000000999c9c7221 */ /* 0x000fe40000010000 */
[----:B------:R-:W-:Y:S02]  /*1fe70*/  FADD.FTZ R167, R167, R162 ;  /* 0x000000a2a7a77221 */ /* 0x000fe40000010000 */
        /* <DEDUP_REMOVED lines=10> */
[C---:B-----5:R-:W-:Y:S08]  /*1ff20*/  HMMA.16816.F32.BF16 R104, R4.reuse, R8, R104 ;  /* 0x000000080468723c */ /* 0x060ff00000041868 */
[C---:B------:R-:W-:Y:S01]  /*1ff30*/  HMMA.16816.F32.BF16 R100, R4.reuse, R10, R100 ;  /* 0x0000000a0464723c */ /* 0x040fe20000041864 */
[----:B------:R-:W5:Y:S07]  /*1ff40*/  LDSM.16.MT88.4 R8, [R218+0xe000] ;  /* 0x00e00000da08783b */ /* 0x000f6e0000004200 */
[C---:B--2---:R-:W-:Y:S07]  /*1ff50*/  HMMA.16816.F32.BF16 R88, R4.reuse, R48, R88 ;  /* 0x000000300458723c */ /* 0x044fee0000041858 */
[-C--:B------:R-:W-:Y:S01]  /*1ff60*/  FFMA.FTZ R49, R169, R52.reuse, -R57 ;  /* 0x00000034a9317223 */ /* 0x080fe20000010839 */
[----:B------:R-:W-:Y:S01]  /*1ff70*/  HMMA.16816.F32.BF16 R84, R4, R50, R84 ;  /* 0x000000320454723c */ /* 0x000fe20000041854 */
[----:B------:R-:W-:Y:S01]  /*1ff80*/  MUFU.EX2 R51, R171 ;  /* 0x000000ab00337308 */ /* 0x000fe20000000800 */
[----:B------:R-:W-:-:S05]  /*1ff90*/  FFMA.FTZ R48, R166, R52, -R47 ;  /* 0x00000034a6307223 */ /* 0x000fca000001082f */
[-C--:B------:R-:W-:Y:S01]  /*1ffa0*/  FFMA.FTZ R50, R164, R52.reuse, -R47 ;  /* 0x00000034a4327223 */ /* 0x080fe2000001082f */
[C---:B------:R-:W-:Y:S01]  /*1ffb0*/  HMMA.16816.F32.BF16 R128, R4.reuse, R24, R128 ;  /* 0x000000180480723c */ /* 0x040fe20000041880 */
[----:B------:R-:W2:Y:S01]  /*1ffc0*/  MUFU.EX2 R49, R49 ;  /* 0x0000003100317308 */ /* 0x000ea20000000800 */
[-C--:B------:R-:W-:Y:S02]  /*1ffd0*/  FFMA.FTZ R164, R161, R52.reuse, -R57 ;  /* 0x00000034a1a47223 */ /* 0x080fe40000010839 */
[-C--:B------:R-:W-:Y:S02]  /*1ffe0*/  FFMA.FTZ R161, R154, R52.reuse, -R47 ;  /* 0x000000349aa17223 */ /* 0x080fe4000001082f */
[----:B------:R-:W-:Y:S02]  /*1fff0*/  FFMA.FTZ R154, R145, R52, -R57 ;  /* 0x00000034919a7223 */ /* 0x000fe40000010839 */
[C---:B------:R-:W-:Y:S01]  /*20000*/  HMMA.16816.F32.BF16 R124, R4.reuse, R26, R124 ;  /* 0x0000001a047c723c */ /* 0x040fe2000004187c */
[----:B------:R-:W2:Y:S01]  /*20010*/  LDSM.16.MT88.4 R24, [R222+0xe000] ;  /* 0x00e00000de18783b */ /* 0x000ea20000004200 */
[----:B------:R-:W-:Y:S06]  /*20020*/  MUFU.EX2 R48, R48 ;  /* 0x0000003000307308 */ /* 0x000fec0000000800 */
[C---:B-1----:R-:W-:Y:S02]  /*20030*/  HMMA.16816.F32.BF16 R96, R4.reuse, R20, R96 ;  /* 0x000000140460723c */ /* 0x042fe40000041860 */
        /* <DEDUP_REMOVED lines=11> */
[----:B------:R-:W5:Y:S06]  /*200f0*/  LDSM.16.MT88.4 R28, [R220+0x12000] ;  /* 0x01200000dc1c783b */ /* 0x000f6c0000004200 */
[----:B------:R-:W-:Y:S01]  /*20100*/  F2FP.BF16.PACK_AB R4, R173, R172 ;  /* 0x000000acad04723e */ /* 0x000fe200000010ff */
[----:B------:R-:W-:Y:S01]  /*20110*/  FADD.FTZ R172, R172, R167 ;  /* 0x000000a7acac7221 */ /* 0x000fe20000010000 */
[----:B------:R-:W-:-:S02]  /*20120*/  F2FP.BF16.PACK_AB R5, R174, R175 ;  /* 0x000000afae05723e */ /* 0x000fc400000010ff */
[----:B--2---:R-:W-:Y:S01]  /*20130*/  F2FP.BF16.PACK_AB R6, R49, R170 ;  /* 0x000000aa3106723e */ /* 0x004fe200000010ff */
[----:B------:R-:W-:Y:S01]  /*20140*/  FADD.FTZ R173, R173, R172 ;  /* 0x000000acadad7221 */ /* 0x000fe20000010000 */
[C---:B------:R-:W-:Y:S01]  /*20150*/  F2FP.BF16.PACK_AB R7, R51.reuse, R176 ;  /* 0x000000b03307723e */ /* 0x040fe200000010ff */
[----:B------:R-:W-:Y:S02]  /*20160*/  FADD.FTZ R176, R176, R3 ;  /* 0x00000003b0b07221 */ /* 0x000fe40000010000 */
[----:B------:R-:W-:Y:S02]  /*20170*/  FADD.FTZ R2, R170, R173 ;  /* 0x000000adaa027221 */ /* 0x000fe40000010000 */
[----:B------:R-:W-:Y:S02]  /*20180*/  FADD.FTZ R51, R51, R176 ;  /* 0x000000b033337221 */ /* 0x000fe40000010000 */
[----:B---3--:R-:W-:Y:S01]  /*20190*/  HMMA.16816.F32.BF16 R120, R4, R16, R120 ;  /* 0x000000100478723c */ /* 0x008fe20000041878 */
[----:B------:R-:W-:-:S04]  /*201a0*/  FADD.FTZ R2, R49, R2 ;  /* 0x0000000231027221 */ /* 0x000fc80000010000 */
[----:B------:R-:W-:-:S03]  /*201b0*/  FADD.FTZ R3, R163, R2 ;  /* 0x00000002a3037221 */ /* 0x000fc60000010000 */
[----:B------:R-:W-:Y:S01]  /*201c0*/  HMMA.16816.F32.BF16 R116, R4, R18, R116 ;  /* 0x000000120474723c */ /* 0x000fe20000041874 */
[----:B------:R-:W2:Y:S01]  /*201d0*/  LDSM.16.MT88.4 R16, [R219+0x12000] ;  /* 0x01200000db10783b */ /* 0x000ea20000004200 */
[----:B-1----:R-:W-:-:S04]  /*201e0*/  FADD.FTZ R3, R164, R3 ;  /* 0x00000003a4037221 */ /* 0x002fc80000010000 */
[----:B------:R-:W-:Y:S02]  /*201f0*/  FADD.FTZ R2, R158, R3 ;  /* 0x000000039e027221 */ /* 0x000fe40000010000 */
[----:B----4-:R-:W-:Y:S02]  /*20200*/  HMMA.16816.F32.BF16 R112, R4, R12, R112 ;  /* 0x0000000c0470723c */ /* 0x010fe40000041870 */
[----:B------:R-:W-:-:S06]  /*20210*/  FADD.FTZ R2, R155, R2 ;  /* 0x000000029b027221 */ /* 0x000fcc0000010000 */
        /* <DEDUP_REMOVED lines=20> */
[----:B------:R-:W-:-:S02]  /*20360*/  F2FP.BF16.PACK_AB R4, R164, R163 ;  /* 0x000000a3a404723e */ /* 0x000fc400000010ff */
[----:B------:R-:W-:Y:S01]  /*20370*/  F2FP.BF16.PACK_AB R5, R165, R48 ;  /* 0x00000030a505723e */ /* 0x000fe200000010ff */
[----:B------:R-:W-:Y:S01]  /*20380*/  FADD.FTZ R48, R48, R51 ;  /* 0x0000003330307221 */ /* 0x000fe20000010000 */
[----:B------:R-:W-:Y:S02]  /*20390*/  F2FP.BF16.PACK_AB R6, R155, R158 ;  /* 0x0000009e9b06723e */ /* 0x000fe400000010ff */
[----:B------:R-:W-:Y:S01]  /*203a0*/  F2FP.BF16.PACK_AB R7, R161, R50 ;  /* 0x00000032a107723e */ /* 0x000fe200000010ff */
[----:B------:R-:W-:-:S04]  /*203b0*/  FADD.FTZ R165, R165, R48 ;  /* 0x00000030a5a57221 */ /* 0x000fc80000010000 */
[----:B------:R-:W-:Y:S02]  /*203c0*/  FADD.FTZ R50, R50, R165 ;  /* 0x000000a532327221 */ /* 0x000fe40000010000 */
[----:B---3--:R-:W-:Y:S02]  /*203d0*/  HMMA.16816.F32.BF16 R120, R4, R8, R120 ;  /* 0x000000080478723c */ /* 0x008fe40000041878 */
[----:B------:R-:W-:-:S06]  /*203e0*/  FADD.FTZ R161, R161, R50 ;  /* 0x00000032a1a17221 */ /* 0x000fcc0000010000 */
        /* <DEDUP_REMOVED lines=80> */
[----:B------:R-:W-:-:S02]  /*208f0*/  FADD.FTZ R25, R25, R24 ;  /* 0x0000001819197221 */ /* 0x000fc40000010000 */
[----:B------:R-:W-:Y:S02]  /*20900*/  FADD.FTZ R29, R29, R28 ;  /* 0x0000001c1d1d7221 */ /* 0x000fe40000010000 */
        /* <DEDUP_REMOVED lines=24> */
.L_x_4688:
[----:B------:R-:W-:Y:S05]  /*20a90*/  @!P1 BRA `(.L_x_4697) ;  /* 0x00005ab000009947 */ /* 0x000fea0003800000 */
[----:B------:R-:W-:Y:S02]  /*20aa0*/  MOV R3, R132 ;  /* 0x0000008400037202 */ /* 0x000fe40000000f00 */
[----:B------:R-:W-:-:S02]  /*20ab0*/  MOV R136, R133 ;  /* 0x0000008500887202 */ /* 0x000fc40000000f00 */
.L_x_4706:
        /* <DEDUP_REMOVED lines=74> */
.L_x_4699:
[----:B------:R-:W-:Y:S02]  /*20f60*/  ULDC.64 UR4, c[0x0][0x118] ;  /* 0x0000460000047ab9 */ /* 0x000fe40000000a00 */
[----:B------:R-:W2:Y:S02]  /*20f70*/  LD.E R8, [R132.64+0x40] ;  /* 0x0000400484087980 */ /* 0x000ea4000c101900 */
[----:B--2---:R-:W-:Y:S04]  /*20f80*/  LEA R8, -R8, RZ, 0x7 ;  /* 0x000000ff08087211 */ /* 0x004fe800078e39ff */
[----:B------:R-:W-:Y:S02]  /*20f90*/  SHF.R.S32.HI R7, RZ, 0x1f, R8 ;  /* 0x0000001fff077819 */ /* 0x000fe40000011408 */
.L_x_4700:
[----:B------:R-:W-:Y:S05]  /*20fa0*/  BSYNC B0 ;  /* 0x0000000000007941 */ /* 0x000fea0003800000 */
.L_x_4698:
[C---:B------:R-:W-:Y:S01]  /*20fb0*/  LOP3.LUT P4, RZ, R245.reuse, 0x1, RZ, 0xc0, !PT ;  /* 0x00000001f5ff7812 */ /* 0x040fe2000788c0ff */
[----:B------:R-:W-:Y:S01]  /*20fc0*/  ULDC.64 UR4, c[0x0][0x118] ;  /* 0x0000460000047ab9 */ /* 0x000fe20000000a00 */
[C---:B------:R-:W-:Y:S01]  /*20fd0*/  LEA R248, P2, R8.reuse, R140, 0x1 ;  /* 0x0000008c08f87211 */ /* 0x040fe200078408ff */
[----:B------:R-:W-:Y:S01]  /*20fe0*/  BSSY B1, `(.L_x_4701) ;  /* 0x0000299000017945 */ /* 0x000fe20003800000 */
[----:B------:R-:W-:Y:S02]  /*20ff0*/  LOP3.LUT P3, RZ, R245, 0x2, RZ, 0xc0, !PT ;  /* 0x00000002f5ff7812 */ /* 0x000fe4000786c0ff */
[C---:B------:R-:W-:Y:S02]  /*21000*/  LEA.HI.X R249, R8.reuse, R141, R7, 0x1, P2 ;  /* 0x0000008d08f97211 */ /* 0x040fe400010f0c07 */
[-C--:B------:R-:W-:Y:S02]  /*21010*/  IADD3 R5, P1, R8, R229.reuse, RZ ;  /* 0x000000e508057210 */ /* 0x080fe40007f3e0ff */
[----:B------:R-:W-:Y:S02]  /*21020*/  IADD3.X R133, RZ, c[0x0][0x44], RZ, P0, !PT ;  /* 0x00001100ff857a10 */ /* 0x000fe400007fe4ff */
        /* <DEDUP_REMOVED lines=9> */
[-C--:B------:R-:W-:Y:S02]  /*210c0*/  @P3 LEA R12, P1, R5, R140.reuse, 0x1 ;  /* 0x0000008c050c3211 */ /* 0x080fe400078208ff */
[----:B------:R-:W-:Y:S02]  /*210d0*/  @P4 LEA R16, P5, R7, R140, 0x1 ;  /* 0x0000008c07104211 */ /* 0x000fe400078a08ff */
        /* <DEDUP_REMOVED lines=16> */
[C---:B------:R-:W-:Y:S02]  /*211e0*/  @P4 LEA R14, P5, R5.reuse, R140, 0x1 ;  /* 0x0000008c050e4211 */ /* 0x040fe400078a08ff */
        /* <DEDUP_REMOVED lines=21> */
[C---:B------:R-:W-:Y:S01]  /*21340*/  @P4 LEA R26, P5, R5.reuse, R140, 0x1 ;  /* 0x0000008c051a4211 */ /* 0x040fe200078a08ff */
        /* <DEDUP_REMOVED lines=13> */
[C---:B------:R-:W-:Y:S01]  /*21420*/  @P3 LEA R6, P2, R7.reuse, R140, 0x1 ;  /* 0x0000008c07063211 */ /* 0x040fe200078408ff */
[----:B------:R-:W-:Y:S01]  /*21430*/  @!PT LDS RZ, [RZ] ;  /* 0x00000000fffff984 */ /* 0x000fe20000000800 */
[----:B------:R-:W-:Y:S01]  /*21440*/  @!PT LDS RZ, [RZ] ;  /* 0x00000000fffff984 */ /* 0x000fe20000000800 */
[----:B------:R-:W-:Y:S01]  /*21450*/  @!PT LDS RZ, [RZ] ;  /* 0x00000000fffff984 */ /* 0x000fe20000000800 */
[----:B------:R3:W-:Y:S01]  /*21460*/  @P4 LDGSTS.E.BYPASS.LTC128B.128 [R241+0xd800], [R14.64] ;  /* 0x0d8000000ef14fae */ /* 0x0007e2000b901d44 */
[C-C-:B------:R-:W-:Y:S02]  /*21470*/  @P4 LEA.HI.X R31, R7.reuse, R141, R4.reuse, 0x1, P6 ;  /* 0x0000008d071f4211 */ /* 0x140fe400030f0c04 */
[C---:B------:R-:W-:Y:S02]  /*21480*/  IADD3 R5, P1, R7.reuse, R229, RZ ;  /* 0x000000e507057210 */ /* 0x040fe40007f3e0ff */
[-C--:B------:R-:W-:Y:S01]  /*21490*/  @P3 LEA.HI.X R7, R7, R141.reuse, R4, 0x1, P2 ;  /* 0x0000008d07073211 */ /* 0x080fe200010f0c04 */
[----:B------:R-:W-:Y:S01]  /*214a0*/  @!P4 STS.128 [R241+0xd800], RZ ;  /* 0x00d800fff100c388 */ /* 0x000fe20000000c00 */
[----:B------:R-:W-:Y:S02]  /*214b0*/  IADD3.X R2, R4, R230, RZ, P1, !PT ;  /* 0x000000e604027210 */ /* 0x000fe40000ffe4ff */
[CC--:B------:R-:W-:Y:S02]  /*214c0*/  @P4 LEA R28, P5, R5.reuse, R140.reuse, 0x1 ;  /* 0x0000008c051c4211 */ /* 0x0c0fe400078a08ff */
[C---:B------:R-:W-:Y:S01]  /*214d0*/  @P3 LEA R36, P1, R5.reuse, R140, 0x1 ;  /* 0x0000008c05243211 */ /* 0x040fe200078208ff */
[----:B------:R-:W-:Y:S01]  /*214e0*/  @!PT LDS RZ, [RZ] ;  /* 0x00000000fffff984 */ /* 0x000fe20000000800 */
[----:B------:R-:W-:Y:S01]  /*214f0*/  @!PT LDS RZ, [RZ] ;  /* 0x00000000fffff984 */ /* 0x000fe20000000800 */
[----:B------:R-:W-:Y:S01]  /*21500*/  @!PT LDS RZ, [RZ] ;  /* 0x00000000fffff984 */ /* 0x000fe20000000800 */
[----:B------:R4:W-:Y:S01]  /*21510*/  @P3 LDGSTS.E.BYPASS.LTC128B.128 [R241+0x11800], [R8.64+0x80] ;  /* 0x1180008008f13fae */ /* 0x0009e2000b901d44 */
[CCC-:B------:R-:W-:Y:S02]  /*21520*/  @P4 LEA.HI.X R29, R5.reuse, R141.reuse, R2.reuse, 0x1, P5 ;  /* 0x0000008d051d4211 */ /* 0x1c0fe400028f0c02 */
[----:B------:R-:W-:Y:S03]  /*21530*/  @P3 LEA.HI.X R37, R5, R141, R2, 0x1, P1 ;  /* 0x0000008d05253211 */ /* 0x000fe600008f0c02 */
        /* <DEDUP_REMOVED lines=42> */
[----:B----4-:R-:W4:Y:S06]  /*217e0*/  LDSM.16.M88.4 R8, [R227+0x4000] ;  /* 0x00400000e308783b */ /* 0x010f2c0000000200 */
[----:B--2---:R-:W3:Y:S06]  /*217f0*/  LDSM.16.M88.4 R16, [R227+0x4800] ;  /* 0x00480000e310783b */ /* 0x004eec0000000200 */
[----:B-1----:R-:W5:Y:S06]  /*21800*/  LDSM.16.M88.4 R24, [R227+0x5000] ;  /* 0x00500000e318783b */ /* 0x002f6c0000000200 */
[----:B------:R-:W0:Y:S06]  /*21810*/  LDGDEPBAR ;  /* 0x00000000000079af */ /* 0x000e2c0000000000 */
[----:B------:R-:W1:Y:S06]  /*21820*/  LDSM.16.M88.4 R32, [R227+0x5800] ;  /* 0x00580000e320783b */ /* 0x000e6c0000000200 */
[----:B------:R-:W2:Y:S06]  /*21830*/  LDSM.16.M88.4 R40, [R227+0x6000] ;  /* 0x00600000e328783b */ /* 0x000eac0000000200 */
[----:B------:R-:W1:Y:S01]  /*21840*/  LDSM.16.M88.4 R48, [R227+0x6800] ;  /* 0x00680000e330783b */ /* 0x000e620000000200 */
[C---:B----4-:R-:W-:Y:S05]  /*21850*/  HMMA.16816.F32.BF16 R4, R64.reuse, R8, RZ ;  /* 0x000000084004723c */ /* 0x050fea00000418ff */
[----:B------:R-:W4:Y:S03]  /*21860*/  LDSM.16.M88.4 R56, [R227+0x7000] ;  /* 0x00700000e338783b */ /* 0x000f260000000200 */
[C---:B------:R-:W-:Y:S03]  /*21870*/  HMMA.16816.F32.BF16 R8, R64.reuse, R10, RZ ;  /* 0x0000000a4008723c */ /* 0x040fe600000418ff */
[----:B------:R-:W2:Y:S06]  /*21880*/  LDSM.16.M88.4 R140, [R227+0x7800] ;  /* 0x00780000e38c783b */ /* 0x000eac0000000200 */
[----:B------:R-:W-:Y:S01]  /*21890*/  LDSM.16.M88.4 R144, [R226] ;  /* 0x00000000e290783b */ /* 0x000fe20000000200 */
[C---:B---3--:R-:W-:Y:S05]  /*218a0*/  HMMA.16816.F32.BF16 R12, R64.reuse, R16, RZ ;  /* 0x00000010400c723c */ /* 0x048fea00000418ff */
[----:B------:R-:W3:Y:S03]  /*218b0*/  LDSM.16.M88.4 R148, [R225] ;  /* 0x00000000e194783b */ /* 0x000ee60000000200 */
[C---:B------:R-:W-:Y:S03]  /*218c0*/  HMMA.16816.F32.BF16 R16, R64.reuse, R18, RZ ;  /* 0x000000124010723c */ /* 0x040fe600000418ff */
[----:B------:R-:W3:Y:S05]  /*218d0*/  LDSM.16.M88.4 R152, [R217] ;  /* 0x00000000d998783b */ /* 0x000eea0000000200 */
[C---:B-----5:R-:W-:Y:S01]  /*218e0*/  HMMA.16816.F32.BF16 R20, R64.reuse, R24, RZ ;  /* 0x000000184014723c */ /* 0x060fe200000418ff */
[----:B------:R-:W5:Y:S06]  /*218f0*/  LDSM.16.M88.4 R156, [R216] ;  /* 0x00000000d89c783b */ /* 0x000f6c0000000200 */
[----:B------:R-:W3:Y:S01]  /*21900*/  LDSM.16.M88.4 R160, [R215] ;  /* 0x00000000d7a0783b */ /* 0x000ee20000000200 */
[C---:B------:R-:W-:Y:S05]  /*21910*/  HMMA.16816.F32.BF16 R24, R64.reuse, R26, RZ ;  /* 0x0000001a4018723c */ /* 0x040fea00000418ff */
[----:B------:R-:W3:Y:S03]  /*21920*/  LDSM.16.M88.4 R164, [R214] ;  /* 0x00000000d6a4783b */ /* 0x000ee60000000200 */
[C---:B-1----:R-:W-:Y:S03]  /*21930*/  HMMA.16816.F32.BF16 R28, R64.reuse, R32, RZ ;  /* 0x00000020401c723c */ /* 0x042fe600000418ff */
[----:B------:R-:W1:Y:S05]  /*21940*/  LDSM.16.M88.4 R168, [R213] ;  /* 0x00000000d5a8783b */ /* 0x000e6a0000000200 */
[C---:B------:R-:W-:Y:S01]  /*21950*/  HMMA.16816.F32.BF16 R32, R64.reuse, R34, RZ ;  /* 0x000000224020723c */ /* 0x040fe200000418ff */
[----:B------:R-:W1:Y:S06]  /*21960*/  LDSM.16.M88.4 R172, [R212] ;  /* 0x00000000d4ac783b */ /* 0x000e6c0000000200 */
[----:B------:R-:W1:Y:S01]  /*21970*/  LDSM.16.M88.4 R176, [R211] ;  /* 0x00000000d3b0783b */ /* 0x000e620000000200 */
[C---:B--2---:R-:W-:Y:S05]  /*21980*/  HMMA.16816.F32.BF16 R36, R64.reuse, R40, RZ ;  /* 0x000000284024723c */ /* 0x044fea00000418ff */
[----:B------:R-:W-:Y:S03]  /*21990*/  LDSM.16.M88.4 R180, [R224] ;  /* 0x00000000e0b4783b */ /* 0x000fe60000000200 */
[C---:B------:R-:W-:Y:S03]  /*219a0*/  HMMA.16816.F32.BF16 R40, R64.reuse, R42, RZ ;  /* 0x0000002a4028723c */ /* 0x040fe600000418ff */
[----:B------:R-:W3:Y:S05]  /*219b0*/  LDSM.16.M88.4 R184, [R221+0x4000] ;  /* 0x00400000ddb8783b */ /* 0x000eea0000000200 */
[C---:B------:R-:W-:Y:S01]  /*219c0*/  HMMA.16816.F32.BF16 R44, R64.reuse, R48, RZ ;  /* 0x00000030402c723c */ /* 0x040fe200000418ff */
[----:B------:R-:W-:Y:S06]  /*219d0*/  LDSM.16.M88.4 R188, [R226+0x2000] ;  /* 0x00200000e2bc783b */ /* 0x000fec0000000200 */
[----:B------:R-:W-:Y:S01]  /*219e0*/  LDSM.16.M88.4 R192, [R209] ;  /* 0x00000000d1c0783b */ /* 0x000fe20000000200 */
[C---:B------:R-:W-:Y:S05]  /*219f0*/  HMMA.16816.F32.BF16 R48, R64.reuse, R50, RZ ;  /* 0x000000324030723c */ /* 0x040fea00000418ff */
[----:B------:R-:W2:Y:S03]  /*21a00*/  LD.E R2, [R132.64+0x18c] ;  /* 0x00018c0484027980 */ /* 0x000ea6000c101900 */
[C---:B----4-:R-:W-:Y:S03]  /*21a10*/  HMMA.16816.F32.BF16 R52, R64.reuse, R56, RZ ;  /* 0x000000384034723c */ /* 0x050fe600000418ff */
[----:B------:R-:W-:Y:S05]  /*21a20*/  LDSM.16.M88.4 R196, [R223+0x2000] ;  /* 0x00200000dfc4783b */ /* 0x000fea0000000200 */
[C---:B------:R-:W-:Y:S01]  /*21a30*/  HMMA.16816.F32.BF16 R56, R64.reuse, R58, RZ ;  /* 0x0000003a4038723c */ /* 0x040fe200000418ff */
[----:B------:R-:W-:Y:S07]  /*21a40*/  LDSM.16.M88.4 R200, [R210+0x4000] ;  /* 0x00400000d2c8783b */ /* 0x000fee0000000200 */
[C---:B------:R-:W-:Y:S08]  /*21a50*/  HMMA.16816.F32.BF16 R60, R64.reuse, R140, RZ ;  /* 0x0000008c403c723c */ /* 0x040ff000000418ff */
[----:B------:R-:W-:Y:S01]  /*21a60*/  HMMA.16816.F32.BF16 R64, R64, R142, RZ ;  /* 0x0000008e4040723c */ /* 0x000fe200000418ff */
[----:B------:R-:W4:Y:S07]  /*21a70*/  LDSM.16.M88.4 R140, [R221+0x4800] ;  /* 0x00480000dd8c783b */ /* 0x000f2e0000000200 */
[C---:B---3--:R-:W-:Y:S08]  /*21a80*/  HMMA.16816.F32.BF16 R4, R144.reuse, R148, R4 ;  /* 0x000000949004723c */ /* 0x048ff00000041804 */
[C---:B------:R-:W-:Y:S01]  /*21a90*/  HMMA.16816.F32.BF16 R8, R144.reuse, R150, R8 ;  /* 0x000000969008723c */ /* 0x040fe20000041808 */
[----:B------:R-:W3:Y:S07]  /*21aa0*/  LDSM.16.M88.4 R148, [R221+0x5000] ;  /* 0x00500000dd94783b */ /* 0x000eee0000000200 */
        /* <DEDUP_REMOVED lines=8> */
[----:B------:R-:W3:Y:S07]  /*21b30*/  LDSM.16.M88.4 R160, [R221+0x6800] ;  /* 0x00680000dda0783b */ /* 0x000eee0000000200 */
        /* <DEDUP_REMOVED lines=16> */
[C---:B----4-:R-:W-:Y:S08]  /*21c40*/  HMMA.16816.F32.BF16 R12, R180.reuse, R140, R12 ;  /* 0x0000008cb40c723c */ /* 0x050ff0000004180c */
[C---:B------:R-:W-:Y:S01]  /*21c50*/  HMMA.16816.F32.BF16 R16, R180.reuse, R142, R16 ;  /* 0x0000008eb410723c */ /* 0x040fe20000041810 */
[----:B------:R-:W4:Y:S07]  /*21c60*/  LDSM.16.M88.4 R140, [R210+0x1800] ;  /* 0x00180000d28c783b */ /* 0x000f2e0000000200 */
[C---:B---3--:R-:W-:Y:S08]  /*21c70*/  HMMA.16816.F32.BF16 R20, R180.reuse, R148, R20 ;  /* 0x00000094b414723c */ /* 0x048ff00000041814 */
[C---:B------:R-:W-:Y:S01]  /*21c80*/  HMMA.16816.F32.BF16 R24, R180.reuse, R150, R24 ;  /* 0x00000096b418723c */ /* 0x040fe20000041818 */
[----:B------:R-:W3:Y:S07]  /*21c90*/  LDSM.16.M88.4 R148, [R210+0x2000] ;  /* 0x00200000d294783b */ /* 0x000eee0000000200 */
[C---:B------:R-:W-:Y:S08]  /*21ca0*/  HMMA.16816.F32.BF16 R28, R180.reuse, R152, R28 ;  /* 0x00000098b41c723c */ /* 0x040ff0000004181c */
[C---:B------:R-:W-:Y:S01]  /*21cb0*/  HMMA.16816.F32.BF16 R32, R180.reuse, R154, R32 ;  /* 0x0000009ab420723c */ /* 0x040fe20000041820 */
[----:B------:R-:W2:Y:S07]  /*21cc0*/  LDSM.16.M88.4 R152, [R210+0x2800] ;  /* 0x00280000d298783b */ /* 0x000eae0000000200 */
[C---:B-----5:R-:W-:Y:S08]  /*21cd0*/  HMMA.16816.F32.BF16 R36, R180.reuse, R156, R36 ;  /* 0x0000009cb424723c */ /* 0x060ff00000041824 */
        /* <DEDUP_REMOVED lines=21> */
[C---:B----4-:R-:W-:Y:S08]  /*21e30*/  HMMA.16816.F32.BF16 R28, R168.reuse, R140, R28 ;  /* 0x0000008ca81c723c */ /* 0x050ff0000004181c */
[C---:B------:R-:W-:Y:S01]  /*21e40*/  HMMA.16816.F32.BF16 R32, R168.reuse, R142, R32 ;  /* 0x0000008ea820723c */ /* 0x040fe20000041820 */
[----:B------:R-:W4:Y:S07]  /*21e50*/  LDSM.16.M88.4 R140, [R227+0xa000] ;  /* 0x00a00000e38c783b */ /* 0x000f2e0000000200 */
[C---:B---3--:R-:W-:Y:S08]  /*21e60*/  HMMA.16816.F32.BF16 R36, R168.reuse, R148, R36 ;  /* 0x00000094a824723c */ /* 0x048ff00000041824 */
[C---:B------:R-:W-:Y:S01]  /*21e70*/  HMMA.16816.F32.BF16 R40, R168.reuse, R150, R40 ;  /* 0x00000096a828723c */ /* 0x040fe20000041828 */
[----:B------:R-:W3:Y:S07]  /*21e80*/  LDSM.16.M88.4 R148, [R227+0xa800] ;  /* 0x00a80000e394783b */ /* 0x000eee0000000200 */
[C---:B--2---:R-:W-:Y:S08]  /*21e90*/  HMMA.16816.F32.BF16 R44, R168.reuse, R152, R44 ;  /* 0x00000098a82c723c */ /* 0x044ff0000004182c */
[C---:B------:R-:W-:Y:S01]  /*21ea0*/  HMMA.16816.F32.BF16 R48, R168.reuse, R154, R48 ;  /* 0x0000009aa830723c */ /* 0x040fe20000041830 */
[----:B------:R-:W2:Y:S07]  /*21eb0*/  LDSM.16.M88.4 R152, [R227+0xb000] ;  /* 0x00b00000e398783b */ /* 0x000eae0000000200 */
[C---:B-----5:R-:W-:Y:S08]  /*21ec0*/  HMMA.16816.F32.BF16 R52, R168.reuse, R156, R52 ;  /* 0x0000009ca834723c */ /* 0x060ff00000041834 */
[C---:B------:R-:W-:Y:S01]  /*21ed0*/  HMMA.16816.F32.BF16 R56, R168.reuse, R158, R56 ;  /* 0x0000009ea838723c */ /* 0x040fe20000041838 */
[----:B------:R-:W5:Y:S07]  /*21ee0*/  LDSM.16.M88.4 R156, [R208] ;  /* 0x00000000d09c783b */ /* 0x000f6e0000000200 */
        /* <DEDUP_REMOVED lines=18> */
[----:B------:R-:W4:Y:S07]  /*22010*/  LDSM.16.M88.4 R140, [R205] ;  /* 0x00000000cd8c783b */ /* 0x000f2e0000000200 */
[C---:B---3--:R-:W-:Y:S08]  /*22020*/  HMMA.16816.F32.BF16 R44, R160.reuse, R148, R44 ;  /* 0x00000094a02c723c */ /* 0x048ff0000004182c */
[C---:B------:R-:W-:Y:S01]  /*22030*/  HMMA.16816.F32.BF16 R48, R160.reuse, R150, R48 ;  /* 0x00000096a030723c */ /* 0x040fe20000041830 */
[----:B------:R-:W3:Y:S07]  /*22040*/  LDSM.16.M88.4 R148, [R204] ;  /* 0x00000000cc94783b */ /* 0x000eee0000000200 */
[C---:B--2---:R-:W-:Y:S08]  /*22050*/  HMMA.16816.F32.BF16 R52, R160.reuse, R152, R52 ;  /* 0x00000098a034723c */ /* 0x044ff00000041834 */
[C---:B------:R-:W-:Y:S01]  /*22060*/  HMMA.16816.F32.BF16 R56, R160.reuse, R154, R56 ;  /* 0x0000009aa038723c */ /* 0x040fe20000041838 */
[----:B------:R-:W2:Y:S07]  /*22070*/  LDSM.16.M88.4 R152, [R139] ;  /* 0x000000008b98783b */ /* 0x000eae0000000200 */
[C---:B------:R-:W-:Y:S08]  /*22080*/  HMMA.16816.F32.BF16 R60, R160.reuse, R184, R60 ;  /* 0x000000b8a03c723c */ /* 0x040ff0000004183c */
[----:B------:R-:W-:Y:S01]  /*22090*/  HMMA.16816.F32.BF16 R64, R160, R186, R64 ;  /* 0x000000baa040723c */ /* 0x000fe20000041840 */
[----:B------:R-:W-:Y:S06]  /*220a0*/  LDSM.16.M88.4 R160, [R224+0x2000] ;  /* 0x00200000e0a0783b */ /* 0x000fec0000000200 */
[----:B------:R-:W-:Y:S01]  /*220b0*/  LDSM.16.M88.4 R184, [R221+0xa800] ;  /* 0x00a80000ddb8783b */ /* 0x000fe20000000200 */
[C---:B------:R-:W-:Y:S08]  /*220c0*/  HMMA.16816.F32.BF16 R4, R188.reuse, R192, R4 ;  /* 0x000000c0bc04723c */ /* 0x040ff00000041804 */
[C---:B------:R-:W-:Y:S01]  /*220d0*/  HMMA.16816.F32.BF16 R8, R188.reuse, R194, R8 ;  /* 0x000000c2bc08723c */ /* 0x040fe20000041808 */
[----:B------:R-:W-:Y:S07]  /*220e0*/  LDSM.16.M88.4 R192, [R221+0xb000] ;  /* 0x00b00000ddc0783b */ /* 0x000fee0000000200 */
[C---:B-----5:R-:W-:Y:S08]  /*220f0*/  HMMA.16816.F32.BF16 R12, R188.reuse, R156, R12 ;  /* 0x0000009cbc0c723c */ /* 0x060ff0000004180c */
[C---:B------:R-:W-:Y:S01]  /*22100*/  HMMA.16816.F32.BF16 R16, R188.reuse, R158, R16 ;  /* 0x0000009ebc10723c */ /* 0x040fe20000041810 */
[----:B------:R-:W5:Y:S07]  /*22110*/  LDSM.16.M88.4 R156, [R138] ;  /* 0x000000008a9c783b */ /* 0x000f6e0000000200 */
[C---:B-1----:R-:W-:Y:S08]  /*22120*/  HMMA.16816.F32.BF16 R20, R188.reuse, R144, R20 ;  /* 0x00000090bc14723c */ /* 0x042ff00000041814 */
        /* <DEDUP_REMOVED lines=8> */
[C---:B---3--:R-:W-:Y:S08]  /*221b0*/  HMMA.16816.F32.BF16 R44, R188.reuse, R148, R44 ;  /* 0x00000094bc2c723c */ /* 0x048ff0000004182c */
[C---:B------:R-:W-:Y:S08]  /*221c0*/  HMMA.16816.F32.BF16 R48, R188.reuse, R150, R48 ;  /* 0x00000096bc30723c */ /* 0x040ff00000041830 */
[C---:B--2---:R-:W-:Y:S08]  /*221d0*/  HMMA.16816.F32.BF16 R52, R188.reuse, R152, R52 ;  /* 0x00000098bc34723c */ /* 0x044ff00000041834 */
        /* <DEDUP_REMOVED lines=21> */
[C---:B----4-:R-:W-:Y:S07]  /*22330*/  HMMA.16816.F32.BF16 R12, R196.reuse, R140, R12 ;  /* 0x0000008cc40c723c */ /* 0x050fee000004180c */
[----:B------:R-:W-:Y:S01]  /*22340*/  MOV R140, R248 ;  /* 0x000000f8008c7202 */ /* 0x000fe20000000f00 */
[-C--:B------:R-:W-:Y:S01]  /*22350*/  FMUL.FTZ R145, R4, R2.reuse ;  /* 0x0000000204917220 */ /* 0x080fe20000410000 */
[C---:B------:R-:W-:Y:S03]  /*22360*/  HMMA.16816.F32.BF16 R16, R196.reuse, R142, R16 ;  /* 0x0000008ec410723c */ /* 0x040fe60000041810 */
[-C--:B------:R-:W-:Y:S01]  /*22370*/  FMUL.FTZ R147, R5, R2.reuse ;  /* 0x0000000205937220 */ /* 0x080fe20000410000 */
[----:B------:R-:W-:Y:S01]  /*22380*/  MOV R141, R249 ;  /* 0x000000f9008d7202 */ /* 0x000fe20000000f00 */
        /* <DEDUP_REMOVED lines=38> */
[----:B------:R-:W3:Y:S01]  /*225f0*/  MUFU.TANH R169, R23 ;  /* 0x0000001700a97308 */ /* 0x000ee20000002400 */
[C---:B------:R-:W-:Y:S01]  /*22600*/  HMMA.16816.F32.BF16 R32, R196.reuse, R10, R32 ;  /* 0x0000000ac420723c */ /* 0x040fe20000041820 */
[----:B------:R-:W2:Y:S08]  /*22610*/  LDSM.16.M88.4 R8, [R210+0x6800] ;  /* 0x00680000d208783b */ /* 0x000eb00000000200 */
[----:B------:R1:W1:Y:S01]  /*22620*/  MUFU.TANH R175, R25 ;  /* 0x0000001900af7308 */ /* 0x0002620000002400 */
[C---:B-----5:R-:W-:Y:S05]  /*22630*/  HMMA.16816.F32.BF16 R36, R196.reuse, R4, R36 ;  /* 0x00000004c424723c */ /* 0x060fea0000041824 */
[-C--:B------:R-:W-:Y:S03]  /*22640*/  FMUL.FTZ R178, R28, R2.reuse ;  /* 0x000000021cb27220 */ /* 0x080fe60000410000 */
[C---:B------:R-:W-:Y:S01]  /*22650*/  HMMA.16816.F32.BF16 R40, R196.reuse, R6, R40 ;  /* 0x00000006c428723c */ /* 0x040fe20000041828 */
[----:B------:R-:W3:Y:S01]  /*22660*/  MUFU.TANH R13, R13 ;  /* 0x0000000d000d7308 */ /* 0x000ee20000002400 */
[----:B------:R-:W5:Y:S02]  /*22670*/  LDSM.16.M88.4 R4, [R210+0x7000] ;  /* 0x00700000d204783b */ /* 0x000f640000000200 */
[-C--:B------:R-:W-:Y:S02]  /*22680*/  FMUL.FTZ R29, R29, R2.reuse ;  /* 0x000000021d1d7220 */ /* 0x080fe40000410000 */
[-C--:B------:R-:W-:Y:S02]  /*22690*/  FMUL.FTZ R30, R30, R2.reuse ;  /* 0x000000021e1e7220 */ /* 0x080fe40000410000 */
[-C--:B------:R-:W-:Y:S03]  /*226a0*/  FMUL.FTZ R182, R32, R2.reuse ;  /* 0x0000000220b67220 */ /* 0x080fe60000410000 */
[----:B------:R-:W3:Y:S01]  /*226b0*/  MUFU.TANH R12, R12 ;  /* 0x0000000c000c7308 */ /* 0x000ee20000002400 */
[-C--:B------:R-:W-:Y:S02]  /*226c0*/  FMUL.FTZ R31, R31, R2.reuse ;  /* 0x000000021f1f7220 */ /* 0x080fe40000410000 */
[-C--:B------:R-:W-:Y:S02]  /*226d0*/  FMUL.FTZ R33, R33, R2.reuse ;  /* 0x0000000221217220 */ /* 0x080fe40000410000 */
[-C--:B------:R-:W-:Y:S02]  /*226e0*/  FMUL.FTZ R195, R36, R2.reuse ;  /* 0x0000000224c37220 */ /* 0x080fe40000410000 */
[-C--:B-1----:R-:W-:Y:S02]  /*226f0*/  FMUL.FTZ R21, R39, R2.reuse ;  /* 0x0000000227157220 */ /* 0x082fe40000410000 */
[-C--:B------:R-:W-:Y:S01]  /*22700*/  FMUL.FTZ R34, R34, R2.reuse ;  /* 0x0000000222227220 */ /* 0x080fe20000410000 */
[----:B------:R-:W1:Y:S01]  /*22710*/  MUFU.TANH R251, R251 ;  /* 0x000000fb00fb7308 */ /* 0x000e620000002400 */
[-C--:B------:R-:W-:Y:S01]  /*22720*/  FMUL.FTZ R35, R35, R2.reuse ;  /* 0x0000000223237220 */ /* 0x080fe20000410000 */
[C---:B--2---:R-:W-:Y:S03]  /*22730*/  HMMA.16816.F32.BF16 R44, R196.reuse, R8, R44 ;  /* 0x00000008c42c723c */ /* 0x044fe6000004182c */
[-C--:B------:R-:W-:Y:S02]  /*22740*/  FMUL.FTZ R192, R40, R2.reuse ;  /* 0x0000000228c07220 */ /* 0x080fe40000410000 */
[-C--:B------:R-:W-:Y:S03]  /*22750*/  FMUL.FTZ R25, R42, R2.reuse ;  /* 0x000000022a197220 */ /* 0x080fe60000410000 */
[----:B------:R-:W2:Y:S01]  /*22760*/  MUFU.TANH R15, R15 ;  /* 0x0000000f000f7308 */ /* 0x000ea20000002400 */
        /* <DEDUP_REMOVED lines=10> */
[----:B------:R-:W2:Y:S01]  /*22810*/  MUFU.TANH R14, R14 ;  /* 0x0000000e000e7308 */ /* 0x000ea20000002400 */
[C---:B------:R-:W-:Y:S03]  /*22820*/  HMMA.16816.F32.BF16 R56, R196.reuse, R6, R56 ;  /* 0x00000006c438723c */ /* 0x040fe60000041838 */
[-C--:B------:R-:W-:Y:S02]  /*22830*/  FMUL.FTZ R41, R41, R2.reuse ;  /* 0x0000000229297220 */ /* 0x080fe40000410000 */
[-C--:B------:R-:W-:Y:S02]  /*22840*/  FMUL.FTZ R183, R48, R2.reuse ;  /* 0x0000000230b77220 */ /* 0x080fe40000410000 */
[-C--:B------:R-:W-:Y:S02]  /*22850*/  FMUL.FTZ R45, R45, R2.reuse ;  /* 0x000000022d2d7220 */ /* 0x080fe40000410000 */
[----:B------:R-:W2:Y:S03]  /*22860*/  MUFU.TANH R19, R19 ;  /* 0x0000001300137308 */ /* 0x000ea60000002400 */
[-C--:B------:R-:W-:Y:S02]  /*22870*/  FMUL.FTZ R46, R46, R2.reuse ;  /* 0x000000022e2e7220 */ /* 0x080fe40000410000 */
[-C--:B------:R-:W-:Y:S02]  /*22880*/  FMUL.FTZ R47, R47, R2.reuse ;  /* 0x000000022f2f7220 */ /* 0x080fe40000410000 */
[-C--:B------:R-:W-:Y:S02]  /*22890*/  FMUL.FTZ R162, R52, R2.reuse ;  /* 0x0000000234a27220 */ /* 0x080fe40000410000 */
[-C--:B------:R-:W-:Y:S01]  /*228a0*/  FMUL.FTZ R49, R49, R2.reuse ;  /* 0x0000000231317220 */ /* 0x080fe20000410000 */
[----:B------:R-:W2:Y:S01]  /*228b0*/  MUFU.TANH R170, R170 ;  /* 0x000000aa00aa7308 */ /* 0x000ea20000002400 */
[-C--:B------:R-:W-:Y:S01]  /*228c0*/  FMUL.FTZ R50, R50, R2.reuse ;  /* 0x0000000232327220 */ /* 0x080fe20000410000 */
[C---:B-1----:R-:W-:Y:S03]  /*228d0*/  HMMA.16816.F32.BF16 R60, R196.reuse, R8, R60 ;  /* 0x00000008c43c723c */ /* 0x042fe6000004183c */
        /* <DEDUP_REMOVED lines=8> */
[----:B------:R-:W1:Y:S03]  /*22960*/  MUFU.TANH R172, R172 ;  /* 0x000000ac00ac7308 */ /* 0x000e660000002400 */
        /* <DEDUP_REMOVED lines=65> */
[----:B-12---:R-:W-:Y:S01]  /*22d80*/  IADD3 R26, R2, 0xffffffe, RZ ;  /* 0x0ffffffe021a7810 */ /* 0x006fe20007ffe0ff */
        /* <DEDUP_REMOVED lines=55> */
.L_x_4704:
[----:B------:R-:W-:Y:S02]  /*23100*/  ULDC.64 UR4, c[0x0][0x118] ;  /* 0x0000460000047ab9 */ /* 0x000fe40000000a00 */
[----:B------:R-:W2:Y:S02]  /*23110*/  LD.E R10, [R132.64+0x38] ;  /* 0x00003804840a7980 */ /* 0x000ea4000c101900 */
[----:B--2---:R-:W-:Y:S04]  /*23120*/  LEA R10, -R10, RZ, 0x7 ;  /* 0x000000ff0a0a7211 */ /* 0x004fe800078e39ff */
[----:B------:R-:W-:Y:S02]  /*23130*/  SHF.R.S32.HI R7, RZ, 0x1f, R10 ;  /* 0x0000001fff077819 */ /* 0x000fe4000001140a */
.L_x_4705:
[----:B------:R-:W-:Y:S05]  /*23140*/  BSYNC B0 ;  /* 0x0000000000007941 */ /* 0x000fea0003800000 */
.L_x_4703:
[C---:B------:R-:W-:Y:S01]  /*23150*/  LOP3.LUT P0, RZ, R245.reuse, 0x1, RZ, 0xc0, !PT ;  /* 0x00000001f5ff7812 */ /* 0x040fe2000780c0ff */
[----:B------:R-:W-:Y:S01]  /*23160*/  ULDC.64 UR4, c[0x0][0x118] ;  /* 0x0000460000047ab9 */ /* 0x000fe20000000a00 */
[CC--:B------:R-:W-:Y:S02]  /*23170*/  LEA R32, P3, R10.reuse, R234.reuse, 0x1 ;  /* 0x000000ea0a207211 */ /* 0x0c0fe400078608ff */
[----:B------:R-:W-:Y:S02]  /*23180*/  LOP3.LUT P1, RZ, R245, 0x2, RZ, 0xc0, !PT ;  /* 0x00000002f5ff7812 */ /* 0x000fe4000782c0ff */
[C---:B-1----:R-:W-:Y:S02]  /*23190*/  LEA.HI.X R33, R10.reuse, R235, R7, 0x1, P3 ;  /* 0x000000eb0a217211 */ /* 0x042fe400018f0c07 */
        /* <DEDUP_REMOVED lines=125> */
.L_x_4702:
[----:B--234-:R-:W-:Y:S05]  /*23970*/  BSYNC B1 ;  /* 0x0000000000017941 */ /* 0x01cfea0003800000 */
.L_x_4701:
[----:B------:R-:W-:Y:S01]  /*23980*/  ULDC.64 UR4, c[0x0][0x118] ;  /* 0x0000460000047ab9 */ /* 0x000fe20000000a00 */
[----:B------:R-:W2:Y:S08]  /*23990*/  S2R R5, SR_TID.X ;  /* 0x0000000000057919 */ /* 0x000eb00000002100 */
[----:B------:R3:W4:Y:S04]  /*239a0*/  LD.E R134, [R132.64+0xdc] ;  /* 0x0000dc0484867980 */ /* 0x000728000c101900 */
[----:B-1----:R-:W-:Y:S08]  /*239b0*/  LDSM.16.MT88.4 R44, [R222+0x10000] ;  /* 0x01000000de2c783b */ /* 0x002ff00000004200 */
[----:B------:R-:W-:Y:S08]  /*239c0*/  LDSM.16.MT88.4 R52, [R220+0x10000] ;  /* 0x01000000dc34783b */ /* 0x000ff00000004200 */
[----:B------:R-:W-:Y:S01]  /*239d0*/  LDSM.16.MT88.4 R60, [R219+0x10000] ;  /* 0x01000000db3c783b */ /* 0x000fe20000004200 */
[----:B--2---:R-:W-:Y:S04]  /*239e0*/  SHF.L.U32 R5, R5, 0x1, RZ ;  /* 0x0000000105057819 */ /* 0x004fe800000006ff */
        /* <DEDUP_REMOVED lines=9> */
[----:B------:R-:W2:Y:S01]  /*23a80*/  I2F R22, R22 ;  /* 0x0000001600167306 */ /* 0x000ea20000201400 */
        /* <DEDUP_REMOVED lines=22> */
[----:B------:R-:W-:Y:S01]  /*23bf0*/  IADD3 R22, R2, 0x58, RZ ;  /* 0x0000005802167810 */ /* 0x000fe20007ffe0ff */
[C---:B-----5:R-:W-:Y:S01]  /*23c00*/  FFMA.FTZ R40, R0.reuse, R41, R12 ;  /* 0x0000002900287223 */ /* 0x060fe2000001000c */
[----:B------:R-:W-:Y:S01]  /*23c10*/  FMNMX.FTZ R12, R149, R3, !PT ;  /* 0x00000003950c7209 */ /* 0x000fe20007810000 */
[C---:B------:R-:W-:Y:S03]  /*23c20*/  FFMA.FTZ R58, R0.reuse, R41, R143 ;  /* 0x00000029003a7223 */ /* 0x040fe6000001008f */
[----:B------:R-:W-:Y:S03]  /*23c30*/  FMNMX.FTZ R12, R157, R12, !PT ;  /* 0x0000000c9d0c7209 */ /* 0x000fe60007810000 */
[----:B------:R-:W5:Y:S01]  /*23c40*/  I2F R39, R39 ;  /* 0x0000002700277306 */ /* 0x000f620000201400 */
[CC--:B-1----:R-:W-:Y:S02]  /*23c50*/  FFMA.FTZ R201, R0.reuse, R6.reuse, R201 ;  /* 0x0000000600c97223 */ /* 0x0c2fe400000100c9 */
[C---:B------:R-:W-:Y:S03]  /*23c60*/  FFMA.FTZ R6, R0.reuse, R6, R159 ;  /* 0x0000000600067223 */ /* 0x040fe6000001009f */
[----:B------:R-:W-:Y:S04]  /*23c70*/  FMNMX.FTZ R12, R201, R12, !PT ;  /* 0x0000000cc90c7209 */ /* 0x000fe80007810000 */
[----:B------:R-:W1:Y:S01]  /*23c80*/  I2F R64, R64 ;  /* 0x0000004000407306 */ /* 0x000e620000201400 */
[CC--:B--2---:R-:W-:Y:S02]  /*23c90*/  FFMA.FTZ R203, R0.reuse, R11.reuse, R203 ;  /* 0x0000000b00cb7223 */ /* 0x0c4fe400000100cb */
[C---:B------:R-:W-:Y:S07]  /*23ca0*/  FFMA.FTZ R161, R0.reuse, R11, R161 ;  /* 0x0000000b00a17223 */ /* 0x040fee00000100a1 */
[----:B------:R-:W2:Y:S01]  /*23cb0*/  I2F R57, R57 ;  /* 0x0000003900397306 */ /* 0x000ea20000201400 */
[CC--:B-----5:R-:W-:Y:S01]  /*23cc0*/  FFMA.FTZ R49, R0.reuse, R39.reuse, R14 ;  /* 0x0000002700317223 */ /* 0x0e0fe2000001000e */
[----:B------:R-:W-:Y:S01]  /*23cd0*/  FMNMX.FTZ R14, R9, R136, !PT ;  /* 0x00000088090e7209 */ /* 0x000fe20007810000 */
[----:B------:R-:W-:Y:S01]  /*23ce0*/  FFMA.FTZ R56, R0, R39, R15 ;  /* 0x0000002700387223 */ /* 0x000fe2000001000f */
[----:B------:R-:W-:Y:S06]  /*23cf0*/  IADD3 R15, R2, 0x60, RZ ;  /* 0x00000060020f7810 */ /* 0x000fec0007ffe0ff */
[----:B------:R-:W5:Y:S01]  /*23d00*/  I2F R35, R35 ;  /* 0x0000002300237306 */ /* 0x000f620000201400 */
[C---:B-1----:R-:W-:Y:S01]  /*23d10*/  FFMA.FTZ R48, R0.reuse, R64, R19 ;  /* 0x0000004000307223 */ /* 0x042fe20000010013 */
[----:B------:R-:W-:Y:S01]  /*23d20*/  FMNMX.FTZ R19, R203, R12, !PT ;  /* 0x0000000ccb137209 */ /* 0x000fe20007810000 */
[----:B------:R-:W-:Y:S01]  /*23d30*/  FFMA.FTZ R64, R0, R64, R17 ;  /* 0x0000004000407223 */ /* 0x000fe20000010011 */
[----:B------:R-:W-:Y:S06]  /*23d40*/  FMNMX.FTZ R17, R147, R14, !PT ;  /* 0x0000000e93117209 */ /* 0x000fec0007810000 */
[----:B------:R-:W1:Y:S01]  /*23d50*/  I2F R37, R37 ;  /* 0x0000002500257306 */ /* 0x000e620000201400 */
[----:B------:R-:W-:Y:S02]  /*23d60*/  FMNMX.FTZ R12, R6, R17, !PT ;  /* 0x00000011060c7209 */ /* 0x000fe40007810000 */
[----:B------:R-:W-:Y:S01]  /*23d70*/  IADD3 R17, R2, 0x61, RZ ;  /* 0x0000006102117810 */ /* 0x000fe20007ffe0ff */
[CC--:B--2---:R-:W-:Y:S02]  /*23d80*/  FFMA.FTZ R50, R0.reuse, R57.reuse, R251 ;  /* 0x0000003900327223 */ /* 0x0c4fe400000100fb */
[----:B------:R-:W-:Y:S01]  /*23d90*/  FFMA.FTZ R57, R0, R57, R13 ;  /* 0x0000003900397223 */ /* 0x000fe2000001000d */
[----:B------:R-:W-:Y:S03]  /*23da0*/  IADD3 R13, R2, 0x59, RZ ;  /* 0x00000059020d7810 */ /* 0x000fe60007ffe0ff */
[----:B------:R-:W2:Y:S01]  /*23db0*/  I2F R33, R33 ;  /* 0x0000002100217306 */ /* 0x000ea20000201400 */
[CC--:B-----5:R-:W-:Y:S02]  /*23dc0*/  FFMA.FTZ R168, R0.reuse, R35.reuse, R168 ;  /* 0x0000002300a87223 */ /* 0x0e0fe400000100a8 */
[----:B------:R-:W-:Y:S01]  /*23dd0*/  FFMA.FTZ R172, R0, R35, R172 ;  /* 0x0000002300ac7223 */ /* 0x000fe200000100ac */
[----:B------:R-:W-:Y:S02]  /*23de0*/  FMNMX.FTZ R35, R40, R19, !PT ;  /* 0x0000001328237209 */ /* 0x000fe40007810000 */
[----:B------:R-:W-:Y:S04]  /*23df0*/  FMNMX.FTZ R19, R161, R12, !PT ;  /* 0x0000000ca1137209 */ /* 0x000fe80007810000 */
[----:B------:R-:W5:Y:S01]  /*23e00*/  I2F R20, R20 ;  /* 0x0000001400147306 */ /* 0x000f620000201400 */
[----:B------:R-:W-:Y:S02]  /*23e10*/  FMNMX.FTZ R12, R50, R35, !PT ;  /* 0x00000023320c7209 */ /* 0x000fe40007810000 */
[----:B------:R-:W-:Y:S01]  /*23e20*/  FMNMX.FTZ R14, R58, R19, !PT ;  /* 0x000000133a0e7209 */ /* 0x000fe20007810000 */
[CC--:B-1----:R-:W-:Y:S01]  /*23e30*/  FFMA.FTZ R166, R0.reuse, R37.reuse, R166 ;  /* 0x0000002500a67223 */ /* 0x0c2fe200000100a6 */
[----:B------:R-:W-:Y:S01]  /*23e40*/  FMNMX.FTZ R19, R49, R12, !PT ;  /* 0x0000000c31137209 */ /* 0x000fe20007810000 */
[----:B------:R-:W-:Y:S01]  /*23e50*/  FFMA.FTZ R170, R0, R37, R170 ;  /* 0x0000002500aa7223 */ /* 0x000fe200000100aa */
[----:B------:R-:W-:Y:S01]  /*23e60*/  IADD3 R12, R2, 0x68, RZ ;  /* 0x00000068020c7810 */ /* 0x000fe20007ffe0ff */
[----:B------:R-:W-:Y:S01]  /*23e70*/  LDSM.16.MT88.4 R36, [R218+0xc000] ;  /* 0x00c00000da24783b */ /* 0x000fe20000004200 */
[----:B------:R-:W-:Y:S01]  /*23e80*/  FMNMX.FTZ R19, R48, R19, !PT ;  /* 0x0000001330137209 */ /* 0x000fe20007810000 */
[----:B------:R-:W1:Y:S01]  /*23e90*/  I2F R31, R31 ;  /* 0x0000001f001f7306 */ /* 0x000e620000201400 */
[CC--:B--2---:R-:W-:Y:S02]  /*23ea0*/  FFMA.FTZ R178, R0.reuse, R33.reuse, R178 ;  /* 0x0000002100b27223 */ /* 0x0c4fe400000100b2 */
[----:B------:R-:W-:Y:S01]  /*23eb0*/  FFMA.FTZ R174, R0, R33, R174 ;  /* 0x0000002100ae7223 */ /* 0x000fe200000100ae */
[----:B------:R-:W-:Y:S02]  /*23ec0*/  FMNMX.FTZ R33, R57, R14, !PT ;  /* 0x0000000e39217209 */ /* 0x000fe40007810000 */
[----:B------:R-:W-:Y:S04]  /*23ed0*/  FMNMX.FTZ R14, R166, R19, !PT ;  /* 0x00000013a60e7209 */ /* 0x000fe80007810000 */
[----:B------:R-:W2:Y:S01]  /*23ee0*/  I2F R10, R10 ;  /* 0x0000000a000a7306 */ /* 0x000ea20000201400 */
[----:B------:R-:W-:Y:S01]  /*23ef0*/  FMNMX.FTZ R33, R56, R33, !PT ;  /* 0x0000002138217209 */ /* 0x000fe20007810000 */
[-C--:B-----5:R-:W-:Y:S03]  /*23f00*/  FFMA.FTZ R169, R0, R20.reuse, R169 ;  /* 0x0000001400a97223 */ /* 0x0a0fe600000100a9 */
[----:B------:R-:W-:Y:S01]  /*23f10*/  FMNMX.FTZ R33, R64, R33, !PT ;  /* 0x0000002140217209 */ /* 0x000fe20007810000 */
[C---:B------:R-:W-:Y:S04]  /*23f20*/  FFMA.FTZ R173, R0.reuse, R20, R173 ;  /* 0x0000001400ad7223 */ /* 0x040fe800000100ad */
[----:B------:R-:W5:Y:S01]  /*23f30*/  I2F R18, R18 ;  /* 0x0000001200127306 */ /* 0x000f620000201400 */
[CC--:B-1----:R-:W-:Y:S02]  /*23f40*/  FFMA.FTZ R176, R0.reuse, R31.reuse, R176 ;  /* 0x0000001f00b07223 */ /* 0x0c2fe400000100b0 */
[----:B------:R-:W-:Y:S01]  /*23f50*/  FFMA.FTZ R182, R0, R31, R182 ;  /* 0x0000001f00b67223 */ /* 0x000fe200000100b6 */
[----:B------:R-:W-:Y:S06]  /*23f60*/  FMNMX.FTZ R31, R169, R14, !PT ;  /* 0x0000000ea91f7209 */ /* 0x000fec0007810000 */
[----:B------:R-:W1:Y:S01]  /*23f70*/  I2F R16, R16 ;  /* 0x0000001000107306 */ /* 0x000e620000201400 */
[----:B------:R-:W-:Y:S01]  /*23f80*/  FMNMX.FTZ R14, R168, R31, !PT ;  /* 0x0000001fa80e7209 */ /* 0x000fe20007810000 */
[CC--:B--2---:R-:W-:Y:S02]  /*23f90*/  FFMA.FTZ R179, R0.reuse, R10.reuse, R179 ;  /* 0x0000000a00b37223 */ /* 0x0c4fe400000100b3 */
[----:B------:R-:W-:Y:S01]  /*23fa0*/  FFMA.FTZ R185, R0, R10, R185 ;  /* 0x0000000a00b97223 */ /* 0x000fe200000100b9 */
[----:B------:R-:W-:Y:S05]  /*23fb0*/  IADD3 R10, R2, 0x69, RZ ;  /* 0x00000069020a7810 */ /* 0x000fea0007ffe0ff */
[----:B------:R2:W2:Y:S01]  /*23fc0*/  I2F R19, R12 ;  /* 0x0000000c00137306 */ /* 0x0004a20000201400 */
[CC--:B-----5:R-:W-:Y:S02]  /*23fd0*/  FFMA.FTZ R171, R0.reuse, R18.reuse, R171 ;  /* 0x0000001200ab7223 */ /* 0x0e0fe400000100ab */
[C---:B------:R-:W-:Y:S07]  /*23fe0*/  FFMA.FTZ R175, R0.reuse, R18, R175 ;  /* 0x0000001200af7223 */ /* 0x040fee00000100af */
[----:B------:R-:W5:Y:S01]  /*23ff0*/  I2F R8, R8 ;  /* 0x0000000800087306 */ /* 0x000f620000201400 */
[CC--:B-1----:R-:W-:Y:S02]  /*24000*/  FFMA.FTZ R177, R0.reuse, R16.reuse, R177 ;  /* 0x0000001000b17223 */ /* 0x0c2fe400000100b1 */
[----:B------:R-:W-:Y:S01]  /*24010*/  FFMA.FTZ R181, R0, R16, R181 ;  /* 0x0000001000b57223 */ /* 0x000fe200000100b5 */
[----:B------:R-:W-:Y:S02]  /*24020*/  FMNMX.FTZ R16, R170, R33, !PT ;  /* 0x00000021aa107209 */ /* 0x000fe40007810000 */
[----:B------:R-:W-:Y:S04]  /*24030*/  FMNMX.FTZ R33, R171, R14, !PT ;  /* 0x0000000eab217209 */ /* 0x000fe80007810000 */
[----:B------:R-:W1:Y:S01]  /*24040*/  I2F R29, R29 ;  /* 0x0000001d001d7306 */ /* 0x000e620000201400 */
[----:B------:R-:W-:Y:S02]  /*24050*/  FMNMX.FTZ R35, R173, R16, !PT ;  /* 0x00000010ad237209 */ /* 0x000fe40007810000 */
[----:B--2---:R-:W-:Y:S01]  /*24060*/  FMNMX.FTZ R12, R174, R33, !PT ;  /* 0x00000021ae0c7209 */ /* 0x004fe20007810000 */
[CC--:B------:R-:W-:Y:S02]  /*24070*/  FFMA.FTZ R164, R0.reuse, R19.reuse, R164 ;  /* 0x0000001300a47223 */ /* 0x0c0fe400000100a4 */
[C---:B------:R-:W-:Y:S04]  /*24080*/  FFMA.FTZ R158, R0.reuse, R19, R158 ;  /* 0x00000013009e7223 */ /* 0x040fe8000001009e */
[----:B------:R-:W2:Y:S01]  /*24090*/  I2F R27, R27 ;  /* 0x0000001b001b7306 */ /* 0x000ea20000201400 */
[CC--:B-----5:R-:W-:Y:S02]  /*240a0*/  FFMA.FTZ R193, R0.reuse, R8.reuse, R193 ;  /* 0x0000000800c17223 */ /* 0x0e0fe400000100c1 */
[----:B------:R-:W-:Y:S01]  /*240b0*/  FFMA.FTZ R195, R0, R8, R195 ;  /* 0x0000000800c37223 */ /* 0x000fe200000100c3 */
[----:B------:R-:W-:Y:S06]  /*240c0*/  FMNMX.FTZ R8, R172, R35, !PT ;  /* 0x00000023ac087209 */ /* 0x000fec0007810000 */
[----:B------:R-:W5:Y:S01]  /*240d0*/  I2F R4, R4 ;  /* 0x0000000400047306 */ /* 0x000f620000201400 */
[----:B------:R-:W-:Y:S01]  /*240e0*/  FMNMX.FTZ R33, R175, R8, !PT ;  /* 0x00000008af217209 */ /* 0x000fe20007810000 */
[-C--:B-1----:R-:W-:Y:S01]  /*240f0*/  FFMA.FTZ R196, R0, R29.reuse, R21 ;  /* 0x0000001d00c47223 */ /* 0x082fe20000010015 */
[----:B------:R-:W-:Y:S01]  /*24100*/  IADD3 R21, R2, 0x70, RZ ;  /* 0x0000007002157810 */ /* 0x000fe20007ffe0ff */
[----:B------:R-:W-:Y:S01]  /*24110*/  FFMA.FTZ R194, R0, R29, R194 ;  /* 0x0000001d00c27223 */ /* 0x000fe200000100c2 */
[----:B------:R-:W-:Y:S02]  /*24120*/  FMNMX.FTZ R29, R177, R12, !PT ;  /* 0x0000000cb11d7209 */ /* 0x000fe40007810000 */
[----:B------:R-:W-:Y:S03]  /*24130*/  FMNMX.FTZ R12, R178, R33, !PT ;  /* 0x00000021b20c7209 */ /* 0x000fe60007810000 */
[----:B------:R1:W1:Y:S01]  /*24140*/  I2F R31, R10 ;  /* 0x0000000a001f7306 */ /* 0x0002620000201400 */
[----:B------:R-:W-:Y:S01]  /*24150*/  FMNMX.FTZ R8, R176, R29, !PT ;  /* 0x0000001db0087209 */ /* 0x000fe20007810000 */
[CC--:B--2---:R-:W-:Y:S03]  /*24160*/  FFMA.FTZ R197, R0.reuse, R27.reuse, R25 ;  /* 0x0000001b00c57223 */ /* 0x0c4fe60000010019 */
[----:B------:R-:W-:Y:S01]  /*24170*/  FMNMX.FTZ R8, R179, R8, !PT ;  /* 0x00000008b3087209 */ /* 0x000fe20007810000 */
[C---:B------:R-:W-:Y:S01]  /*24180*/  FFMA.FTZ R192, R0.reuse, R27, R192 ;  /* 0x0000001b00c07223 */ /* 0x040fe200000100c0 */
[----:B------:R-:W-:Y:S03]  /*24190*/  FMNMX.FTZ R25, R181, R12, !PT ;  /* 0x0000000cb5197209 */ /* 0x000fe60007810000 */
[----:B------:R-:W2:Y:S01]  /*241a0*/  I2F R5, R5 ;  /* 0x0000000500057306 */ /* 0x000ea20000201400 */
[C---:B-----5:R-:W-:Y:S01]  /*241b0*/  FFMA.FTZ R198, R0.reuse, R4, R23 ;  /* 0x0000000400c67223 */ /* 0x060fe20000010017 */
[----:B------:R-:W-:Y:S01]  /*241c0*/  FMNMX.FTZ R23, R193, R8, !PT ;  /* 0x00000008c1177209 */ /* 0x000fe20007810000 */
[----:B------:R-:W-:Y:S01]  /*241d0*/  FFMA.FTZ R191, R0, R4, R191 ;  /* 0x0000000400bf7223 */ /* 0x000fe200000100bf */
[----:B------:R-:W-:Y:S02]  /*241e0*/  IADD3 R4, R2, 0x71, RZ ;  /* 0x0000007102047810 */ /* 0x000fe40007ffe0ff */
[----:B------:R-:W-:Y:S04]  /*241f0*/  FMNMX.FTZ R8, R196, R23, !PT ;  /* 0x00000017c4087209 */ /* 0x000fe80007810000 */
[----:B------:R-:W5:Y:S01]  /*24200*/  I2F R7, R7 ;  /* 0x0000000700077306 */ /* 0x000f620000201400 */
[----:B-1----:R-:W-:Y:S01]  /*24210*/  FMNMX.FTZ R10, R182, R25, !PT ;  /* 0x00000019b60a7209 */ /* 0x002fe20007810000 */
[CC--:B------:R-:W-:Y:S01]  /*24220*/  FFMA.FTZ R163, R0.reuse, R31.reuse, R163 ;  /* 0x0000001f00a37223 */ /* 0x0c0fe200000100a3 */
[----:B------:R-:W-:Y:S01]  /*24230*/  FMNMX.FTZ R25, R197, R8, !PT ;  /* 0x00000008c5197209 */ /* 0x000fe20007810000 */
[----:B------:R-:W-:Y:S01]  /*24240*/  FFMA.FTZ R156, R0, R31, R156 ;  /* 0x0000001f009c7223 */ /* 0x000fe2000001009c */
[----:B------:R-:W-:Y:S01]  /*24250*/  FMNMX.FTZ R10, R185, R10, !PT ;  /* 0x0000000ab90a7209 */ /* 0x000fe20007810000 */
[----:B------:R-:W-:Y:S04]  /*24260*/  LDSM.16.MT88.4 R28, [R219+0xc000] ;  /* 0x00c00000db1c783b */ /* 0x000fe80000004200 */
[----:B------:R-:W1:Y:S01]  /*24270*/  I2F R11, R22 ;  /* 0x00000016000b7306 */ /* 0x000e620000201400 */
[----:B------:R-:W-:Y:S02]  /*24280*/  FMNMX.FTZ R25, R198, R25, !PT ;  /* 0x00000019c6197209 */ /* 0x000fe40007810000 */
[----:B------:R-:W-:Y:S01]  /*24290*/  FMNMX.FTZ R23, R195, R10, !PT ;  /* 0x0000000ac3177209 */ /* 0x000fe20007810000 */
[CC--:B--2---:R-:W-:Y:S02]  /*242a0*/  FFMA.FTZ R189, R0.reuse, R5.reuse, R189 ;  /* 0x0000000500bd7223 */ /* 0x0c4fe400000100bd */
[----:B------:R-:W-:Y:S01]  /*242b0*/  FFMA.FTZ R184, R0, R5, R184 ;  /* 0x0000000500b87223 */ /* 0x000fe200000100b8 */
[C---:B------:R-:W-:Y:S02]  /*242c0*/  IADD3 R5, R2.reuse, 0x78, RZ ;  /* 0x0000007802057810 */ /* 0x040fe40007ffe0ff */
[----:B------:R-:W-:Y:S01]  /*242d0*/  IADD3 R2, R2, 0x79, RZ ;  /* 0x0000007902027810 */ /* 0x000fe20007ffe0ff */
[----:B------:R-:W2:Y:S01]  /*242e0*/  I2F R13, R13 ;  /* 0x0000000d000d7306 */ /* 0x000ea20000201400 */
[----:B------:R-:W-:Y:S01]  /*242f0*/  FMNMX.FTZ R23, R194, R23, !PT ;  /* 0x00000017c2177209 */ /* 0x000fe20007810000 */
[----:B-----5:R-:W-:Y:S03]  /*24300*/  FFMA.FTZ R190, R0, R7, R190 ;  /* 0x0000000700be7223 */ /* 0x020fe600000100be */
[----:B------:R-:W-:Y:S01]  /*24310*/  FMNMX.FTZ R10, R192, R23, !PT ;  /* 0x00000017c00a7209 */ /* 0x000fe20007810000 */
[----:B------:R-:W-:Y:S01]  /*24320*/  FFMA.FTZ R186, R0, R7, R186 ;  /* 0x0000000700ba7223 */ /* 0x000fe200000100ba */
[----:B------:R-:W-:Y:S03]  /*24330*/  FMNMX.FTZ R8, R190, R25, !PT ;  /* 0x00000019be087209 */ /* 0x000fe60007810000 */
[----:B------:R-:W5:Y:S01]  /*24340*/  I2F R15, R15 ;  /* 0x0000000f000f7306 */ /* 0x000f620000201400 */
[----:B------:R-:W-:Y:S01]  /*24350*/  FMNMX.FTZ R23, R189, R8, !PT ;  /* 0x00000008bd177209 */ /* 0x000fe20007810000 */
[CC--:B-1----:R-:W-:Y:S02]  /*24360*/  FFMA.FTZ R188, R0.reuse, R11.reuse, R188 ;  /* 0x0000000b00bc7223 */ /* 0x0c2fe400000100bc */
[----:B------:R-:W-:Y:S01]  /*24370*/  FFMA.FTZ R183, R0, R11, R183 ;  /* 0x0000000b00b77223 */ /* 0x000fe200000100b7 */
[----:B------:R-:W-:Y:S02]  /*24380*/  FMNMX.FTZ R11, R191, R10, !PT ;  /* 0x0000000abf0b7209 */ /* 0x000fe40007810000 */
[----:B------:R-:W-:Y:S03]  /*24390*/  FMNMX.FTZ R8, R188, R23, !PT ;  /* 0x00000017bc087209 */ /* 0x000fe60007810000 */
[----:B------:R-:W1:Y:S01]  /*243a0*/  I2F R17, R17 ;  /* 0x0000001100117306 */ /* 0x000e620000201400 */
[----:B------:R-:W-:Y:S01]  /*243b0*/  FMNMX.FTZ R11, R186, R11, !PT ;  /* 0x0000000bba0b7209 */ /* 0x000fe20007810000 */
[----:B--2---:R-:W-:Y:S03]  /*243c0*/  FFMA.FTZ R187, R0, R13, R187 ;  /* 0x0000000d00bb7223 */ /* 0x004fe600000100bb */
[----:B------:R-:W-:Y:S01]  /*243d0*/  FMNMX.FTZ R10, R184, R11, !PT ;  /* 0x0000000bb80a7209 */ /* 0x000fe20007810000 */
[C---:B------:R-:W-:Y:S01]  /*243e0*/  FFMA.FTZ R180, R0.reuse, R13, R180 ;  /* 0x0000000d00b47223 */ /* 0x040fe200000100b4 */
[----:B------:R-:W-:Y:S03]  /*243f0*/  FMNMX.FTZ R8, R187, R8, !PT ;  /* 0x00000008bb087209 */ /* 0x000fe60007810000 */
        /* <DEDUP_REMOVED lines=9> */
[----:B------:R-:W-:Y:S03]  /*24490*/  FFMA.FTZ R160, R0, R17, R160 ;  /* 0x0000001100a07223 */ /* 0x000fe600000100a0 */
[----:B------:R-:W-:Y:S03]  /*244a0*/  FMNMX.FTZ R13, R165, R8, !PT ;  /* 0x00000008a50d7209 */ /* 0x000fe60007810000 */
[----:B------:R1:W1:Y:S01]  /*244b0*/  I2F R5, R2 ;  /* 0x0000000200057306 */ /* 0x0002620000201400 */
[----:B------:R-:W-:Y:S01]  /*244c0*/  FMNMX.FTZ R11, R160, R11, !PT ;  /* 0x0000000ba00b7209 */ /* 0x000fe20007810000 */
[----:B--2---:R-:W-:Y:S03]  /*244d0*/  FFMA.FTZ R150, R0, R7, R150 ;  /* 0x0000000700967223 */ /* 0x004fe60000010096 */
[----:B------:R-:W-:Y:S01]  /*244e0*/  FMNMX.FTZ R11, R158, R11, !PT ;  /* 0x0000000b9e0b7209 */ /* 0x000fe20007810000 */
[----:B------:R-:W-:Y:S03]  /*244f0*/  FFMA.FTZ R155, R0, R7, R155 ;  /* 0x00000007009b7223 */ /* 0x000fe6000001009b */
[----:B------:R-:W-:Y:S01]  /*24500*/  FMNMX.FTZ R11, R156, R11, !PT ;  /* 0x0000000b9c0b7209 */ /* 0x000fe20007810000 */
[----:B------:R-:W2:Y:S01]  /*24510*/  I2F R21, R21 ;  /* 0x0000001500157306 */ /* 0x000ea20000201400 */
[CC--:B-----5:R-:W-:Y:S02]  /*24520*/  FFMA.FTZ R137, R0.reuse, R4.reuse, R137 ;  /* 0x0000000400897223 */ /* 0x0e0fe40000010089 */
[----:B------:R-:W-:Y:S01]  /*24530*/  FFMA.FTZ R153, R0, R4, R153 ;  /* 0x0000000400997223 */ /* 0x000fe20000010099 */
[----:B-1----:R-:W-:Y:S01]  /*24540*/  FMNMX.FTZ R2, R164, R13, !PT ;  /* 0x0000000da4027209 */ /* 0x002fe20007810000 */
[CC--:B------:R-:W-:Y:S02]  /*24550*/  FFMA.FTZ R135, R0.reuse, R5.reuse, R135 ;  /* 0x0000000500877223 */ /* 0x0c0fe40000010087 */
[C---:B------:R-:W-:Y:S01]  /*24560*/  FFMA.FTZ R151, R0.reuse, R5, R151 ;  /* 0x0000000500977223 */ /* 0x040fe20000010097 */
[----:B------:R-:W-:Y:S01]  /*24570*/  FMNMX.FTZ R13, R163, R2, !PT ;  /* 0x00000002a30d7209 */ /* 0x000fe20007810000 */
[CC--:B--2---:R-:W-:Y:S02]  /*24580*/  FFMA.FTZ R152, R0.reuse, R21.reuse, R152 ;  /* 0x0000001500987223 */ /* 0x0c4fe40000010098 */
[----:B------:R-:W-:Y:S02]  /*24590*/  FFMA.FTZ R148, R0, R21, R148 ;  /* 0x0000001500947223 */ /* 0x000fe40000010094 */
        /* <DEDUP_REMOVED lines=9> */
[----:B------:R-:W-:Y:S03]  /*24630*/  FMNMX.FTZ R11, R151, R10, !PT ;  /* 0x0000000a970b7209 */ /* 0x000fe60007810000 */
[----:B------:R-:W1:Y:S08]  /*24640*/  SHFL.BFLY PT, R7, R4, 0x2, 0x1f ;  /* 0x0c401f0004077f89 */ /* 0x000e7000000e0000 */
[----:B------:R-:W2:Y:S01]  /*24650*/  SHFL.BFLY PT, R10, R11, 0x2, 0x1f ;  /* 0x0c401f000b0a7f89 */ /* 0x000ea200000e0000 */
[----:B-1----:R-:W-:Y:S07]  /*24660*/  FMNMX.FTZ R5, R4, R7, !PT ;  /* 0x0000000704057209 */ /* 0x002fee0007810000 */
[----:B---3--:R-:W1:Y:S01]  /*24670*/  SHFL.BFLY PT, R132, R5, 0x1, 0x1f ;  /* 0x0c201f0005847f89 */ /* 0x008e6200000e0000 */
[----:B--2---:R-:W-:Y:S07]  /*24680*/  FMNMX.FTZ R8, R11, R10, !PT ;  /* 0x0000000a0b087209 */ /* 0x004fee0007810000 */
[----:B------:R-:W2:Y:S01]  /*24690*/  SHFL.BFLY PT, R133, R8, 0x1, 0x1f ;  /* 0x0c201f0008857f89 */ /* 0x000ea200000e0000 */
[----:B-1----:R-:W-:Y:S04]  /*246a0*/  FMNMX.FTZ R132, R5, R132, !PT ;  /* 0x0000008405847209 */ /* 0x002fe80007810000 */
[----:B------:R-:W-:Y:S01]  /*246b0*/  FSETP.NEU.FTZ.AND P0, PT, R132, -INF , PT ;  /* 0xff8000008400780b */ /* 0x000fe20003f1d000 */
[----:B----4-:R-:W-:Y:S02]  /*246c0*/  FMUL.FTZ R159, R134, R132 ;  /* 0x00000084869f7220 */ /* 0x010fe40000410000 */
[----:B------:R-:W-:Y:S01]  /*246d0*/  FADD.FTZ R3, -R132, R3 ;  /* 0x0000000384037221 */ /* 0x000fe20000010100 */
[----:B--2---:R-:W-:Y:S02]  /*246e0*/  FMNMX.FTZ R133, R8, R133, !PT ;  /* 0x0000008508857209 */ /* 0x004fe40007810000 */
[----:B------:R-:W-:Y:S01]  /*246f0*/  FSEL R159, R159, RZ, P0 ;  /* 0x000000ff9f9f7208 */ /* 0x000fe20000000000 */
[C---:B------:R-:W-:Y:S01]  /*24700*/  FMUL.FTZ R2, R134.reuse, R3 ;  /* 0x0000000386027220 */ /* 0x040fe20000410000 */
[C---:B------:R-:W-:Y:S01]  /*24710*/  FSETP.NEU.FTZ.AND P0, PT, R133.reuse, -INF , PT ;  /* 0xff8000008500780b */ /* 0x040fe20003f1d000 */
[----:B------:R-:W-:Y:S02]  /*24720*/  FADD.FTZ R3, -R133, R136 ;  /* 0x0000008885037221 */ /* 0x000fe40000010100 */
[-CC-:B------:R-:W-:Y:S02]  /*24730*/  FFMA.FTZ R142, R157, R134.reuse, -R159.reuse ;  /* 0x000000869d8e7223 */ /* 0x180fe4000001089f */
[----:B------:R-:W-:Y:S01]  /*24740*/  FMUL.FTZ R157, R134, R133 ;  /* 0x00000085869d7220 */ /* 0x000fe20000410000 */
[----:B------:R-:W1:Y:S01]  /*24750*/  MUFU.EX2 R2, R2 ;  /* 0x0000000200027308 */ /* 0x000e620000000800 */
[-CC-:B------:R-:W-:Y:S02]  /*24760*/  FFMA.FTZ R145, R149, R134.reuse, -R159.reuse ;  /* 0x0000008695917223 */ /* 0x180fe4000001089f */
[-CC-:B------:R-:W-:Y:S01]  /*24770*/  FFMA.FTZ R143, R201, R134.reuse, -R159.reuse ;  /* 0x00000086c98f7223 */ /* 0x180fe2000001089f */
[----:B------:R-:W-:Y:S01]  /*24780*/  FSEL R157, R157, RZ, P0 ;  /* 0x000000ff9d9d7208 */ /* 0x000fe20000000000 */
[-C--:B------:R-:W-:Y:S01]  /*24790*/  FFMA.FTZ R136, R203, R134.reuse, -R159 ;  /* 0x00000086cb887223 */ /* 0x080fe2000001089f */
[----:B------:R-:W-:Y:S01]  /*247a0*/  ISETP.GT.AND P0, PT, R244, R233, PT ;  /* 0x000000e9f400720c */ /* 0x000fe20003f04270 */
[----:B------:R-:W-:Y:S02]  /*247b0*/  FMUL.FTZ R4, R134, R3 ;  /* 0x0000000386047220 */ /* 0x000fe40000410000 */
[-CC-:B------:R-:W-:Y:S01]  /*247c0*/  FFMA.FTZ R149, R9, R134.reuse, -R157.reuse ;  /* 0x0000008609957223 */ /* 0x180fe2000001089d */
[----:B------:R-:W-:Y:S01]  /*247d0*/  MUFU.EX2 R145, R145 ;  /* 0x0000009100917308 */ /* 0x000fe20000000800 */
[-CC-:B------:R-:W-:Y:S02]  /*247e0*/  FFMA.FTZ R144, R161, R134.reuse, -R157.reuse ;  /* 0x00000086a1907223 */ /* 0x180fe4000001089d */
[-CC-:B------:R-:W-:Y:S02]  /*247f0*/  FFMA.FTZ R146, R147, R134.reuse, -R157.reuse ;  /* 0x0000008693927223 */ /* 0x180fe4000001089d */
[-CC-:B------:R-:W-:Y:S02]  /*24800*/  FFMA.FTZ R147, R6, R134.reuse, -R157.reuse ;  /* 0x0000008606937223 */ /* 0x180fe4000001089d */
[-CC-:B------:R-:W-:Y:S02]  /*24810*/  FFMA.FTZ R154, R56, R134.reuse, -R157.reuse ;  /* 0x00000086389a7223 */ /* 0x180fe4000001089d */
[-C--:B------:R-:W-:Y:S01]  /*24820*/  FFMA.FTZ R161, R64, R134.reuse, -R157 ;  /* 0x0000008640a17223 */ /* 0x080fe2000001089d */
[----:B------:R-:W2:Y:S01]  /*24830*/  MUFU.EX2 R3, R4 ;  /* 0x0000000400037308 */ /* 0x000ea20000000800 */
[-CC-:B------:R-:W-:Y:S02]  /*24840*/  FFMA.FTZ R166, R166, R134.reuse, -R159.reuse ;  /* 0x00000086a6a67223 */ /* 0x180fe4000001089f */
[--C-:B------:R-:W-:Y:S02]  /*24850*/  FFMA.FTZ R169, R169, R134, -R159.reuse ;  /* 0x00000086a9a97223 */ /* 0x100fe4000001089f */
[C---:B-1----:R-:W-:Y:S02]  /*24860*/  FMUL.FTZ R6, R2.reuse, R130 ;  /* 0x0000008202067220 */ /* 0x042fe40000410000 */
        /* <DEDUP_REMOVED lines=22> */
[C---:B------:R-:W-:Y:S01]  /*249d0*/  FMUL.FTZ R32, R3.reuse, R100 ;  /* 0x0000006403207220 */ /* 0x040fe20000410000 */
[----:B------:R-:W-:Y:S01]  /*249e0*/  LDSM.16.MT88.4 R116, [R220+0xf800] ;  /* 0x00f80000dc74783b */ /* 0x000fe20000004200 */
[C---:B------:R-:W-:Y:S01]  /*249f0*/  FMUL.FTZ R33, R3.reuse, R101 ;  /* 0x0000006503217220 */ /* 0x040fe20000410000 */
[----:B-1----:R-:W-:Y:S01]  /*24a00*/  F2FP.BF16.PACK_AB R129, R142, R145 ;  /* 0x000000918e81723e */ /* 0x002fe200000010ff */
[C---:B------:R-:W-:Y:S02]  /*24a10*/  FMUL.FTZ R42, R2.reuse, R94 ;  /* 0x0000005e022a7220 */ /* 0x040fe40000410000 */
[C---:B------:R-:W-:Y:S02]  /*24a20*/  FMUL.FTZ R43, R2.reuse, R95 ;  /* 0x0000005f022b7220 */ /* 0x040fe40000410000 */
[C---:B------:R-:W-:Y:S01]  /*24a30*/  FMUL.FTZ R41, R3.reuse, R93 ;  /* 0x0000005d03297220 */ /* 0x040fe20000410000 */
[----:B------:R-:W-:Y:S01]  /*24a40*/  MUFU.EX2 R149, R149 ;  /* 0x0000009500957308 */ /* 0x000fe20000000800 */
[----:B------:R-:W-:Y:S01]  /*24a50*/  LDSM.16.MT88.4 R100, [R220+0xd800] ;  /* 0x00d80000dc64783b */ /* 0x000fe20000004200 */
[C---:B------:R-:W-:Y:S02]  /*24a60*/  FMUL.FTZ R51, R2.reuse, R87 ;  /* 0x0000005702337220 */ /* 0x040fe40000410000 */
[C---:B------:R-:W-:Y:S02]  /*24a70*/  FMUL.FTZ R59, R2.reuse, R79 ;  /* 0x0000004f023b7220 */ /* 0x040fe40000410000 */
[C---:B------:R-:W-:Y:S02]  /*24a80*/  FMUL.FTZ R56, R3.reuse, R76 ;  /* 0x0000004c03387220 */ /* 0x040fe40000410000 */
[C---:B------:R-:W-:Y:S01]  /*24a90*/  FMUL.FTZ R66, R2.reuse, R70 ;  /* 0x0000004602427220 */ /* 0x040fe20000410000 */
[----:B------:R-:W-:Y:S01]  /*24aa0*/  LDSM.16.MT88.4 R108, [R219+0xf800] ;  /* 0x00f80000db6c783b */ /* 0x000fe20000004200 */
[----:B------:R-:W1:Y:S01]  /*24ab0*/  MUFU.EX2 R146, R146 ;  /* 0x0000009200927308 */ /* 0x000e620000000800 */
[----:B------:R-:W-:Y:S02]  /*24ac0*/  FMUL.FTZ R67, R2, R71 ;  /* 0x0000004702437220 */ /* 0x000fe40000410000 */
[C---:B------:R-:W-:Y:S01]  /*24ad0*/  FMUL.FTZ R64, R3.reuse, R68 ;  /* 0x0000004403407220 */ /* 0x040fe20000410000 */
[----:B--2---:R-:W-:Y:S01]  /*24ae0*/  F2FP.BF16.PACK_AB R131, R136, R143 ;  /* 0x0000008f8883723e */ /* 0x004fe200000010ff */
[----:B------:R-:W-:Y:S02]  /*24af0*/  FMUL.FTZ R65, R3, R69 ;  /* 0x0000004503417220 */ /* 0x000fe40000410000 */
[-CC-:B------:R-:W-:Y:S02]  /*24b00*/  FFMA.FTZ R168, R168, R134.reuse, -R159.reuse ;  /* 0x00000086a8a87223 */ /* 0x180fe4000001089f */
[-C--:B------:R-:W-:Y:S01]  /*24b10*/  FFMA.FTZ R171, R171, R134.reuse, -R159 ;  /* 0x00000086abab7223 */ /* 0x080fe2000001089f */
        /* <DEDUP_REMOVED lines=8> */
[-CC-:B------:R-:W-:Y:S01]  /*24ba0*/  FFMA.FTZ R176, R176, R134.reuse, -R159.reuse ;  /* 0x00000086b0b07223 */ /* 0x180fe2000001089f */
[----:B-1----:R-:W-:Y:S01]  /*24bb0*/  F2FP.BF16.PACK_AB R128, R146, R149 ;  /* 0x000000959280723e */ /* 0x002fe200000010ff */
[-C--:B------:R-:W-:Y:S02]  /*24bc0*/  FFMA.FTZ R179, R179, R134.reuse, -R159 ;  /* 0x00000086b3b37223 */ /* 0x080fe4000001089f */
[-CC-:B------:R-:W-:Y:S02]  /*24bd0*/  FFMA.FTZ R178, R178, R134.reuse, -R157.reuse ;  /* 0x00000086b2b27223 */ /* 0x180fe4000001089d */
[-CC-:B------:R-:W-:Y:S01]  /*24be0*/  FFMA.FTZ R181, R181, R134.reuse, -R157.reuse ;  /* 0x00000086b5b57223 */ /* 0x180fe2000001089d */
[----:B------:R-:W1:Y:S01]  /*24bf0*/  MUFU.EX2 R161, R161 ;  /* 0x000000a100a17308 */ /* 0x000e620000000800 */
[-CC-:B------:R-:W-:Y:S02]  /*24c00*/  FFMA.FTZ R182, R182, R134.reuse, -R157.reuse ;  /* 0x00000086b6b67223 */ /* 0x180fe4000001089d */
[-C--:B------:R-:W-:Y:S01]  /*24c10*/  FFMA.FTZ R185, R185, R134.reuse, -R157 ;  /* 0x00000086b9b97223 */ /* 0x080fe2000001089d */
[----:B--2---:R-:W-:Y:S01]  /*24c20*/  F2FP.BF16.PACK_AB R130, R144, R147 ;  /* 0x000000939082723e */ /* 0x004fe200000010ff */
[-CC-:B------:R-:W-:Y:S02]  /*24c30*/  FFMA.FTZ R193, R193, R134.reuse, -R159.reuse ;  /* 0x00000086c1c17223 */ /* 0x180fe4000001089f */
[-CC-:B------:R-:W-:Y:S02]  /*24c40*/  FFMA.FTZ R196, R196, R134.reuse, -R159.reuse ;  /* 0x00000086c4c47223 */ /* 0x180fe4000001089f */
        /* <DEDUP_REMOVED lines=14> */
[-CC-:B------:R-:W-:Y:S02]  /*24d30*/  FFMA.FTZ R192, R192, R134.reuse, -R157.reuse ;  /* 0x00000086c0c07223 */ /* 0x180fe4000001089d */
[-C--:B------:R-:W-:Y:S01]  /*24d40*/  FFMA.FTZ R191, R191, R134.reuse, -R157 ;  /* 0x00000086bfbf7223 */ /* 0x080fe2000001089d */
        /* <DEDUP_REMOVED lines=17> */
[-CC-:B------:R-:W-:Y:S02]  /*24e60*/  FFMA.FTZ R188, R188, R134.reuse, -R159.reuse ;  /* 0x00000086bcbc7223 */ /* 0x180fe4000001089f */
[--C-:B------:R-:W-:Y:S01]  /*24e70*/  FFMA.FTZ R187, R187, R134, -R159.reuse ;  /* 0x00000086bbbb7223 */ /* 0x100fe2000001089f */
        /* <DEDUP_REMOVED lines=40> */
[-CC-:B------:R-:W-:Y:S02]  /*25100*/  FFMA.FTZ R183, R183, R134.reuse, -R157.reuse ;  /* 0x00000086b7b77223 */ /* 0x180fe4000001089d */
[C---:B------:R-:W-:Y:S01]  /*25110*/  HMMA.16816.F32.BF16 R44, R128.reuse, R52, R44 ;  /* 0x00000034802c723c */ /* 0x040fe2000004182c */
[----:B------:R-:W1:Y:S02]  /*25120*/  MUFU.EX2 R175, R175 ;  /* 0x000000af00af7308 */ /* 0x000e640000000800 */
[----:B------:R-:W-:Y:S01]  /*25130*/  FFMA.FTZ R180, R180, R134, -R157 ;  /* 0x00000086b4b47223 */ /* 0x000fe2000001089d */
        /* <DEDUP_REMOVED lines=9> */
[----:B------:R-:W3:Y:S01]  /*251d0*/  MUFU.EX2 R177, R177 ;  /* 0x000000b100b17308 */ /* 0x000ee20000000800 */
[----:B------:R-:W4:Y:S01]  /*251e0*/  LDSM.16.MT88.4 R80, [R220+0xc800] ;  /* 0x00c80000dc50783b */ /* 0x000f220000004200 */
[-CC-:B------:R-:W-:Y:S02]  /*251f0*/  FFMA.FTZ R164, R164, R134.reuse, -R159.reuse ;  /* 0x00000086a4a47223 */ /* 0x180fe4000001089f */
[-C--:B------:R-:W-:Y:S02]  /*25200*/  FFMA.FTZ R163, R163, R134.reuse, -R159 ;  /* 0x00000086a3a37223 */ /* 0x080fe4000001089f */
[C---:B------:R-:W-:Y:S03]  /*25210*/  HMMA.16816.F32.BF16 R52, R128.reuse, R60, R52 ;  /* 0x0000003c8034723c */ /* 0x040fe60000041834 */
[-CC-:B------:R-:W-:Y:S01]  /*25220*/  FFMA.FTZ R162, R162, R134.reuse, -R157.reuse ;  /* 0x00000086a2a27223 */ /* 0x180fe2000001089d */
[----:B------:R-:W-:Y:S01]  /*25230*/  MUFU.EX2 R176, R176 ;  /* 0x000000b000b07308 */ /* 0x000fe20000000800 */
[--C-:B------:R-:W-:Y:S02]  /*25240*/  FFMA.FTZ R165, R160, R134, -R157.reuse ;  /* 0x00000086a0a57223 */ /* 0x100fe4000001089d */
[C---:B------:R-:W-:Y:S01]  /*25250*/  FMUL.FTZ R60, R3.reuse, R72 ;  /* 0x00000048033c7220 */ /* 0x040fe20000410000 */
[C---:B------:R-:W-:Y:S04]  /*25260*/  HMMA.16816.F32.BF16 R56, R128.reuse, R62, R56 ;  /* 0x0000003e8038723c */ /* 0x040fe80000041838 */
[----:B------:R-:W-:Y:S02]  /*25270*/  FMUL.FTZ R61, R3, R73 ;  /* 0x00000049033d7220 */ /* 0x000fe40000410000 */
[----:B------:R-:W5:Y:S01]  /*25280*/  MUFU.EX2 R179, R179 ;  /* 0x000000b300b37308 */ /* 0x000f620000000800 */
[C---:B------:R-:W-:Y:S02]  /*25290*/  FMUL.FTZ R62, R2.reuse, R74 ;  /* 0x0000004a023e7220 */ /* 0x040fe40000410000 */
[----:B------:R-:W-:Y:S02]  /*252a0*/  FMUL.FTZ R63, R2, R75 ;  /* 0x0000004b023f7220 */ /* 0x000fe40000410000 */
[----:B------:R-:W1:Y:S01]  /*252b0*/  LDSM.16.MT88.4 R72, [R219+0xc800] ;  /* 0x00c80000db48783b */ /* 0x000e620000004200 */
[-CC-:B------:R-:W-:Y:S02]  /*252c0*/  FFMA.FTZ R158, R158, R134.reuse, -R157.reuse ;  /* 0x000000869e9e7223 */ /* 0x180fe4000001089d */
[-C--:B------:R-:W-:Y:S02]  /*252d0*/  FFMA.FTZ R201, R156, R134.reuse, -R157 ;  /* 0x000000869cc97223 */ /* 0x080fe4000001089d */
[C---:B--2---:R-:W-:Y:S01]  /*252e0*/  HMMA.16816.F32.BF16 R60, R128.reuse, R84, R60 ;  /* 0x00000054803c723c */ /* 0x044fe2000004183c */
[----:B------:R-:W-:Y:S02]  /*252f0*/  MUFU.EX2 R178, R178 ;  /* 0x000000b200b27308 */ /* 0x000fe40000000800 */
[-CC-:B------:R-:W-:Y:S02]  /*25300*/  FFMA.FTZ R152, R152, R134.reuse, -R159.reuse ;  /* 0x0000008698987223 */ /* 0x180fe4000001089f */
[-CC-:B------:R-:W-:Y:S02]  /*25310*/  FFMA.FTZ R203, R150, R134.reuse, -R159.reuse ;  /* 0x0000008696cb7223 */ /* 0x180fe4000001089f */
[-CC-:B------:R-:W-:Y:S01]  /*25320*/  FFMA.FTZ R137, R137, R134.reuse, -R159.reuse ;  /* 0x0000008689897223 */ /* 0x180fe2000001089f */
[----:B------:R-:W-:Y:S01]  /*25330*/  HMMA.16816.F32.BF16 R64, R128, R86, R64 ;  /* 0x000000568040723c */ /* 0x000fe20000041840 */
[----:B------:R-:W2:Y:S02]  /*25340*/  LDSM.16.MT88.4 R84, [R222+0x10800] ;  /* 0x01080000de54783b */ /* 0x000ea40000004200 */
[----:B------:R-:W1:Y:S01]  /*25350*/  MUFU.EX2 R181, R181 ;  /* 0x000000b500b57308 */ /* 0x000e620000000800 */
[-C--:B------:R-:W-:Y:S02]  /*25360*/  FFMA.FTZ R159, R135, R134.reuse, -R159 ;  /* 0x00000086879f7223 */ /* 0x080fe4000001089f */
[-CC-:B------:R-:W-:Y:S02]  /*25370*/  FFMA.FTZ R135, R148, R134.reuse, -R157.reuse ;  /* 0x0000008694877223 */ /* 0x180fe4000001089d */
[C---:B------:R-:W-:Y:S05]  /*25380*/  HMMA.16816.F32.BF16 R4, R68.reuse, R76, R4 ;  /* 0x0000004c4404723c */ /* 0x040fea0000041804 */
[----:B------:R-:W-:Y:S01]  /*25390*/  MUFU.EX2 R182, R182 ;  /* 0x000000b600b67308 */ /* 0x000fe20000000800 */
[-CC-:B------:R-:W-:Y:S02]  /*253a0*/  FFMA.FTZ R148, R155, R134.reuse, -R157.reuse ;  /* 0x000000869b947223 */ /* 0x180fe4000001089d */
[C---:B------:R-:W-:Y:S01]  /*253b0*/  HMMA.16816.F32.BF16 R8, R68.reuse, R78, R8 ;  /* 0x0000004e4408723c */ /* 0x040fe20000041808 */
[----:B------:R-:W2:Y:S03]  /*253c0*/  LDSM.16.MT88.4 R76, [R220+0x10800] ;  /* 0x01080000dc4c783b */ /* 0x000ea60000004200 */
[-CC-:B------:R-:W-:Y:S02]  /*253d0*/  FFMA.FTZ R153, R153, R134.reuse, -R157.reuse ;  /* 0x0000008699997223 */ /* 0x180fe4000001089d */
[----:B------:R-:W-:Y:S01]  /*253e0*/  FFMA.FTZ R157, R151, R134, -R157 ;  /* 0x00000086979d7223 */ /* 0x000fe2000001089d */
[----:B------:R-:W2:Y:S01]  /*253f0*/  MUFU.EX2 R185, R185 ;  /* 0x000000b900b97308 */ /* 0x000ea20000000800 */
[C---:B----4-:R-:W-:Y:S04]  /*25400*/  HMMA.16816.F32.BF16 R12, R68.reuse, R80, R12 ;  /* 0x00000050440c723c */ /* 0x050fe8000004180c */
[----:B------:R-:W-:Y:S02]  /*25410*/  FFMA.FTZ R149, R3, R246, R149 ;  /* 0x000000f603957223 */ /* 0x000fe40000010095 */
[----:B------:R-:W-:Y:S02]  /*25420*/  FFMA.FTZ R145, R2, R247, R145 ;  /* 0x000000f702917223 */ /* 0x000fe40000010091 */
[C---:B------:R-:W-:Y:S01]  /*25430*/  HMMA.16816.F32.BF16 R16, R68.reuse, R82, R16 ;  /* 0x000000524410723c */ /* 0x040fe20000041810 */
[----:B------:R-:W-:Y:S01]  /*25440*/  LDSM.16.MT88.4 R80, [R218+0x10800] ;  /* 0x01080000da50783b */ /* 0x000fe20000004200 */
[----:B------:R-:W-:Y:S02]  /*25450*/  MUFU.EX2 R193, R193 ;  /* 0x000000c100c17308 */ /* 0x000fe40000000800 */
[----:B------:R-:W-:Y:S02]  /*25460*/  FADD.FTZ R146, R146, R149 ;  /* 0x0000009592927221 */ /* 0x000fe40000010000 */
[----:B------:R-:W-:Y:S02]  /*25470*/  FADD.FTZ R142, R142, R145 ;  /* 0x000000918e8e7221 */ /* 0x000fe40000010000 */
[C---:B-1----:R-:W-:Y:S04]  /*25480*/  HMMA.16816.F32.BF16 R20, R68.reuse, R72, R20 ;  /* 0x000000484414723c */ /* 0x042fe80000041814 */
[----:B------:R-:W1:Y:S01]  /*25490*/  MUFU.EX2 R196, R196 ;  /* 0x000000c400c47308 */ /* 0x000e620000000800 */
[----:B------:R-:W-:Y:S03]  /*254a0*/  FADD.FTZ R3, R143, R142 ;  /* 0x0000008e8f037221 */ /* 0x000fe60000010000 */
[C---:B------:R-:W-:Y:S01]  /*254b0*/  HMMA.16816.F32.BF16 R24, R68.reuse, R74, R24 ;  /* 0x0000004a4418723c */ /* 0x040fe20000041818 */
[----:B------:R-:W4:Y:S03]  /*254c0*/  LDSM.16.MT88.4 R72, [R219+0x10800] ;  /* 0x01080000db48783b */ /* 0x000f260000004200 */
[----:B------:R-:W-:Y:S01]  /*254d0*/  FADD.FTZ R3, R136, R3 ;  /* 0x0000000388037221 */ /* 0x000fe20000010000 */
[----:B------:R-:W-:Y:S01]  /*254e0*/  MOV R136, R133 ;  /* 0x0000008500887202 */ /* 0x000fe20000000f00 */
[----:B------:R-:W-:Y:S02]  /*254f0*/  MUFU.EX2 R197, R197 ;  /* 0x000000c500c57308 */ /* 0x000fe40000000800 */
[C---:B------:R-:W-:Y:S04]  /*25500*/  HMMA.16816.F32.BF16 R28, R68.reuse, R88, R28 ;  /* 0x00000058441c723c */ /* 0x040fe8000004181c */
[----:B------:R-:W-:Y:S04]  /*25510*/  FADD.FTZ R104, R104, R3 ;  /* 0x0000000368687221 */ /* 0x000fe80000010000 */
[C---:B------:R-:W-:Y:S01]  /*25520*/  HMMA.16816.F32.BF16 R32, R68.reuse, R90, R32 ;  /* 0x0000005a4420723c */ /* 0x040fe20000041820 */
[----:B------:R-:W-:Y:S01]  /*25530*/  LDSM.16.MT88.4 R88, [R220+0x11000] ;  /* 0x01100000dc58783b */ /* 0x000fe20000004200 */
[----:B------:R-:W1:Y:S02]  /*25540*/  MUFU.EX2 R198, R198 ;  /* 0x000000c600c67308 */ /* 0x000e640000000800 */
[----:B------:R-:W-:Y:S04]  /*25550*/  FADD.FTZ R105, R105, R104 ;  /* 0x0000006869697221 */ /* 0x000fe80000010000 */
[C---:B--2---:R-:W-:Y:S04]  /*25560*/  HMMA.16816.F32.BF16 R36, R68.reuse, R84, R36 ;  /* 0x000000544424723c */ /* 0x044fe80000041824 */
[----:B------:R-:W-:Y:S01]  /*25570*/  MUFU.EX2 R195, R195 ;  /* 0x000000c300c37308 */ /* 0x000fe20000000800 */
[----:B------:R-:W-:Y:S03]  /*25580*/  FADD.FTZ R106, R106, R105 ;  /* 0x000000696a6a7221 */ /* 0x000fe60000010000 */
[C---:B------:R-:W-:Y:S01]  /*25590*/  HMMA.16816.F32.BF16 R40, R68.reuse, R86, R40 ;  /* 0x000000564428723c */ /* 0x040fe20000041828 */
[----:B------:R-:W-:Y:S03]  /*255a0*/  LDSM.16.MT88.4 R84, [R218+0xd000] ;  /* 0x00d00000da54783b */ /* 0x000fe60000004200 */
[----:B------:R-:W-:Y:S02]  /*255b0*/  FADD.FTZ R107, R107, R106 ;  /* 0x0000006a6b6b7221 */ /* 0x000fe40000010000 */
[----:B------:R-:W2:Y:S02]  /*255c0*/  MUFU.EX2 R194, R194 ;  /* 0x000000c200c27308 */ /* 0x000ea40000000800 */
[C---:B------:R-:W-:Y:S08]  /*255d0*/  HMMA.16816.F32.BF16 R44, R68.reuse, R76, R44 ;  /* 0x0000004c442c723c */ /* 0x040ff0000004182c */
[C---:B------:R-:W-:Y:S01]  /*255e0*/  HMMA.16816.F32.BF16 R48, R68.reuse, R78, R48 ;  /* 0x0000004e4430723c */ /* 0x040fe20000041830 */
[----:B------:R-:W1:Y:S01]  /*255f0*/  LDSM.16.MT88.4 R76, [R222+0xd000] ;  /* 0x00d00000de4c783b */ /* 0x000e620000004200 */
[----:B------:R-:W-:Y:S06]  /*25600*/  MUFU.EX2 R192, R192 ;  /* 0x000000c000c07308 */ /* 0x000fec0000000800 */
[C---:B----4-:R-:W-:Y:S04]  /*25610*/  HMMA.16816.F32.BF16 R52, R68.reuse, R72, R52 ;  /* 0x000000484434723c */ /* 0x050fe80000041834 */
[----:B------:R-:W4:Y:S04]  /*25620*/  MUFU.EX2 R191, R191 ;  /* 0x000000bf00bf7308 */ /* 0x000f280000000800 */
[C---:B------:R-:W-:Y:S01]  /*25630*/  HMMA.16816.F32.BF16 R56, R68.reuse, R74, R56 ;  /* 0x0000004a4438723c */ /* 0x040fe20000041838 */
[----:B------:R-:W2:Y:S05]  /*25640*/  LDSM.16.MT88.4 R72, [R220+0xd000] ;  /* 0x00d00000dc48783b */ /* 0x000eaa0000004200 */
[----:B------:R-:W-:Y:S02]  /*25650*/  MUFU.EX2 R190, R190 ;  /* 0x000000be00be7308 */ /* 0x000fe40000000800 */
[C---:B------:R-:W-:Y:S08]  /*25660*/  HMMA.16816.F32.BF16 R60, R68.reuse, R80, R60 ;  /* 0x00000050443c723c */ /* 0x040ff0000004183c */
[----:B------:R-:W-:Y:S01]  /*25670*/  HMMA.16816.F32.BF16 R64, R68, R82, R64 ;  /* 0x000000524440723c */ /* 0x000fe20000041840 */
[----:B------:R-:W3:Y:S01]  /*25680*/  LDSM.16.MT88.4 R80, [R219+0xd000] ;  /* 0x00d00000db50783b */ /* 0x000ee20000004200 */
[----:B------:R-:W2:Y:S05]  /*25690*/  MUFU.EX2 R189, R189 ;  /* 0x000000bd00bd7308 */ /* 0x000eaa0000000800 */
[----:B------:R-:W-:Y:S01]  /*256a0*/  F2FP.BF16.PACK_AB R69, R169, R166 ;  /* 0x000000a6a945723e */ /* 0x000fe200000010ff */
[----:B------:R-:W-:Y:S01]  /*256b0*/  FADD.FTZ R166, R166, R107 ;  /* 0x0000006ba6a67221 */ /* 0x000fe20000010000 */
[----:B------:R-:W-:Y:S03]  /*256c0*/  F2FP.BF16.PACK_AB R71, R171, R168 ;  /* 0x000000a8ab47723e */ /* 0x000fe600000010ff */
[----:B------:R-:W-:Y:S01]  /*256d0*/  F2FP.BF16.PACK_AB R68, R173, R170 ;  /* 0x000000aaad44723e */ /* 0x000fe200000010ff */
[----:B------:R-:W-:Y:S01]  /*256e0*/  MUFU.EX2 R188, R188 ;  /* 0x000000bc00bc7308 */ /* 0x000fe20000000800 */
[----:B------:R-:W-:Y:S01]  /*256f0*/  F2FP.BF16.PACK_AB R70, R175, R172 ;  /* 0x000000acaf46723e */ /* 0x000fe200000010ff */
[----:B------:R-:W-:Y:S04]  /*25700*/  FADD.FTZ R169, R169, R166 ;  /* 0x000000a6a9a97221 */ /* 0x000fe80000010000 */
[----:B------:R-:W-:Y:S02]  /*25710*/  FADD.FTZ R168, R168, R169 ;  /* 0x000000a9a8a87221 */ /* 0x000fe40000010000 */
[C---:B-1----:R-:W-:Y:S02]  /*25720*/  HMMA.16816.F32.BF16 R4, R68.reuse, R76, R4 ;  /* 0x0000004c4404723c */ /* 0x042fe40000041804 */
[----:B------:R-:W1:Y:S01]  /*25730*/  MUFU.EX2 R187, R187 ;  /* 0x000000bb00bb7308 */ /* 0x000e620000000800 */
[----:B------:R-:W-:Y:S05]  /*25740*/  FADD.FTZ R171, R171, R168 ;  /* 0x000000a8abab7221 */ /* 0x000fea0000010000 */
[C---:B------:R-:W-:Y:S01]  /*25750*/  HMMA.16816.F32.BF16 R8, R68.reuse, R78, R8 ;  /* 0x0000004e4408723c */ /* 0x040fe20000041808 */
[----:B------:R-:W1:Y:S03]  /*25760*/  LDSM.16.MT88.4 R76, [R222+0x11000] ;  /* 0x01100000de4c783b */ /* 0x000e660000004200 */
[----:B------:R-:W-:Y:S04]  /*25770*/  MUFU.EX2 R186, R186 ;  /* 0x000000ba00ba7308 */ /* 0x000fe80000000800 */
[C---:B--2---:R-:W-:Y:S06]  /*25780*/  HMMA.16816.F32.BF16 R12, R68.reuse, R72, R12 ;  /* 0x00000048440c723c */ /* 0x044fec000004180c */
[----:B------:R-:W2:Y:S02]  /*25790*/  MUFU.EX2 R199, R199 ;  /* 0x000000c700c77308 */ /* 0x000ea40000000800 */
        /* <DEDUP_REMOVED lines=10> */
[----:B------:R-:W-:Y:S06]  /*25840*/  LDSM.16.MT88.4 R84, [R220+0x11800] ;  /* 0x01180000dc54783b */ /* 0x000fec0000004200 */
[----:B------:R-:W2:Y:S01]  /*25850*/  MUFU.EX2 R184, R184 ;  /* 0x000000b800b87308 */ /* 0x000ea20000000800 */
        /* <DEDUP_REMOVED lines=20> */
[----:B-----5:R-:W-:Y:S03]  /*259a0*/  F2FP.BF16.PACK_AB R71, R179, R176 ;  /* 0x000000b0b347723e */ /* 0x020fe600000010ff */
[----:B------:R-:W-:Y:S01]  /*259b0*/  F2FP.BF16.PACK_AB R68, R181, R178 ;  /* 0x000000b2b544723e */ /* 0x000fe200000010ff */
[----:B------:R-:W-:Y:S01]  /*259c0*/  FADD.FTZ R177, R177, R174 ;  /* 0x000000aeb1b17221 */ /* 0x000fe20000010000 */
[----:B------:R-:W-:Y:S02]  /*259d0*/  F2FP.BF16.PACK_AB R70, R185, R182 ;  /* 0x000000b6b946723e */ /* 0x000fe400000010ff */
[----:B------:R-:W-:Y:S01]  /*259e0*/  MUFU.EX2 R152, R152 ;  /* 0x0000009800987308 */ /* 0x000fe20000000800 */
[----:B------:R-:W-:Y:S04]  /*259f0*/  FADD.FTZ R2, R176, R177 ;  /* 0x000000b1b0027221 */ /* 0x000fe80000010000 */
[C---:B--2---:R-:W-:Y:S03]  /*25a00*/  HMMA.16816.F32.BF16 R4, R68.reuse, R72, R4 ;  /* 0x000000484404723c */ /* 0x044fe60000041804 */
[----:B------:R-:W-:Y:S02]  /*25a10*/  FADD.FTZ R2, R179, R2 ;  /* 0x00000002b3027221 */ /* 0x000fe40000010000 */
[----:B------:R-:W2:Y:S03]  /*25a20*/  MUFU.EX2 R203, R203 ;  /* 0x000000cb00cb7308 */ /* 0x000ea60000000800 */
[C---:B------:R-:W-:Y:S01]  /*25a30*/  HMMA.16816.F32.BF16 R8, R68.reuse, R74, R8 ;  /* 0x0000004a4408723c */ /* 0x040fe20000041808 */
[----:B------:R-:W5:Y:S06]  /*25a40*/  LDSM.16.MT88.4 R72, [R222+0x11800] ;  /* 0x01180000de48783b */ /* 0x000f6c0000004200 */
[----:B------:R-:W-:Y:S01]  /*25a50*/  MUFU.EX2 R137, R137 ;  /* 0x0000008900897308 */ /* 0x000fe20000000800 */
[C---:B------:R-:W-:Y:S08]  /*25a60*/  HMMA.16816.F32.BF16 R12, R68.reuse, R100, R12 ;  /* 0x00000064440c723c */ /* 0x040ff0000004180c */
[C---:B------:R-:W-:Y:S01]  /*25a70*/  HMMA.16816.F32.BF16 R16, R68.reuse, R102, R16 ;  /* 0x000000664410723c */ /* 0x040fe20000041810 */
[----:B------:R-:W-:Y:S01]  /*25a80*/  LDSM.16.MT88.4 R100, [R218+0xf800] ;  /* 0x00f80000da64783b */ /* 0x000fe20000004200 */
[----:B------:R-:W2:Y:S06]  /*25a90*/  MUFU.EX2 R150, R159 ;  /* 0x0000009f00967308 */ /* 0x000eac0000000800 */
[C---:B---3--:R-:W-:Y:S04]  /*25aa0*/  HMMA.16816.F32.BF16 R20, R68.reuse, R80, R20 ;  /* 0x000000504414723c */ /* 0x048fe80000041814 */
[----:B------:R-:W-:Y:S04]  /*25ab0*/  MUFU.EX2 R135, R135 ;  /* 0x0000008700877308 */ /* 0x000fe80000000800 */
[C---:B------:R-:W-:Y:S01]  /*25ac0*/  HMMA.16816.F32.BF16 R24, R68.reuse, R82, R24 ;  /* 0x000000524418723c */ /* 0x040fe20000041818 */
[----:B------:R-:W3:Y:S05]  /*25ad0*/  LDSM.16.MT88.4 R80, [R219+0x11800] ;  /* 0x01180000db50783b */ /* 0x000eea0000004200 */
[----:B------:R-:W2:Y:S02]  /*25ae0*/  MUFU.EX2 R148, R148 ;  /* 0x0000009400947308 */ /* 0x000ea40000000800 */
[C---:B-1----:R-:W-:Y:S08]  /*25af0*/  HMMA.16816.F32.BF16 R28, R68.reuse, R76, R28 ;  /* 0x0000004c441c723c */ /* 0x042ff0000004181c */
[C---:B------:R-:W-:Y:S01]  /*25b00*/  HMMA.16816.F32.BF16 R32, R68.reuse, R78, R32 ;  /* 0x0000004e4420723c */ /* 0x040fe20000041820 */
[----:B------:R-:W1:Y:S01]  /*25b10*/  LDSM.16.MT88.4 R76, [R218+0x11800] ;  /* 0x01180000da4c783b */ /* 0x000e620000004200 */
[----:B------:R-:W-:Y:S06]  /*25b20*/  MUFU.EX2 R153, R153 ;  /* 0x0000009900997308 */ /* 0x000fec0000000800 */
[C---:B-----5:R-:W-:Y:S04]  /*25b30*/  HMMA.16816.F32.BF16 R36, R68.reuse, R72, R36 ;  /* 0x000000484424723c */ /* 0x060fe80000041824 */
[----:B------:R-:W5:Y:S04]  /*25b40*/  MUFU.EX2 R134, R157 ;  /* 0x0000009d00867308 */ /* 0x000f680000000800 */
        /* <DEDUP_REMOVED lines=16> */
[----:B----4-:R-:W-:Y:S03]  /*25c50*/  F2FP.BF16.PACK_AB R70, R191, R192 ;  /* 0x000000c0bf46723e */ /* 0x010fe600000010ff */
[----:B------:R-:W-:Y:S04]  /*25c60*/  FADD.FTZ R197, R197, R196 ;  /* 0x000000c4c5c57221 */ /* 0x000fe80000010000 */
[C---:B--2---:R-:W-:Y:S08]  /*25c70*/  HMMA.16816.F32.BF16 R4, R68.reuse, R72, R4 ;  /* 0x000000484404723c */ /* 0x044ff00000041804 */
[C---:B------:R-:W-:Y:S01]  /*25c80*/  HMMA.16816.F32.BF16 R8, R68.reuse, R74, R8 ;  /* 0x0000004a4408723c */ /* 0x040fe20000041808 */
[----:B------:R-:W2:Y:S07]  /*25c90*/  LDSM.16.MT88.4 R72, [R222+0x12000] ;  /* 0x01200000de48783b */ /* 0x000eae0000004200 */
[C---:B------:R-:W-:Y:S08]  /*25ca0*/  HMMA.16816.F32.BF16 R12, R68.reuse, R84, R12 ;  /* 0x00000054440c723c */ /* 0x040ff0000004180c */
[C---:B------:R-:W-:Y:S01]  /*25cb0*/  HMMA.16816.F32.BF16 R16, R68.reuse, R86, R16 ;  /* 0x000000564410723c */ /* 0x040fe20000041810 */
[----:B------:R-:W4:Y:S07]  /*25cc0*/  LDSM.16.MT88.4 R84, [R218+0x12000] ;  /* 0x01200000da54783b */ /* 0x000f2e0000004200 */
        /* <DEDUP_REMOVED lines=24> */
[----:B------:R-:W3:Y:S07]  /*25e50*/  LDSM.16.MT88.4 R80, [R222+0x12800] ;  /* 0x01280000de50783b */ /* 0x000eee0000004200 */
[C---:B------:R-:W-:Y:S08]  /*25e60*/  HMMA.16816.F32.BF16 R12, R68.reuse, R96, R12 ;  /* 0x00000060440c723c */ /* 0x040ff0000004180c */
        /* <DEDUP_REMOVED lines=20> */
[----:B------:R-:W-:Y:S02]  /*25fb0*/  F2FP.BF16.PACK_AB R69, R184, R167 ;  /* 0x000000a7b845723e */ /* 0x000fe400000010ff */
[----:B------:R-:W-:Y:S03]  /*25fc0*/  F2FP.BF16.PACK_AB R71, R163, R164 ;  /* 0x000000a4a347723e */ /* 0x000fe600000010ff */
[----:B------:R-:W-:Y:S02]  /*25fd0*/  F2FP.BF16.PACK_AB R68, R165, R162 ;  /* 0x000000a2a544723e */ /* 0x000fe400000010ff */
[----:B------:R-:W-:Y:S07]  /*25fe0*/  F2FP.BF16.PACK_AB R70, R201, R158 ;  /* 0x0000009ec946723e */ /* 0x000fee00000010ff */
[C---:B---3--:R-:W-:Y:S08]  /*25ff0*/  HMMA.16816.F32.BF16 R4, R68.reuse, R80, R4 ;  /* 0x000000504404723c */ /* 0x048ff00000041804 */
[C---:B------:R-:W-:Y:S01]  /*26000*/  HMMA.16816.F32.BF16 R8, R68.reuse, R82, R8 ;  /* 0x000000524408723c */ /* 0x040fe20000041808 */
[----:B------:R-:W3:Y:S07]  /*26010*/  LDSM.16.MT88.4 R80, [R222+0x13000] ;  /* 0x01300000de50783b */ /* 0x000eee0000004200 */
[C---:B-1----:R-:W-:Y:S08]  /*26020*/  HMMA.16816.F32.BF16 R12, R68.reuse, R76, R12 ;  /* 0x0000004c440c723c */ /* 0x042ff0000004180c */
[C---:B------:R-:W-:Y:S01]  /*26030*/  HMMA.16816.F32.BF16 R16, R68.reuse, R78, R16 ;  /* 0x0000004e4410723c */ /* 0x040fe20000041810 */
[----:B------:R-:W-:Y:S07]  /*26040*/  LDSM.16.MT88.4 R76, [R219+0x13800] ;  /* 0x01380000db4c783b */ /* 0x000fee0000004200 */
[C---:B--2---:R-:W-:Y:S08]  /*26050*/  HMMA.16816.F32.BF16 R20, R68.reuse, R72, R20 ;  /* 0x000000484414723c */ /* 0x044ff00000041814 */
[C---:B------:R-:W-:Y:S08]  /*26060*/  HMMA.16816.F32.BF16 R24, R68.reuse, R74, R24 ;  /* 0x0000004a4418723c */ /* 0x040ff00000041818 */
[C---:B------:R-:W-:Y:S08]  /*26070*/  HMMA.16816.F32.BF16 R28, R68.reuse, R84, R28 ;  /* 0x00000054441c723c */ /* 0x040ff0000004181c */
[C---:B------:R-:W-:Y:S01]  /*26080*/  HMMA.16816.F32.BF16 R32, R68.reuse, R86, R32 ;  /* 0x000000564420723c */ /* 0x040fe20000041820 */
[----:B------:R-:W-:Y:S07]  /*26090*/  LDSM.16.MT88.4 R84, [R220+0x13800] ;  /* 0x01380000dc54783b */ /* 0x000fee0000004200 */
[C---:B---3--:R-:W-:Y:S08]  /*260a0*/  HMMA.16816.F32.BF16 R36, R68.reuse, R80, R36 ;  /* 0x000000504424723c */ /* 0x048ff00000041824 */
        /* <DEDUP_REMOVED lines=11> */
[----:B-----5:R-:W-:Y:S07]  /*26160*/  F2FP.BF16.PACK_AB R70, R134, R153 ;  /* 0x000000998646723e */ /* 0x020fee00000010ff */
[C---:B------:R-:W-:Y:S07]  /*26170*/  HMMA.16816.F32.BF16 R128, R68.reuse, R124, R4 ;  /* 0x0000007c4480723c */ /* 0x040fee0000041804 */
[----:B------:R-:W-:Y:S01]  /*26180*/  FADD.FTZ R5, R147, R146 ;  /* 0x0000009293057221 */ /* 0x000fe20000010000 */
[C---:B------:R-:W-:Y:S04]  /*26190*/  HMMA.16816.F32.BF16 R124, R68.reuse, R126, R8 ;  /* 0x0000007e447c723c */ /* 0x040fe80000041808 */
[----:B------:R-:W-:Y:S04]  /*261a0*/  FADD.FTZ R5, R144, R5 ;  /* 0x0000000590057221 */ /* 0x000fe80000010000 */
        /* <DEDUP_REMOVED lines=14> */
[C---:B-1----:R-:W-:Y:S03]  /*26290*/  HMMA.16816.F32.BF16 R96, R68.reuse, R92, R36 ;  /* 0x0000005c4460723c */ /* 0x042fe60000041824 */
[----:B------:R-:W-:Y:S04]  /*262a0*/  FADD.FTZ R175, R175, R172 ;  /* 0x000000acafaf7221 */ /* 0x000fe80000010000 */
[----:B------:R-:W-:Y:S01]  /*262b0*/  FADD.FTZ R178, R178, R175 ;  /* 0x000000afb2b27221 */ /* 0x000fe20000010000 */
[C---:B------:R-:W-:Y:S04]  /*262c0*/  HMMA.16816.F32.BF16 R92, R68.reuse, R94, R40 ;  /* 0x0000005e445c723c */ /* 0x040fe80000041828 */
[----:B------:R-:W-:Y:S04]  /*262d0*/  FADD.FTZ R181, R181, R178 ;  /* 0x000000b2b5b57221 */ /* 0x000fe80000010000 */
[----:B------:R-:W-:Y:S01]  /*262e0*/  FADD.FTZ R8, R182, R181 ;  /* 0x000000b5b6087221 */ /* 0x000fe20000010000 */
[C---:B------:R-:W-:Y:S03]  /*262f0*/  HMMA.16816.F32.BF16 R88, R68.reuse, R84, R44 ;  /* 0x000000544458723c */ /* 0x040fe6000004182c */
[----:B------:R-:W-:Y:S04]  /*26300*/  FADD.FTZ R8, R185, R8 ;  /* 0x00000008b9087221 */ /* 0x000fe80000010000 */
[----:B------:R-:W-:Y:S01]  /*26310*/  FADD.FTZ R3, R195, R8 ;  /* 0x00000008c3037221 */ /* 0x000fe20000010000 */
[C---:B------:R-:W-:Y:S04]  /*26320*/  HMMA.16816.F32.BF16 R84, R68.reuse, R86, R48 ;  /* 0x000000564454723c */ /* 0x040fe80000041830 */
[----:B------:R-:W-:Y:S04]  /*26330*/  FADD.FTZ R3, R194, R3 ;  /* 0x00000003c2037221 */ /* 0x000fe80000010000 */
        /* <DEDUP_REMOVED lines=33> */
.L_x_4697:
        /* <DEDUP_REMOVED lines=11> */
.L_x_4725:
[----:B---3--:R-:W-:Y:S01]  /*26600*/  FADD.FTZ R9, R10, R246 ;  /* 0x000000f60a097221 */ /* 0x008fe20000010000 */
[----:B------:R-:W-:Y:S05]  /*26610*/  BRA.DIV ~URZ, `(.L_x_4708) ;  /* 0x000014327f007947 */ /* 0x000fea000b800000 */
[----:B------:R-:W3:Y:S04]  /*26620*/  SHFL.BFLY PT, R6, R247, 0x2, 0x1f ;  /* 0x0c401f00f7067f89 */ /* 0x000ee800000e0000 */
[----:B------:R-:W4:Y:S01]  /*26630*/  SHFL.BFLY PT, R4, R9, 0x1, 0x1f ;  /* 0x0c201f0009047f89 */ /* 0x000f2200000e0000 */
[----:B---3--:R-:W-:Y:S02]  /*26640*/  FADD.FTZ R11, R6, R247 ;  /* 0x000000f7060b7221 */ /* 0x008fe40000010000 */
[----:B----4-:R-:W-:-:S03]  /*26650*/  FADD.FTZ R4, R9, R4 ;  /* 0x0000000409047221 */ /* 0x010fc60000010000 */
[----:B------:R3:W4:Y:S04]  /*26660*/  SHFL.BFLY PT, R10, R11, 0x1, 0x1f ;  /* 0x0c201f000b0a7f89 */ /* 0x00072800000e0000 */
.L_x_4726:
        /* <DEDUP_REMOVED lines=133> */
[----:B------:R4:W-:Y:S04]  /*26ec0*/  STS.64 [R18+0x4800], R78 ;  /* 0x0048004e12007388 */ /* 0x0009e80000000a00 */
[----:B------:R2:W-:Y:S04]  /*26ed0*/  STS.64 [R19+0x4000], R72 ;  /* 0x0040004813007388 */ /* 0x0005e80000000a00 */
[----:B------:R2:W-:Y:S04]  /*26ee0*/  STS.64 [R19+0x4800], R74 ;  /* 0x0048004a13007388 */ /* 0x0005e80000000a00 */
[----:B------:R2:W-:Y:S04]  /*26ef0*/  STS.64 [R17+0x4000], R68 ;  /* 0x0040004411007388 */ /* 0x0005e80000000a00 */
[----:B------:R2:W-:Y:S04]  /*26f00*/  STS.64 [R17+0x4800], R70 ;  /* 0x0048004611007388 */ /* 0x0005e80000000a00 */
[----:B------:R-:W2:Y:S04]  /*26f10*/  LD.E.64 R6, [R2.64+0xb0] ;  /* 0x0000b00402067980 */ /* 0x000ea8000c101b00 */
[----:B-1----:R-:W2:Y:S04]  /*26f20*/  LD.E R85, [R2.64+0x60] ;  /* 0x0000600402557980 */ /* 0x002ea8000c101900 */
[----:B---3--:R-:W1:Y:S01]  /*26f30*/  S2R R76, SR_TID.X ;  /* 0x00000000004c7919 */ /* 0x008e620000002100 */
[----:B------:R-:W-:-:S03]  /*26f40*/  LEA.HI R13, R9, R8, RZ, 0x4 ;  /* 0x00000008090d7211 */ /* 0x000fc600078f20ff */
[----:B------:R3:W5:Y:S01]  /*26f50*/  LD.E R80, [R2.64+0xcc] ;  /* 0x0000cc0402507980 */ /* 0x000762000c101900 */
[----:B------:R-:W-:-:S03]  /*26f60*/  LOP3.LUT R13, R13, 0xfffffff0, RZ, 0xc0, !PT ;  /* 0xfffffff00d0d7812 */ /* 0x000fc600078ec0ff */
[----:B------:R3:W5:Y:S01]  /*26f70*/  LD.E.64 R86, [R2.64+0x78] ;  /* 0x0000780402567980 */ /* 0x000762000c101b00 */
[----:B----4-:R-:W-:-:S03]  /*26f80*/  IADD3 R78, -R13, R8, RZ ;  /* 0x000000080d4e7210 */ /* 0x010fc60007ffe1ff */
[----:B------:R3:W5:Y:S01]  /*26f90*/  LD.E.64 R82, [R2.64+0xa8] ;  /* 0x0000a80402527980 */ /* 0x000762000c101b00 */
[C---:B------:R-:W-:Y:S01]  /*26fa0*/  LEA.HI R13, R78.reuse, R78, RZ, 0x1 ;  /* 0x0000004e4e0d7211 */ /* 0x040fe200078f08ff */
        /* <DEDUP_REMOVED lines=10> */
[CC--:B------:R-:W-:Y:S01]  /*27050*/  LEA.HI R9, R77.reuse, R76.reuse, RZ, 0x4 ;  /* 0x0000004c4d097211 */ /* 0x0c0fe200078f20ff */
[----:B----4-:R-:W-:Y:S01]  /*27060*/  @P4 FMUL.FTZ R4, R4, 0.69314718246459960938 ;  /* 0x3f31721804044820 */ /* 0x010fe20000410000 */
[----:B------:R-:W-:Y:S02]  /*27070*/  LEA.HI R77, R77, R76, RZ, 0x5 ;  /* 0x0000004c4d4d7211 */ /* 0x000fe400078f28ff */
[----:B------:R-:W-:Y:S02]  /*27080*/  SHF.R.S32.HI R9, RZ, 0x4, R9 ;  /* 0x00000004ff097819 */ /* 0x000fe40000011409 */
[----:B------:R-:W-:-:S02]  /*27090*/  LOP3.LUT R77, R77, 0xffffffe0, RZ, 0xc0, !PT ;  /* 0xffffffe04d4d7812 */ /* 0x000fc400078ec0ff */
[----:B------:R-:W-:Y:S01]  /*270a0*/  SHF.L.U32 R12, R9, 0x6, RZ ;  /* 0x00000006090c7819 */ /* 0x000fe200000006ff */
[----:B---3--:R-:W-:Y:S01]  /*270b0*/  @P3 FMUL.FTZ R5, R5, 0.69314718246459960938 ;  /* 0x3f31721805053820 */ /* 0x008fe20000410000 */
[----:B------:R-:W-:Y:S02]  /*270c0*/  IADD3 R77, -R77, R76, RZ ;  /* 0x0000004c4d4d7210 */ /* 0x000fe40007ffe1ff */
[----:B------:R-:W-:Y:S01]  /*270d0*/  LOP3.LUT R12, R12, 0x1c0, RZ, 0xc0, !PT ;  /* 0x000001c00c0c7812 */ /* 0x000fe200078ec0ff */
[----:B------:R-:W-:Y:S01]  /*270e0*/  BAR.SYNC.DEFER_BLOCKING 0x0 ;  /* 0x0000000000007b1d */ /* 0x000fe20000010000 */
[----:B------:R-:W-:Y:S02]  /*270f0*/  LOP3.LUT P0, RZ, R11, 0x3, RZ, 0xc0, !PT ;  /* 0x000000030bff7812 */ /* 0x000fe4000780c0ff */
[----:B------:R-:W-:Y:S02]  /*27100*/  LOP3.LUT R15, R12, 0x38, R15, 0xf8, !PT ;  /* 0x000000380c0f7812 */ /* 0x000fe400078ef80f */
[----:B------:R-:W-:-:S02]  /*27110*/  SHF.R.U32.HI R12, RZ, 0x3, R12 ;  /* 0x00000003ff0c7819 */ /* 0x000fc4000001160c */
[----:B------:R-:W-:Y:S02]  /*27120*/  LEA.HI R79, R79, R10, RZ, 0x2 ;  /* 0x0000000a4f4f7211 */ /* 0x000fe400078f10ff */
[----:B------:R-:W-:Y:S02]  /*27130*/  LOP3.LUT R12, R15, R12, RZ, 0x3c, !PT ;  /* 0x0000000c0f0c7212 */ /* 0x000fe400078e3cff */
[----:B------:R-:W-:Y:S02]  /*27140*/  SHF.R.S32.HI R8, RZ, 0x1f, R77 ;  /* 0x0000001fff087819 */ /* 0x000fe4000001144d */
[----:B------:R-:W-:Y:S02]  /*27150*/  LEA R81, R13, R12, 0x2 ;  /* 0x0000000c0d517211 */ /* 0x000fe400078e10ff */
[----:B------:R-:W-:Y:S02]  /*27160*/  LOP3.LUT R79, R79, 0xffffffc, RZ, 0xc0, !PT ;  /* 0x0ffffffc4f4f7812 */ /* 0x000fe400078ec0ff */
[----:B------:R-:W-:-:S02]  /*27170*/  LEA.HI R8, R8, R77, RZ, 0x2 ;  /* 0x0000004d08087211 */ /* 0x000fc400078f10ff */
[----:B------:R-:W-:Y:S02]  /*27180*/  IADD3 R79, R10, -R79, RZ ;  /* 0x8000004f0a4f7210 */ /* 0x000fe40007ffe0ff */
[----:B------:R-:W-:Y:S02]  /*27190*/  SHF.L.U32 R10, R237, 0x6, RZ ;  /* 0x00000006ed0a7819 */ /* 0x000fe400000006ff */
[----:B------:R-:W-:Y:S01]  /*271a0*/  SHF.R.S32.HI R8, RZ, 0x2, R8 ;  /* 0x00000002ff087819 */ /* 0x000fe20000011408 */
[----:B------:R1:W3:Y:S01]  /*271b0*/  LDS.128 R72, [R81.X4] ;  /* 0x0000000051487984 */ /* 0x0002e20000004c00 */
[----:B------:R-:W-:Y:S02]  /*271c0*/  SHF.L.U32 R84, R78, 0x2, RZ ;  /* 0x000000024e547819 */ /* 0x000fe400000006ff */
[----:B------:R-:W-:Y:S01]  /*271d0*/  MOV R11, 0xff800000 ;  /* 0xff800000000b7802 */ /* 0x000fe20000000f00 */
[----:B------:R1:W4:Y:S01]  /*271e0*/  LDS.128 R68, [R81.X4+0x800] ;  /* 0x0008000051447984 */ /* 0x0003220000004c00 */
[----:B------:R-:W-:Y:S01]  /*271f0*/  MOV R76, 0xff800000 ;  /* 0xff800000004c7802 */ /* 0x000fe20000000f00 */
[----:B-----5:R-:W-:Y:S01]  /*27200*/  @P4 FFMA.FTZ R11, R133, R0, R4 ;  /* 0x00000000850b4223 */ /* 0x020fe20000010004 */
[----:B------:R-:W-:Y:S01]  /*27210*/  LEA R8, R79, R8, 0x4 ;  /* 0x000000084f087211 */ /* 0x000fe200078e20ff */
[----:B------:R1:W1:Y:S01]  /*27220*/  LDS.128 R64, [R81.X4+0x1000] ;  /* 0x0010000051407984 */ /* 0x0002620000004c00 */
[----:B------:R-:W-:-:S03]  /*27230*/  @P3 FFMA.FTZ R76, R132, R0, R5 ;  /* 0x00000000844c3223 */ /* 0x000fc60000010005 */
        /* <DEDUP_REMOVED lines=15> */
[----:B------:R-:W-:-:S03]  /*27330*/  SHF.R.S32.HI R85, RZ, 0x1f, R84 ;  /* 0x0000001fff557819 */ /* 0x000fc60000011454 */
        /* <DEDUP_REMOVED lines=14> */
.L_x_4710:
[----:B-1-34-:R-:W-:Y:S05]  /*27420*/  BSYNC B0 ;  /* 0x0000000000007941 */ /* 0x01afea0003800000 */
.L_x_4709:
        /* <DEDUP_REMOVED lines=19> */
.L_x_4712:
[----:B------:R-:W-:Y:S05]  /*27560*/  BSYNC B0 ;  /* 0x0000000000007941 */ /* 0x000fea0003800000 */
.L_x_4711:
[----:B-1----:R-:W-:Y:S01]  /*27570*/  IADD3 R3, R9, 0x8, RZ ;  /* 0x0000000809037810 */ /* 0x002fe20007ffe0ff */
        /* <DEDUP_REMOVED lines=8> */
.L_x_4714:
[----:B------:R-:W-:Y:S05]  /*27600*/  BSYNC B0 ;  /* 0x0000000000007941 */ /* 0x000fea0003800000 */
.L_x_4713:
        /* <DEDUP_REMOVED lines=9> */
.L_x_4716:
[----:B------:R-:W-:Y:S05]  /*276a0*/  BSYNC B0 ;  /* 0x0000000000007941 */ /* 0x000fea0003800000 */
.L_x_4715:
        /* <DEDUP_REMOVED lines=9> */
.L_x_4718:
[----:B------:R-:W-:Y:S05]  /*27740*/  BSYNC B0 ;  /* 0x0000000000007941 */ /* 0x000fea0003800000 */
.L_x_4717:
        /* <DEDUP_REMOVED lines=9> */
.L_x_4720:
[----:B------:R-:W-:Y:S05]  /*277e0*/  BSYNC B0 ;  /* 0x0000000000007941 */ /* 0x000fea0003800000 */
.L_x_4719:
        /* <DEDUP_REMOVED lines=9> */
.L_x_4722:
[----:B------:R-:W-:Y:S05]  /*27880*/  BSYNC B0 ;  /* 0x0000000000007941 */ /* 0x000fea0003800000 */
.L_x_4721:
        /* <DEDUP_REMOVED lines=9> */
.L_x_4724:
[----:B------:R-:W-:Y:S05]  /*27920*/  BSYNC B0 ;  /* 0x0000000000007941 */ /* 0x000fea0003800000 */
.L_x_4723:
[----:B------:R-:W-:Y:S01]  /*27930*/  IADD3 R9, R9, 0x38, RZ ;  /* 0x0000003809097810 */ /* 0x000fe20007ffe0ff */
[----:B------:R-:W-:-:S03]  /*27940*/  IMAD.MOV.U32 R237, RZ, RZ, 0x0 ;  /* 0x00000000ffed7424 */ /* 0x000fc600078e00ff */
[----:B------:R-:W-:-:S13]  /*27950*/  ISETP.GE.AND P0, PT, R9, R238, PT ;  /* 0x000000ee0900720c */ /* 0x000fda0003f06270 */
[----:B------:R-:W-:Y:S05]  /*27960*/  @P0 RET.REL.NODEC R236 `(_ZN5flash24flash_fwd_splitkv_kernelI23Flash_fwd_kernel_traitsILi128ELi64ELi128ELi4ELb0ELb0EN7cutlass10bfloat16_tE19Flash_kernel_traitsILi128ELi64ELi128ELi4ES3_EELb1ELb0ELb1ELb0ELb0ELb1ELb1ELb1EEEvNS_16Flash_fwd_paramsE) ;  /* 0xfffd8690ec000950 */ /* 0x000fea0003c3ffff */
[----:B-----5:R-:W-:Y:S01]  /*27970*/  ISETP.GE.AND P0, PT, R84, R2, PT ;  /* 0x000000025400720c */ /* 0x020fe20003f06270 */
[----:B------:R-:W-:Y:S01]  /*27980*/  ULDC.64 UR4, c[0x0][0x118] ;  /* 0x0000460000047ab9 */ /* 0x000fe20000000a00 */
[----:B------:R-:W-:-:S11]  /*27990*/  IMAD.MOV.U32 R237, RZ, RZ, 0x0 ;  /* 0x00000000ffed7424 */ /* 0x000fd600078e00ff */
[----:B------:R1:W-:Y:S01]  /*279a0*/  @!P0 ST.E.128 [R6.64+0x7000], R44 ;  /* 0x0070002c06008985 */ /* 0x0003e2000c101d04 */
[----:B------:R-:W-:-:S13]  /*279b0*/  ISETP.GE.AND P0, PT, R5, R2, PT ;  /* 0x000000020500720c */ /* 0x000fda0003f06270 */
[----:B------:R-:W-:Y:S05]  /*279c0*/  @P0 RET.REL.NODEC R236 `(_ZN5flash24flash_fwd_splitkv_kernelI23Flash_fwd_kernel_traitsILi128ELi64ELi128ELi4ELb0ELb0EN7cutlass10bfloat16_tE19Flash_kernel_traitsILi128ELi64ELi128ELi4ES3_EELb1ELb0ELb1ELb0ELb0ELb1ELb1ELb1EEEvNS_16Flash_fwd_paramsE) ;  /* 0xfffd8630ec000950 */ /* 0x000fea0003c3ffff */
[----:B------:R-:W-:Y:S01]  /*279d0*/  MOV R237, 0x0 ;  /* 0x0000000000ed7802 */ /* 0x000fe20000000f00 */
[----:B------:R-:W-:Y:S02]  /*279e0*/  ULDC.64 UR4, c[0x0][0x118] ;  /* 0x0000460000047ab9 */ /* 0x000fe40000000a00 */
[----:B------:R1:W-:Y:S01]  /*279f0*/  ST.E.128 [R6.64+0x7100], R12 ;  /* 0x0071000c06007985 */ /* 0x0003e2000c101d04 */
[----:B------:R-:W-:Y:S05]  /*27a00*/  RET.REL.NODEC R236 `(_ZN5flash24flash_fwd_splitkv_kernelI23Flash_fwd_kernel_traitsILi128ELi64ELi128ELi4ELb0ELb0EN7cutlass10bfloat16_tE19Flash_kernel_traitsILi128ELi64ELi128ELi4ES3_EELb1ELb0ELb1ELb0ELb0ELb1ELb1ELb1EEEvNS_16Flash_fwd_paramsE) ;  /* 0xfffd85f0ec007950 */ /* 0x000fea0003c3ffff */
.L_x_4707:
[----:B------:R-:W-:Y:S02]  /*27a10*/  MOV R7, 0x2 ;  /* 0x0000000200077802 */ /* 0x000fe40000000f00 */
[----:B------:R-:W-:Y:S02]  /*27a20*/  MOV R6, 0x27a40 ;  /* 0x00027a4000067802 */ /* 0x000fe40000000f00 */
[----:B-1---5:R-:W-:Y:S05]  /*27a30*/  CALL.REL.NOINC `($__internal_25_$__cuda_sm70_shflsync_bfly_p) ;  /* 0x0000010000007944 */ /* 0x022fea0003c00000 */
[----:B-12---:R-:W-:Y:S05]  /*27a40*/  BRA `(.L_x_4725) ;  /* 0xffffebb000007947 */ /* 0x006fea000383ffff */
.L_x_4708:
[----:B--2---:R-:W-:Y:S01]  /*27a50*/  IMAD.MOV.U32 R246, RZ, RZ, R9 ;  /* 0x000000fffff67224 */ /* 0x004fe200078e0009 */
[----:B------:R-:W-:Y:S02]  /*27a60*/  MOV R7, 0x1 ;  /* 0x0000000100077802 */ /* 0x000fe40000000f00 */
[----:B------:R-:W-:Y:S02]  /*27a70*/  MOV R6, 0x27a90 ;  /* 0x00027a9000067802 */ /* 0x000fe40000000f00 */
[----:B-1---5:R-:W-:Y:S05]  /*27a80*/  CALL.REL.NOINC `($__internal_25_$__cuda_sm70_shflsync_bfly_p) ;  /* 0x000000b000007944 */ /* 0x022fea0003c00000 */
[----:B--2---:R-:W-:Y:S01]  /*27a90*/  FADD.FTZ R4, R9, R10 ;  /* 0x0000000a09047221 */ /* 0x004fe20000010000 */
[----:B-1----:R-:W-:-:S02]  /*27aa0*/  MOV R246, R247 ;  /* 0x000000f700f67202 */ /* 0x002fc40000000f00 */
[----:B------:R-:W-:Y:S02]  /*27ab0*/  MOV R7, 0x2 ;  /* 0x0000000200077802 */ /* 0x000fe40000000f00 */
[----:B------:R-:W-:Y:S02]  /*27ac0*/  MOV R6, 0x27ae0 ;  /* 0x00027ae000067802 */ /* 0x000fe40000000f00 */
[----:B------:R-:W-:Y:S05]  /*27ad0*/  CALL.REL.NOINC `($__internal_25_$__cuda_sm70_shflsync_bfly_p) ;  /* 0x0000006000007944 */ /* 0x000fea0003c00000 */
[----:B--2---:R-:W-:Y:S01]  /*27ae0*/  FADD.FTZ R11, R247, R10 ;  /* 0x0000000af70b7221 */ /* 0x004fe20000010000 */
[----:B-1----:R-:W-:Y:S02]  /*27af0*/  MOV R7, 0x1 ;  /* 0x0000000100077802 */ /* 0x002fe40000000f00 */
[----:B------:R-:W-:Y:S02]  /*27b00*/  MOV R6, 0x27b30 ;  /* 0x00027b3000067802 */ /* 0x000fe40000000f00 */
[----:B------:R-:W-:Y:S02]  /*27b10*/  MOV R246, R11 ;  /* 0x0000000b00f67202 */ /* 0x000fe40000000f00 */
[----:B------:R-:W-:Y:S05]  /*27b20*/  CALL.REL.NOINC `($__internal_25_$__cuda_sm70_shflsync_bfly_p) ;  /* 0x0000001000007944 */ /* 0x000fea0003c00000 */
[----:B-12---:R-:W-:Y:S05]  /*27b30*/  BRA `(.L_x_4726) ;  /* 0xffffeb3000007947 */ /* 0x006fea000383ffff */
        .weak           $__internal_25_$__cuda_sm70_shflsync_bfly_p
        .type           $__internal_25_$__cuda_sm70_shflsync_bfly_p,@function
        .size           $__internal_25_$__cuda_sm70_shflsync_bfly_p,(.L_x_8299 - $__internal_25_$__cuda_sm70_shflsync_bfly_p)
$__internal_25_$__cuda_sm70_shflsync_bfly_p:
[----:B------:R-:W-:Y:S01]  /*27b40*/  MOV R12, R6 ;  /* 0x00000006000c7202 */ /* 0x000fe20000000f00 */
[----:B------:R-:W-:Y:S04]  /*27b50*/  WARPSYNC R5 ;  /* 0x0000000500007348 */ /* 0x000fe80003800000 */
[----:B------:R-:W-:Y:S01]  /*27b60*/  MOV R13, 0x0 ;  /* 0x00000000000d7802 */ /* 0x000fe20000000f00 */
[----:B------:R1:W2:Y:S03]  /*27b70*/  SHFL.BFLY PT, R10, R246, R7, R8 ;  /* 0x0c000007f60a7389 */ /* 0x0002a600000e0008 */
[----:B------:R-:W-:Y:S05]  /*27b80*/  RET.REL.NODEC R12 `(_ZN5flash24flash_fwd_splitkv_kernelI23Flash_fwd_kernel_traitsILi128ELi64ELi128ELi4ELb0ELb0EN7cutlass10bfloat16_tE19Flash_kernel_traitsILi128ELi64ELi128ELi4ES3_EELb1ELb0ELb1ELb0ELb0ELb1ELb1ELb1EEEvNS_16Flash_fwd_paramsE) ;  /* 0xfffd84700c007950 */ /* 0x000fea0003c3ffff */
.L_x_4727:
        /* <DEDUP_REMOVED lines=15> */
.L_x_8299:


//--------------------- .text._ZN5flash32flash_fwd_splitkv_combine_kernelI23Flash_fwd_kernel_traitsILi128ELi64ELi64ELi4ELb0ELb0EN7cutlass10bfloat16_tE19Flash_kernel_traitsILi128ELi64ELi64ELi4ES3_EELi4ELi7ELb0EEEvNS_16Flash_fwd_paramsE --------------------------
	.section	.text._ZN5flash32flash_fwd_splitkv_combine_kernelI23Flash_fwd_kernel_traitsILi128ELi64ELi64ELi4ELb0ELb0EN7cutlass10bfloat16_tE19Flash_kernel_traitsILi128ELi64ELi64ELi4ES3_EELi4ELi7ELb0EEEvNS_16Flash_fwd_paramsE,"ax",@progbits
	.sectioninfo	@"SHI_REGISTERS=62"
	.align	128
        .global         _ZN5flash32flash_fwd_splitkv_combine_kernelI23Flash_fwd_kernel_traitsILi128ELi64ELi64ELi4ELb0ELb0EN7cutlass10bfloat16_tE19Flash_kernel_traitsILi128ELi64ELi64ELi4ES3_EELi4ELi7ELb0EEEvNS_16Flash_fwd_paramsE
        .type           _ZN5flash32flash_fwd_splitkv_combine_kernelI23Flash_fwd_kernel_traitsILi128ELi64ELi64ELi4ELb0ELb0EN7cutlass10bfloat16_tE19Flash_kernel_traitsILi128ELi64ELi64ELi4ES3_EELi4ELi7ELb0EEEvNS_16Flash_fwd_paramsE,@function
        .size           _ZN5flash32flash_fwd_splitkv_combine_kernelI23Flash_fwd_kernel_traitsILi128ELi64ELi64ELi4ELb0ELb0EN7cutlass10bfloat16_tE19Flash_kernel_traitsILi128ELi64ELi64ELi4ES3_EELi4ELi7ELb0EEEvNS_16Flash_fwd_paramsE,(.L_x_8300 - _ZN5flash32flash_fwd_splitkv_combine_kernelI23Flash_fwd_kernel_traitsILi128ELi64ELi64ELi4ELb0ELb0EN7cutlass10bfloat16_tE19Flash_kernel_traitsILi128ELi64ELi64ELi4ES3_EELi4ELi7ELb0EEEvNS_16Flash_fwd_paramsE)
        .other          _ZN5flash32flash_fwd_splitkv_combine_kernelI23Flash_fwd_kernel_traitsILi128ELi64ELi64ELi4ELb0ELb0EN7cutlass10bfloat16_tE19Flash_kernel_traitsILi128ELi64ELi64ELi4ES3_EELi4ELi7ELb0EEEvNS_16Flash_fwd_paramsE,@"STO_CUDA_ENTRY STV_DEFAULT"
_ZN5flash32flash_fwd_splitkv_combine_kernelI23Flash_fwd_kernel_traitsILi128ELi64ELi64ELi4ELb0ELb0EN7cutlass10bfloat16_tE19Flash_kernel_traitsILi128ELi64ELi64ELi4ES3_EELi4ELi7ELb0EEEvNS_16Flash_fwd_paramsE:
.text._ZN5flash32flash_fwd_splitkv_combine_kernelI23Flash_fwd_kernel_traitsILi128ELi64ELi64ELi4ELb0ELb0EN7cutlass10bfloat16_tE19Flash_kernel_traitsILi128ELi64ELi64ELi4ES3_EELi4ELi7ELb0EEEvNS_16Flash_fwd_paramsE:
        /* <DEDUP_REMOVED lines=23> */
[----:B------:R-:W-:Y:S05]  /*0170*/  CALL.REL.NOINC `($__internal_26_$__cuda_sm20_div_s64) ;  /* 0x000045d000007944 */ /* 0x000fea0003c00000 */
[----:B------:R-:W-:Y:S05]  /*0180*/  BRA `(.L_x_4729) ;  /* 0x0000013000007947 */ /* 0x000fea0003800000 */
.L_x_4728:
        /* <DEDUP_REMOVED lines=19> */
.L_x_4729:
        /* <DEDUP_REMOVED lines=11> */
[----:B------:R-:W-:Y:S05]  /*0370*/  CALL.REL.NOINC `($__internal_26_$__cuda_sm20_div_s64) ;  /* 0x000043d000007944 */ /* 0x000fea0003c00000 */
[----:B------:R-:W-:Y:S02]  /*0380*/  MOV R32, R20 ;  /* 0x0000001400207202 */ /* 0x000fe40000000f00 */
[----:B------:R-:W-:Y:S01]  /*0390*/  MOV R33, R21 ;  /* 0x0000001500217202 */ /* 0x000fe20000000f00 */
[----:B------:R-:W-:Y:S05]  /*03a0*/  BRA `(.L_x_4732) ;  /* 0x0000013000007947 */ /* 0x000fea0003800000 */
.L_x_4731:
        /* <DEDUP_REMOVED lines=19> */
.L_x_4732:
[----:B------:R-:W-:Y:S05]  /*04e0*/  BSYNC B0 ;  /* 0x0000000000007941 */ /* 0x000fea0003800000 */
.L_x_4730:
        /* <DEDUP_REMOVED lines=54> */
[----:B------:R-:W-:Y:S02]  /*0850*/  MOV R8, R20 ;  /* 0x0000001400087202 */ /* 0x000fe40000000f00 */
[----:B------:R-:W-:Y:S01]  /*0860*/  MOV R9, R21 ;  /* 0x0000001500097202 */ /* 0x000fe20000000f00 */
[----:B------:R-:W-:Y:S05]  /*0870*/  BRA `(.L_x_4735) ;  /* 0x0000013000007947 */ /* 0x000fea0003800000 */
.L_x_4734:
        /* <DEDUP_REMOVED lines=19> */
.L_x_4735:
[----:B------:R-:W-:Y:S05]  /*09b0*/  BSYNC B0 ;  /* 0x0000000000007941 */ /* 0x000fea0003800000 */
.L_x_4733:
        /* <DEDUP_REMOVED lines=100> */
[----:B------:R-:W-:Y:S05]  /*1000*/  CALL.REL.NOINC `($__internal_26_$__cuda_sm20_div_s64) ;  /* 0x0000374000007944 */ /* 0x000fea0003c00000 */
[----:B------:R-:W-:Y:S02]  /*1010*/  MOV R40, R20 ;  /* 0x0000001400287202 */ /* 0x000fe40000000f00 */
[----:B------:R-:W-:Y:S01]  /*1020*/  MOV R41, R21 ;  /* 0x0000001500297202 */ /* 0x000fe20000000f00 */
[----:B------:R-:W-:Y:S05]  /*1030*/  BRA `(.L_x_4738) ;  /* 0x0000013000007947 */ /* 0x000fea0003800000 */
.L_x_4737:
        /* <DEDUP_REMOVED lines=19> */
.L_x_4738:
[----:B------:R-:W-:Y:S05]  /*1170*/  BSYNC B0 ;  /* 0x0000000000007941 */ /* 0x000fea0003800000 */
.L_x_4736:
        /* <DEDUP_REMOVED lines=103> */
[----:B------:R-:W-:Y:S05]  /*17f0*/  CALL.REL.NOINC `($__internal_26_$__cuda_sm20_div_s64) ;  /* 0x00002f5000007944 */ /* 0x000fea0003c00000 */
[----:B------:R-:W-:Y:S02]  /*1800*/  MOV R42, R20 ;  /* 0x00000014002a7202 */ /* 0x000fe40000000f00 */
[----:B------:R-:W-:Y:S01]  /*1810*/  MOV R43, R21 ;  /* 0x00000015002b7202 */ /* 0x000fe20000000f00 */
[----:B------:R-:W-:Y:S05]  /*1820*/  BRA `(.L_x_4741) ;  /* 0x0000013000007947 */ /* 0x000fea0003800000 */
.L_x_4740:
        /* <DEDUP_REMOVED lines=19> */
.L_x_4741:
[----:B------:R-:W-:Y:S05]  /*1960*/  BSYNC B0 ;  /* 0x0000000000007941 */ /* 0x000fea0003800000 */
.L_x_4739:
        /* <DEDUP_REMOVED lines=169> */
[----:B------:R-:W-:Y:S05]  /*2400*/  CALL.REL.NOINC `($__internal_26_$__cuda_sm20_div_s64) ;  /* 0x0000234000007944 */ /* 0x000fea0003c00000 */
        /* <DEDUP_REMOVED lines=9> */
.L_x_4746:
        /* <DEDUP_REMOVED lines=22> */
.L_x_4747:
[----:B------:R-:W-:Y:S05]  /*2600*/  BSYNC B0 ;  /* 0x0000000000007941 */ /* 0x000fea0003800000 */
.L_x_4745:
        /* <DEDUP_REMOVED lines=19> */
.L_x_4749:
        /* <DEDUP_REMOVED lines=22> */
.L_x_4750:
[----:B------:R-:W-:Y:S05]  /*28a0*/  BSYNC B0 ;  /* 0x0000000000007941 */ /* 0x000fea0003800000 */
.L_x_4748:
        /* <DEDUP_REMOVED lines=11> */
[----:B------:R-:W-:Y:S05]  /*2960*/  CALL.REL.NOINC `($__internal_26_$__cuda_sm20_div_s64) ;  /* 0x00001de000007944 */ /* 0x000fea0003c00000 */
[----:B------:R-:W-:-:S04]  /*2970*/  IADD3 R23, P0, RZ, -R20, RZ ;  /* 0x80000014ff177210 */ /* 0x000fc80007f1e0ff */
[----:B------:R-:W-:Y:S01]  /*2980*/  IADD3.X R19, RZ, ~R21, RZ, P0, !PT ;  /* 0x80000015ff137210 */ /* 0x000fe200007fe4ff */
[----:B------:R-:W-:-:S04]  /*2990*/  IMAD.WIDE.U32 R44, R4, R23, R44 ;  /* 0x00000017042c7225 */ /* 0x000fc800078e002c */
[----:B------:R-:W-:-:S04]  /*29a0*/  IMAD R19, R19, R4, RZ ;  /* 0x0000000413137224 */ /* 0x000fc800078e02ff */
[----:B------:R-:W-:-:S05]  /*29b0*/  IMAD R0, R0, R23, R19 ;  /* 0x0000001700007224 */ /* 0x000fca00078e0213 */
[----:B------:R-:W-:Y:S01]  /*29c0*/  IADD3 R0, R45, R0, RZ ;  /* 0x000000002d007210 */ /* 0x000fe20007ffe0ff */
[----:B------:R-:W-:Y:S05]  /*29d0*/  BRA `(.L_x_4753) ;  /* 0x0000016000007947 */ /* 0x000fea0003800000 */
.L_x_4752:
        /* <DEDUP_REMOVED lines=22> */
.L_x_4753:
[----:B------:R-:W-:Y:S05]  /*2b40*/  BSYNC B0 ;  /* 0x0000000000007941 */ /* 0x000fea0003800000 */
.L_x_4751:
        /* <DEDUP_REMOVED lines=38> */
[----:B------:R-:W-:Y:S05]  /*2db0*/  CALL.REL.NOINC `($__internal_26_$__cuda_sm20_div_s64) ;  /* 0x0000199000007944 */ /* 0x000fea0003c00000 */
        /* <DEDUP_REMOVED lines=12> */
.L_x_4755:
        /* <DEDUP_REMOVED lines=23> */
.L_x_4756:
[----:B------:R-:W-:Y:S05]  /*2ff0*/  BSYNC B0 ;  /* 0x0000000000007941 */ /* 0x000fea0003800000 */
.L_x_4754:
        /* <DEDUP_REMOVED lines=18> */
.L_x_4758:
        /* <DEDUP_REMOVED lines=22> */
.L_x_4759:
[----:B------:R-:W-:Y:S05]  /*3280*/  BSYNC B0 ;  /* 0x0000000000007941 */ /* 0x000fea0003800000 */
.L_x_4757:
        /* <DEDUP_REMOVED lines=22> */
.L_x_4761:
        /* <DEDUP_REMOVED lines=23> */
.L_x_4762:
[----:B------:R-:W-:Y:S05]  /*3560*/  BSYNC B0 ;  /* 0x0000000000007941 */ /* 0x000fea0003800000 */
.L_x_4760:
        /* <DEDUP_REMOVED lines=38> */
.L_x_4764:
        /* <DEDUP_REMOVED lines=23> */
.L_x_4765:
[----:B------:R-:W-:Y:S05]  /*3940*/  BSYNC B0 ;  /* 0x0000000000007941 */ /* 0x000fea0003800000 */
.L_x_4763:
        /* <DEDUP_REMOVED lines=29> */
.L_x_4767:
        /* <DEDUP_REMOVED lines=23> */
.L_x_4768:
[----:B------:R-:W-:Y:S05]  /*3c90*/  BSYNC B0 ;  /* 0x0000000000007941 */ /* 0x000fea0003800000 */
.L_x_4766:
        /* <DEDUP_REMOVED lines=20> */
.L_x_4744:
[----:B------:R-:W-:-:S04]  /*3de0*/  LEA R2, P0, R40, c[0x0][0x200], 0x2 ;  /* 0x0000800028027a11 */ /* 0x000fc800078010ff */
[----:B------:R-:W-:-:S05]  /*3df0*/  LEA.HI.X R3, R40, c[0x0][0x204], R41, 0x2, P0 ;  /* 0x0000810028037a11 */ /* 0x000fca00000f1429 */
[----:B------:R0:W-:Y:S04]  /*3e00*/  STG.E [R2.64], R31 ;  /* 0x0000001f02007986 */ /* 0x0001e8000c101908 */
.L_x_4743:
[----:B------:R-:W-:Y:S05]  /*3e10*/  BSYNC B1 ;  /* 0x0000000000017941 */ /* 0x000fea0003800000 */
.L_x_4742:
        /* <DEDUP_REMOVED lines=48> */
.L_x_4772:
[----:B------:R-:W-:Y:S01]  /*4120*/  BSSY B0, `(.L_x_4770) ;  /* 0x0000007000007945 */ /* 0x000fe20003800000 */
[----:B------:R-:W-:-:S05]  /*4130*/  @P2 BRA `(.L_x_4771) ;  /* 0x0000005000002947 */ /* 0x000fca0003800000 */
[----:B------:R-:W-:Y:S01]  /*4140*/  ISETP.GE.AND P0, PT, R38, c[0x0][0x220], PT ;  /* 0x0000880026007a0c */ /* 0x000fe20003f06270 */
[----:B------:R-:W-:Y:S01]  /*4150*/  CS2R R8, SRZ ;  /* 0x0000000000087805 */ /* 0x000fe2000001ff00 */
[----:B------:R-:W-:Y:S11]  /*4160*/  CS2R R10, SRZ ;  /* 0x00000000000a7805 */ /* 0x000ff6000001ff00 */
[----:B------:R-:W-:Y:S05]  /*4170*/  @!P0 MOV R15, R13 ;  /* 0x0000000d000f8202 */ /* 0x000fea0000000f00 */
[----:B------:R0:W5:Y:S02]  /*4180*/  @!P0 LDG.E.128 R8, [R14.64] ;  /* 0x000000080e088981 */ /* 0x000164000c1e1d00 */
.L_x_4771:
[----:B------:R-:W-:Y:S05]  /*4190*/  BSYNC B0 ;  /* 0x0000000000007941 */ /* 0x000fea0003800000 */
.L_x_4770:
        /* <DEDUP_REMOVED lines=11> */
.L_x_4769:
        /* <DEDUP_REMOVED lines=80> */
        .weak           $__internal_26_$__cuda_sm20_div_s64
        .type           $__internal_26_$__cuda_sm20_div_s64,@function
        .size           $__internal_26_$__cuda_sm20_div_s64,(.L_x_8300 - $__internal_26_$__cuda_sm20_div_s64)
$__internal_26_$__cuda_sm20_div_s64:
        /* <DEDUP_REMOVED lines=83> */
[----:B------:R-:W-:Y:S05]  /*4c80*/  RET.REL.NODEC R22 `(_ZN5flash32flash_fwd_splitkv_combine_kernelI23Flash_fwd_kernel_traitsILi128ELi64ELi64ELi4ELb0ELb0EN7cutlass10bfloat16_tE19Flash_kernel_traitsILi128ELi64ELi64ELi4ES3_EELi4ELi7ELb0EEEvNS_16Flash_fwd_paramsE) ;  /* 0xffffb37016007950 */ /* 0x000fea0003c3ffff */
.L_x_4773:
        /* <DEDUP_REMOVED lines=15> */
.L_x_8300:


//--------------------- .text._ZN5flash32flash_fwd_splitkv_combine_kernelI23Flash_fwd_kernel_traitsILi128ELi64ELi64ELi4ELb0ELb0EN7cutlass10bfloat16_tE19Flash_kernel_traitsILi128ELi64ELi64ELi4ES3_EELi4ELi6ELb0EEEvNS_16Flash_fwd_paramsE --------------------------
	.section	.text._ZN5flash32flash_fwd_splitkv_combine_kernelI23Flash_fwd_kernel_traitsILi128ELi64ELi64ELi4ELb0ELb0EN7cutlass10bfloat16_tE19Flash_kernel_traitsILi128ELi64ELi64ELi4ES3_EELi4ELi6ELb0EEEvNS_16Flash_fwd_paramsE,"ax",@progbits
	.sectioninfo	@"SHI_REGISTERS=58"
	.align	128
        .global         _ZN5flash32flash_fwd_splitkv_combine_kernelI23Flash_fwd_kernel_traitsILi128ELi64ELi64ELi4ELb0ELb0EN7cutlass10bfloat16_tE19Flash_kernel_traitsILi128ELi64ELi64ELi4ES3_EELi4ELi6ELb0EEEvNS_16Flash_fwd_paramsE
        .type           _ZN5flash32flash_fwd_splitkv_combine_kernelI23Flash_fwd_kernel_traitsILi128ELi64ELi64ELi4ELb0ELb0EN7cutlass10bfloat16_tE19Flash_kernel_traitsILi128ELi64ELi64ELi4ES3_EELi4ELi6ELb0EEEvNS_16Flash_fwd_paramsE,@function
        .size           _ZN5flash32flash_fwd_splitkv_combine_kernelI23Flash_fwd_kernel_traitsILi128ELi64ELi64ELi4ELb0ELb0EN7cutlass10bfloat16_tE19Flash_kernel_traitsILi128ELi64ELi64ELi4ES3_EELi4ELi6ELb0EEEvNS_16Flash_fwd_paramsE,(.L_x_8301 - _ZN5flash32flash_fwd_splitkv_combine_kernelI23Flash_fwd_kernel_traitsILi128ELi64ELi64ELi4ELb0ELb0EN7cutlass10bfloat16_tE19Flash_kernel_traitsILi128ELi64ELi64ELi4ES3_EELi4ELi6ELb0EEEvNS_16Flash_fwd_paramsE)
        .other          _ZN5flash32flash_fwd_splitkv_combine_kernelI23Flash_fwd_kernel_traitsILi128ELi64ELi64ELi4ELb0ELb0EN7cutlass10bfloat16_tE19Flash_kernel_traitsILi128ELi64ELi64ELi4ES3_EELi4ELi6ELb0EEEvNS_16Flash_fwd_paramsE,@"STO_CUDA_ENTRY STV_DEFAULT"
_ZN5flash32flash_fwd_splitkv_combine_kernelI23Flash_fwd_kernel_traitsILi128ELi64ELi64ELi4ELb0ELb0EN7cutlass10bfloat16_tE19Flash_kernel_traitsILi128ELi64ELi64ELi4ES3_EELi4ELi6ELb0EEEvNS_16Flash_fwd_paramsE:
.text._ZN5flash32flash_fwd_splitkv_combine_kernelI23Flash_fwd_kernel_traitsILi128ELi64ELi64ELi4ELb0ELb0EN7cutlass10bfloat16_tE19Flash_kernel_traitsILi128ELi64ELi64ELi4ES3_EELi4ELi6ELb0EEEvNS_16Flash_fwd_paramsE:
        /* <DEDUP_REMOVED lines=23> */
[----:B------:R-:W-:Y:S05]  /*0170*/  CALL.REL.NOINC `($__internal_27_$__cuda_sm20_div_s64) ;  /* 0x0000427000007944 */ /* 0x000fea0003c00000 */
[----:B------:R-:W-:Y:S05]  /*0180*/  BRA `(.L_x_4775) ;  /* 0x0000013000007947 */ /* 0x000fea0003800000 */
.L_x_4774:
        /* <DEDUP_REMOVED lines=19> */
.L_x_4775:
        /* <DEDUP_REMOVED lines=11> */
[----:B------:R-:W-:Y:S05]  /*0370*/  CALL.REL.NOINC `($__internal_27_$__cuda_sm20_div_s64) ;  /* 0x0000407000007944 */ /* 0x000fea0003c00000 */
[----:B------:R-:W-:Y:S02]  /*0380*/  MOV R32, R20 ;  /* 0x0000001400207202 */ /* 0x000fe40000000f00 */
[----:B------:R-:W-:Y:S01]  /*0390*/  MOV R33, R21 ;  /* 0x0000001500217202 */ /* 0x000fe20000000f00 */
[----:B------:R-:W-:Y:S05]  /*03a0*/  BRA `(.L_x_4778) ;  /* 0x0000013000007947 */ /* 0x000fea0003800000 */
.L_x_4777:
        /* <DEDUP_REMOVED lines=19> */
.L_x_4778:
[----:B------:R-:W-:Y:S05]  /*04e0*/  BSYNC B0 ;  /* 0x0000000000007941 */ /* 0x000fea0003800000 */
.L_x_4776:
        /* <DEDUP_REMOVED lines=42> */
.L_x_4780:
        /* <DEDUP_REMOVED lines=19> */
.L_x_4781:
[----:B------:R-:W-:Y:S05]  /*08c0*/  BSYNC B0 ;  /* 0x0000000000007941 */ /* 0x000fea0003800000 */
.L_x_4779:
        /* <DEDUP_REMOVED lines=73> */
[----:B------:R-:W-:Y:S02]  /*0d60*/  MOV R40, R20 ;  /* 0x0000001400287202 */ /* 0x000fe40000000f00 */
[----:B------:R-:W-:Y:S01]  /*0d70*/  MOV R41, R21 ;  /* 0x0000001500297202 */ /* 0x000fe20000000f00 */
[----:B------:R-:W-:Y:S05]  /*0d80*/  BRA `(.L_x_4784) ;  /* 0x0000013000007947 */ /* 0x000fea0003800000 */
.L_x_4783:
        /* <DEDUP_REMOVED lines=19> */
.L_x_4784:
[----:B------:R-:W-:Y:S05]  /*0ec0*/  BSYNC B0 ;  /* 0x0000000000007941 */ /* 0x000fea0003800000 */
.L_x_4782:
        /* <DEDUP_REMOVED lines=41> */
.L_x_4786:
        /* <DEDUP_REMOVED lines=19> */
.L_x_4787:
[----:B------:R-:W-:Y:S05]  /*1290*/  BSYNC B0 ;  /* 0x0000000000007941 */ /* 0x000fea0003800000 */
.L_x_4785:
        /* <DEDUP_REMOVED lines=236> */
[----:B------:R-:W-:Y:S05]  /*2160*/  CALL.REL.NOINC `($__internal_27_$__cuda_sm20_div_s64) ;  /* 0x0000228000007944 */ /* 0x000fea0003c00000 */
        /* <DEDUP_REMOVED lines=9> */
.L_x_4792:
        /* <DEDUP_REMOVED lines=22> */
.L_x_4793:
[----:B------:R-:W-:Y:S05]  /*2360*/  BSYNC B0 ;  /* 0x0000000000007941 */ /* 0x000fea0003800000 */
.L_x_4791:
        /* <DEDUP_REMOVED lines=19> */
.L_x_4795:
        /* <DEDUP_REMOVED lines=22> */
.L_x_4796:
[----:B------:R-:W-:Y:S05]  /*2600*/  BSYNC B0 ;  /* 0x0000000000007941 */ /* 0x000fea0003800000 */
.L_x_4794:
        /* <DEDUP_REMOVED lines=11> */
[----:B------:R-:W-:Y:S05]  /*26c0*/  CALL.REL.NOINC `($__internal_27_$__cuda_sm20_div_s64) ;  /* 0x00001d2000007944 */ /* 0x000fea0003c00000 */
[----:B------:R-:W-:-:S04]  /*26d0*/  IADD3 R19, P0, RZ, -R20, RZ ;  /* 0x80000014ff137210 */ /* 0x000fc80007f1e0ff */
[----:B------:R-:W-:Y:S01]  /*26e0*/  IADD3.X R18, RZ, ~R21, RZ, P0, !PT ;  /* 0x80000015ff127210 */ /* 0x000fe200007fe4ff */
[----:B------:R-:W-:-:S04]  /*26f0*/  IMAD.WIDE.U32 R42, R5, R19, R42 ;  /* 0x00000013052a7225 */ /* 0x000fc800078e002a */
[----:B------:R-:W-:-:S04]  /*2700*/  IMAD R18, R18, R5, RZ ;  /* 0x0000000512127224 */ /* 0x000fc800078e02ff */
[----:B------:R-:W-:-:S05]  /*2710*/  IMAD R4, R4, R19, R18 ;  /* 0x0000001304047224 */ /* 0x000fca00078e0212 */
[----:B------:R-:W-:Y:S01]  /*2720*/  IADD3 R4, R43, R4, RZ ;  /* 0x000000042b047210 */ /* 0x000fe20007ffe0ff */
[----:B------:R-:W-:Y:S05]  /*2730*/  BRA `(.L_x_4799) ;  /* 0x0000016000007947 */ /* 0x000fea0003800000 */
.L_x_4798:
        /* <DEDUP_REMOVED lines=22> */
.L_x_4799:
[----:B------:R-:W-:Y:S05]  /*28a0*/  BSYNC B0 ;  /* 0x0000000000007941 */ /* 0x000fea0003800000 */
.L_x_4797:
        /* <DEDUP_REMOVED lines=38> */
[----:B------:R-:W-:Y:S05]  /*2b10*/  CALL.REL.NOINC `($__internal_27_$__cuda_sm20_div_s64) ;  /* 0x000018d000007944 */ /* 0x000fea0003c00000 */
        /* <DEDUP_REMOVED lines=12> */
.L_x_4801:
        /* <DEDUP_REMOVED lines=23> */
.L_x_4802:
[----:B------:R-:W-:Y:S05]  /*2d50*/  BSYNC B0 ;  /* 0x0000000000007941 */ /* 0x000fea0003800000 */
.L_x_4800:
        /* <DEDUP_REMOVED lines=18> */
.L_x_4804:
        /* <DEDUP_REMOVED lines=22> */
.L_x_4805:
[----:B------:R-:W-:Y:S05]  /*2fe0*/  BSYNC B0 ;  /* 0x0000000000007941 */ /* 0x000fea0003800000 */
.L_x_4803:
        /* <DEDUP_REMOVED lines=22> */
.L_x_4807:
        /* <DEDUP_REMOVED lines=23> */
.L_x_4808:
[----:B------:R-:W-:Y:S05]  /*32c0*/  BSYNC B0 ;  /* 0x0000000000007941 */ /* 0x000fea0003800000 */
.L_x_4806:
        /* <DEDUP_REMOVED lines=38> */
.L_x_4810:
        /* <DEDUP_REMOVED lines=23> */
.L_x_4811:
[----:B------:R-:W-:Y:S05]  /*36a0*/  BSYNC B0 ;  /* 0x0000000000007941 */ /* 0x000fea0003800000 */
.L_x_4809:
        /* <DEDUP_REMOVED lines=29> */
.L_x_4813:
        /* <DEDUP_REMOVED lines=23> */
.L_x_4814:
[----:B------:R-:W-:Y:S05]  /*39f0*/  BSYNC B0 ;  /* 0x0000000000007941 */ /* 0x000fea0003800000 */
.L_x_4812:
        /* <DEDUP_REMOVED lines=20> */
.L_x_4790:
[----:B------:R-:W-:-:S04]  /*3b40*/  LEA R2, P0, R38, c[0x0][0x200], 0x2 ;  /* 0x0000800026027a11 */ /* 0x000fc800078010ff */
[----:B------:R-:W-:-:S05]  /*3b50*/  LEA.HI.X R3, R38, c[0x0][0x204], R39, 0x2, P0 ;  /* 0x0000810026037a11 */ /* 0x000fca00000f1427 */
[----:B------:R0:W-:Y:S04]  /*3b60*/  STG.E [R2.64], R32 ;  /* 0x0000002002007986 */ /* 0x0001e8000c10190a */
.L_x_4789:
[----:B------:R-:W-:Y:S05]  /*3b70*/  BSYNC B1 ;  /* 0x0000000000017941 */ /* 0x000fea0003800000 */
.L_x_4788:
        /* <DEDUP_REMOVED lines=36> */
.L_x_4818:
[----:B------:R-:W-:Y:S01]  /*3dc0*/  BSSY B0, `(.L_x_4816) ;  /* 0x0000007000007945 */ /* 0x000fe20003800000 */
[----:B------:R-:W-:-:S05]  /*3dd0*/  @P2 BRA `(.L_x_4817) ;  /* 0x0000005000002947 */ /* 0x000fca0003800000 */
[----:B------:R-:W-:Y:S01]  /*3de0*/  ISETP.GE.AND P0, PT, R36, c[0x0][0x220], PT ;  /* 0x0000880024007a0c */ /* 0x000fe20003f06270 */
[----:B------:R-:W-:Y:S01]  /*3df0*/  CS2R R8, SRZ ;  /* 0x0000000000087805 */ /* 0x000fe2000001ff00 */
[----:B------:R-:W-:Y:S11]  /*3e00*/  CS2R R10, SRZ ;  /* 0x00000000000a7805 */ /* 0x000ff6000001ff00 */
[----:B------:R-:W-:Y:S05]  /*3e10*/  @!P0 MOV R15, R13 ;  /* 0x0000000d000f8202 */ /* 0x000fea0000000f00 */
[----:B------:R0:W5:Y:S02]  /*3e20*/  @!P0 LDG.E.128 R8, [R14.64] ;  /* 0x0000000a0e088981 */ /* 0x000164000c1e1d00 */
.L_x_4817:
[----:B------:R-:W-:Y:S05]  /*3e30*/  BSYNC B0 ;  /* 0x0000000000007941 */ /* 0x000fea0003800000 */
.L_x_4816:
        /* <DEDUP_REMOVED lines=11> */
.L_x_4815:
        /* <DEDUP_REMOVED lines=80> */
        .weak           $__internal_27_$__cuda_sm20_div_s64
        .type           $__internal_27_$__cuda_sm20_div_s64,@function
        .size           $__internal_27_$__cuda_sm20_div_s64,(.L_x_8301 - $__internal_27_$__cuda_sm20_div_s64)
$__internal_27_$__cuda_sm20_div_s64:
        /* <DEDUP_REMOVED lines=83> */
[----:B------:R-:W-:Y:S05]  /*4920*/  RET.REL.NODEC R22 `(_ZN5flash32flash_fwd_splitkv_combine_kernelI23Flash_fwd_kernel_traitsILi128ELi64ELi64ELi4ELb0ELb0EN7cutlass10bfloat16_tE19Flash_kernel_traitsILi128ELi64ELi64ELi4ES3_EELi4ELi6ELb0EEEvNS_16Flash_fwd_paramsE) ;  /* 0xffffb6d016007950 */ /* 0x000fea0003c3ffff */
.L_x_4819:
        /* <DEDUP_REMOVED lines=13> */
.L_x_8301:


//--------------------- .text._ZN5flash32flash_fwd_splitkv_combine_kernelI23Flash_fwd_kernel_traitsILi128ELi64ELi64ELi4ELb0ELb0EN7cutlass10bfloat16_tE19Flash_kernel_traitsILi128ELi64ELi64ELi4ES3_EELi4ELi5ELb0EEEvNS_16Flash_fwd_paramsE --------------------------
	.section	.text._ZN5flash32flash_fwd_splitkv_combine_kernelI23Flash_fwd_kernel_traitsILi128ELi64ELi64ELi4ELb0ELb0EN7cutlass10bfloat16_tE19Flash_kernel_traitsILi128ELi64ELi64ELi4ES3_EELi4ELi5ELb0EEEvNS_16Flash_fwd_paramsE,"ax",@progbits
	.sectioninfo	@"SHI_REGISTERS=52"
	.align	128
        .global         _ZN5flash32flash_fwd_splitkv_combine_kernelI23Flash_fwd_kernel_traitsILi128ELi64ELi64ELi4ELb0ELb0EN7cutlass10bfloat16_tE19Flash_kernel_traitsILi128ELi64ELi64ELi4ES3_EELi4ELi5ELb0EEEvNS_16Flash_fwd_paramsE
        .type           _ZN5flash32flash_fwd_splitkv_combine_kernelI23Flash_fwd_kernel_traitsILi128ELi64ELi64ELi4ELb0ELb0EN7cutlass10bfloat16_tE19Flash_kernel_traitsILi128ELi64ELi64ELi4ES3_EELi4ELi5ELb0EEEvNS_16Flash_fwd_paramsE,@function
        .size           _ZN5flash32flash_fwd_splitkv_combine_kernelI23Flash_fwd_kernel_traitsILi128ELi64ELi64ELi4ELb0ELb0EN7cutlass10bfloat16_tE19Flash_kernel_traitsILi128ELi64ELi64ELi4ES3_EELi4ELi5ELb0EEEvNS_16Flash_fwd_paramsE,(.L_x_8302 - _ZN5flash32flash_fwd_splitkv_combine_kernelI23Flash_fwd_kernel_traitsILi128ELi64ELi64ELi4ELb0ELb0EN7cutlass10bfloat16_tE19Flash_kernel_traitsILi128ELi64ELi64ELi4ES3_EELi4ELi5ELb0EEEvNS_16Flash_fwd_paramsE)
        .other          _ZN5flash32flash_fwd_splitkv_combine_kernelI23Flash_fwd_kernel_traitsILi128ELi64ELi64ELi4ELb0ELb0EN7cutlass10bfloat16_tE19Flash_kernel_traitsILi128ELi64ELi64ELi4ES3_EELi4ELi5ELb0EEEvNS_16Flash_fwd_paramsE,@"STO_CUDA_ENTRY STV_DEFAULT"
_ZN5flash32flash_fwd_splitkv_combine_kernelI23Flash_fwd_kernel_traitsILi128ELi64ELi64ELi4ELb0ELb0EN7cutlass10bfloat16_tE19Flash_kernel_traitsILi128ELi64ELi64ELi4ES3_EELi4ELi5ELb0EEEvNS_16Flash_fwd_paramsE:
.text._ZN5flash32flash_fwd_splitkv_combine_kernelI23Flash_fwd_kernel_traitsILi128ELi64ELi64ELi4ELb0ELb0EN7cutlass10bfloat16_tE19Flash_kernel_traitsILi128ELi64ELi64ELi4ES3_EELi4ELi5ELb0EEEvNS_16Flash_fwd_paramsE:
        /* <DEDUP_REMOVED lines=23> */
[----:B------:R-:W-:Y:S05]  /*0170*/  CALL.REL.NOINC `($__internal_28_$__cuda_sm20_div_s64) ;  /* 0x000041d000007944 */ /* 0x000fea0003c00000 */
[----:B------:R-:W-:Y:S05]  /*0180*/  BRA `(.L_x_4821) ;  /* 0x0000013000007947 */ /* 0x000fea0003800000 */
.L_x_4820:
        /* <DEDUP_REMOVED lines=19> */
.L_x_4821:
        /* <DEDUP_REMOVED lines=12> */
[----:B------:R-:W-:Y:S05]  /*0380*/  CALL.REL.NOINC `($__internal_28_$__cuda_sm20_div_s64) ;  /* 0x00003fc000007944 */ /* 0x000fea0003c00000 */
[----:B------:R-:W-:Y:S02]  /*0390*/  MOV R28, R20 ;  /* 0x00000014001c7202 */ /* 0x000fe40000000f00 */
[----:B------:R-:W-:Y:S01]  /*03a0*/  MOV R29, R21 ;  /* 0x00000015001d7202 */ /* 0x000fe20000000f00 */
[----:B------:R-:W-:Y:S05]  /*03b0*/  BRA `(.L_x_4824) ;  /* 0x0000013000007947 */ /* 0x000fea0003800000 */
.L_x_4823:
        /* <DEDUP_REMOVED lines=19> */
.L_x_4824:
[----:B------:R-:W-:Y:S05]  /*04f0*/  BSYNC B0 ;  /* 0x0000000000007941 */ /* 0x000fea0003800000 */
.L_x_4822:
        /* <DEDUP_REMOVED lines=43> */
.L_x_4826:
        /* <DEDUP_REMOVED lines=19> */
.L_x_4827:
[----:B------:R-:W-:Y:S05]  /*08e0*/  BSYNC B0 ;  /* 0x0000000000007941 */ /* 0x000fea0003800000 */
.L_x_4825:
        /* <DEDUP_REMOVED lines=74> */
[----:B------:R-:W-:Y:S02]  /*0d90*/  MOV R32, R20 ;  /* 0x0000001400207202 */ /* 0x000fe40000000f00 */
[----:B------:R-:W-:Y:S01]  /*0da0*/  MOV R33, R21 ;  /* 0x0000001500217202 */ /* 0x000fe20000000f00 */
[----:B------:R-:W-:Y:S05]  /*0db0*/  BRA `(.L_x_4830) ;  /* 0x0000013000007947 */ /* 0x000fea0003800000 */
.L_x_4829:
        /* <DEDUP_REMOVED lines=19> */
.L_x_4830:
[----:B------:R-:W-:Y:S05]  /*0ef0*/  BSYNC B0 ;  /* 0x0000000000007941 */ /* 0x000fea0003800000 */
.L_x_4828:
        /* <DEDUP_REMOVED lines=42> */
.L_x_4832:
        /* <DEDUP_REMOVED lines=19> */
.L_x_4833:
[----:B------:R-:W-:Y:S05]  /*12d0*/  BSYNC B0 ;  /* 0x0000000000007941 */ /* 0x000fea0003800000 */
.L_x_4831:
        /* <DEDUP_REMOVED lines=131> */
.L_x_4835:
[----:B------:R-:W-:Y:S05]  /*1b10*/  BSYNC B0 ;  /* 0x0000000000007941 */ /* 0x000fea0003800000 */
.L_x_4834:
        /* <DEDUP_REMOVED lines=99> */
.L_x_4840:
        /* <DEDUP_REMOVED lines=22> */
.L_x_4841:
[----:B------:R-:W-:Y:S05]  /*22b0*/  BSYNC B0 ;  /* 0x0000000000007941 */ /* 0x000fea0003800000 */
.L_x_4839:
[----:B------:R-:W-:Y:S01]  /*22c0*/  LOP3.LUT R19, R17, R0, RZ, 0xfc, !PT ;  /* 0x0000000011137212 */ /* 0x000fe200078efcff */
[----:B------:R-:W-:Y:S03]  /*22d0*/  BSSY B0, `(.L_x_4842) ;  /* 0x0000028000007945 */ /* 0x000fe60003800000 */
[----:B------:R-:W-:-:S13]  /*22e0*/  ISETP.NE.U32.AND P0, PT, R19, RZ, PT ;  /* 0x000000ff1300720c */ /* 0x000fda0003f05070 */
[----:B------:R-:W-:Y:S05]  /*22f0*/  @!P0 BRA `(.L_x_4843) ;  /* 0x000000f000008947 */ /* 0x000fea0003800000 */
[----:B------:R-:W-:Y:S01]  /*2300*/  IMAD.MOV.U32 R24, RZ, RZ, R30 ;  /* 0x000000ffff187224 */ /* 0x000fe200078e001e */
[----:B------:R-:W-:Y:S02]  /*2310*/  MOV R23, R0 ;  /* 0x0000000000177202 */ /* 0x000fe40000000f00 */
[----:B------:R-:W-:Y:S02]  /*2320*/  MOV R22, 0x2340 ;  /* 0x0000234000167802 */ /* 0x000fe40000000f00 */
[----:B------:R-:W-:Y:S05]  /*2330*/  CALL.REL.NOINC `($__internal_28_$__cuda_sm20_div_s64) ;  /* 0x0000201000007944 */ /* 0x000fea0003c00000 */
        /* <DEDUP_REMOVED lines=11> */
.L_x_4843:
        /* <DEDUP_REMOVED lines=22> */
.L_x_4844:
[----:B------:R-:W-:Y:S05]  /*2550*/  BSYNC B0 ;  /* 0x0000000000007941 */ /* 0x000fea0003800000 */
.L_x_4842:
        /* <DEDUP_REMOVED lines=11> */
[----:B------:R-:W-:Y:S05]  /*2610*/  CALL.REL.NOINC `($__internal_28_$__cuda_sm20_div_s64) ;  /* 0x00001d3000007944 */ /* 0x000fea0003c00000 */
[----:B------:R-:W-:-:S04]  /*2620*/  IADD3 R17, P0, RZ, -R20, RZ ;  /* 0x80000014ff117210 */ /* 0x000fc80007f1e0ff */
[----:B------:R-:W-:Y:S01]  /*2630*/  IADD3.X R18, RZ, ~R21, RZ, P0, !PT ;  /* 0x80000015ff127210 */ /* 0x000fe200007fe4ff */
[----:B------:R-:W-:-:S04]  /*2640*/  IMAD.WIDE.U32 R36, R5, R17, R36 ;  /* 0x0000001105247225 */ /* 0x000fc800078e0024 */
[----:B------:R-:W-:-:S04]  /*2650*/  IMAD R18, R18, R5, RZ ;  /* 0x0000000512127224 */ /* 0x000fc800078e02ff */
[----:B------:R-:W-:-:S05]  /*2660*/  IMAD R4, R4, R17, R18 ;  /* 0x0000001104047224 */ /* 0x000fca00078e0212 */
[----:B------:R-:W-:Y:S01]  /*2670*/  IADD3 R4, R37, R4, RZ ;  /* 0x0000000425047210 */ /* 0x000fe20007ffe0ff */
[----:B------:R-:W-:Y:S05]  /*2680*/  BRA `(.L_x_4847) ;  /* 0x0000016000007947 */ /* 0x000fea0003800000 */
.L_x_4846:
        /* <DEDUP_REMOVED lines=22> */
.L_x_4847:
[----:B------:R-:W-:Y:S05]  /*27f0*/  BSYNC B0 ;  /* 0x0000000000007941 */ /* 0x000fea0003800000 */
.L_x_4845:
        /* <DEDUP_REMOVED lines=38> */
[----:B------:R-:W-:Y:S05]  /*2a60*/  CALL.REL.NOINC `($__internal_28_$__cuda_sm20_div_s64) ;  /* 0x000018e000007944 */ /* 0x000fea0003c00000 */
        /* <DEDUP_REMOVED lines=12> */
.L_x_4849:
        /* <DEDUP_REMOVED lines=23> */
.L_x_4850:
[----:B------:R-:W-:Y:S05]  /*2ca0*/  BSYNC B0 ;  /* 0x0000000000007941 */ /* 0x000fea0003800000 */
.L_x_4848:
        /* <DEDUP_REMOVED lines=19> */
.L_x_4852:
        /* <DEDUP_REMOVED lines=22> */
.L_x_4853:
[----:B------:R-:W-:Y:S05]  /*2f40*/  BSYNC B0 ;  /* 0x0000000000007941 */ /* 0x000fea0003800000 */
.L_x_4851:
        /* <DEDUP_REMOVED lines=20> */
.L_x_4855:
        /* <DEDUP_REMOVED lines=23> */
.L_x_4856:
[----:B------:R-:W-:Y:S05]  /*3200*/  BSYNC B0 ;  /* 0x0000000000007941 */ /* 0x000fea0003800000 */
.L_x_4854:
        /* <DEDUP_REMOVED lines=25> */
[----:B------:R-:W-:Y:S05]  /*33a0*/  CALL.REL.NOINC `($__internal_28_$__cuda_sm20_div_s64) ;  /* 0x00000fa000007944 */ /* 0x000fea0003c00000 */
        /* <DEDUP_REMOVED lines=12> */
.L_x_4858:
        /* <DEDUP_REMOVED lines=23> */
.L_x_4859:
[----:B------:R-:W-:Y:S05]  /*35e0*/  BSYNC B0 ;  /* 0x0000000000007941 */ /* 0x000fea0003800000 */
.L_x_4857:
        /* <DEDUP_REMOVED lines=29> */
.L_x_4861:
        /* <DEDUP_REMOVED lines=23> */
.L_x_4862:
[----:B------:R-:W-:Y:S05]  /*3930*/  BSYNC B0 ;  /* 0x0000000000007941 */ /* 0x000fea0003800000 */
.L_x_4860:
        /* <DEDUP_REMOVED lines=20> */
.L_x_4838:
[----:B------:R-:W-:-:S04]  /*3a80*/  LEA R2, P0, R36, c[0x0][0x200], 0x2 ;  /* 0x0000800024027a11 */ /* 0x000fc800078010ff */
[----:B------:R-:W-:-:S05]  /*3a90*/  LEA.HI.X R3, R36, c[0x0][0x204], R37, 0x2, P0 ;  /* 0x0000810024037a11 */ /* 0x000fca00000f1425 */
[----:B------:R0:W-:Y:S04]  /*3aa0*/  STG.E [R2.64], R28 ;  /* 0x0000001c02007986 */ /* 0x0001e8000c10190a */
.L_x_4837:
[----:B------:R-:W-:Y:S05]  /*3ab0*/  BSYNC B1 ;  /* 0x0000000000017941 */ /* 0x000fea0003800000 */
.L_x_4836:
        /* <DEDUP_REMOVED lines=38> */
.L_x_4866:
[----:B------:R-:W-:Y:S01]  /*3d20*/  BSSY B0, `(.L_x_4864) ;  /* 0x0000007000007945 */ /* 0x000fe20003800000 */
[----:B------:R-:W-:-:S05]  /*3d30*/  @P2 BRA `(.L_x_4865) ;  /* 0x0000005000002947 */ /* 0x000fca0003800000 */
[----:B------:R-:W-:Y:S01]  /*3d40*/  ISETP.GE.AND P0, PT, R18, c[0x0][0x220], PT ;  /* 0x0000880012007a0c */ /* 0x000fe20003f06270 */
[----:B------:R-:W-:Y:S01]  /*3d50*/  CS2R R8, SRZ ;  /* 0x0000000000087805 */ /* 0x000fe2000001ff00 */
[----:B------:R-:W-:Y:S11]  /*3d60*/  CS2R R10, SRZ ;  /* 0x00000000000a7805 */ /* 0x000ff6000001ff00 */
[----:B------:R-:W-:Y:S05]  /*3d70*/  @!P0 MOV R15, R13 ;  /* 0x0000000d000f8202 */ /* 0x000fea0000000f00 */
[----:B------:R0:W5:Y:S02]  /*3d80*/  @!P0 LDG.E.128 R8, [R14.64] ;  /* 0x0000000a0e088981 */ /* 0x000164000c1e1d00 */
.L_x_4865:
[----:B------:R-:W-:Y:S05]  /*3d90*/  BSYNC B0 ;  /* 0x0000000000007941 */ /* 0x000fea0003800000 */
.L_x_4864:
        /* <DEDUP_REMOVED lines=11> */
.L_x_4863:
        /* <DEDUP_REMOVED lines=80> */
        .weak           $__internal_28_$__cuda_sm20_div_s64
        .type           $__internal_28_$__cuda_sm20_div_s64,@function
        .size           $__internal_28_$__cuda_sm20_div_s64,(.L_x_8302 - $__internal_28_$__cuda_sm20_div_s64)
$__internal_28_$__cuda_sm20_div_s64:
        /* <DEDUP_REMOVED lines=83> */
[----:B------:R-:W-:Y:S06]  /*4880*/  RET.REL.NODEC R26 `(_ZN5flash32flash_fwd_splitkv_combine_kernelI23Flash_fwd_kernel_traitsILi128ELi64ELi64ELi4ELb0ELb0EN7cutlass10bfloat16_tE19Flash_kernel_traitsILi128ELi64ELi64ELi4ES3_EELi4ELi5ELb0EEEvNS_16Flash_fwd_paramsE) ;  /* 0xffffb7701a007950 */ /* 0x000fec0003c3ffff */
.L_x_4867:
        /* <DEDUP_REMOVED lines=15> */
.L_x_8302:


//--------------------- .text._ZN5flash32flash_fwd_splitkv_combine_kernelI23Flash_fwd_kernel_traitsILi128ELi64ELi64ELi4ELb0ELb0EN7cutlass10bfloat16_tE19Flash_kernel_traitsILi128ELi64ELi64ELi4ES3_EELi4ELi4ELb0EEEvNS_16Flash_fwd_paramsE --------------------------
	.section	.text._ZN5flash32flash_fwd_splitkv_combine_kernelI23Flash_fwd_kernel_traitsILi128ELi64ELi64ELi4ELb0ELb0EN7cutlass10bfloat16_tE19Flash_kernel_traitsILi128ELi64ELi64ELi4ES3_EELi4ELi4ELb0EEEvNS_16Flash_fwd_paramsE,"ax",@progbits
	.sectioninfo	@"SHI_REGISTERS=52"
	.align	128
        .global         _ZN5flash32flash_fwd_splitkv_combine_kernelI23Flash_fwd_kernel_traitsILi128ELi64ELi64ELi4ELb0ELb0EN7cutlass10bfloat16_tE19Flash_kernel_traitsILi128ELi64ELi64ELi4ES3_EELi4ELi4ELb0EEEvNS_16Flash_fwd_paramsE
        .type           _ZN5flash32flash_fwd_splitkv_combine_kernelI23Flash_fwd_kernel_traitsILi128ELi64ELi64ELi4ELb0ELb0EN7cutlass10bfloat16_tE19Flash_kernel_traitsILi128ELi64ELi64ELi4ES3_EELi4ELi4ELb0EEEvNS_16Flash_fwd_paramsE,@function
        .size           _ZN5flash32flash_fwd_splitkv_combine_kernelI23Flash_fwd_kernel_traitsILi128ELi64ELi64ELi4ELb0ELb0EN7cutlass10bfloat16_tE19Flash_kernel_traitsILi128ELi64ELi64ELi4ES3_EELi4ELi4ELb0EEEvNS_16Flash_fwd_paramsE,(.L_x_8303 - _ZN5flash32flash_fwd_splitkv_combine_kernelI23Flash_fwd_kernel_traitsILi128ELi64ELi64ELi4ELb0ELb0EN7cutlass10bfloat16_tE19Flash_kernel_traitsILi128ELi64ELi64ELi4ES3_EELi4ELi4ELb0EEEvNS_16Flash_fwd_paramsE)
        .other          _ZN5flash32flash_fwd_splitkv_combine_kernelI23Flash_fwd_kernel_traitsILi128ELi64ELi64ELi4ELb0ELb0EN7cutlass10bfloat16_tE19Flash_kernel_traitsILi128ELi64ELi64ELi4ES3_EELi4ELi4ELb0EEEvNS_16Flash_fwd_paramsE,@"STO_CUDA_ENTRY STV_DEFAULT"
_ZN5flash32flash_fwd_splitkv_combine_kernelI23Flash_fwd_kernel_traitsILi128ELi64ELi64ELi4ELb0ELb0EN7cutlass10bfloat16_tE19Flash_kernel_traitsILi128ELi64ELi64ELi4ES3_EELi4ELi4ELb0EEEvNS_16Flash_fwd_paramsE:
.text._ZN5flash32flash_fwd_splitkv_combine_kernelI23Flash_fwd_kernel_traitsILi128ELi64ELi64ELi4ELb0ELb0EN7cutlass10bfloat16_tE19Flash_kernel_traitsILi128ELi64ELi64ELi4ES3_EELi4ELi4ELb0EEEvNS_16Flash_fwd_paramsE:
        /* <DEDUP_REMOVED lines=23> */
[----:B------:R-:W-:Y:S05]  /*0170*/  CALL.REL.NOINC `($__internal_29_$__cuda_sm20_div_s64) ;  /* 0x000041c000007944 */ /* 0x000fea0003c00000 */
[----:B------:R-:W-:Y:S05]  /*0180*/  BRA `(.L_x_4869) ;  /* 0x0000013000007947 */ /* 0x000fea0003800000 */
.L_x_4868:
        /* <DEDUP_REMOVED lines=19> */
.L_x_4869:
        /* <DEDUP_REMOVED lines=12> */
[----:B------:R-:W-:Y:S05]  /*0380*/  CALL.REL.NOINC `($__internal_29_$__cuda_sm20_div_s64) ;  /* 0x00003fb000007944 */ /* 0x000fea0003c00000 */
[----:B------:R-:W-:Y:S02]  /*0390*/  MOV R28, R20 ;  /* 0x00000014001c7202 */ /* 0x000fe40000000f00 */
[----:B------:R-:W-:Y:S01]  /*03a0*/  MOV R29, R21 ;  /* 0x00000015001d7202 */ /* 0x000fe20000000f00 */
[----:B------:R-:W-:Y:S05]  /*03b0*/  BRA `(.L_x_4872) ;  /* 0x0000013000007947 */ /* 0x000fea0003800000 */
.L_x_4871:
        /* <DEDUP_REMOVED lines=19> */
.L_x_4872:
[----:B------:R-:W-:Y:S05]  /*04f0*/  BSYNC B0 ;  /* 0x0000000000007941 */ /* 0x000fea0003800000 */
.L_x_4870:
        /* <DEDUP_REMOVED lines=43> */
.L_x_4874:
        /* <DEDUP_REMOVED lines=19> */
.L_x_4875:
[----:B------:R-:W-:Y:S05]  /*08e0*/  BSYNC B0 ;  /* 0x0000000000007941 */ /* 0x000fea0003800000 */
.L_x_4873:
        /* <DEDUP_REMOVED lines=74> */
[----:B------:R-:W-:Y:S02]  /*0d90*/  MOV R32, R20 ;  /* 0x0000001400207202 */ /* 0x000fe40000000f00 */
[----:B------:R-:W-:Y:S01]  /*0da0*/  MOV R33, R21 ;  /* 0x0000001500217202 */ /* 0x000fe20000000f00 */
[----:B------:R-:W-:Y:S05]  /*0db0*/  BRA `(.L_x_4878) ;  /* 0x0000013000007947 */ /* 0x000fea0003800000 */
.L_x_4877:
        /* <DEDUP_REMOVED lines=19> */
.L_x_4878:
[----:B------:R-:W-:Y:S05]  /*0ef0*/  BSYNC B0 ;  /* 0x0000000000007941 */ /* 0x000fea0003800000 */
.L_x_4876:
        /* <DEDUP_REMOVED lines=42> */
.L_x_4880:
        /* <DEDUP_REMOVED lines=19> */
.L_x_4881:
[----:B------:R-:W-:Y:S05]  /*12d0*/  BSYNC B0 ;  /* 0x0000000000007941 */ /* 0x000fea0003800000 */
.L_x_4879:
        /* <DEDUP_REMOVED lines=131> */
.L_x_4883:
[----:B------:R-:W-:Y:S05]  /*1b10*/  BSYNC B0 ;  /* 0x0000000000007941 */ /* 0x000fea0003800000 */
.L_x_4882:
        /* <DEDUP_REMOVED lines=95> */
.L_x_4888:
        /* <DEDUP_REMOVED lines=22> */
.L_x_4889:
[----:B------:R-:W-:Y:S05]  /*2270*/  BSYNC B0 ;  /* 0x0000000000007941 */ /* 0x000fea0003800000 */
.L_x_4887:
[----:B------:R-:W-:Y:S01]  /*2280*/  LOP3.LUT R19, R17, R0, RZ, 0xfc, !PT ;  /* 0x0000000011137212 */ /* 0x000fe200078efcff */
[----:B------:R-:W-:Y:S03]  /*2290*/  BSSY B0, `(.L_x_4890) ;  /* 0x0000028000007945 */ /* 0x000fe60003800000 */
[----:B------:R-:W-:-:S13]  /*22a0*/  ISETP.NE.U32.AND P0, PT, R19, RZ, PT ;  /* 0x000000ff1300720c */ /* 0x000fda0003f05070 */
[----:B------:R-:W-:Y:S05]  /*22b0*/  @!P0 BRA `(.L_x_4891) ;  /* 0x000000f000008947 */ /* 0x000fea0003800000 */
[----:B------:R-:W-:Y:S01]  /*22c0*/  IMAD.MOV.U32 R24, RZ, RZ, R30 ;  /* 0x000000ffff187224 */ /* 0x000fe200078e001e */
[----:B------:R-:W-:Y:S02]  /*22d0*/  MOV R23, R0 ;  /* 0x0000000000177202 */ /* 0x000fe40000000f00 */
[----:B------:R-:W-:Y:S02]  /*22e0*/  MOV R22, 0x2300 ;  /* 0x0000230000167802 */ /* 0x000fe40000000f00 */
[----:B------:R-:W-:Y:S05]  /*22f0*/  CALL.REL.NOINC `($__internal_29_$__cuda_sm20_div_s64) ;  /* 0x0000204000007944 */ /* 0x000fea0003c00000 */
        /* <DEDUP_REMOVED lines=11> */
.L_x_4891:
        /* <DEDUP_REMOVED lines=22> */
.L_x_4892:
[----:B------:R-:W-:Y:S05]  /*2510*/  BSYNC B0 ;  /* 0x0000000000007941 */ /* 0x000fea0003800000 */
.L_x_4890:
        /* <DEDUP_REMOVED lines=11> */
[----:B------:R-:W-:Y:S05]  /*25d0*/  CALL.REL.NOINC `($__internal_29_$__cuda_sm20_div_s64) ;  /* 0x00001d6000007944 */ /* 0x000fea0003c00000 */
[----:B------:R-:W-:-:S04]  /*25e0*/  IADD3 R17, P0, RZ, -R20, RZ ;  /* 0x80000014ff117210 */ /* 0x000fc80007f1e0ff */
[----:B------:R-:W-:Y:S01]  /*25f0*/  IADD3.X R18, RZ, ~R21, RZ, P0, !PT ;  /* 0x80000015ff127210 */ /* 0x000fe200007fe4ff */
[----:B------:R-:W-:-:S04]  /*2600*/  IMAD.WIDE.U32 R36, R5, R17, R36 ;  /* 0x0000001105247225 */ /* 0x000fc800078e0024 */
[----:B------:R-:W-:-:S04]  /*2610*/  IMAD R18, R18, R5, RZ ;  /* 0x0000000512127224 */ /* 0x000fc800078e02ff */
[----:B------:R-:W-:-:S05]  /*2620*/  IMAD R4, R4, R17, R18 ;  /* 0x0000001104047224 */ /* 0x000fca00078e0212 */
[----:B------:R-:W-:Y:S01]  /*2630*/  IADD3 R4, R37, R4, RZ ;  /* 0x0000000425047210 */ /* 0x000fe20007ffe0ff */
[----:B------:R-:W-:Y:S05]  /*2640*/  BRA `(.L_x_4895) ;  /* 0x0000016000007947 */ /* 0x000fea0003800000 */
.L_x_4894:
        /* <DEDUP_REMOVED lines=22> */
.L_x_4895:
[----:B------:R-:W-:Y:S05]  /*27b0*/  BSYNC B0 ;  /* 0x0000000000007941 */ /* 0x000fea0003800000 */
.L_x_4893:
        /* <DEDUP_REMOVED lines=38> */
[----:B------:R-:W-:Y:S05]  /*2a20*/  CALL.REL.NOINC `($__internal_29_$__cuda_sm20_div_s64) ;  /* 0x0000191000007944 */ /* 0x000fea0003c00000 */
        /* <DEDUP_REMOVED lines=12> */
.L_x_4897:
        /* <DEDUP_REMOVED lines=23> */
.L_x_4898:
[----:B------:R-:W-:Y:S05]  /*2c60*/  BSYNC B0 ;  /* 0x0000000000007941 */ /* 0x000fea0003800000 */
.L_x_4896:
        /* <DEDUP_REMOVED lines=19> */
.L_x_4900:
        /* <DEDUP_REMOVED lines=22> */
.L_x_4901:
[----:B------:R-:W-:Y:S05]  /*2f00*/  BSYNC B0 ;  /* 0x0000000000007941 */ /* 0x000fea0003800000 */
.L_x_4899:
        /* <DEDUP_REMOVED lines=20> */
.L_x_4903:
        /* <DEDUP_REMOVED lines=23> */
.L_x_4904:
[----:B------:R-:W-:Y:S05]  /*31c0*/  BSYNC B0 ;  /* 0x0000000000007941 */ /* 0x000fea0003800000 */
.L_x_4902:
        /* <DEDUP_REMOVED lines=25> */
[----:B------:R-:W-:Y:S05]  /*3360*/  CALL.REL.NOINC `($__internal_29_$__cuda_sm20_div_s64) ;  /* 0x00000fd000007944 */ /* 0x000fea0003c00000 */
        /* <DEDUP_REMOVED lines=12> */
.L_x_4906:
        /* <DEDUP_REMOVED lines=23> */
.L_x_4907:
[----:B------:R-:W-:Y:S05]  /*35a0*/  BSYNC B0 ;  /* 0x0000000000007941 */ /* 0x000fea0003800000 */
.L_x_4905:
        /* <DEDUP_REMOVED lines=29> */
.L_x_4909:
        /* <DEDUP_REMOVED lines=23> */
.L_x_4910:
[----:B------:R-:W-:Y:S05]  /*38f0*/  BSYNC B0 ;  /* 0x0000000000007941 */ /* 0x000fea0003800000 */
.L_x_4908:
        /* <DEDUP_REMOVED lines=20> */
.L_x_4886:
[----:B------:R-:W-:-:S04]  /*3a40*/  LEA R2, P0, R36, c[0x0][0x200], 0x2 ;  /* 0x0000800024027a11 */ /* 0x000fc800078010ff */
[----:B------:R-:W-:-:S05]  /*3a50*/  LEA.HI.X R3, R36, c[0x0][0x204], R37, 0x2, P0 ;  /* 0x0000810024037a11 */ /* 0x000fca00000f1425 */
[----:B------:R0:W-:Y:S04]  /*3a60*/  STG.E [R2.64], R28 ;  /* 0x0000001c02007986 */ /* 0x0001e8000c10190a */
.L_x_4885:
[----:B------:R-:W-:Y:S05]  /*3a70*/  BSYNC B1 ;  /* 0x0000000000017941 */ /* 0x000fea0003800000 */
.L_x_4884:
        /* <DEDUP_REMOVED lines=42> */
.L_x_4914:
[----:B------:R-:W-:Y:S01]  /*3d20*/  BSSY B0, `(.L_x_4912) ;  /* 0x0000006000007945 */ /* 0x000fe20003800000 */
[----:B------:R-:W-:-:S05]  /*3d30*/  @P2 BRA `(.L_x_4913) ;  /* 0x0000004000002947 */ /* 0x000fca0003800000 */
[----:B------:R-:W-:Y:S01]  /*3d40*/  ISETP.GE.AND P0, PT, R16, c[0x0][0x220], PT ;  /* 0x0000880010007a0c */ /* 0x000fe20003f06270 */
[----:B------:R-:W-:Y:S01]  /*3d50*/  CS2R R8, SRZ ;  /* 0x0000000000087805 */ /* 0x000fe2000001ff00 */
[----:B------:R-:W-:Y:S11]  /*3d60*/  CS2R R10, SRZ ;  /* 0x00000000000a7805 */ /* 0x000ff6000001ff00 */
[----:B------:R0:W5:Y:S02]  /*3d70*/  @!P0 LDG.E.128 R8, [R12.64] ;  /* 0x0000000a0c088981 */ /* 0x000164000c1e1d00 */
.L_x_4913:
[----:B------:R-:W-:Y:S05]  /*3d80*/  BSYNC B0 ;  /* 0x0000000000007941 */ /* 0x000fea0003800000 */
.L_x_4912:
        /* <DEDUP_REMOVED lines=11> */
.L_x_4911:
        /* <DEDUP_REMOVED lines=80> */
        .weak           $__internal_29_$__cuda_sm20_div_s64
        .type           $__internal_29_$__cuda_sm20_div_s64,@function
        .size           $__internal_29_$__cuda_sm20_div_s64,(.L_x_8303 - $__internal_29_$__cuda_sm20_div_s64)
$__internal_29_$__cuda_sm20_div_s64:
        /* <DEDUP_REMOVED lines=83> */
[----:B------:R-:W-:Y:S06]  /*4870*/  RET.REL.NODEC R26 `(_ZN5flash32flash_fwd_splitkv_combine_kernelI23Flash_fwd_kernel_traitsILi128ELi64ELi64ELi4ELb0ELb0EN7cutlass10bfloat16_tE19Flash_kernel_traitsILi128ELi64ELi64ELi4ES3_EELi4ELi4ELb0EEEvNS_16Flash_fwd_paramsE) ;  /* 0xffffb7801a007950 */ /* 0x000fec0003c3ffff */
.L_x_4915:
        /* <DEDUP_REMOVED lines=16> */
.L_x_8303:


//--------------------- .text._ZN5flash32flash_fwd_splitkv_combine_kernelI23Flash_fwd_kernel_traitsILi128ELi64ELi64ELi4ELb0ELb0EN7cutlass10bfloat16_tE19Flash_kernel_traitsILi128ELi64ELi64ELi4ES3_EELi4ELi3ELb0EEEvNS_16Flash_fwd_paramsE --------------------------
	.section	.text._ZN5flash32flash_fwd_splitkv_combine_kernelI23Flash_fwd_kernel_traitsILi128ELi64ELi64ELi4ELb0ELb0EN7cutlass10bfloat16_tE19Flash_kernel_traitsILi128ELi64ELi64ELi4ES3_EELi4ELi3ELb0EEEvNS_16Flash_fwd_paramsE,"ax",@progbits
	.sectioninfo	@"SHI_REGISTERS=52"
	.align	128
        .global         _ZN5flash32flash_fwd_splitkv_combine_kernelI23Flash_fwd_kernel_traitsILi128ELi64ELi64ELi4ELb0ELb0EN7cutlass10bfloat16_tE19Flash_kernel_traitsILi128ELi64ELi64ELi4ES3_EELi4ELi3ELb0EEEvNS_16Flash_fwd_paramsE
        .type           _ZN5flash32flash_fwd_splitkv_combine_kernelI23Flash_fwd_kernel_traitsILi128ELi64ELi64ELi4ELb0ELb0EN7cutlass10bfloat16_tE19Flash_kernel_traitsILi128ELi64ELi64ELi4ES3_EELi4ELi3ELb0EEEvNS_16Flash_fwd_paramsE,@function
        .size           _ZN5flash32flash_fwd_splitkv_combine_kernelI23Flash_fwd_kernel_traitsILi128ELi64ELi64ELi4ELb0ELb0EN7cutlass10bfloat16_tE19Flash_kernel_traitsILi128ELi64ELi64ELi4ES3_EELi4ELi3ELb0EEEvNS_16Flash_fwd_paramsE,(.L_x_8304 - _ZN5flash32flash_fwd_splitkv_combine_kernelI23Flash_fwd_kernel_traitsILi128ELi64ELi64ELi4ELb0ELb0EN7cutlass10bfloat16_tE19Flash_kernel_traitsILi128ELi64ELi64ELi4ES3_EELi4ELi3ELb0EEEvNS_16Flash_fwd_paramsE)
        .other          _ZN5flash32flash_fwd_splitkv_combine_kernelI23Flash_fwd_kernel_traitsILi128ELi64ELi64ELi4ELb0ELb0EN7cutlass10bfloat16_tE19Flash_kernel_traitsILi128ELi64ELi64ELi4ES3_EELi4ELi3ELb0EEEvNS_16Flash_fwd_paramsE,@"STO_CUDA_ENTRY STV_DEFAULT"
_ZN5flash32flash_fwd_splitkv_combine_kernelI23Flash_fwd_kernel_traitsILi128ELi64ELi64ELi4ELb0ELb0EN7cutlass10bfloat16_tE19Flash_kernel_traitsILi128ELi64ELi64ELi4ES3_EELi4ELi3ELb0EEEvNS_16Flash_fwd_paramsE:
.text._ZN5flash32flash_fwd_splitkv_combine_kernelI23Flash_fwd_kernel_traitsILi128ELi64ELi64ELi4ELb0ELb0EN7cutlass10bfloat16_tE19Flash_kernel_traitsILi128ELi64ELi64ELi4ES3_EELi4ELi3ELb0EEEvNS_16Flash_fwd_paramsE:
        /* <DEDUP_REMOVED lines=23> */
[----:B------:R-:W-:Y:S05]  /*0170*/  CALL.REL.NOINC `($__internal_30_$__cuda_sm20_div_s64) ;  /* 0x0000418000007944 */ /* 0x000fea0003c00000 */
[----:B------:R-:W-:Y:S05]  /*0180*/  BRA `(.L_x_4917) ;  /* 0x0000013000007947 */ /* 0x000fea0003800000 */
.L_x_4916:
        /* <DEDUP_REMOVED lines=19> */
.L_x_4917:
        /* <DEDUP_REMOVED lines=12> */
[----:B------:R-:W-:Y:S05]  /*0380*/  CALL.REL.NOINC `($__internal_30_$__cuda_sm20_div_s64) ;  /* 0x00003f7000007944 */ /* 0x000fea0003c00000 */
[----:B------:R-:W-:Y:S02]  /*0390*/  MOV R28, R20 ;  /* 0x00000014001c7202 */ /* 0x000fe40000000f00 */
[----:B------:R-:W-:Y:S01]  /*03a0*/  MOV R29, R21 ;  /* 0x00000015001d7202 */ /* 0x000fe20000000f00 */
[----:B------:R-:W-:Y:S05]  /*03b0*/  BRA `(.L_x_4920) ;  /* 0x0000013000007947 */ /* 0x000fea0003800000 */
.L_x_4919:
        /* <DEDUP_REMOVED lines=19> */
.L_x_4920:
[----:B------:R-:W-:Y:S05]  /*04f0*/  BSYNC B0 ;  /* 0x0000000000007941 */ /* 0x000fea0003800000 */
.L_x_4918:
        /* <DEDUP_REMOVED lines=43> */
.L_x_4922:
        /* <DEDUP_REMOVED lines=19> */
.L_x_4923:
[----:B------:R-:W-:Y:S05]  /*08e0*/  BSYNC B0 ;  /* 0x0000000000007941 */ /* 0x000fea0003800000 */
.L_x_4921:
        /* <DEDUP_REMOVED lines=74> */
[----:B------:R-:W-:Y:S02]  /*0d90*/  MOV R32, R20 ;  /* 0x0000001400207202 */ /* 0x000fe40000000f00 */
[----:B------:R-:W-:Y:S01]  /*0da0*/  MOV R33, R21 ;  /* 0x0000001500217202 */ /* 0x000fe20000000f00 */
[----:B------:R-:W-:Y:S05]  /*0db0*/  BRA `(.L_x_4926) ;  /* 0x0000013000007947 */ /* 0x000fea0003800000 */
.L_x_4925:
        /* <DEDUP_REMOVED lines=19> */
.L_x_4926:
[----:B------:R-:W-:Y:S05]  /*0ef0*/  BSYNC B0 ;  /* 0x0000000000007941 */ /* 0x000fea0003800000 */
.L_x_4924:
        /* <DEDUP_REMOVED lines=42> */
.L_x_4928:
        /* <DEDUP_REMOVED lines=19> */
.L_x_4929:
[----:B------:R-:W-:Y:S05]  /*12d0*/  BSYNC B0 ;  /* 0x0000000000007941 */ /* 0x000fea0003800000 */
.L_x_4927:
        /* <DEDUP_REMOVED lines=131> */
.L_x_4931:
[----:B------:R-:W-:Y:S05]  /*1b10*/  BSYNC B0 ;  /* 0x0000000000007941 */ /* 0x000fea0003800000 */
.L_x_4930:
        /* <DEDUP_REMOVED lines=91> */
.L_x_4936:
        /* <DEDUP_REMOVED lines=22> */
.L_x_4937:
[----:B------:R-:W-:Y:S05]  /*2230*/  BSYNC B0 ;  /* 0x0000000000007941 */ /* 0x000fea0003800000 */
.L_x_4935:
[----:B------:R-:W-:Y:S01]  /*2240*/  LOP3.LUT R19, R17, R0, RZ, 0xfc, !PT ;  /* 0x0000000011137212 */ /* 0x000fe200078efcff */
[----:B------:R-:W-:Y:S03]  /*2250*/  BSSY B0, `(.L_x_4938) ;  /* 0x0000028000007945 */ /* 0x000fe60003800000 */
[----:B------:R-:W-:-:S13]  /*2260*/  ISETP.NE.U32.AND P0, PT, R19, RZ, PT ;  /* 0x000000ff1300720c */ /* 0x000fda0003f05070 */
[----:B------:R-:W-:Y:S05]  /*2270*/  @!P0 BRA `(.L_x_4939) ;  /* 0x000000f000008947 */ /* 0x000fea0003800000 */
[----:B------:R-:W-:Y:S01]  /*2280*/  IMAD.MOV.U32 R24, RZ, RZ, R30 ;  /* 0x000000ffff187224 */ /* 0x000fe200078e001e */
[----:B------:R-:W-:Y:S02]  /*2290*/  MOV R23, R0 ;  /* 0x0000000000177202 */ /* 0x000fe40000000f00 */
[----:B------:R-:W-:Y:S02]  /*22a0*/  MOV R22, 0x22c0 ;  /* 0x000022c000167802 */ /* 0x000fe40000000f00 */
[----:B------:R-:W-:Y:S05]  /*22b0*/  CALL.REL.NOINC `($__internal_30_$__cuda_sm20_div_s64) ;  /* 0x0000204000007944 */ /* 0x000fea0003c00000 */
        /* <DEDUP_REMOVED lines=11> */
.L_x_4939:
        /* <DEDUP_REMOVED lines=22> */
.L_x_4940:
[----:B------:R-:W-:Y:S05]  /*24d0*/  BSYNC B0 ;  /* 0x0000000000007941 */ /* 0x000fea0003800000 */
.L_x_4938:
        /* <DEDUP_REMOVED lines=11> */
[----:B------:R-:W-:Y:S05]  /*2590*/  CALL.REL.NOINC `($__internal_30_$__cuda_sm20_div_s64) ;  /* 0x00001d6000007944 */ /* 0x000fea0003c00000 */
[----:B------:R-:W-:-:S04]  /*25a0*/  IADD3 R17, P0, RZ, -R20, RZ ;  /* 0x80000014ff117210 */ /* 0x000fc80007f1e0ff */
[----:B------:R-:W-:Y:S01]  /*25b0*/  IADD3.X R18, RZ, ~R21, RZ, P0, !PT ;  /* 0x80000015ff127210 */ /* 0x000fe200007fe4ff */
[----:B------:R-:W-:-:S04]  /*25c0*/  IMAD.WIDE.U32 R36, R5, R17, R36 ;  /* 0x0000001105247225 */ /* 0x000fc800078e0024 */
[----:B------:R-:W-:-:S04]  /*25d0*/  IMAD R18, R18, R5, RZ ;  /* 0x0000000512127224 */ /* 0x000fc800078e02ff */
[----:B------:R-:W-:-:S05]  /*25e0*/  IMAD R4, R4, R17, R18 ;  /* 0x0000001104047224 */ /* 0x000fca00078e0212 */
[----:B------:R-:W-:Y:S01]  /*25f0*/  IADD3 R4, R37, R4, RZ ;  /* 0x0000000425047210 */ /* 0x000fe20007ffe0ff */
[----:B------:R-:W-:Y:S05]  /*2600*/  BRA `(.L_x_4943) ;  /* 0x0000016000007947 */ /* 0x000fea0003800000 */
.L_x_4942:
        /* <DEDUP_REMOVED lines=22> */
.L_x_4943:
[----:B------:R-:W-:Y:S05]  /*2770*/  BSYNC B0 ;  /* 0x0000000000007941 */ /* 0x000fea0003800000 */
.L_x_4941:
        /* <DEDUP_REMOVED lines=38> */
[----:B------:R-:W-:Y:S05]  /*29e0*/  CALL.REL.NOINC `($__internal_30_$__cuda_sm20_div_s64) ;  /* 0x0000191000007944 */ /* 0x000fea0003c00000 */
        /* <DEDUP_REMOVED lines=12> */
.L_x_4945:
        /* <DEDUP_REMOVED lines=23> */
.L_x_4946:
[----:B------:R-:W-:Y:S05]  /*2c20*/  BSYNC B0 ;  /* 0x0000000000007941 */ /* 0x000fea0003800000 */
.L_x_4944:
        /* <DEDUP_REMOVED lines=19> */
.L_x_4948:
        /* <DEDUP_REMOVED lines=22> */
.L_x_4949:
[----:B------:R-:W-:Y:S05]  /*2ec0*/  BSYNC B0 ;  /* 0x0000000000007941 */ /* 0x000fea0003800000 */
.L_x_4947:
        /* <DEDUP_REMOVED lines=20> */
.L_x_4951:
        /* <DEDUP_REMOVED lines=23> */
.L_x_4952:
[----:B------:R-:W-:Y:S05]  /*3180*/  BSYNC B0 ;  /* 0x0000000000007941 */ /* 0x000fea0003800000 */
.L_x_4950:
        /* <DEDUP_REMOVED lines=25> */
[----:B------:R-:W-:Y:S05]  /*3320*/  CALL.REL.NOINC `($__internal_30_$__cuda_sm20_div_s64) ;  /* 0x00000fd000007944 */ /* 0x000fea0003c00000 */
        /* <DEDUP_REMOVED lines=12> */
.L_x_4954:
        /* <DEDUP_REMOVED lines=23> */
.L_x_4955:
[----:B------:R-:W-:Y:S05]  /*3560*/  BSYNC B0 ;  /* 0x0000000000007941 */ /* 0x000fea0003800000 */
.L_x_4953:
        /* <DEDUP_REMOVED lines=29> */
.L_x_4957:
        /* <DEDUP_REMOVED lines=23> */
.L_x_4958:
[----:B------:R-:W-:Y:S05]  /*38b0*/  BSYNC B0 ;  /* 0x0000000000007941 */ /* 0x000fea0003800000 */
.L_x_4956:
        /* <DEDUP_REMOVED lines=20> */
.L_x_4934:
[----:B------:R-:W-:-:S04]  /*3a00*/  LEA R2, P0, R36, c[0x0][0x200], 0x2 ;  /* 0x0000800024027a11 */ /* 0x000fc800078010ff */
[----:B------:R-:W-:-:S05]  /*3a10*/  LEA.HI.X R3, R36, c[0x0][0x204], R37, 0x2, P0 ;  /* 0x0000810024037a11 */ /* 0x000fca00000f1425 */
[----:B------:R0:W-:Y:S04]  /*3a20*/  STG.E [R2.64], R28 ;  /* 0x0000001c02007986 */ /* 0x0001e8000c10190a */
.L_x_4933:
[----:B------:R-:W-:Y:S05]  /*3a30*/  BSYNC B1 ;  /* 0x0000000000017941 */ /* 0x000fea0003800000 */
.L_x_4932:
        /* <DEDUP_REMOVED lines=42> */
.L_x_4962:
[----:B------:R-:W-:Y:S01]  /*3ce0*/  BSSY B0, `(.L_x_4960) ;  /* 0x0000006000007945 */ /* 0x000fe20003800000 */
[----:B------:R-:W-:-:S05]  /*3cf0*/  @P2 BRA `(.L_x_4961) ;  /* 0x0000004000002947 */ /* 0x000fca0003800000 */
[----:B------:R-:W-:Y:S01]  /*3d00*/  ISETP.GE.AND P0, PT, R16, c[0x0][0x220], PT ;  /* 0x0000880010007a0c */ /* 0x000fe20003f06270 */
[----:B------:R-:W-:Y:S01]  /*3d10*/  CS2R R8, SRZ ;  /* 0x0000000000087805 */ /* 0x000fe2000001ff00 */
[----:B------:R-:W-:Y:S11]  /*3d20*/  CS2R R10, SRZ ;  /* 0x00000000000a7805 */ /* 0x000ff6000001ff00 */
[----:B------:R0:W5:Y:S02]  /*3d30*/  @!P0 LDG.E.128 R8, [R12.64] ;  /* 0x0000000a0c088981 */ /* 0x000164000c1e1d00 */
.L_x_4961:
[----:B------:R-:W-:Y:S05]  /*3d40*/  BSYNC B0 ;  /* 0x0000000000007941 */ /* 0x000fea0003800000 */
.L_x_4960:
        /* <DEDUP_REMOVED lines=11> */
.L_x_4959:
        /* <DEDUP_REMOVED lines=80> */
        .weak           $__internal_30_$__cuda_sm20_div_s64
        .type           $__internal_30_$__cuda_sm20_div_s64,@function
        .size           $__internal_30_$__cuda_sm20_div_s64,(.L_x_8304 - $__internal_30_$__cuda_sm20_div_s64)
$__internal_30_$__cuda_sm20_div_s64:
        /* <DEDUP_REMOVED lines=83> */
[----:B------:R-:W-:Y:S06]  /*4830*/  RET.REL.NODEC R26 `(_ZN5flash32flash_fwd_splitkv_combine_kernelI23Flash_fwd_kernel_traitsILi128ELi64ELi64ELi4ELb0ELb0EN7cutlass10bfloat16_tE19Flash_kernel_traitsILi128ELi64ELi64ELi4ES3_EELi4ELi3ELb0EEEvNS_16Flash_fwd_paramsE) ;  /* 0xffffb7c01a007950 */ /* 0x000fec0003c3ffff */
.L_x_4963:
        /* <DEDUP_REMOVED lines=12> */
.L_x_8304:


//--------------------- .text._ZN5flash32flash_fwd_splitkv_combine_kernelI23Flash_fwd_kernel_traitsILi128ELi64ELi64ELi4ELb0ELb0EN7cutlass10bfloat16_tE19Flash_kernel_traitsILi128ELi64ELi64ELi4ES3_EELi4ELi2ELb0EEEvNS_16Flash_fwd_paramsE --------------------------
	.section	.text._ZN5flash32flash_fwd_splitkv_combine_kernelI23Flash_fwd_kernel_traitsILi128ELi64ELi64ELi4ELb0ELb0EN7cutlass10bfloat16_tE19Flash_kernel_traitsILi128ELi64ELi64ELi4ES3_EELi4ELi2ELb0EEEvNS_16Flash_fwd_paramsE,"ax",@progbits
	.sectioninfo	@"SHI_REGISTERS=56"
	.align	128
        .global         _ZN5flash32flash_fwd_splitkv_combine_kernelI23Flash_fwd_kernel_traitsILi128ELi64ELi64ELi4ELb0ELb0EN7cutlass10bfloat16_tE19Flash_kernel_traitsILi128ELi64ELi64ELi4ES3_EELi4ELi2ELb0EEEvNS_16Flash_fwd_paramsE
        .type           _ZN5flash32flash_fwd_splitkv_combine_kernelI23Flash_fwd_kernel_traitsILi128ELi64ELi64ELi4ELb0ELb0EN7cutlass10bfloat16_tE19Flash_kernel_traitsILi128ELi64ELi64ELi4ES3_EELi4ELi2ELb0EEEvNS_16Flash_fwd_paramsE,@function
        .size           _ZN5flash32flash_fwd_splitkv_combine_kernelI23Flash_fwd_kernel_traitsILi128ELi64ELi64ELi4ELb0ELb0EN7cutlass10bfloat16_tE19Flash_kernel_traitsILi128ELi64ELi64ELi4ES3_EELi4ELi2ELb0EEEvNS_16Flash_fwd_paramsE,(.L_x_8305 - _ZN5flash32flash_fwd_splitkv_combine_kernelI23Flash_fwd_kernel_traitsILi128ELi64ELi64ELi4ELb0ELb0EN7cutlass10bfloat16_tE19Flash_kernel_traitsILi128ELi64ELi64ELi4ES3_EELi4ELi2ELb0EEEvNS_16Flash_fwd_paramsE)
        .other          _ZN5flash32flash_fwd_splitkv_combine_kernelI23Flash_fwd_kernel_traitsILi128ELi64ELi64ELi4ELb0ELb0EN7cutlass10bfloat16_tE19Flash_kernel_traitsILi128ELi64ELi64ELi4ES3_EELi4ELi2ELb0EEEvNS_16Flash_fwd_paramsE,@"STO_CUDA_ENTRY STV_DEFAULT"
_ZN5flash32flash_fwd_splitkv_combine_kernelI23Flash_fwd_kernel_traitsILi128ELi64ELi64ELi4ELb0ELb0EN7cutlass10bfloat16_tE19Flash_kernel_traitsILi128ELi64ELi64ELi4ES3_EELi4ELi2ELb0EEEvNS_16Flash_fwd_paramsE:
.text._ZN5flash32flash_fwd_splitkv_combine_kernelI23Flash_fwd_kernel_traitsILi128ELi64ELi64ELi4ELb0ELb0EN7cutlass10bfloat16_tE19Flash_kernel_traitsILi128ELi64ELi64ELi4ES3_EELi4ELi2ELb0EEEvNS_16Flash_fwd_paramsE:
        /* <DEDUP_REMOVED lines=23> */
[----:B------:R-:W-:Y:S05]  /*0170*/  CALL.REL.NOINC `($__internal_31_$__cuda_sm20_div_s64) ;  /* 0x000040a000007944 */ /* 0x000fea0003c00000 */
[----:B------:R-:W-:Y:S01]  /*0180*/  MOV R20, R0 ;  /* 0x0000000000147202 */ /* 0x000fe20000000f00 */
[----:B------:R-:W-:Y:S05]  /*0190*/  BRA `(.L_x_4965) ;  /* 0x0000013000007947 */ /* 0x000fea0003800000 */
.L_x_4964:
        /* <DEDUP_REMOVED lines=19> */
.L_x_4965:
        /* <DEDUP_REMOVED lines=11> */
[----:B------:R-:W-:Y:S05]  /*0380*/  CALL.REL.NOINC `($__internal_31_$__cuda_sm20_div_s64) ;  /* 0x00003e9000007944 */ /* 0x000fea0003c00000 */
[----:B------:R-:W-:Y:S02]  /*0390*/  MOV R10, R0 ;  /* 0x00000000000a7202 */ /* 0x000fe40000000f00 */
[----:B------:R-:W-:Y:S01]  /*03a0*/  MOV R11, R21 ;  /* 0x00000015000b7202 */ /* 0x000fe20000000f00 */
[----:B------:R-:W-:Y:S05]  /*03b0*/  BRA `(.L_x_4968) ;  /* 0x0000013000007947 */ /* 0x000fea0003800000 */
.L_x_4967:
        /* <DEDUP_REMOVED lines=19> */
.L_x_4968:
[----:B------:R-:W-:Y:S05]  /*04f0*/  BSYNC B0 ;  /* 0x0000000000007941 */ /* 0x000fea0003800000 */
.L_x_4966:
        /* <DEDUP_REMOVED lines=43> */
.L_x_4970:
        /* <DEDUP_REMOVED lines=19> */
.L_x_4971:
[----:B------:R-:W-:Y:S05]  /*08e0*/  BSYNC B0 ;  /* 0x0000000000007941 */ /* 0x000fea0003800000 */
.L_x_4969:
        /* <DEDUP_REMOVED lines=73> */
[----:B------:R-:W-:Y:S02]  /*0d80*/  MOV R38, R0 ;  /* 0x0000000000267202 */ /* 0x000fe40000000f00 */
[----:B------:R-:W-:Y:S01]  /*0d90*/  MOV R39, R21 ;  /* 0x0000001500277202 */ /* 0x000fe20000000f00 */
[----:B------:R-:W-:Y:S05]  /*0da0*/  BRA `(.L_x_4974) ;  /* 0x0000013000007947 */ /* 0x000fea0003800000 */
.L_x_4973:
        /* <DEDUP_REMOVED lines=19> */
.L_x_4974:
[----:B------:R-:W-:Y:S05]  /*0ee0*/  BSYNC B0 ;  /* 0x0000000000007941 */ /* 0x000fea0003800000 */
.L_x_4972:
        /* <DEDUP_REMOVED lines=43> */
.L_x_4976:
        /* <DEDUP_REMOVED lines=19> */
.L_x_4977:
[----:B------:R-:W-:Y:S05]  /*12d0*/  BSYNC B0 ;  /* 0x0000000000007941 */ /* 0x000fea0003800000 */
.L_x_4975:
        /* <DEDUP_REMOVED lines=132> */
.L_x_4979:
[----:B------:R-:W-:Y:S05]  /*1b20*/  BSYNC B0 ;  /* 0x0000000000007941 */ /* 0x000fea0003800000 */
.L_x_4978:
        /* <DEDUP_REMOVED lines=70> */
[----:B------:R-:W-:Y:S05]  /*1f90*/  CALL.REL.NOINC `($__internal_31_$__cuda_sm20_div_s64) ;  /* 0x0000228000007944 */ /* 0x000fea0003c00000 */
        /* <DEDUP_REMOVED lines=9> */
.L_x_4984:
        /* <DEDUP_REMOVED lines=22> */
.L_x_4985:
[----:B------:R-:W-:Y:S05]  /*2190*/  BSYNC B0 ;  /* 0x0000000000007941 */ /* 0x000fea0003800000 */
.L_x_4983:
[----:B------:R-:W-:Y:S01]  /*21a0*/  LOP3.LUT R0, R23, R2, RZ, 0xfc, !PT ;  /* 0x0000000217007212 */ /* 0x000fe200078efcff */
[----:B------:R-:W-:Y:S03]  /*21b0*/  BSSY B0, `(.L_x_4986) ;  /* 0x0000027000007945 */ /* 0x000fe60003800000 */
[----:B------:R-:W-:-:S13]  /*21c0*/  ISETP.NE.U32.AND P0, PT, R0, RZ, PT ;  /* 0x000000ff0000720c */ /* 0x000fda0003f05070 */
[----:B------:R-:W-:Y:S05]  /*21d0*/  @!P0 BRA `(.L_x_4987) ;  /* 0x000000e000008947 */ /* 0x000fea0003800000 */
[----:B------:R-:W-:Y:S01]  /*21e0*/  IMAD.MOV.U32 R24, RZ, RZ, R37 ;  /* 0x000000ffff187224 */ /* 0x000fe200078e0025 */
[----:B------:R-:W-:Y:S02]  /*21f0*/  MOV R5, R2 ;  /* 0x0000000200057202 */ /* 0x000fe40000000f00 */
[----:B------:R-:W-:Y:S02]  /*2200*/  MOV R22, 0x2220 ;  /* 0x0000222000167802 */ /* 0x000fe40000000f00 */
[----:B------:R-:W-:Y:S05]  /*2210*/  CALL.REL.NOINC `($__internal_31_$__cuda_sm20_div_s64) ;  /* 0x0000200000007944 */ /* 0x000fea0003c00000 */
        /* <DEDUP_REMOVED lines=10> */
.L_x_4987:
        /* <DEDUP_REMOVED lines=22> */
.L_x_4988:
[----:B------:R-:W-:Y:S05]  /*2420*/  BSYNC B0 ;  /* 0x0000000000007941 */ /* 0x000fea0003800000 */
.L_x_4986:
        /* <DEDUP_REMOVED lines=12> */
[----:B------:R-:W-:Y:S05]  /*24f0*/  CALL.REL.NOINC `($__internal_31_$__cuda_sm20_div_s64) ;  /* 0x00001d2000007944 */ /* 0x000fea0003c00000 */
        /* <DEDUP_REMOVED lines=12> */
.L_x_4990:
        /* <DEDUP_REMOVED lines=22> */
.L_x_4991:
[----:B------:R-:W-:Y:S05]  /*2720*/  BSYNC B0 ;  /* 0x0000000000007941 */ /* 0x000fea0003800000 */
.L_x_4989:
        /* <DEDUP_REMOVED lines=37> */
[----:B------:R-:W-:Y:S05]  /*2980*/  CALL.REL.NOINC `($__internal_31_$__cuda_sm20_div_s64) ;  /* 0x0000189000007944 */ /* 0x000fea0003c00000 */
        /* <DEDUP_REMOVED lines=11> */
.L_x_4993:
        /* <DEDUP_REMOVED lines=23> */
.L_x_4994:
[----:B------:R-:W-:Y:S05]  /*2bb0*/  BSYNC B0 ;  /* 0x0000000000007941 */ /* 0x000fea0003800000 */
.L_x_4992:
        /* <DEDUP_REMOVED lines=19> */
.L_x_4996:
        /* <DEDUP_REMOVED lines=22> */
.L_x_4997:
[----:B------:R-:W-:Y:S05]  /*2e50*/  BSYNC B0 ;  /* 0x0000000000007941 */ /* 0x000fea0003800000 */
.L_x_4995:
        /* <DEDUP_REMOVED lines=22> */
.L_x_4999:
        /* <DEDUP_REMOVED lines=23> */
.L_x_5000:
[----:B------:R-:W-:Y:S05]  /*3130*/  BSYNC B0 ;  /* 0x0000000000007941 */ /* 0x000fea0003800000 */
.L_x_4998:
        /* <DEDUP_REMOVED lines=38> */
.L_x_5002:
        /* <DEDUP_REMOVED lines=23> */
.L_x_5003:
[----:B------:R-:W-:Y:S05]  /*3510*/  BSYNC B0 ;  /* 0x0000000000007941 */ /* 0x000fea0003800000 */
.L_x_5001:
        /* <DEDUP_REMOVED lines=27> */
.L_x_5005:
        /* <DEDUP_REMOVED lines=23> */
.L_x_5006:
[----:B------:R-:W-:Y:S05]  /*3840*/  BSYNC B0 ;  /* 0x0000000000007941 */ /* 0x000fea0003800000 */
.L_x_5004:
        /* <DEDUP_REMOVED lines=20> */
.L_x_4982:
[----:B------:R-:W-:-:S04]  /*3990*/  LEA R2, P0, R32, c[0x0][0x200], 0x2 ;  /* 0x0000800020027a11 */ /* 0x000fc800078010ff */
[----:B------:R-:W-:-:S05]  /*39a0*/  LEA.HI.X R3, R32, c[0x0][0x204], R33, 0x2, P0 ;  /* 0x0000810020037a11 */ /* 0x000fca00000f1421 */
[----:B------:R0:W-:Y:S04]  /*39b0*/  STG.E [R2.64], R29 ;  /* 0x0000001d02007986 */ /* 0x0001e8000c101908 */
.L_x_4981:
[----:B------:R-:W-:Y:S05]  /*39c0*/  BSYNC B1 ;  /* 0x0000000000017941 */ /* 0x000fea0003800000 */
.L_x_4980:
        /* <DEDUP_REMOVED lines=36> */
.L_x_5010:
[----:B------:R-:W-:Y:S01]  /*3c10*/  BSSY B0, `(.L_x_5008) ;  /* 0x0000007000007945 */ /* 0x000fe20003800000 */
[----:B------:R-:W-:-:S05]  /*3c20*/  @P2 BRA `(.L_x_5009) ;  /* 0x0000005000002947 */ /* 0x000fca0003800000 */
[----:B------:R-:W-:Y:S01]  /*3c30*/  ISETP.GE.AND P0, PT, R18, c[0x0][0x220], PT ;  /* 0x0000880012007a0c */ /* 0x000fe20003f06270 */
[----:B------:R-:W-:Y:S01]  /*3c40*/  CS2R R8, SRZ ;  /* 0x0000000000087805 */ /* 0x000fe2000001ff00 */
[----:B------:R-:W-:Y:S11]  /*3c50*/  CS2R R10, SRZ ;  /* 0x00000000000a7805 */ /* 0x000ff6000001ff00 */
[----:B------:R-:W-:Y:S05]  /*3c60*/  @!P0 MOV R15, R13 ;  /* 0x0000000d000f8202 */ /* 0x000fea0000000f00 */
[----:B------:R0:W5:Y:S02]  /*3c70*/  @!P0 LDG.E.128 R8, [R14.64] ;  /* 0x000000080e088981 */ /* 0x000164000c1e1d00 */
.L_x_5009:
[----:B------:R-:W-:Y:S05]  /*3c80*/  BSYNC B0 ;  /* 0x0000000000007941 */ /* 0x000fea0003800000 */
.L_x_5008:
        /* <DEDUP_REMOVED lines=11> */
.L_x_5007:
        /* <DEDUP_REMOVED lines=78> */
        .weak           $__internal_31_$__cuda_sm20_div_s64
        .type           $__internal_31_$__cuda_sm20_div_s64,@function
        .size           $__internal_31_$__cuda_sm20_div_s64,(.L_x_8305 - $__internal_31_$__cuda_sm20_div_s64)
$__internal_31_$__cuda_sm20_div_s64:
        /* <DEDUP_REMOVED lines=83> */
[----:B------:R-:W-:Y:S06]  /*4750*/  RET.REL.NODEC R42 `(_ZN5flash32flash_fwd_splitkv_combine_kernelI23Flash_fwd_kernel_traitsILi128ELi64ELi64ELi4ELb0ELb0EN7cutlass10bfloat16_tE19Flash_kernel_traitsILi128ELi64ELi64ELi4ES3_EELi4ELi2ELb0EEEvNS_16Flash_fwd_paramsE) ;  /* 0xffffb8a02a007950 */ /* 0x000fec0003c3ffff */
.L_x_5011:
        /* <DEDUP_REMOVED lines=10> */
.L_x_8305:


//--------------------- .text._ZN5flash32flash_fwd_splitkv_combine_kernelI23Flash_fwd_kernel_traitsILi128ELi64ELi64ELi4ELb0ELb0EN7cutlass10bfloat16_tE19Flash_kernel_traitsILi128ELi64ELi64ELi4ES3_EELi4ELi1ELb0EEEvNS_16Flash_fwd_paramsE --------------------------
	.section	.text._ZN5flash32flash_fwd_splitkv_combine_kernelI23Flash_fwd_kernel_traitsILi128ELi64ELi64ELi4ELb0ELb0EN7cutlass10bfloat16_tE19Flash_kernel_traitsILi128ELi64ELi64ELi4ES3_EELi4ELi1ELb0EEEvNS_16Flash_fwd_paramsE,"ax",@progbits
	.sectioninfo	@"SHI_REGISTERS=54"
	.align	128
        .global         _ZN5flash32flash_fwd_splitkv_combine_kernelI23Flash_fwd_kernel_traitsILi128ELi64ELi64ELi4ELb0ELb0EN7cutlass10bfloat16_tE19Flash_kernel_traitsILi128ELi64ELi64ELi4ES3_EELi4ELi1ELb0EEEvNS_16Flash_fwd_paramsE
        .type           _ZN5flash32flash_fwd_splitkv_combine_kernelI23Flash_fwd_kernel_traitsILi128ELi64ELi64ELi4ELb0ELb0EN7cutlass10bfloat16_tE19Flash_kernel_traitsILi128ELi64ELi64ELi4ES3_EELi4ELi1ELb0EEEvNS_16Flash_fwd_paramsE,@function
        .size           _ZN5flash32flash_fwd_splitkv_combine_kernelI23Flash_fwd_kernel_traitsILi128ELi64ELi64ELi4ELb0ELb0EN7cutlass10bfloat16_tE19Flash_kernel_traitsILi128ELi64ELi64ELi4ES3_EELi4ELi1ELb0EEEvNS_16Flash_fwd_paramsE,(.L_x_8306 - _ZN5flash32flash_fwd_splitkv_combine_kernelI23Flash_fwd_kernel_traitsILi128ELi64ELi64ELi4ELb0ELb0EN7cutlass10bfloat16_tE19Flash_kernel_traitsILi128ELi64ELi64ELi4ES3_EELi4ELi1ELb0EEEvNS_16Flash_fwd_paramsE)
        .other          _ZN5flash32flash_fwd_splitkv_combine_kernelI23Flash_fwd_kernel_traitsILi128ELi64ELi64ELi4ELb0ELb0EN7cutlass10bfloat16_tE19Flash_kernel_traitsILi128ELi64ELi64ELi4ES3_EELi4ELi1ELb0EEEvNS_16Flash_fwd_paramsE,@"STO_CUDA_ENTRY STV_DEFAULT"
_ZN5flash32flash_fwd_splitkv_combine_kernelI23Flash_fwd_kernel_traitsILi128ELi64ELi64ELi4ELb0ELb0EN7cutlass10bfloat16_tE19Flash_kernel_traitsILi128ELi64ELi64ELi4ES3_EELi4ELi1ELb0EEEvNS_16Flash_fwd_paramsE:
.text._ZN5flash32flash_fwd_splitkv_combine_kernelI23Flash_fwd_kernel_traitsILi128ELi64ELi64ELi4ELb0ELb0EN7cutlass10bfloat16_tE19Flash_kernel_traitsILi128ELi64ELi64ELi4ES3_EELi4ELi1ELb0EEEvNS_16Flash_fwd_paramsE:
        /* <DEDUP_REMOVED lines=23> */
[----:B------:R-:W-:Y:S05]  /*0170*/  CALL.REL.NOINC `($__internal_32_$__cuda_sm20_div_s64) ;  /* 0x0000417000007944 */ /* 0x000fea0003c00000 */
[----:B------:R-:W-:Y:S02]  /*0180*/  MOV R8, R0 ;  /* 0x0000000000087202 */ /* 0x000fe40000000f00 */
[----:B------:R-:W-:Y:S01]  /*0190*/  MOV R9, R23 ;  /* 0x0000001700097202 */ /* 0x000fe20000000f00 */
[----:B------:R-:W-:Y:S05]  /*01a0*/  BRA `(.L_x_5013) ;  /* 0x0000013000007947 */ /* 0x000fea0003800000 */
.L_x_5012:
        /* <DEDUP_REMOVED lines=19> */
.L_x_5013:
        /* <DEDUP_REMOVED lines=17> */
.L_x_5015:
        /* <DEDUP_REMOVED lines=19> */
.L_x_5016:
[----:B------:R-:W-:Y:S05]  /*0520*/  BSYNC B0 ;  /* 0x0000000000007941 */ /* 0x000fea0003800000 */
.L_x_5014:
        /* <DEDUP_REMOVED lines=45> */
.L_x_5018:
        /* <DEDUP_REMOVED lines=19> */
.L_x_5019:
[----:B------:R-:W-:Y:S05]  /*0930*/  BSYNC B0 ;  /* 0x0000000000007941 */ /* 0x000fea0003800000 */
.L_x_5017:
        /* <DEDUP_REMOVED lines=78> */
.L_x_5021:
        /* <DEDUP_REMOVED lines=19> */
.L_x_5022:
[----:B------:R-:W-:Y:S05]  /*0f50*/  BSYNC B0 ;  /* 0x0000000000007941 */ /* 0x000fea0003800000 */
.L_x_5020:
        /* <DEDUP_REMOVED lines=43> */
.L_x_5024:
        /* <DEDUP_REMOVED lines=19> */
.L_x_5025:
[----:B------:R-:W-:Y:S05]  /*1340*/  BSYNC B0 ;  /* 0x0000000000007941 */ /* 0x000fea0003800000 */
.L_x_5023:
        /* <DEDUP_REMOVED lines=133> */
.L_x_5027:
[----:B------:R-:W-:Y:S05]  /*1ba0*/  BSYNC B0 ;  /* 0x0000000000007941 */ /* 0x000fea0003800000 */
.L_x_5026:
        /* <DEDUP_REMOVED lines=73> */
[----:B------:R-:W-:Y:S05]  /*2040*/  CALL.REL.NOINC `($__internal_32_$__cuda_sm20_div_s64) ;  /* 0x000022a000007944 */ /* 0x000fea0003c00000 */
        /* <DEDUP_REMOVED lines=10> */
.L_x_5032:
        /* <DEDUP_REMOVED lines=23> */
.L_x_5033:
[----:B------:R-:W-:Y:S05]  /*2260*/  BSYNC B0 ;  /* 0x0000000000007941 */ /* 0x000fea0003800000 */
.L_x_5031:
        /* <DEDUP_REMOVED lines=22> */
.L_x_5035:
        /* <DEDUP_REMOVED lines=22> */
.L_x_5036:
[----:B------:R-:W-:Y:S05]  /*2530*/  BSYNC B0 ;  /* 0x0000000000007941 */ /* 0x000fea0003800000 */
.L_x_5034:
        /* <DEDUP_REMOVED lines=22> */
.L_x_5038:
        /* <DEDUP_REMOVED lines=22> */
.L_x_5039:
[----:B------:R-:W-:Y:S05]  /*2800*/  BSYNC B0 ;  /* 0x0000000000007941 */ /* 0x000fea0003800000 */
.L_x_5037:
        /* <DEDUP_REMOVED lines=33> */
[----:B------:R-:W-:Y:S05]  /*2a20*/  CALL.REL.NOINC `($__internal_32_$__cuda_sm20_div_s64) ;  /* 0x000018c000007944 */ /* 0x000fea0003c00000 */
        /* <DEDUP_REMOVED lines=11> */
.L_x_5041:
        /* <DEDUP_REMOVED lines=23> */
.L_x_5042:
[----:B------:R-:W-:Y:S05]  /*2c50*/  BSYNC B0 ;  /* 0x0000000000007941 */ /* 0x000fea0003800000 */
.L_x_5040:
        /* <DEDUP_REMOVED lines=20> */
.L_x_5044:
        /* <DEDUP_REMOVED lines=23> */
.L_x_5045:
[----:B------:R-:W-:Y:S05]  /*2f10*/  BSYNC B0 ;  /* 0x0000000000007941 */ /* 0x000fea0003800000 */
.L_x_5043:
        /* <DEDUP_REMOVED lines=19> */
.L_x_5047:
        /* <DEDUP_REMOVED lines=23> */
.L_x_5048:
[----:B------:R-:W-:Y:S05]  /*31c0*/  BSYNC B0 ;  /* 0x0000000000007941 */ /* 0x000fea0003800000 */
.L_x_5046:
        /* <DEDUP_REMOVED lines=25> */
[----:B------:R-:W-:Y:S05]  /*3360*/  CALL.REL.NOINC `($__internal_32_$__cuda_sm20_div_s64) ;  /* 0x00000f8000007944 */ /* 0x000fea0003c00000 */
        /* <DEDUP_REMOVED lines=12> */
.L_x_5050:
        /* <DEDUP_REMOVED lines=23> */
.L_x_5051:
[----:B------:R-:W-:Y:S05]  /*35a0*/  BSYNC B0 ;  /* 0x0000000000007941 */ /* 0x000fea0003800000 */
.L_x_5049:
        /* <DEDUP_REMOVED lines=28> */
.L_x_5053:
        /* <DEDUP_REMOVED lines=23> */
.L_x_5054:
[----:B------:R-:W-:Y:S05]  /*38e0*/  BSYNC B0 ;  /* 0x0000000000007941 */ /* 0x000fea0003800000 */
.L_x_5052:
        /* <DEDUP_REMOVED lines=20> */
.L_x_5030:
[----:B------:R-:W-:-:S04]  /*3a30*/  LEA R2, P0, R38, c[0x0][0x200], 0x2 ;  /* 0x0000800026027a11 */ /* 0x000fc800078010ff */
[----:B------:R-:W-:-:S05]  /*3a40*/  LEA.HI.X R3, R38, c[0x0][0x204], R39, 0x2, P0 ;  /* 0x0000810026037a11 */ /* 0x000fca00000f1427 */
[----:B------:R0:W-:Y:S04]  /*3a50*/  STG.E [R2.64], R29 ;  /* 0x0000001d02007986 */ /* 0x0001e8000c101908 */
.L_x_5029:
[----:B------:R-:W-:Y:S05]  /*3a60*/  BSYNC B1 ;  /* 0x0000000000017941 */ /* 0x000fea0003800000 */
.L_x_5028:
        /* <DEDUP_REMOVED lines=40> */
.L_x_5058:
[----:B------:R-:W-:Y:S01]  /*3cf0*/  BSSY B0, `(.L_x_5056) ;  /* 0x0000007000007945 */ /* 0x000fe20003800000 */
[----:B------:R-:W-:-:S05]  /*3d00*/  @P2 BRA `(.L_x_5057) ;  /* 0x0000005000002947 */ /* 0x000fca0003800000 */
[----:B------:R-:W-:Y:S01]  /*3d10*/  ISETP.GE.AND P0, PT, R18, c[0x0][0x220], PT ;  /* 0x0000880012007a0c */ /* 0x000fe20003f06270 */
[----:B------:R-:W-:Y:S01]  /*3d20*/  CS2R R8, SRZ ;  /* 0x0000000000087805 */ /* 0x000fe2000001ff00 */
[----:B------:R-:W-:Y:S11]  /*3d30*/  CS2R R10, SRZ ;  /* 0x00000000000a7805 */ /* 0x000ff6000001ff00 */
[----:B------:R-:W-:Y:S05]  /*3d40*/  @!P0 MOV R15, R13 ;  /* 0x0000000d000f8202 */ /* 0x000fea0000000f00 */
[----:B------:R0:W5:Y:S02]  /*3d50*/  @!P0 LDG.E.128 R8, [R14.64] ;  /* 0x000000080e088981 */ /* 0x000164000c1e1d00 */
.L_x_5057:
[----:B------:R-:W-:Y:S05]  /*3d60*/  BSYNC B0 ;  /* 0x0000000000007941 */ /* 0x000fea0003800000 */
.L_x_5056:
        /* <DEDUP_REMOVED lines=11> */
.L_x_5055:
        /* <DEDUP_REMOVED lines=77> */
        .weak           $__internal_32_$__cuda_sm20_div_s64
        .type           $__internal_32_$__cuda_sm20_div_s64,@function
        .size           $__internal_32_$__cuda_sm20_div_s64,(.L_x_8306 - $__internal_32_$__cuda_sm20_div_s64)
$__internal_32_$__cuda_sm20_div_s64:
        /* <DEDUP_REMOVED lines=83> */
[----:B------:R-:W-:Y:S06]  /*4820*/  RET.REL.NODEC R20 `(_ZN5flash32flash_fwd_splitkv_combine_kernelI23Flash_fwd_kernel_traitsILi128ELi64ELi64ELi4ELb0ELb0EN7cutlass10bfloat16_tE19Flash_kernel_traitsILi128ELi64ELi64ELi4ES3_EELi4ELi1ELb0EEEvNS_16Flash_fwd_paramsE) ;  /* 0xffffb7d014007950 */ /* 0x000fec0003c3ffff */
.L_x_5059:
        /* <DEDUP_REMOVED lines=13> */
.L_x_8306:


//--------------------- .text._ZN5flash32flash_fwd_splitkv_combine_kernelI23Flash_fwd_kernel_traitsILi128ELi64ELi64ELi4ELb0ELb0EN7cutlass10bfloat16_tE19Flash_kernel_traitsILi128ELi64ELi64ELi4ES3_EELi4ELi7ELb1EEEvNS_16Flash_fwd_paramsE --------------------------
	.section	.text._ZN5flash32flash_fwd_splitkv_combine_kernelI23Flash_fwd_kernel_traitsILi128ELi64ELi64ELi4ELb0ELb0EN7cutlass10bfloat16_tE19Flash_kernel_traitsILi128ELi64ELi64ELi4ES3_EELi4ELi7ELb1EEEvNS_16Flash_fwd_paramsE,"ax",@progbits
	.sectioninfo	@"SHI_REGISTERS=62"
	.align	128
        .global         _ZN5flash32flash_fwd_splitkv_combine_kernelI23Flash_fwd_kernel_traitsILi128ELi64ELi64ELi4ELb0ELb0EN7cutlass10bfloat16_tE19Flash_kernel_traitsILi128ELi64ELi64ELi4ES3_EELi4ELi7ELb1EEEvNS_16Flash_fwd_paramsE
        .type           _ZN5flash32flash_fwd_splitkv_combine_kernelI23Flash_fwd_kernel_traitsILi128ELi64ELi64ELi4ELb0ELb0EN7cutlass10bfloat16_tE19Flash_kernel_traitsILi128ELi64ELi64ELi4ES3_EELi4ELi7ELb1EEEvNS_16Flash_fwd_paramsE,@function
        .size           _ZN5flash32flash_fwd_splitkv_combine_kernelI23Flash_fwd_kernel_traitsILi128ELi64ELi64ELi4ELb0ELb0EN7cutlass10bfloat16_tE19Flash_kernel_traitsILi128ELi64ELi64ELi4ES3_EELi4ELi7ELb1EEEvNS_16Flash_fwd_paramsE,(.L_x_8307 - _ZN5flash32flash_fwd_splitkv_combine_kernelI23Flash_fwd_kernel_traitsILi128ELi64ELi64ELi4ELb0ELb0EN7cutlass10bfloat16_tE19Flash_kernel_traitsILi128ELi64ELi64ELi4ES3_EELi4ELi7ELb1EEEvNS_16Flash_fwd_paramsE)
        .other          _ZN5flash32flash_fwd_splitkv_combine_kernelI23Flash_fwd_kernel_traitsILi128ELi64ELi64ELi4ELb0ELb0EN7cutlass10bfloat16_tE19Flash_kernel_traitsILi128ELi64ELi64ELi4ES3_EELi4ELi7ELb1EEEvNS_16Flash_fwd_paramsE,@"STO_CUDA_ENTRY STV_DEFAULT"
_ZN5flash32flash_fwd_splitkv_combine_kernelI23Flash_fwd_kernel_traitsILi128ELi64ELi64ELi4ELb0ELb0EN7cutlass10bfloat16_tE19Flash_kernel_traitsILi128ELi64ELi64ELi4ES3_EELi4ELi7ELb1EEEvNS_16Flash_fwd_paramsE:
.text._ZN5flash32flash_fwd_splitkv_combine_kernelI23Flash_fwd_kernel_traitsILi128ELi64ELi64ELi4ELb0ELb0EN7cutlass10bfloat16_tE19Flash_kernel_traitsILi128ELi64ELi64ELi4ES3_EELi4ELi7ELb1EEEvNS_16Flash_fwd_paramsE:
        /* <DEDUP_REMOVED lines=23> */
[----:B------:R-:W-:Y:S05]  /*0170*/  CALL.REL.NOINC `($__internal_33_$__cuda_sm20_div_s64) ;  /* 0x0000498000007944 */ /* 0x000fea0003c00000 */
[----:B------:R-:W-:Y:S05]  /*0180*/  BRA `(.L_x_5061) ;  /* 0x0000013000007947 */ /* 0x000fea0003800000 */
.L_x_5060:
        /* <DEDUP_REMOVED lines=19> */
.L_x_5061:
        /* <DEDUP_REMOVED lines=11> */
[----:B------:R-:W-:Y:S05]  /*0370*/  CALL.REL.NOINC `($__internal_33_$__cuda_sm20_div_s64) ;  /* 0x0000478000007944 */ /* 0x000fea0003c00000 */
[----:B------:R-:W-:Y:S02]  /*0380*/  MOV R32, R20 ;  /* 0x0000001400207202 */ /* 0x000fe40000000f00 */
[----:B------:R-:W-:Y:S01]  /*0390*/  MOV R33, R21 ;  /* 0x0000001500217202 */ /* 0x000fe20000000f00 */
[----:B------:R-:W-:Y:S05]  /*03a0*/  BRA `(.L_x_5064) ;  /* 0x0000013000007947 */ /* 0x000fea0003800000 */
.L_x_5063:
        /* <DEDUP_REMOVED lines=19> */
.L_x_5064:
[----:B------:R-:W-:Y:S05]  /*04e0*/  BSYNC B0 ;  /* 0x0000000000007941 */ /* 0x000fea0003800000 */
.L_x_5062:
        /* <DEDUP_REMOVED lines=54> */
[----:B------:R-:W-:Y:S02]  /*0850*/  MOV R8, R20 ;  /* 0x0000001400087202 */ /* 0x000fe40000000f00 */
[----:B------:R-:W-:Y:S01]  /*0860*/  MOV R9, R21 ;  /* 0x0000001500097202 */ /* 0x000fe20000000f00 */
[----:B------:R-:W-:Y:S05]  /*0870*/  BRA `(.L_x_5067) ;  /* 0x0000013000007947 */ /* 0x000fea0003800000 */
.L_x_5066:
        /* <DEDUP_REMOVED lines=19> */
.L_x_5067:
[----:B------:R-:W-:Y:S05]  /*09b0*/  BSYNC B0 ;  /* 0x0000000000007941 */ /* 0x000fea0003800000 */
.L_x_5065:
        /* <DEDUP_REMOVED lines=100> */
[----:B------:R-:W-:Y:S05]  /*1000*/  CALL.REL.NOINC `($__internal_33_$__cuda_sm20_div_s64) ;  /* 0x00003af000007944 */ /* 0x000fea0003c00000 */
[----:B------:R-:W-:Y:S02]  /*1010*/  MOV R40, R20 ;  /* 0x0000001400287202 */ /* 0x000fe40000000f00 */
[----:B------:R-:W-:Y:S01]  /*1020*/  MOV R41, R21 ;  /* 0x0000001500297202 */ /* 0x000fe20000000f00 */
[----:B------:R-:W-:Y:S05]  /*1030*/  BRA `(.L_x_5070) ;  /* 0x0000013000007947 */ /* 0x000fea0003800000 */
.L_x_5069:
        /* <DEDUP_REMOVED lines=19> */
.L_x_5070:
[----:B------:R-:W-:Y:S05]  /*1170*/  BSYNC B0 ;  /* 0x0000000000007941 */ /* 0x000fea0003800000 */
.L_x_5068:
        /* <DEDUP_REMOVED lines=103> */
[----:B------:R-:W-:Y:S05]  /*17f0*/  CALL.REL.NOINC `($__internal_33_$__cuda_sm20_div_s64) ;  /* 0x0000330000007944 */ /* 0x000fea0003c00000 */
[----:B------:R-:W-:Y:S02]  /*1800*/  MOV R42, R20 ;  /* 0x00000014002a7202 */ /* 0x000fe40000000f00 */
[----:B------:R-:W-:Y:S01]  /*1810*/  MOV R43, R21 ;  /* 0x00000015002b7202 */ /* 0x000fe20000000f00 */
[----:B------:R-:W-:Y:S05]  /*1820*/  BRA `(.L_x_5073) ;  /* 0x0000013000007947 */ /* 0x000fea0003800000 */
.L_x_5072:
        /* <DEDUP_REMOVED lines=19> */
.L_x_5073:
[----:B------:R-:W-:Y:S05]  /*1960*/  BSYNC B0 ;  /* 0x0000000000007941 */ /* 0x000fea0003800000 */
.L_x_5071:
        /* <DEDUP_REMOVED lines=169> */
[----:B------:R-:W-:Y:S05]  /*2400*/  CALL.REL.NOINC `($__internal_33_$__cuda_sm20_div_s64) ;  /* 0x000026f000007944 */ /* 0x000fea0003c00000 */
        /* <DEDUP_REMOVED lines=9> */
.L_x_5078:
        /* <DEDUP_REMOVED lines=22> */
.L_x_5079:
[----:B------:R-:W-:Y:S05]  /*2600*/  BSYNC B0 ;  /* 0x0000000000007941 */ /* 0x000fea0003800000 */
.L_x_5077:
        /* <DEDUP_REMOVED lines=19> */
.L_x_5081:
        /* <DEDUP_REMOVED lines=22> */
.L_x_5082:
[----:B------:R-:W-:Y:S05]  /*28a0*/  BSYNC B0 ;  /* 0x0000000000007941 */ /* 0x000fea0003800000 */
.L_x_5080:
        /* <DEDUP_REMOVED lines=11> */
[----:B------:R-:W-:Y:S05]  /*2960*/  CALL.REL.NOINC `($__internal_33_$__cuda_sm20_div_s64) ;  /* 0x0000219000007944 */ /* 0x000fea0003c00000 */
[----:B------:R-:W-:-:S04]  /*2970*/  IADD3 R23, P0, RZ, -R20, RZ ;  /* 0x80000014ff177210 */ /* 0x000fc80007f1e0ff */
[----:B------:R-:W-:Y:S01]  /*2980*/  IADD3.X R19, RZ, ~R21, RZ, P0, !PT ;  /* 0x80000015ff137210 */ /* 0x000fe200007fe4ff */
[----:B------:R-:W-:-:S04]  /*2990*/  IMAD.WIDE.U32 R44, R4, R23, R44 ;  /* 0x00000017042c7225 */ /* 0x000fc800078e002c */
[----:B------:R-:W-:-:S04]  /*29a0*/  IMAD R19, R19, R4, RZ ;  /* 0x0000000413137224 */ /* 0x000fc800078e02ff */
[----:B------:R-:W-:-:S05]  /*29b0*/  IMAD R0, R0, R23, R19 ;  /* 0x0000001700007224 */ /* 0x000fca00078e0213 */
[----:B------:R-:W-:Y:S01]  /*29c0*/  IADD3 R0, R45, R0, RZ ;  /* 0x000000002d007210 */ /* 0x000fe20007ffe0ff */
[----:B------:R-:W-:Y:S05]  /*29d0*/  BRA `(.L_x_5085) ;  /* 0x0000016000007947 */ /* 0x000fea0003800000 */
.L_x_5084:
        /* <DEDUP_REMOVED lines=22> */
.L_x_5085:
[----:B------:R-:W-:Y:S05]  /*2b40*/  BSYNC B0 ;  /* 0x0000000000007941 */ /* 0x000fea0003800000 */
.L_x_5083:
        /* <DEDUP_REMOVED lines=38> */
[----:B------:R-:W-:Y:S05]  /*2db0*/  CALL.REL.NOINC `($__internal_33_$__cuda_sm20_div_s64) ;  /* 0x00001d4000007944 */ /* 0x000fea0003c00000 */
        /* <DEDUP_REMOVED lines=12> */
.L_x_5087:
        /* <DEDUP_REMOVED lines=23> */
.L_x_5088:
[----:B------:R-:W-:Y:S05]  /*2ff0*/  BSYNC B0 ;  /* 0x0000000000007941 */ /* 0x000fea0003800000 */
.L_x_5086:
        /* <DEDUP_REMOVED lines=18> */
.L_x_5090:
        /* <DEDUP_REMOVED lines=22> */
.L_x_5091:
[----:B------:R-:W-:Y:S05]  /*3280*/  BSYNC B0 ;  /* 0x0000000000007941 */ /* 0x000fea0003800000 */
.L_x_5089:
        /* <DEDUP_REMOVED lines=22> */
.L_x_5093:
        /* <DEDUP_REMOVED lines=23> */
.L_x_5094:
[----:B------:R-:W-:Y:S05]  /*3560*/  BSYNC B0 ;  /* 0x0000000000007941 */ /* 0x000fea0003800000 */
.L_x_5092:
        /* <DEDUP_REMOVED lines=38> */
.L_x_5096:
        /* <DEDUP_REMOVED lines=23> */
.L_x_5097:
[----:B------:R-:W-:Y:S05]  /*3940*/  BSYNC B0 ;  /* 0x0000000000007941 */ /* 0x000fea0003800000 */
.L_x_5095:
        /* <DEDUP_REMOVED lines=29> */
.L_x_5099:
        /* <DEDUP_REMOVED lines=23> */
.L_x_5100:
[----:B------:R-:W-:Y:S05]  /*3c90*/  BSYNC B0 ;  /* 0x0000000000007941 */ /* 0x000fea0003800000 */
.L_x_5098:
        /* <DEDUP_REMOVED lines=20> */
.L_x_5076:
[----:B------:R-:W-:-:S04]  /*3de0*/  LEA R2, P0, R40, c[0x0][0x200], 0x2 ;  /* 0x0000800028027a11 */ /* 0x000fc800078010ff */
[----:B------:R-:W-:-:S05]  /*3df0*/  LEA.HI.X R3, R40, c[0x0][0x204], R41, 0x2, P0 ;  /* 0x0000810028037a11 */ /* 0x000fca00000f1429 */
[----:B------:R0:W-:Y:S04]  /*3e00*/  STG.E [R2.64], R31 ;  /* 0x0000001f02007986 */ /* 0x0001e8000c101908 */
.L_x_5075:
[----:B------:R-:W-:Y:S05]  /*3e10*/  BSYNC B1 ;  /* 0x0000000000017941 */ /* 0x000fea0003800000 */
.L_x_5074:
        /* <DEDUP_REMOVED lines=54> */
.L_x_5103:
        /* <DEDUP_REMOVED lines=37> */
.L_x_5102:
        /* <DEDUP_REMOVED lines=25> */
.L_x_5104:
[----:B------:R-:W-:-:S13]  /*4560*/  ISETP.LT.OR P4, PT, R14, c[0x0][0x314], P4 ;  /* 0x0000c5000e007a0c */ /* 0x000fda0002781670 */
[----:B------:R-:W-:Y:S05]  /*4570*/  @!P4 BRA `(.L_x_5101) ;  /* 0x000000a00000c947 */ /* 0x000fea0003800000 */
[----:B------:R-:W-:Y:S01]  /*4580*/  ISETP.GE.AND P0, PT, R7, R16, PT ;  /* 0x000000100700720c */ /* 0x000fe20003f06270 */
[----:B------:R-:W-:-:S12]  /*4590*/  BSSY B0, `(.L_x_5105) ;  /* 0x0000003000007945 */ /* 0x000fd80003800000 */
[----:B------:R-:W-:Y:S05]  /*45a0*/  @P0 BRA `(.L_x_5106) ;  /* 0x0000001000000947 */ /* 0x000fea0003800000 */
[----:B------:R0:W5:Y:S02]  /*45b0*/  LDG.E.128 R8, [R22.64] ;  /* 0x0000000816087981 */ /* 0x000164000c1e1d00 */
.L_x_5106:
[----:B------:R-:W-:Y:S05]  /*45c0*/  BSYNC B0 ;  /* 0x0000000000007941 */ /* 0x000fea0003800000 */
.L_x_5105:
[----:B------:R-:W1:Y:S02]  /*45d0*/  LDS R5, [R6] ;  /* 0x0000000006057984 */ /* 0x000e640000000800 */
[C---:B-1---5:R-:W-:Y:S02]  /*45e0*/  FFMA.FTZ R4, R5.reuse, R8, R4 ;  /* 0x0000000805047223 */ /* 0x062fe40000010004 */
[C---:B------:R-:W-:Y:S02]  /*45f0*/  FFMA.FTZ R3, R5.reuse, R9, R3 ;  /* 0x0000000905037223 */ /* 0x040fe40000010003 */
[C---:B------:R-:W-:Y:S02]  /*4600*/  FFMA.FTZ R2, R5.reuse, R10, R2 ;  /* 0x0000000a05027223 */ /* 0x040fe40000010002 */
[----:B------:R-:W-:Y:S02]  /*4610*/  FFMA.FTZ R0, R5, R11, R0 ;  /* 0x0000000b05007223 */ /* 0x000fe40000010000 */
.L_x_5101:
        /* <DEDUP_REMOVED lines=78> */
        .weak           $__internal_33_$__cuda_sm20_div_s64
        .type           $__internal_33_$__cuda_sm20_div_s64,@function
        .size           $__internal_33_$__cuda_sm20_div_s64,(.L_x_8307 - $__internal_33_$__cuda_sm20_div_s64)
$__internal_33_$__cuda_sm20_div_s64:
        /* <DEDUP_REMOVED lines=83> */
[----:B------:R-:W-:Y:S05]  /*5030*/  RET.REL.NODEC R22 `(_ZN5flash32flash_fwd_splitkv_combine_kernelI23Flash_fwd_kernel_traitsILi128ELi64ELi64ELi4ELb0ELb0EN7cutlass10bfloat16_tE19Flash_kernel_traitsILi128ELi64ELi64ELi4ES3_EELi4ELi7ELb1EEEvNS_16Flash_fwd_paramsE) ;  /* 0xffffafc016007950 */ /* 0x000fea0003c3ffff */
.L_x_5107:
        /* <DEDUP_REMOVED lines=12> */
.L_x_8307:


//--------------------- .text._ZN5flash32flash_fwd_splitkv_combine_kernelI23Flash_fwd_kernel_traitsILi128ELi64ELi64ELi4ELb0ELb0EN7cutlass10bfloat16_tE19Flash_kernel_traitsILi128ELi64ELi64ELi4ES3_EELi4ELi6ELb1EEEvNS_16Flash_fwd_paramsE --------------------------
	.section	.text._ZN5flash32flash_fwd_splitkv_combine_kernelI23Flash_fwd_kernel_traitsILi128ELi64ELi64ELi4ELb0ELb0EN7cutlass10bfloat16_tE19Flash_kernel_traitsILi128ELi64ELi64ELi4ES3_EELi4ELi6ELb1EEEvNS_16Flash_fwd_paramsE,"ax",@progbits
	.sectioninfo	@"SHI_REGISTERS=58"
	.align	128
        .global         _ZN5flash32flash_fwd_splitkv_combine_kernelI23Flash_fwd_kernel_traitsILi128ELi64ELi64ELi4ELb0ELb0EN7cutlass10bfloat16_tE19Flash_kernel_traitsILi128ELi64ELi64ELi4ES3_EELi4ELi6ELb1EEEvNS_16Flash_fwd_paramsE
        .type           _ZN5flash32flash_fwd_splitkv_combine_kernelI23Flash_fwd_kernel_traitsILi128ELi64ELi64ELi4ELb0ELb0EN7cutlass10bfloat16_tE19Flash_kernel_traitsILi128ELi64ELi64ELi4ES3_EELi4ELi6ELb1EEEvNS_16Flash_fwd_paramsE,@function
        .size           _ZN5flash32flash_fwd_splitkv_combine_kernelI23Flash_fwd_kernel_traitsILi128ELi64ELi64ELi4ELb0ELb0EN7cutlass10bfloat16_tE19Flash_kernel_traitsILi128ELi64ELi64ELi4ES3_EELi4ELi6ELb1EEEvNS_16Flash_fwd_paramsE,(.L_x_8308 - _ZN5flash32flash_fwd_splitkv_combine_kernelI23Flash_fwd_kernel_traitsILi128ELi64ELi64ELi4ELb0ELb0EN7cutlass10bfloat16_tE19Flash_kernel_traitsILi128ELi64ELi64ELi4ES3_EELi4ELi6ELb1EEEvNS_16Flash_fwd_paramsE)
        .other          _ZN5flash32flash_fwd_splitkv_combine_kernelI23Flash_fwd_kernel_traitsILi128ELi64ELi64ELi4ELb0ELb0EN7cutlass10bfloat16_tE19Flash_kernel_traitsILi128ELi64ELi64ELi4ES3_EELi4ELi6ELb1EEEvNS_16Flash_fwd_paramsE,@"STO_CUDA_ENTRY STV_DEFAULT"
_ZN5flash32flash_fwd_splitkv_combine_kernelI23Flash_fwd_kernel_traitsILi128ELi64ELi64ELi4ELb0ELb0EN7cutlass10bfloat16_tE19Flash_kernel_traitsILi128ELi64ELi64ELi4ES3_EELi4ELi6ELb1EEEvNS_16Flash_fwd_paramsE:
.text._ZN5flash32flash_fwd_splitkv_combine_kernelI23Flash_fwd_kernel_traitsILi128ELi64ELi64ELi4ELb0ELb0EN7cutlass10bfloat16_tE19Flash_kernel_traitsILi128ELi64ELi64ELi4ES3_EELi4ELi6ELb1EEEvNS_16Flash_fwd_paramsE:
        /* <DEDUP_REMOVED lines=23> */
[----:B------:R-:W-:Y:S05]  /*0170*/  CALL.REL.NOINC `($__internal_34_$__cuda_sm20_div_s64) ;  /* 0x0000462000007944 */ /* 0x000fea0003c00000 */
[----:B------:R-:W-:Y:S05]  /*0180*/  BRA `(.L_x_5109) ;  /* 0x0000013000007947 */ /* 0x000fea0003800000 */
.L_x_5108:
        /* <DEDUP_REMOVED lines=19> */
.L_x_5109:
        /* <DEDUP_REMOVED lines=11> */
[----:B------:R-:W-:Y:S05]  /*0370*/  CALL.REL.NOINC `($__internal_34_$__cuda_sm20_div_s64) ;  /* 0x0000442000007944 */ /* 0x000fea0003c00000 */
[----:B------:R-:W-:Y:S02]  /*0380*/  MOV R32, R20 ;  /* 0x0000001400207202 */ /* 0x000fe40000000f00 */
[----:B------:R-:W-:Y:S01]  /*0390*/  MOV R33, R21 ;  /* 0x0000001500217202 */ /* 0x000fe20000000f00 */
[----:B------:R-:W-:Y:S05]  /*03a0*/  BRA `(.L_x_5112) ;  /* 0x0000013000007947 */ /* 0x000fea0003800000 */
.L_x_5111:
        /* <DEDUP_REMOVED lines=19> */
.L_x_5112:
[----:B------:R-:W-:Y:S05]  /*04e0*/  BSYNC B0 ;  /* 0x0000000000007941 */ /* 0x000fea0003800000 */
.L_x_5110:
        /* <DEDUP_REMOVED lines=42> */
.L_x_5114:
        /* <DEDUP_REMOVED lines=19> */
.L_x_5115:
[----:B------:R-:W-:Y:S05]  /*08c0*/  BSYNC B0 ;  /* 0x0000000000007941 */ /* 0x000fea0003800000 */
.L_x_5113:
        /* <DEDUP_REMOVED lines=73> */
[----:B------:R-:W-:Y:S02]  /*0d60*/  MOV R40, R20 ;  /* 0x0000001400287202 */ /* 0x000fe40000000f00 */
[----:B------:R-:W-:Y:S01]  /*0d70*/  MOV R41, R21 ;  /* 0x0000001500297202 */ /* 0x000fe20000000f00 */
[----:B------:R-:W-:Y:S05]  /*0d80*/  BRA `(.L_x_5118) ;  /* 0x0000013000007947 */ /* 0x000fea0003800000 */
.L_x_5117:
        /* <DEDUP_REMOVED lines=19> */
.L_x_5118:
[----:B------:R-:W-:Y:S05]  /*0ec0*/  BSYNC B0 ;  /* 0x0000000000007941 */ /* 0x000fea0003800000 */
.L_x_5116:
        /* <DEDUP_REMOVED lines=41> */
.L_x_5120:
        /* <DEDUP_REMOVED lines=19> */
.L_x_5121:
[----:B------:R-:W-:Y:S05]  /*1290*/  BSYNC B0 ;  /* 0x0000000000007941 */ /* 0x000fea0003800000 */
.L_x_5119:
        /* <DEDUP_REMOVED lines=236> */
[----:B------:R-:W-:Y:S05]  /*2160*/  CALL.REL.NOINC `($__internal_34_$__cuda_sm20_div_s64) ;  /* 0x0000263000007944 */ /* 0x000fea0003c00000 */
        /* <DEDUP_REMOVED lines=9> */
.L_x_5126:
        /* <DEDUP_REMOVED lines=22> */
.L_x_5127:
[----:B------:R-:W-:Y:S05]  /*2360*/  BSYNC B0 ;  /* 0x0000000000007941 */ /* 0x000fea0003800000 */
.L_x_5125:
        /* <DEDUP_REMOVED lines=19> */
.L_x_5129:
        /* <DEDUP_REMOVED lines=22> */
.L_x_5130:
[----:B------:R-:W-:Y:S05]  /*2600*/  BSYNC B0 ;  /* 0x0000000000007941 */ /* 0x000fea0003800000 */
.L_x_5128:
        /* <DEDUP_REMOVED lines=11> */
[----:B------:R-:W-:Y:S05]  /*26c0*/  CALL.REL.NOINC `($__internal_34_$__cuda_sm20_div_s64) ;  /* 0x000020d000007944 */ /* 0x000fea0003c00000 */
[----:B------:R-:W-:-:S04]  /*26d0*/  IADD3 R19, P0, RZ, -R20, RZ ;  /* 0x80000014ff137210 */ /* 0x000fc80007f1e0ff */
[----:B------:R-:W-:Y:S01]  /*26e0*/  IADD3.X R18, RZ, ~R21, RZ, P0, !PT ;  /* 0x80000015ff127210 */ /* 0x000fe200007fe4ff */
[----:B------:R-:W-:-:S04]  /*26f0*/  IMAD.WIDE.U32 R42, R5, R19, R42 ;  /* 0x00000013052a7225 */ /* 0x000fc800078e002a */
[----:B------:R-:W-:-:S04]  /*2700*/  IMAD R18, R18, R5, RZ ;  /* 0x0000000512127224 */ /* 0x000fc800078e02ff */
[----:B------:R-:W-:-:S05]  /*2710*/  IMAD R4, R4, R19, R18 ;  /* 0x0000001304047224 */ /* 0x000fca00078e0212 */
[----:B------:R-:W-:Y:S01]  /*2720*/  IADD3 R4, R43, R4, RZ ;  /* 0x000000042b047210 */ /* 0x000fe20007ffe0ff */
[----:B------:R-:W-:Y:S05]  /*2730*/  BRA `(.L_x_5133) ;  /* 0x0000016000007947 */ /* 0x000fea0003800000 */
.L_x_5132:
        /* <DEDUP_REMOVED lines=22> */
.L_x_5133:
[----:B------:R-:W-:Y:S05]  /*28a0*/  BSYNC B0 ;  /* 0x0000000000007941 */ /* 0x000fea0003800000 */
.L_x_5131:
        /* <DEDUP_REMOVED lines=38> */
[----:B------:R-:W-:Y:S05]  /*2b10*/  CALL.REL.NOINC `($__internal_34_$__cuda_sm20_div_s64) ;  /* 0x00001c8000007944 */ /* 0x000fea0003c00000 */
        /* <DEDUP_REMOVED lines=12> */
.L_x_5135:
        /* <DEDUP_REMOVED lines=23> */
.L_x_5136:
[----:B------:R-:W-:Y:S05]  /*2d50*/  BSYNC B0 ;  /* 0x0000000000007941 */ /* 0x000fea0003800000 */
.L_x_5134:
        /* <DEDUP_REMOVED lines=18> */
.L_x_5138:
        /* <DEDUP_REMOVED lines=22> */
.L_x_5139:
[----:B------:R-:W-:Y:S05]  /*2fe0*/  BSYNC B0 ;  /* 0x0000000000007941 */ /* 0x000fea0003800000 */
.L_x_5137:
        /* <DEDUP_REMOVED lines=22> */
.L_x_5141:
        /* <DEDUP_REMOVED lines=23> */
.L_x_5142:
[----:B------:R-:W-:Y:S05]  /*32c0*/  BSYNC B0 ;  /* 0x0000000000007941 */ /* 0x000fea0003800000 */
.L_x_5140:
        /* <DEDUP_REMOVED lines=38> */
.L_x_5144:
        /* <DEDUP_REMOVED lines=23> */
.L_x_5145:
[----:B------:R-:W-:Y:S05]  /*36a0*/  BSYNC B0 ;  /* 0x0000000000007941 */ /* 0x000fea0003800000 */
.L_x_5143:
        /* <DEDUP_REMOVED lines=29> */
.L_x_5147:
        /* <DEDUP_REMOVED lines=23> */
.L_x_5148:
[----:B------:R-:W-:Y:S05]  /*39f0*/  BSYNC B0 ;  /* 0x0000000000007941 */ /* 0x000fea0003800000 */
.L_x_5146:
        /* <DEDUP_REMOVED lines=20> */
.L_x_5124:
[----:B------:R-:W-:-:S04]  /*3b40*/  LEA R2, P0, R38, c[0x0][0x200], 0x2 ;  /* 0x0000800026027a11 */ /* 0x000fc800078010ff */
[----:B------:R-:W-:-:S05]  /*3b50*/  LEA.HI.X R3, R38, c[0x0][0x204], R39, 0x2, P0 ;  /* 0x0000810026037a11 */ /* 0x000fca00000f1427 */
[----:B------:R0:W-:Y:S04]  /*3b60*/  STG.E [R2.64], R32 ;  /* 0x0000002002007986 */ /* 0x0001e8000c10190a */
.L_x_5123:
[----:B------:R-:W-:Y:S05]  /*3b70*/  BSYNC B1 ;  /* 0x0000000000017941 */ /* 0x000fea0003800000 */
.L_x_5122:
        /* <DEDUP_REMOVED lines=42> */
.L_x_5151:
        /* <DEDUP_REMOVED lines=37> */
.L_x_5150:
        /* <DEDUP_REMOVED lines=25> */
.L_x_5152:
[----:B------:R-:W-:-:S13]  /*4200*/  ISETP.LT.OR P4, PT, R14, c[0x0][0x314], P4 ;  /* 0x0000c5000e007a0c */ /* 0x000fda0002781670 */
[----:B------:R-:W-:Y:S05]  /*4210*/  @!P4 BRA `(.L_x_5149) ;  /* 0x000000a00000c947 */ /* 0x000fea0003800000 */
[----:B------:R-:W-:Y:S01]  /*4220*/  ISETP.GE.AND P0, PT, R7, R16, PT ;  /* 0x000000100700720c */ /* 0x000fe20003f06270 */
[----:B------:R-:W-:-:S12]  /*4230*/  BSSY B0, `(.L_x_5153) ;  /* 0x0000003000007945 */ /* 0x000fd80003800000 */
[----:B------:R-:W-:Y:S05]  /*4240*/  @P0 BRA `(.L_x_5154) ;  /* 0x0000001000000947 */ /* 0x000fea0003800000 */
[----:B------:R0:W5:Y:S02]  /*4250*/  LDG.E.128 R8, [R22.64] ;  /* 0x0000000a16087981 */ /* 0x000164000c1e1d00 */
.L_x_5154:
[----:B------:R-:W-:Y:S05]  /*4260*/  BSYNC B0 ;  /* 0x0000000000007941 */ /* 0x000fea0003800000 */
.L_x_5153:
[----:B------:R-:W1:Y:S02]  /*4270*/  LDS R5, [R6] ;  /* 0x0000000006057984 */ /* 0x000e640000000800 */
[C---:B-1---5:R-:W-:Y:S02]  /*4280*/  FFMA.FTZ R4, R5.reuse, R8, R4 ;  /* 0x0000000805047223 */ /* 0x062fe40000010004 */
[C---:B------:R-:W-:Y:S02]  /*4290*/  FFMA.FTZ R3, R5.reuse, R9, R3 ;  /* 0x0000000905037223 */ /* 0x040fe40000010003 */
[C---:B------:R-:W-:Y:S02]  /*42a0*/  FFMA.FTZ R2, R5.reuse, R10, R2 ;  /* 0x0000000a05027223 */ /* 0x040fe40000010002 */
[----:B------:R-:W-:Y:S02]  /*42b0*/  FFMA.FTZ R0, R5, R11, R0 ;  /* 0x0000000b05007223 */ /* 0x000fe40000010000 */
.L_x_5149:
        /* <DEDUP_REMOVED lines=78> */
        .weak           $__internal_34_$__cuda_sm20_div_s64
        .type           $__internal_34_$__cuda_sm20_div_s64,@function
        .size           $__internal_34_$__cuda_sm20_div_s64,(.L_x_8308 - $__internal_34_$__cuda_sm20_div_s64)
$__internal_34_$__cuda_sm20_div_s64:
        /* <DEDUP_REMOVED lines=83> */
[----:B------:R-:W-:Y:S05]  /*4cd0*/  RET.REL.NODEC R22 `(_ZN5flash32flash_fwd_splitkv_combine_kernelI23Flash_fwd_kernel_traitsILi128ELi64ELi64ELi4ELb0ELb0EN7cutlass10bfloat16_tE19Flash_kernel_traitsILi128ELi64ELi64ELi4ES3_EELi4ELi6ELb1EEEvNS_16Flash_fwd_paramsE) ;  /* 0xffffb32016007950 */ /* 0x000fea0003c3ffff */
.L_x_5155:
        /* <DEDUP_REMOVED lines=10> */
.L_x_8308:


//--------------------- .text._ZN5flash32flash_fwd_splitkv_combine_kernelI23Flash_fwd_kernel_traitsILi128ELi64ELi64ELi4ELb0ELb0EN7cutlass10bfloat16_tE19Flash_kernel_traitsILi128ELi64ELi64ELi4ES3_EELi4ELi5ELb1EEEvNS_16Flash_fwd_paramsE --------------------------
	.section	.text._ZN5flash32flash_fwd_splitkv_combine_kernelI23Flash_fwd_kernel_traitsILi128ELi64ELi64ELi4ELb0ELb0EN7cutlass10bfloat16_tE19Flash_kernel_traitsILi128ELi64ELi64ELi4ES3_EELi4ELi5ELb1EEEvNS_16Flash_fwd_paramsE,"ax",@progbits
	.sectioninfo	@"SHI_REGISTERS=52"
	.align	128
        .global         _ZN5flash32flash_fwd_splitkv_combine_kernelI23Flash_fwd_kernel_traitsILi128ELi64ELi64ELi4ELb0ELb0EN7cutlass10bfloat16_tE19Flash_kernel_traitsILi128ELi64ELi64ELi4ES3_EELi4ELi5ELb1EEEvNS_16Flash_fwd_paramsE
        .type           _ZN5flash32flash_fwd_splitkv_combine_kernelI23Flash_fwd_kernel_traitsILi128ELi64ELi64ELi4ELb0ELb0EN7cutlass10bfloat16_tE19Flash_kernel_traitsILi128ELi64ELi64ELi4ES3_EELi4ELi5ELb1EEEvNS_16Flash_fwd_paramsE,@function
        .size           _ZN5flash32flash_fwd_splitkv_combine_kernelI23Flash_fwd_kernel_traitsILi128ELi64ELi64ELi4ELb0ELb0EN7cutlass10bfloat16_tE19Flash_kernel_traitsILi128ELi64ELi64ELi4ES3_EELi4ELi5ELb1EEEvNS_16Flash_fwd_paramsE,(.L_x_8309 - _ZN5flash32flash_fwd_splitkv_combine_kernelI23Flash_fwd_kernel_traitsILi128ELi64ELi64ELi4ELb0ELb0EN7cutlass10bfloat16_tE19Flash_kernel_traitsILi128ELi64ELi64ELi4ES3_EELi4ELi5ELb1EEEvNS_16Flash_fwd_paramsE)
        .other          _ZN5flash32flash_fwd_splitkv_combine_kernelI23Flash_fwd_kernel_traitsILi128ELi64ELi64ELi4ELb0ELb0EN7cutlass10bfloat16_tE19Flash_kernel_traitsILi128ELi64ELi64ELi4ES3_EELi4ELi5ELb1EEEvNS_16Flash_fwd_paramsE,@"STO_CUDA_ENTRY STV_DEFAULT"
_ZN5flash32flash_fwd_splitkv_combine_kernelI23Flash_fwd_kernel_traitsILi128ELi64ELi64ELi4ELb0ELb0EN7cutlass10bfloat16_tE19Flash_kernel_traitsILi128ELi64ELi64ELi4ES3_EELi4ELi5ELb1EEEvNS_16Flash_fwd_paramsE:
.text._ZN5flash32flash_fwd_splitkv_combine_kernelI23Flash_fwd_kernel_traitsILi128ELi64ELi64ELi4ELb0ELb0EN7cutlass10bfloat16_tE19Flash_kernel_traitsILi128ELi64ELi64ELi4ES3_EELi4ELi5ELb1EEEvNS_16Flash_fwd_paramsE:
        /* <DEDUP_REMOVED lines=23> */
[----:B------:R-:W-:Y:S05]  /*0170*/  CALL.REL.NOINC `($__internal_35_$__cuda_sm20_div_s64) ;  /* 0x0000458000007944 */ /* 0x000fea0003c00000 */
[----:B------:R-:W-:Y:S05]  /*0180*/  BRA `(.L_x_5157) ;  /* 0x0000013000007947 */ /* 0x000fea0003800000 */
.L_x_5156:
        /* <DEDUP_REMOVED lines=19> */
.L_x_5157:
        /* <DEDUP_REMOVED lines=12> */
[----:B------:R-:W-:Y:S05]  /*0380*/  CALL.REL.NOINC `($__internal_35_$__cuda_sm20_div_s64) ;  /* 0x0000437000007944 */ /* 0x000fea0003c00000 */
[----:B------:R-:W-:Y:S02]  /*0390*/  MOV R28, R20 ;  /* 0x00000014001c7202 */ /* 0x000fe40000000f00 */
[----:B------:R-:W-:Y:S01]  /*03a0*/  MOV R29, R21 ;  /* 0x00000015001d7202 */ /* 0x000fe20000000f00 */
[----:B------:R-:W-:Y:S05]  /*03b0*/  BRA `(.L_x_5160) ;  /* 0x0000013000007947 */ /* 0x000fea0003800000 */
.L_x_5159:
        /* <DEDUP_REMOVED lines=19> */
.L_x_5160:
[----:B------:R-:W-:Y:S05]  /*04f0*/  BSYNC B0 ;  /* 0x0000000000007941 */ /* 0x000fea0003800000 */
.L_x_5158:
        /* <DEDUP_REMOVED lines=43> */
.L_x_5162:
        /* <DEDUP_REMOVED lines=19> */
.L_x_5163:
[----:B------:R-:W-:Y:S05]  /*08e0*/  BSYNC B0 ;  /* 0x0000000000007941 */ /* 0x000fea0003800000 */
.L_x_5161:
        /* <DEDUP_REMOVED lines=74> */
[----:B------:R-:W-:Y:S02]  /*0d90*/  MOV R32, R20 ;  /* 0x0000001400207202 */ /* 0x000fe40000000f00 */
[----:B------:R-:W-:Y:S01]  /*0da0*/  MOV R33, R21 ;  /* 0x0000001500217202 */ /* 0x000fe20000000f00 */
[----:B------:R-:W-:Y:S05]  /*0db0*/  BRA `(.L_x_5166) ;  /* 0x0000013000007947 */ /* 0x000fea0003800000 */
.L_x_5165:
        /* <DEDUP_REMOVED lines=19> */
.L_x_5166:
[----:B------:R-:W-:Y:S05]  /*0ef0*/  BSYNC B0 ;  /* 0x0000000000007941 */ /* 0x000fea0003800000 */
.L_x_5164:
        /* <DEDUP_REMOVED lines=42> */
.L_x_5168:
        /* <DEDUP_REMOVED lines=19> */
.L_x_5169:
[----:B------:R-:W-:Y:S05]  /*12d0*/  BSYNC B0 ;  /* 0x0000000000007941 */ /* 0x000fea0003800000 */
.L_x_5167:
        /* <DEDUP_REMOVED lines=131> */
.L_x_5171:
[----:B------:R-:W-:Y:S05]  /*1b10*/  BSYNC B0 ;  /* 0x0000000000007941 */ /* 0x000fea0003800000 */
.L_x_5170:
        /* <DEDUP_REMOVED lines=99> */
.L_x_5176:
        /* <DEDUP_REMOVED lines=22> */
.L_x_5177:
[----:B------:R-:W-:Y:S05]  /*22b0*/  BSYNC B0 ;  /* 0x0000000000007941 */ /* 0x000fea0003800000 */
.L_x_5175:
[----:B------:R-:W-:Y:S01]  /*22c0*/  LOP3.LUT R19, R17, R0, RZ, 0xfc, !PT ;  /* 0x0000000011137212 */ /* 0x000fe200078efcff */
[----:B------:R-:W-:Y:S03]  /*22d0*/  BSSY B0, `(.L_x_5178) ;  /* 0x0000028000007945 */ /* 0x000fe60003800000 */
[----:B------:R-:W-:-:S13]  /*22e0*/  ISETP.NE.U32.AND P0, PT, R19, RZ, PT ;  /* 0x000000ff1300720c */ /* 0x000fda0003f05070 */
[----:B------:R-:W-:Y:S05]  /*22f0*/  @!P0 BRA `(.L_x_5179) ;  /* 0x000000f000008947 */ /* 0x000fea0003800000 */
[----:B------:R-:W-:Y:S01]  /*2300*/  IMAD.MOV.U32 R24, RZ, RZ, R30 ;  /* 0x000000ffff187224 */ /* 0x000fe200078e001e */
[----:B------:R-:W-:Y:S02]  /*2310*/  MOV R23, R0 ;  /* 0x0000000000177202 */ /* 0x000fe40000000f00 */
[----:B------:R-:W-:Y:S02]  /*2320*/  MOV R22, 0x2340 ;  /* 0x0000234000167802 */ /* 0x000fe40000000f00 */
[----:B------:R-:W-:Y:S05]  /*2330*/  CALL.REL.NOINC `($__internal_35_$__cuda_sm20_div_s64) ;  /* 0x000023c000007944 */ /* 0x000fea0003c00000 */
        /* <DEDUP_REMOVED lines=11> */
.L_x_5179:
        /* <DEDUP_REMOVED lines=22> */
.L_x_5180:
[----:B------:R-:W-:Y:S05]  /*2550*/  BSYNC B0 ;  /* 0x0000000000007941 */ /* 0x000fea0003800000 */
.L_x_5178:
        /* <DEDUP_REMOVED lines=11> */
[----:B------:R-:W-:Y:S05]  /*2610*/  CALL.REL.NOINC `($__internal_35_$__cuda_sm20_div_s64) ;  /* 0x000020e000007944 */ /* 0x000fea0003c00000 */
[----:B------:R-:W-:-:S04]  /*2620*/  IADD3 R17, P0, RZ, -R20, RZ ;  /* 0x80000014ff117210 */ /* 0x000fc80007f1e0ff */
[----:B------:R-:W-:Y:S01]  /*2630*/  IADD3.X R18, RZ, ~R21, RZ, P0, !PT ;  /* 0x80000015ff127210 */ /* 0x000fe200007fe4ff */
[----:B------:R-:W-:-:S04]  /*2640*/  IMAD.WIDE.U32 R36, R5, R17, R36 ;  /* 0x0000001105247225 */ /* 0x000fc800078e0024 */
[----:B------:R-:W-:-:S04]  /*2650*/  IMAD R18, R18, R5, RZ ;  /* 0x0000000512127224 */ /* 0x000fc800078e02ff */
[----:B------:R-:W-:-:S05]  /*2660*/  IMAD R4, R4, R17, R18 ;  /* 0x0000001104047224 */ /* 0x000fca00078e0212 */
[----:B------:R-:W-:Y:S01]  /*2670*/  IADD3 R4, R37, R4, RZ ;  /* 0x0000000425047210 */ /* 0x000fe20007ffe0ff */
[----:B------:R-:W-:Y:S05]  /*2680*/  BRA `(.L_x_5183) ;  /* 0x0000016000007947 */ /* 0x000fea0003800000 */
.L_x_5182:
        /* <DEDUP_REMOVED lines=22> */
.L_x_5183:
[----:B------:R-:W-:Y:S05]  /*27f0*/  BSYNC B0 ;  /* 0x0000000000007941 */ /* 0x000fea0003800000 */
.L_x_5181:
        /* <DEDUP_REMOVED lines=38> */
[----:B------:R-:W-:Y:S05]  /*2a60*/  CALL.REL.NOINC `($__internal_35_$__cuda_sm20_div_s64) ;  /* 0x00001c9000007944 */ /* 0x000fea0003c00000 */
        /* <DEDUP_REMOVED lines=12> */
.L_x_5185:
        /* <DEDUP_REMOVED lines=23> */
.L_x_5186:
[----:B------:R-:W-:Y:S05]  /*2ca0*/  BSYNC B0 ;  /* 0x0000000000007941 */ /* 0x000fea0003800000 */
.L_x_5184:
        /* <DEDUP_REMOVED lines=19> */
.L_x_5188:
        /* <DEDUP_REMOVED lines=22> */
.L_x_5189:
[----:B------:R-:W-:Y:S05]  /*2f40*/  BSYNC B0 ;  /* 0x0000000000007941 */ /* 0x000fea0003800000 */
.L_x_5187:
        /* <DEDUP_REMOVED lines=20> */
.L_x_5191:
        /* <DEDUP_REMOVED lines=23> */
.L_x_5192:
[----:B------:R-:W-:Y:S05]  /*3200*/  BSYNC B0 ;  /* 0x0000000000007941 */ /* 0x000fea0003800000 */
.L_x_5190:
        /* <DEDUP_REMOVED lines=25> */
[----:B------:R-:W-:Y:S05]  /*33a0*/  CALL.REL.NOINC `($__internal_35_$__cuda_sm20_div_s64) ;  /* 0x0000135000007944 */ /* 0x000fea0003c00000 */
        /* <DEDUP_REMOVED lines=12> */
.L_x_5194:
        /* <DEDUP_REMOVED lines=23> */
.L_x_5195:
[----:B------:R-:W-:Y:S05]  /*35e0*/  BSYNC B0 ;  /* 0x0000000000007941 */ /* 0x000fea0003800000 */
.L_x_5193:
        /* <DEDUP_REMOVED lines=29> */
.L_x_5197:
        /* <DEDUP_REMOVED lines=23> */
.L_x_5198:
[----:B------:R-:W-:Y:S05]  /*3930*/  BSYNC B0 ;  /* 0x0000000000007941 */ /* 0x000fea0003800000 */
.L_x_5196:
        /* <DEDUP_REMOVED lines=20> */
.L_x_5174:
[----:B------:R-:W-:-:S04]  /*3a80*/  LEA R2, P0, R36, c[0x0][0x200], 0x2 ;  /* 0x0000800024027a11 */ /* 0x000fc800078010ff */
[----:B------:R-:W-:-:S05]  /*3a90*/  LEA.HI.X R3, R36, c[0x0][0x204], R37, 0x2, P0 ;  /* 0x0000810024037a11 */ /* 0x000fca00000f1425 */
[----:B------:R0:W-:Y:S04]  /*3aa0*/  STG.E [R2.64], R28 ;  /* 0x0000001c02007986 */ /* 0x0001e8000c10190a */
.L_x_5173:
[----:B------:R-:W-:Y:S05]  /*3ab0*/  BSYNC B1 ;  /* 0x0000000000017941 */ /* 0x000fea0003800000 */
.L_x_5172:
        /* <DEDUP_REMOVED lines=44> */
.L_x_5201:
        /* <DEDUP_REMOVED lines=37> */
.L_x_5200:
        /* <DEDUP_REMOVED lines=25> */
.L_x_5202:
[----:B------:R-:W-:-:S13]  /*4160*/  ISETP.LT.OR P4, PT, R14, c[0x0][0x314], P4 ;  /* 0x0000c5000e007a0c */ /* 0x000fda0002781670 */
[----:B------:R-:W-:Y:S05]  /*4170*/  @!P4 BRA `(.L_x_5199) ;  /* 0x000000a00000c947 */ /* 0x000fea0003800000 */
[----:B------:R-:W-:Y:S01]  /*4180*/  ISETP.GE.AND P0, PT, R12, R15, PT ;  /* 0x0000000f0c00720c */ /* 0x000fe20003f06270 */
[----:B------:R-:W-:-:S12]  /*4190*/  BSSY B0, `(.L_x_5203) ;  /* 0x0000003000007945 */ /* 0x000fd80003800000 */
[----:B------:R-:W-:Y:S05]  /*41a0*/  @P0 BRA `(.L_x_5204) ;  /* 0x0000001000000947 */ /* 0x000fea0003800000 */
[----:B------:R0:W5:Y:S02]  /*41b0*/  LDG.E.128 R8, [R22.64] ;  /* 0x0000000a16087981 */ /* 0x000164000c1e1d00 */
.L_x_5204:
[----:B------:R-:W-:Y:S05]  /*41c0*/  BSYNC B0 ;  /* 0x0000000000007941 */ /* 0x000fea0003800000 */
.L_x_5203:
[----:B------:R-:W1:Y:S02]  /*41d0*/  LDS R5, [R6] ;  /* 0x0000000006057984 */ /* 0x000e640000000800 */
[C---:B-1---5:R-:W-:Y:S02]  /*41e0*/  FFMA.FTZ R4, R5.reuse, R8, R4 ;  /* 0x0000000805047223 */ /* 0x062fe40000010004 */
[C---:B------:R-:W-:Y:S02]  /*41f0*/  FFMA.FTZ R3, R5.reuse, R9, R3 ;  /* 0x0000000905037223 */ /* 0x040fe40000010003 */
[C---:B------:R-:W-:Y:S02]  /*4200*/  FFMA.FTZ R2, R5.reuse, R10, R2 ;  /* 0x0000000a05027223 */ /* 0x040fe40000010002 */
[----:B------:R-:W-:Y:S02]  /*4210*/  FFMA.FTZ R0, R5, R11, R0 ;  /* 0x0000000b05007223 */ /* 0x000fe40000010000 */
.L_x_5199:
        /* <DEDUP_REMOVED lines=78> */
        .weak           $__internal_35_$__cuda_sm20_div_s64
        .type           $__internal_35_$__cuda_sm20_div_s64,@function
        .size           $__internal_35_$__cuda_sm20_div_s64,(.L_x_8309 - $__internal_35_$__cuda_sm20_div_s64)
$__internal_35_$__cuda_sm20_div_s64:
        /* <DEDUP_REMOVED lines=83> */
[----:B------:R-:W-:Y:S06]  /*4c30*/  RET.REL.NODEC R26 `(_ZN5flash32flash_fwd_splitkv_combine_kernelI23Flash_fwd_kernel_traitsILi128ELi64ELi64ELi4ELb0ELb0EN7cutlass10bfloat16_tE19Flash_kernel_traitsILi128ELi64ELi64ELi4ES3_EELi4ELi5ELb1EEEvNS_16Flash_fwd_paramsE) ;  /* 0xffffb3c01a007950 */ /* 0x000fec0003c3ffff */
.L_x_5205:
        /* <DEDUP_REMOVED lines=12> */
.L_x_8309:


//--------------------- .text._ZN5flash32flash_fwd_splitkv_combine_kernelI23Flash_fwd_kernel_traitsILi128ELi64ELi64ELi4ELb0ELb0EN7cutlass10bfloat16_tE19Flash_kernel_traitsILi128ELi64ELi64ELi4ES3_EELi4ELi4ELb1EEEvNS_16Flash_fwd_paramsE --------------------------
	.section	.text._ZN5flash32flash_fwd_splitkv_combine_kernelI23Flash_fwd_kernel_traitsILi128ELi64ELi64ELi4ELb0ELb0EN7cutlass10bfloat16_tE19Flash_kernel_traitsILi128ELi64ELi64ELi4ES3_EELi4ELi4ELb1EEEvNS_16Flash_fwd_paramsE,"ax",@progbits
	.sectioninfo	@"SHI_REGISTERS=52"
	.align	128
        .global         _ZN5flash32flash_fwd_splitkv_combine_kernelI23Flash_fwd_kernel_traitsILi128ELi64ELi64ELi4ELb0ELb0EN7cutlass10bfloat16_tE19Flash_kernel_traitsILi128ELi64ELi64ELi4ES3_EELi4ELi4ELb1EEEvNS_16Flash_fwd_paramsE
        .type           _ZN5flash32flash_fwd_splitkv_combine_kernelI23Flash_fwd_kernel_traitsILi128ELi64ELi64ELi4ELb0ELb0EN7cutlass10bfloat16_tE19Flash_kernel_traitsILi128ELi64ELi64ELi4ES3_EELi4ELi4ELb1EEEvNS_16Flash_fwd_paramsE,@function
        .size           _ZN5flash32flash_fwd_splitkv_combine_kernelI23Flash_fwd_kernel_traitsILi128ELi64ELi64ELi4ELb0ELb0EN7cutlass10bfloat16_tE19Flash_kernel_traitsILi128ELi64ELi64ELi4ES3_EELi4ELi4ELb1EEEvNS_16Flash_fwd_paramsE,(.L_x_8310 - _ZN5flash32flash_fwd_splitkv_combine_kernelI23Flash_fwd_kernel_traitsILi128ELi64ELi64ELi4ELb0ELb0EN7cutlass10bfloat16_tE19Flash_kernel_traitsILi128ELi64ELi64ELi4ES3_EELi4ELi4ELb1EEEvNS_16Flash_fwd_paramsE)
        .other          _ZN5flash32flash_fwd_splitkv_combine_kernelI23Flash_fwd_kernel_traitsILi128ELi64ELi64ELi4ELb0ELb0EN7cutlass10bfloat16_tE19Flash_kernel_traitsILi128ELi64ELi64ELi4ES3_EELi4ELi4ELb1EEEvNS_16Flash_fwd_paramsE,@"STO_CUDA_ENTRY STV_DEFAULT"
_ZN5flash32flash_fwd_splitkv_combine_kernelI23Flash_fwd_kernel_traitsILi128ELi64ELi64ELi4ELb0ELb0EN7cutlass10bfloat16_tE19Flash_kernel_traitsILi128ELi64ELi64ELi4ES3_EELi4ELi4ELb1EEEvNS_16Flash_fwd_paramsE:
.text._ZN5flash32flash_fwd_splitkv_combine_kernelI23Flash_fwd_kernel_traitsILi128ELi64ELi64ELi4ELb0ELb0EN7cutlass10bfloat16_tE19Flash_kernel_traitsILi128ELi64ELi64ELi4ES3_EELi4ELi4ELb1EEEvNS_16Flash_fwd_paramsE:
        /* <DEDUP_REMOVED lines=23> */
[----:B------:R-:W-:Y:S05]  /*0170*/  CALL.REL.NOINC `($__internal_36_$__cuda_sm20_div_s64) ;  /* 0x0000458000007944 */ /* 0x000fea0003c00000 */
[----:B------:R-:W-:Y:S05]  /*0180*/  BRA `(.L_x_5207) ;  /* 0x0000013000007947 */ /* 0x000fea0003800000 */
.L_x_5206:
        /* <DEDUP_REMOVED lines=19> */
.L_x_5207:
        /* <DEDUP_REMOVED lines=12> */
[----:B------:R-:W-:Y:S05]  /*0380*/  CALL.REL.NOINC `($__internal_36_$__cuda_sm20_div_s64) ;  /* 0x0000437000007944 */ /* 0x000fea0003c00000 */
[----:B------:R-:W-:Y:S02]  /*0390*/  MOV R28, R20 ;  /* 0x00000014001c7202 */ /* 0x000fe40000000f00 */
[----:B------:R-:W-:Y:S01]  /*03a0*/  MOV R29, R21 ;  /* 0x00000015001d7202 */ /* 0x000fe20000000f00 */
[----:B------:R-:W-:Y:S05]  /*03b0*/  BRA `(.L_x_5210) ;  /* 0x0000013000007947 */ /* 0x000fea0003800000 */
.L_x_5209:
        /* <DEDUP_REMOVED lines=19> */
.L_x_5210:
[----:B------:R-:W-:Y:S05]  /*04f0*/  BSYNC B0 ;  /* 0x0000000000007941 */ /* 0x000fea0003800000 */
.L_x_5208:
        /* <DEDUP_REMOVED lines=43> */
.L_x_5212:
        /* <DEDUP_REMOVED lines=19> */
.L_x_5213:
[----:B------:R-:W-:Y:S05]  /*08e0*/  BSYNC B0 ;  /* 0x0000000000007941 */ /* 0x000fea0003800000 */
.L_x_5211:
        /* <DEDUP_REMOVED lines=74> */
[----:B------:R-:W-:Y:S02]  /*0d90*/  MOV R32, R20 ;  /* 0x0000001400207202 */ /* 0x000fe40000000f00 */
[----:B------:R-:W-:Y:S01]  /*0da0*/  MOV R33, R21 ;  /* 0x0000001500217202 */ /* 0x000fe20000000f00 */
[----:B------:R-:W-:Y:S05]  /*0db0*/  BRA `(.L_x_5216) ;  /* 0x0000013000007947 */ /* 0x000fea0003800000 */
.L_x_5215:
        /* <DEDUP_REMOVED lines=19> */
.L_x_5216:
[----:B------:R-:W-:Y:S05]  /*0ef0*/  BSYNC B0 ;  /* 0x0000000000007941 */ /* 0x000fea0003800000 */
.L_x_5214:
        /* <DEDUP_REMOVED lines=42> */
.L_x_5218:
        /* <DEDUP_REMOVED lines=19> */
.L_x_5219:
[----:B------:R-:W-:Y:S05]  /*12d0*/  BSYNC B0 ;  /* 0x0000000000007941 */ /* 0x000fea0003800000 */
.L_x_5217:
        /* <DEDUP_REMOVED lines=131> */
.L_x_5221:
[----:B------:R-:W-:Y:S05]  /*1b10*/  BSYNC B0 ;  /* 0x0000000000007941 */ /* 0x000fea0003800000 */
.L_x_5220:
        /* <DEDUP_REMOVED lines=95> */
.L_x_5226:
        /* <DEDUP_REMOVED lines=22> */
.L_x_5227:
[----:B------:R-:W-:Y:S05]  /*2270*/  BSYNC B0 ;  /* 0x0000000000007941 */ /* 0x000fea0003800000 */
.L_x_5225:
[----:B------:R-:W-:Y:S01]  /*2280*/  LOP3.LUT R19, R17, R0, RZ, 0xfc, !PT ;  /* 0x0000000011137212 */ /* 0x000fe200078efcff */
[----:B------:R-:W-:Y:S03]  /*2290*/  BSSY B0, `(.L_x_5228) ;  /* 0x0000028000007945 */ /* 0x000fe60003800000 */
[----:B------:R-:W-:-:S13]  /*22a0*/  ISETP.NE.U32.AND P0, PT, R19, RZ, PT ;  /* 0x000000ff1300720c */ /* 0x000fda0003f05070 */
[----:B------:R-:W-:Y:S05]  /*22b0*/  @!P0 BRA `(.L_x_5229) ;  /* 0x000000f000008947 */ /* 0x000fea0003800000 */
[----:B------:R-:W-:Y:S01]  /*22c0*/  IMAD.MOV.U32 R24, RZ, RZ, R30 ;  /* 0x000000ffff187224 */ /* 0x000fe200078e001e */
[----:B------:R-:W-:Y:S02]  /*22d0*/  MOV R23, R0 ;  /* 0x0000000000177202 */ /* 0x000fe40000000f00 */
[----:B------:R-:W-:Y:S02]  /*22e0*/  MOV R22, 0x2300 ;  /* 0x0000230000167802 */ /* 0x000fe40000000f00 */
[----:B------:R-:W-:Y:S05]  /*22f0*/  CALL.REL.NOINC `($__internal_36_$__cuda_sm20_div_s64) ;  /* 0x0000240000007944 */ /* 0x000fea0003c00000 */
        /* <DEDUP_REMOVED lines=11> */
.L_x_5229:
        /* <DEDUP_REMOVED lines=22> */
.L_x_5230:
[----:B------:R-:W-:Y:S05]  /*2510*/  BSYNC B0 ;  /* 0x0000000000007941 */ /* 0x000fea0003800000 */
.L_x_5228:
        /* <DEDUP_REMOVED lines=11> */
[----:B------:R-:W-:Y:S05]  /*25d0*/  CALL.REL.NOINC `($__internal_36_$__cuda_sm20_div_s64) ;  /* 0x0000212000007944 */ /* 0x000fea0003c00000 */
[----:B------:R-:W-:-:S04]  /*25e0*/  IADD3 R17, P0, RZ, -R20, RZ ;  /* 0x80000014ff117210 */ /* 0x000fc80007f1e0ff */
[----:B------:R-:W-:Y:S01]  /*25f0*/  IADD3.X R18, RZ, ~R21, RZ, P0, !PT ;  /* 0x80000015ff127210 */ /* 0x000fe200007fe4ff */
[----:B------:R-:W-:-:S04]  /*2600*/  IMAD.WIDE.U32 R36, R5, R17, R36 ;  /* 0x0000001105247225 */ /* 0x000fc800078e0024 */
[----:B------:R-:W-:-:S04]  /*2610*/  IMAD R18, R18, R5, RZ ;  /* 0x0000000512127224 */ /* 0x000fc800078e02ff */
[----:B------:R-:W-:-:S05]  /*2620*/  IMAD R4, R4, R17, R18 ;  /* 0x0000001104047224 */ /* 0x000fca00078e0212 */
[----:B------:R-:W-:Y:S01]  /*2630*/  IADD3 R4, R37, R4, RZ ;  /* 0x0000000425047210 */ /* 0x000fe20007ffe0ff */
[----:B------:R-:W-:Y:S05]  /*2640*/  BRA `(.L_x_5233) ;  /* 0x0000016000007947 */ /* 0x000fea0003800000 */
.L_x_5232:
        /* <DEDUP_REMOVED lines=22> */
.L_x_5233:
[----:B------:R-:W-:Y:S05]  /*27b0*/  BSYNC B0 ;  /* 0x0000000000007941 */ /* 0x000fea0003800000 */
.L_x_5231:
        /* <DEDUP_REMOVED lines=38> */
[----:B------:R-:W-:Y:S05]  /*2a20*/  CALL.REL.NOINC `($__internal_36_$__cuda_sm20_div_s64) ;  /* 0x00001cd000007944 */ /* 0x000fea0003c00000 */
        /* <DEDUP_REMOVED lines=12> */
.L_x_5235:
        /* <DEDUP_REMOVED lines=23> */
.L_x_5236:
[----:B------:R-:W-:Y:S05]  /*2c60*/  BSYNC B0 ;  /* 0x0000000000007941 */ /* 0x000fea0003800000 */
.L_x_5234:
        /* <DEDUP_REMOVED lines=19> */
.L_x_5238:
        /* <DEDUP_REMOVED lines=22> */
.L_x_5239:
[----:B------:R-:W-:Y:S05]  /*2f00*/  BSYNC B0 ;  /* 0x0000000000007941 */ /* 0x000fea0003800000 */
.L_x_5237:
        /* <DEDUP_REMOVED lines=20> */
.L_x_5241:
        /* <DEDUP_REMOVED lines=23> */
.L_x_5242:
[----:B------:R-:W-:Y:S05]  /*31c0*/  BSYNC B0 ;  /* 0x0000000000007941 */ /* 0x000fea0003800000 */
.L_x_5240:
        /* <DEDUP_REMOVED lines=25> */
[----:B------:R-:W-:Y:S05]  /*3360*/  CALL.REL.NOINC `($__internal_36_$__cuda_sm20_div_s64) ;  /* 0x0000139000007944 */ /* 0x000fea0003c00000 */
        /* <DEDUP_REMOVED lines=12> */
.L_x_5244:
        /* <DEDUP_REMOVED lines=23> */
.L_x_5245:
[----:B------:R-:W-:Y:S05]  /*35a0*/  BSYNC B0 ;  /* 0x0000000000007941 */ /* 0x000fea0003800000 */
.L_x_5243:
        /* <DEDUP_REMOVED lines=29> */
.L_x_5247:
        /* <DEDUP_REMOVED lines=23> */
.L_x_5248:
[----:B------:R-:W-:Y:S05]  /*38f0*/  BSYNC B0 ;  /* 0x0000000000007941 */ /* 0x000fea0003800000 */
.L_x_5246:
        /* <DEDUP_REMOVED lines=20> */
.L_x_5224:
[----:B------:R-:W-:-:S04]  /*3a40*/  LEA R2, P0, R36, c[0x0][0x200], 0x2 ;  /* 0x0000800024027a11 */ /* 0x000fc800078010ff */
[----:B------:R-:W-:-:S05]  /*3a50*/  LEA.HI.X R3, R36, c[0x0][0x204], R37, 0x2, P0 ;  /* 0x0000810024037a11 */ /* 0x000fca00000f1425 */
[----:B------:R0:W-:Y:S04]  /*3a60*/  STG.E [R2.64], R28 ;  /* 0x0000001c02007986 */ /* 0x0001e8000c10190a */
.L_x_5223:
[----:B------:R-:W-:Y:S05]  /*3a70*/  BSYNC B1 ;  /* 0x0000000000017941 */ /* 0x000fea0003800000 */
.L_x_5222:
        /* <DEDUP_REMOVED lines=48> */
.L_x_5251:
        /* <DEDUP_REMOVED lines=37> */
.L_x_5250:
        /* <DEDUP_REMOVED lines=25> */
.L_x_5252:
[----:B------:R-:W-:-:S13]  /*4160*/  ISETP.LT.OR P4, PT, R13, c[0x0][0x314], P4 ;  /* 0x0000c5000d007a0c */ /* 0x000fda0002781670 */
[----:B------:R-:W-:Y:S05]  /*4170*/  @!P4 BRA `(.L_x_5249) ;  /* 0x000000a00000c947 */ /* 0x000fea0003800000 */
[----:B------:R-:W-:Y:S01]  /*4180*/  ISETP.GE.AND P0, PT, R15, R14, PT ;  /* 0x0000000e0f00720c */ /* 0x000fe20003f06270 */
[----:B------:R-:W-:-:S12]  /*4190*/  BSSY B0, `(.L_x_5253) ;  /* 0x0000003000007945 */ /* 0x000fd80003800000 */
[----:B------:R-:W-:Y:S05]  /*41a0*/  @P0 BRA `(.L_x_5254) ;  /* 0x0000001000000947 */ /* 0x000fea0003800000 */
[----:B------:R0:W5:Y:S02]  /*41b0*/  LDG.E.128 R8, [R22.64] ;  /* 0x0000000a16087981 */ /* 0x000164000c1e1d00 */
.L_x_5254:
[----:B------:R-:W-:Y:S05]  /*41c0*/  BSYNC B0 ;  /* 0x0000000000007941 */ /* 0x000fea0003800000 */
.L_x_5253:
[----:B------:R-:W1:Y:S02]  /*41d0*/  LDS R5, [R6] ;  /* 0x0000000006057984 */ /* 0x000e640000000800 */
[C---:B-1---5:R-:W-:Y:S02]  /*41e0*/  FFMA.FTZ R4, R5.reuse, R8, R4 ;  /* 0x0000000805047223 */ /* 0x062fe40000010004 */
[C---:B------:R-:W-:Y:S02]  /*41f0*/  FFMA.FTZ R3, R5.reuse, R9, R3 ;  /* 0x0000000905037223 */ /* 0x040fe40000010003 */
[C---:B------:R-:W-:Y:S02]  /*4200*/  FFMA.FTZ R2, R5.reuse, R10, R2 ;  /* 0x0000000a05027223 */ /* 0x040fe40000010002 */
[----:B------:R-:W-:Y:S02]  /*4210*/  FFMA.FTZ R0, R5, R11, R0 ;  /* 0x0000000b05007223 */ /* 0x000fe40000010000 */
.L_x_5249:
        /* <DEDUP_REMOVED lines=78> */
        .weak           $__internal_36_$__cuda_sm20_div_s64
        .type           $__internal_36_$__cuda_sm20_div_s64,@function
        .size           $__internal_36_$__cuda_sm20_div_s64,(.L_x_8310 - $__internal_36_$__cuda_sm20_div_s64)
$__internal_36_$__cuda_sm20_div_s64:
        /* <DEDUP_REMOVED lines=83> */
[----:B------:R-:W-:Y:S06]  /*4c30*/  RET.REL.NODEC R26 `(_ZN5flash32flash_fwd_splitkv_combine_kernelI23Flash_fwd_kernel_traitsILi128ELi64ELi64ELi4ELb0ELb0EN7cutlass10bfloat16_tE19Flash_kernel_traitsILi128ELi64ELi64ELi4ES3_EELi4ELi4ELb1EEEvNS_16Flash_fwd_paramsE) ;  /* 0xffffb3c01a007950 */ /* 0x000fec0003c3ffff */
.L_x_5255:
        /* <DEDUP_REMOVED lines=12> */
.L_x_8310:


//--------------------- .text._ZN5flash32flash_fwd_splitkv_combine_kernelI23Flash_fwd_kernel_traitsILi128ELi64ELi64ELi4ELb0ELb0EN7cutlass10bfloat16_tE19Flash_kernel_traitsILi128ELi64ELi64ELi4ES3_EELi4ELi3ELb1EEEvNS_16Flash_fwd_paramsE --------------------------
	.section	.text._ZN5flash32flash_fwd_splitkv_combine_kernelI23Flash_fwd_kernel_traitsILi128ELi64ELi64ELi4ELb0ELb0EN7cutlass10bfloat16_tE19Flash_kernel_traitsILi128ELi64ELi64ELi4ES3_EELi4ELi3ELb1EEEvNS_16Flash_fwd_paramsE,"ax",@progbits
	.sectioninfo	@"SHI_REGISTERS=52"
	.align	128
        .global         _ZN5flash32flash_fwd_splitkv_combine_kernelI23Flash_fwd_kernel_traitsILi128ELi64ELi64ELi4ELb0ELb0EN7cutlass10bfloat16_tE19Flash_kernel_traitsILi128ELi64ELi64ELi4ES3_EELi4ELi3ELb1EEEvNS_16Flash_fwd_paramsE
        .type           _ZN5flash32flash_fwd_splitkv_combine_kernelI23Flash_fwd_kernel_traitsILi128ELi64ELi64ELi4ELb0ELb0EN7cutlass10bfloat16_tE19Flash_kernel_traitsILi128ELi64ELi64ELi4ES3_EELi4ELi3ELb1EEEvNS_16Flash_fwd_paramsE,@function
        .size           _ZN5flash32flash_fwd_splitkv_combine_kernelI23Flash_fwd_kernel_traitsILi128ELi64ELi64ELi4ELb0ELb0EN7cutlass10bfloat16_tE19Flash_kernel_traitsILi128ELi64ELi64ELi4ES3_EELi4ELi3ELb1EEEvNS_16Flash_fwd_paramsE,(.L_x_8311 - _ZN5flash32flash_fwd_splitkv_combine_kernelI23Flash_fwd_kernel_traitsILi128ELi64ELi64ELi4ELb0ELb0EN7cutlass10bfloat16_tE19Flash_kernel_traitsILi128ELi64ELi64ELi4ES3_EELi4ELi3ELb1EEEvNS_16Flash_fwd_paramsE)
        .other          _ZN5flash32flash_fwd_splitkv_combine_kernelI23Flash_fwd_kernel_traitsILi128ELi64ELi64ELi4ELb0ELb0EN7cutlass10bfloat16_tE19Flash_kernel_traitsILi128ELi64ELi64ELi4ES3_EELi4ELi3ELb1EEEvNS_16Flash_fwd_paramsE,@"STO_CUDA_ENTRY STV_DEFAULT"
_ZN5flash32flash_fwd_splitkv_combine_kernelI23Flash_fwd_kernel_traitsILi128ELi64ELi64ELi4ELb0ELb0EN7cutlass10bfloat16_tE19Flash_kernel_traitsILi128ELi64ELi64ELi4ES3_EELi4ELi3ELb1EEEvNS_16Flash_fwd_paramsE:
.text._ZN5flash32flash_fwd_splitkv_combine_kernelI23Flash_fwd_kernel_traitsILi128ELi64ELi64ELi4ELb0ELb0EN7cutlass10bfloat16_tE19Flash_kernel_traitsILi128ELi64ELi64ELi4ES3_EELi4ELi3ELb1EEEvNS_16Flash_fwd_paramsE:
        /* <DEDUP_REMOVED lines=23> */
[----:B------:R-:W-:Y:S05]  /*0170*/  CALL.REL.NOINC `($__internal_37_$__cuda_sm20_div_s64) ;  /* 0x0000454000007944 */ /* 0x000fea0003c00000 */
[----:B------:R-:W-:Y:S05]  /*0180*/  BRA `(.L_x_5257) ;  /* 0x0000013000007947 */ /* 0x000fea0003800000 */
.L_x_5256:
        /* <DEDUP_REMOVED lines=19> */
.L_x_5257:
        /* <DEDUP_REMOVED lines=12> */
[----:B------:R-:W-:Y:S05]  /*0380*/  CALL.REL.NOINC `($__internal_37_$__cuda_sm20_div_s64) ;  /* 0x0000433000007944 */ /* 0x000fea0003c00000 */
[----:B------:R-:W-:Y:S02]  /*0390*/  MOV R28, R20 ;  /* 0x00000014001c7202 */ /* 0x000fe40000000f00 */
[----:B------:R-:W-:Y:S01]  /*03a0*/  MOV R29, R21 ;  /* 0x00000015001d7202 */ /* 0x000fe20000000f00 */
[----:B------:R-:W-:Y:S05]  /*03b0*/  BRA `(.L_x_5260) ;  /* 0x0000013000007947 */ /* 0x000fea0003800000 */
.L_x_5259:
        /* <DEDUP_REMOVED lines=19> */
.L_x_5260:
[----:B------:R-:W-:Y:S05]  /*04f0*/  BSYNC B0 ;  /* 0x0000000000007941 */ /* 0x000fea0003800000 */
.L_x_5258:
        /* <DEDUP_REMOVED lines=43> */
.L_x_5262:
        /* <DEDUP_REMOVED lines=19> */
.L_x_5263:
[----:B------:R-:W-:Y:S05]  /*08e0*/  BSYNC B0 ;  /* 0x0000000000007941 */ /* 0x000fea0003800000 */
.L_x_5261:
        /* <DEDUP_REMOVED lines=74> */
[----:B------:R-:W-:Y:S02]  /*0d90*/  MOV R32, R20 ;  /* 0x0000001400207202 */ /* 0x000fe40000000f00 */
[----:B------:R-:W-:Y:S01]  /*0da0*/  MOV R33, R21 ;  /* 0x0000001500217202 */ /* 0x000fe20000000f00 */
[----:B------:R-:W-:Y:S05]  /*0db0*/  BRA `(.L_x_5266) ;  /* 0x0000013000007947 */ /* 0x000fea0003800000 */
.L_x_5265:
        /* <DEDUP_REMOVED lines=19> */
.L_x_5266:
[----:B------:R-:W-:Y:S05]  /*0ef0*/  BSYNC B0 ;  /* 0x0000000000007941 */ /* 0x000fea0003800000 */
.L_x_5264:
        /* <DEDUP_REMOVED lines=42> */
.L_x_5268:
        /* <DEDUP_REMOVED lines=19> */
.L_x_5269:
[----:B------:R-:W-:Y:S05]  /*12d0*/  BSYNC B0 ;  /* 0x0000000000007941 */ /* 0x000fea0003800000 */
.L_x_5267:
        /* <DEDUP_REMOVED lines=131> */
.L_x_5271:
[----:B------:R-:W-:Y:S05]  /*1b10*/  BSYNC B0 ;  /* 0x0000000000007941 */ /* 0x000fea0003800000 */
.L_x_5270:
        /* <DEDUP_REMOVED lines=91> */
.L_x_5276:
        /* <DEDUP_REMOVED lines=22> */
.L_x_5277:
[----:B------:R-:W-:Y:S05]  /*2230*/  BSYNC B0 ;  /* 0x0000000000007941 */ /* 0x000fea0003800000 */
.L_x_5275:
[----:B------:R-:W-:Y:S01]  /*2240*/  LOP3.LUT R19, R17, R0, RZ, 0xfc, !PT ;  /* 0x0000000011137212 */ /* 0x000fe200078efcff */
[----:B------:R-:W-:Y:S03]  /*2250*/  BSSY B0, `(.L_x_5278) ;  /* 0x0000028000007945 */ /* 0x000fe60003800000 */
[----:B------:R-:W-:-:S13]  /*2260*/  ISETP.NE.U32.AND P0, PT, R19, RZ, PT ;  /* 0x000000ff1300720c */ /* 0x000fda0003f05070 */
[----:B------:R-:W-:Y:S05]  /*2270*/  @!P0 BRA `(.L_x_5279) ;  /* 0x000000f000008947 */ /* 0x000fea0003800000 */
[----:B------:R-:W-:Y:S01]  /*2280*/  IMAD.MOV.U32 R24, RZ, RZ, R30 ;  /* 0x000000ffff187224 */ /* 0x000fe200078e001e */
[----:B------:R-:W-:Y:S02]  /*2290*/  MOV R23, R0 ;  /* 0x0000000000177202 */ /* 0x000fe40000000f00 */
[----:B------:R-:W-:Y:S02]  /*22a0*/  MOV R22, 0x22c0 ;  /* 0x000022c000167802 */ /* 0x000fe40000000f00 */
[----:B------:R-:W-:Y:S05]  /*22b0*/  CALL.REL.NOINC `($__internal_37_$__cuda_sm20_div_s64) ;  /* 0x0000240000007944 */ /* 0x000fea0003c00000 */
        /* <DEDUP_REMOVED lines=11> */
.L_x_5279:
        /* <DEDUP_REMOVED lines=22> */
.L_x_5280:
[----:B------:R-:W-:Y:S05]  /*24d0*/  BSYNC B0 ;  /* 0x0000000000007941 */ /* 0x000fea0003800000 */
.L_x_5278:
        /* <DEDUP_REMOVED lines=11> */
[----:B------:R-:W-:Y:S05]  /*2590*/  CALL.REL.NOINC `($__internal_37_$__cuda_sm20_div_s64) ;  /* 0x0000212000007944 */ /* 0x000fea0003c00000 */
[----:B------:R-:W-:-:S04]  /*25a0*/  IADD3 R17, P0, RZ, -R20, RZ ;  /* 0x80000014ff117210 */ /* 0x000fc80007f1e0ff */
[----:B------:R-:W-:Y:S01]  /*25b0*/  IADD3.X R18, RZ, ~R21, RZ, P0, !PT ;  /* 0x80000015ff127210 */ /* 0x000fe200007fe4ff */
[----:B------:R-:W-:-:S04]  /*25c0*/  IMAD.WIDE.U32 R36, R5, R17, R36 ;  /* 0x0000001105247225 */ /* 0x000fc800078e0024 */
[----:B------:R-:W-:-:S04]  /*25d0*/  IMAD R18, R18, R5, RZ ;  /* 0x0000000512127224 */ /* 0x000fc800078e02ff */
[----:B------:R-:W-:-:S05]  /*25e0*/  IMAD R4, R4, R17, R18 ;  /* 0x0000001104047224 */ /* 0x000fca00078e0212 */
[----:B------:R-:W-:Y:S01]  /*25f0*/  IADD3 R4, R37, R4, RZ ;  /* 0x0000000425047210 */ /* 0x000fe20007ffe0ff */
[----:B------:R-:W-:Y:S05]  /*2600*/  BRA `(.L_x_5283) ;  /* 0x0000016000007947 */ /* 0x000fea0003800000 */
.L_x_5282:
        /* <DEDUP_REMOVED lines=22> */
.L_x_5283:
[----:B------:R-:W-:Y:S05]  /*2770*/  BSYNC B0 ;  /* 0x0000000000007941 */ /* 0x000fea0003800000 */
.L_x_5281:
        /* <DEDUP_REMOVED lines=38> */
[----:B------:R-:W-:Y:S05]  /*29e0*/  CALL.REL.NOINC `($__internal_37_$__cuda_sm20_div_s64) ;  /* 0x00001cd000007944 */ /* 0x000fea0003c00000 */
        /* <DEDUP_REMOVED lines=12> */
.L_x_5285:
        /* <DEDUP_REMOVED lines=23> */
.L_x_5286:
[----:B------:R-:W-:Y:S05]  /*2c20*/  BSYNC B0 ;  /* 0x0000000000007941 */ /* 0x000fea0003800000 */
.L_x_5284:
        /* <DEDUP_REMOVED lines=19> */
.L_x_5288:
        /* <DEDUP_REMOVED lines=22> */
.L_x_5289:
[----:B------:R-:W-:Y:S05]  /*2ec0*/  BSYNC B0 ;  /* 0x0000000000007941 */ /* 0x000fea0003800000 */
.L_x_5287:
        /* <DEDUP_REMOVED lines=20> */
.L_x_5291:
        /* <DEDUP_REMOVED lines=23> */
.L_x_5292:
[----:B------:R-:W-:Y:S05]  /*3180*/  BSYNC B0 ;  /* 0x0000000000007941 */ /* 0x000fea0003800000 */
.L_x_5290:
        /* <DEDUP_REMOVED lines=25> */
[----:B------:R-:W-:Y:S05]  /*3320*/  CALL.REL.NOINC `($__internal_37_$__cuda_sm20_div_s64) ;  /* 0x0000139000007944 */ /* 0x000fea0003c00000 */
        /* <DEDUP_REMOVED lines=12> */
.L_x_5294:
        /* <DEDUP_REMOVED lines=23> */
.L_x_5295:
[----:B------:R-:W-:Y:S05]  /*3560*/  BSYNC B0 ;  /* 0x0000000000007941 */ /* 0x000fea0003800000 */
.L_x_5293:
        /* <DEDUP_REMOVED lines=29> */
.L_x_5297:
        /* <DEDUP_REMOVED lines=23> */
.L_x_5298:
[----:B------:R-:W-:Y:S05]  /*38b0*/  BSYNC B0 ;  /* 0x0000000000007941 */ /* 0x000fea0003800000 */
.L_x_5296:
        /* <DEDUP_REMOVED lines=20> */
.L_x_5274:
[----:B------:R-:W-:-:S04]  /*3a00*/  LEA R2, P0, R36, c[0x0][0x200], 0x2 ;  /* 0x0000800024027a11 */ /* 0x000fc800078010ff */
[----:B------:R-:W-:-:S05]  /*3a10*/  LEA.HI.X R3, R36, c[0x0][0x204], R37, 0x2, P0 ;  /* 0x0000810024037a11 */ /* 0x000fca00000f1425 */
[----:B------:R0:W-:Y:S04]  /*3a20*/  STG.E [R2.64], R28 ;  /* 0x0000001c02007986 */ /* 0x0001e8000c10190a */
.L_x_5273:
[----:B------:R-:W-:Y:S05]  /*3a30*/  BSYNC B1 ;  /* 0x0000000000017941 */ /* 0x000fea0003800000 */
.L_x_5272:
        /* <DEDUP_REMOVED lines=48> */
.L_x_5301:
        /* <DEDUP_REMOVED lines=37> */
.L_x_5300:
        /* <DEDUP_REMOVED lines=25> */
.L_x_5302:
[----:B------:R-:W-:-:S13]  /*4120*/  ISETP.LT.OR P4, PT, R13, c[0x0][0x314], P4 ;  /* 0x0000c5000d007a0c */ /* 0x000fda0002781670 */
[----:B------:R-:W-:Y:S05]  /*4130*/  @!P4 BRA `(.L_x_5299) ;  /* 0x000000a00000c947 */ /* 0x000fea0003800000 */
[----:B------:R-:W-:Y:S01]  /*4140*/  ISETP.GE.AND P0, PT, R15, R14, PT ;  /* 0x0000000e0f00720c */ /* 0x000fe20003f06270 */
[----:B------:R-:W-:-:S12]  /*4150*/  BSSY B0, `(.L_x_5303) ;  /* 0x0000003000007945 */ /* 0x000fd80003800000 */
[----:B------:R-:W-:Y:S05]  /*4160*/  @P0 BRA `(.L_x_5304) ;  /* 0x0000001000000947 */ /* 0x000fea0003800000 */
[----:B------:R0:W5:Y:S02]  /*4170*/  LDG.E.128 R8, [R22.64] ;  /* 0x0000000a16087981 */ /* 0x000164000c1e1d00 */
.L_x_5304:
[----:B------:R-:W-:Y:S05]  /*4180*/  BSYNC B0 ;  /* 0x0000000000007941 */ /* 0x000fea0003800000 */
.L_x_5303:
[----:B------:R-:W1:Y:S02]  /*4190*/  LDS R5, [R6] ;  /* 0x0000000006057984 */ /* 0x000e640000000800 */
[C---:B-1---5:R-:W-:Y:S02]  /*41a0*/  FFMA.FTZ R4, R5.reuse, R8, R4 ;  /* 0x0000000805047223 */ /* 0x062fe40000010004 */
[C---:B------:R-:W-:Y:S02]  /*41b0*/  FFMA.FTZ R3, R5.reuse, R9, R3 ;  /* 0x0000000905037223 */ /* 0x040fe40000010003 */
[C---:B------:R-:W-:Y:S02]  /*41c0*/  FFMA.FTZ R2, R5.reuse, R10, R2 ;  /* 0x0000000a05027223 */ /* 0x040fe40000010002 */
[----:B------:R-:W-:Y:S02]  /*41d0*/  FFMA.FTZ R0, R5, R11, R0 ;  /* 0x0000000b05007223 */ /* 0x000fe40000010000 */
.L_x_5299:
        /* <DEDUP_REMOVED lines=78> */
        .weak           $__internal_37_$__cuda_sm20_div_s64
        .type           $__internal_37_$__cuda_sm20_div_s64,@function
        .size           $__internal_37_$__cuda_sm20_div_s64,(.L_x_8311 - $__internal_37_$__cuda_sm20_div_s64)
$__internal_37_$__cuda_sm20_div_s64:
        /* <DEDUP_REMOVED lines=83> */
[----:B------:R-:W-:Y:S06]  /*4bf0*/  RET.REL.NODEC R26 `(_ZN5flash32flash_fwd_splitkv_combine_kernelI23Flash_fwd_kernel_traitsILi128ELi64ELi64ELi4ELb0ELb0EN7cutlass10bfloat16_tE19Flash_kernel_traitsILi128ELi64ELi64ELi4ES3_EELi4ELi3ELb1EEEvNS_16Flash_fwd_paramsE) ;  /* 0xffffb4001a007950 */ /* 0x000fec0003c3ffff */
.L_x_5305:
        /* <DEDUP_REMOVED lines=16> */
.L_x_8311:


//--------------------- .text._ZN5flash32flash_fwd_splitkv_combine_kernelI23Flash_fwd_kernel_traitsILi128ELi64ELi64ELi4ELb0ELb0EN7cutlass10bfloat16_tE19Flash_kernel_traitsILi128ELi64ELi64ELi4ES3_EELi4ELi2ELb1EEEvNS_16Flash_fwd_paramsE --------------------------
	.section	.text._ZN5flash32flash_fwd_splitkv_combine_kernelI23Flash_fwd_kernel_traitsILi128ELi64ELi64ELi4ELb0ELb0EN7cutlass10bfloat16_tE19Flash_kernel_traitsILi128ELi64ELi64ELi4ES3_EELi4ELi2ELb1EEEvNS_16Flash_fwd_paramsE,"ax",@progbits
	.sectioninfo	@"SHI_REGISTERS=56"
	.align	128
        .global         _ZN5flash32flash_fwd_splitkv_combine_kernelI23Flash_fwd_kernel_traitsILi128ELi64ELi64ELi4ELb0ELb0EN7cutlass10bfloat16_tE19Flash_kernel_traitsILi128ELi64ELi64ELi4ES3_EELi4ELi2ELb1EEEvNS_16Flash_fwd_paramsE
        .type           _ZN5flash32flash_fwd_splitkv_combine_kernelI23Flash_fwd_kernel_traitsILi128ELi64ELi64ELi4ELb0ELb0EN7cutlass10bfloat16_tE19Flash_kernel_traitsILi128ELi64ELi64ELi4ES3_EELi4ELi2ELb1EEEvNS_16Flash_fwd_paramsE,@function
        .size           _ZN5flash32flash_fwd_splitkv_combine_kernelI23Flash_fwd_kernel_traitsILi128ELi64ELi64ELi4ELb0ELb0EN7cutlass10bfloat16_tE19Flash_kernel_traitsILi128ELi64ELi64ELi4ES3_EELi4ELi2ELb1EEEvNS_16Flash_fwd_paramsE,(.L_x_8312 - _ZN5flash32flash_fwd_splitkv_combine_kernelI23Flash_fwd_kernel_traitsILi128ELi64ELi64ELi4ELb0ELb0EN7cutlass10bfloat16_tE19Flash_kernel_traitsILi128ELi64ELi64ELi4ES3_EELi4ELi2ELb1EEEvNS_16Flash_fwd_paramsE)
        .other          _ZN5flash32flash_fwd_splitkv_combine_kernelI23Flash_fwd_kernel_traitsILi128ELi64ELi64ELi4ELb0ELb0EN7cutlass10bfloat16_tE19Flash_kernel_traitsILi128ELi64ELi64ELi4ES3_EELi4ELi2ELb1EEEvNS_16Flash_fwd_paramsE,@"STO_CUDA_ENTRY STV_DEFAULT"
_ZN5flash32flash_fwd_splitkv_combine_kernelI23Flash_fwd_kernel_traitsILi128ELi64ELi64ELi4ELb0ELb0EN7cutlass10bfloat16_tE19Flash_kernel_traitsILi128ELi64ELi64ELi4ES3_EELi4ELi2ELb1EEEvNS_16Flash_fwd_paramsE:
.text._ZN5flash32flash_fwd_splitkv_combine_kernelI23Flash_fwd_kernel_traitsILi128ELi64ELi64ELi4ELb0ELb0EN7cutlass10bfloat16_tE19Flash_kernel_traitsILi128ELi64ELi64ELi4ES3_EELi4ELi2ELb1EEEvNS_16Flash_fwd_paramsE:
        /* <DEDUP_REMOVED lines=23> */
[----:B------:R-:W-:Y:S05]  /*0170*/  CALL.REL.NOINC `($__internal_38_$__cuda_sm20_div_s64) ;  /* 0x0000445000007944 */ /* 0x000fea0003c00000 */
[----:B------:R-:W-:Y:S01]  /*0180*/  MOV R20, R0 ;  /* 0x0000000000147202 */ /* 0x000fe20000000f00 */
[----:B------:R-:W-:Y:S05]  /*0190*/  BRA `(.L_x_5307) ;  /* 0x0000013000007947 */ /* 0x000fea0003800000 */
.L_x_5306:
        /* <DEDUP_REMOVED lines=19> */
.L_x_5307:
        /* <DEDUP_REMOVED lines=11> */
[----:B------:R-:W-:Y:S05]  /*0380*/  CALL.REL.NOINC `($__internal_38_$__cuda_sm20_div_s64) ;  /* 0x0000424000007944 */ /* 0x000fea0003c00000 */
[----:B------:R-:W-:Y:S02]  /*0390*/  MOV R10, R0 ;  /* 0x00000000000a7202 */ /* 0x000fe40000000f00 */
[----:B------:R-:W-:Y:S01]  /*03a0*/  MOV R11, R21 ;  /* 0x00000015000b7202 */ /* 0x000fe20000000f00 */
[----:B------:R-:W-:Y:S05]  /*03b0*/  BRA `(.L_x_5310) ;  /* 0x0000013000007947 */ /* 0x000fea0003800000 */
.L_x_5309:
        /* <DEDUP_REMOVED lines=19> */
.L_x_5310:
[----:B------:R-:W-:Y:S05]  /*04f0*/  BSYNC B0 ;  /* 0x0000000000007941 */ /* 0x000fea0003800000 */
.L_x_5308:
        /* <DEDUP_REMOVED lines=43> */
.L_x_5312:
        /* <DEDUP_REMOVED lines=19> */
.L_x_5313:
[----:B------:R-:W-:Y:S05]  /*08e0*/  BSYNC B0 ;  /* 0x0000000000007941 */ /* 0x000fea0003800000 */
.L_x_5311:
        /* <DEDUP_REMOVED lines=73> */
[----:B------:R-:W-:Y:S02]  /*0d80*/  MOV R38, R0 ;  /* 0x0000000000267202 */ /* 0x000fe40000000f00 */
[----:B------:R-:W-:Y:S01]  /*0d90*/  MOV R39, R21 ;  /* 0x0000001500277202 */ /* 0x000fe20000000f00 */
[----:B------:R-:W-:Y:S05]  /*0da0*/  BRA `(.L_x_5316) ;  /* 0x0000013000007947 */ /* 0x000fea0003800000 */
.L_x_5315:
        /* <DEDUP_REMOVED lines=19> */
.L_x_5316:
[----:B------:R-:W-:Y:S05]  /*0ee0*/  BSYNC B0 ;  /* 0x0000000000007941 */ /* 0x000fea0003800000 */
.L_x_5314:
        /* <DEDUP_REMOVED lines=43> */
.L_x_5318:
        /* <DEDUP_REMOVED lines=19> */
.L_x_5319:
[----:B------:R-:W-:Y:S05]  /*12d0*/  BSYNC B0 ;  /* 0x0000000000007941 */ /* 0x000fea0003800000 */
.L_x_5317:
        /* <DEDUP_REMOVED lines=132> */
.L_x_5321:
[----:B------:R-:W-:Y:S05]  /*1b20*/  BSYNC B0 ;  /* 0x0000000000007941 */ /* 0x000fea0003800000 */
.L_x_5320:
        /* <DEDUP_REMOVED lines=70> */
[----:B------:R-:W-:Y:S05]  /*1f90*/  CALL.REL.NOINC `($__internal_38_$__cuda_sm20_div_s64) ;  /* 0x0000263000007944 */ /* 0x000fea0003c00000 */
        /* <DEDUP_REMOVED lines=9> */
.L_x_5326:
        /* <DEDUP_REMOVED lines=22> */
.L_x_5327:
[----:B------:R-:W-:Y:S05]  /*2190*/  BSYNC B0 ;  /* 0x0000000000007941 */ /* 0x000fea0003800000 */
.L_x_5325:
[----:B------:R-:W-:Y:S01]  /*21a0*/  LOP3.LUT R0, R23, R2, RZ, 0xfc, !PT ;  /* 0x0000000217007212 */ /* 0x000fe200078efcff */
[----:B------:R-:W-:Y:S03]  /*21b0*/  BSSY B0, `(.L_x_5328) ;  /* 0x0000027000007945 */ /* 0x000fe60003800000 */
[----:B------:R-:W-:-:S13]  /*21c0*/  ISETP.NE.U32.AND P0, PT, R0, RZ, PT ;  /* 0x000000ff0000720c */ /* 0x000fda0003f05070 */
[----:B------:R-:W-:Y:S05]  /*21d0*/  @!P0 BRA `(.L_x_5329) ;  /* 0x000000e000008947 */ /* 0x000fea0003800000 */
[----:B------:R-:W-:Y:S01]  /*21e0*/  IMAD.MOV.U32 R24, RZ, RZ, R37 ;  /* 0x000000ffff187224 */ /* 0x000fe200078e0025 */
[----:B------:R-:W-:Y:S02]  /*21f0*/  MOV R5, R2 ;  /* 0x0000000200057202 */ /* 0x000fe40000000f00 */
[----:B------:R-:W-:Y:S02]  /*2200*/  MOV R22, 0x2220 ;  /* 0x0000222000167802 */ /* 0x000fe40000000f00 */
[----:B------:R-:W-:Y:S05]  /*2210*/  CALL.REL.NOINC `($__internal_38_$__cuda_sm20_div_s64) ;  /* 0x000023b000007944 */ /* 0x000fea0003c00000 */
        /* <DEDUP_REMOVED lines=10> */
.L_x_5329:
        /* <DEDUP_REMOVED lines=22> */
.L_x_5330:
[----:B------:R-:W-:Y:S05]  /*2420*/  BSYNC B0 ;  /* 0x0000000000007941 */ /* 0x000fea0003800000 */
.L_x_5328:
        /* <DEDUP_REMOVED lines=12> */
[----:B------:R-:W-:Y:S05]  /*24f0*/  CALL.REL.NOINC `($__internal_38_$__cuda_sm20_div_s64) ;  /* 0x000020d000007944 */ /* 0x000fea0003c00000 */
        /* <DEDUP_REMOVED lines=12> */
.L_x_5332:
        /* <DEDUP_REMOVED lines=22> */
.L_x_5333:
[----:B------:R-:W-:Y:S05]  /*2720*/  BSYNC B0 ;  /* 0x0000000000007941 */ /* 0x000fea0003800000 */
.L_x_5331:
        /* <DEDUP_REMOVED lines=37> */
[----:B------:R-:W-:Y:S05]  /*2980*/  CALL.REL.NOINC `($__internal_38_$__cuda_sm20_div_s64) ;  /* 0x00001c4000007944 */ /* 0x000fea0003c00000 */
        /* <DEDUP_REMOVED lines=11> */
.L_x_5335:
        /* <DEDUP_REMOVED lines=23> */
.L_x_5336:
[----:B------:R-:W-:Y:S05]  /*2bb0*/  BSYNC B0 ;  /* 0x0000000000007941 */ /* 0x000fea0003800000 */
.L_x_5334:
        /* <DEDUP_REMOVED lines=19> */
.L_x_5338:
        /* <DEDUP_REMOVED lines=22> */
.L_x_5339:
[----:B------:R-:W-:Y:S05]  /*2e50*/  BSYNC B0 ;  /* 0x0000000000007941 */ /* 0x000fea0003800000 */
.L_x_5337:
        /* <DEDUP_REMOVED lines=22> */
.L_x_5341:
        /* <DEDUP_REMOVED lines=23> */
.L_x_5342:
[----:B------:R-:W-:Y:S05]  /*3130*/  BSYNC B0 ;  /* 0x0000000000007941 */ /* 0x000fea0003800000 */
.L_x_5340:
        /* <DEDUP_REMOVED lines=38> */
.L_x_5344:
        /* <DEDUP_REMOVED lines=23> */
.L_x_5345:
[----:B------:R-:W-:Y:S05]  /*3510*/  BSYNC B0 ;  /* 0x0000000000007941 */ /* 0x000fea0003800000 */
.L_x_5343:
        /* <DEDUP_REMOVED lines=27> */
.L_x_5347:
        /* <DEDUP_REMOVED lines=23> */
.L_x_5348:
[----:B------:R-:W-:Y:S05]  /*3840*/  BSYNC B0 ;  /* 0x0000000000007941 */ /* 0x000fea0003800000 */
.L_x_5346:
        /* <DEDUP_REMOVED lines=20> */
.L_x_5324:
[----:B------:R-:W-:-:S04]  /*3990*/  LEA R2, P0, R32, c[0x0][0x200], 0x2 ;  /* 0x0000800020027a11 */ /* 0x000fc800078010ff */
[----:B------:R-:W-:-:S05]  /*39a0*/  LEA.HI.X R3, R32, c[0x0][0x204], R33, 0x2, P0 ;  /* 0x0000810020037a11 */ /* 0x000fca00000f1421 */
[----:B------:R0:W-:Y:S04]  /*39b0*/  STG.E [R2.64], R29 ;  /* 0x0000001d02007986 */ /* 0x0001e8000c101908 */
.L_x_5323:
[----:B------:R-:W-:Y:S05]  /*39c0*/  BSYNC B1 ;  /* 0x0000000000017941 */ /* 0x000fea0003800000 */
.L_x_5322:
        /* <DEDUP_REMOVED lines=42> */
.L_x_5351:
        /* <DEDUP_REMOVED lines=37> */
.L_x_5350:
        /* <DEDUP_REMOVED lines=25> */
.L_x_5352:
[----:B------:R-:W-:-:S13]  /*4050*/  ISETP.LT.OR P4, PT, R14, c[0x0][0x314], P4 ;  /* 0x0000c5000e007a0c */ /* 0x000fda0002781670 */
[----:B------:R-:W-:Y:S05]  /*4060*/  @!P4 BRA `(.L_x_5349) ;  /* 0x000000a00000c947 */ /* 0x000fea0003800000 */
[----:B------:R-:W-:Y:S01]  /*4070*/  ISETP.GE.AND P0, PT, R16, R15, PT ;  /* 0x0000000f1000720c */ /* 0x000fe20003f06270 */
[----:B------:R-:W-:-:S12]  /*4080*/  BSSY B0, `(.L_x_5353) ;  /* 0x0000003000007945 */ /* 0x000fd80003800000 */
[----:B------:R-:W-:Y:S05]  /*4090*/  @P0 BRA `(.L_x_5354) ;  /* 0x0000001000000947 */ /* 0x000fea0003800000 */
[----:B------:R0:W5:Y:S02]  /*40a0*/  LDG.E.128 R8, [R24.64] ;  /* 0x0000000818087981 */ /* 0x000164000c1e1d00 */
.L_x_5354:
[----:B------:R-:W-:Y:S05]  /*40b0*/  BSYNC B0 ;  /* 0x0000000000007941 */ /* 0x000fea0003800000 */
.L_x_5353:
[----:B------:R-:W1:Y:S02]  /*40c0*/  LDS R5, [R6] ;  /* 0x0000000006057984 */ /* 0x000e640000000800 */
[C---:B-1---5:R-:W-:Y:S02]  /*40d0*/  FFMA.FTZ R4, R5.reuse, R8, R4 ;  /* 0x0000000805047223 */ /* 0x062fe40000010004 */
[C---:B------:R-:W-:Y:S02]  /*40e0*/  FFMA.FTZ R3, R5.reuse, R9, R3 ;  /* 0x0000000905037223 */ /* 0x040fe40000010003 */
[C---:B------:R-:W-:Y:S02]  /*40f0*/  FFMA.FTZ R2, R5.reuse, R10, R2 ;  /* 0x0000000a05027223 */ /* 0x040fe40000010002 */
[----:B------:R-:W-:Y:S02]  /*4100*/  FFMA.FTZ R0, R5, R11, R0 ;  /* 0x0000000b05007223 */ /* 0x000fe40000010000 */
.L_x_5349:
        /* <DEDUP_REMOVED lines=76> */
        .weak           $__internal_38_$__cuda_sm20_div_s64
        .type           $__internal_38_$__cuda_sm20_div_s64,@function
        .size           $__internal_38_$__cuda_sm20_div_s64,(.L_x_8312 - $__internal_38_$__cuda_sm20_div_s64)
$__internal_38_$__cuda_sm20_div_s64:
        /* <DEDUP_REMOVED lines=83> */
[----:B------:R-:W-:Y:S06]  /*4b00*/  RET.REL.NODEC R42 `(_ZN5flash32flash_fwd_splitkv_combine_kernelI23Flash_fwd_kernel_traitsILi128ELi64ELi64ELi4ELb0ELb0EN7cutlass10bfloat16_tE19Flash_kernel_traitsILi128ELi64ELi64ELi4ES3_EELi4ELi2ELb1EEEvNS_16Flash_fwd_paramsE) ;  /* 0xffffb4f02a007950 */ /* 0x000fec0003c3ffff */
.L_x_5355:
        /* <DEDUP_REMOVED lines=15> */
.L_x_8312:


//--------------------- .text._ZN5flash32flash_fwd_splitkv_combine_kernelI23Flash_fwd_kernel_traitsILi128ELi64ELi64ELi4ELb0ELb0EN7cutlass10bfloat16_tE19Flash_kernel_traitsILi128ELi64ELi64ELi4ES3_EELi4ELi1ELb1EEEvNS_16Flash_fwd_paramsE --------------------------
	.section	.text._ZN5flash32flash_fwd_splitkv_combine_kernelI23Flash_fwd_kernel_traitsILi128ELi64ELi64ELi4ELb0ELb0EN7cutlass10bfloat16_tE19Flash_kernel_traitsILi128ELi64ELi64ELi4ES3_EELi4ELi1ELb1EEEvNS_16Flash_fwd_paramsE,"ax",@progbits
	.sectioninfo	@"SHI_REGISTERS=54"
	.align	128
        .global         _ZN5flash32flash_fwd_splitkv_combine_kernelI23Flash_fwd_kernel_traitsILi128ELi64ELi64ELi4ELb0ELb0EN7cutlass10bfloat16_tE19Flash_kernel_traitsILi128ELi64ELi64ELi4ES3_EELi4ELi1ELb1EEEvNS_16Flash_fwd_paramsE
        .type           _ZN5flash32flash_fwd_splitkv_combine_kernelI23Flash_fwd_kernel_traitsILi128ELi64ELi64ELi4ELb0ELb0EN7cutlass10bfloat16_tE19Flash_kernel_traitsILi128ELi64ELi64ELi4ES3_EELi4ELi1ELb1EEEvNS_16Flash_fwd_paramsE,@function
        .size           _ZN5flash32flash_fwd_splitkv_combine_kernelI23Flash_fwd_kernel_traitsILi128ELi64ELi64ELi4ELb0ELb0EN7cutlass10bfloat16_tE19Flash_kernel_traitsILi128ELi64ELi64ELi4ES3_EELi4ELi1ELb1EEEvNS_16Flash_fwd_paramsE,(.L_x_8313 - _ZN5flash32flash_fwd_splitkv_combine_kernelI23Flash_fwd_kernel_traitsILi128ELi64ELi64ELi4ELb0ELb0EN7cutlass10bfloat16_tE19Flash_kernel_traitsILi128ELi64ELi64ELi4ES3_EELi4ELi1ELb1EEEvNS_16Flash_fwd_paramsE)
        .other          _ZN5flash32flash_fwd_splitkv_combine_kernelI23Flash_fwd_kernel_traitsILi128ELi64ELi64ELi4ELb0ELb0EN7cutlass10bfloat16_tE19Flash_kernel_traitsILi128ELi64ELi64ELi4ES3_EELi4ELi1ELb1EEEvNS_16Flash_fwd_paramsE,@"STO_CUDA_ENTRY STV_DEFAULT"
_ZN5flash32flash_fwd_splitkv_combine_kernelI23Flash_fwd_kernel_traitsILi128ELi64ELi64ELi4ELb0ELb0EN7cutlass10bfloat16_tE19Flash_kernel_traitsILi128ELi64ELi64ELi4ES3_EELi4ELi1ELb1EEEvNS_16Flash_fwd_paramsE:
.text._ZN5flash32flash_fwd_splitkv_combine_kernelI23Flash_fwd_kernel_traitsILi128ELi64ELi64ELi4ELb0ELb0EN7cutlass10bfloat16_tE19Flash_kernel_traitsILi128ELi64ELi64ELi4ES3_EELi4ELi1ELb1EEEvNS_16Flash_fwd_paramsE:
        /* <DEDUP_REMOVED lines=23> */
[----:B------:R-:W-:Y:S05]  /*0170*/  CALL.REL.NOINC `($__internal_39_$__cuda_sm20_div_s64) ;  /* 0x0000458000007944 */ /* 0x000fea0003c00000 */
[----:B------:R-:W-:Y:S02]  /*0180*/  MOV R8, R0 ;  /* 0x0000000000087202 */ /* 0x000fe40000000f00 */
[----:B------:R-:W-:Y:S01]  /*0190*/  MOV R9, R23 ;  /* 0x0000001700097202 */ /* 0x000fe20000000f00 */
[----:B------:R-:W-:Y:S05]  /*01a0*/  BRA `(.L_x_5357) ;  /* 0x0000013000007947 */ /* 0x000fea0003800000 */
.L_x_5356:
        /* <DEDUP_REMOVED lines=19> */
.L_x_5357:
        /* <DEDUP_REMOVED lines=17> */
.L_x_5359:
        /* <DEDUP_REMOVED lines=19> */
.L_x_5360:
[----:B------:R-:W-:Y:S05]  /*0520*/  BSYNC B0 ;  /* 0x0000000000007941 */ /* 0x000fea0003800000 */
.L_x_5358:
        /* <DEDUP_REMOVED lines=45> */
.L_x_5362:
        /* <DEDUP_REMOVED lines=19> */
.L_x_5363:
[----:B------:R-:W-:Y:S05]  /*0930*/  BSYNC B0 ;  /* 0x0000000000007941 */ /* 0x000fea0003800000 */
.L_x_5361:
        /* <DEDUP_REMOVED lines=78> */
.L_x_5365:
        /* <DEDUP_REMOVED lines=19> */
.L_x_5366:
[----:B------:R-:W-:Y:S05]  /*0f50*/  BSYNC B0 ;  /* 0x0000000000007941 */ /* 0x000fea0003800000 */
.L_x_5364:
        /* <DEDUP_REMOVED lines=43> */
.L_x_5368:
        /* <DEDUP_REMOVED lines=19> */
.L_x_5369:
[----:B------:R-:W-:Y:S05]  /*1340*/  BSYNC B0 ;  /* 0x0000000000007941 */ /* 0x000fea0003800000 */
.L_x_5367:
        /* <DEDUP_REMOVED lines=133> */
.L_x_5371:
[----:B------:R-:W-:Y:S05]  /*1ba0*/  BSYNC B0 ;  /* 0x0000000000007941 */ /* 0x000fea0003800000 */
.L_x_5370:
        /* <DEDUP_REMOVED lines=73> */
[----:B------:R-:W-:Y:S05]  /*2040*/  CALL.REL.NOINC `($__internal_39_$__cuda_sm20_div_s64) ;  /* 0x000026b000007944 */ /* 0x000fea0003c00000 */
        /* <DEDUP_REMOVED lines=10> */
.L_x_5376:
        /* <DEDUP_REMOVED lines=23> */
.L_x_5377:
[----:B------:R-:W-:Y:S05]  /*2260*/  BSYNC B0 ;  /* 0x0000000000007941 */ /* 0x000fea0003800000 */
.L_x_5375:
        /* <DEDUP_REMOVED lines=22> */
.L_x_5379:
        /* <DEDUP_REMOVED lines=22> */
.L_x_5380:
[----:B------:R-:W-:Y:S05]  /*2530*/  BSYNC B0 ;  /* 0x0000000000007941 */ /* 0x000fea0003800000 */
.L_x_5378:
        /* <DEDUP_REMOVED lines=22> */
.L_x_5382:
        /* <DEDUP_REMOVED lines=22> */
.L_x_5383:
[----:B------:R-:W-:Y:S05]  /*2800*/  BSYNC B0 ;  /* 0x0000000000007941 */ /* 0x000fea0003800000 */
.L_x_5381:
        /* <DEDUP_REMOVED lines=33> */
[----:B------:R-:W-:Y:S05]  /*2a20*/  CALL.REL.NOINC `($__internal_39_$__cuda_sm20_div_s64) ;  /* 0x00001cd000007944 */ /* 0x000fea0003c00000 */
        /* <DEDUP_REMOVED lines=11> */
.L_x_5385:
        /* <DEDUP_REMOVED lines=23> */
.L_x_5386:
[----:B------:R-:W-:Y:S05]  /*2c50*/  BSYNC B0 ;  /* 0x0000000000007941 */ /* 0x000fea0003800000 */
.L_x_5384:
        /* <DEDUP_REMOVED lines=20> */
.L_x_5388:
        /* <DEDUP_REMOVED lines=23> */
.L_x_5389:
[----:B------:R-:W-:Y:S05]  /*2f10*/  BSYNC B0 ;  /* 0x0000000000007941 */ /* 0x000fea0003800000 */
.L_x_5387:
        /* <DEDUP_REMOVED lines=19> */
.L_x_5391:
        /* <DEDUP_REMOVED lines=23> */
.L_x_5392:
[----:B------:R-:W-:Y:S05]  /*31c0*/  BSYNC B0 ;  /* 0x0000000000007941 */ /* 0x000fea0003800000 */
.L_x_5390:
        /* <DEDUP_REMOVED lines=25> */
[----:B------:R-:W-:Y:S05]  /*3360*/  CALL.REL.NOINC `($__internal_39_$__cuda_sm20_div_s64) ;  /* 0x0000139000007944 */ /* 0x000fea0003c00000 */
        /* <DEDUP_REMOVED lines=12> */
.L_x_5394:
        /* <DEDUP_REMOVED lines=23> */
.L_x_5395:
[----:B------:R-:W-:Y:S05]  /*35a0*/  BSYNC B0 ;  /* 0x0000000000007941 */ /* 0x000fea0003800000 */
.L_x_5393:
        /* <DEDUP_REMOVED lines=28> */
.L_x_5397:
        /* <DEDUP_REMOVED lines=23> */
.L_x_5398:
[----:B------:R-:W-:Y:S05]  /*38e0*/  BSYNC B0 ;  /* 0x0000000000007941 */ /* 0x000fea0003800000 */
.L_x_5396:
        /* <DEDUP_REMOVED lines=20> */
.L_x_5374:
[----:B------:R-:W-:-:S04]  /*3a30*/  LEA R2, P0, R38, c[0x0][0x200], 0x2 ;  /* 0x0000800026027a11 */ /* 0x000fc800078010ff */
[----:B------:R-:W-:-:S05]  /*3a40*/  LEA.HI.X R3, R38, c[0x0][0x204], R39, 0x2, P0 ;  /* 0x0000810026037a11 */ /* 0x000fca00000f1427 */
[----:B------:R0:W-:Y:S04]  /*3a50*/  STG.E [R2.64], R29 ;  /* 0x0000001d02007986 */ /* 0x0001e8000c101908 */
.L_x_5373:
[----:B------:R-:W-:Y:S05]  /*3a60*/  BSYNC B1 ;  /* 0x0000000000017941 */ /* 0x000fea0003800000 */
.L_x_5372:
        /* <DEDUP_REMOVED lines=46> */
.L_x_5401:
        /* <DEDUP_REMOVED lines=39> */
.L_x_5400:
        /* <DEDUP_REMOVED lines=27> */
.L_x_5402:
        /* <DEDUP_REMOVED lines=8> */
.L_x_5404:
[----:B------:R-:W-:Y:S05]  /*41f0*/  BSYNC B0 ;  /* 0x0000000000007941 */ /* 0x000fea0003800000 */
.L_x_5403:
[----:B------:R-:W1:Y:S02]  /*4200*/  LDS R6, [R6] ;  /* 0x0000000006067984 */ /* 0x000e640000000800 */
[C---:B-1---5:R-:W-:Y:S02]  /*4210*/  FFMA.FTZ R4, R6.reuse, R8, R4 ;  /* 0x0000000806047223 */ /* 0x062fe40000010004 */
[C---:B------:R-:W-:Y:S02]  /*4220*/  FFMA.FTZ R3, R6.reuse, R9, R3 ;  /* 0x0000000906037223 */ /* 0x040fe40000010003 */
[C---:B------:R-:W-:Y:S02]  /*4230*/  FFMA.FTZ R2, R6.reuse, R10, R2 ;  /* 0x0000000a06027223 */ /* 0x040fe40000010002 */
[----:B------:R-:W-:Y:S02]  /*4240*/  FFMA.FTZ R0, R6, R11, R0 ;  /* 0x0000000b06007223 */ /* 0x000fe40000010000 */
.L_x_5399:
        /* <DEDUP_REMOVED lines=75> */
        .weak           $__internal_39_$__cuda_sm20_div_s64
        .type           $__internal_39_$__cuda_sm20_div_s64,@function
        .size           $__internal_39_$__cuda_sm20_div_s64,(.L_x_8313 - $__internal_39_$__cuda_sm20_div_s64)
$__internal_39_$__cuda_sm20_div_s64:
        /* <DEDUP_REMOVED lines=83> */
[----:B------:R-:W-:Y:S06]  /*4c30*/  RET.REL.NODEC R20 `(_ZN5flash32flash_fwd_splitkv_combine_kernelI23Flash_fwd_kernel_traitsILi128ELi64ELi64ELi4ELb0ELb0EN7cutlass10bfloat16_tE19Flash_kernel_traitsILi128ELi64ELi64ELi4ES3_EELi4ELi1ELb1EEEvNS_16Flash_fwd_paramsE) ;  /* 0xffffb3c014007950 */ /* 0x000fec0003c3ffff */
.L_x_5405:
        /* <DEDUP_REMOVED lines=12> */
.L_x_8313:


//--------------------- .text._ZN5flash24flash_fwd_splitkv_kernelI23Flash_fwd_kernel_traitsILi128ELi64ELi64ELi4ELb0ELb0EN7cutlass10bfloat16_tE19Flash_kernel_traitsILi128ELi64ELi64ELi4ES3_EELb1ELb0ELb0ELb0ELb0ELb0ELb0ELb0EEEvNS_16Flash_fwd_paramsE --------------------------
	.section	.text._ZN5flash24flash_fwd_splitkv_kernelI23Flash_fwd_kernel_traitsILi128ELi64ELi64ELi4ELb0ELb0EN7cutlass10bfloat16_tE19Flash_kernel_traitsILi128ELi64ELi64ELi4ES3_EELb1ELb0ELb0ELb0ELb0ELb0ELb0ELb0EEEvNS_16Flash_fwd_paramsE,"ax",@progbits
	.sectioninfo	@"SHI_REGISTERS=184"
	.align	128
        .global         _ZN5flash24flash_fwd_splitkv_kernelI23Flash_fwd_kernel_traitsILi128ELi64ELi64ELi4ELb0ELb0EN7cutlass10bfloat16_tE19Flash_kernel_traitsILi128ELi64ELi64ELi4ES3_EELb1ELb0ELb0ELb0ELb0ELb0ELb0ELb0EEEvNS_16Flash_fwd_paramsE
        .type           _ZN5flash24flash_fwd_splitkv_kernelI23Flash_fwd_kernel_traitsILi128ELi64ELi64ELi4ELb0ELb0EN7cutlass10bfloat16_tE19Flash_kernel_traitsILi128ELi64ELi64ELi4ES3_EELb1ELb0ELb0ELb0ELb0ELb0ELb0ELb0EEEvNS_16Flash_fwd_paramsE,@function
        .size           _ZN5flash24flash_fwd_splitkv_kernelI23Flash_fwd_kernel_traitsILi128ELi64ELi64ELi4ELb0ELb0EN7cutlass10bfloat16_tE19Flash_kernel_traitsILi128ELi64ELi64ELi4ES3_EELb1ELb0ELb0ELb0ELb0ELb0ELb0ELb0EEEvNS_16Flash_fwd_paramsE,(.L_x_8370 - _ZN5flash24flash_fwd_splitkv_kernelI23Flash_fwd_kernel_traitsILi128ELi64ELi64ELi4ELb0ELb0EN7cutlass10bfloat16_tE19Flash_kernel_traitsILi128ELi64ELi64ELi4ES3_EELb1ELb0ELb0ELb0ELb0ELb0ELb0ELb0EEEvNS_16Flash_fwd_paramsE)
        .other          _ZN5flash24flash_fwd_splitkv_kernelI23Flash_fwd_kernel_traitsILi128ELi64ELi64ELi4ELb0ELb0EN7cutlass10bfloat16_tE19Flash_kernel_traitsILi128ELi64ELi64ELi4ES3_EELb1ELb0ELb0ELb0ELb0ELb0ELb0ELb0EEEvNS_16Flash_fwd_paramsE,@"STO_CUDA_ENTRY STV_DEFAULT"
_ZN5flash24flash_fwd_splitkv_kernelI23Flash_fwd_kernel_traitsILi128ELi64ELi64ELi4ELb0ELb0EN7cutlass10bfloat16_tE19Flash_kernel_traitsILi128ELi64ELi64ELi4ES3_EELb1ELb0ELb0ELb0ELb0ELb0ELb0ELb0EEEvNS_16Flash_fwd_paramsE:
.text._ZN5flash24flash_fwd_splitkv_kernelI23Flash_fwd_kernel_traitsILi128ELi64ELi64ELi4ELb0ELb0EN7cutlass10bfloat16_tE19Flash_kernel_traitsILi128ELi64ELi64ELi4ES3_EELb1ELb0ELb0ELb0ELb0ELb0ELb0ELb0EEEvNS_16Flash_fwd_paramsE:
        /* <DEDUP_REMOVED lines=33> */
.L_x_5406:
[----:B-1-34-:R-:W-:Y:S02]  /*0210*/  MOV R0, c[0x0][0x218] ;  /* 0x0000860000007a02 */ /* 0x01afe40000000f00 */
.L_x_5407:
[----:B------:R-:W-:-:S04]  /*0220*/  ISETP.NE.U32.AND P2, PT, RZ, c[0x0][0x258], PT ;  /* 0x00009600ff007a0c */ /* 0x000fc80003f45070 */
[----:B------:R-:W-:-:S13]  /*0230*/  ISETP.NE.AND.EX P2, PT, RZ, c[0x0][0x25c], PT, P2 ;  /* 0x00009700ff007a0c */ /* 0x000fda0003f45320 */
[----:B------:R-:W-:-:S05]  /*0240*/  @P2 IMAD.WIDE R6, R13, R160, c[0x0][0x258] ;  /* 0x000096000d062625 */ /* 0x000fca00078e02a0 */
        /* <DEDUP_REMOVED lines=39> */
[----:B------:R-:W-:-:S04]  /*04c0*/  @!P0 IMAD.WIDE.U32 R16, R13, c[0x0][0x1e0], RZ ;  /* 0x000078000d108a25 */ /* 0x000fc800078e00ff */
[----:B------:R-:W-:Y:S02]  /*04d0*/  IMAD.SHL.U32 R2, R10, 0x8, RZ ;  /* 0x000000080a027824 */ /* 0x000fe400078e00ff */
[----:B------:R-:W-:Y:S02]  /*04e0*/  @!P0 IMAD R4, R4, c[0x0][0x1e0], RZ ;  /* 0x0000780004048a24 */ /* 0x000fe400078e02ff */
[----:B------:R-:W-:Y:S01]  /*04f0*/  @P0 IMAD.WIDE.U32 R14, R152, c[0x0][0x1e8], RZ ;  /* 0x00007a00980e0a25 */ /* 0x000fe200078e00ff */
[----:B------:R-:W-:Y:S02]  /*0500*/  SHF.R.S32.HI R3, RZ, 0x1f, R2 ;  /* 0x0000001fff037819 */ /* 0x000fe40000011402 */
        /* <DEDUP_REMOVED lines=14> */
[----:B------:R-:W-:Y:S01]  /*05f0*/  IMAD R17, R12, c[0x0][0x1f4], R17 ;  /* 0x00007d000c117a24 */ /* 0x000fe200078e0211 */
[----:B------:R-:W-:Y:S01]  /*0600*/  IADD3 R7, R2, 0x40, RZ ;  /* 0x0000004002077810 */ /* 0x000fe20007ffe0ff */
[----:B------:R-:W-:-:S05]  /*0610*/  IMAD.WIDE.U32 R14, R12, c[0x0][0x1f0], R14 ;  /* 0x00007c000c0e7a25 */ /* 0x000fca00078e000e */
[----:B------:R-:W-:-:S03]  /*0620*/  IADD3 R17, R15, R17, RZ ;  /* 0x000000110f117210 */ /* 0x000fc60007ffe0ff */
        /* <DEDUP_REMOVED lines=12> */
.L_x_5410:
[----:B------:R-:W-:Y:S05]  /*06f0*/  BSYNC B0 ;  /* 0x0000000000007941 */ /* 0x000fea0003800000 */
.L_x_5409:
        /* <DEDUP_REMOVED lines=18> */
.L_x_5412:
[----:B------:R-:W-:Y:S05]  /*0820*/  BSYNC B0 ;  /* 0x0000000000007941 */ /* 0x000fea0003800000 */
.L_x_5411:
        /* <DEDUP_REMOVED lines=18> */
.L_x_5414:
[----:B------:R-:W-:Y:S05]  /*0950*/  BSYNC B0 ;  /* 0x0000000000007941 */ /* 0x000fea0003800000 */
.L_x_5413:
        /* <DEDUP_REMOVED lines=17> */
.L_x_5416:
[----:B------:R-:W-:Y:S05]  /*0a70*/  BSYNC B0 ;  /* 0x0000000000007941 */ /* 0x000fea0003800000 */
.L_x_5415:
        /* <DEDUP_REMOVED lines=19> */
.L_x_5408:
        /* <DEDUP_REMOVED lines=77> */
[C---:B------:R-:W-:Y:S02]  /*1080*/  IMAD R3, R9.reuse, c[0x0][0x180], RZ ;  /* 0x0000600009037a24 */ /* 0x040fe400078e02ff */
[----:B------:R-:W-:Y:S02]  /*1090*/  IMAD R9, R9, c[0x0][0x188], RZ ;  /* 0x0000620009097a24 */ /* 0x000fe400078e02ff */
[C---:B------:R-:W-:Y:S02]  /*10a0*/  IMAD R3, R34.reuse, c[0x0][0x184], R3 ;  /* 0x0000610022037a24 */ /* 0x040fe400078e0203 */
[----:B------:R-:W-:Y:S02]  /*10b0*/  IMAD R28, R34, c[0x0][0x18c], R9 ;  /* 0x00006300221c7a24 */ /* 0x000fe400078e0209 */
[----:B------:R-:W-:Y:S02]  /*10c0*/  IMAD.IADD R15, R15, 0x1, R3 ;  /* 0x000000010f0f7824 */ /* 0x000fe400078e0203 */
[C---:B------:R-:W-:Y:S01]  /*10d0*/  IMAD R3, R7.reuse, c[0x0][0x19c], R2 ;  /* 0x0000670007037a24 */ /* 0x040fe200078e0202 */
[----:B------:R-:W-:Y:S01]  /*10e0*/  SHF.R.S32.HI R2, RZ, 0x1f, R0 ;  /* 0x0000001fff027819 */ /* 0x000fe20000011400 */
        /* <DEDUP_REMOVED lines=9> */
.L_x_5417:
        /* <DEDUP_REMOVED lines=16> */
.L_x_5419:
        /* <DEDUP_REMOVED lines=13> */
[----:B------:R-:W-:-:S05]  /*1350*/  MOV R6, R0 ;  /* 0x0000000000067202 */ /* 0x000fca0000000f00 */
[----:B------:R-:W-:Y:S01]  /*1360*/  IMAD.HI.U32 R0, R7, R6, RZ ;  /* 0x0000000607007227 */ /* 0x000fe200078e00ff */
[----:B------:R-:W-:-:S03]  /*1370*/  LEA R7, R129, 0xffffffc0, 0x6 ;  /* 0xffffffc081077811 */ /* 0x000fc600078e30ff */
        /* <DEDUP_REMOVED lines=34> */
.L_x_5418:
[----:B------:R-:W-:Y:S01]  /*15a0*/  ISETP.NE.AND P1, PT, R152, -0x1, PT ;  /* 0xffffffff9800780c */ /* 0x000fe20003f25270 */
[----:B------:R-:W-:Y:S01]  /*15b0*/  BSSY B0, `(.L_x_5420) ;  /* 0x000005e000007945 */ /* 0x000fe20003800000 */
[----:B-----5:R-:W-:Y:S02]  /*15c0*/  SHF.R.S32.HI R3, RZ, 0x1f, R10 ;  /* 0x0000001fff037819 */ /* 0x020fe4000001140a */
[----:B------:R-:W-:Y:S02]  /*15d0*/  IADD3 R148, -R18, R157, RZ ;  /* 0x0000009d12947210 */ /* 0x000fe40007ffe1ff */
[CC--:B------:R-:W-:Y:S02]  /*15e0*/  LEA.HI R11, R3.reuse, R10.reuse, RZ, 0x3 ;  /* 0x0000000a030b7211 */ /* 0x0c0fe400078f18ff */
[----:B------:R-:W-:Y:S02]  /*15f0*/  LEA.HI R16, R3, R10, RZ, 0x4 ;  /* 0x0000000a03107211 */ /* 0x000fe400078f20ff */
[----:B------:R-:W-:-:S02]  /*1600*/  SHF.R.S32.HI R20, RZ, 0x3, R11 ;  /* 0x00000003ff147819 */ /* 0x000fc4000001140b */
[----:B------:R-:W-:Y:S01]  /*1610*/  LOP3.LUT R11, R11, 0xfffffff8, RZ, 0xc0, !PT ;  /* 0xfffffff80b0b7812 */ /* 0x000fe200078ec0ff */
[----:B------:R-:W-:Y:S01]  /*1620*/  @P1 IMAD.WIDE.U32 R26, R152, c[0x0][0x190], RZ ;  /* 0x00006400981a1a25 */ /* 0x000fe200078e00ff */
[----:B------:R-:W-:Y:S02]  /*1630*/  @!P1 SHF.R.S32.HI R4, RZ, 0x1f, R13 ;  /* 0x0000001fff049819 */ /* 0x000fe4000001140d */
[----:B------:R-:W-:Y:S01]  /*1640*/  SHF.R.S32.HI R21, RZ, 0x1f, R20 ;  /* 0x0000001fff157819 */ /* 0x000fe20000011414 */
[----:B------:R-:W-:Y:S01]  /*1650*/  @!P1 IMAD.WIDE.U32 R8, R13, c[0x0][0x178], RZ ;  /* 0x00005e000d089a25 */ /* 0x000fe200078e00ff */
[----:B------:R-:W-:-:S03]  /*1660*/  LEA.HI R153, R3, R10, RZ, 0x5 ;  /* 0x0000000a03997211 */ /* 0x000fc600078f28ff */
[----:B------:R-:W-:Y:S01]  /*1670*/  @!P1 IMAD R4, R4, c[0x0][0x178], RZ ;  /* 0x00005e0004049a24 */ /* 0x000fe200078e02ff */
[----:B------:R-:W-:Y:S01]  /*1680*/  LOP3.LUT R17, R153, 0xffffffe0, RZ, 0xc0, !PT ;  /* 0xffffffe099117812 */ /* 0x000fe200078ec0ff */
[----:B------:R-:W-:Y:S01]  /*1690*/  @P1 IMAD R30, R152, c[0x0][0x194], R27 ;  /* 0x00006500981e1a24 */ /* 0x000fe200078e021b */
[----:B------:R-:W-:Y:S01]  /*16a0*/  SHF.R.S32.HI R153, RZ, 0x5, R153 ;  /* 0x00000005ff997819 */ /* 0x000fe20000011499 */
[----:B------:R-:W-:Y:S02]  /*16b0*/  @!P1 IMAD R4, R13, c[0x0][0x17c], R4 ;  /* 0x00005f000d049a24 */ /* 0x000fe400078e0204 */
[----:B------:R-:W-:Y:S01]  /*16c0*/  @!P1 IMAD.MOV.U32 R26, RZ, RZ, R8 ;  /* 0x000000ffff1a9224 */ /* 0x000fe200078e0008 */
[----:B------:R-:W-:Y:S01]  /*16d0*/  LEA.HI R8, R3, R10, RZ, 0x6 ;  /* 0x0000000a03087211 */ /* 0x000fe200078f30ff */
[----:B------:R-:W-:Y:S01]  /*16e0*/  @!P1 IMAD.IADD R30, R9, 0x1, R4 ;  /* 0x00000001091e9824 */ /* 0x000fe200078e0204 */
[----:B------:R-:W-:Y:S01]  /*16f0*/  LOP3.LUT R9, R16, 0xfffffff0, RZ, 0xc0, !PT ;  /* 0xfffffff010097812 */ /* 0x000fe200078ec0ff */
[----:B------:R-:W-:-:S02]  /*1700*/  IMAD.IADD R4, R10, 0x1, -R11 ;  /* 0x000000010a047824 */ /* 0x000fc400078e0a0b */
[----:B------:R-:W-:Y:S01]  /*1710*/  IMAD.SHL.U32 R13, R20, 0x40, RZ ;  /* 0x00000040140d7824 */ /* 0x000fe200078e00ff */
[----:B------:R-:W-:Y:S01]  /*1720*/  IADD3 R14, -R9, R10, RZ ;  /* 0x0000000a090e7210 */ /* 0x000fe20007ffe1ff */
[----:B------:R-:W-:Y:S02]  /*1730*/  IMAD.SHL.U32 R158, R4, 0x8, RZ ;  /* 0x00000008049e7824 */ /* 0x000fe400078e00ff */
[----:B------:R-:W-:Y:S01]  /*1740*/  IMAD.MOV.U32 R3, RZ, RZ, 0x20 ;  /* 0x00000020ff037424 */ /* 0x000fe200078e00ff */
[----:B------:R-:W-:Y:S01]  /*1750*/  SHF.R.S32.HI R15, RZ, 0x1f, R14 ;  /* 0x0000001fff0f7819 */ /* 0x000fe2000001140e */
[----:B------:R-:W-:Y:S01]  /*1760*/  IMAD.WIDE R24, R25, 0x40, R20 ;  /* 0x0000004019187825 */ /* 0x000fe200078e0214 */
[C---:B------:R-:W-:Y:S02]  /*1770*/  IADD3 R34, P2, R158.reuse, R34, RZ ;  /* 0x000000229e227210 */ /* 0x040fe40007f5e0ff */
[----:B------:R-:W-:Y:S01]  /*1780*/  IADD3 R32, P3, R158, R32, RZ ;  /* 0x000000209e207210 */ /* 0x000fe20007f7e0ff */
[----:B------:R-:W-:Y:S01]  /*1790*/  IMAD.IADD R17, R10, 0x1, -R17 ;  /* 0x000000010a117824 */ /* 0x000fe200078e0a11 */
[----:B------:R-:W-:-:S02]  /*17a0*/  SHF.R.S32.HI R11, RZ, 0x1f, R158 ;  /* 0x0000001fff0b7819 */ /* 0x000fc4000001149e */
[----:B------:R-:W-:Y:S02]  /*17b0*/  IADD3 R26, P1, R158, R26, RZ ;  /* 0x0000001a9e1a7210 */ /* 0x000fe40007f3e0ff */
[----:B------:R-:W-:Y:S01]  /*17c0*/  LEA.HI R15, R15, R14, RZ, 0x3 ;  /* 0x0000000e0f0f7211 */ /* 0x000fe200078f18ff */
[----:B------:R-:W-:Y:S01]  /*17d0*/  IMAD.X R35, R11, 0x1, R28, P2 ;  /* 0x000000010b237824 */ /* 0x000fe200010e061c */
[----:B------:R-:W-:Y:S01]  /*17e0*/  LOP3.LUT R13, R13, 0x1c0, RZ, 0xc0, !PT ;  /* 0x000001c00d0d7812 */ /* 0x000fe200078ec0ff */
[C---:B------:R-:W-:Y:S01]  /*17f0*/  IMAD.X R33, R11.reuse, 0x1, R22, P3 ;  /* 0x000000010b217824 */ /* 0x040fe200018e0616 */
[----:B------:R-:W-:Y:S01]  /*1800*/  IADD3.X R27, R11, R30, RZ, P1, !PT ;  /* 0x0000001e0b1b7210 */ /* 0x000fe20000ffe4ff */
[----:B------:R-:W-:Y:S01]  /*1810*/  IMAD.WIDE.U32 R34, R0, c[0x0][0x1b8], R34 ;  /* 0x00006e0000227a25 */ /* 0x000fe200078e0022 */
[----:B------:R-:W-:Y:S02]  /*1820*/  LOP3.LUT R11, R15, 0xfffffff8, RZ, 0xc0, !PT ;  /* 0xfffffff80f0b7812 */ /* 0x000fe400078ec0ff */
[----:B------:R-:W-:Y:S01]  /*1830*/  LOP3.LUT R9, R13, 0x38, R158, 0xf8, !PT ;  /* 0x000000380d097812 */ /* 0x000fe200078ef89e */
[----:B------:R-:W-:Y:S01]  /*1840*/  IMAD.WIDE.U32 R102, R20, c[0x0][0x198], R32 ;  /* 0x0000660014667a25 */ /* 0x000fe200078e0020 */
[----:B------:R-:W-:-:S02]  /*1850*/  SHF.R.U32.HI R6, RZ, 0x3, R13 ;  /* 0x00000003ff067819 */ /* 0x000fc4000001160d */
[----:B------:R-:W-:Y:S01]  /*1860*/  IADD3 R30, P1, R20, R7, RZ ;  /* 0x00000007141e7210 */ /* 0x000fe20007f3e0ff */
[----:B------:R-:W-:Y:S01]  /*1870*/  IMAD.IADD R14, R14, 0x1, -R11 ;  /* 0x000000010e0e7824 */ /* 0x000fe200078e0a0b */
[----:B------:R-:W-:Y:S01]  /*1880*/  LOP3.LUT R6, R9, R6, RZ, 0x3c, !PT ;  /* 0x0000000609067212 */ /* 0x000fe200078e3cff */
[----:B------:R-:W-:Y:S01]  /*1890*/  IMAD R9, R2, c[0x0][0x1b8], RZ ;  /* 0x00006e0002097a24 */ /* 0x000fe200078e02ff */
[----:B------:R-:W-:Y:S01]  /*18a0*/  SHF.R.S32.HI R2, RZ, 0x1f, R12 ;  /* 0x0000001fff027819 */ /* 0x000fe2000001140c */
[----:B------:R-:W-:Y:S01]  /*18b0*/  IMAD.X R5, R21, 0x1, R5, P1 ;  /* 0x0000000115057824 */ /* 0x000fe200008e0605 */
[----:B------:R-:W-:Y:S01]  /*18c0*/  R2P PR, R14, 0x6 ;  /* 0x000000060e007804 */ /* 0x000fe20000000000 */
[----:B------:R-:W-:Y:S01]  /*18d0*/  IMAD R9, R0, c[0x0][0x1bc], R9 ;  /* 0x00006f0000097a24 */ /* 0x000fe200078e0209 */
[----:B------:R-:W-:Y:S01]  /*18e0*/  ISETP.GE.AND P3, PT, R20, R148, PT ;  /* 0x000000941400720c */ /* 0x000fe20003f66270 */
[----:B------:R-:W-:Y:S01]  /*18f0*/  IMAD.SHL.U32 R13, R8, 0x8, RZ ;  /* 0x00000008080d7824 */ /* 0x000fe200078e00ff */
[----:B------:R-:W-:Y:S01]  /*1900*/  IADD3 R149, R158, 0x40, RZ ;  /* 0x000000409e957810 */ /* 0x000fe20007ffe0ff */
[----:B------:R-:W-:Y:S01]  /*1910*/  IMAD R23, R2, c[0x0][0x1a8], RZ ;  /* 0x00006a0002177a24 */ /* 0x000fe200078e02ff */
[----:B------:R-:W-:Y:S01]  /*1920*/  IADD3 R35, R35, R9, RZ ;  /* 0x0000000923237210 */ /* 0x000fe20007ffe0ff */
[----:B------:R-:W-:Y:S01]  /*1930*/  IMAD R5, R5, c[0x0][0x1a0], RZ ;  /* 0x0000680005057a24 */ /* 0x000fe200078e02ff */
[----:B------:R-:W-:Y:S01]  /*1940*/  LOP3.LUT R156, R6, 0xfffffe00, R13, 0xf8, !PT ;  /* 0xfffffe00069c7812 */ /* 0x000fe200078ef80d */
[----:B------:R-:W-:Y:S01]  /*1950*/  IMAD R7, R21, c[0x0][0x198], RZ ;  /* 0x0000660015077a24 */ /* 0x000fe200078e02ff */
[----:B------:R-:W-:Y:S01]  /*1960*/  SEL R0, R3, 0xffffffe0, !P2 ;  /* 0xffffffe003007807 */ /* 0x000fe20005000000 */
[----:B------:R-:W-:-:S02]  /*1970*/  IMAD R23, R12, c[0x0][0x1ac], R23 ;  /* 0x00006b000c177a24 */ /* 0x000fc400078e0217 */
[----:B------:R-:W-:-:S04]  /*1980*/  IMAD.WIDE.U32 R12, R12, c[0x0][0x1a8], R26 ;  /* 0x00006a000c0c7a25 */ /* 0x000fc800078e001a */
[----:B------:R-:W-:Y:S01]  /*1990*/  IMAD R5, R30, c[0x0][0x1a4], R5 ;  /* 0x000069001e057a24 */ /* 0x000fe200078e0205 */
[----:B------:R-:W-:Y:S01]  /*19a0*/  IADD3 R23, R13, R23, RZ ;  /* 0x000000170d177210 */ /* 0x000fe20007ffe0ff */
[----:B------:R-:W-:Y:S02]  /*19b0*/  IMAD.MOV.U32 R6, RZ, RZ, 0x10 ;  /* 0x00000010ff067424 */ /* 0x000fe400078e00ff */
[----:B------:R-:W-:Y:S02]  /*19c0*/  IMAD R7, R20, c[0x0][0x19c], R7 ;  /* 0x0000670014077a24 */ /* 0x000fe400078e0207 */
[----:B------:R-:W-:Y:S01]  /*19d0*/  IMAD.WIDE.U32 R30, R30, c[0x0][0x1a0], R34 ;  /* 0x000068001e1e7a25 */ /* 0x000fe200078e0022 */
[----:B------:R-:W-:-:S03]  /*19e0*/  SEL R2, R6, 0xfffffff0, !P1 ;  /* 0xfffffff006027807 */ /* 0x000fc60004800000 */
[----:B------:R-:W-:Y:S02]  /*19f0*/  IMAD.IADD R101, R103, 0x1, R7 ;  /* 0x0000000167657824 */ /* 0x000fe400078e0207 */
        /* <DEDUP_REMOVED lines=25> */
.L_x_5421:
[----:B------:R-:W-:Y:S05]  /*1b90*/  BSYNC B0 ;  /* 0x0000000000007941 */ /* 0x000fea0003800000 */
.L_x_5420:
        /* <DEDUP_REMOVED lines=29> */
.L_x_5423:
[----:B------:R-:W-:Y:S05]  /*1d70*/  BSYNC B0 ;  /* 0x0000000000007941 */ /* 0x000fea0003800000 */
.L_x_5422:
        /* <DEDUP_REMOVED lines=29> */
.L_x_5425:
[----:B------:R-:W-:Y:S05]  /*1f50*/  BSYNC B0 ;  /* 0x0000000000007941 */ /* 0x000fea0003800000 */
.L_x_5424:
        /* <DEDUP_REMOVED lines=28> */
.L_x_5427:
[----:B------:R-:W-:Y:S05]  /*2120*/  BSYNC B0 ;  /* 0x0000000000007941 */ /* 0x000fea0003800000 */
.L_x_5426:
        /* <DEDUP_REMOVED lines=23> */
.L_x_5429:
[----:B------:R-:W-:Y:S05]  /*22a0*/  BSYNC B0 ;  /* 0x0000000000007941 */ /* 0x000fea0003800000 */
.L_x_5428:
        /* <DEDUP_REMOVED lines=25> */
.L_x_5431:
[----:B------:R-:W-:Y:S05]  /*2440*/  BSYNC B0 ;  /* 0x0000000000007941 */ /* 0x000fea0003800000 */
.L_x_5430:
[----:B------:R-:W-:Y:S01]  /*2450*/  ISETP.GE.AND P1, PT, R9, R8, PT ;  /* 0x000000080900720c */ /* 0x000fe20003f26270 */
[----:B------:R-:W-:-:S12]  /*2460*/  BSSY B0, `(.L_x_5432) ;  /* 0x0000016000007945 */ /* 0x000fd80003800000 */
[----:B------:R-:W-:Y:S05]  /*2470*/  @P1 BRA `(.L_x_5433) ;  /* 0x0000014000001947 */ /* 0x000fea0003800000 */
[----:B------:R-:W-:Y:S01]  /*2480*/  ISETP.GE.AND P2, PT, R158, c[0x0][0x220], PT ;  /* 0x000088009e007a0c */ /* 0x000fe20003f46270 */
[----:B---3--:R-:W-:Y:S01]  /*2490*/  IMAD.MOV.U32 R12, RZ, RZ, c[0x0][0x19c] ;  /* 0x00006700ff0c7624 */ /* 0x008fe200078e00ff */
[----:B------:R-:W-:Y:S02]  /*24a0*/  LEA R13, P3, R29, R102, 0x5 ;  /* 0x000000661d0d7211 */ /* 0x000fe400078628ff */
        /* <DEDUP_REMOVED lines=17> */
.L_x_5433:
[----:B------:R-:W-:Y:S05]  /*25c0*/  BSYNC B0 ;  /* 0x0000000000007941 */ /* 0x000fea0003800000 */
.L_x_5432:
        /* <DEDUP_REMOVED lines=9> */
[----:B---3--:R-:W-:-:S03]  /*2660*/  IADD3 R12, R25, UR4, RZ ;  /* 0x00000004190c7c10 */ /* 0x008fc6000fffe0ff */
        /* <DEDUP_REMOVED lines=15> */
.L_x_5435:
[----:B------:R-:W-:Y:S05]  /*2760*/  BSYNC B0 ;  /* 0x0000000000007941 */ /* 0x000fea0003800000 */
.L_x_5434:
[----:B------:R-:W0:Y:S01]  /*2770*/  LDGDEPBAR ;  /* 0x00000000000079af */ /* 0x000e220000000000 */
[----:B---3--:R-:W-:Y:S01]  /*2780*/  SHF.R.S32.HI R13, RZ, 0x4, R16 ;  /* 0x00000004ff0d7819 */ /* 0x008fe20000011410 */
[----:B------:R-:W-:Y:S01]  /*2790*/  IMAD.SHL.U32 R14, R14, 0x40, RZ ;  /* 0x000000400e0e7824 */ /* 0x000fe200078e00ff */
[----:B------:R-:W-:Y:S01]  /*27a0*/  ISETP.GE.AND P2, PT, R20, R8, PT ;  /* 0x000000081400720c */ /* 0x000fe20003f46270 */
[----:B------:R-:W-:Y:S01]  /*27b0*/  IMAD.SHL.U32 R12, R15, 0x40, RZ ;  /* 0x000000400f0c7824 */ /* 0x000fe200078e00ff */
[----:B------:R-:W-:Y:S01]  /*27c0*/  LEA.HI R146, R16, R13, RZ, 0x1 ;  /* 0x0000000d10927211 */ /* 0x000fe200078f08ff */
[C---:B------:R-:W-:Y:S01]  /*27d0*/  IMAD.SHL.U32 R16, R4.reuse, 0x40, RZ ;  /* 0x0000004004107824 */ /* 0x040fe200078e00ff */
[----:B------:R-:W-:Y:S01]  /*27e0*/  LOP3.LUT P4, RZ, R4, 0x4, RZ, 0xc0, !PT ;  /* 0x0000000404ff7812 */ /* 0x000fe2000788c0ff */
[----:B------:R-:W-:Y:S01]  /*27f0*/  IMAD.SHL.U32 R21, R20, 0x8, RZ ;  /* 0x0000000814157824 */ /* 0x000fe200078e00ff */
[----:B------:R-:W-:Y:S01]  /*2800*/  LOP3.LUT R146, R146, 0xfffffffe, RZ, 0xc0, !PT ;  /* 0xfffffffe92927812 */ /* 0x000fe200078ec0ff */
[----:B------:R-:W-:Y:S01]  /*2810*/  IMAD.SHL.U32 R86, R10, 0x2, RZ ;  /* 0x000000020a567824 */ /* 0x000fe200078e00ff */
[----:B------:R-:W-:Y:S01]  /*2820*/  LOP3.LUT P3, RZ, R4, 0x2, RZ, 0xc0, !PT ;  /* 0x0000000204ff7812 */ /* 0x000fe2000786c0ff */
[----:B------:R-:W-:Y:S01]  /*2830*/  BSSY B0, `(.L_x_5436) ;  /* 0x0000033000007945 */ /* 0x000fe20003800000 */
[----:B------:R-:W-:Y:S01]  /*2840*/  LOP3.LUT R4, R14, 0x1c0, RZ, 0xc0, !PT ;  /* 0x000001c00e047812 */ /* 0x000fe200078ec0ff */
[----:B------:R-:W-:Y:S01]  /*2850*/  IMAD.IADD R146, R13, 0x1, -R146 ;  /* 0x000000010d927824 */ /* 0x000fe200078e0a92 */
[----:B------:R-:W-:-:S02]  /*2860*/  SHF.R.S32.HI R154, RZ, 0x1f, R17 ;  /* 0x0000001fff9a7819 */ /* 0x000fc40000011411 */
[----:B------:R-:W-:Y:S01]  /*2870*/  LOP3.LUT R16, R16, 0x1c0, RZ, 0xc0, !PT ;  /* 0x000001c010107812 */ /* 0x000fe200078ec0ff */
[----:B------:R-:W-:Y:S01]  /*2880*/  IMAD.SHL.U32 R13, R146, 0x8, RZ ;  /* 0x00000008920d7824 */ /* 0x000fe200078e00ff */
[----:B------:R-:W-:Y:S02]  /*2890*/  LEA.HI R154, R154, R17, RZ, 0x2 ;  /* 0x000000119a9a7211 */ /* 0x000fe400078f10ff */
[----:B------:R-:W-:Y:S02]  /*28a0*/  SHF.R.S32.HI R14, RZ, 0x1f, R153 ;  /* 0x0000001fff0e7819 */ /* 0x000fe40000011499 */
[----:B------:R-:W-:Y:S01]  /*28b0*/  LOP3.LUT R13, R4, 0x8, R13, 0xf8, !PT ;  /* 0x00000008040d7812 */ /* 0x000fe200078ef80d */
[----:B------:R-:W-:-:S04]  /*28c0*/  DEPBAR.LE SB0, 0x0 ;  /* 0x000080000000791a */ /* 0x000fc80000000000 */
[----:B------:R-:W-:Y:S01]  /*28d0*/  BAR.SYNC.DEFER_BLOCKING 0x0 ;  /* 0x0000000000007b1d */ /* 0x000fe20000010000 */
[----:B------:R-:W-:Y:S02]  /*28e0*/  SHF.R.U32.HI R4, RZ, 0x3, R4 ;  /* 0x00000003ff047819 */ /* 0x000fe40000011604 */
[----:B------:R-:W-:Y:S02]  /*28f0*/  LOP3.LUT R12, R12, 0xfffffe00, RZ, 0xc0, !PT ;  /* 0xfffffe000c0c7812 */ /* 0x000fe400078ec0ff */
[----:B------:R-:W-:Y:S01]  /*2900*/  LOP3.LUT R4, R13, R4, RZ, 0x3c, !PT ;  /* 0x000000040d047212 */ /* 0x000fe200078e3cff */
[C---:B------:R-:W-:Y:S01]  /*2910*/  IMAD R13, R153.reuse, 0x10, R18 ;  /* 0x00000010990d7824 */ /* 0x040fe200078e0212 */
[----:B------:R-:W-:Y:S01]  /*2920*/  SHF.R.S32.HI R154, RZ, 0x2, R154 ;  /* 0x00000002ff9a7819 */ /* 0x000fe2000001149a */
[----:B------:R-:W-:Y:S01]  /*2930*/  IMAD R147, R153, 0x400, R12 ;  /* 0x0000040099937824 */ /* 0x000fe200078e020c */
[----:B------:R-:W-:Y:S02]  /*2940*/  LOP3.LUT R17, R16, 0x8, R21, 0xf8, !PT ;  /* 0x0000000810117812 */ /* 0x000fe400078ef815 */
[----:B------:R-:W-:Y:S01]  /*2950*/  SHF.R.U32.HI R16, RZ, 0x3, R16 ;  /* 0x00000003ff107819 */ /* 0x000fe20000011610 */
[----:B------:R-:W-:Y:S01]  /*2960*/  IMAD.IADD R147, R4, 0x1, R147 ;  /* 0x0000000104937824 */ /* 0x000fe200078e0293 */
[----:B------:R-:W-:-:S02]  /*2970*/  LEA.HI R14, R14, R153, RZ, 0x2 ;  /* 0x000000990e0e7211 */ /* 0x000fc400078f10ff */
[----:B------:R-:W-:Y:S01]  /*2980*/  IADD3 R13, R13, 0x1, R154 ;  /* 0x000000010d0d7810 */ /* 0x000fe20007ffe09a */
[----:B------:R-:W-:Y:S01]  /*2990*/  IMAD.SHL.U32 R147, R147, 0x2, RZ ;  /* 0x0000000293937824 */ /* 0x000fe200078e00ff */
[----:B------:R-:W-:Y:S02]  /*29a0*/  LOP3.LUT R15, R17, R16, RZ, 0x3c, !PT ;  /* 0x00000010110f7212 */ /* 0x000fe400078e3cff */
[----:B------:R-:W-:Y:S02]  /*29b0*/  LOP3.LUT R14, R14, 0xfffffffc, RZ, 0xc0, !PT ;  /* 0xfffffffc0e0e7812 */ /* 0x000fe400078ec0ff */
[----:B------:R-:W-:Y:S01]  /*29c0*/  LEA R170, P1, R30, c[0x0][0x170], 0x1 ;  /* 0x00005c001eaa7a11 */ /* 0x000fe200078208ff */
[----:B------:R-:W-:Y:S01]  /*29d0*/  IMAD R146, R146, 0x200, R15 ;  /* 0x0000020092927824 */ /* 0x000fe200078e020f */
[----:B------:R-:W-:Y:S01]  /*29e0*/  IADD3 R85, R88, R13, -R157 ;  /* 0x0000000d58557210 */ /* 0x000fe20007ffe89d */
[----:B------:R3:W-:Y:S01]  /*29f0*/  @P2 STS.128 [R156+0x8000], RZ ;  /* 0x008000ff9c002388 */ /* 0x0007e20000000c00 */
[----:B------:R-:W-:Y:S01]  /*2a00*/  IMAD.IADD R153, R153, 0x1, -R14 ;  /* 0x0000000199997824 */ /* 0x000fe200078e0a0e */
[----:B------:R-:W-:-:S02]  /*2a10*/  LOP3.LUT R4, R4, R12, RZ, 0xfc, !PT ;  /* 0x0000000c04047212 */ /* 0x000fc400078efcff */
[----:B------:R3:W-:Y:S01]  /*2a20*/  @P2 STS.128 [R156+0xa000], RZ ;  /* 0x00a000ff9c002388 */ /* 0x0007e20000000c00 */
[----:B------:R-:W-:Y:S02]  /*2a30*/  SEL R3, R3, 0xffffffe0, !P4 ;  /* 0xffffffe003037807 */ /* 0x000fe40006000000 */
        /* <DEDUP_REMOVED lines=18> */
.L_x_5437:
[----:B------:R-:W-:Y:S05]  /*2b60*/  BSYNC B0 ;  /* 0x0000000000007941 */ /* 0x000fea0003800000 */
.L_x_5436:
        /* <DEDUP_REMOVED lines=25> */
.L_x_5439:
[----:B------:R-:W-:Y:S05]  /*2d00*/  BSYNC B0 ;  /* 0x0000000000007941 */ /* 0x000fea0003800000 */
.L_x_5438:
        /* <DEDUP_REMOVED lines=25> */
.L_x_5441:
[----:B------:R-:W-:Y:S05]  /*2ea0*/  BSYNC B0 ;  /* 0x0000000000007941 */ /* 0x000fea0003800000 */
.L_x_5440:
        /* <DEDUP_REMOVED lines=26> */
.L_x_5443:
[----:B------:R-:W-:Y:S05]  /*3050*/  BSYNC B0 ;  /* 0x0000000000007941 */ /* 0x000fea0003800000 */
.L_x_5442:
[----:B------:R-:W-:Y:S01]  /*3060*/  IMAD.SHL.U32 R146, R146, 0x2, RZ ;  /* 0x0000000292927824 */ /* 0x000fe200078e00ff */
[----:B------:R-:W-:Y:S01]  /*3070*/  LDSM.16.M88.4 R80, [R147] ;  /* 0x000000009350783b */ /* 0x000fe20000000200 */
[--C-:B------:R-:W-:Y:S01]  /*3080*/  IMAD R145, R2, 0x2, R147.reuse ;  /* 0x0000000202917824 */ /* 0x100fe200078e0293 */
[----:B------:R-:W-:Y:S01]  /*3090*/  ISETP.GE.AND P4, PT, R129, 0x2, PT ;  /* 0x000000028100780c */ /* 0x000fe20003f86270 */
[----:B------:R-:W-:Y:S01]  /*30a0*/  IMAD R143, R0, 0x2, R147 ;  /* 0x00000002008f7824 */ /* 0x000fe200078e0293 */
[----:B-1----:R-:W1:Y:S01]  /*30b0*/  LDSM.16.M88.4 R32, [R146+0x4000] ;  /* 0x004000009220783b */ /* 0x002e620000000200 */
[----:B------:R-:W-:Y:S01]  /*30c0*/  LEA R87, R6, R146, 0x1 ;  /* 0x0000009206577211 */ /* 0x000fe200078e08ff */
[----:B------:R-:W-:Y:S01]  /*30d0*/  IMAD R139, R3, 0x2, R146 ;  /* 0x00000002038b7824 */ /* 0x000fe200078e0292 */
[----:B------:R-:W-:Y:S01]  /*30e0*/  IADD3 R5, R146, 0x4000, RZ ;  /* 0x0000400092057810 */ /* 0x000fe20007ffe0ff */
[----:B--2---:R-:W2:Y:S01]  /*30f0*/  LDSM.16.M88.4 R20, [R146+0x4800] ;  /* 0x004800009214783b */ /* 0x004ea20000000200 */
[----:B------:R-:W-:Y:S01]  /*3100*/  IMAD R142, R0, 0x2, R145 ;  /* 0x00000002008e7824 */ /* 0x000fe200078e0291 */
[----:B------:R-:W-:-:S02]  /*3110*/  IADD3 R103, R85, 0x8, RZ ;  /* 0x0000000855677810 */ /* 0x000fc40007ffe0ff */
[----:B------:R-:W5:Y:S01]  /*3120*/  LDSM.16.M88.4 R12, [R146+0x5000] ;  /* 0x00500000920c783b */ /* 0x000f620000000200 */
[----:B------:R-:W-:Y:S02]  /*3130*/  LEA R144, R6, R5, 0x1 ;  /* 0x0000000506907211 */ /* 0x000fe400078e08ff */
[----:B------:R-:W-:Y:S01]  /*3140*/  IMNMX R128, R85, R88, PT ;  /* 0x0000005855807217 */ /* 0x000fe20003800200 */
[----:B------:R-:W3:Y:S01]  /*3150*/  LDSM.16.M88.4 R52, [R146+0x5800] ;  /* 0x005800009234783b */ /* 0x000ee20000000200 */
[----:B------:R-:W-:Y:S02]  /*3160*/  LEA R141, R3, R144, 0x1 ;  /* 0x00000090038d7211 */ /* 0x000fe400078e08ff */
[----:B------:R-:W-:Y:S01]  /*3170*/  IMNMX R103, R103, R88, PT ;  /* 0x0000005867677217 */ /* 0x000fe20003800200 */
[----:B------:R-:W-:Y:S04]  /*3180*/  LDSM.16.M88.4 R60, [R145] ;  /* 0x00000000913c783b */ /* 0x000fe80000000200 */
[----:B------:R-:W4:Y:S04]  /*3190*/  LDSM.16.M88.4 R48, [R87+0x4000] ;  /* 0x004000005730783b */ /* 0x000f280000000200 */
[----:B------:R-:W3:Y:S04]  /*31a0*/  LDSM.16.M88.4 R44, [R87+0x4800] ;  /* 0x00480000572c783b */ /* 0x000ee80000000200 */
[----:B------:R-:W3:Y:S04]  /*31b0*/  LDSM.16.M88.4 R40, [R87+0x5000] ;  /* 0x005000005728783b */ /* 0x000ee80000000200 */
[----:B------:R-:W3:Y:S04]  /*31c0*/  LDSM.16.M88.4 R64, [R87+0x5800] ;  /* 0x005800005740783b */ /* 0x000ee80000000200 */
[----:B------:R-:W-:Y:S01]  /*31d0*/  LDSM.16.M88.4 R56, [R143] ;  /* 0x000000008f38783b */ /* 0x000fe20000000200 */
[C---:B-1----:R-:W-:Y:S03]  /*31e0*/  HMMA.16816.F32.BF16 R36, R80.reuse, R32, RZ ;  /* 0x000000205024723c */ /* 0x042fe600000418ff */
[----:B------:R-:W-:Y:S04]  /*31f0*/  LDSM.16.M88.4 R76, [R142] ;  /* 0x000000008e4c783b */ /* 0x000fe80000000200 */
[----:B------:R-:W-:Y:S01]  /*3200*/  LDSM.16.M88.4 R72, [R141] ;  /* 0x000000008d48783b */ /* 0x000fe20000000200 */
[C---:B--2---:R-:W-:Y:S03]  /*3210*/  HMMA.16816.F32.BF16 R24, R80.reuse, R20, RZ ;  /* 0x000000145018723c */ /* 0x044fe600000418ff */
[----:B------:R-:W-:Y:S04]  /*3220*/  LDSM.16.M88.4 R68, [R141+0x800] ;  /* 0x000800008d44783b */ /* 0x000fe80000000200 */
[----:B------:R-:W0:Y:S01]  /*3230*/  LDGDEPBAR ;  /* 0x00000000000079af */ /* 0x000e220000000000 */
[C---:B-----5:R-:W-:Y:S08]  /*3240*/  HMMA.16816.F32.BF16 R16, R80.reuse, R12, RZ ;  /* 0x0000000c5010723c */ /* 0x060ff000000418ff */
[C---:B------:R-:W-:Y:S08]  /*3250*/  HMMA.16816.F32.BF16 R32, R80.reuse, R34, RZ ;  /* 0x000000225020723c */ /* 0x040ff000000418ff */
[C---:B------:R-:W-:Y:S08]  /*3260*/  HMMA.16816.F32.BF16 R20, R80.reuse, R22, RZ ;  /* 0x000000165014723c */ /* 0x040ff000000418ff */
[C---:B------:R-:W-:Y:S08]  /*3270*/  HMMA.16816.F32.BF16 R12, R80.reuse, R14, RZ ;  /* 0x0000000e500c723c */ /* 0x040ff000000418ff */
[C---:B---3--:R-:W-:Y:S08]  /*3280*/  HMMA.16816.F32.BF16 R8, R80.reuse, R52, RZ ;  /* 0x000000345008723c */ /* 0x048ff000000418ff */
[----:B------:R-:W-:Y:S01]  /*3290*/  HMMA.16816.F32.BF16 R80, R80, R54, RZ ;  /* 0x000000365050723c */ /* 0x000fe200000418ff */
[----:B------:R-:W1:Y:S07]  /*32a0*/  LDSM.16.M88.4 R52, [R139+0x4000] ;  /* 0x004000008b34783b */ /* 0x000e6e0000000200 */
[C---:B----4-:R-:W-:Y:S08]  /*32b0*/  HMMA.16816.F32.BF16 R36, R60.reuse, R48, R36 ;  /* 0x000000303c24723c */ /* 0x050ff00000041824 */
        /* <DEDUP_REMOVED lines=10> */
[----:B------:R-:W5:Y:S04]  /*3360*/  LDSM.16.M88.4 R64, [R141+0x1000] ;  /* 0x001000008d40783b */ /* 0x000f680000000200 */
[----:B------:R-:W4:Y:S03]  /*3370*/  LDSM.16.M88.4 R60, [R141+0x1800] ;  /* 0x001800008d3c783b */ /* 0x000f260000000200 */
[C---:B-1----:R-:W-:Y:S08]  /*3380*/  HMMA.16816.F32.BF16 R36, R56.reuse, R52, R36 ;  /* 0x000000343824723c */ /* 0x042ff00000041824 */
        /* <DEDUP_REMOVED lines=9> */
[----:B------:R-:W-:Y:S01]  /*3420*/  HMMA.16816.F32.BF16 R80, R56, R42, R80 ;  /* 0x0000002a3850723c */ /* 0x000fe20000041850 */
[----:B------:R-:W1:Y:S04]  /*3430*/  LDSM.16.M88.4 R56, [R147+0x2000] ;  /* 0x002000009338783b */ /* 0x000e680000000200 */
[----:B------:R-:W2:Y:S03]  /*3440*/  LDSM.16.M88.4 R40, [R146+0x7800] ;  /* 0x007800009228783b */ /* 0x000ea60000000200 */
        /* <DEDUP_REMOVED lines=11> */
[----:B------:R-:W3:Y:S04]  /*3500*/  LDSM.16.M88.4 R76, [R145+0x2000] ;  /* 0x00200000914c783b */ /* 0x000ee80000000200 */
[----:B------:R-:W4:Y:S03]  /*3510*/  LDSM.16.M88.4 R60, [R87+0x7800] ;  /* 0x00780000573c783b */ /* 0x000f260000000200 */
        /* <DEDUP_REMOVED lines=25> */
[----:B------:R-:W4:Y:S01]  /*36b0*/  LDSM.16.M88.4 R60, [R141+0x3800] ;  /* 0x003800008d3c783b */ /* 0x000f220000000200 */
[----:B------:R-:W-:-:S04]  /*36c0*/  DEPBAR.LE SB0, 0x0 ;  /* 0x000080000000791a */ /* 0x000fc80000000000 */
[C---:B-1----:R-:W-:Y:S08]  /*36d0*/  HMMA.16816.F32.BF16 R36, R56.reuse, R52, R36 ;  /* 0x000000343824723c */ /* 0x042ff00000041824 */
[C---:B------:R-:W-:Y:S08]  /*36e0*/  HMMA.16816.F32.BF16 R32, R56.reuse, R54, R32 ;  /* 0x000000363820723c */ /* 0x040ff00000041820 */
[C---:B------:R-:W-:Y:S08]  /*36f0*/  HMMA.16816.F32.BF16 R24, R56.reuse, R48, R24 ;  /* 0x000000303818723c */ /* 0x040ff00000041818 */
[C---:B------:R-:W-:Y:S08]  /*3700*/  HMMA.16816.F32.BF16 R20, R56.reuse, R50, R20 ;  /* 0x000000323814723c */ /* 0x040ff00000041814 */
[C---:B------:R-:W-:Y:S08]  /*3710*/  HMMA.16816.F32.BF16 R16, R56.reuse, R44, R16 ;  /* 0x0000002c3810723c */ /* 0x040ff00000041810 */
[C---:B------:R-:W-:Y:S08]  /*3720*/  HMMA.16816.F32.BF16 R12, R56.reuse, R46, R12 ;  /* 0x0000002e380c723c */ /* 0x040ff0000004180c */
[C---:B--2---:R-:W-:Y:S08]  /*3730*/  HMMA.16816.F32.BF16 R8, R56.reuse, R40, R8 ;  /* 0x000000283808723c */ /* 0x044ff00000041808 */
[----:B------:R-:W-:Y:S08]  /*3740*/  HMMA.16816.F32.BF16 R80, R56, R42, R80 ;  /* 0x0000002a3850723c */ /* 0x000ff00000041850 */
[C---:B---3--:R-:W-:Y:S08]  /*3750*/  HMMA.16816.F32.BF16 R36, R76.reuse, R72, R36 ;  /* 0x000000484c24723c */ /* 0x048ff00000041824 */
[C---:B------:R-:W-:Y:S08]  /*3760*/  HMMA.16816.F32.BF16 R32, R76.reuse, R74, R32 ;  /* 0x0000004a4c20723c */ /* 0x040ff00000041820 */
[C---:B------:R-:W-:Y:S08]  /*3770*/  HMMA.16816.F32.BF16 R24, R76.reuse, R68, R24 ;  /* 0x000000444c18723c */ /* 0x040ff00000041818 */
[C---:B------:R-:W-:Y:S08]  /*3780*/  HMMA.16816.F32.BF16 R20, R76.reuse, R70, R20 ;  /* 0x000000464c14723c */ /* 0x040ff00000041814 */
[C---:B------:R-:W-:Y:S08]  /*3790*/  HMMA.16816.F32.BF16 R16, R76.reuse, R64, R16 ;  /* 0x000000404c10723c */ /* 0x040ff00000041810 */
[C---:B------:R-:W-:Y:S08]  /*37a0*/  HMMA.16816.F32.BF16 R12, R76.reuse, R66, R12 ;  /* 0x000000424c0c723c */ /* 0x040ff0000004180c */
[C---:B----4-:R-:W-:Y:S08]  /*37b0*/  HMMA.16816.F32.BF16 R8, R76.reuse, R60, R8 ;  /* 0x0000003c4c08723c */ /* 0x050ff00000041808 */
        /* <DEDUP_REMOVED lines=62> */
.L_x_5445:
[----:B------:R-:W-:-:S04]  /*3ba0*/  LEA R29, -R29, RZ, 0x6 ;  /* 0x000000ff1d1d7211 */ /* 0x000fc800078e31ff */
[----:B------:R-:W-:Y:S02]  /*3bb0*/  SHF.R.S32.HI R42, RZ, 0x1f, R29 ;  /* 0x0000001fff2a7819 */ /* 0x000fe4000001141d */
.L_x_5446:
        /* <DEDUP_REMOVED lines=49> */
[C---:B------:R-:W-:Y:S01]  /*3ed0*/  @!P3 LEA R56, P1, R41.reuse, c[0x0][0x168], 0x1 ;  /* 0x00005a002938ba11 */ /* 0x040fe200078208ff */
[----:B------:R-:W-:Y:S01]  /*3ee0*/  @!P3 IMAD.X R6, R40, 0x1, R101, P5 ;  /* 0x000000012806b824 */ /* 0x000fe200028e0665 */
[----:B------:R1:W-:Y:S04]  /*3ef0*/  @P2 STS.128 [R156+0x6800], RZ ;  /* 0x006800ff9c002388 */ /* 0x0003e80000000c00 */
[----:B------:R-:W-:Y:S01]  /*3f00*/  @!PT LDS RZ, [RZ] ;  /* 0x00000000fffff984 */ /* 0x000fe20000000800 */
[----:B------:R-:W-:Y:S01]  /*3f10*/  @!PT LDS RZ, [RZ] ;  /* 0x00000000fffff984 */ /* 0x000fe20000000800 */
[----:B------:R-:W-:Y:S01]  /*3f20*/  @!PT LDS RZ, [RZ] ;  /* 0x00000000fffff984 */ /* 0x000fe20000000800 */
[----:B------:R1:W-:Y:S01]  /*3f30*/  @!P2 LDGSTS.E.BYPASS.LTC128B.128 [R156+0x6800], [R44.64+0x80] ;  /* 0x068000802c9cafae */ /* 0x0003e2000b901d48 */
[----:B------:R-:W-:-:S03]  /*3f40*/  @!P3 LEA.HI.X R57, R41, c[0x0][0x16c], R6, 0x1, P1 ;  /* 0x00005b002939ba11 */ /* 0x000fc600008f0c06 */
        /* <DEDUP_REMOVED lines=25> */
.L_x_5448:
[----:B------:R-:W-:Y:S05]  /*40e0*/  BSYNC B0 ;  /* 0x0000000000007941 */ /* 0x000fea0003800000 */
.L_x_5447:
[----:B------:R-:W0:Y:S01]  /*40f0*/  LDGDEPBAR ;  /* 0x00000000000079af */ /* 0x000e220000000000 */
[----:B------:R-:W-:-:S04]  /*4100*/  IADD3 R102, P1, R29, R102, RZ ;  /* 0x000000661d667210 */ /* 0x000fc80007f3e0ff */
[----:B------:R-:W-:Y:S02]  /*4110*/  IADD3.X R101, R42, R101, RZ, P1, !PT ;  /* 0x000000652a657210 */ /* 0x000fe40000ffe4ff */
.L_x_5444:
[----:B------:R-:W-:Y:S02]  /*4120*/  IMAD.IADD R86, R7, 0x1, R86 ;  /* 0x0000000107567824 */ /* 0x000fe400078e0256 */
[----:B------:R-:W-:-:S03]  /*4130*/  IMAD.SHL.U32 R140, R4, 0x2, RZ ;  /* 0x00000002048c7824 */ /* 0x000fc600078e00ff */
[----:B------:R-:W-:Y:S01]  /*4140*/  IADD3 R3, R86, 0x1, RZ ;  /* 0x0000000156037810 */ /* 0x000fe20007ffe0ff */
[--C-:B------:R-:W-:Y:S01]  /*4150*/  IMAD R138, R2, 0x2, R140.reuse ;  /* 0x00000002028a7824 */ /* 0x100fe200078e028c */
[----:B------:R-:W-:Y:S01]  /*4160*/  IADD3 R5, R86, 0x8, RZ ;  /* 0x0000000856057810 */ /* 0x000fe20007ffe0ff */
[C---:B------:R-:W-:Y:S01]  /*4170*/  IMAD R137, R0.reuse, 0x2, R140 ;  /* 0x0000000200897824 */ /* 0x040fe200078e028c */
[CC--:B------:R-:W-:Y:S01]  /*4180*/  ISETP.GE.AND P6, PT, R3.reuse, R128.reuse, PT ;  /* 0x000000800300720c */ /* 0x0c0fe20003fc6270 */
[----:B------:R-:W-:Y:S01]  /*4190*/  IMAD R136, R0, 0x2, R138 ;  /* 0x0000000200887824 */ /* 0x000fe200078e028a */
[-C--:B------:R-:W-:Y:S01]  /*41a0*/  ISETP.GE.AND P3, PT, R3, R103.reuse, PT ;  /* 0x000000670300720c */ /* 0x080fe20003f66270 */
[----:B------:R-:W-:Y:S01]  /*41b0*/  LDSM.16.MT88.4 R68, [R140+0xa000] ;  /* 0x00a000008c44783b */ /* 0x000fe20000004200 */
[----:B------:R-:W-:Y:S02]  /*41c0*/  IADD3 R3, R86, 0x9, RZ ;  /* 0x0000000956037810 */ /* 0x000fe40007ffe0ff */
[C---:B------:R-:W-:Y:S01]  /*41d0*/  ISETP.GE.AND P2, PT, R5.reuse, R128, PT ;  /* 0x000000800500720c */ /* 0x040fe20003f46270 */
[----:B-1----:R-:W-:Y:S01]  /*41e0*/  LDSM.16.MT88.4 R52, [R137+0x8000] ;  /* 0x008000008934783b */ /* 0x002fe20000004200 */
[----:B------:R-:W-:-:S02]  /*41f0*/  ISETP.GE.AND P5, PT, R5, R103, PT ;  /* 0x000000670500720c */ /* 0x000fc40003fa6270 */
[C---:B------:R-:W-:Y:S01]  /*4200*/  ISETP.GE.AND P1, PT, R3.reuse, R128, PT ;  /* 0x000000800300720c */ /* 0x040fe20003f26270 */
[----:B------:R-:W-:Y:S01]  /*4210*/  LDSM.16.MT88.4 R60, [R136+0x8000] ;  /* 0x00800000883c783b */ /* 0x000fe20000004200 */
[----:B------:R-:W-:Y:S02]  /*4220*/  IADD3 R5, R86, 0x10, RZ ;  /* 0x0000001056057810 */ /* 0x000fe40007ffe0ff */
[----:B------:R-:W-:Y:S01]  /*4230*/  FSEL R45, R32, -INF , !P2 ;  /* 0xff800000202d7808 */ /* 0x000fe20005000000 */
[----:B------:R-:W-:Y:S01]  /*4240*/  LDSM.16.MT88.4 R92, [R138+0xa000] ;  /* 0x00a000008a5c783b */ /* 0x000fe20000004200 */
[----:B------:R-:W-:Y:S02]  /*4250*/  ISETP.GE.AND P2, PT, R3, R103, PT ;  /* 0x000000670300720c */ /* 0x000fe40003f46270 */
[----:B------:R-:W-:Y:S02]  /*4260*/  IADD3 R3, R86, 0x11, RZ ;  /* 0x0000001156037810 */ /* 0x000fe40007ffe0ff */
[----:B------:R-:W-:-:S02]  /*4270*/  FSEL R41, R34, -INF , !P5 ;  /* 0xff80000022297808 */ /* 0x000fc40006800000 */
[----:B------:R-:W-:Y:S02]  /*4280*/  FSEL R47, R33, -INF , !P1 ;  /* 0xff800000212f7808 */ /* 0x000fe40004800000 */
[C---:B------:R-:W-:Y:S02]  /*4290*/  ISETP.GE.AND P5, PT, R5.reuse, R128, PT ;  /* 0x000000800500720c */ /* 0x040fe40003fa6270 */
[----:B------:R-:W-:Y:S02]  /*42a0*/  ISETP.GE.AND P1, PT, R5, R103, PT ;  /* 0x000000670500720c */ /* 0x000fe40003f26270 */
[----:B------:R-:W-:Y:S02]  /*42b0*/  IADD3 R5, R86, 0x18, RZ ;  /* 0x0000001856057810 */ /* 0x000fe40007ffe0ff */
[----:B------:R-:W-:Y:S02]  /*42c0*/  FSEL R43, R35, -INF , !P2 ;  /* 0xff800000232b7808 */ /* 0x000fe40005000000 */
[----:B------:R-:W-:-:S02]  /*42d0*/  FSEL R37, R37, -INF , !P6 ;  /* 0xff80000025257808 */ /* 0x000fc40007000000 */
[CC--:B------:R-:W-:Y:S02]  /*42e0*/  ISETP.GE.AND P2, PT, R3.reuse, R128.reuse, PT ;  /* 0x000000800300720c */ /* 0x0c0fe40003f46270 */
        /* <DEDUP_REMOVED lines=8> */
[----:B------:R-:W-:Y:S02]  /*4370*/  ISETP.GE.AND P2, PT, R5, R103, PT ;  /* 0x000000670500720c */ /* 0x000fe40003f46270 */
[----:B------:R-:W-:Y:S02]  /*4380*/  FSEL R77, R27, -INF , !P5 ;  /* 0xff8000001b4d7808 */ /* 0x000fe40006800000 */
[----:B------:R-:W-:-:S02]  /*4390*/  FSEL R5, R20, -INF , !P1 ;  /* 0xff80000014057808 */ /* 0x000fc40004800000 */
[C---:B------:R-:W-:Y:S02]  /*43a0*/  ISETP.GE.AND P5, PT, R6.reuse, R128, PT ;  /* 0x000000800600720c */ /* 0x040fe40003fa6270 */
[----:B------:R-:W-:Y:S02]  /*43b0*/  ISETP.GE.AND P1, PT, R6, R103, PT ;  /* 0x000000670600720c */ /* 0x000fe40003f26270 */
[----:B------:R-:W-:Y:S02]  /*43c0*/  FMNMX.FTZ R6, R36, R37, !PT ;  /* 0x0000002524067209 */ /* 0x000fe40007810000 */
[----:B------:R-:W-:Y:S02]  /*43d0*/  FSEL R23, R23, -INF , !P1 ;  /* 0xff80000017177808 */ /* 0x000fe40004800000 */
[----:B------:R-:W-:Y:S02]  /*43e0*/  FMNMX.FTZ R6, R45, R6, !PT ;  /* 0x000000062d067209 */ /* 0x000fe40007810000 */
[----:B------:R-:W-:-:S02]  /*43f0*/  ISETP.GE.AND P1, PT, R86, R103, PT ;  /* 0x000000675600720c */ /* 0x000fc40003f26270 */
[----:B------:R-:W-:Y:S02]  /*4400*/  IADD3 R3, R86, 0x20, RZ ;  /* 0x0000002056037810 */ /* 0x000fe40007ffe0ff */
[----:B------:R-:W-:Y:S02]  /*4410*/  FSEL R49, R39, -INF , !P3 ;  /* 0xff80000027317808 */ /* 0x000fe40005800000 */
[----:B------:R-:W-:Y:S02]  /*4420*/  FMNMX.FTZ R6, R47, R6, !PT ;  /* 0x000000062f067209 */ /* 0x000fe40007810000 */
[----:B------:R-:W-:Y:S02]  /*4430*/  FSEL R38, R38, -INF , !P1 ;  /* 0xff80000026267808 */ /* 0x000fe40004800000 */
[----:B------:R-:W-:Y:S02]  /*4440*/  FSEL R33, R22, -INF , !P2 ;  /* 0xff80000016217808 */ /* 0x000fe40005000000 */
[----:B------:R-:W-:-:S02]  /*4450*/  ISETP.GE.AND P2, PT, R3, R103, PT ;  /* 0x000000670300720c */ /* 0x000fc40003f46270 */
[----:B------:R-:W-:Y:S02]  /*4460*/  FMNMX.FTZ R6, R29, R6, !PT ;  /* 0x000000061d067209 */ /* 0x000fe40007810000 */
[----:B------:R-:W-:Y:S02]  /*4470*/  FMNMX.FTZ R22, R38, R49, !PT ;  /* 0x0000003126167209 */ /* 0x000fe40007810000 */
[----:B------:R-:W-:Y:S02]  /*4480*/  ISETP.GE.AND P6, PT, R3, R128, PT ;  /* 0x000000800300720c */ /* 0x000fe40003fc6270 */
[----:B------:R-:W-:Y:S02]  /*4490*/  IADD3 R3, R86, 0x21, RZ ;  /* 0x0000002156037810 */ /* 0x000fe40007ffe0ff */
[----:B------:R-:W-:Y:S02]  /*44a0*/  FSEL R165, R18, -INF , !P2 ;  /* 0xff80000012a57808 */ /* 0x000fe40005000000 */
[----:B------:R-:W-:-:S02]  /*44b0*/  FMNMX.FTZ R24, R7, R6, !PT ;  /* 0x0000000607187209 */ /* 0x000fc40007810000 */
[----:B------:R-:W-:Y:S02]  /*44c0*/  FMNMX.FTZ R18, R41, R22, !PT ;  /* 0x0000001629127209 */ /* 0x000fe40007810000 */
[----:B------:R-:W-:Y:S02]  /*44d0*/  FSEL R21, R21, -INF , !P5 ;  /* 0xff80000015157808 */ /* 0x000fe40006800000 */
[----:B------:R-:W-:Y:S02]  /*44e0*/  ISETP.GE.AND P5, PT, R3, R128, PT ;  /* 0x000000800300720c */ /* 0x000fe40003fa6270 */
[----:B------:R-:W-:Y:S02]  /*44f0*/  FSEL R173, R16, -INF , !P6 ;  /* 0xff80000010ad7808 */ /* 0x000fe40007000000 */
[----:B------:R-:W-:Y:S02]  /*4500*/  IADD3 R16, R86, 0x30, RZ ;  /* 0x0000003056107810 */ /* 0x000fe40007ffe0ff */
[----:B------:R-:W-:-:S02]  /*4510*/  FMNMX.FTZ R24, R5, R24, !PT ;  /* 0x0000001805187209 */ /* 0x000fc40007810000 */
[----:B------:R-:W-:Y:S02]  /*4520*/  FMNMX.FTZ R18, R43, R18, !PT ;  /* 0x000000122b127209 */ /* 0x000fe40007810000 */
[----:B------:R-:W-:Y:S02]  /*4530*/  ISETP.GE.AND P3, PT, R3, R103, PT ;  /* 0x000000670300720c */ /* 0x000fe40003f66270 */
[----:B------:R-:W-:Y:S02]  /*4540*/  FSEL R121, R17, -INF , !P5 ;  /* 0xff80000011797808 */ /* 0x000fe40006800000 */
[----:B------:R-:W-:Y:S02]  /*4550*/  IADD3 R3, R86, 0x28, RZ ;  /* 0x0000002856037810 */ /* 0x000fe40007ffe0ff */
[----:B------:R-:W-:Y:S02]  /*4560*/  ISETP.GE.AND P5, PT, R16, R128, PT ;  /* 0x000000801000720c */ /* 0x000fe40003fa6270 */
[----:B------:R-:W-:-:S02]  /*4570*/  FMNMX.FTZ R24, R21, R24, !PT ;  /* 0x0000001815187209 */ /* 0x000fc40007810000 */
[----:B------:R-:W-:Y:S02]  /*4580*/  FMNMX.FTZ R18, R35, R18, !PT ;  /* 0x0000001223127209 */ /* 0x000fe40007810000 */
[----:B------:R-:W-:Y:S02]  /*4590*/  IADD3 R20, R86, 0x29, RZ ;  /* 0x0000002956147810 */ /* 0x000fe40007ffe0ff */
[----:B------:R-:W-:Y:S02]  /*45a0*/  ISETP.GE.AND P6, PT, R3, R128, PT ;  /* 0x000000800300720c */ /* 0x000fe40003fc6270 */
        /* <DEDUP_REMOVED lines=8> */
[----:B------:R-:W-:-:S02]  /*4630*/  ISETP.GE.AND P1, PT, R3, R103, PT ;  /* 0x000000670300720c */ /* 0x000fc40003f26270 */
[----:B------:R-:W-:Y:S02]  /*4640*/  FSEL R123, R13, -INF , !P2 ;  /* 0xff8000000d7b7808 */ /* 0x000fe40005000000 */
[----:B------:R-:W-:Y:S02]  /*4650*/  IADD3 R3, R86, 0x38, RZ ;  /* 0x0000003856037810 */ /* 0x000fe40007ffe0ff */
[----:B------:R-:W-:Y:S02]  /*4660*/  ISETP.GE.AND P2, PT, R6, R128, PT ;  /* 0x000000800600720c */ /* 0x000fe40003f46270 */
[----:B------:R-:W-:Y:S02]  /*4670*/  IADD3 R86, R86, 0x39, RZ ;  /* 0x0000003956567810 */ /* 0x000fe40007ffe0ff */
[----:B------:R-:W-:Y:S02]  /*4680*/  FMNMX.FTZ R12, R169, R12, !PT ;  /* 0x0000000ca90c7209 */ /* 0x000fe40007810000 */
[----:B------:R-:W-:-:S02]  /*4690*/  FMNMX.FTZ R8, R23, R8, !PT ;  /* 0x0000000817087209 */ /* 0x000fc40007810000 */
[----:B------:R-:W-:Y:S02]  /*46a0*/  FSEL R133, R9, -INF , !P2 ;  /* 0xff80000009857808 */ /* 0x000fe40005000000 */
[----:B------:R-:W-:Y:S02]  /*46b0*/  ISETP.GE.AND P2, PT, R86, R128, PT ;  /* 0x000000805600720c */ /* 0x000fe40003f46270 */
[----:B------:R-:W-:Y:S02]  /*46c0*/  FMNMX.FTZ R12, R123, R12, !PT ;  /* 0x0000000c7b0c7209 */ /* 0x000fe40007810000 */
[----:B------:R-:W-:Y:S02]  /*46d0*/  FSEL R25, R19, -INF , !P3 ;  /* 0xff80000013197808 */ /* 0x000fe40005800000 */
[----:B------:R-:W-:Y:S02]  /*46e0*/  FMNMX.FTZ R8, R165, R8, !PT ;  /* 0x00000008a5087209 */ /* 0x000fe40007810000 */
[----:B------:R-:W-:-:S02]  /*46f0*/  FSEL R127, R81, -INF , !P2 ;  /* 0xff800000517f7808 */ /* 0x000fc40005000000 */
[----:B------:R-:W-:Y:S02]  /*4700*/  FSEL R135, R14, -INF , !P1 ;  /* 0xff8000000e877808 */ /* 0x000fe40004800000 */
[----:B------:R-:W-:Y:S02]  /*4710*/  ISETP.GE.AND P5, PT, R3, R128, PT ;  /* 0x000000800300720c */ /* 0x000fe40003fa6270 */
[----:B------:R-:W-:Y:S02]  /*4720*/  FMNMX.FTZ R12, R167, R12, !PT ;  /* 0x0000000ca70c7209 */ /* 0x000fe40007810000 */
[----:B------:R-:W-:Y:S02]  /*4730*/  ISETP.GE.AND P2, PT, R20, R103, PT ;  /* 0x000000671400720c */ /* 0x000fe40003f46270 */
[----:B------:R-:W-:Y:S02]  /*4740*/  FMNMX.FTZ R14, R25, R8, !PT ;  /* 0x00000008190e7209 */ /* 0x000fe40007810000 */
[----:B------:R-:W-:-:S02]  /*4750*/  FSEL R131, R80, -INF , !P5 ;  /* 0xff80000050837808 */ /* 0x000fc40006800000 */
[----:B------:R-:W-:Y:S02]  /*4760*/  FMNMX.FTZ R12, R133, R12, !PT ;  /* 0x0000000c850c7209 */ /* 0x000fe40007810000 */
[-C--:B------:R-:W-:Y:S02]  /*4770*/  ISETP.GE.AND P1, PT, R16, R103.reuse, PT ;  /* 0x000000671000720c */ /* 0x080fe40003f26270 */
[----:B------:R-:W-:Y:S01]  /*4780*/  FSEL R27, R15, -INF , !P2 ;  /* 0xff8000000f1b7808 */ /* 0x000fe20005000000 */
[----:B------:R-:W-:Y:S01]  /*4790*/  LDSM.16.MT88.4 R16, [R140+0x8800] ;  /* 0x008800008c10783b */ /* 0x000fe20000004200 */
[----:B------:R-:W-:Y:S02]  /*47a0*/  FMNMX.FTZ R14, R135, R14, !PT ;  /* 0x0000000e870e7209 */ /* 0x000fe40007810000 */
[----:B------:R-:W-:Y:S02]  /*47b0*/  FMNMX.FTZ R12, R131, R12, !PT ;  /* 0x0000000c830c7209 */ /* 0x000fe40007810000 */
[----:B------:R-:W-:-:S02]  /*47c0*/  ISETP.GE.AND P2, PT, R6, R103, PT ;  /* 0x000000670600720c */ /* 0x000fc40003f46270 */
        /* <DEDUP_REMOVED lines=8> */
[----:B------:R-:W-:Y:S02]  /*4850*/  FSEL R117, R82, -INF , !P1 ;  /* 0xff80000052757808 */ /* 0x000fe40004800000 */
[----:B------:R-:W-:Y:S02]  /*4860*/  FMNMX.FTZ R14, R119, R14, !PT ;  /* 0x0000000e770e7209 */ /* 0x000fe40007810000 */
[----:B------:R-:W-:Y:S02]  /*4870*/  FSEL R115, R83, -INF , !P2 ;  /* 0xff80000053737808 */ /* 0x000fe40005000000 */
[----:B------:R-:W-:Y:S01]  /*4880*/  FMNMX.FTZ R10, R117, R14, !PT ;  /* 0x0000000e750a7209 */ /* 0x000fe20007810000 */
[----:B------:R-:W-:Y:S03]  /*4890*/  LDSM.16.MT88.4 R80, [R137+0xa000] ;  /* 0x00a000008950783b */ /* 0x000fe60000004200 */
        /* <DEDUP_REMOVED lines=13> */
[--C-:B------:R-:W-:Y:S02]  /*4970*/  FFMA.FTZ R106, R47, c[0x0][0x23c], -R120.reuse ;  /* 0x00008f002f6a7a23 */ /* 0x100fe40000010878 */
[----:B------:R-:W1:Y:S01]  /*4980*/  LDSM.16.MT88.4 R44, [R138+0x8000] ;  /* 0x008000008a2c783b */ /* 0x000e620000004200 */
[----:B--2---:R-:W-:Y:S01]  /*4990*/  FMNMX.FTZ R3, R6, R3, !PT ;  /* 0x0000000306037209 */ /* 0x004fe20007810000 */
[--C-:B------:R-:W-:Y:S01]  /*49a0*/  FFMA.FTZ R113, R36, c[0x0][0x23c], -R120.reuse ;  /* 0x00008f0024717a23 */ /* 0x100fe20000010878 */
[----:B------:R-:W-:Y:S01]  /*49b0*/  MUFU.EX2 R107, R107 ;  /* 0x0000006b006b7308 */ /* 0x000fe20000000800 */
[----:B------:R-:W-:Y:S01]  /*49c0*/  FFMA.FTZ R110, R37, c[0x0][0x23c], -R120 ;  /* 0x00008f00256e7a23 */ /* 0x000fe20000010878 */
[C---:B------:R-:W-:Y:S01]  /*49d0*/  FSETP.NEU.FTZ.AND P1, PT, R3.reuse, -INF , PT ;  /* 0xff8000000300780b */ /* 0x040fe20003f3d000 */
[----:B------:R-:W-:-:S02]  /*49e0*/  FMUL.FTZ R112, R3, c[0x0][0x23c] ;  /* 0x00008f0003707a20 */ /* 0x000fc40000410000 */
[--C-:B------:R-:W-:Y:S02]  /*49f0*/  FFMA.FTZ R105, R29, c[0x0][0x23c], -R120.reuse ;  /* 0x00008f001d697a23 */ /* 0x100fe40000010878 */
[--C-:B------:R-:W-:Y:S01]  /*4a00*/  FFMA.FTZ R104, R7, c[0x0][0x23c], -R120.reuse ;  /* 0x00008f0007687a23 */ /* 0x100fe20000010878 */
[----:B------:R-:W-:Y:S01]  /*4a10*/  FSEL R112, R112, RZ, P1 ;  /* 0x000000ff70707208 */ /* 0x000fe20000800000 */
[--C-:B------:R-:W-:Y:S01]  /*4a20*/  FFMA.FTZ R29, R5, c[0x0][0x23c], -R120.reuse ;  /* 0x00008f00051d7a23 */ /* 0x100fe20000010878 */
[----:B------:R-:W-:Y:S01]  /*4a30*/  MUFU.EX2 R113, R113 ;  /* 0x0000007100717308 */ /* 0x000fe20000000800 */
[----:B------:R-:W-:Y:S01]  /*4a40*/  LDSM.16.MT88.4 R4, [R136+0xa000] ;  /* 0x00a000008804783b */ /* 0x000fe20000004200 */
[----:B------:R-:W-:Y:S01]  /*4a50*/  FFMA.FTZ R2, R21, c[0x0][0x23c], -R120 ;  /* 0x00008f0015027a23 */ /* 0x000fe20000010878 */
[----:B------:R-:W-:Y:S01]  /*4a60*/  LEA R168, P1, R102, c[0x0][0x168], 0x1 ;  /* 0x00005a0066a87a11 */ /* 0x000fe200078208ff */
[--C-:B------:R-:W-:Y:S02]  /*4a70*/  FFMA.FTZ R111, R38, c[0x0][0x23c], -R112.reuse ;  /* 0x00008f00266f7a23 */ /* 0x100fe40000010870 */
[--C-:B------:R-:W-:Y:S01]  /*4a80*/  FFMA.FTZ R108, R49, c[0x0][0x23c], -R112.reuse ;  /* 0x00008f00316c7a23 */ /* 0x100fe20000010870 */
[----:B------:R-:W2:Y:S01]  /*4a90*/  LDSM.16.MT88.4 R36, [R140+0x8000] ;  /* 0x008000008c24783b */ /* 0x000ea20000004200 */
[--C-:B------:R-:W-:Y:S01]  /*4aa0*/  FFMA.FTZ R109, R41, c[0x0][0x23c], -R112.reuse ;  /* 0x00008f00296d7a23 */ /* 0x100fe20000010870 */
[----:B------:R-:W3:Y:S01]  /*4ab0*/  MUFU.EX2 R110, R110 ;  /* 0x0000006e006e7308 */ /* 0x000ee20000000800 */
[--C-:B------:R-:W-:Y:S01]  /*4ac0*/  FFMA.FTZ R34, R43, c[0x0][0x23c], -R112.reuse ;  /* 0x00008f002b227a23 */ /* 0x100fe20000010870 */
[----:B------:R-:W-:Y:S01]  /*4ad0*/  LEA.HI.X R166, R102, c[0x0][0x16c], R101, 0x1, P1 ;  /* 0x00005b0066a67a11 */ /* 0x000fe200008f0c65 */
[----:B------:R-:W-:-:S02]  /*4ae0*/  FFMA.FTZ R35, R35, c[0x0][0x23c], -R112 ;  /* 0x00008f0023237a23 */ /* 0x000fc40000010870 */
[--C-:B------:R-:W-:Y:S02]  /*4af0*/  FFMA.FTZ R32, R77, c[0x0][0x23c], -R112.reuse ;  /* 0x00008f004d207a23 */ /* 0x100fe40000010870 */
[--C-:B------:R-:W-:Y:S01]  /*4b00*/  FFMA.FTZ R33, R33, c[0x0][0x23c], -R112.reuse ;  /* 0x00008f0021217a23 */ /* 0x100fe20000010870 */
[----:B------:R-:W4:Y:S01]  /*4b10*/  MUFU.EX2 R106, R106 ;  /* 0x0000006a006a7308 */ /* 0x000f220000000800 */
[----:B------:R-:W-:Y:S02]  /*4b20*/  FFMA.FTZ R0, R23, c[0x0][0x23c], -R112 ;  /* 0x00008f0017007a23 */ /* 0x000fe40000010870 */
[----:B------:R-:W5:Y:S01]  /*4b30*/  LDSM.16.MT88.4 R20, [R136+0x8800] ;  /* 0x008800008814783b */ /* 0x000f620000004200 */
[--C-:B------:R-:W-:Y:S02]  /*4b40*/  FFMA.FTZ R114, R173, c[0x0][0x23c], -R120.reuse ;  /* 0x00008f00ad727a23 */ /* 0x100fe40000010878 */
[--C-:B------:R-:W-:Y:S02]  /*4b50*/  FFMA.FTZ R121, R121, c[0x0][0x23c], -R120.reuse ;  /* 0x00008f0079797a23 */ /* 0x100fe40000010878 */
[----:B------:R-:W-:Y:S01]  /*4b60*/  MUFU.EX2 R111, R111 ;  /* 0x0000006f006f7308 */ /* 0x000fe20000000800 */
[----:B---3--:R-:W-:Y:S01]  /*4b70*/  F2FP.BF16.PACK_AB R84, R110, R113 ;  /* 0x000000716e54723e */ /* 0x008fe200000010ff */
[----:B------:R-:W-:-:S02]  /*4b80*/  FFMA.FTZ R116, R169, c[0x0][0x23c], -R120 ;  /* 0x00008f00a9747a23 */ /* 0x000fc40000010878 */
[----:B------:R-:W-:Y:S02]  /*4b90*/  FFMA.FTZ R123, R123, c[0x0][0x23c], -R120 ;  /* 0x00008f007b7b7a23 */ /* 0x000fe40000010878 */
[--C-:B------:R-:W-:Y:S02]  /*4ba0*/  FFMA.FTZ R165, R165, c[0x0][0x23c], -R112.reuse ;  /* 0x00008f00a5a57a23 */ /* 0x100fe40000010870 */
[----:B------:R-:W3:Y:S01]  /*4bb0*/  MUFU.EX2 R108, R108 ;  /* 0x0000006c006c7308 */ /* 0x000ee20000000800 */
[----:B----4-:R-:W-:Y:S01]  /*4bc0*/  F2FP.BF16.PACK_AB R86, R106, R107 ;  /* 0x0000006b6a56723e */ /* 0x010fe200000010ff */
[--C-:B------:R-:W-:Y:S02]  /*4bd0*/  FFMA.FTZ R122, R25, c[0x0][0x23c], -R112.reuse ;  /* 0x00008f00197a7a23 */ /* 0x100fe40000010870 */
[--C-:B------:R-:W-:Y:S02]  /*4be0*/  FFMA.FTZ R135, R135, c[0x0][0x23c], -R112.reuse ;  /* 0x00008f0087877a23 */ /* 0x100fe40000010870 */
[----:B------:R-:W-:-:S02]  /*4bf0*/  FFMA.FTZ R118, R27, c[0x0][0x23c], -R112 ;  /* 0x00008f001b767a23 */ /* 0x000fc40000010870 */
[----:B------:R-:W-:Y:S01]  /*4c00*/  MUFU.EX2 R109, R109 ;  /* 0x0000006d006d7308 */ /* 0x000fe20000000800 */
[----:B------:R-:W-:Y:S01]  /*4c10*/  LDSM.16.MT88.4 R24, [R138+0x9000] ;  /* 0x009000008a18783b */ /* 0x000fe20000004200 */
[----:B------:R-:W-:Y:S02]  /*4c20*/  FFMA.FTZ R169, R127, c[0x0][0x23c], -R120 ;  /* 0x00008f007fa97a23 */ /* 0x000fe40000010878 */
[----:B------:R-:W-:Y:S02]  /*4c30*/  FFMA.FTZ R117, R117, c[0x0][0x23c], -R112 ;  /* 0x00008f0075757a23 */ /* 0x000fe40000010870 */
[----:B------:R-:W-:Y:S02]  /*4c40*/  FADD.FTZ R110, R113, R110 ;  /* 0x0000006e716e7221 */ /* 0x000fe40000010000 */
[----:B------:R-:W4:Y:S01]  /*4c50*/  MUFU.EX2 R34, R34 ;  /* 0x0000002200227308 */ /* 0x000f220000000800 */
[----:B---3--:R-:W-:Y:S01]  /*4c60*/  F2FP.BF16.PACK_AB R85, R108, R111 ;  /* 0x0000006f6c55723e */ /* 0x008fe200000010ff */
[----:B------:R-:W-:-:S02]  /*4c70*/  FADD.FTZ R108, R111, R108 ;  /* 0x0000006c6f6c7221 */ /* 0x000fc40000010000 */
[----:B------:R-:W-:-:S04]  /*4c80*/  FADD.FTZ R107, R107, R110 ;  /* 0x0000006e6b6b7221 */ /* 0x000fc80000010000 */
[----:B------:R-:W-:Y:S01]  /*4c90*/  MUFU.EX2 R105, R105 ;  /* 0x0000006900697308 */ /* 0x000fe20000000800 */
[----:B------:R-:W-:Y:S01]  /*4ca0*/  FADD.FTZ R106, R106, R107 ;  /* 0x0000006b6a6a7221 */ /* 0x000fe20000010000 */
[----:B----4-:R-:W-:-:S06]  /*4cb0*/  F2FP.BF16.PACK_AB R87, R34, R109 ;  /* 0x0000006d2257723e */ /* 0x010fcc00000010ff */
[----:B------:R-:W3:Y:S01]  /*4cc0*/  MUFU.EX2 R104, R104 ;  /* 0x0000006800687308 */ /* 0x000ee20000000800 */
[----:B------:R-:W-:-:S04]  /*4cd0*/  FADD.FTZ R109, R109, R108 ;  /* 0x0000006c6d6d7221 */ /* 0x000fc80000010000 */
[----:B------:R-:W-:Y:S01]  /*4ce0*/  FADD.FTZ R34, R34, R109 ;  /* 0x0000006d22227221 */ /* 0x000fe20000010000 */
[C---:B-1----:R-:W-:Y:S02]  /*4cf0*/  HMMA.16816.F32.BF16 R40, R84.reuse, R44, RZ ;  /* 0x0000002c5428723c */ /* 0x042fe400000418ff */
[----:B------:R-:W-:Y:S06]  /*4d00*/  MUFU.EX2 R29, R29 ;  /* 0x0000001d001d7308 */ /* 0x000fec0000000800 */
[C---:B------:R-:W-:Y:S02]  /*4d10*/  HMMA.16816.F32.BF16 R44, R84.reuse, R46, RZ ;  /* 0x0000002e542c723c */ /* 0x040fe400000418ff */
[----:B------:R-:W-:Y:S06]  /*4d20*/  MUFU.EX2 R2, R2 ;  /* 0x0000000200027308 */ /* 0x000fec0000000800 */
[C---:B------:R-:W-:Y:S02]  /*4d30*/  HMMA.16816.F32.BF16 R48, R84.reuse, R52, RZ ;  /* 0x000000345430723c */ /* 0x040fe400000418ff */
[----:B------:R-:W-:Y:S06]  /*4d40*/  MUFU.EX2 R35, R35 ;  /* 0x0000002300237308 */ /* 0x000fec0000000800 */
[C---:B------:R-:W-:Y:S02]  /*4d50*/  HMMA.16816.F32.BF16 R52, R84.reuse, R54, RZ ;  /* 0x000000365434723c */ /* 0x040fe400000418ff */
[----:B------:R-:W1:Y:S06]  /*4d60*/  MUFU.EX2 R32, R32 ;  /* 0x0000002000207308 */ /* 0x000e6c0000000800 */
[C---:B--2---:R-:W-:Y:S02]  /*4d70*/  HMMA.16816.F32.BF16 R96, R84.reuse, R36, RZ ;  /* 0x000000245460723c */ /* 0x044fe400000418ff */
[----:B------:R-:W-:Y:S06]  /*4d80*/  MUFU.EX2 R33, R33 ;  /* 0x0000002100217308 */ /* 0x000fec0000000800 */
[C---:B------:R-:W-:Y:S02]  /*4d90*/  HMMA.16816.F32.BF16 R56, R84.reuse, R60, RZ ;  /* 0x0000003c5438723c */ /* 0x040fe400000418ff */
[----:B------:R-:W2:Y:S06]  /*4da0*/  MUFU.EX2 R0, R0 ;  /* 0x0000000000007308 */ /* 0x000eac0000000800 */
[C---:B------:R-:W-:Y:S02]  /*4db0*/  HMMA.16816.F32.BF16 R64, R84.reuse, R68, RZ ;  /* 0x000000445440723c */ /* 0x040fe400000418ff */
[----:B------:R-:W-:Y:S06]  /*4dc0*/  MUFU.EX2 R114, R114 ;  /* 0x0000007200727308 */ /* 0x000fec0000000800 */
[C---:B------:R-:W-:Y:S02]  /*4dd0*/  HMMA.16816.F32.BF16 R72, R84.reuse, R92, RZ ;  /* 0x0000005c5448723c */ /* 0x040fe400000418ff */
[----:B------:R-:W4:Y:S06]  /*4de0*/  MUFU.EX2 R121, R121 ;  /* 0x0000007900797308 */ /* 0x000f2c0000000800 */
        /* <DEDUP_REMOVED lines=17> */
[----:B------:R-:W-:Y:S01]  /*4f00*/  MUFU.EX2 R117, R117 ;  /* 0x0000007500757308 */ /* 0x000fe20000000800 */
[----:B------:R-:W-:-:S02]  /*4f10*/  FADD.FTZ R105, R105, R106 ;  /* 0x0000006a69697221 */ /* 0x000fc40000010000 */
[----:B------:R-:W-:Y:S02]  /*4f20*/  FADD.FTZ R35, R35, R34 ;  /* 0x0000002223237221 */ /* 0x000fe40000010000 */
[----:B------:R-:W-:Y:S01]  /*4f30*/  F2FP.BF16.PACK_AB R6, R2, R29 ;  /* 0x0000001d0206723e */ /* 0x000fe200000010ff */
[----:B------:R-:W-:Y:S01]  /*4f40*/  FADD.FTZ R104, R104, R105 ;  /* 0x0000006968687221 */ /* 0x000fe20000010000 */
[----:B--2---:R-:W-:Y:S01]  /*4f50*/  F2FP.BF16.PACK_AB R7, R0, R33 ;  /* 0x000000210007723e */ /* 0x004fe200000010ff */
[----:B------:R-:W-:-:S04]  /*4f60*/  FADD.FTZ R32, R32, R35 ;  /* 0x0000002320207221 */ /* 0x000fc80000010000 */
[----:B------:R-:W-:Y:S02]  /*4f70*/  FADD.FTZ R33, R33, R32 ;  /* 0x0000002021217221 */ /* 0x000fe40000010000 */
[----:B------:R-:W-:Y:S02]  /*4f80*/  HMMA.16816.F32.BF16 R40, R4, R12, R40 ;  /* 0x0000000c0428723c */ /* 0x000fe40000041828 */
[----:B------:R-:W-:-:S06]  /*4f90*/  FADD.FTZ R0, R0, R33 ;  /* 0x0000002100007221 */ /* 0x000fcc0000010000 */
        /* <DEDUP_REMOVED lines=8> */
[C---:B-----5:R-:W-:Y:S08]  /*5020*/  HMMA.16816.F32.BF16 R56, R4.reuse, R20, R56 ;  /* 0x000000140438723c */ /* 0x060ff00000041838 */
[C---:B-1----:R-:W-:Y:S08]  /*5030*/  HMMA.16816.F32.BF16 R72, R4.reuse, R12, R72 ;  /* 0x0000000c0448723c */ /* 0x042ff00000041848 */
[C---:B------:R-:W-:Y:S01]  /*5040*/  HMMA.16816.F32.BF16 R92, R4.reuse, R14, R92 ;  /* 0x0000000e045c723c */ /* 0x040fe2000004185c */
[----:B------:R-:W1:Y:S07]  /*5050*/  LDSM.16.MT88.4 R12, [R136+0xa800] ;  /* 0x00a80000880c783b */ /* 0x000e6e0000004200 */
[C---:B--2---:R-:W-:Y:S08]  /*5060*/  HMMA.16816.F32.BF16 R76, R4.reuse, R8, R76 ;  /* 0x00000008044c723c */ /* 0x044ff0000004184c */
[C---:B------:R-:W-:Y:S01]  /*5070*/  HMMA.16816.F32.BF16 R80, R4.reuse, R10, R80 ;  /* 0x0000000a0450723c */ /* 0x040fe20000041850 */
[----:B------:R-:W2:Y:S07]  /*5080*/  LDSM.16.MT88.4 R8, [R140+0x9000] ;  /* 0x009000008c08783b */ /* 0x000eae0000004200 */
[C---:B------:R-:W-:Y:S01]  /*5090*/  HMMA.16816.F32.BF16 R60, R4.reuse, R22, R60 ;  /* 0x00000016043c723c */ /* 0x040fe2000004183c */
[----:B------:R-:W5:Y:S07]  /*50a0*/  LDSM.16.MT88.4 R20, [R137+0x9000] ;  /* 0x009000008914783b */ /* 0x000f6e0000004200 */
[C---:B---3--:R-:W-:Y:S08]  /*50b0*/  HMMA.16816.F32.BF16 R64, R4.reuse, R16, R64 ;  /* 0x000000100440723c */ /* 0x048ff00000041840 */
[C---:B------:R-:W-:Y:S01]  /*50c0*/  HMMA.16816.F32.BF16 R68, R4.reuse, R18, R68 ;  /* 0x000000120444723c */ /* 0x040fe20000041844 */
[----:B------:R-:W-:Y:S07]  /*50d0*/  LDSM.16.MT88.4 R16, [R140+0xb000] ;  /* 0x00b000008c10783b */ /* 0x000fee0000004200 */
[C---:B-1----:R-:W-:Y:S08]  /*50e0*/  HMMA.16816.F32.BF16 R88, R4.reuse, R12, R88 ;  /* 0x0000000c0458723c */ /* 0x042ff00000041858 */
[----:B------:R-:W-:Y:S01]  /*50f0*/  HMMA.16816.F32.BF16 R84, R4, R14, R84 ;  /* 0x0000000e0454723c */ /* 0x000fe20000041854 */
[----:B------:R-:W1:Y:S06]  /*5100*/  LDSM.16.MT88.4 R12, [R138+0xb000] ;  /* 0x00b000008a0c783b */ /* 0x000e6c0000004200 */
[----:B----4-:R-:W-:-:S02]  /*5110*/  F2FP.BF16.PACK_AB R4, R121, R114 ;  /* 0x000000727904723e */ /* 0x010fc400000010ff */
        /* <DEDUP_REMOVED lines=10> */
[C---:B-----5:R-:W-:Y:S08]  /*51c0*/  HMMA.16816.F32.BF16 R48, R4.reuse, R20, R48 ;  /* 0x000000140430723c */ /* 0x060ff00000041830 */
[C---:B------:R-:W-:Y:S01]  /*51d0*/  HMMA.16816.F32.BF16 R52, R4.reuse, R22, R52 ;  /* 0x000000160434723c */ /* 0x040fe20000041834 */
[----:B------:R-:W3:Y:S07]  /*51e0*/  LDSM.16.MT88.4 R20, [R136+0xb000] ;  /* 0x00b000008814783b */ /* 0x000eee0000004200 */
[C---:B-1----:R-:W-:Y:S08]  /*51f0*/  HMMA.16816.F32.BF16 R72, R4.reuse, R12, R72 ;  /* 0x0000000c0448723c */ /* 0x042ff00000041848 */
[C---:B------:R-:W-:Y:S01]  /*5200*/  HMMA.16816.F32.BF16 R92, R4.reuse, R14, R92 ;  /* 0x0000000e045c723c */ /* 0x040fe2000004185c */
[----:B------:R-:W-:Y:S07]  /*5210*/  LDSM.16.MT88.4 R12, [R140+0x9800] ;  /* 0x009800008c0c783b */ /* 0x000fee0000004200 */
[C---:B------:R-:W-:Y:S07]  /*5220*/  HMMA.16816.F32.BF16 R40, R4.reuse, R24, R40 ;  /* 0x000000180428723c */ /* 0x040fee0000041828 */
[--C-:B------:R-:W-:Y:S01]  /*5230*/  FFMA.FTZ R24, R167, c[0x0][0x23c], -R120.reuse ;  /* 0x00008f00a7187a23 */ /* 0x100fe20000010878 */
[----:B--2---:R-:W-:Y:S01]  /*5240*/  HMMA.16816.F32.BF16 R56, R4, R8, R56 ;  /* 0x000000080438723c */ /* 0x004fe20000041838 */
[----:B------:R-:W-:-:S04]  /*5250*/  FFMA.FTZ R25, R133, c[0x0][0x23c], -R120 ;  /* 0x00008f0085197a23 */ /* 0x000fc80000010878 */
[----:B------:R-:W-:Y:S03]  /*5260*/  MUFU.EX2 R24, R24 ;  /* 0x0000001800187308 */ /* 0x000fe60000000800 */
[C---:B------:R-:W-:Y:S01]  /*5270*/  HMMA.16816.F32.BF16 R60, R4.reuse, R10, R60 ;  /* 0x0000000a043c723c */ /* 0x040fe2000004183c */
[----:B------:R-:W1:Y:S04]  /*5280*/  LDSM.16.MT88.4 R8, [R137+0xb000] ;  /* 0x00b000008908783b */ /* 0x000e680000004200 */
[----:B------:R-:W2:Y:S03]  /*5290*/  MUFU.EX2 R25, R25 ;  /* 0x0000001900197308 */ /* 0x000ea60000000800 */
[C---:B------:R-:W-:Y:S07]  /*52a0*/  HMMA.16816.F32.BF16 R44, R4.reuse, R26, R44 ;  /* 0x0000001a042c723c */ /* 0x040fee000004182c */
[----:B------:R-:W-:Y:S01]  /*52b0*/  FFMA.FTZ R26, R131, c[0x0][0x23c], -R120 ;  /* 0x00008f00831a7a23 */ /* 0x000fe20000010878 */
[----:B---3--:R-:W-:Y:S01]  /*52c0*/  HMMA.16816.F32.BF16 R88, R4, R20, R88 ;  /* 0x000000140458723c */ /* 0x008fe20000041858 */
[----:B------:R-:W-:-:S02]  /*52d0*/  FFMA.FTZ R27, R125, c[0x0][0x23c], -R112 ;  /* 0x00008f007d1b7a23 */ /* 0x000fc40000010870 */
[--C-:B------:R-:W-:Y:S02]  /*52e0*/  FFMA.FTZ R120, R119, c[0x0][0x23c], -R112.reuse ;  /* 0x00008f0077787a23 */ /* 0x100fe40000010870 */
[----:B------:R-:W-:Y:S01]  /*52f0*/  FFMA.FTZ R112, R115, c[0x0][0x23c], -R112 ;  /* 0x00008f0073707a23 */ /* 0x000fe20000010870 */
[----:B------:R-:W3:Y:S02]  /*5300*/  MUFU.EX2 R26, R26 ;  /* 0x0000001a001a7308 */ /* 0x000ee40000000800 */
[C---:B------:R-:W-:Y:S06]  /*5310*/  HMMA.16816.F32.BF16 R64, R4.reuse, R16, R64 ;  /* 0x000000100440723c */ /* 0x040fec0000041840 */
[----:B------:R-:W-:Y:S02]  /*5320*/  MUFU.EX2 R27, R27 ;  /* 0x0000001b001b7308 */ /* 0x000fe40000000800 */
[C---:B------:R-:W-:Y:S01]  /*5330*/  HMMA.16816.F32.BF16 R68, R4.reuse, R18, R68 ;  /* 0x000000120444723c */ /* 0x040fe20000041844 */
[----:B------:R-:W4:Y:S05]  /*5340*/  LDSM.16.MT88.4 R16, [R137+0x9800] ;  /* 0x009800008910783b */ /* 0x000f2a0000004200 */
[----:B------:R-:W5:Y:S02]  /*5350*/  MUFU.EX2 R120, R120 ;  /* 0x0000007800787308 */ /* 0x000f640000000800 */
[C---:B------:R-:W-:Y:S06]  /*5360*/  HMMA.16816.F32.BF16 R84, R4.reuse, R22, R84 ;  /* 0x000000160454723c */ /* 0x040fec0000041854 */
[----:B------:R-:W2:Y:S02]  /*5370*/  MUFU.EX2 R20, R112 ;  /* 0x0000007000147308 */ /* 0x000ea40000000800 */
[C---:B-1----:R-:W-:Y:S08]  /*5380*/  HMMA.16816.F32.BF16 R76, R4.reuse, R8, R76 ;  /* 0x00000008044c723c */ /* 0x042ff0000004184c */
[----:B------:R-:W-:Y:S01]  /*5390*/  HMMA.16816.F32.BF16 R80, R4, R10, R80 ;  /* 0x0000000a0450723c */ /* 0x000fe20000041850 */
[----:B------:R-:W1:Y:S06]  /*53a0*/  LDSM.16.MT88.4 R8, [R138+0x9800] ;  /* 0x009800008a08783b */ /* 0x000e6c0000004200 */
[----:B--2---:R-:W-:-:S02]  /*53b0*/  F2FP.BF16.PACK_AB R4, R25, R24 ;  /* 0x000000181904723e */ /* 0x004fc400000010ff */
[----:B---3--:R-:W-:Y:S02]  /*53c0*/  F2FP.BF16.PACK_AB R6, R169, R26 ;  /* 0x0000001aa906723e */ /* 0x008fe400000010ff */
[----:B-----5:R-:W-:Y:S01]  /*53d0*/  F2FP.BF16.PACK_AB R5, R120, R27 ;  /* 0x0000001b7805723e */ /* 0x020fe200000010ff */
[----:B------:R-:W-:Y:S01]  /*53e0*/  FADD.FTZ R27, R27, R118 ;  /* 0x000000761b1b7221 */ /* 0x000fe20000010000 */
[----:B------:R-:W-:-:S03]  /*53f0*/  F2FP.BF16.PACK_AB R7, R20, R117 ;  /* 0x000000751407723e */ /* 0x000fc600000010ff */
[----:B------:R-:W-:-:S04]  /*5400*/  FADD.FTZ R120, R120, R27 ;  /* 0x0000001b78787221 */ /* 0x000fc80000010000 */
[----:B------:R-:W-:Y:S01]  /*5410*/  HMMA.16816.F32.BF16 R96, R4, R12, R96 ;  /* 0x0000000c0460723c */ /* 0x000fe20000041860 */
[----:B------:R-:W-:-:S04]  /*5420*/  FADD.FTZ R117, R117, R120 ;  /* 0x0000007875757221 */ /* 0x000fc80000010000 */
[----:B------:R-:W-:-:S03]  /*5430*/  FADD.FTZ R167, R20, R117 ;  /* 0x0000007514a77221 */ /* 0x000fc60000010000 */
[C---:B------:R-:W-:Y:S01]  /*5440*/  HMMA.16816.F32.BF16 R36, R4.reuse, R14, R36 ;  /* 0x0000000e0424723c */ /* 0x040fe20000041824 */
[----:B------:R-:W2:Y:S07]  /*5450*/  LDSM.16.MT88.4 R12, [R136+0x9800] ;  /* 0x00980000880c783b */ /* 0x000eae0000004200 */
[C---:B----4-:R-:W-:Y:S08]  /*5460*/  HMMA.16816.F32.BF16 R48, R4.reuse, R16, R48 ;  /* 0x000000100430723c */ /* 0x050ff00000041830 */
[C---:B-1----:R-:W-:Y:S08]  /*5470*/  HMMA.16816.F32.BF16 R40, R4.reuse, R8, R40 ;  /* 0x000000080428723c */ /* 0x042ff00000041828 */
[C---:B------:R-:W-:Y:S01]  /*5480*/  HMMA.16816.F32.BF16 R44, R4.reuse, R10, R44 ;  /* 0x0000000a042c723c */ /* 0x040fe2000004182c */
[----:B------:R-:W1:Y:S07]  /*5490*/  LDSM.16.MT88.4 R8, [R140+0xb800] ;  /* 0x00b800008c08783b */ /* 0x000e6e0000004200 */
        /* <DEDUP_REMOVED lines=8> */
[C---:B---3--:R-:W-:Y:S08]  /*5520*/  HMMA.16816.F32.BF16 R72, R4.reuse, R16, R72 ;  /* 0x000000100448723c */ /* 0x048ff00000041848 */
[C---:B------:R-:W-:Y:S08]  /*5530*/  HMMA.16816.F32.BF16 R92, R4.reuse, R18, R92 ;  /* 0x00000012045c723c */ /* 0x040ff0000004185c */
[C---:B--2---:R-:W-:Y:S07]  /*5540*/  HMMA.16816.F32.BF16 R76, R4.reuse, R12, R76 ;  /* 0x0000000c044c723c */ /* 0x044fee000004184c */
[----:B------:R-:W-:Y:S01]  /*5550*/  FADD.FTZ R13, R29, R104 ;  /* 0x000000681d0d7221 */ /* 0x000fe20000010000 */
[----:B------:R-:W-:Y:S03]  /*5560*/  HMMA.16816.F32.BF16 R80, R4, R14, R80 ;  /* 0x0000000e0450723c */ /* 0x000fe60000041850 */
[----:B------:R-:W-:-:S04]  /*5570*/  FADD.FTZ R13, R2, R13 ;  /* 0x0000000d020d7221 */ /* 0x000fc80000010000 */
[----:B------:R-:W-:Y:S01]  /*5580*/  FADD.FTZ R114, R114, R13 ;  /* 0x0000000d72727221 */ /* 0x000fe20000010000 */
[----:B-1----:R-:W-:Y:S03]  /*5590*/  HMMA.16816.F32.BF16 R88, R4, R8, R88 ;  /* 0x000000080458723c */ /* 0x002fe60000041858 */
[----:B------:R-:W-:-:S04]  /*55a0*/  FADD.FTZ R121, R121, R114 ;  /* 0x0000007279797221 */ /* 0x000fc80000010000 */
[----:B------:R-:W-:Y:S01]  /*55b0*/  FADD.FTZ R116, R116, R121 ;  /* 0x0000007974747221 */ /* 0x000fe20000010000 */
[----:B------:R-:W-:Y:S03]  /*55c0*/  HMMA.16816.F32.BF16 R84, R4, R10, R84 ;  /* 0x0000000a0454723c */ /* 0x000fe60000041854 */
[----:B------:R-:W-:-:S04]  /*55d0*/  FADD.FTZ R123, R123, R116 ;  /* 0x000000747b7b7221 */ /* 0x000fc80000010000 */
[----:B------:R-:W-:-:S04]  /*55e0*/  FADD.FTZ R24, R24, R123 ;  /* 0x0000007b18187221 */ /* 0x000fc80000010000 */
[----:B------:R-:W-:-:S04]  /*55f0*/  FADD.FTZ R25, R25, R24 ;  /* 0x0000001819197221 */ /* 0x000fc80000010000 */
[----:B------:R-:W-:-:S04]  /*5600*/  FADD.FTZ R26, R26, R25 ;  /* 0x000000191a1a7221 */ /* 0x000fc80000010000 */
[----:B------:R-:W-:Y:S01]  /*5610*/  FADD.FTZ R169, R169, R26 ;  /* 0x0000001aa9a97221 */ /* 0x000fe20000010000 */
[----:B------:R-:W-:Y:S05]  /*5620*/  @!P4 BRA `(.L_x_5449) ;  /* 0x000031f00000c947 */ /* 0x000fea0003800000 */
[----:B------:R-:W-:-:S04]  /*5630*/  DEPBAR.LE SB0, 0x0 ;  /* 0x000080000000791a */ /* 0x000fc80000000000 */
[----:B------:R-:W-:Y:S01]  /*5640*/  IADD3 R155, R129, -0x2, RZ ;  /* 0xfffffffe819b7810 */ /* 0x000fe20007ffe0ff */
[----:B------:R-:W-:Y:S06]  /*5650*/  BAR.SYNC.DEFER_BLOCKING 0x0 ;  /* 0x0000000000007b1d */ /* 0x000fec0000010000 */
[----:B------:R-:W-:Y:S05]  /*5660*/  @!P0 BRA `(.L_x_5450) ;  /* 0x000003b000008947 */ /* 0x000fea0003800000 */
[----:B------:R-:W-:Y:S01]  /*5670*/  IABS R0, c[0x0][0x2d0] ;  /* 0x0000b40000007a13 */ /* 0x000fe20000000000 */
[----:B------:R-:W-:-:S03]  /*5680*/  IMAD.SHL.U32 R2, R155, 0x40, RZ ;  /* 0x000000409b027824 */ /* 0x000fc600078e00ff */
[----:B------:R-:W1:Y:S02]  /*5690*/  I2F.RP R7, R0 ;  /* 0x0000000000077306 */ /* 0x000e640000209400 */
[----:B------:R-:W-:Y:S02]  /*56a0*/  IADD3 R10, R2, 0x40, RZ ;  /* 0x00000040020a7810 */ /* 0x000fe40007ffe0ff */
        /* <DEDUP_REMOVED lines=55> */
.L_x_5450:
[----:B------:R-:W-:-:S05]  /*5a20*/  IMAD.MOV.U32 R0, RZ, RZ, c[0x0][0x1a0] ;  /* 0x00006800ff007624 */ /* 0x000fca00078e00ff */
[----:B------:R-:W-:-:S04]  /*5a30*/  LEA R0, -R0, RZ, 0x6 ;  /* 0x000000ff00007211 */ /* 0x000fc800078e31ff */
[----:B------:R-:W-:Y:S02]  /*5a40*/  SHF.R.S32.HI R9, RZ, 0x1f, R0 ;  /* 0x0000001fff097819 */ /* 0x000fe40000011400 */
.L_x_5451:
[----:B------:R-:W-:Y:S02]  /*5a50*/  ISETP.GE.AND P1, PT, R149, c[0x0][0x220], PT ;  /* 0x0000880095007a0c */ /* 0x000fe40003f26270 */
[----:B------:R-:W-:Y:S02]  /*5a60*/  ISETP.GE.AND P2, PT, R158, c[0x0][0x220], PT ;  /* 0x000088009e007a0c */ /* 0x000fe40003f46270 */
[----:B------:R-:W-:Y:S02]  /*5a70*/  IADD3 R2, P3, R161, R0, RZ ;  /* 0x00000000a1027210 */ /* 0x000fe40007f7e0ff */
[----:B------:R-:W-:-:S03]  /*5a80*/  LEA R130, P5, R0, R170, 0x1 ;  /* 0x000000aa00827211 */ /* 0x000fc600078a08ff */
[--C-:B------:R-:W-:Y:S01]  /*5a90*/  IMAD.X R5, R160, 0x1, R9.reuse, P3 ;  /* 0x00000001a0057824 */ /* 0x100fe200018e0609 */
[----:B------:R-:W-:-:S03]  /*5aa0*/  LEA.HI.X R131, R0, R171, R9, 0x1, P5 ;  /* 0x000000ab00837211 */ /* 0x000fc600028f0c09 */
[-C--:B------:R-:W-:Y:S02]  /*5ab0*/  @!P1 IADD3 R11, P4, R0, R30.reuse, RZ ;  /* 0x0000001e000b9210 */ /* 0x080fe40007f9e0ff */
[C---:B------:R-:W-:Y:S01]  /*5ac0*/  @!P1 IADD3 R7, P3, R2.reuse, R30, RZ ;  /* 0x0000001e02079210 */ /* 0x040fe20007f7e0ff */
[----:B------:R-:W-:Y:S01]  /*5ad0*/  @P2 STS.128 [R156+0x8000], RZ ;  /* 0x008000ff9c002388 */ /* 0x000fe20000000c00 */
[----:B------:R-:W-:Y:S01]  /*5ae0*/  @!P2 LEA R10, P5, R2, R170, 0x1 ;  /* 0x000000aa020aa211 */ /* 0x000fe200078a08ff */
[----:B------:R-:W-:Y:S01]  /*5af0*/  @!P1 IMAD.X R4, R9, 0x1, R28, P4 ;  /* 0x0000000109049824 */ /* 0x000fe200020e061c */
[C---:B------:R-:W-:Y:S01]  /*5b00*/  @!P1 LEA R12, P4, R11.reuse, c[0x0][0x170], 0x1 ;  /* 0x00005c000b0c9a11 */ /* 0x040fe200078808ff */
[----:B------:R-:W-:Y:S01]  /*5b10*/  @!PT LDS RZ, [RZ] ;  /* 0x00000000fffff984 */ /* 0x000fe20000000800 */
[----:B------:R-:W-:Y:S01]  /*5b20*/  @!PT LDS RZ, [RZ] ;  /* 0x00000000fffff984 */ /* 0x000fe20000000800 */
[----:B------:R-:W-:Y:S01]  /*5b30*/  @!PT LDS RZ, [RZ] ;  /* 0x00000000fffff984 */ /* 0x000fe20000000800 */
[----:B------:R1:W-:Y:S03]  /*5b40*/  @!P2 LDGSTS.E.BYPASS.LTC128B.128 [R156+0x8000], [R130.64] ;  /* 0x08000000829cafae */ /* 0x0003e6000b901d48 */
[----:B------:R-:W-:Y:S01]  /*5b50*/  @!P1 LEA.HI.X R13, R11, c[0x0][0x174], R4, 0x1, P4 ;  /* 0x00005d000b0d9a11 */ /* 0x000fe200020f0c04 */
[----:B------:R-:W-:Y:S01]  /*5b60*/  @!P1 IMAD.X R4, R5, 0x1, R28, P3 ;  /* 0x0000000105049824 */ /* 0x000fe200018e061c */
[----:B------:R-:W-:Y:S01]  /*5b70*/  IADD3 R0, P3, R161, R2, RZ ;  /* 0x00000002a1007210 */ /* 0x000fe20007f7e0ff */
[----:B------:R-:W-:Y:S01]  /*5b80*/  @P1 STS.128 [R156+0xa000], RZ ;  /* 0x00a000ff9c001388 */ /* 0x000fe20000000c00 */
[----:B------:R-:W-:-:S02]  /*5b90*/  @!P1 LEA R8, P4, R7, c[0x0][0x170], 0x1 ;  /* 0x00005c0007089a11 */ /* 0x000fc400078808ff */
[-CC-:B------:R-:W-:Y:S01]  /*5ba0*/  @!P2 LEA.HI.X R11, R2, R171.reuse, R5.reuse, 0x1, P5 ;  /* 0x000000ab020ba211 */ /* 0x180fe200028f0c05 */
[----:B------:R-:W-:Y:S01]  /*5bb0*/  IMAD.X R5, R160, 0x1, R5, P3 ;  /* 0x00000001a0057824 */ /* 0x000fe200018e0605 */
[----:B------:R-:W-:Y:S01]  /*5bc0*/  @!P1 LEA.HI.X R9, R7, c[0x0][0x174], R4, 0x1, P4 ;  /* 0x00005d0007099a11 */ /* 0x000fe200020f0c04 */
[----:B------:R-:W-:Y:S01]  /*5bd0*/  @!PT LDS RZ, [RZ] ;  /* 0x00000000fffff984 */ /* 0x000fe20000000800 */
[----:B------:R-:W-:Y:S01]  /*5be0*/  @!PT LDS RZ, [RZ] ;  /* 0x00000000fffff984 */ /* 0x000fe20000000800 */
[----:B------:R-:W-:Y:S01]  /*5bf0*/  @!PT LDS RZ, [RZ] ;  /* 0x00000000fffff984 */ /* 0x000fe20000000800 */
[----:B------:R2:W-:Y:S01]  /*5c00*/  @!P1 LDGSTS.E.BYPASS.LTC128B.128 [R156+0xa000], [R12.64+0x80] ;  /* 0x0a0000800c9c9fae */ /* 0x0005e2000b901d48 */
[----:B------:R-:W-:Y:S02]  /*5c10*/  IADD3 R7, P4, R161, R0, RZ ;  /* 0x00000000a1077210 */ /* 0x000fe40007f9e0ff */
[C---:B------:R-:W-:Y:S01]  /*5c20*/  @!P2 LEA R20, P6, R0.reuse, R170, 0x1 ;  /* 0x000000aa0014a211 */ /* 0x040fe200078c08ff */
[----:B------:R-:W-:Y:S01]  /*5c30*/  @P2 STS.128 [R156+0x8800], RZ ;  /* 0x008800ff9c002388 */ /* 0x000fe20000000c00 */
[CC--:B------:R-:W-:Y:S02]  /*5c40*/  @!P1 IADD3 R2, P5, R0.reuse, R30.reuse, RZ ;  /* 0x0000001e00029210 */ /* 0x0c0fe40007fbe0ff */
[----:B------:R-:W-:Y:S01]  /*5c50*/  @!P1 IADD3 R30, P3, R7, R30, RZ ;  /* 0x0000001e071e9210 */ /* 0x000fe20007f7e0ff */
[----:B------:R-:W-:Y:S01]  /*5c60*/  @!PT LDS RZ, [RZ] ;  /* 0x00000000fffff984 */ /* 0x000fe20000000800 */
[----:B------:R-:W-:Y:S01]  /*5c70*/  @!PT LDS RZ, [RZ] ;  /* 0x00000000fffff984 */ /* 0x000fe20000000800 */
[----:B------:R-:W-:Y:S01]  /*5c80*/  @!PT LDS RZ, [RZ] ;  /* 0x00000000fffff984 */ /* 0x000fe20000000800 */
[----:B------:R3:W-:Y:S01]  /*5c90*/  @!P2 LDGSTS.E.BYPASS.LTC128B.128 [R156+0x8800], [R10.64] ;  /* 0x088000000a9cafae */ /* 0x0007e2000b901d48 */
[-CC-:B------:R-:W-:Y:S01]  /*5ca0*/  @!P2 LEA.HI.X R21, R0, R171.reuse, R5.reuse, 0x1, P6 ;  /* 0x000000ab0015a211 */ /* 0x180fe200030f0c05 */
[--C-:B------:R-:W-:Y:S01]  /*5cb0*/  @!P1 IMAD.X R15, R5, 0x1, R28.reuse, P5 ;  /* 0x00000001050f9824 */ /* 0x100fe200028e061c */
[----:B------:R-:W-:Y:S01]  /*5cc0*/  @!P1 LEA R14, P5, R2, c[0x0][0x170], 0x1 ;  /* 0x00005c00020e9a11 */ /* 0x000fe200078a08ff */
[----:B------:R-:W-:Y:S01]  /*5cd0*/  IMAD.X R0, R160, 0x1, R5, P4 ;  /* 0x00000001a0007824 */ /* 0x000fe200020e0605 */
[C---:B------:R-:W-:Y:S01]  /*5ce0*/  @!P2 LEA R6, P4, R7.reuse, R170, 0x1 ;  /* 0x000000aa0706a211 */ /* 0x040fe200078808ff */
[----:B------:R-:W-:Y:S01]  /*5cf0*/  @P1 STS.128 [R156+0xa800], RZ ;  /* 0x00a800ff9c001388 */ /* 0x000fe20000000c00 */
[----:B------:R-:W-:Y:S01]  /*5d00*/  @!P1 LEA.HI.X R15, R2, c[0x0][0x174], R15, 0x1, P5 ;  /* 0x00005d00020f9a11 */ /* 0x000fe200028f0c0f */
[----:B------:R-:W-:Y:S01]  /*5d10*/  @!P1 IMAD.X R5, R0, 0x1, R28, P3 ;  /* 0x0000000100059824 */ /* 0x000fe200018e061c */
[C---:B------:R-:W-:Y:S01]  /*5d20*/  @!P1 LEA R4, P3, R30.reuse, c[0x0][0x170], 0x1 ;  /* 0x00005c001e049a11 */ /* 0x040fe200078608ff */
[----:B------:R-:W-:Y:S01]  /*5d30*/  @!PT LDS RZ, [RZ] ;  /* 0x00000000fffff984 */ /* 0x000fe20000000800 */
[----:B------:R-:W-:Y:S01]  /*5d40*/  @!PT LDS RZ, [RZ] ;  /* 0x00000000fffff984 */ /* 0x000fe20000000800 */
[----:B------:R-:W-:Y:S01]  /*5d50*/  @!PT LDS RZ, [RZ] ;  /* 0x00000000fffff984 */ /* 0x000fe20000000800 */
[----:B------:R3:W-:Y:S01]  /*5d60*/  @!P1 LDGSTS.E.BYPASS.LTC128B.128 [R156+0xa800], [R8.64+0x80] ;  /* 0x0a800080089c9fae */ /* 0x0007e2000b901d48 */
[----:B------:R-:W-:Y:S01]  /*5d70*/  @!P2 LEA.HI.X R7, R7, R171, R0, 0x1, P4 ;  /* 0x000000ab0707a211 */ /* 0x000fe200020f0c00 */
[----:B------:R-:W-:Y:S01]  /*5d80*/  IMAD.MOV.U32 R170, RZ, RZ, R130 ;  /* 0x000000ffffaa7224 */ /* 0x000fe200078e0082 */
[----:B------:R-:W-:Y:S01]  /*5d90*/  @!P1 LEA.HI.X R5, R30, c[0x0][0x174], R5, 0x1, P3 ;  /* 0x00005d001e059a11 */ /* 0x000fe200018f0c05 */
[----:B------:R-:W-:Y:S01]  /*5da0*/  @P2 STS.128 [R156+0x9000], RZ ;  /* 0x009000ff9c002388 */ /* 0x000fe20000000c00 */
[----:B------:R-:W-:Y:S01]  /*5db0*/  ISETP.GE.AND P3, PT, R129, 0x3, PT ;  /* 0x000000038100780c */ /* 0x000fe20003f66270 */
[----:B------:R-:W-:-:S02]  /*5dc0*/  IMAD.MOV.U32 R171, RZ, RZ, R131 ;  /* 0x000000ffffab7224 */ /* 0x000fc400078e0083 */
        /* <DEDUP_REMOVED lines=21> */
[----:B------:R-:W4:Y:S04]  /*5f20*/  LDSM.16.M88.4 R16, [R146+0x4800] ;  /* 0x004800009210783b */ /* 0x000f280000000200 */
[----:B---3--:R-:W2:Y:S04]  /*5f30*/  LDSM.16.M88.4 R8, [R146+0x5000] ;  /* 0x005000009208783b */ /* 0x008ea80000000200 */
[----:B------:R-:W5:Y:S04]  /*5f40*/  LDSM.16.M88.4 R124, [R146+0x5800] ;  /* 0x00580000927c783b */ /* 0x000f680000000200 */
[----:B------:R-:W-:Y:S04]  /*5f50*/  LDSM.16.M88.4 R116, [R145] ;  /* 0x000000009174783b */ /* 0x000fe80000000200 */
[----:B------:R-:W3:Y:S04]  /*5f60*/  LDSM.16.M88.4 R112, [R144] ;  /* 0x000000009070783b */ /* 0x000ee80000000200 */
[----:B------:R-:W3:Y:S04]  /*5f70*/  LDSM.16.M88.4 R108, [R144+0x800] ;  /* 0x00080000906c783b */ /* 0x000ee80000000200 */
[----:B------:R-:W3:Y:S04]  /*5f80*/  LDSM.16.M88.4 R104, [R144+0x1000] ;  /* 0x001000009068783b */ /* 0x000ee80000000200 */
[----:B------:R-:W3:Y:S04]  /*5f90*/  LDSM.16.M88.4 R32, [R144+0x1800] ;  /* 0x001800009020783b */ /* 0x000ee80000000200 */
[----:B------:R-:W5:Y:S01]  /*5fa0*/  S2R R0, SR_TID.X ;  /* 0x0000000000007919 */ /* 0x000f620000002100 */
[C---:B-1----:R-:W-:Y:S03]  /*5fb0*/  HMMA.16816.F32.BF16 R28, R120.reuse, R24, RZ ;  /* 0x00000018781c723c */ /* 0x042fe600000418ff */
[----:B------:R-:W0:Y:S05]  /*5fc0*/  LDGDEPBAR ;  /* 0x00000000000079af */ /* 0x000e2a0000000000 */
[C---:B----4-:R-:W-:Y:S08]  /*5fd0*/  HMMA.16816.F32.BF16 R20, R120.reuse, R16, RZ ;  /* 0x000000107814723c */ /* 0x050ff000000418ff */
[----:B--2---:R-:W-:Y:S01]  /*5fe0*/  HMMA.16816.F32.BF16 R12, R120, R8, RZ ;  /* 0x00000008780c723c */ /* 0x004fe200000418ff */
[----:B-----5:R-:W-:-:S07]  /*5ff0*/  IMAD.SHL.U32 R0, R0, 0x2, RZ ;  /* 0x0000000200007824 */ /* 0x020fce00078e00ff */
[----:B------:R-:W-:Y:S01]  /*6000*/  HMMA.16816.F32.BF16 R24, R120, R26, RZ ;  /* 0x0000001a7818723c */ /* 0x000fe200000418ff */
[----:B------:R-:W-:-:S05]  /*6010*/  LOP3.LUT R0, R0, 0x6, RZ, 0xc0, !PT ;  /* 0x0000000600007812 */ /* 0x000fca00078ec0ff */
[----:B------:R-:W-:Y:S02]  /*6020*/  IMAD R132, R155, 0x40, R0 ;  /* 0x000000409b847824 */ /* 0x000fe400078e0200 */
[C---:B------:R-:W-:Y:S03]  /*6030*/  HMMA.16816.F32.BF16 R16, R120.reuse, R18, RZ ;  /* 0x000000127810723c */ /* 0x040fe600000418ff */
[C---:B------:R-:W-:Y:S02]  /*6040*/  IADD3 R0, R132.reuse, 0x1, RZ ;  /* 0x0000000184007810 */ /* 0x040fe40007ffe0ff */
[----:B------:R-:W-:Y:S02]  /*6050*/  IADD3 R2, R132, 0x9, RZ ;  /* 0x0000000984027810 */ /* 0x000fe40007ffe0ff */
[C---:B------:R-:W-:Y:S01]  /*6060*/  ISETP.GE.AND P6, PT, R0.reuse, R128, PT ;  /* 0x000000800000720c */ /* 0x040fe20003fc6270 */
[----:B------:R-:W-:Y:S01]  /*6070*/  HMMA.16816.F32.BF16 R8, R120, R10, RZ ;  /* 0x0000000a7808723c */ /* 0x000fe200000418ff */
[----:B------:R-:W-:-:S07]  /*6080*/  ISETP.GE.AND P4, PT, R0, R103, PT ;  /* 0x000000670000720c */ /* 0x000fce0003f86270 */
[C---:B------:R-:W-:Y:S08]  /*6090*/  HMMA.16816.F32.BF16 R4, R120.reuse, R124, RZ ;  /* 0x0000007c7804723c */ /* 0x040ff000000418ff */
[----:B------:R-:W-:Y:S08]  /*60a0*/  HMMA.16816.F32.BF16 R120, R120, R126, RZ ;  /* 0x0000007e7878723c */ /* 0x000ff000000418ff */
        /* <DEDUP_REMOVED lines=11> */
[----:B------:R-:W1:Y:S04]  /*6160*/  LDSM.16.M88.4 R116, [R143] ;  /* 0x000000008f74783b */ /* 0x000e680000000200 */
[----:B------:R-:W2:Y:S03]  /*6170*/  LDSM.16.M88.4 R32, [R139+0x5800] ;  /* 0x005800008b20783b */ /* 0x000ea60000000200 */
[C---:B-1----:R-:W-:Y:S08]  /*6180*/  HMMA.16816.F32.BF16 R28, R116.reuse, R112, R28 ;  /* 0x00000070741c723c */ /* 0x042ff0000004181c */
        /* <DEDUP_REMOVED lines=10> */
[----:B------:R-:W1:Y:S04]  /*6230*/  LDSM.16.M88.4 R116, [R142] ;  /* 0x000000008e74783b */ /* 0x000e680000000200 */
[----:B------:R-:W2:Y:S03]  /*6240*/  LDSM.16.M88.4 R32, [R141+0x1800] ;  /* 0x001800008d20783b */ /* 0x000ea60000000200 */
        /* <DEDUP_REMOVED lines=44> */
[----:B------:R-:W1:Y:S07]  /*6510*/  LDSM.16.M88.4 R104, [R141+0x2000] ;  /* 0x002000008d68783b */ /* 0x000e6e0000000200 */
[C---:B------:R-:W-:Y:S08]  /*6520*/  HMMA.16816.F32.BF16 R28, R116.reuse, R112, R28 ;  /* 0x00000070741c723c */ /* 0x040ff0000004181c */
[C---:B------:R-:W-:Y:S01]  /*6530*/  HMMA.16816.F32.BF16 R24, R116.reuse, R114, R24 ;  /* 0x000000727418723c */ /* 0x040fe20000041818 */
[----:B------:R-:W3:Y:S07]  /*6540*/  LDSM.16.M88.4 R112, [R141+0x2800] ;  /* 0x002800008d70783b */ /* 0x000eee0000000200 */
[C---:B--2---:R-:W-:Y:S08]  /*6550*/  HMMA.16816.F32.BF16 R4, R116.reuse, R32, R4 ;  /* 0x000000207404723c */ /* 0x044ff00000041804 */
[----:B------:R-:W-:Y:S01]  /*6560*/  HMMA.16816.F32.BF16 R120, R116, R34, R120 ;  /* 0x000000227478723c */ /* 0x000fe20000041878 */
[----:B------:R-:W2:Y:S07]  /*6570*/  LDSM.16.M88.4 R32, [R141+0x3000] ;  /* 0x003000008d20783b */ /* 0x000eae0000000200 */
[C---:B-1----:R-:W-:Y:S08]  /*6580*/  HMMA.16816.F32.BF16 R28, R108.reuse, R104, R28 ;  /* 0x000000686c1c723c */ /* 0x042ff0000004181c */
[----:B------:R-:W-:Y:S01]  /*6590*/  HMMA.16816.F32.BF16 R24, R108, R106, R24 ;  /* 0x0000006a6c18723c */ /* 0x000fe20000041818 */
[----:B------:R-:W1:Y:S01]  /*65a0*/  LDSM.16.M88.4 R104, [R141+0x3800] ;  /* 0x003800008d68783b */ /* 0x000e620000000200 */
[----:B------:R-:W-:-:S06]  /*65b0*/  DEPBAR.LE SB0, 0x0 ;  /* 0x000080000000791a */ /* 0x000fcc0000000000 */
[C---:B---3--:R-:W-:Y:S07]  /*65c0*/  HMMA.16816.F32.BF16 R20, R108.reuse, R112, R20 ;  /* 0x000000706c14723c */ /* 0x048fee0000041814 */
[----:B------:R-:W-:Y:S01]  /*65d0*/  IADD3 R112, R132, 0x8, RZ ;  /* 0x0000000884707810 */ /* 0x000fe20007ffe0ff */
[----:B------:R-:W-:Y:S01]  /*65e0*/  HMMA.16816.F32.BF16 R16, R108, R114, R16 ;  /* 0x000000726c10723c */ /* 0x000fe20000041810 */
[----:B------:R-:W-:Y:S02]  /*65f0*/  FSEL R0, R29, -INF , !P6 ;  /* 0xff8000001d007808 */ /* 0x000fe40007000000 */
[----:B------:R-:W-:-:S02]  /*6600*/  ISETP.GE.AND P5, PT, R112, R128, PT ;  /* 0x000000807000720c */ /* 0x000fc40003fa6270 */
[----:B------:R-:W-:Y:S02]  /*6610*/  FSEL R31, R31, -INF , !P4 ;  /* 0xff8000001f1f7808 */ /* 0x000fe40006000000 */
[-C--:B------:R-:W-:Y:S01]  /*6620*/  ISETP.GE.AND P6, PT, R112, R103.reuse, PT ;  /* 0x000000677000720c */ /* 0x080fe20003fc6270 */
[C---:B--2---:R-:W-:Y:S01]  /*6630*/  HMMA.16816.F32.BF16 R12, R108.reuse, R32, R12 ;  /* 0x000000206c0c723c */ /* 0x044fe2000004180c */
[----:B------:R-:W-:Y:S01]  /*6640*/  BAR.SYNC.DEFER_BLOCKING 0x0 ;  /* 0x0000000000007b1d */ /* 0x000fe20000010000 */
[----:B------:R-:W-:Y:S02]  /*6650*/  ISETP.GE.AND P4, PT, R2, R128, PT ;  /* 0x000000800200720c */ /* 0x000fe40003f86270 */
[----:B------:R-:W-:Y:S02]  /*6660*/  IADD3 R29, R132, 0x10, RZ ;  /* 0x00000010841d7810 */ /* 0x000fe40007ffe0ff */
[----:B------:R-:W-:Y:S02]  /*6670*/  FSEL R24, R24, -INF , !P5 ;  /* 0xff80000018187808 */ /* 0x000fe40006800000 */
[----:B------:R-:W-:Y:S01]  /*6680*/  ISETP.GE.AND P5, PT, R2, R103, PT ;  /* 0x000000670200720c */ /* 0x000fe20003fa6270 */
[----:B------:R-:W-:Y:S01]  /*6690*/  HMMA.16816.F32.BF16 R8, R108, R34, R8 ;  /* 0x000000226c08723c */ /* 0x000fe20000041808 */
[----:B------:R-:W-:-:S02]  /*66a0*/  FSEL R127, R26, -INF , !P6 ;  /* 0xff8000001a7f7808 */ /* 0x000fc40007000000 */
[----:B------:R-:W-:Y:S02]  /*66b0*/  FSEL R2, R25, -INF , !P4 ;  /* 0xff80000019027808 */ /* 0x000fe40006000000 */
[C---:B------:R-:W-:Y:S02]  /*66c0*/  ISETP.GE.AND P6, PT, R29.reuse, R128, PT ;  /* 0x000000801d00720c */ /* 0x040fe40003fc6270 */
[----:B------:R-:W-:Y:S01]  /*66d0*/  ISETP.GE.AND P4, PT, R29, R103, PT ;  /* 0x000000671d00720c */ /* 0x000fe20003f86270 */
[----:B-1----:R-:W-:Y:S01]  /*66e0*/  HMMA.16816.F32.BF16 R4, R108, R104, R4 ;  /* 0x000000686c04723c */ /* 0x002fe20000041804 */
[C---:B------:R-:W-:Y:S02]  /*66f0*/  IADD3 R25, R132.reuse, 0x11, RZ ;  /* 0x0000001184197810 */ /* 0x040fe40007ffe0ff */
[----:B------:R-:W-:Y:S02]  /*6700*/  IADD3 R26, R132, 0x18, RZ ;  /* 0x00000018841a7810 */ /* 0x000fe40007ffe0ff */
[----:B------:R-:W-:-:S02]  /*6710*/  FSEL R129, R27, -INF , !P5 ;  /* 0xff8000001b817808 */ /* 0x000fc40006800000 */
        /* <DEDUP_REMOVED lines=47> */
[C---:B------:R-:W-:Y:S02]  /*6a10*/  ISETP.GE.AND P5, PT, R9.reuse, R128, PT ;  /* 0x000000800900720c */ /* 0x040fe40003fa6270 */
[----:B------:R-:W-:-:S02]  /*6a20*/  ISETP.GE.AND P6, PT, R9, R103, PT ;  /* 0x000000670900720c */ /* 0x000fc40003fc6270 */
[C---:B------:R-:W-:Y:S02]  /*6a30*/  ISETP.GE.AND P4, PT, R132.reuse, R128, PT ;  /* 0x000000808400720c */ /* 0x040fe40003f86270 */
        /* <DEDUP_REMOVED lines=36> */
[----:B------:R-:W-:Y:S02]  /*6c80*/  @!P5 IADD3 R12, R12, 0x1, RZ ;  /* 0x000000010c0cd810 */ /* 0x000fe40007ffe0ff */
[----:B------:R-:W-:Y:S02]  /*6c90*/  ISETP.GE.AND P5, PT, R7, RZ, PT ;  /* 0x000000ff0700720c */ /* 0x000fe40003fa6270 */
[-C--:B------:R-:W-:Y:S02]  /*6ca0*/  ISETP.GE.U32.AND P3, PT, R10, R5.reuse, PT ;  /* 0x000000050a00720c */ /* 0x080fe40003f66070 */
[-C--:B------:R-:W-:Y:S02]  /*6cb0*/  @!P4 IADD3 R8, R8, -R5.reuse, RZ ;  /* 0x800000050808c210 */ /* 0x080fe40007ffe0ff */
[----:B------:R-:W-:Y:S02]  /*6cc0*/  @!P4 IADD3 R6, R6, 0x1, RZ ;  /* 0x000000010606c810 */ /* 0x000fe40007ffe0ff */
[----:B------:R-:W-:-:S02]  /*6cd0*/  ISETP.GE.U32.AND P6, PT, R8, R5, PT ;  /* 0x000000050800720c */ /* 0x000fc40003fc6070 */
[----:B------:R-:W-:Y:S02]  /*6ce0*/  ISETP.NE.AND P4, PT, RZ, c[0x0][0x2d0], PT ;  /* 0x0000b400ff007a0c */ /* 0x000fe40003f85270 */
[----:B------:R-:W-:-:S03]  /*6cf0*/  LOP3.LUT R8, RZ, c[0x0][0x2d0], RZ, 0x33, !PT ;  /* 0x0000b400ff087a12 */ /* 0x000fc600078e33ff */
[----:B------:R-:W-:Y:S02]  /*6d00*/  @P3 IADD3 R12, R12, 0x1, RZ ;  /* 0x000000010c0c3810 */ /* 0x000fe40007ffe0ff */
[----:B------:R-:W-:-:S03]  /*6d10*/  ISETP.GE.AND P3, PT, R11, RZ, PT ;  /* 0x000000ff0b00720c */ /* 0x000fc60003f66270 */
[----:B------:R-:W-:Y:S01]  /*6d20*/  @!P5 IMAD.MOV R12, RZ, RZ, -R12 ;  /* 0x000000ffff0cd224 */ /* 0x000fe200078e0a0c */
[----:B------:R-:W-:-:S04]  /*6d30*/  @P6 IADD3 R6, R6, 0x1, RZ ;  /* 0x0000000106066810 */ /* 0x000fc80007ffe0ff */
[----:B------:R-:W-:-:S05]  /*6d40*/  SEL R5, R8, R12, !P4 ;  /* 0x0000000c08057207 */ /* 0x000fca0006000000 */
[----:B------:R-:W-:Y:S02]  /*6d50*/  @!P3 IMAD.MOV R6, RZ, RZ, -R6 ;  /* 0x000000ffff06b224 */ /* 0x000fe400078e0a06 */
[----:B------:R-:W-:-:S03]  /*6d60*/  IMAD.WIDE R14, R5, 0x4, R162 ;  /* 0x00000004050e7825 */ /* 0x000fc600078e02a2 */
[----:B------:R-:W-:Y:S02]  /*6d70*/  SEL R8, R8, R6, !P4 ;  /* 0x0000000608087207 */ /* 0x000fe40006000000 */
[----:B------:R-:W2:Y:S03]  /*6d80*/  LDG.E R6, [R14.64] ;  /* 0x000000080e067981 */ /* 0x000ea6000c1e1900 */
[----:B------:R-:W-:-:S05]  /*6d90*/  IMAD.WIDE R12, R8, 0x4, R162 ;  /* 0x00000004080c7825 */ /* 0x000fca00078e02a2 */
[----:B------:R-:W2:Y:S01]  /*6da0*/  LDG.E R7, [R12.64] ;  /* 0x000000080c077981 */ /* 0x000ea2000c1e1900 */
[----:B------:R-:W-:Y:S01]  /*6db0*/  IADD3 R5, R5, -R8, RZ ;  /* 0x8000000805057210 */ /* 0x000fe20007ffe0ff */
[----:B------:R-:W-:-:S04]  /*6dc0*/  IMAD.MOV.U32 R8, RZ, RZ, c[0x0][0x2d0] ;  /* 0x0000b400ff087624 */ /* 0x000fc800078e00ff */
[----:B------:R-:W-:-:S05]  /*6dd0*/  IMAD R8, R5, R8, -0x40 ;  /* 0xffffffc005087424 */ /* 0x000fca00078e0208 */
[----:B------:R-:W-:Y:S01]  /*6de0*/  SHF.R.S32.HI R5, RZ, 0x1f, R8 ;  /* 0x0000001fff057819 */ /* 0x000fe20000011408 */
[----:B------:R-:W-:-:S04]  /*6df0*/  IMAD.WIDE.U32 R10, R8, c[0x0][0x198], RZ ;  /* 0x00006600080a7a25 */ /* 0x000fc800078e00ff */
[----:B------:R-:W-:-:S04]  /*6e00*/  IMAD R5, R5, c[0x0][0x198], RZ ;  /* 0x0000660005057a24 */ /* 0x000fc800078e02ff */
[----:B------:R-:W-:-:S05]  /*6e10*/  IMAD R5, R8, c[0x0][0x19c], R5 ;  /* 0x0000670008057a24 */ /* 0x000fca00078e0205 */
[----:B------:R-:W-:Y:S01]  /*6e20*/  IADD3 R11, R11, R5, RZ ;  /* 0x000000050b0b7210 */ /* 0x000fe20007ffe0ff */
[----:B--2---:R-:W-:-:S05]  /*6e30*/  IMAD.IADD R7, R7, 0x1, -R6 ;  /* 0x0000000107077824 */ /* 0x004fca00078e0a06 */
[----:B------:R-:W-:Y:S01]  /*6e40*/  SHF.R.S32.HI R6, RZ, 0x1f, R7 ;  /* 0x0000001fff067819 */ /* 0x000fe20000011407 */
[----:B------:R-:W-:-:S04]  /*6e50*/  IMAD.WIDE.U32 R10, R7, c[0x0][0x180], R10 ;  /* 0x00006000070a7a25 */ /* 0x000fc800078e000a */
[----:B------:R-:W-:-:S04]  /*6e60*/  IMAD R6, R6, c[0x0][0x180], RZ ;  /* 0x0000600006067a24 */ /* 0x000fc800078e02ff */
[----:B------:R-:W-:-:S04]  /*6e70*/  IMAD R6, R7, c[0x0][0x184], R6 ;  /* 0x0000610007067a24 */ /* 0x000fc800078e0206 */
[----:B------:R-:W-:Y:S01]  /*6e80*/  IMAD.IADD R9, R11, 0x1, R6 ;  /* 0x000000010b097824 */ /* 0x000fe200078e0206 */
[----:B------:R-:W-:Y:S01]  /*6e90*/  MOV R6, R10 ;  /* 0x0000000a00067202 */ /* 0x000fe20000000f00 */
[----:B------:R-:W-:Y:S05]  /*6ea0*/  BRA `(.L_x_5454) ;  /* 0x0000003000007947 */ /* 0x000fea0003800000 */
.L_x_5453:
[----:B------:R-:W-:-:S05]  /*6eb0*/  IMAD.MOV.U32 R6, RZ, RZ, c[0x0][0x198] ;  /* 0x00006600ff067624 */ /* 0x000fca00078e00ff */
[----:B------:R-:W-:-:S04]  /*6ec0*/  LEA R6, -R6, RZ, 0x6 ;  /* 0x000000ff06067211 */ /* 0x000fc800078e31ff */
[----:B------:R-:W-:Y:S02]  /*6ed0*/  SHF.R.S32.HI R9, RZ, 0x1f, R6 ;  /* 0x0000001fff097819 */ /* 0x000fe40000011406 */
.L_x_5454:
[CC--:B------:R-:W-:Y:S01]  /*6ee0*/  @!P1 IADD3 R10, P5, R102.reuse, R6.reuse, RZ ;  /* 0x00000006660a9210 */ /* 0x0c0fe20007fbe0ff */
[----:B------:R1:W-:Y:S01]  /*6ef0*/  @P2 STS.128 [R156+0x4000], RZ ;  /* 0x004000ff9c002388 */ /* 0x0003e20000000c00 */
[-C--:B------:R-:W-:Y:S01]  /*6f00*/  @!P1 IADD3 R15, P4, P3, R102, R6.reuse, R151 ;  /* 0x00000006660f9210 */ /* 0x080fe20007b9e097 */
[----:B------:R-:W-:Y:S01]  /*6f10*/  BSSY B0, `(.L_x_5455) ;  /* 0x0000045000007945 */ /* 0x000fe20003800000 */
[----:B------:R-:W-:Y:S01]  /*6f20*/  @!P1 LEA R18, P6, R10, c[0x0][0x168], 0x1 ;  /* 0x00005a000a129a11 */ /* 0x000fe200078c08ff */
[----:B------:R-:W-:Y:S01]  /*6f30*/  @!P1 IMAD.X R5, R101, 0x1, R9, P5 ;  /* 0x0000000165059824 */ /* 0x000fe200028e0609 */
[-C--:B------:R-:W-:Y:S02]  /*6f40*/  @!P2 IADD3 R13, P5, R151, R6.reuse, RZ ;  /* 0x00000006970da210 */ /* 0x080fe40007fbe0ff */
[----:B------:R-:W-:Y:S02]  /*6f50*/  @!P1 IADD3.X R8, R101, R9, R150, P4, P3 ;  /* 0x0000000965089210 */ /* 0x000fe400027e6496 */
[----:B------:R-:W-:Y:S01]  /*6f60*/  IADD3 R7, P4, P3, R151, R6, R151 ;  /* 0x0000000697077210 */ /* 0x000fe20007b9e097 */
[----:B------:R-:W-:Y:S01]  /*6f70*/  @!P2 IMAD.X R11, R150, 0x1, R9, P5 ;  /* 0x00000001960ba824 */ /* 0x000fe200028e0609 */
[----:B------:R-:W-:-:S02]  /*6f80*/  @!P1 LEA.HI.X R19, R10, c[0x0][0x16c], R5, 0x1, P6 ;  /* 0x00005b000a139a11 */ /* 0x000fc400030f0c05 */
[----:B------:R-:W-:Y:S02]  /*6f90*/  IADD3.X R5, R150, R9, R150, P4, P3 ;  /* 0x0000000996057210 */ /* 0x000fe400027e6496 */
[C---:B------:R-:W-:Y:S02]  /*6fa0*/  @!P2 LEA R16, P5, R13.reuse, R168, 0x1 ;  /* 0x000000a80d10a211 */ /* 0x040fe400078a08ff */
[----:B------:R-:W-:Y:S02]  /*6fb0*/  @!P1 IADD3 R10, P3, R102, R7, RZ ;  /* 0x00000007660a9210 */ /* 0x000fe40007f7e0ff */
[----:B------:R-:W-:Y:S02]  /*6fc0*/  @!P2 LEA.HI.X R17, R13, R166, R11, 0x1, P5 ;  /* 0x000000a60d11a211 */ /* 0x000fe400028f0c0b */
[----:B------:R-:W-:Y:S01]  /*6fd0*/  @!P2 LEA R26, P6, R6, R168, 0x1 ;  /* 0x000000a8061aa211 */ /* 0x000fe200078c08ff */
[----:B------:R-:W-:Y:S01]  /*6fe0*/  @!P1 IMAD.X R11, R101, 0x1, R5, P3 ;  /* 0x00000001650b9824 */ /* 0x000fe200018e0605 */
[----:B------:R-:W-:-:S02]  /*6ff0*/  @!P1 LEA R12, P4, R15, c[0x0][0x168], 0x1 ;  /* 0x00005a000f0c9a11 */ /* 0x000fc400078808ff */
[----:B------:R-:W-:Y:S02]  /*7000*/  @!P1 LEA R14, P3, R10, c[0x0][0x168], 0x1 ;  /* 0x00005a000a0e9a11 */ /* 0x000fe400078608ff */
[----:B------:R-:W-:Y:S02]  /*7010*/  @!P2 LEA.HI.X R27, R6, R166, R9, 0x1, P6 ;  /* 0x000000a6061ba211 */ /* 0x000fe400030f0c09 */
[----:B------:R-:W-:Y:S02]  /*7020*/  @!P1 LEA.HI.X R13, R15, c[0x0][0x16c], R8, 0x1, P4 ;  /* 0x00005b000f0d9a11 */ /* 0x000fe400020f0c08 */
[----:B------:R-:W-:Y:S01]  /*7030*/  @!P1 LEA.HI.X R15, R10, c[0x0][0x16c], R11, 0x1, P3 ;  /* 0x00005b000a0f9a11 */ /* 0x000fe200018f0c0b */
[----:B------:R-:W-:Y:S01]  /*7040*/  @!PT LDS RZ, [RZ] ;  /* 0x00000000fffff984 */ /* 0x000fe20000000800 */
[----:B------:R-:W-:Y:S01]  /*7050*/  @!PT LDS RZ, [RZ] ;  /* 0x00000000fffff984 */ /* 0x000fe20000000800 */
[----:B------:R-:W-:Y:S01]  /*7060*/  @!PT LDS RZ, [RZ] ;  /* 0x00000000fffff984 */ /* 0x000fe20000000800 */
[----:B------:R1:W-:Y:S01]  /*7070*/  @!P2 LDGSTS.E.BYPASS.LTC128B.128 [R156+0x4000], [R26.64] ;  /* 0x040000001a9cafae */ /* 0x0003e2000b901d48 */
[----:B------:R-:W-:Y:S02]  /*7080*/  IADD3 R11, P3, R151, R7, RZ ;  /* 0x00000007970b7210 */ /* 0x000fe40007f7e0ff */
[C---:B------:R-:W-:Y:S01]  /*7090*/  @!P2 LEA R108, P4, R7.reuse, R168, 0x1 ;  /* 0x000000a8076ca211 */ /* 0x040fe200078808ff */
[----:B------:R1:W-:Y:S02]  /*70a0*/  @P1 STS.128 [R156+0x6000], RZ ;  /* 0x006000ff9c001388 */ /* 0x0003e40000000c00 */
[--C-:B------:R-:W-:Y:S01]  /*70b0*/  IMAD.X R8, R150, 0x1, R5.reuse, P3 ;  /* 0x0000000196087824 */ /* 0x100fe200018e0605 */
[----:B------:R-:W-:Y:S01]  /*70c0*/  @!P2 LEA.HI.X R109, R7, R166, R5, 0x1, P4 ;  /* 0x000000a6076da211 */ /* 0x000fe200020f0c05 */
[----:B------:R-:W-:Y:S01]  /*70d0*/  @!PT LDS RZ, [RZ] ;  /* 0x00000000fffff984 */ /* 0x000fe20000000800 */
[----:B------:R-:W-:Y:S01]  /*70e0*/  @!PT LDS RZ, [RZ] ;  /* 0x00000000fffff984 */ /* 0x000fe20000000800 */
[----:B------:R-:W-:Y:S01]  /*70f0*/  @!PT LDS RZ, [RZ] ;  /* 0x00000000fffff984 */ /* 0x000fe20000000800 */
[----:B------:R1:W-:Y:S01]  /*7100*/  @!P1 LDGSTS.E.BYPASS.LTC128B.128 [R156+0x6000], [R18.64+0x80] ;  /* 0x06000080129c9fae */ /* 0x0003e2000b901d48 */
[----:B------:R-:W-:-:S03]  /*7110*/  @!P2 LEA R130, P3, R11, R168, 0x1 ;  /* 0x000000a80b82a211 */ /* 0x000fc600078608ff */
        /* <DEDUP_REMOVED lines=36> */
.L_x_5456:
[----:B------:R-:W-:Y:S05]  /*7360*/  BSYNC B0 ;  /* 0x0000000000007941 */ /* 0x000fea0003800000 */
.L_x_5455:
[----:B------:R-:W0:Y:S01]  /*7370*/  LDGDEPBAR ;  /* 0x00000000000079af */ /* 0x000e220000000000 */
[----:B------:R-:W-:-:S04]  /*7380*/  LEA R168, P1, R6, R168, 0x1 ;  /* 0x000000a806a87211 */ /* 0x000fc800078208ff */
[----:B------:R-:W-:Y:S02]  /*7390*/  LEA.HI.X R166, R6, R166, R9, 0x1, P1 ;  /* 0x000000a606a67211 */ /* 0x000fe400008f0c09 */
.L_x_5452:
[----:B------:R-:W-:Y:S01]  /*73a0*/  FMNMX.FTZ R5, R100, R28, !PT ;  /* 0x0000001c64057209 */ /* 0x000fe20007810000 */
[----:B-1----:R-:W-:Y:S01]  /*73b0*/  LDSM.16.MT88.4 R12, [R140+0x8000] ;  /* 0x008000008c0c783b */ /* 0x002fe20000004200 */
        /* <DEDUP_REMOVED lines=33> */
[----:B------:R-:W3:Y:S01]  /*75d0*/  SHFL.BFLY PT, R6, R7, 0x2, 0x1f ;  /* 0x0c401f0007067f89 */ /* 0x000ee200000e0000 */
[----:B-1----:R-:W-:-:S03]  /*75e0*/  FMNMX.FTZ R5, R8, R5, !PT ;  /* 0x0000000508057209 */ /* 0x002fc60007810000 */
[----:B--2---:R-:W-:Y:S01]  /*75f0*/  LDSM.16.MT88.4 R8, [R138+0x8000] ;  /* 0x008000008a08783b */ /* 0x004fe20000004200 */
[----:B---3--:R-:W-:-:S03]  /*7600*/  FMNMX.FTZ R6, R7, R6, !PT ;  /* 0x0000000607067209 */ /* 0x008fc60007810000 */
        /* <DEDUP_REMOVED lines=15> */
[----:B------:R-:W-:Y:S01]  /*7700*/  FADD.FTZ R4, R100, -R5 ;  /* 0x8000000564047221 */ /* 0x000fe20000010000 */
[----:B------:R-:W-:Y:S01]  /*7710*/  MUFU.EX2 R26, R26 ;  /* 0x0000001a001a7308 */ /* 0x000fe20000000800 */
[----:B------:R-:W-:Y:S02]  /*7720*/  FADD.FTZ R6, R3, -R6 ;  /* 0x8000000603067221 */ /* 0x000fe40000010000 */
[--C-:B------:R-:W-:Y:S02]  /*7730*/  FFMA.FTZ R27, R0, c[0x0][0x23c], -R103.reuse ;  /* 0x00008f00001b7a23 */ /* 0x100fe40000010867 */
[--C-:B------:R-:W-:Y:S02]  /*7740*/  FFMA.FTZ R2, R31, c[0x0][0x23c], -R102.reuse ;  /* 0x00008f001f027a23 */ /* 0x100fe40000010866 */
[----:B------:R-:W-:Y:S01]  /*7750*/  FFMA.FTZ R28, R28, c[0x0][0x23c], -R103 ;  /* 0x00008f001c1c7a23 */ /* 0x000fe20000010867 */
[----:B------:R-:W1:Y:S01]  /*7760*/  MUFU.EX2 R25, R25 ;  /* 0x0000001900197308 */ /* 0x000e620000000800 */
        /* <DEDUP_REMOVED lines=9> */
[----:B------:R-:W2:Y:S01]  /*7800*/  MUFU.EX2 R27, R27 ;  /* 0x0000001b001b7308 */ /* 0x000ea20000000800 */
[----:B-1----:R-:W-:Y:S01]  /*7810*/  F2FP.BF16.PACK_AB R6, R25, R26 ;  /* 0x0000001a1906723e */ /* 0x002fe200000010ff */
[--C-:B------:R-:W-:Y:S02]  /*7820*/  FFMA.FTZ R107, R125, c[0x0][0x23c], -R102.reuse ;  /* 0x00008f007d6b7a23 */ /* 0x100fe40000010866 */
[--C-:B------:R-:W-:Y:S02]  /*7830*/  FFMA.FTZ R110, R119, c[0x0][0x23c], -R102.reuse ;  /* 0x00008f00776e7a23 */ /* 0x100fe40000010866 */
[--C-:B------:R-:W-:Y:S02]  /*7840*/  FFMA.FTZ R109, R117, c[0x0][0x23c], -R102.reuse ;  /* 0x00008f00756d7a23 */ /* 0x100fe40000010866 */
[----:B------:R-:W-:Y:S01]  /*7850*/  MUFU.EX2 R24, R24 ;  /* 0x0000001800187308 */ /* 0x000fe20000000800 */
[----:B------:R-:W-:-:S02]  /*7860*/  FFMA.FTZ R112, R115, c[0x0][0x23c], -R102 ;  /* 0x00008f0073707a23 */ /* 0x000fc40000010866 */
[--C-:B------:R-:W-:Y:S02]  /*7870*/  FFMA.FTZ R117, R114, c[0x0][0x23c], -R103.reuse ;  /* 0x00008f0072757a23 */ /* 0x100fe40000010867 */
[--C-:B------:R-:W-:Y:S02]  /*7880*/  FFMA.FTZ R115, R20, c[0x0][0x23c], -R103.reuse ;  /* 0x00008f0014737a23 */ /* 0x100fe40000010867 */
[--C-:B------:R-:W-:Y:S01]  /*7890*/  FFMA.FTZ R118, R22, c[0x0][0x23c], -R103.reuse ;  /* 0x00008f0016767a23 */ /* 0x100fe20000010867 */
[----:B------:R-:W1:Y:S01]  /*78a0*/  MUFU.EX2 R2, R2 ;  /* 0x0000000200027308 */ /* 0x000e620000000800 */
[----:B--2---:R-:W-:Y:S01]  /*78b0*/  F2FP.BF16.PACK_AB R4, R27, R28 ;  /* 0x0000001c1b04723e */ /* 0x004fe200000010ff */
[----:B------:R-:W-:Y:S02]  /*78c0*/  FFMA.FTZ R116, R116, c[0x0][0x23c], -R103 ;  /* 0x00008f0074747a23 */ /* 0x000fe40000010867 */
[--C-:B------:R-:W-:Y:S02]  /*78d0*/  FFMA.FTZ R114, R21, c[0x0][0x23c], -R102.reuse ;  /* 0x00008f0015727a23 */ /* 0x100fe40000010866 */
[----:B------:R-:W-:-:S02]  /*78e0*/  FFMA.FTZ R111, R111, c[0x0][0x23c], -R102 ;  /* 0x00008f006f6f7a23 */ /* 0x000fc40000010866 */
[----:B------:R-:W-:Y:S01]  /*78f0*/  MUFU.EX2 R0, R0 ;  /* 0x0000000000007308 */ /* 0x000fe20000000800 */
[--C-:B------:R-:W-:Y:S02]  /*7900*/  FFMA.FTZ R113, R113, c[0x0][0x23c], -R102.reuse ;  /* 0x00008f0071717a23 */ /* 0x100fe40000010866 */
[----:B------:R-:W-:Y:S02]  /*7910*/  FFMA.FTZ R122, R23, c[0x0][0x23c], -R102 ;  /* 0x00008f00177a7a23 */ /* 0x000fe40000010866 */
[----:B------:R-:W-:Y:S01]  /*7920*/  LDSM.16.MT88.4 R20, [R137+0x9000] ;  /* 0x009000008914783b */ /* 0x000fe20000004200 */
[--C-:B------:R-:W-:Y:S02]  /*7930*/  FFMA.FTZ R119, R104, c[0x0][0x23c], -R103.reuse ;  /* 0x00008f0068777a23 */ /* 0x100fe40000010867 */
        /* <DEDUP_REMOVED lines=8> */
[----:B------:R-:W-:Y:S02]  /*79c0*/  FFMA.FTZ R103, R121, c[0x0][0x23c], -R103 ;  /* 0x00008f0079677a23 */ /* 0x000fe40000010867 */
[----:B------:R-:W-:Y:S01]  /*79d0*/  FFMA.FTZ R102, R123, c[0x0][0x23c], -R102 ;  /* 0x00008f007b667a23 */ /* 0x000fe20000010866 */
[----:B------:R-:W3:Y:S01]  /*79e0*/  MUFU.EX2 R3, R3 ;  /* 0x0000000300037308 */ /* 0x000ee20000000800 */
[----:B--2---:R-:W-:Y:S01]  /*79f0*/  F2FP.BF16.PACK_AB R7, R31, R0 ;  /* 0x000000001f07723e */ /* 0x004fe200000010ff */
[----:B-1----:R-:W-:-:S06]  /*7a00*/  FMUL.FTZ R96, R96, R32 ;  /* 0x0000002060607220 */ /* 0x002fcc0000410000 */
[----:B------:R-:W-:Y:S01]  /*7a10*/  MUFU.EX2 R100, R100 ;  /* 0x0000006400647308 */ /* 0x000fe20000000800 */
[-C--:B------:R-:W-:Y:S02]  /*7a20*/  FMUL.FTZ R97, R97, R32.reuse ;  /* 0x0000002061617220 */ /* 0x080fe40000410000 */
[-C--:B------:R-:W-:Y:S02]  /*7a30*/  FMUL.FTZ R36, R36, R32.reuse ;  /* 0x0000002024247220 */ /* 0x080fe40000410000 */
[----:B------:R-:W-:Y:S02]  /*7a40*/  FMUL.FTZ R37, R37, R32 ;  /* 0x0000002025257220 */ /* 0x000fe40000410000 */
[-C--:B---3--:R-:W-:Y:S01]  /*7a50*/  FMUL.FTZ R98, R98, R3.reuse ;  /* 0x0000000362627220 */ /* 0x088fe20000410000 */
[----:B------:R-:W1:Y:S01]  /*7a60*/  MUFU.EX2 R101, R101 ;  /* 0x0000006500657308 */ /* 0x000e620000000800 */
[-C--:B------:R-:W-:Y:S02]  /*7a70*/  FMUL.FTZ R99, R99, R3.reuse ;  /* 0x0000000363637220 */ /* 0x080fe40000410000 */
        /* <DEDUP_REMOVED lines=10> */
[----:B------:R-:W2:Y:S01]  /*7b20*/  LDSM.16.MT88.4 R12, [R136+0x8000] ;  /* 0x00800000880c783b */ /* 0x000ea20000004200 */
[----:B------:R-:W-:Y:S01]  /*7b30*/  FMUL.FTZ R45, R45, R32 ;  /* 0x000000202d2d7220 */ /* 0x000fe20000410000 */
[----:B------:R-:W-:Y:S01]  /*7b40*/  MUFU.EX2 R108, R108 ;  /* 0x0000006c006c7308 */ /* 0x000fe20000000800 */
[----:B------:R-:W-:-:S02]  /*7b50*/  FMUL.FTZ R46, R46, R3 ;  /* 0x000000032e2e7220 */ /* 0x000fc40000410000 */
[-C--:B------:R-:W-:Y:S02]  /*7b60*/  FMUL.FTZ R47, R47, R3.reuse ;  /* 0x000000032f2f7220 */ /* 0x080fe40000410000 */
[C---:B------:R-:W-:Y:S01]  /*7b70*/  HMMA.16816.F32.BF16 R40, R4.reuse, R8, R40 ;  /* 0x000000080428723c */ /* 0x040fe20000041828 */
[-C--:B------:R-:W-:Y:S02]  /*7b80*/  FMUL.FTZ R48, R48, R32.reuse ;  /* 0x0000002030307220 */ /* 0x080fe40000410000 */
[-C--:B------:R-:W-:Y:S01]  /*7b90*/  FMUL.FTZ R49, R49, R32.reuse ;  /* 0x0000002031317220 */ /* 0x080fe20000410000 */
[----:B------:R-:W-:Y:S01]  /*7ba0*/  MUFU.EX2 R107, R107 ;  /* 0x0000006b006b7308 */ /* 0x000fe20000000800 */
[-C--:B------:R-:W-:Y:S02]  /*7bb0*/  FMUL.FTZ R50, R50, R3.reuse ;  /* 0x0000000332327220 */ /* 0x080fe40000410000 */
[----:B------:R-:W-:Y:S01]  /*7bc0*/  FMUL.FTZ R51, R51, R3 ;  /* 0x0000000333337220 */ /* 0x000fe20000410000 */
        /* <DEDUP_REMOVED lines=8> */
[-C--:B------:R-:W-:Y:S02]  /*7c50*/  FMUL.FTZ R56, R56, R32.reuse ;  /* 0x0000002038387220 */ /* 0x080fe40000410000 */
[----:B------:R-:W-:Y:S01]  /*7c60*/  FMUL.FTZ R57, R57, R32 ;  /* 0x0000002039397220 */ /* 0x000fe20000410000 */
        /* <DEDUP_REMOVED lines=8> */
[-C--:B------:R-:W-:Y:S02]  /*7cf0*/  FMUL.FTZ R62, R62, R3.reuse ;  /* 0x000000033e3e7220 */ /* 0x080fe40000410000 */
[----:B------:R-:W-:Y:S01]  /*7d00*/  FMUL.FTZ R63, R63, R3 ;  /* 0x000000033f3f7220 */ /* 0x000fe20000410000 */
[----:B--2---:R-:W-:Y:S01]  /*7d10*/  HMMA.16816.F32.BF16 R56, R4, R12, R56 ;  /* 0x0000000c0438723c */ /* 0x004fe20000041838 */
[----:B------:R-:W-:-:S02]  /*7d20*/  FMUL.FTZ R64, R64, R32 ;  /* 0x0000002040407220 */ /* 0x000fc40000410000 */
[-C--:B------:R-:W-:Y:S01]  /*7d30*/  FMUL.FTZ R65, R65, R32.reuse ;  /* 0x0000002041417220 */ /* 0x080fe20000410000 */
[----:B------:R-:W-:Y:S01]  /*7d40*/  MUFU.EX2 R115, R115 ;  /* 0x0000007300737308 */ /* 0x000fe20000000800 */
[-C--:B------:R-:W-:Y:S02]  /*7d50*/  FMUL.FTZ R66, R66, R3.reuse ;  /* 0x0000000342427220 */ /* 0x080fe40000410000 */
[-C--:B------:R-:W-:Y:S01]  /*7d60*/  FMUL.FTZ R67, R67, R3.reuse ;  /* 0x0000000343437220 */ /* 0x080fe20000410000 */
[----:B------:R-:W-:Y:S01]  /*7d70*/  HMMA.16816.F32.BF16 R60, R4, R14, R60 ;  /* 0x0000000e043c723c */ /* 0x000fe2000004183c */
[-C--:B------:R-:W-:Y:S01]  /*7d80*/  FMUL.FTZ R68, R68, R32.reuse ;  /* 0x0000002044447220 */ /* 0x080fe20000410000 */
[----:B------:R-:W2:Y:S01]  /*7d90*/  LDSM.16.MT88.4 R12, [R137+0xa000] ;  /* 0x00a00000890c783b */ /* 0x000ea20000004200 */
[----:B------:R-:W-:Y:S01]  /*7da0*/  FMUL.FTZ R69, R69, R32 ;  /* 0x0000002045457220 */ /* 0x000fe20000410000 */
[----:B------:R-:W-:Y:S01]  /*7db0*/  MUFU.EX2 R118, R118 ;  /* 0x0000007600767308 */ /* 0x000fe20000000800 */
[----:B------:R-:W-:-:S02]  /*7dc0*/  FMUL.FTZ R70, R70, R3 ;  /* 0x0000000346467220 */ /* 0x000fc40000410000 */
[-C--:B------:R-:W-:Y:S01]  /*7dd0*/  FMUL.FTZ R71, R71, R3.reuse ;  /* 0x0000000347477220 */ /* 0x080fe20000410000 */
[C---:B---3--:R-:W-:Y:S01]  /*7de0*/  HMMA.16816.F32.BF16 R64, R4.reuse, R8, R64 ;  /* 0x000000080440723c */ /* 0x048fe20000041840 */
        /* <DEDUP_REMOVED lines=9> */
[----:B------:R-:W-:Y:S01]  /*7e80*/  MUFU.EX2 R117, R117 ;  /* 0x0000007500757308 */ /* 0x000fe20000000800 */
[-C--:B------:R-:W-:Y:S02]  /*7e90*/  FMUL.FTZ R94, R94, R3.reuse ;  /* 0x000000035e5e7220 */ /* 0x080fe40000410000 */
[-C--:B------:R-:W-:Y:S02]  /*7ea0*/  FMUL.FTZ R95, R95, R3.reuse ;  /* 0x000000035f5f7220 */ /* 0x080fe40000410000 */
[-C--:B------:R-:W-:Y:S01]  /*7eb0*/  FMUL.FTZ R76, R76, R32.reuse ;  /* 0x000000204c4c7220 */ /* 0x080fe20000410000 */
[----:B-----5:R-:W-:Y:S01]  /*7ec0*/  HMMA.16816.F32.BF16 R72, R4, R16, R72 ;  /* 0x000000100448723c */ /* 0x020fe20000041848 */
[----:B------:R-:W-:Y:S01]  /*7ed0*/  FMUL.FTZ R77, R77, R32 ;  /* 0x000000204d4d7220 */ /* 0x000fe20000410000 */
[----:B------:R-:W5:Y:S01]  /*7ee0*/  MUFU.EX2 R114, R114 ;  /* 0x0000007200727308 */ /* 0x000f620000000800 */
[----:B------:R-:W-:-:S02]  /*7ef0*/  FMUL.FTZ R78, R78, R3 ;  /* 0x000000034e4e7220 */ /* 0x000fc40000410000 */
[-C--:B------:R-:W-:Y:S02]  /*7f00*/  FMUL.FTZ R79, R79, R3.reuse ;  /* 0x000000034f4f7220 */ /* 0x080fe40000410000 */
        /* <DEDUP_REMOVED lines=21> */
[----:B------:R-:W-:Y:S02]  /*8060*/  FFMA.FTZ R28, R169, R32, R28 ;  /* 0x00000020a91c7223 */ /* 0x000fe4000001001c */
[----:B------:R-:W-:Y:S02]  /*8070*/  FFMA.FTZ R3, R167, R3, R24 ;  /* 0x00000003a7037223 */ /* 0x000fe40000010018 */
[----:B------:R-:W-:Y:S01]  /*8080*/  MUFU.EX2 R106, R106 ;  /* 0x0000006a006a7308 */ /* 0x000fe20000000800 */
[----:B------:R-:W-:Y:S02]  /*8090*/  FADD.FTZ R27, R27, R28 ;  /* 0x0000001c1b1b7221 */ /* 0x000fe40000010000 */
[----:B------:R-:W-:Y:S01]  /*80a0*/  HMMA.16816.F32.BF16 R84, R4, R10, R84 ;  /* 0x0000000a0454723c */ /* 0x000fe20000041854 */
[----:B------:R-:W3:Y:S01]  /*80b0*/  LDSM.16.MT88.4 R8, [R137+0x8800] ;  /* 0x008800008908783b */ /* 0x000ee20000004200 */
[----:B------:R-:W-:-:S02]  /*80c0*/  FADD.FTZ R3, R2, R3 ;  /* 0x0000000302037221 */ /* 0x000fc40000010000 */
[----:B------:R-:W-:Y:S01]  /*80d0*/  FADD.FTZ R26, R26, R27 ;  /* 0x0000001b1a1a7221 */ /* 0x000fe20000010000 */
[----:B------:R-:W2:Y:S01]  /*80e0*/  MUFU.EX2 R119, R119 ;  /* 0x0000007700777308 */ /* 0x000ea20000000800 */
[----:B------:R-:W-:Y:S01]  /*80f0*/  FADD.FTZ R0, R0, R3 ;  /* 0x0000000300007221 */ /* 0x000fe20000010000 */
[----:B-1----:R-:W-:Y:S01]  /*8100*/  F2FP.BF16.PACK_AB R4, R101, R100 ;  /* 0x000000646504723e */ /* 0x002fe200000010ff */
[----:B------:R-:W-:Y:S01]  /*8110*/  FADD.FTZ R25, R25, R26 ;  /* 0x0000001a19197221 */ /* 0x000fe20000010000 */
[----:B----4-:R-:W-:Y:S01]  /*8120*/  F2FP.BF16.PACK_AB R5, R110, R107 ;  /* 0x0000006b6e05723e */ /* 0x010fe200000010ff */
[----:B------:R-:W-:Y:S01]  /*8130*/  FADD.FTZ R0, R31, R0 ;  /* 0x000000001f007221 */ /* 0x000fe20000010000 */
[----:B------:R-:W-:Y:S01]  /*8140*/  F2FP.BF16.PACK_AB R6, R108, R105 ;  /* 0x000000696c06723e */ /* 0x000fe200000010ff */
[----:B------:R-:W-:Y:S01]  /*8150*/  FADD.FTZ R100, R100, R25 ;  /* 0x0000001964647221 */ /* 0x000fe20000010000 */
[----:B------:R-:W-:Y:S01]  /*8160*/  F2FP.BF16.PACK_AB R7, R112, R109 ;  /* 0x0000006d7007723e */ /* 0x000fe200000010ff */
[----:B------:R-:W-:Y:S01]  /*8170*/  MUFU.EX2 R104, R104 ;  /* 0x0000006800687308 */ /* 0x000fe20000000800 */
[----:B------:R-:W-:-:S02]  /*8180*/  FADD.FTZ R107, R107, R0 ;  /* 0x000000006b6b7221 */ /* 0x000fc40000010000 */
[----:B------:R-:W-:Y:S01]  /*8190*/  FADD.FTZ R0, R101, R100 ;  /* 0x0000006465007221 */ /* 0x000fe20000010000 */
[----:B------:R-:W-:Y:S01]  /*81a0*/  MOV R100, R30 ;  /* 0x0000001e00647202 */ /* 0x000fe20000000f00 */
[----:B------:R-:W-:Y:S01]  /*81b0*/  FADD.FTZ R110, R110, R107 ;  /* 0x0000006b6e6e7221 */ /* 0x000fe20000010000 */
[C---:B-----5:R-:W-:Y:S01]  /*81c0*/  HMMA.16816.F32.BF16 R96, R4.reuse, R16, R96 ;  /* 0x000000100460723c */ /* 0x060fe20000041860 */
        /* <DEDUP_REMOVED lines=8> */
[----:B------:R-:W-:-:S04]  /*8250*/  FADD.FTZ R0, R114, R3 ;  /* 0x0000000372007221 */ /* 0x000fc80000010000 */
[----:B------:R-:W-:Y:S01]  /*8260*/  FADD.FTZ R0, R111, R0 ;  /* 0x000000006f007221 */ /* 0x000fe20000010000 */
[C---:B--2---:R-:W-:Y:S02]  /*8270*/  HMMA.16816.F32.BF16 R40, R4.reuse, R12, R40 ;  /* 0x0000000c0428723c */ /* 0x044fe40000041828 */
[----:B------:R-:W2:Y:S06]  /*8280*/  MUFU.EX2 R34, R34 ;  /* 0x0000002200227308 */ /* 0x000eac0000000800 */
[C---:B------:R-:W-:Y:S01]  /*8290*/  HMMA.16816.F32.BF16 R44, R4.reuse, R14, R44 ;  /* 0x0000000e042c723c */ /* 0x040fe2000004182c */
[----:B------:R-:W4:Y:S01]  /*82a0*/  LDSM.16.MT88.4 R12, [R140+0xa800] ;  /* 0x00a800008c0c783b */ /* 0x000f220000004200 */
[----:B------:R-:W-:Y:S06]  /*82b0*/  MUFU.EX2 R33, R33 ;  /* 0x0000002100217308 */ /* 0x000fec0000000800 */
[C---:B---3--:R-:W-:Y:S02]  /*82c0*/  HMMA.16816.F32.BF16 R48, R4.reuse, R8, R48 ;  /* 0x000000080430723c */ /* 0x048fe40000041830 */
[----:B------:R-:W3:Y:S06]  /*82d0*/  MUFU.EX2 R102, R102 ;  /* 0x0000006600667308 */ /* 0x000eec0000000800 */
        /* <DEDUP_REMOVED lines=24> */
[----:B------:R-:W-:Y:S01]  /*8460*/  FADD.FTZ R116, R116, R3 ;  /* 0x0000000374747221 */ /* 0x000fe20000010000 */
[----:B------:R-:W-:Y:S01]  /*8470*/  MOV R3, R29 ;  /* 0x0000001d00037202 */ /* 0x000fe20000000f00 */
[----:B------:R-:W-:Y:S02]  /*8480*/  FADD.FTZ R122, R122, R113 ;  /* 0x000000717a7a7221 */ /* 0x000fe40000010000 */
[----:B-----5:R-:W-:Y:S01]  /*8490*/  HMMA.16816.F32.BF16 R96, R4, R8, R96 ;  /* 0x000000080460723c */ /* 0x020fe20000041860 */
[----:B------:R-:W-:-:S07]  /*84a0*/  FADD.FTZ R117, R117, R116 ;  /* 0x0000007475757221 */ /* 0x000fce0000010000 */
        /* <DEDUP_REMOVED lines=8> */
[C---:B------:R-:W-:Y:S08]  /*8530*/  HMMA.16816.F32.BF16 R48, R4.reuse, R20, R48 ;  /* 0x000000140430723c */ /* 0x040ff00000041830 */
[C---:B-----5:R-:W-:Y:S08]  /*8540*/  HMMA.16816.F32.BF16 R56, R4.reuse, R8, R56 ;  /* 0x000000080438723c */ /* 0x060ff00000041838 */
[C---:B------:R-:W-:Y:S01]  /*8550*/  HMMA.16816.F32.BF16 R60, R4.reuse, R10, R60 ;  /* 0x0000000a043c723c */ /* 0x040fe2000004183c */
[----:B------:R-:W5:Y:S07]  /*8560*/  LDSM.16.MT88.4 R8, [R137+0xb000] ;  /* 0x00b000008908783b */ /* 0x000f6e0000004200 */
        /* <DEDUP_REMOVED lines=8> */
[C---:B-----5:R-:W-:Y:S08]  /*85f0*/  HMMA.16816.F32.BF16 R76, R4.reuse, R8, R76 ;  /* 0x00000008044c723c */ /* 0x060ff0000004184c */
[----:B------:R-:W-:Y:S01]  /*8600*/  HMMA.16816.F32.BF16 R80, R4, R10, R80 ;  /* 0x0000000a0450723c */ /* 0x000fe20000041850 */
[----:B------:R-:W4:Y:S06]  /*8610*/  LDSM.16.MT88.4 R8, [R137+0x9800] ;  /* 0x009800008908783b */ /* 0x000f2c0000004200 */
[----:B------:R-:W-:Y:S01]  /*8620*/  F2FP.BF16.PACK_AB R4, R119, R106 ;  /* 0x0000006a7704723e */ /* 0x000fe200000010ff */
[----:B------:R-:W-:Y:S01]  /*8630*/  FADD.FTZ R106, R106, R117 ;  /* 0x000000756a6a7221 */ /* 0x000fe20000010000 */
[----:B--2---:R-:W-:Y:S01]  /*8640*/  F2FP.BF16.PACK_AB R5, R34, R35 ;  /* 0x000000232205723e */ /* 0x004fe200000010ff */
[----:B------:R-:W-:Y:S01]  /*8650*/  FADD.FTZ R35, R35, R122 ;  /* 0x0000007a23237221 */ /* 0x000fe20000010000 */
[----:B------:R-:W-:Y:S01]  /*8660*/  F2FP.BF16.PACK_AB R6, R103, R104 ;  /* 0x000000686706723e */ /* 0x000fe200000010ff */
[----:B------:R-:W-:Y:S01]  /*8670*/  FADD.FTZ R119, R119, R106 ;  /* 0x0000006a77777221 */ /* 0x000fe20000010000 */
[----:B---3--:R-:W-:Y:S01]  /*8680*/  F2FP.BF16.PACK_AB R7, R102, R33 ;  /* 0x000000216607723e */ /* 0x008fe200000010ff */
[----:B------:R-:W-:-:S02]  /*8690*/  FADD.FTZ R34, R34, R35 ;  /* 0x0000002322227221 */ /* 0x000fc40000010000 */
[----:B------:R-:W-:Y:S02]  /*86a0*/  FADD.FTZ R104, R104, R119 ;  /* 0x0000007768687221 */ /* 0x000fe40000010000 */
[----:B------:R-:W-:Y:S02]  /*86b0*/  FADD.FTZ R33, R33, R34 ;  /* 0x0000002221217221 */ /* 0x000fe40000010000 */
[----:B------:R-:W-:Y:S01]  /*86c0*/  HMMA.16816.F32.BF16 R96, R4, R20, R96 ;  /* 0x000000140460723c */ /* 0x000fe20000041860 */
        /* <DEDUP_REMOVED lines=14> */
[C---:B------:R-:W-:Y:S08]  /*87b0*/  HMMA.16816.F32.BF16 R68, R4.reuse, R22, R68 ;  /* 0x000000160444723c */ /* 0x040ff00000041844 */
[C---:B-1----:R-:W-:Y:S08]  /*87c0*/  HMMA.16816.F32.BF16 R72, R4.reuse, R16, R72 ;  /* 0x000000100448723c */ /* 0x042ff00000041848 */
[C---:B------:R-:W-:Y:S08]  /*87d0*/  HMMA.16816.F32.BF16 R92, R4.reuse, R18, R92 ;  /* 0x00000012045c723c */ /* 0x040ff0000004185c */
[C---:B---3--:R-:W-:Y:S08]  /*87e0*/  HMMA.16816.F32.BF16 R76, R4.reuse, R8, R76 ;  /* 0x00000008044c723c */ /* 0x048ff0000004184c */
[C---:B------:R-:W-:Y:S08]  /*87f0*/  HMMA.16816.F32.BF16 R80, R4.reuse, R10, R80 ;  /* 0x0000000a0450723c */ /* 0x040ff00000041850 */
[C---:B----4-:R-:W-:Y:S08]  /*8800*/  HMMA.16816.F32.BF16 R88, R4.reuse, R12, R88 ;  /* 0x0000000c0458723c */ /* 0x050ff00000041858 */
[----:B------:R-:W-:Y:S08]  /*8810*/  HMMA.16816.F32.BF16 R84, R4, R14, R84 ;  /* 0x0000000e0454723c */ /* 0x000ff00000041854 */
.L_x_5449:
[----:B------:R-:W-:-:S13]  /*8820*/  ISETP.GE.AND P1, PT, R155, 0x1, PT ;  /* 0x000000019b00780c */ /* 0x000fda0003f26270 */
[----:B------:R-:W-:Y:S05]  /*8830*/  @!P1 BRA `(.L_x_5457) ;  /* 0x00002c0000009947 */ /* 0x000fea0003800000 */
[----:B------:R-:W-:Y:S01]  /*8840*/  ULDC UR7, c[0x0][0x1a0] ;  /* 0x0000680000077ab9 */ /* 0x000fe20000000800 */
[----:B------:R-:W-:Y:S01]  /*8850*/  IMAD.MOV.U32 R0, RZ, RZ, R3 ;  /* 0x000000ffff007224 */ /* 0x000fe200078e0003 */
[----:B------:R-:W-:Y:S01]  /*8860*/  ULEA UR7, -UR7, URZ, 0x6 ;  /* 0x0000003f07077291 */ /* 0x000fe2000f8e313f */
[----:B------:R-:W-:Y:S01]  /*8870*/  IMAD.MOV.U32 R101, RZ, RZ, R100 ;  /* 0x000000ffff657224 */ /* 0x000fe200078e0064 */
[----:B------:R-:W-:Y:S02]  /*8880*/  ULDC UR5, c[0x0][0x198] ;  /* 0x0000660000057ab9 */ /* 0x000fe40000000800 */
[----:B------:R-:W-:Y:S02]  /*8890*/  USHF.R.S32.HI UR6, URZ, 0x1f, UR7 ;  /* 0x0000001f3f067899 */ /* 0x000fe40008011407 */
[----:B------:R-:W-:Y:S01]  /*88a0*/  ULEA UR5, -UR5, URZ, 0x6 ;  /* 0x0000003f05057291 */ /* 0x000fe2000f8e313f */
[----:B------:R-:W-:-:S03]  /*88b0*/  MOV R165, UR7 ;  /* 0x0000000700a57c02 */ /* 0x000fc60008000f00 */
[----:B------:R-:W-:Y:S01]  /*88c0*/  MOV R164, UR6 ;  /* 0x0000000600a47c02 */ /* 0x000fe20008000f00 */
[----:B------:R-:W-:Y:S02]  /*88d0*/  USHF.R.S32.HI UR4, URZ, 0x1f, UR5 ;  /* 0x0000001f3f047899 */ /* 0x000fe40008011405 */
.L_x_5461:
        /* <DEDUP_REMOVED lines=64> */
.L_x_5458:
        /* <DEDUP_REMOVED lines=40> */
[----:B------:R1:W-:Y:S01]  /*8f60*/  @!P3 LDGSTS.E.BYPASS.LTC128B.128 [R156+0xa800], [R174.64+0x80] ;  /* 0x0a800080ae9cbfae */ /* 0x0003e2000b901d48 */
[----:B------:R-:W-:Y:S02]  /*8f70*/  @!P3 LEA.HI.X R171, R103, R171, R100, 0x1, P1 ;  /* 0x000000ab67abb211 */ /* 0x000fe400008f0c64 */
        /* <DEDUP_REMOVED lines=24> */
[----:B------:R-:W5:Y:S04]  /*9100*/  LDSM.16.M88.4 R116, [R146+0x5000] ;  /* 0x005000009274783b */ /* 0x000f680000000200 */
[----:B------:R-:W0:Y:S04]  /*9110*/  LDGDEPBAR ;  /* 0x00000000000079af */ /* 0x000e280000000000 */
[----:B------:R-:W1:Y:S01]  /*9120*/  LDSM.16.M88.4 R120, [R146+0x5800] ;  /* 0x005800009278783b */ /* 0x000e620000000200 */
[----:B--2---:R-:W-:Y:S03]  /*9130*/  IMAD.MOV.U32 R170, RZ, RZ, R2 ;  /* 0x000000ffffaa7224 */ /* 0x004fe600078e0002 */
[----:B------:R-:W-:Y:S01]  /*9140*/  LDSM.16.M88.4 R124, [R145] ;  /* 0x00000000917c783b */ /* 0x000fe20000000200 */
[----:B------:R-:W-:Y:S03]  /*9150*/  IMAD.MOV.U32 R171, RZ, RZ, R3 ;  /* 0x000000ffffab7224 */ /* 0x000fe600078e0003 */
[----:B------:R-:W2:Y:S04]  /*9160*/  LDSM.16.M88.4 R128, [R144] ;  /* 0x000000009080783b */ /* 0x000ea80000000200 */
[----:B------:R-:W1:Y:S01]  /*9170*/  LDSM.16.M88.4 R132, [R144+0x800] ;  /* 0x000800009084783b */ /* 0x000e620000000200 */
[C---:B---3--:R-:W-:Y:S08]  /*9180*/  HMMA.16816.F32.BF16 R4, R104.reuse, R108, RZ ;  /* 0x0000006c6804723c */ /* 0x048ff000000418ff */
[C---:B------:R-:W-:Y:S01]  /*9190*/  HMMA.16816.F32.BF16 R8, R104.reuse, R110, RZ ;  /* 0x0000006e6808723c */ /* 0x040fe200000418ff */
[----:B------:R-:W3:Y:S07]  /*91a0*/  LDSM.16.M88.4 R108, [R144+0x1000] ;  /* 0x00100000906c783b */ /* 0x000eee0000000200 */
[C---:B----4-:R-:W-:Y:S08]  /*91b0*/  HMMA.16816.F32.BF16 R12, R104.reuse, R112, RZ ;  /* 0x00000070680c723c */ /* 0x050ff000000418ff */
[C---:B------:R-:W-:Y:S01]  /*91c0*/  HMMA.16816.F32.BF16 R16, R104.reuse, R114, RZ ;  /* 0x000000726810723c */ /* 0x040fe200000418ff */
[----:B------:R-:W4:Y:S07]  /*91d0*/  LDSM.16.M88.4 R112, [R144+0x1800] ;  /* 0x001800009070783b */ /* 0x000f2e0000000200 */
[C---:B-----5:R-:W-:Y:S08]  /*91e0*/  HMMA.16816.F32.BF16 R20, R104.reuse, R116, RZ ;  /* 0x000000746814723c */ /* 0x060ff000000418ff */
[C---:B------:R-:W-:Y:S01]  /*91f0*/  HMMA.16816.F32.BF16 R24, R104.reuse, R118, RZ ;  /* 0x000000766818723c */ /* 0x040fe200000418ff */
[----:B------:R-:W-:Y:S07]  /*9200*/  LDSM.16.M88.4 R116, [R139+0x4000] ;  /* 0x004000008b74783b */ /* 0x000fee0000000200 */
[C---:B-1----:R-:W-:Y:S08]  /*9210*/  HMMA.16816.F32.BF16 R28, R104.reuse, R120, RZ ;  /* 0x00000078681c723c */ /* 0x042ff000000418ff */
[----:B------:R-:W-:Y:S01]  /*9220*/  HMMA.16816.F32.BF16 R32, R104, R122, RZ ;  /* 0x0000007a6820723c */ /* 0x000fe200000418ff */
[----:B------:R-:W1:Y:S04]  /*9230*/  LDSM.16.M88.4 R104, [R143] ;  /* 0x000000008f68783b */ /* 0x000e680000000200 */
[----:B------:R-:W5:Y:S03]  /*9240*/  LDSM.16.M88.4 R120, [R139+0x4800] ;  /* 0x004800008b78783b */ /* 0x000f660000000200 */
[C---:B--2---:R-:W-:Y:S08]  /*9250*/  HMMA.16816.F32.BF16 R4, R124.reuse, R128, R4 ;  /* 0x000000807c04723c */ /* 0x044ff00000041804 */
[C---:B------:R-:W-:Y:S01]  /*9260*/  HMMA.16816.F32.BF16 R8, R124.reuse, R130, R8 ;  /* 0x000000827c08723c */ /* 0x040fe20000041808 */
[----:B------:R-:W2:Y:S07]  /*9270*/  LDSM.16.M88.4 R128, [R139+0x5000] ;  /* 0x005000008b80783b */ /* 0x000eae0000000200 */
[C---:B------:R-:W-:Y:S08]  /*9280*/  HMMA.16816.F32.BF16 R12, R124.reuse, R132, R12 ;  /* 0x000000847c0c723c */ /* 0x040ff0000004180c */
[C---:B------:R-:W-:Y:S08]  /*9290*/  HMMA.16816.F32.BF16 R16, R124.reuse, R134, R16 ;  /* 0x000000867c10723c */ /* 0x040ff00000041810 */
[C---:B---3--:R-:W-:Y:S08]  /*92a0*/  HMMA.16816.F32.BF16 R20, R124.reuse, R108, R20 ;  /* 0x0000006c7c14723c */ /* 0x048ff00000041814 */
[C---:B------:R-:W-:Y:S01]  /*92b0*/  HMMA.16816.F32.BF16 R24, R124.reuse, R110, R24 ;  /* 0x0000006e7c18723c */ /* 0x040fe20000041818 */
[----:B------:R-:W3:Y:S07]  /*92c0*/  LDSM.16.M88.4 R108, [R139+0x5800] ;  /* 0x005800008b6c783b */ /* 0x000eee0000000200 */
[C---:B----4-:R-:W-:Y:S08]  /*92d0*/  HMMA.16816.F32.BF16 R28, R124.reuse, R112, R28 ;  /* 0x000000707c1c723c */ /* 0x050ff0000004181c */
[----:B------:R-:W-:Y:S01]  /*92e0*/  HMMA.16816.F32.BF16 R32, R124, R114, R32 ;  /* 0x000000727c20723c */ /* 0x000fe20000041820 */
[----:B------:R-:W-:Y:S04]  /*92f0*/  LDSM.16.M88.4 R112, [R142] ;  /* 0x000000008e70783b */ /* 0x000fe80000000200 */
[----:B------:R-:W-:Y:S03]  /*9300*/  LDSM.16.M88.4 R124, [R141+0x800] ;  /* 0x000800008d7c783b */ /* 0x000fe60000000200 */
[C---:B-1----:R-:W-:Y:S08]  /*9310*/  HMMA.16816.F32.BF16 R4, R104.reuse, R116, R4 ;  /* 0x000000746804723c */ /* 0x042ff00000041804 */
[C---:B------:R-:W-:Y:S01]  /*9320*/  HMMA.16816.F32.BF16 R8, R104.reuse, R118, R8 ;  /* 0x000000766808723c */ /* 0x040fe20000041808 */
[----:B------:R-:W1:Y:S07]  /*9330*/  LDSM.16.M88.4 R116, [R141] ;  /* 0x000000008d74783b */ /* 0x000e6e0000000200 */
[C---:B-----5:R-:W-:Y:S08]  /*9340*/  HMMA.16816.F32.BF16 R12, R104.reuse, R120, R12 ;  /* 0x00000078680c723c */ /* 0x060ff0000004180c */
[C---:B------:R-:W-:Y:S01]  /*9350*/  HMMA.16816.F32.BF16 R16, R104.reuse, R122, R16 ;  /* 0x0000007a6810723c */ /* 0x040fe20000041810 */
[----:B------:R-:W4:Y:S07]  /*9360*/  LDSM.16.M88.4 R120, [R141+0x1000] ;  /* 0x001000008d78783b */ /* 0x000f2e0000000200 */
[C---:B--2---:R-:W-:Y:S08]  /*9370*/  HMMA.16816.F32.BF16 R20, R104.reuse, R128, R20 ;  /* 0x000000806814723c */ /* 0x044ff00000041814 */
[C---:B------:R-:W-:Y:S01]  /*9380*/  HMMA.16816.F32.BF16 R24, R104.reuse, R130, R24 ;  /* 0x000000826818723c */ /* 0x040fe20000041818 */
[----:B------:R-:W2:Y:S07]  /*9390*/  LDSM.16.M88.4 R128, [R141+0x1800] ;  /* 0x001800008d80783b */ /* 0x000eae0000000200 */
[C---:B---3--:R-:W-:Y:S08]  /*93a0*/  HMMA.16816.F32.BF16 R28, R104.reuse, R108, R28 ;  /* 0x0000006c681c723c */ /* 0x048ff0000004181c */
[----:B------:R-:W-:Y:S01]  /*93b0*/  HMMA.16816.F32.BF16 R32, R104, R110, R32 ;  /* 0x0000006e6820723c */ /* 0x000fe20000041820 */
[----:B------:R-:W-:Y:S04]  /*93c0*/  LDSM.16.M88.4 R104, [R147+0x2000] ;  /* 0x002000009368783b */ /* 0x000fe80000000200 */
[----:B------:R-:W3:Y:S03]  /*93d0*/  LDSM.16.M88.4 R108, [R146+0x6000] ;  /* 0x00600000926c783b */ /* 0x000ee60000000200 */
        /* <DEDUP_REMOVED lines=10> */
[----:B------:R-:W-:Y:S01]  /*9480*/  HMMA.16816.F32.BF16 R32, R112, R130, R32 ;  /* 0x000000827020723c */ /* 0x000fe20000041820 */
[----:B------:R-:W-:Y:S04]  /*9490*/  LDSM.16.M88.4 R112, [R144+0x2000] ;  /* 0x002000009070783b */ /* 0x000fe80000000200 */
[----:B------:R-:W-:Y:S03]  /*94a0*/  LDSM.16.M88.4 R128, [R144+0x3000] ;  /* 0x003000009080783b */ /* 0x000fe60000000200 */
[C---:B---3--:R-:W-:Y:S08]  /*94b0*/  HMMA.16816.F32.BF16 R4, R104.reuse, R108, R4 ;  /* 0x0000006c6804723c */ /* 0x048ff00000041804 */
[C---:B------:R-:W-:Y:S01]  /*94c0*/  HMMA.16816.F32.BF16 R8, R104.reuse, R110, R8 ;  /* 0x0000006e6808723c */ /* 0x040fe20000041808 */
[----:B------:R-:W2:Y:S07]  /*94d0*/  LDSM.16.M88.4 R108, [R145+0x2000] ;  /* 0x00200000916c783b */ /* 0x000eae0000000200 */
[C---:B-1----:R-:W-:Y:S08]  /*94e0*/  HMMA.16816.F32.BF16 R12, R104.reuse, R116, R12 ;  /* 0x00000074680c723c */ /* 0x042ff0000004180c */
[C---:B------:R-:W-:Y:S01]  /*94f0*/  HMMA.16816.F32.BF16 R16, R104.reuse, R118, R16 ;  /* 0x000000766810723c */ /* 0x040fe20000041810 */
[----:B------:R-:W1:Y:S07]  /*9500*/  LDSM.16.M88.4 R116, [R144+0x2800] ;  /* 0x002800009074783b */ /* 0x000e6e0000000200 */
[C---:B-----5:R-:W-:Y:S08]  /*9510*/  HMMA.16816.F32.BF16 R20, R104.reuse, R124, R20 ;  /* 0x0000007c6814723c */ /* 0x060ff00000041814 */
[C---:B------:R-:W-:Y:S01]  /*9520*/  HMMA.16816.F32.BF16 R24, R104.reuse, R126, R24 ;  /* 0x0000007e6818723c */ /* 0x040fe20000041818 */
[----:B------:R-:W3:Y:S07]  /*9530*/  LDSM.16.M88.4 R124, [R144+0x3800] ;  /* 0x00380000907c783b */ /* 0x000eee0000000200 */
[C---:B----4-:R-:W-:Y:S08]  /*9540*/  HMMA.16816.F32.BF16 R28, R104.reuse, R120, R28 ;  /* 0x00000078681c723c */ /* 0x050ff0000004181c */
[----:B------:R-:W-:Y:S01]  /*9550*/  HMMA.16816.F32.BF16 R32, R104, R122, R32 ;  /* 0x0000007a6820723c */ /* 0x000fe20000041820 */
[----:B------:R-:W-:Y:S04]  /*9560*/  LDSM.16.M88.4 R104, [R143+0x2000] ;  /* 0x002000008f68783b */ /* 0x000fe80000000200 */
[----:B------:R-:W-:Y:S03]  /*9570*/  LDSM.16.M88.4 R120, [R139+0x7000] ;  /* 0x007000008b78783b */ /* 0x000fe60000000200 */
[C---:B--2---:R-:W-:Y:S08]  /*9580*/  HMMA.16816.F32.BF16 R4, R108.reuse, R112, R4 ;  /* 0x000000706c04723c */ /* 0x044ff00000041804 */
[C---:B------:R-:W-:Y:S01]  /*9590*/  HMMA.16816.F32.BF16 R8, R108.reuse, R114, R8 ;  /* 0x000000726c08723c */ /* 0x040fe20000041808 */
[----:B------:R-:W2:Y:S07]  /*95a0*/  LDSM.16.M88.4 R112, [R139+0x6000] ;  /* 0x006000008b70783b */ /* 0x000eae0000000200 */
[C---:B-1----:R-:W-:Y:S08]  /*95b0*/  HMMA.16816.F32.BF16 R12, R108.reuse, R116, R12 ;  /* 0x000000746c0c723c */ /* 0x042ff0000004180c */
[C---:B------:R-:W-:Y:S01]  /*95c0*/  HMMA.16816.F32.BF16 R16, R108.reuse, R118, R16 ;  /* 0x000000766c10723c */ /* 0x040fe20000041810 */
[----:B------:R-:W1:Y:S07]  /*95d0*/  LDSM.16.M88.4 R116, [R139+0x6800] ;  /* 0x006800008b74783b */ /* 0x000e6e0000000200 */
[C---:B------:R-:W-:Y:S08]  /*95e0*/  HMMA.16816.F32.BF16 R20, R108.reuse, R128, R20 ;  /* 0x000000806c14723c */ /* 0x040ff00000041814 */
[C---:B------:R-:W-:Y:S01]  /*95f0*/  HMMA.16816.F32.BF16 R24, R108.reuse, R130, R24 ;  /* 0x000000826c18723c */ /* 0x040fe20000041818 */
[----:B------:R-:W4:Y:S07]  /*9600*/  LDSM.16.M88.4 R128, [R139+0x7800] ;  /* 0x007800008b80783b */ /* 0x000f2e0000000200 */
[C---:B---3--:R-:W-:Y:S08]  /*9610*/  HMMA.16816.F32.BF16 R28, R108.reuse, R124, R28 ;  /* 0x0000007c6c1c723c */ /* 0x048ff0000004181c */
        /* <DEDUP_REMOVED lines=11> */
[----:B------:R-:W3:Y:S01]  /*96d0*/  LDSM.16.M88.4 R120, [R141+0x3000] ;  /* 0x003000008d78783b */ /* 0x000ee20000000200 */
[----:B------:R-:W-:Y:S04]  /*96e0*/  DEPBAR.LE SB0, 0x0 ;  /* 0x000080000000791a */ /* 0x000fe80000000000 */
[----:B------:R-:W-:Y:S02]  /*96f0*/  BAR.SYNC.DEFER_BLOCKING 0x0 ;  /* 0x0000000000007b1d */ /* 0x000fe40000010000 */
[C---:B----4-:R-:W-:Y:S08]  /*9700*/  HMMA.16816.F32.BF16 R28, R104.reuse, R128, R28 ;  /* 0x00000080681c723c */ /* 0x050ff0000004181c */
[----:B------:R-:W-:Y:S08]  /*9710*/  HMMA.16816.F32.BF16 R32, R104, R130, R32 ;  /* 0x000000826820723c */ /* 0x000ff00000041820 */
[C---:B--2---:R-:W-:Y:S08]  /*9720*/  HMMA.16816.F32.BF16 R4, R108.reuse, R112, R4 ;  /* 0x000000706c04723c */ /* 0x044ff00000041804 */
[C---:B------:R-:W-:Y:S08]  /*9730*/  HMMA.16816.F32.BF16 R8, R108.reuse, R114, R8 ;  /* 0x000000726c08723c */ /* 0x040ff00000041808 */
[C---:B-1----:R-:W-:Y:S08]  /*9740*/  HMMA.16816.F32.BF16 R12, R108.reuse, R116, R12 ;  /* 0x000000746c0c723c */ /* 0x042ff0000004180c */
[C---:B------:R-:W-:Y:S08]  /*9750*/  HMMA.16816.F32.BF16 R16, R108.reuse, R118, R16 ;  /* 0x000000766c10723c */ /* 0x040ff00000041810 */
[C---:B---3--:R-:W-:Y:S08]  /*9760*/  HMMA.16816.F32.BF16 R20, R108.reuse, R120, R20 ;  /* 0x000000786c14723c */ /* 0x048ff00000041814 */
[C---:B------:R-:W-:Y:S08]  /*9770*/  HMMA.16816.F32.BF16 R24, R108.reuse, R122, R24 ;  /* 0x0000007a6c18723c */ /* 0x040ff00000041818 */
[C---:B------:R-:W-:Y:S08]  /*9780*/  HMMA.16816.F32.BF16 R28, R108.reuse, R124, R28 ;  /* 0x0000007c6c1c723c */ /* 0x040ff0000004181c */
[----:B------:R-:W-:Y:S01]  /*9790*/  HMMA.16816.F32.BF16 R32, R108, R126, R32 ;  /* 0x0000007e6c20723c */ /* 0x000fe20000041820 */
[----:B------:R-:W-:Y:S03]  /*97a0*/  @!UPT UIADD3 URZ, URZ, URZ, URZ ;  /* 0x0000003f3f3ff290 */ /* 0x000fe6000fffe03f */
[----:B------:R-:W-:-:S11]  /*97b0*/  @!P1 BRA `(.L_x_5459) ;  /* 0x000007e000009947 */ /* 0x000fd60003800000 */
[----:B------:R-:W-:Y:S02]  /*97c0*/  MOV R2, UR5 ;  /* 0x0000000500027c02 */ /* 0x000fe40008000f00 */
[----:B------:R-:W-:Y:S01]  /*97d0*/  MOV R105, UR4 ;  /* 0x0000000400697c02 */ /* 0x000fe20008000f00 */
[----:B------:R-:W-:-:S06]  /*97e0*/  @!P0 BRA `(.L_x_5460) ;  /* 0x000003c000008947 */ /* 0x000fcc0003800000 */
        /* <DEDUP_REMOVED lines=29> */
[-C--:B------:R-:W-:Y:S02]  /*99c0*/  ISETP.GE.U32.AND P5, PT, R100, R2.reuse, PT ;  /* 0x000000026400720c */ /* 0x080fe40003fa6070 */
        /* <DEDUP_REMOVED lines=30> */
.L_x_5460:
[----:B------:R1:W-:Y:S01]  /*9bb0*/  @P4 STS.128 [R156+0x4000], RZ ;  /* 0x004000ff9c004388 */ /* 0x0003e20000000c00 */
[C---:B------:R-:W-:Y:S02]  /*9bc0*/  LEA R112, P2, R2.reuse, R168, 0x1 ;  /* 0x000000a802707211 */ /* 0x040fe400078408ff */
[----:B------:R-:W-:Y:S02]  /*9bd0*/  IADD3 R3, P1, R151, R2, RZ ;  /* 0x0000000297037210 */ /* 0x000fe40007f3e0ff */
[--C-:B------:R-:W-:Y:S02]  /*9be0*/  LEA.HI.X R113, R2, R166, R105.reuse, 0x1, P2 ;  /* 0x000000a602717211 */ /* 0x100fe400010f0c69 */
[CC--:B------:R-:W-:Y:S01]  /*9bf0*/  @!P4 LEA R110, P5, R3.reuse, R168.reuse, 0x1 ;  /* 0x000000a8036ec211 */ /* 0x0c0fe200078a08ff */
[C---:B------:R-:W-:Y:S01]  /*9c00*/  IMAD.X R105, R150.reuse, 0x1, R105, P1 ;  /* 0x0000000196697824 */ /* 0x040fe200008e0669 */
[----:B------:R-:W-:Y:S01]  /*9c10*/  @!P3 LEA R108, P1, R3, R168, 0x1 ;  /* 0x000000a8036cb211 */ /* 0x000fe200078208ff */
[----:B------:R-:W-:Y:S01]  /*9c20*/  @!PT LDS RZ, [RZ] ;  /* 0x00000000fffff984 */ /* 0x000fe20000000800 */
[----:B------:R-:W-:Y:S01]  /*9c30*/  @!PT LDS RZ, [RZ] ;  /* 0x00000000fffff984 */ /* 0x000fe20000000800 */
[----:B------:R-:W-:Y:S01]  /*9c40*/  @!PT LDS RZ, [RZ] ;  /* 0x00000000fffff984 */ /* 0x000fe20000000800 */
[----:B------:R1:W-:Y:S01]  /*9c50*/  @!P4 LDGSTS.E.BYPASS.LTC128B.128 [R156+0x4000], [R112.64] ;  /* 0x04000000709ccfae */ /* 0x0003e2000b901d48 */
[----:B------:R-:W-:Y:S02]  /*9c60*/  IADD3 R107, P2, R151, R3, RZ ;  /* 0x00000003976b7210 */ /* 0x000fe40007f5e0ff */
[CCC-:B------:R-:W-:Y:S01]  /*9c70*/  @!P4 LEA.HI.X R111, R3.reuse, R166.reuse, R105.reuse, 0x1, P5 ;  /* 0x000000a6036fc211 */ /* 0x1c0fe200028f0c69 */
[----:B------:R1:W-:Y:S01]  /*9c80*/  @P3 STS.128 [R156+0x6000], RZ ;  /* 0x006000ff9c003388 */ /* 0x0003e20000000c00 */
[--C-:B------:R-:W-:Y:S01]  /*9c90*/  @!P3 LEA.HI.X R109, R3, R166, R105.reuse, 0x1, P1 ;  /* 0x000000a6036db211 */ /* 0x100fe200008f0c69 */
[C---:B------:R-:W-:Y:S01]  /*9ca0*/  IMAD.X R105, R150.reuse, 0x1, R105, P2 ;  /* 0x0000000196697824 */ /* 0x040fe200010e0669 */
[CC--:B------:R-:W-:Y:S01]  /*9cb0*/  @!P4 LEA R114, P6, R107.reuse, R168.reuse, 0x1 ;  /* 0x000000a86b72c211 */ /* 0x0c0fe200078c08ff */
[----:B------:R-:W-:Y:S01]  /*9cc0*/  @!PT LDS RZ, [RZ] ;  /* 0x00000000fffff984 */ /* 0x000fe20000000800 */
[----:B------:R-:W-:Y:S01]  /*9cd0*/  @!PT LDS RZ, [RZ] ;  /* 0x00000000fffff984 */ /* 0x000fe20000000800 */
[----:B------:R-:W-:Y:S01]  /*9ce0*/  @!PT LDS RZ, [RZ] ;  /* 0x00000000fffff984 */ /* 0x000fe20000000800 */
[----:B------:R1:W-:Y:S01]  /*9cf0*/  @!P3 LDGSTS.E.BYPASS.LTC128B.128 [R156+0x6000], [R112.64+0x80] ;  /* 0x06000080709cbfae */ /* 0x0003e2000b901d48 */
[C---:B------:R-:W-:Y:S02]  /*9d00*/  @!P3 LEA R104, P2, R107.reuse, R168, 0x1 ;  /* 0x000000a86b68b211 */ /* 0x040fe400078408ff */
[--C-:B------:R-:W-:Y:S01]  /*9d10*/  @!P4 LEA.HI.X R115, R107, R166, R105.reuse, 0x1, P6 ;  /* 0x000000a66b73c211 */ /* 0x100fe200030f0c69 */
[----:B------:R1:W-:Y:S01]  /*9d20*/  @P4 STS.128 [R156+0x4800], RZ ;  /* 0x004800ff9c004388 */ /* 0x0003e20000000c00 */
[----:B------:R-:W-:Y:S03]  /*9d30*/  IADD3 R103, P1, R151, R107, RZ ;  /* 0x0000006b97677210 */ /* 0x000fe60007f3e0ff */
[----:B------:R-:W-:Y:S01]  /*9d40*/  @!PT LDS RZ, [RZ] ;  /* 0x00000000fffff984 */ /* 0x000fe20000000800 */
[----:B------:R-:W-:Y:S01]  /*9d50*/  @!PT LDS RZ, [RZ] ;  /* 0x00000000fffff984 */ /* 0x000fe20000000800 */
[----:B------:R-:W-:Y:S01]  /*9d60*/  @!PT LDS RZ, [RZ] ;  /* 0x00000000fffff984 */ /* 0x000fe20000000800 */
[----:B------:R1:W-:Y:S01]  /*9d70*/  @!P4 LDGSTS.E.BYPASS.LTC128B.128 [R156+0x4800], [R110.64] ;  /* 0x048000006e9ccfae */ /* 0x0003e2000b901d48 */
[----:B------:R-:W-:Y:S01]  /*9d80*/  @!P4 LEA R106, P5, R103, R168, 0x1 ;  /* 0x000000a8676ac211 */ /* 0x000fe200078a08ff */
[--C-:B------:R-:W-:Y:S01]  /*9d90*/  IMAD.X R3, R150, 0x1, R105.reuse, P1 ;  /* 0x0000000196037824 */ /* 0x100fe200008e0669 */
[----:B------:R-:W-:Y:S01]  /*9da0*/  @!P3 LEA.HI.X R105, R107, R166, R105, 0x1, P2 ;  /* 0x000000a66b69b211 */ /* 0x000fe200010f0c69 */
[----:B------:R1:W-:Y:S01]  /*9db0*/  @P3 STS.128 [R156+0x6800], RZ ;  /* 0x006800ff9c003388 */ /* 0x0003e20000000c00 */
[C---:B------:R-:W-:Y:S01]  /*9dc0*/  @!P3 LEA R2, P1, R103.reuse, R168, 0x1 ;  /* 0x000000a86702b211 */ /* 0x040fe200078208ff */
[----:B------:R-:W-:Y:S01]  /*9dd0*/  IMAD.MOV.U32 R168, RZ, RZ, R112 ;  /* 0x000000ffffa87224 */ /* 0x000fe200078e0070 */
        /* <DEDUP_REMOVED lines=28> */
.L_x_5459:
        /* <DEDUP_REMOVED lines=89> */
[--C-:B------:R-:W-:Y:S02]  /*a530*/  FFMA.FTZ R132, R27, c[0x0][0x23c], -R119.reuse ;  /* 0x00008f001b847a23 */ /* 0x100fe40000010877 */
[C---:B------:R-:W-:Y:S01]  /*a540*/  FMUL.FTZ R48, R2.reuse, R48 ;  /* 0x0000003002307220 */ /* 0x040fe20000410000 */
[----:B------:R-:W-:Y:S01]  /*a550*/  MUFU.EX2 R102, R102 ;  /* 0x0000006600667308 */ /* 0x000fe20000000800 */
[----:B------:R-:W-:Y:S02]  /*a560*/  FMUL.FTZ R49, R2, R49 ;  /* 0x0000003102317220 */ /* 0x000fe40000410000 */
[C---:B------:R-:W-:Y:S02]  /*a570*/  FMUL.FTZ R50, R0.reuse, R50 ;  /* 0x0000003200327220 */ /* 0x040fe40000410000 */
[----:B------:R-:W-:Y:S02]  /*a580*/  FMUL.FTZ R51, R0, R51 ;  /* 0x0000003300337220 */ /* 0x000fe40000410000 */
[C---:B------:R-:W-:Y:S02]  /*a590*/  FMUL.FTZ R52, R2.reuse, R52 ;  /* 0x0000003402347220 */ /* 0x040fe40000410000 */
[----:B------:R-:W-:Y:S01]  /*a5a0*/  FMUL.FTZ R53, R2, R53 ;  /* 0x0000003502357220 */ /* 0x000fe20000410000 */
[----:B------:R-:W2:Y:S01]  /*a5b0*/  MUFU.EX2 R103, R103 ;  /* 0x0000006700677308 */ /* 0x000ea20000000800 */
[C---:B------:R-:W-:Y:S02]  /*a5c0*/  FMUL.FTZ R54, R0.reuse, R54 ;  /* 0x0000003600367220 */ /* 0x040fe40000410000 */
[----:B------:R-:W-:Y:S01]  /*a5d0*/  FMUL.FTZ R55, R0, R55 ;  /* 0x0000003700377220 */ /* 0x000fe20000410000 */
[----:B---3--:R-:W-:Y:S01]  /*a5e0*/  F2FP.BF16.PACK_AB R97, R7, R6 ;  /* 0x000000060761723e */ /* 0x008fe200000010ff */
[C---:B------:R-:W-:Y:S02]  /*a5f0*/  FMUL.FTZ R56, R2.reuse, R56 ;  /* 0x0000003802387220 */ /* 0x040fe40000410000 */
[----:B------:R-:W-:Y:S02]  /*a600*/  FMUL.FTZ R57, R2, R57 ;  /* 0x0000003902397220 */ /* 0x000fe40000410000 */
[C---:B------:R-:W-:Y:S01]  /*a610*/  FMUL.FTZ R58, R0.reuse, R58 ;  /* 0x0000003a003a7220 */ /* 0x040fe20000410000 */
[----:B------:R-:W-:Y:S01]  /*a620*/  MUFU.EX2 R117, R117 ;  /* 0x0000007500757308 */ /* 0x000fe20000000800 */
[----:B------:R-:W-:Y:S02]  /*a630*/  FMUL.FTZ R59, R0, R59 ;  /* 0x0000003b003b7220 */ /* 0x000fe40000410000 */
[C---:B------:R-:W-:Y:S02]  /*a640*/  FMUL.FTZ R60, R2.reuse, R60 ;  /* 0x0000003c023c7220 */ /* 0x040fe40000410000 */
[----:B------:R-:W-:Y:S02]  /*a650*/  FMUL.FTZ R61, R2, R61 ;  /* 0x0000003d023d7220 */ /* 0x000fe40000410000 */
[C---:B------:R-:W-:Y:S02]  /*a660*/  FMUL.FTZ R62, R0.reuse, R62 ;  /* 0x0000003e003e7220 */ /* 0x040fe40000410000 */
[----:B------:R-:W-:Y:S01]  /*a670*/  FMUL.FTZ R63, R0, R63 ;  /* 0x0000003f003f7220 */ /* 0x000fe20000410000 */
[----:B------:R-:W3:Y:S01]  /*a680*/  MUFU.EX2 R118, R118 ;  /* 0x0000007600767308 */ /* 0x000ee20000000800 */
[C---:B------:R-:W-:Y:S02]  /*a690*/  FMUL.FTZ R64, R2.reuse, R64 ;  /* 0x0000004002407220 */ /* 0x040fe40000410000 */
[----:B------:R-:W-:Y:S01]  /*a6a0*/  FMUL.FTZ R65, R2, R65 ;  /* 0x0000004102417220 */ /* 0x000fe20000410000 */
[----:B--2---:R-:W-:Y:S01]  /*a6b0*/  F2FP.BF16.PACK_AB R98, R103, R102 ;  /* 0x000000666762723e */ /* 0x004fe200000010ff */
[C---:B------:R-:W-:Y:S02]  /*a6c0*/  FMUL.FTZ R66, R0.reuse, R66 ;  /* 0x0000004200427220 */ /* 0x040fe40000410000 */
[----:B------:R-:W-:Y:S02]  /*a6d0*/  FMUL.FTZ R67, R0, R67 ;  /* 0x0000004300437220 */ /* 0x000fe40000410000 */
[C---:B------:R-:W-:Y:S01]  /*a6e0*/  FMUL.FTZ R68, R2.reuse, R68 ;  /* 0x0000004402447220 */ /* 0x040fe20000410000 */
[----:B------:R-:W-:Y:S01]  /*a6f0*/  MUFU.EX2 R129, R129 ;  /* 0x0000008100817308 */ /* 0x000fe20000000800 */
[----:B------:R-:W-:Y:S02]  /*a700*/  FMUL.FTZ R69, R2, R69 ;  /* 0x0000004502457220 */ /* 0x000fe40000410000 */
[C---:B------:R-:W-:Y:S02]  /*a710*/  FMUL.FTZ R70, R0.reuse, R70 ;  /* 0x0000004600467220 */ /* 0x040fe40000410000 */
[----:B------:R-:W-:Y:S02]  /*a720*/  FMUL.FTZ R71, R0, R71 ;  /* 0x0000004700477220 */ /* 0x000fe40000410000 */
[--C-:B------:R-:W-:Y:S02]  /*a730*/  FFMA.FTZ R120, R12, c[0x0][0x23c], -R122.reuse ;  /* 0x00008f000c787a23 */ /* 0x100fe4000001087a */
[C---:B------:R-:W-:Y:S01]  /*a740*/  FMUL.FTZ R12, R2.reuse, R92 ;  /* 0x0000005c020c7220 */ /* 0x040fe20000410000 */
[----:B------:R-:W-:Y:S01]  /*a750*/  MUFU.EX2 R130, R130 ;  /* 0x0000008200827308 */ /* 0x000fe20000000800 */
[--C-:B------:R-:W-:Y:S02]  /*a760*/  FFMA.FTZ R121, R13, c[0x0][0x23c], -R122.reuse ;  /* 0x00008f000d797a23 */ /* 0x100fe4000001087a */
[----:B------:R-:W-:Y:S01]  /*a770*/  FMUL.FTZ R13, R2, R93 ;  /* 0x0000005d020d7220 */ /* 0x000fe20000410000 */
[----:B---3--:R-:W-:Y:S01]  /*a780*/  F2FP.BF16.PACK_AB R99, R118, R117 ;  /* 0x000000757663723e */ /* 0x008fe200000010ff */
[--C-:B------:R-:W-:Y:S02]  /*a790*/  FFMA.FTZ R123, R14, c[0x0][0x23c], -R119.reuse ;  /* 0x00008f000e7b7a23 */ /* 0x100fe40000010877 */
[C---:B------:R-:W-:Y:S02]  /*a7a0*/  FMUL.FTZ R14, R0.reuse, R94 ;  /* 0x0000005e000e7220 */ /* 0x040fe40000410000 */
[--C-:B------:R-:W-:Y:S01]  /*a7b0*/  FFMA.FTZ R124, R15, c[0x0][0x23c], -R119.reuse ;  /* 0x00008f000f7c7a23 */ /* 0x100fe20000010877 */
[----:B------:R-:W-:Y:S01]  /*a7c0*/  MUFU.EX2 R120, R120 ;  /* 0x0000007800787308 */ /* 0x000fe20000000800 */
[C---:B-1----:R-:W-:Y:S05]  /*a7d0*/  HMMA.16816.F32.BF16 R8, R96.reuse, R104, R8 ;  /* 0x000000686008723c */ /* 0x042fea0000041808 */
[----:B------:R-:W-:Y:S02]  /*a7e0*/  FMUL.FTZ R15, R0, R95 ;  /* 0x0000005f000f7220 */ /* 0x000fe40000410000 */
[----:B------:R-:W-:Y:S01]  /*a7f0*/  LDSM.16.MT88.4 R92, [R136+0xa000] ;  /* 0x00a00000885c783b */ /* 0x000fe20000004200 */
[C---:B------:R-:W-:Y:S01]  /*a800*/  HMMA.16816.F32.BF16 R36, R96.reuse, R106, R36 ;  /* 0x0000006a6024723c */ /* 0x040fe20000041824 */
[----:B------:R-:W1:Y:S03]  /*a810*/  MUFU.EX2 R121, R121 ;  /* 0x0000007900797308 */ /* 0x000e660000000800 */
[C---:B------:R-:W-:Y:S02]  /*a820*/  FMUL.FTZ R72, R2.reuse, R72 ;  /* 0x0000004802487220 */ /* 0x040fe40000410000 */
[----:B------:R-:W-:Y:S01]  /*a830*/  FMUL.FTZ R73, R2, R73 ;  /* 0x0000004902497220 */ /* 0x000fe20000410000 */
[----:B------:R-:W2:Y:S01]  /*a840*/  LDSM.16.MT88.4 R104, [R136+0x8000] ;  /* 0x008000008868783b */ /* 0x000ea20000004200 */
[C---:B------:R-:W-:Y:S03]  /*a850*/  HMMA.16816.F32.BF16 R40, R96.reuse, R108, R40 ;  /* 0x0000006c6028723c */ /* 0x040fe60000041828 */
[----:B------:R-:W-:Y:S01]  /*a860*/  MUFU.EX2 R123, R123 ;  /* 0x0000007b007b7308 */ /* 0x000fe20000000800 */
[C---:B------:R-:W-:Y:S02]  /*a870*/  FMUL.FTZ R74, R0.reuse, R74 ;  /* 0x0000004a004a7220 */ /* 0x040fe40000410000 */
[----:B------:R-:W-:Y:S02]  /*a880*/  FMUL.FTZ R75, R0, R75 ;  /* 0x0000004b004b7220 */ /* 0x000fe40000410000 */
[C---:B------:R-:W-:Y:S01]  /*a890*/  HMMA.16816.F32.BF16 R44, R96.reuse, R110, R44 ;  /* 0x0000006e602c723c */ /* 0x040fe2000004182c */
[----:B------:R-:W3:Y:S03]  /*a8a0*/  LDSM.16.MT88.4 R108, [R140+0xa000] ;  /* 0x00a000008c6c783b */ /* 0x000ee60000004200 */
[C---:B------:R-:W-:Y:S01]  /*a8b0*/  FMUL.FTZ R76, R2.reuse, R76 ;  /* 0x0000004c024c7220 */ /* 0x040fe20000410000 */
[----:B------:R-:W4:Y:S01]  /*a8c0*/  MUFU.EX2 R124, R124 ;  /* 0x0000007c007c7308 */ /* 0x000f220000000800 */
[----:B------:R-:W-:Y:S02]  /*a8d0*/  FMUL.FTZ R77, R2, R77 ;  /* 0x0000004d024d7220 */ /* 0x000fe40000410000 */
[C---:B------:R-:W-:Y:S04]  /*a8e0*/  HMMA.16816.F32.BF16 R48, R96.reuse, R112, R48 ;  /* 0x000000706030723c */ /* 0x040fe80000041830 */
[C---:B------:R-:W-:Y:S02]  /*a8f0*/  FMUL.FTZ R78, R0.reuse, R78 ;  /* 0x0000004e004e7220 */ /* 0x040fe40000410000 */
[----:B------:R-:W-:Y:S01]  /*a900*/  FMUL.FTZ R79, R0, R79 ;  /* 0x0000004f004f7220 */ /* 0x000fe20000410000 */
[----:B------:R-:W-:Y:S01]  /*a910*/  MUFU.EX2 R131, R131 ;  /* 0x0000008300837308 */ /* 0x000fe20000000800 */
[C---:B------:R-:W-:Y:S01]  /*a920*/  HMMA.16816.F32.BF16 R52, R96.reuse, R114, R52 ;  /* 0x000000726034723c */ /* 0x040fe20000041834 */
[----:B------:R-:W5:Y:S03]  /*a930*/  LDSM.16.MT88.4 R112, [R138+0xa000] ;  /* 0x00a000008a70783b */ /* 0x000f660000004200 */
[--C-:B------:R-:W-:Y:S02]  /*a940*/  FFMA.FTZ R125, R16, c[0x0][0x23c], -R122.reuse ;  /* 0x00008f00107d7a23 */ /* 0x100fe4000001087a */
[----:B------:R-:W-:Y:S02]  /*a950*/  FFMA.FTZ R126, R17, c[0x0][0x23c], -R122 ;  /* 0x00008f00117e7a23 */ /* 0x000fe4000001087a */
[--C-:B------:R-:W-:Y:S01]  /*a960*/  FFMA.FTZ R127, R18, c[0x0][0x23c], -R119.reuse ;  /* 0x00008f00127f7a23 */ /* 0x100fe20000010877 */
[----:B------:R-:W-:Y:S03]  /*a970*/  MUFU.EX2 R132, R132 ;  /* 0x0000008400847308 */ /* 0x000fe60000000800 */
[----:B------:R-:W-:Y:S02]  /*a980*/  FFMA.FTZ R128, R19, c[0x0][0x23c], -R119 ;  /* 0x00008f0013807a23 */ /* 0x000fe40000010877 */
[C---:B------:R-:W-:Y:S01]  /*a990*/  FMUL.FTZ R80, R2.reuse, R80 ;  /* 0x0000005002507220 */ /* 0x040fe20000410000 */
[C---:B--2---:R-:W-:Y:S03]  /*a9a0*/  HMMA.16816.F32.BF16 R56, R96.reuse, R104, R56 ;  /* 0x000000686038723c */ /* 0x044fe60000041838 */
[----:B------:R-:W-:Y:S01]  /*a9b0*/  FMUL.FTZ R81, R2, R81 ;  /* 0x0000005102517220 */ /* 0x000fe20000410000 */
[----:B------:R-:W-:Y:S01]  /*a9c0*/  MUFU.EX2 R125, R125 ;  /* 0x0000007d007d7308 */ /* 0x000fe20000000800 */
[C---:B------:R-:W-:Y:S02]  /*a9d0*/  FMUL.FTZ R82, R0.reuse, R82 ;  /* 0x0000005200527220 */ /* 0x040fe40000410000 */
[----:B------:R-:W-:Y:S01]  /*a9e0*/  FMUL.FTZ R83, R0, R83 ;  /* 0x0000005300537220 */ /* 0x000fe20000410000 */
[C---:B------:R-:W-:Y:S01]  /*a9f0*/  HMMA.16816.F32.BF16 R60, R96.reuse, R106, R60 ;  /* 0x0000006a603c723c */ /* 0x040fe2000004183c */
[----:B------:R-:W2:Y:S03]  /*aa00*/  LDSM.16.MT88.4 R104, [R137+0xa000] ;  /* 0x00a000008968783b */ /* 0x000ea60000004200 */
[C---:B------:R-:W-:Y:S01]  /*aa10*/  FMUL.FTZ R16, R2.reuse, R88 ;  /* 0x0000005802107220 */ /* 0x040fe20000410000 */
[----:B-1----:R-:W-:Y:S01]  /*aa20*/  F2FP.BF16.PACK_AB R88, R121, R120 ;  /* 0x000000787958723e */ /* 0x002fe200000010ff */
[----:B------:R-:W1:Y:S01]  /*aa30*/  MUFU.EX2 R126, R126 ;  /* 0x0000007e007e7308 */ /* 0x000e620000000800 */
[----:B------:R-:W-:Y:S01]  /*aa40*/  FMUL.FTZ R17, R2, R89 ;  /* 0x0000005902117220 */ /* 0x000fe20000410000 */
[C---:B---3--:R-:W-:Y:S04]  /*aa50*/  HMMA.16816.F32.BF16 R64, R96.reuse, R108, R64 ;  /* 0x0000006c6040723c */ /* 0x048fe80000041840 */
[----:B----4-:R-:W-:Y:S01]  /*aa60*/  F2FP.BF16.PACK_AB R89, R124, R123 ;  /* 0x0000007b7c59723e */ /* 0x010fe200000010ff */
[C---:B------:R-:W-:Y:S02]  /*aa70*/  FMUL.FTZ R18, R0.reuse, R90 ;  /* 0x0000005a00127220 */ /* 0x040fe40000410000 */
[----:B------:R-:W-:Y:S01]  /*aa80*/  FMUL.FTZ R19, R0, R91 ;  /* 0x0000005b00137220 */ /* 0x000fe20000410000 */
[C---:B------:R-:W-:Y:S01]  /*aa90*/  HMMA.16816.F32.BF16 R68, R96.reuse, R110, R68 ;  /* 0x0000006e6044723c */ /* 0x040fe20000041844 */
[----:B------:R-:W3:Y:S01]  /*aaa0*/  LDSM.16.MT88.4 R108, [R140+0x8800] ;  /* 0x008800008c6c783b */ /* 0x000ee20000004200 */
[----:B------:R-:W-:Y:S02]  /*aab0*/  MUFU.EX2 R127, R127 ;  /* 0x0000007f007f7308 */ /* 0x000fe40000000800 */
[C---:B------:R-:W-:Y:S02]  /*aac0*/  FMUL.FTZ R84, R2.reuse, R84 ;  /* 0x0000005402547220 */ /* 0x040fe40000410000 */
[----:B------:R-:W-:Y:S02]  /*aad0*/  FMUL.FTZ R85, R2, R85 ;  /* 0x0000005502557220 */ /* 0x000fe40000410000 */
[C---:B-----5:R-:W-:Y:S04]  /*aae0*/  HMMA.16816.F32.BF16 R72, R96.reuse, R112, R72 ;  /* 0x000000706048723c */ /* 0x060fe80000041848 */
[----:B------:R-:W4:Y:S01]  /*aaf0*/  MUFU.EX2 R128, R128 ;  /* 0x0000008000807308 */ /* 0x000f220000000800 */
[----:B------:R-:W-:Y:S01]  /*ab00*/  FMUL.FTZ R86, R0, R86 ;  /* 0x0000005600567220 */ /* 0x000fe20000410000 */
[----:B-1----:R-:W-:Y:S01]  /*ab10*/  F2FP.BF16.PACK_AB R90, R126, R125 ;  /* 0x0000007d7e5a723e */ /* 0x002fe200000010ff */
[----:B------:R-:W-:Y:S01]  /*ab20*/  FMUL.FTZ R87, R0, R87 ;  /* 0x0000005700577220 */ /* 0x000fe20000410000 */
[C---:B------:R-:W-:Y:S01]  /*ab30*/  HMMA.16816.F32.BF16 R12, R96.reuse, R114, R12 ;  /* 0x00000072600c723c */ /* 0x040fe2000004180c */
[----:B------:R-:W-:Y:S03]  /*ab40*/  LDSM.16.MT88.4 R112, [R137+0x8800] ;  /* 0x008800008970783b */ /* 0x000fe60000004200 */
[----:B------:R-:W-:Y:S02]  /*ab50*/  FFMA.FTZ R116, R2, R169, R116 ;  /* 0x000000a902747223 */ /* 0x000fe40000010074 */
[----:B------:R-:W-:Y:S02]  /*ab60*/  FFMA.FTZ R6, R0, R167, R6 ;  /* 0x000000a700067223 */ /* 0x000fe40000010006 */
[----:B------:R-:W-:Y:S01]  /*ab70*/  FADD.FTZ R5, R5, R116 ;  /* 0x0000007405057221 */ /* 0x000fe20000010000 */
[C---:B--2---:R-:W-:Y:S03]  /*ab80*/  HMMA.16816.F32.BF16 R76, R96.reuse, R104, R76 ;  /* 0x00000068604c723c */ /* 0x044fe6000004184c */
[----:B------:R-:W-:Y:S02]  /*ab90*/  FADD.FTZ R6, R7, R6 ;  /* 0x0000000607067221 */ /* 0x000fe40000010000 */
[----:B------:R-:W-:Y:S02]  /*aba0*/  FADD.FTZ R102, R102, R5 ;  /* 0x0000000566667221 */ /* 0x000fe40000010000 */
[----:B------:R-:W-:Y:S01]  /*abb0*/  FADD.FTZ R117, R117, R6 ;  /* 0x0000000675757221 */ /* 0x000fe20000010000 */
[C---:B------:R-:W-:Y:S01]  /*abc0*/  HMMA.16816.F32.BF16 R80, R96.reuse, R106, R80 ;  /* 0x0000006a6050723c */ /* 0x040fe20000041850 */
[----:B------:R-:W1:Y:S03]  /*abd0*/  LDSM.16.MT88.4 R104, [R138+0x8800] ;  /* 0x008800008a68783b */ /* 0x000e660000004200 */
[----:B----4-:R-:W-:Y:S01]  /*abe0*/  F2FP.BF16.PACK_AB R91, R128, R127 ;  /* 0x0000007f805b723e */ /* 0x010fe200000010ff */
[----:B------:R-:W-:Y:S02]  /*abf0*/  FADD.FTZ R103, R103, R102 ;  /* 0x0000006667677221 */ /* 0x000fe40000010000 */
[----:B------:R-:W-:Y:S01]  /*ac00*/  FADD.FTZ R118, R118, R117 ;  /* 0x0000007576767221 */ /* 0x000fe20000010000 */
[C---:B------:R-:W-:Y:S04]  /*ac10*/  HMMA.16816.F32.BF16 R16, R96.reuse, R92, R16 ;  /* 0x0000005c6010723c */ /* 0x040fe80000041810 */
[----:B------:R-:W-:Y:S02]  /*ac20*/  FADD.FTZ R120, R120, R103 ;  /* 0x0000006778787221 */ /* 0x000fe40000010000 */
[----:B------:R-:W-:Y:S02]  /*ac30*/  FADD.FTZ R123, R123, R118 ;  /* 0x000000767b7b7221 */ /* 0x000fe40000010000 */
[----:B------:R-:W-:Y:S01]  /*ac40*/  HMMA.16816.F32.BF16 R84, R96, R94, R84 ;  /* 0x0000005e6054723c */ /* 0x000fe20000041854 */
[----:B------:R-:W2:Y:S03]  /*ac50*/  LDSM.16.MT88.4 R92, [R136+0x8800] ;  /* 0x00880000885c783b */ /* 0x000ea60000004200 */
[----:B------:R-:W-:Y:S02]  /*ac60*/  FADD.FTZ R120, R121, R120 ;  /* 0x0000007879787221 */ /* 0x000fe40000010000 */
[----:B------:R-:W-:Y:S02]  /*ac70*/  FADD.FTZ R124, R124, R123 ;  /* 0x0000007b7c7c7221 */ /* 0x000fe40000010000 */
[C---:B---3--:R-:W-:Y:S01]  /*ac80*/  HMMA.16816.F32.BF16 R8, R88.reuse, R108, R8 ;  /* 0x0000006c5808723c */ /* 0x048fe20000041808 */
[----:B------:R-:W3:Y:S04]  /*ac90*/  LDSM.16.MT88.4 R96, [R140+0xa800] ;  /* 0x00a800008c60783b */ /* 0x000ee80000004200 */
[----:B------:R-:W-:Y:S02]  /*aca0*/  FADD.FTZ R125, R125, R120 ;  /* 0x000000787d7d7221 */ /* 0x000fe40000010000 */
[----:B------:R-:W-:Y:S01]  /*acb0*/  FADD.FTZ R5, R127, R124 ;  /* 0x0000007c7f057221 */ /* 0x000fe20000010000 */
[C---:B------:R-:W-:Y:S01]  /*acc0*/  HMMA.16816.F32.BF16 R36, R88.reuse, R110, R36 ;  /* 0x0000006e5824723c */ /* 0x040fe20000041824 */
[----:B------:R-:W-:Y:S03]  /*acd0*/  LDSM.16.MT88.4 R108, [R138+0x9000] ;  /* 0x009000008a6c783b */ /* 0x000fe60000004200 */
[----:B------:R-:W-:Y:S02]  /*ace0*/  FADD.FTZ R126, R126, R125 ;  /* 0x0000007d7e7e7221 */ /* 0x000fe40000010000 */
[----:B------:R-:W-:Y:S02]  /*acf0*/  FADD.FTZ R5, R128, R5 ;  /* 0x0000000580057221 */ /* 0x000fe40000010000 */
[C---:B-1----:R-:W-:Y:S08]  /*ad00*/  HMMA.16816.F32.BF16 R40, R88.reuse, R104, R40 ;  /* 0x000000685828723c */ /* 0x042ff00000041828 */
[C---:B------:R-:W-:Y:S01]  /*ad10*/  HMMA.16816.F32.BF16 R44, R88.reuse, R106, R44 ;  /* 0x0000006a582c723c */ /* 0x040fe2000004182c */
[----:B------:R-:W1:Y:S07]  /*ad20*/  LDSM.16.MT88.4 R104, [R138+0xa800] ;  /* 0x00a800008a68783b */ /* 0x000e6e0000004200 */
[C---:B------:R-:W-:Y:S07]  /*ad30*/  HMMA.16816.F32.BF16 R48, R88.reuse, R112, R48 ;  /* 0x000000705830723c */ /* 0x040fee0000041830 */
[--C-:B------:R-:W-:Y:S01]  /*ad40*/  FFMA.FTZ R112, R22, c[0x0][0x23c], -R119.reuse ;  /* 0x00008f0016707a23 */ /* 0x100fe20000010877 */
[C---:B------:R-:W-:Y:S04]  /*ad50*/  HMMA.16816.F32.BF16 R52, R88.reuse, R114, R52 ;  /* 0x000000725834723c */ /* 0x040fe80000041834 */
[----:B------:R-:W-:Y:S01]  /*ad60*/  FFMA.FTZ R113, R23, c[0x0][0x23c], -R119 ;  /* 0x00008f0017717a23 */ /* 0x000fe20000010877 */
[----:B------:R-:W4:Y:S01]  /*ad70*/  MUFU.EX2 R112, R112 ;  /* 0x0000007000707308 */ /* 0x000f220000000800 */
[----:B------:R-:W5:Y:S01]  /*ad80*/  LDSM.16.MT88.4 R20, [R137+0xa800] ;  /* 0x00a800008914783b */ /* 0x000f620000004200 */
[--C-:B------:R-:W-:Y:S01]  /*ad90*/  FFMA.FTZ R114, R24, c[0x0][0x23c], -R122.reuse ;  /* 0x00008f0018727a23 */ /* 0x100fe2000001087a */
[C---:B--2---:R-:W-:Y:S04]  /*ada0*/  HMMA.16816.F32.BF16 R56, R88.reuse, R92, R56 ;  /* 0x0000005c5838723c */ /* 0x044fe80000041838 */
[----:B------:R-:W-:Y:S02]  /*adb0*/  FFMA.FTZ R115, R25, c[0x0][0x23c], -R122 ;  /* 0x00008f0019737a23 */ /* 0x000fe4000001087a */
[----:B------:R-:W-:Y:S01]  /*adc0*/  LDSM.16.MT88.4 R24, [R137+0x9000] ;  /* 0x009000008918783b */ /* 0x000fe20000004200 */
[----:B------:R-:W2:Y:S01]  /*add0*/  MUFU.EX2 R113, R113 ;  /* 0x0000007100717308 */ /* 0x000ea20000000800 */
[C---:B------:R-:W-:Y:S06]  /*ade0*/  HMMA.16816.F32.BF16 R60, R88.reuse, R94, R60 ;  /* 0x0000005e583c723c */ /* 0x040fec000004183c */
[----:B------:R-:W5:Y:S02]  /*adf0*/  LDSM.16.MT88.4 R92, [R136+0xa800] ;  /* 0x00a80000885c783b */ /* 0x000f640000004200 */
[C---:B---3--:R-:W-:Y:S01]  /*ae00*/  HMMA.16816.F32.BF16 R64, R88.reuse, R96, R64 ;  /* 0x000000605840723c */ /* 0x048fe20000041840 */
[----:B------:R-:W-:Y:S03]  /*ae10*/  MUFU.EX2 R114, R114 ;  /* 0x0000007200727308 */ /* 0x000fe60000000800 */
[----:B----4-:R-:W-:Y:S04]  /*ae20*/  FADD.FTZ R0, R112, R5 ;  /* 0x0000000570007221 */ /* 0x010fe80000010000 */
[C---:B------:R-:W-:Y:S01]  /*ae30*/  HMMA.16816.F32.BF16 R68, R88.reuse, R98, R68 ;  /* 0x000000625844723c */ /* 0x040fe20000041844 */
[----:B------:R-:W3:Y:S02]  /*ae40*/  LDSM.16.MT88.4 R96, [R140+0x9000] ;  /* 0x009000008c60783b */ /* 0x000ee40000004200 */
[----:B------:R-:W4:Y:S01]  /*ae50*/  MUFU.EX2 R115, R115 ;  /* 0x0000007300737308 */ /* 0x000f220000000800 */
[----:B--2---:R-:W-:Y:S04]  /*ae60*/  FADD.FTZ R0, R113, R0 ;  /* 0x0000000071007221 */ /* 0x004fe80000010000 */
[C---:B-1----:R-:W-:Y:S04]  /*ae70*/  HMMA.16816.F32.BF16 R72, R88.reuse, R104, R72 ;  /* 0x000000685848723c */ /* 0x042fe80000041848 */
[----:B------:R-:W-:Y:S01]  /*ae80*/  FADD.FTZ R5, R131, R0 ;  /* 0x0000000083057221 */ /* 0x000fe20000010000 */
[----:B------:R-:W-:Y:S03]  /*ae90*/  IADD3 R0, R155, -0x1, RZ ;  /* 0xffffffff9b007810 */ /* 0x000fe60007ffe0ff */
[C---:B------:R-:W-:Y:S01]  /*aea0*/  HMMA.16816.F32.BF16 R12, R88.reuse, R106, R12 ;  /* 0x0000006a580c723c */ /* 0x040fe2000004180c */
[----:B------:R-:W1:Y:S03]  /*aeb0*/  LDSM.16.MT88.4 R104, [R136+0x9000] ;  /* 0x009000008868783b */ /* 0x000e660000004200 */
[----:B------:R-:W-:Y:S01]  /*aec0*/  FADD.FTZ R5, R132, R5 ;  /* 0x0000000584057221 */ /* 0x000fe20000010000 */
[----:B------:R-:W-:Y:S02]  /*aed0*/  MOV R155, R0 ;  /* 0x00000000009b7202 */ /* 0x000fe40000000f00 */
[----:B------:R-:W-:Y:S01]  /*aee0*/  MOV R0, R3 ;  /* 0x0000000300007202 */ /* 0x000fe20000000f00 */
[C---:B-----5:R-:W-:Y:S07]  /*aef0*/  HMMA.16816.F32.BF16 R76, R88.reuse, R20, R76 ;  /* 0x00000014584c723c */ /* 0x060fee000004184c */
[----:B------:R-:W-:Y:S01]  /*af00*/  F2FP.BF16.PACK_AB R20, R130, R129 ;  /* 0x000000818214723e */ /* 0x000fe200000010ff */
[C---:B------:R-:W-:Y:S04]  /*af10*/  HMMA.16816.F32.BF16 R80, R88.reuse, R22, R80 ;  /* 0x000000165850723c */ /* 0x040fe80000041850 */
[----:B------:R-:W-:Y:S01]  /*af20*/  F2FP.BF16.PACK_AB R21, R113, R112 ;  /* 0x000000707115723e */ /* 0x000fe200000010ff */
[----:B------:R-:W-:Y:S02]  /*af30*/  FADD.FTZ R129, R129, R126 ;  /* 0x0000007e81817221 */ /* 0x000fe40000010000 */
[C---:B----4-:R-:W-:Y:S01]  /*af40*/  F2FP.BF16.PACK_AB R22, R115.reuse, R114 ;  /* 0x000000727316723e */ /* 0x050fe200000010ff */
[C---:B------:R-:W-:Y:S04]  /*af50*/  HMMA.16816.F32.BF16 R16, R88.reuse, R92, R16 ;  /* 0x0000005c5810723c */ /* 0x040fe80000041810 */
[----:B------:R-:W-:Y:S01]  /*af60*/  F2FP.BF16.PACK_AB R23, R132, R131 ;  /* 0x000000838417723e */ /* 0x000fe200000010ff */
[----:B------:R-:W-:Y:S03]  /*af70*/  FADD.FTZ R129, R130, R129 ;  /* 0x0000008182817221 */ /* 0x000fe60000010000 */
[----:B------:R-:W-:Y:S01]  /*af80*/  HMMA.16816.F32.BF16 R84, R88, R94, R84 ;  /* 0x0000005e5854723c */ /* 0x000fe20000041854 */
[----:B------:R-:W2:Y:S03]  /*af90*/  LDSM.16.MT88.4 R88, [R140+0xb000] ;  /* 0x00b000008c58783b */ /* 0x000ea60000004200 */
[----:B------:R-:W-:Y:S04]  /*afa0*/  FADD.FTZ R114, R114, R129 ;  /* 0x0000008172727221 */ /* 0x000fe80000010000 */
[C---:B---3--:R-:W-:Y:S01]  /*afb0*/  HMMA.16816.F32.BF16 R8, R20.reuse, R96, R8 ;  /* 0x000000601408723c */ /* 0x048fe20000041808 */
[----:B------:R-:W3:Y:S04]  /*afc0*/  LDSM.16.MT88.4 R92, [R138+0xb000] ;  /* 0x00b000008a5c783b */ /* 0x000ee80000004200 */
[----:B------:R-:W-:Y:S02]  /*afd0*/  FADD.FTZ R115, R115, R114 ;  /* 0x0000007273737221 */ /* 0x000fe40000010000 */
[--C-:B------:R-:W-:Y:S01]  /*afe0*/  FFMA.FTZ R96, R31, c[0x0][0x23c], -R119.reuse ;  /* 0x00008f001f607a23 */ /* 0x100fe20000010877 */
[C---:B------:R-:W-:Y:S08]  /*aff0*/  HMMA.16816.F32.BF16 R36, R20.reuse, R98, R36 ;  /* 0x000000621424723c */ /* 0x040ff00000041824 */
[C---:B------:R-:W-:Y:S07]  /*b000*/  HMMA.16816.F32.BF16 R40, R20.reuse, R108, R40 ;  /* 0x0000006c1428723c */ /* 0x040fee0000041828 */
[--C-:B------:R-:W-:Y:S01]  /*b010*/  FFMA.FTZ R108, R28, c[0x0][0x23c], -R122.reuse ;  /* 0x00008f001c6c7a23 */ /* 0x100fe2000001087a */
[C---:B------:R-:W-:Y:S04]  /*b020*/  HMMA.16816.F32.BF16 R44, R20.reuse, R110, R44 ;  /* 0x0000006e142c723c */ /* 0x040fe8000004182c */
[--C-:B------:R-:W-:Y:S01]  /*b030*/  FFMA.FTZ R109, R29, c[0x0][0x23c], -R122.reuse ;  /* 0x00008f001d6d7a23 */ /* 0x100fe2000001087a */
[----:B------:R-:W-:Y:S02]  /*b040*/  MUFU.EX2 R108, R108 ;  /* 0x0000006c006c7308 */ /* 0x000fe40000000800 */
[--C-:B------:R-:W-:Y:S01]  /*b050*/  FFMA.FTZ R110, R30, c[0x0][0x23c], -R119.reuse ;  /* 0x00008f001e6e7a23 */ /* 0x100fe20000010877 */
[C---:B------:R-:W-:Y:S01]  /*b060*/  HMMA.16816.F32.BF16 R48, R20.reuse, R24, R48 ;  /* 0x000000181430723c */ /* 0x040fe20000041830 */
[----:B------:R-:W-:Y:S06]  /*b070*/  LDSM.16.MT88.4 R28, [R136+0xb000] ;  /* 0x00b00000881c783b */ /* 0x000fec0000004200 */
[----:B------:R-:W4:Y:S01]  /*b080*/  MUFU.EX2 R109, R109 ;  /* 0x0000006d006d7308 */ /* 0x000f220000000800 */
[C---:B------:R-:W-:Y:S01]  /*b090*/  HMMA.16816.F32.BF16 R52, R20.reuse, R26, R52 ;  /* 0x0000001a1434723c */ /* 0x040fe20000041834 */
[----:B------:R-:W5:Y:S07]  /*b0a0*/  LDSM.16.MT88.4 R24, [R137+0xb000] ;  /* 0x00b000008918783b */ /* 0x000f6e0000004200 */
[C---:B-1----:R-:W-:Y:S01]  /*b0b0*/  HMMA.16816.F32.BF16 R56, R20.reuse, R104, R56 ;  /* 0x000000681438723c */ /* 0x042fe20000041838 */
[----:B------:R-:W-:Y:S06]  /*b0c0*/  MUFU.EX2 R105, R96 ;  /* 0x0000006000697308 */ /* 0x000fec0000000800 */
[--C-:B------:R-:W-:Y:S01]  /*b0d0*/  FFMA.FTZ R104, R32, c[0x0][0x23c], -R122.reuse ;  /* 0x00008f0020687a23 */ /* 0x100fe2000001087a */
[C---:B------:R-:W-:Y:S03]  /*b0e0*/  HMMA.16816.F32.BF16 R60, R20.reuse, R106, R60 ;  /* 0x0000006a143c723c */ /* 0x040fe6000004183c */
[----:B------:R-:W1:Y:S01]  /*b0f0*/  MUFU.EX2 R110, R110 ;  /* 0x0000006e006e7308 */ /* 0x000e620000000800 */
[----:B------:R-:W-:Y:S03]  /*b100*/  FFMA.FTZ R122, R33, c[0x0][0x23c], -R122 ;  /* 0x00008f00217a7a23 */ /* 0x000fe6000001087a */
[--C-:B------:R-:W-:Y:S01]  /*b110*/  FFMA.FTZ R106, R34, c[0x0][0x23c], -R119.reuse ;  /* 0x00008f00226a7a23 */ /* 0x100fe20000010877 */
[C---:B--2---:R-:W-:Y:S04]  /*b120*/  HMMA.16816.F32.BF16 R64, R20.reuse, R88, R64 ;  /* 0x000000581440723c */ /* 0x044fe80000041840 */
[----:B------:R-:W-:Y:S01]  /*b130*/  FFMA.FTZ R119, R35, c[0x0][0x23c], -R119 ;  /* 0x00008f0023777a23 */ /* 0x000fe20000010877 */
[----:B------:R-:W-:Y:S01]  /*b140*/  MUFU.EX2 R104, R104 ;  /* 0x0000006800687308 */ /* 0x000fe20000000800 */
[----:B------:R-:W-:Y:S02]  /*b150*/  LDSM.16.MT88.4 R32, [R138+0x9800] ;  /* 0x009800008a20783b */ /* 0x000fe40000004200 */
[C---:B------:R-:W-:Y:S06]  /*b160*/  HMMA.16816.F32.BF16 R68, R20.reuse, R90, R68 ;  /* 0x0000005a1444723c */ /* 0x040fec0000041844 */
[----:B------:R-:W2:Y:S01]  /*b170*/  LDSM.16.MT88.4 R88, [R140+0x9800] ;  /* 0x009800008c58783b */ /* 0x000ea20000004200 */
[----:B------:R-:W1:Y:S01]  /*b180*/  MUFU.EX2 R107, R122 ;  /* 0x0000007a006b7308 */ /* 0x000e620000000800 */
[C---:B---3--:R-:W-:Y:S08]  /*b190*/  HMMA.16816.F32.BF16 R72, R20.reuse, R92, R72 ;  /* 0x0000005c1448723c */ /* 0x048ff00000041848 */
[C---:B------:R-:W-:Y:S01]  /*b1a0*/  HMMA.16816.F32.BF16 R12, R20.reuse, R94, R12 ;  /* 0x0000005e140c723c */ /* 0x040fe2000004180c */
[----:B------:R-:W-:Y:S01]  /*b1b0*/  LDSM.16.MT88.4 R92, [R140+0xb800] ;  /* 0x00b800008c5c783b */ /* 0x000fe20000004200 */
[----:B------:R-:W-:Y:S06]  /*b1c0*/  MUFU.EX2 R106, R106 ;  /* 0x0000006a006a7308 */ /* 0x000fec0000000800 */
[C---:B-----5:R-:W-:Y:S04]  /*b1d0*/  HMMA.16816.F32.BF16 R76, R20.reuse, R24, R76 ;  /* 0x00000018144c723c */ /* 0x060fe8000004184c */
[----:B------:R-:W3:Y:S04]  /*b1e0*/  MUFU.EX2 R119, R119 ;  /* 0x0000007700777308 */ /* 0x000ee80000000800 */
[C---:B------:R-:W-:Y:S01]  /*b1f0*/  HMMA.16816.F32.BF16 R80, R20.reuse, R26, R80 ;  /* 0x0000001a1450723c */ /* 0x040fe20000041850 */
[----:B------:R-:W5:Y:S07]  /*b200*/  LDSM.16.MT88.4 R24, [R137+0x9800] ;  /* 0x009800008918783b */ /* 0x000f6e0000004200 */
[C---:B------:R-:W-:Y:S08]  /*b210*/  HMMA.16816.F32.BF16 R16, R20.reuse, R28, R16 ;  /* 0x0000001c1410723c */ /* 0x040ff00000041810 */
[----:B------:R-:W-:Y:S01]  /*b220*/  HMMA.16816.F32.BF16 R84, R20, R30, R84 ;  /* 0x0000001e1454723c */ /* 0x000fe20000041854 */
[----:B------:R-:W5:Y:S06]  /*b230*/  LDSM.16.MT88.4 R28, [R136+0x9800] ;  /* 0x00980000881c783b */ /* 0x000f6c0000004200 */
[----:B----4-:R-:W-:Y:S01]  /*b240*/  F2FP.BF16.PACK_AB R20, R109, R108 ;  /* 0x0000006c6d14723e */ /* 0x010fe200000010ff */
[----:B------:R-:W-:Y:S01]  /*b250*/  FADD.FTZ R108, R108, R115 ;  /* 0x000000736c6c7221 */ /* 0x000fe20000010000 */
[----:B-1----:R-:W-:Y:S03]  /*b260*/  F2FP.BF16.PACK_AB R21, R105, R110 ;  /* 0x0000006e6915723e */ /* 0x002fe600000010ff */
[----:B------:R-:W-:Y:S01]  /*b270*/  F2FP.BF16.PACK_AB R22, R107, R104 ;  /* 0x000000686b16723e */ /* 0x000fe200000010ff */
[----:B------:R-:W-:Y:S01]  /*b280*/  FADD.FTZ R110, R110, R5 ;  /* 0x000000056e6e7221 */ /* 0x000fe20000010000 */
[----:B---3--:R-:W-:Y:S01]  /*b290*/  F2FP.BF16.PACK_AB R23, R119, R106 ;  /* 0x0000006a7717723e */ /* 0x008fe200000010ff */
[----:B------:R-:W-:Y:S02]  /*b2a0*/  FADD.FTZ R109, R109, R108 ;  /* 0x0000006c6d6d7221 */ /* 0x000fe40000010000 */
[----:B------:R-:W-:Y:S02]  /*b2b0*/  FADD.FTZ R105, R105, R110 ;  /* 0x0000006e69697221 */ /* 0x000fe40000010000 */
[----:B------:R-:W-:Y:S02]  /*b2c0*/  FADD.FTZ R104, R104, R109 ;  /* 0x0000006d68687221 */ /* 0x000fe40000010000 */
[C---:B--2---:R-:W-:Y:S01]  /*b2d0*/  HMMA.16816.F32.BF16 R96, R20.reuse, R88, R8 ;  /* 0x000000581460723c */ /* 0x044fe20000041808 */
[----:B------:R-:W1:Y:S02]  /*b2e0*/  LDSM.16.MT88.4 R8, [R138+0xb800] ;  /* 0x00b800008a08783b */ /* 0x000e640000004200 */
[----:B------:R-:W-:Y:S02]  /*b2f0*/  FADD.FTZ R106, R106, R105 ;  /* 0x000000696a6a7221 */ /* 0x000fe40000010000 */
[----:B------:R-:W-:Y:S02]  /*b300*/  FADD.FTZ R169, R107, R104 ;  /* 0x000000686ba97221 */ /* 0x000fe40000010000 */
[----:B------:R-:W-:Y:S01]  /*b310*/  FADD.FTZ R167, R119, R106 ;  /* 0x0000006a77a77221 */ /* 0x000fe20000010000 */
[C---:B------:R-:W-:Y:S08]  /*b320*/  HMMA.16816.F32.BF16 R36, R20.reuse, R90, R36 ;  /* 0x0000005a1424723c */ /* 0x040ff00000041824 */
[C---:B------:R-:W-:Y:S08]  /*b330*/  HMMA.16816.F32.BF16 R40, R20.reuse, R32, R40 ;  /* 0x000000201428723c */ /* 0x040ff00000041828 */
[C---:B------:R-:W-:Y:S01]  /*b340*/  HMMA.16816.F32.BF16 R44, R20.reuse, R34, R44 ;  /* 0x00000022142c723c */ /* 0x040fe2000004182c */
[----:B------:R-:W2:Y:S07]  /*b350*/  LDSM.16.MT88.4 R32, [R137+0xb800] ;  /* 0x00b800008920783b */ /* 0x000eae0000004200 */
[C---:B-----5:R-:W-:Y:S08]  /*b360*/  HMMA.16816.F32.BF16 R48, R20.reuse, R24, R48 ;  /* 0x000000181430723c */ /* 0x060ff00000041830 */
[C---:B------:R-:W-:Y:S01]  /*b370*/  HMMA.16816.F32.BF16 R52, R20.reuse, R26, R52 ;  /* 0x0000001a1434723c */ /* 0x040fe20000041834 */
[----:B------:R-:W3:Y:S07]  /*b380*/  LDSM.16.MT88.4 R24, [R136+0xb800] ;  /* 0x00b800008818783b */ /* 0x000eee0000004200 */
[C---:B------:R-:W-:Y:S08]  /*b390*/  HMMA.16816.F32.BF16 R56, R20.reuse, R28, R56 ;  /* 0x0000001c1438723c */ /* 0x040ff00000041838 */
[C---:B------:R-:W-:Y:S08]  /*b3a0*/  HMMA.16816.F32.BF16 R60, R20.reuse, R30, R60 ;  /* 0x0000001e143c723c */ /* 0x040ff0000004183c */
[C---:B------:R-:W-:Y:S08]  /*b3b0*/  HMMA.16816.F32.BF16 R64, R20.reuse, R92, R64 ;  /* 0x0000005c1440723c */ /* 0x040ff00000041840 */
[C---:B------:R-:W-:Y:S08]  /*b3c0*/  HMMA.16816.F32.BF16 R68, R20.reuse, R94, R68 ;  /* 0x0000005e1444723c */ /* 0x040ff00000041844 */
[C---:B-1----:R-:W-:Y:S08]  /*b3d0*/  HMMA.16816.F32.BF16 R72, R20.reuse, R8, R72 ;  /* 0x000000081448723c */ /* 0x042ff00000041848 */
[C---:B------:R-:W-:Y:S08]  /*b3e0*/  HMMA.16816.F32.BF16 R92, R20.reuse, R10, R12 ;  /* 0x0000000a145c723c */ /* 0x040ff0000004180c */
[C---:B--2---:R-:W-:Y:S08]  /*b3f0*/  HMMA.16816.F32.BF16 R76, R20.reuse, R32, R76 ;  /* 0x00000020144c723c */ /* 0x044ff0000004184c */
[C---:B------:R-:W-:Y:S08]  /*b400*/  HMMA.16816.F32.BF16 R80, R20.reuse, R34, R80 ;  /* 0x000000221450723c */ /* 0x040ff00000041850 */
[C---:B---3--:R-:W-:Y:S08]  /*b410*/  HMMA.16816.F32.BF16 R88, R20.reuse, R24, R16 ;  /* 0x000000181458723c */ /* 0x048ff00000041810 */
[----:B------:R-:W-:Y:S01]  /*b420*/  HMMA.16816.F32.BF16 R84, R20, R26, R84 ;  /* 0x0000001a1454723c */ /* 0x000fe20000041854 */
[----:B------:R-:W-:-:S07]  /*b430*/  @P1 BRA `(.L_x_5461) ;  /* 0xffffd4a000001947 */ /* 0x000fce000383ffff */
.L_x_5457:
[----:B------:R-:W1:Y:S01]  /*b440*/  SHFL.BFLY PT, R0, R169, 0x2, 0x1f ;  /* 0x0c401f00a9007f89 */ /* 0x000e6200000e0000 */
[----:B------:R-:W-:Y:S01]  /*b450*/  MOV R10, 0x3f800000 ;  /* 0x3f800000000a7802 */ /* 0x000fe20000000f00 */
[----:B------:R-:W-:Y:S01]  /*b460*/  BSSY B0, `(.L_x_5462) ;  /* 0x00000e2000007945 */ /* 0x000fe20003800000 */
[----:B------:R-:W-:Y:S01]  /*b470*/  MOV R11, 0x3f800000 ;  /* 0x3f800000000b7802 */ /* 0x000fe20000000f00 */
[----:B------:R-:W2:Y:S01]  /*b480*/  SHFL.BFLY PT, R2, R167, 0x2, 0x1f ;  /* 0x0c401f00a7027f89 */ /* 0x000ea200000e0000 */
[----:B------:R-:W-:-:S03]  /*b490*/  LEA R153, R153, R154, 0x4 ;  /* 0x0000009a99997211 */ /* 0x000fc600078e20ff */
[----:B------:R-:W3:Y:S01]  /*b4a0*/  S2R R5, SR_TID.X ;  /* 0x0000000000057919 */ /* 0x000ee20000002100 */
        /* <DEDUP_REMOVED lines=44> */
[----:B------:R-:W-:Y:S01]  /*b770*/  STS [R9], R96 ;  /* 0x0000006009007388 */ /* 0x000fe20000000800 */
[C---:B------:R-:W-:Y:S01]  /*b780*/  FMUL.FTZ R53, R10.reuse, R53 ;  /* 0x000000350a357220 */ /* 0x040fe20000410000 */
[----:B------:R-:W-:Y:S01]  /*b790*/  F2FP.BF16.PACK_AB R48, R49, R48 ;  /* 0x000000303130723e */ /* 0x000fe200000010ff */
[C---:B------:R-:W-:Y:S01]  /*b7a0*/  FMUL.FTZ R56, R10.reuse, R56 ;  /* 0x000000380a387220 */ /* 0x040fe20000410000 */
[----:B------:R-:W3:Y:S01]  /*b7b0*/  @P0 MUFU.LG2 R6, R6 ;  /* 0x0000000600060308 */ /* 0x000ee20000000c00 */
        /* <DEDUP_REMOVED lines=60> */
[----:B------:R-:W-:Y:S01]  /*bb80*/  STS [R9+0x400], R98 ;  /* 0x0004006209007388 */ /* 0x000fe20000000800 */
        /* <DEDUP_REMOVED lines=26> */
[----:B------:R-:W-:Y:S01]  /*bd30*/  IADD3 R11, R9, -0x10, RZ ;  /* 0xfffffff0090b7810 */ /* 0x000fe20007ffe0ff */
[----:B-1----:R-:W-:Y:S01]  /*bd40*/  @P3 FMUL.FTZ R7, R7, 0.69314718246459960938 ;  /* 0x3f31721807073820 */ /* 0x002fe20000410000 */
[----:B------:R-:W-:Y:S01]  /*bd50*/  @P4 IADD3 R11, R9, 0x10, RZ ;  /* 0x00000010090b4810 */ /* 0x000fe20007ffe0ff */
[----:B---3--:R-:W-:Y:S01]  /*bd60*/  @P0 FMUL.FTZ R6, R6, 0.69314718246459960938 ;  /* 0x3f31721806060820 */ /* 0x008fe20000410000 */
[----:B------:R-:W-:Y:S02]  /*bd70*/  F2FP.BF16.PACK_AB R90, R91, R90 ;  /* 0x0000005a5b5a723e */ /* 0x000fe400000010ff */
[-C--:B------:R-:W-:Y:S01]  /*bd80*/  IADD3 R15, R0, R11.reuse, RZ ;  /* 0x0000000b000f7210 */ /* 0x080fe20007ffe0ff */
[----:B------:R-:W-:Y:S01]  /*bd90*/  STS [R11], R36 ;  /* 0x000000240b007388 */ /* 0x000fe20000000800 */
[----:B------:R-:W-:Y:S01]  /*bda0*/  IADD3 R21, R8, R11, RZ ;  /* 0x0000000b08157210 */ /* 0x000fe20007ffe0ff */
[----:B------:R-:W1:Y:S01]  /*bdb0*/  LDC.U8 R0, c[0x0][0x328] ;  /* 0x0000ca00ff007b82 */ /* 0x000e620000000000 */
[----:B------:R-:W-:Y:S01]  /*bdc0*/  IADD3 R37, R15, R8, RZ ;  /* 0x000000080f257210 */ /* 0x000fe20007ffe0ff */
[----:B------:R-:W-:Y:S01]  /*bdd0*/  STS [R11+0x400], R38 ;  /* 0x000400260b007388 */ /* 0x000fe20000000800 */
[----:B------:R-:W-:-:S03]  /*bde0*/  F2FP.BF16.PACK_AB R86, R87, R86 ;  /* 0x000000565756723e */ /* 0x000fc600000010ff */
[----:B------:R-:W-:Y:S04]  /*bdf0*/  STS [R13], R40 ;  /* 0x000000280d007388 */ /* 0x000fe80000000800 */
[----:B------:R2:W-:Y:S04]  /*be00*/  STS [R13+0x400], R42 ;  /* 0x0004002a0d007388 */ /* 0x0005e80000000800 */
[----:B------:R3:W-:Y:S04]  /*be10*/  STS [R15], R44 ;  /* 0x0000002c0f007388 */ /* 0x0007e80000000800 */
[----:B------:R4:W-:Y:S04]  /*be20*/  STS [R15+0x400], R46 ;  /* 0x0004002e0f007388 */ /* 0x0009e80000000800 */
[----:B------:R4:W-:Y:S01]  /*be30*/  STS [R17], R48 ;  /* 0x0000003011007388 */ /* 0x0009e20000000800 */
[----:B-1----:R-:W-:-:S03]  /*be40*/  ISETP.NE.AND P4, PT, R0, RZ, PT ;  /* 0x000000ff0000720c */ /* 0x002fc60003f85270 */
[----:B------:R1:W-:Y:S01]  /*be50*/  STS [R17+0x400], R50 ;  /* 0x0004003211007388 */ /* 0x0003e20000000800 */
[----:B------:R-:W-:-:S03]  /*be60*/  ISETP.NE.OR P1, PT, R152, -0x1, !P4 ;  /* 0xffffffff9800780c */ /* 0x000fc60006725670 */
[----:B------:R1:W-:Y:S04]  /*be70*/  STS [R21], R52 ;  /* 0x0000003415007388 */ /* 0x0003e80000000800 */
[----:B------:R1:W-:Y:S01]  /*be80*/  STS [R21+0x400], R54 ;  /* 0x0004003615007388 */ /* 0x0003e20000000800 */
[----:B--2---:R-:W-:-:S03]  /*be90*/  @P2 IMAD.WIDE.U32 R42, R152, c[0x0][0x1e8], RZ ;  /* 0x00007a00982a2a25 */ /* 0x004fc600078e00ff */
[----:B------:R1:W-:Y:S01]  /*bea0*/  STS [R19], R56 ;  /* 0x0000003813007388 */ /* 0x0003e20000000800 */
[----:B---3--:R-:W-:Y:S01]  /*beb0*/  LOP3.LUT R44, R2, 0xffffffe0, RZ, 0xc0, !PT ;  /* 0xffffffe0022c7812 */ /* 0x008fe200078ec0ff */
[----:B------:R-:W-:Y:S02]  /*bec0*/  @P2 IMAD R2, R152, c[0x0][0x1ec], R43 ;  /* 0x00007b0098022a24 */ /* 0x000fe400078e022b */
[----:B------:R1:W-:Y:S01]  /*bed0*/  STS [R19+0x400], R58 ;  /* 0x0004003a13007388 */ /* 0x0003e20000000800 */
[----:B------:R-:W-:Y:S02]  /*bee0*/  IADD3 R41, -R44, R5, RZ ;  /* 0x000000052c297210 */ /* 0x000fe40007ffe1ff */
[----:B------:R-:W-:Y:S01]  /*bef0*/  MOV R44, 0x7f800000 ;  /* 0x7f800000002c7802 */ /* 0x000fe20000000f00 */
[----:B------:R1:W-:Y:S01]  /*bf00*/  STS [R37], R60 ;  /* 0x0000003c25007388 */ /* 0x0003e20000000800 */
[----:B------:R-:W-:-:S03]  /*bf10*/  @P0 FFMA.FTZ R44, R3, c[0x0][0x238], R6 ;  /* 0x00008e00032c0a23 */ /* 0x000fc60000010006 */
        /* <DEDUP_REMOVED lines=18> */
[----:B------:R-:W2:Y:S04]  /*c040*/  S2R R40, SR_CTAID.Y ;  /* 0x0000000000287919 */ /* 0x000ea80000002600 */
[----:B------:R-:W3:Y:S04]  /*c050*/  S2R R0, SR_CTAID.Z ;  /* 0x0000000000007919 */ /* 0x000ee80000002700 */
[----:B------:R1:W1:Y:S04]  /*c060*/  LDS.128 R32, [R156] ;  /* 0x000000009c207984 */ /* 0x0002680000000c00 */
[----:B------:R1:W1:Y:S01]  /*c070*/  LDS.128 R28, [R156+0x800] ;  /* 0x000800009c1c7984 */ /* 0x0002620000000c00 */
[----:B--2---:R-:W-:Y:S01]  /*c080*/  @!P1 IMAD R152, R40, c[0x0][0x214], RZ ;  /* 0x0000850028989a24 */ /* 0x004fe200078e02ff */
[----:B------:R-:W-:-:S02]  /*c090*/  LOP3.LUT P1, RZ, R41, 0x3, RZ, 0xc0, !PT ;  /* 0x0000000329ff7812 */ /* 0x000fc4000782c0ff */
[----:B------:R2:W1:Y:S01]  /*c0a0*/  LDS.128 R24, [R156+0x1000] ;  /* 0x001000009c187984 */ /* 0x0004620000000c00 */
[----:B------:R-:W-:Y:S01]  /*c0b0*/  @!P2 SHF.R.S32.HI R43, RZ, 0x1f, R40 ;  /* 0x0000001fff2ba819 */ /* 0x000fe20000011428 */
[----:B----4-:R-:W-:Y:S02]  /*c0c0*/  @!P2 IMAD.WIDE.U32 R46, R40, c[0x0][0x1e0], RZ ;  /* 0x00007800282eaa25 */ /* 0x010fe400078e00ff */
[----:B------:R2:W4:Y:S02]  /*c0d0*/  LDS.128 R20, [R156+0x1800] ;  /* 0x001800009c147984 */ /* 0x0005240000000c00 */
[----:B------:R-:W-:Y:S01]  /*c0e0*/  @!P2 IMAD R41, R43, c[0x0][0x1e0], RZ ;  /* 0x000078002b29aa24 */ /* 0x000fe200078e02ff */
[----:B------:R-:W-:Y:S01]  /*c0f0*/  MOV R43, 0x7f800000 ;  /* 0x7f800000002b7802 */ /* 0x000fe20000000f00 */
[----:B------:R2:W1:Y:S01]  /*c100*/  LDS.128 R16, [R156+0x2000] ;  /* 0x002000009c107984 */ /* 0x0004620000000c00 */
[----:B---3--:R-:W-:Y:S01]  /*c110*/  @P4 IMAD R152, R0, c[0x0][0x234], R152 ;  /* 0x00008d0000984a24 */ /* 0x008fe200078e0298 */
[----:B------:R-:W-:Y:S01]  /*c120*/  @!P2 MOV R42, R46 ;  /* 0x0000002e002aa202 */ /* 0x000fe20000000f00 */
[C---:B------:R-:W-:Y:S01]  /*c130*/  @!P2 IMAD R41, R40.reuse, c[0x0][0x1e4], R41 ;  /* 0x000079002829aa24 */ /* 0x040fe200078e0229 */
[----:B------:R2:W3:Y:S01]  /*c140*/  LDS.128 R12, [R156+0x2800] ;  /* 0x002800009c0c7984 */ /* 0x0004e20000000c00 */
[----:B------:R-:W-:-:S02]  /*c150*/  @!P4 IMAD R40, R40, c[0x0][0x1c0], R0 ;  /* 0x000070002828ca24 */ /* 0x000fc400078e0200 */
[----:B------:R-:W-:Y:S01]  /*c160*/  @P3 FFMA.FTZ R43, R100, c[0x0][0x238], R7 ;  /* 0x00008e00642b3a23 */ /* 0x000fe20000010007 */
[----:B------:R2:W1:Y:S01]  /*c170*/  LDS.128 R8, [R156+0x3000] ;  /* 0x003000009c087984 */ /* 0x0004620000000c00 */
[----:B------:R-:W-:Y:S01]  /*c180*/  @!P2 IADD3 R2, R47, R41, RZ ;  /* 0x000000292f02a210 */ /* 0x000fe20007ffe0ff */
[----:B------:R-:W-:Y:S02]  /*c190*/  @!P4 IMAD R152, R40, c[0x0][0x214], RZ ;  /* 0x000085002898ca24 */ /* 0x000fe400078e02ff */
[----:B------:R2:W1:Y:S01]  /*c1a0*/  LDS.128 R36, [R156+0x3800] ;  /* 0x003800009c247984 */ /* 0x0004620000000c00 */
[----:B------:R-:W-:Y:S05]  /*c1b0*/  @P1 BRA `(.L_x_5463) ;  /* 0x000000c000001947 */ /* 0x000fea0003800000 */
[----:B------:R-:W5:Y:S01]  /*c1c0*/  S2R R3, SR_CTAID.X ;  /* 0x0000000000037919 */ /* 0x000f620000002500 */
[C---:B------:R-:W-:Y:S02]  /*c1d0*/  IADD3 R7, R153.reuse, 0x8, RZ ;  /* 0x0000000899077810 */ /* 0x040fe40007ffe0ff */
        /* <DEDUP_REMOVED lines=10> */
.L_x_5463:
[----:B------:R-:W-:Y:S05]  /*c280*/  BSYNC B0 ;  /* 0x0000000000007941 */ /* 0x000fea0003800000 */
.L_x_5462:
[----:B------:R-:W5:Y:S01]  /*c290*/  S2R R6, SR_CTAID.X ;  /* 0x0000000000067919 */ /* 0x000f620000002500 */
[----:B------:R-:W-:Y:S01]  /*c2a0*/  SHF.R.S32.HI R159, RZ, 0x1f, R158 ;  /* 0x0000001fff9f7819 */ /* 0x000fe2000001149e */
[----:B------:R-:W-:Y:S01]  /*c2b0*/  BSSY B0, `(.L_x_5464) ;  /* 0x0000022000007945 */ /* 0x000fe20003800000 */
[----:B------:R-:W-:Y:S01]  /*c2c0*/  LEA.HI R5, R4, R5, RZ, 0x3 ;  /* 0x0000000504057211 */ /* 0x000fe200078f18ff */
[----:B------:R-:W2:Y:S01]  /*c2d0*/  S2R R3, SR_TID.X ;  /* 0x0000000000037919 */ /* 0x000ea20000002100 */
[----:B------:R-:W-:Y:S02]  /*c2e0*/  SHF.R.S32.HI R4, RZ, 0x1f, R0 ;  /* 0x0000001fff047819 */ /* 0x000fe40000011400 */
[----:B------:R-:W-:Y:S01]  /*c2f0*/  SHF.R.S32.HI R5, RZ, 0x3, R5 ;  /* 0x00000003ff057819 */ /* 0x000fe20000011405 */
[----:B-----5:R-:W-:-:S04]  /*c300*/  IMAD.SHL.U32 R6, R6, 0x40, RZ ;  /* 0x0000004006067824 */ /* 0x020fc800078e00ff */
[----:B--2---:R-:W-:Y:S01]  /*c310*/  IMAD.WIDE.U32 R40, R6, c[0x0][0x1e8], R158 ;  /* 0x00007a0006287a25 */ /* 0x004fe200078e009e */
[----:B------:R-:W-:-:S04]  /*c320*/  SHF.R.S32.HI R7, RZ, 0x1f, R6 ;  /* 0x0000001fff077819 */ /* 0x000fc80000011406 */
[----:B------:R-:W-:Y:S01]  /*c330*/  IADD3 R42, P0, R42, R40, RZ ;  /* 0x000000282a2a7210 */ /* 0x000fe20007f1e0ff */
[----:B------:R-:W-:-:S04]  /*c340*/  IMAD R7, R7, c[0x0][0x1e8], RZ ;  /* 0x00007a0007077a24 */ /* 0x000fc800078e02ff */
[----:B------:R-:W-:Y:S02]  /*c350*/  IMAD R7, R6, c[0x0][0x1ec], R7 ;  /* 0x00007b0006077a24 */ /* 0x000fe400078e0207 */
[----:B------:R-:W-:-:S03]  /*c360*/  IMAD.IADD R6, R157, 0x1, -R6 ;  /* 0x000000019d067824 */ /* 0x000fc600078e0a06 */
[----:B------:R-:W-:Y:S01]  /*c370*/  IADD3.X R43, R2, R41, R7, P0, !PT ;  /* 0x00000029022b7210 */ /* 0x000fe200007fe407 */
[----:B------:R-:W-:Y:S01]  /*c380*/  IMAD R7, R4, c[0x0][0x1f0], RZ ;  /* 0x00007c0004077a24 */ /* 0x000fe200078e02ff */
[----:B------:R-:W-:Y:S02]  /*c390*/  ISETP.GE.AND P0, PT, R5, R6, PT ;  /* 0x000000060500720c */ /* 0x000fe40003f06270 */
[----:B------:R-:W-:Y:S01]  /*c3a0*/  SHF.R.S32.HI R2, RZ, 0x1f, R3 ;  /* 0x0000001fff027819 */ /* 0x000fe20000011403 */
[C---:B------:R-:W-:Y:S02]  /*c3b0*/  IMAD R7, R0.reuse, c[0x0][0x1f4], R7 ;  /* 0x00007d0000077a24 */ /* 0x040fe400078e0207 */
[----:B------:R-:W-:Y:S01]  /*c3c0*/  IMAD.WIDE.U32 R42, R0, c[0x0][0x1f0], R42 ;  /* 0x00007c00002a7a25 */ /* 0x000fe200078e002a */
[----:B------:R-:W-:-:S03]  /*c3d0*/  LEA.HI R2, R2, R3, RZ, 0x3 ;  /* 0x0000000302027211 */ /* 0x000fc600078f18ff */
[----:B------:R-:W-:Y:S01]  /*c3e0*/  IMAD.IADD R7, R7, 0x1, R43 ;  /* 0x0000000107077824 */ /* 0x000fe200078e022b */
[----:B------:R-:W-:-:S04]  /*c3f0*/  SHF.R.S32.HI R0, RZ, 0x3, R2 ;  /* 0x00000003ff007819 */ /* 0x000fc80000011402 */
[----:B------:R-:W-:Y:S01]  /*c400*/  SHF.R.S32.HI R0, RZ, 0x1f, R0 ;  /* 0x0000001fff007819 */ /* 0x000fe20000011400 */
        /* <DEDUP_REMOVED lines=10> */
[----:B-1----:R1:W-:Y:S04]  /*c4b0*/  @!P1 STG.E.128 [R44.64], R32 ;  /* 0x000000202c009986 */ /* 0x0023e8000c101d08 */
[----:B------:R1:W-:Y:S02]  /*c4c0*/  @!P0 STG.E.128 [R44.64+0x80], R16 ;  /* 0x000080102c008986 */ /* 0x0003e4000c101d08 */
.L_x_5465:
[----:B------:R-:W-:Y:S05]  /*c4d0*/  BSYNC B0 ;  /* 0x0000000000007941 */ /* 0x000fea0003800000 */
.L_x_5464:
        /* <DEDUP_REMOVED lines=17> */
[----:B---3--:R1:W-:Y:S02]  /*c5f0*/  @!P0 STG.E.128 [R18.64+0x80], R12 ;  /* 0x0000800c12008986 */ /* 0x0083e4000c101d08 */
.L_x_5467:
[----:B------:R-:W-:Y:S05]  /*c600*/  BSYNC B0 ;  /* 0x0000000000007941 */ /* 0x000fea0003800000 */
.L_x_5466:
[----:B------:R-:W-:Y:S01]  /*c610*/  IADD3 R3, R5, 0x20, RZ ;  /* 0x0000002005037810 */ /* 0x000fe20007ffe0ff */
[----:B------:R-:W-:Y:S03]  /*c620*/  BSSY B0, `(.L_x_5468) ;  /* 0x0000011000007945 */ /* 0x000fe60003800000 */
[----:B------:R-:W-:-:S13]  /*c630*/  ISETP.GE.AND P0, PT, R3, R148, PT ;  /* 0x000000940300720c */ /* 0x000fda0003f06270 */
[----:B------:R-:W-:Y:S05]  /*c640*/  @P0 BRA `(.L_x_5469) ;  /* 0x000000e000000947 */ /* 0x000fea0003800000 */
[----:B------:R-:W-:Y:S01]  /*c650*/  IADD3 R3, P0, R5, 0x20, RZ ;  /* 0x0000002005037810 */ /* 0x000fe20007f1e0ff */
[----:B-1-3--:R-:W-:Y:S01]  /*c660*/  IMAD.MOV.U32 R12, RZ, RZ, R42 ;  /* 0x000000ffff0c7224 */ /* 0x00afe200078e002a */
        /* <DEDUP_REMOVED lines=12> */
.L_x_5469:
[----:B------:R-:W-:Y:S05]  /*c730*/  BSYNC B0 ;  /* 0x0000000000007941 */ /* 0x000fea0003800000 */
.L_x_5468:
[----:B------:R-:W-:-:S04]  /*c740*/  IADD3 R3, R5, 0x30, RZ ;  /* 0x0000003005037810 */ /* 0x000fc80007ffe0ff */
        /* <DEDUP_REMOVED lines=13> */
[----:B----4-:R2:W-:Y:S01]  /*c820*/  @!P0 STG.E.128 [R4.64], R20 ;  /* 0x0000001404008986 */ /* 0x0105e2000c101d08 */
[----:B------:R-:W-:-:S13]  /*c830*/  ISETP.GE.AND P0, PT, R149, c[0x0][0x220], PT ;  /* 0x0000880095007a0c */ /* 0x000fda0003f06270 */
[----:B------:R-:W-:Y:S05]  /*c840*/  @P0 EXIT ;  /* 0x000000000000094d */ /* 0x000fea0003800000 */
[----:B-1----:R-:W-:Y:S01]  /*c850*/  STG.E.128 [R4.64+0x80], R36 ;  /* 0x0000802404007986 */ /* 0x002fe2000c101d08 */
[----:B------:R-:W-:Y:S05]  /*c860*/  EXIT ;  /* 0x000000000000794d */ /* 0x000fea0003800000 */
.L_x_5470:
        /* <DEDUP_REMOVED lines=9> */
.L_x_8370:


//--------------------- .text._ZN5flash24flash_fwd_splitkv_kernelI23Flash_fwd_kernel_traitsILi128ELi64ELi64ELi4ELb0ELb0EN7cutlass10bfloat16_tE19Flash_kernel_traitsILi128ELi64ELi64ELi4ES3_EELb1ELb0ELb0ELb0ELb0ELb1ELb0ELb0EEEvNS_16Flash_fwd_paramsE --------------------------
	.section	.text._ZN5flash24flash_fwd_splitkv_kernelI23Flash_fwd_kernel_traitsILi128ELi64ELi64ELi4ELb0ELb0EN7cutlass10bfloat16_tE19Flash_kernel_traitsILi128ELi64ELi64ELi4ES3_EELb1ELb0ELb0ELb0ELb0ELb1ELb0ELb0EEEvNS_16Flash_fwd_paramsE,"ax",@progbits
	.sectioninfo	@"SHI_REGISTERS=204"
	.align	128
        .global         _ZN5flash24flash_fwd_splitkv_kernelI23Flash_fwd_kernel_traitsILi128ELi64ELi64ELi4ELb0ELb0EN7cutlass10bfloat16_tE19Flash_kernel_traitsILi128ELi64ELi64ELi4ES3_EELb1ELb0ELb0ELb0ELb0ELb1ELb0ELb0EEEvNS_16Flash_fwd_paramsE
        .type           _ZN5flash24flash_fwd_splitkv_kernelI23Flash_fwd_kernel_traitsILi128ELi64ELi64ELi4ELb0ELb0EN7cutlass10bfloat16_tE19Flash_kernel_traitsILi128ELi64ELi64ELi4ES3_EELb1ELb0ELb0ELb0ELb0ELb1ELb0ELb0EEEvNS_16Flash_fwd_paramsE,@function
        .size           _ZN5flash24flash_fwd_splitkv_kernelI23Flash_fwd_kernel_traitsILi128ELi64ELi64ELi4ELb0ELb0EN7cutlass10bfloat16_tE19Flash_kernel_traitsILi128ELi64ELi64ELi4ES3_EELb1ELb0ELb0ELb0ELb0ELb1ELb0ELb0EEEvNS_16Flash_fwd_paramsE,(.L_x_8371 - _ZN5flash24flash_fwd_splitkv_kernelI23Flash_fwd_kernel_traitsILi128ELi64ELi64ELi4ELb0ELb0EN7cutlass10bfloat16_tE19Flash_kernel_traitsILi128ELi64ELi64ELi4ES3_EELb1ELb0ELb0ELb0ELb0ELb1ELb0ELb0EEEvNS_16Flash_fwd_paramsE)
        .other          _ZN5flash24flash_fwd_splitkv_kernelI23Flash_fwd_kernel_traitsILi128ELi64ELi64ELi4ELb0ELb0EN7cutlass10bfloat16_tE19Flash_kernel_traitsILi128ELi64ELi64ELi4ES3_EELb1ELb0ELb0ELb0ELb0ELb1ELb0ELb0EEEvNS_16Flash_fwd_paramsE,@"STO_CUDA_ENTRY STV_DEFAULT"
_ZN5flash24flash_fwd_splitkv_kernelI23Flash_fwd_kernel_traitsILi128ELi64ELi64ELi4ELb0ELb0EN7cutlass10bfloat16_tE19Flash_kernel_traitsILi128ELi64ELi64ELi4ES3_EELb1ELb0ELb0ELb0ELb0ELb1ELb0ELb0EEEvNS_16Flash_fwd_paramsE:
.text._ZN5flash24flash_fwd_splitkv_kernelI23Flash_fwd_kernel_traitsILi128ELi64ELi64ELi4ELb0ELb0EN7cutlass10bfloat16_tE19Flash_kernel_traitsILi128ELi64ELi64ELi4ES3_EELb1ELb0ELb0ELb0ELb0ELb1ELb0ELb0EEEvNS_16Flash_fwd_paramsE:
        /* <DEDUP_REMOVED lines=33> */
.L_x_5471:
[----:B-1-34-:R-:W-:Y:S02]  /*0210*/  MOV R0, c[0x0][0x218] ;  /* 0x0000860000007a02 */ /* 0x01afe40000000f00 */
.L_x_5472:
        /* <DEDUP_REMOVED lines=77> */
.L_x_5475:
[----:B------:R-:W-:Y:S05]  /*06f0*/  BSYNC B0 ;  /* 0x0000000000007941 */ /* 0x000fea0003800000 */
.L_x_5474:
        /* <DEDUP_REMOVED lines=18> */
.L_x_5477:
[----:B------:R-:W-:Y:S05]  /*0820*/  BSYNC B0 ;  /* 0x0000000000007941 */ /* 0x000fea0003800000 */
.L_x_5476:
        /* <DEDUP_REMOVED lines=18> */
.L_x_5479:
[----:B------:R-:W-:Y:S05]  /*0950*/  BSYNC B0 ;  /* 0x0000000000007941 */ /* 0x000fea0003800000 */
.L_x_5478:
        /* <DEDUP_REMOVED lines=17> */
.L_x_5481:
[----:B------:R-:W-:Y:S05]  /*0a70*/  BSYNC B0 ;  /* 0x0000000000007941 */ /* 0x000fea0003800000 */
.L_x_5480:
        /* <DEDUP_REMOVED lines=19> */
.L_x_5473:
        /* <DEDUP_REMOVED lines=93> */
.L_x_5482:
        /* <DEDUP_REMOVED lines=16> */
.L_x_5484:
        /* <DEDUP_REMOVED lines=50> */
.L_x_5483:
        /* <DEDUP_REMOVED lines=95> */
.L_x_5486:
[----:B------:R-:W-:Y:S05]  /*1b90*/  BSYNC B0 ;  /* 0x0000000000007941 */ /* 0x000fea0003800000 */
.L_x_5485:
        /* <DEDUP_REMOVED lines=29> */
.L_x_5488:
[----:B------:R-:W-:Y:S05]  /*1d70*/  BSYNC B0 ;  /* 0x0000000000007941 */ /* 0x000fea0003800000 */
.L_x_5487:
        /* <DEDUP_REMOVED lines=29> */
.L_x_5490:
[----:B------:R-:W-:Y:S05]  /*1f50*/  BSYNC B0 ;  /* 0x0000000000007941 */ /* 0x000fea0003800000 */
.L_x_5489:
        /* <DEDUP_REMOVED lines=28> */
.L_x_5492:
[----:B------:R-:W-:Y:S05]  /*2120*/  BSYNC B0 ;  /* 0x0000000000007941 */ /* 0x000fea0003800000 */
.L_x_5491:
        /* <DEDUP_REMOVED lines=23> */
.L_x_5494:
[----:B------:R-:W-:Y:S05]  /*22a0*/  BSYNC B0 ;  /* 0x0000000000007941 */ /* 0x000fea0003800000 */
.L_x_5493:
        /* <DEDUP_REMOVED lines=25> */
.L_x_5496:
[----:B------:R-:W-:Y:S05]  /*2440*/  BSYNC B0 ;  /* 0x0000000000007941 */ /* 0x000fea0003800000 */
.L_x_5495:
        /* <DEDUP_REMOVED lines=23> */
.L_x_5498:
[----:B------:R-:W-:Y:S05]  /*25c0*/  BSYNC B0 ;  /* 0x0000000000007941 */ /* 0x000fea0003800000 */
.L_x_5497:
        /* <DEDUP_REMOVED lines=8> */
[----:B---3--:R-:W-:-:S04]  /*2650*/  IADD3 R12, R25, UR4, RZ ;  /* 0x00000004190c7c10 */ /* 0x008fc8000fffe0ff */
        /* <DEDUP_REMOVED lines=15> */
.L_x_5500:
[----:B------:R-:W-:Y:S05]  /*2750*/  BSYNC B0 ;  /* 0x0000000000007941 */ /* 0x000fea0003800000 */
.L_x_5499:
        /* <DEDUP_REMOVED lines=63> */
.L_x_5502:
[----:B------:R-:W-:Y:S05]  /*2b50*/  BSYNC B0 ;  /* 0x0000000000007941 */ /* 0x000fea0003800000 */
.L_x_5501:
        /* <DEDUP_REMOVED lines=25> */
.L_x_5504:
[----:B------:R-:W-:Y:S05]  /*2cf0*/  BSYNC B0 ;  /* 0x0000000000007941 */ /* 0x000fea0003800000 */
.L_x_5503:
        /* <DEDUP_REMOVED lines=25> */
.L_x_5506:
[----:B------:R-:W-:Y:S05]  /*2e90*/  BSYNC B0 ;  /* 0x0000000000007941 */ /* 0x000fea0003800000 */
.L_x_5505:
        /* <DEDUP_REMOVED lines=26> */
.L_x_5508:
[----:B------:R-:W-:Y:S05]  /*3040*/  BSYNC B0 ;  /* 0x0000000000007941 */ /* 0x000fea0003800000 */
.L_x_5507:
[----:B------:R-:W-:Y:S01]  /*3050*/  SHF.L.U32 R146, R146, 0x1, RZ ;  /* 0x0000000192927819 */ /* 0x000fe200000006ff */
[----:B------:R-:W-:Y:S01]  /*3060*/  LDSM.16.M88.4 R44, [R147] ;  /* 0x00000000932c783b */ /* 0x000fe20000000200 */
[-C--:B------:R-:W-:Y:S02]  /*3070*/  LEA R145, R2, R147.reuse, 0x1 ;  /* 0x0000009302917211 */ /* 0x080fe400078e08ff */
[-C--:B------:R-:W-:Y:S01]  /*3080*/  LEA R95, R6, R146.reuse, 0x1 ;  /* 0x00000092065f7211 */ /* 0x080fe200078e08ff */
[----:B-1----:R-:W1:Y:S01]  /*3090*/  LDSM.16.M88.4 R8, [R146+0x4000] ;  /* 0x004000009208783b */ /* 0x002e620000000200 */
[----:B------:R-:W-:Y:S02]  /*30a0*/  LEA R143, R0, R147, 0x1 ;  /* 0x00000093008f7211 */ /* 0x000fe400078e08ff */
[----:B------:R-:W-:Y:S01]  /*30b0*/  LEA R139, R3, R146, 0x1 ;  /* 0x00000092038b7211 */ /* 0x000fe200078e08ff */
[----:B------:R-:W5:Y:S01]  /*30c0*/  LDSM.16.M88.4 R40, [R146+0x4800] ;  /* 0x004800009228783b */ /* 0x000f620000000200 */
[----:B------:R-:W-:-:S02]  /*30d0*/  IADD3 R5, R146, 0x4000, RZ ;  /* 0x0000400092057810 */ /* 0x000fc40007ffe0ff */
[----:B------:R-:W-:Y:S01]  /*30e0*/  LEA R142, R0, R145, 0x1 ;  /* 0x00000091008e7211 */ /* 0x000fe200078e08ff */
[----:B------:R-:W2:Y:S01]  /*30f0*/  LDSM.16.M88.4 R56, [R146+0x5000] ;  /* 0x005000009238783b */ /* 0x000ea20000000200 */
[----:B------:R-:W-:Y:S02]  /*3100*/  LEA R144, R6, R5, 0x1 ;  /* 0x0000000506907211 */ /* 0x000fe400078e08ff */
[----:B------:R-:W-:Y:S01]  /*3110*/  ISETP.GE.AND P4, PT, R101, 0x2, PT ;  /* 0x000000026500780c */ /* 0x000fe20003f86270 */
[----:B--2---:R-:W2:Y:S01]  /*3120*/  LDSM.16.M88.4 R20, [R146+0x5800] ;  /* 0x005800009214783b */ /* 0x004ea20000000200 */
[----:B------:R-:W-:Y:S02]  /*3130*/  LEA R141, R3, R144, 0x1 ;  /* 0x00000090038d7211 */ /* 0x000fe400078e08ff */
[----:B------:R-:W-:Y:S01]  /*3140*/  IMNMX R133, R93, R96, PT ;  /* 0x000000605d857217 */ /* 0x000fe20003800200 */
[----:B------:R-:W-:Y:S04]  /*3150*/  LDSM.16.M88.4 R68, [R145] ;  /* 0x000000009144783b */ /* 0x000fe80000000200 */
[----:B------:R-:W3:Y:S04]  /*3160*/  LDSM.16.M88.4 R16, [R95+0x4000] ;  /* 0x004000005f10783b */ /* 0x000ee80000000200 */
[----:B------:R-:W4:Y:S04]  /*3170*/  LDSM.16.M88.4 R36, [R95+0x4800] ;  /* 0x004800005f24783b */ /* 0x000f280000000200 */
[----:B------:R-:W-:Y:S04]  /*3180*/  LDSM.16.M88.4 R76, [R143] ;  /* 0x000000008f4c783b */ /* 0x000fe80000000200 */
[----:B------:R-:W2:Y:S04]  /*3190*/  LDSM.16.M88.4 R32, [R95+0x5000] ;  /* 0x005000005f20783b */ /* 0x000ea80000000200 */
[----:B------:R-:W-:Y:S01]  /*31a0*/  LDSM.16.M88.4 R72, [R95+0x5800] ;  /* 0x005800005f48783b */ /* 0x000fe20000000200 */
[C---:B-1----:R-:W-:Y:S03]  /*31b0*/  HMMA.16816.F32.BF16 R12, R44.reuse, R8, RZ ;  /* 0x000000082c0c723c */ /* 0x042fe600000418ff */
[----:B------:R-:W-:Y:S04]  /*31c0*/  LDSM.16.M88.4 R80, [R142] ;  /* 0x000000008e50783b */ /* 0x000fe80000000200 */
[----:B------:R-:W-:Y:S01]  /*31d0*/  LDSM.16.M88.4 R64, [R139+0x5000] ;  /* 0x005000008b40783b */ /* 0x000fe20000000200 */
[C---:B------:R-:W-:Y:S03]  /*31e0*/  HMMA.16816.F32.BF16 R8, R44.reuse, R10, RZ ;  /* 0x0000000a2c08723c */ /* 0x040fe600000418ff */
[----:B------:R-:W-:Y:S04]  /*31f0*/  LDSM.16.M88.4 R48, [R139+0x5800] ;  /* 0x005800008b30783b */ /* 0x000fe80000000200 */
[----:B------:R-:W-:Y:S01]  /*3200*/  LDSM.16.M88.4 R84, [R95+0x6800] ;  /* 0x006800005f54783b */ /* 0x000fe20000000200 */
[C---:B-----5:R-:W-:Y:S03]  /*3210*/  HMMA.16816.F32.BF16 R24, R44.reuse, R40, RZ ;  /* 0x000000282c18723c */ /* 0x060fe600000418ff */
[----:B------:R-:W-:Y:S04]  /*3220*/  LDSM.16.M88.4 R88, [R141+0x1800] ;  /* 0x001800008d58783b */ /* 0x000fe80000000200 */
[----:B------:R-:W0:Y:S01]  /*3230*/  LDGDEPBAR ;  /* 0x00000000000079af */ /* 0x000e220000000000 */
[C---:B------:R-:W-:Y:S08]  /*3240*/  HMMA.16816.F32.BF16 R60, R44.reuse, R56, RZ ;  /* 0x000000382c3c723c */ /* 0x040ff000000418ff */
[C---:B------:R-:W-:Y:S08]  /*3250*/  HMMA.16816.F32.BF16 R40, R44.reuse, R42, RZ ;  /* 0x0000002a2c28723c */ /* 0x040ff000000418ff */
[C---:B------:R-:W-:Y:S08]  /*3260*/  HMMA.16816.F32.BF16 R56, R44.reuse, R58, RZ ;  /* 0x0000003a2c38723c */ /* 0x040ff000000418ff */
[C---:B--2---:R-:W-:Y:S08]  /*3270*/  HMMA.16816.F32.BF16 R52, R44.reuse, R20, RZ ;  /* 0x000000142c34723c */ /* 0x044ff000000418ff */
[----:B------:R-:W-:Y:S01]  /*3280*/  HMMA.16816.F32.BF16 R44, R44, R22, RZ ;  /* 0x000000162c2c723c */ /* 0x000fe200000418ff */
[----:B------:R-:W1:Y:S07]  /*3290*/  LDSM.16.M88.4 R20, [R139+0x4000] ;  /* 0x004000008b14783b */ /* 0x000e6e0000000200 */
[C---:B---3--:R-:W-:Y:S08]  /*32a0*/  HMMA.16816.F32.BF16 R12, R68.reuse, R16, R12 ;  /* 0x00000010440c723c */ /* 0x048ff0000004180c */
[C---:B------:R-:W-:Y:S01]  /*32b0*/  HMMA.16816.F32.BF16 R8, R68.reuse, R18, R8 ;  /* 0x000000124408723c */ /* 0x040fe20000041808 */
[----:B------:R-:W2:Y:S07]  /*32c0*/  LDSM.16.M88.4 R16, [R139+0x4800] ;  /* 0x004800008b10783b */ /* 0x000eae0000000200 */
[C---:B----4-:R-:W-:Y:S08]  /*32d0*/  HMMA.16816.F32.BF16 R24, R68.reuse, R36, R24 ;  /* 0x000000244418723c */ /* 0x050ff00000041818 */
[C---:B------:R-:W-:Y:S01]  /*32e0*/  HMMA.16816.F32.BF16 R40, R68.reuse, R38, R40 ;  /* 0x000000264428723c */ /* 0x040fe20000041828 */
[----:B------:R-:W3:Y:S07]  /*32f0*/  LDSM.16.M88.4 R36, [R141] ;  /* 0x000000008d24783b */ /* 0x000eee0000000200 */
[----:B------:R-:W-:Y:S08]  /*3300*/  HMMA.16816.F32.BF16 R60, R68, R32, R60 ;  /* 0x00000020443c723c */ /* 0x000ff0000004183c */
[----:B-1----:R-:W-:Y:S08]  /*3310*/  HMMA.16816.F32.BF16 R12, R76, R20, R12 ;  /* 0x000000144c0c723c */ /* 0x002ff0000004180c */
[C---:B------:R-:W-:Y:S01]  /*3320*/  HMMA.16816.F32.BF16 R56, R68.reuse, R34, R56 ;  /* 0x000000224438723c */ /* 0x040fe20000041838 */
[----:B------:R-:W-:Y:S07]  /*3330*/  LDSM.16.M88.4 R32, [R141+0x800] ;  /* 0x000800008d20783b */ /* 0x000fee0000000200 */
[----:B------:R-:W-:Y:S08]  /*3340*/  HMMA.16816.F32.BF16 R52, R68, R72, R52 ;  /* 0x000000484434723c */ /* 0x000ff00000041834 */
[----:B------:R-:W-:Y:S01]  /*3350*/  HMMA.16816.F32.BF16 R8, R76, R22, R8 ;  /* 0x000000164c08723c */ /* 0x000fe20000041808 */
[----:B------:R-:W-:Y:S07]  /*3360*/  LDSM.16.M88.4 R20, [R141+0x1000] ;  /* 0x001000008d14783b */ /* 0x000fee0000000200 */
[----:B------:R-:W-:Y:S01]  /*3370*/  HMMA.16816.F32.BF16 R44, R68, R74, R44 ;  /* 0x0000004a442c723c */ /* 0x000fe2000004182c */
[----:B------:R-:W-:Y:S04]  /*3380*/  LDSM.16.M88.4 R72, [R147+0x2000] ;  /* 0x002000009348783b */ /* 0x000fe80000000200 */
[----:B------:R-:W-:Y:S03]  /*3390*/  LDSM.16.M88.4 R68, [R146+0x7000] ;  /* 0x007000009244783b */ /* 0x000fe60000000200 */
[C---:B--2---:R-:W-:Y:S08]  /*33a0*/  HMMA.16816.F32.BF16 R24, R76.reuse, R16, R24 ;  /* 0x000000104c18723c */ /* 0x044ff00000041818 */
[----:B------:R-:W-:Y:S01]  /*33b0*/  HMMA.16816.F32.BF16 R40, R76, R18, R40 ;  /* 0x000000124c28723c */ /* 0x000fe20000041828 */
[----:B------:R-:W1:Y:S07]  /*33c0*/  LDSM.16.M88.4 R16, [R146+0x6000] ;  /* 0x006000009210783b */ /* 0x000e6e0000000200 */
[----:B---3--:R-:W-:Y:S08]  /*33d0*/  HMMA.16816.F32.BF16 R12, R80, R36, R12 ;  /* 0x00000024500c723c */ /* 0x008ff0000004180c */
[C---:B------:R-:W-:Y:S08]  /*33e0*/  HMMA.16816.F32.BF16 R60, R76.reuse, R64, R60 ;  /* 0x000000404c3c723c */ /* 0x040ff0000004183c */
[C---:B------:R-:W-:Y:S01]  /*33f0*/  HMMA.16816.F32.BF16 R56, R76.reuse, R66, R56 ;  /* 0x000000424c38723c */ /* 0x040fe20000041838 */
[----:B------:R-:W-:Y:S07]  /*3400*/  LDSM.16.M88.4 R64, [R95+0x6000] ;  /* 0x006000005f40783b */ /* 0x000fee0000000200 */
[----:B------:R-:W-:Y:S08]  /*3410*/  HMMA.16816.F32.BF16 R52, R76, R48, R52 ;  /* 0x000000304c34723c */ /* 0x000ff00000041834 */
[----:B------:R-:W-:Y:S01]  /*3420*/  HMMA.16816.F32.BF16 R8, R80, R38, R8 ;  /* 0x000000265008723c */ /* 0x000fe20000041808 */
[----:B------:R-:W-:Y:S07]  /*3430*/  LDSM.16.M88.4 R36, [R143+0x2000] ;  /* 0x002000008f24783b */ /* 0x000fee0000000200 */
[----:B------:R-:W-:Y:S01]  /*3440*/  HMMA.16816.F32.BF16 R76, R76, R50, R44 ;  /* 0x000000324c4c723c */ /* 0x000fe2000004182c */
[----:B------:R-:W2:Y:S04]  /*3450*/  LDSM.16.M88.4 R48, [R145+0x2000] ;  /* 0x002000009130783b */ /* 0x000ea80000000200 */
[----:B------:R-:W-:Y:S03]  /*3460*/  LDSM.16.M88.4 R44, [R139+0x6000] ;  /* 0x006000008b2c783b */ /* 0x000fe60000000200 */
[----:B-1----:R-:W-:Y:S08]  /*3470*/  HMMA.16816.F32.BF16 R12, R72, R16, R12 ;  /* 0x00000010480c723c */ /* 0x002ff0000004180c */
[C---:B------:R-:W-:Y:S08]  /*3480*/  HMMA.16816.F32.BF16 R24, R80.reuse, R32, R24 ;  /* 0x000000205018723c */ /* 0x040ff00000041818 */
[----:B------:R-:W-:Y:S01]  /*3490*/  HMMA.16816.F32.BF16 R40, R80, R34, R40 ;  /* 0x000000225028723c */ /* 0x000fe20000041828 */
[----:B------:R-:W1:Y:S07]  /*34a0*/  LDSM.16.M88.4 R32, [R146+0x6800] ;  /* 0x006800009220783b */ /* 0x000e6e0000000200 */
[----:B------:R-:W-:Y:S01]  /*34b0*/  HMMA.16816.F32.BF16 R8, R72, R18, R8 ;  /* 0x000000124808723c */ /* 0x000fe20000041808 */
[----:B------:R-:W-:Y:S07]  /*34c0*/  LDSM.16.M88.4 R16, [R141+0x2000] ;  /* 0x002000008d10783b */ /* 0x000fee0000000200 */
[----:B------:R-:W-:Y:S08]  /*34d0*/  HMMA.16816.F32.BF16 R60, R80, R20, R60 ;  /* 0x00000014503c723c */ /* 0x000ff0000004183c */
[C---:B--2---:R-:W-:Y:S08]  /*34e0*/  HMMA.16816.F32.BF16 R12, R48.reuse, R64, R12 ;  /* 0x00000040300c723c */ /* 0x044ff0000004180c */
[----:B------:R-:W-:Y:S01]  /*34f0*/  HMMA.16816.F32.BF16 R8, R48, R66, R8 ;  /* 0x000000423008723c */ /* 0x000fe20000041808 */
[----:B------:R-:W-:Y:S07]  /*3500*/  LDSM.16.M88.4 R64, [R146+0x7800] ;  /* 0x007800009240783b */ /* 0x000fee0000000200 */
[----:B------:R-:W-:Y:S01]  /*3510*/  HMMA.16816.F32.BF16 R56, R80, R22, R56 ;  /* 0x000000165038723c */ /* 0x000fe20000041838 */
[----:B------:R-:W2:Y:S07]  /*3520*/  LDSM.16.M88.4 R20, [R142+0x2000] ;  /* 0x002000008e14783b */ /* 0x000eae0000000200 */
[----:B-1----:R-:W-:Y:S08]  /*3530*/  HMMA.16816.F32.BF16 R24, R72, R32, R24 ;  /* 0x000000204818723c */ /* 0x002ff00000041818 */
[----:B------:R-:W-:Y:S08]  /*3540*/  HMMA.16816.F32.BF16 R12, R36, R44, R12 ;  /* 0x0000002c240c723c */ /* 0x000ff0000004180c */
[----:B------:R-:W-:Y:S01]  /*3550*/  HMMA.16816.F32.BF16 R40, R72, R34, R40 ;  /* 0x000000224828723c */ /* 0x000fe20000041828 */
[----:B------:R-:W1:Y:S07]  /*3560*/  LDSM.16.M88.4 R32, [R139+0x6800] ;  /* 0x006800008b20783b */ /* 0x000e6e0000000200 */
[----:B------:R-:W-:Y:S01]  /*3570*/  HMMA.16816.F32.BF16 R8, R36, R46, R8 ;  /* 0x0000002e2408723c */ /* 0x000fe20000041808 */
[----:B------:R-:W3:Y:S07]  /*3580*/  LDSM.16.M88.4 R44, [R95+0x7000] ;  /* 0x007000005f2c783b */ /* 0x000eee0000000200 */
[----:B------:R-:W-:Y:S08]  /*3590*/  HMMA.16816.F32.BF16 R24, R48, R84, R24 ;  /* 0x000000543018723c */ /* 0x000ff00000041818 */
[----:B------:R-:W-:Y:S08]  /*35a0*/  HMMA.16816.F32.BF16 R60, R72, R68, R60 ;  /* 0x00000044483c723c */ /* 0x000ff0000004183c */
[----:B--2---:R-:W-:Y:S08]  /*35b0*/  HMMA.16816.F32.BF16 R12, R20, R16, R12 ;  /* 0x00000010140c723c */ /* 0x004ff0000004180c */
[----:B------:R-:W-:Y:S01]  /*35c0*/  HMMA.16816.F32.BF16 R68, R72, R70, R56 ;  /* 0x000000464844723c */ /* 0x000fe20000041838 */
[----:B------:R-:W2:Y:S07]  /*35d0*/  LDSM.16.M88.4 R56, [R141+0x2800] ;  /* 0x002800008d38783b */ /* 0x000eae0000000200 */
[C---:B------:R-:W-:Y:S08]  /*35e0*/  HMMA.16816.F32.BF16 R52, R80.reuse, R88, R52 ;  /* 0x000000585034723c */ /* 0x040ff00000041834 */
[----:B------:R-:W-:Y:S01]  /*35f0*/  HMMA.16816.F32.BF16 R76, R80, R90, R76 ;  /* 0x0000005a504c723c */ /* 0x000fe2000004184c */
[----:B------:R-:W-:-:S02]  /*3600*/  FMUL.FTZ R3, R12, c[0x0][0x2ec] ;  /* 0x0000bb000c037a20 */ /* 0x000fc40000410000 */
[----:B------:R-:W-:Y:S02]  /*3610*/  FMUL.FTZ R5, R13, c[0x0][0x2ec] ;  /* 0x0000bb000d057a20 */ /* 0x000fe40000410000 */
[----:B------:R-:W-:Y:S02]  /*3620*/  FMUL.FTZ R6, R14, c[0x0][0x2ec] ;  /* 0x0000bb000e067a20 */ /* 0x000fe40000410000 */
[----:B------:R-:W4:Y:S01]  /*3630*/  MUFU.TANH R3, R3 ;  /* 0x0000000300037308 */ /* 0x000f220000002400 */
[----:B------:R-:W-:Y:S01]  /*3640*/  HMMA.16816.F32.BF16 R8, R20, R18, R8 ;  /* 0x000000121408723c */ /* 0x000fe20000041808 */
[----:B------:R-:W-:Y:S06]  /*3650*/  LDSM.16.M88.4 R16, [R139+0x7000] ;  /* 0x007000008b10783b */ /* 0x000fec0000000200 */
[----:B------:R-:W2:Y:S01]  /*3660*/  MUFU.TANH R5, R5 ;  /* 0x0000000500057308 */ /* 0x000ea20000002400 */
[----:B-1----:R-:W-:Y:S07]  /*3670*/  HMMA.16816.F32.BF16 R24, R36, R32, R24 ;  /* 0x000000202418723c */ /* 0x002fee0000041818 */
[----:B------:R-:W1:Y:S01]  /*3680*/  MUFU.TANH R6, R6 ;  /* 0x0000000600067308 */ /* 0x000e620000002400 */
[----:B---3--:R-:W-:Y:S07]  /*3690*/  HMMA.16816.F32.BF16 R60, R48, R44, R60 ;  /* 0x0000002c303c723c */ /* 0x008fee000004183c */
[----:B------:R-:W-:Y:S01]  /*36a0*/  FMUL.FTZ R44, R15, c[0x0][0x2ec] ;  /* 0x0000bb000f2c7a20 */ /* 0x000fe20000410000 */
[----:B------:R-:W-:Y:S01]  /*36b0*/  HMMA.16816.F32.BF16 R52, R72, R64, R52 ;  /* 0x000000404834723c */ /* 0x000fe20000041834 */
[----:B------:R-:W3:Y:S01]  /*36c0*/  LDSM.16.M88.4 R12, [R95+0x7800] ;  /* 0x007800005f0c783b */ /* 0x000ee20000000200 */
[----:B------:R-:W-:-:S03]  /*36d0*/  FMUL.FTZ R8, R8, c[0x0][0x2ec] ;  /* 0x0000bb0008087a20 */ /* 0x000fc60000410000 */
[----:B------:R-:W1:Y:S03]  /*36e0*/  MUFU.TANH R44, R44 ;  /* 0x0000002c002c7308 */ /* 0x000e660000002400 */
[----:B------:R-:W-:Y:S05]  /*36f0*/  HMMA.16816.F32.BF16 R76, R72, R66, R76 ;  /* 0x00000042484c723c */ /* 0x000fea000004184c */
[----:B------:R5:W1:Y:S03]  /*3700*/  MUFU.TANH R45, R8 ;  /* 0x00000008002d7308 */ /* 0x000a660000002400 */
[----:B------:R-:W-:Y:S08]  /*3710*/  HMMA.16816.F32.BF16 R40, R48, R86, R40 ;  /* 0x000000563028723c */ /* 0x000ff00000041828 */
[----:B--2---:R-:W-:Y:S07]  /*3720*/  HMMA.16816.F32.BF16 R24, R20, R56, R24 ;  /* 0x000000381418723c */ /* 0x004fee0000041818 */
[----:B------:R-:W-:Y:S01]  /*3730*/  FMUL.FTZ R57, R9, c[0x0][0x2ec] ;  /* 0x0000bb0009397a20 */ /* 0x000fe20000410000 */
[----:B------:R-:W-:Y:S01]  /*3740*/  HMMA.16816.F32.BF16 R68, R48, R46, R68 ;  /* 0x0000002e3044723c */ /* 0x000fe20000041844 */
[----:B------:R-:W-:-:S02]  /*3750*/  FMUL.FTZ R56, R11, c[0x0][0x2ec] ;  /* 0x0000bb000b387a20 */ /* 0x000fc40000410000 */
[----:B------:R2:W1:Y:S04]  /*3760*/  MUFU.TANH R46, R57 ;  /* 0x00000039002e7308 */ /* 0x0004680000002400 */
[----:B------:R-:W-:Y:S01]  /*3770*/  FMUL.FTZ R47, R10, c[0x0][0x2ec] ;  /* 0x0000bb000a2f7a20 */ /* 0x000fe20000410000 */
[----:B------:R-:W-:Y:S01]  /*3780*/  HMMA.16816.F32.BF16 R40, R36, R34, R40 ;  /* 0x000000222428723c */ /* 0x000fe20000041828 */
[----:B-----5:R-:W5:Y:S02]  /*3790*/  LDSM.16.M88.4 R8, [R139+0x7800] ;  /* 0x007800008b08783b */ /* 0x020f640000000200 */
[----:B------:R-:W1:Y:S02]  /*37a0*/  MUFU.TANH R56, R56 ;  /* 0x0000003800387308 */ /* 0x000e640000002400 */
[----:B------:R-:W1:Y:S03]  /*37b0*/  LDSM.16.M88.4 R32, [R141+0x3000] ;  /* 0x003000008d20783b */ /* 0x000e660000000200 */
[----:B---3--:R-:W-:Y:S01]  /*37c0*/  HMMA.16816.F32.BF16 R52, R48, R12, R52 ;  /* 0x0000000c3034723c */ /* 0x008fe20000041834 */
[----:B------:R-:W-:-:S02]  /*37d0*/  FMUL.FTZ R24, R24, c[0x0][0x2ec] ;  /* 0x0000bb0018187a20 */ /* 0x000fc40000410000 */
[----:B------:R-:W-:Y:S01]  /*37e0*/  FMUL.FTZ R25, R25, c[0x0][0x2ec] ;  /* 0x0000bb0019197a20 */ /* 0x000fe20000410000 */
[----:B------:R-:W3:Y:S03]  /*37f0*/  MUFU.TANH R47, R47 ;  /* 0x0000002f002f7308 */ /* 0x000ee60000002400 */
[----:B------:R-:W-:Y:S01]  /*3800*/  FMUL.FTZ R12, R26, c[0x0][0x2ec] ;  /* 0x0000bb001a0c7a20 */ /* 0x000fe20000410000 */
[----:B------:R-:W-:Y:S01]  /*3810*/  HMMA.16816.F32.BF16 R76, R48, R14, R76 ;  /* 0x0000000e304c723c */ /* 0x000fe2000004184c */
[----:B------:R-:W-:-:S03]  /*3820*/  FMUL.FTZ R13, R27, c[0x0][0x2ec] ;  /* 0x0000bb001b0d7a20 */ /* 0x000fc60000410000 */
[----:B------:R-:W1:Y:S04]  /*3830*/  MUFU.TANH R24, R24 ;  /* 0x0000001800187308 */ /* 0x000e680000002400 */
[C---:B------:R-:W-:Y:S04]  /*3840*/  HMMA.16816.F32.BF16 R60, R36.reuse, R16, R60 ;  /* 0x00000010243c723c */ /* 0x040fe8000004183c */
[----:B------:R-:W1:Y:S04]  /*3850*/  MUFU.TANH R25, R25 ;  /* 0x0000001900197308 */ /* 0x000e680000002400 */
[----:B------:R-:W-:Y:S01]  /*3860*/  HMMA.16816.F32.BF16 R68, R36, R18, R68 ;  /* 0x000000122444723c */ /* 0x000fe20000041844 */
[----:B------:R-:W2:Y:S01]  /*3870*/  LDSM.16.M88.4 R16, [R141+0x3800] ;  /* 0x003800008d10783b */ /* 0x000ea20000000200 */
[----:B------:R-:W-:-:S04]  /*3880*/  DEPBAR.LE SB0, 0x0 ;  /* 0x000080000000791a */ /* 0x000fc80000000000 */
[----:B------:R-:W1:Y:S02]  /*3890*/  MUFU.TANH R12, R12 ;  /* 0x0000000c000c7308 */ /* 0x000e640000002400 */
[----:B------:R-:W-:Y:S06]  /*38a0*/  HMMA.16816.F32.BF16 R40, R20, R58, R40 ;  /* 0x0000003a1428723c */ /* 0x000fec0000041828 */
[----:B------:R-:W1:Y:S02]  /*38b0*/  MUFU.TANH R13, R13 ;  /* 0x0000000d000d7308 */ /* 0x000e640000002400 */
[C---:B-----5:R-:W-:Y:S08]  /*38c0*/  HMMA.16816.F32.BF16 R52, R36.reuse, R8, R52 ;  /* 0x000000082434723c */ /* 0x060ff00000041834 */
[----:B------:R-:W-:Y:S07]  /*38d0*/  HMMA.16816.F32.BF16 R76, R36, R10, R76 ;  /* 0x0000000a244c723c */ /* 0x000fee000004184c */
[----:B------:R-:W-:Y:S01]  /*38e0*/  IADD3 R11, R93, 0x8, RZ ;  /* 0x000000085d0b7810 */ /* 0x000fe20007ffe0ff */
[----:B-1----:R-:W-:Y:S01]  /*38f0*/  HMMA.16816.F32.BF16 R68, R20, R34, R68 ;  /* 0x000000221444723c */ /* 0x002fe20000041844 */
[----:B------:R-:W-:-:S02]  /*3900*/  FMUL.FTZ R27, R40, c[0x0][0x2ec] ;  /* 0x0000bb00281b7a20 */ /* 0x000fc40000410000 */
[----:B------:R-:W-:Y:S01]  /*3910*/  FMUL.FTZ R26, R41, c[0x0][0x2ec] ;  /* 0x0000bb00291a7a20 */ /* 0x000fe20000410000 */
[----:B------:R-:W-:Y:S01]  /*3920*/  IMNMX R132, R11, R96, PT ;  /* 0x000000600b847217 */ /* 0x000fe20003800200 */
[----:B------:R-:W-:Y:S02]  /*3930*/  FMUL.FTZ R14, R42, c[0x0][0x2ec] ;  /* 0x0000bb002a0e7a20 */ /* 0x000fe40000410000 */
[----:B------:R-:W-:Y:S01]  /*3940*/  FMUL.FTZ R9, R43, c[0x0][0x2ec] ;  /* 0x0000bb002b097a20 */ /* 0x000fe20000410000 */
[C---:B------:R-:W-:Y:S01]  /*3950*/  HMMA.16816.F32.BF16 R60, R20.reuse, R32, R60 ;  /* 0x00000020143c723c */ /* 0x040fe2000004183c */
[----:B------:R-:W1:Y:S07]  /*3960*/  MUFU.TANH R27, R27 ;  /* 0x0000001b001b7308 */ /* 0x000e6e0000002400 */
[C---:B--2---:R-:W-:Y:S01]  /*3970*/  HMMA.16816.F32.BF16 R52, R20.reuse, R16, R52 ;  /* 0x000000101434723c */ /* 0x044fe20000041834 */
[----:B------:R-:W2:Y:S07]  /*3980*/  MUFU.TANH R26, R26 ;  /* 0x0000001a001a7308 */ /* 0x000eae0000002400 */
[----:B------:R-:W-:Y:S01]  /*3990*/  HMMA.16816.F32.BF16 R76, R20, R18, R76 ;  /* 0x00000012144c723c */ /* 0x000fe2000004184c */
[----:B------:R-:W-:Y:S01]  /*39a0*/  FMUL.FTZ R10, R70, c[0x0][0x2ec] ;  /* 0x0000bb00460a7a20 */ /* 0x000fe20000410000 */
[----:B------:R-:W1:Y:S01]  /*39b0*/  MUFU.TANH R14, R14 ;  /* 0x0000000e000e7308 */ /* 0x000e620000002400 */
[----:B------:R-:W-:-:S02]  /*39c0*/  FMUL.FTZ R8, R71, c[0x0][0x2ec] ;  /* 0x0000bb0047087a20 */ /* 0x000fc40000410000 */
[----:B------:R-:W-:Y:S02]  /*39d0*/  FMUL.FTZ R68, R68, c[0x0][0x2ec] ;  /* 0x0000bb0044447a20 */ /* 0x000fe40000410000 */
[----:B------:R-:W-:Y:S02]  /*39e0*/  FMUL.FTZ R69, R69, c[0x0][0x2ec] ;  /* 0x0000bb0045457a20 */ /* 0x000fe40000410000 */
[----:B------:R-:W-:Y:S01]  /*39f0*/  FMUL.FTZ R60, R60, c[0x0][0x2ec] ;  /* 0x0000bb003c3c7a20 */ /* 0x000fe20000410000 */
[----:B------:R-:W1:Y:S01]  /*3a00*/  MUFU.TANH R9, R9 ;  /* 0x0000000900097308 */ /* 0x000e620000002400 */
        /* <DEDUP_REMOVED lines=12> */
[----:B------:R-:W-:-:S03]  /*3ad0*/  FMUL.FTZ R79, R79, c[0x0][0x2ec] ;  /* 0x0000bb004f4f7a20 */ /* 0x000fc60000410000 */
        /* <DEDUP_REMOVED lines=8> */
[----:B------:R1:W1:Y:S08]  /*3b60*/  MUFU.TANH R125, R54 ;  /* 0x00000036007d7308 */ /* 0x0002700000002400 */
[----:B------:R1:W1:Y:S08]  /*3b70*/  MUFU.TANH R119, R55 ;  /* 0x0000003700777308 */ /* 0x0002700000002400 */
[----:B------:R1:W1:Y:S08]  /*3b80*/  MUFU.TANH R129, R76 ;  /* 0x0000004c00817308 */ /* 0x0002700000002400 */
[----:B------:R1:W1:Y:S08]  /*3b90*/  MUFU.TANH R127, R77 ;  /* 0x0000004d007f7308 */ /* 0x0002700000002400 */
[----:B------:R1:W1:Y:S08]  /*3ba0*/  MUFU.TANH R117, R78 ;  /* 0x0000004e00757308 */ /* 0x0002700000002400 */
[----:B------:R1:W1:Y:S01]  /*3bb0*/  MUFU.TANH R115, R79 ;  /* 0x0000004f00737308 */ /* 0x0002620000002400 */
[----:B------:R-:W-:Y:S06]  /*3bc0*/  BAR.SYNC.DEFER_BLOCKING 0x0 ;  /* 0x0000000000007b1d */ /* 0x000fec0000010000 */
[----:B------:R-:W-:Y:S05]  /*3bd0*/  @!P4 BRA `(.L_x_5509) ;  /* 0x000009200000c947 */ /* 0x000fea0003800000 */
[----:B--234-:R-:W-:Y:S05]  /*3be0*/  @!P0 BRA `(.L_x_5510) ;  /* 0x0000039000008947 */ /* 0x01cfea0003800000 */
        /* <DEDUP_REMOVED lines=57> */
.L_x_5510:
[----:B------:R-:W-:-:S04]  /*3f80*/  LEA R29, -R29, RZ, 0x6 ;  /* 0x000000ff1d1d7211 */ /* 0x000fc800078e31ff */
[----:B------:R-:W-:Y:S02]  /*3f90*/  SHF.R.S32.HI R20, RZ, 0x1f, R29 ;  /* 0x0000001fff147819 */ /* 0x000fe4000001141d */
.L_x_5511:
        /* <DEDUP_REMOVED lines=82> */
.L_x_5513:
[----:B------:R-:W-:Y:S05]  /*44c0*/  BSYNC B0 ;  /* 0x0000000000007941 */ /* 0x000fea0003800000 */
.L_x_5512:
[----:B------:R-:W0:Y:S01]  /*44d0*/  LDGDEPBAR ;  /* 0x00000000000079af */ /* 0x000e220000000000 */
[----:B------:R-:W-:-:S04]  /*44e0*/  IADD3 R102, P1, R29, R102, RZ ;  /* 0x000000661d667210 */ /* 0x000fc80007f3e0ff */
[----:B------:R-:W-:Y:S02]  /*44f0*/  IADD3.X R103, R20, R103, RZ, P1, !PT ;  /* 0x0000006714677210 */ /* 0x000fe40000ffe4ff */
.L_x_5509:
[----:B--234-:R-:W-:Y:S02]  /*4500*/  IMAD.IADD R94, R7, 0x1, R94 ;  /* 0x00000001075e7824 */ /* 0x01cfe400078e025e */
        /* <DEDUP_REMOVED lines=13> */
[----:B------:R-:W-:Y:S01]  /*45e0*/  IADD3 R7, R94, 0x9, RZ ;  /* 0x000000095e077810 */ /* 0x000fe20007ffe0ff */
[----:B------:R-:W-:Y:S01]  /*45f0*/  LDSM.16.MT88.4 R68, [R136+0x8000] ;  /* 0x008000008844783b */ /* 0x000fe20000004200 */
[----:B------:R-:W-:Y:S02]  /*4600*/  FSEL R45, R45, -INF , !P5 ;  /* 0xff8000002d2d7808 */ /* 0x000fe40006800000 */
[----:B------:R-:W-:Y:S01]  /*4610*/  ISETP.GE.AND P5, PT, R11, R132, PT ;  /* 0x000000840b00720c */ /* 0x000fe20003fa6270 */
[----:B------:R-:W-:Y:S01]  /*4620*/  LDSM.16.MT88.4 R40, [R140+0xa000] ;  /* 0x00a000008c28783b */ /* 0x000fe20000004200 */
[----:B------:R-:W-:Y:S02]  /*4630*/  FSEL R29, R5, -INF , !P3 ;  /* 0xff800000051d7808 */ /* 0x000fe40005800000 */
[----:B------:R-:W-:Y:S01]  /*4640*/  FSEL R23, R44, -INF , !P6 ;  /* 0xff8000002c177808 */ /* 0x000fe20007000000 */
[----:B------:R-:W-:Y:S01]  /*4650*/  LDSM.16.MT88.4 R48, [R138+0xa000] ;  /* 0x00a000008a30783b */ /* 0x000fe20000004200 */
[----:B------:R-:W-:-:S02]  /*4660*/  ISETP.GE.AND P1, PT, R7, R133, PT ;  /* 0x000000850700720c */ /* 0x000fc40003f26270 */
[----:B------:R-:W-:Y:S02]  /*4670*/  ISETP.GE.AND P3, PT, R7, R132, PT ;  /* 0x000000840700720c */ /* 0x000fe40003f66270 */
[-C--:B------:R-:W-:Y:S02]  /*4680*/  ISETP.GE.AND P6, PT, R11, R133.reuse, PT ;  /* 0x000000850b00720c */ /* 0x080fe40003fc6270 */
[C---:B------:R-:W-:Y:S02]  /*4690*/  IADD3 R7, R94.reuse, 0x11, RZ ;  /* 0x000000115e077810 */ /* 0x040fe40007ffe0ff */
[----:B------:R-:W-:Y:S02]  /*46a0*/  IADD3 R5, R94, 0x18, RZ ;  /* 0x000000185e057810 */ /* 0x000fe40007ffe0ff */
[----:B------:R-:W-:Y:S02]  /*46b0*/  FSEL R15, R12, -INF , !P5 ;  /* 0xff8000000c0f7808 */ /* 0x000fe40006800000 */
[----:B------:R-:W-:-:S02]  /*46c0*/  ISETP.GE.AND P5, PT, R94, R133, PT ;  /* 0x000000855e00720c */ /* 0x000fc40003fa6270 */
[----:B------:R-:W-:Y:S02]  /*46d0*/  FSEL R47, R47, -INF , !P2 ;  /* 0xff8000002f2f7808 */ /* 0x000fe40005000000 */
[----:B------:R-:W-:Y:S02]  /*46e0*/  FSEL R33, R46, -INF , !P1 ;  /* 0xff8000002e217808 */ /* 0x000fe40004800000 */
[----:B------:R-:W-:Y:S02]  /*46f0*/  FSEL R21, R56, -INF , !P3 ;  /* 0xff80000038157808 */ /* 0x000fe40005800000 */
[----:B------:R-:W-:Y:S01]  /*4700*/  FSEL R19, R24, -INF , !P6 ;  /* 0xff80000018137808 */ /* 0x000fe20007000000 */
[----:B------:R-:W-:Y:S01]  /*4710*/  LDSM.16.MT88.4 R56, [R137+0xa000] ;  /* 0x00a000008938783b */ /* 0x000fe20000004200 */
[C---:B------:R-:W-:Y:S02]  /*4720*/  ISETP.GE.AND P2, PT, R7.reuse, R133, PT ;  /* 0x000000850700720c */ /* 0x040fe40003f46270 */
[----:B------:R-:W-:-:S02]  /*4730*/  ISETP.GE.AND P1, PT, R7, R132, PT ;  /* 0x000000840700720c */ /* 0x000fc40003f26270 */
[C---:B------:R-:W-:Y:S02]  /*4740*/  ISETP.GE.AND P3, PT, R5.reuse, R133, PT ;  /* 0x000000850500720c */ /* 0x040fe40003f66270 */
[----:B------:R-:W-:Y:S02]  /*4750*/  ISETP.GE.AND P6, PT, R5, R132, PT ;  /* 0x000000840500720c */ /* 0x000fe40003fc6270 */
[C---:B------:R-:W-:Y:S02]  /*4760*/  IADD3 R5, R94.reuse, 0x19, RZ ;  /* 0x000000195e057810 */ /* 0x040fe40007ffe0ff */
[----:B------:R-:W-:Y:S02]  /*4770*/  FSEL R3, R3, -INF , !P5 ;  /* 0xff80000003037808 */ /* 0x000fe40006800000 */
[----:B------:R-:W-:Y:S02]  /*4780*/  IADD3 R11, R94, 0x20, RZ ;  /* 0x000000205e0b7810 */ /* 0x000fe40007ffe0ff */
[----:B------:R-:W-:-:S02]  /*4790*/  FSEL R7, R25, -INF , !P2 ;  /* 0xff80000019077808 */ /* 0x000fc40005000000 */
[----:B------:R-:W-:Y:S02]  /*47a0*/  FSEL R13, R13, -INF , !P1 ;  /* 0xff8000000d0d7808 */ /* 0x000fe40004800000 */
[C---:B------:R-:W-:Y:S02]  /*47b0*/  ISETP.GE.AND P2, PT, R5.reuse, R133, PT ;  /* 0x000000850500720c */ /* 0x040fe40003f46270 */
[----:B------:R-:W-:Y:S02]  /*47c0*/  ISETP.GE.AND P1, PT, R5, R132, PT ;  /* 0x000000840500720c */ /* 0x000fe40003f26270 */
[----:B------:R-:W-:Y:S02]  /*47d0*/  FMNMX.FTZ R16, R3, R29, !PT ;  /* 0x0000001d03107209 */ /* 0x000fe40007810000 */
[----:B------:R-:W-:Y:S02]  /*47e0*/  FSEL R5, R27, -INF , !P3 ;  /* 0xff8000001b057808 */ /* 0x000fe40005800000 */
[----:B------:R-:W-:-:S02]  /*47f0*/  ISETP.GE.AND P5, PT, R11, R133, PT ;  /* 0x000000850b00720c */ /* 0x000fc40003fa6270 */
[----:B------:R-:W-:Y:S02]  /*4800*/  ISETP.GE.AND P3, PT, R11, R132, PT ;  /* 0x000000840b00720c */ /* 0x000fe40003f66270 */
[----:B------:R-:W-:Y:S02]  /*4810*/  FSEL R11, R14, -INF , !P6 ;  /* 0xff8000000e0b7808 */ /* 0x000fe40007000000 */
[----:B------:R-:W-:Y:S02]  /*4820*/  FMNMX.FTZ R14, R45, R16, !PT ;  /* 0x000000102d0e7209 */ /* 0x000fe40007810000 */
[----:B------:R-:W-:Y:S02]  /*4830*/  FSEL R9, R9, -INF , !P1 ;  /* 0xff80000009097808 */ /* 0x000fe40004800000 */
[----:B------:R-:W-:Y:S02]  /*4840*/  FMNMX.FTZ R14, R33, R14, !PT ;  /* 0x0000000e210e7209 */ /* 0x000fe40007810000 */
[----:B------:R-:W-:-:S02]  /*4850*/  ISETP.GE.AND P1, PT, R94, R132, PT ;  /* 0x000000845e00720c */ /* 0x000fc40003f26270 */
[----:B------:R-:W-:Y:S02]  /*4860*/  FMNMX.FTZ R14, R19, R14, !PT ;  /* 0x0000000e130e7209 */ /* 0x000fe40007810000 */
[----:B------:R-:W-:Y:S02]  /*4870*/  IADD3 R12, R94, 0x21, RZ ;  /* 0x000000215e0c7810 */ /* 0x000fe40007ffe0ff */
[----:B------:R-:W-:Y:S02]  /*4880*/  FMNMX.FTZ R22, R7, R14, !PT ;  /* 0x0000000e07167209 */ /* 0x000fe40007810000 */
[----:B------:R-:W-:Y:S02]  /*4890*/  FSEL R17, R26, -INF , !P2 ;  /* 0xff8000001a117808 */ /* 0x000fe40005000000 */
        /* <DEDUP_REMOVED lines=26> */
[-C--:B------:R-:W-:Y:S02]  /*4a40*/  ISETP.GE.AND P3, PT, R14, R133.reuse, PT ;  /* 0x000000850e00720c */ /* 0x080fe40003f66270 */
        /* <DEDUP_REMOVED lines=8> */
[----:B------:R-:W-:Y:S02]  /*4ad0*/  ISETP.GE.AND P3, PT, R94, R133, PT ;  /* 0x000000855e00720c */ /* 0x000fe40003f66270 */
[----:B------:R-:W-:Y:S02]  /*4ae0*/  FSEL R129, R129, -INF , !P5 ;  /* 0xff80000081817808 */ /* 0x000fe40006800000 */
[----:B------:R-:W-:-:S02]  /*4af0*/  FMNMX.FTZ R22, R131, R22, !PT ;  /* 0x0000001683167209 */ /* 0x000fc40007810000 */
[----:B------:R-:W-:Y:S02]  /*4b00*/  FMNMX.FTZ R20, R9, R20, !PT ;  /* 0x0000001409147209 */ /* 0x000fe40007810000 */
[----:B------:R-:W-:Y:S02]  /*4b10*/  FSEL R127, R127, -INF , !P3 ;  /* 0xff8000007f7f7808 */ /* 0x000fe40005800000 */
[----:B------:R-:W-:Y:S02]  /*4b20*/  FMNMX.FTZ R22, R129, R22, !PT ;  /* 0x0000001681167209 */ /* 0x000fe40007810000 */
[----:B------:R-:W-:Y:S02]  /*4b30*/  FSEL R135, R135, -INF , !P2 ;  /* 0xff80000087877808 */ /* 0x000fe40005000000 */
[----:B------:R-:W-:Y:S02]  /*4b40*/  FMNMX.FTZ R20, R165, R20, !PT ;  /* 0x00000014a5147209 */ /* 0x000fe40007810000 */
[----:B------:R-:W-:-:S02]  /*4b50*/  FSEL R27, R10, -INF , !P1 ;  /* 0xff8000000a1b7808 */ /* 0x000fc40004800000 */
[----:B------:R-:W-:Y:S02]  /*4b60*/  FMNMX.FTZ R10, R127, R22, !PT ;  /* 0x000000167f0a7209 */ /* 0x000fe40007810000 */
[----:B------:R-:W-:Y:S02]  /*4b70*/  ISETP.GE.AND P2, PT, R18, R132, PT ;  /* 0x000000841200720c */ /* 0x000fe40003f46270 */
[----:B------:R-:W-:Y:S01]  /*4b80*/  FMNMX.FTZ R20, R135, R20, !PT ;  /* 0x0000001487147209 */ /* 0x000fe20007810000 */
[----:B------:R-:W1:Y:S01]  /*4b90*/  SHFL.BFLY PT, R35, R10, 0x2, 0x1f ;  /* 0x0c401f000a237f89 */ /* 0x000e6200000e0000 */
[----:B------:R-:W-:Y:S02]  /*4ba0*/  ISETP.GE.AND P1, PT, R16, R132, PT ;  /* 0x000000841000720c */ /* 0x000fe40003f26270 */
[----:B------:R-:W-:Y:S02]  /*4bb0*/  FSEL R25, R8, -INF , !P2 ;  /* 0xff80000008197808 */ /* 0x000fe40005000000 */
[----:B------:R-:W-:-:S02]  /*4bc0*/  FMNMX.FTZ R20, R27, R20, !PT ;  /* 0x000000141b147209 */ /* 0x000fc40007810000 */
[----:B------:R-:W-:Y:S02]  /*4bd0*/  ISETP.GE.AND P2, PT, R14, R132, PT ;  /* 0x000000840e00720c */ /* 0x000fe40003f46270 */
[----:B------:R-:W-:Y:S02]  /*4be0*/  FSEL R125, R125, -INF , !P1 ;  /* 0xff8000007d7d7808 */ /* 0x000fe40004800000 */
[----:B------:R-:W-:Y:S02]  /*4bf0*/  FMNMX.FTZ R20, R25, R20, !PT ;  /* 0x0000001419147209 */ /* 0x000fe40007810000 */
[----:B------:R-:W-:Y:S02]  /*4c00*/  ISETP.GE.AND P1, PT, R12, R132, PT ;  /* 0x000000840c00720c */ /* 0x000fe40003f26270 */
[----:B------:R-:W-:Y:S02]  /*4c10*/  FSEL R119, R119, -INF , !P2 ;  /* 0xff80000077777808 */ /* 0x000fe40005000000 */
[----:B------:R-:W-:-:S02]  /*4c20*/  FMNMX.FTZ R20, R125, R20, !PT ;  /* 0x000000147d147209 */ /* 0x000fc40007810000 */
[----:B------:R-:W-:Y:S02]  /*4c30*/  ISETP.GE.AND P2, PT, R94, R132, PT ;  /* 0x000000845e00720c */ /* 0x000fe40003f46270 */
[----:B------:R-:W-:Y:S01]  /*4c40*/  FSEL R117, R117, -INF , !P1 ;  /* 0xff80000075757808 */ /* 0x000fe20004800000 */
[----:B------:R-:W-:Y:S01]  /*4c50*/  LDSM.16.MT88.4 R92, [R140+0x8000] ;  /* 0x008000008c5c783b */ /* 0x000fe20000004200 */
[----:B------:R-:W-:Y:S02]  /*4c60*/  FMNMX.FTZ R20, R119, R20, !PT ;  /* 0x0000001477147209 */ /* 0x000fe40007810000 */
[----:B------:R-:W-:Y:S02]  /*4c70*/  FSEL R115, R115, -INF , !P2 ;  /* 0xff80000073737808 */ /* 0x000fe40005000000 */
[----:B------:R-:W-:Y:S02]  /*4c80*/  FMNMX.FTZ R12, R117, R20, !PT ;  /* 0x00000014750c7209 */ /* 0x000fe40007810000 */
[----:B-1----:R-:W-:-:S02]  /*4c90*/  FMNMX.FTZ R37, R10, R35, !PT ;  /* 0x000000230a257209 */ /* 0x002fc40007810000 */
[----:B------:R-:W-:-:S03]  /*4ca0*/  FMNMX.FTZ R12, R115, R12, !PT ;  /* 0x0000000c730c7209 */ /* 0x000fc60007810000 */
        /* <DEDUP_REMOVED lines=9> */
[--C-:B------:R-:W-:Y:S02]  /*4d40*/  FFMA.FTZ R110, R29, c[0x0][0x23c], -R120.reuse ;  /* 0x00008f001d6e7a23 */ /* 0x100fe40000010878 */
[--C-:B------:R-:W-:Y:S02]  /*4d50*/  FFMA.FTZ R107, R45, c[0x0][0x23c], -R120.reuse ;  /* 0x00008f002d6b7a23 */ /* 0x100fe40000010878 */
[--C-:B------:R-:W-:Y:S01]  /*4d60*/  FFMA.FTZ R106, R33, c[0x0][0x23c], -R120.reuse ;  /* 0x00008f00216a7a23 */ /* 0x100fe20000010878 */
[----:B------:R-:W-:Y:S01]  /*4d70*/  MUFU.EX2 R113, R113 ;  /* 0x0000007100717308 */ /* 0x000fe20000000800 */
[--C-:B------:R-:W-:Y:S02]  /*4d80*/  FFMA.FTZ R104, R7, c[0x0][0x23c], -R120.reuse ;  /* 0x00008f0007687a23 */ /* 0x100fe40000010878 */
[----:B------:R-:W-:-:S02]  /*4d90*/  FFMA.FTZ R29, R5, c[0x0][0x23c], -R120 ;  /* 0x00008f00051d7a23 */ /* 0x000fc40000010878 */
[--C-:B------:R-:W-:Y:S02]  /*4da0*/  FFMA.FTZ R105, R19, c[0x0][0x23c], -R120.reuse ;  /* 0x00008f0013697a23 */ /* 0x100fe40000010878 */
[--C-:B------:R-:W-:Y:S01]  /*4db0*/  FFMA.FTZ R2, R17, c[0x0][0x23c], -R120.reuse ;  /* 0x00008f0011027a23 */ /* 0x100fe20000010878 */
[----:B------:R-:W2:Y:S01]  /*4dc0*/  MUFU.EX2 R110, R110 ;  /* 0x0000006e006e7308 */ /* 0x000ea20000000800 */
[----:B------:R-:W-:Y:S01]  /*4dd0*/  LDSM.16.MT88.4 R16, [R140+0x8800] ;  /* 0x008800008c10783b */ /* 0x000fe20000004200 */
[--C-:B------:R-:W-:Y:S01]  /*4de0*/  FFMA.FTZ R114, R173, c[0x0][0x23c], -R120.reuse ;  /* 0x00008f00ad727a23 */ /* 0x100fe20000010878 */
[----:B-1----:R-:W-:Y:S01]  /*4df0*/  FMNMX.FTZ R3, R35, R8, !PT ;  /* 0x0000000823037209 */ /* 0x002fe20007810000 */
[--C-:B------:R-:W-:Y:S02]  /*4e00*/  FFMA.FTZ R121, R121, c[0x0][0x23c], -R120.reuse ;  /* 0x00008f0079797a23 */ /* 0x100fe40000010878 */
[--C-:B------:R-:W-:Y:S01]  /*4e10*/  FFMA.FTZ R116, R169, c[0x0][0x23c], -R120.reuse ;  /* 0x00008f00a9747a23 */ /* 0x100fe20000010878 */
[C---:B------:R-:W-:Y:S01]  /*4e20*/  FSETP.NEU.FTZ.AND P1, PT, R3.reuse, -INF , PT ;  /* 0xff8000000300780b */ /* 0x040fe20003f3d000 */
[----:B------:R-:W-:Y:S01]  /*4e30*/  FMUL.FTZ R112, R3, c[0x0][0x23c] ;  /* 0x00008f0003707a20 */ /* 0x000fe20000410000 */
[----:B------:R-:W-:Y:S01]  /*4e40*/  MUFU.EX2 R107, R107 ;  /* 0x0000006b006b7308 */ /* 0x000fe20000000800 */
[----:B------:R-:W-:-:S02]  /*4e50*/  FFMA.FTZ R123, R123, c[0x0][0x23c], -R120 ;  /* 0x00008f007b7b7a23 */ /* 0x000fc40000010878 */
[----:B------:R-:W-:Y:S01]  /*4e60*/  FFMA.FTZ R169, R127, c[0x0][0x23c], -R120 ;  /* 0x00008f007fa97a23 */ /* 0x000fe20000010878 */
[----:B------:R-:W-:Y:S02]  /*4e70*/  FSEL R112, R112, RZ, P1 ;  /* 0x000000ff70707208 */ /* 0x000fe40000800000 */
[----:B------:R-:W-:Y:S02]  /*4e80*/  LEA R168, P1, R102, c[0x0][0x168], 0x1 ;  /* 0x00005a0066a87a11 */ /* 0x000fe400078208ff */
[----:B------:R-:W1:Y:S01]  /*4e90*/  MUFU.EX2 R106, R106 ;  /* 0x0000006a006a7308 */ /* 0x000e620000000800 */
[--C-:B------:R-:W-:Y:S01]  /*4ea0*/  FFMA.FTZ R111, R6, c[0x0][0x23c], -R112.reuse ;  /* 0x00008f00066f7a23 */ /* 0x100fe20000010870 */
[----:B--2---:R-:W-:Y:S01]  /*4eb0*/  F2FP.BF16.PACK_AB R64, R110, R113 ;  /* 0x000000716e40723e */ /* 0x004fe200000010ff */
[--C-:B------:R-:W-:Y:S01]  /*4ec0*/  FFMA.FTZ R108, R23, c[0x0][0x23c], -R112.reuse ;  /* 0x00008f00176c7a23 */ /* 0x100fe20000010870 */
[----:B------:R-:W2:Y:S01]  /*4ed0*/  LDSM.16.MT88.4 R4, [R136+0xa000] ;  /* 0x00a000008804783b */ /* 0x000ea20000004200 */
[--C-:B------:R-:W-:Y:S01]  /*4ee0*/  FFMA.FTZ R109, R47, c[0x0][0x23c], -R112.reuse ;  /* 0x00008f002f6d7a23 */ /* 0x100fe20000010870 */
[----:B------:R-:W-:Y:S01]  /*4ef0*/  LEA.HI.X R166, R102, c[0x0][0x16c], R103, 0x1, P1 ;  /* 0x00005b0066a67a11 */ /* 0x000fe200008f0c67 */
[--C-:B------:R-:W-:Y:S01]  /*4f00*/  FFMA.FTZ R34, R21, c[0x0][0x23c], -R112.reuse ;  /* 0x00008f0015227a23 */ /* 0x100fe20000010870 */
[----:B------:R-:W-:Y:S01]  /*4f10*/  MUFU.EX2 R111, R111 ;  /* 0x0000006f006f7308 */ /* 0x000fe20000000800 */
[--C-:B------:R-:W-:Y:S01]  /*4f20*/  FFMA.FTZ R35, R15, c[0x0][0x23c], -R112.reuse ;  /* 0x00008f000f237a23 */ /* 0x100fe20000010870 */
[----:B------:R-:W-:Y:S01]  /*4f30*/  LDSM.16.MT88.4 R20, [R136+0x8800] ;  /* 0x008800008814783b */ /* 0x000fe20000004200 */
[----:B------:R-:W-:-:S02]  /*4f40*/  FFMA.FTZ R32, R13, c[0x0][0x23c], -R112 ;  /* 0x00008f000d207a23 */ /* 0x000fc40000010870 */
[--C-:B------:R-:W-:Y:S01]  /*4f50*/  FFMA.FTZ R33, R11, c[0x0][0x23c], -R112.reuse ;  /* 0x00008f000b217a23 */ /* 0x100fe20000010870 */
[----:B------:R-:W3:Y:S01]  /*4f60*/  LDSM.16.MT88.4 R12, [R138+0x8800] ;  /* 0x008800008a0c783b */ /* 0x000ee20000004200 */
[--C-:B------:R-:W-:Y:S01]  /*4f70*/  FFMA.FTZ R0, R9, c[0x0][0x23c], -R112.reuse ;  /* 0x00008f0009007a23 */ /* 0x100fe20000010870 */
[----:B------:R-:W4:Y:S01]  /*4f80*/  MUFU.EX2 R108, R108 ;  /* 0x0000006c006c7308 */ /* 0x000f220000000800 */
[----:B-1----:R-:W-:Y:S01]  /*4f90*/  F2FP.BF16.PACK_AB R66, R106, R107 ;  /* 0x0000006b6a42723e */ /* 0x002fe200000010ff */
[----:B------:R-:W1:Y:S01]  /*4fa0*/  LDSM.16.MT88.4 R8, [R137+0x8800] ;  /* 0x008800008908783b */ /* 0x000e620000004200 */
[--C-:B------:R-:W-:Y:S02]  /*4fb0*/  FFMA.FTZ R122, R135, c[0x0][0x23c], -R112.reuse ;  /* 0x00008f00877a7a23 */ /* 0x100fe40000010870 */
[--C-:B------:R-:W-:Y:S02]  /*4fc0*/  FFMA.FTZ R165, R165, c[0x0][0x23c], -R112.reuse ;  /* 0x00008f00a5a57a23 */ /* 0x100fe40000010870 */
[--C-:B------:R-:W-:Y:S01]  /*4fd0*/  FFMA.FTZ R135, R27, c[0x0][0x23c], -R112.reuse ;  /* 0x00008f001b877a23 */ /* 0x100fe20000010870 */
[----:B------:R-:W-:Y:S01]  /*4fe0*/  MUFU.EX2 R109, R109 ;  /* 0x0000006d006d7308 */ /* 0x000fe20000000800 */
[----:B------:R-:W-:-:S02]  /*4ff0*/  FFMA.FTZ R118, R25, c[0x0][0x23c], -R112 ;  /* 0x00008f0019767a23 */ /* 0x000fc40000010870 */
[----:B------:R-:W-:Y:S01]  /*5000*/  LDSM.16.MT88.4 R24, [R138+0x9000] ;  /* 0x009000008a18783b */ /* 0x000fe20000004200 */
[----:B------:R-:W-:Y:S02]  /*5010*/  FFMA.FTZ R117, R117, c[0x0][0x23c], -R112 ;  /* 0x00008f0075757a23 */ /* 0x000fe40000010870 */
[----:B------:R-:W-:Y:S02]  /*5020*/  FADD.FTZ R110, R113, R110 ;  /* 0x0000006e716e7221 */ /* 0x000fe40000010000 */
[----:B------:R-:W5:Y:S01]  /*5030*/  MUFU.EX2 R34, R34 ;  /* 0x0000002200227308 */ /* 0x000f620000000800 */
[----:B----4-:R-:W-:Y:S01]  /*5040*/  F2FP.BF16.PACK_AB R65, R108, R111 ;  /* 0x0000006f6c41723e */ /* 0x010fe200000010ff */
[----:B------:R-:W-:Y:S02]  /*5050*/  FADD.FTZ R108, R111, R108 ;  /* 0x0000006c6f6c7221 */ /* 0x000fe40000010000 */
[----:B------:R-:W-:-:S04]  /*5060*/  FADD.FTZ R107, R107, R110 ;  /* 0x0000006e6b6b7221 */ /* 0x000fc80000010000 */
[----:B------:R-:W-:Y:S01]  /*5070*/  MUFU.EX2 R105, R105 ;  /* 0x0000006900697308 */ /* 0x000fe20000000800 */
[----:B------:R-:W-:Y:S01]  /*5080*/  FADD.FTZ R106, R106, R107 ;  /* 0x0000006b6a6a7221 */ /* 0x000fe20000010000 */
[----:B-----5:R-:W-:-:S06]  /*5090*/  F2FP.BF16.PACK_AB R67, R34, R109 ;  /* 0x0000006d2243723e */ /* 0x020fcc00000010ff */
[----:B------:R-:W4:Y:S01]  /*50a0*/  MUFU.EX2 R104, R104 ;  /* 0x0000006800687308 */ /* 0x000f220000000800 */
[----:B------:R-:W-:-:S04]  /*50b0*/  FADD.FTZ R109, R109, R108 ;  /* 0x0000006c6d6d7221 */ /* 0x000fc80000010000 */
        /* <DEDUP_REMOVED lines=34> */
[----:B------:R-:W-:Y:S01]  /*52e0*/  MUFU.EX2 R117, R117 ;  /* 0x0000007500757308 */ /* 0x000fe20000000800 */
[----:B------:R-:W-:-:S02]  /*52f0*/  FADD.FTZ R105, R105, R106 ;  /* 0x0000006a69697221 */ /* 0x000fc40000010000 */
[----:B------:R-:W-:Y:S02]  /*5300*/  FADD.FTZ R35, R35, R34 ;  /* 0x0000002223237221 */ /* 0x000fe40000010000 */
[----:B------:R-:W-:Y:S01]  /*5310*/  F2FP.BF16.PACK_AB R6, R2, R29 ;  /* 0x0000001d0206723e */ /* 0x000fe200000010ff */
[----:B------:R-:W-:Y:S01]  /*5320*/  FADD.FTZ R104, R104, R105 ;  /* 0x0000006968687221 */ /* 0x000fe20000010000 */
[----:B-1----:R-:W-:Y:S01]  /*5330*/  F2FP.BF16.PACK_AB R7, R0, R33 ;  /* 0x000000210007723e */ /* 0x002fe200000010ff */
[----:B------:R-:W-:-:S04]  /*5340*/  FADD.FTZ R32, R32, R35 ;  /* 0x0000002320207221 */ /* 0x000fc80000010000 */
[----:B------:R-:W-:Y:S02]  /*5350*/  FADD.FTZ R33, R33, R32 ;  /* 0x0000002021217221 */ /* 0x000fe40000010000 */
[----:B---3--:R-:W-:Y:S02]  /*5360*/  HMMA.16816.F32.BF16 R88, R4, R12, R88 ;  /* 0x0000000c0458723c */ /* 0x008fe40000041858 */
        /* <DEDUP_REMOVED lines=13> */
[C---:B--2---:R-:W-:Y:S08]  /*5440*/  HMMA.16816.F32.BF16 R52, R4.reuse, R8, R52 ;  /* 0x000000080434723c */ /* 0x044ff00000041834 */
[C---:B------:R-:W-:Y:S01]  /*5450*/  HMMA.16816.F32.BF16 R56, R4.reuse, R10, R56 ;  /* 0x0000000a0438723c */ /* 0x040fe20000041838 */
[----:B------:R-:W2:Y:S07]  /*5460*/  LDSM.16.MT88.4 R8, [R140+0x9000] ;  /* 0x009000008c08783b */ /* 0x000eae0000004200 */
[C---:B------:R-:W-:Y:S01]  /*5470*/  HMMA.16816.F32.BF16 R68, R4.reuse, R22, R68 ;  /* 0x000000160444723c */ /* 0x040fe20000041844 */
[----:B------:R-:W4:Y:S07]  /*5480*/  LDSM.16.MT88.4 R20, [R137+0x9000] ;  /* 0x009000008914783b */ /* 0x000f2e0000004200 */
[C---:B---3--:R-:W-:Y:S08]  /*5490*/  HMMA.16816.F32.BF16 R36, R4.reuse, R16, R36 ;  /* 0x000000100424723c */ /* 0x048ff00000041824 */
        /* <DEDUP_REMOVED lines=150> */
.L_x_5515:
[----:B------:R-:W-:-:S05]  /*5e00*/  IMAD.MOV.U32 R0, RZ, RZ, c[0x0][0x1a0] ;  /* 0x00006800ff007624 */ /* 0x000fca00078e00ff */
[----:B------:R-:W-:-:S04]  /*5e10*/  LEA R0, -R0, RZ, 0x6 ;  /* 0x000000ff00007211 */ /* 0x000fc800078e31ff */
[----:B------:R-:W-:Y:S02]  /*5e20*/  SHF.R.S32.HI R9, RZ, 0x1f, R0 ;  /* 0x0000001fff097819 */ /* 0x000fe40000011400 */
.L_x_5516:
        /* <DEDUP_REMOVED lines=9> */
[C---:B------:R-:W-:Y:S01]  /*5ec0*/  @!P2 LEA R8, P5, R2.reuse, R170, 0x1 ;  /* 0x000000aa0208a211 */ /* 0x040fe200078a08ff */
[----:B------:R-:W-:Y:S01]  /*5ed0*/  @!P1 IMAD.X R4, R9, 0x1, R28, P4 ;  /* 0x0000000109049824 */ /* 0x000fe200020e061c */
[C---:B------:R-:W-:Y:S01]  /*5ee0*/  @!P1 LEA R10, P4, R11.reuse, c[0x0][0x170], 0x1 ;  /* 0x00005c000b0a9a11 */ /* 0x040fe200078808ff */
[----:B------:R-:W-:Y:S01]  /*5ef0*/  @!PT LDS RZ, [RZ] ;  /* 0x00000000fffff984 */ /* 0x000fe20000000800 */
[----:B------:R-:W-:Y:S01]  /*5f00*/  @!PT LDS RZ, [RZ] ;  /* 0x00000000fffff984 */ /* 0x000fe20000000800 */
[----:B------:R-:W-:Y:S01]  /*5f10*/  @!PT LDS RZ, [RZ] ;  /* 0x00000000fffff984 */ /* 0x000fe20000000800 */
[----:B------:R1:W-:Y:S01]  /*5f20*/  @!P2 LDGSTS.E.BYPASS.LTC128B.128 [R156+0x8000], [R134.64] ;  /* 0x08000000869cafae */ /* 0x0003e2000b901d48 */
[----:B------:R-:W-:Y:S02]  /*5f30*/  @!P2 LEA.HI.X R9, R2, R171, R5, 0x1, P5 ;  /* 0x000000ab0209a211 */ /* 0x000fe400028f0c05 */
[----:B------:R-:W-:Y:S01]  /*5f40*/  @!P1 LEA.HI.X R11, R11, c[0x0][0x174], R4, 0x1, P4 ;  /* 0x00005d000b0b9a11 */ /* 0x000fe200020f0c04 */
[----:B------:R-:W-:Y:S01]  /*5f50*/  @!P1 IMAD.X R4, R5, 0x1, R28, P3 ;  /* 0x0000000105049824 */ /* 0x000fe200018e061c */
[----:B------:R-:W-:Y:S01]  /*5f60*/  IADD3 R0, P3, R161, R2, RZ ;  /* 0x00000002a1007210 */ /* 0x000fe20007f7e0ff */
[----:B------:R-:W-:Y:S01]  /*5f70*/  @P1 STS.128 [R156+0xa000], RZ ;  /* 0x00a000ff9c001388 */ /* 0x000fe20000000c00 */
[----:B------:R-:W-:-:S02]  /*5f80*/  @!P1 LEA R12, P4, R7, c[0x0][0x170], 0x1 ;  /* 0x00005c00070c9a11 */ /* 0x000fc400078808ff */
[----:B------:R-:W-:Y:S01]  /*5f90*/  @!P2 LEA R16, P6, R0, R170, 0x1 ;  /* 0x000000aa0010a211 */ /* 0x000fe200078c08ff */
[----:B------:R-:W-:Y:S01]  /*5fa0*/  IMAD.X R5, R160, 0x1, R5, P3 ;  /* 0x00000001a0057824 */ /* 0x000fe200018e0605 */
[----:B------:R-:W-:Y:S01]  /*5fb0*/  @!P1 LEA.HI.X R13, R7, c[0x0][0x174], R4, 0x1, P4 ;  /* 0x00005d00070d9a11 */ /* 0x000fe200020f0c04 */
[----:B------:R-:W-:Y:S01]  /*5fc0*/  @!PT LDS RZ, [RZ] ;  /* 0x00000000fffff984 */ /* 0x000fe20000000800 */
[----:B------:R-:W-:Y:S01]  /*5fd0*/  @!PT LDS RZ, [RZ] ;  /* 0x00000000fffff984 */ /* 0x000fe20000000800 */
[----:B------:R-:W-:Y:S01]  /*5fe0*/  @!PT LDS RZ, [RZ] ;  /* 0x00000000fffff984 */ /* 0x000fe20000000800 */
[----:B------:R2:W-:Y:S01]  /*5ff0*/  @!P1 LDGSTS.E.BYPASS.LTC128B.128 [R156+0xa000], [R10.64+0x80] ;  /* 0x0a0000800a9c9fae */ /* 0x0005e2000b901d48 */
[----:B------:R-:W-:Y:S02]  /*6000*/  IADD3 R7, P4, R161, R0, RZ ;  /* 0x00000000a1077210 */ /* 0x000fe40007f9e0ff */
[CC--:B------:R-:W-:Y:S01]  /*6010*/  @!P1 IADD3 R2, P5, R0.reuse, R30.reuse, RZ ;  /* 0x0000001e00029210 */ /* 0x0c0fe20007fbe0ff */
[----:B------:R-:W-:Y:S01]  /*6020*/  @P2 STS.128 [R156+0x8800], RZ ;  /* 0x008800ff9c002388 */ /* 0x000fe20000000c00 */
[----:B------:R-:W-:Y:S02]  /*6030*/  @!P1 IADD3 R30, P3, R7, R30, RZ ;  /* 0x0000001e071e9210 */ /* 0x000fe40007f7e0ff */
[-CC-:B------:R-:W-:Y:S01]  /*6040*/  @!P2 LEA.HI.X R17, R0, R171.reuse, R5.reuse, 0x1, P6 ;  /* 0x000000ab0011a211 */ /* 0x180fe200030f0c05 */
[--C-:B------:R-:W-:Y:S01]  /*6050*/  @!P1 IMAD.X R15, R5, 0x1, R28.reuse, P5 ;  /* 0x00000001050f9824 */ /* 0x100fe200028e061c */
[----:B------:R-:W-:Y:S01]  /*6060*/  @!P1 LEA R14, P5, R2, c[0x0][0x170], 0x1 ;  /* 0x00005c00020e9a11 */ /* 0x000fe200078a08ff */
[----:B------:R-:W-:Y:S01]  /*6070*/  IMAD.X R0, R160, 0x1, R5, P4 ;  /* 0x00000001a0007824 */ /* 0x000fe200020e0605 */
[C---:B------:R-:W-:Y:S01]  /*6080*/  @!P2 LEA R6, P4, R7.reuse, R170, 0x1 ;  /* 0x000000aa0706a211 */ /* 0x040fe200078808ff */
[----:B------:R-:W-:Y:S01]  /*6090*/  @!PT LDS RZ, [RZ] ;  /* 0x00000000fffff984 */ /* 0x000fe20000000800 */
[----:B------:R-:W-:Y:S01]  /*60a0*/  @!PT LDS RZ, [RZ] ;  /* 0x00000000fffff984 */ /* 0x000fe20000000800 */
[----:B------:R-:W-:Y:S01]  /*60b0*/  @!PT LDS RZ, [RZ] ;  /* 0x00000000fffff984 */ /* 0x000fe20000000800 */
[----:B------:R2:W-:Y:S01]  /*60c0*/  @!P2 LDGSTS.E.BYPASS.LTC128B.128 [R156+0x8800], [R8.64] ;  /* 0x08800000089cafae */ /* 0x0005e2000b901d48 */
[----:B------:R-:W-:Y:S01]  /*60d0*/  @!P1 LEA.HI.X R15, R2, c[0x0][0x174], R15, 0x1, P5 ;  /* 0x00005d00020f9a11 */ /* 0x000fe200028f0c0f */
[----:B------:R-:W-:Y:S01]  /*60e0*/  @!P1 IMAD.X R5, R0, 0x1, R28, P3 ;  /* 0x0000000100059824 */ /* 0x000fe200018e061c */
[C---:B------:R-:W-:Y:S01]  /*60f0*/  @!P1 LEA R4, P3, R30.reuse, c[0x0][0x170], 0x1 ;  /* 0x00005c001e049a11 */ /* 0x040fe200078608ff */
[----:B------:R-:W-:Y:S01]  /*6100*/  @P1 STS.128 [R156+0xa800], RZ ;  /* 0x00a800ff9c001388 */ /* 0x000fe20000000c00 */
[----:B------:R-:W-:Y:S01]  /*6110*/  @!P2 LEA.HI.X R7, R7, R171, R0, 0x1, P4 ;  /* 0x000000ab0707a211 */ /* 0x000fe200020f0c00 */
[----:B------:R-:W-:Y:S01]  /*6120*/  IMAD.MOV.U32 R170, RZ, RZ, R134 ;  /* 0x000000ffffaa7224 */ /* 0x000fe200078e0086 */
[----:B------:R-:W-:Y:S01]  /*6130*/  @!P1 LEA.HI.X R5, R30, c[0x0][0x174], R5, 0x1, P3 ;  /* 0x00005d001e059a11 */ /* 0x000fe200018f0c05 */
[----:B------:R-:W-:Y:S01]  /*6140*/  @!PT LDS RZ, [RZ] ;  /* 0x00000000fffff984 */ /* 0x000fe20000000800 */
[----:B------:R-:W-:Y:S01]  /*6150*/  @!PT LDS RZ, [RZ] ;  /* 0x00000000fffff984 */ /* 0x000fe20000000800 */
[----:B------:R-:W-:Y:S01]  /*6160*/  @!PT LDS RZ, [RZ] ;  /* 0x00000000fffff984 */ /* 0x000fe20000000800 */
[----:B------:R3:W-:Y:S01]  /*6170*/  @!P1 LDGSTS.E.BYPASS.LTC128B.128 [R156+0xa800], [R12.64+0x80] ;  /* 0x0a8000800c9c9fae */ /* 0x0007e2000b901d48 */
[----:B------:R-:W-:Y:S01]  /*6180*/  ISETP.GE.AND P3, PT, R101, 0x3, PT ;  /* 0x000000036500780c */ /* 0x000fe20003f66270 */
[----:B------:R-:W-:-:S02]  /*6190*/  IMAD.MOV.U32 R171, RZ, RZ, R135 ;  /* 0x000000ffffab7224 */ /* 0x000fc400078e0087 */
        /* <DEDUP_REMOVED lines=21> */
[----:B--2---:R-:W3:Y:S04]  /*62f0*/  LDSM.16.M88.4 R8, [R146+0x4000] ;  /* 0x004000009208783b */ /* 0x004ee80000000200 */
[----:B------:R-:W5:Y:S04]  /*6300*/  LDSM.16.M88.4 R112, [R146+0x4800] ;  /* 0x004800009270783b */ /* 0x000f680000000200 */
[----:B------:R-:W2:Y:S04]  /*6310*/  LDSM.16.M88.4 R104, [R146+0x5000] ;  /* 0x005000009268783b */ /* 0x000ea80000000200 */
[----:B------:R-:W1:Y:S04]  /*6320*/  LDSM.16.M88.4 R24, [R146+0x5800] ;  /* 0x005800009218783b */ /* 0x000e680000000200 */
[----:B------:R-:W-:Y:S04]  /*6330*/  LDSM.16.M88.4 R20, [R145] ;  /* 0x000000009114783b */ /* 0x000fe80000000200 */
[----:B------:R-:W1:Y:S04]  /*6340*/  LDSM.16.M88.4 R120, [R144] ;  /* 0x000000009078783b */ /* 0x000e680000000200 */
[----:B------:R-:W1:Y:S04]  /*6350*/  LDSM.16.M88.4 R116, [R144+0x800] ;  /* 0x000800009074783b */ /* 0x000e680000000200 */
[----:B----4-:R-:W4:Y:S04]  /*6360*/  LDSM.16.M88.4 R16, [R144+0x1000] ;  /* 0x001000009010783b */ /* 0x010f280000000200 */
[----:B------:R-:W-:Y:S04]  /*6370*/  LDSM.16.M88.4 R124, [R143+0x2000] ;  /* 0x002000008f7c783b */ /* 0x000fe80000000200 */
[----:B------:R-:W-:Y:S01]  /*6380*/  LDSM.16.M88.4 R128, [R139+0x6800] ;  /* 0x006800008b80783b */ /* 0x000fe20000000200 */
[C---:B---3--:R-:W-:Y:S03]  /*6390*/  HMMA.16816.F32.BF16 R12, R28.reuse, R8, RZ ;  /* 0x000000081c0c723c */ /* 0x048fe600000418ff */
[----:B------:R-:W0:Y:S05]  /*63a0*/  LDGDEPBAR ;  /* 0x00000000000079af */ /* 0x000e2a0000000000 */
[C---:B-----5:R-:W-:Y:S08]  /*63b0*/  HMMA.16816.F32.BF16 R4, R28.reuse, R112, RZ ;  /* 0x000000701c04723c */ /* 0x060ff000000418ff */
[C---:B--2---:R-:W-:Y:S08]  /*63c0*/  HMMA.16816.F32.BF16 R108, R28.reuse, R104, RZ ;  /* 0x000000681c6c723c */ /* 0x044ff000000418ff */
        /* <DEDUP_REMOVED lines=14> */
[----:B------:R-:W2:Y:S07]  /*64b0*/  LDSM.16.M88.4 R16, [R143] ;  /* 0x000000008f10783b */ /* 0x000eae0000000200 */
[C---:B-1----:R-:W-:Y:S08]  /*64c0*/  HMMA.16816.F32.BF16 R32, R20.reuse, R24, R32 ;  /* 0x000000181420723c */ /* 0x042ff00000041820 */
[----:B------:R-:W-:Y:S01]  /*64d0*/  HMMA.16816.F32.BF16 R28, R20, R26, R28 ;  /* 0x0000001a141c723c */ /* 0x000fe2000004181c */
[----:B------:R-:W1:Y:S04]  /*64e0*/  LDSM.16.M88.4 R20, [R139+0x5000] ;  /* 0x005000008b14783b */ /* 0x000e680000000200 */
[----:B------:R-:W3:Y:S03]  /*64f0*/  LDSM.16.M88.4 R24, [R139+0x5800] ;  /* 0x005800008b18783b */ /* 0x000ee60000000200 */
[C---:B--2---:R-:W-:Y:S08]  /*6500*/  HMMA.16816.F32.BF16 R12, R16.reuse, R120, R12 ;  /* 0x00000078100c723c */ /* 0x044ff0000004180c */
[C---:B------:R-:W-:Y:S01]  /*6510*/  HMMA.16816.F32.BF16 R8, R16.reuse, R122, R8 ;  /* 0x0000007a1008723c */ /* 0x040fe20000041808 */
[----:B------:R-:W-:Y:S07]  /*6520*/  LDSM.16.M88.4 R120, [R141] ;  /* 0x000000008d78783b */ /* 0x000fee0000000200 */
[C---:B------:R-:W-:Y:S08]  /*6530*/  HMMA.16816.F32.BF16 R4, R16.reuse, R116, R4 ;  /* 0x000000741004723c */ /* 0x040ff00000041804 */
[C---:B------:R-:W-:Y:S01]  /*6540*/  HMMA.16816.F32.BF16 R112, R16.reuse, R118, R112 ;  /* 0x000000761070723c */ /* 0x040fe20000041870 */
[----:B------:R-:W-:Y:S07]  /*6550*/  LDSM.16.M88.4 R116, [R141+0x800] ;  /* 0x000800008d74783b */ /* 0x000fee0000000200 */
[C---:B-1----:R-:W-:Y:S08]  /*6560*/  HMMA.16816.F32.BF16 R108, R16.reuse, R20, R108 ;  /* 0x00000014106c723c */ /* 0x042ff0000004186c */
[C---:B------:R-:W-:Y:S01]  /*6570*/  HMMA.16816.F32.BF16 R104, R16.reuse, R22, R104 ;  /* 0x000000161068723c */ /* 0x040fe20000041868 */
[----:B------:R-:W1:Y:S07]  /*6580*/  LDSM.16.M88.4 R20, [R142] ;  /* 0x000000008e14783b */ /* 0x000e6e0000000200 */
[C---:B---3--:R-:W-:Y:S08]  /*6590*/  HMMA.16816.F32.BF16 R32, R16.reuse, R24, R32 ;  /* 0x000000181020723c */ /* 0x048ff00000041820 */
        /* <DEDUP_REMOVED lines=11> */
[----:B------:R-:W1:Y:S07]  /*6650*/  LDSM.16.M88.4 R16, [R147+0x2000] ;  /* 0x002000009310783b */ /* 0x000e6e0000000200 */
[C---:B---3--:R-:W-:Y:S08]  /*6660*/  HMMA.16816.F32.BF16 R32, R20.reuse, R24, R32 ;  /* 0x000000181420723c */ /* 0x048ff00000041820 */
[----:B------:R-:W-:Y:S01]  /*6670*/  HMMA.16816.F32.BF16 R28, R20, R26, R28 ;  /* 0x0000001a141c723c */ /* 0x000fe2000004181c */
[----:B------:R-:W2:Y:S04]  /*6680*/  LDSM.16.M88.4 R24, [R146+0x6800] ;  /* 0x006800009218783b */ /* 0x000ea80000000200 */
[----:B------:R-:W3:Y:S03]  /*6690*/  LDSM.16.M88.4 R20, [R146+0x7000] ;  /* 0x007000009214783b */ /* 0x000ee60000000200 */
        /* <DEDUP_REMOVED lines=8> */
[----:B------:R-:W1:Y:S07]  /*6720*/  LDSM.16.M88.4 R20, [R145+0x2000] ;  /* 0x002000009114783b */ /* 0x000e6e0000000200 */
[C---:B------:R-:W-:Y:S08]  /*6730*/  HMMA.16816.F32.BF16 R32, R16.reuse, R116, R32 ;  /* 0x000000741020723c */ /* 0x040ff00000041820 */
[----:B------:R-:W-:Y:S01]  /*6740*/  HMMA.16816.F32.BF16 R28, R16, R118, R28 ;  /* 0x00000076101c723c */ /* 0x000fe2000004181c */
[----:B------:R-:W2:Y:S04]  /*6750*/  LDSM.16.M88.4 R16, [R144+0x2800] ;  /* 0x002800009010783b */ /* 0x000ea80000000200 */
[----:B------:R-:W3:Y:S03]  /*6760*/  LDSM.16.M88.4 R116, [R144+0x3000] ;  /* 0x003000009074783b */ /* 0x000ee60000000200 */
        /* <DEDUP_REMOVED lines=8> */
[----:B------:R-:W-:Y:S07]  /*67f0*/  LDSM.16.M88.4 R116, [R139+0x7800] ;  /* 0x007800008b74783b */ /* 0x000fee0000000200 */
[----:B------:R-:W-:Y:S08]  /*6800*/  HMMA.16816.F32.BF16 R4, R124, R128, R4 ;  /* 0x000000807c04723c */ /* 0x000ff00000041804 */
[C---:B-1----:R-:W-:Y:S08]  /*6810*/  HMMA.16816.F32.BF16 R32, R20.reuse, R24, R32 ;  /* 0x000000181420723c */ /* 0x042ff00000041820 */
[----:B------:R-:W-:Y:S01]  /*6820*/  HMMA.16816.F32.BF16 R28, R20, R26, R28 ;  /* 0x0000001a141c723c */ /* 0x000fe2000004181c */
[----:B------:R-:W-:Y:S04]  /*6830*/  LDSM.16.M88.4 R24, [R142+0x2000] ;  /* 0x002000008e18783b */ /* 0x000fe80000000200 */
[----:B------:R-:W1:Y:S03]  /*6840*/  LDSM.16.M88.4 R20, [R141+0x2000] ;  /* 0x002000008d14783b */ /* 0x000e660000000200 */
[C---:B--2---:R-:W-:Y:S08]  /*6850*/  HMMA.16816.F32.BF16 R12, R124.reuse, R16, R12 ;  /* 0x000000107c0c723c */ /* 0x044ff0000004180c */
[C---:B------:R-:W-:Y:S01]  /*6860*/  HMMA.16816.F32.BF16 R8, R124.reuse, R18, R8 ;  /* 0x000000127c08723c */ /* 0x040fe20000041808 */
[----:B------:R-:W2:Y:S07]  /*6870*/  LDSM.16.M88.4 R16, [R141+0x2800] ;  /* 0x002800008d10783b */ /* 0x000eae0000000200 */
[C---:B------:R-:W-:Y:S08]  /*6880*/  HMMA.16816.F32.BF16 R112, R124.reuse, R130, R112 ;  /* 0x000000827c70723c */ /* 0x040ff00000041870 */
[C---:B------:R-:W-:Y:S08]  /*6890*/  HMMA.16816.F32.BF16 R104, R124.reuse, R122, R104 ;  /* 0x0000007a7c68723c */ /* 0x040ff00000041868 */
[----:B------:R-:W-:Y:S08]  /*68a0*/  HMMA.16816.F32.BF16 R108, R124, R120, R108 ;  /* 0x000000787c6c723c */ /* 0x000ff0000004186c */
[C---:B-1----:R-:W-:Y:S08]  /*68b0*/  HMMA.16816.F32.BF16 R8, R24.reuse, R22, R8 ;  /* 0x000000161808723c */ /* 0x042ff00000041808 */
[C---:B------:R-:W-:Y:S08]  /*68c0*/  HMMA.16816.F32.BF16 R12, R24.reuse, R20, R12 ;  /* 0x00000014180c723c */ /* 0x040ff0000004180c */
[C---:B--2---:R-:W-:Y:S08]  /*68d0*/  HMMA.16816.F32.BF16 R4, R24.reuse, R16, R4 ;  /* 0x000000101804723c */ /* 0x044ff00000041804 */
[----:B------:R-:W-:Y:S01]  /*68e0*/  HMMA.16816.F32.BF16 R112, R24, R18, R112 ;  /* 0x000000121870723c */ /* 0x000fe20000041870 */
[----:B------:R-:W1:Y:S01]  /*68f0*/  LDSM.16.M88.4 R16, [R141+0x3000] ;  /* 0x003000008d10783b */ /* 0x000e620000000200 */
        /* <DEDUP_REMOVED lines=8> */
[----:B------:R-:W-:-:S02]  /*6980*/  FMUL.FTZ R21, R15, c[0x0][0x2ec] ;  /* 0x0000bb000f157a20 */ /* 0x000fc40000410000 */
[----:B------:R-:W-:Y:S01]  /*6990*/  FMUL.FTZ R4, R4, c[0x0][0x2ec] ;  /* 0x0000bb0004047a20 */ /* 0x000fe20000410000 */
[----:B------:R-:W-:Y:S01]  /*69a0*/  HMMA.16816.F32.BF16 R28, R124, R118, R28 ;  /* 0x000000767c1c723c */ /* 0x000fe2000004181c */
[----:B------:R-:W-:Y:S01]  /*69b0*/  FMUL.FTZ R14, R11, c[0x0][0x2ec] ;  /* 0x0000bb000b0e7a20 */ /* 0x000fe20000410000 */
[----:B------:R-:W-:Y:S01]  /*69c0*/  MUFU.TANH R15, R8 ;  /* 0x00000008000f7308 */ /* 0x000fe20000002400 */
[----:B------:R-:W-:Y:S02]  /*69d0*/  FMUL.FTZ R7, R7, c[0x0][0x2ec] ;  /* 0x0000bb0007077a20 */ /* 0x000fe40000410000 */
[----:B------:R-:W-:Y:S02]  /*69e0*/  FMUL.FTZ R5, R5, c[0x0][0x2ec] ;  /* 0x0000bb0005057a20 */ /* 0x000fe40000410000 */
[----:B------:R-:W-:Y:S02]  /*69f0*/  FMUL.FTZ R6, R6, c[0x0][0x2ec] ;  /* 0x0000bb0006067a20 */ /* 0x000fe40000410000 */
[----:B------:R-:W-:Y:S01]  /*6a00*/  FMUL.FTZ R117, R115, c[0x0][0x2ec] ;  /* 0x0000bb0073757a20 */ /* 0x000fe20000410000 */
[----:B------:R2:W-:Y:S08]  /*6a10*/  MUFU.TANH R122, R4 ;  /* 0x00000004007a7308 */ /* 0x0005f00000002400 */
[----:B------:R3:W-:Y:S01]  /*6a20*/  MUFU.TANH R13, R10 ;  /* 0x0000000a000d7308 */ /* 0x0007e20000002400 */
[C---:B-1----:R-:W-:Y:S01]  /*6a30*/  HMMA.16816.F32.BF16 R108, R24.reuse, R16, R108 ;  /* 0x00000010186c723c */ /* 0x042fe2000004186c */
[----:B--2---:R-:W1:Y:S06]  /*6a40*/  S2R R4, SR_TID.X ;  /* 0x0000000000047919 */ /* 0x004e6c0000002100 */
[----:B------:R-:W-:Y:S01]  /*6a50*/  MUFU.TANH R20, R20 ;  /* 0x0000001400147308 */ /* 0x000fe20000002400 */
[----:B------:R-:W-:Y:S01]  /*6a60*/  FMUL.FTZ R16, R113, c[0x0][0x2ec] ;  /* 0x0000bb0071107a20 */ /* 0x000fe20000410000 */
[----:B------:R-:W-:Y:S01]  /*6a70*/  HMMA.16816.F32.BF16 R104, R24, R18, R104 ;  /* 0x000000121868723c */ /* 0x000fe20000041868 */
[----:B---3--:R-:W2:Y:S05]  /*6a80*/  LDSM.16.M88.4 R8, [R141+0x3800] ;  /* 0x003800008d08783b */ /* 0x008eaa0000000200 */
[----:B------:R-:W3:Y:S01]  /*6a90*/  MUFU.TANH R21, R21 ;  /* 0x0000001500157308 */ /* 0x000ee20000002400 */
[----:B------:R-:W-:-:S04]  /*6aa0*/  DEPBAR.LE SB0, 0x0 ;  /* 0x000080000000791a */ /* 0x000fc80000000000 */
[----:B------:R-:W-:Y:S02]  /*6ab0*/  FMUL.FTZ R19, R112, c[0x0][0x2ec] ;  /* 0x0000bb0070137a20 */ /* 0x000fe40000410000 */
[----:B------:R-:W-:Y:S01]  /*6ac0*/  FMUL.FTZ R18, R114, c[0x0][0x2ec] ;  /* 0x0000bb0072127a20 */ /* 0x000fe20000410000 */
[----:B------:R4:W-:Y:S01]  /*6ad0*/  MUFU.TANH R22, R7 ;  /* 0x0000000700167308 */ /* 0x0009e20000002400 */
[----:B------:R-:W-:Y:S02]  /*6ae0*/  FMUL.FTZ R17, R108, c[0x0][0x2ec] ;  /* 0x0000bb006c117a20 */ /* 0x000fe40000410000 */
[----:B-1----:R-:W-:-:S05]  /*6af0*/  IMAD.SHL.U32 R4, R4, 0x2, RZ ;  /* 0x0000000204047824 */ /* 0x002fca00078e00ff */
[----:B------:R1:W-:Y:S01]  /*6b00*/  MUFU.TANH R116, R5 ;  /* 0x0000000500747308 */ /* 0x0003e20000002400 */
[----:B------:R-:W-:Y:S02]  /*6b10*/  FMUL.FTZ R110, R110, c[0x0][0x2ec] ;  /* 0x0000bb006e6e7a20 */ /* 0x000fe40000410000 */
[----:B------:R-:W-:Y:S01]  /*6b20*/  FMUL.FTZ R109, R109, c[0x0][0x2ec] ;  /* 0x0000bb006d6d7a20 */ /* 0x000fe20000410000 */
[----:B------:R-:W-:Y:S01]  /*6b30*/  LOP3.LUT R4, R4, 0x6, RZ, 0xc0, !PT ;  /* 0x0000000604047812 */ /* 0x000fe200078ec0ff */
[----:B------:R-:W-:Y:S02]  /*6b40*/  FMUL.FTZ R111, R111, c[0x0][0x2ec] ;  /* 0x0000bb006f6f7a20 */ /* 0x000fe40000410000 */
[----:B------:R-:W-:Y:S01]  /*6b50*/  FMUL.FTZ R106, R106, c[0x0][0x2ec] ;  /* 0x0000bb006a6a7a20 */ /* 0x000fe20000410000 */
[----:B------:R-:W5:Y:S01]  /*6b60*/  MUFU.TANH R14, R14 ;  /* 0x0000000e000e7308 */ /* 0x000f620000002400 */
[----:B----4-:R-:W-:-:S05]  /*6b70*/  IMAD R7, R155, 0x40, R4 ;  /* 0x000000409b077824 */ /* 0x010fca00078e0204 */
[C---:B------:R-:W-:Y:S02]  /*6b80*/  IADD3 R4, R7.reuse, 0x8, RZ ;  /* 0x0000000807047810 */ /* 0x040fe40007ffe0ff */
[----:B-1----:R-:W-:Y:S01]  /*6b90*/  IADD3 R5, R7, 0x1, RZ ;  /* 0x0000000107057810 */ /* 0x002fe20007ffe0ff */
[----:B------:R1:W-:Y:S01]  /*6ba0*/  MUFU.TANH R23, R6 ;  /* 0x0000000600177308 */ /* 0x0003e20000002400 */
[-C--:B------:R-:W-:Y:S02]  /*6bb0*/  ISETP.GE.AND P5, PT, R4, R133.reuse, PT ;  /* 0x000000850400720c */ /* 0x080fe40003fa6270 */
[C---:B------:R-:W-:Y:S02]  /*6bc0*/  ISETP.GE.AND P6, PT, R5.reuse, R133, PT ;  /* 0x000000850500720c */ /* 0x040fe40003fc6270 */
[----:B------:R-:W-:Y:S01]  /*6bd0*/  ISETP.GE.AND P4, PT, R5, R132, PT ;  /* 0x000000840500720c */ /* 0x000fe20003f86270 */
[----:B--2---:R-:W-:Y:S02]  /*6be0*/  HMMA.16816.F32.BF16 R32, R24, R8, R32 ;  /* 0x000000081820723c */ /* 0x004fe40000041820 */
[----:B------:R-:W-:Y:S01]  /*6bf0*/  MUFU.TANH R19, R19 ;  /* 0x0000001300137308 */ /* 0x000fe20000002400 */
[----:B---3--:R-:W-:Y:S01]  /*6c00*/  FSEL R5, R21, -INF , !P4 ;  /* 0xff80000015057808 */ /* 0x008fe20006000000 */
[----:B------:R-:W-:-:S03]  /*6c10*/  FMUL.FTZ R21, R107, c[0x0][0x2ec] ;  /* 0x0000bb006b157a20 */ /* 0x000fc60000410000 */
[----:B------:R-:W-:Y:S01]  /*6c20*/  IADD3 R9, R7, 0x9, RZ ;  /* 0x0000000907097810 */ /* 0x000fe20007ffe0ff */
[----:B------:R-:W-:Y:S01]  /*6c30*/  HMMA.16816.F32.BF16 R28, R24, R10, R28 ;  /* 0x0000000a181c723c */ /* 0x000fe2000004181c */
[----:B------:R-:W-:Y:S01]  /*6c40*/  FMUL.FTZ R8, R104, c[0x0][0x2ec] ;  /* 0x0000bb0068087a20 */ /* 0x000fe20000410000 */
[----:B-1----:R-:W-:Y:S01]  /*6c50*/  FSEL R6, R20, -INF , !P6 ;  /* 0xff80000014067808 */ /* 0x002fe20007000000 */
[----:B------:R-:W1:Y:S01]  /*6c60*/  MUFU.TANH R16, R16 ;  /* 0x0000001000107308 */ /* 0x000e620000002400 */
[-C--:B------:R-:W-:Y:S01]  /*6c70*/  ISETP.GE.AND P6, PT, R4, R132.reuse, PT ;  /* 0x000000840400720c */ /* 0x080fe20003fc6270 */
[----:B------:R-:W-:Y:S01]  /*6c80*/  FMUL.FTZ R20, R105, c[0x0][0x2ec] ;  /* 0x0000bb0069147a20 */ /* 0x000fe20000410000 */
[----:B------:R-:W-:Y:S02]  /*6c90*/  FSEL R4, R15, -INF , !P5 ;  /* 0xff8000000f047808 */ /* 0x000fe40006800000 */
[C---:B------:R-:W-:Y:S02]  /*6ca0*/  ISETP.GE.AND P4, PT, R9.reuse, R133, PT ;  /* 0x000000850900720c */ /* 0x040fe40003f86270 */
[----:B------:R-:W-:Y:S01]  /*6cb0*/  ISETP.GE.AND P5, PT, R9, R132, PT ;  /* 0x000000840900720c */ /* 0x000fe20003fa6270 */
[----:B------:R-:W-:Y:S01]  /*6cc0*/  MUFU.TANH R18, R18 ;  /* 0x0000001200127308 */ /* 0x000fe20000002400 */
[----:B------:R-:W-:-:S02]  /*6cd0*/  IADD3 R9, R7, 0x10, RZ ;  /* 0x0000001007097810 */ /* 0x000fc40007ffe0ff */
[----:B------:R-:W-:Y:S02]  /*6ce0*/  FSEL R13, R13, -INF , !P6 ;  /* 0xff8000000d0d7808 */ /* 0x000fe40007000000 */
[-C--:B------:R-:W-:Y:S01]  /*6cf0*/  ISETP.GE.AND P6, PT, R9, R133.reuse, PT ;  /* 0x000000850900720c */ /* 0x080fe20003fc6270 */
[----:B------:R-:W-:Y:S01]  /*6d00*/  FMUL.FTZ R32, R32, c[0x0][0x2ec] ;  /* 0x0000bb0020207a20 */ /* 0x000fe20000410000 */
[----:B------:R-:W-:Y:S01]  /*6d10*/  IADD3 R15, R7, 0x11, RZ ;  /* 0x00000011070f7810 */ /* 0x000fe20007ffe0ff */
[----:B------:R-:W-:Y:S01]  /*6d20*/  MUFU.TANH R117, R117 ;  /* 0x0000007500757308 */ /* 0x000fe20000002400 */
[----:B------:R-:W-:Y:S01]  /*6d30*/  FSEL R12, R12, -INF , !P4 ;  /* 0xff8000000c0c7808 */ /* 0x000fe20006000000 */
[----:B------:R-:W-:Y:S01]  /*6d40*/  FMUL.FTZ R35, R35, c[0x0][0x2ec] ;  /* 0x0000bb0023237a20 */ /* 0x000fe20000410000 */
[-C--:B------:R-:W-:Y:S01]  /*6d50*/  ISETP.GE.AND P4, PT, R9, R132.reuse, PT ;  /* 0x000000840900720c */ /* 0x080fe20003f86270 */
[----:B------:R-:W-:Y:S01]  /*6d60*/  FMUL.FTZ R33, R33, c[0x0][0x2ec] ;  /* 0x0000bb0021217a20 */ /* 0x000fe20000410000 */
[----:B-----5:R-:W-:Y:S01]  /*6d70*/  FSEL R9, R14, -INF , !P5 ;  /* 0xff8000000e097808 */ /* 0x020fe20006800000 */
[----:B------:R-:W-:Y:S01]  /*6d80*/  FMUL.FTZ R34, R34, c[0x0][0x2ec] ;  /* 0x0000bb0022227a20 */ /* 0x000fe20000410000 */
[----:B------:R-:W-:Y:S01]  /*6d90*/  FSEL R122, R122, -INF , !P6 ;  /* 0xff8000007a7a7808 */ /* 0x000fe20007000000 */
[----:B------:R-:W-:Y:S01]  /*6da0*/  MUFU.TANH R17, R17 ;  /* 0x0000001100117308 */ /* 0x000fe20000002400 */
[C---:B------:R-:W-:Y:S01]  /*6db0*/  ISETP.GE.AND P5, PT, R15.reuse, R133, PT ;  /* 0x000000850f00720c */ /* 0x040fe20003fa6270 */
[----:B------:R-:W-:Y:S01]  /*6dc0*/  FMUL.FTZ R28, R28, c[0x0][0x2ec] ;  /* 0x0000bb001c1c7a20 */ /* 0x000fe20000410000 */
[----:B------:R-:W-:Y:S01]  /*6dd0*/  ISETP.GE.AND P6, PT, R15, R132, PT ;  /* 0x000000840f00720c */ /* 0x000fe20003fc6270 */
[----:B------:R-:W-:Y:S01]  /*6de0*/  FMUL.FTZ R30, R30, c[0x0][0x2ec] ;  /* 0x0000bb001e1e7a20 */ /* 0x000fe20000410000 */
[----:B------:R-:W-:Y:S01]  /*6df0*/  IADD3 R15, R7, 0x18, RZ ;  /* 0x00000018070f7810 */ /* 0x000fe20007ffe0ff */
[----:B------:R-:W-:Y:S01]  /*6e00*/  FMUL.FTZ R29, R29, c[0x0][0x2ec] ;  /* 0x0000bb001d1d7a20 */ /* 0x000fe20000410000 */
[----:B------:R-:W-:Y:S01]  /*6e10*/  IADD3 R14, R7, 0x19, RZ ;  /* 0x00000019070e7810 */ /* 0x000fe20007ffe0ff */
[----:B------:R-:W2:Y:S01]  /*6e20*/  MUFU.TANH R115, R110 ;  /* 0x0000006e00737308 */ /* 0x000ea20000002400 */
[----:B------:R-:W-:Y:S01]  /*6e30*/  FSEL R116, R116, -INF , !P5 ;  /* 0xff80000074747808 */ /* 0x000fe20006800000 */
[----:B------:R-:W-:Y:S01]  /*6e40*/  FMUL.FTZ R31, R31, c[0x0][0x2ec] ;  /* 0x0000bb001f1f7a20 */ /* 0x000fe20000410000 */
[----:B------:R-:W-:-:S02]  /*6e50*/  FSEL R119, R22, -INF , !P6 ;  /* 0xff80000016777808 */ /* 0x000fc40007000000 */
[-C--:B------:R-:W-:Y:S02]  /*6e60*/  ISETP.GE.AND P5, PT, R15, R132.reuse, PT ;  /* 0x000000840f00720c */ /* 0x080fe40003fa6270 */
[----:B------:R-:W-:Y:S01]  /*6e70*/  ISETP.GE.AND P6, PT, R14, R133, PT ;  /* 0x000000850e00720c */ /* 0x000fe20003fc6270 */
[----:B------:R3:W4:Y:S01]  /*6e80*/  MUFU.TANH R120, R109 ;  /* 0x0000006d00787308 */ /* 0x0007220000002400 */
[C---:B------:R-:W-:Y:S02]  /*6e90*/  IADD3 R10, R7.reuse, 0x20, RZ ;  /* 0x00000020070a7810 */ /* 0x040fe40007ffe0ff */
[----:B-1----:R-:W-:Y:S02]  /*6ea0*/  FSEL R114, R16, -INF , !P6 ;  /* 0xff80000010727808 */ /* 0x002fe40007000000 */
[----:B------:R-:W-:Y:S02]  /*6eb0*/  ISETP.GE.AND P6, PT, R10, R132, PT ;  /* 0x000000840a00720c */ /* 0x000fe40003fc6270 */
[----:B------:R-:W-:Y:S01]  /*6ec0*/  IADD3 R11, R7, 0x21, RZ ;  /* 0x00000021070b7810 */ /* 0x000fe20007ffe0ff */
[----:B------:R1:W5:Y:S01]  /*6ed0*/  MUFU.TANH R101, R111 ;  /* 0x0000006f00657308 */ /* 0x0003620000002400 */
[----:B--2---:R-:W-:-:S07]  /*6ee0*/  FSEL R115, R115, -INF , !P6 ;  /* 0xff80000073737808 */ /* 0x004fce0007000000 */
[----:B------:R-:W2:Y:S01]  /*6ef0*/  MUFU.TANH R8, R8 ;  /* 0x0000000800087308 */ /* 0x000ea20000002400 */
[----:B---3--:R-:W-:Y:S02]  /*6f00*/  FSEL R109, R23, -INF , !P4 ;  /* 0xff800000176d7808 */ /* 0x008fe40006000000 */
[----:B------:R-:W-:-:S04]  /*6f10*/  ISETP.GE.AND P4, PT, R15, R133, PT ;  /* 0x000000850f00720c */ /* 0x000fc80003f86270 */
[----:B------:R-:W-:Y:S01]  /*6f20*/  FSEL R110, R19, -INF , !P4 ;  /* 0xff800000136e7808 */ /* 0x000fe20006000000 */
[----:B------:R-:W3:Y:S01]  /*6f30*/  MUFU.TANH R113, R106 ;  /* 0x0000006a00717308 */ /* 0x000ee20000002400 */
[----:B-1----:R-:W-:Y:S02]  /*6f40*/  FSEL R111, R18, -INF , !P5 ;  /* 0xff800000126f7808 */ /* 0x002fe40006800000 */
[----:B------:R-:W-:Y:S02]  /*6f50*/  ISETP.GE.AND P4, PT, R14, R132, PT ;  /* 0x000000840e00720c */ /* 0x000fe40003f86270 */
[----:B------:R-:W-:Y:S02]  /*6f60*/  ISETP.GE.AND P5, PT, R10, R133, PT ;  /* 0x000000850a00720c */ /* 0x000fe40003fa6270 */
[----:B------:R-:W-:Y:S01]  /*6f70*/  IADD3 R14, R7, 0x28, RZ ;  /* 0x00000028070e7810 */ /* 0x000fe20007ffe0ff */
[----:B------:R-:W1:Y:S01]  /*6f80*/  MUFU.TANH R20, R20 ;  /* 0x0000001400147308 */ /* 0x000e620000002400 */
[----:B------:R-:W-:-:S02]  /*6f90*/  FSEL R117, R117, -INF , !P4 ;  /* 0xff80000075757808 */ /* 0x000fc40006000000 */
[----:B------:R-:W-:Y:S02]  /*6fa0*/  FSEL R118, R17, -INF , !P5 ;  /* 0xff80000011767808 */ /* 0x000fe40006800000 */
[CC--:B------:R-:W-:Y:S02]  /*6fb0*/  ISETP.GE.AND P4, PT, R11.reuse, R133.reuse, PT ;  /* 0x000000850b00720c */ /* 0x0c0fe40003f86270 */
[----:B------:R-:W-:Y:S01]  /*6fc0*/  ISETP.GE.AND P5, PT, R11, R132, PT ;  /* 0x000000840b00720c */ /* 0x000fe20003fa6270 */
[----:B------:R-:W1:Y:S01]  /*6fd0*/  MUFU.TANH R21, R21 ;  /* 0x0000001500157308 */ /* 0x000e620000002400 */
[----:B------:R-:W-:Y:S02]  /*6fe0*/  ISETP.GE.AND P6, PT, R14, R133, PT ;  /* 0x000000850e00720c */ /* 0x000fe40003fc6270 */
[----:B------:R-:W-:Y:S02]  /*6ff0*/  IADD3 R11, R7, 0x29, RZ ;  /* 0x00000029070b7810 */ /* 0x000fe40007ffe0ff */
[----:B----4-:R-:W-:-:S02]  /*7000*/  FSEL R120, R120, -INF , !P4 ;  /* 0xff80000078787808 */ /* 0x010fc40006000000 */
[----:B-----5:R-:W-:Y:S01]  /*7010*/  FSEL R23, R101, -INF , !P5 ;  /* 0xff80000065177808 */ /* 0x020fe20006800000 */
[----:B------:R-:W4:Y:S01]  /*7020*/  MUFU.TANH R112, R32 ;  /* 0x0000002000707308 */ /* 0x000f220000002400 */
[----:B--2---:R-:W-:Y:S02]  /*7030*/  FSEL R22, R8, -INF , !P6 ;  /* 0xff80000008167808 */ /* 0x004fe40007000000 */
[-C--:B------:R-:W-:Y:S02]  /*7040*/  ISETP.GE.AND P4, PT, R14, R132.reuse, PT ;  /* 0x000000840e00720c */ /* 0x080fe40003f86270 */
[C---:B------:R-:W-:Y:S02]  /*7050*/  ISETP.GE.AND P5, PT, R11.reuse, R133, PT ;  /* 0x000000850b00720c */ /* 0x040fe40003fa6270 */
[----:B------:R-:W-:Y:S01]  /*7060*/  ISETP.GE.AND P6, PT, R11, R132, PT ;  /* 0x000000840b00720c */ /* 0x000fe20003fc6270 */
[----:B------:R-:W2:Y:S01]  /*7070*/  MUFU.TANH R108, R33 ;  /* 0x00000021006c7308 */ /* 0x000ea20000002400 */
[----:B------:R-:W-:-:S02]  /*7080*/  IADD3 R11, R7, 0x30, RZ ;  /* 0x00000030070b7810 */ /* 0x000fc40007ffe0ff */
[----:B---3--:R-:W-:Y:S02]  /*7090*/  FSEL R113, R113, -INF , !P4 ;  /* 0xff80000071717808 */ /* 0x008fe40006000000 */
[----:B------:R-:W-:Y:S02]  /*70a0*/  ISETP.GE.AND P4, PT, R11, R133, PT ;  /* 0x000000850b00720c */ /* 0x000fe40003f86270 */
[----:B------:R-:W-:Y:S01]  /*70b0*/  IADD3 R8, R7, 0x31, RZ ;  /* 0x0000003107087810 */ /* 0x000fe20007ffe0ff */
[----:B------:R-:W3:Y:S01]  /*70c0*/  MUFU.TANH R10, R34 ;  /* 0x00000022000a7308 */ /* 0x000ee20000002400 */
[----:B-1----:R-:W-:Y:S02]  /*70d0*/  FSEL R20, R20, -INF , !P5 ;  /* 0xff80000014147808 */ /* 0x002fe40006800000 */
[----:B------:R-:W-:Y:S02]  /*70e0*/  FSEL R21, R21, -INF , !P6 ;  /* 0xff80000015157808 */ /* 0x000fe40007000000 */
[----:B----4-:R-:W-:-:S02]  /*70f0*/  FSEL R112, R112, -INF , !P4 ;  /* 0xff80000070707808 */ /* 0x010fc40006000000 */
[-C--:B------:R-:W-:Y:S01]  /*7100*/  ISETP.GE.AND P5, PT, R11, R132.reuse, PT ;  /* 0x000000840b00720c */ /* 0x080fe20003fa6270 */
[----:B------:R-:W1:Y:S01]  /*7110*/  MUFU.TANH R35, R35 ;  /* 0x0000002300237308 */ /* 0x000e620000002400 */
[C---:B------:R-:W-:Y:S02]  /*7120*/  ISETP.GE.AND P6, PT, R8.reuse, R133, PT ;  /* 0x000000850800720c */ /* 0x040fe40003fc6270 */
[----:B------:R-:W-:Y:S02]  /*7130*/  ISETP.GE.AND P4, PT, R8, R132, PT ;  /* 0x000000840800720c */ /* 0x000fe40003f86270 */
[----:B------:R-:W-:Y:S02]  /*7140*/  IADD3 R8, R7, 0x38, RZ ;  /* 0x0000003807087810 */ /* 0x000fe40007ffe0ff */
[----:B--2---:R-:W-:Y:S01]  /*7150*/  FSEL R108, R108, -INF , !P6 ;  /* 0xff8000006c6c7808 */ /* 0x004fe20007000000 */
[----:B------:R-:W2:Y:S01]  /*7160*/  MUFU.TANH R0, R0 ;  /* 0x0000000000007308 */ /* 0x000ea20000002400 */
[----:B---3--:R-:W-:-:S02]  /*7170*/  FSEL R101, R10, -INF , !P5 ;  /* 0xff8000000a657808 */ /* 0x008fc40006800000 */
[CC--:B------:R-:W-:Y:S01]  /*7180*/  ISETP.GE.AND P5, PT, R8.reuse, R133.reuse, PT ;  /* 0x000000850800720c */ /* 0x0c0fe20003fa6270 */
[----:B------:R-:W-:Y:S01]  /*7190*/  BAR.SYNC.DEFER_BLOCKING 0x0 ;  /* 0x0000000000007b1d */ /* 0x000fe20000010000 */
[----:B------:R-:W-:Y:S02]  /*71a0*/  ISETP.GE.AND P6, PT, R8, R132, PT ;  /* 0x000000840800720c */ /* 0x000fe40003fc6270 */
[----:B------:R-:W-:Y:S02]  /*71b0*/  IADD3 R8, R7, 0x39, RZ ;  /* 0x0000003907087810 */ /* 0x000fe40007ffe0ff */
[----:B-1----:R-:W-:Y:S01]  /*71c0*/  FSEL R35, R35, -INF , !P4 ;  /* 0xff80000023237808 */ /* 0x002fe20006000000 */
[----:B------:R-:W1:Y:S01]  /*71d0*/  MUFU.TANH R106, R28 ;  /* 0x0000001c006a7308 */ /* 0x000e620000002400 */
[----:B------:R-:W-:-:S04]  /*71e0*/  ISETP.GE.AND P4, PT, R7, R133, PT ;  /* 0x000000850700720c */ /* 0x000fc80003f86270 */
[----:B--2---:R-:W-:-:S03]  /*71f0*/  FSEL R0, R0, -INF , !P4 ;  /* 0xff80000000007808 */ /* 0x004fc60006000000 */
[----:B------:R-:W2:Y:S01]  /*7200*/  MUFU.TANH R33, R30 ;  /* 0x0000001e00217308 */ /* 0x000ea20000002400 */
[----:B------:R-:W-:-:S07]  /*7210*/  ISETP.GE.AND P4, PT, R8, R132, PT ;  /* 0x000000840800720c */ /* 0x000fce0003f86270 */
[----:B------:R-:W3:Y:S01]  /*7220*/  MUFU.TANH R2, R2 ;  /* 0x0000000200027308 */ /* 0x000ee20000002400 */
[----:B-1----:R-:W-:Y:S02]  /*7230*/  FSEL R106, R106, -INF , !P5 ;  /* 0xff8000006a6a7808 */ /* 0x002fe40006800000 */
[----:B------:R-:W-:-:S05]  /*7240*/  ISETP.GE.AND P5, PT, R7, R132, PT ;  /* 0x000000840700720c */ /* 0x000fca0003fa6270 */
[----:B------:R-:W1:Y:S01]  /*7250*/  MUFU.TANH R104, R29 ;  /* 0x0000001d00687308 */ /* 0x000e620000002400 */
[----:B--2---:R-:W-:Y:S02]  /*7260*/  FSEL R33, R33, -INF , !P6 ;  /* 0xff80000021217808 */ /* 0x004fe40007000000 */
[----:B------:R-:W-:-:S05]  /*7270*/  ISETP.GE.AND P6, PT, R8, R133, PT ;  /* 0x000000850800720c */ /* 0x000fca0003fc6270 */
[----:B------:R-:W2:Y:S01]  /*7280*/  MUFU.TANH R34, R31 ;  /* 0x0000001f00227308 */ /* 0x000ea20000002400 */
[----:B---3--:R-:W-:Y:S02]  /*7290*/  FSEL R2, R2, -INF , !P5 ;  /* 0xff80000002027808 */ /* 0x008fe40006800000 */
[----:B-1----:R-:W-:Y:S02]  /*72a0*/  FSEL R104, R104, -INF , !P6 ;  /* 0xff80000068687808 */ /* 0x002fe40007000000 */
[----:B--2---:R-:W-:Y:S01]  /*72b0*/  FSEL R34, R34, -INF , !P4 ;  /* 0xff80000022227808 */ /* 0x004fe20006000000 */
        /* <DEDUP_REMOVED lines=61> */
.L_x_5518:
[----:B------:R-:W-:-:S05]  /*7690*/  IMAD.MOV.U32 R8, RZ, RZ, c[0x0][0x198] ;  /* 0x00006600ff087624 */ /* 0x000fca00078e00ff */
[----:B------:R-:W-:-:S04]  /*76a0*/  LEA R8, -R8, RZ, 0x6 ;  /* 0x000000ff08087211 */ /* 0x000fc800078e31ff */
[----:B------:R-:W-:Y:S02]  /*76b0*/  SHF.R.S32.HI R15, RZ, 0x1f, R8 ;  /* 0x0000001fff0f7819 */ /* 0x000fe40000011408 */
.L_x_5519:
        /* <DEDUP_REMOVED lines=11> */
[----:B------:R-:W-:Y:S02]  /*7770*/  @!P2 LEA R18, P5, R19, R168, 0x1 ;  /* 0x000000a81312a211 */ /* 0x000fe400078a08ff */
[----:B------:R-:W-:Y:S02]  /*7780*/  IADD3.X R7, R150, R15, R150, P4, P3 ;  /* 0x0000000f96077210 */ /* 0x000fe400027e6496 */
[----:B------:R-:W-:Y:S02]  /*7790*/  @!P1 LEA R16, P4, R25, c[0x0][0x168], 0x1 ;  /* 0x00005a0019109a11 */ /* 0x000fe400078808ff */
[----:B------:R-:W-:Y:S02]  /*77a0*/  @!P1 IADD3 R14, P3, R102, R11, RZ ;  /* 0x0000000b660e9210 */ /* 0x000fe40007f7e0ff */
[----:B------:R-:W-:Y:S02]  /*77b0*/  @!P2 LEA.HI.X R19, R19, R166, R17, 0x1, P5 ;  /* 0x000000a61313a211 */ /* 0x000fe400028f0c11 */
[----:B------:R-:W-:Y:S01]  /*77c0*/  @!P1 LEA.HI.X R17, R25, c[0x0][0x16c], R10, 0x1, P4 ;  /* 0x00005b0019119a11 */ /* 0x000fe200020f0c0a */
[----:B------:R-:W-:Y:S01]  /*77d0*/  @!P1 IMAD.X R25, R103, 0x1, R7, P3 ;  /* 0x0000000167199824 */ /* 0x000fe200018e0607 */
[----:B------:R-:W-:-:S02]  /*77e0*/  @!P2 LEA R28, P6, R8, R168, 0x1 ;  /* 0x000000a8081ca211 */ /* 0x000fc400078c08ff */
[----:B------:R-:W-:Y:S02]  /*77f0*/  @!P1 LEA R30, P3, R14, c[0x0][0x168], 0x1 ;  /* 0x00005a000e1e9a11 */ /* 0x000fe400078608ff */
[----:B------:R-:W-:Y:S02]  /*7800*/  @!P2 LEA.HI.X R29, R8, R166, R15, 0x1, P6 ;  /* 0x000000a6081da211 */ /* 0x000fe400030f0c0f */
[----:B------:R-:W-:Y:S02]  /*7810*/  @!P1 LEA.HI.X R31, R14, c[0x0][0x16c], R25, 0x1, P3 ;  /* 0x00005b000e1f9a11 */ /* 0x000fe400018f0c19 */
[----:B------:R-:W-:Y:S01]  /*7820*/  IADD3 R25, P3, R151, R11, RZ ;  /* 0x0000000b97197210 */ /* 0x000fe20007f7e0ff */
[----:B------:R-:W-:Y:S01]  /*7830*/  @!PT LDS RZ, [RZ] ;  /* 0x00000000fffff984 */ /* 0x000fe20000000800 */
[----:B------:R-:W-:Y:S01]  /*7840*/  @!PT LDS RZ, [RZ] ;  /* 0x00000000fffff984 */ /* 0x000fe20000000800 */
[----:B------:R-:W-:Y:S01]  /*7850*/  @!PT LDS RZ, [RZ] ;  /* 0x00000000fffff984 */ /* 0x000fe20000000800 */
[----:B------:R1:W-:Y:S01]  /*7860*/  @!P2 LDGSTS.E.BYPASS.LTC128B.128 [R156+0x4000], [R28.64] ;  /* 0x040000001c9cafae */ /* 0x0003e2000b901d48 */
[----:B------:R-:W-:-:S03]  /*7870*/  @!P2 LEA R124, P4, R11, R168, 0x1 ;  /* 0x000000a80b7ca211 */ /* 0x000fc600078808ff */
[----:B------:R1:W-:Y:S01]  /*7880*/  @P1 STS.128 [R156+0x6000], RZ ;  /* 0x006000ff9c001388 */ /* 0x0003e20000000c00 */
[--C-:B------:R-:W-:Y:S01]  /*7890*/  IMAD.X R10, R150, 0x1, R7.reuse, P3 ;  /* 0x00000001960a7824 */ /* 0x100fe200018e0607 */
[----:B------:R-:W-:Y:S02]  /*78a0*/  @!P2 LEA.HI.X R125, R11, R166, R7, 0x1, P4 ;  /* 0x000000a60b7da211 */ /* 0x000fe400020f0c07 */
        /* <DEDUP_REMOVED lines=41> */
.L_x_5521:
[----:B------:R-:W-:Y:S05]  /*7b40*/  BSYNC B0 ;  /* 0x0000000000007941 */ /* 0x000fea0003800000 */
.L_x_5520:
[----:B------:R-:W0:Y:S01]  /*7b50*/  LDGDEPBAR ;  /* 0x00000000000079af */ /* 0x000e220000000000 */
[----:B------:R-:W-:-:S04]  /*7b60*/  LEA R168, P1, R8, R168, 0x1 ;  /* 0x000000a808a87211 */ /* 0x000fc800078208ff */
[----:B------:R-:W-:Y:S02]  /*7b70*/  LEA.HI.X R166, R8, R166, R15, 0x1, P1 ;  /* 0x000000a608a67211 */ /* 0x000fe400008f0c0f */
.L_x_5517:
[----:B------:R-:W-:Y:S01]  /*7b80*/  FMNMX.FTZ R7, R100, R0, !PT ;  /* 0x0000000064077209 */ /* 0x000fe20007810000 */
[----:B-1----:R-:W-:Y:S01]  /*7b90*/  LDSM.16.MT88.4 R16, [R137+0x8000] ;  /* 0x008000008910783b */ /* 0x002fe20000004200 */
        /* <DEDUP_REMOVED lines=45> */
[--C-:B------:R-:W-:Y:S02]  /*7e70*/  FFMA.FTZ R28, R0, c[0x0][0x23c], -R105.reuse ;  /* 0x00008f00001c7a23 */ /* 0x100fe40000010869 */
[--C-:B------:R-:W-:Y:S02]  /*7e80*/  FFMA.FTZ R25, R12, c[0x0][0x23c], -R105.reuse ;  /* 0x00008f000c197a23 */ /* 0x100fe40000010869 */
[--C-:B------:R-:W-:Y:S02]  /*7e90*/  FFMA.FTZ R0, R13, c[0x0][0x23c], -R102.reuse ;  /* 0x00008f000d007a23 */ /* 0x100fe40000010866 */
[--C-:B------:R-:W-:Y:S01]  /*7ea0*/  FFMA.FTZ R24, R2, c[0x0][0x23c], -R102.reuse ;  /* 0x00008f0002187a23 */ /* 0x100fe20000010866 */
[----:B------:R-:W1:Y:S01]  /*7eb0*/  LDSM.16.MT88.4 R12, [R140+0x8000] ;  /* 0x008000008c0c783b */ /* 0x000e620000004200 */
[--C-:B------:R-:W-:Y:S01]  /*7ec0*/  FFMA.FTZ R27, R6, c[0x0][0x23c], -R105.reuse ;  /* 0x00008f00061b7a23 */ /* 0x100fe20000010869 */
[----:B------:R-:W-:Y:S01]  /*7ed0*/  FSEL R6, R29, RZ, P1 ;  /* 0x000000ff1d067208 */ /* 0x000fe20000800000 */
[--C-:B------:R-:W-:Y:S01]  /*7ee0*/  FFMA.FTZ R2, R5, c[0x0][0x23c], -R102.reuse ;  /* 0x00008f0005027a23 */ /* 0x100fe20000010866 */
[----:B------:R-:W-:Y:S01]  /*7ef0*/  FSEL R5, R30, RZ, P2 ;  /* 0x000000ff1e057208 */ /* 0x000fe20001000000 */
[----:B------:R-:W-:Y:S01]  /*7f00*/  FFMA.FTZ R26, R4, c[0x0][0x23c], -R105 ;  /* 0x00008f00041a7a23 */ /* 0x000fe20000010869 */
[----:B------:R-:W-:Y:S01]  /*7f10*/  MUFU.EX2 R28, R28 ;  /* 0x0000001c001c7308 */ /* 0x000fe20000000800 */
[----:B------:R-:W-:-:S02]  /*7f20*/  FFMA.FTZ R31, R9, c[0x0][0x23c], -R102 ;  /* 0x00008f00091f7a23 */ /* 0x000fc40000010866 */
[----:B------:R-:W-:Y:S01]  /*7f30*/  FADD.FTZ R4, R100, -R5 ;  /* 0x8000000564047221 */ /* 0x000fe20000010000 */
[----:B------:R-:W2:Y:S01]  /*7f40*/  LDSM.16.MT88.4 R8, [R138+0x8000] ;  /* 0x008000008a08783b */ /* 0x000ea20000004200 */
[----:B------:R-:W-:Y:S02]  /*7f50*/  FADD.FTZ R6, R3, -R6 ;  /* 0x8000000603067221 */ /* 0x000fe40000010000 */
[----:B------:R-:W-:Y:S01]  /*7f60*/  FMUL.FTZ R32, R4, c[0x0][0x23c] ;  /* 0x00008f0004207a20 */ /* 0x000fe20000410000 */
[----:B------:R-:W3:Y:S01]  /*7f70*/  MUFU.EX2 R27, R27 ;  /* 0x0000001b001b7308 */ /* 0x000ee20000000800 */
[----:B------:R-:W-:Y:S02]  /*7f80*/  FMUL.FTZ R3, R6, c[0x0][0x23c] ;  /* 0x00008f0006037a20 */ /* 0x000fe40000410000 */
[--C-:B------:R-:W-:Y:S02]  /*7f90*/  FFMA.FTZ R107, R110, c[0x0][0x23c], -R105.reuse ;  /* 0x00008f006e6b7a23 */ /* 0x100fe40000010869 */
[----:B------:R-:W-:-:S02]  /*7fa0*/  FFMA.FTZ R103, R116, c[0x0][0x23c], -R105 ;  /* 0x00008f0074677a23 */ /* 0x000fc40000010869 */
[--C-:B------:R-:W-:Y:S01]  /*7fb0*/  FFMA.FTZ R110, R114, c[0x0][0x23c], -R105.reuse ;  /* 0x00008f00726e7a23 */ /* 0x100fe20000010869 */
        /* <DEDUP_REMOVED lines=19> */
[----:B------:R-:W-:Y:S01]  /*80f0*/  LDSM.16.MT88.4 R20, [R137+0x9000] ;  /* 0x009000008914783b */ /* 0x000fe20000004200 */
[--C-:B------:R-:W-:Y:S01]  /*8100*/  FFMA.FTZ R112, R112, c[0x0][0x23c], -R105.reuse ;  /* 0x00008f0070707a23 */ /* 0x100fe20000010869 */
        /* <DEDUP_REMOVED lines=10> */
[----:B------:R-:W3:Y:S08]  /*81b0*/  MUFU.EX2 R32, R32 ;  /* 0x0000002000207308 */ /* 0x000ef00000000800 */
[----:B------:R-:W5:Y:S01]  /*81c0*/  MUFU.EX2 R3, R3 ;  /* 0x0000000300037308 */ /* 0x000f620000000800 */
[----:B----4-:R-:W-:Y:S01]  /*81d0*/  F2FP.BF16.PACK_AB R7, R31, R0 ;  /* 0x000000001f07723e */ /* 0x010fe200000010ff */
[----:B---3--:R-:W-:-:S06]  /*81e0*/  FMUL.FTZ R96, R96, R32 ;  /* 0x0000002060607220 */ /* 0x008fcc0000410000 */
[----:B------:R-:W-:Y:S01]  /*81f0*/  MUFU.EX2 R100, R100 ;  /* 0x0000006400647308 */ /* 0x000fe20000000800 */
[-C--:B------:R-:W-:Y:S02]  /*8200*/  FMUL.FTZ R97, R97, R32.reuse ;  /* 0x0000002061617220 */ /* 0x080fe40000410000 */
[-C--:B------:R-:W-:Y:S02]  /*8210*/  FMUL.FTZ R92, R92, R32.reuse ;  /* 0x000000205c5c7220 */ /* 0x080fe40000410000 */
[----:B------:R-:W-:Y:S02]  /*8220*/  FMUL.FTZ R93, R93, R32 ;  /* 0x000000205d5d7220 */ /* 0x000fe40000410000 */
[-C--:B-----5:R-:W-:Y:S01]  /*8230*/  FMUL.FTZ R98, R98, R3.reuse ;  /* 0x0000000362627220 */ /* 0x0a0fe20000410000 */
[----:B------:R-:W3:Y:S01]  /*8240*/  MUFU.EX2 R103, R103 ;  /* 0x0000006700677308 */ /* 0x000ee20000000800 */
[-C--:B------:R-:W-:Y:S02]  /*8250*/  FMUL.FTZ R99, R99, R3.reuse ;  /* 0x0000000363637220 */ /* 0x080fe40000410000 */
[----:B------:R-:W-:-:S02]  /*8260*/  FMUL.FTZ R94, R94, R3 ;  /* 0x000000035e5e7220 */ /* 0x000fc40000410000 */
[-C--:B------:R-:W-:Y:S02]  /*8270*/  FMUL.FTZ R95, R95, R3.reuse ;  /* 0x000000035f5f7220 */ /* 0x080fe40000410000 */
[-C--:B------:R-:W-:Y:S01]  /*8280*/  FMUL.FTZ R88, R88, R32.reuse ;  /* 0x0000002058587220 */ /* 0x080fe20000410000 */
[C---:B-1----:R-:W-:Y:S01]  /*8290*/  HMMA.16816.F32.BF16 R96, R4.reuse, R12, R96 ;  /* 0x0000000c0460723c */ /* 0x042fe20000041860 */
[-C--:B------:R-:W-:Y:S01]  /*82a0*/  FMUL.FTZ R89, R89, R32.reuse ;  /* 0x0000002059597220 */ /* 0x080fe20000410000 */
[----:B------:R-:W-:Y:S01]  /*82b0*/  MUFU.EX2 R107, R107 ;  /* 0x0000006b006b7308 */ /* 0x000fe20000000800 */
[-C--:B------:R-:W-:Y:S02]  /*82c0*/  FMUL.FTZ R90, R90, R3.reuse ;  /* 0x000000035a5a7220 */ /* 0x080fe40000410000 */
[-C--:B------:R-:W-:Y:S02]  /*82d0*/  FMUL.FTZ R91, R91, R3.reuse ;  /* 0x000000035b5b7220 */ /* 0x080fe40000410000 */
[-C--:B------:R-:W-:Y:S01]  /*82e0*/  FMUL.FTZ R84, R84, R32.reuse ;  /* 0x0000002054547220 */ /* 0x080fe20000410000 */
[----:B------:R-:W-:Y:S01]  /*82f0*/  HMMA.16816.F32.BF16 R92, R4, R14, R92 ;  /* 0x0000000e045c723c */ /* 0x000fe2000004185c */
[----:B------:R-:W1:Y:S01]  /*8300*/  LDSM.16.MT88.4 R12, [R136+0x8000] ;  /* 0x00800000880c783b */ /* 0x000e620000004200 */
[----:B------:R-:W-:Y:S01]  /*8310*/  FMUL.FTZ R85, R85, R32 ;  /* 0x0000002055557220 */ /* 0x000fe20000410000 */
[----:B------:R-:W-:Y:S01]  /*8320*/  MUFU.EX2 R110, R110 ;  /* 0x0000006e006e7308 */ /* 0x000fe20000000800 */
[----:B------:R-:W-:-:S02]  /*8330*/  FMUL.FTZ R86, R86, R3 ;  /* 0x0000000356567220 */ /* 0x000fc40000410000 */
[-C--:B------:R-:W-:Y:S02]  /*8340*/  FMUL.FTZ R87, R87, R3.reuse ;  /* 0x0000000357577220 */ /* 0x080fe40000410000 */
[C---:B--2---:R-:W-:Y:S01]  /*8350*/  HMMA.16816.F32.BF16 R88, R4.reuse, R8, R88 ;  /* 0x000000080458723c */ /* 0x044fe20000041858 */
[-C--:B------:R-:W-:Y:S02]  /*8360*/  FMUL.FTZ R80, R80, R32.reuse ;  /* 0x0000002050507220 */ /* 0x080fe40000410000 */
[-C--:B------:R-:W-:Y:S01]  /*8370*/  FMUL.FTZ R81, R81, R32.reuse ;  /* 0x0000002051517220 */ /* 0x080fe20000410000 */
[----:B------:R-:W-:Y:S01]  /*8380*/  MUFU.EX2 R109, R109 ;  /* 0x0000006d006d7308 */ /* 0x000fe20000000800 */
[-C--:B------:R-:W-:Y:S02]  /*8390*/  FMUL.FTZ R82, R82, R3.reuse ;  /* 0x0000000352527220 */ /* 0x080fe40000410000 */
[----:B------:R-:W-:Y:S01]  /*83a0*/  FMUL.FTZ R83, R83, R3 ;  /* 0x0000000353537220 */ /* 0x000fe20000410000 */
[----:B------:R-:W-:Y:S01]  /*83b0*/  HMMA.16816.F32.BF16 R84, R4, R10, R84 ;  /* 0x0000000a0454723c */ /* 0x000fe20000041854 */
[----:B------:R-:W2:Y:S01]  /*83c0*/  LDSM.16.MT88.4 R8, [R140+0xa000] ;  /* 0x00a000008c08783b */ /* 0x000ea20000004200 */
        /* <DEDUP_REMOVED lines=15> */
[----:B------:R-:W2:Y:S01]  /*84c0*/  MUFU.EX2 R116, R116 ;  /* 0x0000007400747308 */ /* 0x000ea20000000800 */
[-C--:B------:R-:W-:Y:S02]  /*84d0*/  FMUL.FTZ R70, R70, R3.reuse ;  /* 0x0000000346467220 */ /* 0x080fe40000410000 */
[----:B------:R-:W-:Y:S01]  /*84e0*/  FMUL.FTZ R71, R71, R3 ;  /* 0x0000000347477220 */ /* 0x000fe20000410000 */
[----:B-1----:R-:W-:Y:S01]  /*84f0*/  HMMA.16816.F32.BF16 R72, R4, R12, R72 ;  /* 0x0000000c0448723c */ /* 0x002fe20000041848 */
[----:B------:R-:W-:-:S02]  /*8500*/  FMUL.FTZ R36, R36, R32 ;  /* 0x0000002024247220 */ /* 0x000fc40000410000 */
[-C--:B------:R-:W-:Y:S01]  /*8510*/  FMUL.FTZ R37, R37, R32.reuse ;  /* 0x0000002025257220 */ /* 0x080fe20000410000 */
[----:B------:R-:W-:Y:S01]  /*8520*/  MUFU.EX2 R117, R117 ;  /* 0x0000007500757308 */ /* 0x000fe20000000800 */
[-C--:B------:R-:W-:Y:S02]  /*8530*/  FMUL.FTZ R38, R38, R3.reuse ;  /* 0x0000000326267220 */ /* 0x080fe40000410000 */
[-C--:B------:R-:W-:Y:S01]  /*8540*/  FMUL.FTZ R39, R39, R3.reuse ;  /* 0x0000000327277220 */ /* 0x080fe20000410000 */
[----:B------:R-:W-:Y:S01]  /*8550*/  HMMA.16816.F32.BF16 R68, R4, R14, R68 ;  /* 0x0000000e0444723c */ /* 0x000fe20000041844 */
[-C--:B------:R-:W-:Y:S01]  /*8560*/  FMUL.FTZ R40, R40, R32.reuse ;  /* 0x0000002028287220 */ /* 0x080fe20000410000 */
[----:B------:R-:W1:Y:S01]  /*8570*/  LDSM.16.MT88.4 R12, [R137+0xa000] ;  /* 0x00a00000890c783b */ /* 0x000e620000004200 */
[----:B------:R-:W-:Y:S01]  /*8580*/  FMUL.FTZ R41, R41, R32 ;  /* 0x0000002029297220 */ /* 0x000fe20000410000 */
        /* <DEDUP_REMOVED lines=19> */
[----:B------:R-:W-:Y:S01]  /*86c0*/  MUFU.EX2 R115, R115 ;  /* 0x0000007300737308 */ /* 0x000fe20000000800 */
[----:B------:R-:W-:-:S02]  /*86d0*/  FMUL.FTZ R54, R54, R3 ;  /* 0x0000000336367220 */ /* 0x000fc40000410000 */
[-C--:B------:R-:W-:Y:S02]  /*86e0*/  FMUL.FTZ R55, R55, R3.reuse ;  /* 0x0000000337377220 */ /* 0x080fe40000410000 */
[-C--:B------:R-:W-:Y:S01]  /*86f0*/  FMUL.FTZ R56, R56, R32.reuse ;  /* 0x0000002038387220 */ /* 0x080fe20000410000 */
[C---:B------:R-:W-:Y:S01]  /*8700*/  HMMA.16816.F32.BF16 R48, R4.reuse, R18, R48 ;  /* 0x000000120430723c */ /* 0x040fe20000041830 */
[-C--:B------:R-:W-:Y:S01]  /*8710*/  FMUL.FTZ R57, R57, R32.reuse ;  /* 0x0000002039397220 */ /* 0x080fe20000410000 */
[----:B------:R-:W5:Y:S01]  /*8720*/  LDSM.16.MT88.4 R16, [R140+0x8800] ;  /* 0x008800008c10783b */ /* 0x000f620000004200 */
        /* <DEDUP_REMOVED lines=16> */
[C---:B--2---:R-:W-:Y:S01]  /*8830*/  HMMA.16816.F32.BF16 R60, R4.reuse, R8, R60 ;  /* 0x00000008043c723c */ /* 0x044fe2000004183c */
[----:B------:R-:W-:Y:S02]  /*8840*/  FFMA.FTZ R28, R169, R32, R28 ;  /* 0x00000020a91c7223 */ /* 0x000fe4000001001c */
[----:B------:R-:W-:Y:S02]  /*8850*/  FFMA.FTZ R3, R167, R3, R24 ;  /* 0x00000003a7037223 */ /* 0x000fe40000010018 */
[----:B------:R-:W-:Y:S01]  /*8860*/  MUFU.EX2 R112, R112 ;  /* 0x0000007000707308 */ /* 0x000fe20000000800 */
[----:B------:R-:W-:Y:S02]  /*8870*/  FADD.FTZ R27, R27, R28 ;  /* 0x0000001c1b1b7221 */ /* 0x000fe40000010000 */
[----:B------:R-:W-:Y:S01]  /*8880*/  HMMA.16816.F32.BF16 R64, R4, R10, R64 ;  /* 0x0000000a0440723c */ /* 0x000fe20000041840 */
[----:B------:R-:W2:Y:S01]  /*8890*/  LDSM.16.MT88.4 R8, [R137+0x8800] ;  /* 0x008800008908783b */ /* 0x000ea20000004200 */
[----:B------:R-:W-:-:S02]  /*88a0*/  FADD.FTZ R3, R2, R3 ;  /* 0x0000000302037221 */ /* 0x000fc40000010000 */
[----:B------:R-:W-:Y:S01]  /*88b0*/  FADD.FTZ R26, R26, R27 ;  /* 0x0000001b1a1a7221 */ /* 0x000fe20000010000 */
[----:B------:R-:W1:Y:S01]  /*88c0*/  MUFU.EX2 R121, R121 ;  /* 0x0000007900797308 */ /* 0x000e620000000800 */
[----:B------:R-:W-:Y:S01]  /*88d0*/  FADD.FTZ R0, R0, R3 ;  /* 0x0000000300007221 */ /* 0x000fe20000010000 */
[----:B---3--:R-:W-:Y:S01]  /*88e0*/  F2FP.BF16.PACK_AB R4, R103, R100 ;  /* 0x000000646704723e */ /* 0x008fe200000010ff */
        /* <DEDUP_REMOVED lines=17> */
[C---:B------:R-:W-:Y:S01]  /*8a00*/  HMMA.16816.F32.BF16 R92, R4.reuse, R18, R92 ;  /* 0x00000012045c723c */ /* 0x040fe2000004185c */
[----:B------:R-:W3:Y:S01]  /*8a10*/  LDSM.16.MT88.4 R16, [R136+0x8800] ;  /* 0x008800008810783b */ /* 0x000ee20000004200 */
[----:B------:R-:W-:Y:S06]  /*8a20*/  MUFU.EX2 R101, R101 ;  /* 0x0000006500657308 */ /* 0x000fec0000000800 */
[C---:B-1----:R-:W-:Y:S02]  /*8a30*/  HMMA.16816.F32.BF16 R88, R4.reuse, R12, R88 ;  /* 0x0000000c0458723c */ /* 0x042fe40000041858 */
[----:B------:R-:W1:Y:S06]  /*8a40*/  MUFU.EX2 R104, R104 ;  /* 0x0000006800687308 */ /* 0x000e6c0000000800 */
[C---:B------:R-:W-:Y:S01]  /*8a50*/  HMMA.16816.F32.BF16 R84, R4.reuse, R14, R84 ;  /* 0x0000000e0454723c */ /* 0x040fe20000041854 */
[----:B------:R-:W4:Y:S01]  /*8a60*/  LDSM.16.MT88.4 R12, [R140+0xa800] ;  /* 0x00a800008c0c783b */ /* 0x000f220000004200 */
[----:B------:R-:W-:Y:S06]  /*8a70*/  MUFU.EX2 R33, R33 ;  /* 0x0000002100217308 */ /* 0x000fec0000000800 */
[C---:B--2---:R-:W-:Y:S02]  /*8a80*/  HMMA.16816.F32.BF16 R80, R4.reuse, R8, R80 ;  /* 0x000000080450723c */ /* 0x044fe40000041850 */
[----:B------:R-:W2:Y:S06]  /*8a90*/  MUFU.EX2 R34, R34 ;  /* 0x0000002200227308 */ /* 0x000eac0000000800 */
[C---:B------:R-:W-:Y:S01]  /*8aa0*/  HMMA.16816.F32.BF16 R76, R4.reuse, R10, R76 ;  /* 0x0000000a044c723c */ /* 0x040fe2000004184c */
[----:B------:R-:W5:Y:S07]  /*8ab0*/  LDSM.16.MT88.4 R8, [R138+0xa800] ;  /* 0x00a800008a08783b */ /* 0x000f6e0000004200 */
[C---:B---3--:R-:W-:Y:S08]  /*8ac0*/  HMMA.16816.F32.BF16 R72, R4.reuse, R16, R72 ;  /* 0x000000100448723c */ /* 0x048ff00000041848 */
        /* <DEDUP_REMOVED lines=52> */
[----:B-1----:R-:W-:Y:S01]  /*8e10*/  F2FP.BF16.PACK_AB R5, R104, R101 ;  /* 0x000000656805723e */ /* 0x002fe200000010ff */
[----:B------:R-:W-:Y:S01]  /*8e20*/  FADD.FTZ R101, R101, R124 ;  /* 0x0000007c65657221 */ /* 0x000fe20000010000 */
[----:B------:R-:W-:Y:S01]  /*8e30*/  F2FP.BF16.PACK_AB R6, R105, R106 ;  /* 0x0000006a6906723e */ /* 0x000fe200000010ff */
[----:B------:R-:W-:Y:S01]  /*8e40*/  FADD.FTZ R121, R121, R112 ;  /* 0x0000007079797221 */ /* 0x000fe20000010000 */
[----:B--2---:R-:W-:Y:S01]  /*8e50*/  F2FP.BF16.PACK_AB R7, R34, R33 ;  /* 0x000000212207723e */ /* 0x004fe200000010ff */
[----:B------:R-:W-:Y:S01]  /*8e60*/  FADD.FTZ R104, R104, R101 ;  /* 0x0000006568687221 */ /* 0x000fe20000010000 */
[----:B------:R-:W-:Y:S01]  /*8e70*/  MOV R3, R29 ;  /* 0x0000001d00037202 */ /* 0x000fe20000000f00 */
[----:B------:R-:W-:-:S02]  /*8e80*/  FADD.FTZ R106, R106, R121 ;  /* 0x000000796a6a7221 */ /* 0x000fc40000010000 */
[----:B------:R-:W-:Y:S02]  /*8e90*/  FADD.FTZ R33, R33, R104 ;  /* 0x0000006821217221 */ /* 0x000fe40000010000 */
[----:B------:R-:W-:Y:S01]  /*8ea0*/  HMMA.16816.F32.BF16 R96, R4, R20, R96 ;  /* 0x000000140460723c */ /* 0x000fe20000041860 */
        /* <DEDUP_REMOVED lines=11> */
[C---:B------:R-:W-:Y:S01]  /*8f60*/  HMMA.16816.F32.BF16 R68, R4.reuse, R14, R68 ;  /* 0x0000000e0444723c */ /* 0x040fe20000041844 */
[----:B------:R-:W4:Y:S07]  /*8f70*/  LDSM.16.MT88.4 R12, [R136+0xb800] ;  /* 0x00b80000880c783b */ /* 0x000f2e0000004200 */
[C---:B-1----:R-:W-:Y:S08]  /*8f80*/  HMMA.16816.F32.BF16 R36, R4.reuse, R20, R36 ;  /* 0x000000140424723c */ /* 0x042ff00000041824 */
[C---:B------:R-:W-:Y:S08]  /*8f90*/  HMMA.16816.F32.BF16 R40, R4.reuse, R22, R40 ;  /* 0x000000160428723c */ /* 0x040ff00000041828 */
[C---:B--2---:R-:W-:Y:S08]  /*8fa0*/  HMMA.16816.F32.BF16 R44, R4.reuse, R16, R44 ;  /* 0x00000010042c723c */ /* 0x044ff0000004182c */
[C---:B------:R-:W-:Y:S08]  /*8fb0*/  HMMA.16816.F32.BF16 R48, R4.reuse, R18, R48 ;  /* 0x000000120430723c */ /* 0x040ff00000041830 */
[C---:B---3--:R-:W-:Y:S08]  /*8fc0*/  HMMA.16816.F32.BF16 R52, R4.reuse, R8, R52 ;  /* 0x000000080434723c */ /* 0x048ff00000041834 */
[C---:B------:R-:W-:Y:S08]  /*8fd0*/  HMMA.16816.F32.BF16 R56, R4.reuse, R10, R56 ;  /* 0x0000000a0438723c */ /* 0x040ff00000041838 */
[C---:B----4-:R-:W-:Y:S08]  /*8fe0*/  HMMA.16816.F32.BF16 R60, R4.reuse, R12, R60 ;  /* 0x0000000c043c723c */ /* 0x050ff0000004183c */
[----:B------:R-:W-:Y:S08]  /*8ff0*/  HMMA.16816.F32.BF16 R64, R4, R14, R64 ;  /* 0x0000000e0440723c */ /* 0x000ff00000041840 */
.L_x_5514:
        /* <DEDUP_REMOVED lines=12> */
.L_x_5526:
        /* <DEDUP_REMOVED lines=39> */
[----:B------:R-:W-:Y:S03]  /*9330*/  @P5 IADD3 R8, R8, 0x1, RZ ;  /* 0x0000000108085810 */ /* 0x000fe60007ffe0ff */
[----:B------:R-:W-:Y:S01]  /*9340*/  @!P3 IMAD.MOV R9, RZ, RZ, -R9 ;  /* 0x000000ffff09b224 */ /* 0x000fe200078e0a09 */
[----:B------:R-:W-:Y:S04]  /*9350*/  @!P1 IADD3 R8, -R8, RZ, RZ ;  /* 0x000000ff08089210 */ /* 0x000fe80007ffe1ff */
        /* <DEDUP_REMOVED lines=14> */
[----:B------:R-:W-:Y:S05]  /*9440*/  IMAD R2, R3, c[0x0][0x1a4], R2 ;  /* 0x0000690003027a24 */ /* 0x000fea00078e0202 */
[----:B------:R-:W-:Y:S01]  /*9450*/  IADD3 R7, R7, R2, RZ ;  /* 0x0000000207077210 */ /* 0x000fe20007ffe0ff */
[----:B--2---:R-:W-:Y:S04]  /*9460*/  IMAD.IADD R4, R4, 0x1, -R5 ;  /* 0x0000000104047824 */ /* 0x004fe800078e0a05 */
[C---:B------:R-:W-:Y:S01]  /*9470*/  IMAD.WIDE.U32 R6, R4.reuse, c[0x0][0x188], R6 ;  /* 0x0000620004067a25 */ /* 0x040fe200078e0006 */
[----:B------:R-:W-:Y:S03]  /*9480*/  SHF.R.S32.HI R3, RZ, 0x1f, R4 ;  /* 0x0000001fff037819 */ /* 0x000fe60000011404 */
[----:B------:R-:W-:Y:S02]  /*9490*/  IMAD.MOV.U32 R102, RZ, RZ, R6 ;  /* 0x000000ffff667224 */ /* 0x000fe400078e0006 */
[----:B------:R-:W-:Y:S04]  /*94a0*/  IMAD R3, R3, c[0x0][0x188], RZ ;  /* 0x0000620003037a24 */ /* 0x000fe800078e02ff */
[----:B------:R-:W-:Y:S04]  /*94b0*/  IMAD R3, R4, c[0x0][0x18c], R3 ;  /* 0x0000630004037a24 */ /* 0x000fe800078e0203 */
[----:B------:R-:W-:Y:S02]  /*94c0*/  IMAD.IADD R100, R7, 0x1, R3 ;  /* 0x0000000107647824 */ /* 0x000fe400078e0203 */
.L_x_5523:
        /* <DEDUP_REMOVED lines=20> */
[--C-:B------:R-:W-:Y:S02]  /*9610*/  @!P4 LEA.HI.X R181, R173, R171, R102.reuse, 0x1, P6 ;  /* 0x000000abadb5c211 */ /* 0x100fe400030f0c66 */
[----:B------:R-:W-:Y:S01]  /*9620*/  @!PT LDS RZ, [RZ] ;  /* 0x00000000fffff984 */ /* 0x000fe20000000800 */
[----:B------:R-:W-:Y:S01]  /*9630*/  @!PT LDS RZ, [RZ] ;  /* 0x00000000fffff984 */ /* 0x000fe20000000800 */
[----:B------:R-:W-:Y:S01]  /*9640*/  @!PT LDS RZ, [RZ] ;  /* 0x00000000fffff984 */ /* 0x000fe20000000800 */
[----:B------:R1:W-:Y:S01]  /*9650*/  @!P3 LDGSTS.E.BYPASS.LTC128B.128 [R156+0xa000], [R2.64+0x80] ;  /* 0x0a000080029cbfae */ /* 0x0003e2000b901d48 */
[----:B------:R-:W-:Y:S02]  /*9660*/  IADD3 R101, P1, R161, R173, RZ ;  /* 0x000000ada1657210 */ /* 0x000fe40007f3e0ff */
[-C--:B------:R-:W-:Y:S02]  /*9670*/  @!P3 LEA.HI.X R173, R173, R171.reuse, R102, 0x1, P2 ;  /* 0x000000abadadb211 */ /* 0x080fe400010f0c66 */
[C---:B------:R-:W-:Y:S02]  /*9680*/  @!P4 LEA R178, P5, R101.reuse, R170, 0x1 ;  /* 0x000000aa65b2c211 */ /* 0x040fe400078a08ff */
[----:B------:R-:W-:Y:S01]  /*9690*/  @P4 STS.128 [R156+0x8800], RZ ;  /* 0x008800ff9c004388 */ /* 0x000fe20000000c00 */
[----:B------:R-:W-:Y:S02]  /*96a0*/  IADD3.X R100, R160, R102, RZ, P1, !PT ;  /* 0x00000066a0647210 */ /* 0x000fe40000ffe4ff */
[C---:B------:R-:W-:Y:S02]  /*96b0*/  @!P3 LEA R170, P1, R101.reuse, R170, 0x1 ;  /* 0x000000aa65aab211 */ /* 0x040fe400078208ff */
[CCC-:B------:R-:W-:Y:S02]  /*96c0*/  @!P4 LEA.HI.X R179, R101.reuse, R171.reuse, R100.reuse, 0x1, P5 ;  /* 0x000000ab65b3c211 */ /* 0x1c0fe400028f0c64 */
[----:B------:R-:W-:Y:S01]  /*96d0*/  @!PT LDS RZ, [RZ] ;  /* 0x00000000fffff984 */ /* 0x000fe20000000800 */
[----:B------:R-:W-:Y:S01]  /*96e0*/  @!PT LDS RZ, [RZ] ;  /* 0x00000000fffff984 */ /* 0x000fe20000000800 */
[----:B------:R-:W-:Y:S01]  /*96f0*/  @!PT LDS RZ, [RZ] ;  /* 0x00000000fffff984 */ /* 0x000fe20000000800 */
[----:B------:R2:W-:Y:S01]  /*9700*/  @!P4 LDGSTS.E.BYPASS.LTC128B.128 [R156+0x8800], [R176.64] ;  /* 0x08800000b09ccfae */ /* 0x0005e2000b901d48 */
[----:B------:R-:W-:Y:S02]  /*9710*/  @!P3 LEA.HI.X R171, R101, R171, R100, 0x1, P1 ;  /* 0x000000ab65abb211 */ /* 0x000fe400008f0c64 */
[----:B------:R-:W-:Y:S04]  /*9720*/  ISETP.GE.AND P1, PT, R155, 0x2, PT ;  /* 0x000000029b00780c */ /* 0x000fe80003f26270 */
        /* <DEDUP_REMOVED lines=26> */
[----:B------:R-:W2:Y:S07]  /*98d0*/  LDSM.16.M88.4 R108, [R146+0x4000] ;  /* 0x00400000926c783b */ /* 0x000eae0000000200 */
[----:B------:R-:W3:Y:S01]  /*98e0*/  LDSM.16.M88.4 R112, [R146+0x4800] ;  /* 0x004800009270783b */ /* 0x000ee20000000200 */
[----:B-1----:R-:W-:Y:S06]  /*98f0*/  MOV R170, R2 ;  /* 0x0000000200aa7202 */ /* 0x002fec0000000f00 */
[----:B------:R-:W1:Y:S01]  /*9900*/  LDSM.16.M88.4 R116, [R146+0x5000] ;  /* 0x005000009274783b */ /* 0x000e620000000200 */
[----:B------:R-:W-:Y:S06]  /*9910*/  MOV R171, R3 ;  /* 0x0000000300ab7202 */ /* 0x000fec0000000f00 */
[----:B------:R-:W0:Y:S07]  /*9920*/  LDGDEPBAR ;  /* 0x00000000000079af */ /* 0x000e2e0000000000 */
[----:B------:R-:W1:Y:S07]  /*9930*/  LDSM.16.M88.4 R120, [R146+0x5800] ;  /* 0x005800009278783b */ /* 0x000e6e0000000200 */
[----:B------:R-:W-:Y:S01]  /*9940*/  LDSM.16.M88.4 R124, [R145] ;  /* 0x00000000917c783b */ /* 0x000fe20000000200 */
[C---:B--2---:R-:W-:Y:S06]  /*9950*/  HMMA.16816.F32.BF16 R4, R104.reuse, R108, RZ ;  /* 0x0000006c6804723c */ /* 0x044fec00000418ff */
[----:B------:R-:W2:Y:S02]  /*9960*/  LDSM.16.M88.4 R128, [R144] ;  /* 0x000000009080783b */ /* 0x000ea40000000200 */
[C---:B------:R-:W-:Y:S05]  /*9970*/  HMMA.16816.F32.BF16 R8, R104.reuse, R110, RZ ;  /* 0x0000006e6808723c */ /* 0x040fea00000418ff */
[----:B------:R-:W2:Y:S03]  /*9980*/  LDSM.16.M88.4 R132, [R144+0x800] ;  /* 0x000800009084783b */ /* 0x000ea60000000200 */
[C---:B---3--:R-:W-:Y:S04]  /*9990*/  HMMA.16816.F32.BF16 R12, R104.reuse, R112, RZ ;  /* 0x00000070680c723c */ /* 0x048fe800000418ff */
[----:B------:R-:W3:Y:S04]  /*99a0*/  LDSM.16.M88.4 R108, [R144+0x1000] ;  /* 0x00100000906c783b */ /* 0x000ee80000000200 */
[C---:B------:R-:W-:Y:S03]  /*99b0*/  HMMA.16816.F32.BF16 R16, R104.reuse, R114, RZ ;  /* 0x000000726810723c */ /* 0x040fe600000418ff */
[----:B------:R-:W3:Y:S05]  /*99c0*/  LDSM.16.M88.4 R112, [R144+0x1800] ;  /* 0x001800009070783b */ /* 0x000eea0000000200 */
[C---:B-1----:R-:W-:Y:S08]  /*99d0*/  HMMA.16816.F32.BF16 R20, R104.reuse, R116, RZ ;  /* 0x000000746814723c */ /* 0x042ff000000418ff */
[C---:B------:R-:W-:Y:S01]  /*99e0*/  HMMA.16816.F32.BF16 R24, R104.reuse, R118, RZ ;  /* 0x000000766818723c */ /* 0x040fe200000418ff */
[----:B------:R-:W-:Y:S07]  /*99f0*/  LDSM.16.M88.4 R116, [R139+0x4000] ;  /* 0x004000008b74783b */ /* 0x000fee0000000200 */
[C---:B------:R-:W-:Y:S08]  /*9a00*/  HMMA.16816.F32.BF16 R28, R104.reuse, R120, RZ ;  /* 0x00000078681c723c */ /* 0x040ff000000418ff */
[----:B------:R-:W-:Y:S01]  /*9a10*/  HMMA.16816.F32.BF16 R32, R104, R122, RZ ;  /* 0x0000007a6820723c */ /* 0x000fe200000418ff */
[----:B------:R-:W1:Y:S07]  /*9a20*/  LDSM.16.M88.4 R104, [R143] ;  /* 0x000000008f68783b */ /* 0x000e6e0000000200 */
[C---:B--2---:R-:W-:Y:S01]  /*9a30*/  HMMA.16816.F32.BF16 R4, R124.reuse, R128, R4 ;  /* 0x000000807c04723c */ /* 0x044fe20000041804 */
[----:B------:R-:W2:Y:S07]  /*9a40*/  LDSM.16.M88.4 R120, [R139+0x4800] ;  /* 0x004800008b78783b */ /* 0x000eae0000000200 */
[C---:B------:R-:W-:Y:S01]  /*9a50*/  HMMA.16816.F32.BF16 R8, R124.reuse, R130, R8 ;  /* 0x000000827c08723c */ /* 0x040fe20000041808 */
[----:B------:R-:W1:Y:S07]  /*9a60*/  LDSM.16.M88.4 R128, [R139+0x5000] ;  /* 0x005000008b80783b */ /* 0x000e6e0000000200 */
[C---:B------:R-:W-:Y:S08]  /*9a70*/  HMMA.16816.F32.BF16 R12, R124.reuse, R132, R12 ;  /* 0x000000847c0c723c */ /* 0x040ff0000004180c */
[C---:B------:R-:W-:Y:S08]  /*9a80*/  HMMA.16816.F32.BF16 R16, R124.reuse, R134, R16 ;  /* 0x000000867c10723c */ /* 0x040ff00000041810 */
[C---:B---3--:R-:W-:Y:S08]  /*9a90*/  HMMA.16816.F32.BF16 R20, R124.reuse, R108, R20 ;  /* 0x0000006c7c14723c */ /* 0x048ff00000041814 */
[C---:B------:R-:W-:Y:S01]  /*9aa0*/  HMMA.16816.F32.BF16 R24, R124.reuse, R110, R24 ;  /* 0x0000006e7c18723c */ /* 0x040fe20000041818 */
[----:B------:R-:W3:Y:S07]  /*9ab0*/  LDSM.16.M88.4 R108, [R139+0x5800] ;  /* 0x005800008b6c783b */ /* 0x000eee0000000200 */
[C---:B------:R-:W-:Y:S08]  /*9ac0*/  HMMA.16816.F32.BF16 R28, R124.reuse, R112, R28 ;  /* 0x000000707c1c723c */ /* 0x040ff0000004181c */
[----:B------:R-:W-:Y:S01]  /*9ad0*/  HMMA.16816.F32.BF16 R32, R124, R114, R32 ;  /* 0x000000727c20723c */ /* 0x000fe20000041820 */
[----:B------:R-:W-:Y:S07]  /*9ae0*/  LDSM.16.M88.4 R112, [R142] ;  /* 0x000000008e70783b */ /* 0x000fee0000000200 */
[C---:B-1----:R-:W-:Y:S01]  /*9af0*/  HMMA.16816.F32.BF16 R4, R104.reuse, R116, R4 ;  /* 0x000000746804723c */ /* 0x042fe20000041804 */
[----:B------:R-:W-:Y:S07]  /*9b00*/  LDSM.16.M88.4 R124, [R141+0x1000] ;  /* 0x001000008d7c783b */ /* 0x000fee0000000200 */
        /* <DEDUP_REMOVED lines=10> */
[----:B------:R-:W-:Y:S07]  /*9bb0*/  LDSM.16.M88.4 R104, [R147+0x2000] ;  /* 0x002000009368783b */ /* 0x000fee0000000200 */
[C---:B-1----:R-:W-:Y:S01]  /*9bc0*/  HMMA.16816.F32.BF16 R4, R112.reuse, R116, R4 ;  /* 0x000000747004723c */ /* 0x042fe20000041804 */
[----:B------:R-:W1:Y:S07]  /*9bd0*/  LDSM.16.M88.4 R108, [R146+0x6000] ;  /* 0x00600000926c783b */ /* 0x000e6e0000000200 */
        /* <DEDUP_REMOVED lines=8> */
[C---:B----4-:R-:W-:Y:S08]  /*9c60*/  HMMA.16816.F32.BF16 R28, R112.reuse, R128, R28 ;  /* 0x00000080701c723c */ /* 0x050ff0000004181c */
[----:B------:R-:W-:Y:S01]  /*9c70*/  HMMA.16816.F32.BF16 R32, R112, R130, R32 ;  /* 0x000000827020723c */ /* 0x000fe20000041820 */
[----:B------:R-:W-:Y:S07]  /*9c80*/  LDSM.16.M88.4 R112, [R144+0x2000] ;  /* 0x002000009070783b */ /* 0x000fee0000000200 */
[C---:B-1----:R-:W-:Y:S01]  /*9c90*/  HMMA.16816.F32.BF16 R4, R104.reuse, R108, R4 ;  /* 0x0000006c6804723c */ /* 0x042fe20000041804 */
[----:B------:R-:W-:Y:S07]  /*9ca0*/  LDSM.16.M88.4 R128, [R144+0x3800] ;  /* 0x003800009080783b */ /* 0x000fee0000000200 */
        /* <DEDUP_REMOVED lines=11> */
[----:B------:R-:W4:Y:S01]  /*9d60*/  LDSM.16.M88.4 R124, [R139+0x6000] ;  /* 0x006000008b7c783b */ /* 0x000f220000000200 */
[C---:B-1----:R-:W-:Y:S08]  /*9d70*/  HMMA.16816.F32.BF16 R4, R108.reuse, R112, R4 ;  /* 0x000000706c04723c */ /* 0x042ff00000041804 */
[C---:B------:R-:W-:Y:S01]  /*9d80*/  HMMA.16816.F32.BF16 R8, R108.reuse, R114, R8 ;  /* 0x000000726c08723c */ /* 0x040fe20000041808 */
[----:B------:R-:W1:Y:S07]  /*9d90*/  LDSM.16.M88.4 R112, [R139+0x6800] ;  /* 0x006800008b70783b */ /* 0x000e6e0000000200 */
[C---:B---3--:R-:W-:Y:S08]  /*9da0*/  HMMA.16816.F32.BF16 R12, R108.reuse, R116, R12 ;  /* 0x000000746c0c723c */ /* 0x048ff0000004180c */
[C---:B------:R-:W-:Y:S01]  /*9db0*/  HMMA.16816.F32.BF16 R16, R108.reuse, R118, R16 ;  /* 0x000000766c10723c */ /* 0x040fe20000041810 */
[----:B------:R-:W3:Y:S07]  /*9dc0*/  LDSM.16.M88.4 R116, [R139+0x7000] ;  /* 0x007000008b74783b */ /* 0x000eee0000000200 */
[C---:B--2---:R-:W-:Y:S08]  /*9dd0*/  HMMA.16816.F32.BF16 R20, R108.reuse, R120, R20 ;  /* 0x000000786c14723c */ /* 0x044ff00000041814 */
[C---:B------:R-:W-:Y:S01]  /*9de0*/  HMMA.16816.F32.BF16 R24, R108.reuse, R122, R24 ;  /* 0x0000007a6c18723c */ /* 0x040fe20000041818 */
[----:B------:R-:W-:Y:S07]  /*9df0*/  LDSM.16.M88.4 R120, [R142+0x2000] ;  /* 0x002000008e78783b */ /* 0x000fee0000000200 */
[C---:B------:R-:W-:Y:S08]  /*9e00*/  HMMA.16816.F32.BF16 R28, R108.reuse, R128, R28 ;  /* 0x000000806c1c723c */ /* 0x040ff0000004181c */
[----:B------:R-:W-:Y:S01]  /*9e10*/  HMMA.16816.F32.BF16 R32, R108, R130, R32 ;  /* 0x000000826c20723c */ /* 0x000fe20000041820 */
[----:B------:R-:W2:Y:S07]  /*9e20*/  LDSM.16.M88.4 R108, [R139+0x7800] ;  /* 0x007800008b6c783b */ /* 0x000eae0000000200 */
[----:B------:R-:W2:Y:S01]  /*9e30*/  LDSM.16.M88.4 R128, [R141+0x2000] ;  /* 0x002000008d80783b */ /* 0x000ea20000000200 */
[C---:B----4-:R-:W-:Y:S08]  /*9e40*/  HMMA.16816.F32.BF16 R4, R104.reuse, R124, R4 ;  /* 0x0000007c6804723c */ /* 0x050ff00000041804 */
[C---:B------:R-:W-:Y:S08]  /*9e50*/  HMMA.16816.F32.BF16 R8, R104.reuse, R126, R8 ;  /* 0x0000007e6808723c */ /* 0x040ff00000041808 */
[C---:B-1----:R-:W-:Y:S08]  /*9e60*/  HMMA.16816.F32.BF16 R12, R104.reuse, R112, R12 ;  /* 0x00000070680c723c */ /* 0x042ff0000004180c */
[C---:B------:R-:W-:Y:S08]  /*9e70*/  HMMA.16816.F32.BF16 R16, R104.reuse, R114, R16 ;  /* 0x000000726810723c */ /* 0x040ff00000041810 */
[C---:B---3--:R-:W-:Y:S08]  /*9e80*/  HMMA.16816.F32.BF16 R20, R104.reuse, R116, R20 ;  /* 0x000000746814723c */ /* 0x048ff00000041814 */
[C---:B------:R-:W-:Y:S08]  /*9e90*/  HMMA.16816.F32.BF16 R24, R104.reuse, R118, R24 ;  /* 0x000000766818723c */ /* 0x040ff00000041818 */
[C---:B--2---:R-:W-:Y:S08]  /*9ea0*/  HMMA.16816.F32.BF16 R28, R104.reuse, R108, R28 ;  /* 0x0000006c681c723c */ /* 0x044ff0000004181c */
[----:B------:R-:W-:Y:S01]  /*9eb0*/  HMMA.16816.F32.BF16 R32, R104, R110, R32 ;  /* 0x0000006e6820723c */ /* 0x000fe20000041820 */
[----:B------:R-:W1:Y:S07]  /*9ec0*/  LDSM.16.M88.4 R104, [R141+0x2800] ;  /* 0x002800008d68783b */ /* 0x000e6e0000000200 */
[----:B------:R-:W2:Y:S01]  /*9ed0*/  LDSM.16.M88.4 R108, [R141+0x3000] ;  /* 0x003000008d6c783b */ /* 0x000ea20000000200 */
[C---:B------:R-:W-:Y:S08]  /*9ee0*/  HMMA.16816.F32.BF16 R4, R120.reuse, R128, R4 ;  /* 0x000000807804723c */ /* 0x040ff00000041804 */
[C---:B------:R-:W-:Y:S11]  /*9ef0*/  HMMA.16816.F32.BF16 R8, R120.reuse, R130, R8 ;  /* 0x000000827808723c */ /* 0x040ff60000041808 */
[----:B------:R-:W-:Y:S05]  /*9f00*/  @!UPT UIADD3 URZ, URZ, URZ, URZ ;  /* 0x0000003f3f3ff290 */ /* 0x000fea000fffe03f */
[----:B------:R-:W-:Y:S02]  /*9f10*/  FMUL.FTZ R198, R4, c[0x0][0x2ec] ;  /* 0x0000bb0004c67a20 */ /* 0x000fe40000410000 */
[----:B------:R-:W-:Y:S02]  /*9f20*/  FMUL.FTZ R196, R5, c[0x0][0x2ec] ;  /* 0x0000bb0005c47a20 */ /* 0x000fe40000410000 */
[----:B------:R-:W-:Y:S02]  /*9f30*/  FMUL.FTZ R197, R6, c[0x0][0x2ec] ;  /* 0x0000bb0006c57a20 */ /* 0x000fe40000410000 */
[----:B------:R-:W3:Y:S01]  /*9f40*/  MUFU.TANH R198, R198 ;  /* 0x000000c600c67308 */ /* 0x000ee20000002400 */
[----:B------:R-:W-:Y:S01]  /*9f50*/  FMUL.FTZ R195, R7, c[0x0][0x2ec] ;  /* 0x0000bb0007c37a20 */ /* 0x000fe20000410000 */
[C---:B-1----:R-:W-:Y:S03]  /*9f60*/  HMMA.16816.F32.BF16 R12, R120.reuse, R104, R12 ;  /* 0x00000068780c723c */ /* 0x042fe6000004180c */
[----:B------:R-:W-:Y:S02]  /*9f70*/  FMUL.FTZ R194, R8, c[0x0][0x2ec] ;  /* 0x0000bb0008c27a20 */ /* 0x000fe40000410000 */
[----:B------:R-:W-:Y:S02]  /*9f80*/  FMUL.FTZ R200, R9, c[0x0][0x2ec] ;  /* 0x0000bb0009c87a20 */ /* 0x000fe40000410000 */
[----:B------:R-:W-:Y:S01]  /*9f90*/  FMUL.FTZ R201, R10, c[0x0][0x2ec] ;  /* 0x0000bb000ac97a20 */ /* 0x000fe20000410000 */
[----:B------:R-:W1:Y:S01]  /*9fa0*/  MUFU.TANH R196, R196 ;  /* 0x000000c400c47308 */ /* 0x000e620000002400 */
[C---:B------:R-:W-:Y:S01]  /*9fb0*/  HMMA.16816.F32.BF16 R16, R120.reuse, R106, R16 ;  /* 0x0000006a7810723c */ /* 0x040fe20000041810 */
[----:B------:R-:W4:Y:S01]  /*9fc0*/  LDSM.16.M88.4 R104, [R141+0x3800] ;  /* 0x003800008d68783b */ /* 0x000f220000000200 */
[----:B------:R-:W-:Y:S04]  /*9fd0*/  DEPBAR.LE SB0, 0x0 ;  /* 0x000080000000791a */ /* 0x000fe80000000000 */
[----:B------:R-:W-:Y:S02]  /*9fe0*/  FMUL.FTZ R199, R11, c[0x0][0x2ec] ;  /* 0x0000bb000bc77a20 */ /* 0x000fe40000410000 */
[C---:B--2---:R-:W-:Y:S01]  /*9ff0*/  HMMA.16816.F32.BF16 R20, R120.reuse, R108, R20 ;  /* 0x0000006c7814723c */ /* 0x044fe20000041814 */
[----:B------:R-:W2:Y:S01]  /*a000*/  MUFU.TANH R197, R197 ;  /* 0x000000c500c57308 */ /* 0x000ea20000002400 */
[----:B------:R-:W-:Y:S05]  /*a010*/  BAR.SYNC.DEFER_BLOCKING 0x0 ;  /* 0x0000000000007b1d */ /* 0x000fea0000010000 */
[----:B------:R-:W-:Y:S01]  /*a020*/  FMUL.FTZ R192, R12, c[0x0][0x2ec] ;  /* 0x0000bb000cc07a20 */ /* 0x000fe20000410000 */
[C---:B------:R-:W-:Y:S03]  /*a030*/  HMMA.16816.F32.BF16 R24, R120.reuse, R110, R24 ;  /* 0x0000006e7818723c */ /* 0x040fe60000041818 */
[----:B------:R-:W1:Y:S01]  /*a040*/  MUFU.TANH R195, R195 ;  /* 0x000000c300c37308 */ /* 0x000e620000002400 */
[----:B------:R-:W-:Y:S02]  /*a050*/  FMUL.FTZ R190, R13, c[0x0][0x2ec] ;  /* 0x0000bb000dbe7a20 */ /* 0x000fe40000410000 */
[----:B------:R-:W-:Y:S02]  /*a060*/  FMUL.FTZ R193, R14, c[0x0][0x2ec] ;  /* 0x0000bb000ec17a20 */ /* 0x000fe40000410000 */
[----:B------:R-:W-:Y:S04]  /*a070*/  FMUL.FTZ R191, R15, c[0x0][0x2ec] ;  /* 0x0000bb000fbf7a20 */ /* 0x000fe80000410000 */
[----:B------:R-:W-:Y:S01]  /*a080*/  FMUL.FTZ R188, R16, c[0x0][0x2ec] ;  /* 0x0000bb0010bc7a20 */ /* 0x000fe20000410000 */
[----:B------:R-:W1:Y:S01]  /*a090*/  MUFU.TANH R194, R194 ;  /* 0x000000c200c27308 */ /* 0x000e620000002400 */
[----:B------:R-:W-:Y:S02]  /*a0a0*/  FMUL.FTZ R186, R17, c[0x0][0x2ec] ;  /* 0x0000bb0011ba7a20 */ /* 0x000fe40000410000 */
[----:B------:R-:W-:Y:S02]  /*a0b0*/  FMUL.FTZ R189, R18, c[0x0][0x2ec] ;  /* 0x0000bb0012bd7a20 */ /* 0x000fe40000410000 */
[----:B------:R-:W-:Y:S02]  /*a0c0*/  FMUL.FTZ R187, R19, c[0x0][0x2ec] ;  /* 0x0000bb0013bb7a20 */ /* 0x000fe40000410000 */
[----:B------:R-:W-:Y:S02]  /*a0d0*/  FMUL.FTZ R184, R20, c[0x0][0x2ec] ;  /* 0x0000bb0014b87a20 */ /* 0x000fe40000410000 */
[----:B------:R-:W-:Y:S01]  /*a0e0*/  FMUL.FTZ R182, R21, c[0x0][0x2ec] ;  /* 0x0000bb0015b67a20 */ /* 0x000fe20000410000 */
[----:B------:R-:W1:Y:S01]  /*a0f0*/  MUFU.TANH R200, R200 ;  /* 0x000000c800c87308 */ /* 0x000e620000002400 */
[----:B------:R-:W-:Y:S01]  /*a100*/  FMUL.FTZ R185, R22, c[0x0][0x2ec] ;  /* 0x0000bb0016b97a20 */ /* 0x000fe20000410000 */
[C---:B----4-:R-:W-:Y:S03]  /*a110*/  HMMA.16816.F32.BF16 R28, R120.reuse, R104, R28 ;  /* 0x00000068781c723c */ /* 0x050fe6000004181c */
[----:B------:R-:W-:Y:S02]  /*a120*/  FMUL.FTZ R183, R23, c[0x0][0x2ec] ;  /* 0x0000bb0017b77a20 */ /* 0x000fe40000410000 */
[----:B------:R-:W-:Y:S02]  /*a130*/  FMUL.FTZ R180, R24, c[0x0][0x2ec] ;  /* 0x0000bb0018b47a20 */ /* 0x000fe40000410000 */
[----:B------:R-:W-:Y:S01]  /*a140*/  FMUL.FTZ R178, R25, c[0x0][0x2ec] ;  /* 0x0000bb0019b27a20 */ /* 0x000fe20000410000 */
[----:B------:R-:W4:Y:S01]  /*a150*/  MUFU.TANH R201, R201 ;  /* 0x000000c900c97308 */ /* 0x000f220000002400 */
[----:B------:R-:W-:Y:S03]  /*a160*/  HMMA.16816.F32.BF16 R32, R120, R106, R32 ;  /* 0x0000006a7820723c */ /* 0x000fe60000041820 */
[----:B------:R-:W-:Y:S02]  /*a170*/  FMUL.FTZ R181, R26, c[0x0][0x2ec] ;  /* 0x0000bb001ab57a20 */ /* 0x000fe40000410000 */
[----:B------:R-:W-:Y:S04]  /*a180*/  FMUL.FTZ R179, R27, c[0x0][0x2ec] ;  /* 0x0000bb001bb37a20 */ /* 0x000fe80000410000 */
[----:B------:R-:W1:Y:S06]  /*a190*/  MUFU.TANH R199, R199 ;  /* 0x000000c700c77308 */ /* 0x000e6c0000002400 */
[----:B------:R-:W-:Y:S02]  /*a1a0*/  FMUL.FTZ R174, R28, c[0x0][0x2ec] ;  /* 0x0000bb001cae7a20 */ /* 0x000fe40000410000 */
[----:B------:R-:W-:Y:S02]  /*a1b0*/  FMUL.FTZ R176, R29, c[0x0][0x2ec] ;  /* 0x0000bb001db07a20 */ /* 0x000fe40000410000 */
[----:B------:R-:W1:Y:S01]  /*a1c0*/  MUFU.TANH R192, R192 ;  /* 0x000000c000c07308 */ /* 0x000e620000002400 */
[----:B------:R-:W-:Y:S02]  /*a1d0*/  FMUL.FTZ R177, R30, c[0x0][0x2ec] ;  /* 0x0000bb001eb17a20 */ /* 0x000fe40000410000 */
[----:B------:R-:W-:Y:S02]  /*a1e0*/  FMUL.FTZ R175, R31, c[0x0][0x2ec] ;  /* 0x0000bb001faf7a20 */ /* 0x000fe40000410000 */
[----:B-----5:R-:W-:Y:S02]  /*a1f0*/  FMUL.FTZ R173, R32, c[0x0][0x2ec] ;  /* 0x0000bb0020ad7a20 */ /* 0x020fe40000410000 */
[----:B------:R-:W-:Y:S02]  /*a200*/  FMUL.FTZ R172, R33, c[0x0][0x2ec] ;  /* 0x0000bb0021ac7a20 */ /* 0x000fe40000410000 */
[----:B------:R-:W-:Y:S01]  /*a210*/  FMUL.FTZ R102, R34, c[0x0][0x2ec] ;  /* 0x0000bb0022667a20 */ /* 0x000fe20000410000 */
[----:B------:R-:W1:Y:S01]  /*a220*/  MUFU.TANH R190, R190 ;  /* 0x000000be00be7308 */ /* 0x000e620000002400 */
[----:B------:R-:W-:Y:S09]  /*a230*/  FMUL.FTZ R35, R35, c[0x0][0x2ec] ;  /* 0x0000bb0023237a20 */ /* 0x000ff20000410000 */
        /* <DEDUP_REMOVED lines=21> */
[----:B------:R1:W1:Y:S01]  /*a390*/  MUFU.TANH R101, R35 ;  /* 0x0000002300657308 */ /* 0x0002620000002400 */
[----:B------:R-:W-:-:S05]  /*a3a0*/  @!P1 BRA `(.L_x_5524) ;  /* 0x000007e000009947 */ /* 0x000fca0003800000 */
[----:B--234-:R-:W-:Y:S02]  /*a3b0*/  MOV R2, UR5 ;  /* 0x0000000500027c02 */ /* 0x01cfe40008000f00 */
        /* <DEDUP_REMOVED lines=23> */
[C---:B------:R-:W-:Y:S02]  /*a530*/  IMAD R6, R2.reuse, R5, R6 ;  /* 0x0000000502067224 */ /* 0x040fe400078e0206 */
[----:B------:R-:W-:Y:S01]  /*a540*/  IMAD.MOV.U32 R5, RZ, RZ, c[0x0][0x2d0] ;  /* 0x0000b400ff057624 */ /* 0x000fe200078e00ff */
        /* <DEDUP_REMOVED lines=37> */
.L_x_5525:
        /* <DEDUP_REMOVED lines=63> */
.L_x_5524:
[----:B--234-:R-:W-:Y:S01]  /*ab90*/  FMNMX.FTZ R3, R198, R103, !PT ;  /* 0x00000067c6037209 */ /* 0x01cfe20007810000 */
[----:B------:R-:W-:Y:S01]  /*aba0*/  LDSM.16.MT88.4 R12, [R140+0x8000] ;  /* 0x008000008c0c783b */ /* 0x000fe20000004200 */
[----:B------:R-:W-:Y:S02]  /*abb0*/  FMNMX.FTZ R2, R197, R0, !PT ;  /* 0x00000000c5027209 */ /* 0x000fe40007810000 */
[----:B-1----:R-:W-:Y:S02]  /*abc0*/  FMNMX.FTZ R3, R196, R3, !PT ;  /* 0x00000003c4037209 */ /* 0x002fe40007810000 */
        /* <DEDUP_REMOVED lines=85> */
[----:B------:R-:W-:Y:S01]  /*b120*/  LDSM.16.MT88.4 R76, [R136+0xa000] ;  /* 0x00a00000884c783b */ /* 0x000fe20000004200 */
[C---:B------:R-:W-:Y:S02]  /*b130*/  FMUL.FTZ R32, R2.reuse, R68 ;  /* 0x0000004402207220 */ /* 0x040fe40000410000 */
[----:B------:R-:W-:Y:S02]  /*b140*/  FMUL.FTZ R33, R2, R69 ;  /* 0x0000004502217220 */ /* 0x000fe40000410000 */
[----:B------:R-:W-:Y:S01]  /*b150*/  MUFU.EX2 R117, R117 ;  /* 0x0000007500757308 */ /* 0x000fe20000000800 */
[C---:B------:R-:W-:Y:S02]  /*b160*/  FMUL.FTZ R34, R0.reuse, R70 ;  /* 0x0000004600227220 */ /* 0x040fe40000410000 */
[----:B------:R-:W-:Y:S01]  /*b170*/  LDSM.16.MT88.4 R84, [R137+0x8800] ;  /* 0x008800008954783b */ /* 0x000fe20000004200 */
[----:B------:R-:W-:Y:S02]  /*b180*/  FMUL.FTZ R35, R0, R71 ;  /* 0x0000004700237220 */ /* 0x000fe40000410000 */
[C---:B------:R-:W-:Y:S02]  /*b190*/  FMUL.FTZ R36, R2.reuse, R36 ;  /* 0x0000002402247220 */ /* 0x040fe40000410000 */
[----:B------:R-:W-:Y:S02]  /*b1a0*/  FMUL.FTZ R37, R2, R37 ;  /* 0x0000002502257220 */ /* 0x000fe40000410000 */
        /* <DEDUP_REMOVED lines=25> */
[C---:B------:R-:W-:Y:S02]  /*b340*/  FMUL.FTZ R64, R2.reuse, R64 ;  /* 0x0000004002407220 */ /* 0x040fe40000410000 */
[----:B------:R-:W-:Y:S02]  /*b350*/  FMUL.FTZ R65, R2, R65 ;  /* 0x0000004102417220 */ /* 0x000fe40000410000 */
[----:B------:R-:W-:Y:S01]  /*b360*/  FMUL.FTZ R66, R0, R66 ;  /* 0x0000004200427220 */ /* 0x000fe20000410000 */
[----:B--2---:R-:W-:Y:S01]  /*b370*/  F2FP.BF16.PACK_AB R99, R112, R113 ;  /* 0x000000717063723e */ /* 0x004fe200000010ff */
[----:B------:R-:W-:Y:S02]  /*b380*/  FMUL.FTZ R67, R0, R67 ;  /* 0x0000004300437220 */ /* 0x000fe40000410000 */
[C---:B------:R-:W-:Y:S02]  /*b390*/  FMUL.FTZ R52, R2.reuse, R52 ;  /* 0x0000003402347220 */ /* 0x040fe40000410000 */
[----:B------:R-:W-:Y:S02]  /*b3a0*/  FMUL.FTZ R53, R2, R53 ;  /* 0x0000003502357220 */ /* 0x000fe40000410000 */
[C---:B------:R-:W-:Y:S05]  /*b3b0*/  HMMA.16816.F32.BF16 R4, R96.reuse, R12, R4 ;  /* 0x0000000c6004723c */ /* 0x040fea0000041804 */
[----:B------:R-:W-:Y:S02]  /*b3c0*/  FMUL.FTZ R54, R0, R54 ;  /* 0x0000003600367220 */ /* 0x000fe40000410000 */
[C---:B------:R-:W-:Y:S01]  /*b3d0*/  FMUL.FTZ R12, R2.reuse, R88 ;  /* 0x00000058020c7220 */ /* 0x040fe20000410000 */
[C---:B------:R-:W-:Y:S04]  /*b3e0*/  HMMA.16816.F32.BF16 R8, R96.reuse, R14, R8 ;  /* 0x0000000e6008723c */ /* 0x040fe80000041808 */
[----:B------:R-:W-:Y:S02]  /*b3f0*/  FMUL.FTZ R13, R2, R89 ;  /* 0x00000059020d7220 */ /* 0x000fe40000410000 */
[C---:B------:R-:W-:Y:S02]  /*b400*/  FMUL.FTZ R55, R0.reuse, R55 ;  /* 0x0000003700377220 */ /* 0x040fe40000410000 */
[C---:B------:R-:W-:Y:S04]  /*b410*/  FMUL.FTZ R14, R0.reuse, R90 ;  /* 0x0000005a000e7220 */ /* 0x040fe80000410000 */
[----:B------:R-:W-:Y:S02]  /*b420*/  FMUL.FTZ R15, R0, R91 ;  /* 0x0000005b000f7220 */ /* 0x000fe40000410000 */
[----:B------:R-:W1:Y:S01]  /*b430*/  LDSM.16.MT88.4 R88, [R136+0x8000] ;  /* 0x008000008858783b */ /* 0x000e620000004200 */
[C---:B------:R-:W-:Y:S02]  /*b440*/  FMUL.FTZ R56, R2.reuse, R56 ;  /* 0x0000003802387220 */ /* 0x040fe40000410000 */
[----:B------:R-:W-:Y:S02]  /*b450*/  FMUL.FTZ R57, R2, R57 ;  /* 0x0000003902397220 */ /* 0x000fe40000410000 */
[C---:B------:R-:W-:Y:S03]  /*b460*/  HMMA.16816.F32.BF16 R12, R96.reuse, R20, R12 ;  /* 0x00000014600c723c */ /* 0x040fe6000004180c */
[C---:B------:R-:W-:Y:S02]  /*b470*/  FMUL.FTZ R58, R0.reuse, R58 ;  /* 0x0000003a003a7220 */ /* 0x040fe40000410000 */
[----:B------:R-:W-:Y:S02]  /*b480*/  FMUL.FTZ R59, R0, R59 ;  /* 0x0000003b003b7220 */ /* 0x000fe40000410000 */
[C---:B------:R-:W-:Y:S01]  /*b490*/  FMUL.FTZ R20, R2.reuse, R80 ;  /* 0x0000005002147220 */ /* 0x040fe20000410000 */
[C---:B------:R-:W-:Y:S04]  /*b4a0*/  HMMA.16816.F32.BF16 R16, R96.reuse, R22, R16 ;  /* 0x000000166010723c */ /* 0x040fe80000041810 */
[----:B------:R-:W-:Y:S02]  /*b4b0*/  FMUL.FTZ R21, R2, R81 ;  /* 0x0000005102157220 */ /* 0x000fe40000410000 */
[--C-:B------:R-:W-:Y:S02]  /*b4c0*/  FFMA.FTZ R129, R182, c[0x0][0x23c], -R105.reuse ;  /* 0x00008f00b6817a23 */ /* 0x100fe40000010869 */
[C---:B------:R-:W-:Y:S04]  /*b4d0*/  FMUL.FTZ R22, R0.reuse, R82 ;  /* 0x0000005200167220 */ /* 0x040fe80000410000 */
[----:B------:R-:W-:Y:S01]  /*b4e0*/  FMUL.FTZ R23, R0, R83 ;  /* 0x0000005300177220 */ /* 0x000fe20000410000 */
[----:B------:R-:W-:Y:S01]  /*b4f0*/  MUFU.EX2 R129, R129 ;  /* 0x0000008100817308 */ /* 0x000fe20000000800 */
[----:B------:R-:W2:Y:S01]  /*b500*/  LDSM.16.MT88.4 R80, [R140+0xa000] ;  /* 0x00a000008c50783b */ /* 0x000ea20000004200 */
        /* <DEDUP_REMOVED lines=13> */
[--C-:B------:R-:W-:Y:S02]  /*b5e0*/  FFMA.FTZ R134, R181, c[0x0][0x23c], -R104.reuse ;  /* 0x00008f00b5867a23 */ /* 0x100fe40000010868 */
[--C-:B------:R-:W-:Y:S02]  /*b5f0*/  FFMA.FTZ R135, R179, c[0x0][0x23c], -R104.reuse ;  /* 0x00008f00b3877a23 */ /* 0x100fe40000010868 */
[C---:B-1----:R-:W-:Y:S01]  /*b600*/  HMMA.16816.F32.BF16 R28, R96.reuse, R88, R28 ;  /* 0x00000058601c723c */ /* 0x042fe2000004181c */
[----:B------:R-:W-:Y:S02]  /*b610*/  MUFU.EX2 R132, R132 ;  /* 0x0000008400847308 */ /* 0x000fe40000000800 */
[--C-:B------:R-:W-:Y:S02]  /*b620*/  FFMA.FTZ R120, R192, c[0x0][0x23c], -R105.reuse ;  /* 0x00008f00c0787a23 */ /* 0x100fe40000010869 */
[--C-:B------:R-:W-:Y:S02]  /*b630*/  FFMA.FTZ R121, R190, c[0x0][0x23c], -R105.reuse ;  /* 0x00008f00be797a23 */ /* 0x100fe40000010869 */
[--C-:B------:R-:W-:Y:S01]  /*b640*/  FFMA.FTZ R122, R193, c[0x0][0x23c], -R104.reuse ;  /* 0x00008f00c17a7a23 */ /* 0x100fe20000010868 */
[C---:B------:R-:W-:Y:S01]  /*b650*/  HMMA.16816.F32.BF16 R32, R96.reuse, R90, R32 ;  /* 0x0000005a6020723c */ /* 0x040fe20000041820 */
[----:B------:R-:W-:Y:S02]  /*b660*/  LDSM.16.MT88.4 R88, [R136+0x8800] ;  /* 0x008800008858783b */ /* 0x000fe40000004200 */
[----:B------:R-:W-:Y:S01]  /*b670*/  MUFU.EX2 R133, R133 ;  /* 0x0000008500857308 */ /* 0x000fe20000000800 */
[--C-:B------:R-:W-:Y:S02]  /*b680*/  FFMA.FTZ R123, R191, c[0x0][0x23c], -R104.reuse ;  /* 0x00008f00bf7b7a23 */ /* 0x100fe40000010868 */
[--C-:B------:R-:W-:Y:S02]  /*b690*/  FFMA.FTZ R125, R188, c[0x0][0x23c], -R105.reuse ;  /* 0x00008f00bc7d7a23 */ /* 0x100fe40000010869 */
[C---:B--2---:R-:W-:Y:S04]  /*b6a0*/  HMMA.16816.F32.BF16 R36, R96.reuse, R80, R36 ;  /* 0x000000506024723c */ /* 0x044fe80000041824 */
[--C-:B------:R-:W-:Y:S01]  /*b6b0*/  FFMA.FTZ R124, R186, c[0x0][0x23c], -R105.reuse ;  /* 0x00008f00ba7c7a23 */ /* 0x100fe20000010869 */
[----:B------:R-:W-:Y:S01]  /*b6c0*/  MUFU.EX2 R134, R134 ;  /* 0x0000008600867308 */ /* 0x000fe20000000800 */
[--C-:B------:R-:W-:Y:S02]  /*b6d0*/  FFMA.FTZ R126, R189, c[0x0][0x23c], -R104.reuse ;  /* 0x00008f00bd7e7a23 */ /* 0x100fe40000010868 */
[C---:B------:R-:W-:Y:S01]  /*b6e0*/  HMMA.16816.F32.BF16 R40, R96.reuse, R82, R40 ;  /* 0x000000526028723c */ /* 0x040fe20000041828 */
[----:B------:R-:W-:Y:S03]  /*b6f0*/  LDSM.16.MT88.4 R80, [R138+0x8800] ;  /* 0x008800008a50783b */ /* 0x000fe60000004200 */
[--C-:B------:R-:W-:Y:S02]  /*b700*/  FFMA.FTZ R127, R187, c[0x0][0x23c], -R104.reuse ;  /* 0x00008f00bb7f7a23 */ /* 0x100fe40000010868 */
[--C-:B------:R-:W-:Y:S01]  /*b710*/  FFMA.FTZ R174, R174, c[0x0][0x23c], -R105.reuse ;  /* 0x00008f00aeae7a23 */ /* 0x100fe20000010869 */
[----:B------:R-:W-:Y:S01]  /*b720*/  MUFU.EX2 R135, R135 ;  /* 0x0000008700877308 */ /* 0x000fe20000000800 */
[--C-:B------:R-:W-:Y:S01]  /*b730*/  FFMA.FTZ R179, R176, c[0x0][0x23c], -R105.reuse ;  /* 0x00008f00b0b37a23 */ /* 0x100fe20000010869 */
[C---:B---3--:R-:W-:Y:S03]  /*b740*/  HMMA.16816.F32.BF16 R44, R96.reuse, R72, R44 ;  /* 0x00000048602c723c */ /* 0x048fe6000004182c */
[--C-:B------:R-:W-:Y:S02]  /*b750*/  FFMA.FTZ R176, R177, c[0x0][0x23c], -R104.reuse ;  /* 0x00008f00b1b07a23 */ /* 0x100fe40000010868 */
[--C-:B------:R-:W-:Y:S03]  /*b760*/  FFMA.FTZ R175, R175, c[0x0][0x23c], -R104.reuse ;  /* 0x00008f00afaf7a23 */ /* 0x100fe60000010868 */
[----:B------:R-:W-:Y:S01]  /*b770*/  MUFU.EX2 R120, R120 ;  /* 0x0000007800787308 */ /* 0x000fe20000000800 */
[--C-:B------:R-:W-:Y:S01]  /*b780*/  FFMA.FTZ R173, R173, c[0x0][0x23c], -R105.reuse ;  /* 0x00008f00adad7a23 */ /* 0x100fe20000010869 */
[C---:B------:R-:W-:Y:S01]  /*b790*/  HMMA.16816.F32.BF16 R48, R96.reuse, R74, R48 ;  /* 0x0000004a6030723c */ /* 0x040fe20000041830 */
[----:B------:R-:W1:Y:S02]  /*b7a0*/  LDSM.16.MT88.4 R72, [R140+0x8800] ;  /* 0x008800008c48783b */ /* 0x000e640000004200 */
[----:B------:R-:W-:Y:S02]  /*b7b0*/  FFMA.FTZ R105, R172, c[0x0][0x23c], -R105 ;  /* 0x00008f00ac697a23 */ /* 0x000fe40000010869 */
[--C-:B------:R-:W-:Y:S03]  /*b7c0*/  FFMA.FTZ R102, R102, c[0x0][0x23c], -R104.reuse ;  /* 0x00008f0066667a23 */ /* 0x100fe60000010868 */
[C---:B------:R-:W-:Y:S01]  /*b7d0*/  HMMA.16816.F32.BF16 R52, R96.reuse, R68, R52 ;  /* 0x000000446034723c */ /* 0x040fe20000041834 */
[----:B------:R-:W2:Y:S03]  /*b7e0*/  MUFU.EX2 R121, R121 ;  /* 0x0000007900797308 */ /* 0x000ea60000000800 */
[----:B------:R-:W-:Y:S02]  /*b7f0*/  FFMA.FTZ R104, R101, c[0x0][0x23c], -R104 ;  /* 0x00008f0065687a23 */ /* 0x000fe40000010868 */
[----:B------:R-:W-:Y:S02]  /*b800*/  FFMA.FTZ R119, R2, R169, R119 ;  /* 0x000000a902777223 */ /* 0x000fe40000010077 */
[C---:B------:R-:W-:Y:S03]  /*b810*/  HMMA.16816.F32.BF16 R56, R96.reuse, R70, R56 ;  /* 0x000000466038723c */ /* 0x040fe60000041838 */
[----:B------:R-:W-:Y:S01]  /*b820*/  MUFU.EX2 R122, R122 ;  /* 0x0000007a007a7308 */ /* 0x000fe20000000800 */
[----:B------:R-:W-:Y:S01]  /*b830*/  FFMA.FTZ R115, R0, R167, R115 ;  /* 0x000000a700737223 */ /* 0x000fe20000010073 */
[----:B------:R-:W-:Y:S01]  /*b840*/  IADD3 R0, R155, -0x1, RZ ;  /* 0xffffffff9b007810 */ /* 0x000fe20007ffe0ff */
[----:B------:R-:W-:Y:S02]  /*b850*/  FADD.FTZ R118, R118, R119 ;  /* 0x0000007776767221 */ /* 0x000fe40000010000 */
[C---:B------:R-:W-:Y:S04]  /*b860*/  HMMA.16816.F32.BF16 R60, R96.reuse, R76, R60 ;  /* 0x0000004c603c723c */ /* 0x040fe8000004183c */
[----:B------:R-:W-:Y:S01]  /*b870*/  FADD.FTZ R114, R114, R115 ;  /* 0x0000007372727221 */ /* 0x000fe20000010000 */
[----:B------:R-:W3:Y:S01]  /*b880*/  MUFU.EX2 R123, R123 ;  /* 0x0000007b007b7308 */ /* 0x000ee20000000800 */
[----:B------:R-:W-:Y:S01]  /*b890*/  FADD.FTZ R117, R117, R118 ;  /* 0x0000007675757221 */ /* 0x000fe20000010000 */
[----:B------:R-:W-:Y:S01]  /*b8a0*/  MOV R155, R0 ;  /* 0x00000000009b7202 */ /* 0x000fe20000000f00 */
[----:B------:R-:W-:Y:S01]  /*b8b0*/  HMMA.16816.F32.BF16 R64, R96, R78, R64 ;  /* 0x0000004e6040723c */ /* 0x000fe20000041840 */
[----:B------:R-:W-:Y:S03]  /*b8c0*/  LDSM.16.MT88.4 R76, [R138+0xa800] ;  /* 0x00a800008a4c783b */ /* 0x000fe60000004200 */
[C---:B--2---:R-:W-:Y:S01]  /*b8d0*/  F2FP.BF16.PACK_AB R68, R121.reuse, R120 ;  /* 0x000000787944723e */ /* 0x044fe200000010ff */
[----:B------:R-:W-:Y:S01]  /*b8e0*/  FADD.FTZ R117, R116, R117 ;  /* 0x0000007574757221 */ /* 0x000fe20000010000 */
[----:B------:R-:W-:Y:S01]  /*b8f0*/  MOV R0, R3 ;  /* 0x0000000300007202 */ /* 0x000fe20000000f00 */
[----:B------:R-:W-:Y:S02]  /*b900*/  MUFU.EX2 R125, R125 ;  /* 0x0000007d007d7308 */ /* 0x000fe40000000800 */
[----:B------:R-:W-:Y:S04]  /*b910*/  FADD.FTZ R120, R120, R117 ;  /* 0x0000007578787221 */ /* 0x000fe80000010000 */
[----:B------:R-:W-:Y:S04]  /*b920*/  FADD.FTZ R120, R121, R120 ;  /* 0x0000007879787221 */ /* 0x000fe80000010000 */
[----:B------:R-:W2:Y:S01]  /*b930*/  MUFU.EX2 R124, R124 ;  /* 0x0000007c007c7308 */ /* 0x000ea20000000800 */
[----:B---3--:R-:W-:Y:S09]  /*b940*/  F2FP.BF16.PACK_AB R69, R123, R122 ;  /* 0x0000007a7b45723e */ /* 0x008ff200000010ff */
[----:B------:R-:W-:Y:S10]  /*b950*/  MUFU.EX2 R126, R126 ;  /* 0x0000007e007e7308 */ /* 0x000ff40000000800 */
[----:B------:R-:W3:Y:S01]  /*b960*/  MUFU.EX2 R127, R127 ;  /* 0x0000007f007f7308 */ /* 0x000ee20000000800 */
[C---:B--2---:R-:W-:Y:S01]  /*b970*/  F2FP.BF16.PACK_AB R70, R124.reuse, R125 ;  /* 0x0000007d7c46723e */ /* 0x044fe200000010ff */
[----:B------:R-:W-:Y:S04]  /*b980*/  FADD.FTZ R125, R125, R120 ;  /* 0x000000787d7d7221 */ /* 0x000fe80000010000 */
[----:B------:R-:W-:Y:S04]  /*b990*/  FADD.FTZ R125, R124, R125 ;  /* 0x0000007d7c7d7221 */ /* 0x000fe80000010000 */
[----:B------:R-:W-:Y:S10]  /*b9a0*/  MUFU.EX2 R174, R174 ;  /* 0x000000ae00ae7308 */ /* 0x000ff40000000800 */
[----:B------:R-:W-:Y:S01]  /*b9b0*/  MUFU.EX2 R179, R179 ;  /* 0x000000b300b37308 */ /* 0x000fe20000000800 */
[----:B---3--:R-:W-:Y:S09]  /*b9c0*/  F2FP.BF16.PACK_AB R71, R127, R126 ;  /* 0x0000007e7f47723e */ /* 0x008ff200000010ff */
[----:B------:R-:W-:Y:S01]  /*b9d0*/  MUFU.EX2 R176, R176 ;  /* 0x000000b000b07308 */ /* 0x000fe20000000800 */
[C---:B-1----:R-:W-:Y:S08]  /*b9e0*/  HMMA.16816.F32.BF16 R4, R68.reuse, R72, R4 ;  /* 0x000000484404723c */ /* 0x042ff00000041804 */
[C---:B------:R-:W-:Y:S01]  /*b9f0*/  HMMA.16816.F32.BF16 R8, R68.reuse, R74, R8 ;  /* 0x0000004a4408723c */ /* 0x040fe20000041808 */
[----:B------:R-:W1:Y:S01]  /*ba00*/  LDSM.16.MT88.4 R72, [R140+0xa800] ;  /* 0x00a800008c48783b */ /* 0x000e620000004200 */
[----:B------:R-:W2:Y:S06]  /*ba10*/  MUFU.EX2 R175, R175 ;  /* 0x000000af00af7308 */ /* 0x000eac0000000800 */
[C---:B------:R-:W-:Y:S04]  /*ba20*/  HMMA.16816.F32.BF16 R12, R68.reuse, R80, R12 ;  /* 0x00000050440c723c */ /* 0x040fe8000004180c */
[----:B------:R-:W-:Y:S04]  /*ba30*/  MUFU.EX2 R173, R173 ;  /* 0x000000ad00ad7308 */ /* 0x000fe80000000800 */
[C---:B------:R-:W-:Y:S01]  /*ba40*/  HMMA.16816.F32.BF16 R16, R68.reuse, R82, R16 ;  /* 0x000000524410723c */ /* 0x040fe20000041810 */
[----:B------:R-:W3:Y:S05]  /*ba50*/  LDSM.16.MT88.4 R80, [R137+0xa800] ;  /* 0x00a800008950783b */ /* 0x000eea0000004200 */
[----:B------:R2:W4:Y:S02]  /*ba60*/  MUFU.EX2 R172, R105 ;  /* 0x0000006900ac7308 */ /* 0x0005240000000800 */
[C---:B------:R-:W-:Y:S08]  /*ba70*/  HMMA.16816.F32.BF16 R20, R68.reuse, R84, R20 ;  /* 0x000000544414723c */ /* 0x040ff00000041814 */
[C---:B------:R-:W-:Y:S01]  /*ba80*/  HMMA.16816.F32.BF16 R24, R68.reuse, R86, R24 ;  /* 0x000000564418723c */ /* 0x040fe20000041818 */
[----:B------:R-:W5:Y:S01]  /*ba90*/  LDSM.16.MT88.4 R84, [R136+0xa800] ;  /* 0x00a800008854783b */ /* 0x000f620000004200 */
[----:B------:R-:W-:Y:S06]  /*baa0*/  MUFU.EX2 R102, R102 ;  /* 0x0000006600667308 */ /* 0x000fec0000000800 */
[C---:B------:R-:W-:Y:S04]  /*bab0*/  HMMA.16816.F32.BF16 R28, R68.reuse, R88, R28 ;  /* 0x00000058441c723c */ /* 0x040fe8000004181c */
[----:B------:R3:W3:Y:S01]  /*bac0*/  MUFU.EX2 R101, R104 ;  /* 0x0000006800657308 */ /* 0x0006e20000000800 */
[----:B--2---:R-:W-:Y:S03]  /*bad0*/  F2FP.BF16.PACK_AB R105, R175, R176 ;  /* 0x000000b0af69723e */ /* 0x004fe600000010ff */
[C---:B------:R-:W-:Y:S01]  /*bae0*/  HMMA.16816.F32.BF16 R32, R68.reuse, R90, R32 ;  /* 0x0000005a4420723c */ /* 0x040fe20000041820 */
[----:B------:R-:W-:Y:S03]  /*baf0*/  LDSM.16.MT88.4 R88, [R138+0x9000] ;  /* 0x009000008a58783b */ /* 0x000fe60000004200 */
[----:B----4-:R-:W-:Y:S04]  /*bb00*/  F2FP.BF16.PACK_AB R106, R172, R173 ;  /* 0x000000adac6a723e */ /* 0x010fe800000010ff */
[C---:B-1----:R-:W-:Y:S08]  /*bb10*/  HMMA.16816.F32.BF16 R36, R68.reuse, R72, R36 ;  /* 0x000000484424723c */ /* 0x042ff00000041824 */
[C---:B------:R-:W-:Y:S01]  /*bb20*/  HMMA.16816.F32.BF16 R40, R68.reuse, R74, R40 ;  /* 0x0000004a4428723c */ /* 0x040fe20000041828 */
[----:B------:R-:W1:Y:S03]  /*bb30*/  LDSM.16.MT88.4 R72, [R140+0x9000] ;  /* 0x009000008c48783b */ /* 0x000e660000004200 */
[----:B---3--:R-:W-:Y:S02]  /*bb40*/  F2FP.BF16.PACK_AB R104, R179, R174 ;  /* 0x000000aeb368723e */ /* 0x008fe400000010ff */
[----:B------:R-:W-:Y:S02]  /*bb50*/  F2FP.BF16.PACK_AB R107, R101, R102 ;  /* 0x00000066656b723e */ /* 0x000fe400000010ff */
[C---:B------:R-:W-:Y:S08]  /*bb60*/  HMMA.16816.F32.BF16 R44, R68.reuse, R76, R44 ;  /* 0x0000004c442c723c */ /* 0x040ff0000004182c */
[C---:B------:R-:W-:Y:S01]  /*bb70*/  HMMA.16816.F32.BF16 R48, R68.reuse, R78, R48 ;  /* 0x0000004e4430723c */ /* 0x040fe20000041830 */
[----:B------:R-:W2:Y:S07]  /*bb80*/  LDSM.16.MT88.4 R76, [R137+0x9000] ;  /* 0x00900000894c783b */ /* 0x000eae0000004200 */
[C---:B------:R-:W-:Y:S08]  /*bb90*/  HMMA.16816.F32.BF16 R52, R68.reuse, R80, R52 ;  /* 0x000000504434723c */ /* 0x040ff00000041834 */
[C---:B------:R-:W-:Y:S01]  /*bba0*/  HMMA.16816.F32.BF16 R56, R68.reuse, R82, R56 ;  /* 0x000000524438723c */ /* 0x040fe20000041838 */
[----:B------:R-:W3:Y:S07]  /*bbb0*/  LDSM.16.MT88.4 R80, [R136+0x9000] ;  /* 0x009000008850783b */ /* 0x000eee0000004200 */
[C---:B-----5:R-:W-:Y:S08]  /*bbc0*/  HMMA.16816.F32.BF16 R60, R68.reuse, R84, R60 ;  /* 0x00000054443c723c */ /* 0x060ff0000004183c */
        /* <DEDUP_REMOVED lines=13> */
[----:B------:R-:W1:Y:S03]  /*bca0*/  LDSM.16.MT88.4 R72, [R140+0xb000] ;  /* 0x00b000008c48783b */ /* 0x000e660000004200 */
[----:B------:R-:W-:Y:S04]  /*bcb0*/  FADD.FTZ R174, R179, R174 ;  /* 0x000000aeb3ae7221 */ /* 0x000fe80000010000 */
[C---:B------:R-:W-:Y:S04]  /*bcc0*/  HMMA.16816.F32.BF16 R12, R68.reuse, R88, R12 ;  /* 0x00000058440c723c */ /* 0x040fe8000004180c */
[----:B------:R-:W-:Y:S04]  /*bcd0*/  FADD.FTZ R169, R173, R174 ;  /* 0x000000aeada97221 */ /* 0x000fe80000010000 */
[C---:B------:R-:W-:Y:S04]  /*bce0*/  HMMA.16816.F32.BF16 R16, R68.reuse, R90, R16 ;  /* 0x0000005a4410723c */ /* 0x040fe80000041810 */
[----:B------:R-:W-:Y:S04]  /*bcf0*/  FADD.FTZ R169, R172, R169 ;  /* 0x000000a9aca97221 */ /* 0x000fe80000010000 */
        /* <DEDUP_REMOVED lines=16> */
[----:B------:R-:W3:Y:S07]  /*be00*/  LDSM.16.MT88.4 R68, [R136+0x9800] ;  /* 0x009800008844783b */ /* 0x000eee0000004200 */
[C---:B------:R-:W-:Y:S01]  /*be10*/  HMMA.16816.F32.BF16 R96, R104.reuse, R92, R4 ;  /* 0x0000005c6860723c */ /* 0x040fe20000041804 */
[----:B------:R-:W4:Y:S07]  /*be20*/  LDSM.16.MT88.4 R4, [R138+0xb800] ;  /* 0x00b800008a04783b */ /* 0x000f2e0000004200 */
[C---:B------:R-:W-:Y:S01]  /*be30*/  HMMA.16816.F32.BF16 R92, R104.reuse, R94, R8 ;  /* 0x0000005e685c723c */ /* 0x040fe20000041808 */
[----:B------:R-:W5:Y:S07]  /*be40*/  LDSM.16.MT88.4 R8, [R137+0xb800] ;  /* 0x00b800008908783b */ /* 0x000f6e0000004200 */
[C---:B-1----:R-:W-:Y:S01]  /*be50*/  HMMA.16816.F32.BF16 R88, R104.reuse, R84, R12 ;  /* 0x000000546858723c */ /* 0x042fe2000004180c */
[----:B------:R-:W1:Y:S07]  /*be60*/  LDSM.16.MT88.4 R12, [R136+0xb800] ;  /* 0x00b80000880c783b */ /* 0x000e6e0000004200 */
[C---:B------:R-:W-:Y:S08]  /*be70*/  HMMA.16816.F32.BF16 R84, R104.reuse, R86, R16 ;  /* 0x000000566854723c */ /* 0x040ff00000041810 */
[C---:B--2---:R-:W-:Y:S08]  /*be80*/  HMMA.16816.F32.BF16 R80, R104.reuse, R76, R20 ;  /* 0x0000004c6850723c */ /* 0x044ff00000041814 */
[C---:B------:R-:W-:Y:S08]  /*be90*/  HMMA.16816.F32.BF16 R76, R104.reuse, R78, R24 ;  /* 0x0000004e684c723c */ /* 0x040ff00000041818 */
[C---:B---3--:R-:W-:Y:S08]  /*bea0*/  HMMA.16816.F32.BF16 R72, R104.reuse, R68, R28 ;  /* 0x000000446848723c */ /* 0x048ff0000004181c */
[C---:B------:R-:W-:Y:S08]  /*beb0*/  HMMA.16816.F32.BF16 R68, R104.reuse, R70, R32 ;  /* 0x000000466844723c */ /* 0x040ff00000041820 */
[C---:B------:R-:W-:Y:S08]  /*bec0*/  HMMA.16816.F32.BF16 R36, R104.reuse, R108, R36 ;  /* 0x0000006c6824723c */ /* 0x040ff00000041824 */
[C---:B------:R-:W-:Y:S08]  /*bed0*/  HMMA.16816.F32.BF16 R40, R104.reuse, R110, R40 ;  /* 0x0000006e6828723c */ /* 0x040ff00000041828 */
[C---:B----4-:R-:W-:Y:S07]  /*bee0*/  HMMA.16816.F32.BF16 R44, R104.reuse, R4, R44 ;  /* 0x00000004682c723c */ /* 0x050fee000004182c */
[----:B------:R-:W-:Y:S01]  /*bef0*/  FADD.FTZ R5, R113, R114 ;  /* 0x0000007271057221 */ /* 0x000fe20000010000 */
[C---:B------:R-:W-:Y:S04]  /*bf00*/  HMMA.16816.F32.BF16 R48, R104.reuse, R6, R48 ;  /* 0x000000066830723c */ /* 0x040fe80000041830 */
[----:B------:R-:W-:Y:S04]  /*bf10*/  FADD.FTZ R5, R112, R5 ;  /* 0x0000000570057221 */ /* 0x000fe80000010000 */
[C---:B-----5:R-:W-:Y:S04]  /*bf20*/  HMMA.16816.F32.BF16 R52, R104.reuse, R8, R52 ;  /* 0x000000086834723c */ /* 0x060fe80000041834 */
[----:B------:R-:W-:Y:S04]  /*bf30*/  FADD.FTZ R122, R122, R5 ;  /* 0x000000057a7a7221 */ /* 0x000fe80000010000 */
[C---:B------:R-:W-:Y:S04]  /*bf40*/  HMMA.16816.F32.BF16 R56, R104.reuse, R10, R56 ;  /* 0x0000000a6838723c */ /* 0x040fe80000041838 */
[----:B------:R-:W-:Y:S04]  /*bf50*/  FADD.FTZ R123, R123, R122 ;  /* 0x0000007a7b7b7221 */ /* 0x000fe80000010000 */
[----:B------:R-:W-:Y:S01]  /*bf60*/  FADD.FTZ R126, R126, R123 ;  /* 0x0000007b7e7e7221 */ /* 0x000fe20000010000 */
[C---:B-1----:R-:W-:Y:S03]  /*bf70*/  HMMA.16816.F32.BF16 R60, R104.reuse, R12, R60 ;  /* 0x0000000c683c723c */ /* 0x042fe6000004183c */
[----:B------:R-:W-:Y:S04]  /*bf80*/  FADD.FTZ R127, R127, R126 ;  /* 0x0000007e7f7f7221 */ /* 0x000fe80000010000 */
[----:B------:R-:W-:Y:S01]  /*bf90*/  FADD.FTZ R130, R130, R127 ;  /* 0x0000007f82827221 */ /* 0x000fe20000010000 */
[----:B------:R-:W-:Y:S04]  /*bfa0*/  HMMA.16816.F32.BF16 R64, R104, R14, R64 ;  /* 0x0000000e6840723c */ /* 0x000fe80000041840 */
        /* <DEDUP_REMOVED lines=8> */
.L_x_5522:
        /* <DEDUP_REMOVED lines=156> */
[----:B------:R-:W-:Y:S04]  /*c9f0*/  STS [R13+0x400], R90 ;  /* 0x0004005a0d007388 */ /* 0x000fe80000000800 */
[----:B------:R-:W-:Y:S04]  /*ca00*/  STS [R15], R84 ;  /* 0x000000540f007388 */ /* 0x000fe80000000800 */
[----:B------:R-:W-:Y:S04]  /*ca10*/  STS [R15+0x400], R86 ;  /* 0x000400560f007388 */ /* 0x000fe80000000800 */
[----:B------:R-:W-:Y:S01]  /*ca20*/  STS [R17], R80 ;  /* 0x0000005011007388 */ /* 0x000fe20000000800 */
[----:B-1----:R-:W-:-:S03]  /*ca30*/  ISETP.NE.AND P4, PT, R0, RZ, PT ;  /* 0x000000ff0000720c */ /* 0x002fc60003f85270 */
[----:B------:R-:W-:Y:S01]  /*ca40*/  STS [R17+0x400], R82 ;  /* 0x0004005211007388 */ /* 0x000fe20000000800 */
[----:B------:R-:W-:-:S03]  /*ca50*/  ISETP.NE.OR P1, PT, R152, -0x1, !P4 ;  /* 0xffffffff9800780c */ /* 0x000fc60006725670 */
        /* <DEDUP_REMOVED lines=10> */
[----:B------:R2:W-:Y:S04]  /*cb00*/  STS [R13+0x2000], R44 ;  /* 0x0020002c0d007388 */ /* 0x0005e80000000800 */
[----:B------:R3:W-:Y:S04]  /*cb10*/  STS [R13+0x2400], R46 ;  /* 0x0024002e0d007388 */ /* 0x0007e80000000800 */
[----:B------:R4:W-:Y:S04]  /*cb20*/  STS [R15+0x2000], R48 ;  /* 0x002000300f007388 */ /* 0x0009e80000000800 */
[----:B------:R4:W-:Y:S04]  /*cb30*/  STS [R15+0x2400], R50 ;  /* 0x002400320f007388 */ /* 0x0009e80000000800 */
[----:B------:R4:W-:Y:S04]  /*cb40*/  STS [R17+0x2000], R52 ;  /* 0x0020003411007388 */ /* 0x0009e80000000800 */
[----:B------:R4:W-:Y:S01]  /*cb50*/  STS [R17+0x2400], R54 ;  /* 0x0024003611007388 */ /* 0x0009e20000000800 */
[----:B-1----:R-:W-:-:S03]  /*cb60*/  @P2 IMAD.WIDE.U32 R42, R152, c[0x0][0x1e8], RZ ;  /* 0x00007a00982a2a25 */ /* 0x002fc600078e00ff */
[----:B------:R4:W-:Y:S01]  /*cb70*/  STS [R21+0x2000], R56 ;  /* 0x0020003815007388 */ /* 0x0009e20000000800 */
[----:B--2---:R-:W-:Y:S01]  /*cb80*/  LOP3.LUT R44, R2, 0xffffffe0, RZ, 0xc0, !PT ;  /* 0xffffffe0022c7812 */ /* 0x004fe200078ec0ff */
[----:B------:R-:W-:Y:S02]  /*cb90*/  @P2 IMAD R2, R152, c[0x0][0x1ec], R43 ;  /* 0x00007b0098022a24 */ /* 0x000fe400078e022b */
[----:B------:R4:W-:Y:S01]  /*cba0*/  STS [R21+0x2400], R58 ;  /* 0x0024003a15007388 */ /* 0x0009e20000000800 */
[----:B------:R-:W-:Y:S02]  /*cbb0*/  IADD3 R41, -R44, R5, RZ ;  /* 0x000000052c297210 */ /* 0x000fe40007ffe1ff */
[----:B------:R-:W-:Y:S01]  /*cbc0*/  MOV R44, 0x7f800000 ;  /* 0x7f800000002c7802 */ /* 0x000fe20000000f00 */
[----:B------:R4:W-:Y:S01]  /*cbd0*/  STS [R19+0x2000], R60 ;  /* 0x0020003c13007388 */ /* 0x0009e20000000800 */
[----:B------:R-:W-:-:S03]  /*cbe0*/  @P0 FFMA.FTZ R44, R3, c[0x0][0x238], R6 ;  /* 0x00008e00032c0a23 */ /* 0x000fc60000010006 */
[----:B------:R4:W-:Y:S04]  /*cbf0*/  STS [R19+0x2400], R62 ;  /* 0x0024003e13007388 */ /* 0x0009e80000000800 */
[----:B------:R4:W-:Y:S04]  /*cc00*/  STS [R37+0x2000], R64 ;  /* 0x0020004025007388 */ /* 0x0009e80000000800 */
[----:B------:R4:W-:Y:S04]  /*cc10*/  STS [R37+0x2400], R66 ;  /* 0x0024004225007388 */ /* 0x0009e80000000800 */
[----:B------:R-:W-:Y:S06]  /*cc20*/  BAR.SYNC.DEFER_BLOCKING 0x0 ;  /* 0x0000000000007b1d */ /* 0x000fec0000010000 */
[----:B------:R-:W1:Y:S04]  /*cc30*/  S2R R40, SR_CTAID.Y ;  /* 0x0000000000287919 */ /* 0x000e680000002600 */
[----:B------:R-:W2:Y:S04]  /*cc40*/  S2R R0, SR_CTAID.Z ;  /* 0x0000000000007919 */ /* 0x000ea80000002700 */
[----:B------:R4:W4:Y:S04]  /*cc50*/  LDS.128 R32, [R156] ;  /* 0x000000009c207984 */ /* 0x0009280000000c00 */
[----:B------:R4:W4:Y:S01]  /*cc60*/  LDS.128 R28, [R156+0x800] ;  /* 0x000800009c1c7984 */ /* 0x0009220000000c00 */
[----:B-1----:R-:W-:Y:S01]  /*cc70*/  @!P1 IMAD R152, R40, c[0x0][0x214], RZ ;  /* 0x0000850028989a24 */ /* 0x002fe200078e02ff */
[----:B------:R-:W-:-:S02]  /*cc80*/  LOP3.LUT P1, RZ, R41, 0x3, RZ, 0xc0, !PT ;  /* 0x0000000329ff7812 */ /* 0x000fc4000782c0ff */
[----:B------:R1:W1:Y:S01]  /*cc90*/  LDS.128 R24, [R156+0x1000] ;  /* 0x001000009c187984 */ /* 0x0002620000000c00 */
[----:B------:R-:W-:Y:S01]  /*cca0*/  @!P2 SHF.R.S32.HI R43, RZ, 0x1f, R40 ;  /* 0x0000001fff2ba819 */ /* 0x000fe20000011428 */
[----:B---3--:R-:W-:Y:S02]  /*ccb0*/  @!P2 IMAD.WIDE.U32 R46, R40, c[0x0][0x1e0], RZ ;  /* 0x00007800282eaa25 */ /* 0x008fe400078e00ff */
[----:B------:R3:W1:Y:S02]  /*ccc0*/  LDS.128 R20, [R156+0x1800] ;  /* 0x001800009c147984 */ /* 0x0006640000000c00 */
[----:B------:R-:W-:Y:S01]  /*ccd0*/  @!P2 IMAD R41, R43, c[0x0][0x1e0], RZ ;  /* 0x000078002b29aa24 */ /* 0x000fe200078e02ff */
[----:B------:R-:W-:Y:S01]  /*cce0*/  MOV R43, 0x7f800000 ;  /* 0x7f800000002b7802 */ /* 0x000fe20000000f00 */
[----:B------:R3:W1:Y:S01]  /*ccf0*/  LDS.128 R16, [R156+0x2000] ;  /* 0x002000009c107984 */ /* 0x0006620000000c00 */
[----:B--2---:R-:W-:Y:S01]  /*cd00*/  @P4 IMAD R152, R0, c[0x0][0x234], R152 ;  /* 0x00008d0000984a24 */ /* 0x004fe200078e0298 */
[----:B------:R-:W-:Y:S01]  /*cd10*/  @!P2 MOV R42, R46 ;  /* 0x0000002e002aa202 */ /* 0x000fe20000000f00 */
[C---:B------:R-:W-:Y:S01]  /*cd20*/  @!P2 IMAD R41, R40.reuse, c[0x0][0x1e4], R41 ;  /* 0x000079002829aa24 */ /* 0x040fe200078e0229 */
[----:B------:R3:W2:Y:S01]  /*cd30*/  LDS.128 R12, [R156+0x2800] ;  /* 0x002800009c0c7984 */ /* 0x0006a20000000c00 */
        /* <DEDUP_REMOVED lines=19> */
.L_x_5528:
[----:B------:R-:W-:Y:S05]  /*ce70*/  BSYNC B0 ;  /* 0x0000000000007941 */ /* 0x000fea0003800000 */
.L_x_5527:
[----:B------:R-:W5:Y:S01]  /*ce80*/  S2R R6, SR_CTAID.X ;  /* 0x0000000000067919 */ /* 0x000f620000002500 */
[----:B------:R-:W-:Y:S01]  /*ce90*/  SHF.R.S32.HI R159, RZ, 0x1f, R158 ;  /* 0x0000001fff9f7819 */ /* 0x000fe2000001149e */
[----:B------:R-:W-:Y:S01]  /*cea0*/  BSSY B0, `(.L_x_5529) ;  /* 0x0000022000007945 */ /* 0x000fe20003800000 */
[----:B------:R-:W-:Y:S01]  /*ceb0*/  LEA.HI R5, R4, R5, RZ, 0x3 ;  /* 0x0000000504057211 */ /* 0x000fe200078f18ff */
[----:B------:R-:W3:Y:S01]  /*cec0*/  S2R R3, SR_TID.X ;  /* 0x0000000000037919 */ /* 0x000ee20000002100 */
[----:B------:R-:W-:Y:S02]  /*ced0*/  SHF.R.S32.HI R4, RZ, 0x1f, R0 ;  /* 0x0000001fff047819 */ /* 0x000fe40000011400 */
[----:B------:R-:W-:Y:S01]  /*cee0*/  SHF.R.S32.HI R5, RZ, 0x3, R5 ;  /* 0x00000003ff057819 */ /* 0x000fe20000011405 */
[----:B-----5:R-:W-:-:S04]  /*cef0*/  IMAD.SHL.U32 R6, R6, 0x40, RZ ;  /* 0x0000004006067824 */ /* 0x020fc800078e00ff */
[----:B---3--:R-:W-:Y:S01]  /*cf00*/  IMAD.WIDE.U32 R40, R6, c[0x0][0x1e8], R158 ;  /* 0x00007a0006287a25 */ /* 0x008fe200078e009e */
        /* <DEDUP_REMOVED lines=25> */
[----:B----4-:R3:W-:Y:S04]  /*d0a0*/  @!P1 STG.E.128 [R44.64], R32 ;  /* 0x000000202c009986 */ /* 0x0107e8000c101d08 */
[----:B-1----:R3:W-:Y:S02]  /*d0b0*/  @!P0 STG.E.128 [R44.64+0x80], R16 ;  /* 0x000080102c008986 */ /* 0x0027e4000c101d08 */
.L_x_5530:
[----:B------:R-:W-:Y:S05]  /*d0c0*/  BSYNC B0 ;  /* 0x0000000000007941 */ /* 0x000fea0003800000 */
.L_x_5529:
[----:B------:R-:W-:Y:S01]  /*d0d0*/  IADD3 R3, R5, 0x10, RZ ;  /* 0x0000001005037810 */ /* 0x000fe20007ffe0ff */
[----:B------:R-:W-:Y:S03]  /*d0e0*/  BSSY B0, `(.L_x_5531) ;  /* 0x0000011000007945 */ /* 0x000fe60003800000 */
[----:B------:R-:W-:-:S13]  /*d0f0*/  ISETP.GE.AND P0, PT, R3, R148, PT ;  /* 0x000000940300720c */ /* 0x000fda0003f06270 */
[----:B------:R-:W-:Y:S05]  /*d100*/  @P0 BRA `(.L_x_5532) ;  /* 0x000000e000000947 */ /* 0x000fea0003800000 */
[----:B------:R-:W-:Y:S01]  /*d110*/  IADD3 R3, P0, R5, 0x10, RZ ;  /* 0x0000001005037810 */ /* 0x000fe20007f1e0ff */
[----:B-1-3--:R-:W-:Y:S01]  /*d120*/  IMAD.MOV.U32 R16, RZ, RZ, R42 ;  /* 0x000000ffff107224 */ /* 0x00afe200078e002a */
[----:B----4-:R-:W-:Y:S02]  /*d130*/  MOV R17, R7 ;  /* 0x0000000700117202 */ /* 0x010fe40000000f00 */
        /* <DEDUP_REMOVED lines=10> */
[----:B--2---:R1:W-:Y:S02]  /*d1e0*/  @!P0 STG.E.128 [R18.64+0x80], R12 ;  /* 0x0000800c12008986 */ /* 0x0043e4000c101d08 */
.L_x_5532:
[----:B------:R-:W-:Y:S05]  /*d1f0*/  BSYNC B0 ;  /* 0x0000000000007941 */ /* 0x000fea0003800000 */
.L_x_5531:
        /* <DEDUP_REMOVED lines=15> */
[----:B----4-:R-:W-:-:S05]  /*d2f0*/  LEA.HI.X R15, R12, c[0x0][0x1d4], R2, 0x1, P2 ;  /* 0x000075000c0f7a11 */ /* 0x010fca00010f0c02 */
[----:B------:R1:W-:Y:S04]  /*d300*/  @!P1 STG.E.128 [R14.64], R24 ;  /* 0x000000180e009986 */ /* 0x0003e8000c101d08 */
[----:B------:R1:W-:Y:S02]  /*d310*/  @!P0 STG.E.128 [R14.64+0x80], R8 ;  /* 0x000080080e008986 */ /* 0x0003e4000c101d08 */
.L_x_5534:
[----:B------:R-:W-:Y:S05]  /*d320*/  BSYNC B0 ;  /* 0x0000000000007941 */ /* 0x000fea0003800000 */
.L_x_5533:
        /* <DEDUP_REMOVED lines=14> */
[----:B-1----:R1:W-:Y:S01]  /*d410*/  @!P0 STG.E.128 [R4.64], R20 ;  /* 0x0000001404008986 */ /* 0x0023e2000c101d08 */
[----:B------:R-:W-:-:S13]  /*d420*/  ISETP.GE.AND P0, PT, R149, c[0x0][0x220], PT ;  /* 0x0000880095007a0c */ /* 0x000fda0003f06270 */
[----:B------:R-:W-:Y:S05]  /*d430*/  @P0 EXIT ;  /* 0x000000000000094d */ /* 0x000fea0003800000 */
[----:B------:R-:W-:Y:S01]  /*d440*/  STG.E.128 [R4.64+0x80], R36 ;  /* 0x0000802404007986 */ /* 0x000fe2000c101d08 */
[----:B------:R-:W-:Y:S05]  /*d450*/  EXIT ;  /* 0x000000000000794d */ /* 0x000fea0003800000 */
.L_x_5535:
        /* <DEDUP_REMOVED lines=10> */
.L_x_8371:


//--------------------- .text._ZN5flash24flash_fwd_splitkv_kernelI23Flash_fwd_kernel_traitsILi128ELi64ELi64ELi4ELb0ELb0EN7cutlass10bfloat16_tE19Flash_kernel_traitsILi128ELi64ELi64ELi4ES3_EELb1ELb0ELb0ELb0ELb0ELb0ELb0ELb1EEEvNS_16Flash_fwd_paramsE --------------------------
	.section	.text._ZN5flash24flash_fwd_splitkv_kernelI23Flash_fwd_kernel_traitsILi128ELi64ELi64ELi4ELb0ELb0EN7cutlass10bfloat16_tE19Flash_kernel_traitsILi128ELi64ELi64ELi4ES3_EELb1ELb0ELb0ELb0ELb0ELb0ELb0ELb1EEEvNS_16Flash_fwd_paramsE,"ax",@progbits
	.sectioninfo	@"SHI_REGISTERS=184"
	.align	128
        .global         _ZN5flash24flash_fwd_splitkv_kernelI23Flash_fwd_kernel_traitsILi128ELi64ELi64ELi4ELb0ELb0EN7cutlass10bfloat16_tE19Flash_kernel_traitsILi128ELi64ELi64ELi4ES3_EELb1ELb0ELb0ELb0ELb0ELb0ELb0ELb1EEEvNS_16Flash_fwd_paramsE
        .type           _ZN5flash24flash_fwd_splitkv_kernelI23Flash_fwd_kernel_traitsILi128ELi64ELi64ELi4ELb0ELb0EN7cutlass10bfloat16_tE19Flash_kernel_traitsILi128ELi64ELi64ELi4ES3_EELb1ELb0ELb0ELb0ELb0ELb0ELb0ELb1EEEvNS_16Flash_fwd_paramsE,@function
        .size           _ZN5flash24flash_fwd_splitkv_kernelI23Flash_fwd_kernel_traitsILi128ELi64ELi64ELi4ELb0ELb0EN7cutlass10bfloat16_tE19Flash_kernel_traitsILi128ELi64ELi64ELi4ES3_EELb1ELb0ELb0ELb0ELb0ELb0ELb0ELb1EEEvNS_16Flash_fwd_paramsE,(.L_x_8372 - _ZN5flash24flash_fwd_splitkv_kernelI23Flash_fwd_kernel_traitsILi128ELi64ELi64ELi4ELb0ELb0EN7cutlass10bfloat16_tE19Flash_kernel_traitsILi128ELi64ELi64ELi4ES3_EELb1ELb0ELb0ELb0ELb0ELb0ELb0ELb1EEEvNS_16Flash_fwd_paramsE)
        .other          _ZN5flash24flash_fwd_splitkv_kernelI23Flash_fwd_kernel_traitsILi128ELi64ELi64ELi4ELb0ELb0EN7cutlass10bfloat16_tE19Flash_kernel_traitsILi128ELi64ELi64ELi4ES3_EELb1ELb0ELb0ELb0ELb0ELb0ELb0ELb1EEEvNS_16Flash_fwd_paramsE,@"STO_CUDA_ENTRY STV_DEFAULT"
_ZN5flash24flash_fwd_splitkv_kernelI23Flash_fwd_kernel_traitsILi128ELi64ELi64ELi4ELb0ELb0EN7cutlass10bfloat16_tE19Flash_kernel_traitsILi128ELi64ELi64ELi4ES3_EELb1ELb0ELb0ELb0ELb0ELb0ELb0ELb1EEEvNS_16Flash_fwd_paramsE:
.text._ZN5flash24flash_fwd_splitkv_kernelI23Flash_fwd_kernel_traitsILi128ELi64ELi64ELi4ELb0ELb0EN7cutlass10bfloat16_tE19Flash_kernel_traitsILi128ELi64ELi64ELi4ES3_EELb1ELb0ELb0ELb0ELb0ELb0ELb0ELb1EEEvNS_16Flash_fwd_paramsE:
[----:B------:R-:W-:Y:S02]  /*0000*/  MOV R1, c[0x0][0x28] ;  /* 0x00000a0000017a02 */ /* 0x000fe40000000f00 */
[----:B------:R-:W1:Y:S01]  /*0010*/  S2R R2, SR_CTAID.Y ;  /* 0x0000000000027919 */ /* 0x000e620000002600 */
[----:B------:R-:W2:Y:S01]  /*0020*/  LDC.U8 R0, c[0x0][0x312] ;  /* 0x0000c480ff007b82 */ /* 0x000ea20000000000 */
[----:B------:R-:W-:Y:S01]  /*0030*/  ISETP.NE.U32.AND P1, PT, RZ, c[0x0][0x240], PT ;  /* 0x00009000ff007a0c */ /* 0x000fe20003f25070 */
[----:B------:R-:W-:Y:S01]  /*0040*/  IMAD.MOV.U32 R3, RZ, RZ, 0x4 ;  /* 0x00000004ff037424 */ /* 0x000fe200078e00ff */
[----:B------:R-:W-:Y:S01]  /*0050*/  ISETP.NE.U32.AND P5, PT, RZ, c[0x0][0x250], PT ;  /* 0x00009400ff007a0c */ /* 0x000fe20003fa5070 */
[----:B------:R-:W-:Y:S01]  /*0060*/  IMAD.MOV.U32 R156, RZ, RZ, -0x1 ;  /* 0xffffffffff9c7424 */ /* 0x000fe200078e00ff */
[----:B------:R-:W-:Y:S01]  /*0070*/  ISETP.NE.AND.EX P1, PT, RZ, c[0x0][0x244], PT, P1 ;  /* 0x00009100ff007a0c */ /* 0x000fe20003f25310 */
[----:B------:R-:W-:Y:S01]  /*0080*/  ULDC.64 UR6, c[0x0][0x118] ;  /* 0x0000460000067ab9 */ /* 0x000fe20000000a00 */
[----:B------:R-:W-:Y:S02]  /*0090*/  ISETP.NE.AND.EX P5, PT, RZ, c[0x0][0x254], PT, P5 ;  /* 0x00009500ff007a0c */ /* 0x000fe40003fa5350 */
[----:B------:R-:W-:Y:S01]  /*00a0*/  ISETP.EQ.U32.AND P0, PT, RZ, c[0x0][0x248], PT ;  /* 0x00009200ff007a0c */ /* 0x000fe20003f02070 */
[----:B-1----:R-:W-:Y:S01]  /*00b0*/  IMAD.WIDE R4, R2, R3, c[0x0][0x240] ;  /* 0x0000900002047625 */ /* 0x002fe200078e0203 */
[----:B--2---:R-:W-:-:S03]  /*00c0*/  ISETP.NE.AND P2, PT, R0, RZ, PT ;  /* 0x000000ff0000720c */ /* 0x004fc60003f45270 */
[----:B------:R-:W-:-:S04]  /*00d0*/  IMAD.MOV.U32 R0, RZ, RZ, RZ ;  /* 0x000000ffff007224 */ /* 0x000fc800078e00ff */
[----:B------:R-:W2:Y:S01]  /*00e0*/  @P1 LDG.E R156, [R4.64] ;  /* 0x00000006049c1981 */ /* 0x000ea2000c1e1900 */
[CC--:B------:R-:W-:Y:S01]  /*00f0*/  IMAD.WIDE R142, R2.reuse, R3.reuse, c[0x0][0x250] ;  /* 0x00009400028e7625 */ /* 0x0c0fe200078e0203 */
[----:B------:R-:W-:Y:S02]  /*0100*/  ISETP.EQ.OR.EX P0, PT, RZ, c[0x0][0x24c], !P2, P0 ;  /* 0x00009300ff007a0c */ /* 0x000fe40005702700 */
[----:B------:R-:W2:Y:S04]  /*0110*/  @P1 LDG.E R155, [R4.64+0x4] ;  /* 0x00000406049b1981 */ /* 0x000ea8000c1e1900 */
[----:B------:R1:W5:Y:S01]  /*0120*/  @P5 LDG.E R0, [R142.64] ;  /* 0x000000068e005981 */ /* 0x000362000c1e1900 */
[----:B------:R-:W-:Y:S02]  /*0130*/  IMAD.MOV.U32 R17, RZ, RZ, -0x1 ;  /* 0xffffffffff117424 */ /* 0x000fe400078e00ff */
[----:B------:R-:W-:Y:S01]  /*0140*/  IMAD.WIDE R10, R2, R3, c[0x0][0x248] ;  /* 0x00009200020a7625 */ /* 0x000fe200078e0203 */
[----:B------:R-:W3:Y:S04]  /*0150*/  S2R R25, SR_CTAID.X ;  /* 0x0000000000197919 */ /* 0x000ee80000002500 */
[----:B------:R1:W5:Y:S01]  /*0160*/  @!P0 LDG.E R17, [R10.64] ;  /* 0x000000060a118981 */ /* 0x000362000c1e1900 */
[----:B------:R-:W-:-:S03]  /*0170*/  ISETP.NE.U32.AND P0, PT, RZ, c[0x0][0x248], PT ;  /* 0x00009200ff007a0c */ /* 0x000fc60003f05070 */
[----:B------:R-:W4:Y:S01]  /*0180*/  S2R R136, SR_CTAID.Z ;  /* 0x0000000000887919 */ /* 0x000f220000002700 */
[----:B------:R-:W-:Y:S02]  /*0190*/  ISETP.NE.AND.EX P0, PT, RZ, c[0x0][0x24c], PT, P0 ;  /* 0x00009300ff007a0c */ /* 0x000fe40003f05300 */
[----:B------:R-:W-:-:S04]  /*01a0*/  MOV R7, R2 ;  /* 0x0000000200077202 */ /* 0x000fc80000000f00 */
[--C-:B------:R-:W-:Y:S01]  /*01b0*/  SHF.R.S32.HI R6, RZ, 0x1f, R7.reuse ;  /* 0x0000001fff067819 */ /* 0x100fe20000011407 */
[----:B------:R-:W-:Y:S02]  /*01c0*/  IMAD.MOV.U32 R9, RZ, RZ, R7 ;  /* 0x000000ffff097224 */ /* 0x000fe400078e0007 */
[----:B--2---:R-:W-:Y:S01]  /*01d0*/  @P1 IMAD.IADD R155, R155, 0x1, -R156 ;  /* 0x000000019b9b1824 */ /* 0x004fe200078e0a9c */
[----:B------:R-:W-:-:S03]  /*01e0*/  @!P1 MOV R155, c[0x0][0x214] ;  /* 0x00008500009b9a02 */ /* 0x000fc60000000f00 */
[----:B------:R-:W-:Y:S05]  /*01f0*/  @!P0 BRA `(.L_x_5536) ;  /* 0x0000004000008947 */ /* 0x000fea0003800000 */
[----:B-1-34-:R-:W2:Y:S02]  /*0200*/  @P2 LDG.E R4, [R10.64+0x4] ;  /* 0x000004060a042981 */ /* 0x01aea4000c1e1900 */
[----:B--2--5:R-:W-:-:S06]  /*0210*/  @P2 IADD3 R65, R4, -R17, RZ ;  /* 0x8000001104412210 */ /* 0x024fcc0007ffe0ff */
[----:B------:R1:W5:Y:S01]  /*0220*/  @!P2 LDG.E R65, [R10.64] ;  /* 0x000000060a41a981 */ /* 0x000362000c1e1900 */
[----:B------:R-:W-:Y:S05]  /*0230*/  BRA `(.L_x_5537) ;  /* 0x0000001000007947 */ /* 0x000fea0003800000 */
.L_x_5536:
[----:B-1-34-:R-:W-:Y:S02]  /*0240*/  MOV R65, c[0x0][0x218] ;  /* 0x0000860000417a02 */ /* 0x01afe40000000f00 */
.L_x_5537:
[----:B------:R-:W-:-:S04]  /*0250*/  ISETP.NE.U32.AND P2, PT, RZ, c[0x0][0x258], PT ;  /* 0x00009600ff007a0c */ /* 0x000fc80003f45070 */
[----:B------:R-:W-:-:S13]  /*0260*/  ISETP.NE.AND.EX P2, PT, RZ, c[0x0][0x25c], PT, P2 ;  /* 0x00009700ff007a0c */ /* 0x000fda0003f45320 */
[----:B-1----:R-:W-:-:S05]  /*0270*/  @P2 IMAD.WIDE R10, R2, R3, c[0x0][0x258] ;  /* 0x00009600020a2625 */ /* 0x002fca00078e0203 */
[----:B------:R-:W2:Y:S01]  /*0280*/  @P2 LDG.E R57, [R10.64] ;  /* 0x000000060a392981 */ /* 0x000ea2000c1e1900 */
[----:B------:R-:W-:Y:S01]  /*0290*/  IMAD.SHL.U32 R56, R25, 0x40, RZ ;  /* 0x0000004019387824 */ /* 0x000fe200078e00ff */
[----:B------:R-:W-:Y:S01]  /*02a0*/  @!P2 ISETP.NE.U32.AND P1, PT, RZ, c[0x0][0x268], PT ;  /* 0x00009a00ff00aa0c */ /* 0x000fe20003f25070 */
[----:B-----5:R-:W-:-:S03]  /*02b0*/  IMAD.IADD R65, R65, 0x1, -R0 ;  /* 0x0000000141417824 */ /* 0x020fc600078e0a00 */
[----:B------:R-:W-:Y:S02]  /*02c0*/  ISETP.GT.AND P0, PT, R155, R56, PT ;  /* 0x000000389b00720c */ /* 0x000fe40003f04270 */
[----:B------:R-:W-:-:S04]  /*02d0*/  @!P2 ISETP.NE.AND.EX P1, PT, RZ, c[0x0][0x26c], PT, P1 ;  /* 0x00009b00ff00aa0c */ /* 0x000fc80003f25310 */
[----:B------:R-:W-:Y:S01]  /*02e0*/  @!P2 SEL R4, RZ, c[0x0][0x21c], !P1 ;  /* 0x00008700ff04aa07 */ /* 0x000fe20004800000 */
[----:B--2---:R-:W-:-:S04]  /*02f0*/  @P2 IMAD.IADD R57, R57, 0x1, -R0 ;  /* 0x0000000139392824 */ /* 0x004fc800078e0a00 */
[----:B------:R-:W-:Y:S02]  /*0300*/  @!P2 IMAD.IADD R57, R65, 0x1, R4 ;  /* 0x000000014139a824 */ /* 0x000fe400078e0204 */
[----:B------:R-:W-:Y:S05]  /*0310*/  @!P0 EXIT ;  /* 0x000000000000894d */ /* 0x000fea0003800000 */
[----:B------:R-:W-:Y:S01]  /*0320*/  IMAD.MOV.U32 R13, RZ, RZ, c[0x0][0x218] ;  /* 0x00008600ff0d7624 */ /* 0x000fe200078e00ff */
[----:B------:R-:W-:Y:S01]  /*0330*/  IADD3 R4, -R155, 0x7f, R56 ;  /* 0x0000007f9b047810 */ /* 0x000fe20007ffe138 */
[----:B------:R-:W1:Y:S01]  /*0340*/  S2R R62, SR_TID.X ;  /* 0x00000000003e7919 */ /* 0x000e620000002100 */
[----:B------:R-:W-:Y:S02]  /*0350*/  IADD3 R11, R57, 0x3f, RZ ;  /* 0x0000003f390b7810 */ /* 0x000fe40007ffe0ff */
[----:B------:R-:W-:Y:S02]  /*0360*/  IADD3 R13, R13, 0x3f, RZ ;  /* 0x0000003f0d0d7810 */ /* 0x000fe40007ffe0ff */
[----:B------:R-:W-:Y:S02]  /*0370*/  IADD3 R5, R4, c[0x0][0x2e8], R57 ;  /* 0x0000ba0004057a10 */ /* 0x000fe40007ffe039 */
[----:B------:R-:W-:-:S02]  /*0380*/  SHF.R.S32.HI R8, RZ, 0x1f, R11 ;  /* 0x0000001fff087819 */ /* 0x000fc4000001140b */
[----:B------:R-:W-:Y:S02]  /*0390*/  SHF.R.S32.HI R10, RZ, 0x1f, R13 ;  /* 0x0000001fff0a7819 */ /* 0x000fe4000001140d */
[----:B------:R-:W-:Y:S02]  /*03a0*/  SHF.R.S32.HI R4, RZ, 0x1f, R5 ;  /* 0x0000001fff047819 */ /* 0x000fe40000011405 */
[----:B------:R-:W-:Y:S02]  /*03b0*/  LEA.HI R8, R8, R11, RZ, 0x6 ;  /* 0x0000000b08087211 */ /* 0x000fe400078f30ff */
[----:B------:R-:W-:Y:S02]  /*03c0*/  LEA.HI R10, R10, R13, RZ, 0x6 ;  /* 0x0000000d0a0a7211 */ /* 0x000fe400078f30ff */
[----:B------:R-:W-:Y:S02]  /*03d0*/  LEA.HI R4, R4, R5, RZ, 0x6 ;  /* 0x0000000504047211 */ /* 0x000fe400078f30ff */
[----:B------:R-:W-:-:S02]  /*03e0*/  SHF.R.S32.HI R8, RZ, 0x6, R8 ;  /* 0x00000006ff087819 */ /* 0x000fc40000011408 */
[----:B------:R-:W-:Y:S02]  /*03f0*/  SHF.R.S32.HI R5, RZ, 0x6, R10 ;  /* 0x00000006ff057819 */ /* 0x000fe4000001140a */
        /* <DEDUP_REMOVED lines=16> */
[----:B------:R-:W-:Y:S02]  /*0500*/  SHF.L.U32 R2, R62, 0x3, RZ ;  /* 0x000000033e027819 */ /* 0x000fe400000006ff */
[----:B------:R-:W-:Y:S01]  /*0510*/  SHF.R.S32.HI R15, RZ, 0x1f, R136 ;  /* 0x0000001fff0f7819 */ /* 0x000fe20000011488 */
[----:B------:R-:W-:Y:S01]  /*0520*/  @!P0 IMAD R6, R6, c[0x0][0x1e0], RZ ;  /* 0x0000780006068a24 */ /* 0x000fe200078e02ff */
[----:B------:R-:W-:Y:S01]  /*0530*/  SHF.R.S32.HI R3, RZ, 0x1f, R2 ;  /* 0x0000001fff037819 */ /* 0x000fe20000011402 */
[----:B------:R-:W-:-:S04]  /*0540*/  @!P0 IMAD.WIDE.U32 R10, R7, c[0x0][0x1e0], RZ ;  /* 0x00007800070a8a25 */ /* 0x000fc800078e00ff */
[----:B------:R-:W-:Y:S02]  /*0550*/  @P0 IMAD R156, R156, c[0x0][0x1ec], R9 ;  /* 0x00007b009c9c0a24 */ /* 0x000fe400078e0209 */
[----:B------:R-:W-:Y:S01]  /*0560*/  @P0 IMAD.MOV.U32 R4, RZ, RZ, R8 ;  /* 0x000000ffff040224 */ /* 0x000fe200078e0008 */
[----:B------:R-:W-:Y:S01]  /*0570*/  @!P0 MOV R4, R10 ;  /* 0x0000000a00048202 */ /* 0x000fe20000000f00 */
[----:B------:R-:W-:Y:S02]  /*0580*/  @!P0 IMAD R6, R7, c[0x0][0x1e4], R6 ;  /* 0x0000790007068a24 */ /* 0x000fe400078e0206 */
        /* <DEDUP_REMOVED lines=9> */
[----:B------:R-:W-:-:S03]  /*0620*/  ISETP.GE.AND P0, PT, R0, R155, PT ;  /* 0x0000009b0000720c */ /* 0x000fc60003f06270 */
[----:B------:R-:W-:-:S04]  /*0630*/  IMAD.WIDE.U32 R136, R136, c[0x0][0x1f0], R4 ;  /* 0x00007c0088887a25 */ /* 0x000fc800078e0004 */
[----:B------:R-:W-:Y:S01]  /*0640*/  IMAD R5, R7, c[0x0][0x214], R56 ;  /* 0x0000850007057a24 */ /* 0x000fe200078e0238 */
[----:B------:R-:W-:Y:S01]  /*0650*/  IADD3 R7, R2, 0x40, RZ ;  /* 0x0000004002077810 */ /* 0x000fe20007ffe0ff */
        /* <DEDUP_REMOVED lines=13> */
.L_x_5540:
[----:B------:R-:W-:Y:S05]  /*0730*/  BSYNC B0 ;  /* 0x0000000000007941 */ /* 0x000fea0003800000 */
.L_x_5539:
        /* <DEDUP_REMOVED lines=18> */
.L_x_5542:
[----:B------:R-:W-:Y:S05]  /*0860*/  BSYNC B0 ;  /* 0x0000000000007941 */ /* 0x000fea0003800000 */
.L_x_5541:
        /* <DEDUP_REMOVED lines=18> */
.L_x_5544:
[----:B------:R-:W-:Y:S05]  /*0990*/  BSYNC B0 ;  /* 0x0000000000007941 */ /* 0x000fea0003800000 */
.L_x_5543:
[----:B-1----:R-:W-:Y:S01]  /*09a0*/  IADD3 R8, R0, 0x30, RZ ;  /* 0x0000003000087810 */ /* 0x002fe20007ffe0ff */
        /* <DEDUP_REMOVED lines=16> */
.L_x_5546:
[----:B------:R-:W-:Y:S05]  /*0ab0*/  BSYNC B0 ;  /* 0x0000000000007941 */ /* 0x000fea0003800000 */
.L_x_5545:
        /* <DEDUP_REMOVED lines=8> */
[----:B-1----:R-:W-:Y:S02]  /*0b40*/  @!P3 IMAD.MOV.U32 R3, RZ, RZ, 0x7f800000 ;  /* 0x7f800000ff03b424 */ /* 0x002fe400078e00ff */
[----:B------:R-:W-:Y:S01]  /*0b50*/  @!P2 IMAD.MOV.U32 R2, RZ, RZ, 0x7f800000 ;  /* 0x7f800000ff02a424 */ /* 0x000fe200078e00ff */
[----:B------:R-:W-:Y:S01]  /*0b60*/  LEA.HI.X R5, R0, c[0x0][0x204], R5, 0x2, P0 ;  /* 0x0000810000057a11 */ /* 0x000fe200000f1405 */
[----:B------:R-:W-:-:S04]  /*0b70*/  @!P1 IMAD.MOV.U32 R0, RZ, RZ, 0x7f800000 ;  /* 0x7f800000ff009424 */ /* 0x000fc800078e00ff */
[----:B------:R1:W-:Y:S04]  /*0b80*/  @!P3 STG.E [R4.64], R3 ;  /* 0x000000030400b986 */ /* 0x0003e8000c101906 */
[----:B------:R1:W-:Y:S04]  /*0b90*/  @!P2 STG.E [R4.64+0x40], R2 ;  /* 0x000040020400a986 */ /* 0x0003e8000c101906 */
[----:B------:R1:W-:Y:S01]  /*0ba0*/  @!P1 STG.E [R4.64+0x80], R0 ;  /* 0x0000800004009986 */ /* 0x0003e2000c101906 */
[----:B------:R-:W-:Y:S05]  /*0bb0*/  @P4 EXIT ;  /* 0x000000000000494d */ /* 0x000fea0003800000 */
[----:B-1----:R-:W-:-:S05]  /*0bc0*/  MOV R3, 0x7f800000 ;  /* 0x7f80000000037802 */ /* 0x002fca0000000f00 */
[----:B------:R-:W-:Y:S01]  /*0bd0*/  STG.E [R4.64+0xc0], R3 ;  /* 0x0000c00304007986 */ /* 0x000fe2000c101906 */
[----:B------:R-:W-:Y:S05]  /*0be0*/  EXIT ;  /* 0x000000000000794d */ /* 0x000fea0003800000 */
.L_x_5538:
[----:B-1----:R-:W-:Y:S02]  /*0bf0*/  ISETP.NE.U32.AND P0, PT, RZ, c[0x0][0x2b8], PT ;  /* 0x0000ae00ff007a0c */ /* 0x002fe40003f05070 */
[----:B------:R-:W-:Y:S02]  /*0c00*/  ISETP.NE.U32.AND P1, PT, RZ, c[0x0][0x2c0], PT ;  /* 0x0000b000ff007a0c */ /* 0x000fe40003f25070 */
[----:B------:R-:W-:Y:S02]  /*0c10*/  ISETP.NE.AND.EX P0, PT, RZ, c[0x0][0x2bc], PT, P0 ;  /* 0x0000af00ff007a0c */ /* 0x000fe40003f05300 */
[----:B------:R-:W-:-:S11]  /*0c20*/  ISETP.NE.AND.EX P1, PT, RZ, c[0x0][0x2c4], PT, P1 ;  /* 0x0000b100ff007a0c */ /* 0x000fd60003f25310 */
[----:B------:R-:W-:-:S04]  /*0c30*/  @P0 IMAD.WIDE R10, R2, R3, c[0x0][0x2b8] ;  /* 0x0000ae00020a0625 */ /* 0x000fc800078e0203 */
[----:B------:R-:W-:Y:S01]  /*0c40*/  @P1 IMAD R2, R6, c[0x0][0x2c8], RZ ;  /* 0x0000b20006021a24 */ /* 0x000fe200078e02ff */
[----:B------:R-:W-:Y:S01]  /*0c50*/  CS2R R158, SRZ ;  /* 0x00000000009e7805 */ /* 0x000fe2000001ff00 */
[C---:B------:R-:W-:Y:S01]  /*0c60*/  @P1 IMAD.WIDE.U32 R4, R9.reuse, c[0x0][0x2c8], RZ ;  /* 0x0000b20009041a25 */ /* 0x040fe200078e00ff */
[----:B------:R1:W5:Y:S01]  /*0c70*/  @P0 LDG.E R7, [R10.64] ;  /* 0x000000060a070981 */ /* 0x000362000c1e1900 */
[----:B------:R-:W-:Y:S02]  /*0c80*/  PLOP3.LUT P3, PT, PT, PT, PT, 0x8, 0x0 ;  /* 0x000000000000781c */ /* 0x000fe40003f6e170 */
[----:B------:R-:W-:Y:S01]  /*0c90*/  @P1 IMAD R2, R9, c[0x0][0x2cc], R2 ;  /* 0x0000b30009021a24 */ /* 0x000fe200078e0202 */
[----:B------:R-:W-:-:S03]  /*0ca0*/  @P1 LEA R158, P0, R4, c[0x0][0x2c0], 0x2 ;  /* 0x0000b000049e1a11 */ /* 0x000fc600078010ff */
[----:B------:R-:W-:-:S05]  /*0cb0*/  @P1 IMAD.IADD R2, R5, 0x1, R2 ;  /* 0x0000000105021824 */ /* 0x000fca00078e0202 */
[----:B------:R-:W-:-:S04]  /*0cc0*/  @P1 SHF.L.U64.HI R2, R4, 0x2, R2 ;  /* 0x0000000204021819 */ /* 0x000fc80000010202 */
[----:B------:R-:W-:Y:S02]  /*0cd0*/  @P1 IADD3.X R159, R2, c[0x0][0x2c4], RZ, P0, !PT ;  /* 0x0000b100029f1a10 */ /* 0x000fe400007fe4ff */
[----:B------:R-:W-:-:S04]  /*0ce0*/  @P1 ISETP.NE.U32.AND P0, PT, R158, RZ, PT ;  /* 0x000000ff9e00120c */ /* 0x000fc80003f05070 */
[----:B------:R-:W-:-:S13]  /*0cf0*/  @P1 ISETP.NE.AND.EX P3, PT, R159, RZ, PT, P0 ;  /* 0x000000ff9f00120c */ /* 0x000fda0003f65300 */
[----:B------:R-:W-:Y:S05]  /*0d00*/  @!P3 BRA `(.L_x_5547) ;  /* 0x000004a00000b947 */ /* 0x000fea0003800000 */
[----:B-1----:R-:W-:Y:S02]  /*0d10*/  IABS R2, c[0x0][0x2d0] ;  /* 0x0000b40000027a13 */ /* 0x002fe40000000000 */
[----:B------:R-:W-:Y:S02]  /*0d20*/  LEA R118, R104, 0xffffffc0, 0x6 ;  /* 0xffffffc068767811 */ /* 0x000fe400078e30ff */
[----:B------:R-:W1:Y:S08]  /*0d30*/  I2F.RP R0, R2 ;  /* 0x0000000200007306 */ /* 0x000e700000209400 */
[----:B-1----:R-:W1:Y:S02]  /*0d40*/  MUFU.RCP R10, R0 ;  /* 0x00000000000a7308 */ /* 0x002e640000001000 */
[----:B-1----:R-:W-:-:S06]  /*0d50*/  IADD3 R10, R10, 0xffffffe, RZ ;  /* 0x0ffffffe0a0a7810 */ /* 0x002fcc0007ffe0ff */
        /* <DEDUP_REMOVED lines=16> */
[----:B------:R-:W-:-:S05]  /*0e60*/  @P2 IADD3 R4, R4, 0x1, RZ ;  /* 0x0000000104042810 */ /* 0x000fca0007ffe0ff */
[----:B------:R-:W-:-:S05]  /*0e70*/  IMAD.MOV.U32 R5, RZ, RZ, R4 ;  /* 0x000000ffff057224 */ /* 0x000fca00078e0004 */
[----:B------:R-:W-:Y:S02]  /*0e80*/  @!P0 IADD3 R5, -R5, RZ, RZ ;  /* 0x000000ff05058210 */ /* 0x000fe40007ffe1ff */
[----:B------:R-:W-:-:S05]  /*0e90*/  @!P1 LOP3.LUT R5, RZ, c[0x0][0x2d0], RZ, 0x33, !PT ;  /* 0x0000b400ff059a12 */ /* 0x000fca00078e33ff */
[----:B------:R-:W-:-:S05]  /*0ea0*/  IMAD.WIDE R14, R5, 0x4, R158 ;  /* 0x00000004050e7825 */ /* 0x000fca00078e029e */
[----:B------:R1:W2:Y:S01]  /*0eb0*/  LDG.E R0, [R14.64] ;  /* 0x000000060e007981 */ /* 0x0002a2000c1e1900 */
[----:B------:R-:W-:Y:S02]  /*0ec0*/  IABS R2, c[0x0][0x1c8] ;  /* 0x0000720000027a13 */ /* 0x000fe40000000000 */
[----:B------:R-:W-:Y:S02]  /*0ed0*/  IADD3 R5, -R5, RZ, RZ ;  /* 0x000000ff05057210 */ /* 0x000fe40007ffe1ff */
[----:B------:R-:W3:Y:S08]  /*0ee0*/  I2F.RP R12, R2 ;  /* 0x00000002000c7306 */ /* 0x000ef00000209400 */
[----:B---3--:R-:W3:Y:S01]  /*0ef0*/  MUFU.RCP R10, R12 ;  /* 0x0000000c000a7308 */ /* 0x008ee20000001000 */
[----:B-1----:R-:W-:-:S05]  /*0f00*/  IMAD R15, R5, c[0x0][0x2d0], R118 ;  /* 0x0000b400050f7a24 */ /* 0x002fca00078e0276 */
[----:B------:R-:W-:Y:S02]  /*0f10*/  SHF.R.S32.HI R13, RZ, 0x1f, R15 ;  /* 0x0000001fff0d7819 */ /* 0x000fe4000001140f */
[----:B---3--:R-:W-:-:S04]  /*0f20*/  IADD3 R10, R10, 0xffffffe, RZ ;  /* 0x0ffffffe0a0a7810 */ /* 0x008fc80007ffe0ff */
[----:B------:R-:W1:Y:S02]  /*0f30*/  F2I.FTZ.U32.TRUNC.NTZ R11, R10 ;  /* 0x0000000a000b7305 */ /* 0x000e64000021f000 */
[----:B-1----:R-:W-:Y:S01]  /*0f40*/  IMAD.MOV R4, RZ, RZ, -R11 ;  /* 0x000000ffff047224 */ /* 0x002fe200078e0a0b */
[----:B------:R-:W-:-:S03]  /*0f50*/  MOV R10, RZ ;  /* 0x000000ff000a7202 */ /* 0x000fc60000000f00 */
[----:B-----5:R-:W-:Y:S01]  /*0f60*/  IMAD R7, R4, R2, RZ ;  /* 0x0000000204077224 */ /* 0x020fe200078e02ff */
        /* <DEDUP_REMOVED lines=12> */
[----:B------:R-:W-:-:S06]  /*1030*/  IMAD R2, R13, c[0x0][0x198], RZ ;  /* 0x000066000d027a24 */ /* 0x000fcc00078e02ff */
        /* <DEDUP_REMOVED lines=9> */
[----:B------:R-:W-:-:S03]  /*10d0*/  IMAD.WIDE.U32 R18, R0, c[0x0][0x188], RZ ;  /* 0x0000620000127a25 */ /* 0x000fc600078e00ff */
[----:B------:R-:W-:Y:S01]  /*10e0*/  IADD3 R11, R11, R5, RZ ;  /* 0x000000050b0b7210 */ /* 0x000fe20007ffe0ff */
[C---:B------:R-:W-:Y:S01]  /*10f0*/  IMAD R5, R15.reuse, c[0x0][0x19c], R2 ;  /* 0x000067000f057a24 */ /* 0x040fe200078e0202 */
[----:B------:R-:W-:Y:S01]  /*1100*/  SHF.R.S32.HI R2, RZ, 0x1f, R4 ;  /* 0x0000001fff027819 */ /* 0x000fe20000011404 */
[----:B------:R-:W-:Y:S01]  /*1110*/  IMAD R17, R0, c[0x0][0x18c], R17 ;  /* 0x0000630000117a24 */ /* 0x000fe200078e0211 */
[----:B------:R-:W-:Y:S01]  /*1120*/  MOV R8, R18 ;  /* 0x0000001200087202 */ /* 0x000fe20000000f00 */
[----:B------:R-:W-:-:S04]  /*1130*/  IMAD.WIDE.U32 R10, R15, c[0x0][0x198], R10 ;  /* 0x000066000f0a7a25 */ /* 0x000fc800078e000a */
[----:B------:R-:W-:Y:S02]  /*1140*/  IMAD.IADD R11, R11, 0x1, R5 ;  /* 0x000000010b0b7824 */ /* 0x000fe400078e0205 */
[----:B------:R-:W-:Y:S02]  /*1150*/  IMAD R5, R2, c[0x0][0x1b0], RZ ;  /* 0x00006c0002057a24 */ /* 0x000fe400078e02ff */
[----:B------:R-:W-:-:S04]  /*1160*/  IMAD.WIDE.U32 R140, R4, c[0x0][0x1b0], R10 ;  /* 0x00006c00048c7a25 */ /* 0x000fc800078e000a */
[----:B------:R-:W-:Y:S02]  /*1170*/  IMAD R5, R4, c[0x0][0x1b4], R5 ;  /* 0x00006d0004057a24 */ /* 0x000fe400078e0205 */
[----:B------:R-:W-:-:S03]  /*1180*/  IMAD.IADD R17, R19, 0x1, R17 ;  /* 0x0000000113117824 */ /* 0x000fc600078e0211 */
[----:B------:R-:W-:Y:S01]  /*1190*/  IADD3 R5, R141, R5, RZ ;  /* 0x000000058d057210 */ /* 0x000fe20007ffe0ff */
[----:B------:R-:W-:Y:S05]  /*11a0*/  BRA `(.L_x_5548) ;  /* 0x0000044000007947 */ /* 0x000fea0003800000 */
.L_x_5547:
        /* <DEDUP_REMOVED lines=16> */
.L_x_5549:
[----:B------:R-:W-:Y:S01]  /*12b0*/  IABS R5, c[0x0][0x1c8] ;  /* 0x0000720000057a13 */ /* 0x000fe20000000000 */
[----:B------:R-:W-:Y:S01]  /*12c0*/  @P4 IMAD.IADD R17, R0, 0x1, R17 ;  /* 0x0000000100114824 */ /* 0x000fe200078e0211 */
[----:B------:R-:W-:Y:S02]  /*12d0*/  LEA R118, R104, 0xffffffc0, 0x6 ;  /* 0xffffffc068767811 */ /* 0x000fe400078e30ff */
[----:B------:R-:W1:Y:S08]  /*12e0*/  I2F.RP R14, R5 ;  /* 0x00000005000e7306 */ /* 0x000e700000209400 */
[----:B-1----:R-:W1:Y:S02]  /*12f0*/  MUFU.RCP R12, R14 ;  /* 0x0000000e000c7308 */ /* 0x002e640000001000 */
[----:B-1----:R-:W-:Y:S01]  /*1300*/  IADD3 R12, R12, 0xffffffe, RZ ;  /* 0x0ffffffe0c0c7810 */ /* 0x002fe20007ffe0ff */
[----:B------:R-:W-:-:S05]  /*1310*/  IMAD.WIDE.U32 R14, R118, c[0x0][0x198], R10 ;  /* 0x00006600760e7a25 */ /* 0x000fca00078e000a */
[----:B------:R-:W1:Y:S01]  /*1320*/  F2I.FTZ.U32.TRUNC.NTZ R13, R12 ;  /* 0x0000000c000d7305 */ /* 0x000e62000021f000 */
[----:B------:R-:W-:-:S04]  /*1330*/  @P4 IMAD.WIDE.U32 R10, R17, c[0x0][0x1a0], RZ ;  /* 0x00006800110a4a25 */ /* 0x000fc800078e00ff */
[----:B------:R-:W-:Y:S02]  /*1340*/  @P4 IMAD R17, R17, c[0x0][0x1a4], R11 ;  /* 0x0000690011114a24 */ /* 0x000fe400078e020b */
[----:B-1----:R-:W-:Y:S01]  /*1350*/  IMAD.MOV R2, RZ, RZ, -R13 ;  /* 0x000000ffff027224 */ /* 0x002fe200078e0a0d */
[----:B------:R-:W-:-:S03]  /*1360*/  MOV R12, RZ ;  /* 0x000000ff000c7202 */ /* 0x000fc60000000f00 */
[----:B------:R-:W-:Y:S01]  /*1370*/  IMAD R4, R2, R5, RZ ;  /* 0x0000000502047224 */ /* 0x000fe200078e02ff */
[----:B------:R-:W-:-:S03]  /*1380*/  IABS R2, R136 ;  /* 0x0000008800027213 */ /* 0x000fc60000000000 */
[----:B------:R-:W-:-:S04]  /*1390*/  IMAD.HI.U32 R13, R13, R4, R12 ;  /* 0x000000040d0d7227 */ /* 0x000fc800078e000c */
[----:B------:R-:W-:-:S04]  /*13a0*/  IMAD.MOV.U32 R8, RZ, RZ, R2 ;  /* 0x000000ffff087224 */ /* 0x000fc800078e0002 */
[----:B------:R-:W-:Y:S01]  /*13b0*/  IMAD.HI.U32 R4, R13, R8, RZ ;  /* 0x000000080d047227 */ /* 0x000fe200078e00ff */
[----:B------:R-:W-:-:S04]  /*13c0*/  SHF.R.S32.HI R13, RZ, 0x1f, R118 ;  /* 0x0000001fff0d7819 */ /* 0x000fc80000011476 */
[----:B------:R-:W-:-:S05]  /*13d0*/  IADD3 R2, -R4, RZ, RZ ;  /* 0x000000ff04027210 */ /* 0x000fca0007ffe1ff */
[----:B------:R-:W-:Y:S02]  /*13e0*/  IMAD R2, R5, R2, R8 ;  /* 0x0000000205027224 */ /* 0x000fe400078e0208 */
[----:B------:R-:W-:-:S03]  /*13f0*/  @P4 IMAD.MOV.U32 R8, RZ, RZ, R10 ;  /* 0x000000ffff084224 */ /* 0x000fc600078e000a */
[----:B------:R-:W-:-:S13]  /*1400*/  ISETP.GT.U32.AND P0, PT, R5, R2, PT ;  /* 0x000000020500720c */ /* 0x000fda0003f04070 */
[----:B------:R-:W-:Y:S01]  /*1410*/  @!P0 IMAD.IADD R2, R2, 0x1, -R5 ;  /* 0x0000000102028824 */ /* 0x000fe200078e0a05 */
[----:B------:R-:W-:Y:S02]  /*1420*/  @!P0 IADD3 R4, R4, 0x1, RZ ;  /* 0x0000000104048810 */ /* 0x000fe40007ffe0ff */
[----:B------:R-:W-:Y:S02]  /*1430*/  ISETP.NE.AND P0, PT, RZ, c[0x0][0x1c8], PT ;  /* 0x00007200ff007a0c */ /* 0x000fe40003f05270 */
[----:B------:R-:W-:Y:S01]  /*1440*/  ISETP.GE.U32.AND P2, PT, R2, R5, PT ;  /* 0x000000050200720c */ /* 0x000fe20003f46070 */
[----:B------:R-:W-:Y:S01]  /*1450*/  IMAD R5, R13, c[0x0][0x198], RZ ;  /* 0x000066000d057a24 */ /* 0x000fe200078e02ff */
[----:B------:R-:W-:-:S03]  /*1460*/  LOP3.LUT R2, R136, c[0x0][0x1c8], RZ, 0x3c, !PT ;  /* 0x0000720088027a12 */ /* 0x000fc600078e3cff */
[----:B------:R-:W-:Y:S01]  /*1470*/  IMAD R5, R118, c[0x0][0x19c], R5 ;  /* 0x0000670076057a24 */ /* 0x000fe200078e0205 */
[----:B------:R-:W-:-:S04]  /*1480*/  ISETP.GE.AND P1, PT, R2, RZ, PT ;  /* 0x000000ff0200720c */ /* 0x000fc80003f26270 */
[----:B------:R-:W-:-:S03]  /*1490*/  IADD3 R15, R15, R5, RZ ;  /* 0x000000050f0f7210 */ /* 0x000fc60007ffe0ff */
[----:B------:R-:W-:-:S06]  /*14a0*/  @P2 IADD3 R4, R4, 0x1, RZ ;  /* 0x0000000104042810 */ /* 0x000fcc0007ffe0ff */
[----:B------:R-:W-:Y:S02]  /*14b0*/  @!P1 IADD3 R4, -R4, RZ, RZ ;  /* 0x000000ff04049210 */ /* 0x000fe40007ffe1ff */
[----:B------:R-:W-:-:S04]  /*14c0*/  @!P0 LOP3.LUT R4, RZ, c[0x0][0x1c8], RZ, 0x33, !PT ;  /* 0x00007200ff048a12 */ /* 0x000fc800078e33ff */
[----:B------:R-:W-:Y:S01]  /*14d0*/  SHF.R.S32.HI R2, RZ, 0x1f, R4 ;  /* 0x0000001fff027819 */ /* 0x000fe20000011404 */
[----:B------:R-:W-:-:S04]  /*14e0*/  IMAD.WIDE.U32 R140, R4, c[0x0][0x1b0], R14 ;  /* 0x00006c00048c7a25 */ /* 0x000fc800078e000e */
[----:B------:R-:W-:Y:S02]  /*14f0*/  IMAD R5, R2, c[0x0][0x1b0], RZ ;  /* 0x00006c0002057a24 */ /* 0x000fe400078e02ff */
[----:B------:R-:W-:Y:S02]  /*1500*/  IMAD.MOV.U32 R15, RZ, RZ, R118 ;  /* 0x000000ffff0f7224 */ /* 0x000fe400078e0076 */
[----:B------:R-:W-:-:S05]  /*1510*/  IMAD R5, R4, c[0x0][0x1b4], R5 ;  /* 0x00006d0004057a24 */ /* 0x000fca00078e0205 */
        /* <DEDUP_REMOVED lines=13> */
.L_x_5548:
[----:B------:R1:W5:Y:S01]  /*15f0*/  @P5 LDG.E R11, [R142.64] ;  /* 0x000000068e0b5981 */ /* 0x000362000c1e1900 */
[----:B------:R-:W-:Y:S01]  /*1600*/  ISETP.NE.AND P0, PT, R156, -0x1, PT ;  /* 0xffffffff9c00780c */ /* 0x000fe20003f05270 */
[----:B------:R-:W-:Y:S01]  /*1610*/  IMAD.MOV.U32 R72, RZ, RZ, c[0x0][0x230] ;  /* 0x00008c00ff487624 */ /* 0x000fe200078e00ff */
[----:B-----5:R-:W-:Y:S01]  /*1620*/  SHF.R.S32.HI R7, RZ, 0x1f, R62 ;  /* 0x0000001fff077819 */ /* 0x020fe2000001143e */
[----:B------:R-:W-:Y:S01]  /*1630*/  IMAD.MOV.U32 R26, RZ, RZ, RZ ;  /* 0x000000ffff1a7224 */ /* 0x000fe200078e00ff */
[----:B------:R-:W-:Y:S01]  /*1640*/  SHF.R.S32.HI R76, RZ, 0x1f, R65 ;  /* 0x0000001fff4c7819 */ /* 0x000fe20000011441 */
[----:B------:R-:W-:Y:S01]  /*1650*/  IMAD.MOV.U32 R81, RZ, RZ, 0x20 ;  /* 0x00000020ff517424 */ /* 0x000fe200078e00ff */
[CC--:B------:R-:W-:Y:S01]  /*1660*/  LEA.HI R134, R7.reuse, R62.reuse, RZ, 0x3 ;  /* 0x0000003e07867211 */ /* 0x0c0fe200078f18ff */
[----:B------:R-:W-:Y:S01]  /*1670*/  IMAD.MOV.U32 R146, RZ, RZ, c[0x0][0x198] ;  /* 0x00006600ff927624 */ /* 0x000fe200078e00ff */
[----:B------:R-:W-:-:S02]  /*1680*/  LEA.HI R61, R7, R62, RZ, 0x4 ;  /* 0x0000003e073d7211 */ /* 0x000fc400078f20ff */
[----:B------:R-:W-:Y:S02]  /*1690*/  LOP3.LUT R19, R134, 0xfffffff8, RZ, 0xc0, !PT ;  /* 0xfffffff886137812 */ /* 0x000fe400078ec0ff */
[----:B------:R-:W-:Y:S01]  /*16a0*/  SHF.R.S32.HI R134, RZ, 0x3, R134 ;  /* 0x00000003ff867819 */ /* 0x000fe20000011486 */
[----:B------:R-:W-:Y:S01]  /*16b0*/  @!P0 IMAD R0, R6, c[0x0][0x178], RZ ;  /* 0x00005e0006008a24 */ /* 0x000fe200078e02ff */
[----:B------:R-:W-:Y:S01]  /*16c0*/  LEA.HI R76, R76, R65, RZ, 0x6 ;  /* 0x000000414c4c7211 */ /* 0x000fe200078f30ff */
[----:B------:R-:W-:Y:S01]  /*16d0*/  @P0 IMAD.WIDE.U32 R22, R156, c[0x0][0x190], RZ ;  /* 0x000064009c160a25 */ /* 0x000fe200078e00ff */
[----:B------:R-:W-:Y:S02]  /*16e0*/  SHF.R.S32.HI R135, RZ, 0x1f, R134 ;  /* 0x0000001fff877819 */ /* 0x000fe40000011486 */
[----:B------:R-:W-:Y:S01]  /*16f0*/  SHF.R.S32.HI R76, RZ, 0x6, R76 ;  /* 0x00000006ff4c7819 */ /* 0x000fe2000001144c */
[----:B------:R-:W-:Y:S01]  /*1700*/  @!P0 IMAD.WIDE.U32 R20, R9, c[0x0][0x178], RZ ;  /* 0x00005e0009148a25 */ /* 0x000fe200078e00ff */
[----:B------:R-:W-:-:S02]  /*1710*/  LEA.HI R48, R7, R62, RZ, 0x5 ;  /* 0x0000003e07307211 */ /* 0x000fc400078f28ff */
[----:B------:R-:W-:Y:S01]  /*1720*/  IMNMX R76, RZ, R76, !PT ;  /* 0x0000004cff4c7217 */ /* 0x000fe20007800200 */
[----:B------:R-:W-:Y:S01]  /*1730*/  @!P0 IMAD R0, R9, c[0x0][0x17c], R0 ;  /* 0x00005f0009008a24 */ /* 0x000fe200078e0200 */
[----:B------:R-:W-:Y:S01]  /*1740*/  @!P0 MOV R22, R20 ;  /* 0x0000001400168202 */ /* 0x000fe20000000f00 */
[----:B------:R-:W-:Y:S01]  /*1750*/  IMAD.IADD R58, R62, 0x1, -R19 ;  /* 0x000000013e3a7824 */ /* 0x000fe200078e0a13 */
[----:B------:R-:W-:Y:S01]  /*1760*/  MOV R49, 0x10 ;  /* 0x0000001000317802 */ /* 0x000fe20000000f00 */
[----:B------:R-:W-:Y:S01]  /*1770*/  @P0 IMAD R23, R156, c[0x0][0x194], R23 ;  /* 0x000065009c170a24 */ /* 0x000fe200078e0217 */
[----:B------:R-:W-:Y:S01]  /*1780*/  LOP3.LUT R63, R48, 0xffffffe0, RZ, 0xc0, !PT ;  /* 0xffffffe0303f7812 */ /* 0x000fe200078ec0ff */
[----:B------:R-:W-:Y:S01]  /*1790*/  @!P0 IMAD.IADD R23, R21, 0x1, R0 ;  /* 0x0000000115178824 */ /* 0x000fe200078e0200 */
[----:B------:R-:W-:Y:S01]  /*17a0*/  LOP3.LUT R21, R61, 0xfffffff0, RZ, 0xc0, !PT ;  /* 0xfffffff03d157812 */ /* 0x000fe200078ec0ff */
[----:B------:R-:W-:Y:S01]  /*17b0*/  IMAD.SHL.U32 R27, R134, 0x40, RZ ;  /* 0x00000040861b7824 */ /* 0x000fe200078e00ff */
[----:B------:R-:W-:Y:S01]  /*17c0*/  SHF.L.U64.HI R151, R146, R3, c[0x0][0x19c] ;  /* 0x0000670092977619 */ /* 0x000fe20000010203 */
[----:B------:R-:W-:Y:S01]  /*17d0*/  IMAD.SHL.U32 R102, R58, 0x8, RZ ;  /* 0x000000083a667824 */ /* 0x000fe200078e00ff */
[----:B------:R-:W-:Y:S01]  /*17e0*/  SHF.L.U32 R152, R146, 0x4, RZ ;  /* 0x0000000492987819 */ /* 0x000fe200000006ff */
[----:B------:R-:W-:Y:S01]  /*17f0*/  IMAD.IADD R10, R62, 0x1, -R21 ;  /* 0x000000013e0a7824 */ /* 0x000fe200078e0a15 */
[----:B------:R-:W-:Y:S01]  /*1800*/  LOP3.LUT R27, R27, 0x1c0, RZ, 0xc0, !PT ;  /* 0x000001c01b1b7812 */ /* 0x000fe200078ec0ff */
[----:B------:R-:W-:Y:S01]  /*1810*/  IMAD.MOV.U32 R21, RZ, RZ, 0x2 ;  /* 0x00000002ff157424 */ /* 0x000fe200078e00ff */
[----:B------:R-:W-:Y:S01]  /*1820*/  IADD3 R22, P0, R102, R22, RZ ;  /* 0x0000001666167210 */ /* 0x000fe20007f1e0ff */
[----:B------:R-:W-:Y:S01]  /*1830*/  IMAD.WIDE R24, R25, 0x40, R134 ;  /* 0x0000004019187825 */ /* 0x000fe200078e0286 */
[----:B------:R-:W-:-:S02]  /*1840*/  SHF.R.S32.HI R103, RZ, 0x1f, R102 ;  /* 0x0000001fff677819 */ /* 0x000fc40000011466 */
[----:B------:R-:W-:Y:S01]  /*1850*/  LOP3.LUT R19, R27, 0x38, R102, 0xf8, !PT ;  /* 0x000000381b137812 */ /* 0x000fe200078ef866 */
[----:B------:R-:W-:Y:S01]  /*1860*/  IMAD R0, R25, c[0x0][0x190], RZ ;  /* 0x0000640019007a24 */ /* 0x000fe200078e02ff */
[----:B------:R-:W-:Y:S01]  /*1870*/  SHF.R.U32.HI R132, RZ, 0x3, R27 ;  /* 0x00000003ff847819 */ /* 0x000fe2000001161b */
[----:B------:R-:W-:Y:S01]  /*1880*/  IMAD.X R23, R103, 0x1, R23, P0 ;  /* 0x0000000167177824 */ /* 0x000fe200000e0617 */
[----:B------:R-:W-:Y:S01]  /*1890*/  SHF.R.S32.HI R27, RZ, 0x1f, R10 ;  /* 0x0000001fff1b7819 */ /* 0x000fe2000001140a */
[----:B------:R-:W-:Y:S01]  /*18a0*/  IMAD.SHL.U32 R68, R58, 0x4, RZ ;  /* 0x000000043a447824 */ /* 0x000fe200078e00ff */
[----:B------:R-:W-:Y:S01]  /*18b0*/  IADD3 R16, P0, R102, R8, RZ ;  /* 0x0000000866107210 */ /* 0x000fe20007f1e0ff */
[C---:B------:R-:W-:Y:S01]  /*18c0*/  IMAD R0, R24.reuse, c[0x0][0x194], R0 ;  /* 0x0000650018007a24 */ /* 0x040fe200078e0200 */
[----:B------:R-:W-:Y:S01]  /*18d0*/  LEA.HI R60, R27, R10, RZ, 0x3 ;  /* 0x0000000a1b3c7211 */ /* 0x000fe200078f18ff */
[----:B------:R-:W-:Y:S01]  /*18e0*/  IMAD.WIDE.U32 R22, R24, c[0x0][0x190], R22 ;  /* 0x0000640018167a25 */ /* 0x000fe200078e0016 */
[----:B------:R-:W-:-:S02]  /*18f0*/  LOP3.LUT R132, R19, R132, RZ, 0x3c, !PT ;  /* 0x0000008413847212 */ /* 0x000fc400078e3cff */
[----:B------:R-:W-:Y:S01]  /*1900*/  LEA.HI R19, R7, R62, RZ, 0x6 ;  /* 0x0000003e07137211 */ /* 0x000fe200078f30ff */
[----:B------:R-:W-:Y:S01]  /*1910*/  IMAD.X R17, R103, 0x1, R17, P0 ;  /* 0x0000000167117824 */ /* 0x000fe200000e0611 */
[----:B------:R-:W-:Y:S01]  /*1920*/  IADD3 R106, P0, R134, R15, RZ ;  /* 0x0000000f866a7210 */ /* 0x000fe20007f1e0ff */
[----:B------:R-:W-:Y:S01]  /*1930*/  IMAD R167, R135, c[0x0][0x198], RZ ;  /* 0x0000660087a77a24 */ /* 0x000fe200078e02ff */
[----:B------:R-:W-:Y:S01]  /*1940*/  LOP3.LUT R59, R60, 0xfffffff8, RZ, 0xc0, !PT ;  /* 0xfffffff83c3b7812 */ /* 0x000fe200078ec0ff */
[----:B------:R-:W-:Y:S01]  /*1950*/  IMAD.SHL.U32 R19, R19, 0x8, RZ ;  /* 0x0000000813137824 */ /* 0x000fe200078e00ff */
[----:B------:R-:W-:Y:S01]  /*1960*/  IADD3 R100, R102, 0x40, RZ ;  /* 0x0000004066647810 */ /* 0x000fe20007ffe0ff */
[----:B------:R-:W-:Y:S01]  /*1970*/  IMAD.X R13, R135, 0x1, R13, P0 ;  /* 0x00000001870d7824 */ /* 0x000fe200000e060d */
[----:B------:R-:W-:Y:S01]  /*1980*/  MOV R27, c[0x0][0x230] ;  /* 0x00008c00001b7a02 */ /* 0x000fe20000000f00 */
[----:B------:R-:W-:Y:S01]  /*1990*/  IMAD.IADD R59, R10, 0x1, -R59 ;  /* 0x000000010a3b7824 */ /* 0x000fe200078e0a3b */
[----:B------:R-:W-:Y:S01]  /*19a0*/  ISETP.GE.AND P1, PT, R100, c[0x0][0x220], PT ;  /* 0x0000880064007a0c */ /* 0x000fe20003f26270 */
[----:B------:R-:W-:Y:S01]  /*19b0*/  IMAD.WIDE.U32 R16, R4, c[0x0][0x1b8], R16 ;  /* 0x00006e0004107a25 */ /* 0x000fe200078e0010 */
[----:B------:R-:W-:-:S02]  /*19c0*/  ISETP.GE.AND P2, PT, R102, c[0x0][0x220], PT ;  /* 0x0000880066007a0c */ /* 0x000fc40003f46270 */
[----:B------:R-:W-:Y:S01]  /*19d0*/  IADD3 R140, P0, R102, R140, RZ ;  /* 0x0000008c668c7210 */ /* 0x000fe20007f1e0ff */
[----:B------:R-:W-:Y:S01]  /*19e0*/  IMAD.HI.U32 R72, R21, R72, R26 ;  /* 0x0000004815487227 */ /* 0x000fe200078e001a */
[----:B------:R-:W-:Y:S02]  /*19f0*/  LOP3.LUT R132, R132, 0xfffffe00, R19, 0xf8, !PT ;  /* 0xfffffe0084847812 */ /* 0x000fe400078ef813 */
[----:B------:R-:W-:Y:S01]  /*1a00*/  SEL R64, RZ, 0xffffffff, P1 ;  /* 0xffffffffff407807 */ /* 0x000fe20000800000 */
[----:B------:R-:W-:Y:S01]  /*1a10*/  IMAD R19, R2, c[0x0][0x1b8], RZ ;  /* 0x00006e0002137a24 */ /* 0x000fe200078e02ff */
[----:B------:R-:W-:Y:S01]  /*1a20*/  SEL R15, RZ, 0x1, P2 ;  /* 0x00000001ff0f7807 */ /* 0x000fe20001000000 */
[----:B------:R-:W-:Y:S01]  /*1a30*/  IMAD.X R141, R103, 0x1, R5, P0 ;  /* 0x00000001678d7824 */ /* 0x000fe200000e0605 */
[----:B------:R-:W-:Y:S01]  /*1a40*/  R2P PR, R59, 0x6 ;  /* 0x000000063b007804 */ /* 0x000fe20000000000 */
[----:B------:R-:W-:Y:S01]  /*1a50*/  IMAD R10, R4, c[0x0][0x1bc], R19 ;  /* 0x00006f00040a7a24 */ /* 0x000fe200078e0213 */
[----:B------:R-:W-:Y:S01]  /*1a60*/  ISETP.GT.AND P0, PT, R104, R76, PT ;  /* 0x0000004c6800720c */ /* 0x000fe20003f04270 */
[----:B------:R-:W-:Y:S01]  /*1a70*/  IMAD R13, R13, c[0x0][0x1a0], RZ ;  /* 0x000068000d0d7a24 */ /* 0x000fe200078e02ff */
[----:B------:R-:W-:Y:S01]  /*1a80*/  SHF.R.S32.HI R8, RZ, 0x1f, R136 ;  /* 0x0000001fff087819 */ /* 0x000fe20000011488 */
[----:B------:R-:W-:Y:S01]  /*1a90*/  IMAD.IADD R23, R23, 0x1, R0 ;  /* 0x0000000117177824 */ /* 0x000fe200078e0200 */
[----:B------:R-:W-:Y:S01]  /*1aa0*/  SHF.R.S32.HI R71, RZ, 0x1, R72 ;  /* 0x00000001ff477819 */ /* 0x000fe20000011448 */
[----:B------:R-:W-:Y:S01]  /*1ab0*/  IMAD.IADD R17, R17, 0x1, R10 ;  /* 0x0000000111117824 */ /* 0x000fe200078e020a */
[----:B------:R-:W-:Y:S01]  /*1ac0*/  SHF.L.U32 R64, R64, 0x1, RZ ;  /* 0x0000000140407819 */ /* 0x000fe200000006ff */
[----:B------:R-:W-:Y:S01]  /*1ad0*/  IMAD R139, R8, c[0x0][0x1a8], RZ ;  /* 0x00006a00088b7a24 */ /* 0x000fe200078e02ff */
[----:B------:R-:W-:Y:S01]  /*1ae0*/  SHF.R.S32.HI R48, RZ, 0x5, R48 ;  /* 0x00000005ff307819 */ /* 0x000fe20000011430 */
[----:B------:R-:W-:Y:S01]  /*1af0*/  IMAD R69, R134, R71, R68 ;  /* 0x0000004786457224 */ /* 0x000fe200078e0244 */
[----:B------:R-:W-:Y:S01]  /*1b00*/  LOP3.LUT R64, R64, 0x2, R15, 0xe2, !PT ;  /* 0x0000000240407812 */ /* 0x000fe200078ee20f */
[----:B------:R-:W-:Y:S01]  /*1b10*/  IMAD R139, R136, c[0x0][0x1ac], R139 ;  /* 0x00006b00888b7a24 */ /* 0x000fe200078e028b */
[----:B------:R-:W-:Y:S01]  /*1b20*/  IADD3 R63, -R63, R62, RZ ;  /* 0x0000003e3f3f7210 */ /* 0x000fe20007ffe1ff */
[----:B------:R-:W-:Y:S01]  /*1b30*/  IMAD R101, R106, c[0x0][0x1a4], R13 ;  /* 0x000069006a657a24 */ /* 0x000fe200078e020d */
[----:B------:R-:W-:Y:S01]  /*1b40*/  SHF.R.S32.HI R67, RZ, 0x1f, R69 ;  /* 0x0000001fff437819 */ /* 0x000fe20000011445 */
[----:B------:R-:W-:Y:S01]  /*1b50*/  IMAD.MOV.U32 R0, RZ, RZ, c[0x0][0x1a0] ;  /* 0x00006800ff007624 */ /* 0x000fe200078e00ff */
[----:B------:R-:W-:Y:S01]  /*1b60*/  SEL R49, R49, 0xfffffff0, !P1 ;  /* 0xfffffff031317807 */ /* 0x000fe20004800000 */
[----:B------:R-:W-:Y:S01]  /*1b70*/  IMAD R167, R134, c[0x0][0x19c], R167 ;  /* 0x0000670086a77a24 */ /* 0x000fe200078e02a7 */
[----:B------:R-:W-:Y:S01]  /*1b80*/  SEL R47, R81, 0xffffffe0, !P2 ;  /* 0xffffffe0512f7807 */ /* 0x000fe20005000000 */
[----:B------:R-:W-:Y:S01]  /*1b90*/  IMAD.IADD R68, R68, 0x1, R69 ;  /* 0x0000000144447824 */ /* 0x000fe200078e0245 */
[----:B------:R-:W-:Y:S01]  /*1ba0*/  SHF.L.U64.HI R153, R0, R3, c[0x0][0x1a4] ;  /* 0x0000690000997619 */ /* 0x000fe20000010203 */
[----:B------:R-:W-:-:S03]  /*1bb0*/  IMAD.WIDE.U32 R140, R134, c[0x0][0x198], R140 ;  /* 0x00006600868c7a25 */ /* 0x000fc600078e008c */
[----:B------:R-:W-:Y:S01]  /*1bc0*/  SHF.R.S32.HI R66, RZ, 0x1f, R68 ;  /* 0x0000001fff427819 */ /* 0x000fe20000011444 */
[----:B------:R-:W-:Y:S01]  /*1bd0*/  IMAD.WIDE.U32 R136, R136, c[0x0][0x1a8], R22 ;  /* 0x00006a0088887a25 */ /* 0x000fe200078e0016 */
[----:B------:R-:W-:-:S03]  /*1be0*/  IADD3 R167, R141, R167, RZ ;  /* 0x000000a78da77210 */ /* 0x000fc60007ffe0ff */
[----:B------:R-:W-:-:S04]  /*1bf0*/  IMAD.WIDE.U32 R106, R106, c[0x0][0x1a0], R16 ;  /* 0x000068006a6a7a25 */ /* 0x000fc800078e0010 */
[----:B------:R-:W-:Y:S02]  /*1c00*/  IMAD.SHL.U32 R154, R0, 0x10, RZ ;  /* 0x00000010009a7824 */ /* 0x000fe400078e00ff */
[----:B------:R-:W-:Y:S02]  /*1c10*/  IMAD.SHL.U32 R70, R71, 0x10, RZ ;  /* 0x0000001047467824 */ /* 0x000fe400078e00ff */
[----:B------:R-:W-:Y:S02]  /*1c20*/  IMAD.IADD R101, R107, 0x1, R101 ;  /* 0x000000016b657824 */ /* 0x000fe400078e0265 */
[----:B------:R-:W-:Y:S02]  /*1c30*/  IMAD.IADD R139, R137, 0x1, R139 ;  /* 0x00000001898b7824 */ /* 0x000fe400078e028b */
[----:B------:R-:W-:Y:S01]  /*1c40*/  @!P5 IMAD.MOV.U32 R11, RZ, RZ, RZ ;  /* 0x000000ffff0bd224 */ /* 0x000fe200078e00ff */
[----:B------:R-:W-:Y:S05]  /*1c50*/  @!P0 BRA `(.L_x_5550) ;  /* 0x0000632000008947 */ /* 0x000fea0003800000 */
[C---:B-1----:R-:W-:Y:S01]  /*1c60*/  IMAD R12, R6.reuse, c[0x0][0x280], RZ ;  /* 0x0000a000060c7a24 */ /* 0x042fe200078e02ff */
[----:B------:R-:W-:Y:S01]  /*1c70*/  SHF.R.S32.HI R5, RZ, 0x1f, R118 ;  /* 0x0000001fff057819 */ /* 0x000fe20000011476 */
[----:B------:R-:W-:Y:S01]  /*1c80*/  IMAD R6, R6, c[0x0][0x278], RZ ;  /* 0x00009e0006067a24 */ /* 0x000fe200078e02ff */
[--C-:B------:R-:W-:Y:S01]  /*1c90*/  SHF.R.S32.HI R10, RZ, 0x1f, R65.reuse ;  /* 0x0000001fff0a7819 */ /* 0x100fe20000011441 */
[C---:B------:R-:W-:Y:S01]  /*1ca0*/  IMAD R7, R9.reuse, c[0x0][0x284], R12 ;  /* 0x0000a10009077a24 */ /* 0x040fe200078e020c */
[----:B------:R-:W-:Y:S01]  /*1cb0*/  IADD3 R8, P1, P0, R118, R134, -R65 ;  /* 0x0000008676087210 */ /* 0x000fe2000783e841 */
[----:B------:R-:W-:Y:S01]  /*1cc0*/  IMAD.WIDE.U32 R14, R9, c[0x0][0x280], R102 ;  /* 0x0000a000090e7a25 */ /* 0x000fe200078e0066 */
[C---:B------:R-:W-:Y:S01]  /*1cd0*/  LEA R108, P2, R140.reuse, c[0x0][0x168], 0x1 ;  /* 0x00005a008c6c7a11 */ /* 0x040fe200078408ff */
[----:B------:R-:W-:Y:S01]  /*1ce0*/  UMOV UR8, 0x60 ;  /* 0x0000006000087882 */ /* 0x000fe20000000000 */
[----:B------:R-:W-:Y:S01]  /*1cf0*/  IADD3.X R5, R5, R135, ~R10, P1, P0 ;  /* 0x0000008705057210 */ /* 0x000fe20000fe0c0a */
[C---:B------:R-:W-:Y:S01]  /*1d00*/  IMAD.WIDE.U32 R12, R9.reuse, c[0x0][0x278], R102 ;  /* 0x00009e00090c7a25 */ /* 0x040fe200078e0066 */
[----:B------:R-:W-:Y:S01]  /*1d10*/  LEA.HI.X R109, R140, c[0x0][0x16c], R167, 0x1, P2 ;  /* 0x00005b008c6d7a11 */ /* 0x000fe200010f0ca7 */
[----:B------:R-:W-:Y:S01]  /*1d20*/  ULDC.64 UR4, c[0x0][0x1a0] ;  /* 0x0000680000047ab9 */ /* 0x000fe20000000a00 */
[----:B------:R-:W-:Y:S01]  /*1d30*/  IADD3 R131, R70, 0x40, RZ ;  /* 0x0000004046837810 */ /* 0x000fe20007ffe0ff */
[----:B------:R-:W-:Y:S01]  /*1d40*/  IMAD R6, R9, c[0x0][0x27c], R6 ;  /* 0x00009f0009067a24 */ /* 0x000fe200078e0206 */
[----:B------:R-:W-:Y:S01]  /*1d50*/  MOV R79, 0x5 ;  /* 0x00000005004f7802 */ /* 0x000fe20000000f00 */
[----:B------:R-:W-:Y:S01]  /*1d60*/  IMAD.IADD R15, R15, 0x1, R7 ;  /* 0x000000010f0f7824 */ /* 0x000fe200078e0207 */
[----:B------:R-:W-:Y:S01]  /*1d70*/  UIMAD UR9, UR8, UR5, URZ ;  /* 0x00000005080972a4 */ /* 0x000fe2000f8e023f */
[C---:B------:R-:W-:Y:S01]  /*1d80*/  IMAD R7, R5.reuse, c[0x0][0x290], RZ ;  /* 0x0000a40005077a24 */ /* 0x040fe200078e02ff */
[----:B------:R-:W-:Y:S01]  /*1d90*/  LOP3.LUT R128, R64, 0xffff, RZ, 0xc0, !PT ;  /* 0x0000ffff40807812 */ /* 0x000fe200078ec0ff */
[----:B------:R-:W-:Y:S01]  /*1da0*/  IMAD R5, R5, c[0x0][0x288], RZ ;  /* 0x0000a20005057a24 */ /* 0x000fe200078e02ff */
[----:B------:R-:W-:Y:S01]  /*1db0*/  ULDC UR5, c[0x0][0x294] ;  /* 0x0000a50000057ab9 */ /* 0x000fe20000000800 */
[----:B------:R-:W-:Y:S01]  /*1dc0*/  IMAD.IADD R13, R13, 0x1, R6 ;  /* 0x000000010d0d7824 */ /* 0x000fe200078e0206 */
[----:B------:R-:W-:Y:S01]  /*1dd0*/  UIMAD UR5, UR8, UR5, URZ ;  /* 0x00000005080572a4 */ /* 0x000fe2000f8e023f */
[C---:B------:R-:W-:Y:S01]  /*1de0*/  IMAD R7, R8.reuse, c[0x0][0x294], R7 ;  /* 0x0000a50008077a24 */ /* 0x040fe200078e0207 */
[----:B------:R-:W-:Y:S01]  /*1df0*/  UIMAD.WIDE.U32 UR10, UR8, UR4, URZ ;  /* 0x00000004080a72a5 */ /* 0x000fe2000f8e003f */
[----:B------:R-:W-:Y:S01]  /*1e00*/  IMAD.WIDE.U32 R14, R8, c[0x0][0x290], R14 ;  /* 0x0000a400080e7a25 */ /* 0x000fe200078e000e */
[----:B------:R-:W-:Y:S01]  /*1e10*/  LOP3.LUT R130, R128, 0x1, RZ, 0xc0, !PT ;  /* 0x0000000180827812 */ /* 0x000fe200078ec0ff */
[----:B------:R-:W-:Y:S01]  /*1e20*/  ULDC UR4, c[0x0][0x230] ;  /* 0x00008c0000047ab9 */ /* 0x000fe20000000800 */
[----:B------:R-:W-:Y:S01]  /*1e30*/  IADD3 R75, R134, 0x10, RZ ;  /* 0x00000010864b7810 */ /* 0x000fe20007ffe0ff */
[----:B------:R-:W-:Y:S01]  /*1e40*/  IMAD R5, R8, c[0x0][0x28c], R5 ;  /* 0x0000a30008057a24 */ /* 0x000fe200078e0205 */
[----:B------:R-:W-:Y:S01]  /*1e50*/  IADD3 R74, R134, 0x20, RZ ;  /* 0x00000020864a7810 */ /* 0x000fe20007ffe0ff */
[----:B------:R-:W-:Y:S01]  /*1e60*/  IMAD.WIDE.U32 R8, R8, c[0x0][0x288], R12 ;  /* 0x0000a20008087a25 */ /* 0x000fe200078e000c */
[----:B------:R-:W-:Y:S01]  /*1e70*/  IADD3 R73, R134, 0x30, RZ ;  /* 0x0000003086497810 */ /* 0x000fe20007ffe0ff */
[----:B------:R-:W-:Y:S01]  /*1e80*/  UIADD3 UR9, UR11, UR9, URZ ;  /* 0x000000090b097290 */ /* 0x000fe2000fffe03f */
[----:B------:R-:W-:Y:S01]  /*1e90*/  SHF.R.S32.HI R125, RZ, 0x1f, R70 ;  /* 0x0000001fff7d7819 */ /* 0x000fe20000011446 */
[----:B------:R-:W-:Y:S01]  /*1ea0*/  IMAD.IADD R7, R15, 0x1, R7 ;  /* 0x000000010f077824 */ /* 0x000fe200078e0207 */
[----:B------:R-:W-:Y:S01]  /*1eb0*/  LOP3.LUT R128, R128, 0x2, RZ, 0xc0, !PT ;  /* 0x0000000280807812 */ /* 0x000fe200078ec0ff */
[----:B------:R-:W-:Y:S01]  /*1ec0*/  IMAD.MOV.U32 R6, RZ, RZ, R14 ;  /* 0x000000ffff067224 */ /* 0x000fe200078e000e */
[----:B------:R-:W-:Y:S01]  /*1ed0*/  SHF.R.S32.HI R123, RZ, 0x1f, R131 ;  /* 0x0000001fff7b7819 */ /* 0x000fe20000011483 */
[C---:B------:R-:W-:Y:S01]  /*1ee0*/  IMAD R113, R2.reuse, c[0x0][0x2a0], RZ ;  /* 0x0000a80002717a24 */ /* 0x040fe200078e02ff */
[----:B------:R-:W-:Y:S01]  /*1ef0*/  ULDC.U8 UR8, c[0x0][0x313] ;  /* 0x0000c4c000087ab9 */ /* 0x000fe20000000000 */
[----:B------:R-:W-:-:S02]  /*1f00*/  IMAD R115, R2, c[0x0][0x298], RZ ;  /* 0x0000a60002737a24 */ /* 0x000fc400078e02ff */
[----:B------:R-:W-:Y:S02]  /*1f10*/  IMAD.IADD R9, R9, 0x1, R5 ;  /* 0x0000000109097824 */ /* 0x000fe400078e0205 */
[C---:B------:R-:W-:Y:S02]  /*1f20*/  IMAD R113, R4.reuse, c[0x0][0x2a4], R113 ;  /* 0x0000a90004717a24 */ /* 0x040fe400078e0271 */
[C---:B------:R-:W-:Y:S02]  /*1f30*/  IMAD R115, R4.reuse, c[0x0][0x29c], R115 ;  /* 0x0000a70004737a24 */ /* 0x040fe400078e0273 */
[----:B------:R-:W-:-:S04]  /*1f40*/  IMAD.WIDE.U32 R6, R4, c[0x0][0x2a0], R6 ;  /* 0x0000a80004067a25 */ /* 0x000fc800078e0006 */
[----:B------:R-:W-:Y:S01]  /*1f50*/  IMAD.IADD R118, R11, 0x1, R118 ;  /* 0x000000010b767824 */ /* 0x000fe200078e0276 */
[----:B------:R-:W-:Y:S01]  /*1f60*/  LEA R112, P1, R6, c[0x0][0x270], 0x1 ;  /* 0x00009c0006707a11 */ /* 0x000fe200078208ff */
[----:B------:R-:W-:-:S04]  /*1f70*/  IMAD.WIDE.U32 R4, R4, c[0x0][0x298], R8 ;  /* 0x0000a60004047a25 */ /* 0x000fc800078e0008 */
[----:B------:R-:W-:Y:S01]  /*1f80*/  IMAD.IADD R115, R5, 0x1, R115 ;  /* 0x0000000105737824 */ /* 0x000fe200078e0273 */
[C---:B------:R-:W-:Y:S01]  /*1f90*/  LEA R114, P0, R4.reuse, c[0x0][0x268], 0x1 ;  /* 0x00009a0004727a11 */ /* 0x040fe200078008ff */
[----:B------:R-:W-:Y:S02]  /*1fa0*/  IMAD R118, R71, R118, RZ ;  /* 0x0000007647767224 */ /* 0x000fe400078e02ff */
[----:B------:R-:W-:Y:S01]  /*1fb0*/  IMAD.IADD R113, R7, 0x1, R113 ;  /* 0x0000000107717824 */ /* 0x000fe200078e0271 */
[----:B------:R-:W-:Y:S01]  /*1fc0*/  LEA.HI.X R115, R4, c[0x0][0x26c], R115, 0x1, P0 ;  /* 0x00009b0004737a11 */ /* 0x000fe200000f0c73 */
[----:B------:R-:W-:Y:S01]  /*1fd0*/  IMAD.MOV.U32 R80, RZ, RZ, c[0x0][0x288] ;  /* 0x0000a200ff507624 */ /* 0x000fe200078e00ff */
[----:B------:R-:W-:Y:S01]  /*1fe0*/  SHF.R.S32.HI R119, RZ, 0x1f, R118 ;  /* 0x0000001fff777819 */ /* 0x000fe20000011476 */
[----:B------:R-:W-:Y:S01]  /*1ff0*/  IMAD.MOV.U32 R144, RZ, RZ, c[0x0][0x290] ;  /* 0x0000a400ff907624 */ /* 0x000fe200078e00ff */
[-C--:B------:R-:W-:Y:S01]  /*2000*/  IADD3 R50, P4, R69, R118.reuse, RZ ;  /* 0x0000007645327210 */ /* 0x080fe20007f9e0ff */
[----:B------:R-:W-:Y:S01]  /*2010*/  IMAD.SHL.U32 R78, R80, 0x10, RZ ;  /* 0x00000010504e7824 */ /* 0x000fe200078e00ff */
[----:B------:R-:W-:Y:S01]  /*2020*/  LEA.HI.X R113, R6, c[0x0][0x274], R113, 0x1, P1 ;  /* 0x00009d0006717a11 */ /* 0x000fe200008f0c71 */
[----:B------:R-:W-:Y:S01]  /*2030*/  IMAD R2, R81, c[0x0][0x1a4], RZ ;  /* 0x0000690051027a24 */ /* 0x000fe200078e02ff */
[----:B------:R-:W-:Y:S01]  /*2040*/  IADD3 R87, P0, R152, 0x40, RZ ;  /* 0x0000004098577810 */ /* 0x000fe20007f1e0ff */
[----:B------:R-:W-:Y:S01]  /*2050*/  IMAD.X R51, R67, 0x1, R119, P4 ;  /* 0x0000000143337824 */ /* 0x000fe200020e0677 */
[----:B------:R-:W-:Y:S01]  /*2060*/  IADD3 R118, P2, R68, R118, RZ ;  /* 0x0000007644767210 */ /* 0x000fe20007f5e0ff */
[----:B------:R-:W-:Y:S01]  /*2070*/  IMAD.WIDE.U32 R98, R0, 0x20, RZ ;  /* 0x0000002000627825 */ /* 0x000fe200078e00ff */
[----:B------:R-:W-:-:S02]  /*2080*/  LEA R110, P1, R106, c[0x0][0x170], 0x1 ;  /* 0x00005c006a6e7a11 */ /* 0x000fc400078208ff */
[----:B------:R-:W-:Y:S01]  /*2090*/  SHF.L.U64.HI R77, R80, R3, c[0x0][0x28c] ;  /* 0x0000a300504d7619 */ /* 0x000fe20000010203 */
[----:B------:R-:W-:Y:S01]  /*20a0*/  IMAD.X R86, RZ, RZ, R151, P0 ;  /* 0x000000ffff567224 */ /* 0x000fe200000e0697 */
[----:B------:R-:W-:Y:S01]  /*20b0*/  LEA.HI.X R111, R106, c[0x0][0x174], R101, 0x1, P1 ;  /* 0x00005d006a6f7a11 */ /* 0x000fe200008f0c65 */
[----:B------:R-:W-:Y:S01]  /*20c0*/  IMAD.X R119, R66, 0x1, R119, P2 ;  /* 0x0000000142777824 */ /* 0x000fe200010e0677 */
[----:B------:R-:W-:Y:S01]  /*20d0*/  IADD3 R89, P0, R152, R87, RZ ;  /* 0x0000005798597210 */ /* 0x000fe20007f1e0ff */
[----:B------:R-:W-:Y:S01]  /*20e0*/  IMAD.IADD R127, R70, 0x1, R131 ;  /* 0x00000001467f7824 */ /* 0x000fe200078e0283 */
[----:B------:R-:W-:Y:S01]  /*20f0*/  IADD3 R83, P1, R78, 0x40, RZ ;  /* 0x000000404e537810 */ /* 0x000fe20007f3e0ff */
[----:B------:R-:W-:Y:S01]  /*2100*/  IMAD.SHL.U32 R95, R144, 0x10, RZ ;  /* 0x00000010905f7824 */ /* 0x000fe200078e00ff */
[----:B------:R-:W-:Y:S01]  /*2110*/  IADD3.X R88, R151, R86, RZ, P0, !PT ;  /* 0x0000005697587210 */ /* 0x000fe200007fe4ff */
[C---:B------:R-:W-:Y:S01]  /*2120*/  IMAD.SHL.U32 R133, R71.reuse, 0x20, RZ ;  /* 0x0000002047857824 */ /* 0x040fe200078e00ff */
[C---:B------:R-:W-:Y:S01]  /*2130*/  SHF.L.U64.HI R51, R50.reuse, 0x1, R51 ;  /* 0x0000000132337819 */ /* 0x040fe20000010233 */
[----:B------:R-:W-:Y:S01]  /*2140*/  IMAD.SHL.U32 R50, R50, 0x2, RZ ;  /* 0x0000000232327824 */ /* 0x000fe200078e00ff */
[C---:B------:R-:W-:Y:S01]  /*2150*/  SHF.L.U64.HI R119, R118.reuse, 0x1, R119 ;  /* 0x0000000176777819 */ /* 0x040fe20000010277 */
[----:B------:R-:W-:Y:S01]  /*2160*/  IMAD.SHL.U32 R118, R118, 0x2, RZ ;  /* 0x0000000276767824 */ /* 0x000fe200078e00ff */
[----:B------:R-:W-:Y:S01]  /*2170*/  IADD3.X R82, RZ, R77, RZ, P1, !PT ;  /* 0x0000004dff527210 */ /* 0x000fe20000ffe4ff */
[----:B------:R-:W-:Y:S01]  /*2180*/  IMAD R129, R71, 0x30, RZ ;  /* 0x0000003047817824 */ /* 0x000fe200078e02ff */
[----:B------:R-:W-:Y:S01]  /*2190*/  IADD3 R85, P5, R83, R78, RZ ;  /* 0x0000004e53557210 */ /* 0x000fe20007fbe0ff */
[----:B------:R-:W-:Y:S01]  /*21a0*/  IMAD.IADD R126, R70, 0x1, R127 ;  /* 0x00000001467e7824 */ /* 0x000fe200078e027f */
[----:B------:R-:W-:Y:S01]  /*21b0*/  IADD3 R93, P0, R152, R89, RZ ;  /* 0x00000059985d7210 */ /* 0x000fe20007f1e0ff */
[----:B------:R-:W-:Y:S01]  /*21c0*/  IMAD R81, R81, c[0x0][0x19c], RZ ;  /* 0x0000670051517a24 */ /* 0x000fe200078e02ff */
[----:B------:R-:W-:Y:S01]  /*21d0*/  SHF.L.U64.HI R94, R144, R3, c[0x0][0x294] ;  /* 0x0000a500905e7619 */ /* 0x000fe20000010203 */
[----:B------:R-:W-:Y:S01]  /*21e0*/  IMAD.X R84, R82, 0x1, R77, P5 ;  /* 0x0000000152547824 */ /* 0x000fe200028e064d */
[C---:B------:R-:W-:Y:S01]  /*21f0*/  SHF.L.U64.HI R96, R144.reuse, R79, c[0x0][0x294] ;  /* 0x0000a50090607619 */ /* 0x040fe2000001024f */
[----:B------:R-:W-:Y:S01]  /*2200*/  IMAD.X R92, R151, 0x1, R88, P0 ;  /* 0x00000001975c7824 */ /* 0x000fe200000e0658 */
[C---:B------:R-:W-:Y:S01]  /*2210*/  SHF.L.U32 R97, R144.reuse, 0x5, RZ ;  /* 0x0000000590617819 */ /* 0x040fe200000006ff */
[----:B------:R-:W-:Y:S01]  /*2220*/  IMAD.WIDE.U32 R144, R144, 0x60, RZ ;  /* 0x0000006090907825 */ /* 0x000fe200078e00ff */
[----:B------:R-:W-:-:S02]  /*2230*/  IADD3 R116, P4, R118, c[0x0][0x2b0], RZ ;  /* 0x0000ac0076747a10 */ /* 0x000fc40007f9e0ff */
[----:B------:R-:W-:Y:S01]  /*2240*/  IADD3 R10, P1, R50, c[0x0][0x2b0], RZ ;  /* 0x0000ac00320a7a10 */ /* 0x000fe20007f3e0ff */
[----:B------:R-:W-:Y:S01]  /*2250*/  IMAD.WIDE.U32 R146, R146, 0x20, RZ ;  /* 0x0000002092927825 */ /* 0x000fe200078e00ff */
[----:B------:R-:W-:Y:S02]  /*2260*/  IADD3 R91, P5, R85, R78, RZ ;  /* 0x0000004e555b7210 */ /* 0x000fe40007fbe0ff */
[----:B------:R-:W-:Y:S01]  /*2270*/  IADD3 R2, R99, R2, RZ ;  /* 0x0000000263027210 */ /* 0x000fe20007ffe0ff */
[----:B------:R-:W-:Y:S01]  /*2280*/  IMAD.SHL.U32 R99, R98, 0x2, RZ ;  /* 0x0000000262637824 */ /* 0x000fe200078e00ff */
[----:B------:R-:W-:Y:S01]  /*2290*/  IADD3 R118, P2, R118, c[0x0][0x2a8], RZ ;  /* 0x0000aa0076767a10 */ /* 0x000fe20007f5e0ff */
[----:B------:R-:W-:Y:S01]  /*22a0*/  IMAD.MOV.U32 R11, RZ, RZ, R104 ;  /* 0x000000ffff0b7224 */ /* 0x000fe200078e0068 */
[----:B------:R-:W-:Y:S01]  /*22b0*/  IADD3 R50, P0, R50, c[0x0][0x2a8], RZ ;  /* 0x0000aa0032327a10 */ /* 0x000fe20007f1e0ff */
[----:B------:R-:W-:Y:S01]  /*22c0*/  IMAD.IADD R81, R147, 0x1, R81 ;  /* 0x0000000193517824 */ /* 0x000fe200078e0251 */
[C---:B------:R-:W-:Y:S01]  /*22d0*/  SHF.L.U64.HI R79, R80.reuse, R79, c[0x0][0x28c] ;  /* 0x0000a300504f7619 */ /* 0x040fe2000001024f */
[----:B------:R-:W-:Y:S01]  /*22e0*/  IMAD.SHL.U32 R80, R80, 0x20, RZ ;  /* 0x0000002050507824 */ /* 0x000fe200078e00ff */
[C---:B------:R-:W-:Y:S01]  /*22f0*/  SHF.L.U64.HI R96, R97.reuse, 0x1, R96 ;  /* 0x0000000161607819 */ /* 0x040fe20000010260 */
[----:B------:R-:W-:Y:S01]  /*2300*/  IMAD.SHL.U32 R97, R97, 0x2, RZ ;  /* 0x0000000261617824 */ /* 0x000fe200078e00ff */
[C---:B------:R-:W-:Y:S01]  /*2310*/  SHF.L.U64.HI R94, R95.reuse, 0x1, R94 ;  /* 0x000000015f5e7819 */ /* 0x040fe2000001025e */
[----:B------:R-:W-:Y:S01]  /*2320*/  IMAD.SHL.U32 R95, R95, 0x2, RZ ;  /* 0x000000025f5f7824 */ /* 0x000fe200078e00ff */
[----:B------:R-:W-:Y:S01]  /*2330*/  IADD3.X R117, R119, c[0x0][0x2b4], RZ, P4, !PT ;  /* 0x0000ad0077757a10 */ /* 0x000fe200027fe4ff */
[----:B------:R-:W-:Y:S01]  /*2340*/  IMAD.X R90, R84, 0x1, R77, P5 ;  /* 0x00000001545a7824 */ /* 0x000fe200028e064d */
[----:B------:R-:W-:-:S02]  /*2350*/  IADD3.X R9, R51, c[0x0][0x2b4], RZ, P1, !PT ;  /* 0x0000ad0033097a10 */ /* 0x000fc40000ffe4ff */
[----:B------:R-:W-:Y:S02]  /*2360*/  SHF.L.U64.HI R98, R98, 0x1, R2 ;  /* 0x0000000162627819 */ /* 0x000fe40000010202 */
[----:B------:R-:W-:Y:S02]  /*2370*/  SHF.R.S32.HI R124, RZ, 0x1f, R133 ;  /* 0x0000001fff7c7819 */ /* 0x000fe40000011485 */
[----:B------:R-:W-:Y:S02]  /*2380*/  SHF.R.S32.HI R122, RZ, 0x1f, R129 ;  /* 0x0000001fff7a7819 */ /* 0x000fe40000011481 */
[----:B------:R-:W-:Y:S02]  /*2390*/  SHF.R.S32.HI R121, RZ, 0x1f, R127 ;  /* 0x0000001fff797819 */ /* 0x000fe4000001147f */
[----:B------:R-:W-:Y:S02]  /*23a0*/  IADD3 R105, R145, UR5, RZ ;  /* 0x0000000591697c10 */ /* 0x000fe4000fffe0ff */
[----:B------:R-:W-:-:S02]  /*23b0*/  SHF.R.S32.HI R120, RZ, 0x1f, R126 ;  /* 0x0000001fff787819 */ /* 0x000fc4000001147e */
[----:B------:R-:W-:Y:S02]  /*23c0*/  IADD3.X R119, R119, c[0x0][0x2ac], RZ, P2, !PT ;  /* 0x0000ab0077777a10 */ /* 0x000fe400017fe4ff */
[----:B------:R-:W-:Y:S02]  /*23d0*/  IADD3.X R51, R51, c[0x0][0x2ac], RZ, P0, !PT ;  /* 0x0000ab0033337a10 */ /* 0x000fe400007fe4ff */
.L_x_5619:
        /* <DEDUP_REMOVED lines=8> */
[----:B------:R-:W-:-:S05]  /*2460*/  @!P6 BRA `(.L_x_5552) ;  /* 0x000000600000e947 */ /* 0x000fca0003800000 */
[----:B------:R-:W-:Y:S02]  /*2470*/  ISETP.NE.AND P1, PT, R130, RZ, PT ;  /* 0x000000ff8200720c */ /* 0x000fe40003f25270 */
[----:B------:R-:W-:Y:S11]  /*2480*/  ISETP.NE.AND P0, PT, R128, RZ, PT ;  /* 0x000000ff8000720c */ /* 0x000ff60003f05270 */
[----:B------:R-:W2:Y:S04]  /*2490*/  @P1 LDG.E.128 R16, [R112.64] ;  /* 0x0000000670101981 */ /* 0x000ea8000c1e1d00 */
[----:B--2---:R1:W-:Y:S04]  /*24a0*/  @P1 STG.E.128 [R110.64], R16 ;  /* 0x000000106e001986 */ /* 0x0043e8000c101d06 */
[----:B------:R-:W2:Y:S04]  /*24b0*/  @P0 LDG.E.128 R4, [R112.64+0x80] ;  /* 0x0000800670040981 */ /* 0x000ea8000c1e1d00 */
[----:B--2---:R1:W-:Y:S02]  /*24c0*/  @P0 STG.E.128 [R110.64+0x80], R4 ;  /* 0x000080046e000986 */ /* 0x0043e4000c101d06 */
.L_x_5552:
[----:B------:R-:W-:Y:S05]  /*24d0*/  BSYNC B0 ;  /* 0x0000000000007941 */ /* 0x000fea0003800000 */
.L_x_5551:
        /* <DEDUP_REMOVED lines=11> */
[----:B-1----:R-:W2:Y:S04]  /*2590*/  @P1 LDG.E.128 R16, [R20.64] ;  /* 0x0000000614101981 */ /* 0x002ea8000c1e1d00 */
[----:B--2---:R1:W-:Y:S04]  /*25a0*/  @P1 STG.E.128 [R14.64], R16 ;  /* 0x000000100e001986 */ /* 0x0043e8000c101d06 */
[----:B------:R-:W2:Y:S04]  /*25b0*/  @P0 LDG.E.128 R4, [R20.64+0x80] ;  /* 0x0000800614040981 */ /* 0x000ea8000c1e1d00 */
[----:B--2---:R1:W-:Y:S02]  /*25c0*/  @P0 STG.E.128 [R14.64+0x80], R4 ;  /* 0x000080040e000986 */ /* 0x0043e4000c101d06 */
.L_x_5554:
[----:B------:R-:W-:Y:S05]  /*25d0*/  BSYNC B0 ;  /* 0x0000000000007941 */ /* 0x000fea0003800000 */
.L_x_5553:
        /* <DEDUP_REMOVED lines=11> */
[----:B------:R-:W2:Y:S04]  /*2690*/  @P1 LDG.E.128 R16, [R20.64] ;  /* 0x0000000614101981 */ /* 0x000ea8000c1e1d00 */
[----:B--2---:R1:W-:Y:S04]  /*26a0*/  @P1 STG.E.128 [R14.64], R16 ;  /* 0x000000100e001986 */ /* 0x0043e8000c101d06 */
[----:B------:R-:W2:Y:S04]  /*26b0*/  @P0 LDG.E.128 R4, [R20.64+0x80] ;  /* 0x0000800614040981 */ /* 0x000ea8000c1e1d00 */
[----:B--2---:R1:W-:Y:S02]  /*26c0*/  @P0 STG.E.128 [R14.64+0x80], R4 ;  /* 0x000080040e000986 */ /* 0x0043e4000c101d06 */
.L_x_5556:
[----:B------:R-:W-:Y:S05]  /*26d0*/  BSYNC B0 ;  /* 0x0000000000007941 */ /* 0x000fea0003800000 */
.L_x_5555:
[C---:B------:R-:W-:Y:S01]  /*26e0*/  ISETP.GE.AND P1, PT, R73.reuse, R2, PT ;  /* 0x000000024900720c */ /* 0x040fe20003f26270 */
[----:B------:R-:W-:Y:S03]  /*26f0*/  BSSY B0, `(.L_x_5557) ;  /* 0x000000e000007945 */ /* 0x000fe60003800000 */
[----:B------:R-:W-:Y:S11]  /*2700*/  ISETP.GE.AND P1, PT, R73, R0, !P1 ;  /* 0x000000004900720c */ /* 0x000ff60004f26270 */
[----:B------:R-:W-:Y:S02]  /*2710*/  @!UPT UIADD3 URZ, URZ, URZ, URZ ;  /* 0x0000003f3f3ff290 */ /* 0x000fe4000fffe03f */
[----:B------:R-:W-:-:S05]  /*2720*/  @!P1 BRA `(.L_x_5558) ;  /* 0x000000a000009947 */ /* 0x000fca0003800000 */
[----:B------:R-:W-:Y:S02]  /*2730*/  ISETP.NE.AND P5, PT, R130, RZ, PT ;  /* 0x000000ff8200720c */ /* 0x000fe40003fa5270 */
[----:B-1----:R-:W-:Y:S05]  /*2740*/  IADD3 R14, P0, R112, R144, RZ ;  /* 0x00000090700e7210 */ /* 0x002fea0007f1e0ff */
[----:B------:R-:W-:Y:S01]  /*2750*/  IMAD.X R15, R113, 0x1, R105, P0 ;  /* 0x00000001710f7824 */ /* 0x000fe200000e0669 */
[----:B------:R-:W-:Y:S04]  /*2760*/  IADD3 R2, P0, R110, UR10, RZ ;  /* 0x0000000a6e027c10 */ /* 0x000fe8000ff1e0ff */
[----:B------:R-:W-:Y:S01]  /*2770*/  IADD3.X R3, R111, UR9, RZ, P0, !PT ;  /* 0x000000096f037c10 */ /* 0x000fe200087fe4ff */
[----:B------:R-:W2:Y:S01]  /*2780*/  @P5 LDG.E.128 R16, [R14.64] ;  /* 0x000000060e105981 */ /* 0x000ea2000c1e1d00 */
[----:B------:R-:W-:Y:S03]  /*2790*/  ISETP.NE.AND P0, PT, R128, RZ, PT ;  /* 0x000000ff8000720c */ /* 0x000fe60003f05270 */
[----:B--2---:R1:W-:Y:S10]  /*27a0*/  @P5 STG.E.128 [R2.64], R16 ;  /* 0x0000001002005986 */ /* 0x0043f4000c101d06 */
[----:B------:R-:W2:Y:S04]  /*27b0*/  @P0 LDG.E.128 R4, [R14.64+0x80] ;  /* 0x000080060e040981 */ /* 0x000ea8000c1e1d00 */
[----:B--2---:R1:W-:Y:S02]  /*27c0*/  @P0 STG.E.128 [R2.64+0x80], R4 ;  /* 0x0000800402000986 */ /* 0x0043e4000c101d06 */
.L_x_5558:
[----:B------:R-:W-:Y:S05]  /*27d0*/  BSYNC B0 ;  /* 0x0000000000007941 */ /* 0x000fea0003800000 */
.L_x_5557:
[----:B------:R-:W-:Y:S01]  /*27e0*/  ISETP.NE.AND P5, PT, RZ, UR4, PT ;  /* 0x00000004ff007c0c */ /* 0x000fe2000bfa5270 */
[----:B------:R-:W-:Y:S04]  /*27f0*/  IMAD.MOV.U32 R0, RZ, RZ, c[0x0][0x290] ;  /* 0x0000a400ff007624 */ /* 0x000fe800078e00ff */
[----:B-1----:R-:W-:Y:S05]  /*2800*/  IMAD.U32 R3, R0, -0x40, RZ ;  /* 0xffffffc000037824 */ /* 0x002fea00078e00ff */
[C---:B------:R-:W-:Y:S04]  /*2810*/  LEA R112, P0, R3.reuse, R112, 0x1 ;  /* 0x0000007003707211 */ /* 0x040fe800078008ff */
[----:B------:R-:W-:Y:S01]  /*2820*/  LEA.HI.X.SX32 R113, R3, R113, 0x1, P0 ;  /* 0x0000007103717211 */ /* 0x000fe200000f0eff */
[----:B------:R-:W-:-:S05]  /*2830*/  @!P5 BRA `(.L_x_5559) ;  /* 0x00004d800000d947 */ /* 0x000fca0003800000 */
[----:B------:R-:W-:Y:S11]  /*2840*/  ISETP.NE.AND P0, PT, RZ, UR8, PT ;  /* 0x00000008ff007c0c */ /* 0x000ff6000bf05270 */
[----:B------:R-:W-:Y:S02]  /*2850*/  @!UPT UIADD3 URZ, URZ, URZ, URZ ;  /* 0x0000003f3f3ff290 */ /* 0x000fe4000fffe03f */
[----:B------:R-:W-:-:S05]  /*2860*/  @!P0 BRA `(.L_x_5560) ;  /* 0x00001cb000008947 */ /* 0x000fca0003800000 */
[----:B------:R-:W-:Y:S01]  /*2870*/  BSSY B1, `(.L_x_5561) ;  /* 0x0000068000017945 */ /* 0x000fe20003800000 */
[----:B------:R-:W-:-:S05]  /*2880*/  @!P6 BRA `(.L_x_5562) ;  /* 0x000006600000e947 */ /* 0x000fca0003800000 */
[----:B------:R-:W-:Y:S01]  /*2890*/  ISETP.GE.AND P0, PT, R102, c[0x0][0x220], PT ;  /* 0x0000880066007a0c */ /* 0x000fe20003f06270 */
[----:B------:R-:W-:Y:S01]  /*28a0*/  @!UPT UIADD3 URZ, URZ, URZ, URZ ;  /* 0x0000003f3f3ff290 */ /* 0x000fe2000fffe03f */
[----:B------:R-:W-:Y:S11]  /*28b0*/  BSSY B0, `(.L_x_5563) ;  /* 0x0000031000007945 */ /* 0x000ff60003800000 */
[----:B------:R-:W-:-:S05]  /*28c0*/  @P0 BRA `(.L_x_5564) ;  /* 0x000002f000000947 */ /* 0x000fca0003800000 */
[----:B------:R-:W-:Y:S01]  /*28d0*/  ISETP.GE.AND P0, PT, R102, UR4, PT ;  /* 0x0000000466007c0c */ /* 0x000fe2000bf06270 */
[----:B------:R-:W2:Y:S11]  /*28e0*/  LDG.E.128 R16, [R114.64] ;  /* 0x0000000672107981 */ /* 0x000eb6000c1e1d00 */
[----:B------:R-:W-:Y:S01]  /*28f0*/  @!UPT UIADD3 URZ, URZ, URZ, URZ ;  /* 0x0000003f3f3ff290 */ /* 0x000fe2000fffe03f */
[----:B------:R-:W-:Y:S01]  /*2900*/  @!P0 MOV R8, R10 ;  /* 0x0000000a00088202 */ /* 0x000fe20000000f00 */
[----:B------:R-:W3:Y:S06]  /*2910*/  @!P0 LDG.E.64 R24, [R50.64] ;  /* 0x0000000632188981 */ /* 0x000eec000c1e1b00 */
[----:B------:R1:W4:Y:S01]  /*2920*/  @!P0 LDG.E.64 R6, [R8.64] ;  /* 0x0000000608068981 */ /* 0x000322000c1e1b00 */
[C---:B--2---:R-:W-:Y:S01]  /*2930*/  @!P0 IMAD.U32 R15, R16.reuse, 0x10000, RZ ;  /* 0x00010000100f8824 */ /* 0x044fe200078e00ff */
[----:B------:R-:W-:Y:S01]  /*2940*/  @!P0 LOP3.LUT R21, R16, 0xffff0000, RZ, 0xc0, !PT ;  /* 0xffff000010158812 */ /* 0x000fe200078ec0ff */
[----:B-1----:R-:W-:Y:S01]  /*2950*/  @!P0 IMAD.U32 R8, R18, 0x10000, RZ ;  /* 0x0001000012088824 */ /* 0x002fe200078e00ff */
[----:B---3--:R-:W-:Y:S02]  /*2960*/  @!P0 SHF.L.U32 R22, R24, 0x10, RZ ;  /* 0x0000001018168819 */ /* 0x008fe400000006ff */
[C---:B------:R-:W-:Y:S02]  /*2970*/  @!P0 SHF.L.U32 R23, R25.reuse, 0x10, RZ ;  /* 0x0000001019178819 */ /* 0x040fe400000006ff */
[----:B------:R-:W-:Y:S01]  /*2980*/  @!P0 LOP3.LUT R27, R25, 0xffff0000, RZ, 0xc0, !PT ;  /* 0xffff0000191b8812 */ /* 0x000fe200078ec0ff */
[C---:B----4-:R-:W-:Y:S01]  /*2990*/  @!P0 IMAD.U32 R20, R6.reuse, 0x10000, RZ ;  /* 0x0001000006148824 */ /* 0x050fe200078e00ff */
[----:B------:R-:W-:Y:S01]  /*29a0*/  @!P0 LOP3.LUT R25, R19, 0xffff0000, RZ, 0xc0, !PT ;  /* 0xffff000013198812 */ /* 0x000fe200078ec0ff */
[----:B------:R-:W-:Y:S01]  /*29b0*/  @!P0 IMAD.U32 R5, R7, 0x10000, RZ ;  /* 0x0001000007058824 */ /* 0x000fe200078e00ff */
[----:B------:R-:W-:Y:S01]  /*29c0*/  @!P0 LOP3.LUT R14, R6, 0xffff0000, RZ, 0xc0, !PT ;  /* 0xffff0000060e8812 */ /* 0x000fe200078ec0ff */
[-C--:B------:R-:W-:Y:S01]  /*29d0*/  @!P0 FMUL.FTZ R29, R21, R20.reuse ;  /* 0x00000014151d8220 */ /* 0x080fe20000410000 */
[----:B------:R-:W-:Y:S01]  /*29e0*/  @!P0 SHF.L.U32 R6, R19, 0x10, RZ ;  /* 0x0000001013068819 */ /* 0x000fe200000006ff */
[C---:B------:R-:W-:Y:S01]  /*29f0*/  @!P0 FMUL.FTZ R0, R15.reuse, R20 ;  /* 0x000000140f008220 */ /* 0x040fe20000410000 */
[----:B------:R-:W-:Y:S01]  /*2a00*/  @!P0 LOP3.LUT R24, R24, 0xffff0000, RZ, 0xc0, !PT ;  /* 0xffff000018188812 */ /* 0x000fe200078ec0ff */
[-C--:B------:R-:W-:Y:S01]  /*2a10*/  @!P0 FFMA.FTZ R29, R15, R22.reuse, -R29 ;  /* 0x000000160f1d8223 */ /* 0x080fe2000001081d */
[----:B------:R-:W-:Y:S01]  /*2a20*/  @!P0 SHF.L.U32 R15, R17, 0x10, RZ ;  /* 0x00000010110f8819 */ /* 0x000fe200000006ff */
[----:B------:R-:W-:Y:S01]  /*2a30*/  @!P0 FFMA.FTZ R0, R21, R22, R0 ;  /* 0x0000001615008223 */ /* 0x000fe20000010000 */
[----:B------:R-:W-:Y:S01]  /*2a40*/  @!P0 LOP3.LUT R21, R17, 0xffff0000, RZ, 0xc0, !PT ;  /* 0xffff000011158812 */ /* 0x000fe200078ec0ff */
[----:B------:R-:W-:Y:S01]  /*2a50*/  @!P0 FMUL.FTZ R3, R8, R5 ;  /* 0x0000000508038220 */ /* 0x000fe20000410000 */
[----:B------:R-:W-:Y:S01]  /*2a60*/  @!P0 LOP3.LUT R22, R18, 0xffff0000, RZ, 0xc0, !PT ;  /* 0xffff000012168812 */ /* 0x000fe200078ec0ff */
[-C--:B------:R-:W-:Y:S01]  /*2a70*/  @!P0 FMUL.FTZ R2, R15, R14.reuse ;  /* 0x0000000e0f028220 */ /* 0x080fe20000410000 */
[----:B------:R-:W-:Y:S01]  /*2a80*/  @!P0 LOP3.LUT R7, R7, 0xffff0000, RZ, 0xc0, !PT ;  /* 0xffff000007078812 */ /* 0x000fe200078ec0ff */
[----:B------:R-:W-:Y:S01]  /*2a90*/  @!P0 FMUL.FTZ R31, R21, R14 ;  /* 0x0000000e151f8220 */ /* 0x000fe20000410000 */
[----:B------:R-:W-:Y:S01]  /*2aa0*/  @!P0 F2FP.BF16.PACK_AB R29, R0, R29 ;  /* 0x0000001d001d823e */ /* 0x000fe200000010ff */
[----:B------:R-:W-:Y:S02]  /*2ab0*/  @!P0 FMUL.FTZ R26, R22, R5 ;  /* 0x00000005161a8220 */ /* 0x000fe40000410000 */
[----:B------:R-:W-:Y:S01]  /*2ac0*/  @!P0 FMUL.FTZ R28, R25, R7 ;  /* 0x00000007191c8220 */ /* 0x000fe20000410000 */
[----:B------:R-:W-:Y:S01]  /*2ad0*/  @!P0 MOV R16, R29 ;  /* 0x0000001d00108202 */ /* 0x000fe20000000f00 */
[----:B------:R-:W-:Y:S02]  /*2ae0*/  @!P0 FMUL.FTZ R4, R6, R7 ;  /* 0x0000000706048220 */ /* 0x000fe40000410000 */
[-C--:B------:R-:W-:Y:S02]  /*2af0*/  @!P0 FFMA.FTZ R2, R21, R24.reuse, R2 ;  /* 0x0000001815028223 */ /* 0x080fe40000010002 */
[-C--:B------:R-:W-:Y:S02]  /*2b00*/  @!P0 FFMA.FTZ R3, R22, R23.reuse, R3 ;  /* 0x0000001716038223 */ /* 0x080fe40000010003 */
        /* <DEDUP_REMOVED lines=10> */
[----:B------:R1:W-:Y:S02]  /*2bb0*/  STG.E.128 [R108.64], R16 ;  /* 0x000000106c007986 */ /* 0x0003e4000c101d06 */
.L_x_5564:
[----:B------:R-:W-:Y:S05]  /*2bc0*/  BSYNC B0 ;  /* 0x0000000000007941 */ /* 0x000fea0003800000 */
.L_x_5563:
[----:B------:R-:W-:Y:S11]  /*2bd0*/  ISETP.GE.AND P0, PT, R100, c[0x0][0x220], PT ;  /* 0x0000880064007a0c */ /* 0x000ff60003f06270 */
[----:B------:R-:W-:Y:S02]  /*2be0*/  @!UPT UIADD3 URZ, URZ, URZ, URZ ;  /* 0x0000003f3f3ff290 */ /* 0x000fe4000fffe03f */
[----:B------:R-:W-:-:S05]  /*2bf0*/  @P0 BRA `(.L_x_5562) ;  /* 0x000002f000000947 */ /* 0x000fca0003800000 */
[----:B------:R-:W-:Y:S01]  /*2c00*/  ISETP.GE.AND P0, PT, R100, UR4, PT ;  /* 0x0000000464007c0c */ /* 0x000fe2000bf06270 */
[----:B-1----:R-:W2:Y:S11]  /*2c10*/  LDG.E.128 R16, [R114.64+0x80] ;  /* 0x0000800672107981 */ /* 0x002eb6000c1e1d00 */
[----:B------:R-:W-:Y:S01]  /*2c20*/  @!UPT UIADD3 URZ, URZ, URZ, URZ ;  /* 0x0000003f3f3ff290 */ /* 0x000fe2000fffe03f */
[----:B------:R-:W-:Y:S01]  /*2c30*/  @!P0 MOV R8, R10 ;  /* 0x0000000a00088202 */ /* 0x000fe20000000f00 */
[----:B------:R-:W3:Y:S06]  /*2c40*/  @!P0 LDG.E.64 R24, [R50.64+0x40] ;  /* 0x0000400632188981 */ /* 0x000eec000c1e1b00 */
[----:B------:R1:W4:Y:S01]  /*2c50*/  @!P0 LDG.E.64 R6, [R8.64+0x40] ;  /* 0x0000400608068981 */ /* 0x000322000c1e1b00 */
        /* <DEDUP_REMOVED lines=40> */
[----:B------:R1:W-:Y:S02]  /*2ee0*/  STG.E.128 [R108.64+0x80], R16 ;  /* 0x000080106c007986 */ /* 0x0003e4000c101d06 */
.L_x_5562:
[----:B------:R-:W-:Y:S05]  /*2ef0*/  BSYNC B1 ;  /* 0x0000000000017941 */ /* 0x000fea0003800000 */
.L_x_5561:
[----:B------:R-:W-:Y:S01]  /*2f00*/  BSSY B1, `(.L_x_5565) ;  /* 0x0000071000017945 */ /* 0x000fe20003800000 */
[----:B------:R-:W-:-:S05]  /*2f10*/  @!P4 BRA `(.L_x_5566) ;  /* 0x000006f00000c947 */ /* 0x000fca0003800000 */
[----:B------:R-:W-:Y:S01]  /*2f20*/  ISETP.GE.AND P0, PT, R102, c[0x0][0x220], PT ;  /* 0x0000880066007a0c */ /* 0x000fe20003f06270 */
        /* <DEDUP_REMOVED lines=8> */
[----:B------:R-:W-:Y:S02]  /*2fb0*/  ISETP.GE.AND P0, PT, R102, UR4, PT ;  /* 0x0000000466007c0c */ /* 0x000fe4000bf06270 */
[C---:B------:R-:W-:Y:S04]  /*2fc0*/  LEA R32, P4, R78.reuse, R114, 0x1 ;  /* 0x000000724e207211 */ /* 0x040fe800078808ff */
[----:B------:R-:W-:Y:S02]  /*2fd0*/  LEA.HI.X R33, R78, R115, R77, 0x1, P4 ;  /* 0x000000734e217211 */ /* 0x000fe400020f0c4d */
[C---:B------:R-:W-:Y:S03]  /*2fe0*/  LEA R36, P4, R152.reuse, R108, 0x1 ;  /* 0x0000006c98247211 */ /* 0x040fe600078808ff */
[----:B-1----:R-:W2:Y:S01]  /*2ff0*/  LDG.E.128 R16, [R32.64] ;  /* 0x0000000620107981 */ /* 0x002ea2000c1e1d00 */
[----:B------:R-:W-:Y:S07]  /*3000*/  LEA.HI.X R37, R152, R109, R151, 0x1, P4 ;  /* 0x0000006d98257211 */ /* 0x000fee00020f0c97 */
[----:B------:R-:W3:Y:S06]  /*3010*/  @!P0 LDG.E.64 R6, [R14.64] ;  /* 0x000000060e068981 */ /* 0x000eec000c1e1b00 */
[----:B------:R-:W4:Y:S01]  /*3020*/  @!P0 LDG.E.64 R26, [R28.64] ;  /* 0x000000061c1a8981 */ /* 0x000f22000c1e1b00 */
[----:B--2---:R-:W-:Y:S01]  /*3030*/  @!P0 IMAD.U32 R21, R17, 0x10000, RZ ;  /* 0x0001000011158824 */ /* 0x004fe200078e00ff */
[C---:B------:R-:W-:Y:S02]  /*3040*/  @!P0 LOP3.LUT R22, R16.reuse, 0xffff0000, RZ, 0xc0, !PT ;  /* 0xffff000010168812 */ /* 0x040fe400078ec0ff */
[----:B------:R-:W-:Y:S01]  /*3050*/  @!P0 SHF.L.U32 R20, R16, 0x10, RZ ;  /* 0x0000001010148819 */ /* 0x000fe200000006ff */
[C---:B---3--:R-:W-:Y:S01]  /*3060*/  @!P0 IMAD.U32 R5, R6.reuse, 0x10000, RZ ;  /* 0x0001000006058824 */ /* 0x048fe200078e00ff */
[----:B------:R-:W-:Y:S01]  /*3070*/  @!P0 LOP3.LUT R8, R6, 0xffff0000, RZ, 0xc0, !PT ;  /* 0xffff000006088812 */ /* 0x000fe200078ec0ff */
[C---:B------:R-:W-:Y:S02]  /*3080*/  @!P0 IMAD.U32 R6, R19.reuse, 0x10000, RZ ;  /* 0x0001000013068824 */ /* 0x040fe400078e00ff */
[-C--:B------:R-:W-:Y:S02]  /*3090*/  @!P0 FMUL.FTZ R31, R22, R5.reuse ;  /* 0x00000005161f8220 */ /* 0x080fe40000410000 */
[C---:B----4-:R-:W-:Y:S01]  /*30a0*/  @!P0 IMAD.U32 R23, R26.reuse, 0x10000, RZ ;  /* 0x000100001a178824 */ /* 0x050fe200078e00ff */
[----:B------:R-:W-:Y:S01]  /*30b0*/  @!P0 LOP3.LUT R24, R26, 0xffff0000, RZ, 0xc0, !PT ;  /* 0xffff00001a188812 */ /* 0x000fe200078ec0ff */
[C---:B------:R-:W-:Y:S01]  /*30c0*/  @!P0 FMUL.FTZ R0, R20.reuse, R5 ;  /* 0x0000000514008220 */ /* 0x040fe20000410000 */
[----:B------:R-:W-:Y:S01]  /*30d0*/  @!P0 LOP3.LUT R26, R19, 0xffff0000, RZ, 0xc0, !PT ;  /* 0xffff0000131a8812 */ /* 0x000fe200078ec0ff */
[-C--:B------:R-:W-:Y:S01]  /*30e0*/  @!P0 FFMA.FTZ R31, R20, R23.reuse, -R31 ;  /* 0x00000017141f8223 */ /* 0x080fe2000001081f */
[----:B------:R-:W-:Y:S01]  /*30f0*/  @!P0 SHF.L.U32 R20, R18, 0x10, RZ ;  /* 0x0000001012148819 */ /* 0x000fe200000006ff */
[----:B------:R-:W-:Y:S01]  /*3100*/  @!P0 FFMA.FTZ R0, R22, R23, R0 ;  /* 0x0000001716008223 */ /* 0x000fe20000010000 */
[----:B------:R-:W-:Y:S01]  /*3110*/  @!P0 SHF.L.U32 R5, R7, 0x10, RZ ;  /* 0x0000001007058819 */ /* 0x000fe200000006ff */
[-C--:B------:R-:W-:Y:S01]  /*3120*/  @!P0 FMUL.FTZ R2, R21, R8.reuse ;  /* 0x0000000815028220 */ /* 0x080fe20000410000 */
[----:B------:R-:W-:Y:S01]  /*3130*/  @!P0 LOP3.LUT R23, R17, 0xffff0000, RZ, 0xc0, !PT ;  /* 0xffff000011178812 */ /* 0x000fe200078ec0ff */
[----:B------:R-:W-:Y:S01]  /*3140*/  @!P0 IMAD.U32 R25, R27, 0x10000, RZ ;  /* 0x000100001b198824 */ /* 0x000fe200078e00ff */
[----:B------:R-:W-:Y:S01]  /*3150*/  @!P0 LOP3.LUT R22, R18, 0xffff0000, RZ, 0xc0, !PT ;  /* 0xffff000012168812 */ /* 0x000fe200078ec0ff */
[-C--:B------:R-:W-:Y:S01]  /*3160*/  @!P0 FMUL.FTZ R3, R20, R5.reuse ;  /* 0x0000000514038220 */ /* 0x080fe20000410000 */
[----:B------:R-:W-:Y:S01]  /*3170*/  @!P0 LOP3.LUT R7, R7, 0xffff0000, RZ, 0xc0, !PT ;  /* 0xffff000007078812 */ /* 0x000fe200078ec0ff */
[----:B------:R-:W-:Y:S01]  /*3180*/  @!P0 FMUL.FTZ R33, R23, R8 ;  /* 0x0000000817218220 */ /* 0x000fe20000410000 */
[----:B------:R-:W-:Y:S01]  /*3190*/  @!P0 LOP3.LUT R27, R27, 0xffff0000, RZ, 0xc0, !PT ;  /* 0xffff00001b1b8812 */ /* 0x000fe200078ec0ff */
[----:B------:R-:W-:Y:S01]  /*31a0*/  @!P0 FMUL.FTZ R30, R22, R5 ;  /* 0x00000005161e8220 */ /* 0x000fe20000410000 */
[----:B------:R-:W-:Y:S01]  /*31b0*/  @!P0 F2FP.BF16.PACK_AB R31, R0, R31 ;  /* 0x0000001f001f823e */ /* 0x000fe200000010ff */
[-C--:B------:R-:W-:Y:S02]  /*31c0*/  @!P0 FMUL.FTZ R32, R26, R7.reuse ;  /* 0x000000071a208220 */ /* 0x080fe40000410000 */
[----:B------:R-:W-:Y:S01]  /*31d0*/  @!P0 FMUL.FTZ R4, R6, R7 ;  /* 0x0000000706048220 */ /* 0x000fe20000410000 */
[----:B------:R-:W-:Y:S01]  /*31e0*/  @!P0 MOV R16, R31 ;  /* 0x0000001f00108202 */ /* 0x000fe20000000f00 */
        /* <DEDUP_REMOVED lines=13> */
.L_x_5568:
[----:B------:R-:W-:Y:S05]  /*32c0*/  BSYNC B0 ;  /* 0x0000000000007941 */ /* 0x000fea0003800000 */
.L_x_5567:
[----:B------:R-:W-:Y:S11]  /*32d0*/  ISETP.GE.AND P0, PT, R100, c[0x0][0x220], PT ;  /* 0x0000880064007a0c */ /* 0x000ff60003f06270 */
[----:B------:R-:W-:Y:S02]  /*32e0*/  @!UPT UIADD3 URZ, URZ, URZ, URZ ;  /* 0x0000003f3f3ff290 */ /* 0x000fe4000fffe03f */
[----:B------:R-:W-:-:S05]  /*32f0*/  @P0 BRA `(.L_x_5566) ;  /* 0x0000031000000947 */ /* 0x000fca0003800000 */
[----:B------:R-:W-:Y:S02]  /*3300*/  ISETP.GE.AND P0, PT, R100, UR4, PT ;  /* 0x0000000464007c0c */ /* 0x000fe4000bf06270 */
[C---:B------:R-:W-:Y:S04]  /*3310*/  LEA R32, P4, R83.reuse, R114, 0x1 ;  /* 0x0000007253207211 */ /* 0x040fe800078808ff */
[----:B------:R-:W-:Y:S02]  /*3320*/  LEA.HI.X R33, R83, R115, R82, 0x1, P4 ;  /* 0x0000007353217211 */ /* 0x000fe400020f0c52 */
[C---:B-1----:R-:W-:Y:S03]  /*3330*/  LEA R36, P4, R87.reuse, R108, 0x1 ;  /* 0x0000006c57247211 */ /* 0x042fe600078808ff */
[----:B------:R-:W2:Y:S01]  /*3340*/  LDG.E.128 R16, [R32.64] ;  /* 0x0000000620107981 */ /* 0x000ea2000c1e1d00 */
[----:B------:R-:W-:Y:S07]  /*3350*/  LEA.HI.X R37, R87, R109, R86, 0x1, P4 ;  /* 0x0000006d57257211 */ /* 0x000fee00020f0c56 */
[----:B------:R2:W3:Y:S06]  /*3360*/  @!P0 LDG.E.64 R6, [R14.64+0x40] ;  /* 0x000040060e068981 */ /* 0x0004ec000c1e1b00 */
[----:B------:R-:W4:Y:S01]  /*3370*/  @!P0 LDG.E.64 R26, [R28.64+0x40] ;  /* 0x000040061c1a8981 */ /* 0x000f22000c1e1b00 */
[----:B--2---:R-:W-:Y:S01]  /*3380*/  @!P0 IMAD.U32 R15, R17, 0x10000, RZ ;  /* 0x00010000110f8824 */ /* 0x004fe200078e00ff */
[C---:B------:R-:W-:Y:S02]  /*3390*/  @!P0 SHF.L.U32 R20, R16.reuse, 0x10, RZ ;  /* 0x0000001010148819 */ /* 0x040fe400000006ff */
[----:B------:R-:W-:Y:S02]  /*33a0*/  @!P0 LOP3.LUT R21, R16, 0xffff0000, RZ, 0xc0, !PT ;  /* 0xffff000010158812 */ /* 0x000fe400078ec0ff */
[C---:B------:R-:W-:Y:S02]  /*33b0*/  @!P0 SHF.L.U32 R14, R18.reuse, 0x10, RZ ;  /* 0x00000010120e8819 */ /* 0x040fe400000006ff */
[----:B------:R-:W-:Y:S01]  /*33c0*/  @!P0 LOP3.LUT R24, R18, 0xffff0000, RZ, 0xc0, !PT ;  /* 0xffff000012188812 */ /* 0x000fe200078ec0ff */
[C---:B---3--:R-:W-:Y:S01]  /*33d0*/  @!P0 IMAD.U32 R5, R6.reuse, 0x10000, RZ ;  /* 0x0001000006058824 */ /* 0x048fe200078e00ff */
[----:B------:R-:W-:Y:S01]  /*33e0*/  @!P0 LOP3.LUT R8, R6, 0xffff0000, RZ, 0xc0, !PT ;  /* 0xffff000006088812 */ /* 0x000fe200078ec0ff */
[----:B------:R-:W-:Y:S02]  /*33f0*/  @!P0 IMAD.U32 R6, R19, 0x10000, RZ ;  /* 0x0001000013068824 */ /* 0x000fe400078e00ff */
[-C--:B------:R-:W-:Y:S02]  /*3400*/  @!P0 FMUL.FTZ R0, R20, R5.reuse ;  /* 0x0000000514008220 */ /* 0x080fe40000410000 */
[C---:B----4-:R-:W-:Y:S01]  /*3410*/  @!P0 IMAD.U32 R23, R26.reuse, 0x10000, RZ ;  /* 0x000100001a178824 */ /* 0x050fe200078e00ff */
[----:B------:R-:W-:Y:S01]  /*3420*/  @!P0 LOP3.LUT R22, R26, 0xffff0000, RZ, 0xc0, !PT ;  /* 0xffff00001a168812 */ /* 0x000fe200078ec0ff */
[----:B------:R-:W-:Y:S01]  /*3430*/  @!P0 FMUL.FTZ R31, R21, R5 ;  /* 0x00000005151f8220 */ /* 0x000fe20000410000 */
[----:B------:R-:W-:Y:S01]  /*3440*/  @!P0 SHF.L.U32 R5, R7, 0x10, RZ ;  /* 0x0000001007058819 */ /* 0x000fe200000006ff */
[-C--:B------:R-:W-:Y:S01]  /*3450*/  @!P0 FFMA.FTZ R0, R21, R23.reuse, R0 ;  /* 0x0000001715008223 */ /* 0x080fe20000010000 */
[----:B------:R-:W-:Y:S01]  /*3460*/  @!P0 LOP3.LUT R21, R17, 0xffff0000, RZ, 0xc0, !PT ;  /* 0xffff000011158812 */ /* 0x000fe200078ec0ff */
[----:B------:R-:W-:Y:S01]  /*3470*/  @!P0 FFMA.FTZ R31, R20, R23, -R31 ;  /* 0x00000017141f8223 */ /* 0x000fe2000001081f */
[----:B------:R-:W-:Y:S01]  /*3480*/  @!P0 LOP3.LUT R23, R19, 0xffff0000, RZ, 0xc0, !PT ;  /* 0xffff000013178812 */ /* 0x000fe200078ec0ff */
[-C--:B------:R-:W-:Y:S01]  /*3490*/  @!P0 FMUL.FTZ R2, R15, R8.reuse ;  /* 0x000000080f028220 */ /* 0x080fe20000410000 */
[----:B------:R-:W-:Y:S01]  /*34a0*/  @!P0 LOP3.LUT R7, R7, 0xffff0000, RZ, 0xc0, !PT ;  /* 0xffff000007078812 */ /* 0x000fe200078ec0ff */
[C---:B------:R-:W-:Y:S01]  /*34b0*/  @!P0 IMAD.U32 R25, R27.reuse, 0x10000, RZ ;  /* 0x000100001b198824 */ /* 0x040fe200078e00ff */
[----:B------:R-:W-:Y:S01]  /*34c0*/  @!P0 F2FP.BF16.PACK_AB R31, R0, R31 ;  /* 0x0000001f001f823e */ /* 0x000fe200000010ff */
[----:B------:R-:W-:Y:S01]  /*34d0*/  @!P0 FMUL.FTZ R3, R14, R5 ;  /* 0x000000050e038220 */ /* 0x000fe20000410000 */
[----:B------:R-:W-:Y:S01]  /*34e0*/  @!P0 LOP3.LUT R27, R27, 0xffff0000, RZ, 0xc0, !PT ;  /* 0xffff00001b1b8812 */ /* 0x000fe200078ec0ff */
[----:B------:R-:W-:Y:S01]  /*34f0*/  @!P0 FMUL.FTZ R33, R21, R8 ;  /* 0x0000000815218220 */ /* 0x000fe20000410000 */
[----:B------:R-:W-:Y:S01]  /*3500*/  @!P0 MOV R16, R31 ;  /* 0x0000001f00108202 */ /* 0x000fe20000000f00 */
[----:B------:R-:W-:Y:S02]  /*3510*/  @!P0 FMUL.FTZ R30, R24, R5 ;  /* 0x00000005181e8220 */ /* 0x000fe40000410000 */
[-C--:B------:R-:W-:Y:S02]  /*3520*/  @!P0 FMUL.FTZ R32, R23, R7.reuse ;  /* 0x0000000717208220 */ /* 0x080fe40000410000 */
        /* <DEDUP_REMOVED lines=14> */
.L_x_5566:
[----:B------:R-:W-:Y:S05]  /*3610*/  BSYNC B1 ;  /* 0x0000000000017941 */ /* 0x000fea0003800000 */
.L_x_5565:
        /* <DEDUP_REMOVED lines=14> */
[C---:B-1----:R-:W-:Y:S03]  /*3700*/  LEA R36, P2, R146.reuse, R108, 0x1 ;  /* 0x0000006c92247211 */ /* 0x042fe600078408ff */
[----:B------:R-:W2:Y:S01]  /*3710*/  LDG.E.128 R16, [R32.64] ;  /* 0x0000000620107981 */ /* 0x000ea2000c1e1d00 */
        /* <DEDUP_REMOVED lines=44> */
.L_x_5572:
[----:B------:R-:W-:Y:S05]  /*39e0*/  BSYNC B0 ;  /* 0x0000000000007941 */ /* 0x000fea0003800000 */
.L_x_5571:
        /* <DEDUP_REMOVED lines=52> */
.L_x_5570:
[----:B------:R-:W-:Y:S05]  /*3d30*/  BSYNC B1 ;  /* 0x0000000000017941 */ /* 0x000fea0003800000 */
.L_x_5569:
        /* <DEDUP_REMOVED lines=11> */
[----:B------:R-:W-:Y:S02]  /*3df0*/  MOV R31, 0x60 ;  /* 0x00000060001f7802 */ /* 0x000fe40000000f00 */
[----:B------:R-:W-:Y:S03]  /*3e00*/  ISETP.GE.AND P0, PT, R102, UR4, PT ;  /* 0x0000000466007c0c */ /* 0x000fe6000bf06270 */
[C---:B------:R-:W-:Y:S04]  /*3e10*/  IMAD.WIDE.U32 R32, R31.reuse, c[0x0][0x288], R114 ;  /* 0x0000a2001f207a25 */ /* 0x040fe800078e0072 */
[C---:B------:R-:W-:Y:S02]  /*3e20*/  IMAD R30, R31.reuse, c[0x0][0x28c], RZ ;  /* 0x0000a3001f1e7a24 */ /* 0x040fe400078e02ff */
[----:B-1----:R-:W-:Y:S03]  /*3e30*/  IMAD.WIDE.U32 R36, R31, c[0x0][0x198], R108 ;  /* 0x000066001f247a25 */ /* 0x002fe600078e006c */
[----:B------:R-:W-:Y:S01]  /*3e40*/  IADD3 R33, R33, R30, RZ ;  /* 0x0000001e21217210 */ /* 0x000fe20007ffe0ff */
[----:B------:R-:W2:Y:S01]  /*3e50*/  @!P0 LDG.E.64 R6, [R14.64] ;  /* 0x000000060e068981 */ /* 0x000ea2000c1e1b00 */
[----:B------:R-:W-:Y:S05]  /*3e60*/  IMAD R31, R31, c[0x0][0x19c], RZ ;  /* 0x000067001f1f7a24 */ /* 0x000fea00078e02ff */
[----:B------:R-:W-:Y:S01]  /*3e70*/  IADD3 R37, R37, R31, RZ ;  /* 0x0000001f25257210 */ /* 0x000fe20007ffe0ff */
[----:B------:R-:W3:Y:S08]  /*3e80*/  LDG.E.128 R16, [R32.64] ;  /* 0x0000000620107981 */ /* 0x000ef0000c1e1d00 */
[----:B------:R-:W4:Y:S01]  /*3e90*/  @!P0 LDG.E.64 R26, [R28.64] ;  /* 0x000000061c1a8981 */ /* 0x000f22000c1e1b00 */
[C---:B--2---:R-:W-:Y:S02]  /*3ea0*/  @!P0 SHF.L.U32 R5, R6.reuse, 0x10, RZ ;  /* 0x0000001006058819 */ /* 0x044fe400000006ff */
[----:B------:R-:W-:Y:S02]  /*3eb0*/  @!P0 LOP3.LUT R8, R6, 0xffff0000, RZ, 0xc0, !PT ;  /* 0xffff000006088812 */ /* 0x000fe400078ec0ff */
[C---:B---3--:R-:W-:Y:S02]  /*3ec0*/  @!P0 LOP3.LUT R22, R16.reuse, 0xffff0000, RZ, 0xc0, !PT ;  /* 0xffff000010168812 */ /* 0x048fe400078ec0ff */
[----:B------:R-:W-:Y:S02]  /*3ed0*/  @!P0 SHF.L.U32 R20, R16, 0x10, RZ ;  /* 0x0000001010148819 */ /* 0x000fe400000006ff */
[----:B------:R-:W-:Y:S01]  /*3ee0*/  @!P0 SHF.L.U32 R21, R17, 0x10, RZ ;  /* 0x0000001011158819 */ /* 0x000fe200000006ff */
[-C--:B------:R-:W-:Y:S01]  /*3ef0*/  @!P0 FMUL.FTZ R33, R22, R5.reuse ;  /* 0x0000000516218220 */ /* 0x080fe20000410000 */
[----:B------:R-:W-:Y:S01]  /*3f00*/  @!P0 SHF.L.U32 R6, R19, 0x10, RZ ;  /* 0x0000001013068819 */ /* 0x000fe200000006ff */
[----:B------:R-:W-:Y:S01]  /*3f10*/  @!P0 FMUL.FTZ R0, R20, R5 ;  /* 0x0000000514008220 */ /* 0x000fe20000410000 */
[C---:B----4-:R-:W-:Y:S01]  /*3f20*/  @!P0 LOP3.LUT R24, R26.reuse, 0xffff0000, RZ, 0xc0, !PT ;  /* 0xffff00001a188812 */ /* 0x050fe200078ec0ff */
[----:B------:R-:W-:Y:S01]  /*3f30*/  @!P0 IMAD.U32 R23, R26, 0x10000, RZ ;  /* 0x000100001a178824 */ /* 0x000fe200078e00ff */
[----:B------:R-:W-:Y:S01]  /*3f40*/  @!P0 SHF.L.U32 R5, R7, 0x10, RZ ;  /* 0x0000001007058819 */ /* 0x000fe200000006ff */
[-C--:B------:R-:W-:Y:S01]  /*3f50*/  @!P0 FMUL.FTZ R2, R21, R8.reuse ;  /* 0x0000000815028220 */ /* 0x080fe20000410000 */
[----:B------:R-:W-:Y:S01]  /*3f60*/  @!P0 LOP3.LUT R26, R19, 0xffff0000, RZ, 0xc0, !PT ;  /* 0xffff0000131a8812 */ /* 0x000fe200078ec0ff */
[-C--:B------:R-:W-:Y:S01]  /*3f70*/  @!P0 FFMA.FTZ R33, R20, R23.reuse, -R33 ;  /* 0x0000001714218223 */ /* 0x080fe20000010821 */
[----:B------:R-:W-:Y:S01]  /*3f80*/  @!P0 LOP3.LUT R7, R7, 0xffff0000, RZ, 0xc0, !PT ;  /* 0xffff000007078812 */ /* 0x000fe200078ec0ff */
[----:B------:R-:W-:Y:S02]  /*3f90*/  @!P0 IMAD.U32 R20, R18, 0x10000, RZ ;  /* 0x0001000012148824 */ /* 0x000fe400078e00ff */
[----:B------:R-:W-:Y:S01]  /*3fa0*/  @!P0 FFMA.FTZ R0, R22, R23, R0 ;  /* 0x0000001716008223 */ /* 0x000fe20000010000 */
[----:B------:R-:W-:Y:S01]  /*3fb0*/  @!P0 LOP3.LUT R23, R17, 0xffff0000, RZ, 0xc0, !PT ;  /* 0xffff000011178812 */ /* 0x000fe200078ec0ff */
[C---:B------:R-:W-:Y:S01]  /*3fc0*/  @!P0 IMAD.U32 R25, R27.reuse, 0x10000, RZ ;  /* 0x000100001b198824 */ /* 0x040fe200078e00ff */
[----:B------:R-:W-:Y:S01]  /*3fd0*/  @!P0 LOP3.LUT R22, R18, 0xffff0000, RZ, 0xc0, !PT ;  /* 0xffff000012168812 */ /* 0x000fe200078ec0ff */
[----:B------:R-:W-:Y:S01]  /*3fe0*/  @!P0 FMUL.FTZ R3, R20, R5 ;  /* 0x0000000514038220 */ /* 0x000fe20000410000 */
[----:B------:R-:W-:Y:S01]  /*3ff0*/  @!P0 LOP3.LUT R27, R27, 0xffff0000, RZ, 0xc0, !PT ;  /* 0xffff00001b1b8812 */ /* 0x000fe200078ec0ff */
[C---:B------:R-:W-:Y:S01]  /*4000*/  @!P0 FMUL.FTZ R35, R23.reuse, R8 ;  /* 0x0000000817238220 */ /* 0x040fe20000410000 */
[----:B------:R-:W-:Y:S01]  /*4010*/  @!P0 F2FP.BF16.PACK_AB R33, R0, R33 ;  /* 0x000000210021823e */ /* 0x000fe200000010ff */
        /* <DEDUP_REMOVED lines=16> */
[----:B------:R1:W-:Y:S02]  /*4120*/  STG.E.128 [R36.64], R16 ;  /* 0x0000001024007986 */ /* 0x0003e4000c101d06 */
.L_x_5576:
[----:B------:R-:W-:Y:S05]  /*4130*/  BSYNC B0 ;  /* 0x0000000000007941 */ /* 0x000fea0003800000 */
.L_x_5575:
        /* <DEDUP_REMOVED lines=52> */
.L_x_5574:
[----:B------:R-:W-:Y:S05]  /*4480*/  BSYNC B1 ;  /* 0x0000000000017941 */ /* 0x000fea0003800000 */
.L_x_5573:
[----:B------:R-:W-:Y:S01]  /*4490*/  IMAD.MOV.U32 R0, RZ, RZ, c[0x0][0x230] ;  /* 0x00008c00ff007624 */ /* 0x000fe200078e00ff */
[----:B------:R-:W-:Y:S01]  /*44a0*/  ULDC UR4, c[0x0][0x230] ;  /* 0x00008c0000047ab9 */ /* 0x000fe20000000800 */
[----:B------:R-:W-:Y:S02]  /*44b0*/  IMAD.MOV.U32 R8, RZ, RZ, R10 ;  /* 0x000000ffff087224 */ /* 0x000fe400078e000a */
[----:B------:R-:W-:Y:S05]  /*44c0*/  IMAD.U32 R3, R0, -0x20, RZ ;  /* 0xffffffe000037824 */ /* 0x000fea00078e00ff */
[C---:B------:R-:W-:Y:S02]  /*44d0*/  LEA R50, P1, R3.reuse, R50, 0x1 ;  /* 0x0000003203327211 */ /* 0x040fe400078208ff */
[C---:B------:R-:W-:Y:S02]  /*44e0*/  LEA R10, P0, R3.reuse, R8, 0x1 ;  /* 0x00000008030a7211 */ /* 0x040fe400078008ff */
[C---:B------:R-:W-:Y:S02]  /*44f0*/  LEA.HI.X.SX32 R51, R3.reuse, R51, 0x1, P1 ;  /* 0x0000003303337211 */ /* 0x040fe400008f0eff */
[----:B------:R-:W-:Y:S01]  /*4500*/  LEA.HI.X.SX32 R9, R3, R9, 0x1, P0 ;  /* 0x0000000903097211 */ /* 0x000fe200000f0eff */
[----:B------:R-:W-:-:S05]  /*4510*/  BRA `(.L_x_5577) ;  /* 0x000034a000007947 */ /* 0x000fca0003800000 */
.L_x_5560:
[----:B------:R-:W-:Y:S01]  /*4520*/  BSSY B2, `(.L_x_5578) ;  /* 0x00000b5000027945 */ /* 0x000fe20003800000 */
[----:B------:R-:W-:-:S05]  /*4530*/  @!P6 BRA `(.L_x_5579) ;  /* 0x00000b300000e947 */ /* 0x000fca0003800000 */
[----:B------:R-:W-:Y:S01]  /*4540*/  ISETP.GE.AND P0, PT, R102, c[0x0][0x220], PT ;  /* 0x0000880066007a0c */ /* 0x000fe20003f06270 */
[----:B------:R-:W-:Y:S01]  /*4550*/  @!UPT UIADD3 URZ, URZ, URZ, URZ ;  /* 0x0000003f3f3ff290 */ /* 0x000fe2000fffe03f */
[----:B------:R-:W-:Y:S11]  /*4560*/  BSSY B1, `(.L_x_5580) ;  /* 0x0000057000017945 */ /* 0x000ff60003800000 */
[----:B------:R-:W-:-:S05]  /*4570*/  @P0 BRA `(.L_x_5581) ;  /* 0x0000055000000947 */ /* 0x000fca0003800000 */
[----:B------:R1:W5:Y:S01]  /*4580*/  LDG.E.128 R36, [R114.64] ;  /* 0x0000000672247981 */ /* 0x000362000c1e1d00 */
[----:B------:R-:W-:Y:S01]  /*4590*/  ISETP.GE.AND P0, PT, R102, UR4, PT ;  /* 0x0000000466007c0c */ /* 0x000fe2000bf06270 */
[----:B------:R-:W-:Y:S01]  /*45a0*/  @!UPT UIADD3 URZ, URZ, URZ, URZ ;  /* 0x0000003f3f3ff290 */ /* 0x000fe2000fffe03f */
[----:B------:R-:W-:Y:S11]  /*45b0*/  BSSY B0, `(.L_x_5582) ;  /* 0x0000050000007945 */ /* 0x000ff60003800000 */
[----:B------:R-:W-:-:S05]  /*45c0*/  @P0 BRA `(.L_x_5583) ;  /* 0x000004e000000947 */ /* 0x000fca0003800000 */
[C---:B-----5:R-:W-:Y:S01]  /*45d0*/  SHF.L.U32 R31, R36.reuse, 0x10, RZ ;  /* 0x00000010241f7819 */ /* 0x060fe200000006ff */
[----:B------:R-:W-:Y:S01]  /*45e0*/  ULEA.HI UR5, UR4, UR4, URZ, 0x1 ;  /* 0x0000000404057291 */ /* 0x000fe2000f8f083f */
[----:B------:R-:W-:Y:S01]  /*45f0*/  LOP3.LUT R33, R36, 0xffff0000, RZ, 0xc0, !PT ;  /* 0xffff000024217812 */ /* 0x000fe200078ec0ff */
[----:B------:R-:W-:Y:S01]  /*4600*/  IMAD.MOV.U32 R157, RZ, RZ, RZ ;  /* 0x000000ffff9d7224 */ /* 0x000fe200078e00ff */
[C---:B------:R-:W-:Y:S01]  /*4610*/  SHF.L.U32 R40, R38.reuse, 0x10, RZ ;  /* 0x0000001026287819 */ /* 0x040fe200000006ff */
[C---:B------:R-:W-:Y:S01]  /*4620*/  IMAD.U32 R36, R37.reuse, 0x10000, RZ ;  /* 0x0001000025247824 */ /* 0x040fe200078e00ff */
[----:B------:R-:W-:Y:S01]  /*4630*/  LOP3.LUT R37, R37, 0xffff0000, RZ, 0xc0, !PT ;  /* 0xffff000025257812 */ /* 0x000fe200078ec0ff */
[C---:B------:R-:W-:Y:S01]  /*4640*/  IMAD.U32 R44, R39.reuse, 0x10000, RZ ;  /* 0x00010000272c7824 */ /* 0x040fe200078e00ff */
[----:B------:R-:W-:Y:S01]  /*4650*/  LOP3.LUT R41, R38, 0xffff0000, RZ, 0xc0, !PT ;  /* 0xffff000026297812 */ /* 0x000fe200078ec0ff */
[----:B------:R-:W-:Y:S01]  /*4660*/  USHF.R.S32.HI UR5, URZ, 0x1, UR5 ;  /* 0x000000013f057899 */ /* 0x000fe20008011405 */
[----:B------:R-:W-:Y:S05]  /*4670*/  LOP3.LUT R45, R39, 0xffff0000, RZ, 0xc0, !PT ;  /* 0xffff0000272d7812 */ /* 0x000fea00078ec0ff */
[----:B------:R-:W-:Y:S02]  /*4680*/  ISETP.GE.AND P5, PT, R102, UR5, PT ;  /* 0x0000000566007c0c */ /* 0x000fe4000bfa6270 */
[----:B------:R-:W-:Y:S11]  /*4690*/  MOV R149, UR5 ;  /* 0x0000000500957c02 */ /* 0x000ff60008000f00 */
[----:B------:R-:W-:Y:S02]  /*46a0*/  @P5 IMAD R157, RZ, RZ, -UR5 ;  /* 0x80000005ff9d5e24 */ /* 0x000fe4000f8e02ff */
[----:B------:R-:W-:Y:S03]  /*46b0*/  @P5 IMAD R149, RZ, RZ, -UR5 ;  /* 0x80000005ff955e24 */ /* 0x000fe6000f8e02ff */
[C---:B------:R-:W-:Y:S04]  /*46c0*/  LEA R160, P0, R157.reuse, R116, 0x1 ;  /* 0x000000749da07211 */ /* 0x040fe800078008ff */
[----:B------:R-:W-:Y:S02]  /*46d0*/  LEA.HI.X.SX32 R161, R157, R117, 0x1, P0 ;  /* 0x000000759da17211 */ /* 0x000fe400000f0eff */
[C---:B------:R-:W-:Y:S04]  /*46e0*/  LEA R14, P0, R149.reuse, R114, 0x1 ;  /* 0x00000072950e7211 */ /* 0x040fe800078008ff */
[----:B------:R-:W-:Y:S01]  /*46f0*/  LEA.HI.X.SX32 R15, R149, R115, 0x1, P0 ;  /* 0x00000073950f7211 */ /* 0x000fe200000f0eff */
[----:B------:R-:W2:Y:S01]  /*4700*/  LDG.E.128 R160, [R160.64] ;  /* 0x00000006a0a07981 */ /* 0x000ea2000c1e1d00 */
[----:B------:R-:W-:Y:S01]  /*4710*/  MOV R149, RZ ;  /* 0x000000ff00957202 */ /* 0x000fe20000000f00 */
[----:B------:R-:W-:Y:S05]  /*4720*/  @P5 IMAD R149, RZ, RZ, -UR5 ;  /* 0x80000005ff955e24 */ /* 0x000fea000f8e02ff */
[C---:B------:R-:W-:Y:S01]  /*4730*/  LEA R34, P0, R149.reuse, R118, 0x1 ;  /* 0x0000007695227211 */ /* 0x040fe200078008ff */
[----:B------:R3:W4:Y:S03]  /*4740*/  LDG.E.128 R16, [R14.64] ;  /* 0x000000060e107981 */ /* 0x000726000c1e1d00 */
[----:B------:R-:W-:Y:S05]  /*4750*/  LEA.HI.X.SX32 R35, R149, R119, 0x1, P0 ;  /* 0x0000007795237211 */ /* 0x000fea00000f0eff */
[----:B------:R-:W4:Y:S01]  /*4760*/  LDG.E.128 R52, [R34.64] ;  /* 0x0000000622347981 */ /* 0x000f22000c1e1d00 */
[----:B--2---:R-:W-:Y:S01]  /*4770*/  IMAD.U32 R23, R161, 0x10000, RZ ;  /* 0x00010000a1177824 */ /* 0x004fe200078e00ff */
[C---:B------:R-:W-:Y:S01]  /*4780*/  SHF.L.U32 R29, R160.reuse, 0x10, RZ ;  /* 0x00000010a01d7819 */ /* 0x040fe200000006ff */
[----:B---3--:R-:W-:Y:S01]  /*4790*/  IMAD.U32 R15, R163, 0x10000, RZ ;  /* 0x00010000a30f7824 */ /* 0x008fe200078e00ff */
[----:B------:R-:W-:Y:S01]  /*47a0*/  LOP3.LUT R25, R160, 0xffff0000, RZ, 0xc0, !PT ;  /* 0xffff0000a0197812 */ /* 0x000fe200078ec0ff */
[----:B------:R-:W-:Y:S01]  /*47b0*/  @!P5 FADD.FTZ R23, -R23, -RZ ;  /* 0x800000ff1717d221 */ /* 0x000fe20000010100 */
[----:B------:R-:W-:Y:S01]  /*47c0*/  LOP3.LUT R22, R161, 0xffff0000, RZ, 0xc0, !PT ;  /* 0xffff0000a1167812 */ /* 0x000fe200078ec0ff */
[----:B------:R-:W-:Y:S01]  /*47d0*/  @!P5 FADD.FTZ R29, -R29, -RZ ;  /* 0x800000ff1d1dd221 */ /* 0x000fe20000010100 */
[----:B------:R-:W-:Y:S01]  /*47e0*/  SHF.L.U32 R21, R162, 0x10, RZ ;  /* 0x00000010a2157819 */ /* 0x000fe200000006ff */
[----:B------:R-:W-:Y:S01]  /*47f0*/  @!P5 FADD.FTZ R25, -R25, -RZ ;  /* 0x800000ff1919d221 */ /* 0x000fe20000010100 */
[C---:B----4-:R-:W-:Y:S01]  /*4800*/  SHF.L.U32 R30, R16.reuse, 0x10, RZ ;  /* 0x00000010101e7819 */ /* 0x050fe200000006ff */
[C---:B------:R-:W-:Y:S01]  /*4810*/  IMAD.U32 R26, R17.reuse, 0x10000, RZ ;  /* 0x00010000111a7824 */ /* 0x040fe200078e00ff */
[----:B------:R-:W-:Y:S01]  /*4820*/  LOP3.LUT R28, R16, 0xffff0000, RZ, 0xc0, !PT ;  /* 0xffff0000101c7812 */ /* 0x000fe200078ec0ff */
[----:B------:R-:W-:Y:S01]  /*4830*/  @!P5 FADD.FTZ R22, -R22, -RZ ;  /* 0x800000ff1616d221 */ /* 0x000fe20000010100 */
[----:B------:R-:W-:Y:S01]  /*4840*/  LOP3.LUT R20, R162, 0xffff0000, RZ, 0xc0, !PT ;  /* 0xffff0000a2147812 */ /* 0x000fe200078ec0ff */
[----:B------:R-:W-:Y:S01]  /*4850*/  FMUL.FTZ R0, R30, R29 ;  /* 0x0000001d1e007220 */ /* 0x000fe20000410000 */
[----:B------:R-:W-:Y:S01]  /*4860*/  LOP3.LUT R27, R17, 0xffff0000, RZ, 0xc0, !PT ;  /* 0xffff0000111b7812 */ /* 0x000fe200078ec0ff */
[----:B------:R-:W-:Y:S01]  /*4870*/  FMUL.FTZ R2, R28, R25 ;  /* 0x000000191c027220 */ /* 0x000fe20000410000 */
[----:B------:R-:W-:Y:S01]  /*4880*/  SHF.L.U32 R32, R52, 0x10, RZ ;  /* 0x0000001034207819 */ /* 0x000fe200000006ff */
[----:B------:R-:W-:Y:S01]  /*4890*/  FMUL.FTZ R3, R26, R23 ;  /* 0x000000171a037220 */ /* 0x000fe20000410000 */
[----:B------:R-:W-:Y:S01]  /*48a0*/  LOP3.LUT R34, R52, 0xffff0000, RZ, 0xc0, !PT ;  /* 0xffff000034227812 */ /* 0x000fe200078ec0ff */
[----:B------:R-:W-:Y:S01]  /*48b0*/  @!P5 FADD.FTZ R21, -R21, -RZ ;  /* 0x800000ff1515d221 */ /* 0x000fe20000010100 */
[C---:B------:R-:W-:Y:S01]  /*48c0*/  SHF.L.U32 R24, R18.reuse, 0x10, RZ ;  /* 0x0000001012187819 */ /* 0x040fe200000006ff */
[----:B------:R-:W-:Y:S01]  /*48d0*/  IMAD.U32 R35, R53, 0x10000, RZ ;  /* 0x0001000035237824 */ /* 0x000fe200078e00ff */
[----:B------:R-:W-:Y:S01]  /*48e0*/  LOP3.LUT R14, R163, 0xffff0000, RZ, 0xc0, !PT ;  /* 0xffff0000a30e7812 */ /* 0x000fe200078ec0ff */
[----:B------:R-:W-:Y:S01]  /*48f0*/  FFMA.FTZ R0, R31, R32, R0 ;  /* 0x000000201f007223 */ /* 0x000fe20000010000 */
[----:B------:R-:W-:Y:S01]  /*4900*/  LOP3.LUT R17, R18, 0xffff0000, RZ, 0xc0, !PT ;  /* 0xffff000012117812 */ /* 0x000fe200078ec0ff */
[----:B------:R-:W-:Y:S01]  /*4910*/  FMUL.FTZ R4, R27, R22 ;  /* 0x000000161b047220 */ /* 0x000fe20000410000 */
[----:B------:R-:W-:Y:S01]  /*4920*/  LOP3.LUT R38, R53, 0xffff0000, RZ, 0xc0, !PT ;  /* 0xffff000035267812 */ /* 0x000fe200078ec0ff */
[----:B------:R-:W-:Y:S01]  /*4930*/  @!P5 FADD.FTZ R20, -R20, -RZ ;  /* 0x800000ff1414d221 */ /* 0x000fe20000010100 */
[C---:B------:R-:W-:Y:S01]  /*4940*/  SHF.L.U32 R39, R54.reuse, 0x10, RZ ;  /* 0x0000001036277819 */ /* 0x040fe200000006ff */
[----:B------:R-:W-:Y:S01]  /*4950*/  FFMA.FTZ R2, R33, R34, R2 ;  /* 0x0000002221027223 */ /* 0x000fe20000010002 */
[----:B------:R-:W-:Y:S01]  /*4960*/  LOP3.LUT R42, R54, 0xffff0000, RZ, 0xc0, !PT ;  /* 0xffff0000362a7812 */ /* 0x000fe200078ec0ff */
[C---:B------:R-:W-:Y:S01]  /*4970*/  IMAD.U32 R16, R19.reuse, 0x10000, RZ ;  /* 0x0001000013107824 */ /* 0x040fe200078e00ff */
[----:B------:R-:W-:Y:S01]  /*4980*/  LOP3.LUT R19, R19, 0xffff0000, RZ, 0xc0, !PT ;  /* 0xffff000013137812 */ /* 0x000fe200078ec0ff */
[----:B------:R-:W-:Y:S01]  /*4990*/  @!P5 FADD.FTZ R15, -R15, -RZ ;  /* 0x800000ff0f0fd221 */ /* 0x000fe20000010100 */
[----:B------:R-:W-:Y:S01]  /*49a0*/  LOP3.LUT R46, R55, 0xffff0000, RZ, 0xc0, !PT ;  /* 0xffff0000372e7812 */ /* 0x000fe200078ec0ff */
[----:B------:R-:W-:Y:S02]  /*49b0*/  FMUL.FTZ R5, R24, R21 ;  /* 0x0000001518057220 */ /* 0x000fe40000410000 */
[----:B------:R-:W-:Y:S01]  /*49c0*/  FFMA.FTZ R3, R36, R35, R3 ;  /* 0x0000002324037223 */ /* 0x000fe20000010003 */
[----:B------:R-:W-:Y:S01]  /*49d0*/  F2FP.BF16.PACK_AB R36, R2, R0 ;  /* 0x000000000224723e */ /* 0x000fe200000010ff */
[----:B------:R-:W-:Y:S02]  /*49e0*/  @!P5 FADD.FTZ R14, -R14, -RZ ;  /* 0x800000ff0e0ed221 */ /* 0x000fe40000010100 */
[----:B------:R-:W-:Y:S02]  /*49f0*/  FMUL.FTZ R6, R17, R20 ;  /* 0x0000001411067220 */ /* 0x000fe40000410000 */
[----:B------:R-:W-:Y:S02]  /*4a00*/  FFMA.FTZ R4, R37, R38, R4 ;  /* 0x0000002625047223 */ /* 0x000fe40000010004 */
[----:B------:R-:W-:Y:S02]  /*4a10*/  FMUL.FTZ R7, R16, R15 ;  /* 0x0000000f10077220 */ /* 0x000fe40000410000 */
[----:B------:R-:W-:Y:S01]  /*4a20*/  IMAD.U32 R43, R55, 0x10000, RZ ;  /* 0x00010000372b7824 */ /* 0x000fe200078e00ff */
[----:B------:R-:W-:Y:S01]  /*4a30*/  F2FP.BF16.PACK_AB R37, R4, R3 ;  /* 0x000000030425723e */ /* 0x000fe200000010ff */
[----:B------:R-:W-:Y:S02]  /*4a40*/  FFMA.FTZ R5, R40, R39, R5 ;  /* 0x0000002728057223 */ /* 0x000fe40000010005 */
[----:B------:R-:W-:Y:S02]  /*4a50*/  FMUL.FTZ R8, R19, R14 ;  /* 0x0000000e13087220 */ /* 0x000fe40000410000 */
[----:B------:R-:W-:Y:S02]  /*4a60*/  FFMA.FTZ R6, R41, R42, R6 ;  /* 0x0000002a29067223 */ /* 0x000fe40000010006 */
[----:B------:R-:W-:Y:S02]  /*4a70*/  FFMA.FTZ R7, R44, R43, R7 ;  /* 0x0000002b2c077223 */ /* 0x000fe40000010007 */
[----:B------:R-:W-:Y:S01]  /*4a80*/  FFMA.FTZ R8, R45, R46, R8 ;  /* 0x0000002e2d087223 */ /* 0x000fe20000010008 */
[----:B------:R-:W-:Y:S04]  /*4a90*/  F2FP.BF16.PACK_AB R38, R6, R5 ;  /* 0x000000050626723e */ /* 0x000fe800000010ff */
[----:B------:R-:W-:Y:S02]  /*4aa0*/  F2FP.BF16.PACK_AB R39, R8, R7 ;  /* 0x000000070827723e */ /* 0x000fe400000010ff */
.L_x_5583:
[----:B------:R-:W-:Y:S05]  /*4ab0*/  BSYNC B0 ;  /* 0x0000000000007941 */ /* 0x000fea0003800000 */
.L_x_5582:
[----:B-----5:R2:W-:Y:S02]  /*4ac0*/  STG.E.128 [R108.64], R36 ;  /* 0x000000246c007986 */ /* 0x0205e4000c101d06 */
.L_x_5581:
[----:B------:R-:W-:Y:S05]  /*4ad0*/  BSYNC B1 ;  /* 0x0000000000017941 */ /* 0x000fea0003800000 */
.L_x_5580:
[----:B------:R-:W-:Y:S11]  /*4ae0*/  ISETP.GE.AND P0, PT, R100, c[0x0][0x220], PT ;  /* 0x0000880064007a0c */ /* 0x000ff60003f06270 */
[----:B------:R-:W-:Y:S02]  /*4af0*/  @!UPT UIADD3 URZ, URZ, URZ, URZ ;  /* 0x0000003f3f3ff290 */ /* 0x000fe4000fffe03f */
[----:B------:R-:W-:-:S05]  /*4b00*/  @P0 BRA `(.L_x_5579) ;  /* 0x0000056000000947 */ /* 0x000fca0003800000 */
[----:B------:R-:W-:Y:S01]  /*4b10*/  ISETP.GE.AND P0, PT, R100, UR4, PT ;  /* 0x0000000464007c0c */ /* 0x000fe2000bf06270 */
[----:B--2---:R2:W5:Y:S01]  /*4b20*/  LDG.E.128 R36, [R114.64+0x80] ;  /* 0x0000800672247981 */ /* 0x004562000c1e1d00 */
[----:B------:R-:W-:Y:S01]  /*4b30*/  IADD3 R164, P5, R114, 0x80, RZ ;  /* 0x0000008072a47810 */ /* 0x000fe20007fbe0ff */
[----:B------:R-:W-:Y:S04]  /*4b40*/  BSSY B0, `(.L_x_5584) ;  /* 0x0000051000007945 */ /* 0x000fe80003800000 */
[----:B------:R-:W-:Y:S06]  /*4b50*/  IMAD.X R165, RZ, RZ, R115, P5 ;  /* 0x000000ffffa57224 */ /* 0x000fec00028e0673 */
        /* <DEDUP_REMOVED lines=18> */
[----:B------:R-:W-:Y:S01]  /*4c80*/  MOV R149, RZ ;  /* 0x000000ff00957202 */ /* 0x000fe20000000f00 */
[----:B------:R-:W-:Y:S01]  /*4c90*/  @P5 IMAD R149, RZ, RZ, -UR5 ;  /* 0x80000005ff955e24 */ /* 0x000fe2000f8e02ff */
[C---:B------:R-:W-:Y:S02]  /*4ca0*/  LEA R14, P0, R148.reuse, R164, 0x1 ;  /* 0x000000a4940e7211 */ /* 0x040fe400078008ff */
[----:B------:R-:W3:Y:S02]  /*4cb0*/  LDG.E.128 R160, [R160.64+0x80] ;  /* 0x00008006a0a07981 */ /* 0x000ee4000c1e1d00 */
[----:B------:R-:W-:Y:S02]  /*4cc0*/  LEA.HI.X.SX32 R15, R148, R165, 0x1, P0 ;  /* 0x000000a5940f7211 */ /* 0x000fe400000f0eff */
[C---:B------:R-:W-:Y:S04]  /*4cd0*/  LEA R34, P0, R149.reuse, R118, 0x1 ;  /* 0x0000007695227211 */ /* 0x040fe800078008ff */
[----:B------:R-:W-:Y:S01]  /*4ce0*/  LEA.HI.X.SX32 R35, R149, R119, 0x1, P0 ;  /* 0x0000007795237211 */ /* 0x000fe200000f0eff */
[----:B--2---:R4:W2:Y:S08]  /*4cf0*/  LDG.E.128 R16, [R14.64] ;  /* 0x000000060e107981 */ /* 0x0048b0000c1e1d00 */
[----:B------:R-:W2:Y:S01]  /*4d00*/  LDG.E.128 R52, [R34.64+0x80] ;  /* 0x0000800622347981 */ /* 0x000ea2000c1e1d00 */
[----:B---3--:R-:W-:Y:S01]  /*4d10*/  IMAD.U32 R23, R161, 0x10000, RZ ;  /* 0x00010000a1177824 */ /* 0x008fe200078e00ff */
[C---:B------:R-:W-:Y:S01]  /*4d20*/  SHF.L.U32 R29, R160.reuse, 0x10, RZ ;  /* 0x00000010a01d7819 */ /* 0x040fe200000006ff */
[----:B----4-:R-:W-:Y:S01]  /*4d30*/  IMAD.U32 R15, R163, 0x10000, RZ ;  /* 0x00010000a30f7824 */ /* 0x010fe200078e00ff */
[----:B------:R-:W-:Y:S01]  /*4d40*/  LOP3.LUT R25, R160, 0xffff0000, RZ, 0xc0, !PT ;  /* 0xffff0000a0197812 */ /* 0x000fe200078ec0ff */
[----:B------:R-:W-:Y:S01]  /*4d50*/  @!P5 FADD.FTZ R23, -R23, -RZ ;  /* 0x800000ff1717d221 */ /* 0x000fe20000010100 */
[----:B------:R-:W-:Y:S01]  /*4d60*/  LOP3.LUT R22, R161, 0xffff0000, RZ, 0xc0, !PT ;  /* 0xffff0000a1167812 */ /* 0x000fe200078ec0ff */
[----:B------:R-:W-:Y:S01]  /*4d70*/  @!P5 FADD.FTZ R29, -R29, -RZ ;  /* 0x800000ff1d1dd221 */ /* 0x000fe20000010100 */
[----:B------:R-:W-:Y:S01]  /*4d80*/  SHF.L.U32 R21, R162, 0x10, RZ ;  /* 0x00000010a2157819 */ /* 0x000fe200000006ff */
[----:B------:R-:W-:Y:S01]  /*4d90*/  @!P5 FADD.FTZ R25, -R25, -RZ ;  /* 0x800000ff1919d221 */ /* 0x000fe20000010100 */
[C---:B--2---:R-:W-:Y:S01]  /*4da0*/  SHF.L.U32 R30, R16.reuse, 0x10, RZ ;  /* 0x00000010101e7819 */ /* 0x044fe200000006ff */
        /* <DEDUP_REMOVED lines=42> */
.L_x_5585:
[----:B------:R-:W-:Y:S05]  /*5050*/  BSYNC B0 ;  /* 0x0000000000007941 */ /* 0x000fea0003800000 */
.L_x_5584:
[----:B-----5:R3:W-:Y:S02]  /*5060*/  STG.E.128 [R108.64+0x80], R36 ;  /* 0x000080246c007986 */ /* 0x0207e4000c101d06 */
.L_x_5579:
[----:B------:R-:W-:Y:S05]  /*5070*/  BSYNC B2 ;  /* 0x0000000000027941 */ /* 0x000fea0003800000 */
.L_x_5578:
[----:B------:R-:W-:Y:S01]  /*5080*/  BSSY B2, `(.L_x_5586) ;  /* 0x00000c2000027945 */ /* 0x000fe20003800000 */
[----:B------:R-:W-:-:S05]  /*5090*/  @!P4 BRA `(.L_x_5587) ;  /* 0x00000c000000c947 */ /* 0x000fca0003800000 */
[----:B------:R-:W-:Y:S01]  /*50a0*/  ISETP.GE.AND P0, PT, R102, c[0x0][0x220], PT ;  /* 0x0000880066007a0c */ /* 0x000fe20003f06270 */
[----:B------:R-:W-:Y:S01]  /*50b0*/  @!UPT UIADD3 URZ, URZ, URZ, URZ ;  /* 0x0000003f3f3ff290 */ /* 0x000fe2000fffe03f */
[----:B------:R-:W-:Y:S11]  /*50c0*/  BSSY B1, `(.L_x_5588) ;  /* 0x000005e000017945 */ /* 0x000ff60003800000 */
[----:B------:R-:W-:-:S05]  /*50d0*/  @P0 BRA `(.L_x_5589) ;  /* 0x000005c000000947 */ /* 0x000fca0003800000 */
[C---:B------:R-:W-:Y:S01]  /*50e0*/  LEA R164, P0, R78.reuse, R114, 0x1 ;  /* 0x000000724ea47211 */ /* 0x040fe200078008ff */
[----:B------:R-:W-:Y:S03]  /*50f0*/  BSSY B0, `(.L_x_5590) ;  /* 0x0000057000007945 */ /* 0x000fe60003800000 */
[----:B------:R-:W-:Y:S02]  /*5100*/  LEA.HI.X R165, R78, R115, R77, 0x1, P0 ;  /* 0x000000734ea57211 */ /* 0x000fe400000f0c4d */
[----:B------:R-:W-:Y:S03]  /*5110*/  ISETP.GE.AND P0, PT, R102, UR4, PT ;  /* 0x0000000466007c0c */ /* 0x000fe6000bf06270 */
[----:B--23--:R2:W5:Y:S10]  /*5120*/  LDG.E.128 R36, [R164.64] ;  /* 0x00000006a4247981 */ /* 0x00c574000c1e1d00 */
[----:B------:R-:W-:-:S05]  /*5130*/  @P0 BRA `(.L_x_5591) ;  /* 0x0000052000000947 */ /* 0x000fca0003800000 */
[----:B-----5:R-:W-:Y:S01]  /*5140*/  LOP3.LUT R33, R36, 0xffff0000, RZ, 0xc0, !PT ;  /* 0xffff000024217812 */ /* 0x020fe200078ec0ff */
[----:B------:R-:W-:Y:S01]  /*5150*/  ULEA.HI UR5, UR4, UR4, URZ, 0x1 ;  /* 0x0000000404057291 */ /* 0x000fe2000f8f083f */
[C---:B------:R-:W-:Y:S01]  /*5160*/  SHF.L.U32 R40, R38.reuse, 0x10, RZ ;  /* 0x0000001026287819 */ /* 0x040fe200000006ff */
[----:B------:R-:W-:Y:S01]  /*5170*/  IMAD.MOV.U32 R150, RZ, RZ, RZ ;  /* 0x000000ffff967224 */ /* 0x000fe200078e00ff */
[----:B------:R-:W-:Y:S01]  /*5180*/  LOP3.LUT R41, R38, 0xffff0000, RZ, 0xc0, !PT ;  /* 0xffff000026297812 */ /* 0x000fe200078ec0ff */
[----:B------:R-:W-:Y:S01]  /*5190*/  USHF.R.S32.HI UR5, URZ, 0x1, UR5 ;  /* 0x000000013f057899 */ /* 0x000fe20008011405 */
[----:B------:R-:W-:Y:S01]  /*51a0*/  LOP3.LUT R45, R39, 0xffff0000, RZ, 0xc0, !PT ;  /* 0xffff0000272d7812 */ /* 0x000fe200078ec0ff */
[----:B------:R-:W-:Y:S02]  /*51b0*/  IMAD.U32 R31, R36, 0x10000, RZ ;  /* 0x00010000241f7824 */ /* 0x000fe400078e00ff */
[C---:B------:R-:W-:Y:S01]  /*51c0*/  IMAD.U32 R36, R37.reuse, 0x10000, RZ ;  /* 0x0001000025247824 */ /* 0x040fe200078e00ff */
[----:B------:R-:W-:Y:S01]  /*51d0*/  LOP3.LUT R37, R37, 0xffff0000, RZ, 0xc0, !PT ;  /* 0xffff000025257812 */ /* 0x000fe200078ec0ff */
[----:B------:R-:W-:Y:S01]  /*51e0*/  IMAD.U32 R44, R39, 0x10000, RZ ;  /* 0x00010000272c7824 */ /* 0x000fe200078e00ff */
[----:B------:R-:W-:Y:S02]  /*51f0*/  ISETP.GE.AND P4, PT, R102, UR5, PT ;  /* 0x0000000566007c0c */ /* 0x000fe4000bf86270 */
[----:B------:R-:W-:Y:S11]  /*5200*/  MOV R148, UR5 ;  /* 0x0000000500947c02 */ /* 0x000ff60008000f00 */
[----:B------:R-:W-:Y:S02]  /*5210*/  @P4 IMAD R150, RZ, RZ, -UR5 ;  /* 0x80000005ff964e24 */ /* 0x000fe4000f8e02ff */
[----:B------:R-:W-:Y:S03]  /*5220*/  @P4 IMAD R148, RZ, RZ, -UR5 ;  /* 0x80000005ff944e24 */ /* 0x000fe6000f8e02ff */
[----:B------:R-:W-:Y:S04]  /*5230*/  IADD3 R149, P0, R70, R150, RZ ;  /* 0x0000009646957210 */ /* 0x000fe80007f1e0ff */
[----:B------:R-:W-:Y:S02]  /*5240*/  LEA.HI.X.SX32 R150, R150, R125, 0x1, P0 ;  /* 0x0000007d96967211 */ /* 0x000fe400000f0eff */
[C---:B------:R-:W-:Y:S04]  /*5250*/  LEA R160, P0, R149.reuse, R116, 0x1 ;  /* 0x0000007495a07211 */ /* 0x040fe800078008ff */
[----:B------:R-:W-:Y:S02]  /*5260*/  LEA.HI.X R161, R149, R117, R150, 0x1, P0 ;  /* 0x0000007595a17211 */ /* 0x000fe400000f0c96 */
[C---:B------:R-:W-:Y:S04]  /*5270*/  LEA R14, P0, R148.reuse, R164, 0x1 ;  /* 0x000000a4940e7211 */ /* 0x040fe800078008ff */
[----:B------:R-:W-:Y:S01]  /*5280*/  LEA.HI.X.SX32 R15, R148, R165, 0x1, P0 ;  /* 0x000000a5940f7211 */ /* 0x000fe200000f0eff */
[----:B------:R-:W-:Y:S01]  /*5290*/  IMAD.MOV.U32 R148, RZ, RZ, RZ ;  /* 0x000000ffff947224 */ /* 0x000fe200078e00ff */
[----:B------:R-:W-:Y:S01]  /*52a0*/  @P4 IADD3 R148, RZ, -UR5, RZ ;  /* 0x80000005ff944c10 */ /* 0x000fe2000fffe0ff */
[----:B------:R-:W3:Y:S03]  /*52b0*/  LDG.E.128 R160, [R160.64] ;  /* 0x00000006a0a07981 */ /* 0x000ee6000c1e1d00 */
[----:B------:R-:W-:Y:S04]  /*52c0*/  IADD3 R149, P0, R70, R148, RZ ;  /* 0x0000009446957210 */ /* 0x000fe80007f1e0ff */
[----:B------:R-:W-:Y:S01]  /*52d0*/  LEA.HI.X.SX32 R148, R148, R125, 0x1, P0 ;  /* 0x0000007d94947211 */ /* 0x000fe200000f0eff */
[----:B------:R-:W4:Y:S01]  /*52e0*/  LDG.E.128 R16, [R14.64] ;  /* 0x000000060e107981 */ /* 0x000f22000c1e1d00 */
[C---:B------:R-:W-:Y:S04]  /*52f0*/  LEA R34, P0, R149.reuse, R118, 0x1 ;  /* 0x0000007695227211 */ /* 0x040fe800078008ff */
[----:B------:R-:W-:Y:S05]  /*5300*/  LEA.HI.X R35, R149, R119, R148, 0x1, P0 ;  /* 0x0000007795237211 */ /* 0x000fea00000f0c94 */
[----:B--2---:R-:W2:Y:S01]  /*5310*/  LDG.E.128 R52, [R34.64] ;  /* 0x0000000622347981 */ /* 0x004ea2000c1e1d00 */
        /* <DEDUP_REMOVED lines=15> */
[C---:B------:R-:W-:Y:S01]  /*5410*/  SHF.L.U32 R15, R163.reuse, 0x10, RZ ;  /* 0x00000010a30f7819 */ /* 0x040fe200000006ff */
[----:B------:R-:W-:Y:S01]  /*5420*/  FMUL.FTZ R2, R28, R25 ;  /* 0x000000191c027220 */ /* 0x000fe20000410000 */
[----:B------:R-:W-:Y:S01]  /*5430*/  LOP3.LUT R14, R163, 0xffff0000, RZ, 0xc0, !PT ;  /* 0xffff0000a30e7812 */ /* 0x000fe200078ec0ff */
[C---:B--2---:R-:W-:Y:S01]  /*5440*/  IMAD.U32 R32, R52.reuse, 0x10000, RZ ;  /* 0x0001000034207824 */ /* 0x044fe200078e00ff */
[----:B------:R-:W-:Y:S01]  /*5450*/  LOP3.LUT R34, R52, 0xffff0000, RZ, 0xc0, !PT ;  /* 0xffff000034227812 */ /* 0x000fe200078ec0ff */
[----:B------:R-:W-:Y:S01]  /*5460*/  IMAD.U32 R24, R18, 0x10000, RZ ;  /* 0x0001000012187824 */ /* 0x000fe200078e00ff */
[----:B------:R-:W-:Y:S01]  /*5470*/  SHF.L.U32 R35, R53, 0x10, RZ ;  /* 0x0000001035237819 */ /* 0x000fe200000006ff */
        /* <DEDUP_REMOVED lines=30> */
.L_x_5591:
[----:B------:R-:W-:Y:S05]  /*5660*/  BSYNC B0 ;  /* 0x0000000000007941 */ /* 0x000fea0003800000 */
.L_x_5590:
[C---:B------:R-:W-:Y:S04]  /*5670*/  LEA R2, P0, R152.reuse, R108, 0x1 ;  /* 0x0000006c98027211 */ /* 0x040fe800078008ff */
[----:B------:R-:W-:Y:S05]  /*5680*/  LEA.HI.X R3, R152, R109, R151, 0x1, P0 ;  /* 0x0000006d98037211 */ /* 0x000fea00000f0c97 */
[----:B-----5:R3:W-:Y:S04]  /*5690*/  STG.E.128 [R2.64], R36 ;  /* 0x0000002402007986 */ /* 0x0207e8000c101d06 */
.L_x_5589:
[----:B------:R-:W-:Y:S05]  /*56a0*/  BSYNC B1 ;  /* 0x0000000000017941 */ /* 0x000fea0003800000 */
.L_x_5588:
[----:B------:R-:W-:Y:S11]  /*56b0*/  ISETP.GE.AND P0, PT, R100, c[0x0][0x220], PT ;  /* 0x0000880064007a0c */ /* 0x000ff60003f06270 */
[----:B------:R-:W-:Y:S02]  /*56c0*/  @!UPT UIADD3 URZ, URZ, URZ, URZ ;  /* 0x0000003f3f3ff290 */ /* 0x000fe4000fffe03f */
[----:B------:R-:W-:-:S05]  /*56d0*/  @P0 BRA `(.L_x_5587) ;  /* 0x000005c000000947 */ /* 0x000fca0003800000 */
[C---:B--2---:R-:W-:Y:S01]  /*56e0*/  LEA R164, P0, R83.reuse, R114, 0x1 ;  /* 0x0000007253a47211 */ /* 0x044fe200078008ff */
[----:B------:R-:W-:Y:S03]  /*56f0*/  BSSY B0, `(.L_x_5592) ;  /* 0x0000057000007945 */ /* 0x000fe60003800000 */
[----:B------:R-:W-:Y:S02]  /*5700*/  LEA.HI.X R165, R83, R115, R82, 0x1, P0 ;  /* 0x0000007353a57211 */ /* 0x000fe400000f0c52 */
[----:B------:R-:W-:Y:S03]  /*5710*/  ISETP.GE.AND P0, PT, R100, UR4, PT ;  /* 0x0000000464007c0c */ /* 0x000fe6000bf06270 */
[----:B---3--:R2:W5:Y:S10]  /*5720*/  LDG.E.128 R36, [R164.64] ;  /* 0x00000006a4247981 */ /* 0x008574000c1e1d00 */
        /* <DEDUP_REMOVED lines=83> */
.L_x_5593:
[----:B------:R-:W-:Y:S05]  /*5c60*/  BSYNC B0 ;  /* 0x0000000000007941 */ /* 0x000fea0003800000 */
.L_x_5592:
[C---:B------:R-:W-:Y:S04]  /*5c70*/  LEA R2, P0, R87.reuse, R108, 0x1 ;  /* 0x0000006c57027211 */ /* 0x040fe800078008ff */
[----:B------:R-:W-:Y:S05]  /*5c80*/  LEA.HI.X R3, R87, R109, R86, 0x1, P0 ;  /* 0x0000006d57037211 */ /* 0x000fea00000f0c56 */
[----:B-----5:R3:W-:Y:S04]  /*5c90*/  STG.E.128 [R2.64], R36 ;  /* 0x0000002402007986 */ /* 0x0207e8000c101d06 */
.L_x_5587:
[----:B------:R-:W-:Y:S05]  /*5ca0*/  BSYNC B2 ;  /* 0x0000000000027941 */ /* 0x000fea0003800000 */
.L_x_5586:
[----:B------:R-:W-:Y:S01]  /*5cb0*/  BSSY B2, `(.L_x_5594) ;  /* 0x00000c2000027945 */ /* 0x000fe20003800000 */
[----:B------:R-:W-:-:S05]  /*5cc0*/  @!P2 BRA `(.L_x_5595) ;  /* 0x00000c000000a947 */ /* 0x000fca0003800000 */
[----:B------:R-:W-:Y:S01]  /*5cd0*/  ISETP.GE.AND P0, PT, R102, c[0x0][0x220], PT ;  /* 0x0000880066007a0c */ /* 0x000fe20003f06270 */
[----:B------:R-:W-:Y:S01]  /*5ce0*/  @!UPT UIADD3 URZ, URZ, URZ, URZ ;  /* 0x0000003f3f3ff290 */ /* 0x000fe2000fffe03f */
[----:B------:R-:W-:Y:S11]  /*5cf0*/  BSSY B1, `(.L_x_5596) ;  /* 0x000005e000017945 */ /* 0x000ff60003800000 */
        /* <DEDUP_REMOVED lines=89> */
.L_x_5599:
[----:B------:R-:W-:Y:S05]  /*6290*/  BSYNC B0 ;  /* 0x0000000000007941 */ /* 0x000fea0003800000 */
.L_x_5598:
[C---:B------:R-:W-:Y:S04]  /*62a0*/  LEA R2, P0, R146.reuse, R108, 0x1 ;  /* 0x0000006c92027211 */ /* 0x040fe800078008ff */
[----:B------:R-:W-:Y:S05]  /*62b0*/  LEA.HI.X R3, R146, R109, R81, 0x1, P0 ;  /* 0x0000006d92037211 */ /* 0x000fea00000f0c51 */
[----:B-----5:R3:W-:Y:S04]  /*62c0*/  STG.E.128 [R2.64], R36 ;  /* 0x0000002402007986 */ /* 0x0207e8000c101d06 */
.L_x_5597:
[----:B------:R-:W-:Y:S05]  /*62d0*/  BSYNC B1 ;  /* 0x0000000000017941 */ /* 0x000fea0003800000 */
.L_x_5596:
        /* <DEDUP_REMOVED lines=91> */
.L_x_5601:
[----:B------:R-:W-:Y:S05]  /*6890*/  BSYNC B0 ;  /* 0x0000000000007941 */ /* 0x000fea0003800000 */
.L_x_5600:
[C---:B------:R-:W-:Y:S04]  /*68a0*/  LEA R2, P0, R89.reuse, R108, 0x1 ;  /* 0x0000006c59027211 */ /* 0x040fe800078008ff */
[----:B------:R-:W-:Y:S05]  /*68b0*/  LEA.HI.X R3, R89, R109, R88, 0x1, P0 ;  /* 0x0000006d59037211 */ /* 0x000fea00000f0c58 */
[----:B-----5:R3:W-:Y:S04]  /*68c0*/  STG.E.128 [R2.64], R36 ;  /* 0x0000002402007986 */ /* 0x0207e8000c101d06 */
.L_x_5595:
[----:B------:R-:W-:Y:S05]  /*68d0*/  BSYNC B2 ;  /* 0x0000000000027941 */ /* 0x000fea0003800000 */
.L_x_5594:
[----:B------:R-:W-:Y:S01]  /*68e0*/  BSSY B2, `(.L_x_5602) ;  /* 0x00000c5000027945 */ /* 0x000fe20003800000 */
[----:B------:R-:W-:-:S05]  /*68f0*/  @!P1 BRA `(.L_x_5603) ;  /* 0x00000c3000009947 */ /* 0x000fca0003800000 */
[----:B------:R-:W-:Y:S01]  /*6900*/  ISETP.GE.AND P0, PT, R102, c[0x0][0x220], PT ;  /* 0x0000880066007a0c */ /* 0x000fe20003f06270 */
[----:B------:R-:W-:Y:S01]  /*6910*/  @!UPT UIADD3 URZ, URZ, URZ, URZ ;  /* 0x0000003f3f3ff290 */ /* 0x000fe2000fffe03f */
[----:B------:R-:W-:Y:S11]  /*6920*/  BSSY B1, `(.L_x_5604) ;  /* 0x0000061000017945 */ /* 0x000ff60003800000 */
[----:B------:R-:W-:-:S05]  /*6930*/  @P0 BRA `(.L_x_5605) ;  /* 0x000005f000000947 */ /* 0x000fca0003800000 */
[----:B------:R-:W-:Y:S01]  /*6940*/  MOV R149, 0x60 ;  /* 0x0000006000957802 */ /* 0x000fe20000000f00 */
[----:B------:R-:W-:Y:S01]  /*6950*/  BSSY B0, `(.L_x_5606) ;  /* 0x0000059000007945 */ /* 0x000fe20003800000 */
[----:B------:R-:W-:Y:S03]  /*6960*/  ISETP.GE.AND P0, PT, R102, UR4, PT ;  /* 0x0000000466007c0c */ /* 0x000fe6000bf06270 */
[C---:B--2---:R-:W-:Y:S04]  /*6970*/  IMAD.WIDE.U32 R164, R149.reuse, c[0x0][0x288], R114 ;  /* 0x0000a20095a47a25 */ /* 0x044fe800078e0072 */
[----:B------:R-:W-:Y:S05]  /*6980*/  IMAD R0, R149, c[0x0][0x28c], RZ ;  /* 0x0000a30095007a24 */ /* 0x000fea00078e02ff */
[----:B------:R-:W-:Y:S05]  /*6990*/  IADD3 R165, R165, R0, RZ ;  /* 0x00000000a5a57210 */ /* 0x000fea0007ffe0ff */
[----:B---3--:R2:W5:Y:S01]  /*69a0*/  LDG.E.128 R36, [R164.64] ;  /* 0x00000006a4247981 */ /* 0x008562000c1e1d00 */
        /* <DEDUP_REMOVED lines=83> */
.L_x_5607:
[----:B------:R-:W-:Y:S05]  /*6ee0*/  BSYNC B0 ;  /* 0x0000000000007941 */ /* 0x000fea0003800000 */
.L_x_5606:
[C---:B------:R-:W-:Y:S02]  /*6ef0*/  IMAD R0, R149.reuse, c[0x0][0x19c], RZ ;  /* 0x0000670095007a24 */ /* 0x040fe400078e02ff */
[----:B------:R-:W-:Y:S05]  /*6f00*/  IMAD.WIDE.U32 R2, R149, c[0x0][0x198], R108 ;  /* 0x0000660095027a25 */ /* 0x000fea00078e006c */
[----:B------:R-:W-:Y:S05]  /*6f10*/  IADD3 R3, R3, R0, RZ ;  /* 0x0000000003037210 */ /* 0x000fea0007ffe0ff */
[----:B-----5:R3:W-:Y:S02]  /*6f20*/  STG.E.128 [R2.64], R36 ;  /* 0x0000002402007986 */ /* 0x0207e4000c101d06 */
.L_x_5605:
[----:B------:R-:W-:Y:S05]  /*6f30*/  BSYNC B1 ;  /* 0x0000000000017941 */ /* 0x000fea0003800000 */
.L_x_5604:
        /* <DEDUP_REMOVED lines=25> */
[----:B------:R-:W-:Y:S01]  /*70d0*/  LEA.HI.X.SX32 R150, R157, R120, 0x1, P0 ;  /* 0x000000789d967211 */ /* 0x000fe200000f0eff */
[----:B------:R-:W-:Y:S01]  /*70e0*/  IMAD.MOV.U32 R157, RZ, RZ, RZ ;  /* 0x000000ffff9d7224 */ /* 0x000fe200078e00ff */
[C---:B------:R-:W-:Y:S02]  /*70f0*/  LEA R160, P0, R149.reuse, R116, 0x1 ;  /* 0x0000007495a07211 */ /* 0x040fe400078008ff */
[----:B------:R-:W-:Y:S02]  /*7100*/  @P1 IADD3 R157, RZ, -UR5, RZ ;  /* 0x80000005ff9d1c10 */ /* 0x000fe4000fffe0ff */
[----:B------:R-:W-:Y:S02]  /*7110*/  LEA.HI.X R161, R149, R117, R150, 0x1, P0 ;  /* 0x0000007595a17211 */ /* 0x000fe400000f0c96 */
[C---:B------:R-:W-:Y:S04]  /*7120*/  LEA R14, P0, R148.reuse, R164, 0x1 ;  /* 0x000000a4940e7211 */ /* 0x040fe800078008ff */
[----:B------:R-:W-:Y:S01]  /*7130*/  LEA.HI.X.SX32 R15, R148, R165, 0x1, P0 ;  /* 0x000000a5940f7211 */ /* 0x000fe200000f0eff */
[----:B------:R-:W3:Y:S01]  /*7140*/  LDG.E.128 R160, [R160.64] ;  /* 0x00000006a0a07981 */ /* 0x000ee2000c1e1d00 */
[----:B------:R-:W-:Y:S04]  /*7150*/  IADD3 R149, P0, R126, R157, RZ ;  /* 0x0000009d7e957210 */ /* 0x000fe80007f1e0ff */
[----:B------:R-:W-:Y:S02]  /*7160*/  LEA.HI.X.SX32 R148, R157, R120, 0x1, P0 ;  /* 0x000000789d947211 */ /* 0x000fe400000f0eff */
[C---:B------:R-:W-:Y:S01]  /*7170*/  LEA R34, P0, R149.reuse, R118, 0x1 ;  /* 0x0000007695227211 */ /* 0x040fe200078008ff */
[----:B------:R-:W4:Y:S03]  /*7180*/  LDG.E.128 R16, [R14.64] ;  /* 0x000000060e107981 */ /* 0x000f26000c1e1d00 */
        /* <DEDUP_REMOVED lines=54> */
.L_x_5609:
[----:B------:R-:W-:Y:S05]  /*74f0*/  BSYNC B0 ;  /* 0x0000000000007941 */ /* 0x000fea0003800000 */
.L_x_5608:
[C---:B------:R-:W-:Y:S04]  /*7500*/  LEA R2, P0, R93.reuse, R108, 0x1 ;  /* 0x0000006c5d027211 */ /* 0x040fe800078008ff */
[----:B------:R-:W-:Y:S05]  /*7510*/  LEA.HI.X R3, R93, R109, R92, 0x1, P0 ;  /* 0x0000006d5d037211 */ /* 0x000fea00000f0c5c */
[----:B-----5:R3:W-:Y:S04]  /*7520*/  STG.E.128 [R2.64], R36 ;  /* 0x0000002402007986 */ /* 0x0207e8000c101d06 */
.L_x_5603:
[----:B------:R-:W-:Y:S05]  /*7530*/  BSYNC B2 ;  /* 0x0000000000027941 */ /* 0x000fea0003800000 */
.L_x_5602:
[----:B---3--:R-:W-:Y:S01]  /*7540*/  IMAD.MOV.U32 R3, RZ, RZ, c[0x0][0x230] ;  /* 0x00008c00ff037624 */ /* 0x008fe200078e00ff */
[----:B------:R-:W-:Y:S03]  /*7550*/  ULDC UR4, c[0x0][0x230] ;  /* 0x00008c0000047ab9 */ /* 0x000fe60000000800 */
[----:B------:R-:W-:Y:S05]  /*7560*/  IMAD.U32 R3, R3, -0x20, RZ ;  /* 0xffffffe003037824 */ /* 0x000fea00078e00ff */
[C---:B------:R-:W-:Y:S02]  /*7570*/  LEA R118, P1, R3.reuse, R118, 0x1 ;  /* 0x0000007603767211 */ /* 0x040fe400078208ff */
[C---:B------:R-:W-:Y:S02]  /*7580*/  LEA R116, P0, R3.reuse, R116, 0x1 ;  /* 0x0000007403747211 */ /* 0x040fe400078008ff */
[C---:B------:R-:W-:Y:S02]  /*7590*/  LEA.HI.X.SX32 R119, R3.reuse, R119, 0x1, P1 ;  /* 0x0000007703777211 */ /* 0x040fe400008f0eff */
[----:B------:R-:W-:Y:S01]  /*75a0*/  LEA.HI.X.SX32 R117, R3, R117, 0x1, P0 ;  /* 0x0000007503757211 */ /* 0x000fe200000f0eff */
[----:B------:R-:W-:-:S05]  /*75b0*/  BRA `(.L_x_5577) ;  /* 0x0000040000007947 */ /* 0x000fca0003800000 */
.L_x_5559:
[----:B------:R-:W-:Y:S01]  /*75c0*/  BSSY B0, `(.L_x_5610) ;  /* 0x0000008000007945 */ /* 0x000fe20003800000 */
[----:B------:R-:W-:-:S05]  /*75d0*/  @!P6 BRA `(.L_x_5611) ;  /* 0x000000600000e947 */ /* 0x000fca0003800000 */
[----:B------:R-:W-:Y:S02]  /*75e0*/  ISETP.NE.AND P5, PT, R130, RZ, PT ;  /* 0x000000ff8200720c */ /* 0x000fe40003fa5270 */
[----:B------:R-:W-:Y:S11]  /*75f0*/  ISETP.NE.AND P0, PT, R128, RZ, PT ;  /* 0x000000ff8000720c */ /* 0x000ff60003f05270 */
[----:B------:R-:W2:Y:S04]  /*7600*/  @P5 LDG.E.128 R16, [R114.64] ;  /* 0x0000000672105981 */ /* 0x000ea8000c1e1d00 */
[----:B--2---:R1:W-:Y:S04]  /*7610*/  @P5 STG.E.128 [R108.64], R16 ;  /* 0x000000106c005986 */ /* 0x0043e8000c101d06 */
[----:B------:R-:W2:Y:S04]  /*7620*/  @P0 LDG.E.128 R4, [R114.64+0x80] ;  /* 0x0000800672040981 */ /* 0x000ea8000c1e1d00 */
[----:B--2---:R1:W-:Y:S02]  /*7630*/  @P0 STG.E.128 [R108.64+0x80], R4 ;  /* 0x000080046c000986 */ /* 0x0043e4000c101d06 */
.L_x_5611:
[----:B------:R-:W-:Y:S05]  /*7640*/  BSYNC B0 ;  /* 0x0000000000007941 */ /* 0x000fea0003800000 */
.L_x_5610:
[----:B------:R-:W-:Y:S01]  /*7650*/  BSSY B0, `(.L_x_5612) ;  /* 0x0000010000007945 */ /* 0x000fe20003800000 */
        /* <DEDUP_REMOVED lines=8> */
[----:B-1----:R-:W2:Y:S01]  /*76e0*/  @P6 LDG.E.128 R16, [R22.64] ;  /* 0x0000000616106981 */ /* 0x002ea2000c1e1d00 */
[----:B------:R-:W-:Y:S02]  /*76f0*/  @P4 LEA.HI.X R3, R83, R115, R82, 0x1, P0 ;  /* 0x0000007353034211 */ /* 0x000fe400000f0c52 */
[C---:B------:R-:W-:Y:S04]  /*7700*/  @P4 LEA R20, P0, R87.reuse, R108, 0x1 ;  /* 0x0000006c57144211 */ /* 0x040fe800078008ff */
[----:B------:R-:W-:Y:S01]  /*7710*/  @P4 LEA.HI.X R21, R87, R109, R86, 0x1, P0 ;  /* 0x0000006d57154211 */ /* 0x000fe200000f0c56 */
[----:B--2---:R1:W-:Y:S04]  /*7720*/  @P6 STG.E.128 [R14.64], R16 ;  /* 0x000000100e006986 */ /* 0x0043e8000c101d06 */
[----:B------:R-:W2:Y:S04]  /*7730*/  @P4 LDG.E.128 R4, [R2.64] ;  /* 0x0000000602044981 */ /* 0x000ea8000c1e1d00 */
[----:B--2---:R1:W-:Y:S02]  /*7740*/  @P4 STG.E.128 [R20.64], R4 ;  /* 0x0000000414004986 */ /* 0x0043e4000c101d06 */
.L_x_5613:
[----:B------:R-:W-:Y:S05]  /*7750*/  BSYNC B0 ;  /* 0x0000000000007941 */ /* 0x000fea0003800000 */
.L_x_5612:
[----:B------:R-:W-:Y:S01]  /*7760*/  BSSY B0, `(.L_x_5614) ;  /* 0x0000010000007945 */ /* 0x000fe20003800000 */
        /* <DEDUP_REMOVED lines=8> */
[----:B------:R-:W2:Y:S01]  /*77f0*/  @P5 LDG.E.128 R16, [R22.64] ;  /* 0x0000000616105981 */ /* 0x000ea2000c1e1d00 */
[----:B------:R-:W-:Y:S02]  /*7800*/  @P2 LEA.HI.X R3, R85, R115, R84, 0x1, P0 ;  /* 0x0000007355032211 */ /* 0x000fe400000f0c54 */
[C---:B------:R-:W-:Y:S04]  /*7810*/  @P2 LEA R20, P0, R89.reuse, R108, 0x1 ;  /* 0x0000006c59142211 */ /* 0x040fe800078008ff */
[----:B------:R-:W-:Y:S01]  /*7820*/  @P2 LEA.HI.X R21, R89, R109, R88, 0x1, P0 ;  /* 0x0000006d59152211 */ /* 0x000fe200000f0c58 */
[----:B--2---:R1:W-:Y:S04]  /*7830*/  @P5 STG.E.128 [R14.64], R16 ;  /* 0x000000100e005986 */ /* 0x0043e8000c101d06 */
[----:B------:R-:W2:Y:S04]  /*7840*/  @P2 LDG.E.128 R4, [R2.64] ;  /* 0x0000000602042981 */ /* 0x000ea8000c1e1d00 */
[----:B--2---:R1:W-:Y:S02]  /*7850*/  @P2 STG.E.128 [R20.64], R4 ;  /* 0x0000000414002986 */ /* 0x0043e4000c101d06 */
.L_x_5615:
[----:B------:R-:W-:Y:S05]  /*7860*/  BSYNC B0 ;  /* 0x0000000000007941 */ /* 0x000fea0003800000 */
.L_x_5614:
[----:B------:R-:W-:Y:S01]  /*7870*/  UMOV UR4, URZ ;  /* 0x0000003f00047c82 */ /* 0x000fe20008000000 */
[----:B------:R-:W-:Y:S01]  /*7880*/  BSSY B0, `(.L_x_5577) ;  /* 0x0000013000007945 */ /* 0x000fe20003800000 */
[----:B------:R-:W-:-:S05]  /*7890*/  @!P1 BRA `(.L_x_5616) ;  /* 0x0000011000009947 */ /* 0x000fca0003800000 */
[----:B------:R-:W-:Y:S02]  /*78a0*/  ISETP.NE.AND P2, PT, R130, RZ, PT ;  /* 0x000000ff8200720c */ /* 0x000fe40003f45270 */
[----:B------:R-:W-:Y:S11]  /*78b0*/  ISETP.NE.AND P1, PT, R128, RZ, PT ;  /* 0x000000ff8000720c */ /* 0x000ff60003f25270 */
[----:B------:R-:W-:Y:S02]  /*78c0*/  @P2 IMAD.MOV.U32 R3, RZ, RZ, 0x60 ;  /* 0x00000060ff032424 */ /* 0x000fe400078e00ff */
[----:B------:R-:W-:Y:S02]  /*78d0*/  @P1 LEA R2, P0, R91, R114, 0x1 ;  /* 0x000000725b021211 */ /* 0x000fe400078008ff */
[C---:B-1----:R-:W-:Y:S04]  /*78e0*/  @P2 IMAD.WIDE.U32 R4, R3.reuse, c[0x0][0x288], R114 ;  /* 0x0000a20003042a25 */ /* 0x042fe800078e0072 */
[C---:B------:R-:W-:Y:S02]  /*78f0*/  @P2 IMAD R0, R3.reuse, c[0x0][0x28c], RZ ;  /* 0x0000a30003002a24 */ /* 0x040fe400078e02ff */
[----:B------:R-:W-:Y:S03]  /*7900*/  @P2 IMAD.WIDE.U32 R14, R3, c[0x0][0x198], R108 ;  /* 0x00006600030e2a25 */ /* 0x000fe600078e006c */
[----:B------:R-:W-:Y:S01]  /*7910*/  @P2 IADD3 R5, R5, R0, RZ ;  /* 0x0000000005052210 */ /* 0x000fe20007ffe0ff */
[----:B------:R-:W-:Y:S01]  /*7920*/  @P2 IMAD R0, R3, c[0x0][0x19c], RZ ;  /* 0x0000670003002a24 */ /* 0x000fe200078e02ff */
[----:B------:R-:W-:Y:S02]  /*7930*/  @P1 LEA.HI.X R3, R91, R115, R90, 0x1, P0 ;  /* 0x000000735b031211 */ /* 0x000fe400000f0c5a */
[----:B------:R-:W-:Y:S01]  /*7940*/  @P1 LEA R20, P0, R93, R108, 0x1 ;  /* 0x0000006c5d141211 */ /* 0x000fe200078008ff */
[----:B------:R-:W2:Y:S01]  /*7950*/  @P2 LDG.E.128 R16, [R4.64] ;  /* 0x0000000604102981 */ /* 0x000ea2000c1e1d00 */
[----:B------:R-:W-:Y:S02]  /*7960*/  @P2 IMAD.IADD R15, R15, 0x1, R0 ;  /* 0x000000010f0f2824 */ /* 0x000fe400078e0200 */
[----:B------:R-:W-:Y:S03]  /*7970*/  @P1 LEA.HI.X R21, R93, R109, R92, 0x1, P0 ;  /* 0x0000006d5d151211 */ /* 0x000fe600000f0c5c */
[----:B--2---:R1:W-:Y:S04]  /*7980*/  @P2 STG.E.128 [R14.64], R16 ;  /* 0x000000100e002986 */ /* 0x0043e8000c101d06 */
[----:B------:R-:W2:Y:S04]  /*7990*/  @P1 LDG.E.128 R4, [R2.64] ;  /* 0x0000000602041981 */ /* 0x000ea8000c1e1d00 */
[----:B--2---:R1:W-:Y:S02]  /*79a0*/  @P1 STG.E.128 [R20.64], R4 ;  /* 0x0000000414001986 */ /* 0x0043e4000c101d06 */
.L_x_5616:
[----:B------:R-:W-:Y:S05]  /*79b0*/  BSYNC B0 ;  /* 0x0000000000007941 */ /* 0x000fea0003800000 */
.L_x_5577:
[----:B------:R-:W-:Y:S04]  /*79c0*/  IMAD.MOV.U32 R0, RZ, RZ, c[0x0][0x288] ;  /* 0x0000a200ff007624 */ /* 0x000fe800078e00ff */
[----:B------:R-:W-:Y:S05]  /*79d0*/  IMAD.U32 R3, R0, -0x40, RZ ;  /* 0xffffffc000037824 */ /* 0x000fea00078e00ff */
[C---:B-12---:R-:W-:Y:S04]  /*79e0*/  LEA R114, P0, R3.reuse, R114, 0x1 ;  /* 0x0000007203727211 */ /* 0x046fe800078008ff */
[----:B------:R-:W-:Y:S01]  /*79f0*/  LEA.HI.X.SX32 R115, R3, R115, 0x1, P0 ;  /* 0x0000007303737211 */ /* 0x000fe200000f0eff */
[----:B------:R-:W-:-:S05]  /*7a00*/  @!P3 BRA `(.L_x_5617) ;  /* 0x000004b00000b947 */ /* 0x000fca0003800000 */
[----:B------:R-:W-:Y:S04]  /*7a10*/  IADD3 R3, R11, -0x1, RZ ;  /* 0xffffffff0b037810 */ /* 0x000fe80007ffe0ff */
[----:B------:R-:W-:Y:S11]  /*7a20*/  ISETP.GT.AND P0, PT, R3, R76, PT ;  /* 0x0000004c0300720c */ /* 0x000ff60003f04270 */
[----:B------:R-:W-:Y:S02]  /*7a30*/  @!UPT UIADD3 URZ, URZ, URZ, URZ ;  /* 0x0000003f3f3ff290 */ /* 0x000fe4000fffe03f */
[----:B------:R-:W-:-:S05]  /*7a40*/  @!P0 BRA `(.L_x_5618) ;  /* 0x000004f000008947 */ /* 0x000fca0003800000 */
[----:B------:R-:W-:Y:S01]  /*7a50*/  IMAD.MOV.U32 R16, RZ, RZ, RZ ;  /* 0x000000ffff107224 */ /* 0x000fe200078e00ff */
[----:B------:R-:W-:Y:S02]  /*7a60*/  IABS R5, c[0x0][0x2d0] ;  /* 0x0000b40000057a13 */ /* 0x000fe40000000000 */
[----:B------:R-:W-:Y:S02]  /*7a70*/  IADD3 R13, R13, -0x80, RZ ;  /* 0xffffff800d0d7810 */ /* 0x000fe40007ffe0ff */
[----:B------:R-:W1:Y:S01]  /*7a80*/  I2F.RP R15, R5 ;  /* 0x00000005000f7306 */ /* 0x000e620000209400 */
[----:B------:R-:W-:Y:S02]  /*7a90*/  IABS R14, R12 ;  /* 0x0000000c000e7213 */ /* 0x000fe40000000000 */
[----:B------:R-:W-:Y:S01]  /*7aa0*/  IMAD.IADD R0, R13, 0x1, -R12 ;  /* 0x000000010d007824 */ /* 0x000fe200078e0a0c */
[----:B------:R-:W-:Y:S02]  /*7ab0*/  IABS R7, R13 ;  /* 0x0000000d00077213 */ /* 0x000fe40000000000 */
[----:B------:R-:W-:Y:S04]  /*7ac0*/  LOP3.LUT R3, RZ, c[0x0][0x2d0], RZ, 0x33, !PT ;  /* 0x0000b400ff037a12 */ /* 0x000fe800078e33ff */
[----:B-1----:R-:W1:Y:S02]  /*7ad0*/  MUFU.RCP R6, R15 ;  /* 0x0000000f00067308 */ /* 0x002e640000001000 */
[----:B-1----:R-:W-:Y:S08]  /*7ae0*/  IADD3 R8, R6, 0xffffffe, RZ ;  /* 0x0ffffffe06087810 */ /* 0x002ff00007ffe0ff */
[----:B------:R-:W1:Y:S02]  /*7af0*/  F2I.FTZ.U32.TRUNC.NTZ R17, R8 ;  /* 0x0000000800117305 */ /* 0x000e64000021f000 */
[--C-:B-1----:R-:W-:Y:S04]  /*7b00*/  IMAD.MOV R6, RZ, RZ, -R17.reuse ;  /* 0x000000ffff067224 */ /* 0x102fe800078e0a11 */
[----:B------:R-:W-:Y:S04]  /*7b10*/  IMAD R6, R6, R5, RZ ;  /* 0x0000000506067224 */ /* 0x000fe800078e02ff */
[----:B------:R-:W-:Y:S06]  /*7b20*/  IMAD.HI.U32 R6, R17, R6, R16 ;  /* 0x0000000611067227 */ /* 0x000fec00078e0010 */
[C---:B------:R-:W-:Y:S04]  /*7b30*/  IMAD.HI.U32 R2, R6.reuse, R7, RZ ;  /* 0x0000000706027227 */ /* 0x040fe800078e00ff */
[----:B------:R-:W-:Y:S04]  /*7b40*/  IMAD.HI.U32 R4, R6, R14, RZ ;  /* 0x0000000e06047227 */ /* 0x000fe800078e00ff */
[----:B------:R-:W-:Y:S02]  /*7b50*/  IMAD.MOV R6, RZ, RZ, -R2 ;  /* 0x000000ffff067224 */ /* 0x000fe400078e0a02 */
[----:B------:R-:W-:Y:S02]  /*7b60*/  IMAD.MOV R8, RZ, RZ, -R4 ;  /* 0x000000ffff087224 */ /* 0x000fe400078e0a04 */
[C---:B------:R-:W-:Y:S01]  /*7b70*/  IMAD R7, R5.reuse, R6, R7 ;  /* 0x0000000605077224 */ /* 0x040fe200078e0207 */
[----:B------:R-:W-:Y:S01]  /*7b80*/  LOP3.LUT R6, R12, c[0x0][0x2d0], RZ, 0x3c, !PT ;  /* 0x0000b4000c067a12 */ /* 0x000fe200078e3cff */
[C---:B------:R-:W-:Y:S03]  /*7b90*/  IMAD R14, R5.reuse, R8, R14 ;  /* 0x00000008050e7224 */ /* 0x040fe600078e020e */
[C---:B------:R-:W-:Y:S02]  /*7ba0*/  ISETP.GT.U32.AND P0, PT, R5.reuse, R7, PT ;  /* 0x000000070500720c */ /* 0x040fe40003f04070 */
[----:B------:R-:W-:Y:S02]  /*7bb0*/  ISETP.GT.U32.AND P4, PT, R5, R14, PT ;  /* 0x0000000e0500720c */ /* 0x000fe40003f84070 */
[----:B------:R-:W-:Y:S09]  /*7bc0*/  ISETP.GE.AND P2, PT, R6, RZ, PT ;  /* 0x000000ff0600720c */ /* 0x000ff20003f46270 */
[----:B------:R-:W-:Y:S01]  /*7bd0*/  @!P0 IADD3 R2, R2, 0x1, RZ ;  /* 0x0000000102028810 */ /* 0x000fe20007ffe0ff */
[----:B------:R-:W-:Y:S01]  /*7be0*/  @!P0 IMAD.IADD R7, R7, 0x1, -R5 ;  /* 0x0000000107078824 */ /* 0x000fe200078e0a05 */
[-C--:B------:R-:W-:Y:S02]  /*7bf0*/  @!P4 IADD3 R14, R14, -R5.reuse, RZ ;  /* 0x800000050e0ec210 */ /* 0x080fe40007ffe0ff */
[----:B------:R-:W-:Y:S02]  /*7c00*/  @!P4 IADD3 R4, R4, 0x1, RZ ;  /* 0x000000010404c810 */ /* 0x000fe40007ffe0ff */
[-C--:B------:R-:W-:Y:S02]  /*7c10*/  ISETP.GE.U32.AND P5, PT, R7, R5.reuse, PT ;  /* 0x000000050700720c */ /* 0x080fe40003fa6070 */
[----:B------:R-:W-:Y:S02]  /*7c20*/  ISETP.GE.U32.AND P6, PT, R14, R5, PT ;  /* 0x000000050e00720c */ /* 0x000fe40003fc6070 */
[----:B------:R-:W-:Y:S02]  /*7c30*/  LOP3.LUT R5, R13, c[0x0][0x2d0], RZ, 0x3c, !PT ;  /* 0x0000b4000d057a12 */ /* 0x000fe400078e3cff */
[----:B------:R-:W-:Y:S02]  /*7c40*/  ISETP.NE.AND P0, PT, RZ, c[0x0][0x2d0], PT ;  /* 0x0000b400ff007a0c */ /* 0x000fe40003f05270 */
[----:B------:R-:W-:Y:S05]  /*7c50*/  ISETP.GE.AND P1, PT, R5, RZ, PT ;  /* 0x000000ff0500720c */ /* 0x000fea0003f26270 */
[----:B------:R-:W-:Y:S02]  /*7c60*/  @P5 IADD3 R2, R2, 0x1, RZ ;  /* 0x0000000102025810 */ /* 0x000fe40007ffe0ff */
[----:B------:R-:W-:Y:S05]  /*7c70*/  @P6 IADD3 R4, R4, 0x1, RZ ;  /* 0x0000000104046810 */ /* 0x000fea0007ffe0ff */
[----:B------:R-:W-:Y:S02]  /*7c80*/  @!P2 IMAD.MOV R4, RZ, RZ, -R4 ;  /* 0x000000ffff04a224 */ /* 0x000fe400078e0a04 */
[----:B------:R-:W-:Y:S05]  /*7c90*/  @!P1 IMAD.MOV R2, RZ, RZ, -R2 ;  /* 0x000000ffff029224 */ /* 0x000fea00078e0a02 */
[C---:B------:R-:W-:Y:S02]  /*7ca0*/  SEL R2, R3.reuse, R2, !P0 ;  /* 0x0000000203027207 */ /* 0x040fe40004000000 */
[----:B------:R-:W-:Y:S02]  /*7cb0*/  SEL R3, R3, R4, !P0 ;  /* 0x0000000403037207 */ /* 0x000fe40004000000 */
[CC--:B------:R-:W-:Y:S02]  /*7cc0*/  LEA R20, P1, R2.reuse, R158.reuse, 0x2 ;  /* 0x0000009e02147211 */ /* 0x0c0fe400078210ff */
[C---:B------:R-:W-:Y:S02]  /*7cd0*/  LEA R16, P0, R3.reuse, R158, 0x2 ;  /* 0x0000009e03107211 */ /* 0x040fe400078010ff */
[-C--:B------:R-:W-:Y:S02]  /*7ce0*/  LEA.HI.X.SX32 R21, R2, R159.reuse, 0x2, P1 ;  /* 0x0000009f02157211 */ /* 0x080fe400008f16ff */
[C---:B------:R-:W-:Y:S02]  /*7cf0*/  LEA.HI.X.SX32 R17, R3.reuse, R159, 0x2, P0 ;  /* 0x0000009f03117211 */ /* 0x040fe400000f16ff */
[----:B------:R-:W-:Y:S01]  /*7d00*/  IADD3 R3, R3, -R2, RZ ;  /* 0x8000000203037210 */ /* 0x000fe20007ffe0ff */
[----:B------:R-:W2:Y:S04]  /*7d10*/  LDG.E R5, [R20.64] ;  /* 0x0000000614057981 */ /* 0x000ea8000c1e1900 */
[----:B------:R-:W-:Y:S01]  /*7d20*/  IMAD R0, R3, c[0x0][0x2d0], R0 ;  /* 0x0000b40003007a24 */ /* 0x000fe200078e0200 */
[----:B------:R-:W2:Y:S03]  /*7d30*/  LDG.E R6, [R16.64] ;  /* 0x0000000610067981 */ /* 0x000ea6000c1e1900 */
[----:B------:R-:W-:Y:S01]  /*7d40*/  IMAD.WIDE.U32 R18, R0, c[0x0][0x1a0], RZ ;  /* 0x0000680000127a25 */ /* 0x000fe200078e00ff */
[----:B------:R-:W-:Y:S03]  /*7d50*/  SHF.R.S32.HI R7, RZ, 0x1f, R0 ;  /* 0x0000001fff077819 */ /* 0x000fe60000011400 */
[----:B--2---:R-:W-:Y:S02]  /*7d60*/  IMAD.IADD R14, R5, 0x1, -R6 ;  /* 0x00000001050e7824 */ /* 0x004fe400078e0a06 */
[----:B------:R-:W-:Y:S02]  /*7d70*/  IMAD R6, R7, c[0x0][0x1a0], RZ ;  /* 0x0000680007067a24 */ /* 0x000fe400078e02ff */
[----:B------:R-:W-:Y:S01]  /*7d80*/  IMAD.WIDE.U32 R16, R14, c[0x0][0x180], RZ ;  /* 0x000060000e107a25 */ /* 0x000fe200078e00ff */
[----:B------:R-:W-:Y:S03]  /*7d90*/  SHF.R.S32.HI R8, RZ, 0x1f, R14 ;  /* 0x0000001fff087819 */ /* 0x000fe6000001140e */
[----:B------:R-:W-:Y:S02]  /*7da0*/  IMAD R6, R0, c[0x0][0x1a4], R6 ;  /* 0x0000690000067a24 */ /* 0x000fe400078e0206 */
[----:B------:R-:W-:Y:S02]  /*7db0*/  IMAD R5, R8, c[0x0][0x180], RZ ;  /* 0x0000600008057a24 */ /* 0x000fe400078e02ff */
[----:B------:R-:W-:Y:S02]  /*7dc0*/  IMAD.IADD R19, R19, 0x1, R6 ;  /* 0x0000000113137824 */ /* 0x000fe400078e0206 */
[----:B------:R-:W-:Y:S02]  /*7dd0*/  IMAD R5, R14, c[0x0][0x184], R5 ;  /* 0x000061000e057a24 */ /* 0x000fe400078e0205 */
[----:B------:R-:W-:Y:S02]  /*7de0*/  IMAD R7, R7, c[0x0][0x198], RZ ;  /* 0x0000660007077a24 */ /* 0x000fe400078e02ff */
[----:B------:R-:W-:Y:S02]  /*7df0*/  IMAD.IADD R17, R17, 0x1, R5 ;  /* 0x0000000111117824 */ /* 0x000fe400078e0205 */
[----:B------:R-:W-:Y:S02]  /*7e00*/  IMAD R5, R8, c[0x0][0x188], RZ ;  /* 0x0000620008057a24 */ /* 0x000fe400078e02ff */
[----:B------:R-:W-:Y:S04]  /*7e10*/  IMAD.WIDE.U32 R18, R14, c[0x0][0x188], R18 ;  /* 0x000062000e127a25 */ /* 0x000fe800078e0012 */
[----:B------:R-:W-:Y:S01]  /*7e20*/  IMAD.WIDE.U32 R16, R0, c[0x0][0x198], R16 ;  /* 0x0000660000107a25 */ /* 0x000fe200078e0010 */
[----:B------:R-:W-:Y:S03]  /*7e30*/  LEA R110, P1, R18, R110, 0x1 ;  /* 0x0000006e126e7211 */ /* 0x000fe600078208ff */
[----:B------:R-:W-:Y:S01]  /*7e40*/  IMAD R5, R14, c[0x0][0x18c], R5 ;  /* 0x000063000e057a24 */ /* 0x000fe200078e0205 */
[----:B------:R-:W-:Y:S01]  /*7e50*/  LEA R108, P0, R16, R108, 0x1 ;  /* 0x0000006c106c7211 */ /* 0x000fe200078008ff */
[----:B------:R-:W-:Y:S03]  /*7e60*/  IMAD R7, R0, c[0x0][0x19c], R7 ;  /* 0x0000670000077a24 */ /* 0x000fe600078e0207 */
[----:B------:R-:W-:Y:S01]  /*7e70*/  IADD3 R6, R19, R5, RZ ;  /* 0x0000000513067210 */ /* 0x000fe20007ffe0ff */
[----:B------:R-:W-:Y:S03]  /*7e80*/  IMAD.IADD R8, R17, 0x1, R7 ;  /* 0x0000000111087824 */ /* 0x000fe600078e0207 */
[----:B------:R-:W-:Y:S02]  /*7e90*/  LEA.HI.X R111, R18, R111, R6, 0x1, P1 ;  /* 0x0000006f126f7211 */ /* 0x000fe400008f0c06 */
[----:B------:R-:W-:Y:S01]  /*7ea0*/  LEA.HI.X R109, R16, R109, R8, 0x1, P0 ;  /* 0x0000006d106d7211 */ /* 0x000fe200000f0c08 */
[----:B------:R-:W-:-:S05]  /*7eb0*/  BRA `(.L_x_5618) ;  /* 0x0000008000007947 */ /* 0x000fca0003800000 */
.L_x_5617:
[----:B------:R-:W-:Y:S02]  /*7ec0*/  IMAD.MOV.U32 R2, RZ, RZ, c[0x0][0x1a0] ;  /* 0x00006800ff027624 */ /* 0x000fe400078e00ff */
[----:B------:R-:W-:Y:S02]  /*7ed0*/  IMAD.MOV.U32 R0, RZ, RZ, c[0x0][0x198] ;  /* 0x00006600ff007624 */ /* 0x000fe400078e00ff */
[----:B------:R-:W-:Y:S02]  /*7ee0*/  IMAD.U32 R3, R2, -0x40, RZ ;  /* 0xffffffc002037824 */ /* 0x000fe400078e00ff */
[----:B------:R-:W-:Y:S03]  /*7ef0*/  IMAD.U32 R5, R0, -0x40, RZ ;  /* 0xffffffc000057824 */ /* 0x000fe600078e00ff */
[----:B------:R-:W-:Y:S02]  /*7f00*/  LEA R110, P1, R3, R110, 0x1 ;  /* 0x0000006e036e7211 */ /* 0x000fe400078208ff */
[----:B------:R-:W-:Y:S02]  /*7f10*/  LEA R108, P0, R5, R108, 0x1 ;  /* 0x0000006c056c7211 */ /* 0x000fe400078008ff */
[----:B------:R-:W-:Y:S02]  /*7f20*/  LEA.HI.X.SX32 R111, R3, R111, 0x1, P1 ;  /* 0x0000006f036f7211 */ /* 0x000fe400008f0eff */
[----:B------:R-:W-:Y:S02]  /*7f30*/  LEA.HI.X.SX32 R109, R5, R109, 0x1, P0 ;  /* 0x0000006d056d7211 */ /* 0x000fe400000f0eff */
.L_x_5618:
[----:B------:R-:W-:Y:S04]  /*7f40*/  IADD3 R11, R11, -0x1, RZ ;  /* 0xffffffff0b0b7810 */ /* 0x000fe80007ffe0ff */
[----:B------:R-:W-:Y:S11]  /*7f50*/  ISETP.GT.AND P0, PT, R11, R76, PT ;  /* 0x0000004c0b00720c */ /* 0x000ff60003f04270 */
[----:B------:R-:W-:Y:S02]  /*7f60*/  @!UPT UIADD3 URZ, URZ, URZ, URZ ;  /* 0x0000003f3f3ff290 */ /* 0x000fe4000fffe03f */
[----:B------:R-:W-:-:S05]  /*7f70*/  @P0 BRA `(.L_x_5619) ;  /* 0xffffa46000000947 */ /* 0x000fca000383ffff */
.L_x_5550:
[----:B-1----:R-:W-:Y:S01]  /*7f80*/  BAR.SYNC.DEFER_BLOCKING 0x0 ;  /* 0x0000000000007b1d */ /* 0x002fe20000010000 */
[----:B------:R-:W-:Y:S01]  /*7f90*/  ISETP.NE.AND P1, PT, RZ, c[0x0][0x230], PT ;  /* 0x00008c00ff007a0c */ /* 0x000fe20003f25270 */
[----:B------:R-:W-:Y:S01]  /*7fa0*/  IMAD.MOV.U32 R3, RZ, RZ, c[0x0][0x190] ;  /* 0x00006400ff037624 */ /* 0x000fe200078e00ff */
[----:B------:R-:W-:Y:S01]  /*7fb0*/  ISETP.GE.AND P0, PT, R100, c[0x0][0x220], PT ;  /* 0x0000880064007a0c */ /* 0x000fe20003f06270 */
[----:B------:R-:W-:Y:S01]  /*7fc0*/  IMAD.MOV.U32 R0, RZ, RZ, 0x4 ;  /* 0x00000004ff007424 */ /* 0x000fe200078e00ff */
[----:B------:R-:W-:Y:S01]  /*7fd0*/  SHF.L.U32 R164, R132, 0x1, RZ ;  /* 0x0000000184a47819 */ /* 0x000fe200000006ff */
[----:B------:R-:W-:Y:S01]  /*7fe0*/  BSSY B3, `(.L_x_5620) ;  /* 0x000052f000037945 */ /* 0x000fe20003800000 */
[C---:B------:R-:W-:Y:S02]  /*7ff0*/  IMAD.SHL.U32 R5, R3.reuse, 0x10, RZ ;  /* 0x0000001003057824 */ /* 0x040fe400078e00ff */
[----:B------:R-:W-:-:S05]  /*8000*/  SHF.L.U64.HI R7, R3, R0, c[0x0][0x194] ;  /* 0x0000650003077619 */ /* 0x000fca0000010200 */
[----:B------:R-:W-:Y:S05]  /*8010*/  @!P1 BRA `(.L_x_5621) ;  /* 0x00004ce000009947 */ /* 0x000fea0003800000 */
[----:B------:R-:W-:Y:S01]  /*8020*/  ISETP.NE.U32.AND P1, PT, RZ, c[0x0][0x250], PT ;  /* 0x00009400ff007a0c */ /* 0x000fe20003f25070 */
[----:B------:R-:W-:-:S03]  /*8030*/  IMAD.MOV.U32 R6, RZ, RZ, RZ ;  /* 0x000000ffff067224 */ /* 0x000fc600078e00ff */
[----:B------:R-:W-:-:S13]  /*8040*/  ISETP.NE.AND.EX P1, PT, RZ, c[0x0][0x254], PT, P1 ;  /* 0x00009500ff007a0c */ /* 0x000fda0003f25310 */
[----:B------:R-:W2:Y:S01]  /*8050*/  @P1 LDG.E R6, [R142.64] ;  /* 0x000000068e061981 */ /* 0x000ea2000c1e1900 */
[----:B------:R-:W-:Y:S01]  /*8060*/  IMAD.MOV.U32 R2, RZ, RZ, c[0x0][0x194] ;  /* 0x00006500ff027624 */ /* 0x000fe200078e00ff */
[-C--:B------:R-:W-:Y:S01]  /*8070*/  IADD3 R4, P1, R5, R136.reuse, RZ ;  /* 0x0000008805047210 */ /* 0x080fe20007f3e0ff */
[----:B------:R-:W-:Y:S01]  /*8080*/  IMAD.MOV.U32 R138, RZ, RZ, R136 ;  /* 0x000000ffff8a7224 */ /* 0x000fe200078e0088 */
[----:B------:R-:W-:Y:S01]  /*8090*/  ULDC.U8 UR4, c[0x0][0x313] ;  /* 0x0000c4c000047ab9 */ /* 0x000fe20000000000 */
[----:B------:R-:W-:Y:S01]  /*80a0*/  IMAD R5, R2, 0x30, RZ ;  /* 0x0000003002057824 */ /* 0x000fe200078e02ff */
[C---:B------:R-:W-:Y:S01]  /*80b0*/  LEA R30, P4, R136.reuse, c[0x0][0x160], 0x1 ;  /* 0x00005800881e7a11 */ /* 0x040fe200078808ff */
[C---:B------:R-:W-:Y:S01]  /*80c0*/  IMAD.WIDE.U32 R8, R3.reuse, 0x30, R138 ;  /* 0x0000003003087825 */ /* 0x040fe200078e008a */
[----:B------:R-:W-:Y:S02]  /*80d0*/  LEA R0, P2, R3, R136, 0x5 ;  /* 0x0000008803007211 */ /* 0x000fe400078428ff */
[--C-:B------:R-:W-:Y:S01]  /*80e0*/  LEA.HI.X R31, R136, c[0x0][0x164], R139.reuse, 0x1, P4 ;  /* 0x00005900881f7a11 */ /* 0x100fe200020f0c8b */
[----:B------:R-:W-:Y:S01]  /*80f0*/  IMAD.X R7, R7, 0x1, R139, P1 ;  /* 0x0000000107077824 */ /* 0x000fe200008e068b */
[----:B------:R-:W-:Y:S01]  /*8100*/  LEA R24, P1, R8, c[0x0][0x160], 0x1 ;  /* 0x0000580008187a11 */ /* 0x000fe200078208ff */
[----:B------:R-:W-:Y:S01]  /*8110*/  IMAD.IADD R5, R9, 0x1, R5 ;  /* 0x0000000109057824 */ /* 0x000fe200078e0205 */
[----:B------:R-:W-:Y:S01]  /*8120*/  LEA.HI.X R139, R3, R139, R2, 0x5, P2 ;  /* 0x0000008b038b7211 */ /* 0x000fe200010f2c02 */
[----:B------:R-:W-:Y:S01]  /*8130*/  IMAD.IADD R3, R155, 0x1, -R56 ;  /* 0x000000019b037824 */ /* 0x000fe200078e0a38 */
[----:B------:R-:W-:-:S02]  /*8140*/  LEA R28, P4, R4, c[0x0][0x160], 0x1 ;  /* 0x00005800041c7a11 */ /* 0x000fc400078808ff */
[----:B------:R-:W-:Y:S02]  /*8150*/  LEA.HI.X R25, R8, c[0x0][0x164], R5, 0x1, P1 ;  /* 0x0000590008197a11 */ /* 0x000fe400008f0c05 */
[----:B------:R-:W-:Y:S02]  /*8160*/  ISETP.NE.AND P1, PT, RZ, UR4, PT ;  /* 0x00000004ff007c0c */ /* 0x000fe4000bf25270 */
[----:B------:R-:W-:Y:S02]  /*8170*/  LEA.HI.X R29, R4, c[0x0][0x164], R7, 0x1, P4 ;  /* 0x00005900041d7a11 */ /* 0x000fe400020f0c07 */
[----:B------:R-:W-:Y:S02]  /*8180*/  ISETP.GE.AND P2, PT, R134, R3, PT ;  /* 0x000000038600720c */ /* 0x000fe40003f46270 */
[----:B------:R-:W-:Y:S02]  /*8190*/  LEA R26, P4, R0, c[0x0][0x160], 0x1 ;  /* 0x00005800001a7a11 */ /* 0x000fe400078808ff */
[----:B------:R-:W-:-:S02]  /*81a0*/  ISETP.GT.AND P2, PT, R62, -0x8, !P2 ;  /* 0xfffffff83e00780c */ /* 0x000fc40005744270 */
[----:B------:R-:W-:Y:S02]  /*81b0*/  LEA.HI.X R27, R0, c[0x0][0x164], R139, 0x1, P4 ;  /* 0x00005900001b7a11 */ /* 0x000fe400020f0c8b */
[----:B--2---:R-:W-:-:S05]  /*81c0*/  IADD3 R6, R6, R65, R56 ;  /* 0x0000004106067210 */ /* 0x004fca0007ffe038 */
[----:B------:R-:W-:-:S05]  /*81d0*/  IMAD R6, R71, R6, RZ ;  /* 0x0000000647067224 */ /* 0x000fca00078e02ff */
[-C--:B------:R-:W-:Y:S02]  /*81e0*/  IADD3 R13, P6, R69, R6.reuse, RZ ;  /* 0x00000006450d7210 */ /* 0x080fe40007fde0ff */
[----:B------:R-:W-:Y:S02]  /*81f0*/  IADD3 R21, P5, R68, R6, RZ ;  /* 0x0000000644157210 */ /* 0x000fe40007fbe0ff */
[----:B------:R-:W-:-:S05]  /*8200*/  SHF.R.S32.HI R6, RZ, 0x1f, R6 ;  /* 0x0000001fff067819 */ /* 0x000fca0000011406 */
[--C-:B------:R-:W-:Y:S02]  /*8210*/  IMAD.X R2, R67, 0x1, R6.reuse, P6 ;  /* 0x0000000143027824 */ /* 0x100fe400030e0606 */
[----:B------:R-:W-:Y:S01]  /*8220*/  IMAD.X R23, R66, 0x1, R6, P5 ;  /* 0x0000000142177824 */ /* 0x000fe200028e0606 */
[----:B------:R-:W-:Y:S05]  /*8230*/  @!P1 BRA `(.L_x_5622) ;  /* 0x00001b3000009947 */ /* 0x000fea0003800000 */
[----:B------:R-:W-:Y:S01]  /*8240*/  BSSY B2, `(.L_x_5623) ;  /* 0x0000067000027945 */ /* 0x000fe20003800000 */
[----:B------:R-:W-:Y:S05]  /*8250*/  @!P2 BRA `(.L_x_5624) ;  /* 0x000006500000a947 */ /* 0x000fea0003800000 */
[----:B------:R-:W-:Y:S01]  /*8260*/  ISETP.GE.AND P1, PT, R102, c[0x0][0x220], PT ;  /* 0x0000880066007a0c */ /* 0x000fe20003f26270 */
[C---:B------:R-:W-:Y:S01]  /*8270*/  IMAD.SHL.U32 R34, R13.reuse, 0x2, RZ ;  /* 0x000000020d227824 */ /* 0x040fe200078e00ff */
[----:B------:R-:W-:Y:S01]  /*8280*/  SHF.L.U64.HI R0, R13, 0x1, R2 ;  /* 0x000000010d007819 */ /* 0x000fe20000010202 */
[----:B------:R-:W-:Y:S03]  /*8290*/  BSSY B1, `(.L_x_5625) ;  /* 0x0000033000017945 */ /* 0x000fe60003800000 */
[----:B------:R-:W-:-:S02]  /*82a0*/  IADD3 R32, P4, R34, c[0x0][0x2a8], RZ ;  /* 0x0000aa0022207a10 */ /* 0x000fc40007f9e0ff */
[----:B------:R-:W-:Y:S02]  /*82b0*/  IADD3 R34, P2, R34, c[0x0][0x2b0], RZ ;  /* 0x0000ac0022227a10 */ /* 0x000fe40007f5e0ff */
[C---:B------:R-:W-:Y:S02]  /*82c0*/  IADD3.X R33, R0.reuse, c[0x0][0x2ac], RZ, P4, !PT ;  /* 0x0000ab0000217a10 */ /* 0x040fe400027fe4ff */
[----:B------:R-:W-:Y:S01]  /*82d0*/  IADD3.X R35, R0, c[0x0][0x2b4], RZ, P2, !PT ;  /* 0x0000ad0000237a10 */ /* 0x000fe200017fe4ff */
[----:B------:R1:W-:Y:S01]  /*82e0*/  @P1 STS.128 [R164], RZ ;  /* 0x000000ffa4001388 */ /* 0x0003e20000000c00 */
[----:B------:R-:W-:Y:S05]  /*82f0*/  @P1 BRA `(.L_x_5626) ;  /* 0x000002c000001947 */ /* 0x000fea0003800000 */
[----:B------:R2:W5:Y:S01]  /*8300*/  LDG.E.128 R8, [R30.64] ;  /* 0x000000061e087981 */ /* 0x000562000c1e1d00 */
[----:B------:R-:W-:Y:S01]  /*8310*/  ISETP.GE.AND P1, PT, R102, c[0x0][0x230], PT ;  /* 0x00008c0066007a0c */ /* 0x000fe20003f26270 */
[----:B------:R-:W-:-:S12]  /*8320*/  BSSY B0, `(.L_x_5627) ;  /* 0x0000028000007945 */ /* 0x000fd80003800000 */
[----:B------:R-:W-:Y:S05]  /*8330*/  @P1 BRA `(.L_x_5628) ;  /* 0x0000026000001947 */ /* 0x000fea0003800000 */
[----:B------:R-:W3:Y:S04]  /*8340*/  LDG.E.64 R4, [R34.64] ;  /* 0x0000000622047981 */ /* 0x000ee8000c1e1b00 */
[----:B------:R-:W4:Y:S01]  /*8350*/  LDG.E.64 R6, [R32.64] ;  /* 0x0000000620067981 */ /* 0x000f22000c1e1b00 */
        /* <DEDUP_REMOVED lines=9> */
[C---:B------:R-:W-:Y:S01]  /*83f0*/  LOP3.LUT R19, R5.reuse, 0xffff0000, RZ, 0xc0, !PT ;  /* 0xffff000005137812 */ /* 0x040fe200078ec0ff */
[----:B------:R-:W-:Y:S01]  /*8400*/  IMAD.U32 R5, R5, 0x10000, RZ ;  /* 0x0001000005057824 */ /* 0x000fe200078e00ff */
[----:B----4-:R-:W-:Y:S01]  /*8410*/  LOP3.LUT R23, R6, 0xffff0000, RZ, 0xc0, !PT ;  /* 0xffff000006177812 */ /* 0x010fe200078ec0ff */
[-C--:B------:R-:W-:Y:S01]  /*8420*/  FMUL.FTZ R17, R0, R11.reuse ;  /* 0x0000000b00117220 */ /* 0x080fe20000410000 */
[C---:B------:R-:W-:Y:S01]  /*8430*/  LOP3.LUT R21, R7.reuse, 0xffff0000, RZ, 0xc0, !PT ;  /* 0xffff000007157812 */ /* 0x040fe200078ec0ff */
[----:B------:R-:W-:Y:S01]  /*8440*/  FMUL.FTZ R18, R12, R11 ;  /* 0x0000000b0c127220 */ /* 0x000fe20000410000 */
[----:B------:R-:W-:Y:S01]  /*8450*/  SHF.L.U32 R4, R4, 0x10, RZ ;  /* 0x0000001004047819 */ /* 0x000fe200000006ff */
[-C--:B------:R-:W-:Y:S01]  /*8460*/  FMUL.FTZ R11, R8, R19.reuse ;  /* 0x00000013080b7220 */ /* 0x080fe20000410000 */
[----:B------:R-:W-:Y:S01]  /*8470*/  SHF.L.U32 R6, R6, 0x10, RZ ;  /* 0x0000001006067819 */ /* 0x000fe200000006ff */
[----:B------:R-:W-:Y:S01]  /*8480*/  FMUL.FTZ R19, R14, R19 ;  /* 0x000000130e137220 */ /* 0x000fe20000410000 */
[----:B------:R-:W-:Y:S01]  /*8490*/  SHF.L.U32 R7, R7, 0x10, RZ ;  /* 0x0000001007077819 */ /* 0x000fe200000006ff */
[----:B------:R-:W-:-:S02]  /*84a0*/  FFMA.FTZ R18, R0, R23, R18 ;  /* 0x0000001700127223 */ /* 0x000fc40000010012 */
[----:B------:R-:W-:Y:S02]  /*84b0*/  FFMA.FTZ R8, R8, R21, R19 ;  /* 0x0000001508087223 */ /* 0x000fe40000010013 */
[-C--:B------:R-:W-:Y:S02]  /*84c0*/  FMUL.FTZ R0, R16, R4.reuse ;  /* 0x0000000410007220 */ /* 0x080fe40000410000 */
[----:B------:R-:W-:Y:S02]  /*84d0*/  FMUL.FTZ R19, R9, R4 ;  /* 0x0000000409137220 */ /* 0x000fe40000410000 */
[-C--:B------:R-:W-:Y:S02]  /*84e0*/  FMUL.FTZ R4, R10, R5.reuse ;  /* 0x000000050a047220 */ /* 0x080fe40000410000 */
[----:B------:R-:W-:Y:S02]  /*84f0*/  FMUL.FTZ R5, R15, R5 ;  /* 0x000000050f057220 */ /* 0x000fe40000410000 */
[----:B------:R-:W-:-:S02]  /*8500*/  FFMA.FTZ R11, R14, R21, -R11 ;  /* 0x000000150e0b7223 */ /* 0x000fc4000001080b */
[----:B------:R-:W-:Y:S02]  /*8510*/  FFMA.FTZ R17, R12, R23, -R17 ;  /* 0x000000170c117223 */ /* 0x000fe40000010811 */
[-C--:B------:R-:W-:Y:S01]  /*8520*/  FFMA.FTZ R0, R9, R6.reuse, -R0 ;  /* 0x0000000609007223 */ /* 0x080fe20000010800 */
[----:B------:R-:W-:Y:S01]  /*8530*/  F2FP.BF16.PACK_AB R11, R8, R11 ;  /* 0x0000000b080b723e */ /* 0x000fe200000010ff */
[----:B------:R-:W-:Y:S01]  /*8540*/  FFMA.FTZ R19, R16, R6, R19 ;  /* 0x0000000610137223 */ /* 0x000fe20000010013 */
[----:B------:R-:W-:Y:S01]  /*8550*/  F2FP.BF16.PACK_AB R9, R18, R17 ;  /* 0x000000111209723e */ /* 0x000fe200000010ff */
[-C--:B------:R-:W-:Y:S02]  /*8560*/  FFMA.FTZ R4, R15, R7.reuse, -R4 ;  /* 0x000000070f047223 */ /* 0x080fe40000010804 */
[----:B------:R-:W-:Y:S01]  /*8570*/  FFMA.FTZ R5, R10, R7, R5 ;  /* 0x000000070a057223 */ /* 0x000fe20000010005 */
[----:B------:R-:W-:-:S04]  /*8580*/  F2FP.BF16.PACK_AB R8, R19, R0 ;  /* 0x000000001308723e */ /* 0x000fc800000010ff */
[----:B------:R-:W-:Y:S02]  /*8590*/  F2FP.BF16.PACK_AB R10, R5, R4 ;  /* 0x00000004050a723e */ /* 0x000fe400000010ff */
.L_x_5628:
[----:B------:R-:W-:Y:S05]  /*85a0*/  BSYNC B0 ;  /* 0x0000000000007941 */ /* 0x000fea0003800000 */
.L_x_5627:
[----:B-----5:R3:W-:Y:S02]  /*85b0*/  STS.128 [R164], R8 ;  /* 0x00000008a4007388 */ /* 0x0207e40000000c00 */
.L_x_5626:
[----:B------:R-:W-:Y:S05]  /*85c0*/  BSYNC B1 ;  /* 0x0000000000017941 */ /* 0x000fea0003800000 */
.L_x_5625:
[----:B------:R4:W-:Y:S01]  /*85d0*/  @P0 STS.128 [R164+0x2000], RZ ;  /* 0x002000ffa4000388 */ /* 0x0009e20000000c00 */
[----:B------:R-:W-:Y:S05]  /*85e0*/  @P0 BRA `(.L_x_5624) ;  /* 0x000002c000000947 */ /* 0x000fea0003800000 */
[----:B---3--:R3:W5:Y:S01]  /*85f0*/  LDG.E.128 R8, [R30.64+0x80] ;  /* 0x000080061e087981 */ /* 0x008762000c1e1d00 */
[----:B------:R-:W-:Y:S01]  /*8600*/  ISETP.GE.AND P1, PT, R100, c[0x0][0x230], PT ;  /* 0x00008c0064007a0c */ /* 0x000fe20003f26270 */
[----:B------:R-:W-:-:S12]  /*8610*/  BSSY B0, `(.L_x_5629) ;  /* 0x0000028000007945 */ /* 0x000fd80003800000 */
[----:B------:R-:W-:Y:S05]  /*8620*/  @P1 BRA `(.L_x_5630) ;  /* 0x0000026000001947 */ /* 0x000fea0003800000 */
[----:B--2---:R-:W2:Y:S04]  /*8630*/  LDG.E.64 R4, [R34.64+0x40] ;  /* 0x0000400622047981 */ /* 0x004ea8000c1e1b00 */
[----:B---3--:R-:W3:Y:S01]  /*8640*/  LDG.E.64 R6, [R32.64+0x40] ;  /* 0x0000400620067981 */ /* 0x008ee2000c1e1b00 */
        /* <DEDUP_REMOVED lines=8> */
[----:B--2---:R-:W-:Y:S02]  /*86d0*/  LOP3.LUT R11, R4, 0xffff0000, RZ, 0xc0, !PT ;  /* 0xffff0000040b7812 */ /* 0x004fe400078ec0ff */
[C---:B------:R-:W-:Y:S01]  /*86e0*/  LOP3.LUT R19, R5.reuse, 0xffff0000, RZ, 0xc0, !PT ;  /* 0xffff000005137812 */ /* 0x040fe200078ec0ff */
[----:B------:R-:W-:Y:S01]  /*86f0*/  IMAD.U32 R5, R5, 0x10000, RZ ;  /* 0x0001000005057824 */ /* 0x000fe200078e00ff */
[----:B---3--:R-:W-:Y:S01]  /*8700*/  LOP3.LUT R23, R6, 0xffff0000, RZ, 0xc0, !PT ;  /* 0xffff000006177812 */ /* 0x008fe200078ec0ff */
        /* <DEDUP_REMOVED lines=24> */
.L_x_5630:
[----:B------:R-:W-:Y:S05]  /*8890*/  BSYNC B0 ;  /* 0x0000000000007941 */ /* 0x000fea0003800000 */
.L_x_5629:
[----:B-----5:R1:W-:Y:S02]  /*88a0*/  STS.128 [R164+0x2000], R8 ;  /* 0x00200008a4007388 */ /* 0x0203e40000000c00 */
.L_x_5624:
[----:B------:R-:W-:Y:S05]  /*88b0*/  BSYNC B2 ;  /* 0x0000000000027941 */ /* 0x000fea0003800000 */
.L_x_5623:
[----:B------:R-:W-:Y:S01]  /*88c0*/  IADD3 R0, R134, 0x10, RZ ;  /* 0x0000001086007810 */ /* 0x000fe20007ffe0ff */
[----:B------:R-:W-:Y:S03]  /*88d0*/  BSSY B2, `(.L_x_5631) ;  /* 0x000006c000027945 */ /* 0x000fe60003800000 */
[----:B------:R-:W-:-:S04]  /*88e0*/  ISETP.GE.AND P1, PT, R0, R3, PT ;  /* 0x000000030000720c */ /* 0x000fc80003f26270 */
[----:B------:R-:W-:-:S13]  /*88f0*/  ISETP.LT.OR P1, PT, R62, -0x87, P1 ;  /* 0xffffff793e00780c */ /* 0x000fda0000f21670 */
[----:B------:R-:W-:Y:S05]  /*8900*/  @P1 BRA `(.L_x_5632) ;  /* 0x0000068000001947 */ /* 0x000fea0003800000 */
[----:B------:R-:W-:Y:S01]  /*8910*/  ISETP.GE.AND P1, PT, R102, c[0x0][0x220], PT ;  /* 0x0000880066007a0c */ /* 0x000fe20003f26270 */
[----:B------:R-:W-:Y:S01]  /*8920*/  BSSY B1, `(.L_x_5633) ;  /* 0x0000038000017945 */ /* 0x000fe20003800000 */
[----:B------:R-:W-:-:S04]  /*8930*/  IADD3 R4, P2, R70, R13, RZ ;  /* 0x0000000d46047210 */ /* 0x000fc80007f5e0ff */
[----:B------:R-:W-:Y:S01]  /*8940*/  LEA.HI.X.SX32 R5, R70, R2, 0x1, P2 ;  /* 0x0000000246057211 */ /* 0x000fe200010f0eff */
[----:B------:R-:W-:-:S03]  /*8950*/  IMAD.SHL.U32 R34, R4, 0x2, RZ ;  /* 0x0000000204227824 */ /* 0x000fc600078e00ff */
[----:B------:R-:W-:Y:S02]  /*8960*/  SHF.L.U64.HI R4, R4, 0x1, R5 ;  /* 0x0000000104047819 */ /* 0x000fe40000010205 */
[C---:B------:R-:W-:Y:S01]  /*8970*/  IADD3 R32, P4, R34.reuse, c[0x0][0x2a8], RZ ;  /* 0x0000aa0022207a10 */ /* 0x040fe20007f9e0ff */
[----:B------:R1:W-:Y:S01]  /*8980*/  @P1 STS.128 [R164+0x800], RZ ;  /* 0x000800ffa4001388 */ /* 0x0003e20000000c00 */
[----:B------:R-:W-:Y:S02]  /*8990*/  IADD3 R34, P2, R34, c[0x0][0x2b0], RZ ;  /* 0x0000ac0022227a10 */ /* 0x000fe40007f5e0ff */
[C---:B------:R-:W-:Y:S02]  /*89a0*/  IADD3.X R33, R4.reuse, c[0x0][0x2ac], RZ, P4, !PT ;  /* 0x0000ab0004217a10 */ /* 0x040fe400027fe4ff */
[----:B------:R-:W-:Y:S01]  /*89b0*/  IADD3.X R35, R4, c[0x0][0x2b4], RZ, P2, !PT ;  /* 0x0000ad0004237a10 */ /* 0x000fe200017fe4ff */
[----:B------:R-:W-:Y:S05]  /*89c0*/  @P1 BRA `(.L_x_5634) ;  /* 0x000002d000001947 */ /* 0x000fea0003800000 */
[----:B-1-3--:R1:W5:Y:S01]  /*89d0*/  LDG.E.128 R8, [R28.64] ;  /* 0x000000061c087981 */ /* 0x00a362000c1e1d00 */
[----:B------:R-:W-:Y:S01]  /*89e0*/  ISETP.GE.AND P1, PT, R102, c[0x0][0x230], PT ;  /* 0x00008c0066007a0c */ /* 0x000fe20003f26270 */
[----:B------:R-:W-:-:S12]  /*89f0*/  BSSY B0, `(.L_x_5635) ;  /* 0x0000029000007945 */ /* 0x000fd80003800000 */
[----:B------:R-:W-:Y:S05]  /*8a00*/  @P1 BRA `(.L_x_5636) ;  /* 0x0000027000001947 */ /* 0x000fea0003800000 */
[----:B------:R-:W3:Y:S04]  /*8a10*/  LDG.E.64 R4, [R34.64] ;  /* 0x0000000622047981 */ /* 0x000ee8000c1e1b00 */
[----:B--2---:R-:W2:Y:S01]  /*8a20*/  LDG.E.64 R6, [R32.64] ;  /* 0x0000000620067981 */ /* 0x004ea2000c1e1b00 */
[C---:B-----5:R-:W-:Y:S01]  /*8a30*/  SHF.L.U32 R12, R9.reuse, 0x10, RZ ;  /* 0x00000010090c7819 */ /* 0x060fe200000006ff */
[----:B------:R-:W-:Y:S01]  /*8a40*/  IMAD.U32 R16, R10, 0x10000, RZ ;  /* 0x000100000a107824 */ /* 0x000fe200078e00ff */
[C---:B------:R-:W-:Y:S02]  /*8a50*/  SHF.L.U32 R14, R8.reuse, 0x10, RZ ;  /* 0x00000010080e7819 */ /* 0x040fe400000006ff */
[----:B------:R-:W-:Y:S02]  /*8a60*/  LOP3.LUT R17, R8, 0xffff0000, RZ, 0xc0, !PT ;  /* 0xffff000008117812 */ /* 0x000fe400078ec0ff */
[----:B------:R-:W-:-:S02]  /*8a70*/  LOP3.LUT R9, R9, 0xffff0000, RZ, 0xc0, !PT ;  /* 0xffff000009097812 */ /* 0x000fc400078ec0ff */
[C---:B------:R-:W-:Y:S02]  /*8a80*/  SHF.L.U32 R15, R11.reuse, 0x10, RZ ;  /* 0x000000100b0f7819 */ /* 0x040fe400000006ff */
[----:B------:R-:W-:Y:S02]  /*8a90*/  LOP3.LUT R21, R10, 0xffff0000, RZ, 0xc0, !PT ;  /* 0xffff00000a157812 */ /* 0x000fe400078ec0ff */
[----:B------:R-:W-:Y:S02]  /*8aa0*/  LOP3.LUT R11, R11, 0xffff0000, RZ, 0xc0, !PT ;  /* 0xffff00000b0b7812 */ /* 0x000fe400078ec0ff */
[----:B---3--:R-:W-:Y:S02]  /*8ab0*/  LOP3.LUT R8, R4, 0xffff0000, RZ, 0xc0, !PT ;  /* 0xffff000004087812 */ /* 0x008fe400078ec0ff */
[----:B------:R-:W-:Y:S02]  /*8ac0*/  LOP3.LUT R10, R5, 0xffff0000, RZ, 0xc0, !PT ;  /* 0xffff0000050a7812 */ /* 0x000fe400078ec0ff */
[----:B--2---:R-:W-:Y:S01]  /*8ad0*/  LOP3.LUT R20, R6, 0xffff0000, RZ, 0xc0, !PT ;  /* 0xffff000006147812 */ /* 0x004fe200078ec0ff */
[-C--:B------:R-:W-:Y:S01]  /*8ae0*/  FMUL.FTZ R19, R9, R8.reuse ;  /* 0x0000000809137220 */ /* 0x080fe20000410000 */
[----:B------:R-:W-:Y:S01]  /*8af0*/  LOP3.LUT R18, R7, 0xffff0000, RZ, 0xc0, !PT ;  /* 0xffff000007127812 */ /* 0x000fe200078ec0ff */
[----:B------:R-:W-:Y:S01]  /*8b00*/  FMUL.FTZ R22, R12, R8 ;  /* 0x000000080c167220 */ /* 0x000fe20000410000 */
[----:B------:R-:W-:Y:S01]  /*8b10*/  SHF.L.U32 R4, R4, 0x10, RZ ;  /* 0x0000001004047819 */ /* 0x000fe200000006ff */
[-C--:B------:R-:W-:Y:S01]  /*8b20*/  FMUL.FTZ R8, R11, R10.reuse ;  /* 0x0000000a0b087220 */ /* 0x080fe20000410000 */
[----:B------:R-:W-:Y:S01]  /*8b30*/  SHF.L.U32 R5, R5, 0x10, RZ ;  /* 0x0000001005057819 */ /* 0x000fe200000006ff */
[----:B------:R-:W-:-:S02]  /*8b40*/  FMUL.FTZ R10, R15, R10 ;  /* 0x0000000a0f0a7220 */ /* 0x000fc40000410000 */
[----:B------:R-:W-:Y:S01]  /*8b50*/  FFMA.FTZ R22, R9, R20, R22 ;  /* 0x0000001409167223 */ /* 0x000fe20000010016 */
[----:B------:R-:W-:Y:S01]  /*8b60*/  SHF.L.U32 R9, R7, 0x10, RZ ;  /* 0x0000001007097819 */ /* 0x000fe200000006ff */
[----:B------:R-:W-:Y:S02]  /*8b70*/  FFMA.FTZ R11, R11, R18, R10 ;  /* 0x000000120b0b7223 */ /* 0x000fe4000001000a */
[-C--:B------:R-:W-:Y:S02]  /*8b80*/  FMUL.FTZ R7, R17, R4.reuse ;  /* 0x0000000411077220 */ /* 0x080fe40000410000 */
[----:B------:R-:W-:Y:S02]  /*8b90*/  FMUL.FTZ R10, R14, R4 ;  /* 0x000000040e0a7220 */ /* 0x000fe40000410000 */
[----:B------:R-:W-:Y:S02]  /*8ba0*/  FFMA.FTZ R19, R12, R20, -R19 ;  /* 0x000000140c137223 */ /* 0x000fe40000010813 */
[----:B------:R-:W-:-:S02]  /*8bb0*/  IMAD.U32 R6, R6, 0x10000, RZ ;  /* 0x0001000006067824 */ /* 0x000fc400078e00ff */
[----:B------:R-:W-:Y:S01]  /*8bc0*/  FMUL.FTZ R4, R21, R5 ;  /* 0x0000000515047220 */ /* 0x000fe20000410000 */
[----:B------:R-:W-:Y:S01]  /*8bd0*/  F2FP.BF16.PACK_AB R19, R22, R19 ;  /* 0x000000131613723e */ /* 0x000fe200000010ff */
[----:B------:R-:W-:Y:S02]  /*8be0*/  FMUL.FTZ R12, R16, R5 ;  /* 0x00000005100c7220 */ /* 0x000fe40000410000 */
[----:B------:R-:W-:Y:S02]  /*8bf0*/  FFMA.FTZ R8, R15, R18, -R8 ;  /* 0x000000120f087223 */ /* 0x000fe40000010808 */
[-C--:B------:R-:W-:Y:S02]  /*8c00*/  FFMA.FTZ R7, R14, R6.reuse, -R7 ;  /* 0x000000060e077223 */ /* 0x080fe40000010807 */
[----:B------:R-:W-:Y:S01]  /*8c10*/  FFMA.FTZ R10, R17, R6, R10 ;  /* 0x00000006110a7223 */ /* 0x000fe2000001000a */
[----:B------:R-:W-:Y:S01]  /*8c20*/  F2FP.BF16.PACK_AB R11, R11, R8 ;  /* 0x000000080b0b723e */ /* 0x000fe200000010ff */
[----:B------:R-:W-:-:S02]  /*8c30*/  FFMA.FTZ R4, R16, R9, -R4 ;  /* 0x0000000910047223 */ /* 0x000fc40000010804 */
[----:B------:R-:W-:Y:S01]  /*8c40*/  FFMA.FTZ R9, R21, R9, R12 ;  /* 0x0000000915097223 */ /* 0x000fe2000001000c */
[----:B------:R-:W-:-:S04]  /*8c50*/  F2FP.BF16.PACK_AB R8, R10, R7 ;  /* 0x000000070a08723e */ /* 0x000fc800000010ff */
[----:B------:R-:W-:Y:S02]  /*8c60*/  F2FP.BF16.PACK_AB R10, R9, R4 ;  /* 0x00000004090a723e */ /* 0x000fe400000010ff */
[----:B------:R-:W-:Y:S02]  /*8c70*/  MOV R9, R19 ;  /* 0x0000001300097202 */ /* 0x000fe40000000f00 */
.L_x_5636:
[----:B------:R-:W-:Y:S05]  /*8c80*/  BSYNC B0 ;  /* 0x0000000000007941 */ /* 0x000fea0003800000 */
.L_x_5635:
[----:B-----5:R3:W-:Y:S02]  /*8c90*/  STS.128 [R164+0x800], R8 ;  /* 0x00080008a4007388 */ /* 0x0207e40000000c00 */
.L_x_5634:
[----:B------:R-:W-:Y:S05]  /*8ca0*/  BSYNC B1 ;  /* 0x0000000000017941 */ /* 0x000fea0003800000 */
.L_x_5633:
[----:B------:R1:W-:Y:S01]  /*8cb0*/  @P0 STS.128 [R164+0x2800], RZ ;  /* 0x002800ffa4000388 */ /* 0x0003e20000000c00 */
[----:B------:R-:W-:Y:S05]  /*8cc0*/  @P0 BRA `(.L_x_5632) ;  /* 0x000002c000000947 */ /* 0x000fea0003800000 */
[----:B-123--:R-:W5:Y:S01]  /*8cd0*/  LDG.E.128 R28, [R28.64+0x80] ;  /* 0x000080061c1c7981 */ /* 0x00ef62000c1e1d00 */
[----:B------:R-:W-:Y:S01]  /*8ce0*/  ISETP.GE.AND P1, PT, R100, c[0x0][0x230], PT ;  /* 0x00008c0064007a0c */ /* 0x000fe20003f26270 */
[----:B------:R-:W-:-:S12]  /*8cf0*/  BSSY B0, `(.L_x_5637) ;  /* 0x0000028000007945 */ /* 0x000fd80003800000 */
[----:B------:R-:W-:Y:S05]  /*8d00*/  @P1 BRA `(.L_x_5638) ;  /* 0x0000026000001947 */ /* 0x000fea0003800000 */
[----:B------:R-:W2:Y:S04]  /*8d10*/  LDG.E.64 R4, [R34.64+0x40] ;  /* 0x0000400622047981 */ /* 0x000ea8000c1e1b00 */
[----:B------:R-:W3:Y:S01]  /*8d20*/  LDG.E.64 R6, [R32.64+0x40] ;  /* 0x0000400620067981 */ /* 0x000ee2000c1e1b00 */
[C---:B-----5:R-:W-:Y:S01]  /*8d30*/  LOP3.LUT R8, R29.reuse, 0xffff0000, RZ, 0xc0, !PT ;  /* 0xffff00001d087812 */ /* 0x060fe200078ec0ff */
[----:B------:R-:W-:Y:S01]  /*8d40*/  IMAD.U32 R15, R30, 0x10000, RZ ;  /* 0x000100001e0f7824 */ /* 0x000fe200078e00ff */
[----:B------:R-:W-:Y:S02]  /*8d50*/  SHF.L.U32 R9, R29, 0x10, RZ ;  /* 0x000000101d097819 */ /* 0x000fe400000006ff */
        /* <DEDUP_REMOVED lines=10> */
[----:B------:R-:W-:Y:S01]  /*8e00*/  LOP3.LUT R19, R7, 0xffff0000, RZ, 0xc0, !PT ;  /* 0xffff000007137812 */ /* 0x000fe200078ec0ff */
[----:B------:R-:W-:Y:S01]  /*8e10*/  FMUL.FTZ R18, R9, R11 ;  /* 0x0000000b09127220 */ /* 0x000fe20000410000 */
[----:B------:R-:W-:Y:S01]  /*8e20*/  SHF.L.U32 R7, R7, 0x10, RZ ;  /* 0x0000001007077819 */ /* 0x000fe200000006ff */
[----:B------:R-:W-:-:S02]  /*8e30*/  FMUL.FTZ R11, R12, R17 ;  /* 0x000000110c0b7220 */ /* 0x000fc40000410000 */
[----:B------:R-:W-:Y:S01]  /*8e40*/  FFMA.FTZ R16, R9, R21, -R16 ;  /* 0x0000001509107223 */ /* 0x000fe20000010810 */
[----:B------:R-:W-:Y:S01]  /*8e50*/  SHF.L.U32 R9, R4, 0x10, RZ ;  /* 0x0000001004097819 */ /* 0x000fe200000006ff */
[----:B------:R-:W-:Y:S02]  /*8e60*/  FMUL.FTZ R17, R14, R17 ;  /* 0x000000110e117220 */ /* 0x000fe40000410000 */
[----:B------:R-:W-:Y:S02]  /*8e70*/  FFMA.FTZ R21, R8, R21, R18 ;  /* 0x0000001508157223 */ /* 0x000fe40000010012 */
[----:B------:R-:W-:Y:S01]  /*8e80*/  FFMA.FTZ R12, R12, R19, R17 ;  /* 0x000000130c0c7223 */ /* 0x000fe20000010011 */
[----:B------:R-:W-:Y:S01]  /*8e90*/  SHF.L.U32 R17, R6, 0x10, RZ ;  /* 0x0000001006117819 */ /* 0x000fe200000006ff */
[----:B------:R-:W-:Y:S01]  /*8ea0*/  FMUL.FTZ R4, R28, R9 ;  /* 0x000000091c047220 */ /* 0x000fe20000410000 */
[----:B------:R-:W-:Y:S01]  /*8eb0*/  F2FP.BF16.PACK_AB R29, R21, R16 ;  /* 0x00000010151d723e */ /* 0x000fe200000010ff */
[----:B------:R-:W-:-:S02]  /*8ec0*/  FMUL.FTZ R6, R30, R5 ;  /* 0x000000051e067220 */ /* 0x000fc40000410000 */
[----:B------:R-:W-:Y:S02]  /*8ed0*/  FMUL.FTZ R9, R10, R9 ;  /* 0x000000090a097220 */ /* 0x000fe40000410000 */
[C---:B------:R-:W-:Y:S02]  /*8ee0*/  FMUL.FTZ R5, R15.reuse, R5 ;  /* 0x000000050f057220 */ /* 0x040fe40000410000 */
        /* <DEDUP_REMOVED lines=8> */
.L_x_5638:
[----:B------:R-:W-:Y:S05]  /*8f70*/  BSYNC B0 ;  /* 0x0000000000007941 */ /* 0x000fea0003800000 */
.L_x_5637:
[----:B-----5:R1:W-:Y:S02]  /*8f80*/  STS.128 [R164+0x2800], R28 ;  /* 0x0028001ca4007388 */ /* 0x0203e40000000c00 */
.L_x_5632:
[----:B------:R-:W-:Y:S05]  /*8f90*/  BSYNC B2 ;  /* 0x0000000000027941 */ /* 0x000fea0003800000 */
.L_x_5631:
[----:B------:R-:W-:Y:S01]  /*8fa0*/  IADD3 R20, R134, 0x20, RZ ;  /* 0x0000002086147810 */ /* 0x000fe20007ffe0ff */
[----:B------:R-:W-:Y:S03]  /*8fb0*/  BSSY B2, `(.L_x_5639) ;  /* 0x000006e000027945 */ /* 0x000fe60003800000 */
[----:B------:R-:W-:-:S04]  /*8fc0*/  ISETP.GE.AND P1, PT, R20, R3, PT ;  /* 0x000000031400720c */ /* 0x000fc80003f26270 */
[----:B------:R-:W-:-:S13]  /*8fd0*/  ISETP.LT.OR P1, PT, R62, -0x107, P1 ;  /* 0xfffffef93e00780c */ /* 0x000fda0000f21670 */
[----:B------:R-:W-:Y:S05]  /*8fe0*/  @P1 BRA `(.L_x_5640) ;  /* 0x000006a000001947 */ /* 0x000fea0003800000 */
[----:B------:R-:W-:Y:S01]  /*8ff0*/  ISETP.GE.AND P1, PT, R102, c[0x0][0x220], PT ;  /* 0x0000880066007a0c */ /* 0x000fe20003f26270 */
[----:B------:R-:W-:Y:S01]  /*9000*/  IMAD.SHL.U32 R4, R71, 0x20, RZ ;  /* 0x0000002047047824 */ /* 0x000fe200078e00ff */
[----:B------:R-:W-:Y:S04]  /*9010*/  BSSY B1, `(.L_x_5641) ;  /* 0x0000038000017945 */ /* 0x000fe80003800000 */
[----:B------:R-:W-:-:S04]  /*9020*/  IADD3 R5, P2, R4, R13, RZ ;  /* 0x0000000d04057210 */ /* 0x000fc80007f5e0ff */
[----:B------:R-:W-:Y:S01]  /*9030*/  LEA.HI.X.SX32 R4, R4, R2, 0x1, P2 ;  /* 0x0000000204047211 */ /* 0x000fe200010f0eff */
[C---:B-123--:R-:W-:Y:S02]  /*9040*/  IMAD.SHL.U32 R30, R5.reuse, 0x2, RZ ;  /* 0x00000002051e7824 */ /* 0x04efe400078e00ff */
[----:B------:R1:W-:Y:S01]  /*9050*/  @P1 STS.128 [R164+0x1000], RZ ;  /* 0x001000ffa4001388 */ /* 0x0003e20000000c00 */
[----:B------:R-:W-:Y:S02]  /*9060*/  SHF.L.U64.HI R4, R5, 0x1, R4 ;  /* 0x0000000105047819 */ /* 0x000fe40000010204 */
[C---:B------:R-:W-:Y:S02]  /*9070*/  IADD3 R28, P4, R30.reuse, c[0x0][0x2a8], RZ ;  /* 0x0000aa001e1c7a10 */ /* 0x040fe40007f9e0ff */
[----:B------:R-:W-:Y:S02]  /*9080*/  IADD3 R30, P2, R30, c[0x0][0x2b0], RZ ;  /* 0x0000ac001e1e7a10 */ /* 0x000fe40007f5e0ff */
[----:B------:R-:W-:-:S02]  /*9090*/  IADD3.X R29, R4, c[0x0][0x2ac], RZ, P4, !PT ;  /* 0x0000ab00041d7a10 */ /* 0x000fc400027fe4ff */
[----:B------:R-:W-:Y:S01]  /*90a0*/  IADD3.X R31, R4, c[0x0][0x2b4], RZ, P2, !PT ;  /* 0x0000ad00041f7a10 */ /* 0x000fe200017fe4ff */
[----:B------:R-:W-:Y:S05]  /*90b0*/  @P1 BRA `(.L_x_5642) ;  /* 0x000002d000001947 */ /* 0x000fea0003800000 */
[----:B------:R2:W5:Y:S01]  /*90c0*/  LDG.E.128 R8, [R26.64] ;  /* 0x000000061a087981 */ /* 0x000562000c1e1d00 */
        /* <DEDUP_REMOVED lines=23> */
[-C--:B------:R-:W-:Y:S02]  /*9240*/  FFMA.FTZ R19, R12, R22.reuse, -R19 ;  /* 0x000000160c137223 */ /* 0x080fe40000010813 */
[----:B------:R-:W-:Y:S01]  /*9250*/  FFMA.FTZ R22, R9, R22, R23 ;  /* 0x0000001609167223 */ /* 0x000fe20000010017 */
[----:B------:R-:W-:Y:S01]  /*9260*/  SHF.L.U32 R9, R7, 0x10, RZ ;  /* 0x0000001007097819 */ /* 0x000fe200000006ff */
[----:B------:R-:W-:Y:S02]  /*9270*/  FFMA.FTZ R11, R11, R18, R10 ;  /* 0x000000120b0b7223 */ /* 0x000fe4000001000a */
[-C--:B------:R-:W-:Y:S01]  /*9280*/  FMUL.FTZ R7, R17, R4.reuse ;  /* 0x0000000411077220 */ /* 0x080fe20000410000 */
[----:B------:R-:W-:Y:S01]  /*9290*/  F2FP.BF16.PACK_AB R19, R22, R19 ;  /* 0x000000131613723e */ /* 0x000fe200000010ff */
[----:B------:R-:W-:Y:S02]  /*92a0*/  FMUL.FTZ R10, R14, R4 ;  /* 0x000000040e0a7220 */ /* 0x000fe40000410000 */
[----:B------:R-:W-:-:S02]  /*92b0*/  IMAD.U32 R6, R6, 0x10000, RZ ;  /* 0x0001000006067824 */ /* 0x000fc400078e00ff */
[-C--:B------:R-:W-:Y:S02]  /*92c0*/  FMUL.FTZ R4, R21, R5.reuse ;  /* 0x0000000515047220 */ /* 0x080fe40000410000 */
        /* <DEDUP_REMOVED lines=10> */
.L_x_5644:
[----:B------:R-:W-:Y:S05]  /*9370*/  BSYNC B0 ;  /* 0x0000000000007941 */ /* 0x000fea0003800000 */
.L_x_5643:
[----:B-----5:R3:W-:Y:S02]  /*9380*/  STS.128 [R164+0x1000], R8 ;  /* 0x00100008a4007388 */ /* 0x0207e40000000c00 */
.L_x_5642:
[----:B------:R-:W-:Y:S05]  /*9390*/  BSYNC B1 ;  /* 0x0000000000017941 */ /* 0x000fea0003800000 */
.L_x_5641:
        /* <DEDUP_REMOVED lines=16> */
[----:B--2---:R-:W-:Y:S02]  /*94a0*/  LOP3.LUT R8, R4, 0xffff0000, RZ, 0xc0, !PT ;  /* 0xffff000004087812 */ /* 0x004fe400078ec0ff */
[----:B------:R-:W-:Y:S02]  /*94b0*/  LOP3.LUT R10, R5, 0xffff0000, RZ, 0xc0, !PT ;  /* 0xffff0000050a7812 */ /* 0x000fe400078ec0ff */
[----:B---3--:R-:W-:Y:S01]  /*94c0*/  LOP3.LUT R22, R6, 0xffff0000, RZ, 0xc0, !PT ;  /* 0xffff000006167812 */ /* 0x008fe200078ec0ff */
        /* <DEDUP_REMOVED lines=26> */
.L_x_5646:
[----:B------:R-:W-:Y:S05]  /*9670*/  BSYNC B0 ;  /* 0x0000000000007941 */ /* 0x000fea0003800000 */
.L_x_5645:
[----:B-----5:R1:W-:Y:S02]  /*9680*/  STS.128 [R164+0x3000], R8 ;  /* 0x00300008a4007388 */ /* 0x0203e40000000c00 */
.L_x_5640:
[----:B------:R-:W-:Y:S05]  /*9690*/  BSYNC B2 ;  /* 0x0000000000027941 */ /* 0x000fea0003800000 */
.L_x_5639:
[----:B------:R-:W-:-:S04]  /*96a0*/  IADD3 R22, R134, 0x30, RZ ;  /* 0x0000003086167810 */ /* 0x000fc80007ffe0ff */
[----:B------:R-:W-:-:S04]  /*96b0*/  ISETP.GE.AND P1, PT, R22, R3, PT ;  /* 0x000000031600720c */ /* 0x000fc80003f26270 */
[----:B------:R-:W-:-:S13]  /*96c0*/  ISETP.LT.OR P1, PT, R62, -0x187, P1 ;  /* 0xfffffe793e00780c */ /* 0x000fda0000f21670 */
[----:B------:R-:W-:Y:S05]  /*96d0*/  @P1 BRA `(.L_x_5647) ;  /* 0x00003bf000001947 */ /* 0x000fea0003800000 */
[----:B------:R-:W-:Y:S01]  /*96e0*/  ISETP.GE.AND P1, PT, R102, c[0x0][0x220], PT ;  /* 0x0000880066007a0c */ /* 0x000fe20003f26270 */
[----:B------:R-:W-:Y:S01]  /*96f0*/  IMAD R71, R71, 0x30, RZ ;  /* 0x0000003047477824 */ /* 0x000fe200078e02ff */
        /* <DEDUP_REMOVED lines=19> */
[----:B------:R-:W-:Y:S02]  /*9830*/  LOP3.LUT R6, R9, 0xffff0000, RZ, 0xc0, !PT ;  /* 0xffff000009067812 */ /* 0x000fe400078ec0ff */
[C---:B------:R-:W-:Y:S02]  /*9840*/  SHF.L.U32 R9, R8.reuse, 0x10, RZ ;  /* 0x0000001008097819 */ /* 0x040fe400000006ff */
[----:B------:R-:W-:-:S02]  /*9850*/  LOP3.LUT R14, R8, 0xffff0000, RZ, 0xc0, !PT ;  /* 0xffff0000080e7812 */ /* 0x000fc400078ec0ff */
[----:B------:R-:W-:Y:S02]  /*9860*/  LOP3.LUT R18, R10, 0xffff0000, RZ, 0xc0, !PT ;  /* 0xffff00000a127812 */ /* 0x000fe400078ec0ff */
[C---:B------:R-:W-:Y:S02]  /*9870*/  SHF.L.U32 R12, R11.reuse, 0x10, RZ ;  /* 0x000000100b0c7819 */ /* 0x040fe400000006ff */
[----:B------:R-:W-:Y:S02]  /*9880*/  LOP3.LUT R11, R11, 0xffff0000, RZ, 0xc0, !PT ;  /* 0xffff00000b0b7812 */ /* 0x000fe400078ec0ff */
[C---:B---3--:R-:W-:Y:S02]  /*9890*/  LOP3.LUT R8, R2.reuse, 0xffff0000, RZ, 0xc0, !PT ;  /* 0xffff000002087812 */ /* 0x048fe400078ec0ff */
[----:B------:R-:W-:Y:S02]  /*98a0*/  SHF.L.U32 R2, R2, 0x10, RZ ;  /* 0x0000001002027819 */ /* 0x000fe400000006ff */
[----:B--2---:R-:W-:Y:S01]  /*98b0*/  LOP3.LUT R17, R4, 0xffff0000, RZ, 0xc0, !PT ;  /* 0xffff000004117812 */ /* 0x004fe200078ec0ff */
[-C--:B------:R-:W-:Y:S01]  /*98c0*/  FMUL.FTZ R10, R6, R8.reuse ;  /* 0x00000008060a7220 */ /* 0x080fe20000410000 */
[----:B------:R-:W-:Y:S01]  /*98d0*/  LOP3.LUT R15, R3, 0xffff0000, RZ, 0xc0, !PT ;  /* 0xffff0000030f7812 */ /* 0x000fe200078ec0ff */
[----:B------:R-:W-:Y:S01]  /*98e0*/  FMUL.FTZ R8, R7, R8 ;  /* 0x0000000807087220 */ /* 0x000fe20000410000 */
[----:B------:R-:W-:Y:S01]  /*98f0*/  LOP3.LUT R16, R5, 0xffff0000, RZ, 0xc0, !PT ;  /* 0xffff000005107812 */ /* 0x000fe200078ec0ff */
[----:B------:R-:W-:Y:S01]  /*9900*/  FFMA.FTZ R10, R7, R17, -R10 ;  /* 0x00000011070a7223 */ /* 0x000fe2000001080a */
[----:B------:R-:W-:Y:S01]  /*9910*/  SHF.L.U32 R4, R4, 0x10, RZ ;  /* 0x0000001004047819 */ /* 0x000fe200000006ff */
[----:B------:R-:W-:-:S02]  /*9920*/  IMAD.U32 R3, R3, 0x10000, RZ ;  /* 0x0001000003037824 */ /* 0x000fc400078e00ff */
[----:B------:R-:W-:Y:S01]  /*9930*/  FFMA.FTZ R17, R6, R17, R8 ;  /* 0x0000001106117223 */ /* 0x000fe20000010008 */
[----:B------:R-:W-:Y:S01]  /*9940*/  SHF.L.U32 R6, R5, 0x10, RZ ;  /* 0x0000001005067819 */ /* 0x000fe200000006ff */
[-C--:B------:R-:W-:Y:S02]  /*9950*/  FMUL.FTZ R5, R14, R2.reuse ;  /* 0x000000020e057220 */ /* 0x080fe40000410000 */
[----:B------:R-:W-:Y:S02]  /*9960*/  FMUL.FTZ R7, R9, R2 ;  /* 0x0000000209077220 */ /* 0x000fe40000410000 */
[----:B------:R-:W-:Y:S02]  /*9970*/  FMUL.FTZ R19, R11, R15 ;  /* 0x0000000f0b137220 */ /* 0x000fe40000410000 */
[----:B------:R-:W-:Y:S02]  /*9980*/  FMUL.FTZ R2, R18, R3 ;  /* 0x0000000312027220 */ /* 0x000fe40000410000 */
[----:B------:R-:W-:-:S02]  /*9990*/  FMUL.FTZ R15, R12, R15 ;  /* 0x0000000f0c0f7220 */ /* 0x000fc40000410000 */
[----:B------:R-:W-:Y:S02]  /*99a0*/  FMUL.FTZ R3, R13, R3 ;  /* 0x000000030d037220 */ /* 0x000fe40000410000 */
[----:B------:R-:W-:Y:S02]  /*99b0*/  FFMA.FTZ R19, R12, R16, -R19 ;  /* 0x000000100c137223 */ /* 0x000fe40000010813 */
[----:B------:R-:W-:Y:S01]  /*99c0*/  FFMA.FTZ R5, R9, R4, -R5 ;  /* 0x0000000409057223 */ /* 0x000fe20000010805 */
[----:B------:R-:W-:Y:S01]  /*99d0*/  F2FP.BF16.PACK_AB R9, R17, R10 ;  /* 0x0000000a1109723e */ /* 0x000fe200000010ff */
[----:B------:R-:W-:Y:S02]  /*99e0*/  FFMA.FTZ R16, R11, R16, R15 ;  /* 0x000000100b107223 */ /* 0x000fe4000001000f */
[----:B------:R-:W-:Y:S02]  /*99f0*/  FFMA.FTZ R4, R14, R4, R7 ;  /* 0x000000040e047223 */ /* 0x000fe40000010007 */
[-C--:B------:R-:W-:Y:S01]  /*9a00*/  FFMA.FTZ R2, R13, R6.reuse, -R2 ;  /* 0x000000060d027223 */ /* 0x080fe20000010802 */
[----:B------:R-:W-:Y:S01]  /*9a10*/  F2FP.BF16.PACK_AB R11, R16, R19 ;  /* 0x00000013100b723e */ /* 0x000fe200000010ff */
[----:B------:R-:W-:Y:S01]  /*9a20*/  FFMA.FTZ R3, R18, R6, R3 ;  /* 0x0000000612037223 */ /* 0x000fe20000010003 */
[----:B------:R-:W-:-:S04]  /*9a30*/  F2FP.BF16.PACK_AB R8, R4, R5 ;  /* 0x000000050408723e */ /* 0x000fc800000010ff */
[----:B------:R-:W-:Y:S02]  /*9a40*/  F2FP.BF16.PACK_AB R10, R3, R2 ;  /* 0x00000002030a723e */ /* 0x000fe400000010ff */
.L_x_5651:
[----:B------:R-:W-:Y:S05]  /*9a50*/  BSYNC B0 ;  /* 0x0000000000007941 */ /* 0x000fea0003800000 */
.L_x_5650:
[----:B-----5:R3:W-:Y:S02]  /*9a60*/  STS.128 [R164+0x1800], R8 ;  /* 0x00180008a4007388 */ /* 0x0207e40000000c00 */
.L_x_5649:
[----:B------:R-:W-:Y:S05]  /*9a70*/  BSYNC B1 ;  /* 0x0000000000017941 */ /* 0x000fea0003800000 */
.L_x_5648:
[----:B------:R1:W-:Y:S01]  /*9a80*/  @P0 STS.128 [R164+0x3800], RZ ;  /* 0x003800ffa4000388 */ /* 0x0003e20000000c00 */
[----:B------:R-:W-:Y:S05]  /*9a90*/  @P0 BRA `(.L_x_5647) ;  /* 0x0000383000000947 */ /* 0x000fea0003800000 */
[----:B--2---:R-:W5:Y:S01]  /*9aa0*/  LDG.E.128 R24, [R24.64+0x80] ;  /* 0x0000800618187981 */ /* 0x004f62000c1e1d00 */
[----:B------:R-:W-:Y:S01]  /*9ab0*/  ISETP.GE.AND P0, PT, R100, c[0x0][0x230], PT ;  /* 0x00008c0064007a0c */ /* 0x000fe20003f06270 */
[----:B------:R-:W-:-:S12]  /*9ac0*/  BSSY B0, `(.L_x_5652) ;  /* 0x0000028000007945 */ /* 0x000fd80003800000 */
[----:B------:R-:W-:Y:S05]  /*9ad0*/  @P0 BRA `(.L_x_5653) ;  /* 0x0000026000000947 */ /* 0x000fea0003800000 */
[----:B------:R-:W2:Y:S04]  /*9ae0*/  LDG.E.64 R2, [R30.64+0x40] ;  /* 0x000040061e027981 */ /* 0x000ea8000c1e1b00 */
[----:B---3--:R-:W3:Y:S01]  /*9af0*/  LDG.E.64 R4, [R28.64+0x40] ;  /* 0x000040061c047981 */ /* 0x008ee2000c1e1b00 */
        /* <DEDUP_REMOVED lines=19> */
[C---:B------:R-:W-:Y:S02]  /*9c30*/  FMUL.FTZ R13, R11.reuse, R13 ;  /* 0x0000000d0b0d7220 */ /* 0x040fe40000410000 */
[----:B------:R-:W-:Y:S01]  /*9c40*/  FFMA.FTZ R16, R11, R15, -R16 ;  /* 0x0000000f0b107223 */ /* 0x000fe20000010810 */
[----:B------:R-:W-:Y:S01]  /*9c50*/  SHF.L.U32 R11, R4, 0x10, RZ ;  /* 0x00000010040b7819 */ /* 0x000fe200000006ff */
[----:B------:R-:W-:Y:S02]  /*9c60*/  FMUL.FTZ R2, R24, R7 ;  /* 0x0000000718027220 */ /* 0x000fe40000410000 */
[----:B------:R-:W-:Y:S02]  /*9c70*/  FMUL.FTZ R4, R26, R3 ;  /* 0x000000031a047220 */ /* 0x000fe40000410000 */
[----:B------:R-:W-:-:S02]  /*9c80*/  FMUL.FTZ R7, R8, R7 ;  /* 0x0000000708077220 */ /* 0x000fc40000410000 */
[----:B------:R-:W-:Y:S02]  /*9c90*/  FMUL.FTZ R3, R12, R3 ;  /* 0x000000030c037220 */ /* 0x000fe40000410000 */
[----:B------:R-:W-:Y:S02]  /*9ca0*/  FFMA.FTZ R9, R6, R17, R9 ;  /* 0x0000001106097223 */ /* 0x000fe40000010009 */
[----:B------:R-:W-:Y:S02]  /*9cb0*/  FFMA.FTZ R13, R10, R15, R13 ;  /* 0x0000000f0a0d7223 */ /* 0x000fe4000001000d */
[-C--:B------:R-:W-:Y:S01]  /*9cc0*/  FFMA.FTZ R2, R8, R11.reuse, -R2 ;  /* 0x0000000b08027223 */ /* 0x080fe20000010802 */
[----:B------:R-:W-:Y:S01]  /*9cd0*/  F2FP.BF16.PACK_AB R25, R9, R14 ;  /* 0x0000000e0919723e */ /* 0x000fe200000010ff */
[----:B------:R-:W-:Y:S01]  /*9ce0*/  FFMA.FTZ R7, R24, R11, R7 ;  /* 0x0000000b18077223 */ /* 0x000fe20000010007 */
[----:B------:R-:W-:Y:S01]  /*9cf0*/  F2FP.BF16.PACK_AB R27, R13, R16 ;  /* 0x000000100d1b723e */ /* 0x000fe200000010ff */
[----:B------:R-:W-:-:S02]  /*9d00*/  FFMA.FTZ R4, R12, R5, -R4 ;  /* 0x000000050c047223 */ /* 0x000fc40000010804 */
[----:B------:R-:W-:Y:S01]  /*9d10*/  FFMA.FTZ R3, R26, R5, R3 ;  /* 0x000000051a037223 */ /* 0x000fe20000010003 */
[----:B------:R-:W-:-:S04]  /*9d20*/  F2FP.BF16.PACK_AB R24, R7, R2 ;  /* 0x000000020718723e */ /* 0x000fc800000010ff */
[----:B------:R-:W-:Y:S02]  /*9d30*/  F2FP.BF16.PACK_AB R26, R3, R4 ;  /* 0x00000004031a723e */ /* 0x000fe400000010ff */
.L_x_5653:
[----:B------:R-:W-:Y:S05]  /*9d40*/  BSYNC B0 ;  /* 0x0000000000007941 */ /* 0x000fea0003800000 */
.L_x_5652:
[----:B-----5:R2:W-:Y:S01]  /*9d50*/  STS.128 [R164+0x3800], R24 ;  /* 0x00380018a4007388 */ /* 0x0205e20000000c00 */
[----:B------:R-:W-:Y:S05]  /*9d60*/  BRA `(.L_x_5647) ;  /* 0x0000356000007947 */ /* 0x000fea0003800000 */
.L_x_5622:
[----:B------:R-:W-:Y:S01]  /*9d70*/  BSSY B2, `(.L_x_5654) ;  /* 0x00000b5000027945 */ /* 0x000fe20003800000 */
[----:B------:R-:W-:Y:S05]  /*9d80*/  @!P2 BRA `(.L_x_5655) ;  /* 0x00000b300000a947 */ /* 0x000fea0003800000 */
[----:B------:R-:W-:Y:S01]  /*9d90*/  ISETP.GE.AND P1, PT, R102, c[0x0][0x220], PT ;  /* 0x0000880066007a0c */ /* 0x000fe20003f26270 */
[----:B------:R-:W-:-:S12]  /*9da0*/  BSSY B1, `(.L_x_5656) ;  /* 0x0000059000017945 */ /* 0x000fd80003800000 */
[----:B------:R1:W-:Y:S01]  /*9db0*/  @P1 STS.128 [R164], RZ ;  /* 0x000000ffa4001388 */ /* 0x0003e20000000c00 */
[----:B------:R-:W-:Y:S05]  /*9dc0*/  @P1 BRA `(.L_x_5657) ;  /* 0x0000056000001947 */ /* 0x000fea0003800000 */
[----:B------:R2:W5:Y:S01]  /*9dd0*/  LDG.E.128 R16, [R30.64] ;  /* 0x000000061e107981 */ /* 0x000562000c1e1d00 */
[----:B------:R-:W-:Y:S01]  /*9de0*/  ISETP.GE.AND P1, PT, R102, c[0x0][0x230], PT ;  /* 0x00008c0066007a0c */ /* 0x000fe20003f26270 */
[----:B------:R-:W-:-:S12]  /*9df0*/  BSSY B0, `(.L_x_5658) ;  /* 0x0000052000007945 */ /* 0x000fd80003800000 */
[----:B------:R-:W-:Y:S05]  /*9e00*/  @P1 BRA `(.L_x_5659) ;  /* 0x0000050000001947 */ /* 0x000fea0003800000 */
[----:B------:R-:W-:Y:S01]  /*9e10*/  ISETP.GE.AND P2, PT, R102, R71, PT ;  /* 0x000000476600720c */ /* 0x000fe20003f46270 */
[----:B------:R-:W-:Y:S02]  /*9e20*/  IMAD.MOV.U32 R5, RZ, RZ, R71 ;  /* 0x000000ffff057224 */ /* 0x000fe400078e0047 */
[----:B------:R-:W-:Y:S02]  /*9e30*/  IMAD.MOV.U32 R2, RZ, RZ, RZ ;  /* 0x000000ffff027224 */ /* 0x000fe400078e00ff */
[----:B------:R-:W-:-:S08]  /*9e40*/  IMAD.MOV.U32 R0, RZ, RZ, RZ ;  /* 0x000000ffff007224 */ /* 0x000fd000078e00ff */
[----:B------:R-:W-:-:S04]  /*9e50*/  @P2 SHF.R.S32.HI R71, RZ, 0x1, R72 ;  /* 0x00000001ff472819 */ /* 0x000fc80000011448 */
[C---:B------:R-:W-:Y:S01]  /*9e60*/  @P2 IADD3 R2, -R71.reuse, RZ, RZ ;  /* 0x000000ff47022210 */ /* 0x040fe20007ffe1ff */
[----:B------:R-:W-:Y:S01]  /*9e70*/  @P2 IMAD.MOV R0, RZ, RZ, -R71 ;  /* 0x000000ffff002224 */ /* 0x000fe200078e0a47 */
[----:B------:R-:W-:Y:S02]  /*9e80*/  @P2 IADD3 R5, -R71, RZ, RZ ;  /* 0x000000ff47052210 */ /* 0x000fe40007ffe1ff */
[----:B------:R-:W-:-:S03]  /*9e90*/  IADD3 R9, P1, R2, R21, RZ ;  /* 0x0000001502097210 */ /* 0x000fc60007f3e0ff */
[----:B------:R-:W-:Y:S01]  /*9ea0*/  IMAD.WIDE R4, R5, 0x2, R30 ;  /* 0x0000000205047825 */ /* 0x000fe200078e021e */
[----:B------:R-:W-:Y:S02]  /*9eb0*/  LEA.HI.X.SX32 R2, R2, R23, 0x1, P1 ;  /* 0x0000001702027211 */ /* 0x000fe400008f0eff */
[----:B------:R-:W-:-:S03]  /*9ec0*/  LEA R8, P1, R9, c[0x0][0x2b0], 0x1 ;  /* 0x0000ac0009087a11 */ /* 0x000fc600078208ff */
[----:B------:R-:W3:Y:S01]  /*9ed0*/  LDG.E.128 R4, [R4.64] ;  /* 0x0000000604047981 */ /* 0x000ee2000c1e1d00 */
[----:B------:R-:W-:Y:S02]  /*9ee0*/  LEA.HI.X R9, R9, c[0x0][0x2b4], R2, 0x1, P1 ;  /* 0x0000ad0009097a11 */ /* 0x000fe400008f0c02 */
[----:B------:R-:W-:-:S04]  /*9ef0*/  IADD3 R13, P1, R0, R21, RZ ;  /* 0x00000015000d7210 */ /* 0x000fc80007f3e0ff */
[----:B------:R-:W4:Y:S01]  /*9f00*/  LDG.E.128 R8, [R8.64] ;  /* 0x0000000608087981 */ /* 0x000f22000c1e1d00 */
[----:B------:R-:W-:Y:S02]  /*9f10*/  LEA.HI.X.SX32 R0, R0, R23, 0x1, P1 ;  /* 0x0000001700007211 */ /* 0x000fe400008f0eff */
[----:B------:R-:W-:-:S04]  /*9f20*/  LEA R12, P1, R13, c[0x0][0x2a8], 0x1 ;  /* 0x0000aa000d0c7a11 */ /* 0x000fc800078208ff */
[----:B------:R-:W-:-:S06]  /*9f30*/  LEA.HI.X R13, R13, c[0x0][0x2ac], R0, 0x1, P1 ;  /* 0x0000ab000d0d7a11 */ /* 0x000fcc00008f0c00 */
[----:B--2---:R-:W2:Y:S01]  /*9f40*/  LDG.E.128 R12, [R12.64] ;  /* 0x000000060c0c7981 */ /* 0x004ea2000c1e1d00 */
        /* <DEDUP_REMOVED lines=31> */
[----:B--2---:R-:W-:Y:S01]  /*a140*/  SHF.L.U32 R10, R15, 0x10, RZ ;  /* 0x000000100f0a7819 */ /* 0x004fe200000006ff */
[----:B------:R-:W-:Y:S01]  /*a150*/  FMUL.FTZ R37, R18, R37 ;  /* 0x0000002512257220 */ /* 0x000fe20000410000 */
[C---:B------:R-:W-:Y:S01]  /*a160*/  LOP3.LUT R18, R13.reuse, 0xffff0000, RZ, 0xc0, !PT ;  /* 0xffff00000d127812 */ /* 0x040fe200078ec0ff */
[----:B------:R-:W-:Y:S01]  /*a170*/  FMUL.FTZ R7, R4, R7 ;  /* 0x0000000704077220 */ /* 0x000fe20000410000 */
[----:B------:R-:W-:Y:S01]  /*a180*/  SHF.L.U32 R4, R13, 0x10, RZ ;  /* 0x000000100d047819 */ /* 0x000fe200000006ff */
[----:B------:R-:W-:-:S02]  /*a190*/  @!P2 FADD.FTZ R11, -R11, -RZ ;  /* 0x800000ff0b0ba221 */ /* 0x000fc40000010100 */
[----:B------:R-:W-:Y:S02]  /*a1a0*/  FMUL.FTZ R6, R6, R9 ;  /* 0x0000000906067220 */ /* 0x000fe40000410000 */
[----:B------:R-:W-:Y:S01]  /*a1b0*/  FMUL.FTZ R8, R5, R8 ;  /* 0x0000000805087220 */ /* 0x000fe20000410000 */
[C---:B------:R-:W-:Y:S01]  /*a1c0*/  LOP3.LUT R5, R12.reuse, 0xffff0000, RZ, 0xc0, !PT ;  /* 0xffff00000c057812 */ /* 0x040fe200078ec0ff */
[----:B------:R-:W-:Y:S01]  /*a1d0*/  IMAD.U32 R9, R12, 0x10000, RZ ;  /* 0x000100000c097824 */ /* 0x000fe200078e00ff */
[C---:B------:R-:W-:Y:S01]  /*a1e0*/  LOP3.LUT R12, R14.reuse, 0xffff0000, RZ, 0xc0, !PT ;  /* 0xffff00000e0c7812 */ /* 0x040fe200078ec0ff */
[----:B------:R-:W-:Y:S01]  /*a1f0*/  IMAD.U32 R13, R14, 0x10000, RZ ;  /* 0x000100000e0d7824 */ /* 0x000fe200078e00ff */
[----:B------:R-:W-:Y:S01]  /*a200*/  LOP3.LUT R14, R15, 0xffff0000, RZ, 0xc0, !PT ;  /* 0xffff00000f0e7812 */ /* 0x000fe200078ec0ff */
[----:B------:R-:W-:Y:S02]  /*a210*/  FMUL.FTZ R19, R19, R36 ;  /* 0x0000002413137220 */ /* 0x000fe40000410000 */
        /* <DEDUP_REMOVED lines=15> */
.L_x_5659:
[----:B------:R-:W-:Y:S05]  /*a310*/  BSYNC B0 ;  /* 0x0000000000007941 */ /* 0x000fea0003800000 */
.L_x_5658:
[----:B-----5:R3:W-:Y:S02]  /*a320*/  STS.128 [R164], R16 ;  /* 0x00000010a4007388 */ /* 0x0207e40000000c00 */
.L_x_5657:
[----:B------:R-:W-:Y:S05]  /*a330*/  BSYNC B1 ;  /* 0x0000000000017941 */ /* 0x000fea0003800000 */
.L_x_5656:
[----:B------:R4:W-:Y:S01]  /*a340*/  @P0 STS.128 [R164+0x2000], RZ ;  /* 0x002000ffa4000388 */ /* 0x0009e20000000c00 */
[----:B------:R-:W-:Y:S05]  /*a350*/  @P0 BRA `(.L_x_5655) ;  /* 0x0000056000000947 */ /* 0x000fea0003800000 */
[----:B---3--:R3:W5:Y:S01]  /*a360*/  LDG.E.128 R16, [R30.64+0x80] ;  /* 0x000080061e107981 */ /* 0x008762000c1e1d00 */
        /* <DEDUP_REMOVED lines=15> */
[----:B--2---:R-:W2:Y:S01]  /*a460*/  LDG.E.128 R4, [R6.64+0x80] ;  /* 0x0000800606047981 */ /* 0x004ea2000c1e1d00 */
[----:B------:R-:W-:Y:S02]  /*a470*/  LEA.HI.X R9, R2, c[0x0][0x2b4], R9, 0x1, P1 ;  /* 0x0000ad0002097a11 */ /* 0x000fe400008f0c09 */
[----:B------:R-:W-:-:S04]  /*a480*/  IADD3 R2, P1, R0, R21, RZ ;  /* 0x0000001500027210 */ /* 0x000fc80007f3e0ff */
[----:B---3--:R-:W3:Y:S01]  /*a490*/  LDG.E.128 R8, [R8.64+0x80] ;  /* 0x0000800608087981 */ /* 0x008ee2000c1e1d00 */
[----:B------:R-:W-:Y:S02]  /*a4a0*/  LEA.HI.X.SX32 R13, R0, R23, 0x1, P1 ;  /* 0x00000017000d7211 */ /* 0x000fe400008f0eff */
[----:B------:R-:W-:-:S04]  /*a4b0*/  LEA R12, P1, R2, c[0x0][0x2a8], 0x1 ;  /* 0x0000aa00020c7a11 */ /* 0x000fc800078208ff */
[----:B------:R-:W-:-:S06]  /*a4c0*/  LEA.HI.X R13, R2, c[0x0][0x2ac], R13, 0x1, P1 ;  /* 0x0000ab00020d7a11 */ /* 0x000fcc00008f0c0d */
[----:B----4-:R-:W4:Y:S01]  /*a4d0*/  LDG.E.128 R12, [R12.64+0x80] ;  /* 0x000080060c0c7981 */ /* 0x010f22000c1e1d00 */
        /* <DEDUP_REMOVED lines=31> */
[----:B----4-:R-:W-:Y:S01]  /*a6d0*/  SHF.L.U32 R10, R15, 0x10, RZ ;  /* 0x000000100f0a7819 */ /* 0x010fe200000006ff */
        /* <DEDUP_REMOVED lines=28> */
.L_x_5661:
[----:B------:R-:W-:Y:S05]  /*a8a0*/  BSYNC B0 ;  /* 0x0000000000007941 */ /* 0x000fea0003800000 */
.L_x_5660:
[----:B-----5:R1:W-:Y:S02]  /*a8b0*/  STS.128 [R164+0x2000], R16 ;  /* 0x00200010a4007388 */ /* 0x0203e40000000c00 */
.L_x_5655:
[----:B------:R-:W-:Y:S05]  /*a8c0*/  BSYNC B2 ;  /* 0x0000000000027941 */ /* 0x000fea0003800000 */
.L_x_5654:
[----:B------:R-:W-:Y:S01]  /*a8d0*/  IADD3 R0, R134, 0x10, RZ ;  /* 0x0000001086007810 */ /* 0x000fe20007ffe0ff */
[----:B------:R-:W-:Y:S03]  /*a8e0*/  BSSY B2, `(.L_x_5662) ;  /* 0x00000bc000027945 */ /* 0x000fe60003800000 */
[----:B------:R-:W-:-:S04]  /*a8f0*/  ISETP.GE.AND P1, PT, R0, R3, PT ;  /* 0x000000030000720c */ /* 0x000fc80003f26270 */
[----:B------:R-:W-:-:S13]  /*a900*/  ISETP.LT.OR P1, PT, R62, -0x87, P1 ;  /* 0xffffff793e00780c */ /* 0x000fda0000f21670 */
[----:B------:R-:W-:Y:S05]  /*a910*/  @P1 BRA `(.L_x_5663) ;  /* 0x00000b8000001947 */ /* 0x000fea0003800000 */
[----:B------:R-:W-:Y:S01]  /*a920*/  ISETP.GE.AND P1, PT, R102, c[0x0][0x220], PT ;  /* 0x0000880066007a0c */ /* 0x000fe20003f26270 */
[----:B------:R-:W-:-:S12]  /*a930*/  BSSY B1, `(.L_x_5664) ;  /* 0x000005b000017945 */ /* 0x000fd80003800000 */
[----:B------:R1:W-:Y:S01]  /*a940*/  @P1 STS.128 [R164+0x800], RZ ;  /* 0x000800ffa4001388 */ /* 0x0003e20000000c00 */
[----:B------:R-:W-:Y:S05]  /*a950*/  @P1 BRA `(.L_x_5665) ;  /* 0x0000058000001947 */ /* 0x000fea0003800000 */
[----:B-1-3--:R1:W5:Y:S01]  /*a960*/  LDG.E.128 R16, [R28.64] ;  /* 0x000000061c107981 */ /* 0x00a362000c1e1d00 */
[----:B------:R-:W-:Y:S01]  /*a970*/  ISETP.GE.AND P1, PT, R102, c[0x0][0x230], PT ;  /* 0x00008c0066007a0c */ /* 0x000fe20003f26270 */
[----:B------:R-:W-:-:S12]  /*a980*/  BSSY B0, `(.L_x_5666) ;  /* 0x0000054000007945 */ /* 0x000fd80003800000 */
[----:B------:R-:W-:Y:S05]  /*a990*/  @P1 BRA `(.L_x_5667) ;  /* 0x0000052000001947 */ /* 0x000fea0003800000 */
[----:B------:R-:W-:Y:S01]  /*a9a0*/  ISETP.GE.AND P1, PT, R102, R71, PT ;  /* 0x000000476600720c */ /* 0x000fe20003f26270 */
[----:B------:R-:W-:Y:S01]  /*a9b0*/  IMAD.MOV.U32 R7, RZ, RZ, R71 ;  /* 0x000000ffff077224 */ /* 0x000fe200078e0047 */
[C---:B------:R-:W-:Y:S01]  /*a9c0*/  IADD3 R12, P2, R70.reuse, R21, RZ ;  /* 0x00000015460c7210 */ /* 0x040fe20007f5e0ff */
[----:B------:R-:W-:Y:S02]  /*a9d0*/  IMAD.MOV.U32 R5, RZ, RZ, RZ ;  /* 0x000000ffff057224 */ /* 0x000fe400078e00ff */
[----:B------:R-:W-:Y:S01]  /*a9e0*/  IMAD.MOV.U32 R13, RZ, RZ, RZ ;  /* 0x000000ffff0d7224 */ /* 0x000fe200078e00ff */
[----:B------:R-:W-:-:S07]  /*a9f0*/  LEA.HI.X.SX32 R2, R70, R23, 0x1, P2 ;  /* 0x0000001746027211 */ /* 0x000fce00010f0eff */
        /* <DEDUP_REMOVED lines=11> */
[----:B--2---:R-:W2:Y:S01]  /*aab0*/  LDG.E.128 R8, [R10.64] ;  /* 0x000000060a087981 */ /* 0x004ea2000c1e1d00 */
[----:B------:R-:W-:Y:S02]  /*aac0*/  LEA.HI.X.SX32 R13, R13, R2, 0x1, P2 ;  /* 0x000000020d0d7211 */ /* 0x000fe400010f0eff */
[----:B------:R-:W-:-:S04]  /*aad0*/  LEA R14, P2, R12, c[0x0][0x2a8], 0x1 ;  /* 0x0000aa000c0e7a11 */ /* 0x000fc800078408ff */
[----:B------:R-:W-:-:S06]  /*aae0*/  LEA.HI.X R15, R12, c[0x0][0x2ac], R13, 0x1, P2 ;  /* 0x0000ab000c0f7a11 */ /* 0x000fcc00010f0c0d */
[----:B----4-:R-:W4:Y:S01]  /*aaf0*/  LDG.E.128 R12, [R14.64] ;  /* 0x000000060e0c7981 */ /* 0x010f22000c1e1d00 */
        /* <DEDUP_REMOVED lines=60> */
.L_x_5667:
[----:B------:R-:W-:Y:S05]  /*aec0*/  BSYNC B0 ;  /* 0x0000000000007941 */ /* 0x000fea0003800000 */
.L_x_5666:
[----:B-----5:R3:W-:Y:S02]  /*aed0*/  STS.128 [R164+0x800], R16 ;  /* 0x00080010a4007388 */ /* 0x0207e40000000c00 */
.L_x_5665:
[----:B------:R-:W-:Y:S05]  /*aee0*/  BSYNC B1 ;  /* 0x0000000000017941 */ /* 0x000fea0003800000 */
.L_x_5664:
[----:B------:R1:W-:Y:S01]  /*aef0*/  @P0 STS.128 [R164+0x2800], RZ ;  /* 0x002800ffa4000388 */ /* 0x0003e20000000c00 */
[----:B------:R-:W-:Y:S05]  /*af00*/  @P0 BRA `(.L_x_5663) ;  /* 0x0000059000000947 */ /* 0x000fea0003800000 */
[----:B------:R1:W5:Y:S01]  /*af10*/  LDG.E.128 R4, [R28.64+0x80] ;  /* 0x000080061c047981 */ /* 0x000362000c1e1d00 */
[----:B------:R-:W-:Y:S01]  /*af20*/  ISETP.GE.AND P1, PT, R100, c[0x0][0x230], PT ;  /* 0x00008c0064007a0c */ /* 0x000fe20003f26270 */
[----:B------:R-:W-:-:S12]  /*af30*/  BSSY B0, `(.L_x_5668) ;  /* 0x0000055000007945 */ /* 0x000fd80003800000 */
[----:B------:R-:W-:Y:S05]  /*af40*/  @P1 BRA `(.L_x_5669) ;  /* 0x0000053000001947 */ /* 0x000fea0003800000 */
[----:B------:R-:W-:Y:S01]  /*af50*/  ISETP.GE.AND P1, PT, R100, R71, PT ;  /* 0x000000476400720c */ /* 0x000fe20003f26270 */
[----:B------:R-:W-:Y:S01]  /*af60*/  IMAD.MOV.U32 R9, RZ, RZ, R71 ;  /* 0x000000ffff097224 */ /* 0x000fe200078e0047 */
[----:B------:R-:W-:Y:S01]  /*af70*/  IADD3 R70, R70, 0x40, RZ ;  /* 0x0000004046467810 */ /* 0x000fe20007ffe0ff */
[----:B------:R-:W-:Y:S02]  /*af80*/  IMAD.MOV.U32 R8, RZ, RZ, RZ ;  /* 0x000000ffff087224 */ /* 0x000fe400078e00ff */
[----:B------:R-:W-:Y:S01]  /*af90*/  IMAD.MOV.U32 R2, RZ, RZ, RZ ;  /* 0x000000ffff027224 */ /* 0x000fe200078e00ff */
[----:B-1-3--:R-:W-:-:S04]  /*afa0*/  IADD3 R19, P2, R70, R21, RZ ;  /* 0x0000001546137210 */ /* 0x00afc80007f5e0ff */
[----:B------:R-:W-:-:S03]  /*afb0*/  LEA.HI.X.SX32 R17, R70, R23, 0x1, P2 ;  /* 0x0000001746117211 */ /* 0x000fc600010f0eff */
        /* <DEDUP_REMOVED lines=8> */
[----:B------:R-:W3:Y:S01]  /*b040*/  LDG.E.128 R8, [R10.64+0x80] ;  /* 0x000080060a087981 */ /* 0x000ee2000c1e1d00 */
        /* <DEDUP_REMOVED lines=15> */
[C---:B---3--:R-:W-:Y:S01]  /*b140*/  SHF.L.U32 R7, R9.reuse, 0x10, RZ ;  /* 0x0000001009077819 */ /* 0x048fe200000006ff */
[----:B------:R-:W-:Y:S01]  /*b150*/  IMAD.U32 R29, R8, 0x10000, RZ ;  /* 0x00010000081d7824 */ /* 0x000fe200078e00ff */
[----:B------:R-:W-:Y:S01]  /*b160*/  LOP3.LUT R32, R9, 0xffff0000, RZ, 0xc0, !PT ;  /* 0xffff000009207812 */ /* 0x000fe200078ec0ff */
[C---:B------:R-:W-:Y:S01]  /*b170*/  IMAD.U32 R9, R11.reuse, 0x10000, RZ ;  /* 0x000100000b097824 */ /* 0x040fe200078e00ff */
[----:B------:R-:W-:Y:S01]  /*b180*/  LOP3.LUT R33, R11, 0xffff0000, RZ, 0xc0, !PT ;  /* 0xffff00000b217812 */ /* 0x000fe200078ec0ff */
[----:B------:R-:W-:Y:S01]  /*b190*/  IMAD.U32 R31, R10, 0x10000, RZ ;  /* 0x000100000a1f7824 */ /* 0x000fe200078e00ff */
[----:B------:R-:W-:Y:S01]  /*b1a0*/  LOP3.LUT R8, R8, 0xffff0000, RZ, 0xc0, !PT ;  /* 0xffff000008087812 */ /* 0x000fe200078ec0ff */
[----:B--2---:R-:W-:Y:S01]  /*b1b0*/  IMAD.U32 R36, R14, 0x10000, RZ ;  /* 0x000100000e247824 */ /* 0x004fe200078e00ff */
[----:B------:R-:W-:-:S02]  /*b1c0*/  SHF.L.U32 R34, R12, 0x10, RZ ;  /* 0x000000100c227819 */ /* 0x000fc400000006ff */
[----:B------:R-:W-:Y:S01]  /*b1d0*/  LOP3.LUT R11, R12, 0xffff0000, RZ, 0xc0, !PT ;  /* 0xffff00000c0b7812 */ /* 0x000fe200078ec0ff */
[C---:B------:R-:W-:Y:S01]  /*b1e0*/  IMAD.U32 R12, R13.reuse, 0x10000, RZ ;  /* 0x000100000d0c7824 */ /* 0x040fe200078e00ff */
        /* <DEDUP_REMOVED lines=12> */
[----:B------:R-:W-:Y:S01]  /*b2b0*/  FMUL.FTZ R11, R8, R11 ;  /* 0x0000000b080b7220 */ /* 0x000fe20000410000 */
[----:B------:R-:W-:Y:S01]  /*b2c0*/  SHF.L.U32 R8, R17, 0x10, RZ ;  /* 0x0000001011087819 */ /* 0x000fe200000006ff */
[----:B------:R-:W-:Y:S01]  /*b2d0*/  FMUL.FTZ R7, R7, R12 ;  /* 0x0000000c07077220 */ /* 0x000fe20000410000 */
[----:B------:R-:W-:Y:S01]  /*b2e0*/  LOP3.LUT R17, R17, 0xffff0000, RZ, 0xc0, !PT ;  /* 0xffff000011117812 */ /* 0x000fe200078ec0ff */
[----:B------:R-:W-:Y:S02]  /*b2f0*/  @!P1 FADD.FTZ R36, -R36, -RZ ;  /* 0x800000ff24249221 */ /* 0x000fe40000010100 */
[----:B------:R-:W-:Y:S02]  /*b300*/  @!P1 FADD.FTZ R38, -R38, -RZ ;  /* 0x800000ff26269221 */ /* 0x000fe40000010100 */
[----:B------:R-:W-:Y:S01]  /*b310*/  FMUL.FTZ R13, R10, R13 ;  /* 0x0000000d0a0d7220 */ /* 0x000fe20000410000 */
[C---:B------:R-:W-:Y:S01]  /*b320*/  LOP3.LUT R10, R16.reuse, 0xffff0000, RZ, 0xc0, !PT ;  /* 0xffff0000100a7812 */ /* 0x040fe200078ec0ff */
[----:B------:R-:W-:-:S02]  /*b330*/  IMAD.U32 R12, R16, 0x10000, RZ ;  /* 0x00010000100c7824 */ /* 0x000fc400078e00ff */
[----:B------:R-:W-:Y:S01]  /*b340*/  FMUL.FTZ R9, R9, R14 ;  /* 0x0000000e09097220 */ /* 0x000fe20000410000 */
[C---:B------:R-:W-:Y:S01]  /*b350*/  SHF.L.U32 R14, R19.reuse, 0x10, RZ ;  /* 0x00000010130e7819 */ /* 0x040fe200000006ff */
[----:B------:R-:W-:Y:S01]  /*b360*/  IMAD.U32 R16, R18, 0x10000, RZ ;  /* 0x0001000012107824 */ /* 0x000fe200078e00ff */
[----:B------:R-:W-:Y:S01]  /*b370*/  LOP3.LUT R18, R19, 0xffff0000, RZ, 0xc0, !PT ;  /* 0xffff000013127812 */ /* 0x000fe200078ec0ff */
[----:B------:R-:W-:Y:S02]  /*b380*/  FMUL.FTZ R35, R32, R35 ;  /* 0x0000002320237220 */ /* 0x000fe40000410000 */
[----:B------:R-:W-:Y:S02]  /*b390*/  FMUL.FTZ R29, R29, R34 ;  /* 0x000000221d1d7220 */ /* 0x000fe40000410000 */
[----:B------:R-:W-:Y:S02]  /*b3a0*/  FMUL.FTZ R31, R31, R36 ;  /* 0x000000241f1f7220 */ /* 0x000fe40000410000 */
[----:B------:R-:W-:-:S02]  /*b3b0*/  FMUL.FTZ R38, R33, R38 ;  /* 0x0000002621267220 */ /* 0x000fc40000410000 */
        /* <DEDUP_REMOVED lines=8> */
[----:B------:R-:W-:Y:S01]  /*b440*/  F2FP.BF16.PACK_AB R5, R2, R7 ;  /* 0x000000070205723e */ /* 0x000fe200000010ff */
[----:B------:R-:W-:-:S03]  /*b450*/  FFMA.FTZ R13, R6, R15, R13 ;  /* 0x0000000f060d7223 */ /* 0x000fc6000001000d */
[----:B------:R-:W-:Y:S02]  /*b460*/  F2FP.BF16.PACK_AB R7, R18, R9 ;  /* 0x000000091207723e */ /* 0x000fe400000010ff */
[----:B------:R-:W-:Y:S02]  /*b470*/  F2FP.BF16.PACK_AB R6, R13, R16 ;  /* 0x000000100d06723e */ /* 0x000fe400000010ff */
.L_x_5669:
[----:B------:R-:W-:Y:S05]  /*b480*/  BSYNC B0 ;  /* 0x0000000000007941 */ /* 0x000fea0003800000 */
.L_x_5668:
[----:B-----5:R1:W-:Y:S02]  /*b490*/  STS.128 [R164+0x2800], R4 ;  /* 0x00280004a4007388 */ /* 0x0203e40000000c00 */
.L_x_5663:
[----:B------:R-:W-:Y:S05]  /*b4a0*/  BSYNC B2 ;  /* 0x0000000000027941 */ /* 0x000fea0003800000 */
.L_x_5662:
        /* <DEDUP_REMOVED lines=15> */
[----:B------:R-:W-:Y:S01]  /*b5a0*/  MOV R5, RZ ;  /* 0x000000ff00057202 */ /* 0x000fe20000000f00 */
[----:B------:R-:W-:-:S10]  /*b5b0*/  IMAD.MOV.U32 R13, RZ, RZ, RZ ;  /* 0x000000ffff0d7224 */ /* 0x000fd400078e00ff */
[----:B------:R-:W-:-:S04]  /*b5c0*/  @P1 SHF.R.S32.HI R71, RZ, 0x1, R72 ;  /* 0x00000001ff471819 */ /* 0x000fc80000011448 */
[C---:B------:R-:W-:Y:S01]  /*b5d0*/  @P1 IADD3 R7, -R71.reuse, RZ, RZ ;  /* 0x000000ff47071210 */ /* 0x040fe20007ffe1ff */
[----:B------:R-:W-:Y:S02]  /*b5e0*/  IMAD.SHL.U32 R2, R71, 0x20, RZ ;  /* 0x0000002047027824 */ /* 0x000fe400078e00ff */
[--C-:B------:R-:W-:Y:S02]  /*b5f0*/  @P1 IMAD.MOV R5, RZ, RZ, -R71.reuse ;  /* 0x000000ffff051224 */ /* 0x100fe400078e0a47 */
[----:B------:R-:W-:Y:S01]  /*b600*/  @P1 IMAD.MOV R13, RZ, RZ, -R71 ;  /* 0x000000ffff0d1224 */ /* 0x000fe200078e0a47 */
[----:B------:R-:W-:Y:S01]  /*b610*/  IADD3 R12, P2, R2, R21, RZ ;  /* 0x00000015020c7210 */ /* 0x000fe20007f5e0ff */
[----:B------:R-:W-:-:S03]  /*b620*/  IMAD.WIDE R6, R7, 0x2, R26 ;  /* 0x0000000207067825 */ /* 0x000fc600078e021a */
[----:B------:R-:W-:Y:S02]  /*b630*/  LEA.HI.X.SX32 R2, R2, R23, 0x1, P2 ;  /* 0x0000001702027211 */ /* 0x000fe400010f0eff */
[----:B------:R-:W-:-:S04]  /*b640*/  IADD3 R9, P2, R5, R12, RZ ;  /* 0x0000000c05097210 */ /* 0x000fc80007f5e0ff */
[----:B------:R-:W-:Y:S02]  /*b650*/  LEA.HI.X.SX32 R8, R5, R2, 0x1, P2 ;  /* 0x0000000205087211 */ /* 0x000fe400010f0eff */
[C---:B------:R-:W-:Y:S01]  /*b660*/  LEA R10, P2, R9.reuse, c[0x0][0x2b0], 0x1 ;  /* 0x0000ac00090a7a11 */ /* 0x040fe200078408ff */
[----:B------:R-:W3:Y:S03]  /*b670*/  LDG.E.128 R4, [R6.64] ;  /* 0x0000000606047981 */ /* 0x000ee6000c1e1d00 */
[----:B------:R-:W-:Y:S02]  /*b680*/  LEA.HI.X R11, R9, c[0x0][0x2b4], R8, 0x1, P2 ;  /* 0x0000ad00090b7a11 */ /* 0x000fe400010f0c08 */
[----:B------:R-:W-:-:S04]  /*b690*/  IADD3 R12, P2, R13, R12, RZ ;  /* 0x0000000c0d0c7210 */ /* 0x000fc80007f5e0ff */
[----:B--2---:R-:W2:Y:S01]  /*b6a0*/  LDG.E.128 R8, [R10.64] ;  /* 0x000000060a087981 */ /* 0x004ea2000c1e1d00 */
[----:B------:R-:W-:Y:S02]  /*b6b0*/  LEA.HI.X.SX32 R13, R13, R2, 0x1, P2 ;  /* 0x000000020d0d7211 */ /* 0x000fe400010f0eff */
[----:B------:R-:W-:-:S04]  /*b6c0*/  LEA R14, P2, R12, c[0x0][0x2a8], 0x1 ;  /* 0x0000aa000c0e7a11 */ /* 0x000fc800078408ff */
[----:B------:R-:W-:-:S06]  /*b6d0*/  LEA.HI.X R15, R12, c[0x0][0x2ac], R13, 0x1, P2 ;  /* 0x0000ab000c0f7a11 */ /* 0x000fcc00010f0c0d */
[----:B----4-:R-:W4:Y:S01]  /*b6e0*/  LDG.E.128 R12, [R14.64] ;  /* 0x000000060e0c7981 */ /* 0x010f22000c1e1d00 */
[----:B-----5:R-:W-:Y:S01]  /*b6f0*/  LOP3.LUT R2, R17, 0xffff0000, RZ, 0xc0, !PT ;  /* 0xffff000011027812 */ /* 0x020fe200078ec0ff */
[----:B------:R-:W-:Y:S01]  /*b700*/  IMAD.U32 R31, R19, 0x10000, RZ ;  /* 0x00010000131f7824 */ /* 0x000fe200078e00ff */
[----:B------:R-:W-:Y:S01]  /*b710*/  SHF.L.U32 R29, R17, 0x10, RZ ;  /* 0x00000010111d7819 */ /* 0x000fe200000006ff */
[----:B------:R-:W-:Y:S01]  /*b720*/  IMAD.U32 R22, R16, 0x10000, RZ ;  /* 0x0001000010167824 */ /* 0x000fe200078e00ff */
[----:B------:R-:W-:Y:S01]  /*b730*/  LOP3.LUT R17, R19, 0xffff0000, RZ, 0xc0, !PT ;  /* 0xffff000013117812 */ /* 0x000fe200078ec0ff */
[----:B------:R-:W-:Y:S01]  /*b740*/  IMAD.U32 R28, R18, 0x10000, RZ ;  /* 0x00010000121c7824 */ /* 0x000fe200078e00ff */
[----:B------:R-:W-:Y:S02]  /*b750*/  LOP3.LUT R16, R16, 0xffff0000, RZ, 0xc0, !PT ;  /* 0xffff000010107812 */ /* 0x000fe400078ec0ff */
[----:B------:R-:W-:Y:S02]  /*b760*/  LOP3.LUT R18, R18, 0xffff0000, RZ, 0xc0, !PT ;  /* 0xffff000012127812 */ /* 0x000fe400078ec0ff */
[----:B---3--:R-:W-:-:S02]  /*b770*/  SHF.L.U32 R30, R4, 0x10, RZ ;  /* 0x00000010041e7819 */ /* 0x008fc400000006ff */
[----:B------:R-:W-:Y:S01]  /*b780*/  LOP3.LUT R19, R4, 0xffff0000, RZ, 0xc0, !PT ;  /* 0xffff000004137812 */ /* 0x000fe200078ec0ff */
[C---:B------:R-:W-:Y:S01]  /*b790*/  IMAD.U32 R4, R5.reuse, 0x10000, RZ ;  /* 0x0001000005047824 */ /* 0x040fe200078e00ff */
[----:B------:R-:W-:Y:S01]  /*b7a0*/  LOP3.LUT R33, R5, 0xffff0000, RZ, 0xc0, !PT ;  /* 0xffff000005217812 */ /* 0x000fe200078ec0ff */
[C---:B------:R-:W-:Y:S01]  /*b7b0*/  IMAD.U32 R5, R7.reuse, 0x10000, RZ ;  /* 0x0001000007057824 */ /* 0x040fe200078e00ff */
[----:B------:R-:W-:Y:S02]  /*b7c0*/  LOP3.LUT R34, R7, 0xffff0000, RZ, 0xc0, !PT ;  /* 0xffff000007227812 */ /* 0x000fe400078ec0ff */
[----:B------:R-:W-:Y:S01]  /*b7d0*/  SHF.L.U32 R32, R6, 0x10, RZ ;  /* 0x0000001006207819 */ /* 0x000fe200000006ff */
[C---:B--2---:R-:W-:Y:S01]  /*b7e0*/  IMAD.U32 R7, R9.reuse, 0x10000, RZ ;  /* 0x0001000009077824 */ /* 0x044fe200078e00ff */
[----:B------:R-:W-:Y:S02]  /*b7f0*/  LOP3.LUT R36, R9, 0xffff0000, RZ, 0xc0, !PT ;  /* 0xffff000009247812 */ /* 0x000fe400078ec0ff */
[C---:B------:R-:W-:Y:S01]  /*b800*/  SHF.L.U32 R37, R10.reuse, 0x10, RZ ;  /* 0x000000100a257819 */ /* 0x040fe200000006ff */
        /* <DEDUP_REMOVED lines=11> */
[----:B------:R-:W-:Y:S02]  /*b8c0*/  FMUL.FTZ R10, R5, R10 ;  /* 0x0000000a050a7220 */ /* 0x000fe40000410000 */
        /* <DEDUP_REMOVED lines=31> */
.L_x_5675:
[----:B------:R-:W-:Y:S05]  /*bac0*/  BSYNC B0 ;  /* 0x0000000000007941 */ /* 0x000fea0003800000 */
.L_x_5674:
[----:B-----5:R3:W-:Y:S02]  /*bad0*/  STS.128 [R164+0x1000], R16 ;  /* 0x00100010a4007388 */ /* 0x0207e40000000c00 */
.L_x_5673:
[----:B------:R-:W-:Y:S05]  /*bae0*/  BSYNC B1 ;  /* 0x0000000000017941 */ /* 0x000fea0003800000 */
.L_x_5672:
[----:B------:R1:W-:Y:S01]  /*baf0*/  @P0 STS.128 [R164+0x3000], RZ ;  /* 0x003000ffa4000388 */ /* 0x0003e20000000c00 */
[----:B------:R-:W-:Y:S05]  /*bb00*/  @P0 BRA `(.L_x_5671) ;  /* 0x000005a000000947 */ /* 0x000fea0003800000 */
[----:B-1-3--:R1:W5:Y:S01]  /*bb10*/  LDG.E.128 R16, [R26.64+0x80] ;  /* 0x000080061a107981 */ /* 0x00a362000c1e1d00 */
        /* <DEDUP_REMOVED lines=8> */
[C---:B------:R-:W-:Y:S01]  /*bba0*/  LEA R2, R71.reuse, 0x40, 0x5 ;  /* 0x0000004047027811 */ /* 0x040fe200078e28ff */
[----:B------:R-:W-:Y:S01]  /*bbb0*/  @P1 IMAD.MOV R13, RZ, RZ, -R71 ;  /* 0x000000ffff0d1224 */ /* 0x000fe200078e0a47 */
[C---:B------:R-:W-:Y:S02]  /*bbc0*/  @P1 IADD3 R9, -R71.reuse, RZ, RZ ;  /* 0x000000ff47091210 */ /* 0x040fe40007ffe1ff */
[C---:B------:R-:W-:Y:S02]  /*bbd0*/  IADD3 R12, P2, R2.reuse, R21, RZ ;  /* 0x00000015020c7210 */ /* 0x040fe40007f5e0ff */
[----:B------:R-:W-:Y:S02]  /*bbe0*/  @P1 IADD3 R5, -R71, RZ, RZ ;  /* 0x000000ff47051210 */ /* 0x000fe40007ffe1ff */
[----:B------:R-:W-:Y:S02]  /*bbf0*/  LEA.HI.X.SX32 R2, R2, R23, 0x1, P2 ;  /* 0x0000001702027211 */ /* 0x000fe400010f0eff */
[----:B------:R-:W-:Y:S01]  /*bc00*/  IADD3 R8, P2, R9, R12, RZ ;  /* 0x0000000c09087210 */ /* 0x000fe20007f5e0ff */
[----:B------:R-:W-:-:S03]  /*bc10*/  IMAD.WIDE R4, R5, 0x2, R26 ;  /* 0x0000000205047825 */ /* 0x000fc600078e021a */
[----:B------:R-:W-:Y:S02]  /*bc20*/  LEA.HI.X.SX32 R9, R9, R2, 0x1, P2 ;  /* 0x0000000209097211 */ /* 0x000fe400010f0eff */
[C---:B------:R-:W-:Y:S01]  /*bc30*/  LEA R10, P2, R8.reuse, c[0x0][0x2b0], 0x1 ;  /* 0x0000ac00080a7a11 */ /* 0x040fe200078408ff */
[----:B------:R-:W3:Y:S03]  /*bc40*/  LDG.E.128 R4, [R4.64+0x80] ;  /* 0x0000800604047981 */ /* 0x000ee6000c1e1d00 */
        /* <DEDUP_REMOVED lines=19> */
[----:B------:R-:W-:Y:S01]  /*bd80*/  LOP3.LUT R31, R5, 0xffff0000, RZ, 0xc0, !PT ;  /* 0xffff0000051f7812 */ /* 0x000fe200078ec0ff */
[C---:B------:R-:W-:Y:S01]  /*bd90*/  IMAD.U32 R5, R7.reuse, 0x10000, RZ ;  /* 0x0001000007057824 */ /* 0x040fe200078e00ff */
[----:B------:R-:W-:Y:S01]  /*bda0*/  LOP3.LUT R32, R7, 0xffff0000, RZ, 0xc0, !PT ;  /* 0xffff000007207812 */ /* 0x000fe200078ec0ff */
        /* <DEDUP_REMOVED lines=46> */
.L_x_5677:
[----:B------:R-:W-:Y:S05]  /*c090*/  BSYNC B0 ;  /* 0x0000000000007941 */ /* 0x000fea0003800000 */
.L_x_5676:
[----:B-----5:R3:W-:Y:S02]  /*c0a0*/  STS.128 [R164+0x3000], R16 ;  /* 0x00300010a4007388 */ /* 0x0207e40000000c00 */
.L_x_5671:
[----:B------:R-:W-:Y:S05]  /*c0b0*/  BSYNC B2 ;  /* 0x0000000000027941 */ /* 0x000fea0003800000 */
.L_x_5670:
[----:B------:R-:W-:-:S04]  /*c0c0*/  IADD3 R22, R134, 0x30, RZ ;  /* 0x0000003086167810 */ /* 0x000fc80007ffe0ff */
        /* <DEDUP_REMOVED lines=17> */
[C---:B------:R-:W-:Y:S01]  /*c1e0*/  IMAD R2, R71.reuse, 0x30, RZ ;  /* 0x0000003047027824 */ /* 0x040fe200078e02ff */
[----:B------:R-:W-:Y:S01]  /*c1f0*/  @P1 IADD3 R5, -R71, RZ, RZ ;  /* 0x000000ff47051210 */ /* 0x000fe20007ffe1ff */
[----:B------:R-:W-:-:S03]  /*c200*/  @P1 IMAD.MOV R12, RZ, RZ, -R71 ;  /* 0x000000ffff0c1224 */ /* 0x000fc600078e0a47 */
[----:B------:R-:W-:Y:S01]  /*c210*/  IADD3 R3, P2, R2, R21, RZ ;  /* 0x0000001502037210 */ /* 0x000fe20007f5e0ff */
[----:B------:R-:W-:-:S03]  /*c220*/  IMAD.WIDE R4, R5, 0x2, R24 ;  /* 0x0000000205047825 */ /* 0x000fc600078e0218 */
[----:B------:R-:W-:Y:S02]  /*c230*/  LEA.HI.X.SX32 R2, R2, R23, 0x1, P2 ;  /* 0x0000001702027211 */ /* 0x000fe400010f0eff */
[C---:B------:R-:W-:Y:S01]  /*c240*/  IADD3 R9, P2, R8.reuse, R3, RZ ;  /* 0x0000000308097210 */ /* 0x040fe20007f5e0ff */
[----:B------:R-:W3:Y:S03]  /*c250*/  LDG.E.128 R4, [R4.64] ;  /* 0x0000000604047981 */ /* 0x000ee6000c1e1d00 */
[----:B------:R-:W-:Y:S02]  /*c260*/  LEA.HI.X.SX32 R8, R8, R2, 0x1, P2 ;  /* 0x0000000208087211 */ /* 0x000fe400010f0eff */
[----:B------:R-:W-:-:S04]  /*c270*/  LEA R10, P2, R9, c[0x0][0x2b0], 0x1 ;  /* 0x0000ac00090a7a11 */ /* 0x000fc800078408ff */
[----:B------:R-:W-:Y:S02]  /*c280*/  LEA.HI.X R11, R9, c[0x0][0x2b4], R8, 0x1, P2 ;  /* 0x0000ad00090b7a11 */ /* 0x000fe400010f0c08 */
[----:B------:R-:W-:-:S04]  /*c290*/  IADD3 R3, P2, R12, R3, RZ ;  /* 0x000000030c037210 */ /* 0x000fc80007f5e0ff */
[----:B--2---:R-:W2:Y:S01]  /*c2a0*/  LDG.E.128 R8, [R10.64] ;  /* 0x000000060a087981 */ /* 0x004ea2000c1e1d00 */
[----:B------:R-:W-:Y:S02]  /*c2b0*/  LEA.HI.X.SX32 R2, R12, R2, 0x1, P2 ;  /* 0x000000020c027211 */ /* 0x000fe400010f0eff */
[----:B------:R-:W-:-:S04]  /*c2c0*/  LEA R12, P2, R3, c[0x0][0x2a8], 0x1 ;  /* 0x0000aa00030c7a11 */ /* 0x000fc800078408ff */
[----:B------:R-:W-:-:S06]  /*c2d0*/  LEA.HI.X R13, R3, c[0x0][0x2ac], R2, 0x1, P2 ;  /* 0x0000ab00030d7a11 */ /* 0x000fcc00010f0c02 */
[----:B----4-:R-:W4:Y:S01]  /*c2e0*/  LDG.E.128 R12, [R12.64] ;  /* 0x000000060c0c7981 */ /* 0x010f22000c1e1d00 */
        /* <DEDUP_REMOVED lines=9> */
[----:B------:R-:W-:-:S02]  /*c380*/  LOP3.LUT R18, R4, 0xffff0000, RZ, 0xc0, !PT ;  /* 0xffff000004127812 */ /* 0x000fc400078ec0ff */
[C---:B------:R-:W-:Y:S02]  /*c390*/  SHF.L.U32 R4, R5.reuse, 0x10, RZ ;  /* 0x0000001005047819 */ /* 0x040fe400000006ff */
[----:B------:R-:W-:Y:S02]  /*c3a0*/  LOP3.LUT R31, R5, 0xffff0000, RZ, 0xc0, !PT ;  /* 0xffff0000051f7812 */ /* 0x000fe400078ec0ff */
[C---:B------:R-:W-:Y:S02]  /*c3b0*/  SHF.L.U32 R5, R7.reuse, 0x10, RZ ;  /* 0x0000001007057819 */ /* 0x040fe400000006ff */
[----:B------:R-:W-:Y:S01]  /*c3c0*/  LOP3.LUT R34, R7, 0xffff0000, RZ, 0xc0, !PT ;  /* 0xffff000007227812 */ /* 0x000fe200078ec0ff */
[----:B------:R-:W-:Y:S02]  /*c3d0*/  IMAD.U32 R30, R6, 0x10000, RZ ;  /* 0x00010000061e7824 */ /* 0x000fe400078e00ff */
[C---:B--2---:R-:W-:Y:S01]  /*c3e0*/  IMAD.U32 R32, R8.reuse, 0x10000, RZ ;  /* 0x0001000008207824 */ /* 0x044fe200078e00ff */
[----:B------:R-:W-:-:S02]  /*c3f0*/  LOP3.LUT R33, R8, 0xffff0000, RZ, 0xc0, !PT ;  /* 0xffff000008217812 */ /* 0x000fc400078ec0ff */
[C---:B------:R-:W-:Y:S02]  /*c400*/  SHF.L.U32 R7, R9.reuse, 0x10, RZ ;  /* 0x0000001009077819 */ /* 0x040fe400000006ff */
[----:B------:R-:W-:Y:S02]  /*c410*/  LOP3.LUT R36, R9, 0xffff0000, RZ, 0xc0, !PT ;  /* 0xffff000009247812 */ /* 0x000fe400078ec0ff */
[C---:B------:R-:W-:Y:S02]  /*c420*/  LOP3.LUT R9, R10.reuse, 0xffff0000, RZ, 0xc0, !PT ;  /* 0xffff00000a097812 */ /* 0x040fe400078ec0ff */
[C---:B------:R-:W-:Y:S01]  /*c430*/  SHF.L.U32 R8, R11.reuse, 0x10, RZ ;  /* 0x000000100b087819 */ /* 0x040fe200000006ff */
[----:B------:R-:W-:Y:S01]  /*c440*/  IMAD.U32 R35, R10, 0x10000, RZ ;  /* 0x000100000a237824 */ /* 0x000fe200078e00ff */
[----:B------:R-:W-:Y:S01]  /*c450*/  LOP3.LUT R6, R6, 0xffff0000, RZ, 0xc0, !PT ;  /* 0xffff000006067812 */ /* 0x000fe200078ec0ff */
        /* <DEDUP_REMOVED lines=8> */
[C---:B----4-:R-:W-:Y:S01]  /*c4e0*/  LOP3.LUT R32, R13.reuse, 0xffff0000, RZ, 0xc0, !PT ;  /* 0xffff00000d207812 */ /* 0x050fe200078ec0ff */
[----:B------:R-:W-:Y:S01]  /*c4f0*/  FMUL.FTZ R7, R4, R7 ;  /* 0x0000000704077220 */ /* 0x000fe20000410000 */
[----:B------:R-:W-:Y:S01]  /*c500*/  SHF.L.U32 R4, R13, 0x10, RZ ;  /* 0x000000100d047819 */ /* 0x000fe200000006ff */
[----:B------:R-:W-:-:S02]  /*c510*/  @!P1 FADD.FTZ R35, -R35, -RZ ;  /* 0x800000ff23239221 */ /* 0x000fc40000010100 */
[----:B------:R-:W-:Y:S02]  /*c520*/  @!P1 FADD.FTZ R11, -R11, -RZ ;  /* 0x800000ff0b0b9221 */ /* 0x000fe40000010100 */
[----:B------:R-:W-:Y:S02]  /*c530*/  FMUL.FTZ R6, R6, R9 ;  /* 0x0000000906067220 */ /* 0x000fe40000410000 */
[----:B------:R-:W-:Y:S01]  /*c540*/  FMUL.FTZ R8, R5, R8 ;  /* 0x0000000805087220 */ /* 0x000fe20000410000 */
[C---:B------:R-:W-:Y:S01]  /*c550*/  LOP3.LUT R5, R12.reuse, 0xffff0000, RZ, 0xc0, !PT ;  /* 0xffff00000c057812 */ /* 0x040fe200078ec0ff */
[----:B------:R-:W-:Y:S01]  /*c560*/  IMAD.U32 R9, R12, 0x10000, RZ ;  /* 0x000100000c097824 */ /* 0x000fe200078e00ff */
[C---:B------:R-:W-:Y:S01]  /*c570*/  LOP3.LUT R12, R14.reuse, 0xffff0000, RZ, 0xc0, !PT ;  /* 0xffff00000e0c7812 */ /* 0x040fe200078ec0ff */
[----:B------:R-:W-:Y:S01]  /*c580*/  IMAD.U32 R13, R14, 0x10000, RZ ;  /* 0x000100000e0d7824 */ /* 0x000fe200078e00ff */
[C---:B------:R-:W-:Y:S01]  /*c590*/  SHF.L.U32 R10, R15.reuse, 0x10, RZ ;  /* 0x000000100f0a7819 */ /* 0x040fe200000006ff */
        /* <DEDUP_REMOVED lines=17> */
.L_x_5681:
[----:B------:R-:W-:Y:S05]  /*c6b0*/  BSYNC B0 ;  /* 0x0000000000007941 */ /* 0x000fea0003800000 */
.L_x_5680:
[----:B-----5:R3:W-:Y:S02]  /*c6c0*/  STS.128 [R164+0x1800], R16 ;  /* 0x00180010a4007388 */ /* 0x0207e40000000c00 */
.L_x_5679:
[----:B------:R-:W-:Y:S05]  /*c6d0*/  BSYNC B1 ;  /* 0x0000000000017941 */ /* 0x000fea0003800000 */
.L_x_5678:
[----:B------:R1:W-:Y:S01]  /*c6e0*/  @P0 STS.128 [R164+0x3800], RZ ;  /* 0x003800ffa4000388 */ /* 0x0003e20000000c00 */
[----:B------:R-:W-:Y:S05]  /*c6f0*/  @P0 BRA `(.L_x_5647) ;  /* 0x00000bd000000947 */ /* 0x000fea0003800000 */
[----:B-1----:R1:W5:Y:S01]  /*c700*/  LDG.E.128 R4, [R24.64+0x80] ;  /* 0x0000800618047981 */ /* 0x002362000c1e1d00 */
[----:B------:R-:W-:Y:S01]  /*c710*/  ISETP.GE.AND P0, PT, R100, c[0x0][0x230], PT ;  /* 0x00008c0064007a0c */ /* 0x000fe20003f06270 */
[----:B------:R-:W-:-:S12]  /*c720*/  BSSY B0, `(.L_x_5682) ;  /* 0x000005b000007945 */ /* 0x000fd80003800000 */
[----:B------:R-:W-:Y:S05]  /*c730*/  @P0 BRA `(.L_x_5683) ;  /* 0x0000059000000947 */ /* 0x000fea0003800000 */
[----:B------:R-:W-:Y:S01]  /*c740*/  ISETP.GE.AND P0, PT, R100, R71, PT ;  /* 0x000000476400720c */ /* 0x000fe20003f06270 */
[----:B------:R-:W-:Y:S01]  /*c750*/  IMAD.MOV.U32 R3, RZ, RZ, R71 ;  /* 0x000000ffff037224 */ /* 0x000fe200078e0047 */
[----:B------:R-:W-:Y:S01]  /*c760*/  IADD3 R14, P1, R24, 0x80, RZ ;  /* 0x00000080180e7810 */ /* 0x000fe20007f3e0ff */
[----:B------:R-:W-:Y:S01]  /*c770*/  IMAD.MOV.U32 R10, RZ, RZ, 0x30 ;  /* 0x00000030ff0a7424 */ /* 0x000fe200078e00ff */
[----:B------:R-:W-:-:S03]  /*c780*/  MOV R2, RZ ;  /* 0x000000ff00027202 */ /* 0x000fc60000000f00 */
[----:B------:R-:W-:-:S06]  /*c790*/  IMAD.X R15, RZ, RZ, R25, P1 ;  /* 0x000000ffff0f7224 */ /* 0x000fcc00008e0619 */
[--C-:B------:R-:W-:Y:S02]  /*c7a0*/  @P0 SHF.R.S32.HI R71, RZ, 0x1, R72.reuse ;  /* 0x00000001ff470819 */ /* 0x100fe40000011448 */
[----:B------:R-:W-:Y:S02]  /*c7b0*/  @P0 SHF.R.S32.HI R8, RZ, 0x1, R72 ;  /* 0x00000001ff080819 */ /* 0x000fe40000011448 */
[C---:B------:R-:W-:Y:S01]  /*c7c0*/  @P0 IADD3 R3, -R71.reuse, RZ, RZ ;  /* 0x000000ff47030210 */ /* 0x040fe20007ffe1ff */
[----:B------:R-:W-:Y:S02]  /*c7d0*/  IMAD R10, R71, R10, 0x40 ;  /* 0x00000040470a7424 */ /* 0x000fe400078e020a */
[----:B------:R-:W-:Y:S01]  /*c7e0*/  @P0 IMAD.MOV R2, RZ, RZ, -R8 ;  /* 0x000000ffff020224 */ /* 0x000fe200078e0a08 */
[----:B------:R-:W-:Y:S01]  /*c7f0*/  @P0 SHF.R.S32.HI R72, RZ, 0x1, R72 ;  /* 0x00000001ff480819 */ /* 0x000fe20000011448 */
[----:B------:R-:W-:Y:S01]  /*c800*/  IMAD.WIDE R8, R3, 0x2, R14 ;  /* 0x0000000203087825 */ /* 0x000fe200078e020e */
[----:B------:R-:W-:-:S04]  /*c810*/  IADD3 R21, P1, R10, R21, RZ ;  /* 0x000000150a157210 */ /* 0x000fc80007f3e0ff */
[----:B------:R-:W-:Y:S02]  /*c820*/  LEA.HI.X.SX32 R23, R10, R23, 0x1, P1 ;  /* 0x000000170a177211 */ /* 0x000fe400008f0eff */
[C---:B------:R-:W-:Y:S01]  /*c830*/  IADD3 R12, P1, R2.reuse, R21, RZ ;  /* 0x00000015020c7210 */ /* 0x040fe20007f3e0ff */
[----:B--2---:R-:W2:Y:S03]  /*c840*/  LDG.E.128 R8, [R8.64] ;  /* 0x0000000608087981 */ /* 0x004ea6000c1e1d00 */
[----:B------:R-:W-:Y:S01]  /*c850*/  LEA.HI.X.SX32 R3, R2, R23, 0x1, P1 ;  /* 0x0000001702037211 */ /* 0x000fe200008f0eff */
[----:B------:R-:W-:Y:S01]  /*c860*/  IMAD.MOV.U32 R2, RZ, RZ, RZ ;  /* 0x000000ffff027224 */ /* 0x000fe200078e00ff */
[----:B------:R-:W-:Y:S01]  /*c870*/  LEA R14, P1, R12, c[0x0][0x2b0], 0x1 ;  /* 0x0000ac000c0e7a11 */ /* 0x000fe200078208ff */
[----:B------:R-:W-:-:S03]  /*c880*/  @P0 IMAD.MOV R2, RZ, RZ, -R72 ;  /* 0x000000ffff020224 */ /* 0x000fc600078e0a48 */
[----:B------:R-:W-:Y:S02]  /*c890*/  LEA.HI.X R15, R12, c[0x0][0x2b4], R3, 0x1, P1 ;  /* 0x0000ad000c0f7a11 */ /* 0x000fe400008f0c03 */
[----:B------:R-:W-:-:S04]  /*c8a0*/  IADD3 R21, P1, R2, R21, RZ ;  /* 0x0000001502157210 */ /* 0x000fc80007f3e0ff */
[----:B------:R-:W-:Y:S01]  /*c8b0*/  LEA.HI.X.SX32 R2, R2, R23, 0x1, P1 ;  /* 0x0000001702027211 */ /* 0x000fe200008f0eff */
[----:B---3--:R-:W3:Y:S01]  /*c8c0*/  LDG.E.128 R12, [R14.64] ;  /* 0x000000060e0c7981 */ /* 0x008ee2000c1e1d00 */
[----:B------:R-:W-:-:S04]  /*c8d0*/  LEA R16, P1, R21, c[0x0][0x2a8], 0x1 ;  /* 0x0000aa0015107a11 */ /* 0x000fc800078208ff */
[----:B------:R-:W-:-:S06]  /*c8e0*/  LEA.HI.X R17, R21, c[0x0][0x2ac], R2, 0x1, P1 ;  /* 0x0000ab0015117a11 */ /* 0x000fcc00008f0c02 */
[----:B----4-:R-:W4:Y:S01]  /*c8f0*/  LDG.E.128 R16, [R16.64] ;  /* 0x0000000610107981 */ /* 0x010f22000c1e1d00 */
[C---:B-----5:R-:W-:Y:S01]  /*c900*/  SHF.L.U32 R21, R4.reuse, 0x10, RZ ;  /* 0x0000001004157819 */ /* 0x060fe200000006ff */
[C---:B-1----:R-:W-:Y:S01]  /*c910*/  IMAD.U32 R24, R5.reuse, 0x10000, RZ ;  /* 0x0001000005187824 */ /* 0x042fe200078e00ff */
[----:B------:R-:W-:Y:S01]  /*c920*/  LOP3.LUT R3, R4, 0xffff0000, RZ, 0xc0, !PT ;  /* 0xffff000004037812 */ /* 0x000fe200078ec0ff */
[C---:B------:R-:W-:Y:S01]  /*c930*/  IMAD.U32 R23, R6.reuse, 0x10000, RZ ;  /* 0x0001000006177824 */ /* 0x040fe200078e00ff */
[----:B------:R-:W-:Y:S02]  /*c940*/  LOP3.LUT R2, R5, 0xffff0000, RZ, 0xc0, !PT ;  /* 0xffff000005027812 */ /* 0x000fe400078ec0ff */
[----:B------:R-:W-:Y:S02]  /*c950*/  LOP3.LUT R5, R6, 0xffff0000, RZ, 0xc0, !PT ;  /* 0xffff000006057812 */ /* 0x000fe400078ec0ff */
[C---:B------:R-:W-:Y:S02]  /*c960*/  LOP3.LUT R4, R7.reuse, 0xffff0000, RZ, 0xc0, !PT ;  /* 0xffff000007047812 */ /* 0x040fe400078ec0ff */
[----:B------:R-:W-:Y:S01]  /*c970*/  SHF.L.U32 R26, R7, 0x10, RZ ;  /* 0x00000010071a7819 */ /* 0x000fe200000006ff */
[C---:B--2---:R-:W-:Y:S01]  /*c980*/  IMAD.U32 R25, R8.reuse, 0x10000, RZ ;  /* 0x0001000008197824 */ /* 0x044fe200078e00ff */
[----:B------:R-:W-:Y:S01]  /*c990*/  LOP3.LUT R7, R8, 0xffff0000, RZ, 0xc0, !PT ;  /* 0xffff000008077812 */ /* 0x000fe200078ec0ff */
[C---:B------:R-:W-:Y:S01]  /*c9a0*/  IMAD.U32 R6, R9.reuse, 0x10000, RZ ;  /* 0x0001000009067824 */ /* 0x040fe200078e00ff */
[----:B------:R-:W-:Y:S01]  /*c9b0*/  LOP3.LUT R28, R9, 0xffff0000, RZ, 0xc0, !PT ;  /* 0xffff0000091c7812 */ /* 0x000fe200078ec0ff */
[----:B------:R-:W-:Y:S01]  /*c9c0*/  IMAD.U32 R8, R11, 0x10000, RZ ;  /* 0x000100000b087824 */ /* 0x000fe200078e00ff */
[----:B------:R-:W-:-:S02]  /*c9d0*/  SHF.L.U32 R27, R10, 0x10, RZ ;  /* 0x000000100a1b7819 */ /* 0x000fc400000006ff */
[----:B------:R-:W-:Y:S02]  /*c9e0*/  LOP3.LUT R9, R10, 0xffff0000, RZ, 0xc0, !PT ;  /* 0xffff00000a097812 */ /* 0x000fe400078ec0ff */
[----:B------:R-:W-:Y:S01]  /*c9f0*/  LOP3.LUT R29, R11, 0xffff0000, RZ, 0xc0, !PT ;  /* 0xffff00000b1d7812 */ /* 0x000fe200078ec0ff */
[C---:B---3--:R-:W-:Y:S01]  /*ca00*/  IMAD.U32 R30, R12.reuse, 0x10000, RZ ;  /* 0x000100000c1e7824 */ /* 0x048fe200078e00ff */
[----:B------:R-:W-:Y:S01]  /*ca10*/  LOP3.LUT R10, R12, 0xffff0000, RZ, 0xc0, !PT ;  /* 0xffff00000c0a7812 */ /* 0x000fe200078ec0ff */
[C---:B------:R-:W-:Y:S01]  /*ca20*/  IMAD.U32 R32, R14.reuse, 0x10000, RZ ;  /* 0x000100000e207824 */ /* 0x040fe200078e00ff */
[C---:B------:R-:W-:Y:S02]  /*ca30*/  SHF.L.U32 R11, R13.reuse, 0x10, RZ ;  /* 0x000000100d0b7819 */ /* 0x040fe400000006ff */
[----:B------:R-:W-:Y:S01]  /*ca40*/  LOP3.LUT R31, R13, 0xffff0000, RZ, 0xc0, !PT ;  /* 0xffff00000d1f7812 */ /* 0x000fe200078ec0ff */
[----:B------:R-:W-:Y:S01]  /*ca50*/  IMAD.U32 R13, R15, 0x10000, RZ ;  /* 0x000100000f0d7824 */ /* 0x000fe200078e00ff */
[----:B------:R-:W-:-:S02]  /*ca60*/  LOP3.LUT R12, R14, 0xffff0000, RZ, 0xc0, !PT ;  /* 0xffff00000e0c7812 */ /* 0x000fc400078ec0ff */
[----:B------:R-:W-:Y:S01]  /*ca70*/  LOP3.LUT R14, R15, 0xffff0000, RZ, 0xc0, !PT ;  /* 0xffff00000f0e7812 */ /* 0x000fe200078ec0ff */
[----:B------:R-:W-:Y:S02]  /*ca80*/  @!P0 FADD.FTZ R10, -R10, -RZ ;  /* 0x800000ff0a0a8221 */ /* 0x000fe40000010100 */
[----:B------:R-:W-:Y:S02]  /*ca90*/  @!P0 FADD.FTZ R13, -R13, -RZ ;  /* 0x800000ff0d0d8221 */ /* 0x000fe40000010100 */
[----:B------:R-:W-:Y:S02]  /*caa0*/  @!P0 FADD.FTZ R30, -R30, -RZ ;  /* 0x800000ff1e1e8221 */ /* 0x000fe40000010100 */
[----:B------:R-:W-:Y:S02]  /*cab0*/  @!P0 FADD.FTZ R14, -R14, -RZ ;  /* 0x800000ff0e0e8221 */ /* 0x000fe40000010100 */
[----:B------:R-:W-:Y:S02]  /*cac0*/  @!P0 FADD.FTZ R11, -R11, -RZ ;  /* 0x800000ff0b0b8221 */ /* 0x000fe40000010100 */
[----:B------:R-:W-:Y:S01]  /*cad0*/  FMUL.FTZ R10, R7, R10 ;  /* 0x0000000a070a7220 */ /* 0x000fe20000410000 */
[----:B----4-:R-:W-:Y:S01]  /*cae0*/  LOP3.LUT R7, R16, 0xffff0000, RZ, 0xc0, !PT ;  /* 0xffff000010077812 */ /* 0x010fe200078ec0ff */
[----:B------:R-:W-:-:S02]  /*caf0*/  @!P0 FADD.FTZ R12, -R12, -RZ ;  /* 0x800000ff0c0c8221 */ /* 0x000fc40000010100 */
[----:B------:R-:W-:Y:S01]  /*cb00*/  FMUL.FTZ R13, R8, R13 ;  /* 0x0000000d080d7220 */ /* 0x000fe20000410000 */
[----:B------:R-:W-:Y:S01]  /*cb10*/  SHF.L.U32 R8, R16, 0x10, RZ ;  /* 0x0000001010087819 */ /* 0x000fe200000006ff */
[----:B------:R-:W-:Y:S01]  /*cb20*/  @!P0 FADD.FTZ R31, -R31, -RZ ;  /* 0x800000ff1f1f8221 */ /* 0x000fe20000010100 */
[----:B------:R-:W-:Y:S01]  /*cb30*/  SHF.L.U32 R15, R18, 0x10, RZ ;  /* 0x00000010120f7819 */ /* 0x000fe200000006ff */
[----:B------:R-:W-:Y:S02]  /*cb40*/  FMUL.FTZ R30, R25, R30 ;  /* 0x0000001e191e7220 */ /* 0x000fe40000410000 */
[----:B------:R-:W-:Y:S02]  /*cb50*/  @!P0 FADD.FTZ R32, -R32, -RZ ;  /* 0x800000ff20208221 */ /* 0x000fe40000010100 */
[----:B------:R-:W-:Y:S01]  /*cb60*/  FMUL.FTZ R29, R29, R14 ;  /* 0x0000000e1d1d7220 */ /* 0x000fe20000410000 */
[----:B------:R-:W-:Y:S01]  /*cb70*/  LOP3.LUT R14, R18, 0xffff0000, RZ, 0xc0, !PT ;  /* 0xffff0000120e7812 */ /* 0x000fe200078ec0ff */
[----:B------:R-:W-:Y:S01]  /*cb80*/  FMUL.FTZ R11, R6, R11 ;  /* 0x0000000b060b7220 */ /* 0x000fe20000410000 */
[----:B------:R-:W-:Y:S01]  /*cb90*/  LOP3.LUT R16, R17, 0xffff0000, RZ, 0xc0, !PT ;  /* 0xffff000011107812 */ /* 0x000fe200078ec0ff */
[----:B------:R-:W-:Y:S01]  /*cba0*/  FMUL.FTZ R12, R9, R12 ;  /* 0x0000000c090c7220 */ /* 0x000fe20000410000 */
[----:B------:R-:W-:Y:S01]  /*cbb0*/  LOP3.LUT R18, R19, 0xffff0000, RZ, 0xc0, !PT ;  /* 0xffff000013127812 */ /* 0x000fe200078ec0ff */
[----:B------:R-:W-:-:S02]  /*cbc0*/  FMUL.FTZ R31, R28, R31 ;  /* 0x0000001f1c1f7220 */ /* 0x000fc40000410000 */
[----:B------:R-:W-:Y:S02]  /*cbd0*/  IMAD.U32 R6, R17, 0x10000, RZ ;  /* 0x0001000011067824 */ /* 0x000fe400078e00ff */
[----:B------:R-:W-:Y:S02]  /*cbe0*/  IMAD.U32 R9, R19, 0x10000, RZ ;  /* 0x0001000013097824 */ /* 0x000fe400078e00ff */
        /* <DEDUP_REMOVED lines=13> */
[----:B------:R-:W-:Y:S02]  /*ccc0*/  MOV R4, R8 ;  /* 0x0000000800047202 */ /* 0x000fe40000000f00 */
.L_x_5683:
[----:B------:R-:W-:Y:S05]  /*ccd0*/  BSYNC B0 ;  /* 0x0000000000007941 */ /* 0x000fea0003800000 */
.L_x_5682:
[----:B-----5:R1:W-:Y:S01]  /*cce0*/  STS.128 [R164+0x3800], R4 ;  /* 0x00380004a4007388 */ /* 0x0203e20000000c00 */
[----:B------:R-:W-:Y:S05]  /*ccf0*/  BRA `(.L_x_5647) ;  /* 0x000005d000007947 */ /* 0x000fea0003800000 */
.L_x_5621:
[----:B------:R-:W-:Y:S01]  /*cd00*/  IADD3 R9, -R56, R155, RZ ;  /* 0x0000009b38097210 */ /* 0x000fe20007ffe1ff */
[----:B------:R-:W-:Y:S03]  /*cd10*/  BSSY B0, `(.L_x_5684) ;  /* 0x0000013000007945 */ /* 0x000fe60003800000 */
[----:B------:R-:W-:-:S13]  /*cd20*/  ISETP.GE.AND P1, PT, R134, R9, PT ;  /* 0x000000098600720c */ /* 0x000fda0003f26270 */
[----:B------:R-:W-:Y:S05]  /*cd30*/  @P1 BRA `(.L_x_5685) ;  /* 0x0000010000001947 */ /* 0x000fea0003800000 */
[----:B------:R-:W-:-:S13]  /*cd40*/  ISETP.GE.AND P2, PT, R102, c[0x0][0x220], PT ;  /* 0x0000880066007a0c */ /* 0x000fda0003f46270 */
[C---:B------:R-:W-:Y:S01]  /*cd50*/  @!P2 LEA R10, P1, R136.reuse, c[0x0][0x160], 0x1 ;  /* 0x00005800880aaa11 */ /* 0x040fe200078208ff */
[----:B------:R1:W-:Y:S03]  /*cd60*/  @P2 STS.128 [R164], RZ ;  /* 0x000000ffa4002388 */ /* 0x0003e60000000c00 */
        /* <DEDUP_REMOVED lines=13> */
.L_x_5685:
[----:B------:R-:W-:Y:S05]  /*ce40*/  BSYNC B0 ;  /* 0x0000000000007941 */ /* 0x000fea0003800000 */
.L_x_5684:
[----:B------:R-:W-:Y:S01]  /*ce50*/  IADD3 R0, R134, 0x10, RZ ;  /* 0x0000001086007810 */ /* 0x000fe20007ffe0ff */
[----:B------:R-:W-:Y:S03]  /*ce60*/  BSSY B0, `(.L_x_5686) ;  /* 0x0000015000007945 */ /* 0x000fe60003800000 */
[----:B------:R-:W-:-:S13]  /*ce70*/  ISETP.GE.AND P1, PT, R0, R9, PT ;  /* 0x000000090000720c */ /* 0x000fda0003f26270 */
[----:B------:R-:W-:Y:S05]  /*ce80*/  @P1 BRA `(.L_x_5687) ;  /* 0x0000012000001947 */ /* 0x000fea0003800000 */
[----:B------:R-:W-:Y:S02]  /*ce90*/  ISETP.GE.AND P2, PT, R102, c[0x0][0x220], PT ;  /* 0x0000880066007a0c */ /* 0x000fe40003f46270 */
[----:B------:R-:W-:-:S05]  /*cea0*/  IADD3 R5, P1, R5, R136, RZ ;  /* 0x0000008805057210 */ /* 0x000fca0007f3e0ff */
        /* <DEDUP_REMOVED lines=10> */
[----:B------:R-:W-:-:S04]  /*cf50*/  LEA R4, P1, R5, c[0x0][0x160], 0x1 ;  /* 0x0000580005047a11 */ /* 0x000fc800078208ff */
[----:B------:R-:W-:-:S05]  /*cf60*/  LEA.HI.X R5, R5, c[0x0][0x164], R2, 0x1, P1 ;  /* 0x0000590005057a11 */ /* 0x000fca00008f0c02 */
[----:B------:R-:W-:Y:S01]  /*cf70*/  @!PT LDS RZ, [RZ] ;  /* 0x00000000fffff984 */ /* 0x000fe20000000800 */
[----:B------:R-:W-:Y:S01]  /*cf80*/  @!PT LDS RZ, [RZ] ;  /* 0x00000000fffff984 */ /* 0x000fe20000000800 */
[----:B------:R-:W-:Y:S01]  /*cf90*/  @!PT LDS RZ, [RZ] ;  /* 0x00000000fffff984 */ /* 0x000fe20000000800 */
[----:B------:R3:W-:Y:S04]  /*cfa0*/  LDGSTS.E.BYPASS.LTC128B.128 [R164+0x2800], [R4.64+0x80] ;  /* 0x0280008004a47fae */ /* 0x0007e8000b901d46 */
.L_x_5687:
[----:B------:R-:W-:Y:S05]  /*cfb0*/  BSYNC B0 ;  /* 0x0000000000007941 */ /* 0x000fea0003800000 */
.L_x_5686:
[----:B------:R-:W-:Y:S01]  /*cfc0*/  IADD3 R20, R134, 0x20, RZ ;  /* 0x0000002086147810 */ /* 0x000fe20007ffe0ff */
[----:B------:R-:W-:Y:S03]  /*cfd0*/  BSSY B0, `(.L_x_5688) ;  /* 0x0000016000007945 */ /* 0x000fe60003800000 */
[----:B------:R-:W-:-:S13]  /*cfe0*/  ISETP.GE.AND P1, PT, R20, R9, PT ;  /* 0x000000091400720c */ /* 0x000fda0003f26270 */
[----:B------:R-:W-:Y:S05]  /*cff0*/  @P1 BRA `(.L_x_5689) ;  /* 0x0000013000001947 */ /* 0x000fea0003800000 */
[----:B------:R-:W-:Y:S01]  /*d000*/  ISETP.GE.AND P2, PT, R102, c[0x0][0x220], PT ;  /* 0x0000880066007a0c */ /* 0x000fe20003f46270 */
[----:B------:R-:W-:Y:S01]  /*d010*/  IMAD.MOV.U32 R2, RZ, RZ, c[0x0][0x194] ;  /* 0x00006500ff027624 */ /* 0x000fe200078e00ff */
[----:B---3--:R-:W-:-:S04]  /*d020*/  LEA R5, P1, R3, R136, 0x5 ;  /* 0x0000008803057211 */ /* 0x008fc800078228ff */
        /* <DEDUP_REMOVED lines=16> */
.L_x_5689:
[----:B------:R-:W-:Y:S05]  /*d130*/  BSYNC B0 ;  /* 0x0000000000007941 */ /* 0x000fea0003800000 */
.L_x_5688:
[----:B------:R-:W-:-:S04]  /*d140*/  IADD3 R22, R134, 0x30, RZ ;  /* 0x0000003086167810 */ /* 0x000fc80007ffe0ff */
[----:B------:R-:W-:-:S13]  /*d150*/  ISETP.GE.AND P1, PT, R22, R9, PT ;  /* 0x000000091600720c */ /* 0x000fda0003f26270 */
[----:B------:R-:W-:Y:S05]  /*d160*/  @P1 BRA `(.L_x_5647) ;  /* 0x0000016000001947 */ /* 0x000fea0003800000 */
[----:B------:R-:W-:Y:S01]  /*d170*/  ISETP.GE.AND P1, PT, R102, c[0x0][0x220], PT ;  /* 0x0000880066007a0c */ /* 0x000fe20003f26270 */
[----:B--2---:R-:W-:Y:S01]  /*d180*/  IMAD.MOV.U32 R6, RZ, RZ, R136 ;  /* 0x000000ffff067224 */ /* 0x004fe200078e0088 */
[----:B------:R-:W-:Y:S01]  /*d190*/  ULDC UR4, c[0x0][0x194] ;  /* 0x0000650000047ab9 */ /* 0x000fe20000000800 */
[----:B------:R-:W-:Y:S01]  /*d1a0*/  IMAD.MOV.U32 R7, RZ, RZ, R139 ;  /* 0x000000ffff077224 */ /* 0x000fe200078e008b */
[----:B------:R-:W-:-:S03]  /*d1b0*/  UIMAD UR4, UR4, 0x30, URZ ;  /* 0x00000030040478a4 */ /* 0x000fc6000f8e023f */
[----:B------:R-:W-:-:S05]  /*d1c0*/  IMAD.WIDE.U32 R6, R3, 0x30, R6 ;  /* 0x0000003003067825 */ /* 0x000fca00078e0006 */
[----:B------:R-:W-:Y:S01]  /*d1d0*/  IADD3 R2, R7, UR4, RZ ;  /* 0x0000000407027c10 */ /* 0x000fe2000fffe0ff */
[----:B------:R2:W-:Y:S01]  /*d1e0*/  @P1 STS.128 [R164+0x1800], RZ ;  /* 0x001800ffa4001388 */ /* 0x0005e20000000c00 */
[----:B---3--:R-:W-:-:S04]  /*d1f0*/  @!P1 LEA R4, P2, R6, c[0x0][0x160], 0x1 ;  /* 0x0000580006049a11 */ /* 0x008fc800078408ff */
        /* <DEDUP_REMOVED lines=13> */
.L_x_5647:
[----:B------:R-:W-:Y:S05]  /*d2d0*/  BSYNC B3 ;  /* 0x0000000000037941 */ /* 0x000fea0003800000 */
.L_x_5620:
[----:B------:R-:W-:Y:S01]  /*d2e0*/  IADD3 R162, R104, -0x1, RZ ;  /* 0xffffffff68a27810 */ /* 0x000fe20007ffe0ff */
[----:B------:R-:W-:Y:S01]  /*d2f0*/  BSSY B0, `(.L_x_5690) ;  /* 0x0000018000007945 */ /* 0x000fe20003800000 */
[----:B------:R-:W-:Y:S02]  /*d300*/  LEA R160, P0, R140, c[0x0][0x168], 0x1 ;  /* 0x00005a008ca07a11 */ /* 0x000fe400078008ff */
[----:B------:R-:W-:Y:S01]  /*d310*/  LOP3.LUT R163, R64, 0xff, RZ, 0xc0, !PT ;  /* 0x000000ff40a37812 */ /* 0x000fe200078ec0ff */
[----:B------:R-:W-:Y:S01]  /*d320*/  IMAD.SHL.U32 R2, R162, 0x40, RZ ;  /* 0x00000040a2027824 */ /* 0x000fe200078e00ff */
[----:B------:R-:W-:-:S03]  /*d330*/  LEA.HI.X R157, R140, c[0x0][0x16c], R167, 0x1, P0 ;  /* 0x00005b008c9d7a11 */ /* 0x000fc600000f0ca7 */
[----:B-123--:R-:W-:-:S05]  /*d340*/  IMAD.IADD R5, R57, 0x1, -R2 ;  /* 0x0000000139057824 */ /* 0x00efca00078e0a02 */
[----:B------:R-:W-:-:S13]  /*d350*/  ISETP.GE.AND P1, PT, R134, R5, PT ;  /* 0x000000058600720c */ /* 0x000fda0003f26270 */
[----:B------:R-:W-:Y:S05]  /*d360*/  @P1 BRA `(.L_x_5691) ;  /* 0x0000010000001947 */ /* 0x000fea0003800000 */
[C---:B------:R-:W-:Y:S02]  /*d370*/  LOP3.LUT R3, R163.reuse, 0x1, RZ, 0xc0, !PT ;  /* 0x00000001a3037812 */ /* 0x040fe400078ec0ff */
[----:B------:R-:W-:Y:S02]  /*d380*/  LOP3.LUT P0, RZ, R163, 0x2, RZ, 0xc0, !PT ;  /* 0x00000002a3ff7812 */ /* 0x000fe4000780c0ff */
[----:B------:R-:W-:-:S11]  /*d390*/  ISETP.NE.U32.AND P1, PT, R3, 0x1, PT ;  /* 0x000000010300780c */ /* 0x000fd60003f25070 */
[--C-:B------:R-:W-:Y:S02]  /*d3a0*/  @P0 IMAD.MOV.U32 R161, RZ, RZ, R157.reuse ;  /* 0x000000ffffa10224 */ /* 0x100fe400078e009d */
        /* <DEDUP_REMOVED lines=12> */
.L_x_5691:
[----:B------:R-:W-:Y:S05]  /*d470*/  BSYNC B0 ;  /* 0x0000000000007941 */ /* 0x000fea0003800000 */
.L_x_5690:
        /* <DEDUP_REMOVED lines=8> */
[----:B------:R-:W-:Y:S01]  /*d500*/  @P0 IMAD.X R3, R151, 0x1, R167, P2 ;  /* 0x0000000197030824 */ /* 0x000fe200010e06a7 */
[----:B-1----:R-:W-:Y:S02]  /*d510*/  @P0 LEA R6, P2, R4, c[0x0][0x168], 0x1 ;  /* 0x00005a0004060a11 */ /* 0x002fe400078408ff */
[----:B------:R-:W-:Y:S02]  /*d520*/  @!P1 LEA.HI.X R9, R152, R157, R151, 0x1, P4 ;  /* 0x0000009d98099211 */ /* 0x000fe400020f0c97 */
[----:B------:R-:W-:-:S03]  /*d530*/  @P0 LEA.HI.X R7, R4, c[0x0][0x16c], R3, 0x1, P2 ;  /* 0x00005b0004070a11 */ /* 0x000fc600010f0c03 */
        /* <DEDUP_REMOVED lines=10> */
.L_x_5693:
[----:B------:R-:W-:Y:S05]  /*d5e0*/  BSYNC B0 ;  /* 0x0000000000007941 */ /* 0x000fea0003800000 */
.L_x_5692:
[----:B------:R-:W-:Y:S01]  /*d5f0*/  ISETP.GE.AND P0, PT, R20, R5, PT ;  /* 0x000000051400720c */ /* 0x000fe20003f06270 */
[----:B------:R-:W-:-:S12]  /*d600*/  BSSY B0, `(.L_x_5694) ;  /* 0x0000019000007945 */ /* 0x000fd80003800000 */
[----:B------:R-:W-:Y:S05]  /*d610*/  @P0 BRA `(.L_x_5695) ;  /* 0x0000017000000947 */ /* 0x000fea0003800000 */
[C---:B------:R-:W-:Y:S01]  /*d620*/  LOP3.LUT R3, R163.reuse, 0x1, RZ, 0xc0, !PT ;  /* 0x00000001a3037812 */ /* 0x040fe200078ec0ff */
[----:B-1----:R-:W-:Y:S01]  /*d630*/  IMAD.MOV.U32 R6, RZ, RZ, c[0x0][0x198] ;  /* 0x00006600ff067624 */ /* 0x002fe200078e00ff */
[----:B------:R-:W-:Y:S02]  /*d640*/  LOP3.LUT P0, RZ, R163, 0x2, RZ, 0xc0, !PT ;  /* 0x00000002a3ff7812 */ /* 0x000fe4000780c0ff */
[----:B------:R-:W-:Y:S01]  /*d650*/  ISETP.NE.U32.AND P1, PT, R3, 0x1, PT ;  /* 0x000000010300780c */ /* 0x000fe20003f25070 */
[----:B------:R-:W-:Y:S02]  /*d660*/  IMAD.MOV.U32 R3, RZ, RZ, 0x5 ;  /* 0x00000005ff037424 */ /* 0x000fe400078e00ff */
[----:B------:R-:W-:-:S03]  /*d670*/  IMAD.SHL.U32 R4, R6, 0x20, RZ ;  /* 0x0000002006047824 */ /* 0x000fc600078e00ff */
[----:B------:R-:W-:-:S05]  /*d680*/  SHF.L.U64.HI R3, R6, R3, c[0x0][0x19c] ;  /* 0x0000670006037619 */ /* 0x000fca0000010203 */
[C---:B------:R-:W-:Y:S02]  /*d690*/  @P0 IADD3 R7, P2, R4.reuse, R140, RZ ;  /* 0x0000008c04070210 */ /* 0x040fe40007f5e0ff */
[----:B------:R-:W-:-:S03]  /*d6a0*/  @!P1 LEA R10, P4, R4, R160, 0x1 ;  /* 0x000000a0040a9211 */ /* 0x000fc600078808ff */
[----:B------:R-:W-:Y:S01]  /*d6b0*/  @P0 IMAD.X R6, R3, 0x1, R167, P2 ;  /* 0x0000000103060824 */ /* 0x000fe200010e06a7 */
[C---:B------:R-:W-:Y:S02]  /*d6c0*/  @P0 LEA R8, P2, R7.reuse, c[0x0][0x168], 0x1 ;  /* 0x00005a0007080a11 */ /* 0x040fe400078408ff */
        /* <DEDUP_REMOVED lines=12> */
.L_x_5695:
[----:B------:R-:W-:Y:S05]  /*d790*/  BSYNC B0 ;  /* 0x0000000000007941 */ /* 0x000fea0003800000 */
.L_x_5694:
[----:B------:R-:W-:Y:S01]  /*d7a0*/  ISETP.GE.AND P0, PT, R22, R5, PT ;  /* 0x000000051600720c */ /* 0x000fe20003f06270 */
[----:B------:R-:W-:-:S12]  /*d7b0*/  BSSY B0, `(.L_x_5696) ;  /* 0x000001d000007945 */ /* 0x000fd80003800000 */
[----:B------:R-:W-:Y:S05]  /*d7c0*/  @P0 BRA `(.L_x_5697) ;  /* 0x000001b000000947 */ /* 0x000fea0003800000 */
[C---:B------:R-:W-:Y:S02]  /*d7d0*/  LOP3.LUT R3, R163.reuse, 0x1, RZ, 0xc0, !PT ;  /* 0x00000001a3037812 */ /* 0x040fe400078ec0ff */
[----:B------:R-:W-:Y:S02]  /*d7e0*/  LOP3.LUT P0, RZ, R163, 0x2, RZ, 0xc0, !PT ;  /* 0x00000002a3ff7812 */ /* 0x000fe4000780c0ff */
[----:B------:R-:W-:-:S11]  /*d7f0*/  ISETP.NE.U32.AND P1, PT, R3, 0x1, PT ;  /* 0x000000010300780c */ /* 0x000fd60003f25070 */
[----:B------:R-:W-:Y:S01]  /*d800*/  @P0 MOV R166, R140 ;  /* 0x0000008c00a60202 */ /* 0x000fe20000000f00 */
[----:B-1----:R-:W-:Y:S01]  /*d810*/  @P0 IMAD.MOV.U32 R7, RZ, RZ, c[0x0][0x198] ;  /* 0x00006600ff070624 */ /* 0x002fe200078e00ff */
[----:B------:R-:W-:Y:S01]  /*d820*/  @!P1 MOV R6, c[0x0][0x19c] ;  /* 0x0000670000069a02 */ /* 0x000fe20000000f00 */
[----:B------:R-:W-:Y:S02]  /*d830*/  @P0 IMAD.MOV.U32 R3, RZ, RZ, c[0x0][0x19c] ;  /* 0x00006700ff030624 */ /* 0x000fe400078e00ff */
[----:B------:R-:W-:Y:S02]  /*d840*/  @!P1 IMAD.MOV.U32 R4, RZ, RZ, c[0x0][0x198] ;  /* 0x00006600ff049624 */ /* 0x000fe400078e00ff */
[----:B------:R-:W-:Y:S02]  /*d850*/  @!P1 IMAD.MOV.U32 R161, RZ, RZ, R157 ;  /* 0x000000ffffa19224 */ /* 0x000fe400078e009d */
[----:B------:R-:W-:-:S04]  /*d860*/  @P0 IMAD.WIDE.U32 R8, R7, 0x30, R166 ;  /* 0x0000003007080825 */ /* 0x000fc800078e00a6 */
[----:B------:R-:W-:Y:S01]  /*d870*/  @P0 IMAD R3, R3, 0x30, RZ ;  /* 0x0000003003030824 */ /* 0x000fe200078e02ff */
[----:B------:R-:W-:Y:S01]  /*d880*/  @P0 LEA R12, P2, R8, c[0x0][0x168], 0x1 ;  /* 0x00005a00080c0a11 */ /* 0x000fe200078408ff */
[----:B------:R-:W-:-:S03]  /*d890*/  @!P1 IMAD.WIDE.U32 R10, R4, 0x60, R160 ;  /* 0x00000060040a9825 */ /* 0x000fc600078e00a0 */
[----:B------:R-:W-:Y:S01]  /*d8a0*/  @P0 IADD3 R3, R9, R3, RZ ;  /* 0x0000000309030210 */ /* 0x000fe20007ffe0ff */
[----:B------:R-:W-:-:S03]  /*d8b0*/  @!P1 IMAD R6, R6, 0x60, RZ ;  /* 0x0000006006069824 */ /* 0x000fc600078e02ff */
[----:B------:R-:W-:Y:S02]  /*d8c0*/  @P0 LEA.HI.X R13, R8, c[0x0][0x16c], R3, 0x1, P2 ;  /* 0x00005b00080d0a11 */ /* 0x000fe400010f0c03 */
        /* <DEDUP_REMOVED lines=11> */
.L_x_5697:
[----:B------:R-:W-:Y:S05]  /*d980*/  BSYNC B0 ;  /* 0x0000000000007941 */ /* 0x000fea0003800000 */
.L_x_5696:
[----:B------:R-:W0:Y:S01]  /*d990*/  LDGDEPBAR ;  /* 0x00000000000079af */ /* 0x000e220000000000 */
[----:B------:R-:W-:Y:S01]  /*d9a0*/  ISETP.GE.AND P1, PT, R134, R5, PT ;  /* 0x000000058600720c */ /* 0x000fe20003f26270 */
[----:B------:R-:W-:Y:S01]  /*d9b0*/  IMAD.SHL.U32 R3, R62, 0x2, RZ ;  /* 0x000000023e037824 */ /* 0x000fe200078e00ff */
[----:B------:R-:W-:Y:S01]  /*d9c0*/  SHF.R.S32.HI R4, RZ, 0x1f, R63 ;  /* 0x0000001fff047819 */ /* 0x000fe2000001143f */
[----:B------:R-:W-:Y:S01]  /*d9d0*/  BSSY B0, `(.L_x_5698) ;  /* 0x000001a000007945 */ /* 0x000fe20003800000 */
[----:B------:R-:W-:-:S02]  /*d9e0*/  LEA R170, P0, R106, c[0x0][0x170], 0x1 ;  /* 0x00005c006aaa7a11 */ /* 0x000fc400078008ff */
[----:B-1----:R-:W-:Y:S02]  /*d9f0*/  LEA.HI R161, R4, R63, RZ, 0x2 ;  /* 0x0000003f04a17211 */ /* 0x002fe400078f10ff */
[----:B------:R-:W-:Y:S02]  /*da00*/  LOP3.LUT R3, R3, 0x6, RZ, 0xc0, !PT ;  /* 0x0000000603037812 */ /* 0x000fe400078ec0ff */
[----:B------:R-:W-:Y:S02]  /*da10*/  LEA.HI.X R171, R106, c[0x0][0x174], R101, 0x1, P0 ;  /* 0x00005d006aab7a11 */ /* 0x000fe400000f0c65 */
        /* <DEDUP_REMOVED lines=21> */
.L_x_5699:
[----:B------:R-:W-:Y:S05]  /*db70*/  BSYNC B0 ;  /* 0x0000000000007941 */ /* 0x000fea0003800000 */
.L_x_5698:
        /* <DEDUP_REMOVED lines=22> */
.L_x_5701:
[----:B------:R-:W-:Y:S05]  /*dce0*/  BSYNC B0 ;  /* 0x0000000000007941 */ /* 0x000fea0003800000 */
.L_x_5700:
[----:B------:R-:W-:Y:S01]  /*dcf0*/  ISETP.GE.AND P0, PT, R20, R5, PT ;  /* 0x000000051400720c */ /* 0x000fe20003f06270 */
[----:B------:R-:W-:-:S12]  /*dd00*/  BSSY B0, `(.L_x_5702) ;  /* 0x0000019000007945 */ /* 0x000fd80003800000 */
[----:B------:R1:W-:Y:S04]  /*dd10*/  @P0 STS.128 [R164+0x9000], RZ ;  /* 0x009000ffa4000388 */ /* 0x0003e80000000c00 */
[----:B------:R1:W-:Y:S01]  /*dd20*/  @P0 STS.128 [R164+0xb000], RZ ;  /* 0x00b000ffa4000388 */ /* 0x0003e20000000c00 */
[----:B------:R-:W-:Y:S05]  /*dd30*/  @P0 BRA `(.L_x_5703) ;  /* 0x0000015000000947 */ /* 0x000fea0003800000 */
[C---:B------:R-:W-:Y:S01]  /*dd40*/  LOP3.LUT R0, R163.reuse, 0x1, RZ, 0xc0, !PT ;  /* 0x00000001a3007812 */ /* 0x040fe200078ec0ff */
[----:B--2---:R-:W-:Y:S01]  /*dd50*/  IMAD.MOV.U32 R7, RZ, RZ, c[0x0][0x1a0] ;  /* 0x00006800ff077624 */ /* 0x004fe200078e00ff */
[----:B------:R-:W-:Y:S02]  /*dd60*/  LOP3.LUT P1, RZ, R163, 0x2, RZ, 0xc0, !PT ;  /* 0x00000002a3ff7812 */ /* 0x000fe4000782c0ff */
[----:B------:R-:W-:Y:S01]  /*dd70*/  ISETP.NE.U32.AND P2, PT, R0, 0x1, PT ;  /* 0x000000010000780c */ /* 0x000fe20003f45070 */
[----:B------:R-:W-:-:S02]  /*dd80*/  IMAD.MOV.U32 R0, RZ, RZ, 0x5 ;  /* 0x00000005ff007424 */ /* 0x000fc400078e00ff */
[----:B------:R-:W-:-:S03]  /*dd90*/  IMAD.SHL.U32 R4, R7, 0x20, RZ ;  /* 0x0000002007047824 */ /* 0x000fc600078e00ff */
[----:B------:R-:W-:-:S05]  /*dda0*/  SHF.L.U64.HI R0, R7, R0, c[0x0][0x1a4] ;  /* 0x0000690007007619 */ /* 0x000fca0000010200 */
        /* <DEDUP_REMOVED lines=14> */
.L_x_5703:
[----:B------:R-:W-:Y:S05]  /*de90*/  BSYNC B0 ;  /* 0x0000000000007941 */ /* 0x000fea0003800000 */
.L_x_5702:
        /* <DEDUP_REMOVED lines=8> */
[----:B------:R-:W-:Y:S02]  /*df20*/  @P0 MOV R4, c[0x0][0x1a0] ;  /* 0x0000680000040a02 */ /* 0x000fe40000000f00 */
[----:B------:R-:W-:Y:S01]  /*df30*/  @!P1 MOV R5, c[0x0][0x1a0] ;  /* 0x0000680000059a02 */ /* 0x000fe20000000f00 */
[----:B--2---:R-:W-:Y:S01]  /*df40*/  @!P1 IMAD.MOV.U32 R6, RZ, RZ, c[0x0][0x1a4] ;  /* 0x00006900ff069624 */ /* 0x004fe200078e00ff */
[----:B------:R-:W-:Y:S01]  /*df50*/  @P0 MOV R0, c[0x0][0x1a4] ;  /* 0x0000690000000a02 */ /* 0x000fe20000000f00 */
[----:B------:R-:W-:-:S04]  /*df60*/  @P0 IMAD.WIDE.U32 R8, R4, 0x60, R170 ;  /* 0x0000006004080825 */ /* 0x000fc800078e00aa */
[----:B------:R-:W-:-:S04]  /*df70*/  @!P1 IMAD.WIDE.U32 R4, R5, 0x60, R170 ;  /* 0x0000006005049825 */ /* 0x000fc800078e00aa */
[----:B------:R-:W-:Y:S02]  /*df80*/  @!P1 IMAD R6, R6, 0x60, RZ ;  /* 0x0000006006069824 */ /* 0x000fe400078e02ff */
[----:B------:R-:W-:Y:S02]  /*df90*/  @P0 IMAD R0, R0, 0x60, RZ ;  /* 0x0000006000000824 */ /* 0x000fe400078e02ff */
[----:B------:R-:W-:-:S03]  /*dfa0*/  @!P1 IMAD.IADD R5, R5, 0x1, R6 ;  /* 0x0000000105059824 */ /* 0x000fc600078e0206 */
[----:B------:R-:W-:Y:S02]  /*dfb0*/  @P0 IADD3 R9, R9, R0, RZ ;  /* 0x0000000009090210 */ /* 0x000fe40007ffe0ff */
        /* <DEDUP_REMOVED lines=10> */
.L_x_5705:
[----:B------:R-:W-:Y:S05]  /*e060*/  BSYNC B0 ;  /* 0x0000000000007941 */ /* 0x000fea0003800000 */
.L_x_5704:
[----:B------:R-:W-:Y:S01]  /*e070*/  SHF.R.S32.HI R0, RZ, 0x4, R61 ;  /* 0x00000004ff007819 */ /* 0x000fe2000001143d */
[----:B------:R-:W-:Y:S01]  /*e080*/  IMAD.SHL.U32 R59, R59, 0x40, RZ ;  /* 0x000000403b3b7824 */ /* 0x000fe200078e00ff */
[C---:B------:R-:W-:Y:S01]  /*e090*/  R2P PR, R58.reuse, 0x6 ;  /* 0x000000063a007804 */ /* 0x040fe20000000000 */
[----:B--2---:R-:W-:Y:S01]  /*e0a0*/  IMAD.SHL.U32 R4, R58, 0x40, RZ ;  /* 0x000000403a047824 */ /* 0x004fe200078e00ff */
[----:B------:R-:W-:Y:S01]  /*e0b0*/  LEA.HI R149, R61, R0, RZ, 0x1 ;  /* 0x000000003d957211 */ /* 0x000fe200078f08ff */
[----:B------:R-:W-:Y:S01]  /*e0c0*/  IMAD.SHL.U32 R134, R134, 0x8, RZ ;  /* 0x0000000886867824 */ /* 0x000fe200078e00ff */
[----:B------:R-:W-:Y:S01]  /*e0d0*/  LOP3.LUT R59, R59, 0x1c0, RZ, 0xc0, !PT ;  /* 0x000001c03b3b7812 */ /* 0x000fe200078ec0ff */
[----:B------:R-:W-:Y:S01]  /*e0e0*/  IMAD.SHL.U32 R45, R60, 0x40, RZ ;  /* 0x000000403c2d7824 */ /* 0x000fe200078e00ff */
[----:B------:R-:W-:Y:S01]  /*e0f0*/  LOP3.LUT R149, R149, 0xfffffffe, RZ, 0xc0, !PT ;  /* 0xfffffffe95957812 */ /* 0x000fe200078ec0ff */
[----:B------:R-:W-:Y:S01]  /*e100*/  IMAD.IADD R3, R2, 0x1, R3 ;  /* 0x0000000102037824 */ /* 0x000fe200078e0203 */
[----:B------:R-:W-:Y:S01]  /*e110*/  LOP3.LUT R5, R4, 0x1c0, RZ, 0xc0, !PT ;  /* 0x000001c004057812 */ /* 0x000fe200078ec0ff */
[----:B------:R-:W0:Y:S01]  /*e120*/  LDGDEPBAR ;  /* 0x00000000000079af */ /* 0x000e220000000000 */
[----:B------:R-:W-:Y:S01]  /*e130*/  LOP3.LUT R45, R45, 0xfffffe00, RZ, 0xc0, !PT ;  /* 0xfffffe002d2d7812 */ /* 0x000fe200078ec0ff */
[----:B------:R-:W-:Y:S01]  /*e140*/  IMAD.IADD R149, R0, 0x1, -R149 ;  /* 0x0000000100957824 */ /* 0x000fe200078e0a95 */
[----:B------:R-:W-:-:S02]  /*e150*/  LOP3.LUT R134, R5, 0x8, R134, 0xf8, !PT ;  /* 0x0000000805867812 */ /* 0x000fc400078ef886 */
[----:B------:R-:W-:Y:S01]  /*e160*/  SHF.R.U32.HI R5, RZ, 0x3, R5 ;  /* 0x00000003ff057819 */ /* 0x000fe20000011605 */
[----:B------:R-:W-:-:S03]  /*e170*/  IMAD.SHL.U32 R0, R149, 0x8, RZ ;  /* 0x0000000895007824 */ /* 0x000fc600078e00ff */
[----:B------:R-:W-:Y:S01]  /*e180*/  LOP3.LUT R134, R134, R5, RZ, 0x3c, !PT ;  /* 0x0000000586867212 */ /* 0x000fe200078e3cff */
[----:B------:R-:W-:Y:S01]  /*e190*/  IMAD R5, R48, 0x400, R45 ;  /* 0x0000040030057824 */ /* 0x000fe200078e022d */
[----:B------:R-:W-:Y:S02]  /*e1a0*/  LOP3.LUT R0, R59, 0x8, R0, 0xf8, !PT ;  /* 0x000000083b007812 */ /* 0x000fe400078ef800 */
[----:B------:R-:W-:Y:S01]  /*e1b0*/  SHF.R.U32.HI R59, RZ, 0x3, R59 ;  /* 0x00000003ff3b7819 */ /* 0x000fe2000001163b */
[----:B------:R-:W-:-:S03]  /*e1c0*/  IMAD R149, R149, 0x200, R134 ;  /* 0x0000020095957824 */ /* 0x000fc600078e0286 */
[----:B------:R-:W-:Y:S01]  /*e1d0*/  LOP3.LUT R44, R0, R59, RZ, 0x3c, !PT ;  /* 0x0000003b002c7212 */ /* 0x000fe200078e3cff */
[----:B------:R-:W-:-:S04]  /*e1e0*/  IMAD.SHL.U32 R149, R149, 0x2, RZ ;  /* 0x0000000295957824 */ /* 0x000fc800078e00ff */
[----:B------:R-:W-:Y:S01]  /*e1f0*/  IMAD.IADD R150, R44, 0x1, R5 ;  /* 0x000000012c967824 */ /* 0x000fe200078e0205 */
[C---:B------:R-:W-:Y:S01]  /*e200*/  IADD3 R0, R149.reuse, 0x4000, RZ ;  /* 0x0000400095007810 */ /* 0x040fe20007ffe0ff */
[----:B------:R-:W-:Y:S01]  /*e210*/  LDSM.16.M88.4 R4, [R149+0x4000] ;  /* 0x004000009504783b */ /* 0x000fe20000000200 */
[----:B------:R-:W-:Y:S01]  /*e220*/  IADD3 R147, R149, 0x4020, RZ ;  /* 0x0000402095937810 */ /* 0x000fe20007ffe0ff */
[----:B------:R-:W-:Y:S01]  /*e230*/  IMAD.SHL.U32 R150, R150, 0x2, RZ ;  /* 0x0000000296967824 */ /* 0x000fe200078e00ff */
[----:B------:R-:W-:Y:S01]  /*e240*/  @P1 IADD3 R147, R0, -0x20, RZ ;  /* 0xffffffe000931810 */ /* 0x000fe20007ffe0ff */
[----:B------:R-:W-:Y:S01]  /*e250*/  LDSM.16.M88.4 R36, [R149+0x4800] ;  /* 0x004800009524783b */ /* 0x000fe20000000200 */
[----:B------:R-:W-:Y:S02]  /*e260*/  IMAD.MOV.U32 R0, RZ, RZ, 0x40 ;  /* 0x00000040ff007424 */ /* 0x000fe400078e00ff */
[--C-:B------:R-:W-:Y:S01]  /*e270*/  IMAD R148, R49, 0x2, R150.reuse ;  /* 0x0000000231947824 */ /* 0x100fe200078e0296 */
[----:B------:R-:W2:Y:S01]  /*e280*/  LDSM.16.M88.4 R88, [R150] ;  /* 0x000000009658783b */ /* 0x000ea20000000200 */
[C---:B------:R-:W-:Y:S01]  /*e290*/  IMAD R146, R47.reuse, 0x2, R150 ;  /* 0x000000022f927824 */ /* 0x040fe200078e0296 */
[----:B------:R-:W-:Y:S01]  /*e2a0*/  SEL R0, R0, 0xffffffc0, !P2 ;  /* 0xffffffc000007807 */ /* 0x000fe20005000000 */
[----:B------:R-:W-:Y:S01]  /*e2b0*/  IMAD R145, R47, 0x2, R148 ;  /* 0x000000022f917824 */ /* 0x000fe200078e0294 */
[----:B------:R-:W5:Y:S01]  /*e2c0*/  LDSM.16.M88.4 R28, [R149+0x5000] ;  /* 0x00500000951c783b */ /* 0x000f620000000200 */
[----:B------:R-:W-:-:S02]  /*e2d0*/  IADD3 R139, R147, 0x800, RZ ;  /* 0x00000800938b7810 */ /* 0x000fc40007ffe0ff */
[----:B------:R-:W-:Y:S01]  /*e2e0*/  IMAD.IADD R143, R149, 0x1, R0 ;  /* 0x00000001958f7824 */ /* 0x000fe200078e0200 */
[----:B------:R-:W1:Y:S01]  /*e2f0*/  LDSM.16.M88.4 R72, [R149+0x5800] ;  /* 0x005800009548783b */ /* 0x000e620000000200 */
[----:B------:R-:W-:Y:S01]  /*e300*/  IMAD.IADD R136, R0, 0x1, R147 ;  /* 0x0000000100887824 */ /* 0x000fe200078e0293 */
[C---:B------:R-:W-:Y:S01]  /*e310*/  IADD3 R138, R147.reuse, 0x1000, RZ ;  /* 0x00001000938a7810 */ /* 0x040fe20007ffe0ff */
[----:B------:R-:W-:Y:S01]  /*e320*/  IMAD R0, R48, 0x10, R56 ;  /* 0x0000001030007824 */ /* 0x000fe200078e0238 */
[----:B------:R-:W-:Y:S01]  /*e330*/  LDSM.16.M88.4 R12, [R147] ;  /* 0x00000000930c783b */ /* 0x000fe20000000200 */
[C---:B------:R-:W-:Y:S02]  /*e340*/  IADD3 R137, R147.reuse, 0x1800, RZ ;  /* 0x0000180093897810 */ /* 0x040fe40007ffe0ff */
[----:B------:R-:W-:Y:S01]  /*e350*/  IADD3 R135, R147, 0x2000, RZ ;  /* 0x0000200093877810 */ /* 0x000fe20007ffe0ff */
[----:B------:R-:W3:Y:S01]  /*e360*/  LDSM.16.M88.4 R68, [R148] ;  /* 0x000000009444783b */ /* 0x000ee20000000200 */
[----:B------:R-:W-:-:S02]  /*e370*/  IADD3 R0, R0, 0x1, R161 ;  /* 0x0000000100007810 */ /* 0x000fc40007ffe0a1 */
[----:B------:R-:W-:Y:S01]  /*e380*/  IADD3 R134, R147, 0x2800, RZ ;  /* 0x0000280093867810 */ /* 0x000fe20007ffe0ff */
[----:B------:R-:W4:Y:S01]  /*e390*/  LDSM.16.M88.4 R64, [R147+0x800] ;  /* 0x000800009340783b */ /* 0x000f220000000200 */
[----:B------:R-:W-:Y:S02]  /*e3a0*/  IADD3 R0, R57, R0, -R155 ;  /* 0x0000000039007210 */ /* 0x000fe40007ffe89b */
[C---:B------:R-:W-:Y:S01]  /*e3b0*/  IADD3 R133, R147.reuse, 0x3000, RZ ;  /* 0x0000300093857810 */ /* 0x040fe20007ffe0ff */
[----:B------:R-:W1:Y:S01]  /*e3c0*/  LDSM.16.M88.4 R52, [R147+0x1800] ;  /* 0x001800009334783b */ /* 0x000e620000000200 */
[----:B------:R-:W-:Y:S02]  /*e3d0*/  IADD3 R0, R0, c[0x0][0x2e8], RZ ;  /* 0x0000ba0000007a10 */ /* 0x000fe40007ffe0ff */
[----:B------:R-:W-:Y:S01]  /*e3e0*/  IADD3 R132, R147, 0x3800, RZ ;  /* 0x0000380093847810 */ /* 0x000fe20007ffe0ff */
[----:B------:R-:W1:Y:S01]  /*e3f0*/  LDSM.16.M88.4 R60, [R147+0x1000] ;  /* 0x00100000933c783b */ /* 0x000e620000000200 */
[----:B------:R-:W-:-:S02]  /*e400*/  IADD3 R128, R0, 0x8, RZ ;  /* 0x0000000800807810 */ /* 0x000fc40007ffe0ff */
[-C--:B------:R-:W-:Y:S01]  /*e410*/  IMNMX R105, R0, R57.reuse, PT ;  /* 0x0000003900697217 */ /* 0x080fe20003800200 */
[----:B------:R-:W-:Y:S01]  /*e420*/  LDSM.16.M88.4 R16, [R143+0x4000] ;  /* 0x004000008f10783b */ /* 0x000fe20000000200 */
[----:B------:R-:W-:Y:S02]  /*e430*/  IMNMX R128, R128, R57, PT ;  /* 0x0000003980807217 */ /* 0x000fe40003800200 */
[----:B------:R-:W-:Y:S01]  /*e440*/  IADD3 R0, R3, 0x1, RZ ;  /* 0x0000000103007810 */ /* 0x000fe20007ffe0ff */
[----:B------:R-:W1:Y:S03]  /*e450*/  LDSM.16.M88.4 R20, [R146] ;  /* 0x000000009214783b */ /* 0x000e660000000200 */
[C---:B------:R-:W-:Y:S01]  /*e460*/  ISETP.GE.AND P1, PT, R0.reuse, R105, PT ;  /* 0x000000690000720c */ /* 0x040fe20003f26270 */
[----:B--2---:R-:W-:Y:S01]  /*e470*/  HMMA.16816.F32.BF16 R8, R88, R4, RZ ;  /* 0x000000045808723c */ /* 0x004fe200000418ff */
[----:B------:R-:W-:Y:S01]  /*e480*/  LDSM.16.M88.4 R80, [R143+0x5800] ;  /* 0x005800008f50783b */ /* 0x000fe20000000200 */
[----:B------:R-:W-:-:S02]  /*e490*/  ISETP.GE.AND P6, PT, R0, R128, PT ;  /* 0x000000800000720c */ /* 0x000fc40003fc6270 */
[----:B------:R-:W-:Y:S01]  /*e4a0*/  IADD3 R0, R3, 0x10, RZ ;  /* 0x0000001003007810 */ /* 0x000fe20007ffe0ff */
[----:B------:R-:W-:Y:S03]  /*e4b0*/  LDSM.16.M88.4 R84, [R143+0x5000] ;  /* 0x005000008f54783b */ /* 0x000fe60000000200 */
[C---:B------:R-:W-:Y:S01]  /*e4c0*/  HMMA.16816.F32.BF16 R4, R88.reuse, R6, RZ ;  /* 0x000000065804723c */ /* 0x040fe200000418ff */
[----:B------:R-:W-:Y:S07]  /*e4d0*/  LDSM.16.M88.4 R76, [R145] ;  /* 0x00000000914c783b */ /* 0x000fee0000000200 */
[C---:B------:R-:W-:Y:S08]  /*e4e0*/  HMMA.16816.F32.BF16 R40, R88.reuse, R36, RZ ;  /* 0x000000245828723c */ /* 0x040ff000000418ff */
[C---:B-----5:R-:W-:Y:S08]  /*e4f0*/  HMMA.16816.F32.BF16 R32, R88.reuse, R28, RZ ;  /* 0x0000001c5820723c */ /* 0x060ff000000418ff */
[C---:B------:R-:W-:Y:S08]  /*e500*/  HMMA.16816.F32.BF16 R36, R88.reuse, R38, RZ ;  /* 0x000000265824723c */ /* 0x040ff000000418ff */
[C---:B------:R-:W-:Y:S08]  /*e510*/  HMMA.16816.F32.BF16 R28, R88.reuse, R30, RZ ;  /* 0x0000001e581c723c */ /* 0x040ff000000418ff */
[C---:B-1----:R-:W-:Y:S08]  /*e520*/  HMMA.16816.F32.BF16 R24, R88.reuse, R72, RZ ;  /* 0x000000485818723c */ /* 0x042ff000000418ff */
[----:B------:R-:W-:Y:S01]  /*e530*/  HMMA.16816.F32.BF16 R88, R88, R74, RZ ;  /* 0x0000004a5858723c */ /* 0x000fe200000418ff */
[----:B------:R-:W-:Y:S07]  /*e540*/  LDSM.16.M88.4 R72, [R136] ;  /* 0x000000008848783b */ /* 0x000fee0000000200 */
[C---:B---3--:R-:W-:Y:S08]  /*e550*/  HMMA.16816.F32.BF16 R8, R68.reuse, R12, R8 ;  /* 0x0000000c4408723c */ /* 0x048ff00000041808 */
[C---:B------:R-:W-:Y:S01]  /*e560*/  HMMA.16816.F32.BF16 R4, R68.reuse, R14, R4 ;  /* 0x0000000e4404723c */ /* 0x040fe20000041804 */
[----:B------:R-:W1:Y:S07]  /*e570*/  LDSM.16.M88.4 R12, [R143+0x4800] ;  /* 0x004800008f0c783b */ /* 0x000e6e0000000200 */
[C---:B----4-:R-:W-:Y:S08]  /*e580*/  HMMA.16816.F32.BF16 R40, R68.reuse, R64, R40 ;  /* 0x000000404428723c */ /* 0x050ff00000041828 */
[C---:B------:R-:W-:Y:S08]  /*e590*/  HMMA.16816.F32.BF16 R24, R68.reuse, R52, R24 ;  /* 0x000000344418723c */ /* 0x040ff00000041818 */
[C---:B------:R-:W-:Y:S01]  /*e5a0*/  HMMA.16816.F32.BF16 R88, R68.reuse, R54, R88 ;  /* 0x000000364458723c */ /* 0x040fe20000041858 */
[----:B------:R-:W-:Y:S07]  /*e5b0*/  LDSM.16.M88.4 R52, [R149+0x6000] ;  /* 0x006000009534783b */ /* 0x000fee0000000200 */
[C---:B------:R-:W-:Y:S01]  /*e5c0*/  HMMA.16816.F32.BF16 R36, R68.reuse, R66, R36 ;  /* 0x000000424424723c */ /* 0x040fe20000041824 */
[----:B------:R-:W-:Y:S07]  /*e5d0*/  LDSM.16.M88.4 R64, [R150+0x2000] ;  /* 0x002000009640783b */ /* 0x000fee0000000200 */
[C---:B------:R-:W-:Y:S08]  /*e5e0*/  HMMA.16816.F32.BF16 R32, R68.reuse, R60, R32 ;  /* 0x0000003c4420723c */ /* 0x040ff00000041820 */
[----:B------:R-:W-:Y:S01]  /*e5f0*/  HMMA.16816.F32.BF16 R28, R68, R62, R28 ;  /* 0x0000003e441c723c */ /* 0x000fe2000004181c */
[----:B------:R-:W2:Y:S04]  /*e600*/  LDSM.16.M88.4 R60, [R136+0x800] ;  /* 0x00080000883c783b */ /* 0x000ea80000000200 */
[----:B------:R-:W3:Y:S03]  /*e610*/  LDSM.16.M88.4 R68, [R136+0x1800] ;  /* 0x001800008844783b */ /* 0x000ee60000000200 */
[C---:B------:R-:W-:Y:S08]  /*e620*/  HMMA.16816.F32.BF16 R8, R20.reuse, R16, R8 ;  /* 0x000000101408723c */ /* 0x040ff00000041808 */
[C---:B------:R-:W-:Y:S01]  /*e630*/  HMMA.16816.F32.BF16 R4, R20.reuse, R18, R4 ;  /* 0x000000121404723c */ /* 0x040fe20000041804 */
[----:B------:R-:W4:Y:S07]  /*e640*/  LDSM.16.M88.4 R16, [R136+0x1000] ;  /* 0x001000008810783b */ /* 0x000f2e0000000200 */
[C---:B-1----:R-:W-:Y:S08]  /*e650*/  HMMA.16816.F32.BF16 R40, R20.reuse, R12, R40 ;  /* 0x0000000c1428723c */ /* 0x042ff00000041828 */
[C---:B------:R-:W-:Y:S08]  /*e660*/  HMMA.16816.F32.BF16 R24, R20.reuse, R80, R24 ;  /* 0x000000501418723c */ /* 0x040ff00000041818 */
[C---:B------:R-:W-:Y:S01]  /*e670*/  HMMA.16816.F32.BF16 R88, R20.reuse, R82, R88 ;  /* 0x000000521458723c */ /* 0x040fe20000041858 */
[----:B------:R-:W-:Y:S07]  /*e680*/  LDSM.16.M88.4 R80, [R148+0x2000] ;  /* 0x002000009450783b */ /* 0x000fee0000000200 */
        /* <DEDUP_REMOVED lines=8> */
[----:B------:R-:W1:Y:S07]  /*e710*/  LDSM.16.M88.4 R72, [R149+0x6800] ;  /* 0x006800009548783b */ /* 0x000e6e0000000200 */
[C---:B--2---:R-:W-:Y:S08]  /*e720*/  HMMA.16816.F32.BF16 R40, R76.reuse, R60, R40 ;  /* 0x0000003c4c28723c */ /* 0x044ff00000041828 */
[C---:B---3--:R-:W-:Y:S08]  /*e730*/  HMMA.16816.F32.BF16 R24, R76.reuse, R68, R24 ;  /* 0x000000444c18723c */ /* 0x048ff00000041818 */
[C---:B------:R-:W-:Y:S01]  /*e740*/  HMMA.16816.F32.BF16 R88, R76.reuse, R70, R88 ;  /* 0x000000464c58723c */ /* 0x040fe20000041858 */
[----:B------:R-:W-:Y:S07]  /*e750*/  LDSM.16.M88.4 R68, [R143+0x6000] ;  /* 0x006000008f44783b */ /* 0x000fee0000000200 */
[C---:B------:R-:W-:Y:S01]  /*e760*/  HMMA.16816.F32.BF16 R36, R76.reuse, R62, R36 ;  /* 0x0000003e4c24723c */ /* 0x040fe20000041824 */
[----:B------:R-:W2:Y:S07]  /*e770*/  LDSM.16.M88.4 R60, [R147+0x2800] ;  /* 0x00280000933c783b */ /* 0x000eae0000000200 */
[C---:B----4-:R-:W-:Y:S08]  /*e780*/  HMMA.16816.F32.BF16 R32, R76.reuse, R16, R32 ;  /* 0x000000104c20723c */ /* 0x050ff00000041820 */
[----:B------:R-:W-:Y:S01]  /*e790*/  HMMA.16816.F32.BF16 R28, R76, R18, R28 ;  /* 0x000000124c1c723c */ /* 0x000fe2000004181c */
[----:B------:R-:W3:Y:S04]  /*e7a0*/  LDSM.16.M88.4 R16, [R147+0x3800] ;  /* 0x003800009310783b */ /* 0x000ee80000000200 */
[----:B------:R-:W-:Y:S03]  /*e7b0*/  LDSM.16.M88.4 R76, [R146+0x2000] ;  /* 0x00200000924c783b */ /* 0x000fe60000000200 */
        /* <DEDUP_REMOVED lines=8> */
[----:B------:R-:W1:Y:S07]  /*e840*/  LDSM.16.M88.4 R72, [R143+0x6800] ;  /* 0x006800008f48783b */ /* 0x000e6e0000000200 */
[C---:B------:R-:W-:Y:S08]  /*e850*/  HMMA.16816.F32.BF16 R32, R64.reuse, R12, R32 ;  /* 0x0000000c4020723c */ /* 0x040ff00000041820 */
[----:B------:R-:W-:Y:S01]  /*e860*/  HMMA.16816.F32.BF16 R28, R64, R14, R28 ;  /* 0x0000000e401c723c */ /* 0x000fe2000004181c */
[----:B------:R-:W5:Y:S04]  /*e870*/  LDSM.16.M88.4 R12, [R143+0x7800] ;  /* 0x007800008f0c783b */ /* 0x000f680000000200 */
        /* <DEDUP_REMOVED lines=8> */
[C---:B------:R-:W-:Y:S08]  /*e900*/  HMMA.16816.F32.BF16 R36, R80.reuse, R62, R36 ;  /* 0x0000003e5024723c */ /* 0x040ff00000041824 */
[C---:B----4-:R-:W-:Y:S08]  /*e910*/  HMMA.16816.F32.BF16 R32, R80.reuse, R52, R32 ;  /* 0x000000345020723c */ /* 0x050ff00000041820 */
[----:B------:R-:W-:Y:S08]  /*e920*/  HMMA.16816.F32.BF16 R28, R80, R54, R28 ;  /* 0x00000036501c723c */ /* 0x000ff0000004181c */
[C---:B------:R-:W-:Y:S01]  /*e930*/  HMMA.16816.F32.BF16 R52, R76.reuse, R68, R8 ;  /* 0x000000444c34723c */ /* 0x040fe20000041808 */
[----:B------:R-:W2:Y:S07]  /*e940*/  LDSM.16.M88.4 R8, [R136+0x2800] ;  /* 0x002800008808783b */ /* 0x000eae0000000200 */
[C---:B------:R-:W-:Y:S08]  /*e950*/  HMMA.16816.F32.BF16 R4, R76.reuse, R70, R4 ;  /* 0x000000464c04723c */ /* 0x040ff00000041804 */
[C---:B-1----:R-:W-:Y:S08]  /*e960*/  HMMA.16816.F32.BF16 R40, R76.reuse, R72, R40 ;  /* 0x000000484c28723c */ /* 0x042ff00000041828 */
[C---:B-----5:R-:W-:Y:S08]  /*e970*/  HMMA.16816.F32.BF16 R24, R76.reuse, R12, R24 ;  /* 0x0000000c4c18723c */ /* 0x060ff00000041818 */
[----:B------:R-:W-:Y:S01]  /*e980*/  HMMA.16816.F32.BF16 R88, R76, R14, R88 ;  /* 0x0000000e4c58723c */ /* 0x000fe20000041858 */
[----:B------:R-:W1:Y:S01]  /*e990*/  LDSM.16.M88.4 R12, [R136+0x3800] ;  /* 0x00380000880c783b */ /* 0x000e620000000200 */
[----:B------:R-:W-:-:S06]  /*e9a0*/  DEPBAR.LE SB0, 0x0 ;  /* 0x000080000000791a */ /* 0x000fcc0000000000 */
[C---:B------:R-:W-:Y:S08]  /*e9b0*/  HMMA.16816.F32.BF16 R36, R76.reuse, R74, R36 ;  /* 0x0000004a4c24723c */ /* 0x040ff00000041824 */
[C---:B------:R-:W-:Y:S08]  /*e9c0*/  HMMA.16816.F32.BF16 R32, R76.reuse, R20, R32 ;  /* 0x000000144c20723c */ /* 0x040ff00000041820 */
[----:B------:R-:W-:Y:S08]  /*e9d0*/  HMMA.16816.F32.BF16 R28, R76, R22, R28 ;  /* 0x000000164c1c723c */ /* 0x000ff0000004181c */
[C---:B------:R-:W-:Y:S08]  /*e9e0*/  HMMA.16816.F32.BF16 R52, R64.reuse, R84, R52 ;  /* 0x000000544034723c */ /* 0x040ff00000041834 */
[C---:B------:R-:W-:Y:S08]  /*e9f0*/  HMMA.16816.F32.BF16 R4, R64.reuse, R86, R4 ;  /* 0x000000564004723c */ /* 0x040ff00000041804 */
[C---:B--2---:R-:W-:Y:S07]  /*ea00*/  HMMA.16816.F32.BF16 R40, R64.reuse, R8, R40 ;  /* 0x000000084028723c */ /* 0x044fee0000041828 */
        /* <DEDUP_REMOVED lines=8> */
[----:B------:R-:W-:Y:S02]  /*ea90*/  IADD3 R8, R3, 0x11, RZ ;  /* 0x0000001103087810 */ /* 0x000fe40007ffe0ff */
[----:B------:R-:W-:-:S02]  /*eaa0*/  FSEL R53, R53, -INF , !P1 ;  /* 0xff80000035357808 */ /* 0x000fc40004800000 */
[----:B------:R-:W-:Y:S01]  /*eab0*/  FSEL R23, R4, -INF , !P0 ;  /* 0xff80000004177808 */ /* 0x000fe20004000000 */
[C---:B------:R-:W-:Y:S01]  /*eac0*/  HMMA.16816.F32.BF16 R28, R64.reuse, R18, R28 ;  /* 0x00000012401c723c */ /* 0x040fe2000004181c */
        /* <DEDUP_REMOVED lines=10> */
[----:B------:R-:W-:Y:S01]  /*eb70*/  FSEL R11, R41, -INF , !P4 ;  /* 0xff800000290b7808 */ /* 0x000fe20006000000 */
[----:B------:R-:W-:Y:S01]  /*eb80*/  BAR.SYNC.DEFER_BLOCKING 0x0 ;  /* 0x0000000000007b1d */ /* 0x000fe20000010000 */
[----:B------:R-:W-:Y:S02]  /*eb90*/  ISETP.GE.AND P1, PT, R0, R128, PT ;  /* 0x000000800000720c */ /* 0x000fe40003f26270 */
[----:B------:R-:W-:-:S02]  /*eba0*/  ISETP.GE.AND P0, PT, R4, R105, PT ;  /* 0x000000690400720c */ /* 0x000fc40003f06270 */
[-C--:B------:R-:W-:Y:S02]  /*ebb0*/  ISETP.GE.AND P4, PT, R4, R128.reuse, PT ;  /* 0x000000800400720c */ /* 0x080fe40003f86270 */
[----:B------:R-:W-:Y:S02]  /*ebc0*/  IADD3 R4, R3, 0x21, RZ ;  /* 0x0000002103047810 */ /* 0x000fe40007ffe0ff */
[----:B------:R-:W-:Y:S02]  /*ebd0*/  FSEL R5, R5, -INF , !P5 ;  /* 0xff80000005057808 */ /* 0x000fe40006800000 */
[----:B------:R-:W-:Y:S02]  /*ebe0*/  ISETP.GE.AND P5, PT, R8, R128, PT ;  /* 0x000000800800720c */ /* 0x000fe40003fa6270 */
        /* <DEDUP_REMOVED lines=27> */
[----:B------:R-:W-:Y:S02]  /*eda0*/  ISETP.GE.AND P1, PT, R104, 0x2, PT ;  /* 0x000000026800780c */ /* 0x000fe40003f26270 */
[-C--:B------:R-:W-:Y:S02]  /*edb0*/  ISETP.GE.AND P2, PT, R4, R105.reuse, PT ;  /* 0x000000690400720c */ /* 0x080fe40003f46270 */
[C---:B------:R-:W-:Y:S02]  /*edc0*/  ISETP.GE.AND P0, PT, R0.reuse, R105, PT ;  /* 0x000000690000720c */ /* 0x040fe40003f06270 */
[----:B------:R-:W-:Y:S02]  /*edd0*/  ISETP.GE.AND P4, PT, R0, R128, PT ;  /* 0x000000800000720c */ /* 0x000fe40003f86270 */
        /* <DEDUP_REMOVED lines=11> */
[----:B------:R-:W-:Y:S02]  /*ee90*/  FSEL R52, R52, -INF , !P0 ;  /* 0xff80000034347808 */ /* 0x000fe40004000000 */
[----:B------:R-:W-:-:S02]  /*eea0*/  ISETP.GE.AND P6, PT, R6, R105, PT ;  /* 0x000000690600720c */ /* 0x000fc40003fc6270 */
        /* <DEDUP_REMOVED lines=11> */
[----:B------:R-:W-:Y:S02]  /*ef60*/  IABS R3, c[0x0][0x2d0] ;  /* 0x0000b40000037a13 */ /* 0x000fe40000000000 */
[----:B------:R-:W-:Y:S02]  /*ef70*/  IADD3 R15, R2, -0x40, RZ ;  /* 0xffffffc0020f7810 */ /* 0x000fe40007ffe0ff */
[----:B------:R-:W1:Y:S01]  /*ef80*/  I2F.RP R6, R3 ;  /* 0x0000000300067306 */ /* 0x000e620000209400 */
[----:B------:R-:W-:-:S02]  /*ef90*/  IABS R13, R2 ;  /* 0x00000002000d7213 */ /* 0x000fc40000000000 */
[----:B------:R-:W-:Y:S02]  /*efa0*/  IABS R7, R15 ;  /* 0x0000000f00077213 */ /* 0x000fe40000000000 */
[----:B------:R-:W-:Y:S02]  /*efb0*/  LOP3.LUT R2, R2, c[0x0][0x2d0], RZ, 0x3c, !PT ;  /* 0x0000b40002027a12 */ /* 0x000fe400078e3cff */
[----:B------:R-:W-:Y:S02]  /*efc0*/  LOP3.LUT R15, R15, c[0x0][0x2d0], RZ, 0x3c, !PT ;  /* 0x0000b4000f0f7a12 */ /* 0x000fe400078e3cff */
        /* <DEDUP_REMOVED lines=36> */
[----:B------:R-:W-:-:S05]  /*f210*/  MOV R7, 0x40 ;  /* 0x0000004000077802 */ /* 0x000fca0000000f00 */
[----:B------:R-:W-:-:S04]  /*f220*/  IMAD R7, R2, c[0x0][0x2d0], -R7 ;  /* 0x0000b40002077a24 */ /* 0x000fc800078e0a07 */
[----:B------:R-:W-:Y:S01]  /*f230*/  IMAD.WIDE.U32 R12, R7, c[0x0][0x198], RZ ;  /* 0x00006600070c7a25 */ /* 0x000fe200078e00ff */
[----:B------:R-:W-:-:S05]  /*f240*/  SHF.R.S32.HI R2, RZ, 0x1f, R7 ;  /* 0x0000001fff027819 */ /* 0x000fca0000011407 */
[----:B------:R-:W-:-:S04]  /*f250*/  IMAD R2, R2, c[0x0][0x198], RZ ;  /* 0x0000660002027a24 */ /* 0x000fc800078e02ff */
[----:B------:R-:W-:-:S04]  /*f260*/  IMAD R2, R7, c[0x0][0x19c], R2 ;  /* 0x0000670007027a24 */ /* 0x000fc800078e0202 */
[----:B------:R-:W-:Y:S02]  /*f270*/  IMAD.IADD R13, R13, 0x1, R2 ;  /* 0x000000010d0d7824 */ /* 0x000fe400078e0202 */
[----:B--2---:R-:W-:-:S05]  /*f280*/  IMAD.IADD R6, R6, 0x1, -R3 ;  /* 0x0000000106067824 */ /* 0x004fca00078e0a03 */
[----:B------:R-:W-:-:S05]  /*f290*/  SHF.R.S32.HI R3, RZ, 0x1f, R6 ;  /* 0x0000001fff037819 */ /* 0x000fca0000011406 */
[----:B------:R-:W-:-:S04]  /*f2a0*/  IMAD R3, R3, c[0x0][0x180], RZ ;  /* 0x0000600003037a24 */ /* 0x000fc800078e02ff */
[C---:B------:R-:W-:Y:S02]  /*f2b0*/  IMAD R3, R6.reuse, c[0x0][0x184], R3 ;  /* 0x0000610006037a24 */ /* 0x040fe400078e0203 */
[----:B------:R-:W-:-:S05]  /*f2c0*/  IMAD.WIDE.U32 R6, R6, c[0x0][0x180], R12 ;  /* 0x0000600006067a25 */ /* 0x000fca00078e000c */
[----:B------:R-:W-:Y:S01]  /*f2d0*/  IADD3 R2, R7, R3, RZ ;  /* 0x0000000307027210 */ /* 0x000fe20007ffe0ff */
[----:B------:R-:W-:Y:S01]  /*f2e0*/  IMAD.MOV.U32 R7, RZ, RZ, R6 ;  /* 0x000000ffff077224 */ /* 0x000fe200078e0006 */
[----:B------:R-:W-:Y:S05]  /*f2f0*/  BRA `(.L_x_5708) ;  /* 0x0000003000007947 */ /* 0x000fea0003800000 */
.L_x_5707:
[----:B------:R-:W-:-:S05]  /*f300*/  IMAD.MOV.U32 R7, RZ, RZ, c[0x0][0x198] ;  /* 0x00006600ff077624 */ /* 0x000fca00078e00ff */
[----:B------:R-:W-:-:S04]  /*f310*/  LEA R7, -R7, RZ, 0x6 ;  /* 0x000000ff07077211 */ /* 0x000fc800078e31ff */
[----:B------:R-:W-:Y:S02]  /*f320*/  SHF.R.S32.HI R2, RZ, 0x1f, R7 ;  /* 0x0000001fff027819 */ /* 0x000fe40000011407 */
.L_x_5708:
[C---:B------:R-:W-:Y:S02]  /*f330*/  LOP3.LUT P0, RZ, R163.reuse, 0x2, RZ, 0xc0, !PT ;  /* 0x00000002a3ff7812 */ /* 0x040fe4000780c0ff */
[----:B------:R-:W-:Y:S02]  /*f340*/  LOP3.LUT P6, RZ, R163, 0x1, RZ, 0xc0, !PT ;  /* 0x00000001a3ff7812 */ /* 0x000fe400078cc0ff */
[----:B------:R-:W-:-:S04]  /*f350*/  LEA R14, P5, R7, R160, 0x1 ;  /* 0x000000a0070e7211 */ /* 0x000fc800078a08ff */
[----:B------:R-:W-:-:S05]  /*f360*/  LEA.HI.X R15, R7, R157, R2, 0x1, P5 ;  /* 0x0000009d070f7211 */ /* 0x000fca00028f0c02 */
[----:B------:R-:W-:Y:S02]  /*f370*/  @P0 IADD3 R13, P2, R7, R140, RZ ;  /* 0x0000008c070d0210 */ /* 0x000fe40007f5e0ff */
[----:B------:R-:W-:Y:S01]  /*f380*/  @!PT LDS RZ, [RZ] ;  /* 0x00000000fffff984 */ /* 0x000fe20000000800 */
[----:B------:R-:W-:Y:S01]  /*f390*/  @!PT LDS RZ, [RZ] ;  /* 0x00000000fffff984 */ /* 0x000fe20000000800 */
[----:B------:R-:W-:Y:S01]  /*f3a0*/  @!PT LDS RZ, [RZ] ;  /* 0x00000000fffff984 */ /* 0x000fe20000000800 */
[----:B------:R1:W-:Y:S02]  /*f3b0*/  @P6 LDGSTS.E.BYPASS.LTC128B.128 [R164+0x4000], [R14.64] ;  /* 0x040000000ea46fae */ /* 0x0003e4000b901d46 */
[C---:B------:R-:W-:Y:S01]  /*f3c0*/  @P0 LEA R12, P4, R13.reuse, c[0x0][0x168], 0x1 ;  /* 0x00005a000d0c0a11 */ /* 0x040fe200078808ff */
[----:B------:R-:W-:Y:S01]  /*f3d0*/  @P0 IMAD.X R6, R2, 0x1, R167, P2 ;  /* 0x0000000102060824 */ /* 0x000fe200010e06a7 */
[----:B------:R-:W-:Y:S01]  /*f3e0*/  IADD3 R3, P2, R152, R7, RZ ;  /* 0x0000000798037210 */ /* 0x000fe20007f5e0ff */
[----:B------:R1:W-:Y:S03]  /*f3f0*/  @!P6 STS.128 [R164+0x4000], RZ ;  /* 0x004000ffa400e388 */ /* 0x0003e60000000c00 */
[----:B------:R-:W-:Y:S01]  /*f400*/  @P0 LEA.HI.X R13, R13, c[0x0][0x16c], R6, 0x1, P4 ;  /* 0x00005b000d0d0a11 */ /* 0x000fe200020f0c06 */
[----:B------:R-:W-:Y:S01]  /*f410*/  IMAD.X R166, R151, 0x1, R2, P2 ;  /* 0x0000000197a67824 */ /* 0x000fe200010e0602 */
[----:B------:R-:W-:-:S02]  /*f420*/  @P6 LEA R26, P5, R3, R160, 0x1 ;  /* 0x000000a0031a6211 */ /* 0x000fc400078a08ff */
[CC--:B------:R-:W-:Y:S01]  /*f430*/  @P0 IADD3 R2, P4, R3.reuse, R140.reuse, RZ ;  /* 0x0000008c03020210 */ /* 0x0c0fe20007f9e0ff */
[----:B------:R-:W-:Y:S01]  /*f440*/  @!PT LDS RZ, [RZ] ;  /* 0x00000000fffff984 */ /* 0x000fe20000000800 */
[----:B------:R-:W-:Y:S01]  /*f450*/  @!PT LDS RZ, [RZ] ;  /* 0x00000000fffff984 */ /* 0x000fe20000000800 */
[----:B------:R-:W-:Y:S01]  /*f460*/  @!PT LDS RZ, [RZ] ;  /* 0x00000000fffff984 */ /* 0x000fe20000000800 */
[----:B------:R1:W-:Y:S01]  /*f470*/  @P0 LDGSTS.E.BYPASS.LTC128B.128 [R164+0x6000], [R12.64+0x80] ;  /* 0x060000800ca40fae */ /* 0x0003e2000b901d46 */
[----:B------:R-:W-:Y:S02]  /*f480*/  IADD3 R7, P2, R152, R3, RZ ;  /* 0x0000000398077210 */ /* 0x000fe40007f5e0ff */
[--C-:B------:R-:W-:Y:S01]  /*f490*/  @P6 LEA.HI.X R27, R3, R157, R166.reuse, 0x1, P5 ;  /* 0x0000009d031b6211 */ /* 0x100fe200028f0ca6 */
[----:B------:R-:W-:Y:S01]  /*f4a0*/  @P0 IMAD.X R3, R166, 0x1, R167, P4 ;  /* 0x00000001a6030824 */ /* 0x000fe200020e06a7 */
[C---:B------:R-:W-:Y:S01]  /*f4b0*/  @P0 LEA R28, P4, R2.reuse, c[0x0][0x168], 0x1 ;  /* 0x00005a00021c0a11 */ /* 0x040fe200078808ff */
[----:B------:R-:W-:Y:S01]  /*f4c0*/  IMAD.X R166, R151, 0x1, R166, P2 ;  /* 0x0000000197a67824 */ /* 0x000fe200010e06a6 */
[----:B------:R-:W-:Y:S01]  /*f4d0*/  @P0 IADD3 R6, P2, R7, R140, RZ ;  /* 0x0000008c07060210 */ /* 0x000fe20007f5e0ff */
[----:B------:R1:W-:Y:S01]  /*f4e0*/  @!P0 STS.128 [R164+0x6000], RZ ;  /* 0x006000ffa4008388 */ /* 0x0003e20000000c00 */
[----:B------:R-:W-:-:S02]  /*f4f0*/  @P0 LEA.HI.X R29, R2, c[0x0][0x16c], R3, 0x1, P4 ;  /* 0x00005b00021d0a11 */ /* 0x000fc400020f0c03 */
[C---:B------:R-:W-:Y:S01]  /*f500*/  @P6 LEA R30, P5, R7.reuse, R160, 0x1 ;  /* 0x000000a0071e6211 */ /* 0x040fe200078a08ff */
[----:B------:R-:W-:Y:S01]  /*f510*/  @P0 IMAD.X R25, R166, 0x1, R167, P2 ;  /* 0x00000001a6190824 */ /* 0x000fe200010e06a7 */
[----:B------:R-:W-:Y:S01]  /*f520*/  IADD3 R3, P2, R152, R7, RZ ;  /* 0x0000000798037210 */ /* 0x000fe20007f5e0ff */
[----:B------:R-:W-:Y:S01]  /*f530*/  @!PT LDS RZ, [RZ] ;  /* 0x00000000fffff984 */ /* 0x000fe20000000800 */
[----:B------:R-:W-:Y:S01]  /*f540*/  @!PT LDS RZ, [RZ] ;  /* 0x00000000fffff984 */ /* 0x000fe20000000800 */
[----:B------:R-:W-:Y:S01]  /*f550*/  @!PT LDS RZ, [RZ] ;  /* 0x00000000fffff984 */ /* 0x000fe20000000800 */
[----:B------:R1:W-:Y:S01]  /*f560*/  @P6 LDGSTS.E.BYPASS.LTC128B.128 [R164+0x4800], [R26.64] ;  /* 0x048000001aa46fae */ /* 0x0003e2000b901d46 */
[--C-:B------:R-:W-:Y:S02]  /*f570*/  @P6 LEA.HI.X R31, R7, R157, R166.reuse, 0x1, P5 ;  /* 0x0000009d071f6211 */ /* 0x100fe400028f0ca6 */
[C---:B------:R-:W-:Y:S01]  /*f580*/  @P0 LEA R24, P4, R6.reuse, c[0x0][0x168], 0x1 ;  /* 0x00005a0006180a11 */ /* 0x040fe200078808ff */
[----:B------:R-:W-:Y:S01]  /*f590*/  IMAD.X R166, R151, 0x1, R166, P2 ;  /* 0x0000000197a67824 */ /* 0x000fe200010e06a6 */
[----:B------:R-:W-:Y:S01]  /*f5a0*/  @P0 IADD3 R140, P2, R3, R140, RZ ;  /* 0x0000008c038c0210 */ /* 0x000fe20007f5e0ff */
[----:B------:R1:W-:Y:S01]  /*f5b0*/  @!P6 STS.128 [R164+0x4800], RZ ;  /* 0x004800ffa400e388 */ /* 0x0003e20000000c00 */
[----:B------:R-:W-:-:S02]  /*f5c0*/  @P0 LEA.HI.X R25, R6, c[0x0][0x16c], R25, 0x1, P4 ;  /* 0x00005b0006190a11 */ /* 0x000fc400020f0c19 */
[C---:B------:R-:W-:Y:S01]  /*f5d0*/  @P6 LEA R2, P4, R3.reuse, R160, 0x1 ;  /* 0x000000a003026211 */ /* 0x040fe200078808ff */
[----:B------:R-:W-:Y:S01]  /*f5e0*/  @P0 IMAD.X R167, R166, 0x1, R167, P2 ;  /* 0x00000001a6a70824 */ /* 0x000fe200010e06a7 */
[C---:B------:R-:W-:Y:S01]  /*f5f0*/  @P0 LEA R6, P2, R140.reuse, c[0x0][0x168], 0x1 ;  /* 0x00005a008c060a11 */ /* 0x040fe200078408ff */
[----:B------:R-:W-:Y:S01]  /*f600*/  @!PT LDS RZ, [RZ] ;  /* 0x00000000fffff984 */ /* 0x000fe20000000800 */
[----:B------:R-:W-:Y:S01]  /*f610*/  @!PT LDS RZ, [RZ] ;  /* 0x00000000fffff984 */ /* 0x000fe20000000800 */
[----:B------:R-:W-:Y:S01]  /*f620*/  @!PT LDS RZ, [RZ] ;  /* 0x00000000fffff984 */ /* 0x000fe20000000800 */
[----:B------:R1:W-:Y:S01]  /*f630*/  @P0 LDGSTS.E.BYPASS.LTC128B.128 [R164+0x6800], [R28.64+0x80] ;  /* 0x068000801ca40fae */ /* 0x0003e2000b901d46 */
[----:B------:R-:W-:Y:S01]  /*f640*/  @P6 LEA.HI.X R3, R3, R157, R166, 0x1, P4 ;  /* 0x0000009d03036211 */ /* 0x000fe200020f0ca6 */
[----:B------:R-:W-:Y:S01]  /*f650*/  IMAD.MOV.U32 R160, RZ, RZ, R14 ;  /* 0x000000ffffa07224 */ /* 0x000fe200078e000e */
[----:B------:R-:W-:Y:S01]  /*f660*/  @P0 LEA.HI.X R7, R140, c[0x0][0x16c], R167, 0x1, P2 ;  /* 0x00005b008c070a11 */ /* 0x000fe200010f0ca7 */
[----:B------:R1:W-:Y:S01]  /*f670*/  @!P0 STS.128 [R164+0x6800], RZ ;  /* 0x006800ffa4008388 */ /* 0x0003e20000000c00 */
[----:B------:R-:W-:-:S03]  /*f680*/  IMAD.MOV.U32 R157, RZ, RZ, R15 ;  /* 0x000000ffff9d7224 */ /* 0x000fc600078e000f */
        /* <DEDUP_REMOVED lines=21> */
.L_x_5706:
        /* <DEDUP_REMOVED lines=25> */
[----:B------:R-:W-:-:S02]  /*f970*/  SHF.L.U32 R144, R0, 0x1, RZ ;  /* 0x0000000100907819 */ /* 0x000fc400000006ff */
[----:B------:R-:W-:Y:S02]  /*f980*/  FMNMX.FTZ R13, R115, R2, !PT ;  /* 0x00000002730d7209 */ /* 0x000fe40007810000 */
[----:B------:R-:W-:Y:S01]  /*f990*/  FMNMX.FTZ R2, R22, R3, !PT ;  /* 0x0000000316027209 */ /* 0x000fe20007810000 */
[----:B------:R-:W-:Y:S01]  /*f9a0*/  LDSM.16.MT88.4 R36, [R144+0x8000] ;  /* 0x008000009024783b */ /* 0x000fe20000004200 */
[----:B------:R-:W-:Y:S02]  /*f9b0*/  FMNMX.FTZ R13, R112, R13, !PT ;  /* 0x0000000d700d7209 */ /* 0x000fe40007810000 */
[----:B------:R-:W-:Y:S01]  /*f9c0*/  FMNMX.FTZ R3, R21, R2, !PT ;  /* 0x0000000215037209 */ /* 0x000fe20007810000 */
[----:B------:R-:W-:Y:S01]  /*f9d0*/  LDSM.16.MT88.4 R68, [R144+0xa000] ;  /* 0x00a000009044783b */ /* 0x000fe20000004200 */
[-C--:B------:R-:W-:Y:S02]  /*f9e0*/  LEA R142, R49, R144.reuse, 0x1 ;  /* 0x00000090318e7211 */ /* 0x080fe400078e08ff */
[----:B------:R-:W-:Y:S01]  /*f9f0*/  FMNMX.FTZ R12, R20, R3, !PT ;  /* 0x00000003140c7209 */ /* 0x000fe20007810000 */
[----:B------:R-:W1:Y:S01]  /*fa00*/  SHFL.BFLY PT, R6, R13, 0x2, 0x1f ;  /* 0x0c401f000d067f89 */ /* 0x000e6200000e0000 */
[----:B------:R-:W-:-:S02]  /*fa10*/  LEA R141, R47, R144, 0x1 ;  /* 0x000000902f8d7211 */ /* 0x000fc400078e08ff */
[----:B------:R-:W-:Y:S01]  /*fa20*/  LEA R140, R47, R142, 0x1 ;  /* 0x0000008e2f8c7211 */ /* 0x000fe200078e08ff */
[----:B------:R-:W2:Y:S04]  /*fa30*/  SHFL.BFLY PT, R7, R12, 0x2, 0x1f ;  /* 0x0c401f000c077f89 */ /* 0x000ea800000e0000 */
[----:B------:R-:W-:Y:S04]  /*fa40*/  LDSM.16.MT88.4 R60, [R140+0x8000] ;  /* 0x008000008c3c783b */ /* 0x000fe80000004200 */
[----:B------:R-:W-:Y:S04]  /*fa50*/  LDSM.16.MT88.4 R92, [R142+0xa000] ;  /* 0x00a000008e5c783b */ /* 0x000fe80000004200 */
[----:B------:R-:W-:Y:S01]  /*fa60*/  LDSM.16.MT88.4 R80, [R141+0xa000] ;  /* 0x00a000008d50783b */ /* 0x000fe20000004200 */
[----:B-1----:R-:W-:-:S02]  /*fa70*/  FMNMX.FTZ R6, R13, R6, !PT ;  /* 0x000000060d067209 */ /* 0x002fc40007810000 */
[----:B--2---:R-:W-:-:S03]  /*fa80*/  FMNMX.FTZ R7, R12, R7, !PT ;  /* 0x000000070c077209 */ /* 0x004fc60007810000 */
[----:B------:R-:W1:Y:S04]  /*fa90*/  SHFL.BFLY PT, R3, R6, 0x1, 0x1f ;  /* 0x0c201f0006037f89 */ /* 0x000e6800000e0000 */
[----:B------:R-:W2:Y:S04]  /*faa0*/  SHFL.BFLY PT, R2, R7, 0x1, 0x1f ;  /* 0x0c201f0007027f89 */ /* 0x000ea800000e0000 */
[----:B------:R-:W-:Y:S01]  /*fab0*/  LDSM.16.MT88.4 R12, [R144+0x8800] ;  /* 0x00880000900c783b */ /* 0x000fe20000004200 */
        /* <DEDUP_REMOVED lines=9> */
[--C-:B------:R-:W-:Y:S02]  /*fb50*/  FFMA.FTZ R26, R5, c[0x0][0x23c], -R116.reuse ;  /* 0x00008f00051a7a23 */ /* 0x100fe40000010874 */
[--C-:B------:R-:W-:Y:S02]  /*fb60*/  FFMA.FTZ R35, R52, c[0x0][0x23c], -R116.reuse ;  /* 0x00008f0034237a23 */ /* 0x100fe40000010874 */
[--C-:B------:R-:W-:Y:S01]  /*fb70*/  FFMA.FTZ R33, R4, c[0x0][0x23c], -R23.reuse ;  /* 0x00008f0004217a23 */ /* 0x100fe20000010817 */
[----:B------:R-:W-:Y:S01]  /*fb80*/  MUFU.EX2 R31, R31 ;  /* 0x0000001f001f7308 */ /* 0x000fe20000000800 */
[----:B------:R-:W1:Y:S01]  /*fb90*/  LDSM.16.MT88.4 R4, [R142+0x8000] ;  /* 0x008000008e04783b */ /* 0x000e620000004200 */
[----:B------:R-:W-:Y:S02]  /*fba0*/  FFMA.FTZ R32, R53, c[0x0][0x23c], -R116 ;  /* 0x00008f0035207a23 */ /* 0x000fe40000010874 */
[----:B------:R-:W-:-:S02]  /*fbb0*/  FFMA.FTZ R28, R54, c[0x0][0x23c], -R23 ;  /* 0x00008f00361c7a23 */ /* 0x000fc40000010817 */
[--C-:B------:R-:W-:Y:S01]  /*fbc0*/  FFMA.FTZ R30, R46, c[0x0][0x23c], -R23.reuse ;  /* 0x00008f002e1e7a23 */ /* 0x100fe20000010817 */
[----:B------:R-:W2:Y:S01]  /*fbd0*/  LDSM.16.MT88.4 R52, [R141+0x8000] ;  /* 0x008000008d34783b */ /* 0x000ea20000004200 */
[--C-:B------:R-:W-:Y:S01]  /*fbe0*/  FFMA.FTZ R27, R48, c[0x0][0x23c], -R23.reuse ;  /* 0x00008f00301b7a23 */ /* 0x100fe20000010817 */
[----:B------:R-:W-:Y:S01]  /*fbf0*/  MUFU.EX2 R35, R35 ;  /* 0x0000002300237308 */ /* 0x000fe20000000800 */
[--C-:B------:R-:W-:Y:S02]  /*fc00*/  FFMA.FTZ R24, R11, c[0x0][0x23c], -R116.reuse ;  /* 0x00008f000b187a23 */ /* 0x100fe40000010874 */
[--C-:B------:R-:W-:Y:S02]  /*fc10*/  FFMA.FTZ R0, R9, c[0x0][0x23c], -R116.reuse ;  /* 0x00008f0009007a23 */ /* 0x100fe40000010874 */
[--C-:B------:R-:W-:Y:S02]  /*fc20*/  FFMA.FTZ R109, R8, c[0x0][0x23c], -R23.reuse ;  /* 0x00008f00086d7a23 */ /* 0x100fe40000010817 */
[----:B------:R-:W-:Y:S01]  /*fc30*/  FFMA.FTZ R34, R10, c[0x0][0x23c], -R23 ;  /* 0x00008f000a227a23 */ /* 0x000fe20000010817 */
[----:B------:R-:W3:Y:S01]  /*fc40*/  MUFU.EX2 R32, R32 ;  /* 0x0000002000207308 */ /* 0x000ee20000000800 */
[----:B------:R-:W-:Y:S01]  /*fc50*/  LDSM.16.MT88.4 R8, [R142+0x8800] ;  /* 0x008800008e08783b */ /* 0x000fe20000004200 */
[----:B------:R-:W-:-:S02]  /*fc60*/  FFMA.FTZ R29, R75, c[0x0][0x23c], -R116 ;  /* 0x00008f004b1d7a23 */ /* 0x000fc40000010874 */
[--C-:B------:R-:W-:Y:S02]  /*fc70*/  FFMA.FTZ R25, R73, c[0x0][0x23c], -R116.reuse ;  /* 0x00008f0049197a23 */ /* 0x100fe40000010874 */
[--C-:B------:R-:W-:Y:S02]  /*fc80*/  FFMA.FTZ R111, R78, c[0x0][0x23c], -R23.reuse ;  /* 0x00008f004e6f7a23 */ /* 0x100fe40000010817 */
[----:B------:R-:W4:Y:S01]  /*fc90*/  MUFU.EX2 R26, R26 ;  /* 0x0000001a001a7308 */ /* 0x000f220000000800 */
[--C-:B------:R-:W-:Y:S02]  /*fca0*/  FFMA.FTZ R108, R76, c[0x0][0x23c], -R23.reuse ;  /* 0x00008f004c6c7a23 */ /* 0x100fe40000010817 */
[--C-:B------:R-:W-:Y:S02]  /*fcb0*/  FFMA.FTZ R118, R117, c[0x0][0x23c], -R116.reuse ;  /* 0x00008f0075767a23 */ /* 0x100fe40000010874 */
[--C-:B------:R-:W-:Y:S02]  /*fcc0*/  FFMA.FTZ R117, R121, c[0x0][0x23c], -R116.reuse ;  /* 0x00008f0079757a23 */ /* 0x100fe40000010874 */
[----:B------:R-:W-:Y:S01]  /*fcd0*/  FFMA.FTZ R121, R122, c[0x0][0x23c], -R23 ;  /* 0x00008f007a797a23 */ /* 0x000fe20000010817 */
[----:B------:R-:W-:Y:S01]  /*fce0*/  MUFU.EX2 R28, R28 ;  /* 0x0000001c001c7308 */ /* 0x000fe20000000800 */
[----:B---3--:R-:W-:Y:S01]  /*fcf0*/  F2FP.BF16.PACK_AB R84, R32, R35 ;  /* 0x000000232054723e */ /* 0x008fe200000010ff */
[----:B------:R-:W-:-:S02]  /*fd00*/  FFMA.FTZ R120, R17, c[0x0][0x23c], -R116 ;  /* 0x00008f0011787a23 */ /* 0x000fc40000010874 */
[--C-:B------:R-:W-:Y:S02]  /*fd10*/  FFMA.FTZ R119, R19, c[0x0][0x23c], -R116.reuse ;  /* 0x00008f0013777a23 */ /* 0x100fe40000010874 */
[--C-:B------:R-:W-:Y:S02]  /*fd20*/  FFMA.FTZ R124, R124, c[0x0][0x23c], -R23.reuse ;  /* 0x00008f007c7c7a23 */ /* 0x100fe40000010817 */
[----:B------:R-:W3:Y:S01]  /*fd30*/  MUFU.EX2 R33, R33 ;  /* 0x0000002100217308 */ /* 0x000ee20000000800 */
[----:B----4-:R-:W-:Y:S01]  /*fd40*/  F2FP.BF16.PACK_AB R86, R26, R31 ;  /* 0x0000001f1a56723e */ /* 0x010fe200000010ff */
[--C-:B------:R-:W-:Y:S02]  /*fd50*/  FFMA.FTZ R123, R18, c[0x0][0x23c], -R23.reuse ;  /* 0x00008f00127b7a23 */ /* 0x100fe40000010817 */
[----:B------:R-:W-:Y:S02]  /*fd60*/  FFMA.FTZ R122, R16, c[0x0][0x23c], -R23 ;  /* 0x00008f00107a7a23 */ /* 0x000fe40000010817 */
[----:B------:R-:W-:Y:S01]  /*fd70*/  LDSM.16.MT88.4 R16, [R141+0x9000] ;  /* 0x009000008d10783b */ /* 0x000fe20000004200 */
[--C-:B------:R-:W-:Y:S01]  /*fd80*/  FFMA.FTZ R168, R112, c[0x0][0x23c], -R116.reuse ;  /* 0x00008f0070a87a23 */ /* 0x100fe20000010874 */
[----:B------:R-:W-:Y:S01]  /*fd90*/  MUFU.EX2 R30, R30 ;  /* 0x0000001e001e7308 */ /* 0x000fe20000000800 */
[----:B------:R-:W-:-:S02]  /*fda0*/  FFMA.FTZ R114, R114, c[0x0][0x23c], -R116 ;  /* 0x00008f0072727a23 */ /* 0x000fc40000010874 */
[--C-:B------:R-:W-:Y:S02]  /*fdb0*/  FFMA.FTZ R113, R113, c[0x0][0x23c], -R116.reuse ;  /* 0x00008f0071717a23 */ /* 0x100fe40000010874 */
[----:B------:R-:W-:Y:S02]  /*fdc0*/  FFMA.FTZ R115, R115, c[0x0][0x23c], -R116 ;  /* 0x00008f0073737a23 */ /* 0x000fe40000010874 */
[--C-:B------:R-:W-:Y:S01]  /*fdd0*/  FFMA.FTZ R110, R110, c[0x0][0x23c], -R23.reuse ;  /* 0x00008f006e6e7a23 */ /* 0x100fe20000010817 */
[----:B------:R-:W4:Y:S01]  /*fde0*/  MUFU.EX2 R27, R27 ;  /* 0x0000001b001b7308 */ /* 0x000f220000000800 */
[----:B---3--:R-:W-:Y:S01]  /*fdf0*/  F2FP.BF16.PACK_AB R85, R33, R28 ;  /* 0x0000001c2155723e */ /* 0x008fe200000010ff */
[--C-:B------:R-:W-:Y:S02]  /*fe00*/  FFMA.FTZ R125, R22, c[0x0][0x23c], -R23.reuse ;  /* 0x00008f00167d7a23 */ /* 0x100fe40000010817 */
[--C-:B------:R-:W-:Y:S02]  /*fe10*/  FFMA.FTZ R112, R21, c[0x0][0x23c], -R23.reuse ;  /* 0x00008f0015707a23 */ /* 0x100fe40000010817 */
[----:B------:R-:W-:-:S02]  /*fe20*/  FFMA.FTZ R167, R20, c[0x0][0x23c], -R23 ;  /* 0x00008f0014a77a23 */ /* 0x000fc40000010817 */
[----:B------:R-:W-:Y:S01]  /*fe30*/  MUFU.EX2 R29, R29 ;  /* 0x0000001d001d7308 */ /* 0x000fe20000000800 */
[----:B------:R-:W-:Y:S01]  /*fe40*/  FADD.FTZ R32, R35, R32 ;  /* 0x0000002023207221 */ /* 0x000fe20000010000 */
[----:B------:R-:W-:Y:S01]  /*fe50*/  LDSM.16.MT88.4 R20, [R141+0x9800] ;  /* 0x009800008d14783b */ /* 0x000fe20000004200 */
[----:B------:R-:W-:Y:S02]  /*fe60*/  FADD.FTZ R33, R28, R33 ;  /* 0x000000211c217221 */ /* 0x000fe40000010000 */
[----:B------:R-:W-:Y:S01]  /*fe70*/  FADD.FTZ R31, R31, R32 ;  /* 0x000000201f1f7221 */ /* 0x000fe20000010000 */
[----:B----4-:R-:W-:Y:S02]  /*fe80*/  F2FP.BF16.PACK_AB R87, R27, R30 ;  /* 0x0000001e1b57723e */ /* 0x010fe400000010ff */
[----:B------:R-:W3:Y:S01]  /*fe90*/  MUFU.EX2 R24, R24 ;  /* 0x0000001800187308 */ /* 0x000ee20000000800 */
[----:B------:R-:W-:Y:S02]  /*fea0*/  FADD.FTZ R30, R30, R33 ;  /* 0x000000211e1e7221 */ /* 0x000fe40000010000 */
[----:B------:R-:W-:-:S02]  /*feb0*/  FADD.FTZ R26, R26, R31 ;  /* 0x0000001f1a1a7221 */ /* 0x000fc40000010000 */
[----:B------:R-:W-:Y:S01]  /*fec0*/  FADD.FTZ R30, R27, R30 ;  /* 0x0000001e1b1e7221 */ /* 0x000fe20000010000 */
[C---:B-1----:R-:W-:Y:S02]  /*fed0*/  HMMA.16816.F32.BF16 R40, R84.reuse, R4, RZ ;  /* 0x000000045428723c */ /* 0x042fe400000418ff */
[----:B------:R-:W-:Y:S06]  /*fee0*/  MUFU.EX2 R25, R25 ;  /* 0x0000001900197308 */ /* 0x000fec0000000800 */
[C---:B------:R-:W-:Y:S01]  /*fef0*/  HMMA.16816.F32.BF16 R44, R84.reuse, R6, RZ ;  /* 0x00000006542c723c */ /* 0x040fe200000418ff */
[----:B------:R-:W1:Y:S01]  /*ff00*/  LDSM.16.MT88.4 R4, [R140+0xa000] ;  /* 0x00a000008c04783b */ /* 0x000e620000004200 */
[----:B------:R-:W-:Y:S06]  /*ff10*/  MUFU.EX2 R0, R0 ;  /* 0x0000000000007308 */ /* 0x000fec0000000800 */
[C---:B------:R-:W-:Y:S02]  /*ff20*/  HMMA.16816.F32.BF16 R96, R84.reuse, R36, RZ ;  /* 0x000000245460723c */ /* 0x040fe400000418ff */
[----:B------:R-:W-:Y:S06]  /*ff30*/  MUFU.EX2 R111, R111 ;  /* 0x0000006f006f7308 */ /* 0x000fec0000000800 */
[C---:B------:R-:W-:Y:S02]  /*ff40*/  HMMA.16816.F32.BF16 R36, R84.reuse, R38, RZ ;  /* 0x000000265424723c */ /* 0x040fe400000418ff */
[----:B------:R-:W4:Y:S06]  /*ff50*/  MUFU.EX2 R108, R108 ;  /* 0x0000006c006c7308 */ /* 0x000f2c0000000800 */
[C---:B--2---:R-:W-:Y:S02]  /*ff60*/  HMMA.16816.F32.BF16 R48, R84.reuse, R52, RZ ;  /* 0x000000345430723c */ /* 0x044fe400000418ff */
        /* <DEDUP_REMOVED lines=19> */
[C---:B-1----:R-:W-:Y:S02]  /*100a0*/  HMMA.16816.F32.BF16 R88, R84.reuse, R4, RZ ;  /* 0x000000045458723c */ /* 0x042fe400000418ff */
[----:B------:R-:W-:Y:S05]  /*100b0*/  MUFU.EX2 R114, R114 ;  /* 0x0000007200727308 */ /* 0x000fea0000000800 */
[----:B---3--:R-:W-:Y:S01]  /*100c0*/  F2FP.BF16.PACK_AB R4, R24, R29 ;  /* 0x0000001d1804723e */ /* 0x008fe200000010ff */
[----:B------:R-:W-:Y:S01]  /*100d0*/  HMMA.16816.F32.BF16 R84, R84, R6, RZ ;  /* 0x000000065454723c */ /* 0x000fe200000418ff */
[----:B----4-:R-:W-:Y:S01]  /*100e0*/  F2FP.BF16.PACK_AB R5, R108, R111 ;  /* 0x0000006f6c05723e */ /* 0x010fe200000010ff */
[----:B------:R-:W1:Y:S01]  /*100f0*/  MUFU.EX2 R113, R113 ;  /* 0x0000007100717308 */ /* 0x000e620000000800 */
[----:B------:R-:W-:-:S02]  /*10100*/  FADD.FTZ R29, R29, R26 ;  /* 0x0000001a1d1d7221 */ /* 0x000fc40000010000 */
[----:B------:R-:W-:Y:S02]  /*10110*/  FADD.FTZ R111, R111, R30 ;  /* 0x0000001e6f6f7221 */ /* 0x000fe40000010000 */
[----:B------:R-:W-:Y:S01]  /*10120*/  F2FP.BF16.PACK_AB R6, R0, R25 ;  /* 0x000000190006723e */ /* 0x000fe200000010ff */
[----:B------:R-:W-:Y:S01]  /*10130*/  FADD.FTZ R24, R24, R29 ;  /* 0x0000001d18187221 */ /* 0x000fe20000010000 */
[----:B--2---:R-:W-:Y:S01]  /*10140*/  F2FP.BF16.PACK_AB R7, R34, R109 ;  /* 0x0000006d2207723e */ /* 0x004fe200000010ff */
        /* <DEDUP_REMOVED lines=15> */
[----:B------:R-:W-:Y:S08]  /*10240*/  MUFU.EX2 R112, R112 ;  /* 0x0000007000707308 */ /* 0x000ff00000000800 */
[----:B------:R-:W1:Y:S01]  /*10250*/  MUFU.EX2 R167, R167 ;  /* 0x000000a700a77308 */ /* 0x000e620000000800 */
[C---:B--2---:R-:W-:Y:S08]  /*10260*/  HMMA.16816.F32.BF16 R48, R4.reuse, R12, R48 ;  /* 0x0000000c0430723c */ /* 0x044ff00000041830 */
[C---:B------:R-:W-:Y:S01]  /*10270*/  HMMA.16816.F32.BF16 R52, R4.reuse, R14, R52 ;  /* 0x0000000e0434723c */ /* 0x040fe20000041834 */
[----:B------:R-:W2:Y:S07]  /*10280*/  LDSM.16.MT88.4 R12, [R144+0xa800] ;  /* 0x00a80000900c783b */ /* 0x000eae0000004200 */
[C---:B----4-:R-:W-:Y:S08]  /*10290*/  HMMA.16816.F32.BF16 R56, R4.reuse, R8, R56 ;  /* 0x000000080438723c */ /* 0x050ff00000041838 */
[C---:B------:R-:W-:Y:S01]  /*102a0*/  HMMA.16816.F32.BF16 R60, R4.reuse, R10, R60 ;  /* 0x0000000a043c723c */ /* 0x040fe2000004183c */
[----:B------:R-:W4:Y:S07]  /*102b0*/  LDSM.16.MT88.4 R8, [R142+0xa800] ;  /* 0x00a800008e08783b */ /* 0x000f2e0000004200 */
        /* <DEDUP_REMOVED lines=25> */
[C---:B--2---:R-:W-:Y:S08]  /*10450*/  HMMA.16816.F32.BF16 R96, R4.reuse, R12, R96 ;  /* 0x0000000c0460723c */ /* 0x044ff00000041860 */
[C---:B------:R-:W-:Y:S01]  /*10460*/  HMMA.16816.F32.BF16 R36, R4.reuse, R14, R36 ;  /* 0x0000000e0424723c */ /* 0x040fe20000041824 */
[----:B------:R-:W2:Y:S07]  /*10470*/  LDSM.16.MT88.4 R12, [R140+0x9000] ;  /* 0x009000008c0c783b */ /* 0x000eae0000004200 */
[C---:B----4-:R-:W-:Y:S08]  /*10480*/  HMMA.16816.F32.BF16 R40, R4.reuse, R8, R40 ;  /* 0x000000080428723c */ /* 0x050ff00000041828 */
[C---:B------:R-:W-:Y:S01]  /*10490*/  HMMA.16816.F32.BF16 R44, R4.reuse, R10, R44 ;  /* 0x0000000a042c723c */ /* 0x040fe2000004182c */
[----:B------:R-:W4:Y:S07]  /*104a0*/  LDSM.16.MT88.4 R8, [R144+0xb000] ;  /* 0x00b000009008783b */ /* 0x000f2e0000004200 */
        /* <DEDUP_REMOVED lines=8> */
[C---:B-----5:R-:W-:Y:S08]  /*10530*/  HMMA.16816.F32.BF16 R72, R4.reuse, R16, R72 ;  /* 0x000000100448723c */ /* 0x060ff00000041848 */
        /* <DEDUP_REMOVED lines=8> */
[----:B-1----:R-:W-:Y:S01]  /*105c0*/  F2FP.BF16.PACK_AB R4, R113, R114 ;  /* 0x000000727104723e */ /* 0x002fe200000010ff */
        /* <DEDUP_REMOVED lines=20> */
[C---:B------:R-:W-:Y:S08]  /*10710*/  HMMA.16816.F32.BF16 R92, R4.reuse, R18, R92 ;  /* 0x00000012045c723c */ /* 0x040ff0000004185c */
[C---:B-1----:R-:W-:Y:S08]  /*10720*/  HMMA.16816.F32.BF16 R56, R4.reuse, R12, R56 ;  /* 0x0000000c0438723c */ /* 0x042ff00000041838 */
[C---:B------:R-:W-:Y:S01]  /*10730*/  HMMA.16816.F32.BF16 R60, R4.reuse, R14, R60 ;  /* 0x0000000e043c723c */ /* 0x040fe2000004183c */
[----:B------:R-:W1:Y:S07]  /*10740*/  LDSM.16.MT88.4 R12, [R141+0xb800] ;  /* 0x00b800008d0c783b */ /* 0x000e6e0000004200 */
[C---:B--2---:R-:W-:Y:S08]  /*10750*/  HMMA.16816.F32.BF16 R64, R4.reuse, R8, R64 ;  /* 0x000000080440723c */ /* 0x044ff00000041840 */
[C---:B------:R-:W-:Y:S01]  /*10760*/  HMMA.16816.F32.BF16 R68, R4.reuse, R10, R68 ;  /* 0x0000000a0444723c */ /* 0x040fe20000041844 */
[----:B------:R-:W2:Y:S07]  /*10770*/  LDSM.16.MT88.4 R8, [R140+0xb800] ;  /* 0x00b800008c08783b */ /* 0x000eae0000004200 */
        /* <DEDUP_REMOVED lines=9> */
[----:B------:R-:W-:Y:S01]  /*10810*/  IABS R0, c[0x0][0x2d0] ;  /* 0x0000b40000007a13 */ /* 0x000fe20000000000 */
[----:B------:R-:W-:-:S03]  /*10820*/  IMAD.SHL.U32 R4, R162, 0x40, RZ ;  /* 0x00000040a2047824 */ /* 0x000fc600078e00ff */
[----:B------:R-:W1:Y:S02]  /*10830*/  I2F.RP R5, R0 ;  /* 0x0000000000057306 */ /* 0x000e640000209400 */
[C---:B------:R-:W-:Y:S02]  /*10840*/  IADD3 R11, R4.reuse, 0x40, RZ ;  /* 0x00000040040b7810 */ /* 0x040fe40007ffe0ff */
        /* <DEDUP_REMOVED lines=40> */
[----:B------:R-:W-:-:S04]  /*10ad0*/  IMAD.MOV.U32 R5, RZ, RZ, 0x40 ;  /* 0x00000040ff057424 */ /* 0x000fc800078e00ff */
[----:B------:R-:W-:-:S04]  /*10ae0*/  IMAD R5, R0, c[0x0][0x2d0], -R5 ;  /* 0x0000b40000057a24 */ /* 0x000fc800078e0a05 */
        /* <DEDUP_REMOVED lines=13> */
.L_x_5710:
[----:B------:R-:W-:-:S05]  /*10bc0*/  IMAD.MOV.U32 R5, RZ, RZ, c[0x0][0x1a0] ;  /* 0x00006800ff057624 */ /* 0x000fca00078e00ff */
[----:B------:R-:W-:-:S04]  /*10bd0*/  LEA R5, -R5, RZ, 0x6 ;  /* 0x000000ff05057211 */ /* 0x000fc800078e31ff */
[----:B------:R-:W-:Y:S02]  /*10be0*/  SHF.R.S32.HI R4, RZ, 0x1f, R5 ;  /* 0x0000001fff047819 */ /* 0x000fe40000011405 */
.L_x_5711:
[C---:B------:R-:W-:Y:S02]  /*10bf0*/  LOP3.LUT P2, RZ, R163.reuse, 0x2, RZ, 0xc0, !PT ;  /* 0x00000002a3ff7812 */ /* 0x040fe4000784c0ff */
[----:B------:R-:W-:Y:S02]  /*10c00*/  LOP3.LUT P0, RZ, R163, 0x1, RZ, 0xc0, !PT ;  /* 0x00000001a3ff7812 */ /* 0x000fe4000780c0ff */
[----:B------:R-:W-:Y:S02]  /*10c10*/  IADD3 R7, P1, R154, R5, RZ ;  /* 0x000000059a077210 */ /* 0x000fe40007f3e0ff */
[----:B------:R-:W-:-:S03]  /*10c20*/  LEA R130, P5, R5, R170, 0x1 ;  /* 0x000000aa05827211 */ /* 0x000fc600078a08ff */
[--C-:B------:R-:W-:Y:S01]  /*10c30*/  IMAD.X R0, R153, 0x1, R4.reuse, P1 ;  /* 0x0000000199007824 */ /* 0x100fe200008e0604 */
[----:B------:R-:W-:-:S03]  /*10c40*/  LEA.HI.X R131, R5, R171, R4, 0x1, P5 ;  /* 0x000000ab05837211 */ /* 0x000fc600028f0c04 */
[-C--:B------:R-:W-:Y:S02]  /*10c50*/  @P2 IADD3 R11, P4, R5, R106.reuse, RZ ;  /* 0x0000006a050b2210 */ /* 0x080fe40007f9e0ff */
[C---:B------:R-:W-:Y:S01]  /*10c60*/  @P2 IADD3 R9, P1, R7.reuse, R106, RZ ;  /* 0x0000006a07092210 */ /* 0x040fe20007f3e0ff */
[----:B------:R-:W-:Y:S01]  /*10c70*/  @!PT LDS RZ, [RZ] ;  /* 0x00000000fffff984 */ /* 0x000fe20000000800 */
[----:B------:R-:W-:Y:S01]  /*10c80*/  @!PT LDS RZ, [RZ] ;  /* 0x00000000fffff984 */ /* 0x000fe20000000800 */
[----:B------:R-:W-:Y:S01]  /*10c90*/  @!PT LDS RZ, [RZ] ;  /* 0x00000000fffff984 */ /* 0x000fe20000000800 */
[----:B------:R1:W-:Y:S01]  /*10ca0*/  @P0 LDGSTS.E.BYPASS.LTC128B.128 [R164+0x8000], [R130.64] ;  /* 0x0800000082a40fae */ /* 0x0003e2000b901d46 */
[----:B------:R-:W-:Y:S01]  /*10cb0*/  @P0 LEA R10, P5, R7, R170, 0x1 ;  /* 0x000000aa070a0211 */ /* 0x000fe200078a08ff */
[--C-:B------:R-:W-:Y:S01]  /*10cc0*/  @P2 IMAD.X R6, R4, 0x1, R101.reuse, P4 ;  /* 0x0000000104062824 */ /* 0x100fe200020e0665 */
[C---:B------:R-:W-:Y:S01]  /*10cd0*/  @P2 LEA R12, P4, R11.reuse, c[0x0][0x170], 0x1 ;  /* 0x00005c000b0c2a11 */ /* 0x040fe200078808ff */
[----:B------:R-:W-:Y:S01]  /*10ce0*/  @P2 IMAD.X R4, R0, 0x1, R101, P1 ;  /* 0x0000000100042824 */ /* 0x000fe200008e0665 */
[----:B------:R-:W-:Y:S01]  /*10cf0*/  IADD3 R5, P1, R154, R7, RZ ;  /* 0x000000079a057210 */ /* 0x000fe20007f3e0ff */
[----:B------:R-:W-:Y:S01]  /*10d00*/  @!P0 STS.128 [R164+0x8000], RZ ;  /* 0x008000ffa4008388 */ /* 0x000fe20000000c00 */
[----:B------:R-:W-:-:S02]  /*10d10*/  @P2 LEA.HI.X R13, R11, c[0x0][0x174], R6, 0x1, P4 ;  /* 0x00005d000b0d2a11 */ /* 0x000fc400020f0c06 */
[----:B------:R-:W-:Y:S02]  /*10d20*/  @P2 LEA R8, P4, R9, c[0x0][0x170], 0x1 ;  /* 0x00005c0009082a11 */ /* 0x000fe400078808ff */
[--C-:B------:R-:W-:Y:S01]  /*10d30*/  @P0 LEA.HI.X R11, R7, R171, R0.reuse, 0x1, P5 ;  /* 0x000000ab070b0211 */ /* 0x100fe200028f0c00 */
[----:B------:R-:W-:Y:S01]  /*10d40*/  IMAD.X R0, R153, 0x1, R0, P1 ;  /* 0x0000000199007824 */ /* 0x000fe200008e0600 */
[----:B------:R-:W-:Y:S01]  /*10d50*/  @P2 LEA.HI.X R9, R9, c[0x0][0x174], R4, 0x1, P4 ;  /* 0x00005d0009092a11 */ /* 0x000fe200020f0c04 */
[----:B------:R-:W-:Y:S01]  /*10d60*/  @!PT LDS RZ, [RZ] ;  /* 0x00000000fffff984 */ /* 0x000fe20000000800 */
[----:B------:R-:W-:Y:S01]  /*10d70*/  @!PT LDS RZ, [RZ] ;  /* 0x00000000fffff984 */ /* 0x000fe20000000800 */
[----:B------:R-:W-:Y:S01]  /*10d80*/  @!PT LDS RZ, [RZ] ;  /* 0x00000000fffff984 */ /* 0x000fe20000000800 */
[----:B------:R2:W-:Y:S01]  /*10d90*/  @P2 LDGSTS.E.BYPASS.LTC128B.128 [R164+0xa000], [R12.64+0x80] ;  /* 0x0a0000800ca42fae */ /* 0x0005e2000b901d46 */
[C---:B------:R-:W-:Y:S02]  /*10da0*/  @P0 LEA R14, P6, R5.reuse, R170, 0x1 ;  /* 0x000000aa050e0211 */ /* 0x040fe400078c08ff */
[----:B------:R-:W-:Y:S01]  /*10db0*/  @P2 IADD3 R4, P5, R5, R106, RZ ;  /* 0x0000006a05042210 */ /* 0x000fe20007fbe0ff */
[----:B------:R-:W-:Y:S01]  /*10dc0*/  @!P2 STS.128 [R164+0xa000], RZ ;  /* 0x00a000ffa400a388 */ /* 0x000fe20000000c00 */
[----:B------:R-:W-:-:S02]  /*10dd0*/  IADD3 R7, P4, R154, R5, RZ ;  /* 0x000000059a077210 */ /* 0x000fc40007f9e0ff */
[-CC-:B------:R-:W-:Y:S01]  /*10de0*/  @P0 LEA.HI.X R15, R5, R171.reuse, R0.reuse, 0x1, P6 ;  /* 0x000000ab050f0211 */ /* 0x180fe200030f0c00 */
[--C-:B------:R-:W-:Y:S01]  /*10df0*/  @P2 IMAD.X R5, R0, 0x1, R101.reuse, P5 ;  /* 0x0000000100052824 */ /* 0x100fe200028e0665 */
[----:B------:R-:W-:Y:S01]  /*10e00*/  @P2 IADD3 R106, P1, R7, R106, RZ ;  /* 0x0000006a076a2210 */ /* 0x000fe20007f3e0ff */
[----:B------:R-:W-:Y:S01]  /*10e10*/  IMAD.X R0, R153, 0x1, R0, P4 ;  /* 0x0000000199007824 */ /* 0x000fe200020e0600 */
[----:B------:R-:W-:Y:S01]  /*10e20*/  @P2 LEA R16, P5, R4, c[0x0][0x170], 0x1 ;  /* 0x00005c0004102a11 */ /* 0x000fe200078a08ff */
[----:B------:R-:W-:Y:S01]  /*10e30*/  @!PT LDS RZ, [RZ] ;  /* 0x00000000fffff984 */ /* 0x000fe20000000800 */
[----:B------:R-:W-:Y:S01]  /*10e40*/  @!PT LDS RZ, [RZ] ;  /* 0x00000000fffff984 */ /* 0x000fe20000000800 */
[----:B------:R-:W-:Y:S01]  /*10e50*/  @!PT LDS RZ, [RZ] ;  /* 0x00000000fffff984 */ /* 0x000fe20000000800 */
[----:B------:R3:W-:Y:S01]  /*10e60*/  @P0 LDGSTS.E.BYPASS.LTC128B.128 [R164+0x8800], [R10.64] ;  /* 0x088000000aa40fae */ /* 0x0007e2000b901d46 */
[C---:B------:R-:W-:Y:S01]  /*10e70*/  @P0 LEA R18, P4, R7.reuse, R170, 0x1 ;  /* 0x000000aa07120211 */ /* 0x040fe200078808ff */
[----:B------:R-:W-:Y:S01]  /*10e80*/  @P2 IMAD.X R101, R0, 0x1, R101, P1 ;  /* 0x0000000100652824 */ /* 0x000fe200008e0665 */
[----:B------:R-:W-:Y:S01]  /*10e90*/  @P2 LEA.HI.X R17, R4, c[0x0][0x174], R5, 0x1, P5 ;  /* 0x00005d0004112a11 */ /* 0x000fe200028f0c05 */
[----:B------:R-:W-:Y:S01]  /*10ea0*/  @!P0 STS.128 [R164+0x8800], RZ ;  /* 0x008800ffa4008388 */ /* 0x000fe20000000c00 */
[C---:B------:R-:W-:Y:S01]  /*10eb0*/  @P2 LEA R112, P1, R106.reuse, c[0x0][0x170], 0x1 ;  /* 0x00005c006a702a11 */ /* 0x040fe200078208ff */
[----:B------:R-:W-:Y:S01]  /*10ec0*/  IMAD.MOV.U32 R170, RZ, RZ, R130 ;  /* 0x000000ffffaa7224 */ /* 0x000fe200078e0082 */
[----:B------:R-:W-:Y:S01]  /*10ed0*/  @P0 LEA.HI.X R19, R7, R171, R0, 0x1, P4 ;  /* 0x000000ab07130211 */ /* 0x000fe200020f0c00 */
[----:B------:R-:W-:Y:S01]  /*10ee0*/  @!PT LDS RZ, [RZ] ;  /* 0x00000000fffff984 */ /* 0x000fe20000000800 */
[----:B------:R-:W-:Y:S01]  /*10ef0*/  @!PT LDS RZ, [RZ] ;  /* 0x00000000fffff984 */ /* 0x000fe20000000800 */
[----:B------:R-:W-:Y:S01]  /*10f00*/  @!PT LDS RZ, [RZ] ;  /* 0x00000000fffff984 */ /* 0x000fe20000000800 */
[----:B------:R3:W-:Y:S01]  /*10f10*/  @P2 LDGSTS.E.BYPASS.LTC128B.128 [R164+0xa800], [R8.64+0x80] ;  /* 0x0a80008008a42fae */ /* 0x0007e2000b901d46 */
[----:B------:R-:W-:Y:S01]  /*10f20*/  @P2 LEA.HI.X R113, R106, c[0x0][0x174], R101, 0x1, P1 ;  /* 0x00005d006a712a11 */ /* 0x000fe200008f0c65 */
[----:B------:R-:W-:-:S02]  /*10f30*/  IMAD.MOV.U32 R171, RZ, RZ, R131 ;  /* 0x000000ffffab7224 */ /* 0x000fc400078e0083 */
        /* <DEDUP_REMOVED lines=15> */
[----:B------:R-:W-:Y:S01]  /*11030*/  @!P0 STS.128 [R164+0x9800], RZ ;  /* 0x009800ffa4008388 */ /* 0x000fe20000000c00 */
[----:B------:R-:W-:-:S03]  /*11040*/  ISETP.GE.AND P0, PT, R104, 0x3, PT ;  /* 0x000000036800780c */ /* 0x000fc60003f06270 */
[----:B------:R-:W-:Y:S01]  /*11050*/  @!PT LDS RZ, [RZ] ;  /* 0x00000000fffff984 */ /* 0x000fe20000000800 */
[----:B------:R-:W-:Y:S01]  /*11060*/  @!PT LDS RZ, [RZ] ;  /* 0x00000000fffff984 */ /* 0x000fe20000000800 */
[----:B------:R-:W-:Y:S01]  /*11070*/  @!PT LDS RZ, [RZ] ;  /* 0x00000000fffff984 */ /* 0x000fe20000000800 */
[----:B------:R5:W-:Y:S04]  /*11080*/  @P2 LDGSTS.E.BYPASS.LTC128B.128 [R164+0xb800], [R112.64+0x80] ;  /* 0x0b80008070a42fae */ /* 0x000be8000b901d46 */
[----:B------:R-:W-:Y:S04]  /*11090*/  @!P2 STS.128 [R164+0xb800], RZ ;  /* 0x00b800ffa400a388 */ /* 0x000fe80000000c00 */
[----:B------:R-:W-:Y:S04]  /*110a0*/  LDSM.16.M88.4 R4, [R150] ;  /* 0x000000009604783b */ /* 0x000fe80000000200 */
[----:B------:R-:W1:Y:S04]  /*110b0*/  LDSM.16.M88.4 R28, [R149+0x4000] ;  /* 0x00400000951c783b */ /* 0x000e680000000200 */
[----:B------:R-:W3:Y:S04]  /*110c0*/  LDSM.16.M88.4 R20, [R149+0x4800] ;  /* 0x004800009514783b */ /* 0x000ee80000000200 */
[----:B--2---:R-:W4:Y:S04]  /*110d0*/  LDSM.16.M88.4 R12, [R149+0x5000] ;  /* 0x00500000950c783b */ /* 0x004f280000000200 */
[----:B------:R-:W2:Y:S04]  /*110e0*/  LDSM.16.M88.4 R108, [R149+0x5800] ;  /* 0x00580000956c783b */ /* 0x000ea80000000200 */
[----:B------:R-:W-:Y:S04]  /*110f0*/  LDSM.16.M88.4 R124, [R147] ;  /* 0x00000000937c783b */ /* 0x000fe80000000200 */
[----:B------:R-:W-:Y:S04]  /*11100*/  LDSM.16.M88.4 R120, [R139] ;  /* 0x000000008b78783b */ /* 0x000fe80000000200 */
[----:B------:R-:W-:Y:S04]  /*11110*/  LDSM.16.M88.4 R116, [R138] ;  /* 0x000000008a74783b */ /* 0x000fe80000000200 */
[----:B-----5:R-:W-:Y:S04]  /*11120*/  LDSM.16.M88.4 R112, [R137] ;  /* 0x000000008970783b */ /* 0x020fe80000000200 */
[----:B------:R-:W5:Y:S04]  /*11130*/  S2R R0, SR_TID.X ;  /* 0x0000000000007919 */ /* 0x000f680000002100 */
[----:B------:R-:W0:Y:S01]  /*11140*/  LDGDEPBAR ;  /* 0x00000000000079af */ /* 0x000e220000000000 */
[C---:B-1----:R-:W-:Y:S08]  /*11150*/  HMMA.16816.F32.BF16 R32, R4.reuse, R28, RZ ;  /* 0x0000001c0420723c */ /* 0x042ff000000418ff */
[C---:B---3--:R-:W-:Y:S08]  /*11160*/  HMMA.16816.F32.BF16 R24, R4.reuse, R20, RZ ;  /* 0x000000140418723c */ /* 0x048ff000000418ff */
[----:B----4-:R-:W-:Y:S01]  /*11170*/  HMMA.16816.F32.BF16 R16, R4, R12, RZ ;  /* 0x0000000c0410723c */ /* 0x010fe200000418ff */
[----:B-----5:R-:W-:-:S05]  /*11180*/  IMAD.SHL.U32 R0, R0, 0x2, RZ ;  /* 0x0000000200007824 */ /* 0x020fca00078e00ff */
[----:B------:R-:W-:Y:S02]  /*11190*/  LOP3.LUT R101, R0, 0x6, RZ, 0xc0, !PT ;  /* 0x0000000600657812 */ /* 0x000fe400078ec0ff */
[----:B------:R-:W-:Y:S03]  /*111a0*/  HMMA.16816.F32.BF16 R28, R4, R30, RZ ;  /* 0x0000001e041c723c */ /* 0x000fe600000418ff */
[----:B------:R-:W-:-:S05]  /*111b0*/  IMAD R101, R162, 0x40, R101 ;  /* 0x00000040a2657824 */ /* 0x000fca00078e0265 */
[C---:B------:R-:W-:Y:S01]  /*111c0*/  HMMA.16816.F32.BF16 R20, R4.reuse, R22, RZ ;  /* 0x000000160414723c */ /* 0x040fe200000418ff */
[C---:B------:R-:W-:Y:S02]  /*111d0*/  IADD3 R0, R101.reuse, 0x1, RZ ;  /* 0x0000000165007810 */ /* 0x040fe40007ffe0ff */
[C---:B------:R-:W-:Y:S02]  /*111e0*/  IADD3 R104, R101.reuse, 0x8, RZ ;  /* 0x0000000865687810 */ /* 0x040fe40007ffe0ff */
[CC--:B------:R-:W-:Y:S02]  /*111f0*/  ISETP.GE.AND P1, PT, R0.reuse, R105.reuse, PT ;  /* 0x000000690000720c */ /* 0x0c0fe40003f26270 */
[----:B------:R-:W-:Y:S01]  /*11200*/  ISETP.GE.AND P6, PT, R0, R128, PT ;  /* 0x000000800000720c */ /* 0x000fe20003fc6270 */
[----:B------:R-:W-:Y:S01]  /*11210*/  HMMA.16816.F32.BF16 R12, R4, R14, RZ ;  /* 0x0000000e040c723c */ /* 0x000fe200000418ff */
[----:B------:R-:W-:Y:S02]  /*11220*/  IADD3 R0, R101, 0x9, RZ ;  /* 0x0000000965007810 */ /* 0x000fe40007ffe0ff */
[----:B------:R-:W-:-:S02]  /*11230*/  ISETP.GE.AND P5, PT, R104, R105, PT ;  /* 0x000000696800720c */ /* 0x000fc40003fa6270 */
[----:B------:R-:W-:-:S03]  /*11240*/  ISETP.GE.AND P4, PT, R104, R128, PT ;  /* 0x000000806800720c */ /* 0x000fc60003f86270 */
[C---:B--2---:R-:W-:Y:S08]  /*11250*/  HMMA.16816.F32.BF16 R8, R4.reuse, R108, RZ ;  /* 0x0000006c0408723c */ /* 0x044ff000000418ff */
[----:B------:R-:W-:Y:S01]  /*11260*/  HMMA.16816.F32.BF16 R4, R4, R110, RZ ;  /* 0x0000006e0404723c */ /* 0x000fe200000418ff */
[----:B------:R-:W1:Y:S07]  /*11270*/  LDSM.16.M88.4 R108, [R148] ;  /* 0x00000000946c783b */ /* 0x000e6e0000000200 */
        /* <DEDUP_REMOVED lines=41> */
[----:B------:R-:W-:Y:S07]  /*11510*/  LDSM.16.M88.4 R124, [R135] ;  /* 0x00000000877c783b */ /* 0x000fee0000000200 */
[C---:B------:R-:W-:Y:S08]  /*11520*/  HMMA.16816.F32.BF16 R24, R108.reuse, R120, R24 ;  /* 0x000000786c18723c */ /* 0x040ff00000041818 */
[C---:B------:R-:W-:Y:S01]  /*11530*/  HMMA.16816.F32.BF16 R20, R108.reuse, R122, R20 ;  /* 0x0000007a6c14723c */ /* 0x040fe20000041814 */
[----:B------:R-:W-:Y:S07]  /*11540*/  LDSM.16.M88.4 R120, [R134] ;  /* 0x000000008678783b */ /* 0x000fee0000000200 */
[C---:B------:R-:W-:Y:S08]  /*11550*/  HMMA.16816.F32.BF16 R16, R108.reuse, R116, R16 ;  /* 0x000000746c10723c */ /* 0x040ff00000041810 */
[C---:B------:R-:W-:Y:S01]  /*11560*/  HMMA.16816.F32.BF16 R12, R108.reuse, R118, R12 ;  /* 0x000000766c0c723c */ /* 0x040fe2000004180c */
[----:B------:R-:W-:Y:S07]  /*11570*/  LDSM.16.M88.4 R116, [R133] ;  /* 0x000000008574783b */ /* 0x000fee0000000200 */
[C---:B--2---:R-:W-:Y:S08]  /*11580*/  HMMA.16816.F32.BF16 R8, R108.reuse, R112, R8 ;  /* 0x000000706c08723c */ /* 0x044ff00000041808 */
[----:B------:R-:W-:Y:S01]  /*11590*/  HMMA.16816.F32.BF16 R4, R108, R114, R4 ;  /* 0x000000726c04723c */ /* 0x000fe20000041804 */
[----:B------:R-:W1:Y:S04]  /*115a0*/  LDSM.16.M88.4 R108, [R148+0x2000] ;  /* 0x00200000946c783b */ /* 0x000e680000000200 */
[----:B------:R-:W2:Y:S03]  /*115b0*/  LDSM.16.M88.4 R112, [R132] ;  /* 0x000000008470783b */ /* 0x000ea60000000200 */
        /* <DEDUP_REMOVED lines=11> */
[----:B------:R-:W2:Y:S04]  /*11670*/  LDSM.16.M88.4 R108, [R143+0x7800] ;  /* 0x007800008f6c783b */ /* 0x000ea80000000200 */
[----:B------:R-:W4:Y:S03]  /*11680*/  LDSM.16.M88.4 R112, [R143+0x7000] ;  /* 0x007000008f70783b */ /* 0x000f260000000200 */
        /* <DEDUP_REMOVED lines=9> */
[C---:B----4-:R-:W-:Y:S08]  /*11720*/  HMMA.16816.F32.BF16 R16, R124.reuse, R112, R16 ;  /* 0x000000707c10723c */ /* 0x050ff00000041810 */
[----:B------:R-:W-:Y:S01]  /*11730*/  HMMA.16816.F32.BF16 R12, R124, R114, R12 ;  /* 0x000000727c0c723c */ /* 0x000fe2000004180c */
[----:B------:R-:W3:Y:S07]  /*11740*/  LDSM.16.M88.4 R112, [R136+0x2800] ;  /* 0x002800008870783b */ /* 0x000eee0000000200 */
[C---:B-1----:R-:W-:Y:S08]  /*11750*/  HMMA.16816.F32.BF16 R32, R120.reuse, R116, R32 ;  /* 0x000000747820723c */ /* 0x042ff00000041820 */
[C---:B------:R-:W-:Y:S08]  /*11760*/  HMMA.16816.F32.BF16 R28, R120.reuse, R118, R28 ;  /* 0x00000076781c723c */ /* 0x040ff0000004181c */
[C---:B--2---:R-:W-:Y:S08]  /*11770*/  HMMA.16816.F32.BF16 R16, R120.reuse, R108, R16 ;  /* 0x0000006c7810723c */ /* 0x044ff00000041810 */
[----:B------:R-:W-:Y:S01]  /*11780*/  HMMA.16816.F32.BF16 R12, R120, R110, R12 ;  /* 0x0000006e780c723c */ /* 0x000fe2000004180c */
[----:B------:R-:W1:Y:S01]  /*11790*/  LDSM.16.M88.4 R108, [R136+0x3800] ;  /* 0x00380000886c783b */ /* 0x000e620000000200 */
[----:B------:R-:W-:Y:S01]  /*117a0*/  FSEL R166, R33, -INF , !P1 ;  /* 0xff80000021a67808 */ /* 0x000fe20004800000 */
[----:B------:R-:W-:-:S04]  /*117b0*/  DEPBAR.LE SB0, 0x0 ;  /* 0x000080000000791a */ /* 0x000fc80000000000 */
[----:B------:R-:W-:Y:S01]  /*117c0*/  BAR.SYNC.DEFER_BLOCKING 0x0 ;  /* 0x0000000000007b1d */ /* 0x000fe20000010000 */
[C---:B---3--:R-:W-:Y:S01]  /*117d0*/  HMMA.16816.F32.BF16 R24, R120.reuse, R112, R24 ;  /* 0x000000707818723c */ /* 0x048fe20000041818 */
[----:B------:R-:W-:Y:S02]  /*117e0*/  ISETP.GE.AND P1, PT, R0, R105, PT ;  /* 0x000000690000720c */ /* 0x000fe40003f26270 */
[----:B------:R-:W-:Y:S02]  /*117f0*/  IADD3 R33, R101, 0x10, RZ ;  /* 0x0000001065217810 */ /* 0x000fe40007ffe0ff */
[----:B------:R-:W-:Y:S02]  /*11800*/  FSEL R106, R28, -INF , !P5 ;  /* 0xff8000001c6a7808 */ /* 0x000fe40006800000 */
[----:B------:R-:W-:Y:S01]  /*11810*/  ISETP.GE.AND P5, PT, R0, R128, PT ;  /* 0x000000800000720c */ /* 0x000fe20003fa6270 */
[----:B------:R-:W-:Y:S01]  /*11820*/  HMMA.16816.F32.BF16 R20, R120, R114, R20 ;  /* 0x000000727814723c */ /* 0x000fe20000041814 */
[----:B------:R-:W-:-:S02]  /*11830*/  FSEL R113, R30, -INF , !P4 ;  /* 0xff8000001e717808 */ /* 0x000fc40006000000 */
[----:B------:R-:W-:Y:S02]  /*11840*/  ISETP.GE.AND P4, PT, R33, R105, PT ;  /* 0x000000692100720c */ /* 0x000fe40003f86270 */
[----:B------:R-:W-:Y:S02]  /*11850*/  FSEL R0, R29, -INF , !P1 ;  /* 0xff8000001d007808 */ /* 0x000fe40004800000 */
[----:B------:R-:W-:Y:S02]  /*11860*/  IADD3 R30, R101, 0x11, RZ ;  /* 0x00000011651e7810 */ /* 0x000fe40007ffe0ff */
[----:B------:R-:W-:Y:S02]  /*11870*/  ISETP.GE.AND P1, PT, R33, R128, PT ;  /* 0x000000802100720c */ /* 0x000fe40003f26270 */
[----:B------:R-:W-:Y:S02]  /*11880*/  FSEL R129, R31, -INF , !P5 ;  /* 0xff8000001f817808 */ /* 0x000fe40006800000 */
[----:B------:R-:W-:-:S02]  /*11890*/  IADD3 R28, R101, 0x18, RZ ;  /* 0x00000018651c7810 */ /* 0x000fc40007ffe0ff */
[-C--:B------:R-:W-:Y:S02]  /*118a0*/  ISETP.GE.AND P5, PT, R30, R105.reuse, PT ;  /* 0x000000691e00720c */ /* 0x080fe40003fa6270 */
[----:B------:R-:W-:Y:S02]  /*118b0*/  FSEL R112, R24, -INF , !P4 ;  /* 0xff80000018707808 */ /* 0x000fe40006000000 */
[----:B------:R-:W-:Y:S02]  /*118c0*/  ISETP.GE.AND P4, PT, R30, R128, PT ;  /* 0x000000801e00720c */ /* 0x000fe40003f86270 */
[----:B------:R-:W-:Y:S02]  /*118d0*/  FSEL R125, R26, -INF , !P1 ;  /* 0xff8000001a7d7808 */ /* 0x000fe40004800000 */
[----:B------:R-:W-:Y:S02]  /*118e0*/  IADD3 R26, R101, 0x19, RZ ;  /* 0x00000019651a7810 */ /* 0x000fe40007ffe0ff */
[----:B------:R-:W-:Y:S01]  /*118f0*/  ISETP.GE.AND P1, PT, R28, R105, PT ;  /* 0x000000691c00720c */ /* 0x000fe20003f26270 */
[----:B-1----:R-:W-:Y:S01]  /*11900*/  HMMA.16816.F32.BF16 R8, R120, R108, R8 ;  /* 0x0000006c7808723c */ /* 0x002fe20000041808 */
[----:B------:R-:W-:-:S02]  /*11910*/  FSEL R119, R27, -INF , !P4 ;  /* 0xff8000001b777808 */ /* 0x000fc40006000000 */
[----:B------:R-:W-:Y:S02]  /*11920*/  FSEL R118, R25, -INF , !P5 ;  /* 0xff80000019767808 */ /* 0x000fe40006800000 */
[----:B------:R-:W-:Y:S02]  /*11930*/  ISETP.GE.AND P4, PT, R26, R105, PT ;  /* 0x000000691a00720c */ /* 0x000fe40003f86270 */
[-C--:B------:R-:W-:Y:S01]  /*11940*/  ISETP.GE.AND P5, PT, R28, R128.reuse, PT ;  /* 0x000000801c00720c */ /* 0x080fe20003fa6270 */
[----:B------:R-:W-:Y:S01]  /*11950*/  HMMA.16816.F32.BF16 R4, R120, R110, R4 ;  /* 0x0000006e7804723c */ /* 0x000fe20000041804 */
[----:B------:R-:W-:Y:S02]  /*11960*/  IADD3 R24, R101, 0x20, RZ ;  /* 0x0000002065187810 */ /* 0x000fe40007ffe0ff */
[----:B------:R-:W-:Y:S02]  /*11970*/  FSEL R126, R20, -INF , !P1 ;  /* 0xff800000147e7808 */ /* 0x000fe40004800000 */
[----:B------:R-:W-:-:S02]  /*11980*/  ISETP.GE.AND P1, PT, R26, R128, PT ;  /* 0x000000801a00720c */ /* 0x000fc40003f26270 */
[----:B------:R-:W-:Y:S02]  /*11990*/  FSEL R20, R21, -INF , !P4 ;  /* 0xff80000015147808 */ /* 0x000fe40006000000 */
[----:B------:R-:W-:Y:S02]  /*119a0*/  FSEL R127, R22, -INF , !P5 ;  /* 0xff800000167f7808 */ /* 0x000fe40006800000 */
[C---:B------:R-:W-:Y:S02]  /*119b0*/  ISETP.GE.AND P4, PT, R24.reuse, R128, PT ;  /* 0x000000801800720c */ /* 0x040fe40003f86270 */
[C---:B------:R-:W-:Y:S02]  /*119c0*/  IADD3 R21, R101.reuse, 0x21, RZ ;  /* 0x0000002165157810 */ /* 0x040fe40007ffe0ff */
[----:B------:R-:W-:Y:S02]  /*119d0*/  IADD3 R22, R101, 0x28, RZ ;  /* 0x0000002865167810 */ /* 0x000fe40007ffe0ff */
[----:B------:R-:W-:-:S02]  /*119e0*/  ISETP.GE.AND P5, PT, R24, R105, PT ;  /* 0x000000691800720c */ /* 0x000fc40003fa6270 */
[----:B------:R-:W-:Y:S02]  /*119f0*/  FSEL R23, R23, -INF , !P1 ;  /* 0xff80000017177808 */ /* 0x000fe40004800000 */
[CC--:B------:R-:W-:Y:S02]  /*11a00*/  ISETP.GE.AND P1, PT, R21.reuse, R105.reuse, PT ;  /* 0x000000691500720c */ /* 0x0c0fe40003f26270 */
[----:B------:R-:W-:Y:S02]  /*11a10*/  FSEL R117, R18, -INF , !P4 ;  /* 0xff80000012757808 */ /* 0x000fe40006000000 */
[----:B------:R-:W-:Y:S02]  /*11a20*/  ISETP.GE.AND P4, PT, R22, R105, PT ;  /* 0x000000691600720c */ /* 0x000fe40003f86270 */
[----:B------:R-:W-:Y:S02]  /*11a30*/  FSEL R114, R16, -INF , !P5 ;  /* 0xff80000010727808 */ /* 0x000fe40006800000 */
[----:B------:R-:W-:-:S02]  /*11a40*/  ISETP.GE.AND P5, PT, R21, R128, PT ;  /* 0x000000801500720c */ /* 0x000fc40003fa6270 */
[----:B------:R-:W-:Y:S02]  /*11a50*/  IADD3 R16, R101, 0x29, RZ ;  /* 0x0000002965107810 */ /* 0x000fe40007ffe0ff */
[----:B------:R-:W-:Y:S02]  /*11a60*/  FSEL R116, R17, -INF , !P1 ;  /* 0xff80000011747808 */ /* 0x000fe40004800000 */
[----:B------:R-:W-:Y:S02]  /*11a70*/  ISETP.GE.AND P1, PT, R22, R128, PT ;  /* 0x000000801600720c */ /* 0x000fe40003f26270 */
[----:B------:R-:W-:Y:S02]  /*11a80*/  FSEL R124, R12, -INF , !P4 ;  /* 0xff8000000c7c7808 */ /* 0x000fe40006000000 */
[----:B------:R-:W-:Y:S02]  /*11a90*/  IADD3 R12, R101, 0x30, RZ ;  /* 0x00000030650c7810 */ /* 0x000fe40007ffe0ff */
[----:B------:R-:W-:-:S02]  /*11aa0*/  FSEL R115, R19, -INF , !P5 ;  /* 0xff80000013737808 */ /* 0x000fc40006800000 */
[CC--:B------:R-:W-:Y:S02]  /*11ab0*/  ISETP.GE.AND P5, PT, R16.reuse, R105.reuse, PT ;  /* 0x000000691000720c */ /* 0x0c0fe40003fa6270 */
[----:B------:R-:W-:Y:S02]  /*11ac0*/  ISETP.GE.AND P4, PT, R16, R128, PT ;  /* 0x000000801000720c */ /* 0x000fe40003f86270 */
[----:B------:R-:W-:Y:S02]  /*11ad0*/  FSEL R121, R14, -INF , !P1 ;  /* 0xff8000000e797808 */ /* 0x000fe40004800000 */
[----:B------:R-:W-:Y:S02]  /*11ae0*/  IADD3 R16, R101, 0x31, RZ ;  /* 0x0000003165107810 */ /* 0x000fe40007ffe0ff */
[----:B------:R-:W-:Y:S02]  /*11af0*/  ISETP.GE.AND P1, PT, R12, R105, PT ;  /* 0x000000690c00720c */ /* 0x000fe40003f26270 */
[----:B------:R-:W-:-:S02]  /*11b00*/  FSEL R122, R13, -INF , !P5 ;  /* 0xff8000000d7a7808 */ /* 0x000fc40006800000 */
[----:B------:R-:W-:Y:S02]  /*11b10*/  FSEL R13, R35, -INF , !P6 ;  /* 0xff800000230d7808 */ /* 0x000fe40007000000 */
[----:B------:R-:W-:Y:S02]  /*11b20*/  ISETP.GE.AND P5, PT, R12, R128, PT ;  /* 0x000000800c00720c */ /* 0x000fe40003fa6270 */
[----:B------:R-:W-:Y:S02]  /*11b30*/  ISETP.GE.AND P6, PT, R16, R105, PT ;  /* 0x000000691000720c */ /* 0x000fe40003fc6270 */
[----:B------:R-:W-:Y:S02]  /*11b40*/  FSEL R104, R8, -INF , !P1 ;  /* 0xff80000008687808 */ /* 0x000fe40004800000 */
[----:B------:R-:W-:Y:S02]  /*11b50*/  IADD3 R8, R101, 0x38, RZ ;  /* 0x0000003865087810 */ /* 0x000fe40007ffe0ff */
[----:B------:R-:W-:-:S02]  /*11b60*/  FSEL R123, R15, -INF , !P4 ;  /* 0xff8000000f7b7808 */ /* 0x000fc40006000000 */
[----:B------:R-:W-:Y:S02]  /*11b70*/  FSEL R33, R10, -INF , !P5 ;  /* 0xff8000000a217808 */ /* 0x000fe40006800000 */
[----:B------:R-:W-:Y:S02]  /*11b80*/  FSEL R107, R9, -INF , !P6 ;  /* 0xff800000096b7808 */ /* 0x000fe40007000000 */
[-C--:B------:R-:W-:Y:S02]  /*11b90*/  ISETP.GE.AND P4, PT, R16, R128.reuse, PT ;  /* 0x000000801000720c */ /* 0x080fe40003f86270 */
        /* <DEDUP_REMOVED lines=10> */
[----:B------:R-:W-:Y:S02]  /*11c40*/  FSEL R9, R34, -INF , !P5 ;  /* 0xff80000022097808 */ /* 0x000fe40006800000 */
        /* <DEDUP_REMOVED lines=64> */
.L_x_5713:
[----:B------:R-:W-:-:S05]  /*12050*/  IMAD.MOV.U32 R7, RZ, RZ, c[0x0][0x198] ;  /* 0x00006600ff077624 */ /* 0x000fca00078e00ff */
[----:B------:R-:W-:-:S04]  /*12060*/  LEA R7, -R7, RZ, 0x6 ;  /* 0x000000ff07077211 */ /* 0x000fc800078e31ff */
[----:B------:R-:W-:Y:S02]  /*12070*/  SHF.R.S32.HI R8, RZ, 0x1f, R7 ;  /* 0x0000001fff087819 */ /* 0x000fe40000011407 */
.L_x_5714:
[----:B------:R-:W-:Y:S02]  /*12080*/  LOP3.LUT R4, R163, 0x1, RZ, 0xc0, !PT ;  /* 0x00000001a3047812 */ /* 0x000fe400078ec0ff */
[-C--:B------:R-:W-:Y:S02]  /*12090*/  @P2 IADD3 R11, P0, R152, R7.reuse, RZ ;  /* 0x00000007980b2210 */ /* 0x080fe40007f1e0ff */
[----:B------:R-:W-:Y:S02]  /*120a0*/  ISETP.NE.U32.AND P1, PT, R4, 0x1, PT ;  /* 0x000000010400780c */ /* 0x000fe40003f25070 */
[----:B------:R-:W-:Y:S01]  /*120b0*/  IADD3 R5, P5, P4, R152, R7, R152 ;  /* 0x0000000798057210 */ /* 0x000fe20007cbe098 */
[----:B------:R-:W-:Y:S01]  /*120c0*/  @P2 IMAD.X R4, R151, 0x1, R8, P0 ;  /* 0x0000000197042824 */ /* 0x000fe200000e0608 */
[-C--:B------:R-:W-:Y:S02]  /*120d0*/  @P2 LEA R14, P0, R11, R160.reuse, 0x1 ;  /* 0x000000a00b0e2211 */ /* 0x080fe400078008ff */
[----:B------:R-:W-:-:S02]  /*120e0*/  LEA R18, P6, R7, R160, 0x1 ;  /* 0x000000a007127211 */ /* 0x000fc400078c08ff */
[----:B------:R-:W-:Y:S02]  /*120f0*/  @P2 LEA.HI.X R15, R11, R157, R4, 0x1, P0 ;  /* 0x0000009d0b0f2211 */ /* 0x000fe400000f0c04 */
[----:B------:R-:W-:Y:S02]  /*12100*/  IADD3.X R6, R151, R8, R151, P5, P4 ;  /* 0x0000000897067210 */ /* 0x000fe40002fe8497 */
[CC--:B------:R-:W-:Y:S02]  /*12110*/  @P2 LEA R10, P0, R5.reuse, R160.reuse, 0x1 ;  /* 0x000000a0050a2211 */ /* 0x0c0fe400078008ff */
[----:B------:R-:W-:Y:S02]  /*12120*/  @!P1 LEA R16, P5, R5, R160, 0x1 ;  /* 0x000000a005109211 */ /* 0x000fe400078a08ff */
[----:B------:R-:W-:Y:S02]  /*12130*/  IADD3 R4, P4, R152, R5, RZ ;  /* 0x0000000598047210 */ /* 0x000fe40007f9e0ff */
[----:B------:R-:W-:-:S02]  /*12140*/  LEA.HI.X R19, R7, R157, R8, 0x1, P6 ;  /* 0x0000009d07137211 */ /* 0x000fc400030f0c08 */
[----:B------:R-:W-:Y:S02]  /*12150*/  @!P1 IADD3 R7, P6, R152, R7, RZ ;  /* 0x0000000798079210 */ /* 0x000fe40007fde0ff */
[CCC-:B------:R-:W-:Y:S01]  /*12160*/  @P2 LEA.HI.X R11, R5.reuse, R157.reuse, R6.reuse, 0x1, P0 ;  /* 0x0000009d050b2211 */ /* 0x1c0fe200000f0c06 */
[----:B------:R-:W-:Y:S01]  /*12170*/  @!PT LDS RZ, [RZ] ;  /* 0x00000000fffff984 */ /* 0x000fe20000000800 */
[----:B------:R-:W-:Y:S01]  /*12180*/  @!PT LDS RZ, [RZ] ;  /* 0x00000000fffff984 */ /* 0x000fe20000000800 */
[----:B------:R-:W-:Y:S01]  /*12190*/  @!PT LDS RZ, [RZ] ;  /* 0x00000000fffff984 */ /* 0x000fe20000000800 */
[----:B------:R1:W-:Y:S01]  /*121a0*/  @!P1 LDGSTS.E.BYPASS.LTC128B.128 [R164+0x4000], [R18.64] ;  /* 0x0400000012a49fae */ /* 0x0003e2000b901d46 */
[-CC-:B------:R-:W-:Y:S01]  /*121b0*/  @!P1 LEA.HI.X R17, R5, R157.reuse, R6.reuse, 0x1, P5 ;  /* 0x0000009d05119211 */ /* 0x180fe200028f0c06 */
[C---:B------:R-:W-:Y:S01]  /*121c0*/  IMAD.X R6, R151.reuse, 0x1, R6, P4 ;  /* 0x0000000197067824 */ /* 0x040fe200020e0606 */
[CC--:B------:R-:W-:Y:S01]  /*121d0*/  @!P1 LEA R26, P4, R4.reuse, R160.reuse, 0x1 ;  /* 0x000000a0041a9211 */ /* 0x0c0fe200078808ff */
[----:B------:R-:W-:Y:S01]  /*121e0*/  @!P1 IMAD.X R8, R151, 0x1, R8, P6 ;  /* 0x0000000197089824 */ /* 0x000fe200030e0608 */
[CC--:B------:R-:W-:Y:S01]  /*121f0*/  @P2 LEA R24, P0, R4.reuse, R160.reuse, 0x1 ;  /* 0x000000a004182211 */ /* 0x0c0fe200078008ff */
[--C-:B------:R-:W-:Y:S01]  /*12200*/  @P2 IMAD.MOV.U32 R5, RZ, RZ, R19.reuse ;  /* 0x000000ffff052224 */ /* 0x100fe200078e0013 */
[C---:B------:R-:W-:Y:S01]  /*12210*/  @!P1 LEA R28, P5, R7.reuse, R160, 0x1 ;  /* 0x000000a0071c9211 */ /* 0x040fe200078a08ff */
[----:B------:R1:W-:Y:S01]  /*12220*/  @P1 STS.128 [R164+0x4000], RZ ;  /* 0x004000ffa4001388 */ /* 0x0003e20000000c00 */
[CC--:B------:R-:W-:Y:S01]  /*12230*/  @!P1 LEA.HI.X R27, R4.reuse, R157.reuse, R6, 0x1, P4 ;  /* 0x0000009d041b9211 */ /* 0x0c0fe200020f0c06 */
[----:B------:R-:W-:Y:S01]  /*12240*/  IMAD.MOV.U32 R160, RZ, RZ, R18 ;  /* 0x000000ffffa07224 */ /* 0x000fe200078e0012 */
[-C--:B------:R-:W-:Y:S01]  /*12250*/  @P2 LEA.HI.X R25, R4, R157.reuse, R6, 0x1, P0 ;  /* 0x0000009d04192211 */ /* 0x080fe200000f0c06 */
[----:B------:R-:W-:Y:S01]  /*12260*/  @P2 IMAD.MOV.U32 R4, RZ, RZ, R18 ;  /* 0x000000ffff042224 */ /* 0x000fe200078e0012 */
[----:B------:R-:W-:Y:S01]  /*12270*/  @!P1 LEA.HI.X R29, R7, R157, R8, 0x1, P5 ;  /* 0x0000009d071d9211 */ /* 0x000fe200028f0c08 */
[----:B------:R-:W-:-:S03]  /*12280*/  IMAD.MOV.U32 R157, RZ, RZ, R19 ;  /* 0x000000ffff9d7224 */ /* 0x000fc600078e0013 */
        /* <DEDUP_REMOVED lines=36> */
.L_x_5712:
[----:B-1----:R-:W-:Y:S01]  /*124d0*/  FMNMX.FTZ R5, R3, R32, !PT ;  /* 0x0000002003057209 */ /* 0x002fe20007810000 */
        /* <DEDUP_REMOVED lines=51> */
[----:B------:R-:W-:Y:S01]  /*12810*/  FFMA.FTZ R30, R9, c[0x0][0x23c], -R106 ;  /* 0x00008f00091e7a23 */ /* 0x000fe2000001086a */
[----:B------:R-:W-:Y:S01]  /*12820*/  MUFU.EX2 R26, R26 ;  /* 0x0000001a001a7308 */ /* 0x000fe20000000800 */
[----:B------:R-:W1:Y:S01]  /*12830*/  LDSM.16.MT88.4 R8, [R144+0x8000] ;  /* 0x008000009008783b */ /* 0x000e620000004200 */
[----:B------:R-:W-:Y:S02]  /*12840*/  FADD.FTZ R32, R3, -R32 ;  /* 0x8000002003207221 */ /* 0x000fe40000010000 */
[----:B------:R-:W-:-:S02]  /*12850*/  FADD.FTZ R2, R2, -R5 ;  /* 0x8000000502027221 */ /* 0x000fc40000010000 */
[--C-:B------:R-:W-:Y:S02]  /*12860*/  FFMA.FTZ R27, R166, c[0x0][0x23c], -R109.reuse ;  /* 0x00008f00a61b7a23 */ /* 0x100fe4000001086d */
[--C-:B------:R-:W-:Y:S01]  /*12870*/  FFMA.FTZ R24, R13, c[0x0][0x23c], -R106.reuse ;  /* 0x00008f000d187a23 */ /* 0x100fe2000001086a */
[----:B------:R-:W-:Y:S01]  /*12880*/  MUFU.EX2 R31, R31 ;  /* 0x0000001f001f7308 */ /* 0x000fe20000000800 */
[--C-:B------:R-:W-:Y:S01]  /*12890*/  FFMA.FTZ R0, R113, c[0x0][0x23c], -R106.reuse ;  /* 0x00008f0071007a23 */ /* 0x100fe2000001086a */
[----:B------:R-:W2:Y:S01]  /*128a0*/  LDSM.16.MT88.4 R12, [R142+0x8000] ;  /* 0x008000008e0c783b */ /* 0x000ea20000004200 */
[----:B------:R-:W-:Y:S02]  /*128b0*/  FMUL.FTZ R32, R32, c[0x0][0x23c] ;  /* 0x00008f0020207a20 */ /* 0x000fe40000410000 */
[----:B------:R-:W-:Y:S02]  /*128c0*/  FMUL.FTZ R2, R2, c[0x0][0x23c] ;  /* 0x00008f0002027a20 */ /* 0x000fe40000410000 */
[----:B------:R-:W-:Y:S01]  /*128d0*/  FFMA.FTZ R129, R129, c[0x0][0x23c], -R106 ;  /* 0x00008f0081817a23 */ /* 0x000fe2000001086a */
[----:B------:R-:W3:Y:S01]  /*128e0*/  MUFU.EX2 R27, R27 ;  /* 0x0000001b001b7308 */ /* 0x000ee20000000800 */
[----:B------:R-:W-:-:S02]  /*128f0*/  FFMA.FTZ R111, R118, c[0x0][0x23c], -R109 ;  /* 0x00008f00766f7a23 */ /* 0x000fc4000001086d */
[--C-:B------:R-:W-:Y:S02]  /*12900*/  FFMA.FTZ R120, R119, c[0x0][0x23c], -R106.reuse ;  /* 0x00008f0077787a23 */ /* 0x100fe4000001086a */
[--C-:B------:R-:W-:Y:S02]  /*12910*/  FFMA.FTZ R112, R112, c[0x0][0x23c], -R109.reuse ;  /* 0x00008f0070707a23 */ /* 0x100fe4000001086d */
[--C-:B------:R-:W-:Y:S01]  /*12920*/  FFMA.FTZ R110, R126, c[0x0][0x23c], -R109.reuse ;  /* 0x00008f007e6e7a23 */ /* 0x100fe2000001086d */
[----:B------:R-:W4:Y:S01]  /*12930*/  MUFU.EX2 R25, R25 ;  /* 0x0000001900197308 */ /* 0x000f220000000800 */
[----:B------:R-:W-:Y:S02]  /*12940*/  FFMA.FTZ R113, R20, c[0x0][0x23c], -R109 ;  /* 0x00008f0014717a23 */ /* 0x000fe4000001086d */
[--C-:B------:R-:W-:Y:S02]  /*12950*/  FFMA.FTZ R125, R125, c[0x0][0x23c], -R106.reuse ;  /* 0x00008f007d7d7a23 */ /* 0x100fe4000001086a */
[----:B------:R-:W-:-:S02]  /*12960*/  FFMA.FTZ R119, R127, c[0x0][0x23c], -R106 ;  /* 0x00008f007f777a23 */ /* 0x000fc4000001086a */
[--C-:B------:R-:W-:Y:S01]  /*12970*/  FFMA.FTZ R118, R23, c[0x0][0x23c], -R106.reuse ;  /* 0x00008f0017767a23 */ /* 0x100fe2000001086a */
[----:B------:R-:W-:Y:S01]  /*12980*/  MUFU.EX2 R30, R30 ;  /* 0x0000001e001e7308 */ /* 0x000fe20000000800 */
[----:B---3--:R-:W-:Y:S01]  /*12990*/  F2FP.BF16.PACK_AB R4, R27, R31 ;  /* 0x0000001f1b04723e */ /* 0x008fe200000010ff */
[----:B------:R-:W-:Y:S01]  /*129a0*/  LDSM.16.MT88.4 R20, [R142+0xa800] ;  /* 0x00a800008e14783b */ /* 0x000fe20000004200 */
[--C-:B------:R-:W-:Y:S02]  /*129b0*/  FFMA.FTZ R126, R114, c[0x0][0x23c], -R109.reuse ;  /* 0x00008f00727e7a23 */ /* 0x100fe4000001086d */
[--C-:B------:R-:W-:Y:S02]  /*129c0*/  FFMA.FTZ R127, R116, c[0x0][0x23c], -R109.reuse ;  /* 0x00008f00747f7a23 */ /* 0x100fe4000001086d */
[----:B------:R-:W-:Y:S01]  /*129d0*/  FFMA.FTZ R114, R124, c[0x0][0x23c], -R109 ;  /* 0x00008f007c727a23 */ /* 0x000fe2000001086d */
        /* <DEDUP_REMOVED lines=30> */
[----:B------:R-:W-:Y:S02]  /*12bc0*/  FMUL.FTZ R39, R39, R2 ;  /* 0x0000000227277220 */ /* 0x000fe40000410000 */
[-C--:B------:R-:W-:Y:S01]  /*12bd0*/  FMUL.FTZ R40, R40, R32.reuse ;  /* 0x0000002028287220 */ /* 0x080fe20000410000 */
[----:B-1----:R-:W-:Y:S01]  /*12be0*/  HMMA.16816.F32.BF16 R96, R4, R8, R96 ;  /* 0x000000080460723c */ /* 0x002fe20000041860 */
[----:B------:R-:W-:Y:S01]  /*12bf0*/  FMUL.FTZ R41, R41, R32 ;  /* 0x0000002029297220 */ /* 0x000fe20000410000 */
[----:B------:R-:W-:Y:S01]  /*12c00*/  MUFU.EX2 R110, R110 ;  /* 0x0000006e006e7308 */ /* 0x000fe20000000800 */
[----:B------:R-:W-:-:S02]  /*12c10*/  FMUL.FTZ R42, R42, R2 ;  /* 0x000000022a2a7220 */ /* 0x000fc40000410000 */
[----:B------:R-:W-:Y:S02]  /*12c20*/  FMUL.FTZ R43, R43, R2 ;  /* 0x000000022b2b7220 */ /* 0x000fe40000410000 */
[-C--:B------:R-:W-:Y:S01]  /*12c30*/  FMUL.FTZ R44, R44, R32.reuse ;  /* 0x000000202c2c7220 */ /* 0x080fe20000410000 */
[C---:B------:R-:W-:Y:S01]  /*12c40*/  HMMA.16816.F32.BF16 R36, R4.reuse, R10, R36 ;  /* 0x0000000a0424723c */ /* 0x040fe20000041824 */
[----:B------:R-:W1:Y:S01]  /*12c50*/  LDSM.16.MT88.4 R8, [R141+0x8000] ;  /* 0x008000008d08783b */ /* 0x000e620000004200 */
[----:B------:R-:W-:Y:S01]  /*12c60*/  FMUL.FTZ R45, R45, R32 ;  /* 0x000000202d2d7220 */ /* 0x000fe20000410000 */
[----:B------:R-:W-:Y:S01]  /*12c70*/  MUFU.EX2 R113, R113 ;  /* 0x0000007100717308 */ /* 0x000fe20000000800 */
[-C--:B------:R-:W-:Y:S02]  /*12c80*/  FMUL.FTZ R46, R46, R2.reuse ;  /* 0x000000022e2e7220 */ /* 0x080fe40000410000 */
[----:B------:R-:W-:Y:S02]  /*12c90*/  FMUL.FTZ R47, R47, R2 ;  /* 0x000000022f2f7220 */ /* 0x000fe40000410000 */
[----:B--2---:R-:W-:Y:S01]  /*12ca0*/  HMMA.16816.F32.BF16 R40, R4, R12, R40 ;  /* 0x0000000c0428723c */ /* 0x004fe20000041828 */
[----:B------:R-:W-:-:S02]  /*12cb0*/  FMUL.FTZ R48, R48, R32 ;  /* 0x0000002030307220 */ /* 0x000fc40000410000 */
[----:B------:R-:W-:Y:S01]  /*12cc0*/  FMUL.FTZ R49, R49, R32 ;  /* 0x0000002031317220 */ /* 0x000fe20000410000 */
[----:B------:R-:W-:Y:S01]  /*12cd0*/  MUFU.EX2 R125, R125 ;  /* 0x0000007d007d7308 */ /* 0x000fe20000000800 */
[-C--:B------:R-:W-:Y:S02]  /*12ce0*/  FMUL.FTZ R50, R50, R2.reuse ;  /* 0x0000000232327220 */ /* 0x080fe40000410000 */
[----:B------:R-:W-:Y:S01]  /*12cf0*/  FMUL.FTZ R51, R51, R2 ;  /* 0x0000000233337220 */ /* 0x000fe20000410000 */
[----:B------:R-:W-:Y:S01]  /*12d00*/  HMMA.16816.F32.BF16 R44, R4, R14, R44 ;  /* 0x0000000e042c723c */ /* 0x000fe2000004182c */
[----:B------:R-:W2:Y:S01]  /*12d10*/  LDSM.16.MT88.4 R12, [R140+0x8000] ;  /* 0x008000008c0c783b */ /* 0x000ea20000004200 */
[-C--:B------:R-:W-:Y:S02]  /*12d20*/  FMUL.FTZ R52, R52, R32.reuse ;  /* 0x0000002034347220 */ /* 0x080fe40000410000 */
[----:B------:R-:W-:Y:S01]  /*12d30*/  FMUL.FTZ R53, R53, R32 ;  /* 0x0000002035357220 */ /* 0x000fe20000410000 */
[----:B------:R-:W4:Y:S01]  /*12d40*/  MUFU.EX2 R120, R120 ;  /* 0x0000007800787308 */ /* 0x000f220000000800 */
[----:B------:R-:W-:-:S02]  /*12d50*/  FMUL.FTZ R54, R54, R2 ;  /* 0x0000000236367220 */ /* 0x000fc40000410000 */
[----:B------:R-:W-:Y:S02]  /*12d60*/  FMUL.FTZ R55, R55, R2 ;  /* 0x0000000237377220 */ /* 0x000fe40000410000 */
[-C--:B------:R-:W-:Y:S02]  /*12d70*/  FMUL.FTZ R56, R56, R32.reuse ;  /* 0x0000002038387220 */ /* 0x080fe40000410000 */
[----:B------:R-:W-:Y:S01]  /*12d80*/  FMUL.FTZ R57, R57, R32 ;  /* 0x0000002039397220 */ /* 0x000fe20000410000 */
[----:B------:R-:W-:Y:S01]  /*12d90*/  MUFU.EX2 R119, R119 ;  /* 0x0000007700777308 */ /* 0x000fe20000000800 */
[-C--:B------:R-:W-:Y:S02]  /*12da0*/  FMUL.FTZ R58, R58, R2.reuse ;  /* 0x000000023a3a7220 */ /* 0x080fe40000410000 */
[----:B------:R-:W-:Y:S02]  /*12db0*/  FMUL.FTZ R59, R59, R2 ;  /* 0x000000023b3b7220 */ /* 0x000fe40000410000 */
[----:B------:R-:W-:-:S02]  /*12dc0*/  FMUL.FTZ R60, R60, R32 ;  /* 0x000000203c3c7220 */ /* 0x000fc40000410000 */
[----:B------:R-:W-:Y:S01]  /*12dd0*/  FMUL.FTZ R61, R61, R32 ;  /* 0x000000203d3d7220 */ /* 0x000fe20000410000 */
[----:B------:R-:W5:Y:S01]  /*12de0*/  MUFU.EX2 R118, R118 ;  /* 0x0000007600767308 */ /* 0x000f620000000800 */
[-C--:B------:R-:W-:Y:S02]  /*12df0*/  FMUL.FTZ R62, R62, R2.reuse ;  /* 0x000000023e3e7220 */ /* 0x080fe40000410000 */
[----:B------:R-:W-:Y:S01]  /*12e00*/  FMUL.FTZ R63, R63, R2 ;  /* 0x000000023f3f7220 */ /* 0x000fe20000410000 */
[----:B-1----:R-:W-:Y:S01]  /*12e10*/  HMMA.16816.F32.BF16 R48, R4, R8, R48 ;  /* 0x000000080430723c */ /* 0x002fe20000041830 */
[-C--:B------:R-:W-:Y:S02]  /*12e20*/  FMUL.FTZ R64, R64, R32.reuse ;  /* 0x0000002040407220 */ /* 0x080fe40000410000 */
[----:B------:R-:W-:Y:S01]  /*12e30*/  FMUL.FTZ R65, R65, R32 ;  /* 0x0000002041417220 */ /* 0x000fe20000410000 */
[----:B------:R-:W-:Y:S01]  /*12e40*/  MUFU.EX2 R126, R126 ;  /* 0x0000007e007e7308 */ /* 0x000fe20000000800 */
[----:B------:R-:W-:-:S02]  /*12e50*/  FMUL.FTZ R66, R66, R2 ;  /* 0x0000000242427220 */ /* 0x000fc40000410000 */
[----:B------:R-:W-:Y:S01]  /*12e60*/  FMUL.FTZ R67, R67, R2 ;  /* 0x0000000243437220 */ /* 0x000fe20000410000 */
[C---:B------:R-:W-:Y:S01]  /*12e70*/  HMMA.16816.F32.BF16 R52, R4.reuse, R10, R52 ;  /* 0x0000000a0434723c */ /* 0x040fe20000041834 */
[----:B------:R-:W1:Y:S01]  /*12e80*/  LDSM.16.MT88.4 R8, [R144+0xa000] ;  /* 0x00a000009008783b */ /* 0x000e620000004200 */
[-C--:B------:R-:W-:Y:S02]  /*12e90*/  FMUL.FTZ R68, R68, R32.reuse ;  /* 0x0000002044447220 */ /* 0x080fe40000410000 */
[----:B------:R-:W-:Y:S01]  /*12ea0*/  FMUL.FTZ R69, R69, R32 ;  /* 0x0000002045457220 */ /* 0x000fe20000410000 */
[----:B------:R-:W1:Y:S01]  /*12eb0*/  MUFU.EX2 R127, R127 ;  /* 0x0000007f007f7308 */ /* 0x000e620000000800 */
[-C--:B------:R-:W-:Y:S02]  /*12ec0*/  FMUL.FTZ R70, R70, R2.reuse ;  /* 0x0000000246467220 */ /* 0x080fe40000410000 */
[----:B--2---:R-:W-:Y:S01]  /*12ed0*/  HMMA.16816.F32.BF16 R56, R4, R12, R56 ;  /* 0x0000000c0438723c */ /* 0x004fe20000041838 */
[----:B------:R-:W-:-:S02]  /*12ee0*/  FMUL.FTZ R71, R71, R2 ;  /* 0x0000000247477220 */ /* 0x000fc40000410000 */
[-C--:B------:R-:W-:Y:S02]  /*12ef0*/  FMUL.FTZ R72, R72, R32.reuse ;  /* 0x0000002048487220 */ /* 0x080fe40000410000 */
[----:B------:R-:W-:Y:S01]  /*12f00*/  FMUL.FTZ R73, R73, R32 ;  /* 0x0000002049497220 */ /* 0x000fe20000410000 */
[----:B------:R-:W-:Y:S01]  /*12f10*/  MUFU.EX2 R114, R114 ;  /* 0x0000007200727308 */ /* 0x000fe20000000800 */
[-C--:B------:R-:W-:Y:S01]  /*12f20*/  FMUL.FTZ R74, R74, R2.reuse ;  /* 0x000000024a4a7220 */ /* 0x080fe20000410000 */
[----:B------:R-:W-:Y:S01]  /*12f30*/  HMMA.16816.F32.BF16 R60, R4, R14, R60 ;  /* 0x0000000e043c723c */ /* 0x000fe2000004183c */
[----:B------:R-:W2:Y:S01]  /*12f40*/  LDSM.16.MT88.4 R12, [R142+0xa000] ;  /* 0x00a000008e0c783b */ /* 0x000ea20000004200 */
[----:B------:R-:W-:Y:S02]  /*12f50*/  FMUL.FTZ R75, R75, R2 ;  /* 0x000000024b4b7220 */ /* 0x000fe40000410000 */
[-C--:B------:R-:W-:Y:S02]  /*12f60*/  FMUL.FTZ R92, R92, R32.reuse ;  /* 0x000000205c5c7220 */ /* 0x080fe40000410000 */
[----:B------:R-:W-:Y:S01]  /*12f70*/  FMUL.FTZ R93, R93, R32 ;  /* 0x000000205d5d7220 */ /* 0x000fe20000410000 */
[----:B------:R-:W-:Y:S01]  /*12f80*/  MUFU.EX2 R129, R129 ;  /* 0x0000008100817308 */ /* 0x000fe20000000800 */
        /* <DEDUP_REMOVED lines=9> */
[----:B------:R-:W2:Y:S01]  /*13020*/  MUFU.EX2 R122, R122 ;  /* 0x0000007a007a7308 */ /* 0x000ea20000000800 */
[-C--:B------:R-:W-:Y:S01]  /*13030*/  FMUL.FTZ R82, R82, R2.reuse ;  /* 0x0000000252527220 */ /* 0x080fe20000410000 */
[C---:B-1----:R-:W-:Y:S01]  /*13040*/  HMMA.16816.F32.BF16 R64, R4.reuse, R8, R64 ;  /* 0x000000080440723c */ /* 0x042fe20000041840 */
[----:B------:R-:W-:Y:S02]  /*13050*/  FMUL.FTZ R83, R83, R2 ;  /* 0x0000000253537220 */ /* 0x000fe40000410000 */
[-C--:B------:R-:W-:Y:S02]  /*13060*/  FMUL.FTZ R88, R88, R32.reuse ;  /* 0x0000002058587220 */ /* 0x080fe40000410000 */
[----:B------:R-:W-:Y:S01]  /*13070*/  FMUL.FTZ R89, R89, R32 ;  /* 0x0000002059597220 */ /* 0x000fe20000410000 */
[----:B------:R-:W-:Y:S01]  /*13080*/  MUFU.EX2 R115, R115 ;  /* 0x0000007300737308 */ /* 0x000fe20000000800 */
[-C--:B------:R-:W-:Y:S01]  /*13090*/  FMUL.FTZ R90, R90, R2.reuse ;  /* 0x000000025a5a7220 */ /* 0x080fe20000410000 */
[----:B------:R-:W-:Y:S01]  /*130a0*/  HMMA.16816.F32.BF16 R68, R4, R10, R68 ;  /* 0x0000000a0444723c */ /* 0x000fe20000041844 */
[----:B------:R-:W1:Y:S01]  /*130b0*/  LDSM.16.MT88.4 R8, [R141+0xa000] ;  /* 0x00a000008d08783b */ /* 0x000e620000004200 */
[----:B------:R-:W-:-:S02]  /*130c0*/  FMUL.FTZ R91, R91, R2 ;  /* 0x000000025b5b7220 */ /* 0x000fc40000410000 */
[-C--:B------:R-:W-:Y:S02]  /*130d0*/  FMUL.FTZ R84, R84, R32.reuse ;  /* 0x0000002054547220 */ /* 0x080fe40000410000 */
[----:B------:R-:W-:Y:S01]  /*130e0*/  FMUL.FTZ R85, R85, R32 ;  /* 0x0000002055557220 */ /* 0x000fe20000410000 */
[----:B------:R-:W1:Y:S01]  /*130f0*/  MUFU.EX2 R116, R116 ;  /* 0x0000007400747308 */ /* 0x000e620000000800 */
[C---:B--2---:R-:W-:Y:S01]  /*13100*/  HMMA.16816.F32.BF16 R72, R4.reuse, R12, R72 ;  /* 0x0000000c0448723c */ /* 0x044fe20000041848 */
[-C--:B------:R-:W-:Y:S02]  /*13110*/  FMUL.FTZ R86, R86, R2.reuse ;  /* 0x0000000256567220 */ /* 0x080fe40000410000 */
[----:B------:R-:W-:Y:S02]  /*13120*/  FMUL.FTZ R87, R87, R2 ;  /* 0x0000000257577220 */ /* 0x000fe40000410000 */
[----:B------:R-:W-:Y:S02]  /*13130*/  FFMA.FTZ R32, R168, R32, R31 ;  /* 0x00000020a8207223 */ /* 0x000fe4000001001f */
[----:B------:R-:W-:Y:S01]  /*13140*/  MUFU.EX2 R104, R104 ;  /* 0x0000006800687308 */ /* 0x000fe20000000800 */
[----:B------:R-:W-:Y:S01]  /*13150*/  HMMA.16816.F32.BF16 R92, R4, R14, R92 ;  /* 0x0000000e045c723c */ /* 0x000fe2000004185c */
[----:B------:R-:W2:Y:S01]  /*13160*/  LDSM.16.MT88.4 R12, [R140+0xa000] ;  /* 0x00a000008c0c783b */ /* 0x000ea20000004200 */
[----:B------:R-:W-:Y:S01]  /*13170*/  FFMA.FTZ R167, R167, R2, R30 ;  /* 0x00000002a7a77223 */ /* 0x000fe2000001001e */
[----:B------:R-:W-:Y:S01]  /*13180*/  MOV R2, R28 ;  /* 0x0000001c00027202 */ /* 0x000fe20000000f00 */
[----:B------:R-:W-:-:S02]  /*13190*/  FADD.FTZ R27, R27, R32 ;  /* 0x000000201b1b7221 */ /* 0x000fc40000010000 */
[----:B------:R-:W-:Y:S01]  /*131a0*/  FADD.FTZ R167, R24, R167 ;  /* 0x000000a718a77221 */ /* 0x000fe20000010000 */
[----:B------:R-:W1:Y:S01]  /*131b0*/  MUFU.EX2 R107, R107 ;  /* 0x0000006b006b7308 */ /* 0x000e620000000800 */
[----:B------:R-:W-:Y:S02]  /*131c0*/  FADD.FTZ R26, R26, R27 ;  /* 0x0000001b1a1a7221 */ /* 0x000fe40000010000 */
[----:B------:R-:W-:Y:S02]  /*131d0*/  FADD.FTZ R0, R0, R167 ;  /* 0x000000a700007221 */ /* 0x000fe40000010000 */
[----:B------:R-:W-:Y:S02]  /*131e0*/  FADD.FTZ R25, R25, R26 ;  /* 0x0000001a19197221 */ /* 0x000fe40000010000 */
[----:B------:R-:W-:Y:S01]  /*131f0*/  FADD.FTZ R0, R3, R0 ;  /* 0x0000000003007221 */ /* 0x000fe20000010000 */
[----:B------:R-:W-:Y:S01]  /*13200*/  MUFU.EX2 R108, R108 ;  /* 0x0000006c006c7308 */ /* 0x000fe20000000800 */
[----:B------:R-:W-:-:S07]  /*13210*/  MOV R3, R29 ;  /* 0x0000001d00037202 */ /* 0x000fce0000000f00 */
[----:B------:R-:W-:Y:S01]  /*13220*/  MUFU.EX2 R105, R105 ;  /* 0x0000006900697308 */ /* 0x000fe20000000800 */
[C---:B-1----:R-:W-:Y:S07]  /*13230*/  HMMA.16816.F32.BF16 R76, R4.reuse, R8, R76 ;  /* 0x00000008044c723c */ /* 0x042fee000004184c */
[----:B------:R-:W-:Y:S01]  /*13240*/  MUFU.EX2 R33, R33 ;  /* 0x0000002100217308 */ /* 0x000fe20000000800 */
[C---:B------:R-:W-:Y:S01]  /*13250*/  HMMA.16816.F32.BF16 R80, R4.reuse, R10, R80 ;  /* 0x0000000a0450723c */ /* 0x040fe20000041850 */
[----:B------:R-:W1:Y:S06]  /*13260*/  LDSM.16.MT88.4 R8, [R142+0x8800] ;  /* 0x008800008e08783b */ /* 0x000e6c0000004200 */
[----:B------:R-:W1:Y:S01]  /*13270*/  MUFU.EX2 R124, R124 ;  /* 0x0000007c007c7308 */ /* 0x000e620000000800 */
[C---:B--2---:R-:W-:Y:S07]  /*13280*/  HMMA.16816.F32.BF16 R88, R4.reuse, R12, R88 ;  /* 0x0000000c0458723c */ /* 0x044fee0000041858 */
[----:B------:R-:W-:Y:S01]  /*13290*/  MUFU.EX2 R34, R34 ;  /* 0x0000002200227308 */ /* 0x000fe20000000800 */
[----:B------:R-:W-:Y:S01]  /*132a0*/  HMMA.16816.F32.BF16 R84, R4, R14, R84 ;  /* 0x0000000e0454723c */ /* 0x000fe20000041854 */
[----:B------:R-:W2:Y:S06]  /*132b0*/  LDSM.16.MT88.4 R12, [R144+0x8800] ;  /* 0x00880000900c783b */ /* 0x000eac0000004200 */
[----:B------:R-:W1:Y:S01]  /*132c0*/  MUFU.EX2 R35, R35 ;  /* 0x0000002300237308 */ /* 0x000e620000000800 */
[----:B---3--:R-:W-:Y:S01]  /*132d0*/  F2FP.BF16.PACK_AB R4, R111, R112 ;  /* 0x000000706f04723e */ /* 0x008fe200000010ff */
[----:B------:R-:W-:Y:S01]  /*132e0*/  FADD.FTZ R112, R112, R25 ;  /* 0x0000001970707221 */ /* 0x000fe20000010000 */
[----:B----4-:R-:W-:Y:S01]  /*132f0*/  F2FP.BF16.PACK_AB R5, R120, R125 ;  /* 0x0000007d7805723e */ /* 0x010fe200000010ff */
[----:B------:R-:W-:Y:S01]  /*13300*/  FADD.FTZ R125, R125, R0 ;  /* 0x000000007d7d7221 */ /* 0x000fe20000010000 */
[----:B------:R-:W-:Y:S01]  /*13310*/  F2FP.BF16.PACK_AB R6, R113, R110 ;  /* 0x0000006e7106723e */ /* 0x000fe200000010ff */
[----:B------:R-:W-:Y:S01]  /*13320*/  FADD.FTZ R111, R111, R112 ;  /* 0x000000706f6f7221 */ /* 0x000fe20000010000 */
[----:B-----5:R-:W-:Y:S01]  /*13330*/  F2FP.BF16.PACK_AB R7, R118, R119 ;  /* 0x000000777607723e */ /* 0x020fe200000010ff */
[----:B------:R-:W-:-:S02]  /*13340*/  FADD.FTZ R120, R120, R125 ;  /* 0x0000007d78787221 */ /* 0x000fc40000010000 */
[----:B------:R-:W-:Y:S02]  /*13350*/  FADD.FTZ R110, R110, R111 ;  /* 0x0000006f6e6e7221 */ /* 0x000fe40000010000 */
[----:B------:R-:W-:Y:S02]  /*13360*/  FADD.FTZ R119, R119, R120 ;  /* 0x0000007877777221 */ /* 0x000fe40000010000 */
[----:B------:R-:W-:Y:S01]  /*13370*/  HMMA.16816.F32.BF16 R64, R4, R16, R64 ;  /* 0x000000100440723c */ /* 0x000fe20000041840 */
[----:B------:R-:W-:Y:S02]  /*13380*/  FADD.FTZ R113, R113, R110 ;  /* 0x0000006e71717221 */ /* 0x000fe40000010000 */
[----:B------:R-:W-:-:S05]  /*13390*/  FADD.FTZ R118, R118, R119 ;  /* 0x0000007776767221 */ /* 0x000fca0000010000 */
        /* <DEDUP_REMOVED lines=80> */
[C---:B------:R-:W-:Y:S08]  /*138a0*/  HMMA.16816.F32.BF16 R40, R4.reuse, R20, R40 ;  /* 0x000000140428723c */ /* 0x040ff00000041828 */
[C---:B------:R-:W-:Y:S08]  /*138b0*/  HMMA.16816.F32.BF16 R44, R4.reuse, R22, R44 ;  /* 0x00000016042c723c */ /* 0x040ff0000004182c */
[C---:B-1----:R-:W-:Y:S08]  /*138c0*/  HMMA.16816.F32.BF16 R64, R4.reuse, R8, R64 ;  /* 0x000000080440723c */ /* 0x042ff00000041840 */
[C---:B------:R-:W-:Y:S01]  /*138d0*/  HMMA.16816.F32.BF16 R68, R4.reuse, R10, R68 ;  /* 0x0000000a0444723c */ /* 0x040fe20000041844 */
[----:B------:R-:W1:Y:S07]  /*138e0*/  LDSM.16.MT88.4 R8, [R140+0xb800] ;  /* 0x00b800008c08783b */ /* 0x000e6e0000004200 */
[C---:B---3--:R-:W-:Y:S08]  /*138f0*/  HMMA.16816.F32.BF16 R72, R4.reuse, R16, R72 ;  /* 0x000000100448723c */ /* 0x048ff00000041848 */
[C---:B------:R-:W-:Y:S08]  /*13900*/  HMMA.16816.F32.BF16 R92, R4.reuse, R18, R92 ;  /* 0x00000012045c723c */ /* 0x040ff0000004185c */
[C---:B--2---:R-:W-:Y:S08]  /*13910*/  HMMA.16816.F32.BF16 R76, R4.reuse, R12, R76 ;  /* 0x0000000c044c723c */ /* 0x044ff0000004184c */
[C---:B------:R-:W-:Y:S08]  /*13920*/  HMMA.16816.F32.BF16 R80, R4.reuse, R14, R80 ;  /* 0x0000000e0450723c */ /* 0x040ff00000041850 */
[C---:B-1----:R-:W-:Y:S08]  /*13930*/  HMMA.16816.F32.BF16 R88, R4.reuse, R8, R88 ;  /* 0x000000080458723c */ /* 0x042ff00000041858 */
[----:B------:R-:W-:Y:S08]  /*13940*/  HMMA.16816.F32.BF16 R84, R4, R10, R84 ;  /* 0x0000000a0454723c */ /* 0x000ff00000041854 */
.L_x_5709:
        /* <DEDUP_REMOVED lines=12> */
.L_x_5719:
        /* <DEDUP_REMOVED lines=48> */
[----:B------:R-:W-:Y:S01]  /*13d10*/  IMAD.MOV.U32 R3, RZ, RZ, 0x40 ;  /* 0x00000040ff037424 */ /* 0x000fe200078e00ff */
[----:B------:R-:W-:Y:S03]  /*13d20*/  LEA.HI.X.SX32 R11, R9, R159, 0x2, P0 ;  /* 0x0000009f090b7211 */ /* 0x000fe600000f16ff */
[----:B------:R-:W-:Y:S01]  /*13d30*/  IMAD R3, R2, c[0x0][0x2d0], -R3 ;  /* 0x0000b40002037a24 */ /* 0x000fe200078e0a03 */
        /* <DEDUP_REMOVED lines=9> */
[----:B------:R-:W-:Y:S05]  /*13dd0*/  SHF.R.S32.HI R3, RZ, 0x1f, R4 ;  /* 0x0000001fff037819 */ /* 0x000fea0000011404 */
[----:B------:R-:W-:Y:S04]  /*13de0*/  IMAD R3, R3, c[0x0][0x188], RZ ;  /* 0x0000620003037a24 */ /* 0x000fe800078e02ff */
[----:B------:R-:W-:Y:S04]  /*13df0*/  IMAD R3, R4, c[0x0][0x18c], R3 ;  /* 0x0000630004037a24 */ /* 0x000fe800078e0203 */
[----:B------:R-:W-:Y:S02]  /*13e00*/  IMAD.IADD R106, R7, 0x1, R3 ;  /* 0x00000001076a7824 */ /* 0x000fe400078e0203 */
[----:B------:R-:W-:Y:S03]  /*13e10*/  IMAD.MOV.U32 R3, RZ, RZ, R6 ;  /* 0x000000ffff037224 */ /* 0x000fe600078e0006 */
.L_x_5716:
[----:B------:R-:W-:Y:S02]  /*13e20*/  LOP3.LUT P4, RZ, R163, 0x1, RZ, 0xc0, !PT ;  /* 0x00000001a3ff7812 */ /* 0x000fe4000788c0ff */
[-C--:B------:R-:W-:Y:S02]  /*13e30*/  LEA R2, P6, R3, R170.reuse, 0x1 ;  /* 0x000000aa03027211 */ /* 0x080fe400078c08ff */
[----:B------:R-:W-:Y:S02]  /*13e40*/  LOP3.LUT P2, RZ, R163, 0x2, RZ, 0xc0, !PT ;  /* 0x00000002a3ff7812 */ /* 0x000fe4000784c0ff */
[C---:B------:R-:W-:Y:S02]  /*13e50*/  IADD3 R107, P0, R154.reuse, R3, RZ ;  /* 0x000000039a6b7210 */ /* 0x040fe40007f1e0ff */
[--C-:B------:R-:W-:Y:S02]  /*13e60*/  LEA.HI.X R3, R3, R171, R106.reuse, 0x1, P6 ;  /* 0x000000ab03037211 */ /* 0x100fe400030f0c6a */
[C---:B------:R-:W-:Y:S01]  /*13e70*/  IADD3 R101, P1, R154.reuse, R107, RZ ;  /* 0x0000006b9a657210 */ /* 0x040fe20007f3e0ff */
[----:B------:R-:W-:Y:S02]  /*13e80*/  IMAD.X R104, R153, 0x1, R106, P0 ;  /* 0x0000000199687824 */ /* 0x000fe400000e066a */
[----:B------:R-:W-:Y:S01]  /*13e90*/  @!PT LDS RZ, [RZ] ;  /* 0x00000000fffff984 */ /* 0x000fe20000000800 */
[----:B------:R-:W-:Y:S01]  /*13ea0*/  @!PT LDS RZ, [RZ] ;  /* 0x00000000fffff984 */ /* 0x000fe20000000800 */
[----:B------:R-:W-:Y:S01]  /*13eb0*/  @!PT LDS RZ, [RZ] ;  /* 0x00000000fffff984 */ /* 0x000fe20000000800 */
[----:B------:R1:W-:Y:S01]  /*13ec0*/  @P4 LDGSTS.E.BYPASS.LTC128B.128 [R164+0x8000], [R2.64] ;  /* 0x0800000002a44fae */ /* 0x0003e2000b901d46 */
[-C--:B------:R-:W-:Y:S01]  /*13ed0*/  @P4 LEA R174, P5, R107, R170.reuse, 0x1 ;  /* 0x000000aa6bae4211 */ /* 0x080fe200078a08ff */
[--C-:B------:R-:W-:Y:S01]  /*13ee0*/  IMAD.X R106, R153, 0x1, R104.reuse, P1 ;  /* 0x00000001996a7824 */ /* 0x100fe200008e0668 */
[-C--:B------:R-:W-:Y:S01]  /*13ef0*/  @P4 LEA R180, P6, R101, R170.reuse, 0x1 ;  /* 0x000000aa65b44211 */ /* 0x080fe200078c08ff */
[----:B------:R-:W-:Y:S01]  /*13f00*/  @!P4 STS.128 [R164+0x8000], RZ ;  /* 0x008000ffa400c388 */ /* 0x000fe20000000c00 */
[CC--:B------:R-:W-:Y:S02]  /*13f10*/  @P4 LEA.HI.X R175, R107.reuse, R171.reuse, R104, 0x1, P5 ;  /* 0x000000ab6baf4211 */ /* 0x0c0fe400028f0c68 */
[-C--:B------:R-:W-:Y:S01]  /*13f20*/  @P2 LEA R172, P0, R107, R170.reuse, 0x1 ;  /* 0x000000aa6bac2211 */ /* 0x080fe200078008ff */
[----:B------:R-:W-:Y:S01]  /*13f30*/  @!PT LDS RZ, [RZ] ;  /* 0x00000000fffff984 */ /* 0x000fe20000000800 */
[----:B------:R-:W-:Y:S01]  /*13f40*/  @!PT LDS RZ, [RZ] ;  /* 0x00000000fffff984 */ /* 0x000fe20000000800 */
[----:B------:R-:W-:Y:S01]  /*13f50*/  @!PT LDS RZ, [RZ] ;  /* 0x00000000fffff984 */ /* 0x000fe20000000800 */
[----:B------:R1:W-:Y:S01]  /*13f60*/  @P2 LDGSTS.E.BYPASS.LTC128B.128 [R164+0xa000], [R2.64+0x80] ;  /* 0x0a00008002a42fae */ /* 0x0003e2000b901d46 */
[-C--:B------:R-:W-:Y:S02]  /*13f70*/  @P4 LEA.HI.X R181, R101, R171.reuse, R106, 0x1, P6 ;  /* 0x000000ab65b54211 */ /* 0x080fe400030f0c6a */
[----:B------:R-:W-:Y:S01]  /*13f80*/  @P2 LEA.HI.X R173, R107, R171, R104, 0x1, P0 ;  /* 0x000000ab6bad2211 */ /* 0x000fe200000f0c68 */
[----:B------:R-:W-:Y:S01]  /*13f90*/  @!P2 STS.128 [R164+0xa000], RZ ;  /* 0x00a000ffa400a388 */ /* 0x000fe20000000c00 */
[CC--:B------:R-:W-:Y:S02]  /*13fa0*/  @P2 LEA R176, P1, R101.reuse, R170.reuse, 0x1 ;  /* 0x000000aa65b02211 */ /* 0x0c0fe400078208ff */
[----:B------:R-:W-:Y:S01]  /*13fb0*/  IADD3 R107, P0, R154, R101, RZ ;  /* 0x000000659a6b7210 */ /* 0x000fe20007f1e0ff */
[----:B------:R-:W-:Y:S01]  /*13fc0*/  @!PT LDS RZ, [RZ] ;  /* 0x00000000fffff984 */ /* 0x000fe20000000800 */
[----:B------:R-:W-:Y:S01]  /*13fd0*/  @!PT LDS RZ, [RZ] ;  /* 0x00000000fffff984 */ /* 0x000fe20000000800 */
[----:B------:R-:W-:Y:S01]  /*13fe0*/  @!PT LDS RZ, [RZ] ;  /* 0x00000000fffff984 */ /* 0x000fe20000000800 */
[----:B------:R1:W-:Y:S01]  /*13ff0*/  @P4 LDGSTS.E.BYPASS.LTC128B.128 [R164+0x8800], [R174.64] ;  /* 0x08800000aea44fae */ /* 0x0003e2000b901d46 */
[-CC-:B------:R-:W-:Y:S02]  /*14000*/  @P2 LEA.HI.X R177, R101, R171.reuse, R106.reuse, 0x1, P1 ;  /* 0x000000ab65b12211 */ /* 0x180fe400008f0c6a */
[-C--:B------:R-:W-:Y:S01]  /*14010*/  @P4 LEA R178, P5, R107, R170.reuse, 0x1 ;  /* 0x000000aa6bb24211 */ /* 0x080fe200078a08ff */
[----:B------:R-:W-:Y:S01]  /*14020*/  @!P4 STS.128 [R164+0x8800], RZ ;  /* 0x008800ffa400c388 */ /* 0x000fe20000000c00 */
[----:B------:R-:W-:Y:S01]  /*14030*/  IMAD.X R104, R153, 0x1, R106, P0 ;  /* 0x0000000199687824 */ /* 0x000fe200000e066a */
[C---:B------:R-:W-:Y:S02]  /*14040*/  @P2 LEA R170, P0, R107.reuse, R170, 0x1 ;  /* 0x000000aa6baa2211 */ /* 0x040fe400078008ff */
[----:B------:R-:W-:Y:S01]  /*14050*/  @!PT LDS RZ, [RZ] ;  /* 0x00000000fffff984 */ /* 0x000fe20000000800 */
[----:B------:R-:W-:Y:S01]  /*14060*/  @!PT LDS RZ, [RZ] ;  /* 0x00000000fffff984 */ /* 0x000fe20000000800 */
[----:B------:R-:W-:Y:S01]  /*14070*/  @!PT LDS RZ, [RZ] ;  /* 0x00000000fffff984 */ /* 0x000fe20000000800 */
[----:B------:R1:W-:Y:S02]  /*14080*/  @P2 LDGSTS.E.BYPASS.LTC128B.128 [R164+0xa800], [R172.64+0x80] ;  /* 0x0a800080aca42fae */ /* 0x0003e4000b901d46 */
[CCC-:B------:R-:W-:Y:S02]  /*14090*/  @P4 LEA.HI.X R179, R107.reuse, R171.reuse, R104.reuse, 0x1, P5 ;  /* 0x000000ab6bb34211 */ /* 0x1c0fe400028f0c68 */
[----:B------:R-:W-:Y:S01]  /*140a0*/  @!P2 STS.128 [R164+0xa800], RZ ;  /* 0x00a800ffa400a388 */ /* 0x000fe20000000c00 */
[----:B------:R-:W-:Y:S02]  /*140b0*/  @P2 LEA.HI.X R171, R107, R171, R104, 0x1, P0 ;  /* 0x000000ab6bab2211 */ /* 0x000fe400000f0c68 */
[----:B------:R-:W-:Y:S01]  /*140c0*/  ISETP.GE.AND P0, PT, R162, 0x2, PT ;  /* 0x00000002a200780c */ /* 0x000fe20003f06270 */
        /* <DEDUP_REMOVED lines=23> */
[----:B------:R-:W5:Y:S04]  /*14240*/  LDSM.16.M88.4 R120, [R149+0x5000] ;  /* 0x005000009578783b */ /* 0x000f680000000200 */
[----:B------:R-:W0:Y:S01]  /*14250*/  LDGDEPBAR ;  /* 0x00000000000079af */ /* 0x000e220000000000 */
[----:B--2---:R-:W-:Y:S03]  /*14260*/  IMAD.MOV.U32 R170, RZ, RZ, R2 ;  /* 0x000000ffffaa7224 */ /* 0x004fe600078e0002 */
[----:B------:R-:W2:Y:S01]  /*14270*/  LDSM.16.M88.4 R124, [R149+0x5800] ;  /* 0x00580000957c783b */ /* 0x000ea20000000200 */
[----:B------:R-:W-:Y:S03]  /*14280*/  IMAD.MOV.U32 R171, RZ, RZ, R3 ;  /* 0x000000ffffab7224 */ /* 0x000fe600078e0003 */
[----:B------:R-:W-:Y:S01]  /*14290*/  LDSM.16.M88.4 R128, [R138] ;  /* 0x000000008a80783b */ /* 0x000fe20000000200 */
[C---:B---3--:R-:W-:Y:S08]  /*142a0*/  HMMA.16816.F32.BF16 R4, R108.reuse, R112, RZ ;  /* 0x000000706c04723c */ /* 0x048ff000000418ff */
[C---:B------:R-:W-:Y:S01]  /*142b0*/  HMMA.16816.F32.BF16 R8, R108.reuse, R114, RZ ;  /* 0x000000726c08723c */ /* 0x040fe200000418ff */
[----:B------:R-:W-:Y:S07]  /*142c0*/  LDSM.16.M88.4 R112, [R148] ;  /* 0x000000009470783b */ /* 0x000fee0000000200 */
[C---:B----4-:R-:W-:Y:S08]  /*142d0*/  HMMA.16816.F32.BF16 R12, R108.reuse, R116, RZ ;  /* 0x000000746c0c723c */ /* 0x050ff000000418ff */
[C---:B------:R-:W-:Y:S01]  /*142e0*/  HMMA.16816.F32.BF16 R16, R108.reuse, R118, RZ ;  /* 0x000000766c10723c */ /* 0x040fe200000418ff */
[----:B------:R-:W3:Y:S07]  /*142f0*/  LDSM.16.M88.4 R116, [R147] ;  /* 0x000000009374783b */ /* 0x000eee0000000200 */
[C---:B-----5:R-:W-:Y:S08]  /*14300*/  HMMA.16816.F32.BF16 R20, R108.reuse, R120, RZ ;  /* 0x000000786c14723c */ /* 0x060ff000000418ff */
[C---:B------:R-:W-:Y:S01]  /*14310*/  HMMA.16816.F32.BF16 R24, R108.reuse, R122, RZ ;  /* 0x0000007a6c18723c */ /* 0x040fe200000418ff */
[----:B------:R-:W4:Y:S07]  /*14320*/  LDSM.16.M88.4 R120, [R139] ;  /* 0x000000008b78783b */ /* 0x000f2e0000000200 */
[C---:B--2---:R-:W-:Y:S08]  /*14330*/  HMMA.16816.F32.BF16 R28, R108.reuse, R124, RZ ;  /* 0x0000007c6c1c723c */ /* 0x044ff000000418ff */
[----:B------:R-:W-:Y:S01]  /*14340*/  HMMA.16816.F32.BF16 R32, R108, R126, RZ ;  /* 0x0000007e6c20723c */ /* 0x000fe200000418ff */
[----:B------:R-:W2:Y:S04]  /*14350*/  LDSM.16.M88.4 R108, [R137] ;  /* 0x00000000896c783b */ /* 0x000ea80000000200 */
[----:B------:R-:W-:Y:S03]  /*14360*/  LDSM.16.M88.4 R124, [R143+0x4800] ;  /* 0x004800008f7c783b */ /* 0x000fe60000000200 */
[C---:B---3--:R-:W-:Y:S08]  /*14370*/  HMMA.16816.F32.BF16 R4, R112.reuse, R116, R4 ;  /* 0x000000747004723c */ /* 0x048ff00000041804 */
[C---:B------:R-:W-:Y:S01]  /*14380*/  HMMA.16816.F32.BF16 R8, R112.reuse, R118, R8 ;  /* 0x000000767008723c */ /* 0x040fe20000041808 */
[----:B------:R-:W-:Y:S07]  /*14390*/  LDSM.16.M88.4 R116, [R146] ;  /* 0x000000009274783b */ /* 0x000fee0000000200 */
[C---:B----4-:R-:W-:Y:S08]  /*143a0*/  HMMA.16816.F32.BF16 R12, R112.reuse, R120, R12 ;  /* 0x00000078700c723c */ /* 0x050ff0000004180c */
[C---:B------:R-:W-:Y:S01]  /*143b0*/  HMMA.16816.F32.BF16 R16, R112.reuse, R122, R16 ;  /* 0x0000007a7010723c */ /* 0x040fe20000041810 */
[----:B------:R-:W3:Y:S07]  /*143c0*/  LDSM.16.M88.4 R120, [R143+0x4000] ;  /* 0x004000008f78783b */ /* 0x000eee0000000200 */
[C---:B------:R-:W-:Y:S08]  /*143d0*/  HMMA.16816.F32.BF16 R20, R112.reuse, R128, R20 ;  /* 0x000000807014723c */ /* 0x040ff00000041814 */
[C---:B------:R-:W-:Y:S08]  /*143e0*/  HMMA.16816.F32.BF16 R24, R112.reuse, R130, R24 ;  /* 0x000000827018723c */ /* 0x040ff00000041818 */
[C---:B--2---:R-:W-:Y:S08]  /*143f0*/  HMMA.16816.F32.BF16 R28, R112.reuse, R108, R28 ;  /* 0x0000006c701c723c */ /* 0x044ff0000004181c */
[----:B------:R-:W-:Y:S01]  /*14400*/  HMMA.16816.F32.BF16 R32, R112, R110, R32 ;  /* 0x0000006e7020723c */ /* 0x000fe20000041820 */
[----:B------:R-:W2:Y:S04]  /*14410*/  LDSM.16.M88.4 R108, [R143+0x5000] ;  /* 0x005000008f6c783b */ /* 0x000ea80000000200 */
[----:B------:R-:W4:Y:S03]  /*14420*/  LDSM.16.M88.4 R112, [R143+0x5800] ;  /* 0x005800008f70783b */ /* 0x000f260000000200 */
[C---:B---3--:R-:W-:Y:S08]  /*14430*/  HMMA.16816.F32.BF16 R4, R116.reuse, R120, R4 ;  /* 0x000000787404723c */ /* 0x048ff00000041804 */
[C---:B------:R-:W-:Y:S01]  /*14440*/  HMMA.16816.F32.BF16 R8, R116.reuse, R122, R8 ;  /* 0x0000007a7408723c */ /* 0x040fe20000041808 */
[----:B------:R-:W-:Y:S07]  /*14450*/  LDSM.16.M88.4 R120, [R136] ;  /* 0x000000008878783b */ /* 0x000fee0000000200 */
[C---:B------:R-:W-:Y:S08]  /*14460*/  HMMA.16816.F32.BF16 R12, R116.reuse, R124, R12 ;  /* 0x0000007c740c723c */ /* 0x040ff0000004180c */
[C---:B------:R-:W-:Y:S01]  /*14470*/  HMMA.16816.F32.BF16 R16, R116.reuse, R126, R16 ;  /* 0x0000007e7410723c */ /* 0x040fe20000041810 */
[----:B------:R-:W-:Y:S07]  /*14480*/  LDSM.16.M88.4 R124, [R136+0x800] ;  /* 0x00080000887c783b */ /* 0x000fee0000000200 */
[C---:B--2---:R-:W-:Y:S08]  /*14490*/  HMMA.16816.F32.BF16 R20, R116.reuse, R108, R20 ;  /* 0x0000006c7414723c */ /* 0x044ff00000041814 */
[C---:B------:R-:W-:Y:S01]  /*144a0*/  HMMA.16816.F32.BF16 R24, R116.reuse, R110, R24 ;  /* 0x0000006e7418723c */ /* 0x040fe20000041818 */
[----:B------:R-:W2:Y:S07]  /*144b0*/  LDSM.16.M88.4 R108, [R145] ;  /* 0x00000000916c783b */ /* 0x000eae0000000200 */
[C---:B----4-:R-:W-:Y:S08]  /*144c0*/  HMMA.16816.F32.BF16 R28, R116.reuse, R112, R28 ;  /* 0x00000070741c723c */ /* 0x050ff0000004181c */
[----:B------:R-:W-:Y:S01]  /*144d0*/  HMMA.16816.F32.BF16 R32, R116, R114, R32 ;  /* 0x000000727420723c */ /* 0x000fe20000041820 */
[----:B------:R-:W3:Y:S04]  /*144e0*/  LDSM.16.M88.4 R112, [R136+0x1000] ;  /* 0x001000008870783b */ /* 0x000ee80000000200 */
        /* <DEDUP_REMOVED lines=8> */
[C---:B------:R-:W-:Y:S01]  /*14570*/  HMMA.16816.F32.BF16 R24, R108.reuse, R114, R24 ;  /* 0x000000726c18723c */ /* 0x040fe20000041818 */
[----:B------:R-:W2:Y:S07]  /*14580*/  LDSM.16.M88.4 R112, [R150+0x2000] ;  /* 0x002000009670783b */ /* 0x000eae0000000200 */
[C---:B----4-:R-:W-:Y:S08]  /*14590*/  HMMA.16816.F32.BF16 R28, R108.reuse, R116, R28 ;  /* 0x000000746c1c723c */ /* 0x050ff0000004181c */
[----:B------:R-:W-:Y:S01]  /*145a0*/  HMMA.16816.F32.BF16 R32, R108, R118, R32 ;  /* 0x000000766c20723c */ /* 0x000fe20000041820 */
[----:B------:R-:W3:Y:S04]  /*145b0*/  LDSM.16.M88.4 R108, [R149+0x7000] ;  /* 0x00700000956c783b */ /* 0x000ee80000000200 */
[----:B------:R-:W4:Y:S03]  /*145c0*/  LDSM.16.M88.4 R116, [R149+0x7800] ;  /* 0x007800009574783b */ /* 0x000f260000000200 */
[C---:B--2---:R-:W-:Y:S08]  /*145d0*/  HMMA.16816.F32.BF16 R4, R112.reuse, R120, R4 ;  /* 0x000000787004723c */ /* 0x044ff00000041804 */
[C---:B------:R-:W-:Y:S01]  /*145e0*/  HMMA.16816.F32.BF16 R8, R112.reuse, R122, R8 ;  /* 0x0000007a7008723c */ /* 0x040fe20000041808 */
[----:B------:R-:W-:Y:S07]  /*145f0*/  LDSM.16.M88.4 R120, [R135] ;  /* 0x000000008778783b */ /* 0x000fee0000000200 */
[C---:B------:R-:W-:Y:S08]  /*14600*/  HMMA.16816.F32.BF16 R12, R112.reuse, R124, R12 ;  /* 0x0000007c700c723c */ /* 0x040ff0000004180c */
[C---:B------:R-:W-:Y:S01]  /*14610*/  HMMA.16816.F32.BF16 R16, R112.reuse, R126, R16 ;  /* 0x0000007e7010723c */ /* 0x040fe20000041810 */
[----:B------:R-:W-:Y:S07]  /*14620*/  LDSM.16.M88.4 R124, [R134] ;  /* 0x00000000867c783b */ /* 0x000fee0000000200 */
[C---:B---3--:R-:W-:Y:S08]  /*14630*/  HMMA.16816.F32.BF16 R20, R112.reuse, R108, R20 ;  /* 0x0000006c7014723c */ /* 0x048ff00000041814 */
[C---:B------:R-:W-:Y:S01]  /*14640*/  HMMA.16816.F32.BF16 R24, R112.reuse, R110, R24 ;  /* 0x0000006e7018723c */ /* 0x040fe20000041818 */
[----:B------:R-:W2:Y:S07]  /*14650*/  LDSM.16.M88.4 R108, [R148+0x2000] ;  /* 0x00200000946c783b */ /* 0x000eae0000000200 */
[C---:B----4-:R-:W-:Y:S08]  /*14660*/  HMMA.16816.F32.BF16 R28, R112.reuse, R116, R28 ;  /* 0x00000074701c723c */ /* 0x050ff0000004181c */
[----:B------:R-:W-:Y:S01]  /*14670*/  HMMA.16816.F32.BF16 R32, R112, R118, R32 ;  /* 0x000000767020723c */ /* 0x000fe20000041820 */
[----:B------:R-:W3:Y:S04]  /*14680*/  LDSM.16.M88.4 R112, [R133] ;  /* 0x000000008570783b */ /* 0x000ee80000000200 */
[----:B------:R-:W4:Y:S03]  /*14690*/  LDSM.16.M88.4 R116, [R132] ;  /* 0x000000008474783b */ /* 0x000f260000000200 */
        /* <DEDUP_REMOVED lines=26> */
[----:B------:R-:W-:Y:S04]  /*14840*/  DEPBAR.LE SB0, 0x0 ;  /* 0x000080000000791a */ /* 0x000fe80000000000 */
[----:B------:R-:W-:Y:S01]  /*14850*/  BAR.SYNC.DEFER_BLOCKING 0x0 ;  /* 0x0000000000007b1d */ /* 0x000fe20000010000 */
[C---:B--2---:R-:W-:Y:S08]  /*14860*/  HMMA.16816.F32.BF16 R4, R108.reuse, R120, R4 ;  /* 0x000000786c04723c */ /* 0x044ff00000041804 */
[C---:B------:R-:W-:Y:S08]  /*14870*/  HMMA.16816.F32.BF16 R8, R108.reuse, R122, R8 ;  /* 0x0000007a6c08723c */ /* 0x040ff00000041808 */
[C---:B------:R-:W-:Y:S08]  /*14880*/  HMMA.16816.F32.BF16 R12, R108.reuse, R124, R12 ;  /* 0x0000007c6c0c723c */ /* 0x040ff0000004180c */
[C---:B------:R-:W-:Y:S08]  /*14890*/  HMMA.16816.F32.BF16 R16, R108.reuse, R126, R16 ;  /* 0x0000007e6c10723c */ /* 0x040ff00000041810 */
[C---:B---3--:R-:W-:Y:S08]  /*148a0*/  HMMA.16816.F32.BF16 R20, R108.reuse, R112, R20 ;  /* 0x000000706c14723c */ /* 0x048ff00000041814 */
[C---:B------:R-:W-:Y:S08]  /*148b0*/  HMMA.16816.F32.BF16 R24, R108.reuse, R114, R24 ;  /* 0x000000726c18723c */ /* 0x040ff00000041818 */
[C---:B----4-:R-:W-:Y:S08]  /*148c0*/  HMMA.16816.F32.BF16 R28, R108.reuse, R116, R28 ;  /* 0x000000746c1c723c */ /* 0x050ff0000004181c */
[----:B------:R-:W-:Y:S01]  /*148d0*/  HMMA.16816.F32.BF16 R32, R108, R118, R32 ;  /* 0x000000766c20723c */ /* 0x000fe20000041820 */
[----:B------:R-:W-:Y:S03]  /*148e0*/  @!UPT UIADD3 URZ, URZ, URZ, URZ ;  /* 0x0000003f3f3ff290 */ /* 0x000fe6000fffe03f */
[----:B------:R-:W-:-:S11]  /*148f0*/  @!P0 BRA `(.L_x_5717) ;  /* 0x000007f000008947 */ /* 0x000fd60003800000 */
[----:B-1----:R-:W-:Y:S02]  /*14900*/  MOV R107, UR5 ;  /* 0x00000005006b7c02 */ /* 0x002fe40008000f00 */
        /* <DEDUP_REMOVED lines=33> */
[----:B------:R-:W-:Y:S02]  /*14b20*/  ISETP.GE.AND P1, PT, R110, RZ, PT ;  /* 0x000000ff6e00720c */ /* 0x000fe40003f26270 */
[----:B------:R-:W-:Y:S05]  /*14b30*/  LOP3.LUT R2, RZ, c[0x0][0x2d0], RZ, 0x33, !PT ;  /* 0x0000b400ff027a12 */ /* 0x000fea00078e33ff */
        /* <DEDUP_REMOVED lines=27> */
[----:B------:R-:W-:Y:S05]  /*14cf0*/  IMAD.MOV.U32 R107, RZ, RZ, R106 ;  /* 0x000000ffff6b7224 */ /* 0x000fea00078e006a */
.L_x_5718:
[CC--:B------:R-:W-:Y:S02]  /*14d00*/  LEA R110, P6, R107.reuse, R160.reuse, 0x1 ;  /* 0x000000a06b6e7211 */ /* 0x0c0fe400078c08ff */
[C---:B------:R-:W-:Y:S02]  /*14d10*/  IADD3 R101, P0, R152.reuse, R107, RZ ;  /* 0x0000006b98657210 */ /* 0x040fe40007f1e0ff */
[--C-:B------:R-:W-:Y:S02]  /*14d20*/  LEA.HI.X R111, R107, R157, R104.reuse, 0x1, P6 ;  /* 0x0000009d6b6f7211 */ /* 0x100fe400030f0c68 */
[-C--:B------:R-:W-:Y:S01]  /*14d30*/  @P4 LEA R108, P5, R101, R160.reuse, 0x1 ;  /* 0x000000a0656c4211 */ /* 0x080fe200078a08ff */
        /* <DEDUP_REMOVED lines=8> */
[----:B------:R1:W-:Y:S01]  /*14dc0*/  @!P4 STS.128 [R164+0x4000], RZ ;  /* 0x004000ffa400c388 */ /* 0x0003e20000000c00 */
[-CC-:B------:R-:W-:Y:S01]  /*14dd0*/  @P2 LEA.HI.X R107, R101, R157.reuse, R2.reuse, 0x1, P0 ;  /* 0x0000009d656b2211 */ /* 0x180fe200000f0c02 */
[----:B------:R-:W-:Y:S01]  /*14de0*/  IMAD.X R104, R151, 0x1, R2, P1 ;  /* 0x0000000197687824 */ /* 0x000fe200008e0602 */
[CC--:B------:R-:W-:Y:S01]  /*14df0*/  @P4 LEA R116, P6, R3.reuse, R160.reuse, 0x1 ;  /* 0x000000a003744211 */ /* 0x0c0fe200078c08ff */
[----:B------:R-:W-:Y:S01]  /*14e00*/  @!PT LDS RZ, [RZ] ;  /* 0x00000000fffff984 */ /* 0x000fe20000000800 */
[----:B------:R-:W-:Y:S01]  /*14e10*/  @!PT LDS RZ, [RZ] ;  /* 0x00000000fffff984 */ /* 0x000fe20000000800 */
[----:B------:R-:W-:Y:S01]  /*14e20*/  @!PT LDS RZ, [RZ] ;  /* 0x00000000fffff984 */ /* 0x000fe20000000800 */
[----:B------:R1:W-:Y:S01]  /*14e30*/  @P2 LDGSTS.E.BYPASS.LTC128B.128 [R164+0x6000], [R110.64+0x80] ;  /* 0x060000806ea42fae */ /* 0x0003e2000b901d46 */
[CC--:B------:R-:W-:Y:S02]  /*14e40*/  @P2 LEA R112, P1, R3.reuse, R160.reuse, 0x1 ;  /* 0x000000a003702211 */ /* 0x0c0fe400078208ff */
[CCC-:B------:R-:W-:Y:S01]  /*14e50*/  @P4 LEA.HI.X R117, R3.reuse, R157.reuse, R104.reuse, 0x1, P6 ;  /* 0x0000009d03754211 */ /* 0x1c0fe200030f0c68 */
[----:B------:R1:W-:Y:S01]  /*14e60*/  @!P2 STS.128 [R164+0x6000], RZ ;  /* 0x006000ffa400a388 */ /* 0x0003e20000000c00 */
[--C-:B------:R-:W-:Y:S02]  /*14e70*/  @P2 LEA.HI.X R113, R3, R157, R104.reuse, 0x1, P1 ;  /* 0x0000009d03712211 */ /* 0x100fe400008f0c68 */
[----:B------:R-:W-:Y:S01]  /*14e80*/  IADD3 R101, P0, R152, R3, RZ ;  /* 0x0000000398657210 */ /* 0x000fe20007f1e0ff */
[----:B------:R-:W-:Y:S01]  /*14e90*/  @!PT LDS RZ, [RZ] ;  /* 0x00000000fffff984 */ /* 0x000fe20000000800 */
[----:B------:R-:W-:Y:S01]  /*14ea0*/  @!PT LDS RZ, [RZ] ;  /* 0x00000000fffff984 */ /* 0x000fe20000000800 */
[----:B------:R-:W-:Y:S01]  /*14eb0*/  @!PT LDS RZ, [RZ] ;  /* 0x00000000fffff984 */ /* 0x000fe20000000800 */
[----:B------:R1:W-:Y:S03]  /*14ec0*/  @P4 LDGSTS.E.BYPASS.LTC128B.128 [R164+0x4800], [R108.64] ;  /* 0x048000006ca44fae */ /* 0x0003e6000b901d46 */
[-C--:B------:R-:W-:Y:S01]  /*14ed0*/  @P4 LEA R114, P5, R101, R160.reuse, 0x1 ;  /* 0x000000a065724211 */ /* 0x080fe200078a08ff */
[----:B------:R1:W-:Y:S01]  /*14ee0*/  @!P4 STS.128 [R164+0x4800], RZ ;  /* 0x004800ffa400c388 */ /* 0x0003e20000000c00 */
[----:B------:R-:W-:Y:S01]  /*14ef0*/  IMAD.X R2, R151, 0x1, R104, P0 ;  /* 0x0000000197027824 */ /* 0x000fe200000e0668 */
[C---:B------:R-:W-:Y:S01]  /*14f00*/  @P2 LEA R118, P0, R101.reuse, R160, 0x1 ;  /* 0x000000a065762211 */ /* 0x040fe200078008ff */
[----:B------:R-:W-:Y:S01]  /*14f10*/  IMAD.MOV.U32 R160, RZ, RZ, R110 ;  /* 0x000000ffffa07224 */ /* 0x000fe200078e006e */
[----:B------:R-:W-:Y:S01]  /*14f20*/  @!PT LDS RZ, [RZ] ;  /* 0x00000000fffff984 */ /* 0x000fe20000000800 */
[----:B------:R-:W-:Y:S01]  /*14f30*/  @!PT LDS RZ, [RZ] ;  /* 0x00000000fffff984 */ /* 0x000fe20000000800 */
[----:B------:R-:W-:Y:S01]  /*14f40*/  @!PT LDS RZ, [RZ] ;  /* 0x00000000fffff984 */ /* 0x000fe20000000800 */
[----:B------:R1:W-:Y:S02]  /*14f50*/  @P2 LDGSTS.E.BYPASS.LTC128B.128 [R164+0x6800], [R106.64+0x80] ;  /* 0x068000806aa42fae */ /* 0x0003e4000b901d46 */
[CCC-:B------:R-:W-:Y:S02]  /*14f60*/  @P4 LEA.HI.X R115, R101.reuse, R157.reuse, R2.reuse, 0x1, P5 ;  /* 0x0000009d65734211 */ /* 0x1c0fe400028f0c02 */
        /* <DEDUP_REMOVED lines=24> */
.L_x_5717:
[----:B-1----:R-:W-:Y:S01]  /*150f0*/  FMNMX.FTZ R2, R4, R0, !PT ;  /* 0x0000000004027209 */ /* 0x002fe20007810000 */
        /* <DEDUP_REMOVED lines=36> */
[----:B------:R-:W-:Y:S08]  /*15340*/  LDSM.16.MT88.4 R108, [R142+0x8000] ;  /* 0x008000008e6c783b */ /* 0x000ff00000004200 */
[----:B------:R-:W1:Y:S08]  /*15350*/  SHFL.BFLY PT, R3, R106, 0x1, 0x1f ;  /* 0x0c201f006a037f89 */ /* 0x000e7000000e0000 */
[----:B------:R-:W2:Y:S01]  /*15360*/  SHFL.BFLY PT, R2, R107, 0x1, 0x1f ;  /* 0x0c201f006b027f89 */ /* 0x000ea200000e0000 */
[----:B-1----:R-:W-:Y:S04]  /*15370*/  FMNMX.FTZ R3, R106, R3, !PT ;  /* 0x000000036a037209 */ /* 0x002fe80007810000 */
[C---:B------:R-:W-:Y:S01]  /*15380*/  FSETP.NEU.FTZ.AND P0, PT, R3.reuse, -INF , PT ;  /* 0xff8000000300780b */ /* 0x040fe20003f1d000 */
[C---:B------:R-:W-:Y:S02]  /*15390*/  FADD.FTZ R0, -R3.reuse, R0 ;  /* 0x0000000003007221 */ /* 0x040fe40000010100 */
[----:B------:R-:W-:Y:S01]  /*153a0*/  FMUL.FTZ R125, R3, c[0x0][0x23c] ;  /* 0x00008f00037d7a20 */ /* 0x000fe20000410000 */
[----:B--2---:R-:W-:Y:S01]  /*153b0*/  FMNMX.FTZ R2, R107, R2, !PT ;  /* 0x000000026b027209 */ /* 0x004fe20007810000 */
[----:B------:R-:W-:Y:S03]  /*153c0*/  FMUL.FTZ R101, R0, c[0x0][0x23c] ;  /* 0x00008f0000657a20 */ /* 0x000fe60000410000 */
[----:B------:R-:W-:Y:S01]  /*153d0*/  FSEL R125, R125, RZ, P0 ;  /* 0x000000ff7d7d7208 */ /* 0x000fe20000000000 */
[C---:B------:R-:W-:Y:S01]  /*153e0*/  FADD.FTZ R0, -R2.reuse, R105 ;  /* 0x0000006902007221 */ /* 0x040fe20000010100 */
[C---:B------:R-:W-:Y:S01]  /*153f0*/  FSETP.NEU.FTZ.AND P0, PT, R2.reuse, -INF , PT ;  /* 0xff8000000200780b */ /* 0x040fe20003f1d000 */
[----:B------:R-:W-:Y:S01]  /*15400*/  FMUL.FTZ R121, R2, c[0x0][0x23c] ;  /* 0x00008f0002797a20 */ /* 0x000fe20000410000 */
[----:B------:R-:W1:Y:S01]  /*15410*/  MUFU.EX2 R101, R101 ;  /* 0x0000006500657308 */ /* 0x000e620000000800 */
[----:B------:R-:W-:Y:S02]  /*15420*/  FMUL.FTZ R104, R0, c[0x0][0x23c] ;  /* 0x00008f0000687a20 */ /* 0x000fe40000410000 */
[--C-:B------:R-:W-:Y:S01]  /*15430*/  FFMA.FTZ R120, R4, c[0x0][0x23c], -R125.reuse ;  /* 0x00008f0004787a23 */ /* 0x100fe2000001087d */
[----:B------:R-:W-:Y:S01]  /*15440*/  FSEL R121, R121, RZ, P0 ;  /* 0x000000ff79797208 */ /* 0x000fe20000000000 */
[--C-:B------:R-:W-:Y:S01]  /*15450*/  FFMA.FTZ R5, R5, c[0x0][0x23c], -R125.reuse ;  /* 0x00008f0005057a23 */ /* 0x100fe2000001087d */
[----:B------:R-:W-:Y:S01]  /*15460*/  ISETP.GT.AND P0, PT, R162, 0x1, PT ;  /* 0x00000001a200780c */ /* 0x000fe20003f04270 */
[----:B------:R-:W-:Y:S02]  /*15470*/  FFMA.FTZ R116, R8, c[0x0][0x23c], -R125 ;  /* 0x00008f0008747a23 */ /* 0x000fe4000001087d */
[--C-:B------:R-:W-:Y:S01]  /*15480*/  FFMA.FTZ R6, R6, c[0x0][0x23c], -R121.reuse ;  /* 0x00008f0006067a23 */ /* 0x100fe20000010879 */
[----:B------:R2:W3:Y:S01]  /*15490*/  MUFU.EX2 R0, R104 ;  /* 0x0000006800007308 */ /* 0x0004e20000000800 */
[----:B------:R-:W-:Y:S02]  /*154a0*/  FFMA.FTZ R7, R7, c[0x0][0x23c], -R121 ;  /* 0x00008f0007077a23 */ /* 0x000fe40000010879 */
[----:B------:R-:W-:Y:S02]  /*154b0*/  FFMA.FTZ R117, R9, c[0x0][0x23c], -R125 ;  /* 0x00008f0009757a23 */ /* 0x000fe4000001087d */
[--C-:B------:R-:W-:Y:S02]  /*154c0*/  FFMA.FTZ R118, R10, c[0x0][0x23c], -R121.reuse ;  /* 0x00008f000a767a23 */ /* 0x100fe40000010879 */
[----:B------:R-:W-:Y:S02]  /*154d0*/  FFMA.FTZ R119, R11, c[0x0][0x23c], -R121 ;  /* 0x00008f000b777a23 */ /* 0x000fe40000010879 */
[--C-:B------:R-:W-:Y:S01]  /*154e0*/  FFMA.FTZ R126, R28, c[0x0][0x23c], -R125.reuse ;  /* 0x00008f001c7e7a23 */ /* 0x100fe2000001087d */
[----:B------:R-:W-:Y:S01]  /*154f0*/  MUFU.EX2 R120, R120 ;  /* 0x0000007800787308 */ /* 0x000fe20000000800 */
[----:B------:R-:W-:Y:S02]  /*15500*/  FFMA.FTZ R129, R29, c[0x0][0x23c], -R125 ;  /* 0x00008f001d817a23 */ /* 0x000fe4000001087d */
[--C-:B------:R-:W-:Y:S02]  /*15510*/  FFMA.FTZ R128, R30, c[0x0][0x23c], -R121.reuse ;  /* 0x00008f001e807a23 */ /* 0x100fe40000010879 */
[C---:B-1----:R-:W-:Y:S02]  /*15520*/  FMUL.FTZ R8, R101.reuse, R96 ;  /* 0x0000006065087220 */ /* 0x042fe40000410000 */
[C---:B------:R-:W-:Y:S02]  /*15530*/  FMUL.FTZ R9, R101.reuse, R97 ;  /* 0x0000006165097220 */ /* 0x040fe40000410000 */
[C---:B------:R-:W-:Y:S01]  /*15540*/  FMUL.FTZ R36, R101.reuse, R36 ;  /* 0x0000002465247220 */ /* 0x040fe20000410000 */
[----:B------:R-:W1:Y:S01]  /*15550*/  MUFU.EX2 R5, R5 ;  /* 0x0000000500057308 */ /* 0x000e620000000800 */
[C---:B------:R-:W-:Y:S02]  /*15560*/  FMUL.FTZ R37, R101.reuse, R37 ;  /* 0x0000002565257220 */ /* 0x040fe40000410000 */
[C---:B------:R-:W-:Y:S01]  /*15570*/  FMUL.FTZ R40, R101.reuse, R40 ;  /* 0x0000002865287220 */ /* 0x040fe20000410000 */
[----:B--2---:R-:W2:Y:S01]  /*15580*/  LDSM.16.MT88.4 R104, [R144+0x8000] ;  /* 0x008000009068783b */ /* 0x004ea20000004200 */
[C---:B---3--:R-:W-:Y:S02]  /*15590*/  FMUL.FTZ R10, R0.reuse, R98 ;  /* 0x00000062000a7220 */ /* 0x048fe40000410000 */
        /* <DEDUP_REMOVED lines=8> */
[----:B------:R-:W3:Y:S01]  /*15620*/  MUFU.EX2 R7, R7 ;  /* 0x0000000700077308 */ /* 0x000ee20000000800 */
[----:B------:R-:W-:Y:S02]  /*15630*/  FMUL.FTZ R45, R101, R45 ;  /* 0x0000002d652d7220 */ /* 0x000fe40000410000 */
[C---:B------:R-:W-:Y:S01]  /*15640*/  FMUL.FTZ R46, R0.reuse, R46 ;  /* 0x0000002e002e7220 */ /* 0x040fe20000410000 */
[----:B-1----:R-:W-:Y:S01]  /*15650*/  F2FP.BF16.PACK_AB R96, R5, R120 ;  /* 0x000000780560723e */ /* 0x002fe200000010ff */
        /* <DEDUP_REMOVED lines=11> */
[----:B------:R-:W-:Y:S01]  /*15710*/  FMUL.FTZ R56, R101, R56 ;  /* 0x0000003865387220 */ /* 0x000fe20000410000 */
[----:B---3--:R-:W-:Y:S01]  /*15720*/  F2FP.BF16.PACK_AB R97, R7, R6 ;  /* 0x000000060761723e */ /* 0x008fe200000010ff */
[C---:B------:R-:W-:Y:S02]  /*15730*/  FMUL.FTZ R57, R101.reuse, R57 ;  /* 0x0000003965397220 */ /* 0x040fe40000410000 */
[C---:B------:R-:W-:Y:S02]  /*15740*/  FMUL.FTZ R58, R0.reuse, R58 ;  /* 0x0000003a003a7220 */ /* 0x040fe40000410000 */
[C---:B------:R-:W-:Y:S01]  /*15750*/  FMUL.FTZ R59, R0.reuse, R59 ;  /* 0x0000003b003b7220 */ /* 0x040fe20000410000 */
[----:B------:R-:W-:Y:S01]  /*15760*/  MUFU.EX2 R118, R118 ;  /* 0x0000007600767308 */ /* 0x000fe20000000800 */
[C---:B------:R-:W-:Y:S02]  /*15770*/  FMUL.FTZ R60, R101.reuse, R60 ;  /* 0x0000003c653c7220 */ /* 0x040fe40000410000 */
[----:B------:R-:W-:Y:S02]  /*15780*/  FMUL.FTZ R61, R101, R61 ;  /* 0x0000003d653d7220 */ /* 0x000fe40000410000 */
[C---:B------:R-:W-:Y:S02]  /*15790*/  FMUL.FTZ R62, R0.reuse, R62 ;  /* 0x0000003e003e7220 */ /* 0x040fe40000410000 */
[----:B------:R-:W-:Y:S02]  /*157a0*/  FMUL.FTZ R63, R0, R63 ;  /* 0x0000003f003f7220 */ /* 0x000fe40000410000 */
[----:B------:R-:W-:Y:S01]  /*157b0*/  FFMA.FTZ R131, R31, c[0x0][0x23c], -R121 ;  /* 0x00008f001f837a23 */ /* 0x000fe20000010879 */
[----:B------:R-:W3:Y:S01]  /*157c0*/  MUFU.EX2 R119, R119 ;  /* 0x0000007700777308 */ /* 0x000ee20000000800 */
[----:B------:R-:W-:Y:S01]  /*157d0*/  LDSM.16.MT88.4 R28, [R140+0xb000] ;  /* 0x00b000008c1c783b */ /* 0x000fe20000004200 */
[----:B------:R-:W-:Y:S01]  /*157e0*/  FFMA.FTZ R130, R32, c[0x0][0x23c], -R125 ;  /* 0x00008f0020827a23 */ /* 0x000fe2000001087d */
[----:B-1----:R-:W-:Y:S01]  /*157f0*/  F2FP.BF16.PACK_AB R98, R117, R116 ;  /* 0x000000747562723e */ /* 0x002fe200000010ff */
[----:B------:R-:W-:Y:S02]  /*15800*/  FFMA.FTZ R169, R34, c[0x0][0x23c], -R121 ;  /* 0x00008f0022a97a23 */ /* 0x000fe40000010879 */
[C---:B------:R-:W-:Y:S02]  /*15810*/  FMUL.FTZ R64, R101.reuse, R64 ;  /* 0x0000004065407220 */ /* 0x040fe40000410000 */
[C---:B------:R-:W-:Y:S02]  /*15820*/  FMUL.FTZ R65, R101.reuse, R65 ;  /* 0x0000004165417220 */ /* 0x040fe40000410000 */
[----:B------:R-:W-:Y:S01]  /*15830*/  MUFU.EX2 R126, R126 ;  /* 0x0000007e007e7308 */ /* 0x000fe20000000800 */
[C---:B------:R-:W-:Y:S02]  /*15840*/  FMUL.FTZ R66, R0.reuse, R66 ;  /* 0x0000004200427220 */ /* 0x040fe40000410000 */
[C---:B------:R-:W-:Y:S02]  /*15850*/  FMUL.FTZ R67, R0.reuse, R67 ;  /* 0x0000004300437220 */ /* 0x040fe40000410000 */
[C---:B------:R-:W-:Y:S02]  /*15860*/  FMUL.FTZ R68, R101.reuse, R68 ;  /* 0x0000004465447220 */ /* 0x040fe40000410000 */
[C---:B------:R-:W-:Y:S02]  /*15870*/  FMUL.FTZ R69, R101.reuse, R69 ;  /* 0x0000004565457220 */ /* 0x040fe40000410000 */
[C---:B------:R-:W-:Y:S01]  /*15880*/  FMUL.FTZ R70, R0.reuse, R70 ;  /* 0x0000004600467220 */ /* 0x040fe20000410000 */
[----:B------:R-:W-:Y:S01]  /*15890*/  MUFU.EX2 R129, R129 ;  /* 0x0000008100817308 */ /* 0x000fe20000000800 */
[C---:B------:R-:W-:Y:S02]  /*158a0*/  FMUL.FTZ R71, R0.reuse, R71 ;  /* 0x0000004700477220 */ /* 0x040fe40000410000 */
[----:B------:R-:W-:Y:S01]  /*158b0*/  FMUL.FTZ R72, R101, R72 ;  /* 0x0000004865487220 */ /* 0x000fe20000410000 */
[----:B---3--:R-:W-:Y:S01]  /*158c0*/  F2FP.BF16.PACK_AB R99, R119, R118 ;  /* 0x000000767763723e */ /* 0x008fe200000010ff */
[C---:B------:R-:W-:Y:S02]  /*158d0*/  FMUL.FTZ R73, R101.reuse, R73 ;  /* 0x0000004965497220 */ /* 0x040fe40000410000 */
[C---:B------:R-:W-:Y:S02]  /*158e0*/  FMUL.FTZ R74, R0.reuse, R74 ;  /* 0x0000004a004a7220 */ /* 0x040fe40000410000 */
[----:B------:R-:W-:Y:S01]  /*158f0*/  FMUL.FTZ R75, R0, R75 ;  /* 0x0000004b004b7220 */ /* 0x000fe20000410000 */
[----:B------:R-:W-:Y:S01]  /*15900*/  MUFU.EX2 R128, R128 ;  /* 0x0000008000807308 */ /* 0x000fe20000000800 */
[C---:B--2---:R-:W-:Y:S05]  /*15910*/  HMMA.16816.F32.BF16 R8, R96.reuse, R104, R8 ;  /* 0x000000686008723c */ /* 0x044fea0000041808 */
[--C-:B------:R-:W-:Y:S02]  /*15920*/  FFMA.FTZ R122, R12, c[0x0][0x23c], -R125.reuse ;  /* 0x00008f000c7a7a23 */ /* 0x100fe4000001087d */
[----:B------:R-:W-:Y:S01]  /*15930*/  FMUL.FTZ R12, R101, R92 ;  /* 0x0000005c650c7220 */ /* 0x000fe20000410000 */
[C---:B------:R-:W-:Y:S01]  /*15940*/  HMMA.16816.F32.BF16 R36, R96.reuse, R106, R36 ;  /* 0x0000006a6024723c */ /* 0x040fe20000041824 */
[----:B------:R-:W1:Y:S01]  /*15950*/  LDSM.16.MT88.4 R104, [R140+0x8000] ;  /* 0x008000008c68783b */ /* 0x000e620000004200 */
[----:B------:R-:W-:Y:S02]  /*15960*/  MUFU.EX2 R131, R131 ;  /* 0x0000008300837308 */ /* 0x000fe40000000800 */
[----:B------:R-:W-:Y:S02]  /*15970*/  FFMA.FTZ R123, R13, c[0x0][0x23c], -R125 ;  /* 0x00008f000d7b7a23 */ /* 0x000fe4000001087d */
[C---:B------:R-:W-:Y:S02]  /*15980*/  FMUL.FTZ R13, R101.reuse, R93 ;  /* 0x0000005d650d7220 */ /* 0x040fe40000410000 */
[C---:B------:R-:W-:Y:S04]  /*15990*/  HMMA.16816.F32.BF16 R40, R96.reuse, R108, R40 ;  /* 0x0000006c6028723c */ /* 0x040fe80000041828 */
[--C-:B------:R-:W-:Y:S01]  /*159a0*/  FFMA.FTZ R124, R14, c[0x0][0x23c], -R121.reuse ;  /* 0x00008f000e7c7a23 */ /* 0x100fe20000010879 */
[----:B------:R-:W-:Y:S01]  /*159b0*/  MUFU.EX2 R122, R122 ;  /* 0x0000007a007a7308 */ /* 0x000fe20000000800 */
[C---:B------:R-:W-:Y:S02]  /*159c0*/  FMUL.FTZ R14, R0.reuse, R94 ;  /* 0x0000005e000e7220 */ /* 0x040fe40000410000 */
[C---:B------:R-:W-:Y:S01]  /*159d0*/  HMMA.16816.F32.BF16 R44, R96.reuse, R110, R44 ;  /* 0x0000006e602c723c */ /* 0x040fe2000004182c */
[----:B------:R-:W2:Y:S03]  /*159e0*/  LDSM.16.MT88.4 R108, [R144+0xa000] ;  /* 0x00a00000906c783b */ /* 0x000ea60000004200 */
[C---:B------:R-:W-:Y:S02]  /*159f0*/  FMUL.FTZ R76, R101.reuse, R76 ;  /* 0x0000004c654c7220 */ /* 0x040fe40000410000 */
[----:B------:R-:W-:Y:S01]  /*15a00*/  FMUL.FTZ R77, R101, R77 ;  /* 0x0000004d654d7220 */ /* 0x000fe20000410000 */
[----:B------:R-:W3:Y:S01]  /*15a10*/  MUFU.EX2 R123, R123 ;  /* 0x0000007b007b7308 */ /* 0x000ee20000000800 */
[C---:B------:R-:W-:Y:S04]  /*15a20*/  HMMA.16816.F32.BF16 R48, R96.reuse, R112, R48 ;  /* 0x000000706030723c */ /* 0x040fe80000041830 */
[C---:B------:R-:W-:Y:S02]  /*15a30*/  FMUL.FTZ R78, R0.reuse, R78 ;  /* 0x0000004e004e7220 */ /* 0x040fe40000410000 */
[C---:B------:R-:W-:Y:S02]  /*15a40*/  FMUL.FTZ R79, R0.reuse, R79 ;  /* 0x0000004f004f7220 */ /* 0x040fe40000410000 */
[C---:B------:R-:W-:Y:S01]  /*15a50*/  HMMA.16816.F32.BF16 R52, R96.reuse, R114, R52 ;  /* 0x000000726034723c */ /* 0x040fe20000041834 */
[----:B------:R-:W4:Y:S01]  /*15a60*/  LDSM.16.MT88.4 R112, [R142+0xa000] ;  /* 0x00a000008e70783b */ /* 0x000f220000004200 */
[----:B------:R-:W-:Y:S02]  /*15a70*/  MUFU.EX2 R124, R124 ;  /* 0x0000007c007c7308 */ /* 0x000fe40000000800 */
[--C-:B------:R-:W-:Y:S02]  /*15a80*/  FFMA.FTZ R127, R19, c[0x0][0x23c], -R121.reuse ;  /* 0x00008f00137f7a23 */ /* 0x100fe40000010879 */
[C---:B------:R-:W-:Y:S02]  /*15a90*/  FMUL.FTZ R80, R101.reuse, R80 ;  /* 0x0000005065507220 */ /* 0x040fe40000410000 */
[C---:B------:R-:W-:Y:S01]  /*15aa0*/  FMUL.FTZ R81, R101.reuse, R81 ;  /* 0x0000005165517220 */ /* 0x040fe20000410000 */
[C---:B-1----:R-:W-:Y:S03]  /*15ab0*/  HMMA.16816.F32.BF16 R56, R96.reuse, R104, R56 ;  /* 0x000000686038723c */ /* 0x042fe60000041838 */
[C---:B------:R-:W-:Y:S01]  /*15ac0*/  FMUL.FTZ R82, R0.reuse, R82 ;  /* 0x0000005200527220 */ /* 0x040fe20000410000 */
[----:B------:R-:W-:Y:S01]  /*15ad0*/  MUFU.EX2 R127, R127 ;  /* 0x0000007f007f7308 */ /* 0x000fe20000000800 */
[C---:B------:R-:W-:Y:S02]  /*15ae0*/  FMUL.FTZ R83, R0.reuse, R83 ;  /* 0x0000005300537220 */ /* 0x040fe40000410000 */
[C---:B------:R-:W-:Y:S01]  /*15af0*/  FMUL.FTZ R19, R0.reuse, R91 ;  /* 0x0000005b00137220 */ /* 0x040fe20000410000 */
[C---:B------:R-:W-:Y:S01]  /*15b00*/  HMMA.16816.F32.BF16 R60, R96.reuse, R106, R60 ;  /* 0x0000006a603c723c */ /* 0x040fe2000004183c */
[----:B------:R-:W1:Y:S03]  /*15b10*/  LDSM.16.MT88.4 R104, [R141+0xa000] ;  /* 0x00a000008d68783b */ /* 0x000e660000004200 */
[C---:B------:R-:W-:Y:S02]  /*15b20*/  FMUL.FTZ R84, R101.reuse, R84 ;  /* 0x0000005465547220 */ /* 0x040fe40000410000 */
[----:B------:R-:W-:Y:S01]  /*15b30*/  FMUL.FTZ R85, R101, R85 ;  /* 0x0000005565557220 */ /* 0x000fe20000410000 */
[----:B------:R-:W-:Y:S01]  /*15b40*/  MUFU.EX2 R130, R130 ;  /* 0x0000008200827308 */ /* 0x000fe20000000800 */
[C---:B--2---:R-:W-:Y:S04]  /*15b50*/  HMMA.16816.F32.BF16 R64, R96.reuse, R108, R64 ;  /* 0x0000006c6040723c */ /* 0x044fe80000041840 */
[C---:B------:R-:W-:Y:S02]  /*15b60*/  FMUL.FTZ R86, R0.reuse, R86 ;  /* 0x0000005600567220 */ /* 0x040fe40000410000 */
[C---:B------:R-:W-:Y:S02]  /*15b70*/  FMUL.FTZ R87, R0.reuse, R87 ;  /* 0x0000005700577220 */ /* 0x040fe40000410000 */
[C---:B------:R-:W-:Y:S01]  /*15b80*/  HMMA.16816.F32.BF16 R68, R96.reuse, R110, R68 ;  /* 0x0000006e6044723c */ /* 0x040fe20000041844 */
[----:B------:R-:W-:Y:S03]  /*15b90*/  MUFU.EX2 R169, R169 ;  /* 0x000000a900a97308 */ /* 0x000fe60000000800 */
[----:B------:R-:W-:Y:S02]  /*15ba0*/  FFMA.FTZ R108, R15, c[0x0][0x23c], -R121 ;  /* 0x00008f000f6c7a23 */ /* 0x000fe40000010879 */
[C---:B------:R-:W-:Y:S02]  /*15bb0*/  FMUL.FTZ R15, R0.reuse, R95 ;  /* 0x0000005f000f7220 */ /* 0x040fe40000410000 */
[C---:B----4-:R-:W-:Y:S01]  /*15bc0*/  HMMA.16816.F32.BF16 R72, R96.reuse, R112, R72 ;  /* 0x000000706048723c */ /* 0x050fe20000041848 */
[----:B------:R-:W2:Y:S02]  /*15bd0*/  LDSM.16.MT88.4 R92, [R140+0xa000] ;  /* 0x00a000008c5c783b */ /* 0x000ea40000004200 */
[----:B------:R-:W4:Y:S01]  /*15be0*/  MUFU.EX2 R113, R108 ;  /* 0x0000006c00717308 */ /* 0x000f220000000800 */
[C---:B------:R-:W-:Y:S02]  /*15bf0*/  FFMA.FTZ R120, R101.reuse, R168, R120 ;  /* 0x000000a865787223 */ /* 0x040fe40000010078 */
[----:B------:R-:W-:Y:S02]  /*15c00*/  FFMA.FTZ R6, R0, R167, R6 ;  /* 0x000000a700067223 */ /* 0x000fe40000010006 */
[C---:B------:R-:W-:Y:S04]  /*15c10*/  HMMA.16816.F32.BF16 R12, R96.reuse, R114, R12 ;  /* 0x00000072600c723c */ /* 0x040fe8000004180c */
[--C-:B------:R-:W-:Y:S02]  /*15c20*/  FFMA.FTZ R112, R16, c[0x0][0x23c], -R125.reuse ;  /* 0x00008f0010707a23 */ /* 0x100fe4000001087d */
[----:B------:R-:W-:Y:S01]  /*15c30*/  FMUL.FTZ R16, R101, R88 ;  /* 0x0000005865107220 */ /* 0x000fe20000410000 */
[----:B---3--:R-:W-:Y:S01]  /*15c40*/  F2FP.BF16.PACK_AB R88, R123, R122 ;  /* 0x0000007a7b58723e */ /* 0x008fe200000010ff */
[----:B------:R-:W-:Y:S01]  /*15c50*/  FFMA.FTZ R115, R17, c[0x0][0x23c], -R125 ;  /* 0x00008f0011737a23 */ /* 0x000fe2000001087d */
[C---:B-1----:R-:W-:Y:S01]  /*15c60*/  HMMA.16816.F32.BF16 R76, R96.reuse, R104, R76 ;  /* 0x00000068604c723c */ /* 0x042fe2000004184c */
[----:B------:R-:W-:Y:S02]  /*15c70*/  MUFU.EX2 R112, R112 ;  /* 0x0000007000707308 */ /* 0x000fe40000000800 */
[----:B------:R-:W-:Y:S02]  /*15c80*/  FFMA.FTZ R114, R18, c[0x0][0x23c], -R121 ;  /* 0x00008f0012727a23 */ /* 0x000fe40000010879 */
[----:B------:R-:W-:Y:S02]  /*15c90*/  FMUL.FTZ R17, R101, R89 ;  /* 0x0000005965117220 */ /* 0x000fe40000410000 */
[----:B------:R-:W-:Y:S01]  /*15ca0*/  FMUL.FTZ R18, R0, R90 ;  /* 0x0000005a00127220 */ /* 0x000fe20000410000 */
[C---:B------:R-:W-:Y:S01]  /*15cb0*/  HMMA.16816.F32.BF16 R80, R96.reuse, R106, R80 ;  /* 0x0000006a6050723c */ /* 0x040fe20000041850 */
[----:B------:R-:W-:Y:S02]  /*15cc0*/  LDSM.16.MT88.4 R104, [R142+0x8800] ;  /* 0x008800008e68783b */ /* 0x000fe40000004200 */
[----:B------:R-:W1:Y:S01]  /*15cd0*/  MUFU.EX2 R115, R115 ;  /* 0x0000007300737308 */ /* 0x000e620000000800 */
[----:B----4-:R-:W-:Y:S01]  /*15ce0*/  F2FP.BF16.PACK_AB R89, R113, R124 ;  /* 0x0000007c7159723e */ /* 0x010fe200000010ff */
[----:B------:R-:W-:Y:S01]  /*15cf0*/  FADD.FTZ R5, R5, R120 ;  /* 0x0000007805057221 */ /* 0x000fe20000010000 */
[----:B------:R-:W-:Y:S01]  /*15d00*/  MOV R0, R3 ;  /* 0x0000000300007202 */ /* 0x000fe20000000f00 */
[----:B------:R-:W-:Y:S02]  /*15d10*/  FADD.FTZ R7, R7, R6 ;  /* 0x0000000607077221 */ /* 0x000fe40000010000 */
[----:B------:R-:W3:Y:S03]  /*15d20*/  LDSM.16.MT88.4 R108, [R144+0x8800] ;  /* 0x00880000906c783b */ /* 0x000ee60000004200 */
[----:B------:R-:W-:Y:S01]  /*15d30*/  FADD.FTZ R116, R116, R5 ;  /* 0x0000000574747221 */ /* 0x000fe20000010000 */
[----:B------:R-:W4:Y:S01]  /*15d40*/  MUFU.EX2 R114, R114 ;  /* 0x0000007200727308 */ /* 0x000f220000000800 */
[----:B------:R-:W-:Y:S01]  /*15d50*/  FADD.FTZ R118, R118, R7 ;  /* 0x0000000776767221 */ /* 0x000fe20000010000 */
[----:B------:R-:W-:Y:S01]  /*15d60*/  IADD3 R5, R162, -0x1, RZ ;  /* 0xffffffffa2057810 */ /* 0x000fe20007ffe0ff */
[C---:B--2---:R-:W-:Y:S03]  /*15d70*/  HMMA.16816.F32.BF16 R16, R96.reuse, R92, R16 ;  /* 0x0000005c6010723c */ /* 0x044fe60000041810 */
[----:B------:R-:W-:Y:S01]  /*15d80*/  FADD.FTZ R117, R117, R116 ;  /* 0x0000007475757221 */ /* 0x000fe20000010000 */
[----:B------:R-:W-:Y:S01]  /*15d90*/  MOV R162, R5 ;  /* 0x0000000500a27202 */ /* 0x000fe20000000f00 */
[----:B------:R-:W-:Y:S02]  /*15da0*/  FADD.FTZ R119, R119, R118 ;  /* 0x0000007677777221 */ /* 0x000fe40000010000 */
[----:B------:R-:W-:Y:S01]  /*15db0*/  FADD.FTZ R122, R122, R117 ;  /* 0x000000757a7a7221 */ /* 0x000fe20000010000 */
[----:B------:R-:W-:Y:S01]  /*15dc0*/  HMMA.16816.F32.BF16 R84, R96, R94, R84 ;  /* 0x0000005e6054723c */ /* 0x000fe20000041854 */
[----:B------:R-:W2:Y:S03]  /*15dd0*/  LDSM.16.MT88.4 R92, [R141+0x8800] ;  /* 0x008800008d5c783b */ /* 0x000ea60000004200 */
[----:B-1----:R-:W-:Y:S01]  /*15de0*/  F2FP.BF16.PACK_AB R90, R115, R112 ;  /* 0x00000070735a723e */ /* 0x002fe200000010ff */
[----:B------:R-:W-:Y:S02]  /*15df0*/  FADD.FTZ R124, R124, R119 ;  /* 0x000000777c7c7221 */ /* 0x000fe40000010000 */
[----:B------:R-:W-:Y:S02]  /*15e00*/  FADD.FTZ R123, R123, R122 ;  /* 0x0000007a7b7b7221 */ /* 0x000fe40000010000 */
[----:B------:R-:W1:Y:S03]  /*15e10*/  LDSM.16.MT88.4 R96, [R140+0x8800] ;  /* 0x008800008c60783b */ /* 0x000e660000004200 */
[----:B------:R-:W-:Y:S01]  /*15e20*/  FADD.FTZ R113, R113, R124 ;  /* 0x0000007c71717221 */ /* 0x000fe20000010000 */
[----:B----4-:R-:W-:Y:S01]  /*15e30*/  F2FP.BF16.PACK_AB R91, R127, R114 ;  /* 0x000000727f5b723e */ /* 0x010fe200000010ff */
[----:B------:R-:W-:Y:S02]  /*15e40*/  FADD.FTZ R112, R112, R123 ;  /* 0x0000007b70707221 */ /* 0x000fe40000010000 */
[----:B------:R-:W-:Y:S02]  /*15e50*/  FADD.FTZ R114, R114, R113 ;  /* 0x0000007172727221 */ /* 0x000fe40000010000 */
[----:B------:R-:W-:Y:S02]  /*15e60*/  FADD.FTZ R115, R115, R112 ;  /* 0x0000007073737221 */ /* 0x000fe40000010000 */
[----:B------:R-:W-:Y:S01]  /*15e70*/  FADD.FTZ R127, R127, R114 ;  /* 0x000000727f7f7221 */ /* 0x000fe20000010000 */
[C---:B---3--:R-:W-:Y:S07]  /*15e80*/  HMMA.16816.F32.BF16 R8, R88.reuse, R108, R8 ;  /* 0x0000006c5808723c */ /* 0x048fee0000041808 */
[--C-:B------:R-:W-:Y:S01]  /*15e90*/  FFMA.FTZ R108, R20, c[0x0][0x23c], -R125.reuse ;  /* 0x00008f00146c7a23 */ /* 0x100fe2000001087d */
[C---:B------:R-:W-:Y:S04]  /*15ea0*/  HMMA.16816.F32.BF16 R36, R88.reuse, R110, R36 ;  /* 0x0000006e5824723c */ /* 0x040fe80000041824 */
[----:B------:R-:W-:Y:S01]  /*15eb0*/  FFMA.FTZ R109, R21, c[0x0][0x23c], -R125 ;  /* 0x00008f00156d7a23 */ /* 0x000fe2000001087d */
[----:B------:R-:W-:Y:S02]  /*15ec0*/  MUFU.EX2 R108, R108 ;  /* 0x0000006c006c7308 */ /* 0x000fe40000000800 */
[--C-:B------:R-:W-:Y:S01]  /*15ed0*/  FFMA.FTZ R110, R22, c[0x0][0x23c], -R121.reuse ;  /* 0x00008f00166e7a23 */ /* 0x100fe20000010879 */
[C---:B------:R-:W-:Y:S04]  /*15ee0*/  HMMA.16816.F32.BF16 R40, R88.reuse, R104, R40 ;  /* 0x000000685828723c */ /* 0x040fe80000041828 */
[--C-:B------:R-:W-:Y:S03]  /*15ef0*/  FFMA.FTZ R111, R27, c[0x0][0x23c], -R121.reuse ;  /* 0x00008f001b6f7a23 */ /* 0x100fe60000010879 */
[----:B------:R-:W3:Y:S01]  /*15f00*/  MUFU.EX2 R109, R109 ;  /* 0x0000006d006d7308 */ /* 0x000ee20000000800 */
[C---:B------:R-:W-:Y:S01]  /*15f10*/  HMMA.16816.F32.BF16 R44, R88.reuse, R106, R44 ;  /* 0x0000006a582c723c */ /* 0x040fe2000004182c */
[----:B------:R-:W4:Y:S07]  /*15f20*/  LDSM.16.MT88.4 R104, [R144+0xa800] ;  /* 0x00a800009068783b */ /* 0x000f2e0000004200 */
[C---:B--2---:R-:W-:Y:S01]  /*15f30*/  HMMA.16816.F32.BF16 R48, R88.reuse, R92, R48 ;  /* 0x0000005c5830723c */ /* 0x044fe20000041830 */
[----:B------:R-:W-:Y:S07]  /*15f40*/  MUFU.EX2 R110, R110 ;  /* 0x0000006e006e7308 */ /* 0x000fee0000000800 */
[C---:B------:R-:W-:Y:S01]  /*15f50*/  HMMA.16816.F32.BF16 R52, R88.reuse, R94, R52 ;  /* 0x0000005e5834723c */ /* 0x040fe20000041834 */
[----:B------:R-:W2:Y:S02]  /*15f60*/  LDSM.16.MT88.4 R92, [R142+0xa800] ;  /* 0x00a800008e5c783b */ /* 0x000ea40000004200 */
[----:B------:R-:W-:Y:S05]  /*15f70*/  MUFU.EX2 R111, R111 ;  /* 0x0000006f006f7308 */ /* 0x000fea0000000800 */
[C---:B-1----:R-:W-:Y:S08]  /*15f80*/  HMMA.16816.F32.BF16 R56, R88.reuse, R96, R56 ;  /* 0x000000605838723c */ /* 0x042ff00000041838 */
[C---:B------:R-:W-:Y:S01]  /*15f90*/  HMMA.16816.F32.BF16 R60, R88.reuse, R98, R60 ;  /* 0x00000062583c723c */ /* 0x040fe2000004183c */
[----:B------:R-:W-:Y:S07]  /*15fa0*/  LDSM.16.MT88.4 R96, [R140+0xa800] ;  /* 0x00a800008c60783b */ /* 0x000fee0000004200 */
[C---:B----4-:R-:W-:Y:S07]  /*15fb0*/  HMMA.16816.F32.BF16 R64, R88.reuse, R104, R64 ;  /* 0x000000685840723c */ /* 0x050fee0000041840 */
[----:B------:R-:W-:Y:S01]  /*15fc0*/  FFMA.FTZ R105, R23, c[0x0][0x23c], -R121 ;  /* 0x00008f0017697a23 */ /* 0x000fe20000010879 */
[C---:B------:R-:W-:Y:S01]  /*15fd0*/  HMMA.16816.F32.BF16 R68, R88.reuse, R106, R68 ;  /* 0x0000006a5844723c */ /* 0x040fe20000041844 */
[----:B------:R-:W1:Y:S03]  /*15fe0*/  LDSM.16.MT88.4 R20, [R141+0xa800] ;  /* 0x00a800008d14783b */ /* 0x000e660000004200 */
[--C-:B------:R-:W-:Y:S01]  /*15ff0*/  FFMA.FTZ R104, R25, c[0x0][0x23c], -R125.reuse ;  /* 0x00008f0019687a23 */ /* 0x100fe2000001087d */
[----:B------:R-:W4:Y:S02]  /*16000*/  MUFU.EX2 R105, R105 ;  /* 0x0000006900697308 */ /* 0x000f240000000800 */
[----:B------:R-:W-:Y:S01]  /*16010*/  FFMA.FTZ R107, R24, c[0x0][0x23c], -R125 ;  /* 0x00008f00186b7a23 */ /* 0x000fe2000001087d */
[C---:B--2---:R-:W-:Y:S04]  /*16020*/  HMMA.16816.F32.BF16 R72, R88.reuse, R92, R72 ;  /* 0x0000005c5848723c */ /* 0x044fe80000041848 */
[----:B------:R-:W-:Y:S02]  /*16030*/  FFMA.FTZ R106, R26, c[0x0][0x23c], -R121 ;  /* 0x00008f001a6a7a23 */ /* 0x000fe40000010879 */
[----:B------:R-:W-:Y:S01]  /*16040*/  LDSM.16.MT88.4 R24, [R142+0x9000] ;  /* 0x009000008e18783b */ /* 0x000fe20000004200 */
[----:B------:R-:W-:Y:S01]  /*16050*/  FFMA.FTZ R125, R33, c[0x0][0x23c], -R125 ;  /* 0x00008f00217d7a23 */ /* 0x000fe2000001087d */
[C---:B------:R-:W-:Y:S01]  /*16060*/  HMMA.16816.F32.BF16 R12, R88.reuse, R94, R12 ;  /* 0x0000005e580c723c */ /* 0x040fe2000004180c */
[----:B------:R-:W-:Y:S03]  /*16070*/  MUFU.EX2 R107, R107 ;  /* 0x0000006b006b7308 */ /* 0x000fe60000000800 */
[----:B------:R-:W-:Y:S02]  /*16080*/  FFMA.FTZ R121, R35, c[0x0][0x23c], -R121 ;  /* 0x00008f0023797a23 */ /* 0x000fe40000010879 */
[----:B------:R-:W2:Y:S05]  /*16090*/  LDSM.16.MT88.4 R92, [R144+0x9000] ;  /* 0x00900000905c783b */ /* 0x000eaa0000004200 */
[----:B------:R-:W5:Y:S03]  /*160a0*/  MUFU.EX2 R104, R104 ;  /* 0x0000006800687308 */ /* 0x000f660000000800 */
[----:B------:R-:W-:Y:S07]  /*160b0*/  LDSM.16.MT88.4 R32, [R142+0x9800] ;  /* 0x009800008e20783b */ /* 0x000fee0000004200 */
[----:B------:R-:W2:Y:S01]  /*160c0*/  MUFU.EX2 R106, R106 ;  /* 0x0000006a006a7308 */ /* 0x000ea20000000800 */
[C---:B-1----:R-:W-:Y:S09]  /*160d0*/  HMMA.16816.F32.BF16 R76, R88.reuse, R20, R76 ;  /* 0x00000014584c723c */ /* 0x042ff2000004184c */
[----:B------:R-:W1:Y:S03]  /*160e0*/  MUFU.EX2 R125, R125 ;  /* 0x0000007d007d7308 */ /* 0x000e660000000800 */
[----:B---3--:R-:W-:Y:S01]  /*160f0*/  F2FP.BF16.PACK_AB R20, R109, R108 ;  /* 0x0000006c6d14723e */ /* 0x008fe200000010ff */
[C---:B------:R-:W-:Y:S03]  /*16100*/  HMMA.16816.F32.BF16 R80, R88.reuse, R22, R80 ;  /* 0x000000165850723c */ /* 0x040fe60000041850 */
[----:B----4-:R-:W-:Y:S01]  /*16110*/  F2FP.BF16.PACK_AB R21, R105, R110 ;  /* 0x0000006e6915723e */ /* 0x010fe200000010ff */
[----:B------:R-:W-:Y:S03]  /*16120*/  FADD.FTZ R108, R108, R115 ;  /* 0x000000736c6c7221 */ /* 0x000fe60000010000 */
[----:B-----5:R-:W-:Y:S01]  /*16130*/  F2FP.BF16.PACK_AB R22, R104, R107 ;  /* 0x0000006b6816723e */ /* 0x020fe200000010ff */
[C---:B------:R-:W-:Y:S01]  /*16140*/  HMMA.16816.F32.BF16 R16, R88.reuse, R96, R16 ;  /* 0x000000605810723c */ /* 0x040fe20000041810 */
[----:B------:R-:W3:Y:S03]  /*16150*/  MUFU.EX2 R172, R121 ;  /* 0x0000007900ac7308 */ /* 0x000ee60000000800 */
[----:B--2---:R-:W-:Y:S01]  /*16160*/  F2FP.BF16.PACK_AB R23, R111, R106 ;  /* 0x0000006a6f17723e */ /* 0x004fe200000010ff */
[----:B------:R-:W-:Y:S02]  /*16170*/  FADD.FTZ R110, R110, R127 ;  /* 0x0000007f6e6e7221 */ /* 0x000fe40000010000 */
[----:B------:R-:W-:Y:S01]  /*16180*/  FADD.FTZ R108, R109, R108 ;  /* 0x0000006c6d6c7221 */ /* 0x000fe20000010000 */
[----:B------:R-:W-:Y:S01]  /*16190*/  HMMA.16816.F32.BF16 R84, R88, R98, R84 ;  /* 0x000000625854723c */ /* 0x000fe20000041854 */
[----:B------:R-:W2:Y:S03]  /*161a0*/  LDSM.16.MT88.4 R88, [R141+0x9000] ;  /* 0x009000008d58783b */ /* 0x000ea60000004200 */
[----:B------:R-:W-:Y:S02]  /*161b0*/  FADD.FTZ R105, R105, R110 ;  /* 0x0000006e69697221 */ /* 0x000fe40000010000 */
[----:B------:R-:W-:Y:S02]  /*161c0*/  FADD.FTZ R107, R107, R108 ;  /* 0x0000006c6b6b7221 */ /* 0x000fe40000010000 */
[C---:B------:R-:W-:Y:S05]  /*161d0*/  HMMA.16816.F32.BF16 R8, R20.reuse, R92, R8 ;  /* 0x0000005c1408723c */ /* 0x040fea0000041808 */
[----:B------:R-:W-:Y:S01]  /*161e0*/  FADD.FTZ R106, R106, R105 ;  /* 0x000000696a6a7221 */ /* 0x000fe20000010000 */
[----:B------:R-:W-:Y:S01]  /*161f0*/  MOV R105, R2 ;  /* 0x0000000200697202 */ /* 0x000fe20000000f00 */
[----:B------:R-:W-:Y:S01]  /*16200*/  FADD.FTZ R107, R104, R107 ;  /* 0x0000006b686b7221 */ /* 0x000fe20000010000 */
[C---:B------:R-:W-:Y:S01]  /*16210*/  HMMA.16816.F32.BF16 R36, R20.reuse, R94, R36 ;  /* 0x0000005e1424723c */ /* 0x040fe20000041824 */
[----:B------:R-:W4:Y:S03]  /*16220*/  LDSM.16.MT88.4 R92, [R140+0x9000] ;  /* 0x009000008c5c783b */ /* 0x000f260000004200 */
[----:B------:R-:W-:Y:S04]  /*16230*/  FADD.FTZ R111, R111, R106 ;  /* 0x0000006a6f6f7221 */ /* 0x000fe80000010000 */
[C---:B------:R-:W-:Y:S08]  /*16240*/  HMMA.16816.F32.BF16 R40, R20.reuse, R24, R40 ;  /* 0x000000181428723c */ /* 0x040ff00000041828 */
        /* <DEDUP_REMOVED lines=14> */
[C---:B----4-:R-:W-:Y:S08]  /*16330*/  HMMA.16816.F32.BF16 R76, R20.reuse, R92, R76 ;  /* 0x0000005c144c723c */ /* 0x050ff0000004184c */
[C---:B------:R-:W-:Y:S01]  /*16340*/  HMMA.16816.F32.BF16 R80, R20.reuse, R94, R80 ;  /* 0x0000005e1450723c */ /* 0x040fe20000041850 */
[----:B------:R-:W-:Y:S07]  /*16350*/  LDSM.16.MT88.4 R92, [R142+0xb800] ;  /* 0x00b800008e5c783b */ /* 0x000fee0000004200 */
[C---:B------:R-:W-:Y:S08]  /*16360*/  HMMA.16816.F32.BF16 R16, R20.reuse, R28, R16 ;  /* 0x0000001c1410723c */ /* 0x040ff00000041810 */
[----:B------:R-:W-:Y:S01]  /*16370*/  HMMA.16816.F32.BF16 R84, R20, R30, R84 ;  /* 0x0000001e1454723c */ /* 0x000fe20000041854 */
[----:B------:R-:W-:Y:S06]  /*16380*/  LDSM.16.MT88.4 R28, [R141+0xb800] ;  /* 0x00b800008d1c783b */ /* 0x000fec0000004200 */
[----:B------:R-:W-:Y:S01]  /*16390*/  F2FP.BF16.PACK_AB R20, R129, R126 ;  /* 0x0000007e8114723e */ /* 0x000fe200000010ff */
[----:B------:R-:W-:Y:S01]  /*163a0*/  FADD.FTZ R126, R126, R107 ;  /* 0x0000006b7e7e7221 */ /* 0x000fe20000010000 */
[----:B------:R-:W-:Y:S03]  /*163b0*/  F2FP.BF16.PACK_AB R21, R131, R128 ;  /* 0x000000808315723e */ /* 0x000fe600000010ff */
[----:B-1----:R-:W-:Y:S01]  /*163c0*/  F2FP.BF16.PACK_AB R22, R125, R130 ;  /* 0x000000827d16723e */ /* 0x002fe200000010ff */
[----:B------:R-:W-:Y:S01]  /*163d0*/  FADD.FTZ R128, R128, R111 ;  /* 0x0000006f80807221 */ /* 0x000fe20000010000 */
[----:B---3--:R-:W-:Y:S01]  /*163e0*/  F2FP.BF16.PACK_AB R23, R172, R169 ;  /* 0x000000a9ac17723e */ /* 0x008fe200000010ff */
[----:B------:R-:W-:Y:S02]  /*163f0*/  FADD.FTZ R129, R129, R126 ;  /* 0x0000007e81817221 */ /* 0x000fe40000010000 */
[----:B------:R-:W-:Y:S02]  /*16400*/  FADD.FTZ R128, R131, R128 ;  /* 0x0000008083807221 */ /* 0x000fe40000010000 */
[----:B------:R-:W-:Y:S02]  /*16410*/  FADD.FTZ R130, R130, R129 ;  /* 0x0000008182827221 */ /* 0x000fe40000010000 */
[C---:B-----5:R-:W-:Y:S01]  /*16420*/  HMMA.16816.F32.BF16 R96, R20.reuse, R24, R8 ;  /* 0x000000181460723c */ /* 0x060fe20000041808 */
        /* <DEDUP_REMOVED lines=14> */
[C---:B------:R-:W-:Y:S08]  /*16510*/  HMMA.16816.F32.BF16 R68, R20.reuse, R26, R68 ;  /* 0x0000001a1444723c */ /* 0x040ff00000041844 */
[C---:B------:R-:W-:Y:S08]  /*16520*/  HMMA.16816.F32.BF16 R72, R20.reuse, R92, R72 ;  /* 0x0000005c1448723c */ /* 0x040ff00000041848 */
[C---:B------:R-:W-:Y:S08]  /*16530*/  HMMA.16816.F32.BF16 R92, R20.reuse, R94, R12 ;  /* 0x0000005e145c723c */ /* 0x040ff0000004180c */
[C---:B------:R-:W-:Y:S08]  /*16540*/  HMMA.16816.F32.BF16 R76, R20.reuse, R28, R76 ;  /* 0x0000001c144c723c */ /* 0x040ff0000004184c */
[C---:B------:R-:W-:Y:S08]  /*16550*/  HMMA.16816.F32.BF16 R80, R20.reuse, R30, R80 ;  /* 0x0000001e1450723c */ /* 0x040ff00000041850 */
[C---:B-1----:R-:W-:Y:S08]  /*16560*/  HMMA.16816.F32.BF16 R88, R20.reuse, R8, R16 ;  /* 0x000000081458723c */ /* 0x042ff00000041810 */
[----:B------:R-:W-:Y:S01]  /*16570*/  HMMA.16816.F32.BF16 R84, R20, R10, R84 ;  /* 0x0000000a1454723c */ /* 0x000fe20000041854 */
[----:B------:R-:W-:-:S07]  /*16580*/  @P0 BRA `(.L_x_5719) ;  /* 0xffffd48000000947 */ /* 0x000fce000383ffff */
.L_x_5715:
[----:B------:R-:W1:Y:S01]  /*16590*/  SHFL.BFLY PT, R5, R168, 0x2, 0x1f ;  /* 0x0c401f00a8057f89 */ /* 0x000e6200000e0000 */
[----:B------:R-:W-:Y:S01]  /*165a0*/  MOV R6, 0x3f800000 ;  /* 0x3f80000000067802 */ /* 0x000fe20000000f00 */
[----:B------:R-:W-:Y:S01]  /*165b0*/  ULDC.U8 UR4, c[0x0][0x328] ;  /* 0x0000ca0000047ab9 */ /* 0x000fe20000000000 */
[----:B------:R-:W-:Y:S01]  /*165c0*/  MOV R7, 0x3f800000 ;  /* 0x3f80000000077802 */ /* 0x000fe20000000f00 */
[----:B------:R-:W2:Y:S01]  /*165d0*/  SHFL.BFLY PT, R0, R167, 0x2, 0x1f ;  /* 0x0c401f00a7007f89 */ /* 0x000ea200000e0000 */
[----:B-1----:R-:W-:-:S02]  /*165e0*/  FADD.FTZ R8, R5, R168 ;  /* 0x000000a805087221 */ /* 0x002fc40000010000 */
[----:B--2---:R-:W-:-:S03]  /*165f0*/  FADD.FTZ R9, R0, R167 ;  /* 0x000000a700097221 */ /* 0x004fc60000010000 */
[----:B------:R-:W1:Y:S04]  /*16600*/  SHFL.BFLY PT, R5, R8, 0x1, 0x1f ;  /* 0x0c201f0008057f89 */ /* 0x000e6800000e0000 */
[----:B------:R-:W2:Y:S04]  /*16610*/  SHFL.BFLY PT, R4, R9, 0x1, 0x1f ;  /* 0x0c201f0009047f89 */ /* 0x000ea800000e0000 */
[----:B------:R-:W3:Y:S01]  /*16620*/  S2R R0, SR_TID.X ;  /* 0x0000000000007919 */ /* 0x000ee20000002100 */
[----:B-1----:R-:W-:Y:S02]  /*16630*/  FADD.FTZ R5, R8, R5 ;  /* 0x0000000508057221 */ /* 0x002fe40000010000 */
[----:B--2---:R-:W-:-:S03]  /*16640*/  FADD.FTZ R4, R9, R4 ;  /* 0x0000000409047221 */ /* 0x004fc60000010000 */
[----:B------:R-:W-:Y:S02]  /*16650*/  FSETP.NE.FTZ.AND P4, PT, R5, RZ, PT ;  /* 0x000000ff0500720b */ /* 0x000fe40003f95000 */
[----:B---3--:R-:W-:Y:S02]  /*16660*/  SHF.R.S32.HI R9, RZ, 0x1f, R0 ;  /* 0x0000001fff097819 */ /* 0x008fe40000011400 */
[----:B------:R-:W-:-:S09]  /*16670*/  FSETP.NE.FTZ.AND P3, PT, R4, RZ, PT ;  /* 0x000000ff0400720b */ /* 0x000fd20003f75000 */
[----:B------:R-:W1:Y:S08]  /*16680*/  @P4 MUFU.RCP R6, R5 ;  /* 0x0000000500064308 */ /* 0x000e700000001000 */
[----:B------:R-:W2:Y:S01]  /*16690*/  @P3 MUFU.RCP R7, R4 ;  /* 0x0000000400073308 */ /* 0x000ea20000001000 */
[----:B-1----:R-:W-:-:S07]  /*166a0*/  FMUL.FTZ R96, R6, R96 ;  /* 0x0000006006607220 */ /* 0x002fce0000410000 */
[----:B------:R-:W-:Y:S01]  /*166b0*/  @P3 MUFU.LG2 R4, R4 ;  /* 0x0000000400043308 */ /* 0x000fe20000000c00 */
[C---:B------:R-:W-:Y:S02]  /*166c0*/  FMUL.FTZ R97, R6.reuse, R97 ;  /* 0x0000006106617220 */ /* 0x040fe40000410000 */
        /* <DEDUP_REMOVED lines=44> */
[----:B------:R-:W-:Y:S01]  /*16990*/  LEA.HI R6, R9, R0, RZ, 0x2 ;  /* 0x0000000009067211 */ /* 0x000fe200078f10ff */
[----:B--2---:R-:W-:Y:S01]  /*169a0*/  FMUL.FTZ R99, R7, R99 ;  /* 0x0000006307637220 */ /* 0x004fe20000410000 */
[----:B------:R-:W-:Y:S01]  /*169b0*/  F2FP.BF16.PACK_AB R88, R89, R88 ;  /* 0x000000585958723e */ /* 0x000fe200000010ff */
[C---:B------:R-:W-:Y:S01]  /*169c0*/  FMUL.FTZ R98, R7.reuse, R98 ;  /* 0x0000006207627220 */ /* 0x040fe20000410000 */
[--C-:B------:R-:W-:Y:S01]  /*169d0*/  SHF.R.S32.HI R11, RZ, 0x2, R6.reuse ;  /* 0x00000002ff0b7819 */ /* 0x100fe20000011406 */
[C---:B------:R-:W-:Y:S01]  /*169e0*/  FMUL.FTZ R39, R7.reuse, R39 ;  /* 0x0000002707277220 */ /* 0x040fe20000410000 */
[----:B------:R-:W-:Y:S01]  /*169f0*/  SHF.R.S32.HI R8, RZ, 0x1f, R6 ;  /* 0x0000001fff087819 */ /* 0x000fe20000011406 */
        /* <DEDUP_REMOVED lines=12> */
[----:B------:R-:W-:Y:S01]  /*16ac0*/  FMUL.FTZ R50, R7, R50 ;  /* 0x0000003207327220 */ /* 0x000fe20000410000 */
[----:B------:R-:W-:Y:S01]  /*16ad0*/  F2FP.BF16.PACK_AB R46, R47, R46 ;  /* 0x0000002e2f2e723e */ /* 0x000fe200000010ff */
[C---:B------:R-:W-:Y:S01]  /*16ae0*/  FMUL.FTZ R55, R7.reuse, R55 ;  /* 0x0000003707377220 */ /* 0x040fe20000410000 */
[C---:B------:R-:W-:Y:S01]  /*16af0*/  SHF.L.U32 R10, R8.reuse, 0x6, RZ ;  /* 0x00000006080a7819 */ /* 0x040fe200000006ff */
[C---:B------:R-:W-:Y:S01]  /*16b00*/  FMUL.FTZ R54, R7.reuse, R54 ;  /* 0x0000003607367220 */ /* 0x040fe20000410000 */
[----:B------:R-:W-:Y:S01]  /*16b10*/  LOP3.LUT R11, R8, 0x1, RZ, 0xc0, !PT ;  /* 0x00000001080b7812 */ /* 0x000fe200078ec0ff */
[C---:B------:R-:W-:Y:S01]  /*16b20*/  FMUL.FTZ R59, R7.reuse, R59 ;  /* 0x0000003b073b7220 */ /* 0x040fe20000410000 */
[----:B------:R-:W-:Y:S01]  /*16b30*/  LOP3.LUT R10, R10, 0x1c0, RZ, 0xc0, !PT ;  /* 0x000001c00a0a7812 */ /* 0x000fe200078ec0ff */
[----:B------:R-:W-:Y:S01]  /*16b40*/  FMUL.FTZ R58, R7, R58 ;  /* 0x0000003a073a7220 */ /* 0x000fe20000410000 */
[----:B------:R-:W-:Y:S01]  /*16b50*/  ISETP.NE.U32.AND P0, PT, R11, 0x1, PT ;  /* 0x000000010b00780c */ /* 0x000fe20003f05070 */
[C---:B------:R-:W-:Y:S01]  /*16b60*/  FMUL.FTZ R63, R7.reuse, R63 ;  /* 0x0000003f073f7220 */ /* 0x040fe20000410000 */
[----:B------:R-:W-:Y:S01]  /*16b70*/  LEA.HI R10, R10, R10, RZ, 0x1d ;  /* 0x0000000a0a0a7211 */ /* 0x000fe200078fe8ff */
        /* <DEDUP_REMOVED lines=26> */
[----:B------:R-:W-:-:S02]  /*16d20*/  FMUL.FTZ R91, R7, R91 ;  /* 0x0000005b075b7220 */ /* 0x000fc40000410000 */
[----:B------:R-:W-:Y:S01]  /*16d30*/  FMUL.FTZ R90, R7, R90 ;  /* 0x0000005a075a7220 */ /* 0x000fe20000410000 */
[----:B------:R-:W-:Y:S01]  /*16d40*/  F2FP.BF16.PACK_AB R82, R83, R82 ;  /* 0x000000525352723e */ /* 0x000fe200000010ff */
[C---:B------:R-:W-:Y:S02]  /*16d50*/  FMUL.FTZ R87, R7.reuse, R87 ;  /* 0x0000005707577220 */ /* 0x040fe40000410000 */
[----:B------:R-:W-:Y:S01]  /*16d60*/  FMUL.FTZ R86, R7, R86 ;  /* 0x0000005607567220 */ /* 0x000fe20000410000 */
[-C--:B------:R-:W-:Y:S02]  /*16d70*/  LEA.HI R7, R9, R0.reuse, RZ, 0x5 ;  /* 0x0000000009077211 */ /* 0x080fe400078f28ff */
[----:B------:R-:W-:Y:S02]  /*16d80*/  LOP3.LUT R9, R6, 0x3ffffffc, RZ, 0xc0, !PT ;  /* 0x3ffffffc06097812 */ /* 0x000fe400078ec0ff */
[----:B------:R-:W-:Y:S02]  /*16d90*/  SHF.R.S32.HI R6, RZ, 0x5, R7 ;  /* 0x00000005ff067819 */ /* 0x000fe40000011407 */
[----:B------:R-:W-:-:S02]  /*16da0*/  IADD3 R9, -R9, R0, RZ ;  /* 0x0000000009097210 */ /* 0x000fc40007ffe1ff */
[----:B------:R-:W-:Y:S02]  /*16db0*/  F2FP.BF16.PACK_AB R90, R91, R90 ;  /* 0x0000005a5b5a723e */ /* 0x000fe400000010ff */
[----:B------:R-:W-:Y:S02]  /*16dc0*/  LEA R9, R6, R9, 0x9 ;  /* 0x0000000906097211 */ /* 0x000fe400078e48ff */
[----:B------:R-:W-:Y:S02]  /*16dd0*/  F2FP.BF16.PACK_AB R86, R87, R86 ;  /* 0x000000565756723e */ /* 0x000fe400000010ff */
[----:B------:R-:W-:Y:S02]  /*16de0*/  LEA R9, R9, R10, 0x1 ;  /* 0x0000000a09097211 */ /* 0x000fe400078e08ff */
[----:B------:R-:W-:Y:S02]  /*16df0*/  MOV R10, 0x40 ;  /* 0x00000040000a7802 */ /* 0x000fe40000000f00 */
[----:B------:R-:W-:-:S02]  /*16e00*/  SHF.L.U32 R9, R9, 0x1, RZ ;  /* 0x0000000109097819 */ /* 0x000fc400000006ff */
[----:B------:R-:W-:Y:S02]  /*16e10*/  SEL R10, R10, 0xffffffc0, !P2 ;  /* 0xffffffc00a0a7807 */ /* 0x000fe40005000000 */
[C---:B------:R-:W-:Y:S01]  /*16e20*/  IADD3 R11, R9.reuse, -0x10, RZ ;  /* 0xfffffff0090b7810 */ /* 0x040fe20007ffe0ff */
[----:B------:R-:W-:Y:S01]  /*16e30*/  STS [R9], R96 ;  /* 0x0000006009007388 */ /* 0x000fe20000000800 */
[C---:B------:R-:W-:Y:S02]  /*16e40*/  @P0 IADD3 R11, R9.reuse, 0x10, RZ ;  /* 0x00000010090b0810 */ /* 0x040fe40007ffe0ff */
[C---:B------:R-:W-:Y:S01]  /*16e50*/  IADD3 R13, R9.reuse, R8, RZ ;  /* 0x00000008090d7210 */ /* 0x040fe20007ffe0ff */
[----:B------:R-:W-:Y:S01]  /*16e60*/  STS [R9+0x400], R98 ;  /* 0x0004006209007388 */ /* 0x000fe20000000800 */
[-C--:B------:R-:W-:Y:S02]  /*16e70*/  IADD3 R15, R8, R11.reuse, RZ ;  /* 0x0000000b080f7210 */ /* 0x080fe40007ffe0ff */
[-C--:B------:R-:W-:Y:S01]  /*16e80*/  IADD3 R17, R9, R10.reuse, RZ ;  /* 0x0000000a09117210 */ /* 0x080fe20007ffe0ff */
[----:B------:R-:W-:Y:S01]  /*16e90*/  STS [R11], R36 ;  /* 0x000000240b007388 */ /* 0x000fe20000000800 */
[----:B------:R-:W-:Y:S01]  /*16ea0*/  IADD3 R19, R10, R11, RZ ;  /* 0x0000000b0a137210 */ /* 0x000fe20007ffe0ff */
[----:B------:R-:W1:Y:S01]  /*16eb0*/  @P4 MUFU.LG2 R8, R5 ;  /* 0x0000000500084308 */ /* 0x000e620000000c00 */
[-C--:B------:R-:W-:Y:S01]  /*16ec0*/  IADD3 R21, R13, R10.reuse, RZ ;  /* 0x0000000a0d157210 */ /* 0x080fe20007ffe0ff */
[----:B------:R-:W-:Y:S01]  /*16ed0*/  STS [R11+0x400], R38 ;  /* 0x000400260b007388 */ /* 0x000fe20000000800 */
[----:B------:R-:W-:-:S02]  /*16ee0*/  IADD3 R23, R15, R10, RZ ;  /* 0x0000000a0f177210 */ /* 0x000fc40007ffe0ff */
[----:B------:R-:W-:Y:S01]  /*16ef0*/  ISETP.NE.AND P0, PT, RZ, UR4, PT ;  /* 0x00000004ff007c0c */ /* 0x000fe2000bf05270 */
[----:B------:R2:W-:Y:S04]  /*16f00*/  STS [R13], R40 ;  /* 0x000000280d007388 */ /* 0x0005e80000000800 */
[----:B------:R-:W-:Y:S04]  /*16f10*/  STS [R13+0x400], R42 ;  /* 0x0004002a0d007388 */ /* 0x000fe80000000800 */
[----:B------:R-:W-:Y:S01]  /*16f20*/  STS [R15], R44 ;  /* 0x0000002c0f007388 */ /* 0x000fe20000000800 */
[----:B-1----:R-:W-:Y:S01]  /*16f30*/  @P4 FMUL.FTZ R8, R8, 0.69314718246459960938 ;  /* 0x3f31721808084820 */ /* 0x002fe20000410000 */
[----:B------:R-:W-:-:S02]  /*16f40*/  MOV R5, 0x7f800000 ;  /* 0x7f80000000057802 */ /* 0x000fc40000000f00 */
[----:B------:R-:W-:Y:S01]  /*16f50*/  STS [R15+0x400], R46 ;  /* 0x0004002e0f007388 */ /* 0x000fe20000000800 */
[----:B------:R-:W-:-:S03]  /*16f60*/  @P4 FFMA.FTZ R5, R3, c[0x0][0x238], R8 ;  /* 0x00008e0003054a23 */ /* 0x000fc60000010008 */
[----:B------:R-:W-:Y:S04]  /*16f70*/  STS [R17], R48 ;  /* 0x0000003011007388 */ /* 0x000fe80000000800 */
[----:B------:R-:W-:Y:S04]  /*16f80*/  STS [R17+0x400], R50 ;  /* 0x0004003211007388 */ /* 0x000fe80000000800 */
[----:B------:R-:W-:Y:S01]  /*16f90*/  STS [R19], R52 ;  /* 0x0000003413007388 */ /* 0x000fe20000000800 */
[----:B--2---:R-:W-:-:S03]  /*16fa0*/  MOV R40, 0x7f800000 ;  /* 0x7f80000000287802 */ /* 0x004fc60000000f00 */
[----:B------:R-:W-:Y:S04]  /*16fb0*/  STS [R19+0x400], R54 ;  /* 0x0004003613007388 */ /* 0x000fe80000000800 */
[----:B------:R-:W-:Y:S04]  /*16fc0*/  STS [R21], R56 ;  /* 0x0000003815007388 */ /* 0x000fe80000000800 */
[----:B------:R-:W-:Y:S04]  /*16fd0*/  STS [R21+0x400], R58 ;  /* 0x0004003a15007388 */ /* 0x000fe80000000800 */
[----:B------:R-:W-:Y:S04]  /*16fe0*/  STS [R23], R60 ;  /* 0x0000003c17007388 */ /* 0x000fe80000000800 */
        /* <DEDUP_REMOVED lines=22> */
[----:B------:R-:W3:Y:S01]  /*17150*/  S2R R3, SR_CTAID.Z ;  /* 0x0000000000037919 */ /* 0x000ee20000002700 */
[----:B-1----:R-:W-:-:S05]  /*17160*/  IMAD R9, R2, c[0x0][0x214], RZ ;  /* 0x0000850002097a24 */ /* 0x002fca00078e02ff */
[----:B------:R-:W-:-:S05]  /*17170*/  SEL R4, R9, R156, !P0 ;  /* 0x0000009c09047207 */ /* 0x000fca0004000000 */
[----:B---3--:R-:W-:Y:S01]  /*17180*/  IMAD R4, R3, c[0x0][0x234], R4 ;  /* 0x00008d0003047a24 */ /* 0x008fe200078e0204 */
[----:B------:R-:W-:Y:S05]  /*17190*/  BRA `(.L_x_5721) ;  /* 0x0000004000007947 */ /* 0x000fea0003800000 */
.L_x_5720:
[----:B------:R-:W1:Y:S04]  /*171a0*/  S2R R3, SR_CTAID.Z ;  /* 0x0000000000037919 */ /* 0x000e680000002700 */
[----:B------:R-:W1:Y:S02]  /*171b0*/  S2R R2, SR_CTAID.Y ;  /* 0x0000000000027919 */ /* 0x000e640000002600 */
[----:B-1----:R-:W-:-:S04]  /*171c0*/  IMAD R4, R2, c[0x0][0x1c0], R3 ;  /* 0x0000700002047a24 */ /* 0x002fc800078e0203 */
[----:B------:R-:W-:Y:S02]  /*171d0*/  IMAD R4, R4, c[0x0][0x214], RZ ;  /* 0x0000850004047a24 */ /* 0x000fe400078e02ff */
.L_x_5721:
[----:B------:R-:W-:Y:S01]  /*171e0*/  BAR.SYNC.DEFER_BLOCKING 0x0 ;  /* 0x0000000000007b1d */ /* 0x000fe20000010000 */
[----:B------:R-:W-:Y:S01]  /*171f0*/  LOP3.LUT R7, R7, 0xffffffe0, RZ, 0xc0, !PT ;  /* 0xffffffe007077812 */ /* 0x000fe200078ec0ff */
[----:B------:R-:W-:Y:S01]  /*17200*/  IMAD.WIDE.U32 R44, R156, c[0x0][0x1e8], RZ ;  /* 0x00007a009c2c7a25 */ /* 0x000fe200078e00ff */
[----:B------:R-:W-:Y:S02]  /*17210*/  SHF.R.S32.HI R43, RZ, 0x1f, R6 ;  /* 0x0000001fff2b7819 */ /* 0x000fe40000011406 */
[----:B------:R-:W-:Y:S01]  /*17220*/  SHF.R.S32.HI R41, RZ, 0x1f, R2 ;  /* 0x0000001fff297819 */ /* 0x000fe20000011402 */
[----:B------:R-:W-:Y:S01]  /*17230*/  IMAD.IADD R7, R0, 0x1, -R7 ;  /* 0x0000000100077824 */ /* 0x000fe200078e0a07 */
[----:B------:R-:W-:Y:S01]  /*17240*/  ISETP.NE.AND P0, PT, R156, -0x1, PT ;  /* 0xffffffff9c00780c */ /* 0x000fe20003f05270 */
[----:B------:R-:W-:Y:S01]  /*17250*/  IMAD.WIDE.U32 R46, R2, c[0x0][0x1e0], RZ ;  /* 0x00007800022e7a25 */ /* 0x000fe200078e00ff */
[----:B------:R-:W-:Y:S01]  /*17260*/  LEA.HI R43, R43, R6, RZ, 0x2 ;  /* 0x000000062b2b7211 */ /* 0x000fe200078f10ff */
[----:B------:R-:W-:Y:S01]  /*17270*/  BSSY B0, `(.L_x_5722) ;  /* 0x0000020000007945 */ /* 0x000fe20003800000 */
[----:B------:R-:W-:Y:S01]  /*17280*/  LOP3.LUT P1, RZ, R7, 0x3, RZ, 0xc0, !PT ;  /* 0x0000000307ff7812 */ /* 0x000fe2000782c0ff */
[----:B------:R-:W-:Y:S01]  /*17290*/  IMAD R41, R41, c[0x0][0x1e0], RZ ;  /* 0x0000780029297a24 */ /* 0x000fe200078e02ff */
[----:B------:R-:W-:Y:S01]  /*172a0*/  LOP3.LUT R43, R43, 0xffffffc, RZ, 0xc0, !PT ;  /* 0x0ffffffc2b2b7812 */ /* 0x000fe200078ec0ff */
[----:B------:R-:W-:Y:S01]  /*172b0*/  IMAD R156, R156, c[0x0][0x1ec], R45 ;  /* 0x00007b009c9c7a24 */ /* 0x000fe200078e022d */
[----:B------:R-:W-:Y:S01]  /*172c0*/  SEL R0, R46, R44, !P0 ;  /* 0x0000002c2e007207 */ /* 0x000fe20004000000 */
[----:B------:R-:W-:-:S02]  /*172d0*/  IMAD R41, R2, c[0x0][0x1e4], R41 ;  /* 0x0000790002297a24 */ /* 0x000fc400078e0229 */
[----:B------:R-:W-:-:S03]  /*172e0*/  IMAD.IADD R6, R6, 0x1, -R43 ;  /* 0x0000000106067824 */ /* 0x000fc600078e0a2b */
[----:B------:R-:W-:Y:S01]  /*172f0*/  @!P0 IADD3 R156, R47, R41, RZ ;  /* 0x000000292f9c8210 */ /* 0x000fe20007ffe0ff */
[----:B------:R-:W-:Y:S01]  /*17300*/  IMAD R161, R6, 0x10, R161 ;  /* 0x0000001006a17824 */ /* 0x000fe200078e02a1 */
[----:B------:R1:W3:Y:S04]  /*17310*/  LDS.128 R32, [R164] ;  /* 0x00000000a4207984 */ /* 0x0002e80000000c00 */
[----:B------:R1:W4:Y:S04]  /*17320*/  LDS.128 R28, [R164+0x800] ;  /* 0x00080000a41c7984 */ /* 0x0003280000000c00 */
[----:B------:R1:W2:Y:S04]  /*17330*/  LDS.128 R24, [R164+0x1000] ;  /* 0x00100000a4187984 */ /* 0x0002a80000000c00 */
[----:B--2---:R1:W2:Y:S04]  /*17340*/  LDS.128 R20, [R164+0x1800] ;  /* 0x00180000a4147984 */ /* 0x0042a80000000c00 */
[----:B------:R1:W1:Y:S04]  /*17350*/  LDS.128 R16, [R164+0x2000] ;  /* 0x00200000a4107984 */ /* 0x0002680000000c00 */
[----:B------:R1:W1:Y:S04]  /*17360*/  LDS.128 R12, [R164+0x2800] ;  /* 0x00280000a40c7984 */ /* 0x0002680000000c00 */
[----:B------:R1:W1:Y:S04]  /*17370*/  LDS.128 R8, [R164+0x3000] ;  /* 0x00300000a4087984 */ /* 0x0002680000000c00 */
[----:B------:R1:W1:Y:S01]  /*17380*/  LDS.128 R36, [R164+0x3800] ;  /* 0x00380000a4247984 */ /* 0x0002620000000c00 */
[----:B------:R-:W-:Y:S05]  /*17390*/  @P1 BRA `(.L_x_5723) ;  /* 0x000000d000001947 */ /* 0x000fea0003800000 */
[----:B------:R-:W5:Y:S01]  /*173a0*/  S2R R2, SR_CTAID.X ;  /* 0x0000000000027919 */ /* 0x000f620000002500 */
[----:B------:R-:W-:Y:S01]  /*173b0*/  IADD3 R7, R161, 0x8, RZ ;  /* 0x00000008a1077810 */ /* 0x000fe20007ffe0ff */
[----:B-----5:R-:W-:-:S02]  /*173c0*/  IMAD R4, R2, 0x40, R4 ;  /* 0x0000004002047824 */ /* 0x020fc400078e0204 */
[----:B------:R-:W-:-:S03]  /*173d0*/  IMAD R2, R2, -0x40, R155 ;  /* 0xffffffc002027824 */ /* 0x000fc600078e029b */
[----:B------:R-:W-:Y:S02]  /*173e0*/  SHF.R.S32.HI R6, RZ, 0x1f, R4 ;  /* 0x0000001fff067819 */ /* 0x000fe40000011404 */
        /* <DEDUP_REMOVED lines=8> */
.L_x_5723:
[----:B------:R-:W-:Y:S05]  /*17470*/  BSYNC B0 ;  /* 0x0000000000007941 */ /* 0x000fea0003800000 */
.L_x_5722:
[----:B------:R-:W5:Y:S01]  /*17480*/  S2R R4, SR_CTAID.X ;  /* 0x0000000000047919 */ /* 0x000f620000002500 */
[--C-:B------:R-:W-:Y:S01]  /*17490*/  SHF.R.S32.HI R41, RZ, 0x1f, R102.reuse ;  /* 0x0000001fff297819 */ /* 0x100fe20000011466 */
[----:B----4-:R-:W-:Y:S01]  /*174a0*/  IMAD.MOV.U32 R40, RZ, RZ, R102 ;  /* 0x000000ffff287224 */ /* 0x010fe200078e0066 */
[----:B------:R-:W-:Y:S01]  /*174b0*/  SHF.R.S32.HI R6, RZ, 0x1f, R3 ;  /* 0x0000001fff067819 */ /* 0x000fe20000011403 */
[----:B------:R-:W4:Y:S01]  /*174c0*/  S2R R5, SR_TID.X ;  /* 0x0000000000057919 */ /* 0x000f220000002100 */
[----:B------:R-:W-:Y:S03]  /*174d0*/  BSSY B0, `(.L_x_5724) ;  /* 0x000001e000007945 */ /* 0x000fe60003800000 */
[----:B------:R-:W-:-:S04]  /*174e0*/  IMAD R6, R6, c[0x0][0x1f0], RZ ;  /* 0x00007c0006067a24 */ /* 0x000fc800078e02ff */
[----:B------:R-:W-:Y:S02]  /*174f0*/  IMAD R6, R3, c[0x0][0x1f4], R6 ;  /* 0x00007d0003067a24 */ /* 0x000fe400078e0206 */
[----:B-----5:R-:W-:Y:S01]  /*17500*/  IMAD.SHL.U32 R4, R4, 0x40, RZ ;  /* 0x0000004004047824 */ /* 0x020fe200078e00ff */
[----:B----4-:R-:W-:-:S03]  /*17510*/  SHF.R.S32.HI R2, RZ, 0x1f, R5 ;  /* 0x0000001fff027819 */ /* 0x010fc60000011405 */
[----:B------:R-:W-:Y:S01]  /*17520*/  IMAD.WIDE.U32 R40, R4, c[0x0][0x1e8], R40 ;  /* 0x00007a0004287a25 */ /* 0x000fe200078e0028 */
[----:B------:R-:W-:Y:S02]  /*17530*/  SHF.R.S32.HI R7, RZ, 0x1f, R4 ;  /* 0x0000001fff077819 */ /* 0x000fe40000011404 */
[----:B------:R-:W-:Y:S02]  /*17540*/  LEA.HI R2, R2, R5, RZ, 0x3 ;  /* 0x0000000502027211 */ /* 0x000fe400078f18ff */
[----:B------:R-:W-:Y:S01]  /*17550*/  IADD3 R40, P0, R0, R40, RZ ;  /* 0x0000002800287210 */ /* 0x000fe20007f1e0ff */
[----:B------:R-:W-:Y:S01]  /*17560*/  IMAD R7, R7, c[0x0][0x1e8], RZ ;  /* 0x00007a0007077a24 */ /* 0x000fe200078e02ff */
[----:B------:R-:W-:-:S03]  /*17570*/  SHF.R.S32.HI R5, RZ, 0x3, R2 ;  /* 0x00000003ff057819 */ /* 0x000fc60000011402 */
[----:B------:R-:W-:Y:S01]  /*17580*/  IMAD R7, R4, c[0x0][0x1ec], R7 ;  /* 0x00007b0004077a24 */ /* 0x000fe200078e0207 */
[----:B------:R-:W-:Y:S01]  /*17590*/  SHF.R.S32.HI R0, RZ, 0x1f, R5 ;  /* 0x0000001fff007819 */ /* 0x000fe20000011405 */
[----:B------:R-:W-:-:S03]  /*175a0*/  IMAD.IADD R4, R155, 0x1, -R4 ;  /* 0x000000019b047824 */ /* 0x000fc600078e0a04 */
        /* <DEDUP_REMOVED lines=14> */
[----:B---3--:R3:W-:Y:S04]  /*17690*/  @!P1 STG.E.128 [R44.64], R32 ;  /* 0x000000202c009986 */ /* 0x0087e8000c101d06 */
[----:B-1----:R3:W-:Y:S02]  /*176a0*/  @!P0 STG.E.128 [R44.64+0x80], R16 ;  /* 0x000080102c008986 */ /* 0x0027e4000c101d06 */
.L_x_5725:
[----:B------:R-:W-:Y:S05]  /*176b0*/  BSYNC B0 ;  /* 0x0000000000007941 */ /* 0x000fea0003800000 */
.L_x_5724:
        /* <DEDUP_REMOVED lines=18> */
.L_x_5727:
[----:B------:R-:W-:Y:S05]  /*177e0*/  BSYNC B0 ;  /* 0x0000000000007941 */ /* 0x000fea0003800000 */
.L_x_5726:
        /* <DEDUP_REMOVED lines=18> */
.L_x_5729:
[----:B------:R-:W-:Y:S05]  /*17910*/  BSYNC B0 ;  /* 0x0000000000007941 */ /* 0x000fea0003800000 */
.L_x_5728:
        /* <DEDUP_REMOVED lines=14> */
[----:B--2---:R2:W-:Y:S01]  /*17a00*/  @!P0 STG.E.128 [R4.64], R20 ;  /* 0x0000001404008986 */ /* 0x0045e2000c101d06 */
[----:B------:R-:W-:-:S13]  /*17a10*/  ISETP.GE.AND P0, PT, R100, c[0x0][0x220], PT ;  /* 0x0000880064007a0c */ /* 0x000fda0003f06270 */
[----:B------:R-:W-:Y:S05]  /*17a20*/  @P0 EXIT ;  /* 0x000000000000094d */ /* 0x000fea0003800000 */
[----:B-1----:R-:W-:Y:S01]  /*17a30*/  STG.E.128 [R4.64+0x80], R36 ;  /* 0x0000802404007986 */ /* 0x002fe2000c101d06 */
[----:B------:R-:W-:Y:S05]  /*17a40*/  EXIT ;  /* 0x000000000000794d */ /* 0x000fea0003800000 */
.L_x_5730:
        /* <DEDUP_REMOVED lines=11> */
.L_x_8372:


//--------------------- .text._ZN5flash24flash_fwd_splitkv_kernelI23Flash_fwd_kernel_traitsILi128ELi64ELi64ELi4ELb0ELb0EN7cutlass10bfloat16_tE19Flash_kernel_traitsILi128ELi64ELi64ELi4ES3_EELb1ELb0ELb0ELb0ELb0ELb1ELb0ELb1EEEvNS_16Flash_fwd_paramsE --------------------------
	.section	.text._ZN5flash24flash_fwd_splitkv_kernelI23Flash_fwd_kernel_traitsILi128ELi64ELi64ELi4ELb0ELb0EN7cutlass10bfloat16_tE19Flash_kernel_traitsILi128ELi64ELi64ELi4ES3_EELb1ELb0ELb0ELb0ELb0ELb1ELb0ELb1EEEvNS_16Flash_fwd_paramsE,"ax",@progbits
	.sectioninfo	@"SHI_REGISTERS=202"
	.align	128
        .global         _ZN5flash24flash_fwd_splitkv_kernelI23Flash_fwd_kernel_traitsILi128ELi64ELi64ELi4ELb0ELb0EN7cutlass10bfloat16_tE19Flash_kernel_traitsILi128ELi64ELi64ELi4ES3_EELb1ELb0ELb0ELb0ELb0ELb1ELb0ELb1EEEvNS_16Flash_fwd_paramsE
        .type           _ZN5flash24flash_fwd_splitkv_kernelI23Flash_fwd_kernel_traitsILi128ELi64ELi64ELi4ELb0ELb0EN7cutlass10bfloat16_tE19Flash_kernel_traitsILi128ELi64ELi64ELi4ES3_EELb1ELb0ELb0ELb0ELb0ELb1ELb0ELb1EEEvNS_16Flash_fwd_paramsE,@function
        .size           _ZN5flash24flash_fwd_splitkv_kernelI23Flash_fwd_kernel_traitsILi128ELi64ELi64ELi4ELb0ELb0EN7cutlass10bfloat16_tE19Flash_kernel_traitsILi128ELi64ELi64ELi4ES3_EELb1ELb0ELb0ELb0ELb0ELb1ELb0ELb1EEEvNS_16Flash_fwd_paramsE,(.L_x_8373 - _ZN5flash24flash_fwd_splitkv_kernelI23Flash_fwd_kernel_traitsILi128ELi64ELi64ELi4ELb0ELb0EN7cutlass10bfloat16_tE19Flash_kernel_traitsILi128ELi64ELi64ELi4ES3_EELb1ELb0ELb0ELb0ELb0ELb1ELb0ELb1EEEvNS_16Flash_fwd_paramsE)
        .other          _ZN5flash24flash_fwd_splitkv_kernelI23Flash_fwd_kernel_traitsILi128ELi64ELi64ELi4ELb0ELb0EN7cutlass10bfloat16_tE19Flash_kernel_traitsILi128ELi64ELi64ELi4ES3_EELb1ELb0ELb0ELb0ELb0ELb1ELb0ELb1EEEvNS_16Flash_fwd_paramsE,@"STO_CUDA_ENTRY STV_DEFAULT"
_ZN5flash24flash_fwd_splitkv_kernelI23Flash_fwd_kernel_traitsILi128ELi64ELi64ELi4ELb0ELb0EN7cutlass10bfloat16_tE19Flash_kernel_traitsILi128ELi64ELi64ELi4ES3_EELb1ELb0ELb0ELb0ELb0ELb1ELb0ELb1EEEvNS_16Flash_fwd_paramsE:
.text._ZN5flash24flash_fwd_splitkv_kernelI23Flash_fwd_kernel_traitsILi128ELi64ELi64ELi4ELb0ELb0EN7cutlass10bfloat16_tE19Flash_kernel_traitsILi128ELi64ELi64ELi4ES3_EELb1ELb0ELb0ELb0ELb0ELb1ELb0ELb1EEEvNS_16Flash_fwd_paramsE:
        /* <DEDUP_REMOVED lines=36> */
.L_x_5731:
[----:B-1-34-:R-:W-:Y:S02]  /*0240*/  MOV R65, c[0x0][0x218] ;  /* 0x0000860000417a02 */ /* 0x01afe40000000f00 */
.L_x_5732:
        /* <DEDUP_REMOVED lines=78> */
.L_x_5735:
[----:B------:R-:W-:Y:S05]  /*0730*/  BSYNC B0 ;  /* 0x0000000000007941 */ /* 0x000fea0003800000 */
.L_x_5734:
        /* <DEDUP_REMOVED lines=18> */
.L_x_5737:
[----:B------:R-:W-:Y:S05]  /*0860*/  BSYNC B0 ;  /* 0x0000000000007941 */ /* 0x000fea0003800000 */
.L_x_5736:
        /* <DEDUP_REMOVED lines=18> */
.L_x_5739:
[----:B------:R-:W-:Y:S05]  /*0990*/  BSYNC B0 ;  /* 0x0000000000007941 */ /* 0x000fea0003800000 */
.L_x_5738:
        /* <DEDUP_REMOVED lines=17> */
.L_x_5741:
[----:B------:R-:W-:Y:S05]  /*0ab0*/  BSYNC B0 ;  /* 0x0000000000007941 */ /* 0x000fea0003800000 */
.L_x_5740:
        /* <DEDUP_REMOVED lines=19> */
.L_x_5733:
        /* <DEDUP_REMOVED lines=92> */
.L_x_5742:
        /* <DEDUP_REMOVED lines=16> */
.L_x_5744:
        /* <DEDUP_REMOVED lines=52> */
.L_x_5743:
        /* <DEDUP_REMOVED lines=223> */
.L_x_5814:
        /* <DEDUP_REMOVED lines=15> */
.L_x_5747:
[----:B------:R-:W-:Y:S05]  /*24d0*/  BSYNC B0 ;  /* 0x0000000000007941 */ /* 0x000fea0003800000 */
.L_x_5746:
        /* <DEDUP_REMOVED lines=15> */
.L_x_5749:
[----:B------:R-:W-:Y:S05]  /*25d0*/  BSYNC B0 ;  /* 0x0000000000007941 */ /* 0x000fea0003800000 */
.L_x_5748:
        /* <DEDUP_REMOVED lines=15> */
.L_x_5751:
[----:B------:R-:W-:Y:S05]  /*26d0*/  BSYNC B0 ;  /* 0x0000000000007941 */ /* 0x000fea0003800000 */
.L_x_5750:
        /* <DEDUP_REMOVED lines=15> */
.L_x_5753:
[----:B------:R-:W-:Y:S05]  /*27d0*/  BSYNC B0 ;  /* 0x0000000000007941 */ /* 0x000fea0003800000 */
.L_x_5752:
        /* <DEDUP_REMOVED lines=62> */
.L_x_5759:
[----:B------:R-:W-:Y:S05]  /*2bc0*/  BSYNC B0 ;  /* 0x0000000000007941 */ /* 0x000fea0003800000 */
.L_x_5758:
        /* <DEDUP_REMOVED lines=50> */
.L_x_5757:
[----:B------:R-:W-:Y:S05]  /*2ef0*/  BSYNC B1 ;  /* 0x0000000000017941 */ /* 0x000fea0003800000 */
.L_x_5756:
        /* <DEDUP_REMOVED lines=60> */
.L_x_5763:
[----:B------:R-:W-:Y:S05]  /*32c0*/  BSYNC B0 ;  /* 0x0000000000007941 */ /* 0x000fea0003800000 */
.L_x_5762:
        /* <DEDUP_REMOVED lines=52> */
.L_x_5761:
[----:B------:R-:W-:Y:S05]  /*3610*/  BSYNC B1 ;  /* 0x0000000000017941 */ /* 0x000fea0003800000 */
.L_x_5760:
        /* <DEDUP_REMOVED lines=60> */
.L_x_5767:
[----:B------:R-:W-:Y:S05]  /*39e0*/  BSYNC B0 ;  /* 0x0000000000007941 */ /* 0x000fea0003800000 */
.L_x_5766:
        /* <DEDUP_REMOVED lines=52> */
.L_x_5765:
[----:B------:R-:W-:Y:S05]  /*3d30*/  BSYNC B1 ;  /* 0x0000000000017941 */ /* 0x000fea0003800000 */
.L_x_5764:
        /* <DEDUP_REMOVED lines=63> */
.L_x_5771:
[----:B------:R-:W-:Y:S05]  /*4130*/  BSYNC B0 ;  /* 0x0000000000007941 */ /* 0x000fea0003800000 */
.L_x_5770:
        /* <DEDUP_REMOVED lines=52> */
.L_x_5769:
[----:B------:R-:W-:Y:S05]  /*4480*/  BSYNC B1 ;  /* 0x0000000000017941 */ /* 0x000fea0003800000 */
.L_x_5768:
        /* <DEDUP_REMOVED lines=9> */
.L_x_5755:
        /* <DEDUP_REMOVED lines=89> */
.L_x_5778:
[----:B------:R-:W-:Y:S05]  /*4ab0*/  BSYNC B0 ;  /* 0x0000000000007941 */ /* 0x000fea0003800000 */
.L_x_5777:
[----:B-----5:R2:W-:Y:S02]  /*4ac0*/  STG.E.128 [R106.64], R36 ;  /* 0x000000246a007986 */ /* 0x0205e4000c101d06 */
.L_x_5776:
[----:B------:R-:W-:Y:S05]  /*4ad0*/  BSYNC B1 ;  /* 0x0000000000017941 */ /* 0x000fea0003800000 */
.L_x_5775:
        /* <DEDUP_REMOVED lines=87> */
.L_x_5780:
[----:B------:R-:W-:Y:S05]  /*5050*/  BSYNC B0 ;  /* 0x0000000000007941 */ /* 0x000fea0003800000 */
.L_x_5779:
[----:B-----5:R3:W-:Y:S02]  /*5060*/  STG.E.128 [R106.64+0x80], R36 ;  /* 0x000080246a007986 */ /* 0x0207e4000c101d06 */
.L_x_5774:
[----:B------:R-:W-:Y:S05]  /*5070*/  BSYNC B2 ;  /* 0x0000000000027941 */ /* 0x000fea0003800000 */
.L_x_5773:
        /* <DEDUP_REMOVED lines=94> */
.L_x_5786:
[----:B------:R-:W-:Y:S05]  /*5660*/  BSYNC B0 ;  /* 0x0000000000007941 */ /* 0x000fea0003800000 */
.L_x_5785:
[C---:B------:R-:W-:Y:S04]  /*5670*/  LEA R2, P0, R152.reuse, R106, 0x1 ;  /* 0x0000006a98027211 */ /* 0x040fe800078008ff */
[----:B------:R-:W-:Y:S05]  /*5680*/  LEA.HI.X R3, R152, R107, R151, 0x1, P0 ;  /* 0x0000006b98037211 */ /* 0x000fea00000f0c97 */
[----:B-----5:R3:W-:Y:S04]  /*5690*/  STG.E.128 [R2.64], R36 ;  /* 0x0000002402007986 */ /* 0x0207e8000c101d06 */
.L_x_5784:
[----:B------:R-:W-:Y:S05]  /*56a0*/  BSYNC B1 ;  /* 0x0000000000017941 */ /* 0x000fea0003800000 */
.L_x_5783:
        /* <DEDUP_REMOVED lines=91> */
.L_x_5788:
[----:B------:R-:W-:Y:S05]  /*5c60*/  BSYNC B0 ;  /* 0x0000000000007941 */ /* 0x000fea0003800000 */
.L_x_5787:
[C---:B------:R-:W-:Y:S04]  /*5c70*/  LEA R2, P0, R87.reuse, R106, 0x1 ;  /* 0x0000006a57027211 */ /* 0x040fe800078008ff */
[----:B------:R-:W-:Y:S05]  /*5c80*/  LEA.HI.X R3, R87, R107, R86, 0x1, P0 ;  /* 0x0000006b57037211 */ /* 0x000fea00000f0c56 */
[----:B-----5:R3:W-:Y:S04]  /*5c90*/  STG.E.128 [R2.64], R36 ;  /* 0x0000002402007986 */ /* 0x0207e8000c101d06 */
.L_x_5782:
[----:B------:R-:W-:Y:S05]  /*5ca0*/  BSYNC B2 ;  /* 0x0000000000027941 */ /* 0x000fea0003800000 */
.L_x_5781:
        /* <DEDUP_REMOVED lines=94> */
.L_x_5794:
[----:B------:R-:W-:Y:S05]  /*6290*/  BSYNC B0 ;  /* 0x0000000000007941 */ /* 0x000fea0003800000 */
.L_x_5793:
[C---:B------:R-:W-:Y:S04]  /*62a0*/  LEA R2, P0, R146.reuse, R106, 0x1 ;  /* 0x0000006a92027211 */ /* 0x040fe800078008ff */
[----:B------:R-:W-:Y:S05]  /*62b0*/  LEA.HI.X R3, R146, R107, R81, 0x1, P0 ;  /* 0x0000006b92037211 */ /* 0x000fea00000f0c51 */
[----:B-----5:R3:W-:Y:S04]  /*62c0*/  STG.E.128 [R2.64], R36 ;  /* 0x0000002402007986 */ /* 0x0207e8000c101d06 */
.L_x_5792:
[----:B------:R-:W-:Y:S05]  /*62d0*/  BSYNC B1 ;  /* 0x0000000000017941 */ /* 0x000fea0003800000 */
.L_x_5791:
        /* <DEDUP_REMOVED lines=91> */
.L_x_5796:
[----:B------:R-:W-:Y:S05]  /*6890*/  BSYNC B0 ;  /* 0x0000000000007941 */ /* 0x000fea0003800000 */
.L_x_5795:
[C---:B------:R-:W-:Y:S04]  /*68a0*/  LEA R2, P0, R89.reuse, R106, 0x1 ;  /* 0x0000006a59027211 */ /* 0x040fe800078008ff */
[----:B------:R-:W-:Y:S05]  /*68b0*/  LEA.HI.X R3, R89, R107, R88, 0x1, P0 ;  /* 0x0000006b59037211 */ /* 0x000fea00000f0c58 */
[----:B-----5:R3:W-:Y:S04]  /*68c0*/  STG.E.128 [R2.64], R36 ;  /* 0x0000002402007986 */ /* 0x0207e8000c101d06 */
.L_x_5790:
[----:B------:R-:W-:Y:S05]  /*68d0*/  BSYNC B2 ;  /* 0x0000000000027941 */ /* 0x000fea0003800000 */
.L_x_5789:
        /* <DEDUP_REMOVED lines=96> */
.L_x_5802:
[----:B------:R-:W-:Y:S05]  /*6ee0*/  BSYNC B0 ;  /* 0x0000000000007941 */ /* 0x000fea0003800000 */
.L_x_5801:
[C---:B------:R-:W-:Y:S02]  /*6ef0*/  IMAD R0, R149.reuse, c[0x0][0x19c], RZ ;  /* 0x0000670095007a24 */ /* 0x040fe400078e02ff */
[----:B------:R-:W-:Y:S05]  /*6f00*/  IMAD.WIDE.U32 R2, R149, c[0x0][0x198], R106 ;  /* 0x0000660095027a25 */ /* 0x000fea00078e006a */
[----:B------:R-:W-:Y:S05]  /*6f10*/  IADD3 R3, R3, R0, RZ ;  /* 0x0000000003037210 */ /* 0x000fea0007ffe0ff */
[----:B-----5:R3:W-:Y:S02]  /*6f20*/  STG.E.128 [R2.64], R36 ;  /* 0x0000002402007986 */ /* 0x0207e4000c101d06 */
.L_x_5800:
[----:B------:R-:W-:Y:S05]  /*6f30*/  BSYNC B1 ;  /* 0x0000000000017941 */ /* 0x000fea0003800000 */
.L_x_5799:
        /* <DEDUP_REMOVED lines=91> */
.L_x_5804:
[----:B------:R-:W-:Y:S05]  /*74f0*/  BSYNC B0 ;  /* 0x0000000000007941 */ /* 0x000fea0003800000 */
.L_x_5803:
[C---:B------:R-:W-:Y:S04]  /*7500*/  LEA R2, P0, R93.reuse, R106, 0x1 ;  /* 0x0000006a5d027211 */ /* 0x040fe800078008ff */
[----:B------:R-:W-:Y:S05]  /*7510*/  LEA.HI.X R3, R93, R107, R92, 0x1, P0 ;  /* 0x0000006b5d037211 */ /* 0x000fea00000f0c5c */
[----:B-----5:R3:W-:Y:S04]  /*7520*/  STG.E.128 [R2.64], R36 ;  /* 0x0000002402007986 */ /* 0x0207e8000c101d06 */
.L_x_5798:
[----:B------:R-:W-:Y:S05]  /*7530*/  BSYNC B2 ;  /* 0x0000000000027941 */ /* 0x000fea0003800000 */
.L_x_5797:
        /* <DEDUP_REMOVED lines=8> */
.L_x_5754:
        /* <DEDUP_REMOVED lines=8> */
.L_x_5806:
[----:B------:R-:W-:Y:S05]  /*7640*/  BSYNC B0 ;  /* 0x0000000000007941 */ /* 0x000fea0003800000 */
.L_x_5805:
        /* <DEDUP_REMOVED lines=16> */
.L_x_5808:
[----:B------:R-:W-:Y:S05]  /*7750*/  BSYNC B0 ;  /* 0x0000000000007941 */ /* 0x000fea0003800000 */
.L_x_5807:
        /* <DEDUP_REMOVED lines=16> */
.L_x_5810:
[----:B------:R-:W-:Y:S05]  /*7860*/  BSYNC B0 ;  /* 0x0000000000007941 */ /* 0x000fea0003800000 */
.L_x_5809:
        /* <DEDUP_REMOVED lines=20> */
.L_x_5811:
[----:B------:R-:W-:Y:S05]  /*79b0*/  BSYNC B0 ;  /* 0x0000000000007941 */ /* 0x000fea0003800000 */
.L_x_5772:
        /* <DEDUP_REMOVED lines=80> */
.L_x_5812:
        /* <DEDUP_REMOVED lines=8> */
.L_x_5813:
[----:B------:R-:W-:Y:S04]  /*7f40*/  IADD3 R11, R11, -0x1, RZ ;  /* 0xffffffff0b0b7810 */ /* 0x000fe80007ffe0ff */
[----:B------:R-:W-:Y:S11]  /*7f50*/  ISETP.GT.AND P0, PT, R11, R76, PT ;  /* 0x0000004c0b00720c */ /* 0x000ff60003f04270 */
[----:B------:R-:W-:Y:S02]  /*7f60*/  @!UPT UIADD3 URZ, URZ, URZ, URZ ;  /* 0x0000003f3f3ff290 */ /* 0x000fe4000fffe03f */
[----:B------:R-:W-:-:S05]  /*7f70*/  @P0 BRA `(.L_x_5814) ;  /* 0xffffa46000000947 */ /* 0x000fca000383ffff */
.L_x_5745:
        /* <DEDUP_REMOVED lines=98> */
.L_x_5823:
[----:B------:R-:W-:Y:S05]  /*85a0*/  BSYNC B0 ;  /* 0x0000000000007941 */ /* 0x000fea0003800000 */
.L_x_5822:
[----:B-----5:R3:W-:Y:S02]  /*85b0*/  STS.128 [R164], R8 ;  /* 0x00000008a4007388 */ /* 0x0207e40000000c00 */
.L_x_5821:
[----:B------:R-:W-:Y:S05]  /*85c0*/  BSYNC B1 ;  /* 0x0000000000017941 */ /* 0x000fea0003800000 */
.L_x_5820:
        /* <DEDUP_REMOVED lines=44> */
.L_x_5825:
[----:B------:R-:W-:Y:S05]  /*8890*/  BSYNC B0 ;  /* 0x0000000000007941 */ /* 0x000fea0003800000 */
.L_x_5824:
[----:B-----5:R1:W-:Y:S02]  /*88a0*/  STS.128 [R164+0x2000], R8 ;  /* 0x00200008a4007388 */ /* 0x0203e40000000c00 */
.L_x_5819:
[----:B------:R-:W-:Y:S05]  /*88b0*/  BSYNC B2 ;  /* 0x0000000000027941 */ /* 0x000fea0003800000 */
.L_x_5818:
        /* <DEDUP_REMOVED lines=60> */
.L_x_5831:
[----:B------:R-:W-:Y:S05]  /*8c80*/  BSYNC B0 ;  /* 0x0000000000007941 */ /* 0x000fea0003800000 */
.L_x_5830:
[----:B-----5:R3:W-:Y:S02]  /*8c90*/  STS.128 [R164+0x800], R8 ;  /* 0x00080008a4007388 */ /* 0x0207e40000000c00 */
.L_x_5829:
[----:B------:R-:W-:Y:S05]  /*8ca0*/  BSYNC B1 ;  /* 0x0000000000017941 */ /* 0x000fea0003800000 */
.L_x_5828:
        /* <DEDUP_REMOVED lines=44> */
.L_x_5833:
[----:B------:R-:W-:Y:S05]  /*8f70*/  BSYNC B0 ;  /* 0x0000000000007941 */ /* 0x000fea0003800000 */
.L_x_5832:
[----:B-----5:R1:W-:Y:S02]  /*8f80*/  STS.128 [R164+0x2800], R28 ;  /* 0x0028001ca4007388 */ /* 0x0203e40000000c00 */
.L_x_5827:
[----:B------:R-:W-:Y:S05]  /*8f90*/  BSYNC B2 ;  /* 0x0000000000027941 */ /* 0x000fea0003800000 */
.L_x_5826:
        /* <DEDUP_REMOVED lines=61> */
.L_x_5839:
[----:B------:R-:W-:Y:S05]  /*9370*/  BSYNC B0 ;  /* 0x0000000000007941 */ /* 0x000fea0003800000 */
.L_x_5838:
[----:B-----5:R3:W-:Y:S02]  /*9380*/  STS.128 [R164+0x1000], R8 ;  /* 0x00100008a4007388 */ /* 0x0207e40000000c00 */
.L_x_5837:
[----:B------:R-:W-:Y:S05]  /*9390*/  BSYNC B1 ;  /* 0x0000000000017941 */ /* 0x000fea0003800000 */
.L_x_5836:
        /* <DEDUP_REMOVED lines=45> */
.L_x_5841:
[----:B------:R-:W-:Y:S05]  /*9670*/  BSYNC B0 ;  /* 0x0000000000007941 */ /* 0x000fea0003800000 */
.L_x_5840:
[----:B-----5:R1:W-:Y:S02]  /*9680*/  STS.128 [R164+0x3000], R8 ;  /* 0x00300008a4007388 */ /* 0x0203e40000000c00 */
.L_x_5835:
[----:B------:R-:W-:Y:S05]  /*9690*/  BSYNC B2 ;  /* 0x0000000000027941 */ /* 0x000fea0003800000 */
.L_x_5834:
        /* <DEDUP_REMOVED lines=59> */
.L_x_5846:
[----:B------:R-:W-:Y:S05]  /*9a50*/  BSYNC B0 ;  /* 0x0000000000007941 */ /* 0x000fea0003800000 */
.L_x_5845:
[----:B-----5:R3:W-:Y:S02]  /*9a60*/  STS.128 [R164+0x1800], R8 ;  /* 0x00180008a4007388 */ /* 0x0207e40000000c00 */
.L_x_5844:
[----:B------:R-:W-:Y:S05]  /*9a70*/  BSYNC B1 ;  /* 0x0000000000017941 */ /* 0x000fea0003800000 */
.L_x_5843:
        /* <DEDUP_REMOVED lines=44> */
.L_x_5848:
[----:B------:R-:W-:Y:S05]  /*9d40*/  BSYNC B0 ;  /* 0x0000000000007941 */ /* 0x000fea0003800000 */
.L_x_5847:
[----:B-----5:R2:W-:Y:S01]  /*9d50*/  STS.128 [R164+0x3800], R24 ;  /* 0x00380018a4007388 */ /* 0x0205e20000000c00 */
[----:B------:R-:W-:Y:S05]  /*9d60*/  BRA `(.L_x_5842) ;  /* 0x0000356000007947 */ /* 0x000fea0003800000 */
.L_x_5817:
        /* <DEDUP_REMOVED lines=90> */
.L_x_5854:
[----:B------:R-:W-:Y:S05]  /*a310*/  BSYNC B0 ;  /* 0x0000000000007941 */ /* 0x000fea0003800000 */
.L_x_5853:
[----:B-----5:R3:W-:Y:S02]  /*a320*/  STS.128 [R164], R16 ;  /* 0x00000010a4007388 */ /* 0x0207e40000000c00 */
.L_x_5852:
[----:B------:R-:W-:Y:S05]  /*a330*/  BSYNC B1 ;  /* 0x0000000000017941 */ /* 0x000fea0003800000 */
.L_x_5851:
        /* <DEDUP_REMOVED lines=86> */
.L_x_5856:
[----:B------:R-:W-:Y:S05]  /*a8a0*/  BSYNC B0 ;  /* 0x0000000000007941 */ /* 0x000fea0003800000 */
.L_x_5855:
[----:B-----5:R1:W-:Y:S02]  /*a8b0*/  STS.128 [R164+0x2000], R16 ;  /* 0x00200010a4007388 */ /* 0x0203e40000000c00 */
.L_x_5850:
[----:B------:R-:W-:Y:S05]  /*a8c0*/  BSYNC B2 ;  /* 0x0000000000027941 */ /* 0x000fea0003800000 */
.L_x_5849:
        /* <DEDUP_REMOVED lines=95> */
.L_x_5862:
[----:B------:R-:W-:Y:S05]  /*aec0*/  BSYNC B0 ;  /* 0x0000000000007941 */ /* 0x000fea0003800000 */
.L_x_5861:
[----:B-----5:R3:W-:Y:S02]  /*aed0*/  STS.128 [R164+0x800], R16 ;  /* 0x00080010a4007388 */ /* 0x0207e40000000c00 */
.L_x_5860:
[----:B------:R-:W-:Y:S05]  /*aee0*/  BSYNC B1 ;  /* 0x0000000000017941 */ /* 0x000fea0003800000 */
.L_x_5859:
        /* <DEDUP_REMOVED lines=89> */
.L_x_5864:
[----:B------:R-:W-:Y:S05]  /*b480*/  BSYNC B0 ;  /* 0x0000000000007941 */ /* 0x000fea0003800000 */
.L_x_5863:
[----:B-----5:R1:W-:Y:S02]  /*b490*/  STS.128 [R164+0x2800], R4 ;  /* 0x00280004a4007388 */ /* 0x0203e40000000c00 */
.L_x_5858:
[----:B------:R-:W-:Y:S05]  /*b4a0*/  BSYNC B2 ;  /* 0x0000000000027941 */ /* 0x000fea0003800000 */
.L_x_5857:
        /* <DEDUP_REMOVED lines=97> */
.L_x_5870:
[----:B------:R-:W-:Y:S05]  /*bac0*/  BSYNC B0 ;  /* 0x0000000000007941 */ /* 0x000fea0003800000 */
.L_x_5869:
[----:B-----5:R3:W-:Y:S02]  /*bad0*/  STS.128 [R164+0x1000], R16 ;  /* 0x00100010a4007388 */ /* 0x0207e40000000c00 */
.L_x_5868:
[----:B------:R-:W-:Y:S05]  /*bae0*/  BSYNC B1 ;  /* 0x0000000000017941 */ /* 0x000fea0003800000 */
.L_x_5867:
        /* <DEDUP_REMOVED lines=90> */
.L_x_5872:
[----:B------:R-:W-:Y:S05]  /*c090*/  BSYNC B0 ;  /* 0x0000000000007941 */ /* 0x000fea0003800000 */
.L_x_5871:
[----:B-----5:R3:W-:Y:S02]  /*c0a0*/  STS.128 [R164+0x3000], R16 ;  /* 0x00300010a4007388 */ /* 0x0207e40000000c00 */
.L_x_5866:
[----:B------:R-:W-:Y:S05]  /*c0b0*/  BSYNC B2 ;  /* 0x0000000000027941 */ /* 0x000fea0003800000 */
.L_x_5865:
        /* <DEDUP_REMOVED lines=95> */
.L_x_5876:
[----:B------:R-:W-:Y:S05]  /*c6b0*/  BSYNC B0 ;  /* 0x0000000000007941 */ /* 0x000fea0003800000 */
.L_x_5875:
[----:B-----5:R3:W-:Y:S02]  /*c6c0*/  STS.128 [R164+0x1800], R16 ;  /* 0x00180010a4007388 */ /* 0x0207e40000000c00 */
.L_x_5874:
[----:B------:R-:W-:Y:S05]  /*c6d0*/  BSYNC B1 ;  /* 0x0000000000017941 */ /* 0x000fea0003800000 */
.L_x_5873:
        /* <DEDUP_REMOVED lines=95> */
.L_x_5878:
[----:B------:R-:W-:Y:S05]  /*ccd0*/  BSYNC B0 ;  /* 0x0000000000007941 */ /* 0x000fea0003800000 */
.L_x_5877:
[----:B-----5:R1:W-:Y:S01]  /*cce0*/  STS.128 [R164+0x3800], R4 ;  /* 0x00380004a4007388 */ /* 0x0203e20000000c00 */
[----:B------:R-:W-:Y:S05]  /*ccf0*/  BRA `(.L_x_5842) ;  /* 0x000005d000007947 */ /* 0x000fea0003800000 */
.L_x_5816:
        /* <DEDUP_REMOVED lines=20> */
.L_x_5880:
[----:B------:R-:W-:Y:S05]  /*ce40*/  BSYNC B0 ;  /* 0x0000000000007941 */ /* 0x000fea0003800000 */
.L_x_5879:
        /* <DEDUP_REMOVED lines=22> */
.L_x_5882:
[----:B------:R-:W-:Y:S05]  /*cfb0*/  BSYNC B0 ;  /* 0x0000000000007941 */ /* 0x000fea0003800000 */
.L_x_5881:
        /* <DEDUP_REMOVED lines=23> */
.L_x_5884:
[----:B------:R-:W-:Y:S05]  /*d130*/  BSYNC B0 ;  /* 0x0000000000007941 */ /* 0x000fea0003800000 */
.L_x_5883:
        /* <DEDUP_REMOVED lines=25> */
.L_x_5842:
[----:B------:R-:W-:Y:S05]  /*d2d0*/  BSYNC B3 ;  /* 0x0000000000037941 */ /* 0x000fea0003800000 */
.L_x_5815:
        /* <DEDUP_REMOVED lines=25> */
.L_x_5886:
[----:B------:R-:W-:Y:S05]  /*d470*/  BSYNC B0 ;  /* 0x0000000000007941 */ /* 0x000fea0003800000 */
.L_x_5885:
        /* <DEDUP_REMOVED lines=22> */
.L_x_5888:
[----:B------:R-:W-:Y:S05]  /*d5e0*/  BSYNC B0 ;  /* 0x0000000000007941 */ /* 0x000fea0003800000 */
.L_x_5887:
        /* <DEDUP_REMOVED lines=26> */
.L_x_5890:
[----:B------:R-:W-:Y:S05]  /*d790*/  BSYNC B0 ;  /* 0x0000000000007941 */ /* 0x000fea0003800000 */
.L_x_5889:
        /* <DEDUP_REMOVED lines=30> */
.L_x_5892:
[----:B------:R-:W-:Y:S05]  /*d980*/  BSYNC B0 ;  /* 0x0000000000007941 */ /* 0x000fea0003800000 */
.L_x_5891:
        /* <DEDUP_REMOVED lines=30> */
.L_x_5894:
[----:B------:R-:W-:Y:S05]  /*db70*/  BSYNC B0 ;  /* 0x0000000000007941 */ /* 0x000fea0003800000 */
.L_x_5893:
        /* <DEDUP_REMOVED lines=22> */
.L_x_5896:
[----:B------:R-:W-:Y:S05]  /*dce0*/  BSYNC B0 ;  /* 0x0000000000007941 */ /* 0x000fea0003800000 */
.L_x_5895:
        /* <DEDUP_REMOVED lines=26> */
.L_x_5898:
[----:B------:R-:W-:Y:S05]  /*de90*/  BSYNC B0 ;  /* 0x0000000000007941 */ /* 0x000fea0003800000 */
.L_x_5897:
        /* <DEDUP_REMOVED lines=28> */
.L_x_5900:
[----:B------:R-:W-:Y:S05]  /*e060*/  BSYNC B0 ;  /* 0x0000000000007941 */ /* 0x000fea0003800000 */
.L_x_5899:
        /* <DEDUP_REMOVED lines=25> */
[----:B------:R-:W-:Y:S02]  /*e200*/  IADD3 R48, R48, 0x1, R161 ;  /* 0x0000000130307810 */ /* 0x000fe40007ffe0a1 */
[C---:B------:R-:W-:Y:S01]  /*e210*/  LOP3.LUT R144, R44.reuse, R45, RZ, 0xfc, !PT ;  /* 0x0000002d2c907212 */ /* 0x040fe200078efcff */
[----:B------:R-:W-:Y:S01]  /*e220*/  IMAD.IADD R150, R44, 0x1, R5 ;  /* 0x000000012c967824 */ /* 0x000fe200078e0205 */
[----:B------:R-:W-:Y:S01]  /*e230*/  LDSM.16.M88.4 R16, [R149+0x4000] ;  /* 0x004000009510783b */ /* 0x000fe20000000200 */
[C---:B------:R-:W-:Y:S02]  /*e240*/  IADD3 R0, R149.reuse, 0x4000, RZ ;  /* 0x0000400095007810 */ /* 0x040fe40007ffe0ff */
[----:B------:R-:W-:Y:S01]  /*e250*/  IMAD.SHL.U32 R150, R150, 0x2, RZ ;  /* 0x0000000296967824 */ /* 0x000fe200078e00ff */
[----:B------:R-:W-:Y:S01]  /*e260*/  IADD3 R147, R149, 0x4020, RZ ;  /* 0x0000402095937810 */ /* 0x000fe20007ffe0ff */
[----:B------:R-:W-:Y:S01]  /*e270*/  LDSM.16.M88.4 R32, [R149+0x4800] ;  /* 0x004800009520783b */ /* 0x000fe20000000200 */
[----:B------:R-:W-:Y:S01]  /*e280*/  @P1 IADD3 R147, R0, -0x20, RZ ;  /* 0xffffffe000931810 */ /* 0x000fe20007ffe0ff */
[----:B------:R-:W-:-:S02]  /*e290*/  IMAD R148, R49, 0x2, R150 ;  /* 0x0000000231947824 */ /* 0x000fc400078e0296 */
[----:B------:R-:W2:Y:S01]  /*e2a0*/  LDSM.16.M88.4 R8, [R150] ;  /* 0x000000009608783b */ /* 0x000ea20000000200 */
[----:B------:R-:W-:Y:S01]  /*e2b0*/  IMAD.MOV.U32 R0, RZ, RZ, 0x40 ;  /* 0x00000040ff007424 */ /* 0x000fe200078e00ff */
[----:B------:R-:W-:Y:S01]  /*e2c0*/  IADD3 R139, R147, 0x800, RZ ;  /* 0x00000800938b7810 */ /* 0x000fe20007ffe0ff */
[C---:B------:R-:W-:Y:S01]  /*e2d0*/  IMAD R146, R47.reuse, 0x2, R150 ;  /* 0x000000022f927824 */ /* 0x040fe200078e0296 */
[----:B------:R-:W-:Y:S01]  /*e2e0*/  LDSM.16.M88.4 R28, [R147] ;  /* 0x00000000931c783b */ /* 0x000fe20000000200 */
[----:B------:R-:W-:Y:S01]  /*e2f0*/  IMAD R145, R47, 0x2, R148 ;  /* 0x000000022f917824 */ /* 0x000fe200078e0294 */
[----:B------:R-:W-:Y:S02]  /*e300*/  SEL R0, R0, 0xffffffc0, !P2 ;  /* 0xffffffc000007807 */ /* 0x000fe40005000000 */
[----:B------:R-:W5:Y:S01]  /*e310*/  LDSM.16.M88.4 R64, [R148] ;  /* 0x000000009440783b */ /* 0x000f620000000200 */
[----:B------:R-:W-:Y:S02]  /*e320*/  IADD3 R138, R147, 0x1000, RZ ;  /* 0x00001000938a7810 */ /* 0x000fe40007ffe0ff */
[----:B------:R-:W-:Y:S01]  /*e330*/  IMAD.IADD R143, R149, 0x1, R0 ;  /* 0x00000001958f7824 */ /* 0x000fe200078e0200 */
[----:B------:R-:W1:Y:S01]  /*e340*/  LDSM.16.M88.4 R52, [R149+0x5000] ;  /* 0x005000009534783b */ /* 0x000e620000000200 */
[----:B------:R-:W-:Y:S01]  /*e350*/  IMAD.IADD R136, R0, 0x1, R147 ;  /* 0x0000000100887824 */ /* 0x000fe200078e0293 */
[----:B------:R-:W-:-:S02]  /*e360*/  IADD3 R0, R57, R48, -R155 ;  /* 0x0000003039007210 */ /* 0x000fc40007ffe89b */
[----:B------:R-:W3:Y:S01]  /*e370*/  LDSM.16.M88.4 R4, [R149+0x5800] ;  /* 0x005800009504783b */ /* 0x000ee20000000200 */
[C---:B------:R-:W-:Y:S02]  /*e380*/  IADD3 R137, R147.reuse, 0x1800, RZ ;  /* 0x0000180093897810 */ /* 0x040fe40007ffe0ff */
[----:B------:R-:W-:Y:S01]  /*e390*/  IADD3 R0, R0, c[0x0][0x2e8], RZ ;  /* 0x0000ba0000007a10 */ /* 0x000fe20007ffe0ff */
[----:B------:R-:W-:Y:S01]  /*e3a0*/  LDSM.16.M88.4 R40, [R143+0x4000] ;  /* 0x004000008f28783b */ /* 0x000fe20000000200 */
[C---:B------:R-:W-:Y:S02]  /*e3b0*/  IADD3 R135, R147.reuse, 0x2000, RZ ;  /* 0x0000200093877810 */ /* 0x040fe40007ffe0ff */
[C---:B------:R-:W-:Y:S01]  /*e3c0*/  IADD3 R134, R147.reuse, 0x2800, RZ ;  /* 0x0000280093867810 */ /* 0x040fe20007ffe0ff */
[----:B------:R-:W4:Y:S01]  /*e3d0*/  LDSM.16.M88.4 R72, [R146] ;  /* 0x000000009248783b */ /* 0x000f220000000200 */
[C---:B------:R-:W-:Y:S02]  /*e3e0*/  IADD3 R133, R147.reuse, 0x3000, RZ ;  /* 0x0000300093857810 */ /* 0x040fe40007ffe0ff */
[----:B------:R-:W-:Y:S01]  /*e3f0*/  IADD3 R132, R147, 0x3800, RZ ;  /* 0x0000380093847810 */ /* 0x000fe20007ffe0ff */
[----:B------:R-:W1:Y:S04]  /*e400*/  LDSM.16.M88.4 R80, [R147+0x800] ;  /* 0x000800009350783b */ /* 0x000e680000000200 */
[----:B------:R-:W1:Y:S04]  /*e410*/  LDSM.16.M88.4 R20, [R147+0x1000] ;  /* 0x001000009314783b */ /* 0x000e680000000200 */
[----:B------:R-:W3:Y:S01]  /*e420*/  LDSM.16.M88.4 R68, [R147+0x1800] ;  /* 0x001800009344783b */ /* 0x000ee20000000200 */
[C---:B--2---:R-:W-:Y:S03]  /*e430*/  HMMA.16816.F32.BF16 R12, R8.reuse, R16, RZ ;  /* 0x00000010080c723c */ /* 0x044fe600000418ff */
[----:B------:R-:W-:Y:S04]  /*e440*/  LDSM.16.M88.4 R84, [R145] ;  /* 0x000000009154783b */ /* 0x000fe80000000200 */
[----:B------:R-:W-:Y:S01]  /*e450*/  LDSM.16.M88.4 R36, [R143+0x5000] ;  /* 0x005000008f24783b */ /* 0x000fe20000000200 */
[C---:B------:R-:W-:Y:S03]  /*e460*/  HMMA.16816.F32.BF16 R16, R8.reuse, R18, RZ ;  /* 0x000000120810723c */ /* 0x040fe600000418ff */
[----:B------:R-:W-:Y:S04]  /*e470*/  LDSM.16.M88.4 R96, [R136+0x1000] ;  /* 0x001000008860783b */ /* 0x000fe80000000200 */
[----:B------:R-:W-:Y:S01]  /*e480*/  LDSM.16.M88.4 R92, [R147+0x2800] ;  /* 0x00280000935c783b */ /* 0x000fe20000000200 */
[----:B------:R-:W-:Y:S03]  /*e490*/  HMMA.16816.F32.BF16 R24, R8, R32, RZ ;  /* 0x000000200818723c */ /* 0x000fe600000418ff */
[----:B------:R-:W-:Y:S05]  /*e4a0*/  LDSM.16.M88.4 R88, [R136+0x2000] ;  /* 0x002000008858783b */ /* 0x000fea0000000200 */
[----:B-----5:R-:W-:Y:S08]  /*e4b0*/  HMMA.16816.F32.BF16 R12, R64, R28, R12 ;  /* 0x0000001c400c723c */ /* 0x020ff0000004180c */
[C---:B-1----:R-:W-:Y:S08]  /*e4c0*/  HMMA.16816.F32.BF16 R60, R8.reuse, R52, RZ ;  /* 0x00000034083c723c */ /* 0x042ff000000418ff */
[C---:B------:R-:W-:Y:S08]  /*e4d0*/  HMMA.16816.F32.BF16 R32, R8.reuse, R34, RZ ;  /* 0x000000220820723c */ /* 0x040ff000000418ff */
[C---:B------:R-:W-:Y:S08]  /*e4e0*/  HMMA.16816.F32.BF16 R52, R8.reuse, R54, RZ ;  /* 0x000000360834723c */ /* 0x040ff000000418ff */
[C---:B---3--:R-:W-:Y:S08]  /*e4f0*/  HMMA.16816.F32.BF16 R76, R8.reuse, R4, RZ ;  /* 0x00000004084c723c */ /* 0x048ff000000418ff */
[----:B------:R-:W-:Y:S01]  /*e500*/  HMMA.16816.F32.BF16 R8, R8, R6, RZ ;  /* 0x000000060808723c */ /* 0x000fe200000418ff */
[----:B------:R-:W-:Y:S07]  /*e510*/  LDSM.16.M88.4 R4, [R143+0x4800] ;  /* 0x004800008f04783b */ /* 0x000fee0000000200 */
[----:B------:R-:W-:Y:S01]  /*e520*/  HMMA.16816.F32.BF16 R16, R64, R30, R16 ;  /* 0x0000001e4010723c */ /* 0x000fe20000041810 */
[----:B------:R-:W1:Y:S07]  /*e530*/  LDSM.16.M88.4 R28, [R136] ;  /* 0x00000000881c783b */ /* 0x000e6e0000000200 */
[----:B----4-:R-:W-:Y:S08]  /*e540*/  HMMA.16816.F32.BF16 R12, R72, R40, R12 ;  /* 0x00000028480c723c */ /* 0x010ff0000004180c */
        /* <DEDUP_REMOVED lines=9> */
[----:B------:R-:W2:Y:S03]  /*e5e0*/  LDSM.16.M88.4 R68, [R150+0x2000] ;  /* 0x002000009644783b */ /* 0x000ea60000000200 */
[----:B------:R-:W-:Y:S01]  /*e5f0*/  HMMA.16816.F32.BF16 R16, R72, R42, R16 ;  /* 0x0000002a4810723c */ /* 0x000fe20000041810 */
[----:B------:R-:W-:Y:S07]  /*e600*/  LDSM.16.M88.4 R40, [R148+0x2000] ;  /* 0x002000009428783b */ /* 0x000fee0000000200 */
[----:B-1----:R-:W-:Y:S08]  /*e610*/  HMMA.16816.F32.BF16 R12, R84, R28, R12 ;  /* 0x0000001c540c723c */ /* 0x002ff0000004180c */
[C---:B------:R-:W-:Y:S08]  /*e620*/  HMMA.16816.F32.BF16 R24, R72.reuse, R4, R24 ;  /* 0x000000044818723c */ /* 0x040ff00000041818 */
[C---:B------:R-:W-:Y:S01]  /*e630*/  HMMA.16816.F32.BF16 R32, R72.reuse, R6, R32 ;  /* 0x000000064820723c */ /* 0x040fe20000041820 */
[----:B------:R-:W1:Y:S07]  /*e640*/  LDSM.16.M88.4 R4, [R136+0x800] ;  /* 0x000800008804783b */ /* 0x000e6e0000000200 */
[C---:B------:R-:W-:Y:S08]  /*e650*/  HMMA.16816.F32.BF16 R60, R72.reuse, R36, R60 ;  /* 0x00000024483c723c */ /* 0x040ff0000004183c */
[----:B------:R-:W-:Y:S01]  /*e660*/  HMMA.16816.F32.BF16 R52, R72, R38, R52 ;  /* 0x000000264834723c */ /* 0x000fe20000041834 */
[----:B------:R-:W3:Y:S07]  /*e670*/  LDSM.16.M88.4 R36, [R147+0x2000] ;  /* 0x002000009324783b */ /* 0x000eee0000000200 */
[----:B------:R-:W-:Y:S01]  /*e680*/  HMMA.16816.F32.BF16 R16, R84, R30, R16 ;  /* 0x0000001e5410723c */ /* 0x000fe20000041810 */
[----:B------:R-:W4:Y:S07]  /*e690*/  LDSM.16.M88.4 R28, [R149+0x6800] ;  /* 0x00680000951c783b */ /* 0x000f2e0000000200 */
[----:B--2---:R-:W-:Y:S08]  /*e6a0*/  HMMA.16816.F32.BF16 R12, R68, R64, R12 ;  /* 0x00000040440c723c */ /* 0x004ff0000004180c */
[C---:B------:R-:W-:Y:S08]  /*e6b0*/  HMMA.16816.F32.BF16 R76, R72.reuse, R20, R76 ;  /* 0x00000014484c723c */ /* 0x040ff0000004184c */
[----:B------:R-:W-:Y:S01]  /*e6c0*/  HMMA.16816.F32.BF16 R72, R72, R22, R8 ;  /* 0x000000164848723c */ /* 0x000fe20000041808 */
[----:B------:R-:W-:Y:S04]  /*e6d0*/  LDSM.16.M88.4 R20, [R143+0x6000] ;  /* 0x006000008f14783b */ /* 0x000fe80000000200 */
[----:B------:R-:W2:Y:S03]  /*e6e0*/  LDSM.16.M88.4 R8, [R146+0x2000] ;  /* 0x002000009208783b */ /* 0x000ea60000000200 */
[----:B------:R-:W-:Y:S01]  /*e6f0*/  HMMA.16816.F32.BF16 R16, R68, R66, R16 ;  /* 0x000000424410723c */ /* 0x000fe20000041810 */
[----:B------:R-:W5:Y:S07]  /*e700*/  LDSM.16.M88.4 R64, [R149+0x7000] ;  /* 0x007000009540783b */ /* 0x000f6e0000000200 */
[----:B-1----:R-:W-:Y:S08]  /*e710*/  HMMA.16816.F32.BF16 R24, R84, R4, R24 ;  /* 0x000000045418723c */ /* 0x002ff00000041818 */
[----:B---3--:R-:W-:Y:S08]  /*e720*/  HMMA.16816.F32.BF16 R12, R40, R36, R12 ;  /* 0x00000024280c723c */ /* 0x008ff0000004180c */
[----:B------:R-:W-:Y:S01]  /*e730*/  HMMA.16816.F32.BF16 R32, R84, R6, R32 ;  /* 0x000000065420723c */ /* 0x000fe20000041820 */
[----:B------:R-:W1:Y:S07]  /*e740*/  LDSM.16.M88.4 R4, [R145+0x2000] ;  /* 0x002000009104783b */ /* 0x000e6e0000000200 */
[----:B------:R-:W-:Y:S01]  /*e750*/  HMMA.16816.F32.BF16 R16, R40, R38, R16 ;  /* 0x000000262810723c */ /* 0x000fe20000041810 */
[----:B------:R-:W-:Y:S07]  /*e760*/  LDSM.16.M88.4 R36, [R147+0x3000] ;  /* 0x003000009324783b */ /* 0x000fee0000000200 */
[----:B------:R-:W-:Y:S08]  /*e770*/  HMMA.16816.F32.BF16 R60, R84, R96, R60 ;  /* 0x00000060543c723c */ /* 0x000ff0000004183c */
[----:B----4-:R-:W-:Y:S08]  /*e780*/  HMMA.16816.F32.BF16 R24, R68, R28, R24 ;  /* 0x0000001c4418723c */ /* 0x010ff00000041818 */
[----:B--2---:R-:W-:Y:S08]  /*e790*/  HMMA.16816.F32.BF16 R12, R8, R20, R12 ;  /* 0x00000014080c723c */ /* 0x004ff0000004180c */
[----:B------:R-:W-:Y:S01]  /*e7a0*/  HMMA.16816.F32.BF16 R32, R68, R30, R32 ;  /* 0x0000001e4420723c */ /* 0x000fe20000041820 */
[----:B------:R-:W2:Y:S07]  /*e7b0*/  LDSM.16.M88.4 R28, [R143+0x6800] ;  /* 0x006800008f1c783b */ /* 0x000eae0000000200 */
[----:B------:R-:W-:Y:S01]  /*e7c0*/  HMMA.16816.F32.BF16 R16, R8, R22, R16 ;  /* 0x000000160810723c */ /* 0x000fe20000041810 */
[----:B------:R-:W3:Y:S07]  /*e7d0*/  LDSM.16.M88.4 R20, [R136+0x2800] ;  /* 0x002800008814783b */ /* 0x000eee0000000200 */
[----:B------:R-:W-:Y:S08]  /*e7e0*/  HMMA.16816.F32.BF16 R24, R40, R92, R24 ;  /* 0x0000005c2818723c */ /* 0x000ff00000041818 */
[----:B-----5:R-:W-:Y:S08]  /*e7f0*/  HMMA.16816.F32.BF16 R60, R68, R64, R60 ;  /* 0x00000040443c723c */ /* 0x020ff0000004183c */
[C---:B-1----:R-:W-:Y:S08]  /*e800*/  HMMA.16816.F32.BF16 R12, R4.reuse, R88, R12 ;  /* 0x00000058040c723c */ /* 0x042ff0000004180c */
[----:B------:R-:W-:Y:S01]  /*e810*/  HMMA.16816.F32.BF16 R16, R4, R90, R16 ;  /* 0x0000005a0410723c */ /* 0x000fe20000041810 */
[----:B------:R-:W-:Y:S07]  /*e820*/  LDSM.16.M88.4 R88, [R143+0x7000] ;  /* 0x007000008f58783b */ /* 0x000fee0000000200 */
[----:B--2---:R-:W-:Y:S08]  /*e830*/  HMMA.16816.F32.BF16 R24, R8, R28, R24 ;  /* 0x0000001c0818723c */ /* 0x004ff00000041818 */
[----:B------:R-:W-:Y:S01]  /*e840*/  HMMA.16816.F32.BF16 R60, R40, R36, R60 ;  /* 0x00000024283c723c */ /* 0x000fe2000004183c */
[----:B------:R-:W-:-:S02]  /*e850*/  FMUL.FTZ R46, R12, c[0x0][0x2ec] ;  /* 0x0000bb000c2e7a20 */ /* 0x000fc40000410000 */
[----:B------:R-:W-:-:S04]  /*e860*/  FMUL.FTZ R50, R13, c[0x0][0x2ec] ;  /* 0x0000bb000d327a20 */ /* 0x000fc80000410000 */
[----:B------:R-:W-:Y:S01]  /*e870*/  FMUL.FTZ R36, R14, c[0x0][0x2ec] ;  /* 0x0000bb000e247a20 */ /* 0x000fe20000410000 */
[C---:B------:R-:W-:Y:S01]  /*e880*/  HMMA.16816.F32.BF16 R52, R84.reuse, R98, R52 ;  /* 0x000000625434723c */ /* 0x040fe20000041834 */
[----:B------:R-:W-:Y:S01]  /*e890*/  FMUL.FTZ R37, R15, c[0x0][0x2ec] ;  /* 0x0000bb000f257a20 */ /* 0x000fe20000410000 */
[----:B------:R-:W1:Y:S01]  /*e8a0*/  MUFU.TANH R50, R50 ;  /* 0x0000003200327308 */ /* 0x000e620000002400 */
[----:B------:R-:W2:Y:S01]  /*e8b0*/  LDSM.16.M88.4 R12, [R149+0x7800] ;  /* 0x00780000950c783b */ /* 0x000ea20000000200 */
[----:B------:R-:W-:Y:S02]  /*e8c0*/  FMUL.FTZ R16, R16, c[0x0][0x2ec] ;  /* 0x0000bb0010107a20 */ /* 0x000fe40000410000 */
[----:B------:R-:W-:Y:S02]  /*e8d0*/  FMUL.FTZ R51, R18, c[0x0][0x2ec] ;  /* 0x0000bb0012337a20 */ /* 0x000fe40000410000 */
[C---:B------:R-:W-:Y:S01]  /*e8e0*/  HMMA.16816.F32.BF16 R72, R84.reuse, R82, R72 ;  /* 0x000000525448723c */ /* 0x040fe20000041848 */
[----:B------:R-:W-:Y:S01]  /*e8f0*/  FMUL.FTZ R58, R19, c[0x0][0x2ec] ;  /* 0x0000bb00133a7a20 */ /* 0x000fe20000410000 */
[----:B------:R-:W4:Y:S06]  /*e900*/  MUFU.TANH R37, R37 ;  /* 0x0000002500257308 */ /* 0x000f2c0000002400 */
[----:B------:R-:W-:Y:S02]  /*e910*/  HMMA.16816.F32.BF16 R76, R84, R80, R76 ;  /* 0x00000050544c723c */ /* 0x000fe4000004184c */
[----:B------:R-:W-:Y:S06]  /*e920*/  MUFU.TANH R58, R58 ;  /* 0x0000003a003a7308 */ /* 0x000fec0000002400 */
[----:B---3--:R-:W-:Y:S02]  /*e930*/  HMMA.16816.F32.BF16 R24, R4, R20, R24 ;  /* 0x000000140418723c */ /* 0x008fe40000041818 */
[----:B------:R3:W-:Y:S05]  /*e940*/  MUFU.TANH R20, R16 ;  /* 0x0000001000147308 */ /* 0x0007ea0000002400 */
[----:B------:R-:W-:Y:S01]  /*e950*/  FMUL.FTZ R21, R17, c[0x0][0x2ec] ;  /* 0x0000bb0011157a20 */ /* 0x000fe20000410000 */
[----:B------:R-:W-:Y:S02]  /*e960*/  HMMA.16816.F32.BF16 R52, R68, R66, R52 ;  /* 0x000000424434723c */ /* 0x000fe40000041834 */
[----:B------:R-:W-:Y:S06]  /*e970*/  MUFU.TANH R51, R51 ;  /* 0x0000003300337308 */ /* 0x000fec0000002400 */
[----:B------:R-:W-:Y:S01]  /*e980*/  HMMA.16816.F32.BF16 R32, R40, R94, R32 ;  /* 0x0000005e2820723c */ /* 0x000fe20000041820 */
[----:B---3--:R-:W3:Y:S01]  /*e990*/  LDSM.16.M88.4 R16, [R147+0x3800] ;  /* 0x003800009310783b */ /* 0x008ee20000000200 */
[----:B------:R-:W5:Y:S06]  /*e9a0*/  MUFU.TANH R21, R21 ;  /* 0x0000001500157308 */ /* 0x000f6c0000002400 */
[C---:B--2---:R-:W-:Y:S02]  /*e9b0*/  HMMA.16816.F32.BF16 R72, R68.reuse, R14, R72 ;  /* 0x0000000e4448723c */ /* 0x044fe40000041848 */
[----:B------:R-:W-:Y:S06]  /*e9c0*/  MUFU.TANH R46, R46 ;  /* 0x0000002e002e7308 */ /* 0x000fec0000002400 */
[----:B------:R-:W-:Y:S01]  /*e9d0*/  HMMA.16816.F32.BF16 R76, R68, R12, R76 ;  /* 0x0000000c444c723c */ /* 0x000fe2000004184c */
[----:B------:R-:W2:Y:S01]  /*e9e0*/  LDSM.16.M88.4 R12, [R143+0x7800] ;  /* 0x007800008f0c783b */ /* 0x000ea20000000200 */
[----:B------:R-:W-:Y:S06]  /*e9f0*/  MUFU.TANH R36, R36 ;  /* 0x0000002400247308 */ /* 0x000fec0000002400 */
[----:B------:R-:W-:Y:S08]  /*ea00*/  HMMA.16816.F32.BF16 R52, R40, R38, R52 ;  /* 0x000000262834723c */ /* 0x000ff00000041834 */
[C---:B------:R-:W-:Y:S01]  /*ea10*/  HMMA.16816.F32.BF16 R32, R8.reuse, R30, R32 ;  /* 0x0000001e0820723c */ /* 0x040fe20000041820 */
[----:B------:R-:W1:Y:S07]  /*ea20*/  LDSM.16.M88.4 R28, [R136+0x3000] ;  /* 0x00300000881c783b */ /* 0x000e6e0000000200 */
[----:B------:R-:W-:Y:S08]  /*ea30*/  HMMA.16816.F32.BF16 R60, R8, R88, R60 ;  /* 0x00000058083c723c */ /* 0x000ff0000004183c */
[C---:B---3--:R-:W-:Y:S08]  /*ea40*/  HMMA.16816.F32.BF16 R72, R40.reuse, R18, R72 ;  /* 0x000000122848723c */ /* 0x048ff00000041848 */
[----:B------:R-:W-:Y:S01]  /*ea50*/  HMMA.16816.F32.BF16 R76, R40, R16, R76 ;  /* 0x00000010284c723c */ /* 0x000fe2000004184c */
[----:B------:R-:W3:Y:S01]  /*ea60*/  LDSM.16.M88.4 R16, [R136+0x3800] ;  /* 0x003800008810783b */ /* 0x000ee20000000200 */
[----:B------:R-:W-:-:S06]  /*ea70*/  DEPBAR.LE SB0, 0x0 ;  /* 0x000080000000791a */ /* 0x000fcc0000000000 */
[C---:B------:R-:W-:Y:S08]  /*ea80*/  HMMA.16816.F32.BF16 R52, R8.reuse, R90, R52 ;  /* 0x0000005a0834723c */ /* 0x040ff00000041834 */
[----:B--2---:R-:W-:Y:S08]  /*ea90*/  HMMA.16816.F32.BF16 R72, R8, R14, R72 ;  /* 0x0000000e0848723c */ /* 0x004ff00000041848 */
[----:B------:R-:W-:Y:S07]  /*eaa0*/  HMMA.16816.F32.BF16 R32, R4, R22, R32 ;  /* 0x000000160420723c */ /* 0x000fee0000041820 */
[----:B------:R-:W-:Y:S01]  /*eab0*/  FMUL.FTZ R22, R24, c[0x0][0x2ec] ;  /* 0x0000bb0018167a20 */ /* 0x000fe20000410000 */
[----:B------:R-:W-:Y:S01]  /*eac0*/  HMMA.16816.F32.BF16 R76, R8, R12, R76 ;  /* 0x0000000c084c723c */ /* 0x000fe2000004184c */
[----:B------:R-:W-:Y:S01]  /*ead0*/  FMUL.FTZ R24, R26, c[0x0][0x2ec] ;  /* 0x0000bb001a187a20 */ /* 0x000fe20000410000 */
[C---:B------:R-:W-:Y:S01]  /*eae0*/  IADD3 R26, R0.reuse, 0x8, RZ ;  /* 0x00000008001a7810 */ /* 0x040fe20007ffe0ff */
[----:B------:R-:W-:Y:S01]  /*eaf0*/  FMUL.FTZ R23, R25, c[0x0][0x2ec] ;  /* 0x0000bb0019177a20 */ /* 0x000fe20000410000 */
[-C--:B------:R-:W-:Y:S01]  /*eb00*/  IMNMX R0, R0, R57.reuse, PT ;  /* 0x0000003900007217 */ /* 0x080fe20003800200 */
[----:B------:R-:W-:Y:S01]  /*eb10*/  FMUL.FTZ R25, R27, c[0x0][0x2ec] ;  /* 0x0000bb001b197a20 */ /* 0x000fe20000410000 */
[----:B------:R-:W-:Y:S01]  /*eb20*/  IMNMX R105, R26, R57, PT ;  /* 0x000000391a697217 */ /* 0x000fe20003800200 */
[----:B------:R-:W2:Y:S01]  /*eb30*/  MUFU.TANH R22, R22 ;  /* 0x0000001600167308 */ /* 0x000ea20000002400 */
[----:B-1----:R-:W-:Y:S01]  /*eb40*/  HMMA.16816.F32.BF16 R60, R4, R28, R60 ;  /* 0x0000001c043c723c */ /* 0x002fe2000004183c */
[----:B------:R-:W-:-:S02]  /*eb50*/  IADD3 R12, R3, 0x1, RZ ;  /* 0x00000001030c7810 */ /* 0x000fc40007ffe0ff */
[----:B------:R-:W-:Y:S02]  /*eb60*/  IADD3 R8, R3, 0x10, RZ ;  /* 0x0000001003087810 */ /* 0x000fe40007ffe0ff */
[----:B------:R-:W-:Y:S02]  /*eb70*/  ISETP.GE.AND P5, PT, R12, R0, PT ;  /* 0x000000000c00720c */ /* 0x000fe40003fa6270 */
[----:B------:R-:W1:Y:S01]  /*eb80*/  MUFU.TANH R24, R24 ;  /* 0x0000001800187308 */ /* 0x000e620000002400 */
[C---:B------:R-:W-:Y:S01]  /*eb90*/  HMMA.16816.F32.BF16 R52, R4.reuse, R30, R52 ;  /* 0x0000001e0434723c */ /* 0x040fe20000041834 */
[----:B------:R-:W-:Y:S01]  /*eba0*/  FMUL.FTZ R27, R32, c[0x0][0x2ec] ;  /* 0x0000bb00201b7a20 */ /* 0x000fe20000410000 */
[----:B------:R-:W-:Y:S01]  /*ebb0*/  ISETP.GE.AND P0, PT, R12, R105, PT ;  /* 0x000000690c00720c */ /* 0x000fe20003f06270 */
[----:B------:R-:W-:Y:S01]  /*ebc0*/  FMUL.FTZ R28, R33, c[0x0][0x2ec] ;  /* 0x0000bb00211c7a20 */ /* 0x000fe20000410000 */
[C---:B------:R-:W-:Y:S01]  /*ebd0*/  IADD3 R12, R3.reuse, 0x9, RZ ;  /* 0x00000009030c7810 */ /* 0x040fe20007ffe0ff */
[----:B------:R-:W-:Y:S01]  /*ebe0*/  FMUL.FTZ R29, R34, c[0x0][0x2ec] ;  /* 0x0000bb00221d7a20 */ /* 0x000fe20000410000 */
[----:B------:R-:W-:Y:S01]  /*ebf0*/  IADD3 R13, R3, 0x8, RZ ;  /* 0x00000008030d7810 */ /* 0x000fe20007ffe0ff */
[----:B------:R-:W-:Y:S01]  /*ec00*/  FMUL.FTZ R32, R35, c[0x0][0x2ec] ;  /* 0x0000bb0023207a20 */ /* 0x000fe20000410000 */
[----:B---3--:R-:W-:Y:S01]  /*ec10*/  HMMA.16816.F32.BF16 R72, R4, R18, R72 ;  /* 0x000000120448723c */ /* 0x008fe20000041848 */
[----:B------:R-:W3:Y:S01]  /*ec20*/  MUFU.TANH R23, R23 ;  /* 0x0000001700177308 */ /* 0x000ee20000002400 */
[----:B------:R-:W-:-:S02]  /*ec30*/  FSEL R50, R50, -INF , !P5 ;  /* 0xff80000032327808 */ /* 0x000fc40006800000 */
[----:B----4-:R-:W-:Y:S02]  /*ec40*/  FSEL R40, R37, -INF , !P0 ;  /* 0xff80000025287808 */ /* 0x010fe40004000000 */
[-C--:B------:R-:W-:Y:S02]  /*ec50*/  ISETP.GE.AND P6, PT, R12, R0.reuse, PT ;  /* 0x000000000c00720c */ /* 0x080fe40003fc6270 */
[----:B------:R-:W-:Y:S01]  /*ec60*/  HMMA.16816.F32.BF16 R76, R4, R16, R76 ;  /* 0x00000010044c723c */ /* 0x000fe2000004184c */
[----:B------:R-:W4:Y:S01]  /*ec70*/  MUFU.TANH R25, R25 ;  /* 0x0000001900197308 */ /* 0x000f220000002400 */
[----:B------:R-:W-:Y:S01]  /*ec80*/  FMUL.FTZ R60, R60, c[0x0][0x2ec] ;  /* 0x0000bb003c3c7a20 */ /* 0x000fe20000410000 */
[-C--:B------:R-:W-:Y:S01]  /*ec90*/  ISETP.GE.AND P4, PT, R12, R105.reuse, PT ;  /* 0x000000690c00720c */ /* 0x080fe20003f86270 */
[----:B------:R-:W-:Y:S01]  /*eca0*/  FMUL.FTZ R61, R61, c[0x0][0x2ec] ;  /* 0x0000bb003d3d7a20 */ /* 0x000fe20000410000 */
[CC--:B------:R-:W-:Y:S01]  /*ecb0*/  ISETP.GE.AND P5, PT, R8.reuse, R0.reuse, PT ;  /* 0x000000000800720c */ /* 0x0c0fe20003fa6270 */
[----:B------:R-:W-:Y:S01]  /*ecc0*/  FMUL.FTZ R63, R63, c[0x0][0x2ec] ;  /* 0x0000bb003f3f7a20 */ /* 0x000fe20000410000 */
[-C--:B------:R-:W-:Y:S01]  /*ecd0*/  ISETP.GE.AND P0, PT, R8, R105.reuse, PT ;  /* 0x000000690800720c */ /* 0x080fe20003f06270 */
[----:B------:R-:W-:Y:S01]  /*ece0*/  FMUL.FTZ R53, R53, c[0x0][0x2ec] ;  /* 0x0000bb0035357a20 */ /* 0x000fe20000410000 */
[----:B------:R-:W-:Y:S01]  /*ecf0*/  MUFU.TANH R27, R27 ;  /* 0x0000001b001b7308 */ /* 0x000fe20000002400 */
[----:B------:R-:W-:Y:S01]  /*ed00*/  IADD3 R8, R3, 0x18, RZ ;  /* 0x0000001803087810 */ /* 0x000fe20007ffe0ff */
[----:B------:R-:W-:Y:S01]  /*ed10*/  FMUL.FTZ R52, R52, c[0x0][0x2ec] ;  /* 0x0000bb0034347a20 */ /* 0x000fe20000410000 */
[CC--:B------:R-:W-:Y:S01]  /*ed20*/  ISETP.GE.AND P1, PT, R13.reuse, R0.reuse, PT ;  /* 0x000000000d00720c */ /* 0x0c0fe20003f26270 */
[----:B------:R-:W-:Y:S01]  /*ed30*/  FMUL.FTZ R62, R62, c[0x0][0x2ec] ;  /* 0x0000bb003e3e7a20 */ /* 0x000fe20000410000 */
[-C--:B------:R-:W-:Y:S01]  /*ed40*/  ISETP.GE.AND P2, PT, R13, R105.reuse, PT ;  /* 0x000000690d00720c */ /* 0x080fe20003f46270 */
[----:B------:R-:W-:Y:S01]  /*ed50*/  FMUL.FTZ R54, R54, c[0x0][0x2ec] ;  /* 0x0000bb0036367a20 */ /* 0x000fe20000410000 */
[----:B------:R-:W-:Y:S01]  /*ed60*/  IADD3 R9, R3, 0x11, RZ ;  /* 0x0000001103097810 */ /* 0x000fe20007ffe0ff */
[----:B------:R-:W-:Y:S01]  /*ed70*/  MUFU.TANH R28, R28 ;  /* 0x0000001c001c7308 */ /* 0x000fe20000002400 */
[----:B-----5:R-:W-:Y:S01]  /*ed80*/  FSEL R42, R21, -INF , !P6 ;  /* 0xff800000152a7808 */ /* 0x020fe20007000000 */
[----:B------:R-:W-:Y:S01]  /*ed90*/  FMUL.FTZ R72, R72, c[0x0][0x2ec] ;  /* 0x0000bb0048487a20 */ /* 0x000fe20000410000 */
[----:B------:R-:W-:Y:S01]  /*eda0*/  FSEL R58, R58, -INF , !P4 ;  /* 0xff8000003a3a7808 */ /* 0x000fe20006000000 */
[----:B------:R-:W-:Y:S01]  /*edb0*/  FMUL.FTZ R16, R55, c[0x0][0x2ec] ;  /* 0x0000bb0037107a20 */ /* 0x000fe20000410000 */
[CC--:B------:R-:W-:Y:S01]  /*edc0*/  ISETP.GE.AND P6, PT, R8.reuse, R0.reuse, PT ;  /* 0x000000000800720c */ /* 0x0c0fe20003fc6270 */
[----:B------:R-:W-:Y:S01]  /*edd0*/  FMUL.FTZ R21, R75, c[0x0][0x2ec] ;  /* 0x0000bb004b157a20 */ /* 0x000fe20000410000 */
[-C--:B------:R-:W-:Y:S01]  /*ede0*/  ISETP.GE.AND P4, PT, R8, R105.reuse, PT ;  /* 0x000000690800720c */ /* 0x080fe20003f86270 */
[----:B------:R-:W5:Y:S01]  /*edf0*/  MUFU.TANH R29, R29 ;  /* 0x0000001d001d7308 */ /* 0x000f620000002400 */
[----:B------:R-:W-:Y:S01]  /*ee00*/  IADD3 R8, R3, 0x19, RZ ;  /* 0x0000001903087810 */ /* 0x000fe20007ffe0ff */
[----:B------:R-:W-:Y:S01]  /*ee10*/  FMUL.FTZ R76, R76, c[0x0][0x2ec] ;  /* 0x0000bb004c4c7a20 */ /* 0x000fe20000410000 */
[----:B------:R-:W-:Y:S01]  /*ee20*/  FSEL R30, R20, -INF , !P1 ;  /* 0xff800000141e7808 */ /* 0x000fe20004800000 */
[----:B------:R-:W-:Y:S01]  /*ee30*/  FMUL.FTZ R78, R78, c[0x0][0x2ec] ;  /* 0x0000bb004e4e7a20 */ /* 0x000fe20000410000 */
[----:B------:R-:W-:Y:S01]  /*ee40*/  FSEL R38, R51, -INF , !P2 ;  /* 0xff80000033267808 */ /* 0x000fe20005000000 */
[----:B------:R-:W-:Y:S01]  /*ee50*/  FMUL.FTZ R20, R79, c[0x0][0x2ec] ;  /* 0x0000bb004f147a20 */ /* 0x000fe20000410000 */
[CC--:B------:R-:W-:Y:S01]  /*ee60*/  ISETP.GE.AND P1, PT, R9.reuse, R0.reuse, PT ;  /* 0x000000000900720c */ /* 0x0c0fe20003f26270 */
[----:B------:R-:W3:Y:S01]  /*ee70*/  MUFU.TANH R32, R32 ;  /* 0x0000002000207308 */ /* 0x000ee20000002400 */
[----:B------:R-:W-:Y:S01]  /*ee80*/  ISETP.GE.AND P2, PT, R9, R105, PT ;  /* 0x000000690900720c */ /* 0x000fe20003f46270 */
[----:B------:R-:W-:Y:S01]  /*ee90*/  FMUL.FTZ R77, R77, c[0x0][0x2ec] ;  /* 0x0000bb004d4d7a20 */ /* 0x000fe20000410000 */
[----:B------:R-:W-:Y:S01]  /*eea0*/  IADD3 R10, R3, 0x20, RZ ;  /* 0x00000020030a7810 */ /* 0x000fe20007ffe0ff */
[----:B------:R-:W-:Y:S01]  /*eeb0*/  FMUL.FTZ R73, R73, c[0x0][0x2ec] ;  /* 0x0000bb0049497a20 */ /* 0x000fe20000410000 */
[----:B--2---:R-:W-:Y:S01]  /*eec0*/  FSEL R26, R22, -INF , !P5 ;  /* 0xff800000161a7808 */ /* 0x004fe20006800000 */
[----:B------:R-:W-:Y:S01]  /*eed0*/  FMUL.FTZ R22, R74, c[0x0][0x2ec] ;  /* 0x0000bb004a167a20 */ /* 0x000fe20000410000 */
[----:B-1----:R-:W-:Y:S01]  /*eee0*/  FSEL R12, R24, -INF , !P0 ;  /* 0xff800000180c7808 */ /* 0x002fe20004000000 */
[----:B------:R5:W1:Y:S01]  /*eef0*/  MUFU.TANH R128, R60 ;  /* 0x0000003c00807308 */ /* 0x000a620000002400 */
[----:B------:R-:W-:-:S02]  /*ef00*/  ISETP.GE.AND P5, PT, R8, R0, PT ;  /* 0x000000000800720c */ /* 0x000fc40003fa6270 */
[----:B------:R-:W-:Y:S02]  /*ef10*/  ISETP.GE.AND P0, PT, R8, R105, PT ;  /* 0x000000690800720c */ /* 0x000fe40003f06270 */
[C---:B------:R-:W-:Y:S02]  /*ef20*/  IADD3 R5, R3.reuse, 0x21, RZ ;  /* 0x0000002103057810 */ /* 0x040fe40007ffe0ff */
[----:B------:R-:W-:Y:S01]  /*ef30*/  IADD3 R4, R3, 0x28, RZ ;  /* 0x0000002803047810 */ /* 0x000fe20007ffe0ff */
[----:B------:R-:W-:Y:S01]  /*ef40*/  MUFU.TANH R120, R61 ;  /* 0x0000003d00787308 */ /* 0x000fe20000002400 */
[----:B---3--:R-:W-:Y:S02]  /*ef50*/  FSEL R14, R23, -INF , !P1 ;  /* 0xff800000170e7808 */ /* 0x008fe40004800000 */
[----:B----4-:R-:W-:Y:S02]  /*ef60*/  FSEL R8, R25, -INF , !P2 ;  /* 0xff80000019087808 */ /* 0x010fe40005000000 */
[----:B------:R-:W-:-:S02]  /*ef70*/  ISETP.GE.AND P1, PT, R10, R0, PT ;  /* 0x000000000a00720c */ /* 0x000fc40003f26270 */
[-C--:B------:R-:W-:Y:S01]  /*ef80*/  ISETP.GE.AND P2, PT, R10, R105.reuse, PT ;  /* 0x000000690a00720c */ /* 0x080fe20003f46270 */
[----:B------:R-:W2:Y:S01]  /*ef90*/  MUFU.TANH R124, R63 ;  /* 0x0000003f007c7308 */ /* 0x000ea20000002400 */
[----:B-----5:R-:W-:Y:S02]  /*efa0*/  FSEL R60, R29, -INF , !P4 ;  /* 0xff8000001d3c7808 */ /* 0x020fe40006000000 */
[----:B------:R-:W-:Y:S02]  /*efb0*/  FSEL R24, R28, -INF , !P5 ;  /* 0xff8000001c187808 */ /* 0x000fe40006800000 */
[----:B------:R-:W-:Y:S02]  /*efc0*/  FSEL R10, R32, -INF , !P0 ;  /* 0xff800000200a7808 */ /* 0x000fe40004000000 */
[----:B------:R-:W-:Y:S01]  /*efd0*/  ISETP.GE.AND P4, PT, R5, R105, PT ;  /* 0x000000690500720c */ /* 0x000fe20003f86270 */
[----:B------:R-:W3:Y:S01]  /*efe0*/  MUFU.TANH R118, R53 ;  /* 0x0000003500767308 */ /* 0x000ee20000002400 */
[----:B------:R-:W-:-:S02]  /*eff0*/  ISETP.GE.AND P5, PT, R4, R0, PT ;  /* 0x000000000400720c */ /* 0x000fc40003fa6270 */
[-C--:B------:R-:W-:Y:S02]  /*f000*/  ISETP.GE.AND P0, PT, R4, R105.reuse, PT ;  /* 0x000000690400720c */ /* 0x080fe40003f06270 */
[----:B------:R-:W-:Y:S02]  /*f010*/  IADD3 R4, R3, 0x30, RZ ;  /* 0x0000003003047810 */ /* 0x000fe40007ffe0ff */
[----:B-1----:R-:W-:Y:S01]  /*f020*/  FSEL R128, R128, -INF , !P1 ;  /* 0xff80000080807808 */ /* 0x002fe20004800000 */
[----:B------:R1:W-:Y:S01]  /*f030*/  MUFU.TANH R126, R52 ;  /* 0x00000034007e7308 */ /* 0x0003e20000002400 */
[----:B--2---:R-:W-:Y:S02]  /*f040*/  FSEL R124, R124, -INF , !P4 ;  /* 0xff8000007c7c7808 */ /* 0x004fe40006000000 */
[----:B------:R-:W-:-:S05]  /*f050*/  ISETP.GE.AND P4, PT, R4, R105, PT ;  /* 0x000000690400720c */ /* 0x000fca0003f86270 */
[----:B------:R-:W-:Y:S08]  /*f060*/  MUFU.TANH R116, R72 ;  /* 0x0000004800747308 */ /* 0x000ff00000002400 */
[----:B------:R-:W2:Y:S01]  /*f070*/  MUFU.TANH R122, R62 ;  /* 0x0000003e007a7308 */ /* 0x000ea20000002400 */
[----:B-1----:R-:W-:Y:S02]  /*f080*/  FSEL R52, R27, -INF , !P6 ;  /* 0xff8000001b347808 */ /* 0x002fe40007000000 */
[----:B------:R-:W-:-:S02]  /*f090*/  ISETP.GE.AND P6, PT, R5, R0, PT ;  /* 0x000000000500720c */ /* 0x000fc40003fc6270 */
[----:B------:R-:W-:Y:S02]  /*f0a0*/  IADD3 R5, R3, 0x29, RZ ;  /* 0x0000002903057810 */ /* 0x000fe40007ffe0ff */
[----:B------:R-:W-:Y:S01]  /*f0b0*/  FSEL R120, R120, -INF , !P6 ;  /* 0xff80000078787808 */ /* 0x000fe20007000000 */
[----:B------:R-:W1:Y:S01]  /*f0c0*/  MUFU.TANH R9, R54 ;  /* 0x0000003600097308 */ /* 0x000e620000002400 */
[-C--:B------:R-:W-:Y:S02]  /*f0d0*/  ISETP.GE.AND P1, PT, R5, R0.reuse, PT ;  /* 0x000000000500720c */ /* 0x080fe40003f26270 */
[-C--:B------:R-:W-:Y:S02]  /*f0e0*/  ISETP.GE.AND P6, PT, R4, R0.reuse, PT ;  /* 0x000000000400720c */ /* 0x080fe40003fc6270 */
[----:B------:R-:W-:Y:S02]  /*f0f0*/  IADD3 R4, R3, 0x38, RZ ;  /* 0x0000003803047810 */ /* 0x000fe40007ffe0ff */
[----:B---3--:R-:W-:Y:S01]  /*f100*/  FSEL R118, R118, -INF , !P1 ;  /* 0xff80000076767808 */ /* 0x008fe20004800000 */
[----:B------:R-:W3:Y:S01]  /*f110*/  MUFU.TANH R115, R76 ;  /* 0x0000004c00737308 */ /* 0x000ee20000002400 */
[----:B------:R-:W-:-:S02]  /*f120*/  ISETP.GE.AND P1, PT, R4, R0, PT ;  /* 0x000000000400720c */ /* 0x000fc40003f26270 */
[----:B--2---:R-:W-:Y:S02]  /*f130*/  FSEL R122, R122, -INF , !P2 ;  /* 0xff8000007a7a7808 */ /* 0x004fe40005000000 */
[----:B------:R-:W-:Y:S02]  /*f140*/  FSEL R116, R116, -INF , !P1 ;  /* 0xff80000074747808 */ /* 0x000fe40004800000 */
[----:B------:R-:W-:Y:S01]  /*f150*/  ISETP.GE.AND P1, PT, R104, 0x2, PT ;  /* 0x000000026800780c */ /* 0x000fe20003f26270 */
[----:B------:R-:W2:Y:S01]  /*f160*/  MUFU.TANH R112, R78 ;  /* 0x0000004e00707308 */ /* 0x000ea20000002400 */
[----:B------:R-:W-:Y:S02]  /*f170*/  ISETP.GE.AND P2, PT, R5, R105, PT ;  /* 0x000000690500720c */ /* 0x000fe40003f46270 */
[----:B------:R-:W-:Y:S02]  /*f180*/  IADD3 R5, R3, 0x31, RZ ;  /* 0x0000003103057810 */ /* 0x000fe40007ffe0ff */
[----:B------:R-:W-:-:S02]  /*f190*/  FSEL R126, R126, -INF , !P5 ;  /* 0xff8000007e7e7808 */ /* 0x000fc40006800000 */
[----:B-1----:R-:W-:Y:S01]  /*f1a0*/  FSEL R18, R9, -INF , !P0 ;  /* 0xff80000009127808 */ /* 0x002fe20004000000 */
[----:B------:R-:W1:Y:S01]  /*f1b0*/  MUFU.TANH R16, R16 ;  /* 0x0000001000107308 */ /* 0x000e620000002400 */
[----:B---3--:R-:W-:Y:S02]  /*f1c0*/  FSEL R115, R115, -INF , !P6 ;  /* 0xff80000073737808 */ /* 0x008fe40007000000 */
[CC--:B------:R-:W-:Y:S02]  /*f1d0*/  ISETP.GE.AND P5, PT, R5.reuse, R0.reuse, PT ;  /* 0x000000000500720c */ /* 0x0c0fe40003fa6270 */
[----:B------:R-:W-:Y:S02]  /*f1e0*/  ISETP.GE.AND P0, PT, R5, R105, PT ;  /* 0x000000690500720c */ /* 0x000fe40003f06270 */
[----:B------:R-:W-:Y:S01]  /*f1f0*/  ISETP.GE.AND P6, PT, R3, R0, PT ;  /* 0x000000000300720c */ /* 0x000fe20003fc6270 */
[----:B------:R-:W3:Y:S01]  /*f200*/  MUFU.TANH R114, R77 ;  /* 0x0000004d00727308 */ /* 0x000ee20000002400 */
[----:B--2---:R-:W-:-:S02]  /*f210*/  FSEL R112, R112, -INF , !P4 ;  /* 0xff80000070707808 */ /* 0x004fc40006000000 */
[CC--:B------:R-:W-:Y:S02]  /*f220*/  ISETP.GE.AND P4, PT, R3.reuse, R105.reuse, PT ;  /* 0x000000690300720c */ /* 0x0c0fe40003f86270 */
[----:B------:R-:W-:Y:S02]  /*f230*/  IADD3 R3, R3, 0x39, RZ ;  /* 0x0000003903037810 */ /* 0x000fe40007ffe0ff */
[----:B------:R-:W-:Y:S01]  /*f240*/  FSEL R46, R46, -INF , !P6 ;  /* 0xff8000002e2e7808 */ /* 0x000fe20007000000 */
[----:B------:R-:W2:Y:S01]  /*f250*/  MUFU.TANH R20, R20 ;  /* 0x0000001400147308 */ /* 0x000ea20000002400 */
[----:B-1----:R-:W-:Y:S01]  /*f260*/  FSEL R16, R16, -INF , !P2 ;  /* 0xff80000010107808 */ /* 0x002fe20005000000 */
[----:B------:R-:W-:Y:S01]  /*f270*/  BAR.SYNC.DEFER_BLOCKING 0x0 ;  /* 0x0000000000007b1d */ /* 0x000fe20000010000 */
[----:B------:R-:W-:Y:S02]  /*f280*/  ISETP.GE.AND P2, PT, R4, R105, PT ;  /* 0x000000690400720c */ /* 0x000fe40003f46270 */
[----:B------:R-:W-:-:S03]  /*f290*/  FSEL R36, R36, -INF , !P4 ;  /* 0xff80000024247808 */ /* 0x000fc60006000000 */
[----:B------:R-:W1:Y:S01]  /*f2a0*/  MUFU.TANH R113, R73 ;  /* 0x0000004900717308 */ /* 0x000e620000002400 */
[----:B---3--:R-:W-:Y:S02]  /*f2b0*/  FSEL R114, R114, -INF , !P5 ;  /* 0xff80000072727808 */ /* 0x008fe40006800000 */
[----:B------:R-:W-:-:S05]  /*f2c0*/  ISETP.GE.AND P5, PT, R3, R0, PT ;  /* 0x000000000300720c */ /* 0x000fca0003fa6270 */
[----:B------:R-:W3:Y:S01]  /*f2d0*/  MUFU.TANH R22, R22 ;  /* 0x0000001600167308 */ /* 0x000ee20000002400 */
[----:B--2---:R-:W-:Y:S02]  /*f2e0*/  FSEL R20, R20, -INF , !P0 ;  /* 0xff80000014147808 */ /* 0x004fe40004000000 */
[----:B------:R-:W-:-:S05]  /*f2f0*/  ISETP.GE.AND P0, PT, R3, R105, PT ;  /* 0x000000690300720c */ /* 0x000fca0003f06270 */
[----:B------:R-:W2:Y:S01]  /*f300*/  MUFU.TANH R21, R21 ;  /* 0x0000001500157308 */ /* 0x000ea20000002400 */
[----:B-1----:R-:W-:Y:S02]  /*f310*/  FSEL R113, R113, -INF , !P5 ;  /* 0xff80000071717808 */ /* 0x002fe40006800000 */
[----:B---3--:R-:W-:Y:S02]  /*f320*/  FSEL R22, R22, -INF , !P2 ;  /* 0xff80000016167808 */ /* 0x008fe40005000000 */
[----:B--2---:R-:W-:Y:S01]  /*f330*/  FSEL R21, R21, -INF , !P0 ;  /* 0xff80000015157808 */ /* 0x004fe20004000000 */
        /* <DEDUP_REMOVED lines=60> */
.L_x_5902:
[----:B------:R-:W-:-:S05]  /*f700*/  IMAD.MOV.U32 R5, RZ, RZ, c[0x0][0x198] ;  /* 0x00006600ff057624 */ /* 0x000fca00078e00ff */
[----:B------:R-:W-:-:S04]  /*f710*/  LEA R5, -R5, RZ, 0x6 ;  /* 0x000000ff05057211 */ /* 0x000fc800078e31ff */
[----:B------:R-:W-:Y:S02]  /*f720*/  SHF.R.S32.HI R2, RZ, 0x1f, R5 ;  /* 0x0000001fff027819 */ /* 0x000fe40000011405 */
.L_x_5903:
        /* <DEDUP_REMOVED lines=75> */
.L_x_5901:
        /* <DEDUP_REMOVED lines=40> */
[----:B-1----:R-:W-:-:S02]  /*fe60*/  FMNMX.FTZ R4, R7, R4, !PT ;  /* 0x0000000407047209 */ /* 0x002fc40007810000 */
[----:B--2---:R-:W-:-:S03]  /*fe70*/  FMNMX.FTZ R5, R6, R5, !PT ;  /* 0x0000000506057209 */ /* 0x004fc60007810000 */
[----:B------:R-:W1:Y:S04]  /*fe80*/  SHFL.BFLY PT, R3, R4, 0x1, 0x1f ;  /* 0x0c201f0004037f89 */ /* 0x000e6800000e0000 */
[----:B------:R-:W2:Y:S01]  /*fe90*/  SHFL.BFLY PT, R2, R5, 0x1, 0x1f ;  /* 0x0c201f0005027f89 */ /* 0x000ea200000e0000 */
[----:B-1----:R-:W-:Y:S02]  /*fea0*/  FMNMX.FTZ R3, R4, R3, !PT ;  /* 0x0000000304037209 */ /* 0x002fe40007810000 */
[----:B--2---:R-:W-:-:S03]  /*feb0*/  FMNMX.FTZ R2, R5, R2, !PT ;  /* 0x0000000205027209 */ /* 0x004fc60007810000 */
[C---:B------:R-:W-:Y:S01]  /*fec0*/  FMUL.FTZ R117, R3.reuse, c[0x0][0x23c] ;  /* 0x00008f0003757a20 */ /* 0x040fe20000410000 */
[----:B------:R-:W-:Y:S01]  /*fed0*/  FSETP.NEU.FTZ.AND P0, PT, R3, -INF , PT ;  /* 0xff8000000300780b */ /* 0x000fe20003f1d000 */
[----:B------:R-:W-:Y:S01]  /*fee0*/  LDSM.16.MT88.4 R4, [R140+0xa000] ;  /* 0x00a000008c04783b */ /* 0x000fe20000004200 */
[C---:B------:R-:W-:Y:S02]  /*fef0*/  FMUL.FTZ R23, R2.reuse, c[0x0][0x23c] ;  /* 0x00008f0002177a20 */ /* 0x040fe40000410000 */
[----:B------:R-:W-:Y:S02]  /*ff00*/  FSEL R117, R117, RZ, P0 ;  /* 0x000000ff75757208 */ /* 0x000fe40000000000 */
[----:B------:R-:W-:-:S03]  /*ff10*/  FSETP.NEU.FTZ.AND P0, PT, R2, -INF , PT ;  /* 0xff8000000200780b */ /* 0x000fc60003f1d000 */
[--C-:B------:R-:W-:Y:S01]  /*ff20*/  FFMA.FTZ R35, R46, c[0x0][0x23c], -R117.reuse ;  /* 0x00008f002e237a23 */ /* 0x100fe20000010875 */
[----:B------:R-:W-:Y:S01]  /*ff30*/  FSEL R23, R23, RZ, P0 ;  /* 0x000000ff17177208 */ /* 0x000fe20000000000 */
[--C-:B------:R-:W-:Y:S02]  /*ff40*/  FFMA.FTZ R34, R50, c[0x0][0x23c], -R117.reuse ;  /* 0x00008f0032227a23 */ /* 0x100fe40000010875 */
[--C-:B------:R-:W-:Y:S01]  /*ff50*/  FFMA.FTZ R30, R30, c[0x0][0x23c], -R117.reuse ;  /* 0x00008f001e1e7a23 */ /* 0x100fe20000010875 */
[----:B------:R-:W-:Y:S01]  /*ff60*/  LDSM.16.MT88.4 R48, [R142+0xa000] ;  /* 0x00a000008e30783b */ /* 0x000fe20000004200 */
[----:B------:R-:W-:Y:S01]  /*ff70*/  FFMA.FTZ R27, R42, c[0x0][0x23c], -R117 ;  /* 0x00008f002a1b7a23 */ /* 0x000fe20000010875 */
[----:B------:R-:W-:Y:S01]  /*ff80*/  MUFU.EX2 R35, R35 ;  /* 0x0000002300237308 */ /* 0x000fe20000000800 */
[--C-:B------:R-:W-:Y:S02]  /*ff90*/  FFMA.FTZ R31, R36, c[0x0][0x23c], -R23.reuse ;  /* 0x00008f00241f7a23 */ /* 0x100fe40000010817 */
[----:B------:R-:W-:-:S02]  /*ffa0*/  FFMA.FTZ R32, R40, c[0x0][0x23c], -R23 ;  /* 0x00008f0028207a23 */ /* 0x000fc40000010817 */
[--C-:B------:R-:W-:Y:S01]  /*ffb0*/  FFMA.FTZ R33, R38, c[0x0][0x23c], -R23.reuse ;  /* 0x00008f0026217a23 */ /* 0x100fe20000010817 */
[----:B------:R-:W1:Y:S01]  /*ffc0*/  LDSM.16.MT88.4 R40, [R144+0xa000] ;  /* 0x00a000009028783b */ /* 0x000e620000004200 */
[----:B------:R-:W-:Y:S01]  /*ffd0*/  FFMA.FTZ R28, R58, c[0x0][0x23c], -R23 ;  /* 0x00008f003a1c7a23 */ /* 0x000fe20000010817 */
[----:B------:R-:W2:Y:S01]  /*ffe0*/  MUFU.EX2 R34, R34 ;  /* 0x0000002200227308 */ /* 0x000ea20000000800 */
[--C-:B------:R-:W-:Y:S01]  /*fff0*/  FFMA.FTZ R29, R26, c[0x0][0x23c], -R117.reuse ;  /* 0x00008f001a1d7a23 */ /* 0x100fe20000010875 */
[----:B------:R-:W3:Y:S01]  /*10000*/  LDSM.16.MT88.4 R56, [R141+0xa000] ;  /* 0x00a000008d38783b */ /* 0x000ee20000004200 */
[----:B------:R-:W-:Y:S02]  /*10010*/  FFMA.FTZ R26, R14, c[0x0][0x23c], -R117 ;  /* 0x00008f000e1a7a23 */ /* 0x000fe40000010875 */
[--C-:B------:R-:W-:Y:S02]  /*10020*/  FFMA.FTZ R110, R12, c[0x0][0x23c], -R23.reuse ;  /* 0x00008f000c6e7a23 */ /* 0x100fe40000010817 */
[--C-:B------:R-:W-:Y:S01]  /*10030*/  FFMA.FTZ R107, R8, c[0x0][0x23c], -R23.reuse ;  /* 0x00008f00086b7a23 */ /* 0x100fe20000010817 */
[----:B------:R-:W-:Y:S01]  /*10040*/  MUFU.EX2 R30, R30 ;  /* 0x0000001e001e7308 */ /* 0x000fe20000000800 */
[----:B------:R-:W-:Y:S01]  /*10050*/  FFMA.FTZ R106, R10, c[0x0][0x23c], -R23 ;  /* 0x00008f000a6a7a23 */ /* 0x000fe20000010817 */
[----:B------:R-:W4:Y:S01]  /*10060*/  LDSM.16.MT88.4 R12, [R144+0x8800] ;  /* 0x00880000900c783b */ /* 0x000f220000004200 */
[----:B------:R-:W-:-:S02]  /*10070*/  FFMA.FTZ R25, R52, c[0x0][0x23c], -R117 ;  /* 0x00008f0034197a23 */ /* 0x000fc40000010875 */
[----:B------:R-:W-:Y:S01]  /*10080*/  FFMA.FTZ R24, R24, c[0x0][0x23c], -R117 ;  /* 0x00008f0018187a23 */ /* 0x000fe20000010875 */
[----:B------:R-:W5:Y:S01]  /*10090*/  LDSM.16.MT88.4 R8, [R142+0x8800] ;  /* 0x008800008e08783b */ /* 0x000f620000004200 */
[--C-:B------:R-:W-:Y:S01]  /*100a0*/  FFMA.FTZ R111, R60, c[0x0][0x23c], -R23.reuse ;  /* 0x00008f003c6f7a23 */ /* 0x100fe20000010817 */
[----:B------:R-:W1:Y:S01]  /*100b0*/  MUFU.EX2 R27, R27 ;  /* 0x0000001b001b7308 */ /* 0x000e620000000800 */
[----:B--2---:R-:W-:Y:S01]  /*100c0*/  F2FP.BF16.PACK_AB R64, R34, R35 ;  /* 0x000000232240723e */ /* 0x004fe200000010ff */
[----:B------:R-:W-:Y:S02]  /*100d0*/  FFMA.FTZ R125, R124, c[0x0][0x23c], -R23 ;  /* 0x00008f007c7d7a23 */ /* 0x000fe40000010817 */
[--C-:B------:R-:W-:Y:S02]  /*100e0*/  FFMA.FTZ R121, R128, c[0x0][0x23c], -R117.reuse ;  /* 0x00008f0080797a23 */ /* 0x100fe40000010875 */
[--C-:B------:R-:W-:Y:S02]  /*100f0*/  FFMA.FTZ R120, R120, c[0x0][0x23c], -R117.reuse ;  /* 0x00008f0078787a23 */ /* 0x100fe40000010875 */
[----:B------:R-:W-:Y:S01]  /*10100*/  MUFU.EX2 R31, R31 ;  /* 0x0000001f001f7308 */ /* 0x000fe20000000800 */
[----:B------:R-:W-:-:S02]  /*10110*/  FFMA.FTZ R119, R126, c[0x0][0x23c], -R117 ;  /* 0x00008f007e777a23 */ /* 0x000fc40000010875 */
[----:B------:R-:W-:Y:S02]  /*10120*/  FFMA.FTZ R118, R118, c[0x0][0x23c], -R117 ;  /* 0x00008f0076767a23 */ /* 0x000fe40000010875 */
[--C-:B------:R-:W-:Y:S02]  /*10130*/  FFMA.FTZ R122, R122, c[0x0][0x23c], -R23.reuse ;  /* 0x00008f007a7a7a23 */ /* 0x100fe40000010817 */
[--C-:B------:R-:W-:Y:S01]  /*10140*/  FFMA.FTZ R124, R18, c[0x0][0x23c], -R23.reuse ;  /* 0x00008f00127c7a23 */ /* 0x100fe20000010817 */
[----:B------:R-:W2:Y:S01]  /*10150*/  MUFU.EX2 R32, R32 ;  /* 0x0000002000207308 */ /* 0x000ea20000000800 */
[----:B-1----:R-:W-:Y:S01]  /*10160*/  F2FP.BF16.PACK_AB R66, R27, R30 ;  /* 0x0000001e1b42723e */ /* 0x002fe200000010ff */
[----:B------:R-:W-:Y:S02]  /*10170*/  FFMA.FTZ R123, R16, c[0x0][0x23c], -R23 ;  /* 0x00008f00107b7a23 */ /* 0x000fe40000010817 */
[----:B------:R-:W-:Y:S01]  /*10180*/  LDSM.16.MT88.4 R16, [R141+0x9000] ;  /* 0x009000008d10783b */ /* 0x000fe20000004200 */
[----:B------:R-:W-:-:S02]  /*10190*/  FFMA.FTZ R115, R115, c[0x0][0x23c], -R117 ;  /* 0x00008f0073737a23 */ /* 0x000fc40000010875 */
[--C-:B------:R-:W-:Y:S01]  /*101a0*/  FFMA.FTZ R114, R114, c[0x0][0x23c], -R117.reuse ;  /* 0x00008f0072727a23 */ /* 0x100fe20000010875 */
        /* <DEDUP_REMOVED lines=8> */
[----:B------:R-:W-:Y:S02]  /*10230*/  FFMA.FTZ R167, R21, c[0x0][0x23c], -R23 ;  /* 0x00008f0015a77a23 */ /* 0x000fe40000010817 */
[----:B------:R-:W-:Y:S01]  /*10240*/  FADD.FTZ R35, R35, R34 ;  /* 0x0000002223237221 */ /* 0x000fe20000010000 */
[----:B------:R-:W-:Y:S01]  /*10250*/  LDSM.16.MT88.4 R20, [R141+0x9800] ;  /* 0x009800008d14783b */ /* 0x000fe20000004200 */
[----:B------:R-:W-:Y:S01]  /*10260*/  MUFU.EX2 R29, R29 ;  /* 0x0000001d001d7308 */ /* 0x000fe20000000800 */
[----:B------:R-:W-:Y:S02]  /*10270*/  FADD.FTZ R32, R31, R32 ;  /* 0x000000201f207221 */ /* 0x000fe40000010000 */
[----:B------:R-:W-:-:S04]  /*10280*/  FADD.FTZ R30, R30, R35 ;  /* 0x000000231e1e7221 */ /* 0x000fc80000010000 */
[----:B------:R-:W-:Y:S01]  /*10290*/  FADD.FTZ R30, R27, R30 ;  /* 0x0000001e1b1e7221 */ /* 0x000fe20000010000 */
[----:B-1----:R-:W-:Y:S01]  /*102a0*/  F2FP.BF16.PACK_AB R67, R28, R33 ;  /* 0x000000211c43723e */ /* 0x002fe200000010ff */
[----:B------:R-:W1:Y:S01]  /*102b0*/  MUFU.EX2 R26, R26 ;  /* 0x0000001a001a7308 */ /* 0x000e620000000800 */
        /* <DEDUP_REMOVED lines=50> */
[----:B------:R-:W2:Y:S01]  /*105e0*/  LDSM.16.MT88.4 R12, [R141+0x8800] ;  /* 0x008800008d0c783b */ /* 0x000ea20000004200 */
[----:B------:R-:W-:Y:S06]  /*105f0*/  MUFU.EX2 R112, R112 ;  /* 0x0000007000707308 */ /* 0x000fec0000000800 */
[C---:B-----5:R-:W-:Y:S02]  /*10600*/  HMMA.16816.F32.BF16 R88, R4.reuse, R8, R88 ;  /* 0x000000080458723c */ /* 0x060fe40000041858 */
[----:B------:R-:W4:Y:S06]  /*10610*/  MUFU.EX2 R117, R117 ;  /* 0x0000007500757308 */ /* 0x000f2c0000000800 */
[C---:B------:R-:W-:Y:S01]  /*10620*/  HMMA.16816.F32.BF16 R84, R4.reuse, R10, R84 ;  /* 0x0000000a0454723c */ /* 0x040fe20000041854 */
[----:B------:R-:W5:Y:S01]  /*10630*/  LDSM.16.MT88.4 R8, [R140+0x8800] ;  /* 0x008800008c08783b */ /* 0x000f620000004200 */
[----:B------:R-:W-:Y:S08]  /*10640*/  MUFU.EX2 R126, R126 ;  /* 0x0000007e007e7308 */ /* 0x000ff00000000800 */
[----:B------:R-:W1:Y:S01]  /*10650*/  MUFU.EX2 R167, R167 ;  /* 0x000000a700a77308 */ /* 0x000e620000000800 */
[C---:B--2---:R-:W-:Y:S08]  /*10660*/  HMMA.16816.F32.BF16 R80, R4.reuse, R12, R80 ;  /* 0x0000000c0450723c */ /* 0x044ff00000041850 */
[C---:B------:R-:W-:Y:S01]  /*10670*/  HMMA.16816.F32.BF16 R76, R4.reuse, R14, R76 ;  /* 0x0000000e044c723c */ /* 0x040fe2000004184c */
[----:B------:R-:W2:Y:S07]  /*10680*/  LDSM.16.MT88.4 R12, [R144+0xa800] ;  /* 0x00a80000900c783b */ /* 0x000eae0000004200 */
[C---:B-----5:R-:W-:Y:S08]  /*10690*/  HMMA.16816.F32.BF16 R72, R4.reuse, R8, R72 ;  /* 0x000000080448723c */ /* 0x060ff00000041848 */
[C---:B------:R-:W-:Y:S01]  /*106a0*/  HMMA.16816.F32.BF16 R68, R4.reuse, R10, R68 ;  /* 0x0000000a0444723c */ /* 0x040fe20000041844 */
[----:B------:R-:W5:Y:S07]  /*106b0*/  LDSM.16.MT88.4 R8, [R142+0xa800] ;  /* 0x00a800008e08783b */ /* 0x000f6e0000004200 */
        /* <DEDUP_REMOVED lines=10> */
[----:B------:R-:W-:Y:S01]  /*10760*/  HMMA.16816.F32.BF16 R64, R4, R10, R64 ;  /* 0x0000000a0440723c */ /* 0x000fe20000041840 */
[----:B------:R-:W5:Y:S06]  /*10770*/  LDSM.16.MT88.4 R8, [R142+0x9000] ;  /* 0x009000008e08783b */ /* 0x000f6c0000004200 */
        /* <DEDUP_REMOVED lines=16> */
[C---:B-----5:R-:W-:Y:S08]  /*10880*/  HMMA.16816.F32.BF16 R88, R4.reuse, R8, R88 ;  /* 0x000000080458723c */ /* 0x060ff00000041858 */
[C---:B------:R-:W-:Y:S01]  /*10890*/  HMMA.16816.F32.BF16 R84, R4.reuse, R10, R84 ;  /* 0x0000000a0454723c */ /* 0x040fe20000041854 */
[----:B------:R-:W3:Y:S07]  /*108a0*/  LDSM.16.MT88.4 R8, [R144+0xb000] ;  /* 0x00b000009008783b */ /* 0x000eee0000004200 */
[C---:B------:R-:W-:Y:S01]  /*108b0*/  HMMA.16816.F32.BF16 R76, R4.reuse, R18, R76 ;  /* 0x00000012044c723c */ /* 0x040fe2000004184c */
[----:B------:R-:W5:Y:S07]  /*108c0*/  LDSM.16.MT88.4 R16, [R142+0xb000] ;  /* 0x00b000008e10783b */ /* 0x000f6e0000004200 */
[C---:B--2---:R-:W-:Y:S08]  /*108d0*/  HMMA.16816.F32.BF16 R72, R4.reuse, R12, R72 ;  /* 0x0000000c0448723c */ /* 0x044ff00000041848 */
        /* <DEDUP_REMOVED lines=14> */
[----:B-1----:R-:W-:Y:S01]  /*109c0*/  F2FP.BF16.PACK_AB R4, R114, R115 ;  /* 0x000000737204723e */ /* 0x002fe200000010ff */
        /* <DEDUP_REMOVED lines=95> */
.L_x_5905:
[----:B------:R-:W-:-:S05]  /*10fc0*/  IMAD.MOV.U32 R5, RZ, RZ, c[0x0][0x1a0] ;  /* 0x00006800ff057624 */ /* 0x000fca00078e00ff */
[----:B------:R-:W-:-:S04]  /*10fd0*/  LEA R5, -R5, RZ, 0x6 ;  /* 0x000000ff05057211 */ /* 0x000fc800078e31ff */
[----:B------:R-:W-:Y:S02]  /*10fe0*/  SHF.R.S32.HI R6, RZ, 0x1f, R5 ;  /* 0x0000001fff067819 */ /* 0x000fe40000011405 */
.L_x_5906:
        /* <DEDUP_REMOVED lines=76> */
[----:B--2---:R-:W4:Y:S04]  /*114b0*/  LDSM.16.M88.4 R12, [R149+0x4000] ;  /* 0x00400000950c783b */ /* 0x004f280000000200 */
[----:B------:R-:W3:Y:S04]  /*114c0*/  LDSM.16.M88.4 R4, [R149+0x4800] ;  /* 0x004800009504783b */ /* 0x000ee80000000200 */
[----:B------:R-:W2:Y:S04]  /*114d0*/  LDSM.16.M88.4 R108, [R149+0x5000] ;  /* 0x00500000956c783b */ /* 0x000ea80000000200 */
[----:B------:R-:W1:Y:S04]  /*114e0*/  LDSM.16.M88.4 R20, [R149+0x5800] ;  /* 0x005800009514783b */ /* 0x000e680000000200 */
[----:B------:R-:W-:Y:S04]  /*114f0*/  LDSM.16.M88.4 R124, [R147] ;  /* 0x00000000937c783b */ /* 0x000fe80000000200 */
[----:B------:R-:W-:Y:S04]  /*11500*/  LDSM.16.M88.4 R120, [R139] ;  /* 0x000000008b78783b */ /* 0x000fe80000000200 */
[----:B------:R-:W-:Y:S04]  /*11510*/  LDSM.16.M88.4 R116, [R138] ;  /* 0x000000008a74783b */ /* 0x000fe80000000200 */
[----:B-----5:R-:W-:Y:S04]  /*11520*/  LDSM.16.M88.4 R24, [R137] ;  /* 0x000000008918783b */ /* 0x020fe80000000200 */
[----:B------:R-:W0:Y:S01]  /*11530*/  LDGDEPBAR ;  /* 0x00000000000079af */ /* 0x000e220000000000 */
[C---:B----4-:R-:W-:Y:S08]  /*11540*/  HMMA.16816.F32.BF16 R16, R28.reuse, R12, RZ ;  /* 0x0000000c1c10723c */ /* 0x050ff000000418ff */
[C---:B---3--:R-:W-:Y:S08]  /*11550*/  HMMA.16816.F32.BF16 R8, R28.reuse, R4, RZ ;  /* 0x000000041c08723c */ /* 0x048ff000000418ff */
[C---:B--2---:R-:W-:Y:S08]  /*11560*/  HMMA.16816.F32.BF16 R112, R28.reuse, R108, RZ ;  /* 0x0000006c1c70723c */ /* 0x044ff000000418ff */
[C---:B------:R-:W-:Y:S08]  /*11570*/  HMMA.16816.F32.BF16 R12, R28.reuse, R14, RZ ;  /* 0x0000000e1c0c723c */ /* 0x040ff000000418ff */
[C---:B------:R-:W-:Y:S08]  /*11580*/  HMMA.16816.F32.BF16 R4, R28.reuse, R6, RZ ;  /* 0x000000061c04723c */ /* 0x040ff000000418ff */
[C---:B------:R-:W-:Y:S08]  /*11590*/  HMMA.16816.F32.BF16 R108, R28.reuse, R110, RZ ;  /* 0x0000006e1c6c723c */ /* 0x040ff000000418ff */
[C---:B-1----:R-:W-:Y:S08]  /*115a0*/  HMMA.16816.F32.BF16 R32, R28.reuse, R20, RZ ;  /* 0x000000141c20723c */ /* 0x042ff000000418ff */
        /* <DEDUP_REMOVED lines=46> */
[----:B------:R-:W1:Y:S07]  /*11890*/  LDSM.16.M88.4 R116, [R148+0x2000] ;  /* 0x002000009474783b */ /* 0x000e6e0000000200 */
[C---:B------:R-:W-:Y:S08]  /*118a0*/  HMMA.16816.F32.BF16 R16, R20.reuse, R124, R16 ;  /* 0x0000007c1410723c */ /* 0x040ff00000041810 */
[C---:B------:R-:W-:Y:S01]  /*118b0*/  HMMA.16816.F32.BF16 R12, R20.reuse, R126, R12 ;  /* 0x0000007e140c723c */ /* 0x040fe2000004180c */
[----:B------:R-:W-:Y:S07]  /*118c0*/  LDSM.16.M88.4 R124, [R146+0x2000] ;  /* 0x00200000927c783b */ /* 0x000fee0000000200 */
[C---:B--2---:R-:W-:Y:S08]  /*118d0*/  HMMA.16816.F32.BF16 R32, R20.reuse, R24, R32 ;  /* 0x000000181420723c */ /* 0x044ff00000041820 */
[----:B------:R-:W-:Y:S01]  /*118e0*/  HMMA.16816.F32.BF16 R28, R20, R26, R28 ;  /* 0x0000001a141c723c */ /* 0x000fe2000004181c */
[----:B------:R-:W2:Y:S04]  /*118f0*/  LDSM.16.M88.4 R24, [R134] ;  /* 0x000000008618783b */ /* 0x000ea80000000200 */
[----:B------:R-:W3:Y:S03]  /*11900*/  LDSM.16.M88.4 R20, [R133] ;  /* 0x000000008514783b */ /* 0x000ee60000000200 */
        /* <DEDUP_REMOVED lines=9> */
[C---:B-1----:R-:W-:Y:S08]  /*119a0*/  HMMA.16816.F32.BF16 R32, R116.reuse, R120, R32 ;  /* 0x000000787420723c */ /* 0x042ff00000041820 */
[----:B------:R-:W-:Y:S01]  /*119b0*/  HMMA.16816.F32.BF16 R28, R116, R122, R28 ;  /* 0x0000007a741c723c */ /* 0x000fe2000004181c */
[----:B------:R-:W1:Y:S04]  /*119c0*/  LDSM.16.M88.4 R116, [R143+0x7800] ;  /* 0x007800008f74783b */ /* 0x000e680000000200 */
[----:B------:R-:W4:Y:S03]  /*119d0*/  LDSM.16.M88.4 R120, [R143+0x7000] ;  /* 0x007000008f78783b */ /* 0x000f260000000200 */
        /* <DEDUP_REMOVED lines=10> */
[----:B------:R-:W-:Y:S08]  /*11a80*/  HMMA.16816.F32.BF16 R108, R124, R122, R108 ;  /* 0x0000007a7c6c723c */ /* 0x000ff0000004186c */
[C---:B--2---:R-:W-:Y:S08]  /*11a90*/  HMMA.16816.F32.BF16 R16, R24.reuse, R20, R16 ;  /* 0x000000141810723c */ /* 0x044ff00000041810 */
[C---:B------:R-:W-:Y:S08]  /*11aa0*/  HMMA.16816.F32.BF16 R12, R24.reuse, R22, R12 ;  /* 0x00000016180c723c */ /* 0x040ff0000004180c */
[C---:B-1----:R-:W-:Y:S08]  /*11ab0*/  HMMA.16816.F32.BF16 R8, R24.reuse, R116, R8 ;  /* 0x000000741808723c */ /* 0x042ff00000041808 */
[----:B------:R-:W-:Y:S01]  /*11ac0*/  HMMA.16816.F32.BF16 R4, R24, R118, R4 ;  /* 0x000000761804723c */ /* 0x000fe20000041804 */
[----:B------:R-:W-:-:S02]  /*11ad0*/  FMUL.FTZ R20, R16, c[0x0][0x2ec] ;  /* 0x0000bb0010147a20 */ /* 0x000fc40000410000 */
[----:B------:R-:W-:Y:S02]  /*11ae0*/  FMUL.FTZ R21, R17, c[0x0][0x2ec] ;  /* 0x0000bb0011157a20 */ /* 0x000fe40000410000 */
[----:B------:R-:W-:Y:S02]  /*11af0*/  FMUL.FTZ R22, R18, c[0x0][0x2ec] ;  /* 0x0000bb0012167a20 */ /* 0x000fe40000410000 */
[----:B------:R-:W-:Y:S01]  /*11b00*/  FMUL.FTZ R23, R19, c[0x0][0x2ec] ;  /* 0x0000bb0013177a20 */ /* 0x000fe20000410000 */
[----:B------:R-:W-:Y:S01]  /*11b10*/  MUFU.TANH R20, R20 ;  /* 0x0000001400147308 */ /* 0x000fe20000002400 */
[----:B------:R-:W1:Y:S01]  /*11b20*/  LDSM.16.M88.4 R16, [R136+0x3000] ;  /* 0x003000008810783b */ /* 0x000e620000000200 */
[----:B------:R-:W-:Y:S02]  /*11b30*/  FMUL.FTZ R12, R12, c[0x0][0x2ec] ;  /* 0x0000bb000c0c7a20 */ /* 0x000fe40000410000 */
[----:B------:R-:W-:Y:S02]  /*11b40*/  FMUL.FTZ R14, R14, c[0x0][0x2ec] ;  /* 0x0000bb000e0e7a20 */ /* 0x000fe40000410000 */
[----:B------:R-:W-:-:S02]  /*11b50*/  FMUL.FTZ R13, R13, c[0x0][0x2ec] ;  /* 0x0000bb000d0d7a20 */ /* 0x000fc40000410000 */
[----:B------:R-:W-:Y:S01]  /*11b60*/  FMUL.FTZ R8, R8, c[0x0][0x2ec] ;  /* 0x0000bb0008087a20 */ /* 0x000fe20000410000 */
[----:B------:R-:W-:Y:S01]  /*11b70*/  MUFU.TANH R21, R21 ;  /* 0x0000001500157308 */ /* 0x000fe20000002400 */
[----:B------:R-:W-:Y:S02]  /*11b80*/  FMUL.FTZ R9, R9, c[0x0][0x2ec] ;  /* 0x0000bb0009097a20 */ /* 0x000fe40000410000 */
[----:B------:R-:W-:Y:S02]  /*11b90*/  FMUL.FTZ R10, R10, c[0x0][0x2ec] ;  /* 0x0000bb000a0a7a20 */ /* 0x000fe40000410000 */
[----:B------:R-:W-:Y:S02]  /*11ba0*/  FMUL.FTZ R107, R11, c[0x0][0x2ec] ;  /* 0x0000bb000b6b7a20 */ /* 0x000fe40000410000 */
[----:B------:R-:W-:Y:S01]  /*11bb0*/  FMUL.FTZ R119, R4, c[0x0][0x2ec] ;  /* 0x0000bb0004777a20 */ /* 0x000fe20000410000 */
[----:B------:R-:W-:Y:S01]  /*11bc0*/  MUFU.TANH R116, R8 ;  /* 0x0000000800747308 */ /* 0x000fe20000002400 */
[----:B------:R-:W2:Y:S01]  /*11bd0*/  S2R R4, SR_TID.X ;  /* 0x0000000000047919 */ /* 0x000ea20000002100 */
[----:B------:R-:W-:-:S02]  /*11be0*/  FMUL.FTZ R5, R5, c[0x0][0x2ec] ;  /* 0x0000bb0005057a20 */ /* 0x000fc40000410000 */
[----:B------:R-:W-:Y:S02]  /*11bf0*/  FMUL.FTZ R15, R15, c[0x0][0x2ec] ;  /* 0x0000bb000f0f7a20 */ /* 0x000fe40000410000 */
[----:B------:R-:W-:Y:S02]  /*11c00*/  FMUL.FTZ R7, R7, c[0x0][0x2ec] ;  /* 0x0000bb0007077a20 */ /* 0x000fe40000410000 */
[----:B------:R-:W-:Y:S01]  /*11c10*/  MUFU.TANH R101, R9 ;  /* 0x0000000900657308 */ /* 0x000fe20000002400 */
[----:B------:R-:W-:-:S07]  /*11c20*/  FMUL.FTZ R6, R6, c[0x0][0x2ec] ;  /* 0x0000bb0006067a20 */ /* 0x000fce0000410000 */
[----:B------:R3:W-:Y:S01]  /*11c30*/  MUFU.TANH R118, R10 ;  /* 0x0000000a00767308 */ /* 0x0007e20000002400 */
[----:B-1----:R-:W-:Y:S01]  /*11c40*/  HMMA.16816.F32.BF16 R112, R24, R16, R112 ;  /* 0x000000101870723c */ /* 0x002fe20000041870 */
[----:B--2---:R-:W-:-:S06]  /*11c50*/  IMAD.SHL.U32 R4, R4, 0x2, RZ ;  /* 0x0000000204047824 */ /* 0x004fcc00078e00ff */
[----:B------:R1:W-:Y:S01]  /*11c60*/  MUFU.TANH R16, R5 ;  /* 0x0000000500107308 */ /* 0x0003e20000002400 */
[----:B---3--:R-:W2:Y:S01]  /*11c70*/  LDSM.16.M88.4 R8, [R136+0x3800] ;  /* 0x003800008808783b */ /* 0x008ea20000000200 */
[----:B------:R-:W-:Y:S06]  /*11c80*/  HMMA.16816.F32.BF16 R108, R24, R18, R108 ;  /* 0x00000012186c723c */ /* 0x000fec000004186c */
[----:B------:R-:W3:Y:S01]  /*11c90*/  MUFU.TANH R23, R23 ;  /* 0x0000001700177308 */ /* 0x000ee20000002400 */
[----:B------:R-:W-:-:S04]  /*11ca0*/  DEPBAR.LE SB0, 0x0 ;  /* 0x000080000000791a */ /* 0x000fc80000000000 */
[----:B-1----:R-:W-:-:S03]  /*11cb0*/  LOP3.LUT R5, R4, 0x6, RZ, 0xc0, !PT ;  /* 0x0000000604057812 */ /* 0x002fc600078ec0ff */
[----:B------:R-:W1:Y:S02]  /*11cc0*/  MUFU.TANH R12, R12 ;  /* 0x0000000c000c7308 */ /* 0x000e640000002400 */
[----:B------:R-:W-:Y:S02]  /*11cd0*/  IMAD R4, R162, 0x40, R5 ;  /* 0x00000040a2047824 */ /* 0x000fe400078e0205 */
[----:B------:R-:W-:-:S04]  /*11ce0*/  FMUL.FTZ R112, R112, c[0x0][0x2ec] ;  /* 0x0000bb0070707a20 */ /* 0x000fc80000410000 */
[----:B------:R-:W4:Y:S01]  /*11cf0*/  MUFU.TANH R14, R14 ;  /* 0x0000000e000e7308 */ /* 0x000f220000002400 */
[----:B------:R-:W-:Y:S01]  /*11d00*/  IADD3 R5, R4, 0x1, RZ ;  /* 0x0000000104057810 */ /* 0x000fe20007ffe0ff */
[----:B------:R-:W-:Y:S02]  /*11d10*/  FMUL.FTZ R114, R114, c[0x0][0x2ec] ;  /* 0x0000bb0072727a20 */ /* 0x000fe40000410000 */
[----:B------:R-:W-:Y:S01]  /*11d20*/  FMUL.FTZ R113, R113, c[0x0][0x2ec] ;  /* 0x0000bb0071717a20 */ /* 0x000fe20000410000 */
[C---:B------:R-:W-:Y:S01]  /*11d30*/  ISETP.GE.AND P6, PT, R5.reuse, R0, PT ;  /* 0x000000000500720c */ /* 0x040fe20003fc6270 */
[----:B------:R-:W-:Y:S01]  /*11d40*/  FMUL.FTZ R108, R108, c[0x0][0x2ec] ;  /* 0x0000bb006c6c7a20 */ /* 0x000fe20000410000 */
[----:B------:R-:W-:Y:S01]  /*11d50*/  ISETP.GE.AND P4, PT, R5, R105, PT ;  /* 0x000000690500720c */ /* 0x000fe20003f86270 */
[----:B------:R-:W5:Y:S01]  /*11d60*/  MUFU.TANH R13, R13 ;  /* 0x0000000d000d7308 */ /* 0x000f620000002400 */
[----:B------:R-:W-:Y:S01]  /*11d70*/  IADD3 R5, R4, 0x8, RZ ;  /* 0x0000000804057810 */ /* 0x000fe20007ffe0ff */
[----:B------:R-:W-:-:S02]  /*11d80*/  FMUL.FTZ R110, R110, c[0x0][0x2ec] ;  /* 0x0000bb006e6e7a20 */ /* 0x000fc40000410000 */
[----:B------:R-:W-:Y:S01]  /*11d90*/  FMUL.FTZ R123, R111, c[0x0][0x2ec] ;  /* 0x0000bb006f7b7a20 */ /* 0x000fe20000410000 */
[----:B------:R-:W-:Y:S01]  /*11da0*/  ISETP.GE.AND P5, PT, R5, R0, PT ;  /* 0x000000000500720c */ /* 0x000fe20003fa6270 */
[----:B------:R-:W-:Y:S01]  /*11db0*/  FMUL.FTZ R109, R109, c[0x0][0x2ec] ;  /* 0x0000bb006d6d7a20 */ /* 0x000fe20000410000 */
[----:B------:R-:W-:Y:S01]  /*11dc0*/  ISETP.GE.AND P1, PT, R5, R105, PT ;  /* 0x000000690500720c */ /* 0x000fe20003f26270 */
[----:B------:R4:W4:Y:S01]  /*11dd0*/  MUFU.TANH R117, R15 ;  /* 0x0000000f00757308 */ /* 0x0009220000002400 */
[----:B---3--:R-:W-:Y:S02]  /*11de0*/  FSEL R5, R23, -INF , !P4 ;  /* 0xff80000017057808 */ /* 0x008fe40006000000 */
[----:B-1----:R-:W-:Y:S01]  /*11df0*/  FSEL R173, R12, -INF , !P5 ;  /* 0xff8000000cad7808 */ /* 0x002fe20006800000 */
[----:B--2---:R-:W-:Y:S01]  /*11e00*/  HMMA.16816.F32.BF16 R32, R24, R8, R32 ;  /* 0x000000081820723c */ /* 0x004fe20000041820 */
[----:B------:R-:W-:-:S03]  /*11e10*/  IADD3 R12, R4, 0x18, RZ ;  /* 0x00000018040c7810 */ /* 0x000fc60007ffe0ff */
[----:B------:R-:W1:Y:S03]  /*11e20*/  MUFU.TANH R107, R107 ;  /* 0x0000006b006b7308 */ /* 0x000e660000002400 */
[C---:B------:R-:W-:Y:S01]  /*11e30*/  IADD3 R9, R4.reuse, 0x10, RZ ;  /* 0x0000001004097810 */ /* 0x040fe20007ffe0ff */
[----:B------:R-:W-:Y:S01]  /*11e40*/  HMMA.16816.F32.BF16 R28, R24, R10, R28 ;  /* 0x0000000a181c723c */ /* 0x000fe2000004181c */
[----:B------:R-:W-:-:S03]  /*11e50*/  IADD3 R8, R4, 0x11, RZ ;  /* 0x0000001104087810 */ /* 0x000fc60007ffe0ff */
[----:B------:R2:W-:Y:S01]  /*11e60*/  MUFU.TANH R18, R7 ;  /* 0x0000000700127308 */ /* 0x0005e20000002400 */
[----:B----4-:R-:W-:Y:S02]  /*11e70*/  FSEL R15, R21, -INF , !P6 ;  /* 0xff800000150f7808 */ /* 0x010fe40007000000 */
[----:B------:R-:W-:Y:S02]  /*11e80*/  ISETP.GE.AND P5, PT, R9, R0, PT ;  /* 0x000000000900720c */ /* 0x000fe40003fa6270 */
[----:B------:R-:W-:-:S03]  /*11e90*/  IADD3 R10, R4, 0x20, RZ ;  /* 0x00000020040a7810 */ /* 0x000fc60007ffe0ff */
[----:B------:R3:W4:Y:S04]  /*11ea0*/  MUFU.TANH R120, R6 ;  /* 0x0000000600787308 */ /* 0x0007280000002400 */
[----:B------:R-:W-:Y:S02]  /*11eb0*/  FMUL.FTZ R32, R32, c[0x0][0x2ec] ;  /* 0x0000bb0020207a20 */ /* 0x000fe40000410000 */
[----:B------:R-:W-:Y:S01]  /*11ec0*/  FMUL.FTZ R34, R34, c[0x0][0x2ec] ;  /* 0x0000bb0022227a20 */ /* 0x000fe20000410000 */
[----:B--2---:R-:W-:Y:S01]  /*11ed0*/  IADD3 R7, R4, 0x9, RZ ;  /* 0x0000000904077810 */ /* 0x004fe20007ffe0ff */
[----:B------:R-:W-:Y:S01]  /*11ee0*/  MUFU.TANH R119, R119 ;  /* 0x0000007700777308 */ /* 0x000fe20000002400 */
[----:B------:R-:W-:Y:S02]  /*11ef0*/  FMUL.FTZ R33, R33, c[0x0][0x2ec] ;  /* 0x0000bb0021217a20 */ /* 0x000fe40000410000 */
[-C--:B------:R-:W-:Y:S01]  /*11f00*/  ISETP.GE.AND P6, PT, R7, R0.reuse, PT ;  /* 0x000000000700720c */ /* 0x080fe20003fc6270 */
[----:B------:R-:W-:Y:S01]  /*11f10*/  FMUL.FTZ R35, R35, c[0x0][0x2ec] ;  /* 0x0000bb0023237a20 */ /* 0x000fe20000410000 */
[-C--:B------:R-:W-:Y:S01]  /*11f20*/  ISETP.GE.AND P4, PT, R7, R105.reuse, PT ;  /* 0x000000690700720c */ /* 0x080fe20003f86270 */
[----:B------:R-:W-:Y:S01]  /*11f30*/  FMUL.FTZ R28, R28, c[0x0][0x2ec] ;  /* 0x0000bb001c1c7a20 */ /* 0x000fe20000410000 */
[----:B------:R-:W-:Y:S01]  /*11f40*/  FSEL R7, R14, -INF , !P1 ;  /* 0xff8000000e077808 */ /* 0x000fe20004800000 */
[----:B---3--:R-:W-:Y:S01]  /*11f50*/  FMUL.FTZ R6, R115, c[0x0][0x2ec] ;  /* 0x0000bb0073067a20 */ /* 0x008fe20000410000 */
[----:B------:R-:W-:Y:S01]  /*11f60*/  MUFU.TANH R165, R112 ;  /* 0x0000007000a57308 */ /* 0x000fe20000002400 */
[-C--:B------:R-:W-:Y:S01]  /*11f70*/  ISETP.GE.AND P1, PT, R9, R105.reuse, PT ;  /* 0x000000690900720c */ /* 0x080fe20003f26270 */
[----:B------:R-:W-:Y:S01]  /*11f80*/  FMUL.FTZ R30, R30, c[0x0][0x2ec] ;  /* 0x0000bb001e1e7a20 */ /* 0x000fe20000410000 */
[----:B-----5:R-:W-:Y:S01]  /*11f90*/  FSEL R13, R13, -INF , !P6 ;  /* 0xff8000000d0d7808 */ /* 0x020fe20007000000 */
[----:B------:R-:W-:Y:S01]  /*11fa0*/  FMUL.FTZ R29, R29, c[0x0][0x2ec] ;  /* 0x0000bb001d1d7a20 */ /* 0x000fe20000410000 */
[----:B------:R-:W-:Y:S01]  /*11fb0*/  FSEL R9, R117, -INF , !P4 ;  /* 0xff80000075097808 */ /* 0x000fe20006000000 */
[----:B------:R-:W-:Y:S01]  /*11fc0*/  FMUL.FTZ R31, R31, c[0x0][0x2ec] ;  /* 0x0000bb001f1f7a20 */ /* 0x000fe20000410000 */
[C---:B------:R-:W-:Y:S01]  /*11fd0*/  ISETP.GE.AND P6, PT, R8.reuse, R0, PT ;  /* 0x000000000800720c */ /* 0x040fe20003fc6270 */
[----:B------:R-:W2:Y:S01]  /*11fe0*/  MUFU.TANH R125, R114 ;  /* 0x00000072007d7308 */ /* 0x000ea20000002400 */
[----:B------:R-:W-:-:S02]  /*11ff0*/  ISETP.GE.AND P4, PT, R8, R105, PT ;  /* 0x000000690800720c */ /* 0x000fc40003f86270 */
[----:B------:R-:W-:Y:S02]  /*12000*/  IADD3 R8, R4, 0x19, RZ ;  /* 0x0000001904087810 */ /* 0x000fe40007ffe0ff */
[----:B------:R-:W-:Y:S02]  /*12010*/  FSEL R19, R118, -INF , !P1 ;  /* 0xff80000076137808 */ /* 0x000fe40004800000 */
[----:B------:R-:W-:Y:S01]  /*12020*/  FSEL R111, R101, -INF , !P6 ;  /* 0xff800000656f7808 */ /* 0x000fe20007000000 */
[----:B------:R-:W3:Y:S01]  /*12030*/  MUFU.TANH R6, R6 ;  /* 0x0000000600067308 */ /* 0x000ee20000002400 */
[----:B-1----:R-:W-:Y:S02]  /*12040*/  FSEL R17, R107, -INF , !P4 ;  /* 0xff8000006b117808 */ /* 0x002fe40006000000 */
[----:B------:R-:W-:Y:S02]  /*12050*/  ISETP.GE.AND P1, PT, R12, R105, PT ;  /* 0x000000690c00720c */ /* 0x000fe40003f26270 */
[----:B------:R-:W-:-:S02]  /*12060*/  ISETP.GE.AND P6, PT, R8, R0, PT ;  /* 0x000000000800720c */ /* 0x000fc40003fc6270 */
[-C--:B------:R-:W-:Y:S01]  /*12070*/  ISETP.GE.AND P4, PT, R8, R105.reuse, PT ;  /* 0x000000690800720c */ /* 0x080fe20003f86270 */
[----:B------:R1:W5:Y:S01]  /*12080*/  MUFU.TANH R131, R113 ;  /* 0x0000007100837308 */ /* 0x0003620000002400 */
[----:B------:R-:W-:Y:S02]  /*12090*/  IADD3 R8, R4, 0x21, RZ ;  /* 0x0000002104087810 */ /* 0x000fe40007ffe0ff */
[----:B----4-:R-:W-:Y:S02]  /*120a0*/  FSEL R23, R120, -INF , !P1 ;  /* 0xff80000078177808 */ /* 0x010fe40004800000 */
[----:B------:R-:W-:Y:S02]  /*120b0*/  FSEL R21, R18, -INF , !P4 ;  /* 0xff80000012157808 */ /* 0x000fe40006000000 */
[-C--:B------:R-:W-:Y:S01]  /*120c0*/  ISETP.GE.AND P1, PT, R10, R105.reuse, PT ;  /* 0x000000690a00720c */ /* 0x080fe20003f26270 */
[----:B------:R-:W4:Y:S01]  /*120d0*/  MUFU.TANH R171, R108 ;  /* 0x0000006c00ab7308 */ /* 0x000f220000002400 */
[----:B------:R-:W-:-:S02]  /*120e0*/  ISETP.GE.AND P4, PT, R8, R105, PT ;  /* 0x000000690800720c */ /* 0x000fc40003f86270 */
[----:B------:R-:W-:Y:S02]  /*120f0*/  FSEL R115, R16, -INF , !P6 ;  /* 0xff80000010737808 */ /* 0x000fe40007000000 */
[-C--:B------:R-:W-:Y:S02]  /*12100*/  ISETP.GE.AND P6, PT, R8, R0.reuse, PT ;  /* 0x000000000800720c */ /* 0x080fe40003fc6270 */
[----:B------:R-:W-:Y:S01]  /*12110*/  IADD3 R8, R4, 0x29, RZ ;  /* 0x0000002904087810 */ /* 0x000fe20007ffe0ff */
[----:B------:R-:W4:Y:S01]  /*12120*/  MUFU.TANH R121, R110 ;  /* 0x0000006e00797308 */ /* 0x000f220000002400 */
[----:B-1----:R-:W-:Y:S02]  /*12130*/  FSEL R113, R116, -INF , !P5 ;  /* 0xff80000074717808 */ /* 0x002fe40006800000 */
[----:B------:R-:W-:Y:S02]  /*12140*/  ISETP.GE.AND P5, PT, R12, R0, PT ;  /* 0x000000000c00720c */ /* 0x000fe40003fa6270 */
[----:B--2---:R-:W-:-:S02]  /*12150*/  FSEL R125, R125, -INF , !P1 ;  /* 0xff8000007d7d7808 */ /* 0x004fc40004800000 */
[----:B------:R-:W-:Y:S01]  /*12160*/  FSEL R117, R119, -INF , !P5 ;  /* 0xff80000077757808 */ /* 0x000fe20006800000 */
[----:B------:R-:W1:Y:S01]  /*12170*/  MUFU.TANH R127, R109 ;  /* 0x0000006d007f7308 */ /* 0x000e620000002400 */
[-C--:B------:R-:W-:Y:S02]  /*12180*/  ISETP.GE.AND P5, PT, R10, R0.reuse, PT ;  /* 0x000000000a00720c */ /* 0x080fe40003fa6270 */
[----:B------:R-:W-:Y:S02]  /*12190*/  IADD3 R10, R4, 0x28, RZ ;  /* 0x00000028040a7810 */ /* 0x000fe40007ffe0ff */
[----:B------:R-:W-:Y:S02]  /*121a0*/  FSEL R165, R165, -INF , !P5 ;  /* 0xff800000a5a57808 */ /* 0x000fe40006800000 */
[----:B---3--:R-:W-:Y:S01]  /*121b0*/  FSEL R119, R6, -INF , !P4 ;  /* 0xff80000006777808 */ /* 0x008fe20006000000 */
[----:B------:R-:W2:Y:S01]  /*121c0*/  MUFU.TANH R123, R123 ;  /* 0x0000007b007b7308 */ /* 0x000ea20000002400 */
[----:B------:R-:W-:-:S02]  /*121d0*/  ISETP.GE.AND P5, PT, R10, R0, PT ;  /* 0x000000000a00720c */ /* 0x000fc40003fa6270 */
[-C--:B------:R-:W-:Y:S02]  /*121e0*/  ISETP.GE.AND P1, PT, R10, R105.reuse, PT ;  /* 0x000000690a00720c */ /* 0x080fe40003f26270 */
[----:B------:R-:W-:Y:S02]  /*121f0*/  IADD3 R6, R4, 0x30, RZ ;  /* 0x0000003004067810 */ /* 0x000fe40007ffe0ff */
[----:B-----5:R-:W-:Y:S01]  /*12200*/  FSEL R131, R131, -INF , !P6 ;  /* 0xff80000083837808 */ /* 0x020fe20007000000 */
[----:B------:R-:W3:Y:S01]  /*12210*/  MUFU.TANH R109, R32 ;  /* 0x00000020006d7308 */ /* 0x000ee20000002400 */
[C---:B------:R-:W-:Y:S02]  /*12220*/  ISETP.GE.AND P6, PT, R8.reuse, R0, PT ;  /* 0x000000000800720c */ /* 0x040fe40003fc6270 */
[----:B------:R-:W-:Y:S02]  /*12230*/  ISETP.GE.AND P4, PT, R8, R105, PT ;  /* 0x000000690800720c */ /* 0x000fe40003f86270 */
[----:B------:R-:W-:-:S02]  /*12240*/  IADD3 R8, R4, 0x31, RZ ;  /* 0x0000003104087810 */ /* 0x000fc40007ffe0ff */
[----:B----4-:R-:W-:Y:S01]  /*12250*/  FSEL R171, R171, -INF , !P5 ;  /* 0xff800000abab7808 */ /* 0x010fe20006800000 */
[----:B------:R-:W4:Y:S01]  /*12260*/  MUFU.TANH R101, R34 ;  /* 0x0000002200657308 */ /* 0x000f220000002400 */
[----:B------:R-:W-:Y:S02]  /*12270*/  FSEL R121, R121, -INF , !P1 ;  /* 0xff80000079797808 */ /* 0x000fe40004800000 */
[C---:B------:R-:W-:Y:S02]  /*12280*/  ISETP.GE.AND P5, PT, R6.reuse, R0, PT ;  /* 0x000000000600720c */ /* 0x040fe40003fa6270 */
[----:B------:R-:W-:Y:S02]  /*12290*/  ISETP.GE.AND P1, PT, R6, R105, PT ;  /* 0x000000690600720c */ /* 0x000fe40003f26270 */
[----:B-1----:R-:W-:Y:S01]  /*122a0*/  FSEL R127, R127, -INF , !P6 ;  /* 0xff8000007f7f7808 */ /* 0x002fe20007000000 */
[----:B------:R-:W1:Y:S01]  /*122b0*/  MUFU.TANH R108, R33 ;  /* 0x00000021006c7308 */ /* 0x000e620000002400 */
[----:B--2---:R-:W-:-:S02]  /*122c0*/  FSEL R123, R123, -INF , !P4 ;  /* 0xff8000007b7b7808 */ /* 0x004fc40006000000 */
[CC--:B------:R-:W-:Y:S02]  /*122d0*/  ISETP.GE.AND P6, PT, R8.reuse, R0.reuse, PT ;  /* 0x000000000800720c */ /* 0x0c0fe40003fc6270 */
[----:B------:R-:W-:Y:S02]  /*122e0*/  ISETP.GE.AND P4, PT, R8, R105, PT ;  /* 0x000000690800720c */ /* 0x000fe40003f86270 */
[----:B------:R-:W-:Y:S01]  /*122f0*/  IADD3 R8, R4, 0x38, RZ ;  /* 0x0000003804087810 */ /* 0x000fe20007ffe0ff */
[----:B------:R-:W2:Y:S01]  /*12300*/  MUFU.TANH R35, R35 ;  /* 0x0000002300237308 */ /* 0x000ea20000002400 */
[----:B---3--:R-:W-:Y:S02]  /*12310*/  FSEL R109, R109, -INF , !P5 ;  /* 0xff8000006d6d7808 */ /* 0x008fe40006800000 */
[----:B----4-:R-:W-:Y:S02]  /*12320*/  FSEL R101, R101, -INF , !P1 ;  /* 0xff80000065657808 */ /* 0x010fe40004800000 */
[----:B------:R-:W-:-:S02]  /*12330*/  ISETP.GE.AND P5, PT, R8, R0, PT ;  /* 0x000000000800720c */ /* 0x000fc40003fa6270 */
[----:B------:R-:W-:Y:S01]  /*12340*/  ISETP.GE.AND P1, PT, R8, R105, PT ;  /* 0x000000690800720c */ /* 0x000fe20003f26270 */
[----:B------:R-:W3:Y:S01]  /*12350*/  MUFU.TANH R107, R28 ;  /* 0x0000001c006b7308 */ /* 0x000ee20000002400 */
[----:B------:R-:W-:Y:S02]  /*12360*/  IADD3 R8, R4, 0x39, RZ ;  /* 0x0000003904087810 */ /* 0x000fe40007ffe0ff */
[----:B-1----:R-:W-:Y:S01]  /*12370*/  FSEL R108, R108, -INF , !P6 ;  /* 0xff8000006c6c7808 */ /* 0x002fe20007000000 */
[----:B------:R-:W-:Y:S01]  /*12380*/  BAR.SYNC.DEFER_BLOCKING 0x0 ;  /* 0x0000000000007b1d */ /* 0x000fe20000010000 */
[----:B------:R-:W-:Y:S02]  /*12390*/  ISETP.GE.AND P6, PT, R4, R0, PT ;  /* 0x000000000400720c */ /* 0x000fe40003fc6270 */
[----:B--2---:R-:W-:-:S03]  /*123a0*/  FSEL R35, R35, -INF , !P4 ;  /* 0xff80000023237808 */ /* 0x004fc60006000000 */
[----:B------:R-:W1:Y:S01]  /*123b0*/  MUFU.TANH R33, R30 ;  /* 0x0000001e00217308 */ /* 0x000e620000002400 */
[----:B------:R-:W-:Y:S02]  /*123c0*/  ISETP.GE.AND P4, PT, R4, R105, PT ;  /* 0x000000690400720c */ /* 0x000fe40003f86270 */
[----:B------:R-:W-:Y:S02]  /*123d0*/  FSEL R20, R20, -INF , !P6 ;  /* 0xff80000014147808 */ /* 0x000fe40007000000 */
[----:B---3--:R-:W-:-:S03]  /*123e0*/  FSEL R107, R107, -INF , !P5 ;  /* 0xff8000006b6b7808 */ /* 0x008fc60006800000 */
[----:B------:R-:W2:Y:S01]  /*123f0*/  MUFU.TANH R22, R22 ;  /* 0x0000001600167308 */ /* 0x000ea20000002400 */
[----:B------:R-:W-:-:S07]  /*12400*/  ISETP.GE.AND P5, PT, R8, R0, PT ;  /* 0x000000000800720c */ /* 0x000fce0003fa6270 */
[----:B------:R-:W3:Y:S01]  /*12410*/  MUFU.TANH R6, R29 ;  /* 0x0000001d00067308 */ /* 0x000ee20000002400 */
[----:B-1----:R-:W-:Y:S02]  /*12420*/  FSEL R33, R33, -INF , !P1 ;  /* 0xff80000021217808 */ /* 0x002fe40004800000 */
[----:B------:R-:W-:-:S05]  /*12430*/  ISETP.GE.AND P1, PT, R8, R105, PT ;  /* 0x000000690800720c */ /* 0x000fca0003f26270 */
[----:B------:R-:W1:Y:S01]  /*12440*/  MUFU.TANH R34, R31 ;  /* 0x0000001f00227308 */ /* 0x000e620000002400 */
[----:B--2---:R-:W-:Y:S02]  /*12450*/  FSEL R11, R22, -INF , !P4 ;  /* 0xff800000160b7808 */ /* 0x004fe40006000000 */
[----:B---3--:R-:W-:Y:S02]  /*12460*/  FSEL R105, R6, -INF , !P5 ;  /* 0xff80000006697808 */ /* 0x008fe40006800000 */
[----:B-1----:R-:W-:Y:S01]  /*12470*/  FSEL R34, R34, -INF , !P1 ;  /* 0xff80000022227808 */ /* 0x002fe20004800000 */
        /* <DEDUP_REMOVED lines=47> */
[----:B------:R-:W-:-:S05]  /*12770*/  IMAD R25, R0, c[0x0][0x2d0], -R25 ;  /* 0x0000b40000197a24 */ /* 0x000fca00078e0a19 */
        /* <DEDUP_REMOVED lines=9> */
[----:B------:R-:W-:-:S04]  /*12810*/  IMAD R25, R6, c[0x0][0x184], R25 ;  /* 0x0000610006197a24 */ /* 0x000fc800078e0219 */
[----:B------:R-:W-:Y:S01]  /*12820*/  IMAD.IADD R6, R27, 0x1, R25 ;  /* 0x000000011b067824 */ /* 0x000fe200078e0219 */
[----:B------:R-:W-:Y:S01]  /*12830*/  MOV R27, R26 ;  /* 0x0000001a001b7202 */ /* 0x000fe20000000f00 */
[----:B------:R-:W-:Y:S05]  /*12840*/  BRA `(.L_x_5909) ;  /* 0x0000003000007947 */ /* 0x000fea0003800000 */
.L_x_5908:
[----:B------:R-:W-:-:S05]  /*12850*/  IMAD.MOV.U32 R27, RZ, RZ, c[0x0][0x198] ;  /* 0x00006600ff1b7624 */ /* 0x000fca00078e00ff */
[----:B------:R-:W-:-:S04]  /*12860*/  LEA R27, -R27, RZ, 0x6 ;  /* 0x000000ff1b1b7211 */ /* 0x000fc800078e31ff */
[----:B------:R-:W-:Y:S02]  /*12870*/  SHF.R.S32.HI R6, RZ, 0x1f, R27 ;  /* 0x0000001fff067819 */ /* 0x000fe4000001141b */
.L_x_5909:
[----:B------:R-:W-:Y:S02]  /*12880*/  LOP3.LUT R0, R163, 0x1, RZ, 0xc0, !PT ;  /* 0x00000001a3007812 */ /* 0x000fe400078ec0ff */
[-C--:B------:R-:W-:Y:S02]  /*12890*/  @P2 IADD3 R29, P0, R152, R27.reuse, RZ ;  /* 0x0000001b981d2210 */ /* 0x080fe40007f1e0ff */
[----:B------:R-:W-:Y:S02]  /*128a0*/  ISETP.NE.U32.AND P1, PT, R0, 0x1, PT ;  /* 0x000000010000780c */ /* 0x000fe40003f25070 */
[-C--:B------:R-:W-:Y:S01]  /*128b0*/  LEA R128, P6, R27, R160.reuse, 0x1 ;  /* 0x000000a01b807211 */ /* 0x080fe200078c08ff */
[----:B------:R-:W-:Y:S01]  /*128c0*/  @P2 IMAD.X R0, R151, 0x1, R6, P0 ;  /* 0x0000000197002824 */ /* 0x000fe200000e0606 */
[----:B------:R-:W-:Y:S02]  /*128d0*/  @P2 LEA R30, P0, R29, R160, 0x1 ;  /* 0x000000a01d1e2211 */ /* 0x000fe400078008ff */
[----:B------:R-:W-:-:S02]  /*128e0*/  IADD3 R25, P5, P4, R152, R27, R152 ;  /* 0x0000001b98197210 */ /* 0x000fc40007cbe098 */
[-C--:B------:R-:W-:Y:S02]  /*128f0*/  @P2 LEA.HI.X R31, R29, R157.reuse, R0, 0x1, P0 ;  /* 0x0000009d1d1f2211 */ /* 0x080fe400000f0c00 */
[--C-:B------:R-:W-:Y:S02]  /*12900*/  LEA.HI.X R129, R27, R157, R6.reuse, 0x1, P6 ;  /* 0x0000009d1b817211 */ /* 0x100fe400030f0c06 */
[----:B------:R-:W-:Y:S02]  /*12910*/  IADD3.X R4, R151, R6, R151, P5, P4 ;  /* 0x0000000697047210 */ /* 0x000fe40002fe8497 */
[CC--:B------:R-:W-:Y:S01]  /*12920*/  @P2 LEA R28, P0, R25.reuse, R160.reuse, 0x1 ;  /* 0x000000a0191c2211 */ /* 0x0c0fe200078008ff */
[----:B------:R-:W-:Y:S01]  /*12930*/  @!PT LDS RZ, [RZ] ;  /* 0x00000000fffff984 */ /* 0x000fe20000000800 */
[----:B------:R-:W-:Y:S01]  /*12940*/  @!PT LDS RZ, [RZ] ;  /* 0x00000000fffff984 */ /* 0x000fe20000000800 */
[----:B------:R-:W-:Y:S01]  /*12950*/  @!PT LDS RZ, [RZ] ;  /* 0x00000000fffff984 */ /* 0x000fe20000000800 */
[----:B------:R1:W-:Y:S01]  /*12960*/  @!P1 LDGSTS.E.BYPASS.LTC128B.128 [R164+0x4000], [R128.64] ;  /* 0x0400000080a49fae */ /* 0x0003e2000b901d46 */
[C---:B------:R-:W-:Y:S02]  /*12970*/  @!P1 IADD3 R27, P6, R152.reuse, R27, RZ ;  /* 0x0000001b981b9210 */ /* 0x040fe40007fde0ff */
[-C--:B------:R-:W-:Y:S01]  /*12980*/  @!P1 LEA R24, P5, R25, R160.reuse, 0x1 ;  /* 0x000000a019189211 */ /* 0x080fe200078a08ff */
[----:B------:R1:W-:Y:S01]  /*12990*/  @P1 STS.128 [R164+0x4000], RZ ;  /* 0x004000ffa4001388 */ /* 0x0003e20000000c00 */
[----:B------:R-:W-:Y:S01]  /*129a0*/  IADD3 R0, P4, R152, R25, RZ ;  /* 0x0000001998007210 */ /* 0x000fe20007f9e0ff */
[----:B------:R-:W-:Y:S01]  /*129b0*/  @!P1 IMAD.X R6, R151, 0x1, R6, P6 ;  /* 0x0000000197069824 */ /* 0x000fe200030e0606 */
[CCC-:B------:R-:W-:Y:S01]  /*129c0*/  @P2 LEA.HI.X R29, R25.reuse, R157.reuse, R4.reuse, 0x1, P0 ;  /* 0x0000009d191d2211 */ /* 0x1c0fe200000f0c04 */
[----:B------:R-:W-:Y:S01]  /*129d0*/  @!PT LDS RZ, [RZ] ;  /* 0x00000000fffff984 */ /* 0x000fe20000000800 */
[----:B------:R-:W-:Y:S01]  /*129e0*/  @!PT LDS RZ, [RZ] ;  /* 0x00000000fffff984 */ /* 0x000fe20000000800 */
[----:B------:R-:W-:Y:S01]  /*129f0*/  @!PT LDS RZ, [RZ] ;  /* 0x00000000fffff984 */ /* 0x000fe20000000800 */
[----:B------:R1:W-:Y:S01]  /*12a00*/  @P2 LDGSTS.E.BYPASS.LTC128B.128 [R164+0x6000], [R128.64+0x80] ;  /* 0x0600008080a42fae */ /* 0x0003e2000b901d46 */
[--C-:B------:R-:W-:Y:S01]  /*12a10*/  @!P1 LEA.HI.X R25, R25, R157, R4.reuse, 0x1, P5 ;  /* 0x0000009d19199211 */ /* 0x100fe200028f0c04 */
[----:B------:R-:W-:Y:S01]  /*12a20*/  IMAD.X R4, R151, 0x1, R4, P4 ;  /* 0x0000000197047824 */ /* 0x000fe200020e0604 */
[-C--:B------:R-:W-:Y:S01]  /*12a30*/  @!P1 LEA R26, P5, R27, R160.reuse, 0x1 ;  /* 0x000000a01b1a9211 */ /* 0x080fe200078a08ff */
[----:B------:R1:W-:Y:S01]  /*12a40*/  @!P2 STS.128 [R164+0x6000], RZ ;  /* 0x006000ffa400a388 */ /* 0x0003e20000000c00 */
[----:B------:R-:W-:-:S02]  /*12a50*/  @!P1 LEA R176, P4, R0, R160, 0x1 ;  /* 0x000000a000b09211 */ /* 0x000fc400078808ff */
[-C--:B------:R-:W-:Y:S02]  /*12a60*/  @!P1 LEA.HI.X R27, R27, R157.reuse, R6, 0x1, P5 ;  /* 0x0000009d1b1b9211 */ /* 0x080fe400028f0c06 */
        /* <DEDUP_REMOVED lines=8> */
[----:B------:R-:W-:Y:S02]  /*12af0*/  IMAD.MOV.U32 R157, RZ, RZ, R129 ;  /* 0x000000ffff9d7224 */ /* 0x000fe400078e0081 */
        /* <DEDUP_REMOVED lines=27> */
.L_x_5907:
        /* <DEDUP_REMOVED lines=49> */
[----:B------:R-:W1:Y:S01]  /*12fc0*/  LDSM.16.MT88.4 R8, [R144+0x8000] ;  /* 0x008000009008783b */ /* 0x000e620000004200 */
[----:B------:R-:W-:Y:S01]  /*12fd0*/  FFMA.FTZ R24, R5, c[0x0][0x23c], -R104 ;  /* 0x00008f0005187a23 */ /* 0x000fe20000010868 */
[----:B------:R-:W-:Y:S01]  /*12fe0*/  FSEL R5, R28, RZ, P0 ;  /* 0x000000ff1c057208 */ /* 0x000fe20000000000 */
[----:B------:R-:W-:Y:S01]  /*12ff0*/  FADD.FTZ R32, R3, -R32 ;  /* 0x8000002003207221 */ /* 0x000fe20000010000 */
[----:B------:R-:W-:Y:S01]  /*13000*/  MUFU.EX2 R30, R30 ;  /* 0x0000001e001e7308 */ /* 0x000fe20000000800 */
[----:B------:R-:W-:Y:S02]  /*13010*/  FFMA.FTZ R31, R20, c[0x0][0x23c], -R110 ;  /* 0x00008f00141f7a23 */ /* 0x000fe4000001086e */
[----:B------:R-:W-:-:S02]  /*13020*/  FADD.FTZ R2, R2, -R5 ;  /* 0x8000000502027221 */ /* 0x000fc40000010000 */
[--C-:B------:R-:W-:Y:S02]  /*13030*/  FFMA.FTZ R27, R15, c[0x0][0x23c], -R110.reuse ;  /* 0x00008f000f1b7a23 */ /* 0x100fe4000001086e */
[--C-:B------:R-:W-:Y:S01]  /*13040*/  FFMA.FTZ R26, R173, c[0x0][0x23c], -R110.reuse ;  /* 0x00008f00ad1a7a23 */ /* 0x100fe2000001086e */
[----:B------:R-:W-:Y:S01]  /*13050*/  MUFU.EX2 R31, R31 ;  /* 0x0000001f001f7308 */ /* 0x000fe20000000800 */
[----:B------:R-:W-:Y:S02]  /*13060*/  FFMA.FTZ R25, R13, c[0x0][0x23c], -R110 ;  /* 0x00008f000d197a23 */ /* 0x000fe4000001086e */
[----:B------:R-:W-:Y:S02]  /*13070*/  FFMA.FTZ R0, R7, c[0x0][0x23c], -R104 ;  /* 0x00008f0007007a23 */ /* 0x000fe40000010868 */
[----:B------:R-:W-:Y:S02]  /*13080*/  FMUL.FTZ R32, R32, c[0x0][0x23c] ;  /* 0x00008f0020207a20 */ /* 0x000fe40000410000 */
[----:B------:R-:W-:Y:S01]  /*13090*/  FMUL.FTZ R2, R2, c[0x0][0x23c] ;  /* 0x00008f0002027a20 */ /* 0x000fe20000410000 */
[----:B------:R-:W2:Y:S01]  /*130a0*/  MUFU.EX2 R27, R27 ;  /* 0x0000001b001b7308 */ /* 0x000ea20000000800 */
[----:B------:R-:W-:-:S02]  /*130b0*/  FFMA.FTZ R112, R111, c[0x0][0x23c], -R110 ;  /* 0x00008f006f707a23 */ /* 0x000fc4000001086e */
[--C-:B------:R-:W-:Y:S02]  /*130c0*/  FFMA.FTZ R111, R117, c[0x0][0x23c], -R110.reuse ;  /* 0x00008f00756f7a23 */ /* 0x100fe4000001086e */
[--C-:B------:R-:W-:Y:S02]  /*130d0*/  FFMA.FTZ R114, R115, c[0x0][0x23c], -R110.reuse ;  /* 0x00008f0073727a23 */ /* 0x100fe4000001086e */
[----:B------:R-:W-:Y:S01]  /*130e0*/  FFMA.FTZ R113, R113, c[0x0][0x23c], -R110 ;  /* 0x00008f0071717a23 */ /* 0x000fe2000001086e */
[----:B------:R-:W-:Y:S01]  /*130f0*/  MUFU.EX2 R26, R26 ;  /* 0x0000001a001a7308 */ /* 0x000fe20000000800 */
[--C-:B------:R-:W-:Y:S02]  /*13100*/  FFMA.FTZ R118, R19, c[0x0][0x23c], -R104.reuse ;  /* 0x00008f0013767a23 */ /* 0x100fe40000010868 */
[--C-:B------:R-:W-:Y:S02]  /*13110*/  FFMA.FTZ R117, R17, c[0x0][0x23c], -R104.reuse ;  /* 0x00008f0011757a23 */ /* 0x100fe40000010868 */
[--C-:B------:R-:W-:Y:S01]  /*13120*/  FFMA.FTZ R116, R23, c[0x0][0x23c], -R104.reuse ;  /* 0x00008f0017747a23 */ /* 0x100fe20000010868 */
[----:B------:R-:W-:Y:S01]  /*13130*/  LDSM.16.MT88.4 R16, [R144+0xa800] ;  /* 0x00a800009010783b */ /* 0x000fe20000004200 */
[--C-:B------:R-:W-:Y:S01]  /*13140*/  FFMA.FTZ R115, R21, c[0x0][0x23c], -R104.reuse ;  /* 0x00008f0015737a23 */ /* 0x100fe20000010868 */
[----:B------:R-:W3:Y:S01]  /*13150*/  MUFU.EX2 R25, R25 ;  /* 0x0000001900197308 */ /* 0x000ee20000000800 */
[----:B--2---:R-:W-:Y:S01]  /*13160*/  F2FP.BF16.PACK_AB R4, R27, R31 ;  /* 0x0000001f1b04723e */ /* 0x004fe200000010ff */
[----:B------:R-:W-:Y:S01]  /*13170*/  LDSM.16.MT88.4 R20, [R142+0xa800] ;  /* 0x00a800008e14783b */ /* 0x000fe20000004200 */
[----:B------:R-:W-:-:S02]  /*13180*/  FFMA.FTZ R126, R119, c[0x0][0x23c], -R104 ;  /* 0x00008f00777e7a23 */ /* 0x000fc40000010868 */
[--C-:B------:R-:W-:Y:S02]  /*13190*/  FFMA.FTZ R122, R165, c[0x0][0x23c], -R110.reuse ;  /* 0x00008f00a57a7a23 */ /* 0x100fe4000001086e */
[--C-:B------:R-:W-:Y:S01]  /*131a0*/  FFMA.FTZ R129, R131, c[0x0][0x23c], -R110.reuse ;  /* 0x00008f0083817a23 */ /* 0x100fe2000001086e */
[----:B------:R-:W2:Y:S01]  /*131b0*/  MUFU.EX2 R24, R24 ;  /* 0x0000001800187308 */ /* 0x000ea20000000800 */
[--C-:B------:R-:W-:Y:S02]  /*131c0*/  FFMA.FTZ R120, R171, c[0x0][0x23c], -R110.reuse ;  /* 0x00008f00ab787a23 */ /* 0x100fe4000001086e */
[----:B------:R-:W-:Y:S02]  /*131d0*/  FFMA.FTZ R127, R127, c[0x0][0x23c], -R110 ;  /* 0x00008f007f7f7a23 */ /* 0x000fe4000001086e */
[--C-:B------:R-:W-:Y:S02]  /*131e0*/  FFMA.FTZ R125, R125, c[0x0][0x23c], -R104.reuse ;  /* 0x00008f007d7d7a23 */ /* 0x100fe40000010868 */
[--C-:B------:R-:W-:Y:S01]  /*131f0*/  FFMA.FTZ R119, R121, c[0x0][0x23c], -R104.reuse ;  /* 0x00008f0079777a23 */ /* 0x100fe20000010868 */
[----:B------:R-:W-:Y:S01]  /*13200*/  MUFU.EX2 R0, R0 ;  /* 0x0000000000007308 */ /* 0x000fe20000000800 */
[----:B---3--:R-:W-:Y:S01]  /*13210*/  F2FP.BF16.PACK_AB R6, R25, R26 ;  /* 0x0000001a1906723e */ /* 0x008fe200000010ff */
[----:B------:R-:W-:-:S02]  /*13220*/  FFMA.FTZ R124, R123, c[0x0][0x23c], -R104 ;  /* 0x00008f007b7c7a23 */ /* 0x000fc40000010868 */
[--C-:B------:R-:W-:Y:S02]  /*13230*/  FFMA.FTZ R109, R109, c[0x0][0x23c], -R110.reuse ;  /* 0x00008f006d6d7a23 */ /* 0x100fe4000001086e */
[--C-:B------:R-:W-:Y:S02]  /*13240*/  FFMA.FTZ R108, R108, c[0x0][0x23c], -R110.reuse ;  /* 0x00008f006c6c7a23 */ /* 0x100fe4000001086e */
[----:B------:R-:W3:Y:S01]  /*13250*/  MUFU.EX2 R3, R12 ;  /* 0x0000000c00037308 */ /* 0x000ee20000000800 */
[----:B--2---:R-:W-:Y:S01]  /*13260*/  F2FP.BF16.PACK_AB R5, R24, R30 ;  /* 0x0000001e1805723e */ /* 0x004fe200000010ff */
[--C-:B------:R-:W-:Y:S02]  /*13270*/  FFMA.FTZ R107, R107, c[0x0][0x23c], -R110.reuse ;  /* 0x00008f006b6b7a23 */ /* 0x100fe4000001086e */
[----:B------:R-:W-:Y:S02]  /*13280*/  FFMA.FTZ R110, R105, c[0x0][0x23c], -R110 ;  /* 0x00008f00696e7a23 */ /* 0x000fe4000001086e */
[----:B------:R-:W-:-:S02]  /*13290*/  FFMA.FTZ R101, R101, c[0x0][0x23c], -R104 ;  /* 0x00008f0065657a23 */ /* 0x000fc40000010868 */
[----:B------:R-:W2:Y:S01]  /*132a0*/  MUFU.EX2 R32, R32 ;  /* 0x0000002000207308 */ /* 0x000ea20000000800 */
[--C-:B------:R-:W-:Y:S02]  /*132b0*/  FFMA.FTZ R128, R35, c[0x0][0x23c], -R104.reuse ;  /* 0x00008f0023807a23 */ /* 0x100fe40000010868 */
[--C-:B------:R-:W-:Y:S02]  /*132c0*/  FFMA.FTZ R33, R33, c[0x0][0x23c], -R104.reuse ;  /* 0x00008f0021217a23 */ /* 0x100fe40000010868 */
[----:B------:R-:W-:-:S03]  /*132d0*/  FFMA.FTZ R34, R34, c[0x0][0x23c], -R104 ;  /* 0x00008f0022227a23 */ /* 0x000fc60000010868 */
[----:B------:R-:W4:Y:S01]  /*132e0*/  MUFU.EX2 R2, R2 ;  /* 0x0000000200027308 */ /* 0x000f220000000800 */
[----:B---3--:R-:W-:Y:S01]  /*132f0*/  F2FP.BF16.PACK_AB R7, R3, R0 ;  /* 0x000000000307723e */ /* 0x008fe200000010ff */
[----:B------:R-:W3:Y:S01]  /*13300*/  LDSM.16.MT88.4 R12, [R142+0x8000] ;  /* 0x008000008e0c783b */ /* 0x000ee20000004200 */
[----:B--2---:R-:W-:-:S05]  /*13310*/  FMUL.FTZ R96, R96, R32 ;  /* 0x0000002060607220 */ /* 0x004fca0000410000 */
[----:B------:R-:W-:Y:S01]  /*13320*/  MUFU.EX2 R113, R113 ;  /* 0x0000007100717308 */ /* 0x000fe20000000800 */
[-C--:B------:R-:W-:Y:S02]  /*13330*/  FMUL.FTZ R97, R97, R32.reuse ;  /* 0x0000002061617220 */ /* 0x080fe40000410000 */
[-C--:B------:R-:W-:Y:S02]  /*13340*/  FMUL.FTZ R92, R92, R32.reuse ;  /* 0x000000205c5c7220 */ /* 0x080fe40000410000 */
[----:B------:R-:W-:Y:S02]  /*13350*/  FMUL.FTZ R93, R93, R32 ;  /* 0x000000205d5d7220 */ /* 0x000fe40000410000 */
[-C--:B----4-:R-:W-:Y:S01]  /*13360*/  FMUL.FTZ R98, R98, R2.reuse ;  /* 0x0000000262627220 */ /* 0x090fe20000410000 */
[----:B------:R-:W2:Y:S01]  /*13370*/  MUFU.EX2 R112, R112 ;  /* 0x0000007000707308 */ /* 0x000ea20000000800 */
[-C--:B------:R-:W-:Y:S02]  /*13380*/  FMUL.FTZ R99, R99, R2.reuse ;  /* 0x0000000263637220 */ /* 0x080fe40000410000 */
[----:B------:R-:W-:-:S02]  /*13390*/  FMUL.FTZ R94, R94, R2 ;  /* 0x000000025e5e7220 */ /* 0x000fc40000410000 */
[----:B------:R-:W-:Y:S02]  /*133a0*/  FMUL.FTZ R95, R95, R2 ;  /* 0x000000025f5f7220 */ /* 0x000fe40000410000 */
[-C--:B------:R-:W-:Y:S01]  /*133b0*/  FMUL.FTZ R88, R88, R32.reuse ;  /* 0x0000002058587220 */ /* 0x080fe20000410000 */
[C---:B-1----:R-:W-:Y:S01]  /*133c0*/  HMMA.16816.F32.BF16 R96, R4.reuse, R8, R96 ;  /* 0x000000080460723c */ /* 0x042fe20000041860 */
[----:B------:R-:W-:Y:S01]  /*133d0*/  FMUL.FTZ R89, R89, R32 ;  /* 0x0000002059597220 */ /* 0x000fe20000410000 */
[----:B------:R-:W-:Y:S01]  /*133e0*/  MUFU.EX2 R111, R111 ;  /* 0x0000006f006f7308 */ /* 0x000fe20000000800 */
[-C--:B------:R-:W-:Y:S02]  /*133f0*/  FMUL.FTZ R90, R90, R2.reuse ;  /* 0x000000025a5a7220 */ /* 0x080fe40000410000 */
[----:B------:R-:W-:Y:S02]  /*13400*/  FMUL.FTZ R91, R91, R2 ;  /* 0x000000025b5b7220 */ /* 0x000fe40000410000 */
[-C--:B------:R-:W-:Y:S01]  /*13410*/  FMUL.FTZ R84, R84, R32.reuse ;  /* 0x0000002054547220 */ /* 0x080fe20000410000 */
[----:B------:R-:W-:Y:S01]  /*13420*/  HMMA.16816.F32.BF16 R92, R4, R10, R92 ;  /* 0x0000000a045c723c */ /* 0x000fe2000004185c */
[----:B------:R-:W1:Y:S01]  /*13430*/  LDSM.16.MT88.4 R8, [R141+0x8000] ;  /* 0x008000008d08783b */ /* 0x000e620000004200 */
[----:B------:R-:W-:Y:S01]  /*13440*/  FMUL.FTZ R85, R85, R32 ;  /* 0x0000002055557220 */ /* 0x000fe20000410000 */
[----:B------:R-:W-:Y:S01]  /*13450*/  MUFU.EX2 R114, R114 ;  /* 0x0000007200727308 */ /* 0x000fe20000000800 */
[----:B------:R-:W-:-:S02]  /*13460*/  FMUL.FTZ R86, R86, R2 ;  /* 0x0000000256567220 */ /* 0x000fc40000410000 */
[----:B------:R-:W-:Y:S02]  /*13470*/  FMUL.FTZ R87, R87, R2 ;  /* 0x0000000257577220 */ /* 0x000fe40000410000 */
[-C--:B------:R-:W-:Y:S01]  /*13480*/  FMUL.FTZ R80, R80, R32.reuse ;  /* 0x0000002050507220 */ /* 0x080fe20000410000 */
[C---:B---3--:R-:W-:Y:S01]  /*13490*/  HMMA.16816.F32.BF16 R88, R4.reuse, R12, R88 ;  /* 0x0000000c0458723c */ /* 0x048fe20000041858 */
[----:B------:R-:W-:Y:S01]  /*134a0*/  FMUL.FTZ R81, R81, R32 ;  /* 0x0000002051517220 */ /* 0x000fe20000410000 */
[----:B------:R-:W-:Y:S01]  /*134b0*/  MUFU.EX2 R118, R118 ;  /* 0x0000007600767308 */ /* 0x000fe20000000800 */
[-C--:B------:R-:W-:Y:S02]  /*134c0*/  FMUL.FTZ R82, R82, R2.reuse ;  /* 0x0000000252527220 */ /* 0x080fe40000410000 */
[----:B------:R-:W-:Y:S02]  /*134d0*/  FMUL.FTZ R83, R83, R2 ;  /* 0x0000000253537220 */ /* 0x000fe40000410000 */
[-C--:B------:R-:W-:Y:S01]  /*134e0*/  FMUL.FTZ R76, R76, R32.reuse ;  /* 0x000000204c4c7220 */ /* 0x080fe20000410000 */
[----:B------:R-:W-:Y:S01]  /*134f0*/  HMMA.16816.F32.BF16 R84, R4, R14, R84 ;  /* 0x0000000e0454723c */ /* 0x000fe20000041854 */
[----:B------:R-:W3:Y:S01]  /*13500*/  LDSM.16.MT88.4 R12, [R140+0x8000] ;  /* 0x008000008c0c783b */ /* 0x000ee20000004200 */
        /* <DEDUP_REMOVED lines=34> */
[----:B------:R-:W3:Y:S01]  /*13730*/  LDSM.16.MT88.4 R12, [R142+0xa000] ;  /* 0x00a000008e0c783b */ /* 0x000ee20000004200 */
        /* <DEDUP_REMOVED lines=26> */
[-C--:B------:R-:W-:Y:S01]  /*138e0*/  FMUL.FTZ R66, R66, R2.reuse ;  /* 0x0000000242427220 */ /* 0x080fe20000410000 */
[C---:B---3--:R-:W-:Y:S01]  /*138f0*/  HMMA.16816.F32.BF16 R44, R4.reuse, R12, R44 ;  /* 0x0000000c042c723c */ /* 0x048fe2000004182c */
[----:B------:R-:W-:Y:S02]  /*13900*/  FMUL.FTZ R67, R67, R2 ;  /* 0x0000000243437220 */ /* 0x000fe40000410000 */
[----:B------:R-:W-:Y:S02]  /*13910*/  FFMA.FTZ R32, R106, R32, R31 ;  /* 0x000000206a207223 */ /* 0x000fe4000001001f */
[----:B------:R-:W-:Y:S01]  /*13920*/  FFMA.FTZ R167, R167, R2, R30 ;  /* 0x00000002a7a77223 */ /* 0x000fe2000001001e */
[----:B------:R-:W-:Y:S01]  /*13930*/  MUFU.EX2 R109, R109 ;  /* 0x0000006d006d7308 */ /* 0x000fe20000000800 */
[----:B------:R-:W-:Y:S01]  /*13940*/  FADD.FTZ R27, R27, R32 ;  /* 0x000000201b1b7221 */ /* 0x000fe20000010000 */
[----:B------:R-:W-:Y:S01]  /*13950*/  HMMA.16816.F32.BF16 R48, R4, R14, R48 ;  /* 0x0000000e0430723c */ /* 0x000fe20000041830 */
[----:B------:R-:W3:Y:S01]  /*13960*/  LDSM.16.MT88.4 R12, [R140+0xa000] ;  /* 0x00a000008c0c783b */ /* 0x000ee20000004200 */
[----:B------:R-:W-:-:S02]  /*13970*/  FADD.FTZ R167, R24, R167 ;  /* 0x000000a718a77221 */ /* 0x000fc40000010000 */
[----:B------:R-:W-:Y:S02]  /*13980*/  FADD.FTZ R26, R26, R27 ;  /* 0x0000001b1a1a7221 */ /* 0x000fe40000010000 */
[----:B------:R-:W1:Y:S01]  /*13990*/  MUFU.EX2 R108, R108 ;  /* 0x0000006c006c7308 */ /* 0x000e620000000800 */
[----:B------:R-:W-:Y:S02]  /*139a0*/  FADD.FTZ R2, R0, R167 ;  /* 0x000000a700027221 */ /* 0x000fe40000010000 */
[----:B------:R-:W-:Y:S02]  /*139b0*/  FADD.FTZ R0, R25, R26 ;  /* 0x0000001a19007221 */ /* 0x000fe40000010000 */
[----:B------:R-:W-:Y:S01]  /*139c0*/  FADD.FTZ R3, R3, R2 ;  /* 0x0000000203037221 */ /* 0x000fe20000010000 */
[----:B------:R-:W-:Y:S02]  /*139d0*/  MOV R2, R28 ;  /* 0x0000001c00027202 */ /* 0x000fe40000000f00 */
[----:B------:R-:W-:Y:S08]  /*139e0*/  MUFU.EX2 R107, R107 ;  /* 0x0000006b006b7308 */ /* 0x000ff00000000800 */
[----:B------:R-:W-:Y:S01]  /*139f0*/  MUFU.EX2 R110, R110 ;  /* 0x0000006e006e7308 */ /* 0x000fe20000000800 */
[C---:B-1----:R-:W-:Y:S07]  /*13a00*/  HMMA.16816.F32.BF16 R52, R4.reuse, R8, R52 ;  /* 0x000000080434723c */ /* 0x042fee0000041834 */
[----:B------:R-:W-:Y:S01]  /*13a10*/  MUFU.EX2 R101, R101 ;  /* 0x0000006500657308 */ /* 0x000fe20000000800 */
[C---:B------:R-:W-:Y:S01]  /*13a20*/  HMMA.16816.F32.BF16 R56, R4.reuse, R10, R56 ;  /* 0x0000000a0438723c */ /* 0x040fe20000041838 */
[----:B------:R-:W1:Y:S06]  /*13a30*/  LDSM.16.MT88.4 R8, [R142+0x8800] ;  /* 0x008800008e08783b */ /* 0x000e6c0000004200 */
[----:B------:R-:W1:Y:S01]  /*13a40*/  MUFU.EX2 R128, R128 ;  /* 0x0000008000807308 */ /* 0x000e620000000800 */
[C---:B---3--:R-:W-:Y:S07]  /*13a50*/  HMMA.16816.F32.BF16 R60, R4.reuse, R12, R60 ;  /* 0x0000000c043c723c */ /* 0x048fee000004183c */
[----:B------:R-:W-:Y:S01]  /*13a60*/  MUFU.EX2 R33, R33 ;  /* 0x0000002100217308 */ /* 0x000fe20000000800 */
[----:B------:R-:W-:Y:S01]  /*13a70*/  HMMA.16816.F32.BF16 R64, R4, R14, R64 ;  /* 0x0000000e0440723c */ /* 0x000fe20000041840 */
[----:B------:R-:W3:Y:S06]  /*13a80*/  LDSM.16.MT88.4 R12, [R144+0x8800] ;  /* 0x00880000900c783b */ /* 0x000eec0000004200 */
[----:B------:R-:W1:Y:S01]  /*13a90*/  MUFU.EX2 R34, R34 ;  /* 0x0000002200227308 */ /* 0x000e620000000800 */
[----:B--2---:R-:W-:Y:S01]  /*13aa0*/  F2FP.BF16.PACK_AB R4, R112, R113 ;  /* 0x000000717004723e */ /* 0x004fe200000010ff */
        /* <DEDUP_REMOVED lines=15> */
[C---:B---3--:R-:W-:Y:S08]  /*13ba0*/  HMMA.16816.F32.BF16 R96, R4.reuse, R12, R96 ;  /* 0x0000000c0460723c */ /* 0x048ff00000041860 */
        /* <DEDUP_REMOVED lines=26> */
[----:B------:R-:W-:Y:S01]  /*13d50*/  FADD.FTZ R126, R126, R125 ;  /* 0x0000007d7e7e7221 */ /* 0x000fe20000010000 */
[----:B------:R-:W-:Y:S01]  /*13d60*/  MOV R3, R29 ;  /* 0x0000001d00037202 */ /* 0x000fe20000000f00 */
[----:B------:R-:W-:-:S02]  /*13d70*/  FADD.FTZ R0, R120, R129 ;  /* 0x0000008178007221 */ /* 0x000fc40000010000 */
        /* <DEDUP_REMOVED lines=59> */
.L_x_5904:
        /* <DEDUP_REMOVED lines=12> */
.L_x_5914:
        /* <DEDUP_REMOVED lines=65> */
.L_x_5911:
[----:B------:R-:W-:Y:S02]  /*14600*/  LOP3.LUT P4, RZ, R163, 0x1, RZ, 0xc0, !PT ;  /* 0x00000001a3ff7812 */ /* 0x000fe4000788c0ff */
[C---:B------:R-:W-:Y:S02]  /*14610*/  LEA R2, P6, R3.reuse, R168, 0x1 ;  /* 0x000000a803027211 */ /* 0x040fe400078c08ff */
[C---:B------:R-:W-:Y:S02]  /*14620*/  IADD3 R105, P0, R154.reuse, R3, RZ ;  /* 0x000000039a697210 */ /* 0x040fe40007f1e0ff */
[----:B------:R-:W-:Y:S02]  /*14630*/  LEA.HI.X R3, R3, R169, R170, 0x1, P6 ;  /* 0x000000a903037211 */ /* 0x000fe400030f0caa */
[----:B------:R-:W-:Y:S02]  /*14640*/  LOP3.LUT P2, RZ, R163, 0x2, RZ, 0xc0, !PT ;  /* 0x00000002a3ff7812 */ /* 0x000fe4000784c0ff */
[----:B------:R-:W-:Y:S02]  /*14650*/  IADD3.X R104, R153, R170, RZ, P0, !PT ;  /* 0x000000aa99687210 */ /* 0x000fe400007fe4ff */
[C---:B------:R-:W-:Y:S01]  /*14660*/  IADD3 R101, P1, R154.reuse, R105, RZ ;  /* 0x000000699a657210 */ /* 0x040fe20007f3e0ff */
[----:B------:R-:W-:Y:S01]  /*14670*/  @!PT LDS RZ, [RZ] ;  /* 0x00000000fffff984 */ /* 0x000fe20000000800 */
[----:B------:R-:W-:Y:S01]  /*14680*/  @!PT LDS RZ, [RZ] ;  /* 0x00000000fffff984 */ /* 0x000fe20000000800 */
[----:B------:R-:W-:Y:S01]  /*14690*/  @!PT LDS RZ, [RZ] ;  /* 0x00000000fffff984 */ /* 0x000fe20000000800 */
[----:B------:R1:W-:Y:S01]  /*146a0*/  @P4 LDGSTS.E.BYPASS.LTC128B.128 [R164+0x8000], [R2.64] ;  /* 0x0800000002a44fae */ /* 0x0003e2000b901d46 */
[-C--:B------:R-:W-:Y:S02]  /*146b0*/  @P4 LEA R174, P5, R105, R168.reuse, 0x1 ;  /* 0x000000a869ae4211 */ /* 0x080fe400078a08ff */
[-C--:B------:R-:W-:Y:S02]  /*146c0*/  @P4 LEA R180, P6, R101, R168.reuse, 0x1 ;  /* 0x000000a865b44211 */ /* 0x080fe400078c08ff */
[CCC-:B------:R-:W-:Y:S02]  /*146d0*/  @P4 LEA.HI.X R175, R105.reuse, R169.reuse, R104.reuse, 0x1, P5 ;  /* 0x000000a969af4211 */ /* 0x1c0fe400028f0c68 */
[----:B------:R-:W-:Y:S01]  /*146e0*/  @!P4 STS.128 [R164+0x8000], RZ ;  /* 0x008000ffa400c388 */ /* 0x000fe20000000c00 */
[----:B------:R-:W-:Y:S02]  /*146f0*/  @P2 LEA R172, P0, R105, R168, 0x1 ;  /* 0x000000a869ac2211 */ /* 0x000fe400078008ff */
[----:B------:R-:W-:Y:S02]  /*14700*/  IADD3.X R170, R153, R104, RZ, P1, !PT ;  /* 0x0000006899aa7210 */ /* 0x000fe40000ffe4ff */
[-C--:B------:R-:W-:Y:S02]  /*14710*/  @P2 LEA.HI.X R173, R105, R169.reuse, R104, 0x1, P0 ;  /* 0x000000a969ad2211 */ /* 0x080fe400000f0c68 */
[----:B------:R-:W-:Y:S01]  /*14720*/  @!PT LDS RZ, [RZ] ;  /* 0x00000000fffff984 */ /* 0x000fe20000000800 */
[----:B------:R-:W-:Y:S01]  /*14730*/  @!PT LDS RZ, [RZ] ;  /* 0x00000000fffff984 */ /* 0x000fe20000000800 */
[----:B------:R-:W-:Y:S01]  /*14740*/  @!PT LDS RZ, [RZ] ;  /* 0x00000000fffff984 */ /* 0x000fe20000000800 */
[----:B------:R1:W-:Y:S01]  /*14750*/  @P2 LDGSTS.E.BYPASS.LTC128B.128 [R164+0xa000], [R2.64+0x80] ;  /* 0x0a00008002a42fae */ /* 0x0003e2000b901d46 */
[C-C-:B------:R-:W-:Y:S02]  /*14760*/  @P4 LEA.HI.X R181, R101.reuse, R169, R170.reuse, 0x1, P6 ;  /* 0x000000a965b54211 */ /* 0x140fe400030f0caa */
[CC--:B------:R-:W-:Y:S02]  /*14770*/  @P2 LEA R176, P1, R101.reuse, R168.reuse, 0x1 ;  /* 0x000000a865b02211 */ /* 0x0c0fe400078208ff */
[----:B------:R-:W-:Y:S02]  /*14780*/  IADD3 R105, P0, R154, R101, RZ ;  /* 0x000000659a697210 */ /* 0x000fe40007f1e0ff */
[----:B------:R-:W-:Y:S01]  /*14790*/  @!P2 STS.128 [R164+0xa000], RZ ;  /* 0x00a000ffa400a388 */ /* 0x000fe20000000c00 */
[-C--:B------:R-:W-:Y:S02]  /*147a0*/  @P2 LEA.HI.X R177, R101, R169.reuse, R170, 0x1, P1 ;  /* 0x000000a965b12211 */ /* 0x080fe400008f0caa */
[----:B------:R-:W-:Y:S02]  /*147b0*/  @P4 LEA R178, P5, R105, R168, 0x1 ;  /* 0x000000a869b24211 */ /* 0x000fe400078a08ff */
[----:B------:R-:W-:Y:S02]  /*147c0*/  IADD3.X R104, R153, R170, RZ, P0, !PT ;  /* 0x000000aa99687210 */ /* 0x000fe400007fe4ff */
[----:B------:R-:W-:Y:S01]  /*147d0*/  @!PT LDS RZ, [RZ] ;  /* 0x00000000fffff984 */ /* 0x000fe20000000800 */
[----:B------:R-:W-:Y:S01]  /*147e0*/  @!PT LDS RZ, [RZ] ;  /* 0x00000000fffff984 */ /* 0x000fe20000000800 */
[----:B------:R-:W-:Y:S01]  /*147f0*/  @!PT LDS RZ, [RZ] ;  /* 0x00000000fffff984 */ /* 0x000fe20000000800 */
[----:B------:R2:W-:Y:S01]  /*14800*/  @P4 LDGSTS.E.BYPASS.LTC128B.128 [R164+0x8800], [R174.64] ;  /* 0x08800000aea44fae */ /* 0x0005e2000b901d46 */
[C---:B------:R-:W-:Y:S02]  /*14810*/  @P2 LEA R168, P0, R105.reuse, R168, 0x1 ;  /* 0x000000a869a82211 */ /* 0x040fe400078008ff */
[CCC-:B------:R-:W-:Y:S02]  /*14820*/  @P4 LEA.HI.X R179, R105.reuse, R169.reuse, R104.reuse, 0x1, P5 ;  /* 0x000000a969b34211 */ /* 0x1c0fe400028f0c68 */
[----:B------:R-:W-:Y:S02]  /*14830*/  @P2 LEA.HI.X R169, R105, R169, R104, 0x1, P0 ;  /* 0x000000a969a92211 */ /* 0x000fe400000f0c68 */
[----:B------:R-:W-:Y:S01]  /*14840*/  @!P4 STS.128 [R164+0x8800], RZ ;  /* 0x008800ffa400c388 */ /* 0x000fe20000000c00 */
[----:B------:R-:W-:Y:S06]  /*14850*/  ISETP.GE.AND P0, PT, R162, 0x2, PT ;  /* 0x00000002a200780c */ /* 0x000fec0003f06270 */
[----:B------:R-:W-:Y:S01]  /*14860*/  @!PT LDS RZ, [RZ] ;  /* 0x00000000fffff984 */ /* 0x000fe20000000800 */
[----:B------:R-:W-:Y:S01]  /*14870*/  @!PT LDS RZ, [RZ] ;  /* 0x00000000fffff984 */ /* 0x000fe20000000800 */
[----:B------:R-:W-:Y:S01]  /*14880*/  @!PT LDS RZ, [RZ] ;  /* 0x00000000fffff984 */ /* 0x000fe20000000800 */
[----:B------:R3:W-:Y:S07]  /*14890*/  @P2 LDGSTS.E.BYPASS.LTC128B.128 [R164+0xa800], [R172.64+0x80] ;  /* 0x0a800080aca42fae */ /* 0x0007ee000b901d46 */
[----:B------:R-:W-:Y:S07]  /*148a0*/  @!P2 STS.128 [R164+0xa800], RZ ;  /* 0x00a800ffa400a388 */ /* 0x000fee0000000c00 */
[----:B------:R-:W-:Y:S01]  /*148b0*/  @!PT LDS RZ, [RZ] ;  /* 0x00000000fffff984 */ /* 0x000fe20000000800 */
[----:B------:R-:W-:Y:S01]  /*148c0*/  @!PT LDS RZ, [RZ] ;  /* 0x00000000fffff984 */ /* 0x000fe20000000800 */
[----:B------:R-:W-:Y:S01]  /*148d0*/  @!PT LDS RZ, [RZ] ;  /* 0x00000000fffff984 */ /* 0x000fe20000000800 */
[----:B------:R4:W-:Y:S07]  /*148e0*/  @P4 LDGSTS.E.BYPASS.LTC128B.128 [R164+0x9000], [R180.64] ;  /* 0x09000000b4a44fae */ /* 0x0009ee000b901d46 */
[----:B------:R-:W-:Y:S07]  /*148f0*/  @!P4 STS.128 [R164+0x9000], RZ ;  /* 0x009000ffa400c388 */ /* 0x000fee0000000c00 */
        /* <DEDUP_REMOVED lines=15> */
[----:B------:R-:W-:Y:S07]  /*149f0*/  LDSM.16.M88.4 R108, [R150] ;  /* 0x00000000966c783b */ /* 0x000fee0000000200 */
[----:B------:R-:W2:Y:S01]  /*14a00*/  LDSM.16.M88.4 R112, [R149+0x4000] ;  /* 0x004000009570783b */ /* 0x000ea20000000200 */
[----:B-1----:R-:W-:Y:S06]  /*14a10*/  MOV R168, R2 ;  /* 0x0000000200a87202 */ /* 0x002fec0000000f00 */
[----:B------:R-:W1:Y:S01]  /*14a20*/  LDSM.16.M88.4 R116, [R149+0x4800] ;  /* 0x004800009574783b */ /* 0x000e620000000200 */
[----:B------:R-:W-:Y:S06]  /*14a30*/  MOV R169, R3 ;  /* 0x0000000300a97202 */ /* 0x000fec0000000f00 */
[----:B------:R-:W1:Y:S07]  /*14a40*/  LDSM.16.M88.4 R120, [R149+0x5000] ;  /* 0x005000009578783b */ /* 0x000e6e0000000200 */
[----:B------:R-:W0:Y:S07]  /*14a50*/  LDGDEPBAR ;  /* 0x00000000000079af */ /* 0x000e2e0000000000 */
[----:B------:R-:W3:Y:S07]  /*14a60*/  LDSM.16.M88.4 R124, [R149+0x5800] ;  /* 0x00580000957c783b */ /* 0x000eee0000000200 */
[----:B------:R-:W-:Y:S01]  /*14a70*/  LDSM.16.M88.4 R128, [R138] ;  /* 0x000000008a80783b */ /* 0x000fe20000000200 */
[C---:B--2---:R-:W-:Y:S08]  /*14a80*/  HMMA.16816.F32.BF16 R4, R108.reuse, R112, RZ ;  /* 0x000000706c04723c */ /* 0x044ff000000418ff */
[C---:B------:R-:W-:Y:S01]  /*14a90*/  HMMA.16816.F32.BF16 R8, R108.reuse, R114, RZ ;  /* 0x000000726c08723c */ /* 0x040fe200000418ff */
[----:B------:R-:W-:Y:S07]  /*14aa0*/  LDSM.16.M88.4 R112, [R148] ;  /* 0x000000009470783b */ /* 0x000fee0000000200 */
[C---:B-1----:R-:W-:Y:S08]  /*14ab0*/  HMMA.16816.F32.BF16 R12, R108.reuse, R116, RZ ;  /* 0x000000746c0c723c */ /* 0x042ff000000418ff */
[C---:B------:R-:W-:Y:S01]  /*14ac0*/  HMMA.16816.F32.BF16 R16, R108.reuse, R118, RZ ;  /* 0x000000766c10723c */ /* 0x040fe200000418ff */
[----:B------:R-:W1:Y:S07]  /*14ad0*/  LDSM.16.M88.4 R116, [R147] ;  /* 0x000000009374783b */ /* 0x000e6e0000000200 */
[C---:B------:R-:W-:Y:S08]  /*14ae0*/  HMMA.16816.F32.BF16 R20, R108.reuse, R120, RZ ;  /* 0x000000786c14723c */ /* 0x040ff000000418ff */
[C---:B------:R-:W-:Y:S01]  /*14af0*/  HMMA.16816.F32.BF16 R24, R108.reuse, R122, RZ ;  /* 0x0000007a6c18723c */ /* 0x040fe200000418ff */
[----:B------:R-:W2:Y:S07]  /*14b00*/  LDSM.16.M88.4 R120, [R139] ;  /* 0x000000008b78783b */ /* 0x000eae0000000200 */
[C---:B---3--:R-:W-:Y:S08]  /*14b10*/  HMMA.16816.F32.BF16 R28, R108.reuse, R124, RZ ;  /* 0x0000007c6c1c723c */ /* 0x048ff000000418ff */
[----:B------:R-:W-:Y:S01]  /*14b20*/  HMMA.16816.F32.BF16 R32, R108, R126, RZ ;  /* 0x0000007e6c20723c */ /* 0x000fe200000418ff */
[----:B------:R-:W3:Y:S07]  /*14b30*/  LDSM.16.M88.4 R108, [R137] ;  /* 0x00000000896c783b */ /* 0x000eee0000000200 */
[----:B------:R-:W-:Y:S01]  /*14b40*/  LDSM.16.M88.4 R124, [R143+0x4800] ;  /* 0x004800008f7c783b */ /* 0x000fe20000000200 */
[C---:B-1----:R-:W-:Y:S08]  /*14b50*/  HMMA.16816.F32.BF16 R4, R112.reuse, R116, R4 ;  /* 0x000000747004723c */ /* 0x042ff00000041804 */
[C---:B------:R-:W-:Y:S01]  /*14b60*/  HMMA.16816.F32.BF16 R8, R112.reuse, R118, R8 ;  /* 0x000000767008723c */ /* 0x040fe20000041808 */
[----:B------:R-:W-:Y:S07]  /*14b70*/  LDSM.16.M88.4 R116, [R146] ;  /* 0x000000009274783b */ /* 0x000fee0000000200 */
[C---:B--2---:R-:W-:Y:S08]  /*14b80*/  HMMA.16816.F32.BF16 R12, R112.reuse, R120, R12 ;  /* 0x00000078700c723c */ /* 0x044ff0000004180c */
[C---:B------:R-:W-:Y:S01]  /*14b90*/  HMMA.16816.F32.BF16 R16, R112.reuse, R122, R16 ;  /* 0x0000007a7010723c */ /* 0x040fe20000041810 */
[----:B------:R-:W1:Y:S07]  /*14ba0*/  LDSM.16.M88.4 R120, [R143+0x4000] ;  /* 0x004000008f78783b */ /* 0x000e6e0000000200 */
[C---:B------:R-:W-:Y:S08]  /*14bb0*/  HMMA.16816.F32.BF16 R20, R112.reuse, R128, R20 ;  /* 0x000000807014723c */ /* 0x040ff00000041814 */
[C---:B------:R-:W-:Y:S08]  /*14bc0*/  HMMA.16816.F32.BF16 R24, R112.reuse, R130, R24 ;  /* 0x000000827018723c */ /* 0x040ff00000041818 */
[C---:B---3--:R-:W-:Y:S08]  /*14bd0*/  HMMA.16816.F32.BF16 R28, R112.reuse, R108, R28 ;  /* 0x0000006c701c723c */ /* 0x048ff0000004181c */
[----:B------:R-:W-:Y:S01]  /*14be0*/  HMMA.16816.F32.BF16 R32, R112, R110, R32 ;  /* 0x0000006e7020723c */ /* 0x000fe20000041820 */
[----:B------:R-:W2:Y:S07]  /*14bf0*/  LDSM.16.M88.4 R108, [R143+0x5000] ;  /* 0x005000008f6c783b */ /* 0x000eae0000000200 */
[----:B------:R-:W3:Y:S01]  /*14c00*/  LDSM.16.M88.4 R112, [R143+0x5800] ;  /* 0x005800008f70783b */ /* 0x000ee20000000200 */
[C---:B-1----:R-:W-:Y:S08]  /*14c10*/  HMMA.16816.F32.BF16 R4, R116.reuse, R120, R4 ;  /* 0x000000787404723c */ /* 0x042ff00000041804 */
[C---:B------:R-:W-:Y:S01]  /*14c20*/  HMMA.16816.F32.BF16 R8, R116.reuse, R122, R8 ;  /* 0x0000007a7408723c */ /* 0x040fe20000041808 */
[----:B------:R-:W-:Y:S07]  /*14c30*/  LDSM.16.M88.4 R120, [R136] ;  /* 0x000000008878783b */ /* 0x000fee0000000200 */
[C---:B------:R-:W-:Y:S08]  /*14c40*/  HMMA.16816.F32.BF16 R12, R116.reuse, R124, R12 ;  /* 0x0000007c740c723c */ /* 0x040ff0000004180c */
[C---:B------:R-:W-:Y:S01]  /*14c50*/  HMMA.16816.F32.BF16 R16, R116.reuse, R126, R16 ;  /* 0x0000007e7410723c */ /* 0x040fe20000041810 */
[----:B------:R-:W-:Y:S07]  /*14c60*/  LDSM.16.M88.4 R124, [R136+0x800] ;  /* 0x00080000887c783b */ /* 0x000fee0000000200 */
[C---:B--2---:R-:W-:Y:S08]  /*14c70*/  HMMA.16816.F32.BF16 R20, R116.reuse, R108, R20 ;  /* 0x0000006c7414723c */ /* 0x044ff00000041814 */
[C---:B------:R-:W-:Y:S01]  /*14c80*/  HMMA.16816.F32.BF16 R24, R116.reuse, R110, R24 ;  /* 0x0000006e7418723c */ /* 0x040fe20000041818 */
[----:B------:R-:W1:Y:S07]  /*14c90*/  LDSM.16.M88.4 R108, [R145] ;  /* 0x00000000916c783b */ /* 0x000e6e0000000200 */
[C---:B---3--:R-:W-:Y:S08]  /*14ca0*/  HMMA.16816.F32.BF16 R28, R116.reuse, R112, R28 ;  /* 0x00000070741c723c */ /* 0x048ff0000004181c */
[----:B------:R-:W-:Y:S01]  /*14cb0*/  HMMA.16816.F32.BF16 R32, R116, R114, R32 ;  /* 0x000000727420723c */ /* 0x000fe20000041820 */
[----:B------:R-:W2:Y:S07]  /*14cc0*/  LDSM.16.M88.4 R112, [R136+0x1000] ;  /* 0x001000008870783b */ /* 0x000eae0000000200 */
[----:B------:R-:W3:Y:S01]  /*14cd0*/  LDSM.16.M88.4 R116, [R136+0x1800] ;  /* 0x001800008874783b */ /* 0x000ee20000000200 */
        /* <DEDUP_REMOVED lines=18> */
[----:B------:R-:W-:Y:S07]  /*14e00*/  LDSM.16.M88.4 R124, [R134] ;  /* 0x00000000867c783b */ /* 0x000fee0000000200 */
[C---:B--2---:R-:W-:Y:S08]  /*14e10*/  HMMA.16816.F32.BF16 R20, R112.reuse, R108, R20 ;  /* 0x0000006c7014723c */ /* 0x044ff00000041814 */
[C---:B------:R-:W-:Y:S01]  /*14e20*/  HMMA.16816.F32.BF16 R24, R112.reuse, R110, R24 ;  /* 0x0000006e7018723c */ /* 0x040fe20000041818 */
[----:B------:R-:W1:Y:S07]  /*14e30*/  LDSM.16.M88.4 R108, [R148+0x2000] ;  /* 0x00200000946c783b */ /* 0x000e6e0000000200 */
[C---:B---3--:R-:W-:Y:S08]  /*14e40*/  HMMA.16816.F32.BF16 R28, R112.reuse, R116, R28 ;  /* 0x00000074701c723c */ /* 0x048ff0000004181c */
[----:B------:R-:W-:Y:S01]  /*14e50*/  HMMA.16816.F32.BF16 R32, R112, R118, R32 ;  /* 0x000000767020723c */ /* 0x000fe20000041820 */
[----:B------:R-:W2:Y:S07]  /*14e60*/  LDSM.16.M88.4 R112, [R133] ;  /* 0x000000008570783b */ /* 0x000eae0000000200 */
[----:B------:R-:W3:Y:S01]  /*14e70*/  LDSM.16.M88.4 R116, [R132] ;  /* 0x000000008474783b */ /* 0x000ee20000000200 */
[C---:B-1----:R-:W-:Y:S08]  /*14e80*/  HMMA.16816.F32.BF16 R4, R108.reuse, R120, R4 ;  /* 0x000000786c04723c */ /* 0x042ff00000041804 */
[C---:B------:R-:W-:Y:S01]  /*14e90*/  HMMA.16816.F32.BF16 R8, R108.reuse, R122, R8 ;  /* 0x0000007a6c08723c */ /* 0x040fe20000041808 */
[----:B------:R-:W-:Y:S07]  /*14ea0*/  LDSM.16.M88.4 R120, [R146+0x2000] ;  /* 0x002000009278783b */ /* 0x000fee0000000200 */
[C---:B------:R-:W-:Y:S08]  /*14eb0*/  HMMA.16816.F32.BF16 R12, R108.reuse, R124, R12 ;  /* 0x0000007c6c0c723c */ /* 0x040ff0000004180c */
        /* <DEDUP_REMOVED lines=8> */
[----:B------:R-:W4:Y:S01]  /*14f40*/  LDSM.16.M88.4 R116, [R143+0x7800] ;  /* 0x007800008f74783b */ /* 0x000f220000000200 */
[C---:B-1----:R-:W-:Y:S08]  /*14f50*/  HMMA.16816.F32.BF16 R4, R120.reuse, R124, R4 ;  /* 0x0000007c7804723c */ /* 0x042ff00000041804 */
[C---:B------:R-:W-:Y:S01]  /*14f60*/  HMMA.16816.F32.BF16 R8, R120.reuse, R126, R8 ;  /* 0x0000007e7808723c */ /* 0x040fe20000041808 */
[----:B------:R-:W-:Y:S07]  /*14f70*/  LDSM.16.M88.4 R124, [R136+0x2000] ;  /* 0x00200000887c783b */ /* 0x000fee0000000200 */
[C---:B--2---:R-:W-:Y:S08]  /*14f80*/  HMMA.16816.F32.BF16 R12, R120.reuse, R112, R12 ;  /* 0x00000070780c723c */ /* 0x044ff0000004180c */
[C---:B------:R-:W-:Y:S01]  /*14f90*/  HMMA.16816.F32.BF16 R16, R120.reuse, R114, R16 ;  /* 0x000000727810723c */ /* 0x040fe20000041810 */
[----:B------:R-:W1:Y:S07]  /*14fa0*/  LDSM.16.M88.4 R112, [R145+0x2000] ;  /* 0x002000009170783b */ /* 0x000e6e0000000200 */
[C---:B---3--:R-:W-:Y:S08]  /*14fb0*/  HMMA.16816.F32.BF16 R20, R120.reuse, R108, R20 ;  /* 0x0000006c7814723c */ /* 0x048ff00000041814 */
        /* <DEDUP_REMOVED lines=8> */
[C---:B------:R-:W-:Y:S01]  /*15040*/  HMMA.16816.F32.BF16 R16, R112.reuse, R110, R16 ;  /* 0x0000006e7010723c */ /* 0x040fe20000041810 */
[----:B------:R-:W1:Y:S01]  /*15050*/  LDSM.16.M88.4 R108, [R136+0x3800] ;  /* 0x00380000886c783b */ /* 0x000e620000000200 */
[----:B------:R-:W-:Y:S04]  /*15060*/  DEPBAR.LE SB0, 0x0 ;  /* 0x000080000000791a */ /* 0x000fe80000000000 */
[----:B------:R-:W-:Y:S02]  /*15070*/  FMUL.FTZ R197, R4, c[0x0][0x2ec] ;  /* 0x0000bb0004c57a20 */ /* 0x000fe40000410000 */
[C---:B---3--:R-:W-:Y:S04]  /*15080*/  HMMA.16816.F32.BF16 R20, R112.reuse, R116, R20 ;  /* 0x000000747014723c */ /* 0x048fe80000041814 */
[----:B------:R-:W2:Y:S01]  /*15090*/  MUFU.TANH R197, R197 ;  /* 0x000000c500c57308 */ /* 0x000ea20000002400 */
[----:B------:R-:W-:Y:S01]  /*150a0*/  BAR.SYNC.DEFER_BLOCKING 0x0 ;  /* 0x0000000000007b1d */ /* 0x000fe20000010000 */
[----:B------:R-:W-:Y:S02]  /*150b0*/  FMUL.FTZ R195, R5, c[0x0][0x2ec] ;  /* 0x0000bb0005c37a20 */ /* 0x000fe40000410000 */
[C---:B------:R-:W-:Y:S04]  /*150c0*/  HMMA.16816.F32.BF16 R24, R112.reuse, R118, R24 ;  /* 0x000000767018723c */ /* 0x040fe80000041818 */
[----:B------:R-:W-:Y:S02]  /*150d0*/  FMUL.FTZ R194, R6, c[0x0][0x2ec] ;  /* 0x0000bb0006c27a20 */ /* 0x000fe40000410000 */
[----:B------:R-:W3:Y:S01]  /*150e0*/  MUFU.TANH R195, R195 ;  /* 0x000000c300c37308 */ /* 0x000ee20000002400 */
[----:B------:R-:W-:Y:S02]  /*150f0*/  FMUL.FTZ R192, R7, c[0x0][0x2ec] ;  /* 0x0000bb0007c07a20 */ /* 0x000fe40000410000 */
[----:B------:R-:W-:Y:S03]  /*15100*/  FMUL.FTZ R193, R8, c[0x0][0x2ec] ;  /* 0x0000bb0008c17a20 */ /* 0x000fe60000410000 */
[----:B------:R-:W-:Y:S02]  /*15110*/  FMUL.FTZ R199, R9, c[0x0][0x2ec] ;  /* 0x0000bb0009c77a20 */ /* 0x000fe40000410000 */
[----:B------:R-:W-:Y:S02]  /*15120*/  FMUL.FTZ R198, R10, c[0x0][0x2ec] ;  /* 0x0000bb000ac67a20 */ /* 0x000fe40000410000 */
[----:B------:R-:W4:Y:S01]  /*15130*/  MUFU.TANH R194, R194 ;  /* 0x000000c200c27308 */ /* 0x000f220000002400 */
[----:B------:R-:W-:Y:S02]  /*15140*/  FMUL.FTZ R196, R11, c[0x0][0x2ec] ;  /* 0x0000bb000bc47a20 */ /* 0x000fe40000410000 */
[----:B------:R-:W-:Y:S02]  /*15150*/  FMUL.FTZ R191, R12, c[0x0][0x2ec] ;  /* 0x0000bb000cbf7a20 */ /* 0x000fe40000410000 */
[----:B------:R-:W-:Y:S02]  /*15160*/  FMUL.FTZ R189, R13, c[0x0][0x2ec] ;  /* 0x0000bb000dbd7a20 */ /* 0x000fe40000410000 */
[----:B------:R-:W-:Y:S01]  /*15170*/  FMUL.FTZ R190, R14, c[0x0][0x2ec] ;  /* 0x0000bb000ebe7a20 */ /* 0x000fe20000410000 */
[C---:B-1----:R-:W-:Y:S02]  /*15180*/  HMMA.16816.F32.BF16 R28, R112.reuse, R108, R28 ;  /* 0x0000006c701c723c */ /* 0x042fe4000004181c */
[----:B------:R-:W1:Y:S01]  /*15190*/  MUFU.TANH R192, R192 ;  /* 0x000000c000c07308 */ /* 0x000e620000002400 */
[----:B------:R-:W-:Y:S02]  /*151a0*/  FMUL.FTZ R188, R15, c[0x0][0x2ec] ;  /* 0x0000bb000fbc7a20 */ /* 0x000fe40000410000 */
[----:B------:R-:W-:Y:S02]  /*151b0*/  FMUL.FTZ R187, R16, c[0x0][0x2ec] ;  /* 0x0000bb0010bb7a20 */ /* 0x000fe40000410000 */
[----:B------:R-:W-:Y:S01]  /*151c0*/  FMUL.FTZ R185, R17, c[0x0][0x2ec] ;  /* 0x0000bb0011b97a20 */ /* 0x000fe20000410000 */
[----:B------:R-:W-:Y:S04]  /*151d0*/  HMMA.16816.F32.BF16 R32, R112, R110, R32 ;  /* 0x0000006e7020723c */ /* 0x000fe80000041820 */
[----:B------:R-:W1:Y:S01]  /*151e0*/  MUFU.TANH R193, R193 ;  /* 0x000000c100c17308 */ /* 0x000e620000002400 */
[----:B------:R-:W-:Y:S02]  /*151f0*/  FMUL.FTZ R186, R18, c[0x0][0x2ec] ;  /* 0x0000bb0012ba7a20 */ /* 0x000fe40000410000 */
[----:B------:R-:W-:Y:S02]  /*15200*/  FMUL.FTZ R184, R19, c[0x0][0x2ec] ;  /* 0x0000bb0013b87a20 */ /* 0x000fe40000410000 */
[----:B------:R-:W-:Y:S03]  /*15210*/  FMUL.FTZ R181, R20, c[0x0][0x2ec] ;  /* 0x0000bb0014b57a20 */ /* 0x000fe60000410000 */
        /* <DEDUP_REMOVED lines=15> */
[----:B------:R-:W-:Y:S02]  /*15310*/  FMUL.FTZ R172, R33, c[0x0][0x2ec] ;  /* 0x0000bb0021ac7a20 */ /* 0x000fe40000410000 */
[----:B------:R-:W-:Y:S02]  /*15320*/  FMUL.FTZ R105, R34, c[0x0][0x2ec] ;  /* 0x0000bb0022697a20 */ /* 0x000fe40000410000 */
[----:B------:R-:W-:Y:S03]  /*15330*/  FMUL.FTZ R35, R35, c[0x0][0x2ec] ;  /* 0x0000bb0023237a20 */ /* 0x000fe60000410000 */
        /* <DEDUP_REMOVED lines=50> */
[----:B------:R-:W-:Y:S01]  /*15660*/  IMAD.MOV.U32 R3, RZ, RZ, 0x40 ;  /* 0x00000040ff037424 */ /* 0x000fe200078e00ff */
        /* <DEDUP_REMOVED lines=23> */
[----:B------:R-:W-:Y:S02]  /*157e0*/  IMAD R3, R2, c[0x0][0x2d0], -R3 ;  /* 0x0000b40002037a24 */ /* 0x000fe400078e0a03 */
        /* <DEDUP_REMOVED lines=13> */
[----:B------:R-:W-:Y:S05]  /*158c0*/  IMAD.MOV.U32 R7, RZ, RZ, R6 ;  /* 0x000000ffff077224 */ /* 0x000fea00078e0006 */
.L_x_5913:
        /* <DEDUP_REMOVED lines=63> */
.L_x_5912:
[----:B--234-:R-:W-:Y:S01]  /*15cc0*/  FMNMX.FTZ R2, R197, R0, !PT ;  /* 0x00000000c5027209 */ /* 0x01cfe20007810000 */
        /* <DEDUP_REMOVED lines=42> */
[----:B--2---:R-:W-:Y:S04]  /*15f70*/  FMNMX.FTZ R3, R6, R3, !PT ;  /* 0x0000000306037209 */ /* 0x004fe80007810000 */
[C---:B------:R-:W-:Y:S01]  /*15f80*/  FSETP.NEU.FTZ.AND P0, PT, R3.reuse, -INF , PT ;  /* 0xff8000000300780b */ /* 0x040fe20003f1d000 */
[C---:B------:R-:W-:Y:S02]  /*15f90*/  FMUL.FTZ R122, R3.reuse, c[0x0][0x23c] ;  /* 0x00008f00037a7a20 */ /* 0x040fe40000410000 */
[----:B------:R-:W-:Y:S03]  /*15fa0*/  FADD.FTZ R0, -R3, R0 ;  /* 0x0000000003007221 */ /* 0x000fe60000010100 */
[----:B------:R-:W-:Y:S01]  /*15fb0*/  FSEL R122, R122, RZ, P0 ;  /* 0x000000ff7a7a7208 */ /* 0x000fe20000000000 */
[----:B------:R-:W-:Y:S01]  /*15fc0*/  FMUL.FTZ R101, R0, c[0x0][0x23c] ;  /* 0x00008f0000657a20 */ /* 0x000fe20000410000 */
[C---:B------:R-:W-:Y:S01]  /*15fd0*/  FSETP.NEU.FTZ.AND P0, PT, R2.reuse, -INF , PT ;  /* 0xff8000000200780b */ /* 0x040fe20003f1d000 */
[----:B------:R-:W-:Y:S02]  /*15fe0*/  FADD.FTZ R0, -R2, R107 ;  /* 0x0000006b02007221 */ /* 0x000fe40000010100 */
[--C-:B------:R-:W-:Y:S01]  /*15ff0*/  FFMA.FTZ R107, R197, c[0x0][0x23c], -R122.reuse ;  /* 0x00008f00c56b7a23 */ /* 0x100fe2000001087a */
[----:B------:R-:W-:Y:S01]  /*16000*/  FSEL R115, R115, RZ, P0 ;  /* 0x000000ff73737208 */ /* 0x000fe20000000000 */
[--C-:B------:R-:W-:Y:S01]  /*16010*/  FFMA.FTZ R114, R195, c[0x0][0x23c], -R122.reuse ;  /* 0x00008f00c3727a23 */ /* 0x100fe2000001087a */
[----:B------:R-:W1:Y:S01]  /*16020*/  MUFU.EX2 R101, R101 ;  /* 0x0000006500657308 */ /* 0x000e620000000800 */
[--C-:B------:R-:W-:Y:S01]  /*16030*/  FFMA.FTZ R113, R193, c[0x0][0x23c], -R122.reuse ;  /* 0x00008f00c1717a23 */ /* 0x100fe2000001087a */
[----:B------:R-:W-:Y:S01]  /*16040*/  ISETP.GT.AND P0, PT, R162, 0x1, PT ;  /* 0x00000001a200780c */ /* 0x000fe20003f04270 */
[--C-:B------:R-:W-:Y:S02]  /*16050*/  FFMA.FTZ R111, R194, c[0x0][0x23c], -R115.reuse ;  /* 0x00008f00c26f7a23 */ /* 0x100fe40000010873 */
[--C-:B------:R-:W-:Y:S02]  /*16060*/  FFMA.FTZ R110, R192, c[0x0][0x23c], -R115.reuse ;  /* 0x00008f00c06e7a23 */ /* 0x100fe40000010873 */
[--C-:B------:R-:W-:Y:S02]  /*16070*/  FFMA.FTZ R112, R199, c[0x0][0x23c], -R122.reuse ;  /* 0x00008f00c7707a23 */ /* 0x100fe4000001087a */
[--C-:B------:R-:W-:Y:S01]  /*16080*/  FFMA.FTZ R109, R198, c[0x0][0x23c], -R115.reuse ;  /* 0x00008f00c66d7a23 */ /* 0x100fe20000010873 */
[----:B------:R-:W-:Y:S01]  /*16090*/  MUFU.EX2 R107, R107 ;  /* 0x0000006b006b7308 */ /* 0x000fe20000000800 */
[--C-:B------:R-:W-:Y:S02]  /*160a0*/  FFMA.FTZ R108, R196, c[0x0][0x23c], -R115.reuse ;  /* 0x00008f00c46c7a23 */ /* 0x100fe40000010873 */
[----:B------:R-:W-:Y:S02]  /*160b0*/  FMUL.FTZ R4, R0, c[0x0][0x23c] ;  /* 0x00008f0000047a20 */ /* 0x000fe40000410000 */
[--C-:B------:R-:W-:Y:S02]  /*160c0*/  FFMA.FTZ R125, R181, c[0x0][0x23c], -R122.reuse ;  /* 0x00008f00b57d7a23 */ /* 0x100fe4000001087a */
[--C-:B------:R-:W-:Y:S02]  /*160d0*/  FFMA.FTZ R126, R183, c[0x0][0x23c], -R122.reuse ;  /* 0x00008f00b77e7a23 */ /* 0x100fe4000001087a */
[--C-:B------:R-:W-:Y:S01]  /*160e0*/  FFMA.FTZ R127, R182, c[0x0][0x23c], -R115.reuse ;  /* 0x00008f00b67f7a23 */ /* 0x100fe20000010873 */
[----:B------:R2:W3:Y:S01]  /*160f0*/  MUFU.EX2 R0, R4 ;  /* 0x0000000400007308 */ /* 0x0004e20000000800 */
        /* <DEDUP_REMOVED lines=13> */
[C---:B------:R-:W-:Y:S02]  /*161d0*/  FMUL.FTZ R36, R101.reuse, R36 ;  /* 0x0000002465247220 */ /* 0x040fe40000410000 */
[C---:B--2---:R-:W-:Y:S02]  /*161e0*/  FMUL.FTZ R4, R101.reuse, R96 ;  /* 0x0000006065047220 */ /* 0x044fe40000410000 */
[C---:B---3--:R-:W-:Y:S02]  /*161f0*/  FMUL.FTZ R6, R0.reuse, R98 ;  /* 0x0000006200067220 */ /* 0x048fe40000410000 */
[C---:B------:R-:W-:Y:S01]  /*16200*/  FMUL.FTZ R7, R0.reuse, R99 ;  /* 0x0000006300077220 */ /* 0x040fe20000410000 */
[----:B------:R-:W2:Y:S01]  /*16210*/  MUFU.EX2 R110, R110 ;  /* 0x0000006e006e7308 */ /* 0x000ea20000000800 */
[C---:B------:R-:W-:Y:S02]  /*16220*/  FMUL.FTZ R10, R0.reuse, R94 ;  /* 0x0000005e000a7220 */ /* 0x040fe40000410000 */
[----:B------:R-:W-:Y:S01]  /*16230*/  FMUL.FTZ R11, R0, R95 ;  /* 0x0000005f000b7220 */ /* 0x000fe20000410000 */
        /* <DEDUP_REMOVED lines=13> */
[----:B------:R-:W-:Y:S01]  /*16310*/  FMUL.FTZ R39, R0, R39 ;  /* 0x0000002700277220 */ /* 0x000fe20000410000 */
[----:B------:R-:W-:Y:S01]  /*16320*/  LDSM.16.MT88.4 R68, [R141+0xa000] ;  /* 0x00a000008d44783b */ /* 0x000fe20000004200 */
[C---:B------:R-:W-:Y:S01]  /*16330*/  FMUL.FTZ R40, R101.reuse, R40 ;  /* 0x0000002865287220 */ /* 0x040fe20000410000 */
[----:B--2---:R-:W-:Y:S01]  /*16340*/  F2FP.BF16.PACK_AB R97, R110, R111 ;  /* 0x0000006f6e61723e */ /* 0x004fe200000010ff */
        /* <DEDUP_REMOVED lines=8> */
[----:B------:R-:W-:Y:S02]  /*163d0*/  FMUL.FTZ R47, R0, R47 ;  /* 0x0000002f002f7220 */ /* 0x000fe40000410000 */
[----:B------:R-:W2:Y:S01]  /*163e0*/  MUFU.EX2 R108, R108 ;  /* 0x0000006c006c7308 */ /* 0x000ea20000000800 */
[C---:B------:R-:W-:Y:S02]  /*163f0*/  FMUL.FTZ R48, R101.reuse, R48 ;  /* 0x0000003065307220 */ /* 0x040fe40000410000 */
        /* <DEDUP_REMOVED lines=14> */
[----:B--2---:R-:W-:Y:S01]  /*164e0*/  F2FP.BF16.PACK_AB R99, R108, R109 ;  /* 0x0000006d6c63723e */ /* 0x004fe200000010ff */
[C---:B------:R-:W-:Y:S02]  /*164f0*/  FMUL.FTZ R52, R101.reuse, R52 ;  /* 0x0000003465347220 */ /* 0x040fe40000410000 */
[C---:B------:R-:W-:Y:S02]  /*16500*/  FMUL.FTZ R53, R101.reuse, R53 ;  /* 0x0000003565357220 */ /* 0x040fe40000410000 */
[C---:B------:R-:W-:Y:S01]  /*16510*/  FMUL.FTZ R54, R0.reuse, R54 ;  /* 0x0000003600367220 */ /* 0x040fe20000410000 */
[----:B------:R-:W-:Y:S01]  /*16520*/  MUFU.EX2 R127, R127 ;  /* 0x0000007f007f7308 */ /* 0x000fe20000000800 */
[C---:B------:R-:W-:Y:S05]  /*16530*/  HMMA.16816.F32.BF16 R4, R96.reuse, R12, R4 ;  /* 0x0000000c6004723c */ /* 0x040fea0000041804 */
[C---:B------:R-:W-:Y:S02]  /*16540*/  FMUL.FTZ R55, R0.reuse, R55 ;  /* 0x0000003700377220 */ /* 0x040fe40000410000 */
[C---:B------:R-:W-:Y:S01]  /*16550*/  FMUL.FTZ R12, R101.reuse, R88 ;  /* 0x00000058650c7220 */ /* 0x040fe20000410000 */
[C---:B------:R-:W-:Y:S01]  /*16560*/  HMMA.16816.F32.BF16 R8, R96.reuse, R14, R8 ;  /* 0x0000000e6008723c */ /* 0x040fe20000041808 */
[----:B------:R-:W-:Y:S03]  /*16570*/  MUFU.EX2 R128, R128 ;  /* 0x0000008000807308 */ /* 0x000fe60000000800 */
[C---:B------:R-:W-:Y:S02]  /*16580*/  FMUL.FTZ R13, R101.reuse, R89 ;  /* 0x00000059650d7220 */ /* 0x040fe40000410000 */
[C---:B------:R-:W-:Y:S02]  /*16590*/  FMUL.FTZ R56, R101.reuse, R56 ;  /* 0x0000003865387220 */ /* 0x040fe40000410000 */
[C---:B------:R-:W-:Y:S03]  /*165a0*/  FMUL.FTZ R14, R0.reuse, R90 ;  /* 0x0000005a000e7220 */ /* 0x040fe60000410000 */
[----:B------:R-:W-:Y:S01]  /*165b0*/  MUFU.EX2 R130, R130 ;  /* 0x0000008200827308 */ /* 0x000fe20000000800 */
[C---:B------:R-:W-:Y:S02]  /*165c0*/  FMUL.FTZ R15, R0.reuse, R91 ;  /* 0x0000005b000f7220 */ /* 0x040fe40000410000 */
[----:B------:R-:W1:Y:S01]  /*165d0*/  LDSM.16.MT88.4 R88, [R140+0x8000] ;  /* 0x008000008c58783b */ /* 0x000e620000004200 */
[----:B------:R-:W-:Y:S02]  /*165e0*/  FMUL.FTZ R57, R101, R57 ;  /* 0x0000003965397220 */ /* 0x000fe40000410000 */
[C---:B------:R-:W-:Y:S02]  /*165f0*/  FMUL.FTZ R58, R0.reuse, R58 ;  /* 0x0000003a003a7220 */ /* 0x040fe40000410000 */
[C---:B------:R-:W-:Y:S03]  /*16600*/  HMMA.16816.F32.BF16 R12, R96.reuse, R20, R12 ;  /* 0x00000014600c723c */ /* 0x040fe6000004180c */
[----:B------:R-:W-:Y:S02]  /*16610*/  FMUL.FTZ R59, R0, R59 ;  /* 0x0000003b003b7220 */ /* 0x000fe40000410000 */
        /* <DEDUP_REMOVED lines=15> */
[----:B------:R-:W-:Y:S02]  /*16710*/  FFMA.FTZ R118, R190, c[0x0][0x23c], -R115 ;  /* 0x00008f00be767a23 */ /* 0x000fe40000010873 */
[C---:B------:R-:W-:Y:S01]  /*16720*/  FMUL.FTZ R28, R101.reuse, R72 ;  /* 0x00000048651c7220 */ /* 0x040fe20000410000 */
[C---:B------:R-:W-:Y:S04]  /*16730*/  HMMA.16816.F32.BF16 R24, R96.reuse, R30, R24 ;  /* 0x0000001e6018723c */ /* 0x040fe80000041818 */
[C---:B------:R-:W-:Y:S02]  /*16740*/  FMUL.FTZ R29, R101.reuse, R73 ;  /* 0x00000049651d7220 */ /* 0x040fe40000410000 */
[----:B------:R-:W-:Y:S01]  /*16750*/  MUFU.EX2 R116, R116 ;  /* 0x0000007400747308 */ /* 0x000fe20000000800 */
[C---:B------:R-:W-:Y:S02]  /*16760*/  FMUL.FTZ R30, R0.reuse, R74 ;  /* 0x0000004a001e7220 */ /* 0x040fe40000410000 */
[----:B------:R-:W-:Y:S02]  /*16770*/  FMUL.FTZ R31, R0, R75 ;  /* 0x0000004b001f7220 */ /* 0x000fe40000410000 */
[----:B------:R-:W3:Y:S01]  /*16780*/  LDSM.16.MT88.4 R72, [R142+0xa000] ;  /* 0x00a000008e48783b */ /* 0x000ee20000004200 */
[----:B------:R-:W-:Y:S02]  /*16790*/  FFMA.FTZ R101, R101, R106, R107 ;  /* 0x0000006a65657223 */ /* 0x000fe4000001006b */
[--C-:B------:R-:W-:Y:S02]  /*167a0*/  FFMA.FTZ R119, R188, c[0x0][0x23c], -R115.reuse ;  /* 0x00008f00bc777a23 */ /* 0x100fe40000010873 */
[C---:B-1----:R-:W-:Y:S01]  /*167b0*/  HMMA.16816.F32.BF16 R28, R96.reuse, R88, R28 ;  /* 0x00000058601c723c */ /* 0x042fe2000004181c */
[----:B------:R-:W1:Y:S02]  /*167c0*/  MUFU.EX2 R117, R117 ;  /* 0x0000007500757308 */ /* 0x000e640000000800 */
[--C-:B------:R-:W-:Y:S02]  /*167d0*/  FFMA.FTZ R121, R187, c[0x0][0x23c], -R122.reuse ;  /* 0x00008f00bb797a23 */ /* 0x100fe4000001087a */
[--C-:B------:R-:W-:Y:S02]  /*167e0*/  FFMA.FTZ R120, R185, c[0x0][0x23c], -R122.reuse ;  /* 0x00008f00b9787a23 */ /* 0x100fe4000001087a */
[--C-:B------:R-:W-:Y:S01]  /*167f0*/  FFMA.FTZ R123, R186, c[0x0][0x23c], -R115.reuse ;  /* 0x00008f00ba7b7a23 */ /* 0x100fe20000010873 */
[C---:B------:R-:W-:Y:S03]  /*16800*/  HMMA.16816.F32.BF16 R32, R96.reuse, R90, R32 ;  /* 0x0000005a6020723c */ /* 0x040fe60000041820 */
[----:B------:R-:W-:Y:S01]  /*16810*/  MUFU.EX2 R118, R118 ;  /* 0x0000007600767308 */ /* 0x000fe20000000800 */
[--C-:B------:R-:W-:Y:S02]  /*16820*/  FFMA.FTZ R124, R184, c[0x0][0x23c], -R115.reuse ;  /* 0x00008f00b87c7a23 */ /* 0x100fe40000010873 */
[--C-:B------:R-:W-:Y:S02]  /*16830*/  FFMA.FTZ R173, R173, c[0x0][0x23c], -R122.reuse ;  /* 0x00008f00adad7a23 */ /* 0x100fe4000001087a */
[C---:B--2---:R-:W-:Y:S04]  /*16840*/  HMMA.16816.F32.BF16 R36, R96.reuse, R80, R36 ;  /* 0x000000506024723c */ /* 0x044fe80000041824 */
[--C-:B------:R-:W-:Y:S01]  /*16850*/  FFMA.FTZ R178, R175, c[0x0][0x23c], -R122.reuse ;  /* 0x00008f00afb27a23 */ /* 0x100fe2000001087a */
[----:B------:R-:W2:Y:S01]  /*16860*/  MUFU.EX2 R119, R119 ;  /* 0x0000007700777308 */ /* 0x000ea20000000800 */
[--C-:B------:R-:W-:Y:S02]  /*16870*/  FFMA.FTZ R174, R174, c[0x0][0x23c], -R115.reuse ;  /* 0x00008f00aeae7a23 */ /* 0x100fe40000010873 */
[C---:B------:R-:W-:Y:S01]  /*16880*/  HMMA.16816.F32.BF16 R40, R96.reuse, R82, R40 ;  /* 0x000000526028723c */ /* 0x040fe20000041828 */
[----:B------:R-:W-:Y:S03]  /*16890*/  LDSM.16.MT88.4 R80, [R142+0x8800] ;  /* 0x008800008e50783b */ /* 0x000fe60000004200 */
[--C-:B------:R-:W-:Y:S02]  /*168a0*/  FFMA.FTZ R175, R170, c[0x0][0x23c], -R115.reuse ;  /* 0x00008f00aaaf7a23 */ /* 0x100fe40000010873 */
[--C-:B------:R-:W-:Y:S01]  /*168b0*/  FFMA.FTZ R170, R171, c[0x0][0x23c], -R122.reuse ;  /* 0x00008f00abaa7a23 */ /* 0x100fe2000001087a */
[----:B------:R-:W-:Y:S01]  /*168c0*/  MUFU.EX2 R121, R121 ;  /* 0x0000007900797308 */ /* 0x000fe20000000800 */
[----:B------:R-:W-:Y:S01]  /*168d0*/  FFMA.FTZ R122, R172, c[0x0][0x23c], -R122 ;  /* 0x00008f00ac7a7a23 */ /* 0x000fe2000001087a */
[C---:B---3--:R-:W-:Y:S03]  /*168e0*/  HMMA.16816.F32.BF16 R44, R96.reuse, R72, R44 ;  /* 0x00000048602c723c */ /* 0x048fe6000004182c */
[--C-:B------:R-:W-:Y:S02]  /*168f0*/  FFMA.FTZ R172, R105, c[0x0][0x23c], -R115.reuse ;  /* 0x00008f0069ac7a23 */ /* 0x100fe40000010873 */
[----:B------:R-:W-:Y:S03]  /*16900*/  FFMA.FTZ R115, R104, c[0x0][0x23c], -R115 ;  /* 0x00008f0068737a23 */ /* 0x000fe60000010873 */
[----:B------:R-:W3:Y:S01]  /*16910*/  MUFU.EX2 R120, R120 ;  /* 0x0000007800787308 */ /* 0x000ee20000000800 */
[----:B------:R-:W-:Y:S01]  /*16920*/  FFMA.FTZ R111, R0, R167, R111 ;  /* 0x000000a7006f7223 */ /* 0x000fe2000001006f */
[C---:B------:R-:W-:Y:S01]  /*16930*/  HMMA.16816.F32.BF16 R48, R96.reuse, R74, R48 ;  /* 0x0000004a6030723c */ /* 0x040fe20000041830 */
[----:B------:R-:W4:Y:S02]  /*16940*/  LDSM.16.MT88.4 R72, [R144+0x8800] ;  /* 0x008800009048783b */ /* 0x000f240000004200 */
[----:B------:R-:W-:Y:S01]  /*16950*/  MOV R0, R3 ;  /* 0x0000000300007202 */ /* 0x000fe20000000f00 */
[----:B------:R-:W-:Y:S02]  /*16960*/  FADD.FTZ R114, R114, R101 ;  /* 0x0000006572727221 */ /* 0x000fe40000010000 */
[----:B------:R-:W-:Y:S02]  /*16970*/  FADD.FTZ R110, R110, R111 ;  /* 0x0000006f6e6e7221 */ /* 0x000fe40000010000 */
[C---:B------:R-:W-:Y:S01]  /*16980*/  HMMA.16816.F32.BF16 R52, R96.reuse, R68, R52 ;  /* 0x000000446034723c */ /* 0x040fe20000041834 */
[----:B------:R-:W-:Y:S03]  /*16990*/  MUFU.EX2 R123, R123 ;  /* 0x0000007b007b7308 */ /* 0x000fe60000000800 */
[----:B------:R-:W-:Y:S03]  /*169a0*/  FADD.FTZ R113, R113, R114 ;  /* 0x0000007271717221 */ /* 0x000fe60000010000 */
[----:B-1----:R-:W-:Y:S01]  /*169b0*/  F2FP.BF16.PACK_AB R68, R117, R116 ;  /* 0x000000747544723e */ /* 0x002fe200000010ff */
[C---:B------:R-:W-:Y:S03]  /*169c0*/  HMMA.16816.F32.BF16 R56, R96.reuse, R70, R56 ;  /* 0x000000466038723c */ /* 0x040fe60000041838 */
[----:B------:R-:W1:Y:S01]  /*169d0*/  MUFU.EX2 R124, R124 ;  /* 0x0000007c007c7308 */ /* 0x000e620000000800 */
[----:B--2---:R-:W-:Y:S01]  /*169e0*/  F2FP.BF16.PACK_AB R69, R119, R118 ;  /* 0x000000767745723e */ /* 0x004fe200000010ff */
[----:B------:R-:W-:Y:S02]  /*169f0*/  FADD.FTZ R113, R112, R113 ;  /* 0x0000007170717221 */ /* 0x000fe40000010000 */
[----:B---3--:R-:W-:Y:S01]  /*16a00*/  F2FP.BF16.PACK_AB R70, R120, R121 ;  /* 0x000000797846723e */ /* 0x008fe200000010ff */
[C---:B------:R-:W-:Y:S04]  /*16a10*/  HMMA.16816.F32.BF16 R60, R96.reuse, R76, R60 ;  /* 0x0000004c603c723c */ /* 0x040fe8000004183c */
[----:B------:R-:W-:Y:S01]  /*16a20*/  FADD.FTZ R116, R116, R113 ;  /* 0x0000007174747221 */ /* 0x000fe20000010000 */
[----:B------:R-:W-:Y:S03]  /*16a30*/  MUFU.EX2 R173, R173 ;  /* 0x000000ad00ad7308 */ /* 0x000fe60000000800 */
[----:B------:R-:W-:Y:S01]  /*16a40*/  HMMA.16816.F32.BF16 R64, R96, R78, R64 ;  /* 0x0000004e6040723c */ /* 0x000fe20000041840 */
[----:B------:R-:W2:Y:S03]  /*16a50*/  LDSM.16.MT88.4 R76, [R141+0x8800] ;  /* 0x008800008d4c783b */ /* 0x000ea60000004200 */
[----:B------:R-:W-:Y:S03]  /*16a60*/  FADD.FTZ R116, R117, R116 ;  /* 0x0000007475747221 */ /* 0x000fe60000010000 */
[----:B------:R-:W3:Y:S01]  /*16a70*/  MUFU.EX2 R178, R178 ;  /* 0x000000b200b27308 */ /* 0x000ee20000000800 */
[----:B------:R-:W-:Y:S01]  /*16a80*/  FADD.FTZ R121, R121, R116 ;  /* 0x0000007479797221 */ /* 0x000fe20000010000 */
[----:B-1----:R-:W-:Y:S03]  /*16a90*/  F2FP.BF16.PACK_AB R71, R124, R123 ;  /* 0x0000007b7c47723e */ /* 0x002fe600000010ff */
[----:B------:R-:W-:Y:S05]  /*16aa0*/  FADD.FTZ R120, R120, R121 ;  /* 0x0000007978787221 */ /* 0x000fea0000010000 */
[----:B------:R-:W-:Y:S01]  /*16ab0*/  MUFU.EX2 R174, R174 ;  /* 0x000000ae00ae7308 */ /* 0x000fe20000000800 */
[C---:B----4-:R-:W-:Y:S08]  /*16ac0*/  HMMA.16816.F32.BF16 R4, R68.reuse, R72, R4 ;  /* 0x000000484404723c */ /* 0x050ff00000041804 */
[C---:B------:R-:W-:Y:S01]  /*16ad0*/  HMMA.16816.F32.BF16 R8, R68.reuse, R74, R8 ;  /* 0x0000004a4408723c */ /* 0x040fe20000041808 */
[----:B------:R-:W1:Y:S01]  /*16ae0*/  LDSM.16.MT88.4 R72, [R140+0x8800] ;  /* 0x008800008c48783b */ /* 0x000e620000004200 */
[----:B------:R-:W4:Y:S02]  /*16af0*/  MUFU.EX2 R175, R175 ;  /* 0x000000af00af7308 */ /* 0x000f240000000800 */
[----:B---3--:R-:W-:Y:S04]  /*16b00*/  F2FP.BF16.PACK_AB R104, R178, R173 ;  /* 0x000000adb268723e */ /* 0x008fe800000010ff */
[C---:B------:R-:W-:Y:S04]  /*16b10*/  HMMA.16816.F32.BF16 R12, R68.reuse, R80, R12 ;  /* 0x00000050440c723c */ /* 0x040fe8000004180c */
[----:B------:R-:W-:Y:S04]  /*16b20*/  MUFU.EX2 R170, R170 ;  /* 0x000000aa00aa7308 */ /* 0x000fe80000000800 */
[C---:B------:R-:W-:Y:S01]  /*16b30*/  HMMA.16816.F32.BF16 R16, R68.reuse, R82, R16 ;  /* 0x000000524410723c */ /* 0x040fe20000041810 */
[----:B------:R-:W3:Y:S05]  /*16b40*/  LDSM.16.MT88.4 R80, [R144+0xa800] ;  /* 0x00a800009050783b */ /* 0x000eea0000004200 */
[----:B------:R-:W5:Y:S02]  /*16b50*/  MUFU.EX2 R171, R122 ;  /* 0x0000007a00ab7308 */ /* 0x000f640000000800 */
[C---:B--2---:R-:W-:Y:S04]  /*16b60*/  HMMA.16816.F32.BF16 R20, R68.reuse, R76, R20 ;  /* 0x0000004c4414723c */ /* 0x044fe80000041814 */
[----:B----4-:R-:W-:Y:S04]  /*16b70*/  F2FP.BF16.PACK_AB R105, R175, R174 ;  /* 0x000000aeaf69723e */ /* 0x010fe800000010ff */
[C---:B------:R-:W-:Y:S01]  /*16b80*/  HMMA.16816.F32.BF16 R24, R68.reuse, R78, R24 ;  /* 0x0000004e4418723c */ /* 0x040fe20000041818 */
[----:B------:R-:W2:Y:S01]  /*16b90*/  LDSM.16.MT88.4 R76, [R142+0xa800] ;  /* 0x00a800008e4c783b */ /* 0x000ea20000004200 */
[----:B------:R-:W-:Y:S06]  /*16ba0*/  MUFU.EX2 R172, R172 ;  /* 0x000000ac00ac7308 */ /* 0x000fec0000000800 */
[C---:B-1----:R-:W-:Y:S04]  /*16bb0*/  HMMA.16816.F32.BF16 R28, R68.reuse, R72, R28 ;  /* 0x00000048441c723c */ /* 0x042fe8000004181c */
[----:B------:R-:W1:Y:S01]  /*16bc0*/  MUFU.EX2 R115, R115 ;  /* 0x0000007300737308 */ /* 0x000e620000000800 */
[----:B-----5:R-:W-:Y:S03]  /*16bd0*/  F2FP.BF16.PACK_AB R106, R171, R170 ;  /* 0x000000aaab6a723e */ /* 0x020fe600000010ff */
[C---:B------:R-:W-:Y:S01]  /*16be0*/  HMMA.16816.F32.BF16 R32, R68.reuse, R74, R32 ;  /* 0x0000004a4420723c */ /* 0x040fe20000041820 */
[----:B------:R-:W4:Y:S07]  /*16bf0*/  LDSM.16.MT88.4 R72, [R141+0xa800] ;  /* 0x00a800008d48783b */ /* 0x000f2e0000004200 */
[C---:B---3--:R-:W-:Y:S08]  /*16c00*/  HMMA.16816.F32.BF16 R36, R68.reuse, R80, R36 ;  /* 0x000000504424723c */ /* 0x048ff00000041824 */
[C---:B------:R-:W-:Y:S01]  /*16c10*/  HMMA.16816.F32.BF16 R40, R68.reuse, R82, R40 ;  /* 0x000000524428723c */ /* 0x040fe20000041828 */
[----:B------:R-:W3:Y:S03]  /*16c20*/  LDSM.16.MT88.4 R80, [R140+0xa800] ;  /* 0x00a800008c50783b */ /* 0x000ee60000004200 */
[----:B-1----:R-:W-:Y:S04]  /*16c30*/  F2FP.BF16.PACK_AB R107, R115, R172 ;  /* 0x000000ac736b723e */ /* 0x002fe800000010ff */
[C---:B--2---:R-:W-:Y:S08]  /*16c40*/  HMMA.16816.F32.BF16 R44, R68.reuse, R76, R44 ;  /* 0x0000004c442c723c */ /* 0x044ff0000004182c */
[C---:B------:R-:W-:Y:S01]  /*16c50*/  HMMA.16816.F32.BF16 R48, R68.reuse, R78, R48 ;  /* 0x0000004e4430723c */ /* 0x040fe20000041830 */
[----:B------:R-:W1:Y:S07]  /*16c60*/  LDSM.16.MT88.4 R76, [R144+0x9000] ;  /* 0x00900000904c783b */ /* 0x000e6e0000004200 */
[C---:B----4-:R-:W-:Y:S08]  /*16c70*/  HMMA.16816.F32.BF16 R52, R68.reuse, R72, R52 ;  /* 0x000000484434723c */ /* 0x050ff00000041834 */
[C---:B------:R-:W-:Y:S01]  /*16c80*/  HMMA.16816.F32.BF16 R56, R68.reuse, R74, R56 ;  /* 0x0000004a4438723c */ /* 0x040fe20000041838 */
[----:B------:R-:W2:Y:S07]  /*16c90*/  LDSM.16.MT88.4 R72, [R142+0x9000] ;  /* 0x009000008e48783b */ /* 0x000eae0000004200 */
[C---:B---3--:R-:W-:Y:S08]  /*16ca0*/  HMMA.16816.F32.BF16 R60, R68.reuse, R80, R60 ;  /* 0x00000050443c723c */ /* 0x048ff0000004183c */
[----:B------:R-:W-:Y:S01]  /*16cb0*/  HMMA.16816.F32.BF16 R64, R68, R82, R64 ;  /* 0x000000524440723c */ /* 0x000fe20000041840 */
[----:B------:R-:W3:Y:S06]  /*16cc0*/  LDSM.16.MT88.4 R80, [R141+0x9000] ;  /* 0x009000008d50783b */ /* 0x000eec0000004200 */
[----:B------:R-:W-:Y:S01]  /*16cd0*/  F2FP.BF16.PACK_AB R68, R126, R125 ;  /* 0x0000007d7e44723e */ /* 0x000fe200000010ff */
[----:B------:R-:W-:Y:S01]  /*16ce0*/  FADD.FTZ R125, R125, R120 ;  /* 0x000000787d7d7221 */ /* 0x000fe20000010000 */
[----:B------:R-:W-:Y:S03]  /*16cf0*/  F2FP.BF16.PACK_AB R69, R128, R127 ;  /* 0x0000007f8045723e */ /* 0x000fe600000010ff */
[C---:B------:R-:W-:Y:S01]  /*16d00*/  F2FP.BF16.PACK_AB R70, R129.reuse, R130 ;  /* 0x000000828146723e */ /* 0x040fe200000010ff */
        /* <DEDUP_REMOVED lines=24> */
[C---:B------:R-:W-:Y:S01]  /*16e90*/  HMMA.16816.F32.BF16 R56, R68.reuse, R78, R56 ;  /* 0x0000004e4438723c */ /* 0x040fe20000041838 */
[----:B------:R-:W1:Y:S07]  /*16ea0*/  LDSM.16.MT88.4 R76, [R141+0x9800] ;  /* 0x009800008d4c783b */ /* 0x000e6e0000004200 */
[C---:B------:R-:W-:Y:S08]  /*16eb0*/  HMMA.16816.F32.BF16 R60, R68.reuse, R84, R60 ;  /* 0x00000054443c723c */ /* 0x040ff0000004183c */
[----:B------:R-:W-:Y:S01]  /*16ec0*/  HMMA.16816.F32.BF16 R64, R68, R86, R64 ;  /* 0x000000564440723c */ /* 0x000fe20000041840 */
[----:B------:R-:W3:Y:S07]  /*16ed0*/  LDSM.16.MT88.4 R68, [R140+0x9800] ;  /* 0x009800008c44783b */ /* 0x000eee0000004200 */
[C---:B------:R-:W-:Y:S01]  /*16ee0*/  HMMA.16816.F32.BF16 R96, R104.reuse, R92, R4 ;  /* 0x0000005c6860723c */ /* 0x040fe20000041804 */
[----:B------:R-:W4:Y:S07]  /*16ef0*/  LDSM.16.MT88.4 R4, [R144+0xb800] ;  /* 0x00b800009004783b */ /* 0x000f2e0000004200 */
[C---:B------:R-:W-:Y:S01]  /*16f00*/  HMMA.16816.F32.BF16 R92, R104.reuse, R94, R8 ;  /* 0x0000005e685c723c */ /* 0x040fe20000041808 */
[----:B------:R-:W5:Y:S07]  /*16f10*/  LDSM.16.MT88.4 R8, [R142+0xb800] ;  /* 0x00b800008e08783b */ /* 0x000f6e0000004200 */
[C---:B--2---:R-:W-:Y:S01]  /*16f20*/  HMMA.16816.F32.BF16 R88, R104.reuse, R72, R12 ;  /* 0x000000486858723c */ /* 0x044fe2000004180c */
[----:B------:R-:W2:Y:S07]  /*16f30*/  LDSM.16.MT88.4 R12, [R141+0xb800] ;  /* 0x00b800008d0c783b */ /* 0x000eae0000004200 */
[C---:B------:R-:W-:Y:S08]  /*16f40*/  HMMA.16816.F32.BF16 R84, R104.reuse, R74, R16 ;  /* 0x0000004a6854723c */ /* 0x040ff00000041810 */
[C---:B-1----:R-:W-:Y:S08]  /*16f50*/  HMMA.16816.F32.BF16 R80, R104.reuse, R76, R20 ;  /* 0x0000004c6850723c */ /* 0x042ff00000041814 */
[C---:B------:R-:W-:Y:S08]  /*16f60*/  HMMA.16816.F32.BF16 R76, R104.reuse, R78, R24 ;  /* 0x0000004e684c723c */ /* 0x040ff00000041818 */
[C---:B---3--:R-:W-:Y:S08]  /*16f70*/  HMMA.16816.F32.BF16 R72, R104.reuse, R68, R28 ;  /* 0x000000446848723c */ /* 0x048ff0000004181c */
[C---:B------:R-:W-:Y:S08]  /*16f80*/  HMMA.16816.F32.BF16 R68, R104.reuse, R70, R32 ;  /* 0x000000466844723c */ /* 0x040ff00000041820 */
[C---:B----4-:R-:W-:Y:S08]  /*16f90*/  HMMA.16816.F32.BF16 R36, R104.reuse, R4, R36 ;  /* 0x000000046824723c */ /* 0x050ff00000041824 */
[C---:B------:R-:W-:Y:S01]  /*16fa0*/  HMMA.16816.F32.BF16 R40, R104.reuse, R6, R40 ;  /* 0x000000066828723c */ /* 0x040fe20000041828 */
[----:B------:R-:W1:Y:S07]  /*16fb0*/  LDSM.16.MT88.4 R4, [R140+0xb800] ;  /* 0x00b800008c04783b */ /* 0x000e6e0000004200 */
[C---:B-----5:R-:W-:Y:S07]  /*16fc0*/  HMMA.16816.F32.BF16 R44, R104.reuse, R8, R44 ;  /* 0x00000008682c723c */ /* 0x060fee000004182c */
[----:B------:R-:W-:Y:S01]  /*16fd0*/  FADD.FTZ R9, R109, R110 ;  /* 0x0000006e6d097221 */ /* 0x000fe20000010000 */
[C---:B------:R-:W-:Y:S04]  /*16fe0*/  HMMA.16816.F32.BF16 R48, R104.reuse, R10, R48 ;  /* 0x0000000a6830723c */ /* 0x040fe80000041830 */
[----:B------:R-:W-:Y:S04]  /*16ff0*/  FADD.FTZ R9, R108, R9 ;  /* 0x000000096c097221 */ /* 0x000fe80000010000 */
[C---:B--2---:R-:W-:Y:S04]  /*17000*/  HMMA.16816.F32.BF16 R52, R104.reuse, R12, R52 ;  /* 0x0000000c6834723c */ /* 0x044fe80000041834 */
[----:B------:R-:W-:Y:S04]  /*17010*/  FADD.FTZ R8, R118, R9 ;  /* 0x0000000976087221 */ /* 0x000fe80000010000 */
[----:B------:R-:W-:Y:S01]  /*17020*/  FADD.FTZ R8, R119, R8 ;  /* 0x0000000877087221 */ /* 0x000fe20000010000 */
[C---:B------:R-:W-:Y:S03]  /*17030*/  HMMA.16816.F32.BF16 R56, R104.reuse, R14, R56 ;  /* 0x0000000e6838723c */ /* 0x040fe60000041838 */
[----:B------:R-:W-:Y:S04]  /*17040*/  FADD.FTZ R123, R123, R8 ;  /* 0x000000087b7b7221 */ /* 0x000fe80000010000 */
[----:B------:R-:W-:Y:S01]  /*17050*/  FADD.FTZ R124, R124, R123 ;  /* 0x0000007b7c7c7221 */ /* 0x000fe20000010000 */
[C---:B-1----:R-:W-:Y:S04]  /*17060*/  HMMA.16816.F32.BF16 R60, R104.reuse, R4, R60 ;  /* 0x00000004683c723c */ /* 0x042fe8000004183c */
[----:B------:R-:W-:Y:S03]  /*17070*/  FADD.FTZ R127, R127, R124 ;  /* 0x0000007c7f7f7221 */ /* 0x000fe60000010000 */
[----:B------:R-:W-:Y:S01]  /*17080*/  IADD3 R4, R162, -0x1, RZ ;  /* 0xffffffffa2047810 */ /* 0x000fe20007ffe0ff */
[----:B------:R-:W-:Y:S01]  /*17090*/  FADD.FTZ R128, R128, R127 ;  /* 0x0000007f80807221 */ /* 0x000fe20000010000 */
[----:B------:R-:W-:Y:S03]  /*170a0*/  HMMA.16816.F32.BF16 R64, R104, R6, R64 ;  /* 0x000000066840723c */ /* 0x000fe60000041840 */
[----:B------:R-:W-:Y:S01]  /*170b0*/  FADD.FTZ R5, R131, R128 ;  /* 0x0000008083057221 */ /* 0x000fe20000010000 */
[----:B------:R-:W-:Y:S03]  /*170c0*/  MOV R162, R4 ;  /* 0x0000000400a27202 */ /* 0x000fe60000000f00 */
[----:B------:R-:W-:Y:S01]  /*170d0*/  FADD.FTZ R5, R176, R5 ;  /* 0x00000005b0057221 */ /* 0x000fe20000010000 */
[----:B------:R-:W-:Y:S01]  /*170e0*/  MOV R107, R2 ;  /* 0x00000002006b7202 */ /* 0x000fe20000000f00 */
[----:B------:R-:W-:Y:S03]  /*170f0*/  FADD.FTZ R106, R170, R173 ;  /* 0x000000adaa6a7221 */ /* 0x000fe60000010000 */
[----:B------:R-:W-:Y:S02]  /*17100*/  FADD.FTZ R174, R174, R5 ;  /* 0x00000005aeae7221 */ /* 0x000fe40000010000 */
[----:B------:R-:W-:Y:S02]  /*17110*/  FADD.FTZ R106, R171, R106 ;  /* 0x0000006aab6a7221 */ /* 0x000fe40000010000 */
[----:B------:R-:W-:Y:S04]  /*17120*/  FADD.FTZ R175, R175, R174 ;  /* 0x000000aeafaf7221 */ /* 0x000fe80000010000 */
[----:B------:R-:W-:Y:S04]  /*17130*/  FADD.FTZ R172, R172, R175 ;  /* 0x000000afacac7221 */ /* 0x000fe80000010000 */
[----:B------:R-:W-:Y:S01]  /*17140*/  FADD.FTZ R167, R115, R172 ;  /* 0x000000ac73a77221 */ /* 0x000fe20000010000 */
[----:B------:R-:W-:-:S05]  /*17150*/  @P0 BRA `(.L_x_5914) ;  /* 0xffffd09000000947 */ /* 0x000fca000383ffff */
.L_x_5910:
        /* <DEDUP_REMOVED lines=151> */
[----:B------:R-:W-:Y:S04]  /*17ad0*/  STS [R13], R88 ;  /* 0x000000580d007388 */ /* 0x000fe80000000800 */
        /* <DEDUP_REMOVED lines=24> */
[----:B--2---:R-:W-:Y:S01]  /*17c60*/  MOV R40, 0x7f800000 ;  /* 0x7f80000000287802 */ /* 0x004fe20000000f00 */
[----:B------:R-:W-:Y:S02]  /*17c70*/  @P3 FFMA.FTZ R40, R2, c[0x0][0x238], R9 ;  /* 0x00008e0002283a23 */ /* 0x000fe40000010009 */
        /* <DEDUP_REMOVED lines=15> */
.L_x_5915:
[----:B------:R-:W1:Y:S04]  /*17d70*/  S2R R3, SR_CTAID.Z ;  /* 0x0000000000037919 */ /* 0x000e680000002700 */
[----:B------:R-:W1:Y:S02]  /*17d80*/  S2R R2, SR_CTAID.Y ;  /* 0x0000000000027919 */ /* 0x000e640000002600 */
[----:B-1----:R-:W-:-:S04]  /*17d90*/  IMAD R4, R2, c[0x0][0x1c0], R3 ;  /* 0x0000700002047a24 */ /* 0x002fc800078e0203 */
[----:B------:R-:W-:Y:S02]  /*17da0*/  IMAD R4, R4, c[0x0][0x214], RZ ;  /* 0x0000850004047a24 */ /* 0x000fe400078e02ff */
.L_x_5916:
[----:B------:R-:W-:Y:S01]  /*17db0*/  BAR.SYNC.DEFER_BLOCKING 0x0 ;  /* 0x0000000000007b1d */ /* 0x000fe20000010000 */
[----:B------:R-:W-:Y:S01]  /*17dc0*/  LOP3.LUT R7, R7, 0xffffffe0, RZ, 0xc0, !PT ;  /* 0xffffffe007077812 */ /* 0x000fe200078ec0ff */
[----:B---3--:R-:W-:Y:S01]  /*17dd0*/  IMAD.WIDE.U32 R44, R156, c[0x0][0x1e8], RZ ;  /* 0x00007a009c2c7a25 */ /* 0x008fe200078e00ff */
        /* <DEDUP_REMOVED lines=16> */
[----:B------:R1:W2:Y:S04]  /*17ee0*/  LDS.128 R32, [R164] ;  /* 0x00000000a4207984 */ /* 0x0002a80000000c00 */
[----:B------:R1:W3:Y:S04]  /*17ef0*/  LDS.128 R28, [R164+0x800] ;  /* 0x00080000a41c7984 */ /* 0x0002e80000000c00 */
[----:B------:R1:W4:Y:S04]  /*17f00*/  LDS.128 R24, [R164+0x1000] ;  /* 0x00100000a4187984 */ /* 0x0003280000000c00 */
[----:B------:R1:W1:Y:S04]  /*17f10*/  LDS.128 R20, [R164+0x1800] ;  /* 0x00180000a4147984 */ /* 0x0002680000000c00 */
        /* <DEDUP_REMOVED lines=18> */
.L_x_5918:
[----:B------:R-:W-:Y:S05]  /*18040*/  BSYNC B0 ;  /* 0x0000000000007941 */ /* 0x000fea0003800000 */
.L_x_5917:
        /* <DEDUP_REMOVED lines=35> */
.L_x_5920:
[----:B------:R-:W-:Y:S05]  /*18280*/  BSYNC B0 ;  /* 0x0000000000007941 */ /* 0x000fea0003800000 */
.L_x_5919:
        /* <DEDUP_REMOVED lines=16> */
[----:B---3--:R1:W-:Y:S04]  /*18390*/  @!P1 STG.E.128 [R18.64], R28 ;  /* 0x0000001c12009986 */ /* 0x0083e8000c101d06 */
[----:B------:R1:W-:Y:S02]  /*183a0*/  @!P0 STG.E.128 [R18.64+0x80], R12 ;  /* 0x0000800c12008986 */ /* 0x0003e4000c101d06 */
.L_x_5922:
[----:B------:R-:W-:Y:S05]  /*183b0*/  BSYNC B0 ;  /* 0x0000000000007941 */ /* 0x000fea0003800000 */
.L_x_5921:
        /* <DEDUP_REMOVED lines=18> */
.L_x_5924:
[----:B------:R-:W-:Y:S05]  /*184e0*/  BSYNC B0 ;  /* 0x0000000000007941 */ /* 0x000fea0003800000 */
.L_x_5923:
        /* <DEDUP_REMOVED lines=19> */
.L_x_5925:
        /* <DEDUP_REMOVED lines=14> */
.L_x_8373:


//--------------------- .text._ZN5flash24flash_fwd_splitkv_kernelI23Flash_fwd_kernel_traitsILi128ELi64ELi64ELi4ELb0ELb0EN7cutlass10bfloat16_tE19Flash_kernel_traitsILi128ELi64ELi64ELi4ES3_EELb1ELb0ELb0ELb0ELb0ELb0ELb1ELb0EEEvNS_16Flash_fwd_paramsE --------------------------
	.section	.text._ZN5flash24flash_fwd_splitkv_kernelI23Flash_fwd_kernel_traitsILi128ELi64ELi64ELi4ELb0ELb0EN7cutlass10bfloat16_tE19Flash_kernel_traitsILi128ELi64ELi64ELi4ES3_EELb1ELb0ELb0ELb0ELb0ELb0ELb1ELb0EEEvNS_16Flash_fwd_paramsE,"ax",@progbits
	.sectioninfo	@"SHI_REGISTERS=188"
	.align	128
        .global         _ZN5flash24flash_fwd_splitkv_kernelI23Flash_fwd_kernel_traitsILi128ELi64ELi64ELi4ELb0ELb0EN7cutlass10bfloat16_tE19Flash_kernel_traitsILi128ELi64ELi64ELi4ES3_EELb1ELb0ELb0ELb0ELb0ELb0ELb1ELb0EEEvNS_16Flash_fwd_paramsE
        .type           _ZN5flash24flash_fwd_splitkv_kernelI23Flash_fwd_kernel_traitsILi128ELi64ELi64ELi4ELb0ELb0EN7cutlass10bfloat16_tE19Flash_kernel_traitsILi128ELi64ELi64ELi4ES3_EELb1ELb0ELb0ELb0ELb0ELb0ELb1ELb0EEEvNS_16Flash_fwd_paramsE,@function
        .size           _ZN5flash24flash_fwd_splitkv_kernelI23Flash_fwd_kernel_traitsILi128ELi64ELi64ELi4ELb0ELb0EN7cutlass10bfloat16_tE19Flash_kernel_traitsILi128ELi64ELi64ELi4ES3_EELb1ELb0ELb0ELb0ELb0ELb0ELb1ELb0EEEvNS_16Flash_fwd_paramsE,(.L_x_8374 - _ZN5flash24flash_fwd_splitkv_kernelI23Flash_fwd_kernel_traitsILi128ELi64ELi64ELi4ELb0ELb0EN7cutlass10bfloat16_tE19Flash_kernel_traitsILi128ELi64ELi64ELi4ES3_EELb1ELb0ELb0ELb0ELb0ELb0ELb1ELb0EEEvNS_16Flash_fwd_paramsE)
        .other          _ZN5flash24flash_fwd_splitkv_kernelI23Flash_fwd_kernel_traitsILi128ELi64ELi64ELi4ELb0ELb0EN7cutlass10bfloat16_tE19Flash_kernel_traitsILi128ELi64ELi64ELi4ES3_EELb1ELb0ELb0ELb0ELb0ELb0ELb1ELb0EEEvNS_16Flash_fwd_paramsE,@"STO_CUDA_ENTRY STV_DEFAULT"
_ZN5flash24flash_fwd_splitkv_kernelI23Flash_fwd_kernel_traitsILi128ELi64ELi64ELi4ELb0ELb0EN7cutlass10bfloat16_tE19Flash_kernel_traitsILi128ELi64ELi64ELi4ES3_EELb1ELb0ELb0ELb0ELb0ELb0ELb1ELb0EEEvNS_16Flash_fwd_paramsE:
.text._ZN5flash24flash_fwd_splitkv_kernelI23Flash_fwd_kernel_traitsILi128ELi64ELi64ELi4ELb0ELb0EN7cutlass10bfloat16_tE19Flash_kernel_traitsILi128ELi64ELi64ELi4ES3_EELb1ELb0ELb0ELb0ELb0ELb0ELb1ELb0EEEvNS_16Flash_fwd_paramsE:
        /* <DEDUP_REMOVED lines=53> */
.L_x_5926:
[----:B-1-34-:R-:W-:Y:S02]  /*0350*/  MOV R4, c[0x0][0x218] ;  /* 0x0000860000047a02 */ /* 0x01afe40000000f00 */
.L_x_5927:
        /* <DEDUP_REMOVED lines=26> */
[----:B------:R-:W-:Y:S02]  /*0500*/  ISETP.GE.AND P0, PT, R6, RZ, PT ;  /* 0x000000ff0600720c */ /* 0x000fe40003f06270 */
[----:B------:R-:W-:Y:S01]  /*0510*/  IADD3 R6, -R89, 0x7f, R88 ;  /* 0x0000007f59067810 */ /* 0x000fe20007ffe158 */
        /* <DEDUP_REMOVED lines=8> */
[----:B------:R-:W-:-:S04]  /*05a0*/  IADD3 R4, R31, 0x3f, RZ ;  /* 0x0000003f1f047810 */ /* 0x000fc80007ffe0ff */
[----:B------:R-:W-:-:S13]  /*05b0*/  ISETP.GT.U32.AND P1, PT, R5, R2, PT ;  /* 0x000000020500720c */ /* 0x000fda0003f24070 */
[----:B------:R-:W-:Y:S01]  /*05c0*/  @!P1 IMAD.IADD R2, R2, 0x1, -R5 ;  /* 0x0000000102029824 */ /* 0x000fe200078e0a05 */
[----:B------:R-:W-:Y:S02]  /*05d0*/  @!P1 IADD3 R7, R7, 0x1, RZ ;  /* 0x0000000107079810 */ /* 0x000fe40007ffe0ff */
[----:B------:R-:W-:Y:S02]  /*05e0*/  ISETP.NE.AND P1, PT, RZ, c[0x0][0x10], PT ;  /* 0x00000400ff007a0c */ /* 0x000fe40003f25270 */
[----:B------:R-:W-:Y:S02]  /*05f0*/  ISETP.GE.U32.AND P2, PT, R2, R5, PT ;  /* 0x000000050200720c */ /* 0x000fe40003f46070 */
[----:B------:R-:W-:-:S04]  /*0600*/  SHF.R.S32.HI R5, RZ, 0x1f, R4 ;  /* 0x0000001fff057819 */ /* 0x000fc80000011404 */
[----:B------:R-:W-:-:S04]  /*0610*/  LEA.HI R5, R5, R4, RZ, 0x6 ;  /* 0x0000000405057211 */ /* 0x000fc800078f30ff */
[----:B------:R-:W-:-:S03]  /*0620*/  SHF.R.S32.HI R5, RZ, 0x6, R5 ;  /* 0x00000006ff057819 */ /* 0x000fc60000011405 */
[----:B------:R-:W-:-:S05]  /*0630*/  @P2 IADD3 R7, R7, 0x1, RZ ;  /* 0x0000000107072810 */ /* 0x000fca0007ffe0ff */
[----:B------:R-:W-:Y:S01]  /*0640*/  IMAD.MOV.U32 R2, RZ, RZ, R7 ;  /* 0x000000ffff027224 */ /* 0x000fe200078e0007 */
[----:B------:R-:W-:-:S03]  /*0650*/  IADD3 R7, R6, c[0x0][0x2e8], R31 ;  /* 0x0000ba0006077a10 */ /* 0x000fc60007ffe01f */
[----:B------:R-:W-:Y:S01]  /*0660*/  @!P0 IMAD.MOV R2, RZ, RZ, -R2 ;  /* 0x000000ffff028224 */ /* 0x000fe200078e0a02 */
[----:B------:R-:W-:Y:S02]  /*0670*/  @!P1 LOP3.LUT R2, RZ, c[0x0][0x10], RZ, 0x33, !PT ;  /* 0x00000400ff029a12 */ /* 0x000fe400078e33ff */
[----:B------:R-:W-:-:S03]  /*0680*/  SHF.R.S32.HI R30, RZ, 0x1f, R7 ;  /* 0x0000001fff1e7819 */ /* 0x000fc60000011407 */
[----:B------:R-:W-:Y:S01]  /*0690*/  IMAD R147, R2, R0, RZ ;  /* 0x0000000002937224 */ /* 0x000fe200078e02ff */
[----:B------:R-:W-:-:S03]  /*06a0*/  LEA.HI R30, R30, R7, RZ, 0x6 ;  /* 0x000000071e1e7211 */ /* 0x000fc600078f30ff */
[----:B------:R-:W-:Y:S01]  /*06b0*/  IMAD.IADD R2, R2, 0x1, R147 ;  /* 0x0000000102027824 */ /* 0x000fe200078e0293 */
[----:B------:R-:W-:-:S04]  /*06c0*/  SHF.R.S32.HI R30, RZ, 0x6, R30 ;  /* 0x00000006ff1e7819 */ /* 0x000fc8000001141e */
        /* <DEDUP_REMOVED lines=29> */
.L_x_5930:
[----:B------:R-:W-:Y:S05]  /*08a0*/  BSYNC B0 ;  /* 0x0000000000007941 */ /* 0x000fea0003800000 */
.L_x_5929:
        /* <DEDUP_REMOVED lines=8> */
.L_x_5932:
[----:B------:R-:W-:Y:S05]  /*0930*/  BSYNC B0 ;  /* 0x0000000000007941 */ /* 0x000fea0003800000 */
.L_x_5931:
        /* <DEDUP_REMOVED lines=8> */
.L_x_5934:
[----:B------:R-:W-:Y:S05]  /*09c0*/  BSYNC B0 ;  /* 0x0000000000007941 */ /* 0x000fea0003800000 */
.L_x_5933:
        /* <DEDUP_REMOVED lines=8> */
.L_x_5936:
[----:B------:R-:W-:Y:S05]  /*0a50*/  BSYNC B0 ;  /* 0x0000000000007941 */ /* 0x000fea0003800000 */
.L_x_5935:
        /* <DEDUP_REMOVED lines=8> */
.L_x_5938:
[----:B------:R-:W-:Y:S05]  /*0ae0*/  BSYNC B0 ;  /* 0x0000000000007941 */ /* 0x000fea0003800000 */
.L_x_5937:
        /* <DEDUP_REMOVED lines=8> */
.L_x_5940:
[----:B------:R-:W-:Y:S05]  /*0b70*/  BSYNC B0 ;  /* 0x0000000000007941 */ /* 0x000fea0003800000 */
.L_x_5939:
        /* <DEDUP_REMOVED lines=8> */
.L_x_5942:
[----:B------:R-:W-:Y:S05]  /*0c00*/  BSYNC B0 ;  /* 0x0000000000007941 */ /* 0x000fea0003800000 */
.L_x_5941:
        /* <DEDUP_REMOVED lines=8> */
.L_x_5944:
[----:B------:R-:W-:Y:S05]  /*0c90*/  BSYNC B0 ;  /* 0x0000000000007941 */ /* 0x000fea0003800000 */
.L_x_5943:
        /* <DEDUP_REMOVED lines=32> */
.L_x_5928:
        /* <DEDUP_REMOVED lines=14> */
[----:B------:R-:W-:-:S05]  /*0f80*/  @P2 IMAD.IADD R5, R5, 0x1, R2 ;  /* 0x0000000105052824 */ /* 0x000fca00078e0202 */
[----:B------:R-:W-:-:S04]  /*0f90*/  @P2 SHF.L.U64.HI R5, R4, 0x2, R5 ;  /* 0x0000000204052819 */ /* 0x000fc80000010205 */
[----:B------:R-:W-:Y:S02]  /*0fa0*/  @P2 IADD3.X R159, R5, c[0x0][0x2c4], RZ, P1, !PT ;  /* 0x0000b100059f2a10 */ /* 0x000fe40000ffe4ff */
[----:B------:R-:W-:-:S04]  /*0fb0*/  @P2 ISETP.NE.U32.AND P1, PT, R158, RZ, PT ;  /* 0x000000ff9e00220c */ /* 0x000fc80003f25070 */
[----:B------:R-:W-:Y:S02]  /*0fc0*/  @P2 ISETP.NE.AND.EX P0, PT, R159, RZ, PT, P1 ;  /* 0x000000ff9f00220c */ /* 0x000fe40003f05310 */
[----:B-1----:R-:W-:-:S11]  /*0fd0*/  IABS R7, c[0x0][0x2d0] ;  /* 0x0000b40000077a13 */ /* 0x002fd60000000000 */
        /* <DEDUP_REMOVED lines=73> */
.L_x_5945:
        /* <DEDUP_REMOVED lines=16> */
[----:B------:R-:W-:-:S04]  /*1570*/  MOV R6, R8 ;  /* 0x0000000800067202 */ /* 0x000fc80000000f00 */
.L_x_5947:
[----:B------:R-:W-:Y:S01]  /*1580*/  IABS R8, c[0x0][0x1c8] ;  /* 0x0000720000087a13 */ /* 0x000fe20000000000 */
[----:B------:R-:W-:Y:S01]  /*1590*/  IMAD.MOV.U32 R12, RZ, RZ, R6 ;  /* 0x000000ffff0c7224 */ /* 0x000fe200078e0006 */
[----:B------:R-:W-:Y:S01]  /*15a0*/  MOV R13, R5 ;  /* 0x00000005000d7202 */ /* 0x000fe20000000f00 */
[----:B------:R-:W-:Y:S01]  /*15b0*/  @P4 IMAD.IADD R14, R3, 0x1, R14 ;  /* 0x00000001030e4824 */ /* 0x000fe200078e020e */
        /* <DEDUP_REMOVED lines=29> */
[----:B------:R-:W-:Y:S02]  /*1790*/  @!P2 IADD3 R2, -R2, RZ, RZ ;  /* 0x000000ff0202a210 */ /* 0x000fe40007ffe1ff */
[----:B------:R-:W-:-:S04]  /*17a0*/  @!P1 LOP3.LUT R2, RZ, c[0x0][0x1c8], RZ, 0x33, !PT ;  /* 0x00007200ff029a12 */ /* 0x000fc800078e33ff */
        /* <DEDUP_REMOVED lines=16> */
.L_x_5946:
[----:B------:R-:W-:Y:S01]  /*18b0*/  ISETP.NE.AND P1, PT, R15, -0x1, PT ;  /* 0xffffffff0f00780c */ /* 0x000fe20003f25270 */
[----:B------:R-:W-:Y:S01]  /*18c0*/  IMAD.IADD R146, R89, 0x1, -R88 ;  /* 0x0000000159927824 */ /* 0x000fe200078e0a58 */
[----:B-----5:R-:W-:Y:S01]  /*18d0*/  SHF.R.S32.HI R0, RZ, 0x1f, R35 ;  /* 0x0000001fff007819 */ /* 0x020fe20000011423 */
[----:B------:R-:W-:Y:S03]  /*18e0*/  BSSY B0, `(.L_x_5948) ;  /* 0x000005d000007945 */ /* 0x000fe60003800000 */
[CC--:B------:R-:W-:Y:S02]  /*18f0*/  LEA.HI R6, R0.reuse, R35.reuse, RZ, 0x3 ;  /* 0x0000002300067211 */ /* 0x0c0fe400078f18ff */
[----:B------:R-:W-:Y:S02]  /*1900*/  LEA.HI R5, R0, R35, RZ, 0x4 ;  /* 0x0000002300057211 */ /* 0x000fe400078f20ff */
[----:B------:R-:W-:-:S02]  /*1910*/  SHF.R.S32.HI R18, RZ, 0x3, R6 ;  /* 0x00000003ff127819 */ /* 0x000fc40000011406 */
[----:B------:R-:W-:Y:S01]  /*1920*/  LOP3.LUT R6, R6, 0xfffffff8, RZ, 0xc0, !PT ;  /* 0xfffffff806067812 */ /* 0x000fe200078ec0ff */
[----:B------:R-:W-:Y:S01]  /*1930*/  @P1 IMAD.WIDE.U32 R24, R15, c[0x0][0x190], RZ ;  /* 0x000064000f181a25 */ /* 0x000fe200078e00ff */
[----:B------:R-:W-:Y:S02]  /*1940*/  @!P1 SHF.R.S32.HI R8, RZ, 0x1f, R157 ;  /* 0x0000001fff089819 */ /* 0x000fe4000001149d */
[----:B------:R-:W-:Y:S01]  /*1950*/  SHF.R.S32.HI R19, RZ, 0x1f, R18 ;  /* 0x0000001fff137819 */ /* 0x000fe20000011412 */
[----:B------:R-:W-:-:S04]  /*1960*/  @!P1 IMAD.WIDE.U32 R12, R157, c[0x0][0x178], RZ ;  /* 0x00005e009d0c9a25 */ /* 0x000fc800078e00ff */
[----:B------:R-:W-:Y:S02]  /*1970*/  @!P1 IMAD R8, R8, c[0x0][0x178], RZ ;  /* 0x00005e0008089a24 */ /* 0x000fe400078e02ff */
[----:B------:R-:W-:Y:S02]  /*1980*/  @P1 IMAD R15, R15, c[0x0][0x194], R25 ;  /* 0x000065000f0f1a24 */ /* 0x000fe400078e0219 */
[----:B------:R-:W-:Y:S01]  /*1990*/  @!P1 IMAD R3, R157, c[0x0][0x17c], R8 ;  /* 0x00005f009d039a24 */ /* 0x000fe200078e0208 */
[----:B------:R-:W-:Y:S01]  /*19a0*/  LEA.HI R8, R0, R35, RZ, 0x6 ;  /* 0x0000002300087211 */ /* 0x000fe200078f30ff */
[----:B------:R-:W-:Y:S01]  /*19b0*/  @!P1 IMAD.MOV.U32 R24, RZ, RZ, R12 ;  /* 0x000000ffff189224 */ /* 0x000fe200078e000c */
[----:B------:R-:W-:Y:S01]  /*19c0*/  LOP3.LUT R12, R5, 0xfffffff0, RZ, 0xc0, !PT ;  /* 0xfffffff0050c7812 */ /* 0x000fe200078ec0ff */
[----:B------:R-:W-:Y:S01]  /*19d0*/  @!P1 IMAD.IADD R15, R13, 0x1, R3 ;  /* 0x000000010d0f9824 */ /* 0x000fe200078e0203 */
[----:B------:R-:W-:Y:S01]  /*19e0*/  SHF.R.S32.HI R5, RZ, 0x4, R5 ;  /* 0x00000004ff057819 */ /* 0x000fe20000011405 */
[----:B------:R-:W-:-:S02]  /*19f0*/  IMAD.IADD R3, R35, 0x1, -R6 ;  /* 0x0000000123037824 */ /* 0x000fc400078e0a06 */
[----:B------:R-:W-:Y:S02]  /*1a00*/  IMAD.IADD R12, R35, 0x1, -R12 ;  /* 0x00000001230c7824 */ /* 0x000fe400078e0a0c */
[----:B------:R-:W-:Y:S01]  /*1a10*/  IMAD.SHL.U32 R25, R18, 0x40, RZ ;  /* 0x0000004012197824 */ /* 0x000fe200078e00ff */
[----:B------:R-:W-:Y:S01]  /*1a20*/  SHF.L.U32 R156, R3, 0x3, RZ ;  /* 0x00000003039c7819 */ /* 0x000fe200000006ff */
[----:B------:R-:W-:Y:S01]  /*1a30*/  IMAD.SHL.U32 R153, R8, 0x8, RZ ;  /* 0x0000000808997824 */ /* 0x000fe200078e00ff */
[----:B------:R-:W-:Y:S01]  /*1a40*/  SHF.R.S32.HI R21, RZ, 0x1f, R12 ;  /* 0x0000001fff157819 */ /* 0x000fe2000001140c */
[----:B------:R-:W-:Y:S01]  /*1a50*/  IMAD.WIDE R22, R23, 0x40, R18 ;  /* 0x0000004017167825 */ /* 0x000fe200078e0212 */
[----:B------:R-:W-:Y:S02]  /*1a60*/  IADD3 R28, P2, R156, R28, RZ ;  /* 0x0000001c9c1c7210 */ /* 0x000fe40007f5e0ff */
[----:B------:R-:W-:Y:S02]  /*1a70*/  SHF.R.S32.HI R17, RZ, 0x1f, R156 ;  /* 0x0000001fff117819 */ /* 0x000fe4000001149c */
[----:B------:R-:W-:-:S02]  /*1a80*/  LOP3.LUT R25, R25, 0x1c0, RZ, 0xc0, !PT ;  /* 0x000001c019197812 */ /* 0x000fc400078ec0ff */
[----:B------:R-:W-:Y:S01]  /*1a90*/  IADD3 R24, P1, R156, R24, RZ ;  /* 0x000000189c187210 */ /* 0x000fe20007f3e0ff */
[----:B------:R-:W-:Y:S01]  /*1aa0*/  IMAD.X R29, R17, 0x1, R14, P2 ;  /* 0x00000001111d7824 */ /* 0x000fe200010e060e */
[----:B------:R-:W-:Y:S02]  /*1ab0*/  LEA.HI R14, R21, R12, RZ, 0x3 ;  /* 0x0000000c150e7211 */ /* 0x000fe400078f18ff */
[----:B------:R-:W-:Y:S01]  /*1ac0*/  LOP3.LUT R13, R25, 0x38, R156, 0xf8, !PT ;  /* 0x00000038190d7812 */ /* 0x000fe200078ef89c */
[----:B------:R-:W-:Y:S01]  /*1ad0*/  IMAD.WIDE.U32 R28, R2, c[0x0][0x1b8], R28 ;  /* 0x00006e00021c7a25 */ /* 0x000fe200078e001c */
[----:B------:R-:W-:Y:S02]  /*1ae0*/  SHF.R.U32.HI R6, RZ, 0x3, R25 ;  /* 0x00000003ff067819 */ /* 0x000fe40000011619 */
[----:B------:R-:W-:Y:S01]  /*1af0*/  IADD3 R26, P3, R156, R26, RZ ;  /* 0x0000001a9c1a7210 */ /* 0x000fe20007f7e0ff */
[----:B------:R-:W-:Y:S01]  /*1b00*/  IMAD.X R25, R17, 0x1, R15, P1 ;  /* 0x0000000111197824 */ /* 0x000fe200008e060f */
[----:B------:R-:W-:-:S02]  /*1b10*/  LOP3.LUT R15, R14, 0xfffffff8, RZ, 0xc0, !PT ;  /* 0xfffffff80e0f7812 */ /* 0x000fc400078ec0ff */
[----:B------:R-:W-:Y:S01]  /*1b20*/  IADD3 R32, P1, R18, R11, RZ ;  /* 0x0000000b12207210 */ /* 0x000fe20007f3e0ff */
[----:B------:R-:W-:Y:S01]  /*1b30*/  IMAD.X R27, R17, 0x1, R10, P3 ;  /* 0x00000001111b7824 */ /* 0x000fe200018e060a */
[----:B------:R-:W-:Y:S01]  /*1b40*/  LOP3.LUT R6, R13, R6, RZ, 0x3c, !PT ;  /* 0x000000060d067212 */ /* 0x000fe200078e3cff */
[----:B------:R-:W-:Y:S01]  /*1b50*/  IMAD R13, R4, c[0x0][0x1b8], RZ ;  /* 0x00006e00040d7a24 */ /* 0x000fe200078e02ff */
[----:B------:R-:W-:Y:S01]  /*1b60*/  IADD3 R12, R12, -R15, RZ ;  /* 0x8000000f0c0c7210 */ /* 0x000fe20007ffe0ff */
[----:B------:R-:W-:Y:S01]  /*1b70*/  IMAD.X R9, R19, 0x1, R9, P1 ;  /* 0x0000000113097824 */ /* 0x000fe200008e0609 */
[----:B------:R-:W-:Y:S01]  /*1b80*/  SHF.R.S32.HI R4, RZ, 0x1f, R16 ;  /* 0x0000001fff047819 */ /* 0x000fe20000011410 */
[----:B------:R-:W-:Y:S01]  /*1b90*/  IMAD R13, R2, c[0x0][0x1bc], R13 ;  /* 0x00006f00020d7a24 */ /* 0x000fe200078e020d */
[----:B------:R-:W-:Y:S01]  /*1ba0*/  R2P PR, R12, 0x6 ;  /* 0x000000060c007804 */ /* 0x000fe20000000000 */
[----:B------:R-:W-:Y:S01]  /*1bb0*/  IMAD R9, R9, c[0x0][0x1a0], RZ ;  /* 0x0000680009097a24 */ /* 0x000fe200078e02ff */
[----:B------:R-:W-:Y:S01]  /*1bc0*/  ISETP.GE.AND P3, PT, R18, R146, PT ;  /* 0x000000921200720c */ /* 0x000fe20003f66270 */
[----:B------:R-:W-:Y:S01]  /*1bd0*/  IMAD.IADD R29, R29, 0x1, R13 ;  /* 0x000000011d1d7824 */ /* 0x000fe200078e020d */
[----:B------:R-:W-:Y:S01]  /*1be0*/  LOP3.LUT R153, R6, 0xfffffe00, R153, 0xf8, !PT ;  /* 0xfffffe0006997812 */ /* 0x000fe200078ef899 */
[----:B------:R-:W-:Y:S01]  /*1bf0*/  IMAD R9, R32, c[0x0][0x1a4], R9 ;  /* 0x0000690020097a24 */ /* 0x000fe200078e0209 */
[----:B------:R-:W-:Y:S01]  /*1c00*/  IADD3 R155, R156, 0x40, RZ ;  /* 0x000000409c9b7810 */ /* 0x000fe20007ffe0ff */
[----:B------:R-:W-:Y:S01]  /*1c10*/  IMAD.WIDE.U32 R32, R32, c[0x0][0x1a0], R28 ;  /* 0x0000680020207a25 */ /* 0x000fe200078e001c */
[----:B------:R-:W-:-:S02]  /*1c20*/  LEA.HI R29, R0, R35, RZ, 0x5 ;  /* 0x00000023001d7211 */ /* 0x000fc400078f28ff */
[----:B------:R-:W-:Y:S01]  /*1c30*/  SHF.L.U32 R153, R153, 0x1, RZ ;  /* 0x0000000199997819 */ /* 0x000fe200000006ff */
[----:B------:R-:W-:Y:S01]  /*1c40*/  IMAD R21, R4, c[0x0][0x1a8], RZ ;  /* 0x00006a0004157a24 */ /* 0x000fe200078e02ff */
[----:B------:R-:W-:Y:S01]  /*1c50*/  LOP3.LUT R2, R29, 0xffffffe0, RZ, 0xc0, !PT ;  /* 0xffffffe01d027812 */ /* 0x000fe200078ec0ff */
[----:B------:R-:W-:Y:S01]  /*1c60*/  IMAD R11, R19, c[0x0][0x198], RZ ;  /* 0x00006600130b7a24 */ /* 0x000fe200078e02ff */
[----:B------:R-:W-:Y:S01]  /*1c70*/  MOV R4, 0x10 ;  /* 0x0000001000047802 */ /* 0x000fe20000000f00 */
[----:B------:R-:W-:Y:S01]  /*1c80*/  IMAD R21, R16, c[0x0][0x1ac], R21 ;  /* 0x00006b0010157a24 */ /* 0x000fe200078e0215 */
[----:B------:R-:W-:Y:S01]  /*1c90*/  SHF.R.S32.HI R29, RZ, 0x5, R29 ;  /* 0x00000005ff1d7819 */ /* 0x000fe2000001141d */
[----:B------:R-:W-:Y:S01]  /*1ca0*/  IMAD.MOV.U32 R0, RZ, RZ, 0x20 ;  /* 0x00000020ff007424 */ /* 0x000fe200078e00ff */
[----:B------:R-:W-:Y:S01]  /*1cb0*/  SEL R4, R4, 0xfffffff0, !P1 ;  /* 0xfffffff004047807 */ /* 0x000fe20004800000 */
[C---:B------:R-:W-:Y:S02]  /*1cc0*/  IMAD R11, R18.reuse, c[0x0][0x19c], R11 ;  /* 0x00006700120b7a24 */ /* 0x040fe400078e020b */
[----:B------:R-:W-:Y:S01]  /*1cd0*/  IMAD.WIDE.U32 R100, R18, c[0x0][0x198], R26 ;  /* 0x0000660012647a25 */ /* 0x000fe200078e001a */
[----:B------:R-:W-:-:S03]  /*1ce0*/  SEL R0, R0, 0xffffffe0, !P2 ;  /* 0xffffffe000007807 */ /* 0x000fc60005000000 */
[----:B------:R-:W-:-:S04]  /*1cf0*/  IMAD.WIDE.U32 R16, R16, c[0x0][0x1a8], R24 ;  /* 0x00006a0010107a25 */ /* 0x000fc800078e0018 */
[----:B------:R-:W-:Y:S02]  /*1d00*/  IMAD.IADD R101, R101, 0x1, R11 ;  /* 0x0000000165657824 */ /* 0x000fe400078e020b */
[----:B------:R-:W-:Y:S02]  /*1d10*/  IMAD.IADD R15, R35, 0x1, -R2 ;  /* 0x00000001230f7824 */ /* 0x000fe400078e0a02 */
[----:B------:R-:W-:Y:S02]  /*1d20*/  IMAD.IADD R21, R17, 0x1, R21 ;  /* 0x0000000111157824 */ /* 0x000fe400078e0215 */
        /* <DEDUP_REMOVED lines=24> */
.L_x_5949:
[----:B------:R-:W-:Y:S05]  /*1eb0*/  BSYNC B0 ;  /* 0x0000000000007941 */ /* 0x000fea0003800000 */
.L_x_5948:
        /* <DEDUP_REMOVED lines=29> */
.L_x_5951:
[----:B------:R-:W-:Y:S05]  /*2090*/  BSYNC B0 ;  /* 0x0000000000007941 */ /* 0x000fea0003800000 */
.L_x_5950:
        /* <DEDUP_REMOVED lines=29> */
.L_x_5953:
[----:B------:R-:W-:Y:S05]  /*2270*/  BSYNC B0 ;  /* 0x0000000000007941 */ /* 0x000fea0003800000 */
.L_x_5952:
        /* <DEDUP_REMOVED lines=28> */
.L_x_5955:
[----:B------:R-:W-:Y:S05]  /*2440*/  BSYNC B0 ;  /* 0x0000000000007941 */ /* 0x000fea0003800000 */
.L_x_5954:
        /* <DEDUP_REMOVED lines=23> */
.L_x_5957:
[----:B------:R-:W-:Y:S05]  /*25c0*/  BSYNC B0 ;  /* 0x0000000000007941 */ /* 0x000fea0003800000 */
.L_x_5956:
        /* <DEDUP_REMOVED lines=25> */
.L_x_5959:
[----:B------:R-:W-:Y:S05]  /*2760*/  BSYNC B0 ;  /* 0x0000000000007941 */ /* 0x000fea0003800000 */
.L_x_5958:
[----:B------:R-:W-:Y:S01]  /*2770*/  ISETP.GE.AND P1, PT, R9, R8, PT ;  /* 0x000000080900720c */ /* 0x000fe20003f26270 */
[----:B------:R-:W-:-:S12]  /*2780*/  BSSY B0, `(.L_x_5960) ;  /* 0x0000016000007945 */ /* 0x000fd80003800000 */
[----:B------:R-:W-:Y:S05]  /*2790*/  @P1 BRA `(.L_x_5961) ;  /* 0x0000014000001947 */ /* 0x000fea0003800000 */
[----:B------:R-:W-:Y:S01]  /*27a0*/  ISETP.GE.AND P2, PT, R156, c[0x0][0x220], PT ;  /* 0x000088009c007a0c */ /* 0x000fe20003f46270 */
[----:B------:R-:W-:Y:S01]  /*27b0*/  IMAD.MOV.U32 R10, RZ, RZ, c[0x0][0x19c] ;  /* 0x00006700ff0a7624 */ /* 0x000fe200078e00ff */
[C---:B--23--:R-:W-:Y:S02]  /*27c0*/  LEA R17, P3, R6.reuse, R100, 0x5 ;  /* 0x0000006406117211 */ /* 0x04cfe400078628ff */
        /* <DEDUP_REMOVED lines=17> */
.L_x_5961:
[----:B------:R-:W-:Y:S05]  /*28e0*/  BSYNC B0 ;  /* 0x0000000000007941 */ /* 0x000fea0003800000 */
.L_x_5960:
        /* <DEDUP_REMOVED lines=24> */
.L_x_5963:
[----:B------:R-:W-:Y:S05]  /*2a70*/  BSYNC B0 ;  /* 0x0000000000007941 */ /* 0x000fea0003800000 */
.L_x_5962:
        /* <DEDUP_REMOVED lines=17> */
[----:B------:R-:W-:Y:S01]  /*2b90*/  @!P2 IMAD.MOV.U32 R166, RZ, RZ, R168 ;  /* 0x000000ffffa6a224 */ /* 0x000fe200078e00a8 */
[----:B------:R1:W-:Y:S04]  /*2ba0*/  @P2 STS.128 [R153+0x8000], RZ ;  /* 0x008000ff99002388 */ /* 0x0003e80000000c00 */
[----:B------:R-:W-:Y:S01]  /*2bb0*/  @!PT LDS RZ, [RZ] ;  /* 0x00000000fffff984 */ /* 0x000fe20000000800 */
[----:B------:R-:W-:Y:S01]  /*2bc0*/  @!PT LDS RZ, [RZ] ;  /* 0x00000000fffff984 */ /* 0x000fe20000000800 */
[----:B------:R-:W-:Y:S01]  /*2bd0*/  @!PT LDS RZ, [RZ] ;  /* 0x00000000fffff984 */ /* 0x000fe20000000800 */
[----:B------:R1:W-:Y:S04]  /*2be0*/  @!P2 LDGSTS.E.BYPASS.LTC128B.128 [R153+0x8000], [R166.64] ;  /* 0x08000000a699afae */ /* 0x0003e8000b901d48 */
[----:B------:R1:W-:Y:S01]  /*2bf0*/  @P1 STS.128 [R153+0xa000], RZ ;  /* 0x00a000ff99001388 */ /* 0x0003e20000000c00 */
[----:B------:R-:W-:Y:S05]  /*2c00*/  @P1 BRA `(.L_x_5965) ;  /* 0x0000005000001947 */ /* 0x000fea0003800000 */
[----:B-1----:R-:W-:-:S05]  /*2c10*/  MOV R166, R168 ;  /* 0x000000a800a67202 */ /* 0x002fca0000000f00 */
[----:B------:R-:W-:Y:S01]  /*2c20*/  @!PT LDS RZ, [RZ] ;  /* 0x00000000fffff984 */ /* 0x000fe20000000800 */
[----:B------:R-:W-:Y:S01]  /*2c30*/  @!PT LDS RZ, [RZ] ;  /* 0x00000000fffff984 */ /* 0x000fe20000000800 */
[----:B------:R-:W-:Y:S01]  /*2c40*/  @!PT LDS RZ, [RZ] ;  /* 0x00000000fffff984 */ /* 0x000fe20000000800 */
[----:B------:R1:W-:Y:S02]  /*2c50*/  LDGSTS.E.BYPASS.LTC128B.128 [R153+0xa000], [R166.64+0x80] ;  /* 0x0a000080a6997fae */ /* 0x0003e4000b901d48 */
.L_x_5965:
[----:B------:R-:W-:Y:S05]  /*2c60*/  BSYNC B0 ;  /* 0x0000000000007941 */ /* 0x000fea0003800000 */
.L_x_5964:
        /* <DEDUP_REMOVED lines=10> */
[C---:B--23--:R-:W-:Y:S01]  /*2d10*/  @!P2 LEA R16, P3, R151.reuse, R168, 0x1 ;  /* 0x000000a89710a211 */ /* 0x04cfe200078608ff */
        /* <DEDUP_REMOVED lines=14> */
.L_x_5967:
[----:B------:R-:W-:Y:S05]  /*2e00*/  BSYNC B0 ;  /* 0x0000000000007941 */ /* 0x000fea0003800000 */
.L_x_5966:
        /* <DEDUP_REMOVED lines=9> */
[----:B--23--:R-:W-:-:S07]  /*2ea0*/  SHF.L.U64.HI R16, R10, R9, c[0x0][0x1a4] ;  /* 0x000069000a107619 */ /* 0x00cfce0000010209 */
        /* <DEDUP_REMOVED lines=15> */
.L_x_5969:
[----:B------:R-:W-:Y:S05]  /*2fa0*/  BSYNC B0 ;  /* 0x0000000000007941 */ /* 0x000fea0003800000 */
.L_x_5968:
        /* <DEDUP_REMOVED lines=8> */
[----:B------:R1:W-:Y:S02]  /*3030*/  @P2 STS.128 [R153+0x9800], RZ ;  /* 0x009800ff99002388 */ /* 0x0003e40000000c00 */
[----:B-1----:R-:W-:Y:S02]  /*3040*/  @!P2 MOV R166, R168 ;  /* 0x000000a800a6a202 */ /* 0x002fe40000000f00 */
[----:B------:R-:W-:-:S03]  /*3050*/  @!P2 IMAD R8, R8, 0x60, RZ ;  /* 0x000000600808a824 */ /* 0x000fc600078e02ff */
[----:B--23--:R-:W-:-:S05]  /*3060*/  @!P2 IMAD.WIDE.U32 R16, R10, 0x60, R166 ;  /* 0x000000600a10a825 */ /* 0x00cfca00078e00a6 */
[----:B------:R-:W-:-:S05]  /*3070*/  @!P2 IADD3 R17, R17, R8, RZ ;  /* 0x000000081111a210 */ /* 0x000fca0007ffe0ff */
[----:B------:R-:W-:Y:S01]  /*3080*/  @!PT LDS RZ, [RZ] ;  /* 0x00000000fffff984 */ /* 0x000fe20000000800 */
[----:B------:R-:W-:Y:S01]  /*3090*/  @!PT LDS RZ, [RZ] ;  /* 0x00000000fffff984 */ /* 0x000fe20000000800 */
[----:B------:R-:W-:Y:S01]  /*30a0*/  @!PT LDS RZ, [RZ] ;  /* 0x00000000fffff984 */ /* 0x000fe20000000800 */
[----:B------:R1:W-:Y:S04]  /*30b0*/  @!P2 LDGSTS.E.BYPASS.LTC128B.128 [R153+0x9800], [R16.64] ;  /* 0x098000001099afae */ /* 0x0003e8000b901d48 */
[----:B------:R1:W-:Y:S01]  /*30c0*/  @P1 STS.128 [R153+0xb800], RZ ;  /* 0x00b800ff99001388 */ /* 0x0003e20000000c00 */
[----:B------:R-:W-:Y:S05]  /*30d0*/  @P1 BRA `(.L_x_5971) ;  /* 0x0000009000001947 */ /* 0x000fea0003800000 */
[----:B------:R-:W-:Y:S01]  /*30e0*/  MOV R166, R168 ;  /* 0x000000a800a67202 */ /* 0x000fe20000000f00 */
[----:B------:R-:W-:Y:S02]  /*30f0*/  ULDC UR4, c[0x0][0x1a4] ;  /* 0x0000690000047ab9 */ /* 0x000fe40000000800 */
[----:B------:R-:W-:Y:S02]  /*3100*/  UIMAD UR4, UR4, 0x60, URZ ;  /* 0x00000060040478a4 */ /* 0x000fe4000f8e023f */
[----:B------:R-:W-:-:S05]  /*3110*/  IMAD.WIDE.U32 R8, R10, 0x60, R166 ;  /* 0x000000600a087825 */ /* 0x000fca00078e00a6 */
[----:B------:R-:W-:-:S05]  /*3120*/  IADD3 R9, R9, UR4, RZ ;  /* 0x0000000409097c10 */ /* 0x000fca000fffe0ff */
[----:B------:R-:W-:Y:S01]  /*3130*/  @!PT LDS RZ, [RZ] ;  /* 0x00000000fffff984 */ /* 0x000fe20000000800 */
[----:B------:R-:W-:Y:S01]  /*3140*/  @!PT LDS RZ, [RZ] ;  /* 0x00000000fffff984 */ /* 0x000fe20000000800 */
[----:B------:R-:W-:Y:S01]  /*3150*/  @!PT LDS RZ, [RZ] ;  /* 0x00000000fffff984 */ /* 0x000fe20000000800 */
[----:B------:R2:W-:Y:S02]  /*3160*/  LDGSTS.E.BYPASS.LTC128B.128 [R153+0xb800], [R8.64+0x80] ;  /* 0x0b80008008997fae */ /* 0x0005e4000b901d48 */
.L_x_5971:
[----:B------:R-:W-:Y:S05]  /*3170*/  BSYNC B0 ;  /* 0x0000000000007941 */ /* 0x000fea0003800000 */
.L_x_5970:
[----:B------:R-:W-:Y:S01]  /*3180*/  LEA.HI R144, R5, R5, RZ, 0x1 ;  /* 0x0000000505907211 */ /* 0x000fe200078f08ff */
[C---:B--2---:R-:W-:Y:S01]  /*3190*/  IMAD.SHL.U32 R8, R3.reuse, 0x40, RZ ;  /* 0x0000004003087824 */ /* 0x044fe200078e00ff */
        /* <DEDUP_REMOVED lines=9> */
[----:B------:R-:W-:Y:S01]  /*3230*/  IMAD.IADD R35, R2, 0x1, R35 ;  /* 0x0000000102237824 */ /* 0x000fe200078e0223 */
        /* <DEDUP_REMOVED lines=10> */
[C---:B------:R-:W-:Y:S01]  /*32e0*/  IMAD.IADD R145, R5.reuse, 0x1, R10 ;  /* 0x0000000105917824 */ /* 0x040fe200078e020a */
[----:B------:R-:W-:Y:S01]  /*32f0*/  LOP3.LUT R5, R5, R34, RZ, 0xfc, !PT ;  /* 0x0000002205057212 */ /* 0x000fe200078efcff */
        /* <DEDUP_REMOVED lines=9> */
[----:B------:R-:W5:Y:S01]  /*3390*/  LDSM.16.M88.4 R20, [R144+0x4800] ;  /* 0x004800009014783b */ /* 0x000f620000000200 */
[----:B------:R-:W-:Y:S01]  /*33a0*/  IMAD R141, R0, 0x2, R145 ;  /* 0x00000002008d7824 */ /* 0x000fe200078e0291 */
[----:B------:R-:W-:Y:S01]  /*33b0*/  IADD3 R134, R142, 0x800, RZ ;  /* 0x000008008e867810 */ /* 0x000fe20007ffe0ff */
[----:B------:R-:W-:Y:S01]  /*33c0*/  IMAD R140, R0, 0x2, R143 ;  /* 0x00000002008c7824 */ /* 0x000fe200078e028f */
[----:B------:R-:W1:Y:S01]  /*33d0*/  LDSM.16.M88.4 R12, [R144+0x5000] ;  /* 0x00500000900c783b */ /* 0x000e620000000200 */
[----:B------:R-:W-:-:S02]  /*33e0*/  SEL R3, R3, 0xffffffc0, !P2 ;  /* 0xffffffc003037807 */ /* 0x000fc40005000000 */
[C---:B------:R-:W-:Y:S01]  /*33f0*/  IADD3 R133, R142.reuse, 0x1000, RZ ;  /* 0x000010008e857810 */ /* 0x040fe20007ffe0ff */
[----:B------:R-:W3:Y:S01]  /*3400*/  LDSM.16.M88.4 R80, [R144+0x5800] ;  /* 0x005800009050783b */ /* 0x000ee20000000200 */
[----:B------:R-:W-:Y:S01]  /*3410*/  IADD3 R132, R142, 0x1800, RZ ;  /* 0x000018008e847810 */ /* 0x000fe20007ffe0ff */
[----:B------:R-:W-:Y:S01]  /*3420*/  IMAD.IADD R138, R144, 0x1, R3 ;  /* 0x00000001908a7824 */ /* 0x000fe200078e0203 */
[C---:B------:R-:W-:Y:S01]  /*3430*/  IADD3 R130, R142.reuse, 0x2000, RZ ;  /* 0x000020008e827810 */ /* 0x040fe20007ffe0ff */
[----:B------:R-:W-:Y:S01]  /*3440*/  LDSM.16.M88.4 R76, [R142] ;  /* 0x000000008e4c783b */ /* 0x000fe20000000200 */
[----:B------:R-:W-:Y:S01]  /*3450*/  IMAD.IADD R131, R3, 0x1, R142 ;  /* 0x0000000103837824 */ /* 0x000fe200078e028e */
[C---:B------:R-:W-:Y:S01]  /*3460*/  IADD3 R129, R142.reuse, 0x2800, RZ ;  /* 0x000028008e817810 */ /* 0x040fe20007ffe0ff */
[----:B------:R-:W-:Y:S01]  /*3470*/  IMAD R3, R29, 0x10, R88 ;  /* 0x000000101d037824 */ /* 0x000fe200078e0258 */
[----:B------:R-:W4:Y:S01]  /*3480*/  LDSM.16.M88.4 R68, [R143] ;  /* 0x000000008f44783b */ /* 0x000f220000000200 */
[----:B------:R-:W-:-:S02]  /*3490*/  IADD3 R128, R142, 0x3000, RZ ;  /* 0x000030008e807810 */ /* 0x000fc40007ffe0ff */
[----:B------:R-:W-:Y:S01]  /*34a0*/  IADD3 R102, R142, 0x3800, RZ ;  /* 0x000038008e667810 */ /* 0x000fe20007ffe0ff */
[----:B------:R-:W1:Y:S01]  /*34b0*/  LDSM.16.M88.4 R72, [R142+0x800] ;  /* 0x000800008e48783b */ /* 0x000e620000000200 */
[----:B------:R-:W-:-:S03]  /*34c0*/  IADD3 R124, R3, 0x1, R152 ;  /* 0x00000001037c7810 */ /* 0x000fc60007ffe098 */
[----:B------:R-:W3:Y:S01]  /*34d0*/  LDSM.16.M88.4 R44, [R142+0x1000] ;  /* 0x001000008e2c783b */ /* 0x000ee20000000200 */
[----:B------:R-:W-:-:S03]  /*34e0*/  IADD3 R124, R31, R124, -R89 ;  /* 0x0000007c1f7c7210 */ /* 0x000fc60007ffe859 */
[----:B------:R-:W3:Y:S01]  /*34f0*/  LDSM.16.M88.4 R84, [R142+0x1800] ;  /* 0x001800008e54783b */ /* 0x000ee20000000200 */
[----:B------:R-:W-:-:S03]  /*3500*/  IADD3 R124, R124, c[0x0][0x2e8], RZ ;  /* 0x0000ba007c7c7a10 */ /* 0x000fc60007ffe0ff */
[----:B------:R-:W-:Y:S01]  /*3510*/  LDSM.16.M88.4 R56, [R138+0x4000] ;  /* 0x004000008a38783b */ /* 0x000fe20000000200 */
[C---:B--2---:R-:W-:Y:S03]  /*3520*/  HMMA.16816.F32.BF16 R40, R64.reuse, R36, RZ ;  /* 0x000000244028723c */ /* 0x044fe600000418ff */
[----:B------:R-:W2:Y:S04]  /*3530*/  LDSM.16.M88.4 R60, [R141] ;  /* 0x000000008d3c783b */ /* 0x000ea80000000200 */
[----:B------:R-:W2:Y:S01]  /*3540*/  LDSM.16.M88.4 R52, [R138+0x4800] ;  /* 0x004800008a34783b */ /* 0x000ea20000000200 */
[C---:B------:R-:W-:Y:S03]  /*3550*/  HMMA.16816.F32.BF16 R36, R64.reuse, R38, RZ ;  /* 0x000000264024723c */ /* 0x040fe600000418ff */
[----:B------:R-:W2:Y:S05]  /*3560*/  LDSM.16.M88.4 R48, [R138+0x5000] ;  /* 0x005000008a30783b */ /* 0x000eaa0000000200 */
[C---:B-1---5:R-:W-:Y:S08]  /*3570*/  HMMA.16816.F32.BF16 R24, R64.reuse, R20, RZ ;  /* 0x000000144018723c */ /* 0x062ff000000418ff */
[C---:B---3--:R-:W-:Y:S08]  /*3580*/  HMMA.16816.F32.BF16 R16, R64.reuse, R12, RZ ;  /* 0x0000000c4010723c */ /* 0x048ff000000418ff */
[C---:B------:R-:W-:Y:S08]  /*3590*/  HMMA.16816.F32.BF16 R20, R64.reuse, R22, RZ ;  /* 0x000000164014723c */ /* 0x040ff000000418ff */
[C---:B------:R-:W-:Y:S08]  /*35a0*/  HMMA.16816.F32.BF16 R12, R64.reuse, R14, RZ ;  /* 0x0000000e400c723c */ /* 0x040ff000000418ff */
[C---:B------:R-:W-:Y:S08]  /*35b0*/  HMMA.16816.F32.BF16 R8, R64.reuse, R80, RZ ;  /* 0x000000504008723c */ /* 0x040ff000000418ff */
[----:B------:R-:W-:Y:S01]  /*35c0*/  HMMA.16816.F32.BF16 R64, R64, R82, RZ ;  /* 0x000000524040723c */ /* 0x000fe200000418ff */
[----:B------:R-:W-:Y:S07]  /*35d0*/  LDSM.16.M88.4 R80, [R140] ;  /* 0x000000008c50783b */ /* 0x000fee0000000200 */
[C---:B----4-:R-:W-:Y:S08]  /*35e0*/  HMMA.16816.F32.BF16 R40, R68.reuse, R76, R40 ;  /* 0x0000004c4428723c */ /* 0x050ff00000041828 */
[C---:B------:R-:W-:Y:S01]  /*35f0*/  HMMA.16816.F32.BF16 R36, R68.reuse, R78, R36 ;  /* 0x0000004e4424723c */ /* 0x040fe20000041824 */
[----:B------:R-:W-:Y:S07]  /*3600*/  LDSM.16.M88.4 R76, [R131] ;  /* 0x00000000834c783b */ /* 0x000fee0000000200 */
        /* <DEDUP_REMOVED lines=8> */
[----:B------:R-:W3:Y:S07]  /*3690*/  LDSM.16.M88.4 R64, [R131+0x1000] ;  /* 0x001000008340783b */ /* 0x000eee0000000200 */
[C---:B--2---:R-:W-:Y:S08]  /*36a0*/  HMMA.16816.F32.BF16 R40, R60.reuse, R56, R40 ;  /* 0x000000383c28723c */ /* 0x044ff00000041828 */
[C---:B------:R-:W-:Y:S08]  /*36b0*/  HMMA.16816.F32.BF16 R36, R60.reuse, R58, R36 ;  /* 0x0000003a3c24723c */ /* 0x040ff00000041824 */
[C---:B------:R-:W-:Y:S08]  /*36c0*/  HMMA.16816.F32.BF16 R24, R60.reuse, R52, R24 ;  /* 0x000000343c18723c */ /* 0x040ff00000041818 */
[C---:B------:R-:W-:Y:S01]  /*36d0*/  HMMA.16816.F32.BF16 R20, R60.reuse, R54, R20 ;  /* 0x000000363c14723c */ /* 0x040fe20000041814 */
[----:B------:R-:W2:Y:S07]  /*36e0*/  LDSM.16.M88.4 R52, [R131+0x1800] ;  /* 0x001800008334783b */ /* 0x000eae0000000200 */
[C---:B------:R-:W-:Y:S08]  /*36f0*/  HMMA.16816.F32.BF16 R16, R60.reuse, R48, R16 ;  /* 0x000000303c10723c */ /* 0x040ff00000041810 */
[C---:B------:R-:W-:Y:S01]  /*3700*/  HMMA.16816.F32.BF16 R56, R60.reuse, R50, R12 ;  /* 0x000000323c38723c */ /* 0x040fe2000004180c */
[----:B------:R-:W-:Y:S04]  /*3710*/  LDSM.16.M88.4 R12, [R144+0x6000] ;  /* 0x00600000900c783b */ /* 0x000fe80000000200 */
[----:B------:R-:W4:Y:S03]  /*3720*/  LDSM.16.M88.4 R48, [R145+0x2000] ;  /* 0x002000009130783b */ /* 0x000f260000000200 */
[C---:B-1----:R-:W-:Y:S08]  /*3730*/  HMMA.16816.F32.BF16 R8, R60.reuse, R44, R8 ;  /* 0x0000002c3c08723c */ /* 0x042ff00000041808 */
[----:B------:R-:W-:Y:S01]  /*3740*/  HMMA.16816.F32.BF16 R68, R60, R46, R68 ;  /* 0x0000002e3c44723c */ /* 0x000fe20000041844 */
[----:B------:R-:W1:Y:S04]  /*3750*/  LDSM.16.M88.4 R60, [R144+0x6800] ;  /* 0x00680000903c783b */ /* 0x000e680000000200 */
[----:B------:R-:W5:Y:S03]  /*3760*/  LDSM.16.M88.4 R44, [R144+0x7000] ;  /* 0x00700000902c783b */ /* 0x000f660000000200 */
        /* <DEDUP_REMOVED lines=8> */
[C---:B--2---:R-:W-:Y:S01]  /*37f0*/  HMMA.16816.F32.BF16 R76, R80.reuse, R52, R8 ;  /* 0x00000034504c723c */ /* 0x044fe20000041808 */
[----:B------:R-:W2:Y:S07]  /*3800*/  LDSM.16.M88.4 R8, [R142+0x2000] ;  /* 0x002000008e08783b */ /* 0x000eae0000000200 */
[----:B------:R-:W-:Y:S01]  /*3810*/  HMMA.16816.F32.BF16 R68, R80, R54, R68 ;  /* 0x000000365044723c */ /* 0x000fe20000041844 */
[----:B------:R-:W2:Y:S04]  /*3820*/  LDSM.16.M88.4 R80, [R142+0x2800] ;  /* 0x002800008e50783b */ /* 0x000ea80000000200 */
[----:B------:R-:W2:Y:S03]  /*3830*/  LDSM.16.M88.4 R52, [R142+0x3000] ;  /* 0x003000008e34783b */ /* 0x000ea60000000200 */
[C---:B----4-:R-:W-:Y:S08]  /*3840*/  HMMA.16816.F32.BF16 R40, R48.reuse, R12, R40 ;  /* 0x0000000c3028723c */ /* 0x050ff00000041828 */
[C---:B------:R-:W-:Y:S01]  /*3850*/  HMMA.16816.F32.BF16 R36, R48.reuse, R14, R36 ;  /* 0x0000000e3024723c */ /* 0x040fe20000041824 */
[----:B------:R-:W-:Y:S07]  /*3860*/  LDSM.16.M88.4 R12, [R142+0x3800] ;  /* 0x003800008e0c783b */ /* 0x000fee0000000200 */
[C---:B-1----:R-:W-:Y:S08]  /*3870*/  HMMA.16816.F32.BF16 R24, R48.reuse, R60, R24 ;  /* 0x0000003c3018723c */ /* 0x042ff00000041818 */
[C---:B------:R-:W-:Y:S01]  /*3880*/  HMMA.16816.F32.BF16 R20, R48.reuse, R62, R20 ;  /* 0x0000003e3014723c */ /* 0x040fe20000041814 */
[----:B------:R-:W-:Y:S07]  /*3890*/  LDSM.16.M88.4 R60, [R138+0x7000] ;  /* 0x007000008a3c783b */ /* 0x000fee0000000200 */
[C---:B-----5:R-:W-:Y:S08]  /*38a0*/  HMMA.16816.F32.BF16 R16, R48.reuse, R44, R16 ;  /* 0x0000002c3010723c */ /* 0x060ff00000041810 */
[C---:B------:R-:W-:Y:S01]  /*38b0*/  HMMA.16816.F32.BF16 R56, R48.reuse, R46, R56 ;  /* 0x0000002e3038723c */ /* 0x040fe20000041838 */
[----:B------:R-:W-:Y:S07]  /*38c0*/  LDSM.16.M88.4 R44, [R138+0x6000] ;  /* 0x006000008a2c783b */ /* 0x000fee0000000200 */
[C---:B---3--:R-:W-:Y:S08]  /*38d0*/  HMMA.16816.F32.BF16 R76, R48.reuse, R64, R76 ;  /* 0x00000040304c723c */ /* 0x048ff0000004184c */
        /* <DEDUP_REMOVED lines=9> */
[----:B------:R-:W-:Y:S01]  /*3970*/  HMMA.16816.F32.BF16 R80, R72, R54, R56 ;  /* 0x000000364850723c */ /* 0x000fe20000041838 */
[----:B------:R-:W-:Y:S04]  /*3980*/  LDSM.16.M88.4 R56, [R131+0x2000] ;  /* 0x002000008338783b */ /* 0x000fe80000000200 */
[----:B------:R-:W3:Y:S03]  /*3990*/  LDSM.16.M88.4 R52, [R140+0x2000] ;  /* 0x002000008c34783b */ /* 0x000ee60000000200 */
[----:B-1----:R-:W-:Y:S07]  /*39a0*/  HMMA.16816.F32.BF16 R40, R48, R44, R40 ;  /* 0x0000002c3028723c */ /* 0x002fee0000041828 */
[----:B------:R-:W-:Y:S01]  /*39b0*/  SHF.R.S32.HI R44, RZ, 0x1f, R29 ;  /* 0x0000001fff2c7819 */ /* 0x000fe2000001141d */
[----:B------:R-:W-:Y:S03]  /*39c0*/  HMMA.16816.F32.BF16 R76, R72, R12, R76 ;  /* 0x0000000c484c723c */ /* 0x000fe6000004184c */
[----:B------:R-:W-:-:S04]  /*39d0*/  LEA.HI R3, R44, R29, RZ, 0x2 ;  /* 0x0000001d2c037211 */ /* 0x000fc800078f10ff */
[----:B------:R-:W-:Y:S01]  /*39e0*/  LOP3.LUT R44, R3, 0xfffffffc, RZ, 0xc0, !PT ;  /* 0xfffffffc032c7812 */ /* 0x000fe200078ec0ff */
[----:B------:R-:W-:Y:S01]  /*39f0*/  HMMA.16816.F32.BF16 R68, R72, R14, R68 ;  /* 0x0000000e4844723c */ /* 0x000fe20000041844 */
[----:B------:R-:W1:Y:S01]  /*3a00*/  LDSM.16.M88.4 R12, [R131+0x2800] ;  /* 0x00280000830c783b */ /* 0x000e620000000200 */
[----:B------:R-:W-:Y:S02]  /*3a10*/  IADD3 R3, R35, 0x1, RZ ;  /* 0x0000000123037810 */ /* 0x000fe40007ffe0ff */
[----:B------:R-:W-:Y:S01]  /*3a20*/  IMAD.IADD R161, R29, 0x1, -R44 ;  /* 0x000000011da17824 */ /* 0x000fe200078e0a2c */
[----:B------:R-:W-:-:S03]  /*3a30*/  IADD3 R29, R35, 0x10, RZ ;  /* 0x00000010231d7810 */ /* 0x000fc60007ffe0ff */
[C---:B--2---:R-:W-:Y:S08]  /*3a40*/  HMMA.16816.F32.BF16 R24, R48.reuse, R8, R24 ;  /* 0x000000083018723c */ /* 0x044ff00000041818 */
[----:B------:R-:W-:Y:S01]  /*3a50*/  HMMA.16816.F32.BF16 R20, R48, R10, R20 ;  /* 0x0000000a3014723c */ /* 0x000fe20000041814 */
[----:B------:R-:W2:Y:S07]  /*3a60*/  LDSM.16.M88.4 R8, [R131+0x3000] ;  /* 0x003000008308783b */ /* 0x000eae0000000200 */
[----:B---3--:R-:W-:Y:S08]  /*3a70*/  HMMA.16816.F32.BF16 R40, R52, R56, R40 ;  /* 0x000000383428723c */ /* 0x008ff00000041828 */
[C---:B------:R-:W-:Y:S07]  /*3a80*/  HMMA.16816.F32.BF16 R36, R48.reuse, R46, R36 ;  /* 0x0000002e3024723c */ /* 0x040fee0000041824 */
[C---:B------:R-:W-:Y:S01]  /*3a90*/  IADD3 R46, R124.reuse, 0x8, RZ ;  /* 0x000000087c2e7810 */ /* 0x040fe20007ffe0ff */
[----:B------:R-:W-:Y:S01]  /*3aa0*/  HMMA.16816.F32.BF16 R16, R48, R60, R16 ;  /* 0x0000003c3010723c */ /* 0x000fe20000041810 */
[----:B------:R-:W-:-:S02]  /*3ab0*/  IMNMX R124, R124, R31, PT ;  /* 0x0000001f7c7c7217 */ /* 0x000fc40003800200 */
[----:B------:R-:W-:Y:S02]  /*3ac0*/  IMNMX R103, R46, R31, PT ;  /* 0x0000001f2e677217 */ /* 0x000fe40003800200 */
[-C--:B------:R-:W-:Y:S02]  /*3ad0*/  ISETP.GE.AND P3, PT, R35, R124.reuse, PT ;  /* 0x0000007c2300720c */ /* 0x080fe40003f66270 */
[C---:B------:R-:W-:Y:S01]  /*3ae0*/  ISETP.GE.AND P4, PT, R3.reuse, R124, PT ;  /* 0x0000007c0300720c */ /* 0x040fe20003f86270 */
[----:B-1----:R-:W-:Y:S01]  /*3af0*/  HMMA.16816.F32.BF16 R24, R52, R12, R24 ;  /* 0x0000000c3418723c */ /* 0x002fe20000041818 */
[----:B------:R-:W-:Y:S02]  /*3b00*/  FSEL R40, R40, -INF , !P3 ;  /* 0xff80000028287808 */ /* 0x000fe40005800000 */
[----:B------:R-:W-:Y:S02]  /*3b10*/  ISETP.GE.AND P1, PT, R3, R103, PT ;  /* 0x000000670300720c */ /* 0x000fe40003f26270 */
[----:B------:R-:W-:-:S02]  /*3b20*/  IADD3 R3, R35, 0x8, RZ ;  /* 0x0000000823037810 */ /* 0x000fc40007ffe0ff */
[----:B------:R-:W-:Y:S01]  /*3b30*/  IADD3 R12, R35, 0x9, RZ ;  /* 0x00000009230c7810 */ /* 0x000fe20007ffe0ff */
[----:B------:R-:W-:Y:S01]  /*3b40*/  HMMA.16816.F32.BF16 R20, R52, R14, R20 ;  /* 0x0000000e3414723c */ /* 0x000fe20000041814 */
[CC--:B------:R-:W-:Y:S02]  /*3b50*/  ISETP.GE.AND P2, PT, R3.reuse, R124.reuse, PT ;  /* 0x0000007c0300720c */ /* 0x0c0fe40003f46270 */
[C---:B------:R-:W-:Y:S02]  /*3b60*/  ISETP.GE.AND P5, PT, R12.reuse, R124, PT ;  /* 0x0000007c0c00720c */ /* 0x040fe40003fa6270 */
[-C--:B------:R-:W-:Y:S02]  /*3b70*/  ISETP.GE.AND P3, PT, R12, R103.reuse, PT ;  /* 0x000000670c00720c */ /* 0x080fe40003f66270 */
[----:B------:R-:W1:Y:S01]  /*3b80*/  LDSM.16.M88.4 R12, [R131+0x3800] ;  /* 0x00380000830c783b */ /* 0x000e620000000200 */
[----:B------:R-:W-:Y:S01]  /*3b90*/  HMMA.16816.F32.BF16 R80, R48, R62, R80 ;  /* 0x0000003e3050723c */ /* 0x000fe20000041850 */
[----:B------:R-:W-:Y:S01]  /*3ba0*/  ISETP.GE.AND P6, PT, R3, R103, PT ;  /* 0x000000670300720c */ /* 0x000fe20003fc6270 */
[----:B------:R-:W-:-:S04]  /*3bb0*/  DEPBAR.LE SB0, 0x0 ;  /* 0x000080000000791a */ /* 0x000fc80000000000 */
[----:B------:R-:W-:Y:S02]  /*3bc0*/  IADD3 R3, R35, 0x11, RZ ;  /* 0x0000001123037810 */ /* 0x000fe40007ffe0ff */
[----:B------:R-:W-:Y:S01]  /*3bd0*/  HMMA.16816.F32.BF16 R36, R52, R58, R36 ;  /* 0x0000003a3424723c */ /* 0x000fe20000041824 */
[----:B------:R-:W-:Y:S02]  /*3be0*/  FSEL R41, R41, -INF , !P4 ;  /* 0xff80000029297808 */ /* 0x000fe40006000000 */
[-C--:B------:R-:W-:Y:S02]  /*3bf0*/  ISETP.GE.AND P4, PT, R35, R103.reuse, PT ;  /* 0x000000672300720c */ /* 0x080fe40003f86270 */
[----:B------:R-:W-:Y:S02]  /*3c00*/  FSEL R43, R43, -INF , !P1 ;  /* 0xff8000002b2b7808 */ /* 0x000fe40004800000 */
[----:B------:R-:W-:Y:S01]  /*3c10*/  ISETP.GE.AND P1, PT, R3, R103, PT ;  /* 0x000000670300720c */ /* 0x000fe20003f26270 */
[----:B------:R-:W-:Y:S01]  /*3c20*/  HMMA.16816.F32.BF16 R76, R48, R64, R76 ;  /* 0x00000040304c723c */ /* 0x000fe2000004184c */
[----:B------:R-:W-:-:S02]  /*3c30*/  FSEL R42, R42, -INF , !P4 ;  /* 0xff8000002a2a7808 */ /* 0x000fc40006000000 */
[----:B------:R-:W-:Y:S02]  /*3c40*/  ISETP.GE.AND P4, PT, R29, R103, PT ;  /* 0x000000671d00720c */ /* 0x000fe40003f86270 */
[----:B------:R-:W-:-:S03]  /*3c50*/  FSEL R27, R27, -INF , !P1 ;  /* 0xff8000001b1b7808 */ /* 0x000fc60004800000 */
[----:B--2---:R-:W-:Y:S07]  /*3c60*/  HMMA.16816.F32.BF16 R16, R52, R8, R16 ;  /* 0x000000083410723c */ /* 0x004fee0000041810 */
[----:B------:R-:W-:Y:S01]  /*3c70*/  IADD3 R8, R35, 0x19, RZ ;  /* 0x0000001923087810 */ /* 0x000fe20007ffe0ff */
[----:B------:R-:W-:Y:S01]  /*3c80*/  HMMA.16816.F32.BF16 R68, R48, R66, R68 ;  /* 0x000000423044723c */ /* 0x000fe20000041844 */
[----:B------:R-:W-:Y:S02]  /*3c90*/  FSEL R36, R36, -INF , !P2 ;  /* 0xff80000024247808 */ /* 0x000fe40005000000 */
[----:B------:R-:W-:Y:S01]  /*3ca0*/  FSEL R44, R37, -INF , !P5 ;  /* 0xff800000252c7808 */ /* 0x000fe20006800000 */
[----:B------:R-:W-:Y:S01]  /*3cb0*/  BAR.SYNC.DEFER_BLOCKING 0x0 ;  /* 0x0000000000007b1d */ /* 0x000fe20000010000 */
        /* <DEDUP_REMOVED lines=10> */
[C---:B------:R-:W-:Y:S02]  /*3d60*/  ISETP.GE.AND P2, PT, R8.reuse, R124, PT ;  /* 0x0000007c0800720c */ /* 0x040fe40003f46270 */
[C---:B------:R-:W-:Y:S01]  /*3d70*/  IADD3 R3, R35.reuse, 0x20, RZ ;  /* 0x0000002023037810 */ /* 0x040fe20007ffe0ff */
[----:B------:R-:W-:Y:S01]  /*3d80*/  HMMA.16816.F32.BF16 R68, R52, R14, R68 ;  /* 0x0000000e3444723c */ /* 0x000fe20000041844 */
[----:B------:R-:W-:Y:S02]  /*3d90*/  IADD3 R10, R35, 0x21, RZ ;  /* 0x00000021230a7810 */ /* 0x000fe40007ffe0ff */
[----:B------:R-:W-:Y:S02]  /*3da0*/  FSEL R24, R25, -INF , !P5 ;  /* 0xff80000019187808 */ /* 0x000fe40006800000 */
[----:B------:R-:W-:-:S02]  /*3db0*/  ISETP.GE.AND P5, PT, R8, R103, PT ;  /* 0x000000670800720c */ /* 0x000fc40003fa6270 */
        /* <DEDUP_REMOVED lines=8> */
[C---:B------:R-:W-:Y:S02]  /*3e40*/  ISETP.GE.AND P3, PT, R10.reuse, R124, PT ;  /* 0x0000007c0a00720c */ /* 0x040fe40003f66270 */
[----:B------:R-:W-:Y:S02]  /*3e50*/  ISETP.GE.AND P2, PT, R10, R103, PT ;  /* 0x000000670a00720c */ /* 0x000fe40003f46270 */
[----:B------:R-:W-:Y:S02]  /*3e60*/  IADD3 R10, R35, 0x31, RZ ;  /* 0x00000031230a7810 */ /* 0x000fe40007ffe0ff */
[----:B------:R-:W-:-:S02]  /*3e70*/  FSEL R9, R26, -INF , !P4 ;  /* 0xff8000001a097808 */ /* 0x000fc40006000000 */
[----:B------:R-:W-:Y:S02]  /*3e80*/  FSEL R164, R81, -INF , !P3 ;  /* 0xff80000051a47808 */ /* 0x000fe40005800000 */
[-C--:B------:R-:W-:Y:S02]  /*3e90*/  ISETP.GE.AND P4, PT, R3, R103.reuse, PT ;  /* 0x000000670300720c */ /* 0x080fe40003f86270 */
[----:B------:R-:W-:Y:S02]  /*3ea0*/  ISETP.GE.AND P3, PT, R10, R103, PT ;  /* 0x000000670a00720c */ /* 0x000fe40003f66270 */
[----:B------:R-:W-:Y:S02]  /*3eb0*/  IADD3 R3, R35, 0x28, RZ ;  /* 0x0000002823037810 */ /* 0x000fe40007ffe0ff */
[----:B------:R-:W-:Y:S02]  /*3ec0*/  FSEL R21, R22, -INF , !P6 ;  /* 0xff80000016157808 */ /* 0x000fe40007000000 */
[----:B------:R-:W-:-:S02]  /*3ed0*/  FSEL R23, R23, -INF , !P5 ;  /* 0xff80000017177808 */ /* 0x000fc40006800000 */
[----:B------:R-:W-:Y:S02]  /*3ee0*/  FSEL R119, R79, -INF , !P3 ;  /* 0xff8000004f777808 */ /* 0x000fe40005800000 */
[C---:B------:R-:W-:Y:S02]  /*3ef0*/  ISETP.GE.AND P5, PT, R3.reuse, R124, PT ;  /* 0x0000007c0300720c */ /* 0x040fe40003fa6270 */
[----:B------:R-:W-:Y:S02]  /*3f00*/  ISETP.GE.AND P6, PT, R3, R103, PT ;  /* 0x000000670300720c */ /* 0x000fe40003fc6270 */
[----:B------:R-:W-:Y:S02]  /*3f10*/  ISETP.GT.AND P3, PT, R154, R147, PT ;  /* 0x000000939a00720c */ /* 0x000fe40003f64270 */
[----:B------:R-:W-:Y:S02]  /*3f20*/  IADD3 R3, R35, 0x30, RZ ;  /* 0x0000003023037810 */ /* 0x000fe40007ffe0ff */
[----:B------:R-:W-:-:S02]  /*3f30*/  FSEL R162, R80, -INF , !P5 ;  /* 0xff80000050a27808 */ /* 0x000fc40006800000 */
[----:B------:R-:W-:Y:S02]  /*3f40*/  FSEL R163, R18, -INF , !P4 ;  /* 0xff80000012a37808 */ /* 0x000fe40006000000 */
[CC--:B------:R-:W-:Y:S02]  /*3f50*/  ISETP.GE.AND P5, PT, R3.reuse, R124.reuse, PT ;  /* 0x0000007c0300720c */ /* 0x0c0fe40003fa6270 */
[----:B------:R-:W-:Y:S02]  /*3f60*/  ISETP.GE.AND P4, PT, R3, R103, PT ;  /* 0x000000670300720c */ /* 0x000fe40003f86270 */
[----:B------:R-:W-:Y:S02]  /*3f70*/  FSEL R169, R19, -INF , !P1 ;  /* 0xff80000013a97808 */ /* 0x000fe40004800000 */
[----:B------:R-:W-:Y:S02]  /*3f80*/  IADD3 R3, R35, 0x38, RZ ;  /* 0x0000003823037810 */ /* 0x000fe40007ffe0ff */
        /* <DEDUP_REMOVED lines=74> */
.L_x_5973:
[----:B------:R-:W-:-:S04]  /*4430*/  LEA R11, -R6, RZ, 0x6 ;  /* 0x000000ff060b7211 */ /* 0x000fc800078e31ff */
[----:B------:R-:W-:Y:S02]  /*4440*/  SHF.R.S32.HI R10, RZ, 0x1f, R11 ;  /* 0x0000001fff0a7819 */ /* 0x000fe4000001140b */
.L_x_5974:
        /* <DEDUP_REMOVED lines=82> */
.L_x_5976:
[----:B------:R-:W-:Y:S05]  /*4970*/  BSYNC B0 ;  /* 0x0000000000007941 */ /* 0x000fea0003800000 */
.L_x_5975:
[----:B------:R-:W0:Y:S01]  /*4980*/  LDGDEPBAR ;  /* 0x00000000000079af */ /* 0x000e220000000000 */
[----:B------:R-:W-:-:S04]  /*4990*/  IADD3 R100, P1, R11, R100, RZ ;  /* 0x000000640b647210 */ /* 0x000fc80007f3e0ff */
[----:B------:R-:W-:Y:S02]  /*49a0*/  IADD3.X R101, R10, R101, RZ, P1, !PT ;  /* 0x000000650a657210 */ /* 0x000fe40000ffe4ff */
.L_x_5972:
        /* <DEDUP_REMOVED lines=32> */
[-C--:B------:R-:W-:Y:S01]  /*4bb0*/  LEA R137, R4, R139.reuse, 0x1 ;  /* 0x0000008b04897211 */ /* 0x080fe200078e08ff */
[----:B------:R-:W2:Y:S01]  /*4bc0*/  SHFL.BFLY PT, R7, R10, 0x2, 0x1f ;  /* 0x0c401f000a077f89 */ /* 0x000ea200000e0000 */
        /* <DEDUP_REMOVED lines=27> */
[--C-:B------:R-:W-:Y:S01]  /*4d80*/  FFMA.FTZ R108, R42, c[0x0][0x23c], -R116.reuse ;  /* 0x00008f002a6c7a23 */ /* 0x100fe20000010874 */
[----:B------:R-:W2:Y:S01]  /*4d90*/  LDSM.16.MT88.4 R36, [R139+0x8000] ;  /* 0x008000008b24783b */ /* 0x000ea20000004200 */
[----:B------:R-:W-:-:S02]  /*4da0*/  FFMA.FTZ R107, R43, c[0x0][0x23c], -R116 ;  /* 0x00008f002b6b7a23 */ /* 0x000fc40000010874 */
[--C-:B------:R-:W-:Y:S01]  /*4db0*/  FFMA.FTZ R106, R31, c[0x0][0x23c], -R116.reuse ;  /* 0x00008f001f6a7a23 */ /* 0x100fe20000010874 */
[----:B------:R-:W-:Y:S01]  /*4dc0*/  MUFU.EX2 R114, R114 ;  /* 0x0000007200727308 */ /* 0x000fe20000000800 */
[----:B------:R-:W-:Y:S02]  /*4dd0*/  FFMA.FTZ R109, R29, c[0x0][0x23c], -R116 ;  /* 0x00008f001d6d7a23 */ /* 0x000fe40000010874 */
[--C-:B------:R-:W-:Y:S02]  /*4de0*/  FFMA.FTZ R111, R34, c[0x0][0x23c], -R125.reuse ;  /* 0x00008f00226f7a23 */ /* 0x100fe4000001087d */
[--C-:B------:R-:W-:Y:S02]  /*4df0*/  FFMA.FTZ R110, R24, c[0x0][0x23c], -R125.reuse ;  /* 0x00008f00186e7a23 */ /* 0x100fe4000001087d */
[--C-:B------:R-:W-:Y:S01]  /*4e00*/  FFMA.FTZ R35, R20, c[0x0][0x23c], -R125.reuse ;  /* 0x00008f0014237a23 */ /* 0x100fe2000001087d */
[----:B------:R-:W3:Y:S01]  /*4e10*/  MUFU.EX2 R113, R113 ;  /* 0x0000007100717308 */ /* 0x000ee20000000800 */
[----:B------:R-:W-:-:S02]  /*4e20*/  FFMA.FTZ R34, R8, c[0x0][0x23c], -R125 ;  /* 0x00008f0008227a23 */ /* 0x000fc4000001087d */
[--C-:B------:R-:W-:Y:S02]  /*4e30*/  FFMA.FTZ R112, R9, c[0x0][0x23c], -R116.reuse ;  /* 0x00008f0009707a23 */ /* 0x100fe40000010874 */
[--C-:B------:R-:W-:Y:S01]  /*4e40*/  FFMA.FTZ R31, R27, c[0x0][0x23c], -R116.reuse ;  /* 0x00008f001b1f7a23 */ /* 0x100fe20000010874 */
[----:B------:R-:W-:Y:S01]  /*4e50*/  LDSM.16.MT88.4 R8, [R136+0x8800] ;  /* 0x008800008808783b */ /* 0x000fe20000004200 */
[--C-:B------:R-:W-:Y:S01]  /*4e60*/  FFMA.FTZ R29, R21, c[0x0][0x23c], -R116.reuse ;  /* 0x00008f00151d7a23 */ /* 0x100fe20000010874 */
[----:B------:R-:W4:Y:S01]  /*4e70*/  MUFU.EX2 R105, R105 ;  /* 0x0000006900697308 */ /* 0x000f220000000800 */
[--C-:B------:R-:W-:Y:S01]  /*4e80*/  FFMA.FTZ R0, R23, c[0x0][0x23c], -R116.reuse ;  /* 0x00008f0017007a23 */ /* 0x100fe20000010874 */
[----:B------:R-:W-:Y:S01]  /*4e90*/  LDSM.16.MT88.4 R24, [R135+0x8800] ;  /* 0x008800008718783b */ /* 0x000fe20000004200 */
        /* <DEDUP_REMOVED lines=8> */
[----:B------:R-:W-:Y:S02]  /*4f20*/  FFMA.FTZ R120, R120, c[0x0][0x23c], -R125 ;  /* 0x00008f0078787a23 */ /* 0x000fe4000001087d */
[----:B------:R-:W3:Y:S01]  /*4f30*/  MUFU.EX2 R107, R107 ;  /* 0x0000006b006b7308 */ /* 0x000ee20000000800 */
[----:B----4-:R-:W-:Y:S01]  /*4f40*/  F2FP.BF16.PACK_AB R86, R104, R105 ;  /* 0x000000696856723e */ /* 0x010fe200000010ff */
[--C-:B------:R-:W-:Y:S02]  /*4f50*/  FFMA.FTZ R119, R119, c[0x0][0x23c], -R116.reuse ;  /* 0x00008f0077777a23 */ /* 0x100fe40000010874 */
[----:B------:R-:W-:Y:S02]  /*4f60*/  FFMA.FTZ R117, R117, c[0x0][0x23c], -R116 ;  /* 0x00008f0075757a23 */ /* 0x000fe40000010874 */
[----:B------:R-:W-:-:S02]  /*4f70*/  FADD.FTZ R114, R114, R113 ;  /* 0x0000007172727221 */ /* 0x000fc40000010000 */
[----:B------:R-:W-:Y:S02]  /*4f80*/  MUFU.EX2 R106, R106 ;  /* 0x0000006a006a7308 */ /* 0x000fe40000000800 */
[----:B------:R-:W-:-:S04]  /*4f90*/  FADD.FTZ R105, R105, R114 ;  /* 0x0000007269697221 */ /* 0x000fc80000010000 */
[----:B------:R-:W-:Y:S02]  /*4fa0*/  FADD.FTZ R104, R104, R105 ;  /* 0x0000006968687221 */ /* 0x000fe40000010000 */
[----:B------:R-:W4:Y:S01]  /*4fb0*/  MUFU.EX2 R109, R109 ;  /* 0x0000006d006d7308 */ /* 0x000f220000000800 */
[----:B---3--:R-:W-:Y:S01]  /*4fc0*/  F2FP.BF16.PACK_AB R85, R107, R108 ;  /* 0x0000006c6b55723e */ /* 0x008fe200000010ff */
[----:B------:R-:W-:-:S06]  /*4fd0*/  FADD.FTZ R107, R108, R107 ;  /* 0x0000006b6c6b7221 */ /* 0x000fcc0000010000 */
[----:B------:R-:W-:Y:S01]  /*4fe0*/  MUFU.EX2 R111, R111 ;  /* 0x0000006f006f7308 */ /* 0x000fe20000000800 */
[----:B----4-:R-:W-:-:S07]  /*4ff0*/  F2FP.BF16.PACK_AB R87, R109, R106 ;  /* 0x0000006a6d57723e */ /* 0x010fce00000010ff */
[----:B------:R-:W3:Y:S01]  /*5000*/  MUFU.EX2 R110, R110 ;  /* 0x0000006e006e7308 */ /* 0x000ee20000000800 */
[----:B------:R-:W-:-:S04]  /*5010*/  FADD.FTZ R106, R106, R107 ;  /* 0x0000006b6a6a7221 */ /* 0x000fc80000010000 */
[----:B------:R-:W-:Y:S01]  /*5020*/  FADD.FTZ R109, R109, R106 ;  /* 0x0000006a6d6d7221 */ /* 0x000fe20000010000 */
[C---:B-1----:R-:W-:Y:S02]  /*5030*/  HMMA.16816.F32.BF16 R40, R84.reuse, R44, RZ ;  /* 0x0000002c5428723c */ /* 0x042fe400000418ff */
[----:B------:R-:W-:Y:S06]  /*5040*/  MUFU.EX2 R35, R35 ;  /* 0x0000002300237308 */ /* 0x000fec0000000800 */
[----:B------:R-:W-:Y:S02]  /*5050*/  HMMA.16816.F32.BF16 R44, R84, R46, RZ ;  /* 0x0000002e542c723c */ /* 0x000fe400000418ff */
[----:B------:R-:W1:Y:S01]  /*5060*/  MUFU.EX2 R34, R34 ;  /* 0x0000002200227308 */ /* 0x000e620000000800 */
[----:B---3--:R-:W-:Y:S01]  /*5070*/  F2FP.BF16.PACK_AB R4, R110, R111 ;  /* 0x0000006f6e04723e */ /* 0x008fe200000010ff */
[----:B------:R-:W-:-:S04]  /*5080*/  FADD.FTZ R111, R111, R104 ;  /* 0x000000686f6f7221 */ /* 0x000fc80000010000 */
[C---:B------:R-:W-:Y:S01]  /*5090*/  HMMA.16816.F32.BF16 R72, R84.reuse, R92, RZ ;  /* 0x0000005c5448723c */ /* 0x040fe200000418ff */
[----:B------:R-:W-:Y:S01]  /*50a0*/  FADD.FTZ R110, R110, R111 ;  /* 0x0000006f6e6e7221 */ /* 0x000fe20000010000 */
[----:B------:R-:W-:Y:S06]  /*50b0*/  MUFU.EX2 R112, R112 ;  /* 0x0000007000707308 */ /* 0x000fec0000000800 */
[----:B------:R-:W-:Y:S02]  /*50c0*/  HMMA.16816.F32.BF16 R92, R84, R94, RZ ;  /* 0x0000005e545c723c */ /* 0x000fe400000418ff */
[----:B------:R-:W3:Y:S01]  /*50d0*/  MUFU.EX2 R31, R31 ;  /* 0x0000001f001f7308 */ /* 0x000ee20000000800 */
[----:B-1----:R-:W-:-:S05]  /*50e0*/  F2FP.BF16.PACK_AB R6, R34, R35 ;  /* 0x000000232206723e */ /* 0x002fca00000010ff */
[C---:B--2---:R-:W-:Y:S02]  /*50f0*/  HMMA.16816.F32.BF16 R96, R84.reuse, R36, RZ ;  /* 0x000000245460723c */ /* 0x044fe400000418ff */
        /* <DEDUP_REMOVED lines=8> */
[----:B------:R-:W-:Y:S01]  /*5180*/  HMMA.16816.F32.BF16 R52, R84, R54, RZ ;  /* 0x000000365434723c */ /* 0x000fe200000418ff */
[----:B-1----:R-:W-:Y:S01]  /*5190*/  F2FP.BF16.PACK_AB R7, R0, R29 ;  /* 0x0000001d0007723e */ /* 0x002fe200000010ff */
[----:B------:R-:W-:Y:S01]  /*51a0*/  MUFU.EX2 R163, R163 ;  /* 0x000000a300a37308 */ /* 0x000fe20000000800 */
[----:B------:R-:W-:-:S05]  /*51b0*/  FADD.FTZ R29, R29, R112 ;  /* 0x000000701d1d7221 */ /* 0x000fca0000010000 */
[----:B------:R-:W-:Y:S01]  /*51c0*/  HMMA.16816.F32.BF16 R56, R84, R60, RZ ;  /* 0x0000003c5438723c */ /* 0x000fe200000418ff */
[----:B------:R-:W-:Y:S01]  /*51d0*/  FADD.FTZ R0, R0, R29 ;  /* 0x0000001d00007221 */ /* 0x000fe20000010000 */
[----:B------:R-:W-:Y:S06]  /*51e0*/  MUFU.EX2 R127, R127 ;  /* 0x0000007f007f7308 */ /* 0x000fec0000000800 */
[C---:B------:R-:W-:Y:S02]  /*51f0*/  HMMA.16816.F32.BF16 R40, R4.reuse, R12, R40 ;  /* 0x0000000c0428723c */ /* 0x040fe40000041828 */
[----:B------:R-:W-:Y:S06]  /*5200*/  MUFU.EX2 R123, R123 ;  /* 0x0000007b007b7308 */ /* 0x000fec0000000800 */
[----:B------:R-:W-:Y:S01]  /*5210*/  HMMA.16816.F32.BF16 R44, R4, R14, R44 ;  /* 0x0000000e042c723c */ /* 0x000fe2000004182c */
[----:B------:R-:W1:Y:S01]  /*5220*/  LDSM.16.MT88.4 R12, [R137+0xa800] ;  /* 0x00a80000890c783b */ /* 0x000e620000004200 */
[----:B------:R-:W-:Y:S06]  /*5230*/  MUFU.EX2 R122, R122 ;  /* 0x0000007a007a7308 */ /* 0x000fec0000000800 */
[C---:B------:R-:W-:Y:S02]  /*5240*/  HMMA.16816.F32.BF16 R64, R84.reuse, R68, RZ ;  /* 0x000000445440723c */ /* 0x040fe400000418ff */
[----:B------:R-:W-:Y:S06]  /*5250*/  MUFU.EX2 R120, R120 ;  /* 0x0000007800787308 */ /* 0x000fec0000000800 */
[C---:B------:R-:W-:Y:S02]  /*5260*/  HMMA.16816.F32.BF16 R76, R84.reuse, R80, RZ ;  /* 0x00000050544c723c */ /* 0x040fe400000418ff */
[----:B------:R-:W-:Y:S06]  /*5270*/  MUFU.EX2 R119, R119 ;  /* 0x0000007700777308 */ /* 0x000fec0000000800 */
[C---:B------:R-:W-:Y:S08]  /*5280*/  HMMA.16816.F32.BF16 R60, R84.reuse, R62, RZ ;  /* 0x0000003e543c723c */ /* 0x040ff000000418ff */
[C---:B------:R-:W-:Y:S08]  /*5290*/  HMMA.16816.F32.BF16 R68, R84.reuse, R70, RZ ;  /* 0x000000465444723c */ /* 0x040ff000000418ff */
[----:B------:R-:W-:Y:S08]  /*52a0*/  HMMA.16816.F32.BF16 R80, R84, R82, RZ ;  /* 0x000000525450723c */ /* 0x000ff000000418ff */
[C---:B-1----:R-:W-:Y:S08]  /*52b0*/  HMMA.16816.F32.BF16 R72, R4.reuse, R12, R72 ;  /* 0x0000000c0448723c */ /* 0x042ff00000041848 */
[----:B------:R-:W-:Y:S01]  /*52c0*/  HMMA.16816.F32.BF16 R92, R4, R14, R92 ;  /* 0x0000000e045c723c */ /* 0x000fe2000004185c */
[----:B------:R-:W1:Y:S07]  /*52d0*/  LDSM.16.MT88.4 R12, [R135+0xa800] ;  /* 0x00a80000870c783b */ /* 0x000e6e0000004200 */
[C---:B------:R-:W-:Y:S08]  /*52e0*/  HMMA.16816.F32.BF16 R88, R84.reuse, R20, RZ ;  /* 0x000000145458723c */ /* 0x040ff000000418ff */
[----:B------:R-:W-:Y:S01]  /*52f0*/  HMMA.16816.F32.BF16 R84, R84, R22, RZ ;  /* 0x000000165454723c */ /* 0x000fe200000418ff */
[----:B------:R-:W-:Y:S07]  /*5300*/  LDSM.16.MT88.4 R20, [R136+0x9800] ;  /* 0x009800008814783b */ /* 0x000fee0000004200 */
[C---:B------:R-:W-:Y:S08]  /*5310*/  HMMA.16816.F32.BF16 R96, R4.reuse, R16, R96 ;  /* 0x000000100460723c */ /* 0x040ff00000041860 */
        /* <DEDUP_REMOVED lines=8> */
[C---:B------:R-:W-:Y:S07]  /*53a0*/  HMMA.16816.F32.BF16 R60, R4.reuse, R26, R60 ;  /* 0x0000001a043c723c */ /* 0x040fee000004183c */
[----:B------:R-:W-:Y:S01]  /*53b0*/  FFMA.FTZ R27, R160, c[0x0][0x23c], -R125 ;  /* 0x00008f00a01b7a23 */ /* 0x000fe2000001087d */
[----:B------:R-:W-:Y:S01]  /*53c0*/  HMMA.16816.F32.BF16 R56, R4, R24, R56 ;  /* 0x000000180438723c */ /* 0x000fe20000041838 */
[----:B------:R-:W-:-:S02]  /*53d0*/  FFMA.FTZ R160, R169, c[0x0][0x23c], -R116 ;  /* 0x00008f00a9a07a23 */ /* 0x000fc40000010874 */
[--C-:B------:R-:W-:Y:S02]  /*53e0*/  FFMA.FTZ R26, R165, c[0x0][0x23c], -R116.reuse ;  /* 0x00008f00a51a7a23 */ /* 0x100fe40000010874 */
[----:B------:R-:W4:Y:S01]  /*53f0*/  MUFU.EX2 R27, R27 ;  /* 0x0000001b001b7308 */ /* 0x000f220000000800 */
[--C-:B------:R-:W-:Y:S02]  /*5400*/  FFMA.FTZ R165, R115, c[0x0][0x23c], -R116.reuse ;  /* 0x00008f0073a57a23 */ /* 0x100fe40000010874 */
[--C-:B------:R-:W-:Y:S01]  /*5410*/  FFMA.FTZ R25, R162, c[0x0][0x23c], -R125.reuse ;  /* 0x00008f00a2197a23 */ /* 0x100fe2000001087d */
[----:B--2---:R-:W-:Y:S01]  /*5420*/  HMMA.16816.F32.BF16 R64, R4, R16, R64 ;  /* 0x000000100440723c */ /* 0x004fe20000041840 */
[--C-:B------:R-:W-:Y:S01]  /*5430*/  FFMA.FTZ R24, R164, c[0x0][0x23c], -R125.reuse ;  /* 0x00008f00a4187a23 */ /* 0x100fe2000001087d */
[----:B------:R-:W-:Y:S01]  /*5440*/  LEA R164, P1, R100, c[0x0][0x168], 0x1 ;  /* 0x00005a0064a47a11 */ /* 0x000fe200078208ff */
[----:B------:R-:W-:Y:S01]  /*5450*/  FFMA.FTZ R125, R118, c[0x0][0x23c], -R125 ;  /* 0x00008f00767d7a23 */ /* 0x000fe2000001087d */
[----:B------:R-:W2:Y:S01]  /*5460*/  MUFU.EX2 R160, R160 ;  /* 0x000000a000a07308 */ /* 0x000ea20000000800 */
[----:B------:R-:W-:-:S03]  /*5470*/  FFMA.FTZ R118, R121, c[0x0][0x23c], -R116 ;  /* 0x00008f0079767a23 */ /* 0x000fc60000010874 */
[C---:B------:R-:W-:Y:S01]  /*5480*/  HMMA.16816.F32.BF16 R68, R4.reuse, R18, R68 ;  /* 0x000000120444723c */ /* 0x040fe20000041844 */
[----:B------:R-:W-:Y:S03]  /*5490*/  LDSM.16.MT88.4 R16, [R137+0x9000] ;  /* 0x009000008910783b */ /* 0x000fe60000004200 */
[----:B------:R-:W-:Y:S04]  /*54a0*/  MUFU.EX2 R25, R25 ;  /* 0x0000001900197308 */ /* 0x000fe80000000800 */
[C---:B---3--:R-:W-:Y:S04]  /*54b0*/  HMMA.16816.F32.BF16 R76, R4.reuse, R8, R76 ;  /* 0x00000008044c723c */ /* 0x048fe8000004184c */
[----:B------:R-:W3:Y:S04]  /*54c0*/  MUFU.EX2 R24, R24 ;  /* 0x0000001800187308 */ /* 0x000ee80000000800 */
[----:B------:R-:W-:Y:S01]  /*54d0*/  HMMA.16816.F32.BF16 R80, R4, R10, R80 ;  /* 0x0000000a0450723c */ /* 0x000fe20000041850 */
[----:B------:R-:W5:Y:S03]  /*54e0*/  LDSM.16.MT88.4 R8, [R139+0x9000] ;  /* 0x009000008b08783b */ /* 0x000f660000004200 */
[----:B------:R-:W1:Y:S03]  /*54f0*/  MUFU.EX2 R26, R26 ;  /* 0x0000001a001a7308 */ /* 0x000e660000000800 */
[----:B----4-:R-:W-:-:S02]  /*5500*/  F2FP.BF16.PACK_AB R4, R27, R126 ;  /* 0x0000007e1b04723e */ /* 0x010fc400000010ff */
[----:B--2---:R-:W-:Y:S01]  /*5510*/  F2FP.BF16.PACK_AB R5, R160, R163 ;  /* 0x000000a3a005723e */ /* 0x004fe200000010ff */
[----:B------:R-:W-:Y:S01]  /*5520*/  FADD.FTZ R163, R163, R0 ;  /* 0x00000000a3a37221 */ /* 0x000fe20000010000 */
[----:B---3--:R-:W-:Y:S01]  /*5530*/  F2FP.BF16.PACK_AB R6, R24, R25 ;  /* 0x000000191806723e */ /* 0x008fe200000010ff */
[----:B------:R-:W-:Y:S02]  /*5540*/  MUFU.EX2 R125, R125 ;  /* 0x0000007d007d7308 */ /* 0x000fe40000000800 */
[----:B------:R-:W-:Y:S01]  /*5550*/  FADD.FTZ R160, R160, R163 ;  /* 0x000000a3a0a07221 */ /* 0x000fe20000010000 */
[----:B------:R-:W-:Y:S02]  /*5560*/  LEA.HI.X R163, R100, c[0x0][0x16c], R101, 0x1, P1 ;  /* 0x00005b0064a37a11 */ /* 0x000fe400008f0c65 */
[----:B-1----:R-:W-:-:S03]  /*5570*/  F2FP.BF16.PACK_AB R7, R26, R127 ;  /* 0x0000007f1a07723e */ /* 0x002fc600000010ff */
[----:B------:R-:W1:Y:S01]  /*5580*/  MUFU.EX2 R118, R118 ;  /* 0x0000007600767308 */ /* 0x000e620000000800 */
[----:B------:R-:W-:-:S04]  /*5590*/  FADD.FTZ R127, R127, R160 ;  /* 0x000000a07f7f7221 */ /* 0x000fc80000010000 */
[----:B------:R-:W-:Y:S01]  /*55a0*/  FADD.FTZ R127, R26, R127 ;  /* 0x0000007f1a7f7221 */ /* 0x000fe20000010000 */
[C---:B------:R-:W-:Y:S02]  /*55b0*/  HMMA.16816.F32.BF16 R48, R4.reuse, R12, R48 ;  /* 0x0000000c0430723c */ /* 0x040fe40000041830 */
[----:B------:R-:W-:Y:S06]  /*55c0*/  MUFU.EX2 R116, R117 ;  /* 0x0000007500747308 */ /* 0x000fec0000000800 */
[C---:B------:R-:W-:Y:S01]  /*55d0*/  HMMA.16816.F32.BF16 R52, R4.reuse, R14, R52 ;  /* 0x0000000e0434723c */ /* 0x040fe20000041834 */
[----:B------:R-:W2:Y:S01]  /*55e0*/  LDSM.16.MT88.4 R12, [R137+0xb000] ;  /* 0x00b00000890c783b */ /* 0x000ea20000004200 */
[----:B------:R-:W3:Y:S06]  /*55f0*/  MUFU.EX2 R165, R165 ;  /* 0x000000a500a57308 */ /* 0x000eec0000000800 */
[C---:B-----5:R-:W-:Y:S08]  /*5600*/  HMMA.16816.F32.BF16 R96, R4.reuse, R8, R96 ;  /* 0x000000080460723c */ /* 0x060ff00000041860 */
[C---:B------:R-:W-:Y:S01]  /*5610*/  HMMA.16816.F32.BF16 R36, R4.reuse, R10, R36 ;  /* 0x0000000a0424723c */ /* 0x040fe20000041824 */
[----:B------:R-:W4:Y:S07]  /*5620*/  LDSM.16.MT88.4 R8, [R135+0x9000] ;  /* 0x009000008708783b */ /* 0x000f2e0000004200 */
        /* <DEDUP_REMOVED lines=18> */
[----:B------:R-:W-:-:S02]  /*5750*/  F2FP.BF16.PACK_AB R4, R122, R123 ;  /* 0x0000007b7a04723e */ /* 0x000fc400000010ff */
[----:B-1----:R-:W-:Y:S01]  /*5760*/  F2FP.BF16.PACK_AB R5, R119, R118 ;  /* 0x000000767705723e */ /* 0x002fe200000010ff */
[----:B------:R-:W-:Y:S01]  /*5770*/  FADD.FTZ R118, R118, R127 ;  /* 0x0000007f76767221 */ /* 0x000fe20000010000 */
[----:B------:R-:W-:Y:S02]  /*5780*/  F2FP.BF16.PACK_AB R6, R125, R120 ;  /* 0x000000787d06723e */ /* 0x000fe400000010ff */
[----:B---3--:R-:W-:Y:S01]  /*5790*/  F2FP.BF16.PACK_AB R7, R165, R116 ;  /* 0x00000074a507723e */ /* 0x008fe200000010ff */
[----:B------:R-:W-:-:S04]  /*57a0*/  FADD.FTZ R119, R119, R118 ;  /* 0x0000007677777221 */ /* 0x000fc80000010000 */
[----:B------:R-:W-:Y:S02]  /*57b0*/  FADD.FTZ R116, R116, R119 ;  /* 0x0000007774747221 */ /* 0x000fe40000010000 */
[----:B------:R-:W-:Y:S02]  /*57c0*/  HMMA.16816.F32.BF16 R48, R4, R20, R48 ;  /* 0x000000140430723c */ /* 0x000fe40000041830 */
[----:B------:R-:W-:-:S06]  /*57d0*/  FADD.FTZ R165, R165, R116 ;  /* 0x00000074a5a57221 */ /* 0x000fcc0000010000 */
        /* <DEDUP_REMOVED lines=93> */
.L_x_5978:
[----:B------:R-:W-:-:S05]  /*5db0*/  IMAD.MOV.U32 R0, RZ, RZ, c[0x0][0x1a0] ;  /* 0x00006800ff007624 */ /* 0x000fca00078e00ff */
[----:B------:R-:W-:-:S04]  /*5dc0*/  LEA R0, -R0, RZ, 0x6 ;  /* 0x000000ff00007211 */ /* 0x000fc800078e31ff */
[----:B------:R-:W-:Y:S02]  /*5dd0*/  SHF.R.S32.HI R9, RZ, 0x1f, R0 ;  /* 0x0000001fff097819 */ /* 0x000fe40000011400 */
.L_x_5979:
        /* <DEDUP_REMOVED lines=54> */
[----:B------:R-:W-:-:S03]  /*6140*/  IMAD.MOV.U32 R167, RZ, RZ, R127 ;  /* 0x000000ffffa77224 */ /* 0x000fc600078e007f */
        /* <DEDUP_REMOVED lines=33> */
[----:B-----5:R-:W-:-:S07]  /*6360*/  IMAD.SHL.U32 R0, R0, 0x2, RZ ;  /* 0x0000000200007824 */ /* 0x020fce00078e00ff */
[C---:B------:R-:W-:Y:S08]  /*6370*/  HMMA.16816.F32.BF16 R28, R4.reuse, R30, RZ ;  /* 0x0000001e041c723c */ /* 0x040ff000000418ff */
[C---:B------:R-:W-:Y:S08]  /*6380*/  HMMA.16816.F32.BF16 R20, R4.reuse, R22, RZ ;  /* 0x000000160414723c */ /* 0x040ff000000418ff */
[C---:B------:R-:W-:Y:S08]  /*6390*/  HMMA.16816.F32.BF16 R12, R4.reuse, R14, RZ ;  /* 0x0000000e040c723c */ /* 0x040ff000000418ff */
        /* <DEDUP_REMOVED lines=47> */
[----:B------:R-:W1:Y:S07]  /*6690*/  LDSM.16.M88.4 R116, [R130] ;  /* 0x000000008274783b */ /* 0x000e6e0000000200 */
[C---:B------:R-:W-:Y:S08]  /*66a0*/  HMMA.16816.F32.BF16 R16, R104.reuse, R112, R16 ;  /* 0x000000706810723c */ /* 0x040ff00000041810 */
[C---:B------:R-:W-:Y:S01]  /*66b0*/  HMMA.16816.F32.BF16 R12, R104.reuse, R114, R12 ;  /* 0x00000072680c723c */ /* 0x040fe2000004180c */
[----:B------:R-:W3:Y:S07]  /*66c0*/  LDSM.16.M88.4 R112, [R129] ;  /* 0x000000008170783b */ /* 0x000eee0000000200 */
[C---:B--2---:R-:W-:Y:S08]  /*66d0*/  HMMA.16816.F32.BF16 R8, R104.reuse, R108, R8 ;  /* 0x0000006c6808723c */ /* 0x044ff00000041808 */
[----:B------:R-:W-:Y:S01]  /*66e0*/  HMMA.16816.F32.BF16 R4, R104, R110, R4 ;  /* 0x0000006e6804723c */ /* 0x000fe20000041804 */
[----:B------:R-:W2:Y:S04]  /*66f0*/  LDSM.16.M88.4 R108, [R128] ;  /* 0x00000000806c783b */ /* 0x000ea80000000200 */
[----:B------:R-:W4:Y:S03]  /*6700*/  LDSM.16.M88.4 R104, [R102] ;  /* 0x000000006668783b */ /* 0x000f260000000200 */
        /* <DEDUP_REMOVED lines=11> */
[----:B------:R-:W3:Y:S04]  /*67c0*/  LDSM.16.M88.4 R104, [R138+0x7000] ;  /* 0x007000008a68783b */ /* 0x000ee80000000200 */
[----:B------:R-:W4:Y:S03]  /*67d0*/  LDSM.16.M88.4 R120, [R138+0x7800] ;  /* 0x007800008a78783b */ /* 0x000f260000000200 */
        /* <DEDUP_REMOVED lines=13> */
[----:B------:R-:W-:Y:S01]  /*68b0*/  HMMA.16816.F32.BF16 R28, R116, R110, R28 ;  /* 0x0000006e741c723c */ /* 0x000fe2000004181c */
[----:B------:R-:W1:Y:S01]  /*68c0*/  LDSM.16.M88.4 R108, [R131+0x3000] ;  /* 0x00300000836c783b */ /* 0x000e620000000200 */
[----:B------:R-:W-:-:S06]  /*68d0*/  DEPBAR.LE SB0, 0x0 ;  /* 0x000080000000791a */ /* 0x000fcc0000000000 */
[C---:B--2---:R-:W-:Y:S07]  /*68e0*/  HMMA.16816.F32.BF16 R8, R116.reuse, R104, R8 ;  /* 0x000000687408723c */ /* 0x044fee0000041808 */
[----:B------:R-:W-:Y:S01]  /*68f0*/  LOP3.LUT R105, R0, 0x6, RZ, 0xc0, !PT ;  /* 0x0000000600697812 */ /* 0x000fe200078ec0ff */
[----:B------:R-:W-:Y:S04]  /*6900*/  HMMA.16816.F32.BF16 R4, R116, R106, R4 ;  /* 0x0000006a7404723c */ /* 0x000fe80000041804 */
[----:B------:R-:W-:-:S04]  /*6910*/  IMAD R0, R154, 0x40, R105 ;  /* 0x000000409a007824 */ /* 0x000fc800078e0269 */
[C---:B---3--:R-:W-:Y:S01]  /*6920*/  HMMA.16816.F32.BF16 R24, R116.reuse, R112, R24 ;  /* 0x000000707418723c */ /* 0x048fe20000041818 */
[C---:B------:R-:W-:Y:S02]  /*6930*/  IADD3 R104, R0.reuse, 0x1, RZ ;  /* 0x0000000100687810 */ /* 0x040fe40007ffe0ff */
[----:B------:R-:W-:Y:S02]  /*6940*/  IADD3 R106, R0, 0x8, RZ ;  /* 0x00000008006a7810 */ /* 0x000fe40007ffe0ff */
[----:B------:R-:W-:Y:S02]  /*6950*/  ISETP.GE.AND P3, PT, R104, R124, PT ;  /* 0x0000007c6800720c */ /* 0x000fe40003f66270 */
[----:B------:R-:W-:Y:S01]  /*6960*/  IADD3 R105, R0, 0x9, RZ ;  /* 0x0000000900697810 */ /* 0x000fe20007ffe0ff */
[----:B------:R-:W-:Y:S01]  /*6970*/  HMMA.16816.F32.BF16 R20, R116, R114, R20 ;  /* 0x000000727414723c */ /* 0x000fe20000041814 */
[----:B------:R-:W-:Y:S01]  /*6980*/  FSEL R185, R33, -INF , !P3 ;  /* 0xff80000021b97808 */ /* 0x000fe20005800000 */
[----:B------:R-:W-:Y:S01]  /*6990*/  BAR.SYNC.DEFER_BLOCKING 0x0 ;  /* 0x0000000000007b1d */ /* 0x000fe20000010000 */
[----:B------:R-:W-:-:S02]  /*69a0*/  ISETP.GE.AND P5, PT, R104, R103, PT ;  /* 0x000000676800720c */ /* 0x000fc40003fa6270 */
[CC--:B------:R-:W-:Y:S02]  /*69b0*/  ISETP.GE.AND P6, PT, R106.reuse, R124.reuse, PT ;  /* 0x0000007c6a00720c */ /* 0x0c0fe40003fc6270 */
[----:B------:R-:W-:Y:S01]  /*69c0*/  ISETP.GE.AND P4, PT, R106, R103, PT ;  /* 0x000000676a00720c */ /* 0x000fe20003f86270 */
[C---:B-1----:R-:W-:Y:S01]  /*69d0*/  HMMA.16816.F32.BF16 R16, R116.reuse, R108, R16 ;  /* 0x0000006c7410723c */ /* 0x042fe20000041810 */
[----:B------:R-:W-:Y:S02]  /*69e0*/  ISETP.GE.AND P3, PT, R105, R124, PT ;  /* 0x0000007c6900720c */ /* 0x000fe40003f66270 */
[----:B------:R-:W-:Y:S02]  /*69f0*/  IADD3 R104, R0, 0x10, RZ ;  /* 0x0000001000687810 */ /* 0x000fe40007ffe0ff */
[----:B------:R-:W-:Y:S02]  /*6a00*/  FSEL R183, R28, -INF , !P6 ;  /* 0xff8000001cb77808 */ /* 0x000fe40007000000 */
[----:B------:R-:W-:Y:S01]  /*6a10*/  FSEL R33, R30, -INF , !P4 ;  /* 0xff8000001e217808 */ /* 0x000fe20006000000 */
[----:B------:R-:W-:Y:S01]  /*6a20*/  HMMA.16816.F32.BF16 R12, R116, R110, R12 ;  /* 0x0000006e740c723c */ /* 0x000fe2000004180c */
        /* <DEDUP_REMOVED lines=32> */
[----:B------:R-:W-:Y:S02]  /*6c30*/  ISETP.GE.AND P4, PT, R22, R124, PT ;  /* 0x0000007c1600720c */ /* 0x000fe40003f86270 */
[----:B------:R-:W-:Y:S02]  /*6c40*/  IADD3 R16, R0, 0x30, RZ ;  /* 0x0000003000107810 */ /* 0x000fe40007ffe0ff */
[----:B------:R-:W-:Y:S02]  /*6c50*/  ISETP.GE.AND P6, PT, R20, R103, PT ;  /* 0x000000671400720c */ /* 0x000fe40003fc6270 */
[----:B------:R-:W-:Y:S02]  /*6c60*/  IADD3 R20, R0, 0x29, RZ ;  /* 0x0000002900147810 */ /* 0x000fe40007ffe0ff */
[----:B------:R-:W-:-:S02]  /*6c70*/  FSEL R113, R14, -INF , !P3 ;  /* 0xff8000000e717808 */ /* 0x000fc40005800000 */
[----:B------:R-:W-:Y:S02]  /*6c80*/  FSEL R171, R12, -INF , !P4 ;  /* 0xff8000000cab7808 */ /* 0x000fe40006000000 */
[----:B------:R-:W-:Y:S02]  /*6c90*/  ISETP.GE.AND P3, PT, R16, R124, PT ;  /* 0x0000007c1000720c */ /* 0x000fe40003f66270 */
[----:B------:R-:W-:Y:S02]  /*6ca0*/  IADD3 R12, R0, 0x31, RZ ;  /* 0x00000031000c7810 */ /* 0x000fe40007ffe0ff */
[-C--:B------:R-:W-:Y:S02]  /*6cb0*/  ISETP.GE.AND P4, PT, R20, R103.reuse, PT ;  /* 0x000000671400720c */ /* 0x080fe40003f86270 */
[----:B------:R-:W-:Y:S02]  /*6cc0*/  FSEL R106, R8, -INF , !P3 ;  /* 0xff800000086a7808 */ /* 0x000fe40005800000 */
[----:B------:R-:W-:-:S02]  /*6cd0*/  ISETP.GE.AND P3, PT, R12, R103, PT ;  /* 0x000000670c00720c */ /* 0x000fc40003f66270 */
[----:B------:R-:W-:Y:S02]  /*6ce0*/  FSEL R117, R15, -INF , !P4 ;  /* 0xff8000000f757808 */ /* 0x000fe40006000000 */
[----:B------:R-:W-:Y:S02]  /*6cf0*/  FSEL R111, R19, -INF , !P6 ;  /* 0xff800000136f7808 */ /* 0x000fe40007000000 */
[-C--:B------:R-:W-:Y:S02]  /*6d00*/  ISETP.GE.AND P4, PT, R12, R124.reuse, PT ;  /* 0x0000007c0c00720c */ /* 0x080fe40003f86270 */
[-C--:B------:R-:W-:Y:S02]  /*6d10*/  ISETP.GE.AND P6, PT, R20, R124.reuse, PT ;  /* 0x0000007c1400720c */ /* 0x080fe40003fc6270 */
[----:B------:R-:W-:Y:S02]  /*6d20*/  FSEL R104, R11, -INF , !P3 ;  /* 0xff8000000b687808 */ /* 0x000fe40005800000 */
[----:B------:R-:W-:-:S02]  /*6d30*/  ISETP.GE.AND P3, PT, R0, R124, PT ;  /* 0x0000007c0000720c */ /* 0x000fc40003f66270 */
[----:B------:R-:W-:Y:S02]  /*6d40*/  FSEL R107, R9, -INF , !P4 ;  /* 0xff800000096b7808 */ /* 0x000fe40006000000 */
[----:B------:R-:W-:Y:S02]  /*6d50*/  FSEL R125, R13, -INF , !P6 ;  /* 0xff8000000d7d7808 */ /* 0x000fe40007000000 */
[----:B------:R-:W-:Y:S02]  /*6d60*/  FSEL R9, R35, -INF , !P5 ;  /* 0xff80000023097808 */ /* 0x000fe40006800000 */
[C---:B------:R-:W-:Y:S02]  /*6d70*/  IADD3 R13, R0.reuse, 0x38, RZ ;  /* 0x00000038000d7810 */ /* 0x040fe40007ffe0ff */
[C---:B------:R-:W-:Y:S02]  /*6d80*/  IADD3 R8, R0.reuse, 0x39, RZ ;  /* 0x0000003900087810 */ /* 0x040fe40007ffe0ff */
[----:B------:R-:W-:-:S02]  /*6d90*/  ISETP.GE.AND P5, PT, R0, R103, PT ;  /* 0x000000670000720c */ /* 0x000fc40003fa6270 */
[----:B------:R-:W-:Y:S02]  /*6da0*/  FSEL R0, R32, -INF , !P3 ;  /* 0xff80000020007808 */ /* 0x000fe40005800000 */
[----:B------:R-:W-:Y:S02]  /*6db0*/  ISETP.GT.AND P3, PT, R154, R147, PT ;  /* 0x000000939a00720c */ /* 0x000fe40003f64270 */
[-C--:B------:R-:W-:Y:S02]  /*6dc0*/  ISETP.GE.AND P6, PT, R16, R103.reuse, PT ;  /* 0x000000671000720c */ /* 0x080fe40003fc6270 */
[C---:B------:R-:W-:Y:S02]  /*6dd0*/  ISETP.GE.AND P4, PT, R13.reuse, R103, PT ;  /* 0x000000670d00720c */ /* 0x040fe40003f86270 */
[----:B------:R-:W-:Y:S02]  /*6de0*/  FSEL R105, R10, -INF , !P6 ;  /* 0xff8000000a697808 */ /* 0x000fe40007000000 */
[----:B------:R-:W-:-:S02]  /*6df0*/  ISETP.GE.AND P6, PT, R13, R124, PT ;  /* 0x0000007c0d00720c */ /* 0x000fc40003fc6270 */
[----:B------:R-:W-:Y:S02]  /*6e00*/  FSEL R35, R6, -INF , !P4 ;  /* 0xff80000006237808 */ /* 0x000fe40006000000 */
[----:B------:R-:W-:Y:S02]  /*6e10*/  FSEL R108, R4, -INF , !P6 ;  /* 0xff800000046c7808 */ /* 0x000fe40007000000 */
[C---:B------:R-:W-:Y:S02]  /*6e20*/  ISETP.GE.AND P6, PT, R8.reuse, R124, PT ;  /* 0x0000007c0800720c */ /* 0x040fe40003fc6270 */
[----:B------:R-:W-:Y:S02]  /*6e30*/  ISETP.GE.AND P4, PT, R8, R103, PT ;  /* 0x000000670800720c */ /* 0x000fe40003f86270 */
[----:B------:R-:W-:Y:S02]  /*6e40*/  FSEL R11, R34, -INF , !P5 ;  /* 0xff800000220b7808 */ /* 0x000fe40006800000 */
[----:B------:R-:W-:-:S02]  /*6e50*/  FSEL R103, R5, -INF , !P6 ;  /* 0xff80000005677808 */ /* 0x000fc40007000000 */
        /* <DEDUP_REMOVED lines=62> */
.L_x_5981:
[----:B------:R-:W-:-:S05]  /*7240*/  IMAD.MOV.U32 R5, RZ, RZ, c[0x0][0x198] ;  /* 0x00006600ff057624 */ /* 0x000fca00078e00ff */
[----:B------:R-:W-:-:S04]  /*7250*/  LEA R5, -R5, RZ, 0x6 ;  /* 0x000000ff05057211 */ /* 0x000fc800078e31ff */
[----:B------:R-:W-:Y:S02]  /*7260*/  SHF.R.S32.HI R4, RZ, 0x1f, R5 ;  /* 0x0000001fff047819 */ /* 0x000fe40000011405 */
.L_x_5982:
[----:B------:R-:W-:Y:S01]  /*7270*/  @!P1 IADD3 R7, P4, R100, R5, RZ ;  /* 0x0000000564079210 */ /* 0x000fe20007f9e0ff */
[----:B------:R1:W-:Y:S01]  /*7280*/  @P2 STS.128 [R153+0x4000], RZ ;  /* 0x004000ff99002388 */ /* 0x0003e20000000c00 */
[----:B------:R-:W-:Y:S01]  /*7290*/  @!P2 LEA R18, P5, R5, R164, 0x1 ;  /* 0x000000a40512a211 */ /* 0x000fe200078a08ff */
[----:B------:R-:W-:Y:S02]  /*72a0*/  BSSY B0, `(.L_x_5983) ;  /* 0x0000045000007945 */ /* 0x000fe40003800000 */
[--C-:B------:R-:W-:Y:S01]  /*72b0*/  @!P1 IMAD.X R6, R101, 0x1, R4.reuse, P4 ;  /* 0x0000000165069824 */ /* 0x100fe200020e0604 */
[----:B------:R-:W-:Y:S02]  /*72c0*/  @!P1 LEA R16, P4, R7, c[0x0][0x168], 0x1 ;  /* 0x00005a0007109a11 */ /* 0x000fe400078808ff */
[----:B------:R-:W-:Y:S02]  /*72d0*/  @!P2 LEA.HI.X R19, R5, R163, R4, 0x1, P5 ;  /* 0x000000a30513a211 */ /* 0x000fe400028f0c04 */
[----:B------:R-:W-:-:S02]  /*72e0*/  @!P1 LEA.HI.X R17, R7, c[0x0][0x16c], R6, 0x1, P4 ;  /* 0x00005b0007119a11 */ /* 0x000fc400020f0c06 */
[-C--:B------:R-:W-:Y:S01]  /*72f0*/  @!P2 IADD3 R7, P6, R149, R5.reuse, RZ ;  /* 0x000000059507a210 */ /* 0x080fe20007fde0ff */
[----:B------:R-:W-:Y:S01]  /*7300*/  @!PT LDS RZ, [RZ] ;  /* 0x00000000fffff984 */ /* 0x000fe20000000800 */
[----:B------:R-:W-:Y:S01]  /*7310*/  @!PT LDS RZ, [RZ] ;  /* 0x00000000fffff984 */ /* 0x000fe20000000800 */
[----:B------:R-:W-:Y:S01]  /*7320*/  @!PT LDS RZ, [RZ] ;  /* 0x00000000fffff984 */ /* 0x000fe20000000800 */
[----:B------:R2:W-:Y:S01]  /*7330*/  @!P2 LDGSTS.E.BYPASS.LTC128B.128 [R153+0x4000], [R18.64] ;  /* 0x040000001299afae */ /* 0x0005e2000b901d48 */
[----:B------:R-:W-:-:S03]  /*7340*/  @!P1 IADD3 R13, P5, P4, R100, R5, R149 ;  /* 0x00000005640d9210 */ /* 0x000fc60007cbe095 */
[----:B------:R-:W-:Y:S01]  /*7350*/  @!P2 IMAD.X R6, R148, 0x1, R4, P6 ;  /* 0x000000019406a824 */ /* 0x000fe200030e0604 */
[----:B------:R-:W-:Y:S01]  /*7360*/  @!P1 IADD3.X R8, R101, R4, R148, P5, P4 ;  /* 0x0000000465089210 */ /* 0x000fe20002fe8494 */
[----:B------:R1:W-:Y:S01]  /*7370*/  @P1 STS.128 [R153+0x6000], RZ ;  /* 0x006000ff99001388 */ /* 0x0003e20000000c00 */
[----:B------:R-:W-:Y:S02]  /*7380*/  @!P2 LEA R14, P6, R7, R164, 0x1 ;  /* 0x000000a4070ea211 */ /* 0x000fe400078c08ff */
[----:B------:R-:W-:Y:S01]  /*7390*/  @!P1 LEA R12, P4, R13, c[0x0][0x168], 0x1 ;  /* 0x00005a000d0c9a11 */ /* 0x000fe200078808ff */
[----:B------:R-:W-:Y:S01]  /*73a0*/  @!PT LDS RZ, [RZ] ;  /* 0x00000000fffff984 */ /* 0x000fe20000000800 */
[----:B------:R-:W-:Y:S01]  /*73b0*/  @!PT LDS RZ, [RZ] ;  /* 0x00000000fffff984 */ /* 0x000fe20000000800 */
[----:B------:R-:W-:Y:S01]  /*73c0*/  @!PT LDS RZ, [RZ] ;  /* 0x00000000fffff984 */ /* 0x000fe20000000800 */
[----:B------:R3:W-:Y:S01]  /*73d0*/  @!P1 LDGSTS.E.BYPASS.LTC128B.128 [R153+0x6000], [R16.64+0x80] ;  /* 0x0600008010999fae */ /* 0x0007e2000b901d48 */
[----:B------:R-:W-:Y:S02]  /*73e0*/  @!P2 LEA.HI.X R15, R7, R163, R6, 0x1, P6 ;  /* 0x000000a3070fa211 */ /* 0x000fe400030f0c06 */
[----:B------:R-:W-:Y:S01]  /*73f0*/  @!P1 LEA.HI.X R13, R13, c[0x0][0x16c], R8, 0x1, P4 ;  /* 0x00005b000d0d9a11 */ /* 0x000fe200020f0c08 */
[----:B------:R1:W-:Y:S01]  /*7400*/  @P2 STS.128 [R153+0x4800], RZ ;  /* 0x004800ff99002388 */ /* 0x0003e20000000c00 */
[----:B------:R-:W-:-:S03]  /*7410*/  IADD3 R6, P5, P4, R149, R5, R149 ;  /* 0x0000000595067210 */ /* 0x000fc60007cbe095 */
[----:B------:R-:W-:Y:S01]  /*7420*/  @!PT LDS RZ, [RZ] ;  /* 0x00000000fffff984 */ /* 0x000fe20000000800 */
[----:B------:R-:W-:Y:S01]  /*7430*/  @!PT LDS RZ, [RZ] ;  /* 0x00000000fffff984 */ /* 0x000fe20000000800 */
[----:B------:R-:W-:Y:S01]  /*7440*/  @!PT LDS RZ, [RZ] ;  /* 0x00000000fffff984 */ /* 0x000fe20000000800 */
[----:B------:R1:W-:Y:S01]  /*7450*/  @!P2 LDGSTS.E.BYPASS.LTC128B.128 [R153+0x4800], [R14.64] ;  /* 0x048000000e99afae */ /* 0x0003e2000b901d48 */
[----:B------:R-:W-:Y:S02]  /*7460*/  IADD3.X R7, R148, R4, R148, P5, P4 ;  /* 0x0000000494077210 */ /* 0x000fe40002fe8494 */
[----:B------:R-:W-:Y:S01]  /*7470*/  @!P1 IADD3 R8, P5, R100, R6, RZ ;  /* 0x0000000664089210 */ /* 0x000fe20007fbe0ff */
[----:B------:R1:W-:Y:S01]  /*7480*/  @P1 STS.128 [R153+0x6800], RZ ;  /* 0x006800ff99001388 */ /* 0x0003e20000000c00 */
[----:B------:R-:W-:-:S03]  /*7490*/  @!P2 LEA R24, P6, R6, R164, 0x1 ;  /* 0x000000a40618a211 */ /* 0x000fc600078c08ff */
[--C-:B------:R-:W-:Y:S01]  /*74a0*/  @!P1 IMAD.X R27, R101, 0x1, R7.reuse, P5 ;  /* 0x00000001651b9824 */ /* 0x100fe200028e0607 */
[----:B--2---:R-:W-:Y:S01]  /*74b0*/  IADD3 R19, P4, R149, R6, RZ ;  /* 0x0000000695137210 */ /* 0x004fe20007f9e0ff */
[----:B------:R-:W-:Y:S01]  /*74c0*/  @!PT LDS RZ, [RZ] ;  /* 0x00000000fffff984 */ /* 0x000fe20000000800 */
[----:B------:R-:W-:Y:S01]  /*74d0*/  @!PT LDS RZ, [RZ] ;  /* 0x00000000fffff984 */ /* 0x000fe20000000800 */
[----:B------:R-:W-:Y:S01]  /*74e0*/  @!PT LDS RZ, [RZ] ;  /* 0x00000000fffff984 */ /* 0x000fe20000000800 */
[----:B------:R1:W-:Y:S01]  /*74f0*/  @!P1 LDGSTS.E.BYPASS.LTC128B.128 [R153+0x6800], [R12.64+0x80] ;  /* 0x068000800c999fae */ /* 0x0003e2000b901d48 */
[-CC-:B------:R-:W-:Y:S02]  /*7500*/  @!P2 LEA.HI.X R25, R6, R163.reuse, R7.reuse, 0x1, P6 ;  /* 0x000000a30619a211 */ /* 0x180fe400030f0c07 */
[----:B------:R-:W-:Y:S01]  /*7510*/  @!P1 LEA R26, P5, R8, c[0x0][0x168], 0x1 ;  /* 0x00005a00081a9a11 */ /* 0x000fe200078a08ff */
[----:B------:R-:W-:Y:S01]  /*7520*/  IMAD.X R6, R148, 0x1, R7, P4 ;  /* 0x0000000194067824 */ /* 0x000fe200020e0607 */
[----:B------:R1:W-:Y:S02]  /*7530*/  @P2 STS.128 [R153+0x5000], RZ ;  /* 0x005000ff99002388 */ /* 0x0003e40000000c00 */
[----:B------:R-:W-:Y:S02]  /*7540*/  @!P1 LEA.HI.X R27, R8, c[0x0][0x16c], R27, 0x1, P5 ;  /* 0x00005b00081b9a11 */ /* 0x000fe400028f0c1b */
[C---:B---3--:R-:W-:Y:S01]  /*7550*/  @!P2 LEA R16, P4, R19.reuse, R164, 0x1 ;  /* 0x000000a41310a211 */ /* 0x048fe200078808ff */
[----:B------:R-:W-:Y:S01]  /*7560*/  @!PT LDS RZ, [RZ] ;  /* 0x00000000fffff984 */ /* 0x000fe20000000800 */
[----:B------:R-:W-:Y:S01]  /*7570*/  @!PT LDS RZ, [RZ] ;  /* 0x00000000fffff984 */ /* 0x000fe20000000800 */
[----:B------:R-:W-:Y:S01]  /*7580*/  @!PT LDS RZ, [RZ] ;  /* 0x00000000fffff984 */ /* 0x000fe20000000800 */
[----:B------:R1:W-:Y:S03]  /*7590*/  @!P2 LDGSTS.E.BYPASS.LTC128B.128 [R153+0x5000], [R24.64] ;  /* 0x050000001899afae */ /* 0x0003e6000b901d48 */
[----:B------:R-:W-:Y:S01]  /*75a0*/  @!P2 LEA.HI.X R17, R19, R163, R6, 0x1, P4 ;  /* 0x000000a31311a211 */ /* 0x000fe200020f0c06 */
        /* <DEDUP_REMOVED lines=20> */
.L_x_5984:
[----:B------:R-:W-:Y:S05]  /*76f0*/  BSYNC B0 ;  /* 0x0000000000007941 */ /* 0x000fea0003800000 */
.L_x_5983:
[----:B------:R-:W0:Y:S01]  /*7700*/  LDGDEPBAR ;  /* 0x00000000000079af */ /* 0x000e220000000000 */
[----:B------:R-:W-:-:S04]  /*7710*/  LEA R164, P1, R5, R164, 0x1 ;  /* 0x000000a405a47211 */ /* 0x000fc800078208ff */
[----:B------:R-:W-:Y:S02]  /*7720*/  LEA.HI.X R163, R5, R163, R4, 0x1, P1 ;  /* 0x000000a305a37211 */ /* 0x000fe400008f0c04 */
.L_x_5980:
        /* <DEDUP_REMOVED lines=27> */
[----:B------:R-:W-:-:S04]  /*78e0*/  FMNMX.FTZ R5, R107, R4, !PT ;  /* 0x000000046b057209 */ /* 0x000fc80007810000 */
[----:B------:R-:W-:Y:S02]  /*78f0*/  FMNMX.FTZ R4, R108, R5, !PT ;  /* 0x000000056c047209 */ /* 0x000fe40007810000 */
[----:B------:R-:W-:Y:S02]  /*7900*/  FMNMX.FTZ R5, R105, R6, !PT ;  /* 0x0000000669057209 */ /* 0x000fe40007810000 */
[----:B------:R-:W-:Y:S02]  /*7910*/  FMNMX.FTZ R7, R103, R4, !PT ;  /* 0x0000000467077209 */ /* 0x000fe40007810000 */
[----:B------:R-:W-:-:S03]  /*7920*/  FMNMX.FTZ R6, R104, R5, !PT ;  /* 0x0000000568067209 */ /* 0x000fc60007810000 */
[----:B------:R-:W1:Y:S01]  /*7930*/  SHFL.BFLY PT, R4, R7, 0x2, 0x1f ;  /* 0x0c401f0007047f89 */ /* 0x000e6200000e0000 */
        /* <DEDUP_REMOVED lines=9> */
[----:B------:R-:W-:-:S03]  /*79d0*/  FMUL.FTZ R100, R27, c[0x0][0x23c] ;  /* 0x00008f001b647a20 */ /* 0x000fc60000410000 */
[----:B------:R-:W-:Y:S02]  /*79e0*/  FSEL R4, R27, RZ, P2 ;  /* 0x000000ff1b047208 */ /* 0x000fe40001000000 */
[----:B--2---:R-:W-:Y:S02]  /*79f0*/  FMNMX.FTZ R26, R5, R26, !PT ;  /* 0x0000001a051a7209 */ /* 0x004fe40007810000 */
[----:B------:R-:W-:Y:S02]  /*7a00*/  FSEL R100, R100, RZ, P2 ;  /* 0x000000ff64647208 */ /* 0x000fe40001000000 */
[C---:B------:R-:W-:Y:S01]  /*7a10*/  FSETP.NEU.FTZ.AND P1, PT, R26.reuse, -INF , PT ;  /* 0xff8000001a00780b */ /* 0x040fe20003f3d000 */
[----:B------:R-:W-:Y:S02]  /*7a20*/  FMUL.FTZ R34, R26, c[0x0][0x23c] ;  /* 0x00008f001a227a20 */ /* 0x000fe40000410000 */
[--C-:B------:R-:W-:Y:S01]  /*7a30*/  FFMA.FTZ R30, R0, c[0x0][0x23c], -R100.reuse ;  /* 0x00008f00001e7a23 */ /* 0x100fe20000010864 */
[----:B------:R-:W-:Y:S01]  /*7a40*/  FSEL R31, R26, RZ, P1 ;  /* 0x000000ff1a1f7208 */ /* 0x000fe20000800000 */
[--C-:B------:R-:W-:Y:S01]  /*7a50*/  FFMA.FTZ R29, R185, c[0x0][0x23c], -R100.reuse ;  /* 0x00008f00b91d7a23 */ /* 0x100fe20000010864 */
[----:B------:R-:W-:Y:S01]  /*7a60*/  FSEL R34, R34, RZ, P1 ;  /* 0x000000ff22227208 */ /* 0x000fe20000800000 */
[----:B------:R-:W-:-:S02]  /*7a70*/  FFMA.FTZ R25, R183, c[0x0][0x23c], -R100 ;  /* 0x00008f00b7197a23 */ /* 0x000fc40000010864 */
[----:B------:R-:W-:Y:S01]  /*7a80*/  FADD.FTZ R31, R2, -R31 ;  /* 0x8000001f021f7221 */ /* 0x000fe20000010000 */
[----:B------:R-:W-:Y:S01]  /*7a90*/  MUFU.EX2 R30, R30 ;  /* 0x0000001e001e7308 */ /* 0x000fe20000000800 */
[--C-:B------:R-:W-:Y:S02]  /*7aa0*/  FFMA.FTZ R6, R33, c[0x0][0x23c], -R34.reuse ;  /* 0x00008f0021067a23 */ /* 0x100fe40000010822 */
[--C-:B------:R-:W-:Y:S02]  /*7ab0*/  FFMA.FTZ R28, R11, c[0x0][0x23c], -R34.reuse ;  /* 0x00008f000b1c7a23 */ /* 0x100fe40000010822 */
[----:B------:R-:W-:Y:S02]  /*7ac0*/  FFMA.FTZ R0, R9, c[0x0][0x23c], -R34 ;  /* 0x00008f0009007a23 */ /* 0x000fe40000010822 */
[----:B------:R-:W-:Y:S01]  /*7ad0*/  FADD.FTZ R33, R3, -R4 ;  /* 0x8000000403217221 */ /* 0x000fe20000010000 */
[----:B------:R-:W1:Y:S01]  /*7ae0*/  LDSM.16.MT88.4 R8, [R139+0x8000] ;  /* 0x008000008b08783b */ /* 0x000e620000004200 */
[----:B------:R-:W-:Y:S01]  /*7af0*/  FFMA.FTZ R24, R181, c[0x0][0x23c], -R100 ;  /* 0x00008f00b5187a23 */ /* 0x000fe20000010864 */
[----:B------:R-:W2:Y:S01]  /*7b00*/  MUFU.EX2 R29, R29 ;  /* 0x0000001d001d7308 */ /* 0x000ea20000000800 */
[----:B------:R-:W-:-:S02]  /*7b10*/  FMUL.FTZ R33, R33, c[0x0][0x23c] ;  /* 0x00008f0021217a20 */ /* 0x000fc40000410000 */
[----:B------:R-:W-:Y:S02]  /*7b20*/  FMUL.FTZ R31, R31, c[0x0][0x23c] ;  /* 0x00008f001f1f7a20 */ /* 0x000fe40000410000 */
[----:B------:R-:W-:Y:S02]  /*7b30*/  FFMA.FTZ R2, R179, c[0x0][0x23c], -R34 ;  /* 0x00008f00b3027a23 */ /* 0x000fe40000010822 */
[----:B------:R-:W-:Y:S01]  /*7b40*/  FFMA.FTZ R110, R109, c[0x0][0x23c], -R100 ;  /* 0x00008f006d6e7a23 */ /* 0x000fe20000010864 */
[----:B------:R-:W-:Y:S01]  /*7b50*/  MUFU.EX2 R25, R25 ;  /* 0x0000001900197308 */ /* 0x000fe20000000800 */
[----:B------:R-:W-:Y:S02]  /*7b60*/  FFMA.FTZ R116, R115, c[0x0][0x23c], -R34 ;  /* 0x00008f0073747a23 */ /* 0x000fe40000010822 */
[--C-:B------:R-:W-:Y:S02]  /*7b70*/  FFMA.FTZ R109, R175, c[0x0][0x23c], -R100.reuse ;  /* 0x00008f00af6d7a23 */ /* 0x100fe40000010864 */
[----:B------:R-:W-:-:S02]  /*7b80*/  FFMA.FTZ R101, R177, c[0x0][0x23c], -R100 ;  /* 0x00008f00b1657a23 */ /* 0x000fc40000010864 */
[----:B------:R-:W-:Y:S01]  /*7b90*/  FFMA.FTZ R112, R21, c[0x0][0x23c], -R100 ;  /* 0x00008f0015707a23 */ /* 0x000fe20000010864 */
[----:B------:R-:W-:Y:S01]  /*7ba0*/  MUFU.EX2 R24, R24 ;  /* 0x0000001800187308 */ /* 0x000fe20000000800 */
[----:B--2---:R-:W-:Y:S01]  /*7bb0*/  F2FP.BF16.PACK_AB R4, R29, R30 ;  /* 0x0000001e1d04723e */ /* 0x004fe200000010ff */
[--C-:B------:R-:W-:Y:S02]  /*7bc0*/  FFMA.FTZ R121, R121, c[0x0][0x23c], -R34.reuse ;  /* 0x00008f0079797a23 */ /* 0x100fe40000010822 */
[--C-:B------:R-:W-:Y:S02]  /*7bd0*/  FFMA.FTZ R115, R173, c[0x0][0x23c], -R34.reuse ;  /* 0x00008f00ad737a23 */ /* 0x100fe40000010822 */
[----:B------:R-:W-:Y:S02]  /*7be0*/  FFMA.FTZ R114, R23, c[0x0][0x23c], -R34 ;  /* 0x00008f0017727a23 */ /* 0x000fe40000010822 */
[----:B------:R-:W-:Y:S01]  /*7bf0*/  MUFU.EX2 R28, R28 ;  /* 0x0000001c001c7308 */ /* 0x000fe20000000800 */
[----:B------:R-:W-:Y:S01]  /*7c00*/  LDSM.16.MT88.4 R20, [R139+0xa800] ;  /* 0x00a800008b14783b */ /* 0x000fe20000004200 */
[----:B------:R-:W-:-:S02]  /*7c10*/  FFMA.FTZ R120, R123, c[0x0][0x23c], -R100 ;  /* 0x00008f007b787a23 */ /* 0x000fc40000010864 */
[----:B------:R-:W-:Y:S02]  /*7c20*/  FFMA.FTZ R124, R111, c[0x0][0x23c], -R34 ;  /* 0x00008f006f7c7a23 */ /* 0x000fe40000010822 */
[--C-:B------:R-:W-:Y:S02]  /*7c30*/  FFMA.FTZ R123, R169, c[0x0][0x23c], -R100.reuse ;  /* 0x00008f00a97b7a23 */ /* 0x100fe40000010864 */
[----:B------:R-:W2:Y:S01]  /*7c40*/  MUFU.EX2 R0, R0 ;  /* 0x0000000000007308 */ /* 0x000ea20000000800 */
[--C-:B------:R-:W-:Y:S02]  /*7c50*/  FFMA.FTZ R118, R171, c[0x0][0x23c], -R100.reuse ;  /* 0x00008f00ab767a23 */ /* 0x100fe40000010864 */
[----:B------:R-:W-:Y:S02]  /*7c60*/  FFMA.FTZ R125, R125, c[0x0][0x23c], -R100 ;  /* 0x00008f007d7d7a23 */ /* 0x000fe40000010864 */
[--C-:B------:R-:W-:Y:S02]  /*7c70*/  FFMA.FTZ R119, R119, c[0x0][0x23c], -R34.reuse ;  /* 0x00008f0077777a23 */ /* 0x100fe40000010822 */
[--C-:B------:R-:W-:Y:S01]  /*7c80*/  FFMA.FTZ R111, R113, c[0x0][0x23c], -R34.reuse ;  /* 0x00008f00716f7a23 */ /* 0x100fe20000010822 */
[----:B------:R3:W-:Y:S01]  /*7c90*/  MUFU.EX2 R3, R6 ;  /* 0x0000000600037308 */ /* 0x0007e20000000800 */
[----:B------:R-:W-:-:S02]  /*7ca0*/  FFMA.FTZ R122, R117, c[0x0][0x23c], -R34 ;  /* 0x00008f00757a7a23 */ /* 0x000fc40000010822 */
[--C-:B------:R-:W-:Y:S02]  /*7cb0*/  FFMA.FTZ R106, R106, c[0x0][0x23c], -R100.reuse ;  /* 0x00008f006a6a7a23 */ /* 0x100fe40000010864 */
[--C-:B------:R-:W-:Y:S02]  /*7cc0*/  FFMA.FTZ R107, R107, c[0x0][0x23c], -R100.reuse ;  /* 0x00008f006b6b7a23 */ /* 0x100fe40000010864 */
[--C-:B------:R-:W-:Y:S01]  /*7cd0*/  FFMA.FTZ R108, R108, c[0x0][0x23c], -R100.reuse ;  /* 0x00008f006c6c7a23 */ /* 0x100fe20000010864 */
[----:B------:R-:W4:Y:S01]  /*7ce0*/  MUFU.EX2 R33, R33 ;  /* 0x0000002100217308 */ /* 0x000f220000000800 */
[----:B--2---:R-:W-:Y:S01]  /*7cf0*/  F2FP.BF16.PACK_AB R5, R0, R28 ;  /* 0x0000001c0005723e */ /* 0x004fe200000010ff */
[----:B------:R-:W-:Y:S02]  /*7d00*/  FFMA.FTZ R103, R103, c[0x0][0x23c], -R100 ;  /* 0x00008f0067677a23 */ /* 0x000fe40000010864 */
[--C-:B------:R-:W-:Y:S02]  /*7d10*/  FFMA.FTZ R100, R105, c[0x0][0x23c], -R34.reuse ;  /* 0x00008f0069647a23 */ /* 0x100fe40000010822 */
[----:B------:R-:W-:-:S02]  /*7d20*/  FFMA.FTZ R105, R104, c[0x0][0x23c], -R34 ;  /* 0x00008f0068697a23 */ /* 0x000fc40000010822 */
[----:B------:R-:W2:Y:S01]  /*7d30*/  MUFU.EX2 R31, R31 ;  /* 0x0000001f001f7308 */ /* 0x000ea20000000800 */
[----:B---3--:R-:W-:Y:S01]  /*7d40*/  F2FP.BF16.PACK_AB R6, R24, R25 ;  /* 0x000000191806723e */ /* 0x008fe200000010ff */
[--C-:B------:R-:W-:Y:S02]  /*7d50*/  FFMA.FTZ R35, R35, c[0x0][0x23c], -R34.reuse ;  /* 0x00008f0023237a23 */ /* 0x100fe40000010822 */
[----:B------:R-:W-:-:S04]  /*7d60*/  FFMA.FTZ R32, R32, c[0x0][0x23c], -R34 ;  /* 0x00008f0020207a23 */ /* 0x000fc80000010822 */
[----:B------:R-:W3:Y:S01]  /*7d70*/  MUFU.EX2 R2, R2 ;  /* 0x0000000200027308 */ /* 0x000ee20000000800 */
[-C--:B----4-:R-:W-:Y:S02]  /*7d80*/  FMUL.FTZ R40, R40, R33.reuse ;  /* 0x0000002128287220 */ /* 0x090fe40000410000 */
[-C--:B------:R-:W-:Y:S02]  /*7d90*/  FMUL.FTZ R41, R41, R33.reuse ;  /* 0x0000002129297220 */ /* 0x080fe40000410000 */
[-C--:B------:R-:W-:Y:S02]  /*7da0*/  FMUL.FTZ R44, R44, R33.reuse ;  /* 0x000000212c2c7220 */ /* 0x080fe40000410000 */
[----:B------:R-:W-:Y:S01]  /*7db0*/  FMUL.FTZ R45, R45, R33 ;  /* 0x000000212d2d7220 */ /* 0x000fe20000410000 */
[----:B------:R-:W-:Y:S01]  /*7dc0*/  MUFU.EX2 R110, R110 ;  /* 0x0000006e006e7308 */ /* 0x000fe20000000800 */
[-C--:B--2---:R-:W-:Y:S02]  /*7dd0*/  FMUL.FTZ R42, R42, R31.reuse ;  /* 0x0000001f2a2a7220 */ /* 0x084fe40000410000 */
[----:B------:R-:W-:-:S02]  /*7de0*/  FMUL.FTZ R43, R43, R31 ;  /* 0x0000001f2b2b7220 */ /* 0x000fc40000410000 */
[-C--:B------:R-:W-:Y:S02]  /*7df0*/  FMUL.FTZ R46, R46, R31.reuse ;  /* 0x0000001f2e2e7220 */ /* 0x080fe40000410000 */
[----:B------:R-:W-:Y:S01]  /*7e00*/  FMUL.FTZ R47, R47, R31 ;  /* 0x0000001f2f2f7220 */ /* 0x000fe20000410000 */
[----:B---3--:R-:W-:Y:S01]  /*7e10*/  F2FP.BF16.PACK_AB R7, R2, R3 ;  /* 0x000000030207723e */ /* 0x008fe200000010ff */
[-C--:B------:R-:W-:Y:S01]  /*7e20*/  FMUL.FTZ R96, R96, R33.reuse ;  /* 0x0000002160607220 */ /* 0x080fe20000410000 */
[----:B------:R-:W2:Y:S01]  /*7e30*/  MUFU.EX2 R109, R109 ;  /* 0x0000006d006d7308 */ /* 0x000ea20000000800 */
[----:B------:R-:W-:Y:S02]  /*7e40*/  FMUL.FTZ R97, R97, R33 ;  /* 0x0000002161617220 */ /* 0x000fe40000410000 */
[-C--:B------:R-:W-:Y:S02]  /*7e50*/  FMUL.FTZ R98, R98, R31.reuse ;  /* 0x0000001f62627220 */ /* 0x080fe40000410000 */
[----:B------:R-:W-:Y:S01]  /*7e60*/  HMMA.16816.F32.BF16 R40, R4, R12, R40 ;  /* 0x0000000c0428723c */ /* 0x000fe20000041828 */
[----:B------:R-:W-:-:S02]  /*7e70*/  FMUL.FTZ R99, R99, R31 ;  /* 0x0000001f63637220 */ /* 0x000fc40000410000 */
[-C--:B------:R-:W-:Y:S01]  /*7e80*/  FMUL.FTZ R36, R36, R33.reuse ;  /* 0x0000002124247220 */ /* 0x080fe20000410000 */
[----:B------:R-:W-:Y:S01]  /*7e90*/  MUFU.EX2 R101, R101 ;  /* 0x0000006500657308 */ /* 0x000fe20000000800 */
[----:B------:R-:W-:Y:S02]  /*7ea0*/  FMUL.FTZ R37, R37, R33 ;  /* 0x0000002125257220 */ /* 0x000fe40000410000 */
[-C--:B------:R-:W-:Y:S01]  /*7eb0*/  FMUL.FTZ R38, R38, R31.reuse ;  /* 0x0000001f26267220 */ /* 0x080fe20000410000 */
[----:B------:R-:W-:Y:S01]  /*7ec0*/  HMMA.16816.F32.BF16 R44, R4, R14, R44 ;  /* 0x0000000e042c723c */ /* 0x000fe2000004182c */
[----:B------:R-:W-:Y:S01]  /*7ed0*/  FMUL.FTZ R39, R39, R31 ;  /* 0x0000001f27277220 */ /* 0x000fe20000410000 */
[----:B------:R-:W3:Y:S01]  /*7ee0*/  LDSM.16.MT88.4 R12, [R135+0x8000] ;  /* 0x00800000870c783b */ /* 0x000ee20000004200 */
[-C--:B------:R-:W-:Y:S01]  /*7ef0*/  FMUL.FTZ R56, R56, R33.reuse ;  /* 0x0000002138387220 */ /* 0x080fe20000410000 */
[----:B------:R-:W-:Y:S01]  /*7f00*/  MUFU.EX2 R112, R112 ;  /* 0x0000007000707308 */ /* 0x000fe20000000800 */
[----:B------:R-:W-:-:S02]  /*7f10*/  FMUL.FTZ R57, R57, R33 ;  /* 0x0000002139397220 */ /* 0x000fc40000410000 */
[-C--:B------:R-:W-:Y:S01]  /*7f20*/  FMUL.FTZ R58, R58, R31.reuse ;  /* 0x0000001f3a3a7220 */ /* 0x080fe20000410000 */
[C---:B-1----:R-:W-:Y:S01]  /*7f30*/  HMMA.16816.F32.BF16 R96, R4.reuse, R8, R96 ;  /* 0x000000080460723c */ /* 0x042fe20000041860 */
[----:B------:R-:W-:Y:S02]  /*7f40*/  FMUL.FTZ R59, R59, R31 ;  /* 0x0000001f3b3b7220 */ /* 0x000fe40000410000 */
[-C--:B------:R-:W-:Y:S01]  /*7f50*/  FMUL.FTZ R60, R60, R33.reuse ;  /* 0x000000213c3c7220 */ /* 0x080fe20000410000 */
[----:B------:R-:W-:Y:S01]  /*7f60*/  MUFU.EX2 R121, R121 ;  /* 0x0000007900797308 */ /* 0x000fe20000000800 */
[----:B------:R-:W-:Y:S02]  /*7f70*/  FMUL.FTZ R61, R61, R33 ;  /* 0x000000213d3d7220 */ /* 0x000fe40000410000 */
[-C--:B------:R-:W-:Y:S01]  /*7f80*/  FMUL.FTZ R62, R62, R31.reuse ;  /* 0x0000001f3e3e7220 */ /* 0x080fe20000410000 */
[----:B------:R-:W-:Y:S01]  /*7f90*/  HMMA.16816.F32.BF16 R36, R4, R10, R36 ;  /* 0x0000000a0424723c */ /* 0x000fe20000041824 */
[----:B------:R-:W1:Y:S01]  /*7fa0*/  LDSM.16.MT88.4 R8, [R136+0x8000] ;  /* 0x008000008808783b */ /* 0x000e620000004200 */
[----:B------:R-:W-:-:S02]  /*7fb0*/  FMUL.FTZ R63, R63, R31 ;  /* 0x0000001f3f3f7220 */ /* 0x000fc40000410000 */
[-C--:B------:R-:W-:Y:S01]  /*7fc0*/  FMUL.FTZ R48, R48, R33.reuse ;  /* 0x0000002130307220 */ /* 0x080fe20000410000 */
[----:B------:R-:W4:Y:S01]  /*7fd0*/  MUFU.EX2 R116, R116 ;  /* 0x0000007400747308 */ /* 0x000f220000000800 */
[----:B------:R-:W-:Y:S02]  /*7fe0*/  FMUL.FTZ R49, R49, R33 ;  /* 0x0000002131317220 */ /* 0x000fe40000410000 */
[-C--:B------:R-:W-:Y:S02]  /*7ff0*/  FMUL.FTZ R50, R50, R31.reuse ;  /* 0x0000001f32327220 */ /* 0x080fe40000410000 */
[----:B------:R-:W-:Y:S02]  /*8000*/  FMUL.FTZ R51, R51, R31 ;  /* 0x0000001f33337220 */ /* 0x000fe40000410000 */
[-C--:B------:R-:W-:Y:S01]  /*8010*/  FMUL.FTZ R52, R52, R33.reuse ;  /* 0x0000002134347220 */ /* 0x080fe20000410000 */
[----:B------:R-:W-:Y:S01]  /*8020*/  MUFU.EX2 R115, R115 ;  /* 0x0000007300737308 */ /* 0x000fe20000000800 */
[----:B------:R-:W-:-:S02]  /*8030*/  FMUL.FTZ R53, R53, R33 ;  /* 0x0000002135357220 */ /* 0x000fc40000410000 */
[-C--:B------:R-:W-:Y:S02]  /*8040*/  FMUL.FTZ R54, R54, R31.reuse ;  /* 0x0000001f36367220 */ /* 0x080fe40000410000 */
[----:B------:R-:W-:Y:S02]  /*8050*/  FMUL.FTZ R55, R55, R31 ;  /* 0x0000001f37377220 */ /* 0x000fe40000410000 */
[-C--:B------:R-:W-:Y:S01]  /*8060*/  FMUL.FTZ R72, R72, R33.reuse ;  /* 0x0000002148487220 */ /* 0x080fe20000410000 */
[----:B------:R-:W5:Y:S01]  /*8070*/  MUFU.EX2 R114, R114 ;  /* 0x0000007200727308 */ /* 0x000f620000000800 */
[----:B------:R-:W-:Y:S02]  /*8080*/  FMUL.FTZ R73, R73, R33 ;  /* 0x0000002149497220 */ /* 0x000fe40000410000 */
[-C--:B------:R-:W-:Y:S01]  /*8090*/  FMUL.FTZ R74, R74, R31.reuse ;  /* 0x0000001f4a4a7220 */ /* 0x080fe20000410000 */
[----:B---3--:R-:W-:Y:S01]  /*80a0*/  HMMA.16816.F32.BF16 R56, R4, R12, R56 ;  /* 0x0000000c0438723c */ /* 0x008fe20000041838 */
[----:B------:R-:W-:-:S02]  /*80b0*/  FMUL.FTZ R75, R75, R31 ;  /* 0x0000001f4b4b7220 */ /* 0x000fc40000410000 */
[-C--:B------:R-:W-:Y:S01]  /*80c0*/  FMUL.FTZ R92, R92, R33.reuse ;  /* 0x000000215c5c7220 */ /* 0x080fe20000410000 */
[----:B------:R-:W-:Y:S01]  /*80d0*/  MUFU.EX2 R120, R120 ;  /* 0x0000007800787308 */ /* 0x000fe20000000800 */
[----:B------:R-:W-:Y:S02]  /*80e0*/  FMUL.FTZ R93, R93, R33 ;  /* 0x000000215d5d7220 */ /* 0x000fe40000410000 */
[-C--:B------:R-:W-:Y:S01]  /*80f0*/  FMUL.FTZ R94, R94, R31.reuse ;  /* 0x0000001f5e5e7220 */ /* 0x080fe20000410000 */
[----:B------:R-:W-:Y:S01]  /*8100*/  HMMA.16816.F32.BF16 R60, R4, R14, R60 ;  /* 0x0000000e043c723c */ /* 0x000fe2000004183c */
[----:B------:R-:W3:Y:S01]  /*8110*/  LDSM.16.MT88.4 R12, [R137+0xa000] ;  /* 0x00a00000890c783b */ /* 0x000ee20000004200 */
[----:B------:R-:W-:Y:S02]  /*8120*/  FMUL.FTZ R95, R95, R31 ;  /* 0x0000001f5f5f7220 */ /* 0x000fe40000410000 */
[-C--:B------:R-:W-:Y:S01]  /*8130*/  FMUL.FTZ R64, R64, R33.reuse ;  /* 0x0000002140407220 */ /* 0x080fe20000410000 */
[----:B------:R-:W2:Y:S01]  /*8140*/  MUFU.EX2 R123, R123 ;  /* 0x0000007b007b7308 */ /* 0x000ea20000000800 */
[----:B------:R-:W-:-:S02]  /*8150*/  FMUL.FTZ R65, R65, R33 ;  /* 0x0000002141417220 */ /* 0x000fc40000410000 */
[C---:B-1----:R-:W-:Y:S01]  /*8160*/  HMMA.16816.F32.BF16 R48, R4.reuse, R8, R48 ;  /* 0x000000080430723c */ /* 0x042fe20000041830 */
[-C--:B------:R-:W-:Y:S02]  /*8170*/  FMUL.FTZ R66, R66, R31.reuse ;  /* 0x0000001f42427220 */ /* 0x080fe40000410000 */
[----:B------:R-:W-:Y:S02]  /*8180*/  FMUL.FTZ R67, R67, R31 ;  /* 0x0000001f43437220 */ /* 0x000fe40000410000 */
[-C--:B------:R-:W-:Y:S01]  /*8190*/  FMUL.FTZ R68, R68, R33.reuse ;  /* 0x0000002144447220 */ /* 0x080fe20000410000 */
[----:B------:R-:W-:Y:S01]  /*81a0*/  MUFU.EX2 R118, R118 ;  /* 0x0000007600767308 */ /* 0x000fe20000000800 */
[----:B------:R-:W-:Y:S01]  /*81b0*/  FMUL.FTZ R69, R69, R33 ;  /* 0x0000002145457220 */ /* 0x000fe20000410000 */
[----:B------:R-:W-:Y:S01]  /*81c0*/  HMMA.16816.F32.BF16 R52, R4, R10, R52 ;  /* 0x0000000a0434723c */ /* 0x000fe20000041834 */
[----:B------:R-:W1:Y:S01]  /*81d0*/  LDSM.16.MT88.4 R8, [R139+0xa000] ;  /* 0x00a000008b08783b */ /* 0x000e620000004200 */
[----:B------:R-:W-:-:S02]  /*81e0*/  FMUL.FTZ R70, R70, R31 ;  /* 0x0000001f46467220 */ /* 0x000fc40000410000 */
[----:B------:R-:W-:Y:S02]  /*81f0*/  FMUL.FTZ R71, R71, R31 ;  /* 0x0000001f47477220 */ /* 0x000fe40000410000 */
[-C--:B------:R-:W-:Y:S01]  /*8200*/  FMUL.FTZ R88, R88, R33.reuse ;  /* 0x0000002158587220 */ /* 0x080fe20000410000 */
[----:B------:R-:W-:Y:S01]  /*8210*/  MUFU.EX2 R125, R125 ;  /* 0x0000007d007d7308 */ /* 0x000fe20000000800 */
        /* <DEDUP_REMOVED lines=9> */
[----:B------:R-:W1:Y:S01]  /*82b0*/  MUFU.EX2 R124, R124 ;  /* 0x0000007c007c7308 */ /* 0x000e620000000800 */
[----:B------:R-:W-:Y:S01]  /*82c0*/  FMUL.FTZ R77, R77, R33 ;  /* 0x000000214d4d7220 */ /* 0x000fe20000410000 */
[----:B---3--:R-:W-:Y:S01]  /*82d0*/  HMMA.16816.F32.BF16 R72, R4, R12, R72 ;  /* 0x0000000c0448723c */ /* 0x008fe20000041848 */
[-C--:B------:R-:W-:Y:S02]  /*82e0*/  FMUL.FTZ R78, R78, R31.reuse ;  /* 0x0000001f4e4e7220 */ /* 0x080fe40000410000 */
[----:B------:R-:W-:-:S02]  /*82f0*/  FMUL.FTZ R79, R79, R31 ;  /* 0x0000001f4f4f7220 */ /* 0x000fc40000410000 */
[-C--:B------:R-:W-:Y:S01]  /*8300*/  FMUL.FTZ R80, R80, R33.reuse ;  /* 0x0000002150507220 */ /* 0x080fe20000410000 */
[----:B------:R-:W-:Y:S01]  /*8310*/  MUFU.EX2 R111, R111 ;  /* 0x0000006f006f7308 */ /* 0x000fe20000000800 */
[----:B------:R-:W-:Y:S01]  /*8320*/  FMUL.FTZ R81, R81, R33 ;  /* 0x0000002151517220 */ /* 0x000fe20000410000 */
[C---:B------:R-:W-:Y:S01]  /*8330*/  HMMA.16816.F32.BF16 R92, R4.reuse, R14, R92 ;  /* 0x0000000e045c723c */ /* 0x040fe2000004185c */
[----:B------:R-:W3:Y:S01]  /*8340*/  LDSM.16.MT88.4 R12, [R135+0xa000] ;  /* 0x00a00000870c783b */ /* 0x000ee20000004200 */
[-C--:B------:R-:W-:Y:S02]  /*8350*/  FMUL.FTZ R82, R82, R31.reuse ;  /* 0x0000001f52527220 */ /* 0x080fe40000410000 */
[-C--:B------:R-:W-:Y:S02]  /*8360*/  FMUL.FTZ R83, R83, R31.reuse ;  /* 0x0000001f53537220 */ /* 0x080fe40000410000 */
[----:B------:R-:W2:Y:S01]  /*8370*/  MUFU.EX2 R122, R122 ;  /* 0x0000007a007a7308 */ /* 0x000ea20000000800 */
[----:B------:R-:W-:Y:S01]  /*8380*/  FFMA.FTZ R31, R165, R31, R28 ;  /* 0x0000001fa51f7223 */ /* 0x000fe2000001001c */
[----:B-1----:R-:W-:Y:S03]  /*8390*/  HMMA.16816.F32.BF16 R64, R4, R8, R64 ;  /* 0x000000080440723c */ /* 0x002fe60000041840 */
[----:B------:R-:W-:-:S03]  /*83a0*/  FADD.FTZ R0, R0, R31 ;  /* 0x0000001f00007221 */ /* 0x000fc60000010000 */
[----:B------:R-:W-:Y:S02]  /*83b0*/  MUFU.EX2 R106, R106 ;  /* 0x0000006a006a7308 */ /* 0x000fe40000000800 */
[C---:B------:R-:W-:Y:S01]  /*83c0*/  HMMA.16816.F32.BF16 R68, R4.reuse, R10, R68 ;  /* 0x0000000a0444723c */ /* 0x040fe20000041844 */
[----:B------:R-:W1:Y:S05]  /*83d0*/  LDSM.16.MT88.4 R8, [R136+0xa000] ;  /* 0x00a000008808783b */ /* 0x000e6a0000004200 */
[----:B------:R-:W1:Y:S08]  /*83e0*/  MUFU.EX2 R107, R107 ;  /* 0x0000006b006b7308 */ /* 0x000e700000000800 */
[----:B------:R-:W-:Y:S08]  /*83f0*/  MUFU.EX2 R108, R108 ;  /* 0x0000006c006c7308 */ /* 0x000ff00000000800 */
[----:B------:R-:W-:Y:S01]  /*8400*/  MUFU.EX2 R103, R103 ;  /* 0x0000006700677308 */ /* 0x000fe20000000800 */
[C---:B---3--:R-:W-:Y:S07]  /*8410*/  HMMA.16816.F32.BF16 R88, R4.reuse, R12, R88 ;  /* 0x0000000c0458723c */ /* 0x048fee0000041858 */
[----:B------:R-:W-:Y:S01]  /*8420*/  MUFU.EX2 R100, R100 ;  /* 0x0000006400647308 */ /* 0x000fe20000000800 */
[C---:B------:R-:W-:Y:S01]  /*8430*/  HMMA.16816.F32.BF16 R84, R4.reuse, R14, R84 ;  /* 0x0000000e0454723c */ /* 0x040fe20000041854 */
[----:B------:R-:W3:Y:S06]  /*8440*/  LDSM.16.MT88.4 R12, [R139+0x8800] ;  /* 0x008800008b0c783b */ /* 0x000eec0000004200 */
[----:B------:R-:W2:Y:S01]  /*8450*/  MUFU.EX2 R105, R105 ;  /* 0x0000006900697308 */ /* 0x000ea20000000800 */
[C---:B-1----:R-:W-:Y:S07]  /*8460*/  HMMA.16816.F32.BF16 R76, R4.reuse, R8, R76 ;  /* 0x00000008044c723c */ /* 0x042fee000004184c */
[----:B------:R-:W-:Y:S01]  /*8470*/  MUFU.EX2 R35, R35 ;  /* 0x0000002300237308 */ /* 0x000fe20000000800 */
[----:B------:R-:W-:Y:S01]  /*8480*/  HMMA.16816.F32.BF16 R80, R4, R10, R80 ;  /* 0x0000000a0450723c */ /* 0x000fe20000041850 */
[----:B------:R-:W1:Y:S06]  /*8490*/  LDSM.16.MT88.4 R8, [R137+0x8800] ;  /* 0x008800008908783b */ /* 0x000e6c0000004200 */
[----:B------:R-:W1:Y:S01]  /*84a0*/  MUFU.EX2 R32, R32 ;  /* 0x0000002000207308 */ /* 0x000e620000000800 */
[----:B--2---:R-:W-:-:S02]  /*84b0*/  F2FP.BF16.PACK_AB R4, R109, R110 ;  /* 0x0000006e6d04723e */ /* 0x004fc400000010ff */
[----:B----4-:R-:W-:Y:S02]  /*84c0*/  F2FP.BF16.PACK_AB R5, R116, R121 ;  /* 0x000000797405723e */ /* 0x010fe400000010ff */
[----:B------:R-:W-:Y:S02]  /*84d0*/  F2FP.BF16.PACK_AB R6, R112, R101 ;  /* 0x000000657006723e */ /* 0x000fe400000010ff */
[----:B-----5:R-:W-:-:S07]  /*84e0*/  F2FP.BF16.PACK_AB R7, R114, R115 ;  /* 0x000000737207723e */ /* 0x020fce00000010ff */
[C---:B------:R-:W-:Y:S08]  /*84f0*/  HMMA.16816.F32.BF16 R64, R4.reuse, R20, R64 ;  /* 0x000000140440723c */ /* 0x040ff00000041840 */
[C---:B---3--:R-:W-:Y:S08]  /*8500*/  HMMA.16816.F32.BF16 R96, R4.reuse, R12, R96 ;  /* 0x0000000c0460723c */ /* 0x048ff00000041860 */
[C---:B------:R-:W-:Y:S01]  /*8510*/  HMMA.16816.F32.BF16 R36, R4.reuse, R14, R36 ;  /* 0x0000000e0424723c */ /* 0x040fe20000041824 */
[----:B------:R-:W2:Y:S07]  /*8520*/  LDSM.16.MT88.4 R12, [R136+0x8800] ;  /* 0x00880000880c783b */ /* 0x000eae0000004200 */
[C---:B-1----:R-:W-:Y:S08]  /*8530*/  HMMA.16816.F32.BF16 R40, R4.reuse, R8, R40 ;  /* 0x000000080428723c */ /* 0x042ff00000041828 */
[C---:B------:R-:W-:Y:S01]  /*8540*/  HMMA.16816.F32.BF16 R44, R4.reuse, R10, R44 ;  /* 0x0000000a042c723c */ /* 0x040fe2000004182c */
[----:B------:R-:W1:Y:S07]  /*8550*/  LDSM.16.MT88.4 R8, [R135+0x8800] ;  /* 0x008800008708783b */ /* 0x000e6e0000004200 */
        /* <DEDUP_REMOVED lines=11> */
[C---:B--2---:R-:W-:Y:S08]  /*8610*/  HMMA.16816.F32.BF16 R76, R4.reuse, R12, R76 ;  /* 0x0000000c044c723c */ /* 0x044ff0000004184c */
[C---:B------:R-:W-:Y:S01]  /*8620*/  HMMA.16816.F32.BF16 R80, R4.reuse, R14, R80 ;  /* 0x0000000e0450723c */ /* 0x040fe20000041850 */
[----:B------:R-:W2:Y:S07]  /*8630*/  LDSM.16.MT88.4 R12, [R139+0x9000] ;  /* 0x009000008b0c783b */ /* 0x000eae0000004200 */
        /* <DEDUP_REMOVED lines=9> */
[C---:B------:R-:W-:Y:S01]  /*86d0*/  HMMA.16816.F32.BF16 R36, R4.reuse, R14, R36 ;  /* 0x0000000e0424723c */ /* 0x040fe20000041824 */
[----:B------:R-:W2:Y:S07]  /*86e0*/  LDSM.16.MT88.4 R12, [R136+0x9000] ;  /* 0x00900000880c783b */ /* 0x000eae0000004200 */
[C---:B-1----:R-:W-:Y:S08]  /*86f0*/  HMMA.16816.F32.BF16 R40, R4.reuse, R8, R40 ;  /* 0x000000080428723c */ /* 0x042ff00000041828 */
[C---:B------:R-:W-:Y:S01]  /*8700*/  HMMA.16816.F32.BF16 R44, R4.reuse, R10, R44 ;  /* 0x0000000a042c723c */ /* 0x040fe2000004182c */
[----:B------:R-:W1:Y:S07]  /*8710*/  LDSM.16.MT88.4 R8, [R135+0x9000] ;  /* 0x009000008708783b */ /* 0x000e6e0000004200 */
        /* <DEDUP_REMOVED lines=17> */
[----:B------:R-:W-:-:S02]  /*8830*/  F2FP.BF16.PACK_AB R4, R107, R106 ;  /* 0x0000006a6b04723e */ /* 0x000fc400000010ff */
[----:B------:R-:W-:Y:S02]  /*8840*/  F2FP.BF16.PACK_AB R5, R105, R100 ;  /* 0x000000646905723e */ /* 0x000fe400000010ff */
[----:B------:R-:W-:Y:S02]  /*8850*/  F2FP.BF16.PACK_AB R6, R103, R108 ;  /* 0x0000006c6706723e */ /* 0x000fe400000010ff */
[----:B------:R-:W-:-:S07]  /*8860*/  F2FP.BF16.PACK_AB R7, R32, R35 ;  /* 0x000000232007723e */ /* 0x000fce00000010ff */
[C---:B-1----:R-:W-:Y:S08]  /*8870*/  HMMA.16816.F32.BF16 R96, R4.reuse, R8, R96 ;  /* 0x000000080460723c */ /* 0x042ff00000041860 */
[C---:B------:R-:W-:Y:S01]  /*8880*/  HMMA.16816.F32.BF16 R36, R4.reuse, R10, R36 ;  /* 0x0000000a0424723c */ /* 0x040fe20000041824 */
[----:B------:R-:W1:Y:S07]  /*8890*/  LDSM.16.MT88.4 R8, [R139+0xb800] ;  /* 0x00b800008b08783b */ /* 0x000e6e0000004200 */
[C---:B------:R-:W-:Y:S08]  /*88a0*/  HMMA.16816.F32.BF16 R48, R4.reuse, R16, R48 ;  /* 0x000000100430723c */ /* 0x040ff00000041830 */
[C---:B------:R-:W-:Y:S01]  /*88b0*/  HMMA.16816.F32.BF16 R52, R4.reuse, R18, R52 ;  /* 0x000000120434723c */ /* 0x040fe20000041834 */
[----:B------:R-:W3:Y:S07]  /*88c0*/  LDSM.16.MT88.4 R16, [R137+0xb800] ;  /* 0x00b800008910783b */ /* 0x000eee0000004200 */
[C---:B------:R-:W-:Y:S07]  /*88d0*/  HMMA.16816.F32.BF16 R40, R4.reuse, R20, R40 ;  /* 0x000000140428723c */ /* 0x040fee0000041828 */
[----:B------:R-:W-:Y:S01]  /*88e0*/  FFMA.FTZ R20, R166, R33, R30 ;  /* 0x00000021a6147223 */ /* 0x000fe2000001001e */
[----:B--2---:R-:W-:Y:S03]  /*88f0*/  HMMA.16816.F32.BF16 R56, R4, R12, R56 ;  /* 0x0000000c0438723c */ /* 0x004fe60000041838 */
[----:B------:R-:W-:-:S04]  /*8900*/  FADD.FTZ R20, R29, R20 ;  /* 0x000000141d147221 */ /* 0x000fc80000010000 */
[----:B------:R-:W-:Y:S01]  /*8910*/  FADD.FTZ R25, R25, R20 ;  /* 0x0000001419197221 */ /* 0x000fe20000010000 */
[C---:B------:R-:W-:Y:S01]  /*8920*/  HMMA.16816.F32.BF16 R60, R4.reuse, R14, R60 ;  /* 0x0000000e043c723c */ /* 0x040fe2000004183c */
[----:B------:R-:W2:Y:S07]  /*8930*/  LDSM.16.MT88.4 R12, [R136+0xb800] ;  /* 0x00b80000880c783b */ /* 0x000eae0000004200 */
[C---:B-1----:R-:W-:Y:S08]  /*8940*/  HMMA.16816.F32.BF16 R64, R4.reuse, R8, R64 ;  /* 0x000000080440723c */ /* 0x042ff00000041840 */
[C---:B------:R-:W-:Y:S01]  /*8950*/  HMMA.16816.F32.BF16 R68, R4.reuse, R10, R68 ;  /* 0x0000000a0444723c */ /* 0x040fe20000041844 */
[----:B------:R-:W1:Y:S07]  /*8960*/  LDSM.16.MT88.4 R8, [R135+0xb800] ;  /* 0x00b800008708783b */ /* 0x000e6e0000004200 */
[C---:B---3--:R-:W-:Y:S07]  /*8970*/  HMMA.16816.F32.BF16 R72, R4.reuse, R16, R72 ;  /* 0x000000100448723c */ /* 0x048fee0000041848 */
[----:B------:R-:W-:Y:S01]  /*8980*/  FADD.FTZ R17, R3, R0 ;  /* 0x0000000003117221 */ /* 0x000fe20000010000 */
[----:B------:R-:W-:Y:S01]  /*8990*/  HMMA.16816.F32.BF16 R44, R4, R22, R44 ;  /* 0x00000016042c723c */ /* 0x000fe2000004182c */
[----:B------:R-:W-:-:S02]  /*89a0*/  FADD.FTZ R3, R24, R25 ;  /* 0x0000001918037221 */ /* 0x000fc40000010000 */
[----:B------:R-:W-:Y:S02]  /*89b0*/  FADD.FTZ R2, R2, R17 ;  /* 0x0000001102027221 */ /* 0x000fe40000010000 */
[----:B------:R-:W-:Y:S02]  /*89c0*/  FADD.FTZ R0, R110, R3 ;  /* 0x000000036e007221 */ /* 0x000fe40000010000 */
[----:B------:R-:W-:Y:S01]  /*89d0*/  FADD.FTZ R121, R121, R2 ;  /* 0x0000000279797221 */ /* 0x000fe20000010000 */
[----:B------:R-:W-:Y:S01]  /*89e0*/  HMMA.16816.F32.BF16 R92, R4, R18, R92 ;  /* 0x00000012045c723c */ /* 0x000fe2000004185c */
[----:B------:R-:W-:Y:S01]  /*89f0*/  FADD.FTZ R0, R109, R0 ;  /* 0x000000006d007221 */ /* 0x000fe20000010000 */
[----:B------:R-:W-:Y:S01]  /*8a00*/  MOV R2, R26 ;  /* 0x0000001a00027202 */ /* 0x000fe20000000f00 */
        /* <DEDUP_REMOVED lines=19> */
[----:B------:R-:W-:Y:S01]  /*8b40*/  FADD.FTZ R107, R107, R106 ;  /* 0x0000006a6b6b7221 */ /* 0x000fe20000010000 */
[----:B------:R-:W-:Y:S01]  /*8b50*/  MOV R3, R27 ;  /* 0x0000001b00037202 */ /* 0x000fe20000000f00 */
[----:B------:R-:W-:Y:S02]  /*8b60*/  FADD.FTZ R100, R105, R100 ;  /* 0x0000006469647221 */ /* 0x000fe40000010000 */
[----:B------:R-:W-:Y:S02]  /*8b70*/  FADD.FTZ R108, R108, R107 ;  /* 0x0000006b6c6c7221 */ /* 0x000fe40000010000 */
[----:B------:R-:W-:Y:S02]  /*8b80*/  FADD.FTZ R35, R35, R100 ;  /* 0x0000006423237221 */ /* 0x000fe40000010000 */
[----:B------:R-:W-:-:S02]  /*8b90*/  FADD.FTZ R166, R103, R108 ;  /* 0x0000006c67a67221 */ /* 0x000fc40000010000 */
[----:B------:R-:W-:-:S08]  /*8ba0*/  FADD.FTZ R165, R32, R35 ;  /* 0x0000002320a57221 */ /* 0x000fd00000010000 */
.L_x_5977:
        /* <DEDUP_REMOVED lines=11> */
.L_x_5989:
        /* <DEDUP_REMOVED lines=65> */
.L_x_5986:
        /* <DEDUP_REMOVED lines=41> */
[----:B------:R-:W-:Y:S01]  /*9300*/  @!P3 LEA.HI.X R169, R103, R167, R100, 0x1, P1 ;  /* 0x000000a767a9b211 */ /* 0x000fe200008f0c64 */
[----:B------:R-:W-:Y:S01]  /*9310*/  IMAD.MOV.U32 R167, RZ, RZ, R3 ;  /* 0x000000ffffa77224 */ /* 0x000fe200078e0003 */
[----:B------:R-:W-:Y:S01]  /*9320*/  ISETP.GT.AND P1, PT, R154, R147, PT ;  /* 0x000000939a00720c */ /* 0x000fe20003f24270 */
        /* <DEDUP_REMOVED lines=28> */
[C---:B---3--:R-:W-:Y:S08]  /*94f0*/  HMMA.16816.F32.BF16 R4, R104.reuse, R108, RZ ;  /* 0x0000006c6804723c */ /* 0x048ff000000418ff */
[C---:B------:R-:W-:Y:S01]  /*9500*/  HMMA.16816.F32.BF16 R8, R104.reuse, R110, RZ ;  /* 0x0000006e6808723c */ /* 0x040fe200000418ff */
[----:B------:R-:W-:Y:S07]  /*9510*/  LDSM.16.M88.4 R108, [R143] ;  /* 0x000000008f6c783b */ /* 0x000fee0000000200 */
[C---:B----4-:R-:W-:Y:S08]  /*9520*/  HMMA.16816.F32.BF16 R12, R104.reuse, R112, RZ ;  /* 0x00000070680c723c */ /* 0x050ff000000418ff */
[C---:B------:R-:W-:Y:S01]  /*9530*/  HMMA.16816.F32.BF16 R16, R104.reuse, R114, RZ ;  /* 0x000000726810723c */ /* 0x040fe200000418ff */
[----:B------:R-:W2:Y:S07]  /*9540*/  LDSM.16.M88.4 R112, [R142] ;  /* 0x000000008e70783b */ /* 0x000eae0000000200 */
[C---:B-----5:R-:W-:Y:S08]  /*9550*/  HMMA.16816.F32.BF16 R20, R104.reuse, R116, RZ ;  /* 0x000000746814723c */ /* 0x060ff000000418ff */
[C---:B------:R-:W-:Y:S01]  /*9560*/  HMMA.16816.F32.BF16 R24, R104.reuse, R118, RZ ;  /* 0x000000766818723c */ /* 0x040fe200000418ff */
[----:B------:R-:W3:Y:S07]  /*9570*/  LDSM.16.M88.4 R116, [R134] ;  /* 0x000000008674783b */ /* 0x000eee0000000200 */
[C---:B-1----:R-:W-:Y:S08]  /*9580*/  HMMA.16816.F32.BF16 R28, R104.reuse, R120, RZ ;  /* 0x00000078681c723c */ /* 0x042ff000000418ff */
[----:B------:R-:W-:Y:S01]  /*9590*/  HMMA.16816.F32.BF16 R32, R104, R122, RZ ;  /* 0x0000007a6820723c */ /* 0x000fe200000418ff */
[----:B------:R-:W1:Y:S04]  /*95a0*/  LDSM.16.M88.4 R104, [R132] ;  /* 0x000000008468783b */ /* 0x000e680000000200 */
[----:B------:R-:W-:Y:S03]  /*95b0*/  LDSM.16.M88.4 R120, [R138+0x4800] ;  /* 0x004800008a78783b */ /* 0x000fe60000000200 */
[C---:B--2---:R-:W-:Y:S08]  /*95c0*/  HMMA.16816.F32.BF16 R4, R108.reuse, R112, R4 ;  /* 0x000000706c04723c */ /* 0x044ff00000041804 */
[C---:B------:R-:W-:Y:S01]  /*95d0*/  HMMA.16816.F32.BF16 R8, R108.reuse, R114, R8 ;  /* 0x000000726c08723c */ /* 0x040fe20000041808 */
[----:B------:R-:W-:Y:S07]  /*95e0*/  LDSM.16.M88.4 R112, [R141] ;  /* 0x000000008d70783b */ /* 0x000fee0000000200 */
[C---:B---3--:R-:W-:Y:S08]  /*95f0*/  HMMA.16816.F32.BF16 R12, R108.reuse, R116, R12 ;  /* 0x000000746c0c723c */ /* 0x048ff0000004180c */
[C---:B------:R-:W-:Y:S01]  /*9600*/  HMMA.16816.F32.BF16 R16, R108.reuse, R118, R16 ;  /* 0x000000766c10723c */ /* 0x040fe20000041810 */
[----:B------:R-:W2:Y:S07]  /*9610*/  LDSM.16.M88.4 R116, [R138+0x4000] ;  /* 0x004000008a74783b */ /* 0x000eae0000000200 */
[C---:B------:R-:W-:Y:S08]  /*9620*/  HMMA.16816.F32.BF16 R20, R108.reuse, R124, R20 ;  /* 0x0000007c6c14723c */ /* 0x040ff00000041814 */
[C---:B------:R-:W-:Y:S08]  /*9630*/  HMMA.16816.F32.BF16 R24, R108.reuse, R126, R24 ;  /* 0x0000007e6c18723c */ /* 0x040ff00000041818 */
        /* <DEDUP_REMOVED lines=41> */
[----:B------:R-:W2:Y:S04]  /*98d0*/  LDSM.16.M88.4 R108, [R128] ;  /* 0x00000000806c783b */ /* 0x000ea80000000200 */
[----:B------:R-:W3:Y:S03]  /*98e0*/  LDSM.16.M88.4 R112, [R102] ;  /* 0x000000006670783b */ /* 0x000ee60000000200 */
        /* <DEDUP_REMOVED lines=26> */
[----:B------:R-:W-:Y:S04]  /*9a90*/  DEPBAR.LE SB0, 0x0 ;  /* 0x000080000000791a */ /* 0x000fe80000000000 */
[----:B------:R-:W-:Y:S01]  /*9aa0*/  BAR.SYNC.DEFER_BLOCKING 0x0 ;  /* 0x0000000000007b1d */ /* 0x000fe20000010000 */
[C---:B-1----:R-:W-:Y:S08]  /*9ab0*/  HMMA.16816.F32.BF16 R4, R104.reuse, R116, R4 ;  /* 0x000000746804723c */ /* 0x042ff00000041804 */
[C---:B------:R-:W-:Y:S08]  /*9ac0*/  HMMA.16816.F32.BF16 R8, R104.reuse, R118, R8 ;  /* 0x000000766808723c */ /* 0x040ff00000041808 */
[C---:B------:R-:W-:Y:S08]  /*9ad0*/  HMMA.16816.F32.BF16 R12, R104.reuse, R120, R12 ;  /* 0x00000078680c723c */ /* 0x040ff0000004180c */
[C---:B------:R-:W-:Y:S08]  /*9ae0*/  HMMA.16816.F32.BF16 R16, R104.reuse, R122, R16 ;  /* 0x0000007a6810723c */ /* 0x040ff00000041810 */
[C---:B--2---:R-:W-:Y:S08]  /*9af0*/  HMMA.16816.F32.BF16 R20, R104.reuse, R108, R20 ;  /* 0x0000006c6814723c */ /* 0x044ff00000041814 */
[C---:B------:R-:W-:Y:S08]  /*9b00*/  HMMA.16816.F32.BF16 R24, R104.reuse, R110, R24 ;  /* 0x0000006e6818723c */ /* 0x040ff00000041818 */
[C---:B---3--:R-:W-:Y:S08]  /*9b10*/  HMMA.16816.F32.BF16 R28, R104.reuse, R112, R28 ;  /* 0x00000070681c723c */ /* 0x048ff0000004181c */
[----:B------:R-:W-:Y:S01]  /*9b20*/  HMMA.16816.F32.BF16 R32, R104, R114, R32 ;  /* 0x000000726820723c */ /* 0x000fe20000041820 */
[----:B------:R-:W-:Y:S03]  /*9b30*/  @!UPT UIADD3 URZ, URZ, URZ, URZ ;  /* 0x0000003f3f3ff290 */ /* 0x000fe6000fffe03f */
[----:B------:R-:W-:-:S11]  /*9b40*/  @!P1 BRA `(.L_x_5987) ;  /* 0x000007d000009947 */ /* 0x000fd60003800000 */
[----:B------:R-:W-:Y:S02]  /*9b50*/  MOV R2, UR5 ;  /* 0x0000000500027c02 */ /* 0x000fe40008000f00 */
[----:B------:R-:W-:Y:S01]  /*9b60*/  MOV R100, UR4 ;  /* 0x0000000400647c02 */ /* 0x000fe20008000f00 */
[----:B------:R-:W-:-:S06]  /*9b70*/  @!P0 BRA `(.L_x_5988) ;  /* 0x000003b000008947 */ /* 0x000fcc0003800000 */
[----:B------:R-:W-:Y:S04]  /*9b80*/  IABS R2, c[0x0][0x2d0] ;  /* 0x0000b40000027a13 */ /* 0x000fe80000000000 */
[----:B------:R-:W1:Y:S10]  /*9b90*/  I2F.RP R105, R2 ;  /* 0x0000000200697306 */ /* 0x000e740000209400 */
[----:B-1----:R-:W1:Y:S02]  /*9ba0*/  MUFU.RCP R3, R105 ;  /* 0x0000006900037308 */ /* 0x002e640000001000 */
[----:B-1----:R-:W-:Y:S01]  /*9bb0*/  IADD3 R108, R3, 0xffffffe, RZ ;  /* 0x0ffffffe036c7810 */ /* 0x002fe20007ffe0ff */
[----:B------:R-:W-:Y:S07]  /*9bc0*/  IMAD.SHL.U32 R3, R154, 0x40, RZ ;  /* 0x000000409a037824 */ /* 0x000fee00078e00ff */
[----:B------:R-:W1:Y:S01]  /*9bd0*/  F2I.FTZ.U32.TRUNC.NTZ R109, R108 ;  /* 0x0000006c006d7305 */ /* 0x000e62000021f000 */
[----:B------:R-:W-:Y:S02]  /*9be0*/  IABS R104, R3 ;  /* 0x0000000300687213 */ /* 0x000fe40000000000 */
[C---:B------:R-:W-:Y:S02]  /*9bf0*/  IADD3 R107, R3.reuse, -0x40, RZ ;  /* 0xffffffc0036b7810 */ /* 0x040fe40007ffe0ff */
        /* <DEDUP_REMOVED lines=51> */
.L_x_5988:
[----:B------:R1:W-:Y:S01]  /*9f30*/  @P4 STS.128 [R153+0x4000], RZ ;  /* 0x004000ff99004388 */ /* 0x0003e20000000c00 */
[C---:B------:R-:W-:Y:S02]  /*9f40*/  LEA R114, P2, R2.reuse, R164, 0x1 ;  /* 0x000000a402727211 */ /* 0x040fe400078408ff */
[----:B------:R-:W-:Y:S02]  /*9f50*/  IADD3 R3, P1, R149, R2, RZ ;  /* 0x0000000295037210 */ /* 0x000fe40007f3e0ff */
        /* <DEDUP_REMOVED lines=60> */
.L_x_5987:
[----:B------:R-:W-:Y:S01]  /*a320*/  FMNMX.FTZ R2, R4, R0, !PT ;  /* 0x0000000004027209 */ /* 0x000fe20007810000 */
[----:B-1----:R-:W-:Y:S01]  /*a330*/  LDSM.16.MT88.4 R108, [R137+0x8000] ;  /* 0x00800000896c783b */ /* 0x002fe20000004200 */
        /* <DEDUP_REMOVED lines=47> */
[----:B------:R-:W-:Y:S02]  /*a630*/  FSEL R121, R121, RZ, P1 ;  /* 0x000000ff79797208 */ /* 0x000fe40000800000 */
[----:B------:R-:W-:Y:S01]  /*a640*/  FSETP.NEU.FTZ.AND P1, PT, R2, -INF , PT ;  /* 0xff8000000200780b */ /* 0x000fe20003f3d000 */
[----:B------:R-:W-:Y:S01]  /*a650*/  FMUL.FTZ R101, R0, c[0x0][0x23c] ;  /* 0x00008f0000657a20 */ /* 0x000fe20000410000 */
[----:B------:R-:W2:Y:S01]  /*a660*/  MUFU.EX2 R100, R100 ;  /* 0x0000006400647308 */ /* 0x000ea20000000800 */
[--C-:B------:R-:W-:Y:S01]  /*a670*/  FFMA.FTZ R117, R4, c[0x0][0x23c], -R121.reuse ;  /* 0x00008f0004757a23 */ /* 0x100fe20000010879 */
[----:B------:R-:W-:Y:S01]  /*a680*/  FSEL R119, R119, RZ, P1 ;  /* 0x000000ff77777208 */ /* 0x000fe20000800000 */
[--C-:B------:R-:W-:Y:S01]  /*a690*/  FFMA.FTZ R5, R5, c[0x0][0x23c], -R121.reuse ;  /* 0x00008f0005057a23 */ /* 0x100fe20000010879 */
[----:B------:R-:W-:Y:S01]  /*a6a0*/  ISETP.GT.AND P1, PT, R154, R147, PT ;  /* 0x000000939a00720c */ /* 0x000fe20003f24270 */
[----:B------:R-:W-:Y:S02]  /*a6b0*/  FFMA.FTZ R116, R9, c[0x0][0x23c], -R121 ;  /* 0x00008f0009747a23 */ /* 0x000fe40000010879 */
[--C-:B------:R-:W-:Y:S02]  /*a6c0*/  FFMA.FTZ R6, R6, c[0x0][0x23c], -R119.reuse ;  /* 0x00008f0006067a23 */ /* 0x100fe40000010877 */
[--C-:B------:R-:W-:Y:S01]  /*a6d0*/  FFMA.FTZ R7, R7, c[0x0][0x23c], -R119.reuse ;  /* 0x00008f0007077a23 */ /* 0x100fe20000010877 */
[----:B------:R3:W4:Y:S01]  /*a6e0*/  MUFU.EX2 R0, R101 ;  /* 0x0000006500007308 */ /* 0x0007220000000800 */
[--C-:B------:R-:W-:Y:S02]  /*a6f0*/  FFMA.FTZ R103, R10, c[0x0][0x23c], -R119.reuse ;  /* 0x00008f000a677a23 */ /* 0x100fe40000010877 */
[----:B------:R-:W-:Y:S02]  /*a700*/  FFMA.FTZ R118, R11, c[0x0][0x23c], -R119 ;  /* 0x00008f000b767a23 */ /* 0x000fe40000010877 */
[--C-:B------:R-:W-:Y:S02]  /*a710*/  FFMA.FTZ R124, R28, c[0x0][0x23c], -R121.reuse ;  /* 0x00008f001c7c7a23 */ /* 0x100fe40000010879 */
[----:B------:R-:W-:Y:S02]  /*a720*/  FFMA.FTZ R127, R29, c[0x0][0x23c], -R121 ;  /* 0x00008f001d7f7a23 */ /* 0x000fe40000010879 */
[--C-:B------:R-:W-:Y:S01]  /*a730*/  FFMA.FTZ R126, R30, c[0x0][0x23c], -R119.reuse ;  /* 0x00008f001e7e7a23 */ /* 0x100fe20000010877 */
[----:B------:R-:W-:Y:S01]  /*a740*/  MUFU.EX2 R117, R117 ;  /* 0x0000007500757308 */ /* 0x000fe20000000800 */
[----:B------:R-:W-:Y:S02]  /*a750*/  FFMA.FTZ R169, R31, c[0x0][0x23c], -R119 ;  /* 0x00008f001fa97a23 */ /* 0x000fe40000010877 */
[----:B------:R-:W-:Y:S01]  /*a760*/  LDSM.16.MT88.4 R28, [R139+0x9800] ;  /* 0x009800008b1c783b */ /* 0x000fe20000004200 */
[C---:B--2---:R-:W-:Y:S02]  /*a770*/  FMUL.FTZ R9, R100.reuse, R97 ;  /* 0x0000006164097220 */ /* 0x044fe40000410000 */
[C---:B------:R-:W-:Y:S02]  /*a780*/  FMUL.FTZ R36, R100.reuse, R36 ;  /* 0x0000002464247220 */ /* 0x040fe40000410000 */
[C---:B------:R-:W-:Y:S02]  /*a790*/  FMUL.FTZ R37, R100.reuse, R37 ;  /* 0x0000002564257220 */ /* 0x040fe40000410000 */
[----:B------:R-:W2:Y:S01]  /*a7a0*/  MUFU.EX2 R5, R5 ;  /* 0x0000000500057308 */ /* 0x000ea20000000800 */
[C---:B------:R-:W-:Y:S02]  /*a7b0*/  FMUL.FTZ R40, R100.reuse, R40 ;  /* 0x0000002864287220 */ /* 0x040fe40000410000 */
[----:B------:R-:W-:Y:S02]  /*a7c0*/  FMUL.FTZ R41, R100, R41 ;  /* 0x0000002964297220 */ /* 0x000fe40000410000 */
[--C-:B---3--:R-:W-:Y:S02]  /*a7d0*/  FFMA.FTZ R101, R8, c[0x0][0x23c], -R121.reuse ;  /* 0x00008f0008657a23 */ /* 0x108fe40000010879 */
[----:B------:R-:W-:Y:S02]  /*a7e0*/  FMUL.FTZ R8, R100, R96 ;  /* 0x0000006064087220 */ /* 0x000fe40000410000 */
[C---:B----4-:R-:W-:Y:S01]  /*a7f0*/  FMUL.FTZ R10, R0.reuse, R98 ;  /* 0x00000062000a7220 */ /* 0x050fe20000410000 */
[----:B------:R-:W-:Y:S01]  /*a800*/  MUFU.EX2 R6, R6 ;  /* 0x0000000600067308 */ /* 0x000fe20000000800 */
[C---:B------:R-:W-:Y:S02]  /*a810*/  FMUL.FTZ R11, R0.reuse, R99 ;  /* 0x00000063000b7220 */ /* 0x040fe40000410000 */
[C---:B------:R-:W-:Y:S02]  /*a820*/  FMUL.FTZ R38, R0.reuse, R38 ;  /* 0x0000002600267220 */ /* 0x040fe40000410000 */
[C---:B------:R-:W-:Y:S02]  /*a830*/  FMUL.FTZ R39, R0.reuse, R39 ;  /* 0x0000002700277220 */ /* 0x040fe40000410000 */
        /* <DEDUP_REMOVED lines=24> */
[----:B------:R-:W-:Y:S02]  /*a9c0*/  FFMA.FTZ R170, R32, c[0x0][0x23c], -R121 ;  /* 0x00008f0020aa7a23 */ /* 0x000fe40000010879 */
[----:B------:R-:W-:Y:S02]  /*a9d0*/  FFMA.FTZ R171, R34, c[0x0][0x23c], -R119 ;  /* 0x00008f0022ab7a23 */ /* 0x000fe40000010877 */
        /* <DEDUP_REMOVED lines=15> */
[----:B------:R-:W-:Y:S01]  /*aad0*/  MUFU.EX2 R127, R127 ;  /* 0x0000007f007f7308 */ /* 0x000fe20000000800 */
[C---:B------:R-:W-:Y:S02]  /*aae0*/  FMUL.FTZ R72, R100.reuse, R72 ;  /* 0x0000004864487220 */ /* 0x040fe40000410000 */
[----:B------:R-:W-:Y:S01]  /*aaf0*/  FMUL.FTZ R73, R100, R73 ;  /* 0x0000004964497220 */ /* 0x000fe20000410000 */
[----:B---3--:R-:W-:Y:S01]  /*ab00*/  F2FP.BF16.PACK_AB R99, R118, R103 ;  /* 0x000000677663723e */ /* 0x008fe200000010ff */
[C---:B------:R-:W-:Y:S02]  /*ab10*/  FMUL.FTZ R74, R0.reuse, R74 ;  /* 0x0000004a004a7220 */ /* 0x040fe40000410000 */
[----:B------:R-:W-:Y:S02]  /*ab20*/  FMUL.FTZ R75, R0, R75 ;  /* 0x0000004b004b7220 */ /* 0x000fe40000410000 */
[--C-:B------:R-:W-:Y:S01]  /*ab30*/  FFMA.FTZ R120, R12, c[0x0][0x23c], -R121.reuse ;  /* 0x00008f000c787a23 */ /* 0x100fe20000010879 */
[----:B------:R-:W-:Y:S01]  /*ab40*/  MUFU.EX2 R126, R126 ;  /* 0x0000007e007e7308 */ /* 0x000fe20000000800 */
[C---:B-1----:R-:W-:Y:S05]  /*ab50*/  HMMA.16816.F32.BF16 R8, R96.reuse, R104, R8 ;  /* 0x000000686008723c */ /* 0x042fea0000041808 */
[C---:B------:R-:W-:Y:S02]  /*ab60*/  FMUL.FTZ R12, R100.reuse, R92 ;  /* 0x0000005c640c7220 */ /* 0x040fe40000410000 */
[----:B------:R-:W-:Y:S01]  /*ab70*/  FFMA.FTZ R123, R13, c[0x0][0x23c], -R121 ;  /* 0x00008f000d7b7a23 */ /* 0x000fe20000010879 */
[C---:B------:R-:W-:Y:S01]  /*ab80*/  HMMA.16816.F32.BF16 R36, R96.reuse, R106, R36 ;  /* 0x0000006a6024723c */ /* 0x040fe20000041824 */
[----:B------:R-:W1:Y:S01]  /*ab90*/  LDSM.16.MT88.4 R104, [R135+0x8000] ;  /* 0x008000008768783b */ /* 0x000e620000004200 */
[----:B------:R-:W-:Y:S02]  /*aba0*/  MUFU.EX2 R120, R120 ;  /* 0x0000007800787308 */ /* 0x000fe40000000800 */
[----:B------:R-:W-:Y:S02]  /*abb0*/  FMUL.FTZ R13, R100, R93 ;  /* 0x0000005d640d7220 */ /* 0x000fe40000410000 */
[--C-:B------:R-:W-:Y:S02]  /*abc0*/  FFMA.FTZ R122, R14, c[0x0][0x23c], -R119.reuse ;  /* 0x00008f000e7a7a23 */ /* 0x100fe40000010877 */
[C---:B------:R-:W-:Y:S04]  /*abd0*/  HMMA.16816.F32.BF16 R40, R96.reuse, R108, R40 ;  /* 0x0000006c6028723c */ /* 0x040fe80000041828 */
[----:B------:R-:W-:Y:S01]  /*abe0*/  FMUL.FTZ R14, R0, R94 ;  /* 0x0000005e000e7220 */ /* 0x000fe20000410000 */
[----:B------:R-:W2:Y:S01]  /*abf0*/  MUFU.EX2 R123, R123 ;  /* 0x0000007b007b7308 */ /* 0x000ea20000000800 */
[C---:B------:R-:W-:Y:S02]  /*ac00*/  FMUL.FTZ R76, R100.reuse, R76 ;  /* 0x0000004c644c7220 */ /* 0x040fe40000410000 */
[C---:B------:R-:W-:Y:S01]  /*ac10*/  HMMA.16816.F32.BF16 R44, R96.reuse, R110, R44 ;  /* 0x0000006e602c723c */ /* 0x040fe2000004182c */
[----:B------:R-:W3:Y:S03]  /*ac20*/  LDSM.16.MT88.4 R108, [R139+0xa000] ;  /* 0x00a000008b6c783b */ /* 0x000ee60000004200 */
[----:B------:R-:W-:Y:S02]  /*ac30*/  FMUL.FTZ R77, R100, R77 ;  /* 0x0000004d644d7220 */ /* 0x000fe40000410000 */
[C---:B------:R-:W-:Y:S01]  /*ac40*/  FMUL.FTZ R78, R0.reuse, R78 ;  /* 0x0000004e004e7220 */ /* 0x040fe20000410000 */
[----:B------:R-:W-:Y:S01]  /*ac50*/  MUFU.EX2 R122, R122 ;  /* 0x0000007a007a7308 */ /* 0x000fe20000000800 */
[C---:B------:R-:W-:Y:S04]  /*ac60*/  HMMA.16816.F32.BF16 R48, R96.reuse, R112, R48 ;  /* 0x000000706030723c */ /* 0x040fe80000041830 */
[----:B------:R-:W-:Y:S02]  /*ac70*/  FMUL.FTZ R79, R0, R79 ;  /* 0x0000004f004f7220 */ /* 0x000fe40000410000 */
[----:B------:R-:W-:Y:S02]  /*ac80*/  FFMA.FTZ R125, R19, c[0x0][0x23c], -R119 ;  /* 0x00008f00137d7a23 */ /* 0x000fe40000010877 */
[C---:B------:R-:W-:Y:S01]  /*ac90*/  HMMA.16816.F32.BF16 R52, R96.reuse, R114, R52 ;  /* 0x000000726034723c */ /* 0x040fe20000041834 */
[----:B------:R-:W4:Y:S01]  /*aca0*/  LDSM.16.MT88.4 R112, [R137+0xa000] ;  /* 0x00a000008970783b */ /* 0x000f220000004200 */
[----:B------:R-:W-:Y:S02]  /*acb0*/  MUFU.EX2 R169, R169 ;  /* 0x000000a900a97308 */ /* 0x000fe40000000800 */
[C---:B------:R-:W-:Y:S02]  /*acc0*/  FMUL.FTZ R80, R100.reuse, R80 ;  /* 0x0000005064507220 */ /* 0x040fe40000410000 */
[----:B------:R-:W-:Y:S02]  /*acd0*/  FMUL.FTZ R81, R100, R81 ;  /* 0x0000005164517220 */ /* 0x000fe40000410000 */
[C---:B------:R-:W-:Y:S01]  /*ace0*/  FMUL.FTZ R82, R0.reuse, R82 ;  /* 0x0000005200527220 */ /* 0x040fe20000410000 */
[C---:B-1----:R-:W-:Y:S03]  /*acf0*/  HMMA.16816.F32.BF16 R56, R96.reuse, R104, R56 ;  /* 0x000000686038723c */ /* 0x042fe60000041838 */
[C---:B------:R-:W-:Y:S01]  /*ad00*/  FMUL.FTZ R83, R0.reuse, R83 ;  /* 0x0000005300537220 */ /* 0x040fe20000410000 */
[----:B------:R-:W-:Y:S01]  /*ad10*/  MUFU.EX2 R125, R125 ;  /* 0x0000007d007d7308 */ /* 0x000fe20000000800 */
[----:B------:R-:W-:Y:S02]  /*ad20*/  FMUL.FTZ R19, R0, R91 ;  /* 0x0000005b00137220 */ /* 0x000fe40000410000 */
[C---:B------:R-:W-:Y:S01]  /*ad30*/  FMUL.FTZ R84, R100.reuse, R84 ;  /* 0x0000005464547220 */ /* 0x040fe20000410000 */
[C---:B------:R-:W-:Y:S01]  /*ad40*/  HMMA.16816.F32.BF16 R60, R96.reuse, R106, R60 ;  /* 0x0000006a603c723c */ /* 0x040fe2000004183c */
[----:B------:R-:W1:Y:S03]  /*ad50*/  LDSM.16.MT88.4 R104, [R136+0xa000] ;  /* 0x00a000008868783b */ /* 0x000e660000004200 */
[----:B------:R-:W-:Y:S02]  /*ad60*/  FMUL.FTZ R85, R100, R85 ;  /* 0x0000005564557220 */ /* 0x000fe40000410000 */
[C---:B------:R-:W-:Y:S01]  /*ad70*/  FMUL.FTZ R86, R0.reuse, R86 ;  /* 0x0000005600567220 */ /* 0x040fe20000410000 */
[----:B------:R-:W-:Y:S01]  /*ad80*/  MUFU.EX2 R170, R170 ;  /* 0x000000aa00aa7308 */ /* 0x000fe20000000800 */
[C---:B---3--:R-:W-:Y:S04]  /*ad90*/  HMMA.16816.F32.BF16 R64, R96.reuse, R108, R64 ;  /* 0x0000006c6040723c */ /* 0x048fe80000041840 */
[----:B------:R-:W-:Y:S02]  /*ada0*/  FMUL.FTZ R87, R0, R87 ;  /* 0x0000005700577220 */ /* 0x000fe40000410000 */
[----:B------:R-:W-:Y:S02]  /*adb0*/  FFMA.FTZ R117, R100, R166, R117 ;  /* 0x000000a664757223 */ /* 0x000fe40000010075 */
[C---:B------:R-:W-:Y:S01]  /*adc0*/  HMMA.16816.F32.BF16 R68, R96.reuse, R110, R68 ;  /* 0x0000006e6044723c */ /* 0x040fe20000041844 */
[----:B------:R-:W-:Y:S03]  /*add0*/  MUFU.EX2 R171, R171 ;  /* 0x000000ab00ab7308 */ /* 0x000fe60000000800 */
[----:B------:R-:W-:Y:S02]  /*ade0*/  FFMA.FTZ R108, R15, c[0x0][0x23c], -R119 ;  /* 0x00008f000f6c7a23 */ /* 0x000fe40000010877 */
[C---:B------:R-:W-:Y:S02]  /*adf0*/  FMUL.FTZ R15, R0.reuse, R95 ;  /* 0x0000005f000f7220 */ /* 0x040fe40000410000 */
[C---:B----4-:R-:W-:Y:S01]  /*ae00*/  HMMA.16816.F32.BF16 R72, R96.reuse, R112, R72 ;  /* 0x000000706048723c */ /* 0x050fe20000041848 */
[----:B------:R-:W3:Y:S02]  /*ae10*/  LDSM.16.MT88.4 R92, [R135+0xa000] ;  /* 0x00a00000875c783b */ /* 0x000ee40000004200 */
[----:B------:R-:W4:Y:S01]  /*ae20*/  MUFU.EX2 R113, R108 ;  /* 0x0000006c00717308 */ /* 0x000f220000000800 */
[----:B------:R-:W-:Y:S03]  /*ae30*/  FFMA.FTZ R6, R0, R165, R6 ;  /* 0x000000a500067223 */ /* 0x000fe60000010006 */
[--C-:B------:R-:W-:Y:S01]  /*ae40*/  FFMA.FTZ R112, R16, c[0x0][0x23c], -R121.reuse ;  /* 0x00008f0010707a23 */ /* 0x100fe20000010879 */
[C---:B------:R-:W-:Y:S04]  /*ae50*/  HMMA.16816.F32.BF16 R12, R96.reuse, R114, R12 ;  /* 0x00000072600c723c */ /* 0x040fe8000004180c */
[----:B------:R-:W-:Y:S01]  /*ae60*/  FMUL.FTZ R16, R100, R88 ;  /* 0x0000005864107220 */ /* 0x000fe20000410000 */
[----:B--2---:R-:W-:Y:S01]  /*ae70*/  F2FP.BF16.PACK_AB R88, R123, R120 ;  /* 0x000000787b58723e */ /* 0x004fe200000010ff */
[----:B------:R-:W-:Y:S01]  /*ae80*/  MUFU.EX2 R112, R112 ;  /* 0x0000007000707308 */ /* 0x000fe20000000800 */
[----:B------:R-:W-:Y:S01]  /*ae90*/  FFMA.FTZ R115, R17, c[0x0][0x23c], -R121 ;  /* 0x00008f0011737a23 */ /* 0x000fe20000010879 */
[C---:B-1----:R-:W-:Y:S04]  /*aea0*/  HMMA.16816.F32.BF16 R76, R96.reuse, R104, R76 ;  /* 0x00000068604c723c */ /* 0x042fe8000004184c */
[----:B------:R-:W-:Y:S02]  /*aeb0*/  FFMA.FTZ R114, R18, c[0x0][0x23c], -R119 ;  /* 0x00008f0012727a23 */ /* 0x000fe40000010877 */
[----:B------:R-:W-:Y:S02]  /*aec0*/  FMUL.FTZ R17, R100, R89 ;  /* 0x0000005964117220 */ /* 0x000fe40000410000 */
[----:B------:R-:W1:Y:S01]  /*aed0*/  MUFU.EX2 R115, R115 ;  /* 0x0000007300737308 */ /* 0x000e620000000800 */
[C---:B------:R-:W-:Y:S01]  /*aee0*/  HMMA.16816.F32.BF16 R80, R96.reuse, R106, R80 ;  /* 0x0000006a6050723c */ /* 0x040fe20000041850 */
[----:B------:R-:W-:Y:S02]  /*aef0*/  LDSM.16.MT88.4 R104, [R137+0x8800] ;  /* 0x008800008968783b */ /* 0x000fe40000004200 */
[----:B------:R-:W-:Y:S01]  /*af00*/  FMUL.FTZ R18, R0, R90 ;  /* 0x0000005a00127220 */ /* 0x000fe20000410000 */
[----:B----4-:R-:W-:Y:S01]  /*af10*/  F2FP.BF16.PACK_AB R89, R113, R122 ;  /* 0x0000007a7159723e */ /* 0x010fe200000010ff */
[----:B------:R-:W-:Y:S01]  /*af20*/  FADD.FTZ R6, R7, R6 ;  /* 0x0000000607067221 */ /* 0x000fe20000010000 */
[----:B------:R-:W-:Y:S03]  /*af30*/  MOV R0, R3 ;  /* 0x0000000300007202 */ /* 0x000fe60000000f00 */
[----:B------:R-:W2:Y:S01]  /*af40*/  LDSM.16.MT88.4 R108, [R139+0x8800] ;  /* 0x008800008b6c783b */ /* 0x000ea20000004200 */
[----:B------:R-:W4:Y:S02]  /*af50*/  MUFU.EX2 R114, R114 ;  /* 0x0000007200727308 */ /* 0x000f240000000800 */
[----:B------:R-:W-:Y:S01]  /*af60*/  FADD.FTZ R7, R103, R6 ;  /* 0x0000000667077221 */ /* 0x000fe20000010000 */
[C---:B---3--:R-:W-:Y:S03]  /*af70*/  HMMA.16816.F32.BF16 R16, R96.reuse, R92, R16 ;  /* 0x0000005c6010723c */ /* 0x048fe60000041810 */
[----:B------:R-:W-:Y:S01]  /*af80*/  FADD.FTZ R7, R118, R7 ;  /* 0x0000000776077221 */ /* 0x000fe20000010000 */
[----:B-1----:R-:W-:Y:S04]  /*af90*/  F2FP.BF16.PACK_AB R90, R115, R112 ;  /* 0x00000070735a723e */ /* 0x002fe800000010ff */
[----:B------:R-:W-:Y:S01]  /*afa0*/  HMMA.16816.F32.BF16 R84, R96, R94, R84 ;  /* 0x0000005e6054723c */ /* 0x000fe20000041854 */
[----:B------:R-:W1:Y:S03]  /*afb0*/  LDSM.16.MT88.4 R92, [R136+0x8800] ;  /* 0x00880000885c783b */ /* 0x000e660000004200 */
[----:B------:R-:W-:Y:S04]  /*afc0*/  FADD.FTZ R122, R122, R7 ;  /* 0x000000077a7a7221 */ /* 0x000fe80000010000 */
[----:B------:R-:W-:Y:S01]  /*afd0*/  FADD.FTZ R113, R113, R122 ;  /* 0x0000007a71717221 */ /* 0x000fe20000010000 */
[----:B------:R-:W3:Y:S03]  /*afe0*/  LDSM.16.MT88.4 R96, [R135+0x8800] ;  /* 0x008800008760783b */ /* 0x000ee60000004200 */
[C---:B----4-:R-:W-:Y:S01]  /*aff0*/  F2FP.BF16.PACK_AB R91, R125.reuse, R114 ;  /* 0x000000727d5b723e */ /* 0x050fe200000010ff */
[----:B------:R-:W-:Y:S04]  /*b000*/  FADD.FTZ R114, R114, R113 ;  /* 0x0000007172727221 */ /* 0x000fe80000010000 */
[----:B------:R-:W-:Y:S02]  /*b010*/  FADD.FTZ R125, R125, R114 ;  /* 0x000000727d7d7221 */ /* 0x000fe40000010000 */
[C---:B--2---:R-:W-:Y:S07]  /*b020*/  HMMA.16816.F32.BF16 R8, R88.reuse, R108, R8 ;  /* 0x0000006c5808723c */ /* 0x044fee0000041808 */
[--C-:B------:R-:W-:Y:S01]  /*b030*/  FFMA.FTZ R108, R20, c[0x0][0x23c], -R121.reuse ;  /* 0x00008f00146c7a23 */ /* 0x100fe20000010879 */
[C---:B------:R-:W-:Y:S04]  /*b040*/  HMMA.16816.F32.BF16 R36, R88.reuse, R110, R36 ;  /* 0x0000006e5824723c */ /* 0x040fe80000041824 */
[----:B------:R-:W-:Y:S01]  /*b050*/  FFMA.FTZ R109, R21, c[0x0][0x23c], -R121 ;  /* 0x00008f00156d7a23 */ /* 0x000fe20000010879 */
[----:B------:R-:W-:Y:S02]  /*b060*/  MUFU.EX2 R108, R108 ;  /* 0x0000006c006c7308 */ /* 0x000fe40000000800 */
[--C-:B------:R-:W-:Y:S01]  /*b070*/  FFMA.FTZ R110, R22, c[0x0][0x23c], -R119.reuse ;  /* 0x00008f00166e7a23 */ /* 0x100fe20000010877 */
[C---:B------:R-:W-:Y:S04]  /*b080*/  HMMA.16816.F32.BF16 R40, R88.reuse, R104, R40 ;  /* 0x000000685828723c */ /* 0x040fe80000041828 */
[----:B------:R-:W-:Y:S02]  /*b090*/  FFMA.FTZ R111, R23, c[0x0][0x23c], -R119 ;  /* 0x00008f00176f7a23 */ /* 0x000fe40000010877 */
[----:B------:R-:W-:Y:S01]  /*b0a0*/  LDSM.16.MT88.4 R20, [R135+0xa800] ;  /* 0x00a800008714783b */ /* 0x000fe20000004200 */
[----:B------:R-:W2:Y:S01]  /*b0b0*/  MUFU.EX2 R109, R109 ;  /* 0x0000006d006d7308 */ /* 0x000ea20000000800 */
[C---:B------:R-:W-:Y:S06]  /*b0c0*/  HMMA.16816.F32.BF16 R44, R88.reuse, R106, R44 ;  /* 0x0000006a582c723c */ /* 0x040fec000004182c */
[----:B------:R-:W4:Y:S02]  /*b0d0*/  LDSM.16.MT88.4 R104, [R139+0xa800] ;  /* 0x00a800008b68783b */ /* 0x000f240000004200 */
[C---:B-1----:R-:W-:Y:S01]  /*b0e0*/  HMMA.16816.F32.BF16 R48, R88.reuse, R92, R48 ;  /* 0x0000005c5830723c */ /* 0x042fe20000041830 */
[----:B------:R-:W-:Y:S07]  /*b0f0*/  MUFU.EX2 R110, R110 ;  /* 0x0000006e006e7308 */ /* 0x000fee0000000800 */
[C---:B------:R-:W-:Y:S01]  /*b100*/  HMMA.16816.F32.BF16 R52, R88.reuse, R94, R52 ;  /* 0x0000005e5834723c */ /* 0x040fe20000041834 */
[----:B------:R-:W1:Y:S02]  /*b110*/  LDSM.16.MT88.4 R92, [R137+0xa800] ;  /* 0x00a80000895c783b */ /* 0x000e640000004200 */
[----:B------:R-:W5:Y:S05]  /*b120*/  MUFU.EX2 R111, R111 ;  /* 0x0000006f006f7308 */ /* 0x000f6a0000000800 */
[C---:B---3--:R-:W-:Y:S08]  /*b130*/  HMMA.16816.F32.BF16 R56, R88.reuse, R96, R56 ;  /* 0x000000605838723c */ /* 0x048ff00000041838 */
[C---:B------:R-:W-:Y:S01]  /*b140*/  HMMA.16816.F32.BF16 R60, R88.reuse, R98, R60 ;  /* 0x00000062583c723c */ /* 0x040fe2000004183c */
[----:B------:R-:W3:Y:S07]  /*b150*/  LDSM.16.MT88.4 R96, [R136+0xa800] ;  /* 0x00a800008860783b */ /* 0x000eee0000004200 */
[C---:B----4-:R-:W-:Y:S07]  /*b160*/  HMMA.16816.F32.BF16 R64, R88.reuse, R104, R64 ;  /* 0x000000685840723c */ /* 0x050fee0000041840 */
[--C-:B------:R-:W-:Y:S01]  /*b170*/  FFMA.FTZ R104, R24, c[0x0][0x23c], -R121.reuse ;  /* 0x00008f0018687a23 */ /* 0x100fe20000010879 */
[C---:B------:R-:W-:Y:S04]  /*b180*/  HMMA.16816.F32.BF16 R68, R88.reuse, R106, R68 ;  /* 0x0000006a5844723c */ /* 0x040fe80000041844 */
[--C-:B------:R-:W-:Y:S01]  /*b190*/  FFMA.FTZ R105, R25, c[0x0][0x23c], -R121.reuse ;  /* 0x00008f0019697a23 */ /* 0x100fe20000010879 */
[----:B------:R-:W-:Y:S01]  /*b1a0*/  MUFU.EX2 R104, R104 ;  /* 0x0000006800687308 */ /* 0x000fe20000000800 */
[----:B------:R-:W-:Y:S02]  /*b1b0*/  FFMA.FTZ R121, R33, c[0x0][0x23c], -R121 ;  /* 0x00008f0021797a23 */ /* 0x000fe40000010879 */
[C---:B-1----:R-:W-:Y:S04]  /*b1c0*/  HMMA.16816.F32.BF16 R72, R88.reuse, R92, R72 ;  /* 0x0000005c5848723c */ /* 0x042fe80000041848 */
[--C-:B------:R-:W-:Y:S02]  /*b1d0*/  FFMA.FTZ R106, R26, c[0x0][0x23c], -R119.reuse ;  /* 0x00008f001a6a7a23 */ /* 0x100fe40000010877 */
[--C-:B------:R-:W-:Y:S01]  /*b1e0*/  FFMA.FTZ R107, R27, c[0x0][0x23c], -R119.reuse ;  /* 0x00008f001b6b7a23 */ /* 0x100fe20000010877 */
[----:B------:R-:W1:Y:S01]  /*b1f0*/  MUFU.EX2 R105, R105 ;  /* 0x0000006900697308 */ /* 0x000e620000000800 */
[C---:B------:R-:W-:Y:S01]  /*b200*/  HMMA.16816.F32.BF16 R12, R88.reuse, R94, R12 ;  /* 0x0000005e580c723c */ /* 0x040fe2000004180c */
[----:B------:R-:W4:Y:S03]  /*b210*/  LDSM.16.MT88.4 R92, [R139+0x9000] ;  /* 0x009000008b5c783b */ /* 0x000f260000004200 */
[----:B------:R-:W-:Y:S04]  /*b220*/  FFMA.FTZ R119, R35, c[0x0][0x23c], -R119 ;  /* 0x00008f0023777a23 */ /* 0x000fe80000010877 */
[C---:B---3--:R-:W-:Y:S01]  /*b230*/  HMMA.16816.F32.BF16 R76, R88.reuse, R96, R76 ;  /* 0x00000060584c723c */ /* 0x048fe2000004184c */
[----:B------:R-:W-:Y:S01]  /*b240*/  MUFU.EX2 R106, R106 ;  /* 0x0000006a006a7308 */ /* 0x000fe20000000800 */
[----:B------:R-:W3:Y:S06]  /*b250*/  LDSM.16.MT88.4 R24, [R137+0x9000] ;  /* 0x009000008918783b */ /* 0x000eec0000004200 */
[C---:B------:R-:W-:Y:S02]  /*b260*/  HMMA.16816.F32.BF16 R80, R88.reuse, R98, R80 ;  /* 0x000000625850723c */ /* 0x040fe40000041850 */
[----:B------:R-:W-:Y:S01]  /*b270*/  LDSM.16.MT88.4 R32, [R137+0x9800] ;  /* 0x009800008920783b */ /* 0x000fe20000004200 */
[----:B------:R-:W4:Y:S05]  /*b280*/  MUFU.EX2 R107, R107 ;  /* 0x0000006b006b7308 */ /* 0x000f2a0000000800 */
[C---:B------:R-:W-:Y:S05]  /*b290*/  HMMA.16816.F32.BF16 R16, R88.reuse, R20, R16 ;  /* 0x000000145810723c */ /* 0x040fea0000041810 */
[----:B------:R-:W3:Y:S02]  /*b2a0*/  MUFU.EX2 R121, R121 ;  /* 0x0000007900797308 */ /* 0x000ee40000000800 */
[----:B--2---:R-:W-:Y:S01]  /*b2b0*/  F2FP.BF16.PACK_AB R20, R109, R108 ;  /* 0x0000006c6d14723e */ /* 0x004fe200000010ff */
[----:B------:R-:W-:Y:S01]  /*b2c0*/  HMMA.16816.F32.BF16 R84, R88, R22, R84 ;  /* 0x000000165854723c */ /* 0x000fe20000041854 */
[----:B------:R-:W2:Y:S03]  /*b2d0*/  LDSM.16.MT88.4 R88, [R136+0x9000] ;  /* 0x009000008858783b */ /* 0x000ea60000004200 */
[----:B-----5:R-:W-:Y:S01]  /*b2e0*/  F2FP.BF16.PACK_AB R21, R111, R110 ;  /* 0x0000006e6f15723e */ /* 0x020fe200000010ff */
[----:B------:R-:W-:Y:S02]  /*b2f0*/  FADD.FTZ R110, R110, R125 ;  /* 0x0000007d6e6e7221 */ /* 0x000fe40000010000 */
[----:B-1----:R-:W-:Y:S01]  /*b300*/  F2FP.BF16.PACK_AB R22, R105, R104 ;  /* 0x000000686916723e */ /* 0x002fe200000010ff */
[----:B------:R-:W1:Y:S01]  /*b310*/  MUFU.EX2 R172, R119 ;  /* 0x0000007700ac7308 */ /* 0x000e620000000800 */
[----:B------:R-:W-:Y:S03]  /*b320*/  FADD.FTZ R111, R111, R110 ;  /* 0x0000006e6f6f7221 */ /* 0x000fe60000010000 */
[C---:B----4-:R-:W-:Y:S01]  /*b330*/  F2FP.BF16.PACK_AB R23, R107.reuse, R106 ;  /* 0x0000006a6b17723e */ /* 0x050fe200000010ff */
[----:B------:R-:W-:Y:S04]  /*b340*/  FADD.FTZ R106, R106, R111 ;  /* 0x0000006f6a6a7221 */ /* 0x000fe80000010000 */
[----:B------:R-:W-:Y:S02]  /*b350*/  FADD.FTZ R107, R107, R106 ;  /* 0x0000006a6b6b7221 */ /* 0x000fe40000010000 */
        /* <DEDUP_REMOVED lines=21> */
[C---:B---3--:R-:W-:Y:S08]  /*b4b0*/  HMMA.16816.F32.BF16 R16, R20.reuse, R24, R16 ;  /* 0x000000181410723c */ /* 0x048ff00000041810 */
[----:B------:R-:W-:Y:S01]  /*b4c0*/  HMMA.16816.F32.BF16 R84, R20, R26, R84 ;  /* 0x0000001a1454723c */ /* 0x000fe20000041854 */
[----:B------:R-:W-:Y:S06]  /*b4d0*/  LDSM.16.MT88.4 R24, [R139+0xb800] ;  /* 0x00b800008b18783b */ /* 0x000fec0000004200 */
[----:B------:R-:W-:Y:S02]  /*b4e0*/  F2FP.BF16.PACK_AB R20, R127, R124 ;  /* 0x0000007c7f14723e */ /* 0x000fe400000010ff */
[----:B------:R-:W-:Y:S03]  /*b4f0*/  F2FP.BF16.PACK_AB R21, R169, R126 ;  /* 0x0000007ea915723e */ /* 0x000fe600000010ff */
[----:B------:R-:W-:Y:S01]  /*b500*/  F2FP.BF16.PACK_AB R22, R121, R170 ;  /* 0x000000aa7916723e */ /* 0x000fe200000010ff */
[----:B------:R-:W-:Y:S01]  /*b510*/  FADD.FTZ R126, R126, R107 ;  /* 0x0000006b7e7e7221 */ /* 0x000fe20000010000 */
[C---:B-1----:R-:W-:Y:S03]  /*b520*/  F2FP.BF16.PACK_AB R23, R172.reuse, R171 ;  /* 0x000000abac17723e */ /* 0x042fe600000010ff */
[----:B------:R-:W-:Y:S04]  /*b530*/  FADD.FTZ R126, R169, R126 ;  /* 0x0000007ea97e7221 */ /* 0x000fe80000010000 */
[C---:B------:R-:W-:Y:S01]  /*b540*/  HMMA.16816.F32.BF16 R96, R20.reuse, R28, R8 ;  /* 0x0000001c1460723c */ /* 0x040fe20000041808 */
[----:B------:R-:W1:Y:S02]  /*b550*/  LDSM.16.MT88.4 R8, [R135+0x9800] ;  /* 0x009800008708783b */ /* 0x000e640000004200 */
[----:B------:R-:W-:Y:S04]  /*b560*/  FADD.FTZ R165, R171, R126 ;  /* 0x0000007eaba57221 */ /* 0x000fe80000010000 */
        /* <DEDUP_REMOVED lines=10> */
[C---:B------:R-:W-:Y:S07]  /*b610*/  HMMA.16816.F32.BF16 R64, R20.reuse, R24, R64 ;  /* 0x000000181440723c */ /* 0x040fee0000041840 */
[----:B------:R-:W-:Y:S01]  /*b620*/  FADD.FTZ R24, R5, R117 ;  /* 0x0000007505187221 */ /* 0x000fe20000010000 */
[C---:B------:R-:W-:Y:S04]  /*b630*/  HMMA.16816.F32.BF16 R68, R20.reuse, R26, R68 ;  /* 0x0000001a1444723c */ /* 0x040fe80000041844 */
[----:B------:R-:W-:Y:S01]  /*b640*/  FADD.FTZ R5, R101, R24 ;  /* 0x0000001865057221 */ /* 0x000fe20000010000 */
[----:B------:R-:W-:Y:S03]  /*b650*/  MOV R101, R2 ;  /* 0x0000000200657202 */ /* 0x000fe60000000f00 */
[C---:B------:R-:W-:Y:S04]  /*b660*/  HMMA.16816.F32.BF16 R72, R20.reuse, R92, R72 ;  /* 0x0000005c1448723c */ /* 0x040fe80000041848 */
[----:B------:R-:W-:Y:S04]  /*b670*/  FADD.FTZ R5, R116, R5 ;  /* 0x0000000574057221 */ /* 0x000fe80000010000 */
[C---:B------:R-:W-:Y:S04]  /*b680*/  HMMA.16816.F32.BF16 R92, R20.reuse, R94, R12 ;  /* 0x0000005e145c723c */ /* 0x040fe8000004180c */
[----:B------:R-:W-:Y:S04]  /*b690*/  FADD.FTZ R120, R120, R5 ;  /* 0x0000000578787221 */ /* 0x000fe80000010000 */
[C---:B---3--:R-:W-:Y:S04]  /*b6a0*/  HMMA.16816.F32.BF16 R76, R20.reuse, R28, R76 ;  /* 0x0000001c144c723c */ /* 0x048fe8000004184c */
        /* <DEDUP_REMOVED lines=13> */
[----:B------:R-:W-:Y:S01]  /*b780*/  FADD.FTZ R166, R121, R166 ;  /* 0x000000a679a67221 */ /* 0x000fe20000010000 */
[----:B------:R-:W-:-:S05]  /*b790*/  @P1 BRA `(.L_x_5989) ;  /* 0xffffd4c000001947 */ /* 0x000fca000383ffff */
.L_x_5985:
[----:B------:R-:W1:Y:S01]  /*b7a0*/  SHFL.BFLY PT, R7, R166, 0x2, 0x1f ;  /* 0x0c401f00a6077f89 */ /* 0x000e6200000e0000 */
[----:B------:R-:W-:Y:S01]  /*b7b0*/  MOV R9, 0x3f800000 ;  /* 0x3f80000000097802 */ /* 0x000fe20000000f00 */
[----:B------:R-:W-:Y:S01]  /*b7c0*/  BSSY B0, `(.L_x_5990) ;  /* 0x00000d3000007945 */ /* 0x000fe20003800000 */
[----:B------:R-:W-:Y:S01]  /*b7d0*/  MOV R8, 0x3f800000 ;  /* 0x3f80000000087802 */ /* 0x000fe20000000f00 */
[----:B------:R-:W2:Y:S01]  /*b7e0*/  SHFL.BFLY PT, R0, R165, 0x2, 0x1f ;  /* 0x0c401f00a5007f89 */ /* 0x000ea200000e0000 */
[----:B------:R-:W-:-:S03]  /*b7f0*/  LEA R161, R161, R152, 0x4 ;  /* 0x00000098a1a17211 */ /* 0x000fc600078e20ff */
[----:B------:R-:W3:Y:S04]  /*b800*/  S2R R4, SR_TID.X ;  /* 0x0000000000047919 */ /* 0x000ee80000002100 */
[----:B------:R-:W4:Y:S04]  /*b810*/  S2R R15, SR_TID.X ;  /* 0x00000000000f7919 */ /* 0x000f280000002100 */
[----:B------:R-:W-:Y:S01]  /*b820*/  BAR.SYNC.DEFER_BLOCKING 0x0 ;  /* 0x0000000000007b1d */ /* 0x000fe20000010000 */
[----:B-1----:R-:W-:Y:S02]  /*b830*/  FADD.FTZ R7, R7, R166 ;  /* 0x000000a607077221 */ /* 0x002fe40000010000 */
[----:B--2---:R-:W-:-:S03]  /*b840*/  FADD.FTZ R0, R0, R165 ;  /* 0x000000a500007221 */ /* 0x004fc60000010000 */
[----:B------:R-:W1:Y:S01]  /*b850*/  SHFL.BFLY PT, R6, R7, 0x1, 0x1f ;  /* 0x0c201f0007067f89 */ /* 0x000e6200000e0000 */
[----:B---3--:R-:W-:-:S03]  /*b860*/  SHF.R.S32.HI R13, RZ, 0x1f, R4 ;  /* 0x0000001fff0d7819 */ /* 0x008fc60000011404 */
[----:B------:R-:W2:Y:S01]  /*b870*/  SHFL.BFLY PT, R5, R0, 0x1, 0x1f ;  /* 0x0c201f0000057f89 */ /* 0x000ea200000e0000 */
[CC--:B------:R-:W-:Y:S02]  /*b880*/  LEA.HI R17, R13.reuse, R4.reuse, RZ, 0x2 ;  /* 0x000000040d117211 */ /* 0x0c0fe400078f10ff */
[----:B----4-:R-:W-:Y:S02]  /*b890*/  SHF.R.S32.HI R10, RZ, 0x1f, R15 ;  /* 0x0000001fff0a7819 */ /* 0x010fe4000001140f */
[----:B------:R-:W-:Y:S02]  /*b8a0*/  SHF.R.S32.HI R12, RZ, 0x2, R17 ;  /* 0x00000002ff0c7819 */ /* 0x000fe40000011411 */
[----:B------:R-:W-:Y:S02]  /*b8b0*/  LEA.HI R10, R10, R15, RZ, 0x4 ;  /* 0x0000000f0a0a7211 */ /* 0x000fe400078f20ff */
[----:B------:R-:W-:-:S04]  /*b8c0*/  LEA.HI R15, R13, R4, RZ, 0x4 ;  /* 0x000000040d0f7211 */ /* 0x000fc800078f20ff */
[----:B------:R-:W-:Y:S01]  /*b8d0*/  LOP3.LUT R15, R15, 0xfffffff0, RZ, 0xc0, !PT ;  /* 0xfffffff00f0f7812 */ /* 0x000fe200078ec0ff */
[----:B-1----:R-:W-:Y:S01]  /*b8e0*/  FADD.FTZ R6, R7, R6 ;  /* 0x0000000607067221 */ /* 0x002fe20000010000 */
[----:B------:R-:W-:Y:S02]  /*b8f0*/  SHF.R.S32.HI R7, RZ, 0x1f, R17 ;  /* 0x0000001fff077819 */ /* 0x000fe40000011411 */
[----:B------:R-:W-:Y:S01]  /*b900*/  LOP3.LUT R17, R17, 0x1ffffffc, RZ, 0xc0, !PT ;  /* 0x1ffffffc11117812 */ /* 0x000fe200078ec0ff */
[----:B--2---:R-:W-:Y:S01]  /*b910*/  FADD.FTZ R5, R0, R5 ;  /* 0x0000000500057221 */ /* 0x004fe20000010000 */
[----:B------:R-:W-:Y:S02]  /*b920*/  FSETP.NE.FTZ.AND P4, PT, R6, RZ, PT ;  /* 0x000000ff0600720b */ /* 0x000fe40003f95000 */
[----:B------:R-:W-:Y:S02]  /*b930*/  LEA.HI R7, R7, R12, RZ, 0x3 ;  /* 0x0000000c07077211 */ /* 0x000fe400078f18ff */
[----:B------:R-:W-:-:S02]  /*b940*/  FSETP.NE.FTZ.AND P3, PT, R5, RZ, PT ;  /* 0x000000ff0500720b */ /* 0x000fc40003f75000 */
[-C--:B------:R-:W-:Y:S02]  /*b950*/  LEA.HI R0, R13, R4.reuse, RZ, 0x5 ;  /* 0x000000040d007211 */ /* 0x080fe400078f28ff */
[----:B------:R-:W-:Y:S02]  /*b960*/  LOP3.LUT R7, R7, 0xfffffff8, RZ, 0xc0, !PT ;  /* 0xfffffff807077812 */ /* 0x000fe400078ec0ff */
[----:B------:R-:W-:Y:S02]  /*b970*/  SHF.R.S32.HI R11, RZ, 0x5, R0 ;  /* 0x00000005ff0b7819 */ /* 0x000fe40000011400 */
[----:B------:R-:W-:Y:S01]  /*b980*/  IADD3 R14, -R17, R4, RZ ;  /* 0x00000004110e7210 */ /* 0x000fe20007ffe1ff */
[----:B------:R-:W1:Y:S01]  /*b990*/  @P4 MUFU.RCP R9, R6 ;  /* 0x0000000600094308 */ /* 0x000e620000001000 */
[----:B------:R-:W-:Y:S02]  /*b9a0*/  IADD3 R7, R12, -R7, RZ ;  /* 0x800000070c077210 */ /* 0x000fe40007ffe0ff */
[----:B------:R-:W-:-:S02]  /*b9b0*/  SHF.R.S32.HI R13, RZ, 0x4, R10 ;  /* 0x00000004ff0d7819 */ /* 0x000fc4000001140a */
[----:B------:R-:W-:Y:S02]  /*b9c0*/  IADD3 R10, -R15, R4, RZ ;  /* 0x000000040f0a7210 */ /* 0x000fe40007ffe1ff */
[----:B------:R-:W-:Y:S01]  /*b9d0*/  LEA R11, R11, R14, 0x9 ;  /* 0x0000000e0b0b7211 */ /* 0x000fe200078e48ff */
[----:B------:R-:W2:Y:S01]  /*b9e0*/  @P3 MUFU.RCP R8, R5 ;  /* 0x0000000500083308 */ /* 0x000ea20000001000 */
[----:B------:R-:W-:Y:S02]  /*b9f0*/  LOP3.LUT R15, R7, 0x1, RZ, 0xc0, !PT ;  /* 0x00000001070f7812 */ /* 0x000fe400078ec0ff */
[----:B------:R-:W-:Y:S02]  /*ba00*/  SHF.L.U32 R12, R13, 0x6, RZ ;  /* 0x000000060d0c7819 */ /* 0x000fe400000006ff */
[----:B------:R-:W-:Y:S02]  /*ba10*/  LEA.HI R14, R10, R10, RZ, 0x1 ;  /* 0x0000000a0a0e7211 */ /* 0x000fe400078f08ff */
[----:B------:R-:W-:Y:S01]  /*ba20*/  SHF.L.U32 R16, R7, 0x6, RZ ;  /* 0x0000000607107819 */ /* 0x000fe200000006ff */
[----:B-1----:R-:W-:Y:S01]  /*ba30*/  FMUL.FTZ R96, R9, R96 ;  /* 0x0000006009607220 */ /* 0x002fe20000410000 */
[----:B------:R-:W-:Y:S01]  /*ba40*/  ISETP.NE.U32.AND P0, PT, R15, 0x1, PT ;  /* 0x000000010f00780c */ /* 0x000fe20003f05070 */
[C---:B------:R-:W-:Y:S01]  /*ba50*/  FMUL.FTZ R97, R9.reuse, R97 ;  /* 0x0000006109617220 */ /* 0x040fe20000410000 */
[----:B------:R-:W-:Y:S01]  /*ba60*/  LOP3.LUT R12, R12, 0x1c0, RZ, 0xc0, !PT ;  /* 0x000001c00c0c7812 */ /* 0x000fe200078ec0ff */
[C---:B------:R-:W-:Y:S01]  /*ba70*/  FMUL.FTZ R36, R9.reuse, R36 ;  /* 0x0000002409247220 */ /* 0x040fe20000410000 */
[----:B------:R-:W-:Y:S01]  /*ba80*/  SHF.L.U32 R15, R14, 0x2, RZ ;  /* 0x000000020e0f7819 */ /* 0x000fe200000006ff */
[C---:B------:R-:W-:Y:S01]  /*ba90*/  FMUL.FTZ R37, R9.reuse, R37 ;  /* 0x0000002509257220 */ /* 0x040fe20000410000 */
[----:B------:R-:W-:Y:S01]  /*baa0*/  LOP3.LUT R16, R16, 0x1c0, RZ, 0xc0, !PT ;  /* 0x000001c010107812 */ /* 0x000fe200078ec0ff */
[C---:B------:R-:W-:Y:S01]  /*bab0*/  FMUL.FTZ R40, R9.reuse, R40 ;  /* 0x0000002809287220 */ /* 0x040fe20000410000 */
[----:B------:R-:W-:Y:S01]  /*bac0*/  LOP3.LUT R15, R12, 0x38, R15, 0xf8, !PT ;  /* 0x000000380c0f7812 */ /* 0x000fe200078ef80f */
[C---:B------:R-:W-:Y:S01]  /*bad0*/  FMUL.FTZ R41, R9.reuse, R41 ;  /* 0x0000002909297220 */ /* 0x040fe20000410000 */
[----:B------:R-:W-:Y:S01]  /*bae0*/  LEA.HI R16, R16, R16, RZ, 0x1d ;  /* 0x0000001010107211 */ /* 0x000fe200078fe8ff */
[C---:B------:R-:W-:Y:S01]  /*baf0*/  FMUL.FTZ R44, R9.reuse, R44 ;  /* 0x0000002c092c7220 */ /* 0x040fe20000410000 */
[----:B------:R-:W-:Y:S01]  /*bb00*/  SHF.R.U32.HI R12, RZ, 0x3, R12 ;  /* 0x00000003ff0c7819 */ /* 0x000fe2000001160c */
[----:B------:R-:W-:Y:S01]  /*bb10*/  FMUL.FTZ R45, R9, R45 ;  /* 0x0000002d092d7220 */ /* 0x000fe20000410000 */
[----:B------:R-:W-:Y:S01]  /*bb20*/  LEA R11, R11, R16, 0x1 ;  /* 0x000000100b0b7211 */ /* 0x000fe200078e08ff */
[----:B------:R-:W-:Y:S01]  /*bb30*/  FMUL.FTZ R48, R9, R48 ;  /* 0x0000003009307220 */ /* 0x000fe20000410000 */
[----:B------:R-:W-:Y:S01]  /*bb40*/  LOP3.LUT R12, R15, R12, RZ, 0x3c, !PT ;  /* 0x0000000c0f0c7212 */ /* 0x000fe200078e3cff */
[----:B------:R-:W-:Y:S01]  /*bb50*/  FMUL.FTZ R49, R9, R49 ;  /* 0x0000003109317220 */ /* 0x000fe20000410000 */
[----:B------:R-:W-:Y:S01]  /*bb60*/  R2P PR, R7, 0x6 ;  /* 0x0000000607007804 */ /* 0x000fe20000000000 */
[C---:B------:R-:W-:Y:S01]  /*bb70*/  FMUL.FTZ R52, R9.reuse, R52 ;  /* 0x0000003409347220 */ /* 0x040fe20000410000 */
[----:B------:R-:W-:Y:S01]  /*bb80*/  STS.64 [R11.X4], R96 ;  /* 0x000000600b007388 */ /* 0x000fe20000004a00 */
[C---:B------:R-:W-:Y:S01]  /*bb90*/  FMUL.FTZ R53, R9.reuse, R53 ;  /* 0x0000003509357220 */ /* 0x040fe20000410000 */
[----:B------:R-:W1:Y:S01]  /*bba0*/  @P4 MUFU.LG2 R6, R6 ;  /* 0x0000000600064308 */ /* 0x000e620000000c00 */
[----:B------:R-:W-:-:S02]  /*bbb0*/  FMUL.FTZ R56, R9, R56 ;  /* 0x0000003809387220 */ /* 0x000fc40000410000 */
[C---:B------:R-:W-:Y:S02]  /*bbc0*/  FMUL.FTZ R57, R9.reuse, R57 ;  /* 0x0000003909397220 */ /* 0x040fe40000410000 */
[C---:B------:R-:W-:Y:S02]  /*bbd0*/  FMUL.FTZ R60, R9.reuse, R60 ;  /* 0x0000003c093c7220 */ /* 0x040fe40000410000 */
[C---:B------:R-:W-:Y:S01]  /*bbe0*/  FMUL.FTZ R61, R9.reuse, R61 ;  /* 0x0000003d093d7220 */ /* 0x040fe20000410000 */
[----:B------:R-:W3:Y:S01]  /*bbf0*/  @P3 MUFU.LG2 R5, R5 ;  /* 0x0000000500053308 */ /* 0x000ee20000000c00 */
        /* <DEDUP_REMOVED lines=16> */
[----:B------:R-:W-:Y:S01]  /*bd00*/  LOP3.LUT R9, R14, 0xffffffe, RZ, 0xc0, !PT ;  /* 0x0ffffffe0e097812 */ /* 0x000fe200078ec0ff */
[C---:B--2---:R-:W-:Y:S02]  /*bd10*/  FMUL.FTZ R99, R8.reuse, R99 ;  /* 0x0000006308637220 */ /* 0x044fe40000410000 */
[----:B------:R-:W-:Y:S01]  /*bd20*/  FMUL.FTZ R98, R8, R98 ;  /* 0x0000006208627220 */ /* 0x000fe20000410000 */
[----:B------:R-:W-:Y:S01]  /*bd30*/  IADD3 R15, R10, -R9, RZ ;  /* 0x800000090a0f7210 */ /* 0x000fe20007ffe0ff */
[C---:B------:R-:W-:Y:S01]  /*bd40*/  FMUL.FTZ R39, R8.reuse, R39 ;  /* 0x0000002708277220 */ /* 0x040fe20000410000 */
[----:B------:R-:W-:Y:S01]  /*bd50*/  MOV R9, 0x40 ;  /* 0x0000004000097802 */ /* 0x000fe20000000f00 */
[C---:B------:R-:W-:Y:S01]  /*bd60*/  FMUL.FTZ R38, R8.reuse, R38 ;  /* 0x0000002608267220 */ /* 0x040fe20000410000 */
[----:B------:R-:W-:Y:S01]  /*bd70*/  LEA R7, R15, R12, 0x2 ;  /* 0x0000000c0f077211 */ /* 0x000fe200078e10ff */
[C---:B------:R-:W-:Y:S01]  /*bd80*/  FMUL.FTZ R43, R8.reuse, R43 ;  /* 0x0000002b082b7220 */ /* 0x040fe20000410000 */
[----:B------:R-:W-:Y:S01]  /*bd90*/  MOV R12, 0x80 ;  /* 0x00000080000c7802 */ /* 0x000fe20000000f00 */
[C---:B------:R-:W-:Y:S01]  /*bda0*/  FMUL.FTZ R42, R8.reuse, R42 ;  /* 0x0000002a082a7220 */ /* 0x040fe20000410000 */
[----:B------:R-:W-:Y:S01]  /*bdb0*/  SEL R9, R9, 0xffffffc0, !P1 ;  /* 0xffffffc009097807 */ /* 0x000fe20004800000 */
[----:B------:R-:W-:Y:S01]  /*bdc0*/  FMUL.FTZ R47, R8, R47 ;  /* 0x0000002f082f7220 */ /* 0x000fe20000410000 */
[----:B------:R-:W-:Y:S01]  /*bdd0*/  SEL R17, R12, 0xffffff80, !P2 ;  /* 0xffffff800c117807 */ /* 0x000fe20005000000 */
[C---:B------:R-:W-:Y:S01]  /*bde0*/  FMUL.FTZ R46, R8.reuse, R46 ;  /* 0x0000002e082e7220 */ /* 0x040fe20000410000 */
[----:B------:R-:W-:Y:S01]  /*bdf0*/  STS.64 [R11.X4+0x800], R98 ;  /* 0x000800620b007388 */ /* 0x000fe20000004a00 */
        /* <DEDUP_REMOVED lines=24> */
[----:B------:R-:W-:Y:S01]  /*bf80*/  SHF.L.U32 R8, R11, 0x2, RZ ;  /* 0x000000020b087819 */ /* 0x000fe200000006ff */
[----:B-1----:R-:W-:-:S02]  /*bf90*/  @P4 FMUL.FTZ R6, R6, 0.69314718246459960938 ;  /* 0x3f31721806064820 */ /* 0x002fc40000410000 */
[----:B---3--:R-:W-:Y:S01]  /*bfa0*/  @P3 FMUL.FTZ R5, R5, 0.69314718246459960938 ;  /* 0x3f31721805053820 */ /* 0x008fe20000410000 */
[C---:B------:R-:W-:Y:S02]  /*bfb0*/  IADD3 R14, R8.reuse, -0x20, RZ ;  /* 0xffffffe0080e7810 */ /* 0x040fe40007ffe0ff */
        /* <DEDUP_REMOVED lines=26> */
[----:B------:R2:W-:Y:S04]  /*c160*/  STS.64 [R15+0x4800], R74 ;  /* 0x0048004a0f007388 */ /* 0x0005e80000000a00 */
[----:B------:R-:W-:Y:S04]  /*c170*/  STS.64 [R12+0x4000], R92 ;  /* 0x0040005c0c007388 */ /* 0x000fe80000000a00 */
[----:B------:R3:W-:Y:S04]  /*c180*/  STS.64 [R12+0x4800], R94 ;  /* 0x0048005e0c007388 */ /* 0x0007e80000000a00 */
[----:B------:R4:W-:Y:S04]  /*c190*/  STS.64 [R16+0x4000], R76 ;  /* 0x0040004c10007388 */ /* 0x0009e80000000a00 */
[----:B------:R4:W-:Y:S01]  /*c1a0*/  STS.64 [R16+0x4800], R78 ;  /* 0x0048004e10007388 */ /* 0x0009e20000000a00 */
[----:B-1----:R-:W-:-:S03]  /*c1b0*/  SHF.L.U32 R14, R10, 0x2, RZ ;  /* 0x000000020a0e7819 */ /* 0x002fc600000006ff */
[----:B------:R4:W-:Y:S04]  /*c1c0*/  STS.64 [R18+0x4000], R80 ;  /* 0x0040005012007388 */ /* 0x0009e80000000a00 */
[----:B------:R4:W-:Y:S01]  /*c1d0*/  STS.64 [R18+0x4800], R82 ;  /* 0x0048005212007388 */ /* 0x0009e20000000a00 */
[----:B--2---:R-:W-:-:S03]  /*c1e0*/  LOP3.LUT R15, R0, 0xffffffe0, RZ, 0xc0, !PT ;  /* 0xffffffe0000f7812 */ /* 0x004fc600078ec0ff */
[----:B------:R4:W-:Y:S01]  /*c1f0*/  STS.64 [R19+0x4000], R88 ;  /* 0x0040005813007388 */ /* 0x0009e20000000a00 */
[----:B------:R-:W-:Y:S01]  /*c200*/  MOV R0, 0xff800000 ;  /* 0xff80000000007802 */ /* 0x000fe20000000f00 */
[----:B------:R-:W-:Y:S01]  /*c210*/  @P4 FFMA.FTZ R0, R3, c[0x0][0x238], R6 ;  /* 0x00008e0003004a23 */ /* 0x000fe20000010006 */
[----:B------:R-:W-:Y:S01]  /*c220*/  IADD3 R15, -R15, R4, RZ ;  /* 0x000000040f0f7210 */ /* 0x000fe20007ffe1ff */
[----:B------:R4:W-:Y:S01]  /*c230*/  STS.64 [R19+0x4800], R90 ;  /* 0x0048005a13007388 */ /* 0x0009e20000000a00 */
[----:B------:R-:W-:Y:S01]  /*c240*/  MOV R4, 0xff800000 ;  /* 0xff80000000047802 */ /* 0x000fe20000000f00 */
[----:B------:R-:W-:Y:S01]  /*c250*/  @P3 FFMA.FTZ R4, R2, c[0x0][0x238], R5 ;  /* 0x00008e0002043a23 */ /* 0x000fe20000010005 */
[----:B------:R-:W-:Y:S01]  /*c260*/  LOP3.LUT P0, RZ, R15, 0x3, RZ, 0xc0, !PT ;  /* 0x000000030fff7812 */ /* 0x000fe2000780c0ff */
[----:B------:R4:W-:Y:S01]  /*c270*/  STS.64 [R17+0x4000], R84 ;  /* 0x0040005411007388 */ /* 0x0009e20000000a00 */
[----:B---3--:R-:W-:Y:S02]  /*c280*/  IADD3 R12, -R157, RZ, RZ ;  /* 0x000000ff9d0c7210 */ /* 0x008fe40007ffe1ff */
[----:B------:R-:W-:Y:S01]  /*c290*/  SHF.R.S32.HI R15, RZ, 0x1f, R14 ;  /* 0x0000001fff0f7819 */ /* 0x000fe2000001140e */
[----:B------:R4:W-:Y:S04]  /*c2a0*/  STS.64 [R17+0x4800], R86 ;  /* 0x0048005611007388 */ /* 0x0009e80000000a00 */
[----:B------:R-:W-:Y:S06]  /*c2b0*/  BAR.SYNC.DEFER_BLOCKING 0x0 ;  /* 0x0000000000007b1d */ /* 0x000fec0000010000 */
[----:B------:R-:W1:Y:S04]  /*c2c0*/  S2R R9, SR_CTAID.Z ;  /* 0x0000000000097919 */ /* 0x000e680000002700 */
[----:B------:R-:W2:Y:S04]  /*c2d0*/  S2R R8, SR_CTAID.Y ;  /* 0x0000000000087919 */ /* 0x000ea80000002600 */
[----:B------:R-:W3:Y:S04]  /*c2e0*/  S2R R11, SR_CTAID.X ;  /* 0x00000000000b7919 */ /* 0x000ee80000002500 */
[----:B------:R4:W4:Y:S04]  /*c2f0*/  LDS.128 R72, [R7.X4] ;  /* 0x0000000007487984 */ /* 0x0009280000004c00 */
[----:B------:R4:W4:Y:S01]  /*c300*/  LDS.128 R68, [R7.X4+0x800] ;  /* 0x0008000007447984 */ /* 0x0009220000004c00 */
[----:B-1----:R-:W-:-:S03]  /*c310*/  IMAD R9, R12, c[0x0][0x1c0], R9 ;  /* 0x000070000c097a24 */ /* 0x002fc600078e0209 */
[----:B------:R1:W1:Y:S01]  /*c320*/  LDS.128 R64, [R7.X4+0x1000] ;  /* 0x0010000007407984 */ /* 0x0002620000004c00 */
[----:B--2---:R-:W-:-:S03]  /*c330*/  IMAD R8, R8, c[0x0][0x210], R157 ;  /* 0x0000840008087a24 */ /* 0x004fc600078e029d */
[----:B------:R2:W1:Y:S01]  /*c340*/  LDS.128 R60, [R7.X4+0x1800] ;  /* 0x00180000073c7984 */ /* 0x0004620000004c00 */
[----:B---3--:R-:W-:Y:S01]  /*c350*/  SHF.L.U32 R11, R11, 0x6, RZ ;  /* 0x000000060b0b7819 */ /* 0x008fe200000006ff */
[----:B------:R-:W-:Y:S02]  /*c360*/  IMAD R8, R8, c[0x0][0x1c0], R9 ;  /* 0x0000700008087a24 */ /* 0x000fe400078e0209 */
[----:B------:R2:W3:Y:S02]  /*c370*/  LDS.128 R56, [R7.X4+0x2000] ;  /* 0x0020000007387984 */ /* 0x0004e40000004c00 */
[----:B------:R-:W-:Y:S02]  /*c380*/  IMAD R8, R8, c[0x0][0x214], R11 ;  /* 0x0000850008087a24 */ /* 0x000fe400078e020b */
        /* <DEDUP_REMOVED lines=11> */
[----:B------:R-:W-:Y:S05]  /*c440*/  @P0 BRA `(.L_x_5991) ;  /* 0x000000a000000947 */ /* 0x000fea0003800000 */
[----:B---34-:R-:W-:Y:S02]  /*c450*/  IADD3 R5, R161, 0x8, RZ ;  /* 0x00000008a1057810 */ /* 0x018fe40007ffe0ff */
[----:B------:R-:W-:-:S02]  /*c460*/  SHF.R.S32.HI R3, RZ, 0x1f, R161 ;  /* 0x0000001fff037819 */ /* 0x000fc400000114a1 */
[C---:B------:R-:W-:Y:S02]  /*c470*/  IADD3 R2, P0, R8.reuse, R161, RZ ;  /* 0x000000a108027210 */ /* 0x040fe40007f1e0ff */
[-C--:B------:R-:W-:Y:S02]  /*c480*/  ISETP.GE.AND P2, PT, R161, R146.reuse, PT ;  /* 0x00000092a100720c */ /* 0x080fe40003f46270 */
[----:B------:R-:W-:Y:S02]  /*c490*/  ISETP.GE.AND P1, PT, R5, R146, PT ;  /* 0x000000920500720c */ /* 0x000fe40003f26270 */
[----:B------:R-:W-:Y:S02]  /*c4a0*/  LEA.HI.X.SX32 R3, R8, R3, 0x1, P0 ;  /* 0x0000000308037211 */ /* 0x000fe400000f0eff */
[----:B------:R-:W-:-:S04]  /*c4b0*/  LEA R6, P0, R2, c[0x0][0x208], 0x2 ;  /* 0x0000820002067a11 */ /* 0x000fc800078010ff */
[----:B-12---:R-:W-:-:S05]  /*c4c0*/  LEA.HI.X R7, R2, c[0x0][0x20c], R3, 0x2, P0 ;  /* 0x0000830002077a11 */ /* 0x006fca00000f1403 */
[----:B------:R1:W-:Y:S04]  /*c4d0*/  @!P2 STG.E [R6.64], R0 ;  /* 0x000000000600a986 */ /* 0x0003e8000c101908 */
[----:B------:R1:W-:Y:S02]  /*c4e0*/  @!P1 STG.E [R6.64+0x20], R4 ;  /* 0x0000200406009986 */ /* 0x0003e4000c101908 */
.L_x_5991:
[----:B---34-:R-:W-:Y:S05]  /*c4f0*/  BSYNC B0 ;  /* 0x0000000000007941 */ /* 0x018fea0003800000 */
.L_x_5990:
        /* <DEDUP_REMOVED lines=15> */
.L_x_5993:
[----:B------:R-:W-:Y:S05]  /*c5f0*/  BSYNC B0 ;  /* 0x0000000000007941 */ /* 0x000fea0003800000 */
.L_x_5992:
        /* <DEDUP_REMOVED lines=8> */
.L_x_5995:
[----:B------:R-:W-:Y:S05]  /*c680*/  BSYNC B0 ;  /* 0x0000000000007941 */ /* 0x000fea0003800000 */
.L_x_5994:
        /* <DEDUP_REMOVED lines=8> */
.L_x_5997:
[----:B------:R-:W-:Y:S05]  /*c710*/  BSYNC B0 ;  /* 0x0000000000007941 */ /* 0x000fea0003800000 */
.L_x_5996:
        /* <DEDUP_REMOVED lines=8> */
.L_x_5999:
[----:B------:R-:W-:Y:S05]  /*c7a0*/  BSYNC B0 ;  /* 0x0000000000007941 */ /* 0x000fea0003800000 */
.L_x_5998:
        /* <DEDUP_REMOVED lines=8> */
.L_x_6001:
[----:B------:R-:W-:Y:S05]  /*c830*/  BSYNC B0 ;  /* 0x0000000000007941 */ /* 0x000fea0003800000 */
.L_x_6000:
        /* <DEDUP_REMOVED lines=8> */
.L_x_6003:
[----:B------:R-:W-:Y:S05]  /*c8c0*/  BSYNC B0 ;  /* 0x0000000000007941 */ /* 0x000fea0003800000 */
.L_x_6002:
        /* <DEDUP_REMOVED lines=8> */
.L_x_6005:
[----:B------:R-:W-:Y:S05]  /*c950*/  BSYNC B0 ;  /* 0x0000000000007941 */ /* 0x000fea0003800000 */
.L_x_6004:
        /* <DEDUP_REMOVED lines=9> */
.L_x_6006:
        /* <DEDUP_REMOVED lines=9> */
.L_x_8374:


//--------------------- .text._ZN5flash24flash_fwd_splitkv_kernelI23Flash_fwd_kernel_traitsILi128ELi64ELi64ELi4ELb0ELb0EN7cutlass10bfloat16_tE19Flash_kernel_traitsILi128ELi64ELi64ELi4ES3_EELb1ELb0ELb0ELb0ELb0ELb1ELb1ELb0EEEvNS_16Flash_fwd_paramsE --------------------------
	.section	.text._ZN5flash24flash_fwd_splitkv_kernelI23Flash_fwd_kernel_traitsILi128ELi64ELi64ELi4ELb0ELb0EN7cutlass10bfloat16_tE19Flash_kernel_traitsILi128ELi64ELi64ELi4ES3_EELb1ELb0ELb0ELb0ELb0ELb1ELb1ELb0EEEvNS_16Flash_fwd_paramsE,"ax",@progbits
	.sectioninfo	@"SHI_REGISTERS=202"
	.align	128
        .global         _ZN5flash24flash_fwd_splitkv_kernelI23Flash_fwd_kernel_traitsILi128ELi64ELi64ELi4ELb0ELb0EN7cutlass10bfloat16_tE19Flash_kernel_traitsILi128ELi64ELi64ELi4ES3_EELb1ELb0ELb0ELb0ELb0ELb1ELb1ELb0EEEvNS_16Flash_fwd_paramsE
        .type           _ZN5flash24flash_fwd_splitkv_kernelI23Flash_fwd_kernel_traitsILi128ELi64ELi64ELi4ELb0ELb0EN7cutlass10bfloat16_tE19Flash_kernel_traitsILi128ELi64ELi64ELi4ES3_EELb1ELb0ELb0ELb0ELb0ELb1ELb1ELb0EEEvNS_16Flash_fwd_paramsE,@function
        .size           _ZN5flash24flash_fwd_splitkv_kernelI23Flash_fwd_kernel_traitsILi128ELi64ELi64ELi4ELb0ELb0EN7cutlass10bfloat16_tE19Flash_kernel_traitsILi128ELi64ELi64ELi4ES3_EELb1ELb0ELb0ELb0ELb0ELb1ELb1ELb0EEEvNS_16Flash_fwd_paramsE,(.L_x_8375 - _ZN5flash24flash_fwd_splitkv_kernelI23Flash_fwd_kernel_traitsILi128ELi64ELi64ELi4ELb0ELb0EN7cutlass10bfloat16_tE19Flash_kernel_traitsILi128ELi64ELi64ELi4ES3_EELb1ELb0ELb0ELb0ELb0ELb1ELb1ELb0EEEvNS_16Flash_fwd_paramsE)
        .other          _ZN5flash24flash_fwd_splitkv_kernelI23Flash_fwd_kernel_traitsILi128ELi64ELi64ELi4ELb0ELb0EN7cutlass10bfloat16_tE19Flash_kernel_traitsILi128ELi64ELi64ELi4ES3_EELb1ELb0ELb0ELb0ELb0ELb1ELb1ELb0EEEvNS_16Flash_fwd_paramsE,@"STO_CUDA_ENTRY STV_DEFAULT"
_ZN5flash24flash_fwd_splitkv_kernelI23Flash_fwd_kernel_traitsILi128ELi64ELi64ELi4ELb0ELb0EN7cutlass10bfloat16_tE19Flash_kernel_traitsILi128ELi64ELi64ELi4ES3_EELb1ELb0ELb0ELb0ELb0ELb1ELb1ELb0EEEvNS_16Flash_fwd_paramsE:
.text._ZN5flash24flash_fwd_splitkv_kernelI23Flash_fwd_kernel_traitsILi128ELi64ELi64ELi4ELb0ELb0EN7cutlass10bfloat16_tE19Flash_kernel_traitsILi128ELi64ELi64ELi4ES3_EELb1ELb0ELb0ELb0ELb0ELb1ELb1ELb0EEEvNS_16Flash_fwd_paramsE:
        /* <DEDUP_REMOVED lines=53> */
.L_x_6007:
[----:B-1-34-:R-:W-:Y:S02]  /*0350*/  MOV R0, c[0x0][0x218] ;  /* 0x0000860000007a02 */ /* 0x01afe40000000f00 */
.L_x_6008:
        /* <DEDUP_REMOVED lines=27> */
[----:B------:R-:W-:Y:S01]  /*0510*/  IADD3 R6, R87, 0x3f, RZ ;  /* 0x0000003f57067810 */ /* 0x000fe20007ffe0ff */
        /* <DEDUP_REMOVED lines=8> */
[----:B------:R-:W-:-:S04]  /*05a0*/  IADD3 R4, -R86, 0x7f, R91 ;  /* 0x0000007f56047810 */ /* 0x000fc80007ffe15b */
[----:B------:R-:W-:Y:S02]  /*05b0*/  ISETP.GT.U32.AND P1, PT, R5, R0, PT ;  /* 0x000000000500720c */ /* 0x000fe40003f24070 */
[----:B------:R-:W-:-:S04]  /*05c0*/  IADD3 R4, R4, c[0x0][0x2e8], R87 ;  /* 0x0000ba0004047a10 */ /* 0x000fc80007ffe057 */
        /* <DEDUP_REMOVED lines=45> */
.L_x_6011:
[----:B------:R-:W-:Y:S05]  /*08a0*/  BSYNC B0 ;  /* 0x0000000000007941 */ /* 0x000fea0003800000 */
.L_x_6010:
        /* <DEDUP_REMOVED lines=8> */
.L_x_6013:
[----:B------:R-:W-:Y:S05]  /*0930*/  BSYNC B0 ;  /* 0x0000000000007941 */ /* 0x000fea0003800000 */
.L_x_6012:
        /* <DEDUP_REMOVED lines=8> */
.L_x_6015:
[----:B------:R-:W-:Y:S05]  /*09c0*/  BSYNC B0 ;  /* 0x0000000000007941 */ /* 0x000fea0003800000 */
.L_x_6014:
        /* <DEDUP_REMOVED lines=8> */
.L_x_6017:
[----:B------:R-:W-:Y:S05]  /*0a50*/  BSYNC B0 ;  /* 0x0000000000007941 */ /* 0x000fea0003800000 */
.L_x_6016:
        /* <DEDUP_REMOVED lines=8> */
.L_x_6019:
[----:B------:R-:W-:Y:S05]  /*0ae0*/  BSYNC B0 ;  /* 0x0000000000007941 */ /* 0x000fea0003800000 */
.L_x_6018:
        /* <DEDUP_REMOVED lines=8> */
.L_x_6021:
[----:B------:R-:W-:Y:S05]  /*0b70*/  BSYNC B0 ;  /* 0x0000000000007941 */ /* 0x000fea0003800000 */
.L_x_6020:
        /* <DEDUP_REMOVED lines=8> */
.L_x_6023:
[----:B------:R-:W-:Y:S05]  /*0c00*/  BSYNC B0 ;  /* 0x0000000000007941 */ /* 0x000fea0003800000 */
.L_x_6022:
        /* <DEDUP_REMOVED lines=8> */
.L_x_6025:
[----:B------:R-:W-:Y:S05]  /*0c90*/  BSYNC B0 ;  /* 0x0000000000007941 */ /* 0x000fea0003800000 */
.L_x_6024:
        /* <DEDUP_REMOVED lines=32> */
.L_x_6009:
        /* <DEDUP_REMOVED lines=15> */
[----:B------:R-:W-:Y:S02]  /*0f90*/  @P2 SHF.L.U64.HI R3, R4, 0x2, R3 ;  /* 0x0000000204032819 */ /* 0x000fe40000010203 */
[----:B------:R-:W-:Y:S02]  /*0fa0*/  IABS R4, c[0x0][0x2d0] ;  /* 0x0000b40000047a13 */ /* 0x000fe40000000000 */
        /* <DEDUP_REMOVED lines=60> */
[----:B------:R-:W-:Y:S01]  /*1370*/  IMAD.MOV.U32 R24, RZ, RZ, R10 ;  /* 0x000000ffff187224 */ /* 0x000fe200078e000a */
[----:B------:R-:W-:Y:S01]  /*1380*/  SHF.R.S32.HI R10, RZ, 0x1f, R5 ;  /* 0x0000001fff0a7819 */ /* 0x000fe20000011405 */
[----:B------:R-:W-:Y:S02]  /*1390*/  IMAD R2, R32, c[0x0][0x184], R13 ;  /* 0x0000610020027a24 */ /* 0x000fe400078e020d */
[----:B------:R-:W-:-:S03]  /*13a0*/  IMAD R9, R9, c[0x0][0x188], RZ ;  /* 0x0000620009097a24 */ /* 0x000fc600078e02ff */
[----:B------:R-:W-:Y:S01]  /*13b0*/  IADD3 R25, R11, R2, RZ ;  /* 0x000000020b197210 */ /* 0x000fe20007ffe0ff */
[C---:B------:R-:W-:Y:S02]  /*13c0*/  IMAD R11, R7.reuse, c[0x0][0x19c], R0 ;  /* 0x00006700070b7a24 */ /* 0x040fe400078e0200 */
[----:B------:R-:W-:Y:S02]  /*13d0*/  IMAD R0, R10, c[0x0][0x1b0], RZ ;  /* 0x00006c000a007a24 */ /* 0x000fe400078e02ff */
[----:B------:R-:W-:-:S04]  /*13e0*/  IMAD.WIDE.U32 R24, R7, c[0x0][0x198], R24 ;  /* 0x0000660007187a25 */ /* 0x000fc800078e0018 */
[C---:B------:R-:W-:Y:S01]  /*13f0*/  IMAD R14, R32.reuse, c[0x0][0x18c], R9 ;  /* 0x00006300200e7a24 */ /* 0x040fe200078e0209 */
[----:B------:R-:W-:Y:S01]  /*1400*/  IADD3 R25, R25, R11, RZ ;  /* 0x0000000b19197210 */ /* 0x000fe20007ffe0ff */
[----:B------:R-:W-:Y:S02]  /*1410*/  IMAD R9, R5, c[0x0][0x1b4], R0 ;  /* 0x00006d0005097a24 */ /* 0x000fe400078e0200 */
[----:B------:R-:W-:-:S04]  /*1420*/  IMAD.WIDE.U32 R32, R32, c[0x0][0x188], RZ ;  /* 0x0000620020207a25 */ /* 0x000fc800078e00ff */
[----:B------:R-:W-:-:S04]  /*1430*/  IMAD.WIDE.U32 R24, R5, c[0x0][0x1b0], R24 ;  /* 0x00006c0005187a25 */ /* 0x000fc800078e0018 */
[----:B------:R-:W-:Y:S01]  /*1440*/  IMAD.IADD R14, R33, 0x1, R14 ;  /* 0x00000001210e7824 */ /* 0x000fe200078e020e */
[----:B------:R-:W-:Y:S01]  /*1450*/  IADD3 R9, R25, R9, RZ ;  /* 0x0000000919097210 */ /* 0x000fe20007ffe0ff */
[----:B------:R-:W-:Y:S05]  /*1460*/  BRA `(.L_x_6027) ;  /* 0x0000041000007947 */ /* 0x000fea0003800000 */
.L_x_6026:
        /* <DEDUP_REMOVED lines=16> */
.L_x_6028:
        /* <DEDUP_REMOVED lines=14> */
[----:B------:R-:W-:-:S05]  /*1650*/  IMAD.HI.U32 R5, R10, R7, RZ ;  /* 0x000000070a057227 */ /* 0x000fca00078e00ff */
[----:B------:R-:W-:-:S05]  /*1660*/  IADD3 R3, -R5, RZ, RZ ;  /* 0x000000ff05037210 */ /* 0x000fca0007ffe1ff */
[----:B------:R-:W-:Y:S01]  /*1670*/  IMAD R3, R6, R3, R7 ;  /* 0x0000000306037224 */ /* 0x000fe200078e0207 */
[----:B------:R-:W-:-:S04]  /*1680*/  LEA R7, R29, 0xffffffc0, 0x6 ;  /* 0xffffffc01d077811 */ /* 0x000fc800078e30ff */
[----:B------:R-:W-:Y:S01]  /*1690*/  ISETP.GT.U32.AND P1, PT, R6, R3, PT ;  /* 0x000000030600720c */ /* 0x000fe20003f24070 */
[----:B------:R-:W-:-:S12]  /*16a0*/  IMAD.WIDE.U32 R8, R7, c[0x0][0x198], R8 ;  /* 0x0000660007087a25 */ /* 0x000fd800078e0008 */
[----:B------:R-:W-:Y:S01]  /*16b0*/  @!P1 IMAD.IADD R3, R3, 0x1, -R6 ;  /* 0x0000000103039824 */ /* 0x000fe200078e0a06 */
[----:B------:R-:W-:Y:S02]  /*16c0*/  @!P1 IADD3 R5, R5, 0x1, RZ ;  /* 0x0000000105059810 */ /* 0x000fe40007ffe0ff */
[----:B------:R-:W-:Y:S02]  /*16d0*/  ISETP.NE.AND P1, PT, RZ, c[0x0][0x1c8], PT ;  /* 0x00007200ff007a0c */ /* 0x000fe40003f25270 */
[----:B------:R-:W-:Y:S02]  /*16e0*/  ISETP.GE.U32.AND P3, PT, R3, R6, PT ;  /* 0x000000060300720c */ /* 0x000fe40003f66070 */
[----:B------:R-:W-:-:S04]  /*16f0*/  LOP3.LUT R3, R16, c[0x0][0x1c8], RZ, 0x3c, !PT ;  /* 0x0000720010037a12 */ /* 0x000fc800078e3cff */
[----:B------:R-:W-:Y:S02]  /*1700*/  ISETP.GE.AND P2, PT, R3, RZ, PT ;  /* 0x000000ff0300720c */ /* 0x000fe40003f46270 */
[----:B------:R-:W-:-:S05]  /*1710*/  SHF.R.S32.HI R3, RZ, 0x1f, R7 ;  /* 0x0000001fff037819 */ /* 0x000fca0000011407 */
[----:B------:R-:W-:Y:S01]  /*1720*/  @P3 IADD3 R5, R5, 0x1, RZ ;  /* 0x0000000105053810 */ /* 0x000fe20007ffe0ff */
[----:B------:R-:W-:-:S04]  /*1730*/  IMAD R6, R3, c[0x0][0x198], RZ ;  /* 0x0000660003067a24 */ /* 0x000fc800078e02ff */
[----:B------:R-:W-:Y:S01]  /*1740*/  IMAD R11, R7, c[0x0][0x19c], R6 ;  /* 0x00006700070b7a24 */ /* 0x000fe200078e0206 */
        /* <DEDUP_REMOVED lines=19> */
.L_x_6027:
[----:B------:R-:W-:Y:S01]  /*1880*/  ISETP.NE.AND P1, PT, R15, -0x1, PT ;  /* 0xffffffff0f00780c */ /* 0x000fe20003f25270 */
[----:B------:R-:W-:Y:S01]  /*1890*/  IMAD.IADD R147, R86, 0x1, -R91 ;  /* 0x0000000156937824 */ /* 0x000fe200078e0a5b */
[----:B------:R-:W-:Y:S01]  /*18a0*/  SHF.R.S32.HI R2, RZ, 0x1f, R89 ;  /* 0x0000001fff027819 */ /* 0x000fe20000011459 */
[----:B------:R-:W-:Y:S01]  /*18b0*/  IMAD R10, R10, c[0x0][0x1b8], RZ ;  /* 0x00006e000a0a7a24 */ /* 0x000fe200078e02ff */
[----:B------:R-:W-:Y:S02]  /*18c0*/  BSSY B0, `(.L_x_6029) ;  /* 0x000005e000007945 */ /* 0x000fe40003800000 */
[CC--:B-----5:R-:W-:Y:S01]  /*18d0*/  LEA.HI R0, R2.reuse, R89.reuse, RZ, 0x3 ;  /* 0x0000005902007211 */ /* 0x0e0fe200078f18ff */
[----:B------:R-:W-:Y:S01]  /*18e0*/  IMAD R10, R5, c[0x0][0x1bc], R10 ;  /* 0x00006f00050a7a24 */ /* 0x000fe200078e020a */
        /* <DEDUP_REMOVED lines=8> */
[----:B------:R-:W-:Y:S01]  /*1970*/  @P1 IMAD.MOV.U32 R8, RZ, RZ, R12 ;  /* 0x000000ffff081224 */ /* 0x000fe200078e000c */
[----:B------:R-:W-:Y:S01]  /*1980*/  LOP3.LUT R28, R28, 0x1c0, RZ, 0xc0, !PT ;  /* 0x000001c01c1c7812 */ /* 0x000fe200078ec0ff */
[----:B------:R-:W-:-:S04]  /*1990*/  @!P1 IMAD.WIDE.U32 R12, R158, c[0x0][0x178], RZ ;  /* 0x00005e009e0c9a25 */ /* 0x000fc800078e00ff */
[----:B------:R-:W-:Y:S01]  /*19a0*/  @!P1 IMAD.MOV.U32 R8, RZ, RZ, R12 ;  /* 0x000000ffff089224 */ /* 0x000fe200078e000c */
[----:B------:R-:W-:Y:S01]  /*19b0*/  LOP3.LUT R12, R6, 0xfffffff0, RZ, 0xc0, !PT ;  /* 0xfffffff0060c7812 */ /* 0x000fe200078ec0ff */
[----:B------:R-:W-:Y:S01]  /*19c0*/  IMAD.IADD R0, R89, 0x1, -R0 ;  /* 0x0000000159007824 */ /* 0x000fe200078e0a00 */
[----:B------:R-:W-:Y:S01]  /*19d0*/  SHF.R.S32.HI R6, RZ, 0x4, R6 ;  /* 0x00000004ff067819 */ /* 0x000fe20000011406 */
[----:B------:R-:W-:Y:S02]  /*19e0*/  @!P1 IMAD R11, R11, c[0x0][0x178], RZ ;  /* 0x00005e000b0b9a24 */ /* 0x000fe400078e02ff */
[----:B------:R-:W-:Y:S02]  /*19f0*/  IMAD.SHL.U32 R157, R0, 0x8, RZ ;  /* 0x00000008009d7824 */ /* 0x000fe400078e00ff */
[----:B------:R-:W-:Y:S02]  /*1a00*/  IMAD.IADD R12, R89, 0x1, -R12 ;  /* 0x00000001590c7824 */ /* 0x000fe400078e0a0c */
[----:B------:R-:W-:Y:S01]  /*1a10*/  @!P1 IMAD R11, R158, c[0x0][0x17c], R11 ;  /* 0x00005f009e0b9a24 */ /* 0x000fe200078e020b */
[----:B------:R-:W-:Y:S01]  /*1a20*/  IADD3 R32, P2, R157, R32, RZ ;  /* 0x000000209d207210 */ /* 0x000fe20007f5e0ff */
[----:B------:R-:W-:Y:S01]  /*1a30*/  IMAD.WIDE R22, R23, 0x40, R18 ;  /* 0x0000004017167825 */ /* 0x000fe200078e0212 */
[----:B------:R-:W-:-:S02]  /*1a40*/  SHF.R.S32.HI R26, RZ, 0x1f, R157 ;  /* 0x0000001fff1a7819 */ /* 0x000fc4000001149d */
[----:B------:R-:W-:Y:S01]  /*1a50*/  SHF.R.S32.HI R17, RZ, 0x1f, R12 ;  /* 0x0000001fff117819 */ /* 0x000fe2000001140c */
[----:B------:R-:W-:Y:S01]  /*1a60*/  @!P1 IMAD.IADD R15, R13, 0x1, R11 ;  /* 0x000000010d0f9824 */ /* 0x000fe200078e020b */
[C---:B------:R-:W-:Y:S01]  /*1a70*/  IADD3 R24, P3, R157.reuse, R24, RZ ;  /* 0x000000189d187210 */ /* 0x040fe20007f7e0ff */
[----:B------:R-:W-:Y:S01]  /*1a80*/  IMAD.X R33, R26, 0x1, R14, P2 ;  /* 0x000000011a217824 */ /* 0x000fe200010e060e */
[----:B------:R-:W-:Y:S02]  /*1a90*/  IADD3 R8, P1, R157, R8, RZ ;  /* 0x000000089d087210 */ /* 0x000fe40007f3e0ff */
[----:B------:R-:W-:Y:S01]  /*1aa0*/  LEA.HI R13, R2, R89, RZ, 0x6 ;  /* 0x00000059020d7211 */ /* 0x000fe200078f30ff */
[----:B------:R-:W-:Y:S01]  /*1ab0*/  IMAD.WIDE.U32 R32, R5, c[0x0][0x1b8], R32 ;  /* 0x00006e0005207a25 */ /* 0x000fe200078e0020 */
[----:B------:R-:W-:Y:S02]  /*1ac0*/  LEA.HI R14, R17, R12, RZ, 0x3 ;  /* 0x0000000c110e7211 */ /* 0x000fe400078f18ff */
[C---:B------:R-:W-:Y:S01]  /*1ad0*/  IADD3.X R25, R26.reuse, R9, RZ, P3, !PT ;  /* 0x000000091a197210 */ /* 0x040fe20001ffe4ff */
[----:B------:R-:W-:Y:S01]  /*1ae0*/  IMAD.X R9, R26, 0x1, R15, P1 ;  /* 0x000000011a097824 */ /* 0x000fe200008e060f */
[----:B------:R-:W-:Y:S01]  /*1af0*/  IADD3 R30, P1, R18, R7, RZ ;  /* 0x00000007121e7210 */ /* 0x000fe20007f3e0ff */
[----:B------:R-:W-:Y:S01]  /*1b00*/  IMAD.SHL.U32 R15, R13, 0x8, RZ ;  /* 0x000000080d0f7824 */ /* 0x000fe200078e00ff */
[----:B------:R-:W-:Y:S01]  /*1b10*/  LOP3.LUT R13, R14, 0xfffffff8, RZ, 0xc0, !PT ;  /* 0xfffffff80e0d7812 */ /* 0x000fe200078ec0ff */
[----:B------:R-:W-:Y:S01]  /*1b20*/  IMAD R7, R19, c[0x0][0x198], RZ ;  /* 0x0000660013077a24 */ /* 0x000fe200078e02ff */
[----:B------:R-:W-:Y:S01]  /*1b30*/  LOP3.LUT R20, R28, 0x38, R157, 0xf8, !PT ;  /* 0x000000381c147812 */ /* 0x000fe200078ef89d */
[----:B------:R-:W-:Y:S01]  /*1b40*/  IMAD.WIDE.U32 R24, R18, c[0x0][0x198], R24 ;  /* 0x0000660012187a25 */ /* 0x000fe200078e0018 */
[----:B------:R-:W-:-:S02]  /*1b50*/  SHF.R.U32.HI R11, RZ, 0x3, R28 ;  /* 0x00000003ff0b7819 */ /* 0x000fc4000001161c */
[----:B------:R-:W-:Y:S01]  /*1b60*/  IADD3.X R3, R19, R3, RZ, P1, !PT ;  /* 0x0000000313037210 */ /* 0x000fe20000ffe4ff */
[----:B------:R-:W-:Y:S01]  /*1b70*/  IMAD.IADD R12, R12, 0x1, -R13 ;  /* 0x000000010c0c7824 */ /* 0x000fe200078e0a0d */
[----:B------:R-:W-:Y:S01]  /*1b80*/  LOP3.LUT R20, R20, R11, RZ, 0x3c, !PT ;  /* 0x0000000b14147212 */ /* 0x000fe200078e3cff */
[----:B------:R-:W-:Y:S01]  /*1b90*/  IMAD R7, R18, c[0x0][0x19c], R7 ;  /* 0x0000670012077a24 */ /* 0x000fe200078e0207 */
[----:B------:R-:W-:Y:S01]  /*1ba0*/  SHF.R.S32.HI R11, RZ, 0x1f, R16 ;  /* 0x0000001fff0b7819 */ /* 0x000fe20000011410 */
[----:B------:R-:W-:Y:S01]  /*1bb0*/  IMAD R3, R3, c[0x0][0x1a0], RZ ;  /* 0x0000680003037a24 */ /* 0x000fe200078e02ff */
[----:B------:R-:W-:Y:S01]  /*1bc0*/  R2P PR, R12, 0x6 ;  /* 0x000000060c007804 */ /* 0x000fe20000000000 */
[----:B------:R-:W-:Y:S01]  /*1bd0*/  IMAD.IADD R33, R33, 0x1, R10 ;  /* 0x0000000121217824 */ /* 0x000fe200078e020a */
[----:B------:R-:W-:Y:S01]  /*1be0*/  ISETP.GE.AND P3, PT, R18, R147, PT ;  /* 0x000000931200720c */ /* 0x000fe20003f66270 */
[----:B------:R-:W-:Y:S01]  /*1bf0*/  IMAD R11, R11, c[0x0][0x1a8], RZ ;  /* 0x00006a000b0b7a24 */ /* 0x000fe200078e02ff */
[----:B------:R-:W-:Y:S01]  /*1c00*/  LEA.HI R2, R2, R89, RZ, 0x5 ;  /* 0x0000005902027211 */ /* 0x000fe200078f28ff */
[----:B------:R-:W-:Y:S01]  /*1c10*/  IMAD.IADD R120, R25, 0x1, R7 ;  /* 0x0000000119787824 */ /* 0x000fe200078e0207 */
[----:B------:R-:W-:Y:S01]  /*1c20*/  LOP3.LUT R154, R20, 0xfffffe00, R15, 0xf8, !PT ;  /* 0xfffffe00149a7812 */ /* 0x000fe200078ef80f */
[----:B------:R-:W-:Y:S01]  /*1c30*/  IMAD R21, R16, c[0x0][0x1ac], R11 ;  /* 0x00006b0010157a24 */ /* 0x000fe200078e020b */
[----:B------:R-:W-:Y:S01]  /*1c40*/  LOP3.LUT R10, R2, 0xffffffe0, RZ, 0xc0, !PT ;  /* 0xffffffe0020a7812 */ /* 0x000fe200078ec0ff */
[----:B------:R-:W-:Y:S01]  /*1c50*/  IMAD R3, R30, c[0x0][0x1a4], R3 ;  /* 0x000069001e037a24 */ /* 0x000fe200078e0203 */
[----:B------:R-:W-:Y:S01]  /*1c60*/  MOV R7, 0x10 ;  /* 0x0000001000077802 */ /* 0x000fe20000000f00 */
[----:B------:R-:W-:Y:S01]  /*1c70*/  IMAD.MOV.U32 R5, RZ, RZ, 0x20 ;  /* 0x00000020ff057424 */ /* 0x000fe200078e00ff */
[----:B------:R-:W-:Y:S01]  /*1c80*/  SHF.R.S32.HI R84, RZ, 0x5, R2 ;  /* 0x00000005ff547819 */ /* 0x000fe20000011402 */
[----:B------:R-:W-:Y:S01]  /*1c90*/  IMAD.WIDE.U32 R16, R16, c[0x0][0x1a8], R8 ;  /* 0x00006a0010107a25 */ /* 0x000fe200078e0008 */
[----:B------:R-:W-:-:S02]  /*1ca0*/  IADD3 R156, R157, 0x40, RZ ;  /* 0x000000409d9c7810 */ /* 0x000fc40007ffe0ff */
[----:B------:R-:W-:Y:S01]  /*1cb0*/  SHF.L.U32 R154, R154, 0x1, RZ ;  /* 0x000000019a9a7819 */ /* 0x000fe200000006ff */
[----:B------:R-:W-:Y:S01]  /*1cc0*/  IMAD.WIDE.U32 R30, R30, c[0x0][0x1a0], R32 ;  /* 0x000068001e1e7a25 */ /* 0x000fe200078e0020 */
[----:B------:R-:W-:Y:S02]  /*1cd0*/  SEL R7, R7, 0xfffffff0, !P1 ;  /* 0xfffffff007077807 */ /* 0x000fe40004800000 */
[----:B------:R-:W-:Y:S01]  /*1ce0*/  SEL R5, R5, 0xffffffe0, !P2 ;  /* 0xffffffe005057807 */ /* 0x000fe20005000000 */
[----:B------:R-:W-:Y:S02]  /*1cf0*/  IMAD.MOV.U32 R121, RZ, RZ, R24 ;  /* 0x000000ffff797224 */ /* 0x000fe400078e0018 */
        /* <DEDUP_REMOVED lines=26> */
.L_x_6030:
[----:B------:R-:W-:Y:S05]  /*1ea0*/  BSYNC B0 ;  /* 0x0000000000007941 */ /* 0x000fea0003800000 */
.L_x_6029:
        /* <DEDUP_REMOVED lines=29> */
.L_x_6032:
[----:B------:R-:W-:Y:S05]  /*2080*/  BSYNC B0 ;  /* 0x0000000000007941 */ /* 0x000fea0003800000 */
.L_x_6031:
        /* <DEDUP_REMOVED lines=29> */
.L_x_6034:
[----:B------:R-:W-:Y:S05]  /*2260*/  BSYNC B0 ;  /* 0x0000000000007941 */ /* 0x000fea0003800000 */
.L_x_6033:
        /* <DEDUP_REMOVED lines=28> */
.L_x_6036:
[----:B------:R-:W-:Y:S05]  /*2430*/  BSYNC B0 ;  /* 0x0000000000007941 */ /* 0x000fea0003800000 */
.L_x_6035:
        /* <DEDUP_REMOVED lines=23> */
.L_x_6038:
[----:B------:R-:W-:Y:S05]  /*25b0*/  BSYNC B0 ;  /* 0x0000000000007941 */ /* 0x000fea0003800000 */
.L_x_6037:
        /* <DEDUP_REMOVED lines=25> */
.L_x_6040:
[----:B------:R-:W-:Y:S05]  /*2750*/  BSYNC B0 ;  /* 0x0000000000007941 */ /* 0x000fea0003800000 */
.L_x_6039:
        /* <DEDUP_REMOVED lines=23> */
.L_x_6042:
[----:B------:R-:W-:Y:S05]  /*28d0*/  BSYNC B0 ;  /* 0x0000000000007941 */ /* 0x000fea0003800000 */
.L_x_6041:
        /* <DEDUP_REMOVED lines=26> */
.L_x_6044:
[----:B------:R-:W-:Y:S05]  /*2a80*/  BSYNC B0 ;  /* 0x0000000000007941 */ /* 0x000fea0003800000 */
.L_x_6043:
[----:B------:R-:W0:Y:S01]  /*2a90*/  LDGDEPBAR ;  /* 0x00000000000079af */ /* 0x000e220000000000 */
[----:B------:R-:W-:Y:S01]  /*2aa0*/  ISETP.GE.AND P2, PT, R18, R8, PT ;  /* 0x000000081200720c */ /* 0x000fe20003f46270 */
[----:B------:R-:W-:Y:S01]  /*2ab0*/  IMAD.SHL.U32 R89, R89, 0x2, RZ ;  /* 0x0000000259597824 */ /* 0x000fe200078e00ff */
[----:B------:R-:W-:Y:S01]  /*2ac0*/  SHF.R.S32.HI R153, RZ, 0x1f, R10 ;  /* 0x0000001fff997819 */ /* 0x000fe2000001140a */
[----:B------:R-:W-:Y:S01]  /*2ad0*/  BSSY B0, `(.L_x_6045) ;  /* 0x0000018000007945 */ /* 0x000fe20003800000 */
[C---:B------:R-:W-:Y:S02]  /*2ae0*/  LEA R168, P1, R30.reuse, c[0x0][0x170], 0x1 ;  /* 0x00005c001ea87a11 */ /* 0x040fe400078208ff */
        /* <DEDUP_REMOVED lines=22> */
.L_x_6046:
[----:B------:R-:W-:Y:S05]  /*2c50*/  BSYNC B0 ;  /* 0x0000000000007941 */ /* 0x000fea0003800000 */
.L_x_6045:
        /* <DEDUP_REMOVED lines=25> */
.L_x_6048:
[----:B------:R-:W-:Y:S05]  /*2df0*/  BSYNC B0 ;  /* 0x0000000000007941 */ /* 0x000fea0003800000 */
.L_x_6047:
        /* <DEDUP_REMOVED lines=25> */
.L_x_6050:
[----:B------:R-:W-:Y:S05]  /*2f90*/  BSYNC B0 ;  /* 0x0000000000007941 */ /* 0x000fea0003800000 */
.L_x_6049:
        /* <DEDUP_REMOVED lines=8> */
[----:B--23--:R-:W-:Y:S01]  /*3020*/  @!P2 IMAD.WIDE.U32 R16, R10, 0x60, R168 ;  /* 0x000000600a10a825 */ /* 0x00cfe200078e00a8 */
        /* <DEDUP_REMOVED lines=17> */
.L_x_6052:
[----:B------:R-:W-:Y:S05]  /*3140*/  BSYNC B0 ;  /* 0x0000000000007941 */ /* 0x000fea0003800000 */
.L_x_6051:
[----:B------:R-:W-:Y:S01]  /*3150*/  LEA.HI R145, R6, R6, RZ, 0x1 ;  /* 0x0000000606917211 */ /* 0x000fe200078f08ff */
[----:B------:R-:W-:Y:S01]  /*3160*/  IMAD.SHL.U32 R12, R12, 0x40, RZ ;  /* 0x000000400c0c7824 */ /* 0x000fe200078e00ff */
[C---:B------:R-:W-:Y:S01]  /*3170*/  R2P PR, R0.reuse, 0x6 ;  /* 0x0000000600007804 */ /* 0x040fe20000000000 */
[----:B---3--:R-:W-:Y:S01]  /*3180*/  IMAD.SHL.U32 R8, R0, 0x40, RZ ;  /* 0x0000004000087824 */ /* 0x008fe200078e00ff */
[----:B------:R-:W-:Y:S01]  /*3190*/  LOP3.LUT R145, R145, 0xfffffffe, RZ, 0xc0, !PT ;  /* 0xfffffffe91917812 */ /* 0x000fe200078ec0ff */
[----:B------:R-:W-:Y:S01]  /*31a0*/  IMAD.SHL.U32 R18, R18, 0x8, RZ ;  /* 0x0000000812127824 */ /* 0x000fe200078e00ff */
[----:B------:R-:W-:Y:S01]  /*31b0*/  LOP3.LUT R11, R12, 0x1c0, RZ, 0xc0, !PT ;  /* 0x000001c00c0b7812 */ /* 0x000fe200078ec0ff */
[----:B------:R-:W-:Y:S01]  /*31c0*/  IMAD.SHL.U32 R85, R14, 0x40, RZ ;  /* 0x000000400e557824 */ /* 0x000fe200078e00ff */
[----:B------:R-:W-:Y:S01]  /*31d0*/  LOP3.LUT R9, R8, 0x1c0, RZ, 0xc0, !PT ;  /* 0x000001c008097812 */ /* 0x000fe200078ec0ff */
[----:B------:R-:W-:Y:S01]  /*31e0*/  IMAD.IADD R145, R6, 0x1, -R145 ;  /* 0x0000000106917824 */ /* 0x000fe200078e0a91 */
[----:B------:R-:W0:Y:S01]  /*31f0*/  LDGDEPBAR ;  /* 0x00000000000079af */ /* 0x000e220000000000 */
[----:B------:R-:W-:Y:S01]  /*3200*/  IMAD.IADD R89, R2, 0x1, R89 ;  /* 0x0000000102597824 */ /* 0x000fe200078e0259 */
        /* <DEDUP_REMOVED lines=17> */
[----:B------:R-:W3:Y:S01]  /*3320*/  LDSM.16.M88.4 R40, [R146] ;  /* 0x000000009228783b */ /* 0x000ee20000000200 */
        /* <DEDUP_REMOVED lines=9> */
[----:B-1----:R-:W1:Y:S01]  /*33c0*/  LDSM.16.M88.4 R24, [R145+0x5800] ;  /* 0x005800009118783b */ /* 0x002e620000000200 */
[----:B------:R-:W-:Y:S01]  /*33d0*/  IADD3 R133, R143, 0x1800, RZ ;  /* 0x000018008f857810 */ /* 0x000fe20007ffe0ff */
[----:B------:R-:W-:Y:S01]  /*33e0*/  IMAD.IADD R139, R145, 0x1, R0 ;  /* 0x00000001918b7824 */ /* 0x000fe200078e0200 */
[C---:B------:R-:W-:Y:S01]  /*33f0*/  IADD3 R131, R143.reuse, 0x2000, RZ ;  /* 0x000020008f837810 */ /* 0x040fe20007ffe0ff */
[----:B--2---:R-:W-:Y:S01]  /*3400*/  LDSM.16.M88.4 R20, [R143] ;  /* 0x000000008f14783b */ /* 0x004fe20000000200 */
[----:B------:R-:W-:Y:S01]  /*3410*/  IMAD.IADD R132, R0, 0x1, R143 ;  /* 0x0000000100847824 */ /* 0x000fe200078e028f */
[C---:B------:R-:W-:Y:S01]  /*3420*/  IADD3 R130, R143.reuse, 0x2800, RZ ;  /* 0x000028008f827810 */ /* 0x040fe20007ffe0ff */
[----:B------:R-:W-:Y:S01]  /*3430*/  IMAD R0, R84, 0x10, R91 ;  /* 0x0000001054007824 */ /* 0x000fe200078e025b */
[----:B------:R-:W2:Y:S01]  /*3440*/  LDSM.16.M88.4 R64, [R144] ;  /* 0x000000009040783b */ /* 0x000ea20000000200 */
[----:B------:R-:W-:-:S02]  /*3450*/  IADD3 R129, R143, 0x3000, RZ ;  /* 0x000030008f817810 */ /* 0x000fc40007ffe0ff */
[----:B------:R-:W-:Y:S01]  /*3460*/  IADD3 R128, R143, 0x3800, RZ ;  /* 0x000038008f807810 */ /* 0x000fe20007ffe0ff */
[----:B------:R-:W4:Y:S04]  /*3470*/  LDSM.16.M88.4 R60, [R143+0x1000] ;  /* 0x001000008f3c783b */ /* 0x000f280000000200 */
[----:B------:R-:W1:Y:S04]  /*3480*/  LDSM.16.M88.4 R68, [R143+0x800] ;  /* 0x000800008f44783b */ /* 0x000e680000000200 */
[----:B------:R-:W-:Y:S04]  /*3490*/  LDSM.16.M88.4 R32, [R139+0x4000] ;  /* 0x004000008b20783b */ /* 0x000fe80000000200 */
[----:B------:R-:W1:Y:S01]  /*34a0*/  LDSM.16.M88.4 R36, [R142] ;  /* 0x000000008e24783b */ /* 0x000e620000000200 */
[C---:B---3--:R-:W-:Y:S03]  /*34b0*/  HMMA.16816.F32.BF16 R16, R40.reuse, R12, RZ ;  /* 0x0000000c2810723c */ /* 0x048fe600000418ff */
[----:B------:R-:W3:Y:S04]  /*34c0*/  LDSM.16.M88.4 R56, [R143+0x1800] ;  /* 0x001800008f38783b */ /* 0x000ee80000000200 */
[----:B------:R-:W-:Y:S01]  /*34d0*/  LDSM.16.M88.4 R72, [R141] ;  /* 0x000000008d48783b */ /* 0x000fe20000000200 */
[C---:B------:R-:W-:Y:S03]  /*34e0*/  HMMA.16816.F32.BF16 R12, R40.reuse, R14, RZ ;  /* 0x0000000e280c723c */ /* 0x040fe600000418ff */
[----:B------:R-:W-:Y:S05]  /*34f0*/  LDSM.16.M88.4 R80, [R139+0x5800] ;  /* 0x005800008b50783b */ /* 0x000fea0000000200 */
[C---:B-----5:R-:W-:Y:S08]  /*3500*/  HMMA.16816.F32.BF16 R52, R40.reuse, R48, RZ ;  /* 0x000000302834723c */ /* 0x060ff000000418ff */
[C---:B------:R-:W-:Y:S08]  /*3510*/  HMMA.16816.F32.BF16 R8, R40.reuse, R76, RZ ;  /* 0x0000004c2808723c */ /* 0x040ff000000418ff */
[C---:B------:R-:W-:Y:S08]  /*3520*/  HMMA.16816.F32.BF16 R48, R40.reuse, R50, RZ ;  /* 0x000000322830723c */ /* 0x040ff000000418ff */
[C---:B------:R-:W-:Y:S08]  /*3530*/  HMMA.16816.F32.BF16 R76, R40.reuse, R78, RZ ;  /* 0x0000004e284c723c */ /* 0x040ff000000418ff */
[----:B-1----:R-:W-:Y:S08]  /*3540*/  HMMA.16816.F32.BF16 R44, R40, R24, RZ ;  /* 0x00000018282c723c */ /* 0x002ff000000418ff */
[C---:B--2---:R-:W-:Y:S08]  /*3550*/  HMMA.16816.F32.BF16 R16, R64.reuse, R20, R16 ;  /* 0x000000144010723c */ /* 0x044ff00000041810 */
[----:B------:R-:W-:Y:S01]  /*3560*/  HMMA.16816.F32.BF16 R12, R64, R22, R12 ;  /* 0x00000016400c723c */ /* 0x000fe2000004180c */
[----:B------:R-:W1:Y:S07]  /*3570*/  LDSM.16.M88.4 R20, [R139+0x5000] ;  /* 0x005000008b14783b */ /* 0x000e6e0000000200 */
[----:B------:R-:W-:Y:S01]  /*3580*/  HMMA.16816.F32.BF16 R40, R40, R26, RZ ;  /* 0x0000001a2828723c */ /* 0x000fe200000418ff */
[----:B------:R-:W2:Y:S07]  /*3590*/  LDSM.16.M88.4 R24, [R139+0x4800] ;  /* 0x004800008b18783b */ /* 0x000eae0000000200 */
[C---:B----4-:R-:W-:Y:S08]  /*35a0*/  HMMA.16816.F32.BF16 R52, R64.reuse, R60, R52 ;  /* 0x0000003c4034723c */ /* 0x050ff00000041834 */
[C---:B------:R-:W-:Y:S01]  /*35b0*/  HMMA.16816.F32.BF16 R48, R64.reuse, R62, R48 ;  /* 0x0000003e4030723c */ /* 0x040fe20000041830 */
[----:B------:R-:W-:Y:S07]  /*35c0*/  LDSM.16.M88.4 R60, [R132+0x1000] ;  /* 0x00100000843c783b */ /* 0x000fee0000000200 */
[C---:B------:R-:W-:Y:S08]  /*35d0*/  HMMA.16816.F32.BF16 R8, R64.reuse, R68, R8 ;  /* 0x000000444008723c */ /* 0x040ff00000041808 */
[----:B------:R-:W-:Y:S01]  /*35e0*/  HMMA.16816.F32.BF16 R76, R64, R70, R76 ;  /* 0x00000046404c723c */ /* 0x000fe2000004184c */
[----:B------:R-:W4:Y:S07]  /*35f0*/  LDSM.16.M88.4 R68, [R132] ;  /* 0x000000008444783b */ /* 0x000f2e0000000200 */
[----:B------:R-:W-:Y:S08]  /*3600*/  HMMA.16816.F32.BF16 R16, R36, R32, R16 ;  /* 0x000000202410723c */ /* 0x000ff00000041810 */
[----:B---3--:R-:W-:Y:S08]  /*3610*/  HMMA.16816.F32.BF16 R44, R64, R56, R44 ;  /* 0x00000038402c723c */ /* 0x008ff0000004182c */
[----:B------:R-:W-:Y:S01]  /*3620*/  HMMA.16816.F32.BF16 R12, R36, R34, R12 ;  /* 0x00000022240c723c */ /* 0x000fe2000004180c */
[----:B------:R-:W-:Y:S07]  /*3630*/  LDSM.16.M88.4 R32, [R146+0x2000] ;  /* 0x002000009220783b */ /* 0x000fee0000000200 */
[----:B------:R-:W-:Y:S01]  /*3640*/  HMMA.16816.F32.BF16 R40, R64, R58, R40 ;  /* 0x0000003a4028723c */ /* 0x000fe20000041828 */
[----:B------:R-:W3:Y:S04]  /*3650*/  LDSM.16.M88.4 R56, [R132+0x800] ;  /* 0x000800008438783b */ /* 0x000ee80000000200 */
[----:B------:R-:W-:Y:S03]  /*3660*/  LDSM.16.M88.4 R64, [R132+0x1800] ;  /* 0x001800008440783b */ /* 0x000fe60000000200 */
[C---:B-1----:R-:W-:Y:S08]  /*3670*/  HMMA.16816.F32.BF16 R52, R36.reuse, R20, R52 ;  /* 0x000000142434723c */ /* 0x042ff00000041834 */
[C---:B------:R-:W-:Y:S01]  /*3680*/  HMMA.16816.F32.BF16 R48, R36.reuse, R22, R48 ;  /* 0x000000162430723c */ /* 0x040fe20000041830 */
[----:B------:R-:W-:Y:S07]  /*3690*/  LDSM.16.M88.4 R20, [R143+0x2000] ;  /* 0x002000008f14783b */ /* 0x000fee0000000200 */
[C---:B--2---:R-:W-:Y:S08]  /*36a0*/  HMMA.16816.F32.BF16 R8, R36.reuse, R24, R8 ;  /* 0x000000182408723c */ /* 0x044ff00000041808 */
[----:B------:R-:W-:Y:S01]  /*36b0*/  HMMA.16816.F32.BF16 R76, R36, R26, R76 ;  /* 0x0000001a244c723c */ /* 0x000fe2000004184c */
[----:B------:R-:W1:Y:S07]  /*36c0*/  LDSM.16.M88.4 R24, [R145+0x6000] ;  /* 0x006000009118783b */ /* 0x000e6e0000000200 */
[----:B----4-:R-:W-:Y:S08]  /*36d0*/  HMMA.16816.F32.BF16 R16, R72, R68, R16 ;  /* 0x000000444810723c */ /* 0x010ff00000041810 */
[----:B------:R-:W-:Y:S08]  /*36e0*/  HMMA.16816.F32.BF16 R44, R36, R80, R44 ;  /* 0x00000050242c723c */ /* 0x000ff0000004182c */
[----:B------:R-:W-:Y:S08]  /*36f0*/  HMMA.16816.F32.BF16 R12, R72, R70, R12 ;  /* 0x00000046480c723c */ /* 0x000ff0000004180c */
[----:B------:R-:W-:Y:S01]  /*3700*/  HMMA.16816.F32.BF16 R40, R36, R82, R40 ;  /* 0x000000522428723c */ /* 0x000fe20000041828 */
[----:B------:R-:W-:Y:S07]  /*3710*/  LDSM.16.M88.4 R36, [R144+0x2000] ;  /* 0x002000009024783b */ /* 0x000fee0000000200 */
[C---:B------:R-:W-:Y:S01]  /*3720*/  HMMA.16816.F32.BF16 R68, R72.reuse, R60, R52 ;  /* 0x0000003c4844723c */ /* 0x040fe20000041834 */
[----:B------:R-:W-:Y:S07]  /*3730*/  LDSM.16.M88.4 R52, [R142+0x2000] ;  /* 0x002000008e34783b */ /* 0x000fee0000000200 */
[C---:B------:R-:W-:Y:S01]  /*3740*/  HMMA.16816.F32.BF16 R48, R72.reuse, R62, R48 ;  /* 0x0000003e4830723c */ /* 0x040fe20000041830 */
[----:B------:R-:W2:Y:S07]  /*3750*/  LDSM.16.M88.4 R60, [R145+0x6800] ;  /* 0x00680000913c783b */ /* 0x000eae0000000200 */
[C---:B---3--:R-:W-:Y:S08]  /*3760*/  HMMA.16816.F32.BF16 R8, R72.reuse, R56, R8 ;  /* 0x000000384808723c */ /* 0x048ff00000041808 */
[----:B------:R-:W-:Y:S01]  /*3770*/  HMMA.16816.F32.BF16 R76, R72, R58, R76 ;  /* 0x0000003a484c723c */ /* 0x000fe2000004184c */
[----:B------:R-:W-:Y:S07]  /*3780*/  LDSM.16.M88.4 R56, [R139+0x6000] ;  /* 0x006000008b38783b */ /* 0x000fee0000000200 */
[C---:B-1----:R-:W-:Y:S08]  /*3790*/  HMMA.16816.F32.BF16 R16, R32.reuse, R24, R16 ;  /* 0x000000182010723c */ /* 0x042ff00000041810 */
[----:B------:R-:W-:Y:S01]  /*37a0*/  HMMA.16816.F32.BF16 R12, R32, R26, R12 ;  /* 0x0000001a200c723c */ /* 0x000fe2000004180c */
[----:B------:R-:W-:Y:S07]  /*37b0*/  LDSM.16.M88.4 R24, [R141+0x2000] ;  /* 0x002000008d18783b */ /* 0x000fee0000000200 */
[C---:B------:R-:W-:Y:S01]  /*37c0*/  HMMA.16816.F32.BF16 R80, R72.reuse, R64, R44 ;  /* 0x000000404850723c */ /* 0x040fe2000004182c */
[----:B------:R-:W-:Y:S07]  /*37d0*/  LDSM.16.M88.4 R44, [R132+0x2000] ;  /* 0x00200000842c783b */ /* 0x000fee0000000200 */
[----:B------:R-:W-:Y:S01]  /*37e0*/  HMMA.16816.F32.BF16 R64, R72, R66, R40 ;  /* 0x000000424840723c */ /* 0x000fe20000041828 */
[----:B------:R-:W1:Y:S07]  /*37f0*/  LDSM.16.M88.4 R40, [R143+0x2800] ;  /* 0x002800008f28783b */ /* 0x000e6e0000000200 */
[C---:B--2---:R-:W-:Y:S08]  /*3800*/  HMMA.16816.F32.BF16 R8, R32.reuse, R60, R8 ;  /* 0x0000003c2008723c */ /* 0x044ff00000041808 */
[----:B------:R-:W-:Y:S01]  /*3810*/  HMMA.16816.F32.BF16 R76, R32, R62, R76 ;  /* 0x0000003e204c723c */ /* 0x000fe2000004184c */
[----:B------:R-:W-:Y:S07]  /*3820*/  LDSM.16.M88.4 R60, [R139+0x6800] ;  /* 0x006800008b3c783b */ /* 0x000fee0000000200 */
[C---:B------:R-:W-:Y:S08]  /*3830*/  HMMA.16816.F32.BF16 R16, R36.reuse, R20, R16 ;  /* 0x000000142410723c */ /* 0x040ff00000041810 */
[C---:B------:R-:W-:Y:S01]  /*3840*/  HMMA.16816.F32.BF16 R12, R36.reuse, R22, R12 ;  /* 0x00000016240c723c */ /* 0x040fe2000004180c */
[----:B------:R-:W2:Y:S07]  /*3850*/  LDSM.16.M88.4 R20, [R145+0x7000] ;  /* 0x007000009114783b */ /* 0x000eae0000000200 */
[C---:B-1----:R-:W-:Y:S08]  /*3860*/  HMMA.16816.F32.BF16 R8, R36.reuse, R40, R8 ;  /* 0x000000282408723c */ /* 0x042ff00000041808 */
[----:B------:R-:W-:Y:S01]  /*3870*/  HMMA.16816.F32.BF16 R76, R36, R42, R76 ;  /* 0x0000002a244c723c */ /* 0x000fe2000004184c */
[----:B------:R-:W-:Y:S07]  /*3880*/  LDSM.16.M88.4 R40, [R132+0x2800] ;  /* 0x002800008428783b */ /* 0x000fee0000000200 */
[C---:B------:R-:W-:Y:S08]  /*3890*/  HMMA.16816.F32.BF16 R16, R52.reuse, R56, R16 ;  /* 0x000000383410723c */ /* 0x040ff00000041810 */
[----:B------:R-:W-:Y:S01]  /*38a0*/  HMMA.16816.F32.BF16 R12, R52, R58, R12 ;  /* 0x0000003a340c723c */ /* 0x000fe2000004180c */
[----:B------:R-:W1:Y:S07]  /*38b0*/  LDSM.16.M88.4 R56, [R143+0x3000] ;  /* 0x003000008f38783b */ /* 0x000e6e0000000200 */
[----:B--2---:R-:W-:Y:S08]  /*38c0*/  HMMA.16816.F32.BF16 R68, R32, R20, R68 ;  /* 0x000000142044723c */ /* 0x004ff00000041844 */
[C---:B------:R-:W-:Y:S08]  /*38d0*/  HMMA.16816.F32.BF16 R8, R52.reuse, R60, R8 ;  /* 0x0000003c3408723c */ /* 0x040ff00000041808 */
[----:B------:R-:W-:Y:S08]  /*38e0*/  HMMA.16816.F32.BF16 R76, R52, R62, R76 ;  /* 0x0000003e344c723c */ /* 0x000ff0000004184c */
[----:B------:R-:W-:Y:S01]  /*38f0*/  HMMA.16816.F32.BF16 R48, R32, R22, R48 ;  /* 0x000000162030723c */ /* 0x000fe20000041830 */
[----:B------:R-:W2:Y:S07]  /*3900*/  LDSM.16.M88.4 R20, [R145+0x7800] ;  /* 0x007800009114783b */ /* 0x000eae0000000200 */
[C---:B------:R-:W-:Y:S08]  /*3910*/  HMMA.16816.F32.BF16 R16, R24.reuse, R44, R16 ;  /* 0x0000002c1810723c */ /* 0x040ff00000041810 */
[----:B------:R-:W-:Y:S01]  /*3920*/  HMMA.16816.F32.BF16 R12, R24, R46, R12 ;  /* 0x0000002e180c723c */ /* 0x000fe2000004180c */
[----:B------:R-:W3:Y:S07]  /*3930*/  LDSM.16.M88.4 R44, [R139+0x7000] ;  /* 0x007000008b2c783b */ /* 0x000eee0000000200 */
[----:B-1----:R-:W-:Y:S08]  /*3940*/  HMMA.16816.F32.BF16 R68, R36, R56, R68 ;  /* 0x000000382444723c */ /* 0x002ff00000041844 */
[----:B------:R-:W-:Y:S01]  /*3950*/  HMMA.16816.F32.BF16 R8, R24, R40, R8 ;  /* 0x000000281808723c */ /* 0x000fe20000041808 */
[----:B------:R-:W-:-:S02]  /*3960*/  FMUL.FTZ R16, R16, c[0x0][0x2ec] ;  /* 0x0000bb0010107a20 */ /* 0x000fc40000410000 */
[----:B------:R-:W-:Y:S02]  /*3970*/  FMUL.FTZ R17, R17, c[0x0][0x2ec] ;  /* 0x0000bb0011117a20 */ /* 0x000fe40000410000 */
[----:B------:R-:W-:Y:S01]  /*3980*/  FMUL.FTZ R18, R18, c[0x0][0x2ec] ;  /* 0x0000bb0012127a20 */ /* 0x000fe20000410000 */
[----:B------:R-:W1:Y:S01]  /*3990*/  MUFU.TANH R72, R16 ;  /* 0x0000001000487308 */ /* 0x000e620000002400 */
[----:B------:R-:W-:Y:S01]  /*39a0*/  FMUL.FTZ R57, R19, c[0x0][0x2ec] ;  /* 0x0000bb0013397a20 */ /* 0x000fe20000410000 */
[----:B------:R-:W-:Y:S01]  /*39b0*/  HMMA.16816.F32.BF16 R76, R24, R42, R76 ;  /* 0x0000002a184c723c */ /* 0x000fe2000004184c */
[----:B------:R-:W4:Y:S01]  /*39c0*/  LDSM.16.M88.4 R40, [R143+0x3800] ;  /* 0x003800008f28783b */ /* 0x000f220000000200 */
[----:B------:R-:W-:Y:S02]  /*39d0*/  FMUL.FTZ R12, R12, c[0x0][0x2ec] ;  /* 0x0000bb000c0c7a20 */ /* 0x000fe40000410000 */
[----:B------:R-:W-:Y:S02]  /*39e0*/  FMUL.FTZ R13, R13, c[0x0][0x2ec] ;  /* 0x0000bb000d0d7a20 */ /* 0x000fe40000410000 */
[----:B------:R-:W-:Y:S01]  /*39f0*/  MUFU.TANH R60, R17 ;  /* 0x00000011003c7308 */ /* 0x000fe20000002400 */
[----:B------:R-:W-:Y:S01]  /*3a00*/  FMUL.FTZ R14, R14, c[0x0][0x2ec] ;  /* 0x0000bb000e0e7a20 */ /* 0x000fe20000410000 */
[----:B--2---:R-:W-:Y:S06]  /*3a10*/  HMMA.16816.F32.BF16 R64, R32, R22, R64 ;  /* 0x000000162040723c */ /* 0x004fec0000041840 */
[----:B------:R2:W-:Y:S02]  /*3a20*/  MUFU.TANH R61, R18 ;  /* 0x00000012003d7308 */ /* 0x0005e40000002400 */
[----:B------:R-:W-:Y:S01]  /*3a30*/  HMMA.16816.F32.BF16 R48, R36, R58, R48 ;  /* 0x0000003a2430723c */ /* 0x000fe20000041830 */
[----:B------:R-:W-:-:S02]  /*3a40*/  FMUL.FTZ R8, R8, c[0x0][0x2ec] ;  /* 0x0000bb0008087a20 */ /* 0x000fc40000410000 */
[----:B------:R-:W-:-:S03]  /*3a50*/  FMUL.FTZ R9, R9, c[0x0][0x2ec] ;  /* 0x0000bb0009097a20 */ /* 0x000fc60000410000 */
[----:B------:R-:W5:Y:S01]  /*3a60*/  MUFU.TANH R62, R12 ;  /* 0x0000000c003e7308 */ /* 0x000f620000002400 */
[----:B------:R-:W-:Y:S01]  /*3a70*/  FMUL.FTZ R58, R15, c[0x0][0x2ec] ;  /* 0x0000bb000f3a7a20 */ /* 0x000fe20000410000 */
[----:B---3--:R-:W-:Y:S01]  /*3a80*/  HMMA.16816.F32.BF16 R68, R52, R44, R68 ;  /* 0x0000002c3444723c */ /* 0x008fe20000041844 */
[----:B------:R-:W-:Y:S02]  /*3a90*/  FMUL.FTZ R22, R77, c[0x0][0x2ec] ;  /* 0x0000bb004d167a20 */ /* 0x000fe40000410000 */
[----:B------:R-:W-:Y:S01]  /*3aa0*/  FMUL.FTZ R23, R78, c[0x0][0x2ec] ;  /* 0x0000bb004e177a20 */ /* 0x000fe20000410000 */
[----:B--2---:R-:W2:Y:S02]  /*3ab0*/  LDSM.16.M88.4 R16, [R132+0x3000] ;  /* 0x003000008410783b */ /* 0x004ea40000000200 */
[----:B------:R-:W3:Y:S02]  /*3ac0*/  MUFU.TANH R56, R13 ;  /* 0x0000000d00387308 */ /* 0x000ee40000002400 */
[----:B------:R-:W-:Y:S06]  /*3ad0*/  HMMA.16816.F32.BF16 R80, R32, R20, R80 ;  /* 0x000000142050723c */ /* 0x000fec0000041850 */
[----:B------:R1:W-:Y:S02]  /*3ae0*/  MUFU.TANH R63, R14 ;  /* 0x0000000e003f7308 */ /* 0x0003e40000002400 */
[----:B------:R-:W-:Y:S01]  /*3af0*/  HMMA.16816.F32.BF16 R48, R52, R46, R48 ;  /* 0x0000002e3430723c */ /* 0x000fe20000041830 */
[----:B------:R-:W-:Y:S01]  /*3b00*/  IADD3 R32, R0, 0x1, R153 ;  /* 0x0000000100207810 */ /* 0x000fe20007ffe099 */
[----:B------:R-:W-:-:S03]  /*3b10*/  FMUL.FTZ R21, R76, c[0x0][0x2ec] ;  /* 0x0000bb004c157a20 */ /* 0x000fc60000410000 */
[----:B------:R-:W-:Y:S01]  /*3b20*/  IADD3 R86, R87, R32, -R86 ;  /* 0x0000002057567210 */ /* 0x000fe20007ffe856 */
[----:B------:R-:W-:Y:S02]  /*3b30*/  MUFU.TANH R44, R8 ;  /* 0x00000008002c7308 */ /* 0x000fe40000002400 */
[----:B----4-:R-:W-:Y:S01]  /*3b40*/  HMMA.16816.F32.BF16 R64, R36, R42, R64 ;  /* 0x0000002a2440723c */ /* 0x010fe20000041840 */
[----:B------:R-:W-:-:S04]  /*3b50*/  IADD3 R86, R86, c[0x0][0x2e8], RZ ;  /* 0x0000ba0056567a10 */ /* 0x000fc80007ffe0ff */
[C---:B------:R-:W-:Y:S01]  /*3b60*/  IADD3 R122, R86.reuse, 0x8, RZ ;  /* 0x00000008567a7810 */ /* 0x040fe20007ffe0ff */
[----:B-1----:R-:W1:Y:S01]  /*3b70*/  LDSM.16.M88.4 R12, [R139+0x7800] ;  /* 0x007800008b0c783b */ /* 0x002e620000000200 */
[----:B------:R4:W-:Y:S01]  /*3b80*/  MUFU.TANH R20, R9 ;  /* 0x0000000900147308 */ /* 0x0009e20000002400 */
[----:B------:R-:W-:Y:S01]  /*3b90*/  HMMA.16816.F32.BF16 R80, R36, R40, R80 ;  /* 0x000000282450723c */ /* 0x000fe20000041850 */
[-C--:B------:R-:W-:Y:S02]  /*3ba0*/  IMNMX R123, R86, R87.reuse, PT ;  /* 0x00000057567b7217 */ /* 0x080fe40003800200 */
[----:B------:R-:W-:Y:S02]  /*3bb0*/  IMNMX R122, R122, R87, PT ;  /* 0x000000577a7a7217 */ /* 0x000fe40003800200 */
[----:B------:R-:W-:Y:S02]  /*3bc0*/  ISETP.GE.AND P6, PT, R89, R123, PT ;  /* 0x0000007b5900720c */ /* 0x000fe40003fc6270 */
[----:B------:R-:W1:Y:S01]  /*3bd0*/  MUFU.TANH R57, R57 ;  /* 0x0000003900397308 */ /* 0x000e620000002400 */
[C---:B--2---:R-:W-:Y:S07]  /*3be0*/  HMMA.16816.F32.BF16 R68, R24.reuse, R16, R68 ;  /* 0x000000101844723c */ /* 0x044fee0000041844 */
[----:B------:R-:W2:Y:S01]  /*3bf0*/  MUFU.TANH R58, R58 ;  /* 0x0000003a003a7308 */ /* 0x000ea20000002400 */
[----:B------:R-:W-:Y:S01]  /*3c00*/  FMUL.FTZ R16, R10, c[0x0][0x2ec] ;  /* 0x0000bb000a107a20 */ /* 0x000fe20000410000 */
[----:B------:R-:W-:Y:S01]  /*3c10*/  HMMA.16816.F32.BF16 R48, R24, R18, R48 ;  /* 0x000000121830723c */ /* 0x000fe20000041830 */
[----:B------:R-:W-:-:S05]  /*3c20*/  FMUL.FTZ R17, R11, c[0x0][0x2ec] ;  /* 0x0000bb000b117a20 */ /* 0x000fca0000410000 */
[----:B------:R-:W2:Y:S01]  /*3c30*/  MUFU.TANH R21, R21 ;  /* 0x0000001500157308 */ /* 0x000ea20000002400 */
[----:B----4-:R-:W4:Y:S01]  /*3c40*/  LDSM.16.M88.4 R8, [R132+0x3800] ;  /* 0x003800008408783b */ /* 0x010f220000000200 */
[----:B------:R-:W-:-:S04]  /*3c50*/  DEPBAR.LE SB0, 0x0 ;  /* 0x000080000000791a */ /* 0x000fc80000000000 */
[----:B------:R-:W-:Y:S01]  /*3c60*/  SHF.R.S32.HI R19, RZ, 0x1f, R84 ;  /* 0x0000001fff137819 */ /* 0x000fe20000011454 */
[----:B------:R-:W-:Y:S01]  /*3c70*/  FMUL.FTZ R18, R79, c[0x0][0x2ec] ;  /* 0x0000bb004f127a20 */ /* 0x000fe20000410000 */
[----:B------:R-:W2:Y:S02]  /*3c80*/  MUFU.TANH R22, R22 ;  /* 0x0000001600167308 */ /* 0x000ea40000002400 */
[----:B------:R-:W-:Y:S01]  /*3c90*/  LEA.HI R0, R19, R84, RZ, 0x2 ;  /* 0x0000005413007211 */ /* 0x000fe200078f10ff */
[----:B------:R-:W-:Y:S01]  /*3ca0*/  FMUL.FTZ R68, R68, c[0x0][0x2ec] ;  /* 0x0000bb0044447a20 */ /* 0x000fe20000410000 */
[----:B-1----:R-:W-:Y:S04]  /*3cb0*/  HMMA.16816.F32.BF16 R64, R52, R14, R64 ;  /* 0x0000000e3440723c */ /* 0x002fe80000041840 */
[----:B------:R-:W1:Y:S01]  /*3cc0*/  MUFU.TANH R16, R16 ;  /* 0x0000001000107308 */ /* 0x000e620000002400 */
[----:B------:R-:W-:-:S02]  /*3cd0*/  FMUL.FTZ R69, R69, c[0x0][0x2ec] ;  /* 0x0000bb0045457a20 */ /* 0x000fc40000410000 */
[----:B------:R-:W-:Y:S02]  /*3ce0*/  FMUL.FTZ R70, R70, c[0x0][0x2ec] ;  /* 0x0000bb0046467a20 */ /* 0x000fe40000410000 */
[----:B------:R-:W-:Y:S01]  /*3cf0*/  FMUL.FTZ R71, R71, c[0x0][0x2ec] ;  /* 0x0000bb0047477a20 */ /* 0x000fe20000410000 */
[----:B------:R-:W-:Y:S01]  /*3d00*/  IADD3 R14, R89, 0x29, RZ ;  /* 0x00000029590e7810 */ /* 0x000fe20007ffe0ff */
[----:B------:R-:W-:Y:S01]  /*3d10*/  HMMA.16816.F32.BF16 R80, R52, R12, R80 ;  /* 0x0000000c3450723c */ /* 0x000fe20000041850 */
[----:B------:R-:W1:Y:S01]  /*3d20*/  MUFU.TANH R17, R17 ;  /* 0x0000001100117308 */ /* 0x000e620000002400 */
[----:B------:R-:W-:Y:S02]  /*3d30*/  FMUL.FTZ R48, R48, c[0x0][0x2ec] ;  /* 0x0000bb0030307a20 */ /* 0x000fe40000410000 */
[----:B------:R-:W-:Y:S02]  /*3d40*/  FMUL.FTZ R49, R49, c[0x0][0x2ec] ;  /* 0x0000bb0031317a20 */ /* 0x000fe40000410000 */
[----:B------:R-:W-:Y:S01]  /*3d50*/  FMUL.FTZ R50, R50, c[0x0][0x2ec] ;  /* 0x0000bb0032327a20 */ /* 0x000fe20000410000 */
[----:B------:R-:W-:Y:S01]  /*3d60*/  IADD3 R12, R89, 0x1, RZ ;  /* 0x00000001590c7810 */ /* 0x000fe20007ffe0ff */
[----:B------:R-:W-:Y:S01]  /*3d70*/  FMUL.FTZ R51, R51, c[0x0][0x2ec] ;  /* 0x0000bb0033337a20 */ /* 0x000fe20000410000 */
[----:B------:R-:W-:Y:S01]  /*3d80*/  LOP3.LUT R13, R0, 0xfffffffc, RZ, 0xc0, !PT ;  /* 0xfffffffc000d7812 */ /* 0x000fe200078ec0ff */
[----:B------:R-:W1:Y:S01]  /*3d90*/  MUFU.TANH R23, R23 ;  /* 0x0000001700177308 */ /* 0x000e620000002400 */
[----:B------:R-:W-:-:S02]  /*3da0*/  ISETP.GE.AND P1, PT, R12, R123, PT ;  /* 0x0000007b0c00720c */ /* 0x000fc40003f26270 */
[----:B------:R-:W-:Y:S01]  /*3db0*/  ISETP.GE.AND P4, PT, R12, R122, PT ;  /* 0x0000007a0c00720c */ /* 0x000fe20003f86270 */
[----:B------:R-:W-:Y:S01]  /*3dc0*/  IMAD.IADD R162, R84, 0x1, -R13 ;  /* 0x0000000154a27824 */ /* 0x000fe200078e0a0d */
[C---:B------:R-:W-:Y:S02]  /*3dd0*/  IADD3 R12, R89.reuse, 0x8, RZ ;  /* 0x00000008590c7810 */ /* 0x040fe40007ffe0ff */
[----:B------:R-:W-:Y:S01]  /*3de0*/  LOP3.LUT R0, R6, R85, RZ, 0xfc, !PT ;  /* 0x0000005506007212 */ /* 0x000fe200078efcff */
[----:B----4-:R-:W-:Y:S01]  /*3df0*/  HMMA.16816.F32.BF16 R64, R24, R10, R64 ;  /* 0x0000000a1840723c */ /* 0x010fe20000041840 */
[----:B------:R-:W-:Y:S01]  /*3e00*/  ISETP.GE.AND P3, PT, R12, R123, PT ;  /* 0x0000007b0c00720c */ /* 0x000fe20003f66270 */
[----:B------:R-:W4:Y:S01]  /*3e10*/  MUFU.TANH R163, R68 ;  /* 0x0000004400a37308 */ /* 0x000f220000002400 */
[----:B------:R-:W-:Y:S02]  /*3e20*/  IADD3 R6, R89, 0x9, RZ ;  /* 0x0000000959067810 */ /* 0x000fe40007ffe0ff */
[----:B------:R-:W-:-:S02]  /*3e30*/  FSEL R13, R72, -INF , !P6 ;  /* 0xff800000480d7808 */ /* 0x000fc40007000000 */
[----:B-----5:R-:W-:Y:S01]  /*3e40*/  FSEL R19, R62, -INF , !P3 ;  /* 0xff8000003e137808 */ /* 0x020fe20005800000 */
[----:B------:R-:W-:Y:S01]  /*3e50*/  HMMA.16816.F32.BF16 R80, R24, R8, R80 ;  /* 0x000000081850723c */ /* 0x000fe20000041850 */
[C---:B------:R-:W-:Y:S01]  /*3e60*/  ISETP.GE.AND P2, PT, R6.reuse, R123, PT ;  /* 0x0000007b0600720c */ /* 0x040fe20003f46270 */
[----:B------:R-:W5:Y:S01]  /*3e70*/  MUFU.TANH R159, R69 ;  /* 0x00000045009f7308 */ /* 0x000f620000002400 */
[-C--:B------:R-:W-:Y:S02]  /*3e80*/  ISETP.GE.AND P6, PT, R6, R122.reuse, PT ;  /* 0x0000007a0600720c */ /* 0x080fe40003fc6270 */
[CC--:B------:R-:W-:Y:S02]  /*3e90*/  ISETP.GE.AND P3, PT, R89.reuse, R122.reuse, PT ;  /* 0x0000007a5900720c */ /* 0x0c0fe40003f66270 */
[C---:B------:R-:W-:Y:S02]  /*3ea0*/  IADD3 R8, R89.reuse, 0x10, RZ ;  /* 0x0000001059087810 */ /* 0x040fe40007ffe0ff */
[----:B------:R-:W-:Y:S01]  /*3eb0*/  IADD3 R6, R89, 0x11, RZ ;  /* 0x0000001159067810 */ /* 0x000fe20007ffe0ff */
[----:B------:R-:W1:Y:S01]  /*3ec0*/  MUFU.TANH R18, R18 ;  /* 0x0000001200127308 */ /* 0x000e620000002400 */
[----:B------:R-:W-:-:S02]  /*3ed0*/  ISETP.GE.AND P5, PT, R12, R122, PT ;  /* 0x0000007a0c00720c */ /* 0x000fc40003fa6270 */
[----:B------:R-:W-:Y:S02]  /*3ee0*/  FSEL R60, R60, -INF , !P1 ;  /* 0xff8000003c3c7808 */ /* 0x000fe40004800000 */
[----:B---3--:R-:W-:Y:S01]  /*3ef0*/  FSEL R15, R56, -INF , !P2 ;  /* 0xff800000380f7808 */ /* 0x008fe20005000000 */
[----:B------:R-:W-:Y:S01]  /*3f00*/  FMUL.FTZ R64, R64, c[0x0][0x2ec] ;  /* 0x0000bb0040407a20 */ /* 0x000fe20000410000 */
[----:B------:R-:W-:Y:S01]  /*3f10*/  FSEL R61, R61, -INF , !P3 ;  /* 0xff8000003d3d7808 */ /* 0x000fe20005800000 */
[----:B------:R-:W3:Y:S01]  /*3f20*/  MUFU.TANH R127, R48 ;  /* 0x00000030007f7308 */ /* 0x000ee20000002400 */
[----:B------:R-:W-:Y:S01]  /*3f30*/  FSEL R12, R57, -INF , !P4 ;  /* 0xff800000390c7808 */ /* 0x000fe20006000000 */
[----:B------:R-:W-:Y:S01]  /*3f40*/  FMUL.FTZ R65, R65, c[0x0][0x2ec] ;  /* 0x0000bb0041417a20 */ /* 0x000fe20000410000 */
[-C--:B------:R-:W-:Y:S01]  /*3f50*/  ISETP.GE.AND P1, PT, R8, R123.reuse, PT ;  /* 0x0000007b0800720c */ /* 0x080fe20003f26270 */
[----:B------:R-:W-:Y:S01]  /*3f60*/  FMUL.FTZ R66, R66, c[0x0][0x2ec] ;  /* 0x0000bb0042427a20 */ /* 0x000fe20000410000 */
[-C--:B------:R-:W-:Y:S01]  /*3f70*/  ISETP.GE.AND P2, PT, R8, R122.reuse, PT ;  /* 0x0000007a0800720c */ /* 0x080fe20003f46270 */
[----:B------:R-:W-:Y:S01]  /*3f80*/  FMUL.FTZ R80, R80, c[0x0][0x2ec] ;  /* 0x0000bb0050507a20 */ /* 0x000fe20000410000 */
[C---:B------:R-:W-:Y:S01]  /*3f90*/  ISETP.GE.AND P3, PT, R6.reuse, R123, PT ;  /* 0x0000007b0600720c */ /* 0x040fe20003f66270 */
[----:B------:R-:W1:Y:S01]  /*3fa0*/  MUFU.TANH R125, R49 ;  /* 0x00000031007d7308 */ /* 0x000e620000002400 */
[----:B------:R-:W-:Y:S01]  /*3fb0*/  ISETP.GE.AND P4, PT, R6, R122, PT ;  /* 0x0000007a0600720c */ /* 0x000fe20003f86270 */
[----:B------:R-:W-:Y:S01]  /*3fc0*/  FMUL.FTZ R81, R81, c[0x0][0x2ec] ;  /* 0x0000bb0051517a20 */ /* 0x000fe20000410000 */
[C---:B------:R-:W-:Y:S01]  /*3fd0*/  IADD3 R8, R89.reuse, 0x18, RZ ;  /* 0x0000001859087810 */ /* 0x040fe20007ffe0ff */
[----:B------:R-:W-:Y:S01]  /*3fe0*/  FMUL.FTZ R82, R82, c[0x0][0x2ec] ;  /* 0x0000bb0052527a20 */ /* 0x000fe20000410000 */
[----:B------:R-:W-:Y:S01]  /*3ff0*/  IADD3 R6, R89, 0x19, RZ ;  /* 0x0000001959067810 */ /* 0x000fe20007ffe0ff */
[----:B------:R-:W-:Y:S01]  /*4000*/  FMUL.FTZ R83, R83, c[0x0][0x2ec] ;  /* 0x0000bb0053537a20 */ /* 0x000fe20000410000 */
[----:B------:R-:W-:Y:S01]  /*4010*/  FSEL R10, R63, -INF , !P5 ;  /* 0xff8000003f0a7808 */ /* 0x000fe20006800000 */
[----:B------:R-:W1:Y:S01]  /*4020*/  MUFU.TANH R170, R50 ;  /* 0x0000003200aa7308 */ /* 0x000e620000002400 */
[----:B--2---:R-:W-:Y:S01]  /*4030*/  FSEL R58, R58, -INF , !P6 ;  /* 0xff8000003a3a7808 */ /* 0x004fe20007000000 */
[----:B------:R-:W-:Y:S01]  /*4040*/  FMUL.FTZ R67, R67, c[0x0][0x2ec] ;  /* 0x0000bb0043437a20 */ /* 0x000fe20000410000 */
[----:B------:R-:W-:-:S02]  /*4050*/  FSEL R25, R44, -INF , !P1 ;  /* 0xff8000002c197808 */ /* 0x000fc40004800000 */
[CC--:B------:R-:W-:Y:S02]  /*4060*/  ISETP.GE.AND P5, PT, R8.reuse, R123.reuse, PT ;  /* 0x0000007b0800720c */ /* 0x0c0fe40003fa6270 */
[-C--:B------:R-:W-:Y:S01]  /*4070*/  ISETP.GE.AND P6, PT, R8, R122.reuse, PT ;  /* 0x0000007a0800720c */ /* 0x080fe20003fc6270 */
[----:B------:R-:W2:Y:S01]  /*4080*/  MUFU.TANH R117, R64 ;  /* 0x0000004000757308 */ /* 0x000ea20000002400 */
[----:B------:R-:W-:Y:S02]  /*4090*/  ISETP.GE.AND P1, PT, R6, R123, PT ;  /* 0x0000007b0600720c */ /* 0x000fe40003f26270 */
[----:B------:R-:W-:Y:S02]  /*40a0*/  FSEL R11, R20, -INF , !P3 ;  /* 0xff800000140b7808 */ /* 0x000fe40005800000 */
[----:B------:R-:W-:Y:S02]  /*40b0*/  ISETP.GE.AND P3, PT, R6, R122, PT ;  /* 0x0000007a0600720c */ /* 0x000fe40003f66270 */
[C---:B------:R-:W-:Y:S01]  /*40c0*/  IADD3 R8, R89.reuse, 0x20, RZ ;  /* 0x0000002059087810 */ /* 0x040fe20007ffe0ff */
[----:B------:R-:W2:Y:S01]  /*40d0*/  MUFU.TANH R164, R70 ;  /* 0x0000004600a47308 */ /* 0x000ea20000002400 */
[----:B------:R-:W-:-:S02]  /*40e0*/  IADD3 R6, R89, 0x21, RZ ;  /* 0x0000002159067810 */ /* 0x000fc40007ffe0ff */
[----:B------:R-:W-:Y:S02]  /*40f0*/  FSEL R21, R21, -INF , !P5 ;  /* 0xff80000015157808 */ /* 0x000fe40006800000 */
[----:B------:R-:W-:Y:S02]  /*4100*/  FSEL R9, R22, -INF , !P1 ;  /* 0xff80000016097808 */ /* 0x000fe40004800000 */
[CC--:B------:R-:W-:Y:S01]  /*4110*/  ISETP.GE.AND P5, PT, R8.reuse, R123.reuse, PT ;  /* 0x0000007b0800720c */ /* 0x0c0fe20003fa6270 */
[----:B------:R-:W2:Y:S01]  /*4120*/  MUFU.TANH R172, R71 ;  /* 0x0000004700ac7308 */ /* 0x000ea20000002400 */
[----:B------:R-:W-:Y:S02]  /*4130*/  ISETP.GE.AND P1, PT, R8, R122, PT ;  /* 0x0000007a0800720c */ /* 0x000fe40003f26270 */
[----:B-1----:R-:W-:Y:S02]  /*4140*/  FSEL R16, R16, -INF , !P2 ;  /* 0xff80000010107808 */ /* 0x002fe40005000000 */
[----:B------:R-:W-:-:S02]  /*4150*/  ISETP.GE.AND P2, PT, R6, R123, PT ;  /* 0x0000007b0600720c */ /* 0x000fc40003f46270 */
[----:B------:R-:W-:Y:S01]  /*4160*/  FSEL R8, R17, -INF , !P4 ;  /* 0xff80000011087808 */ /* 0x000fe20006000000 */
[----:B------:R-:W1:Y:S01]  /*4170*/  MUFU.TANH R166, R51 ;  /* 0x0000003300a67308 */ /* 0x000e620000002400 */
[----:B------:R-:W-:Y:S02]  /*4180*/  IADD3 R17, R89, 0x28, RZ ;  /* 0x0000002859117810 */ /* 0x000fe40007ffe0ff */
[----:B------:R-:W-:Y:S02]  /*4190*/  FSEL R20, R23, -INF , !P6 ;  /* 0xff80000017147808 */ /* 0x000fe40007000000 */
[----:B----4-:R-:W-:Y:S02]  /*41a0*/  FSEL R163, R163, -INF , !P5 ;  /* 0xff800000a3a37808 */ /* 0x010fe40006800000 */
[----:B-----5:R-:W-:Y:S01]  /*41b0*/  FSEL R159, R159, -INF , !P2 ;  /* 0xff8000009f9f7808 */ /* 0x020fe20005000000 */
[----:B------:R-:W4:Y:S01]  /*41c0*/  MUFU.TANH R119, R80 ;  /* 0x0000005000777308 */ /* 0x000f220000002400 */
[----:B------:R-:W-:-:S02]  /*41d0*/  ISETP.GE.AND P6, PT, R17, R123, PT ;  /* 0x0000007b1100720c */ /* 0x000fc40003fc6270 */
[C---:B------:R-:W-:Y:S02]  /*41e0*/  ISETP.GE.AND P5, PT, R14.reuse, R123, PT ;  /* 0x0000007b0e00720c */ /* 0x040fe40003fa6270 */
[-C--:B------:R-:W-:Y:S02]  /*41f0*/  ISETP.GE.AND P2, PT, R14, R122.reuse, PT ;  /* 0x0000007a0e00720c */ /* 0x080fe40003f46270 */
[----:B------:R-:W-:Y:S01]  /*4200*/  IADD3 R14, R89, 0x30, RZ ;  /* 0x00000030590e7810 */ /* 0x000fe20007ffe0ff */
[----:B------:R-:W5:Y:S01]  /*4210*/  MUFU.TANH R118, R81 ;  /* 0x0000005100767308 */ /* 0x000f620000002400 */
[----:B------:R-:W-:Y:S02]  /*4220*/  ISETP.GE.AND P4, PT, R6, R122, PT ;  /* 0x0000007a0600720c */ /* 0x000fe40003f86270 */
[----:B------:R-:W-:Y:S02]  /*4230*/  FSEL R6, R18, -INF , !P3 ;  /* 0xff80000012067808 */ /* 0x000fe40005800000 */
[----:B---3--:R-:W-:-:S02]  /*4240*/  FSEL R127, R127, -INF , !P6 ;  /* 0xff8000007f7f7808 */ /* 0x008fc40007000000 */
[----:B------:R-:W-:Y:S01]  /*4250*/  FSEL R125, R125, -INF , !P5 ;  /* 0xff8000007d7d7808 */ /* 0x000fe20006800000 */
[----:B------:R-:W3:Y:S01]  /*4260*/  MUFU.TANH R115, R65 ;  /* 0x0000004100737308 */ /* 0x000ee20000002400 */
[-C--:B------:R-:W-:Y:S02]  /*4270*/  ISETP.GE.AND P3, PT, R17, R122.reuse, PT ;  /* 0x0000007a1100720c */ /* 0x080fe40003f66270 */
[C---:B------:R-:W-:Y:S02]  /*4280*/  ISETP.GE.AND P6, PT, R14.reuse, R123, PT ;  /* 0x0000007b0e00720c */ /* 0x040fe40003fc6270 */
[----:B------:R-:W-:Y:S02]  /*4290*/  ISETP.GE.AND P5, PT, R14, R122, PT ;  /* 0x0000007a0e00720c */ /* 0x000fe40003fa6270 */
[----:B------:R-:W-:Y:S01]  /*42a0*/  IADD3 R14, R89, 0x38, RZ ;  /* 0x00000038590e7810 */ /* 0x000fe20007ffe0ff */
[----:B------:R-:W1:Y:S01]  /*42b0*/  MUFU.TANH R116, R82 ;  /* 0x0000005200747308 */ /* 0x000e620000002400 */
[----:B------:R-:W-:-:S02]  /*42c0*/  FSEL R170, R170, -INF , !P3 ;  /* 0xff800000aaaa7808 */ /* 0x000fc40005800000 */
[-C--:B------:R-:W-:Y:S02]  /*42d0*/  ISETP.GE.AND P3, PT, R14, R123.reuse, PT ;  /* 0x0000007b0e00720c */ /* 0x080fe40003f66270 */
[----:B------:R-:W-:Y:S02]  /*42e0*/  IADD3 R17, R89, 0x31, RZ ;  /* 0x0000003159117810 */ /* 0x000fe40007ffe0ff */
[----:B--2---:R-:W-:Y:S01]  /*42f0*/  FSEL R117, R117, -INF , !P3 ;  /* 0xff80000075757808 */ /* 0x004fe20005800000 */
[----:B------:R-:W2:Y:S01]  /*4300*/  MUFU.TANH R114, R83 ;  /* 0x0000005300727308 */ /* 0x000ea20000002400 */
[----:B------:R-:W-:Y:S02]  /*4310*/  ISETP.GT.AND P3, PT, R155, R148, PT ;  /* 0x000000949b00720c */ /* 0x000fe40003f64270 */
[----:B------:R-:W-:Y:S02]  /*4320*/  FSEL R164, R164, -INF , !P1 ;  /* 0xff800000a4a47808 */ /* 0x000fe40004800000 */
[----:B------:R-:W-:-:S02]  /*4330*/  ISETP.GE.AND P1, PT, R17, R123, PT ;  /* 0x0000007b1100720c */ /* 0x000fc40003f26270 */
[----:B------:R-:W-:Y:S01]  /*4340*/  IADD3 R89, R89, 0x39, RZ ;  /* 0x0000003959597810 */ /* 0x000fe20007ffe0ff */
[----:B------:R-:W2:Y:S01]  /*4350*/  MUFU.TANH R112, R66 ;  /* 0x0000004200707308 */ /* 0x000ea20000002400 */
[----:B------:R-:W-:Y:S02]  /*4360*/  FSEL R172, R172, -INF , !P4 ;  /* 0xff800000acac7808 */ /* 0x000fe40006000000 */
[----:B-1----:R-:W-:Y:S02]  /*4370*/  FSEL R166, R166, -INF , !P2 ;  /* 0xff800000a6a67808 */ /* 0x002fe40005000000 */
[----:B----4-:R-:W-:Y:S02]  /*4380*/  FSEL R119, R119, -INF , !P6 ;  /* 0xff80000077777808 */ /* 0x010fe40007000000 */
[----:B-----5:R-:W-:Y:S01]  /*4390*/  FSEL R118, R118, -INF , !P1 ;  /* 0xff80000076767808 */ /* 0x020fe20004800000 */
[----:B------:R-:W1:Y:S01]  /*43a0*/  MUFU.TANH R110, R67 ;  /* 0x00000043006e7308 */ /* 0x000e620000002400 */
[----:B------:R-:W-:Y:S01]  /*43b0*/  BAR.SYNC.DEFER_BLOCKING 0x0 ;  /* 0x0000000000007b1d */ /* 0x000fe20000010000 */
[----:B------:R-:W-:-:S02]  /*43c0*/  ISETP.GE.AND P4, PT, R17, R122, PT ;  /* 0x0000007a1100720c */ /* 0x000fc40003f86270 */
[-C--:B------:R-:W-:Y:S02]  /*43d0*/  ISETP.GE.AND P2, PT, R14, R122.reuse, PT ;  /* 0x0000007a0e00720c */ /* 0x080fe40003f46270 */
[C---:B------:R-:W-:Y:S02]  /*43e0*/  ISETP.GE.AND P6, PT, R89.reuse, R123, PT ;  /* 0x0000007b5900720c */ /* 0x040fe40003fc6270 */
[----:B------:R-:W-:Y:S02]  /*43f0*/  ISETP.GE.AND P1, PT, R89, R122, PT ;  /* 0x0000007a5900720c */ /* 0x000fe40003f26270 */
[----:B---3--:R-:W-:Y:S02]  /*4400*/  FSEL R115, R115, -INF , !P6 ;  /* 0xff80000073737808 */ /* 0x008fe40007000000 */
[----:B------:R-:W-:Y:S02]  /*4410*/  FSEL R116, R116, -INF , !P5 ;  /* 0xff80000074747808 */ /* 0x000fe40006800000 */
[----:B--2---:R-:W-:-:S02]  /*4420*/  FSEL R114, R114, -INF , !P4 ;  /* 0xff80000072727808 */ /* 0x004fc40006000000 */
[----:B------:R-:W-:Y:S02]  /*4430*/  FSEL R112, R112, -INF , !P2 ;  /* 0xff80000070707808 */ /* 0x000fe40005000000 */
[----:B-1----:R-:W-:Y:S01]  /*4440*/  FSEL R110, R110, -INF , !P1 ;  /* 0xff8000006e6e7808 */ /* 0x002fe20004800000 */
        /* <DEDUP_REMOVED lines=59> */
.L_x_6054:
[----:B------:R-:W-:-:S04]  /*4800*/  LEA R14, -R3, RZ, 0x6 ;  /* 0x000000ff030e7211 */ /* 0x000fc800078e31ff */
[----:B------:R-:W-:Y:S02]  /*4810*/  SHF.R.S32.HI R23, RZ, 0x1f, R14 ;  /* 0x0000001fff177819 */ /* 0x000fe4000001140e */
.L_x_6055:
        /* <DEDUP_REMOVED lines=82> */
.L_x_6057:
[----:B------:R-:W-:Y:S05]  /*4d40*/  BSYNC B0 ;  /* 0x0000000000007941 */ /* 0x000fea0003800000 */
.L_x_6056:
[----:B------:R-:W0:Y:S01]  /*4d50*/  LDGDEPBAR ;  /* 0x00000000000079af */ /* 0x000e220000000000 */
[----:B------:R-:W-:-:S04]  /*4d60*/  IADD3 R121, P1, R14, R121, RZ ;  /* 0x000000790e797210 */ /* 0x000fc80007f3e0ff */
[----:B------:R-:W-:Y:S02]  /*4d70*/  IADD3.X R120, R23, R120, RZ, P1, !PT ;  /* 0x0000007817787210 */ /* 0x000fe40000ffe4ff */
.L_x_6053:
        /* <DEDUP_REMOVED lines=45> */
[----:B------:R-:W-:Y:S01]  /*5050*/  LDSM.16.MT88.4 R40, [R140+0xa000] ;  /* 0x00a000008c28783b */ /* 0x000fe20000004200 */
[----:B-1----:R-:W-:Y:S02]  /*5060*/  FMNMX.FTZ R3, R4, R3, !PT ;  /* 0x0000000304037209 */ /* 0x002fe40007810000 */
[----:B--2---:R-:W-:-:S03]  /*5070*/  FMNMX.FTZ R2, R17, R2, !PT ;  /* 0x0000000211027209 */ /* 0x004fc60007810000 */
[C---:B------:R-:W-:Y:S01]  /*5080*/  FMUL.FTZ R124, R3.reuse, c[0x0][0x23c] ;  /* 0x00008f00037c7a20 */ /* 0x040fe20000410000 */
[----:B------:R-:W-:Y:S01]  /*5090*/  FSETP.NEU.FTZ.AND P1, PT, R3, -INF , PT ;  /* 0xff8000000300780b */ /* 0x000fe20003f3d000 */
[----:B------:R-:W-:-:S03]  /*50a0*/  FMUL.FTZ R113, R2, c[0x0][0x23c] ;  /* 0x00008f0002717a20 */ /* 0x000fc60000410000 */
[----:B------:R-:W-:Y:S02]  /*50b0*/  FSEL R124, R124, RZ, P1 ;  /* 0x000000ff7c7c7208 */ /* 0x000fe40000800000 */
[----:B------:R-:W-:-:S03]  /*50c0*/  FSETP.NEU.FTZ.AND P1, PT, R2, -INF , PT ;  /* 0xff8000000200780b */ /* 0x000fc60003f3d000 */
[--C-:B------:R-:W-:Y:S01]  /*50d0*/  FFMA.FTZ R111, R13, c[0x0][0x23c], -R124.reuse ;  /* 0x00008f000d6f7a23 */ /* 0x100fe2000001087c */
[----:B------:R-:W-:Y:S01]  /*50e0*/  FSEL R113, R113, RZ, P1 ;  /* 0x000000ff71717208 */ /* 0x000fe20000800000 */
[--C-:B------:R-:W-:Y:S02]  /*50f0*/  FFMA.FTZ R108, R60, c[0x0][0x23c], -R124.reuse ;  /* 0x00008f003c6c7a23 */ /* 0x100fe4000001087c */
[--C-:B------:R-:W-:Y:S02]  /*5100*/  FFMA.FTZ R101, R19, c[0x0][0x23c], -R124.reuse ;  /* 0x00008f0013657a23 */ /* 0x100fe4000001087c */
[----:B------:R-:W-:Y:S01]  /*5110*/  FFMA.FTZ R100, R15, c[0x0][0x23c], -R124 ;  /* 0x00008f000f647a23 */ /* 0x000fe2000001087c */
[----:B------:R-:W-:Y:S01]  /*5120*/  MUFU.EX2 R111, R111 ;  /* 0x0000006f006f7308 */ /* 0x000fe20000000800 */
[--C-:B------:R-:W-:Y:S02]  /*5130*/  FFMA.FTZ R104, R61, c[0x0][0x23c], -R113.reuse ;  /* 0x00008f003d687a23 */ /* 0x100fe40000010871 */
[----:B------:R-:W-:-:S02]  /*5140*/  FFMA.FTZ R103, R12, c[0x0][0x23c], -R113 ;  /* 0x00008f000c677a23 */ /* 0x000fc40000010871 */
[--C-:B------:R-:W-:Y:S01]  /*5150*/  FFMA.FTZ R102, R10, c[0x0][0x23c], -R113.reuse ;  /* 0x00008f000a667a23 */ /* 0x100fe20000010871 */
[----:B------:R-:W1:Y:S01]  /*5160*/  LDSM.16.MT88.4 R12, [R138+0x8800] ;  /* 0x008800008a0c783b */ /* 0x000e620000004200 */
[--C-:B------:R-:W-:Y:S01]  /*5170*/  FFMA.FTZ R105, R58, c[0x0][0x23c], -R113.reuse ;  /* 0x00008f003a697a23 */ /* 0x100fe20000010871 */
[----:B------:R-:W2:Y:S01]  /*5180*/  MUFU.EX2 R108, R108 ;  /* 0x0000006c006c7308 */ /* 0x000ea20000000800 */
[--C-:B------:R-:W-:Y:S01]  /*5190*/  FFMA.FTZ R107, R25, c[0x0][0x23c], -R124.reuse ;  /* 0x00008f00196b7a23 */ /* 0x100fe2000001087c */
[----:B------:R-:W3:Y:S01]  /*51a0*/  LDSM.16.MT88.4 R56, [R137+0xa000] ;  /* 0x00a000008938783b */ /* 0x000ee20000004200 */
[--C-:B------:R-:W-:Y:S02]  /*51b0*/  FFMA.FTZ R106, R11, c[0x0][0x23c], -R124.reuse ;  /* 0x00008f000b6a7a23 */ /* 0x100fe4000001087c */
[--C-:B------:R-:W-:Y:S01]  /*51c0*/  FFMA.FTZ R35, R21, c[0x0][0x23c], -R124.reuse ;  /* 0x00008f0015237a23 */ /* 0x100fe2000001087c */
[----:B------:R-:W-:Y:S01]  /*51d0*/  LDSM.16.MT88.4 R24, [R136+0x8800] ;  /* 0x008800008818783b */ /* 0x000fe20000004200 */
[----:B------:R-:W-:Y:S01]  /*51e0*/  FFMA.FTZ R34, R9, c[0x0][0x23c], -R124 ;  /* 0x00008f0009227a23 */ /* 0x000fe2000001087c */
[----:B------:R-:W-:Y:S01]  /*51f0*/  MUFU.EX2 R101, R101 ;  /* 0x0000006500657308 */ /* 0x000fe20000000800 */
[----:B------:R-:W-:-:S02]  /*5200*/  FFMA.FTZ R109, R16, c[0x0][0x23c], -R113 ;  /* 0x00008f00106d7a23 */ /* 0x000fc40000010871 */
[--C-:B------:R-:W-:Y:S01]  /*5210*/  FFMA.FTZ R32, R8, c[0x0][0x23c], -R113.reuse ;  /* 0x00008f0008207a23 */ /* 0x100fe20000010871 */
[----:B------:R-:W-:Y:S01]  /*5220*/  LDSM.16.MT88.4 R16, [R140+0x8800] ;  /* 0x008800008c10783b */ /* 0x000fe20000004200 */
[--C-:B------:R-:W-:Y:S02]  /*5230*/  FFMA.FTZ R33, R20, c[0x0][0x23c], -R113.reuse ;  /* 0x00008f0014217a23 */ /* 0x100fe40000010871 */
[--C-:B------:R-:W-:Y:S01]  /*5240*/  FFMA.FTZ R0, R6, c[0x0][0x23c], -R113.reuse ;  /* 0x00008f0006007a23 */ /* 0x100fe20000010871 */
[----:B------:R-:W4:Y:S01]  /*5250*/  MUFU.EX2 R100, R100 ;  /* 0x0000006400647308 */ /* 0x000f220000000800 */
[----:B--2---:R-:W-:Y:S01]  /*5260*/  F2FP.BF16.PACK_AB R64, R108, R111 ;  /* 0x0000006f6c40723e */ /* 0x004fe200000010ff */
[----:B------:R-:W-:Y:S01]  /*5270*/  LDSM.16.MT88.4 R20, [R136+0xa000] ;  /* 0x00a000008814783b */ /* 0x000fe20000004200 */
[--C-:B------:R-:W-:Y:S02]  /*5280*/  FFMA.FTZ R126, R163, c[0x0][0x23c], -R124.reuse ;  /* 0x00008f00a37e7a23 */ /* 0x100fe4000001087c */
[----:B------:R-:W-:Y:S01]  /*5290*/  FFMA.FTZ R164, R164, c[0x0][0x23c], -R113 ;  /* 0x00008f00a4a47a23 */ /* 0x000fe20000010871 */
[----:B------:R-:W-:Y:S01]  /*52a0*/  LDSM.16.MT88.4 R8, [R137+0x8800] ;  /* 0x008800008908783b */ /* 0x000fe20000004200 */
[--C-:B------:R-:W-:Y:S01]  /*52b0*/  FFMA.FTZ R119, R119, c[0x0][0x23c], -R124.reuse ;  /* 0x00008f0077777a23 */ /* 0x100fe2000001087c */
[----:B------:R-:W-:Y:S01]  /*52c0*/  MUFU.EX2 R104, R104 ;  /* 0x0000006800687308 */ /* 0x000fe20000000800 */
[----:B------:R-:W-:-:S02]  /*52d0*/  FFMA.FTZ R118, R118, c[0x0][0x23c], -R124 ;  /* 0x00008f0076767a23 */ /* 0x000fc4000001087c */
[----:B------:R-:W-:Y:S02]  /*52e0*/  FFMA.FTZ R117, R117, c[0x0][0x23c], -R124 ;  /* 0x00008f0075757a23 */ /* 0x000fe4000001087c */
[--C-:B------:R-:W-:Y:S02]  /*52f0*/  FFMA.FTZ R114, R114, c[0x0][0x23c], -R113.reuse ;  /* 0x00008f0072727a23 */ /* 0x100fe40000010871 */
[----:B------:R-:W-:Y:S01]  /*5300*/  FFMA.FTZ R112, R112, c[0x0][0x23c], -R113 ;  /* 0x00008f0070707a23 */ /* 0x000fe20000010871 */
[----:B------:R-:W2:Y:S01]  /*5310*/  MUFU.EX2 R103, R103 ;  /* 0x0000006700677308 */ /* 0x000ea20000000800 */
[----:B----4-:R-:W-:Y:S01]  /*5320*/  F2FP.BF16.PACK_AB R66, R100, R101 ;  /* 0x000000656442723e */ /* 0x010fe200000010ff */
[----:B------:R-:W-:-:S04]  /*5330*/  FADD.FTZ R108, R111, R108 ;  /* 0x0000006c6f6c7221 */ /* 0x000fc80000010000 */
[----:B------:R-:W-:Y:S02]  /*5340*/  FADD.FTZ R101, R101, R108 ;  /* 0x0000006c65657221 */ /* 0x000fe40000010000 */
[----:B------:R-:W-:Y:S02]  /*5350*/  MUFU.EX2 R102, R102 ;  /* 0x0000006600667308 */ /* 0x000fe40000000800 */
[----:B------:R-:W-:-:S06]  /*5360*/  FADD.FTZ R100, R100, R101 ;  /* 0x0000006564647221 */ /* 0x000fcc0000010000 */
[----:B------:R-:W4:Y:S01]  /*5370*/  MUFU.EX2 R105, R105 ;  /* 0x0000006900697308 */ /* 0x000f220000000800 */
[----:B--2---:R-:W-:Y:S01]  /*5380*/  F2FP.BF16.PACK_AB R65, R103, R104 ;  /* 0x000000686741723e */ /* 0x004fe200000010ff */
[----:B------:R-:W-:-:S06]  /*5390*/  FADD.FTZ R103, R104, R103 ;  /* 0x0000006768677221 */ /* 0x000fcc0000010000 */
[----:B------:R-:W-:Y:S01]  /*53a0*/  MUFU.EX2 R107, R107 ;  /* 0x0000006b006b7308 */ /* 0x000fe20000000800 */
[----:B----4-:R-:W-:-:S07]  /*53b0*/  F2FP.BF16.PACK_AB R67, R105, R102 ;  /* 0x000000666943723e */ /* 0x010fce00000010ff */
[----:B------:R-:W2:Y:S01]  /*53c0*/  MUFU.EX2 R106, R106 ;  /* 0x0000006a006a7308 */ /* 0x000ea20000000800 */
[----:B------:R-:W-:-:S04]  /*53d0*/  FADD.FTZ R102, R102, R103 ;  /* 0x0000006766667221 */ /* 0x000fc80000010000 */
[----:B------:R-:W-:Y:S01]  /*53e0*/  FADD.FTZ R102, R105, R102 ;  /* 0x0000006669667221 */ /* 0x000fe20000010000 */
[C---:B------:R-:W-:Y:S02]  /*53f0*/  HMMA.16816.F32.BF16 R88, R64.reuse, R84, RZ ;  /* 0x000000544058723c */ /* 0x040fe400000418ff */
[----:B------:R-:W-:Y:S06]  /*5400*/  MUFU.EX2 R35, R35 ;  /* 0x0000002300237308 */ /* 0x000fec0000000800 */
[----:B------:R-:W-:Y:S02]  /*5410*/  HMMA.16816.F32.BF16 R84, R64, R86, RZ ;  /* 0x000000564054723c */ /* 0x000fe400000418ff */
[----:B------:R-:W4:Y:S01]  /*5420*/  MUFU.EX2 R34, R34 ;  /* 0x0000002200227308 */ /* 0x000f220000000800 */
[----:B--2---:R-:W-:Y:S01]  /*5430*/  F2FP.BF16.PACK_AB R4, R106, R107 ;  /* 0x0000006b6a04723e */ /* 0x004fe200000010ff */
[----:B------:R-:W-:-:S04]  /*5440*/  FADD.FTZ R107, R107, R100 ;  /* 0x000000646b6b7221 */ /* 0x000fc80000010000 */
[C---:B------:R-:W-:Y:S01]  /*5450*/  HMMA.16816.F32.BF16 R44, R64.reuse, R48, RZ ;  /* 0x00000030402c723c */ /* 0x040fe200000418ff */
[----:B------:R-:W-:Y:S01]  /*5460*/  FADD.FTZ R106, R106, R107 ;  /* 0x0000006b6a6a7221 */ /* 0x000fe20000010000 */
[----:B------:R-:W-:Y:S06]  /*5470*/  MUFU.EX2 R109, R109 ;  /* 0x0000006d006d7308 */ /* 0x000fec0000000800 */
[----:B------:R-:W-:Y:S02]  /*5480*/  HMMA.16816.F32.BF16 R48, R64, R50, RZ ;  /* 0x000000324030723c */ /* 0x000fe400000418ff */
[----:B------:R-:W2:Y:S01]  /*5490*/  MUFU.EX2 R32, R32 ;  /* 0x0000002000207308 */ /* 0x000ea20000000800 */
[----:B----4-:R-:W-:-:S05]  /*54a0*/  F2FP.BF16.PACK_AB R6, R34, R35 ;  /* 0x000000232206723e */ /* 0x010fca00000010ff */
        /* <DEDUP_REMOVED lines=9> */
[----:B------:R-:W-:Y:S01]  /*5540*/  HMMA.16816.F32.BF16 R76, R64, R78, RZ ;  /* 0x0000004e404c723c */ /* 0x000fe200000418ff */
[----:B----4-:R-:W-:Y:S01]  /*5550*/  F2FP.BF16.PACK_AB R7, R0, R33 ;  /* 0x000000210007723e */ /* 0x010fe200000010ff */
[----:B------:R-:W-:Y:S01]  /*5560*/  MUFU.EX2 R164, R164 ;  /* 0x000000a400a47308 */ /* 0x000fe20000000800 */
[----:B------:R-:W-:-:S05]  /*5570*/  FADD.FTZ R33, R33, R32 ;  /* 0x0000002021217221 */ /* 0x000fca0000010000 */
[----:B------:R-:W-:Y:S01]  /*5580*/  HMMA.16816.F32.BF16 R72, R64, R68, RZ ;  /* 0x000000444048723c */ /* 0x000fe200000418ff */
[----:B------:R-:W-:Y:S01]  /*5590*/  FADD.FTZ R33, R0, R33 ;  /* 0x0000002100217221 */ /* 0x000fe20000010000 */
[----:B------:R-:W-:Y:S06]  /*55a0*/  MUFU.EX2 R119, R119 ;  /* 0x0000007700777308 */ /* 0x000fec0000000800 */
[C---:B-1----:R-:W-:Y:S02]  /*55b0*/  HMMA.16816.F32.BF16 R88, R4.reuse, R12, R88 ;  /* 0x0000000c0458723c */ /* 0x042fe40000041858 */
[----:B------:R-:W-:Y:S06]  /*55c0*/  MUFU.EX2 R118, R118 ;  /* 0x0000007600767308 */ /* 0x000fec0000000800 */
[----:B------:R-:W-:Y:S01]  /*55d0*/  HMMA.16816.F32.BF16 R84, R4, R14, R84 ;  /* 0x0000000e0454723c */ /* 0x000fe20000041854 */
[----:B------:R-:W1:Y:S01]  /*55e0*/  LDSM.16.MT88.4 R12, [R138+0xa800] ;  /* 0x00a800008a0c783b */ /* 0x000e620000004200 */
[----:B------:R-:W-:Y:S06]  /*55f0*/  MUFU.EX2 R117, R117 ;  /* 0x0000007500757308 */ /* 0x000fec0000000800 */
[C---:B------:R-:W-:Y:S02]  /*5600*/  HMMA.16816.F32.BF16 R36, R64.reuse, R40, RZ ;  /* 0x000000284024723c */ /* 0x040fe400000418ff */
[----:B------:R-:W-:Y:S06]  /*5610*/  MUFU.EX2 R114, R114 ;  /* 0x0000007200727308 */ /* 0x000fec0000000800 */
[C---:B---3--:R-:W-:Y:S08]  /*5620*/  HMMA.16816.F32.BF16 R52, R64.reuse, R56, RZ ;  /* 0x000000384034723c */ /* 0x048ff000000418ff */
        /* <DEDUP_REMOVED lines=19> */
[--C-:B------:R-:W-:Y:S01]  /*5760*/  FFMA.FTZ R25, R127, c[0x0][0x23c], -R124.reuse ;  /* 0x00008f007f197a23 */ /* 0x100fe2000001087c */
[----:B------:R-:W-:Y:S01]  /*5770*/  HMMA.16816.F32.BF16 R68, R4, R26, R68 ;  /* 0x0000001a0444723c */ /* 0x000fe20000041844 */
[----:B------:R-:W-:-:S02]  /*5780*/  FFMA.FTZ R24, R125, c[0x0][0x23c], -R124 ;  /* 0x00008f007d187a23 */ /* 0x000fc4000001087c */
[--C-:B------:R-:W-:Y:S02]  /*5790*/  FFMA.FTZ R127, R172, c[0x0][0x23c], -R113.reuse ;  /* 0x00008f00ac7f7a23 */ /* 0x100fe40000010871 */
[--C-:B------:R-:W-:Y:S01]  /*57a0*/  FFMA.FTZ R125, R170, c[0x0][0x23c], -R113.reuse ;  /* 0x00008f00aa7d7a23 */ /* 0x100fe20000010871 */
[----:B------:R-:W-:Y:S01]  /*57b0*/  MUFU.EX2 R25, R25 ;  /* 0x0000001900197308 */ /* 0x000fe20000000800 */
[--C-:B------:R-:W-:Y:S01]  /*57c0*/  FFMA.FTZ R27, R159, c[0x0][0x23c], -R124.reuse ;  /* 0x00008f009f1b7a23 */ /* 0x100fe2000001087c */
[C---:B--2---:R-:W-:Y:S01]  /*57d0*/  HMMA.16816.F32.BF16 R36, R4.reuse, R16, R36 ;  /* 0x000000100424723c */ /* 0x044fe20000041824 */
[--C-:B------:R-:W-:Y:S02]  /*57e0*/  FFMA.FTZ R26, R166, c[0x0][0x23c], -R113.reuse ;  /* 0x00008f00a61a7a23 */ /* 0x100fe40000010871 */
[----:B------:R-:W-:Y:S02]  /*57f0*/  FFMA.FTZ R124, R115, c[0x0][0x23c], -R124 ;  /* 0x00008f00737c7a23 */ /* 0x000fe4000001087c */
[--C-:B------:R-:W-:Y:S01]  /*5800*/  FFMA.FTZ R115, R116, c[0x0][0x23c], -R113.reuse ;  /* 0x00008f0074737a23 */ /* 0x100fe20000010871 */
[----:B------:R-:W2:Y:S01]  /*5810*/  MUFU.EX2 R27, R27 ;  /* 0x0000001b001b7308 */ /* 0x000ea20000000800 */
[----:B------:R-:W-:Y:S01]  /*5820*/  FFMA.FTZ R166, R110, c[0x0][0x23c], -R113 ;  /* 0x00008f006ea67a23 */ /* 0x000fe20000010871 */
[C---:B------:R-:W-:Y:S01]  /*5830*/  HMMA.16816.F32.BF16 R40, R4.reuse, R18, R40 ;  /* 0x000000120428723c */ /* 0x040fe20000041828 */
[----:B------:R-:W-:Y:S05]  /*5840*/  LDSM.16.MT88.4 R16, [R138+0x9000] ;  /* 0x009000008a10783b */ /* 0x000fea0000004200 */
[----:B------:R-:W4:Y:S02]  /*5850*/  MUFU.EX2 R24, R24 ;  /* 0x0000001800187308 */ /* 0x000f240000000800 */
[C---:B---3--:R-:W-:Y:S06]  /*5860*/  HMMA.16816.F32.BF16 R52, R4.reuse, R8, R52 ;  /* 0x000000080434723c */ /* 0x048fec0000041834 */
[----:B------:R-:W3:Y:S02]  /*5870*/  MUFU.EX2 R127, R127 ;  /* 0x0000007f007f7308 */ /* 0x000ee40000000800 */
[----:B------:R-:W-:Y:S01]  /*5880*/  HMMA.16816.F32.BF16 R56, R4, R10, R56 ;  /* 0x0000000a0438723c */ /* 0x000fe20000041838 */
[----:B------:R-:W5:Y:S05]  /*5890*/  LDSM.16.MT88.4 R8, [R140+0x9000] ;  /* 0x009000008c08783b */ /* 0x000f6a0000004200 */
[----:B------:R-:W-:Y:S01]  /*58a0*/  MUFU.EX2 R125, R125 ;  /* 0x0000007d007d7308 */ /* 0x000fe20000000800 */
[----:B--2---:R-:W-:-:S02]  /*58b0*/  F2FP.BF16.PACK_AB R4, R27, R126 ;  /* 0x0000007e1b04723e */ /* 0x004fc400000010ff */
[----:B----4-:R-:W-:-:S05]  /*58c0*/  F2FP.BF16.PACK_AB R6, R24, R25 ;  /* 0x000000191806723e */ /* 0x010fca00000010ff */
[----:B------:R-:W2:Y:S01]  /*58d0*/  MUFU.EX2 R26, R26 ;  /* 0x0000001a001a7308 */ /* 0x000ea20000000800 */
[----:B---3--:R-:W-:Y:S01]  /*58e0*/  F2FP.BF16.PACK_AB R5, R127, R164 ;  /* 0x000000a47f05723e */ /* 0x008fe200000010ff */
[----:B------:R-:W-:-:S04]  /*58f0*/  FADD.FTZ R164, R164, R33 ;  /* 0x00000021a4a47221 */ /* 0x000fc80000010000 */
[----:B------:R-:W-:Y:S02]  /*5900*/  FADD.FTZ R164, R127, R164 ;  /* 0x000000a47fa47221 */ /* 0x000fe40000010000 */
[----:B------:R-:W-:Y:S01]  /*5910*/  MUFU.EX2 R124, R124 ;  /* 0x0000007c007c7308 */ /* 0x000fe20000000800 */
[----:B--2---:R-:W-:-:S07]  /*5920*/  F2FP.BF16.PACK_AB R7, R26, R125 ;  /* 0x0000007d1a07723e */ /* 0x004fce00000010ff */
[----:B------:R-:W2:Y:S01]  /*5930*/  MUFU.EX2 R115, R115 ;  /* 0x0000007300737308 */ /* 0x000ea20000000800 */
[----:B------:R-:W-:Y:S01]  /*5940*/  FADD.FTZ R125, R125, R164 ;  /* 0x000000a47d7d7221 */ /* 0x000fe20000010000 */
[----:B------:R-:W-:-:S03]  /*5950*/  LEA R164, P1, R121, c[0x0][0x168], 0x1 ;  /* 0x00005a0079a47a11 */ /* 0x000fc600078208ff */
[----:B------:R-:W-:Y:S01]  /*5960*/  FADD.FTZ R26, R26, R125 ;  /* 0x0000007d1a1a7221 */ /* 0x000fe20000010000 */
[C---:B-1----:R-:W-:Y:S01]  /*5970*/  HMMA.16816.F32.BF16 R80, R4.reuse, R12, R80 ;  /* 0x0000000c0450723c */ /* 0x042fe20000041850 */
[----:B------:R-:W-:Y:S01]  /*5980*/  LEA.HI.X R165, R121, c[0x0][0x16c], R120, 0x1, P1 ;  /* 0x00005b0079a57a11 */ /* 0x000fe200008f0c78 */
[----:B------:R-:W-:Y:S06]  /*5990*/  MUFU.EX2 R113, R112 ;  /* 0x0000007000717308 */ /* 0x000fec0000000800 */
[C---:B------:R-:W-:Y:S01]  /*59a0*/  HMMA.16816.F32.BF16 R76, R4.reuse, R14, R76 ;  /* 0x0000000e044c723c */ /* 0x040fe2000004184c */
[----:B------:R-:W1:Y:S01]  /*59b0*/  LDSM.16.MT88.4 R12, [R138+0xb000] ;  /* 0x00b000008a0c783b */ /* 0x000e620000004200 */
[----:B------:R-:W3:Y:S06]  /*59c0*/  MUFU.EX2 R166, R166 ;  /* 0x000000a600a67308 */ /* 0x000eec0000000800 */
[C---:B-----5:R-:W-:Y:S08]  /*59d0*/  HMMA.16816.F32.BF16 R96, R4.reuse, R8, R96 ;  /* 0x000000080460723c */ /* 0x060ff00000041860 */
[C---:B------:R-:W-:Y:S01]  /*59e0*/  HMMA.16816.F32.BF16 R92, R4.reuse, R10, R92 ;  /* 0x0000000a045c723c */ /* 0x040fe2000004185c */
[----:B------:R-:W4:Y:S07]  /*59f0*/  LDSM.16.MT88.4 R8, [R136+0x9000] ;  /* 0x009000008808783b */ /* 0x000f2e0000004200 */
        /* <DEDUP_REMOVED lines=11> */
[----:B------:R-:W-:Y:S07]  /*5ab0*/  LDSM.16.MT88.4 R16, [R136+0x9800] ;  /* 0x009800008810783b */ /* 0x000fee0000004200 */
[C---:B-1----:R-:W-:Y:S08]  /*5ac0*/  HMMA.16816.F32.BF16 R60, R4.reuse, R12, R60 ;  /* 0x0000000c043c723c */ /* 0x042ff0000004183c */
[C---:B------:R-:W-:Y:S01]  /*5ad0*/  HMMA.16816.F32.BF16 R64, R4.reuse, R14, R64 ;  /* 0x0000000e0440723c */ /* 0x040fe20000041840 */
[----:B------:R-:W1:Y:S07]  /*5ae0*/  LDSM.16.MT88.4 R12, [R140+0x9800] ;  /* 0x009800008c0c783b */ /* 0x000e6e0000004200 */
[C---:B----4-:R-:W-:Y:S08]  /*5af0*/  HMMA.16816.F32.BF16 R52, R4.reuse, R8, R52 ;  /* 0x000000080434723c */ /* 0x050ff00000041834 */
[----:B------:R-:W-:Y:S01]  /*5b00*/  HMMA.16816.F32.BF16 R56, R4, R10, R56 ;  /* 0x0000000a0438723c */ /* 0x000fe20000041838 */
[----:B------:R-:W4:Y:S06]  /*5b10*/  LDSM.16.MT88.4 R8, [R138+0x9800] ;  /* 0x009800008a08783b */ /* 0x000f2c0000004200 */
[----:B------:R-:W-:-:S02]  /*5b20*/  F2FP.BF16.PACK_AB R4, R118, R119 ;  /* 0x000000777604723e */ /* 0x000fc400000010ff */
[----:B--2---:R-:W-:Y:S01]  /*5b30*/  F2FP.BF16.PACK_AB R5, R114, R115 ;  /* 0x000000737205723e */ /* 0x004fe200000010ff */
[----:B------:R-:W-:Y:S01]  /*5b40*/  FADD.FTZ R115, R115, R26 ;  /* 0x0000001a73737221 */ /* 0x000fe20000010000 */
[----:B------:R-:W-:Y:S02]  /*5b50*/  F2FP.BF16.PACK_AB R6, R124, R117 ;  /* 0x000000757c06723e */ /* 0x000fe400000010ff */
[----:B---3--:R-:W-:Y:S01]  /*5b60*/  F2FP.BF16.PACK_AB R7, R166, R113 ;  /* 0x00000071a607723e */ /* 0x008fe200000010ff */
[----:B------:R-:W-:-:S04]  /*5b70*/  FADD.FTZ R114, R114, R115 ;  /* 0x0000007372727221 */ /* 0x000fc80000010000 */
[----:B------:R-:W-:Y:S02]  /*5b80*/  FADD.FTZ R113, R113, R114 ;  /* 0x0000007271717221 */ /* 0x000fe40000010000 */
[----:B------:R-:W-:Y:S02]  /*5b90*/  HMMA.16816.F32.BF16 R80, R4, R20, R80 ;  /* 0x000000140450723c */ /* 0x000fe40000041850 */
[----:B------:R-:W-:-:S06]  /*5ba0*/  FADD.FTZ R166, R166, R113 ;  /* 0x00000071a6a67221 */ /* 0x000fcc0000010000 */
[C---:B-1----:R-:W-:Y:S08]  /*5bb0*/  HMMA.16816.F32.BF16 R96, R4.reuse, R12, R96 ;  /* 0x0000000c0460723c */ /* 0x042ff00000041860 */
        /* <DEDUP_REMOVED lines=92> */
.L_x_6059:
[----:B------:R-:W-:-:S05]  /*6180*/  IMAD.MOV.U32 R5, RZ, RZ, c[0x0][0x1a0] ;  /* 0x00006800ff057624 */ /* 0x000fca00078e00ff */
[----:B------:R-:W-:-:S04]  /*6190*/  LEA R5, -R5, RZ, 0x6 ;  /* 0x000000ff05057211 */ /* 0x000fc800078e31ff */
[----:B------:R-:W-:Y:S02]  /*61a0*/  SHF.R.S32.HI R4, RZ, 0x1f, R5 ;  /* 0x0000001fff047819 */ /* 0x000fe40000011405 */
.L_x_6060:
        /* <DEDUP_REMOVED lines=10> */
[--C-:B------:R-:W-:Y:S01]  /*6250*/  @!P1 IMAD.X R6, R4, 0x1, R28.reuse, P4 ;  /* 0x0000000104069824 */ /* 0x100fe200020e061c */
[C---:B------:R-:W-:Y:S01]  /*6260*/  @!P1 LEA R12, P4, R11.reuse, c[0x0][0x170], 0x1 ;  /* 0x00005c000b0c9a11 */ /* 0x040fe200078808ff */
[----:B------:R-:W-:Y:S01]  /*6270*/  @!P1 IMAD.X R4, R0, 0x1, R28, P3 ;  /* 0x0000000100049824 */ /* 0x000fe200018e061c */
[----:B------:R-:W-:Y:S01]  /*6280*/  IADD3 R5, P3, R152, R7, RZ ;  /* 0x0000000798057210 */ /* 0x000fe20007f7e0ff */
[----:B------:R-:W-:Y:S01]  /*6290*/  @!PT LDS RZ, [RZ] ;  /* 0x00000000fffff984 */ /* 0x000fe20000000800 */
[----:B------:R-:W-:Y:S01]  /*62a0*/  @!PT LDS RZ, [RZ] ;  /* 0x00000000fffff984 */ /* 0x000fe20000000800 */
[----:B------:R-:W-:Y:S01]  /*62b0*/  @!PT LDS RZ, [RZ] ;  /* 0x00000000fffff984 */ /* 0x000fe20000000800 */
[----:B------:R1:W-:Y:S01]  /*62c0*/  @!P2 LDGSTS.E.BYPASS.LTC128B.128 [R154+0x8000], [R124.64] ;  /* 0x080000007c9aafae */ /* 0x0003e2000b901d48 */
[----:B------:R-:W-:-:S02]  /*62d0*/  @!P1 LEA.HI.X R13, R11, c[0x0][0x174], R6, 0x1, P4 ;  /* 0x00005d000b0d9a11 */ /* 0x000fc400020f0c06 */
[----:B------:R-:W-:Y:S01]  /*62e0*/  @!P1 LEA R8, P4, R9, c[0x0][0x170], 0x1 ;  /* 0x00005c0009089a11 */ /* 0x000fe200078808ff */
[----:B------:R-:W-:Y:S01]  /*62f0*/  @P1 STS.128 [R154+0xa000], RZ ;  /* 0x00a000ff9a001388 */ /* 0x000fe20000000c00 */
[--C-:B------:R-:W-:Y:S01]  /*6300*/  @!P2 LEA.HI.X R11, R7, R169, R0.reuse, 0x1, P5 ;  /* 0x000000a9070ba211 */ /* 0x100fe200028f0c00 */
[----:B------:R-:W-:Y:S01]  /*6310*/  IMAD.X R0, R151, 0x1, R0, P3 ;  /* 0x0000000197007824 */ /* 0x000fe200018e0600 */
[----:B------:R-:W-:Y:S01]  /*6320*/  @!P1 LEA.HI.X R9, R9, c[0x0][0x174], R4, 0x1, P4 ;  /* 0x00005d0009099a11 */ /* 0x000fe200020f0c04 */
[----:B------:R-:W-:Y:S01]  /*6330*/  @!PT LDS RZ, [RZ] ;  /* 0x00000000fffff984 */ /* 0x000fe20000000800 */
[----:B------:R-:W-:Y:S01]  /*6340*/  @!PT LDS RZ, [RZ] ;  /* 0x00000000fffff984 */ /* 0x000fe20000000800 */
[----:B------:R-:W-:Y:S01]  /*6350*/  @!PT LDS RZ, [RZ] ;  /* 0x00000000fffff984 */ /* 0x000fe20000000800 */
[----:B------:R2:W-:Y:S01]  /*6360*/  @!P1 LDGSTS.E.BYPASS.LTC128B.128 [R154+0xa000], [R12.64+0x80] ;  /* 0x0a0000800c9a9fae */ /* 0x0005e2000b901d48 */
[C---:B------:R-:W-:Y:S02]  /*6370*/  @!P2 LEA R16, P6, R5.reuse, R168, 0x1 ;  /* 0x000000a80510a211 */ /* 0x040fe400078c08ff */
[----:B------:R-:W-:Y:S01]  /*6380*/  @!P1 IADD3 R4, P5, R5, R30, RZ ;  /* 0x0000001e05049210 */ /* 0x000fe20007fbe0ff */
[----:B------:R-:W-:Y:S01]  /*6390*/  @P2 STS.128 [R154+0x8800], RZ ;  /* 0x008800ff9a002388 */ /* 0x000fe20000000c00 */
[----:B------:R-:W-:-:S02]  /*63a0*/  IADD3 R7, P4, R152, R5, RZ ;  /* 0x0000000598077210 */ /* 0x000fc40007f9e0ff */
[-C--:B------:R-:W-:Y:S01]  /*63b0*/  @!P2 LEA.HI.X R17, R5, R169.reuse, R0, 0x1, P6 ;  /* 0x000000a90511a211 */ /* 0x080fe200030f0c00 */
[----:B------:R-:W-:Y:S01]  /*63c0*/  @!P1 IMAD.X R5, R0, 0x1, R28, P5 ;  /* 0x0000000100059824 */ /* 0x000fe200028e061c */
[----:B------:R-:W-:Y:S01]  /*63d0*/  @!P1 IADD3 R30, P3, R7, R30, RZ ;  /* 0x0000001e071e9210 */ /* 0x000fe20007f7e0ff */
[----:B------:R-:W-:Y:S01]  /*63e0*/  IMAD.X R0, R151, 0x1, R0, P4 ;  /* 0x0000000197007824 */ /* 0x000fe200020e0600 */
[C---:B------:R-:W-:Y:S01]  /*63f0*/  @!P1 LEA R18, P5, R4.reuse, c[0x0][0x170], 0x1 ;  /* 0x00005c0004129a11 */ /* 0x040fe200078a08ff */
[----:B------:R-:W-:Y:S01]  /*6400*/  @!PT LDS RZ, [RZ] ;  /* 0x00000000fffff984 */ /* 0x000fe20000000800 */
[----:B------:R-:W-:Y:S01]  /*6410*/  @!PT LDS RZ, [RZ] ;  /* 0x00000000fffff984 */ /* 0x000fe20000000800 */
[----:B------:R-:W-:Y:S01]  /*6420*/  @!PT LDS RZ, [RZ] ;  /* 0x00000000fffff984 */ /* 0x000fe20000000800 */
[----:B------:R3:W-:Y:S01]  /*6430*/  @!P2 LDGSTS.E.BYPASS.LTC128B.128 [R154+0x8800], [R10.64] ;  /* 0x088000000a9aafae */ /* 0x0007e2000b901d48 */
[C---:B------:R-:W-:Y:S01]  /*6440*/  @!P2 LEA R104, P4, R7.reuse, R168, 0x1 ;  /* 0x000000a80768a211 */ /* 0x040fe200078808ff */
[----:B------:R-:W-:Y:S01]  /*6450*/  IMAD.MOV.U32 R168, RZ, RZ, R124 ;  /* 0x000000ffffa87224 */ /* 0x000fe200078e007c */
        /* <DEDUP_REMOVED lines=40> */
[----:B------:R-:W0:Y:S01]  /*66e0*/  LDGDEPBAR ;  /* 0x00000000000079af */ /* 0x000e220000000000 */
[C---:B-1----:R-:W-:Y:S08]  /*66f0*/  HMMA.16816.F32.BF16 R32, R4.reuse, R28, RZ ;  /* 0x0000001c0420723c */ /* 0x042ff000000418ff */
[C---:B---3--:R-:W-:Y:S08]  /*6700*/  HMMA.16816.F32.BF16 R24, R4.reuse, R20, RZ ;  /* 0x000000140418723c */ /* 0x048ff000000418ff */
[C---:B----4-:R-:W-:Y:S08]  /*6710*/  HMMA.16816.F32.BF16 R16, R4.reuse, R12, RZ ;  /* 0x0000000c0410723c */ /* 0x050ff000000418ff */
        /* <DEDUP_REMOVED lines=72> */
[C---:B------:R-:W-:Y:S08]  /*6ba0*/  HMMA.16816.F32.BF16 R32, R116.reuse, R112, R32 ;  /* 0x000000707420723c */ /* 0x040ff00000041820 */
[C---:B---3--:R-:W-:Y:S08]  /*6bb0*/  HMMA.16816.F32.BF16 R24, R116.reuse, R108, R24 ;  /* 0x0000006c7418723c */ /* 0x048ff00000041818 */
[C---:B------:R-:W-:Y:S01]  /*6bc0*/  HMMA.16816.F32.BF16 R20, R116.reuse, R110, R20 ;  /* 0x0000006e7414723c */ /* 0x040fe20000041814 */
[----:B------:R-:W-:Y:S07]  /*6bd0*/  LDSM.16.M88.4 R108, [R141+0x2000] ;  /* 0x002000008d6c783b */ /* 0x000fee0000000200 */
[C---:B--2---:R-:W-:Y:S08]  /*6be0*/  HMMA.16816.F32.BF16 R8, R116.reuse, R100, R8 ;  /* 0x000000647408723c */ /* 0x044ff00000041808 */
[C---:B------:R-:W-:Y:S01]  /*6bf0*/  HMMA.16816.F32.BF16 R4, R116.reuse, R102, R4 ;  /* 0x000000667404723c */ /* 0x040fe20000041804 */
[----:B------:R-:W1:Y:S07]  /*6c00*/  LDSM.16.M88.4 R100, [R132+0x2800] ;  /* 0x002800008464783b */ /* 0x000e6e0000000200 */
[C---:B----4-:R-:W-:Y:S08]  /*6c10*/  HMMA.16816.F32.BF16 R16, R116.reuse, R104, R16 ;  /* 0x000000687410723c */ /* 0x050ff00000041810 */
[----:B------:R-:W-:Y:S01]  /*6c20*/  HMMA.16816.F32.BF16 R12, R116, R106, R12 ;  /* 0x0000006a740c723c */ /* 0x000fe2000004180c */
[----:B------:R-:W2:Y:S07]  /*6c30*/  LDSM.16.M88.4 R104, [R132+0x2000] ;  /* 0x002000008468783b */ /* 0x000eae0000000200 */
[C---:B-1----:R-:W-:Y:S08]  /*6c40*/  HMMA.16816.F32.BF16 R24, R108.reuse, R100, R24 ;  /* 0x000000646c18723c */ /* 0x042ff00000041818 */
[C---:B------:R-:W-:Y:S01]  /*6c50*/  HMMA.16816.F32.BF16 R20, R108.reuse, R102, R20 ;  /* 0x000000666c14723c */ /* 0x040fe20000041814 */
[----:B------:R-:W1:Y:S07]  /*6c60*/  LDSM.16.M88.4 R100, [R132+0x3000] ;  /* 0x003000008464783b */ /* 0x000e6e0000000200 */
[C---:B--2---:R-:W-:Y:S08]  /*6c70*/  HMMA.16816.F32.BF16 R28, R108.reuse, R106, R28 ;  /* 0x0000006a6c1c723c */ /* 0x044ff0000004181c */
[----:B------:R-:W-:Y:S01]  /*6c80*/  HMMA.16816.F32.BF16 R32, R108, R104, R32 ;  /* 0x000000686c20723c */ /* 0x000fe20000041820 */
[----:B------:R-:W-:-:S02]  /*6c90*/  FMUL.FTZ R107, R25, c[0x0][0x2ec] ;  /* 0x0000bb00196b7a20 */ /* 0x000fc40000410000 */
[----:B------:R-:W2:Y:S01]  /*6ca0*/  S2R R25, SR_TID.X ;  /* 0x0000000000197919 */ /* 0x000ea20000002100 */
[----:B------:R-:W-:Y:S02]  /*6cb0*/  FMUL.FTZ R113, R24, c[0x0][0x2ec] ;  /* 0x0000bb0018717a20 */ /* 0x000fe40000410000 */
[----:B------:R-:W-:Y:S01]  /*6cc0*/  FMUL.FTZ R26, R26, c[0x0][0x2ec] ;  /* 0x0000bb001a1a7a20 */ /* 0x000fe20000410000 */
[----:B------:R-:W-:Y:S01]  /*6cd0*/  MUFU.TANH R107, R107 ;  /* 0x0000006b006b7308 */ /* 0x000fe20000002400 */
[----:B------:R-:W-:Y:S02]  /*6ce0*/  FMUL.FTZ R175, R20, c[0x0][0x2ec] ;  /* 0x0000bb0014af7a20 */ /* 0x000fe40000410000 */
[----:B------:R-:W-:Y:S02]  /*6cf0*/  FMUL.FTZ R20, R21, c[0x0][0x2ec] ;  /* 0x0000bb0015147a20 */ /* 0x000fe40000410000 */
[----:B------:R-:W-:Y:S02]  /*6d00*/  FMUL.FTZ R24, R27, c[0x0][0x2ec] ;  /* 0x0000bb001b187a20 */ /* 0x000fe40000410000 */
[----:B------:R-:W-:Y:S01]  /*6d10*/  FMUL.FTZ R22, R22, c[0x0][0x2ec] ;  /* 0x0000bb0016167a20 */ /* 0x000fe20000410000 */
[----:B------:R-:W-:Y:S01]  /*6d20*/  MUFU.TANH R113, R113 ;  /* 0x0000007100717308 */ /* 0x000fe20000002400 */
[----:B------:R-:W-:-:S02]  /*6d30*/  FMUL.FTZ R28, R28, c[0x0][0x2ec] ;  /* 0x0000bb001c1c7a20 */ /* 0x000fc40000410000 */
[----:B------:R-:W-:Y:S02]  /*6d40*/  FMUL.FTZ R177, R30, c[0x0][0x2ec] ;  /* 0x0000bb001eb17a20 */ /* 0x000fe40000410000 */
[----:B------:R-:W-:-:S03]  /*6d50*/  FMUL.FTZ R21, R23, c[0x0][0x2ec] ;  /* 0x0000bb0017157a20 */ /* 0x000fc60000410000 */
[----:B------:R-:W-:Y:S01]  /*6d60*/  MUFU.TANH R26, R26 ;  /* 0x0000001a001a7308 */ /* 0x000fe20000002400 */
[----:B------:R-:W-:Y:S01]  /*6d70*/  FMUL.FTZ R181, R33, c[0x0][0x2ec] ;  /* 0x0000bb0021b57a20 */ /* 0x000fe20000410000 */
[C---:B-1----:R-:W-:Y:S01]  /*6d80*/  HMMA.16816.F32.BF16 R16, R108.reuse, R100, R16 ;  /* 0x000000646c10723c */ /* 0x042fe20000041810 */
[----:B------:R-:W-:Y:S02]  /*6d90*/  FMUL.FTZ R0, R34, c[0x0][0x2ec] ;  /* 0x0000bb0022007a20 */ /* 0x000fe40000410000 */
[----:B------:R-:W-:Y:S02]  /*6da0*/  FMUL.FTZ R179, R35, c[0x0][0x2ec] ;  /* 0x0000bb0023b37a20 */ /* 0x000fe40000410000 */
[----:B------:R-:W-:Y:S01]  /*6db0*/  FMUL.FTZ R33, R29, c[0x0][0x2ec] ;  /* 0x0000bb001d217a20 */ /* 0x000fe20000410000 */
[----:B------:R1:W-:Y:S01]  /*6dc0*/  MUFU.TANH R34, R28 ;  /* 0x0000001c00227308 */ /* 0x0003e20000002400 */
[----:B------:R-:W-:Y:S01]  /*6dd0*/  FMUL.FTZ R35, R31, c[0x0][0x2ec] ;  /* 0x0000bb001f237a20 */ /* 0x000fe20000410000 */
[----:B------:R-:W-:Y:S01]  /*6de0*/  HMMA.16816.F32.BF16 R12, R108, R102, R12 ;  /* 0x000000666c0c723c */ /* 0x000fe2000004180c */
[----:B------:R-:W-:-:S05]  /*6df0*/  FMUL.FTZ R32, R32, c[0x0][0x2ec] ;  /* 0x0000bb0020207a20 */ /* 0x000fca0000410000 */
[----:B------:R-:W3:Y:S01]  /*6e00*/  MUFU.TANH R181, R181 ;  /* 0x000000b500b57308 */ /* 0x000ee20000002400 */
[----:B-1----:R-:W1:Y:S07]  /*6e10*/  LDSM.16.M88.4 R28, [R132+0x3800] ;  /* 0x00380000841c783b */ /* 0x002e6e0000000200 */
[----:B------:R-:W4:Y:S02]  /*6e20*/  MUFU.TANH R179, R179 ;  /* 0x000000b300b37308 */ /* 0x000f240000002400 */
[----:B------:R-:W-:Y:S01]  /*6e30*/  FMUL.FTZ R171, R16, c[0x0][0x2ec] ;  /* 0x0000bb0010ab7a20 */ /* 0x000fe20000410000 */
[----:B------:R-:W-:-:S04]  /*6e40*/  DEPBAR.LE SB0, 0x0 ;  /* 0x000080000000791a */ /* 0x000fc80000000000 */
[----:B--2---:R-:W-:Y:S01]  /*6e50*/  IMAD.SHL.U32 R16, R25, 0x2, RZ ;  /* 0x0000000219107824 */ /* 0x004fe200078e00ff */
[----:B------:R-:W2:Y:S01]  /*6e60*/  MUFU.TANH R177, R177 ;  /* 0x000000b100b17308 */ /* 0x000ea20000002400 */
[----:B------:R-:W-:-:S03]  /*6e70*/  FMUL.FTZ R163, R17, c[0x0][0x2ec] ;  /* 0x0000bb0011a37a20 */ /* 0x000fc60000410000 */
[----:B------:R-:W-:Y:S01]  /*6e80*/  LOP3.LUT R16, R16, 0x6, RZ, 0xc0, !PT ;  /* 0x0000000610107812 */ /* 0x000fe200078ec0ff */
[----:B------:R-:W-:Y:S02]  /*6e90*/  FMUL.FTZ R173, R12, c[0x0][0x2ec] ;  /* 0x0000bb000cad7a20 */ /* 0x000fe40000410000 */
[----:B------:R-:W-:Y:S02]  /*6ea0*/  FMUL.FTZ R159, R13, c[0x0][0x2ec] ;  /* 0x0000bb000d9f7a20 */ /* 0x000fe40000410000 */
[----:B------:R-:W-:Y:S01]  /*6eb0*/  IMAD R16, R155, 0x40, R16 ;  /* 0x000000409b107824 */ /* 0x000fe200078e0210 */
[----:B------:R-:W5:Y:S01]  /*6ec0*/  MUFU.TANH R33, R33 ;  /* 0x0000002100217308 */ /* 0x000f620000002400 */
[----:B------:R-:W-:Y:S02]  /*6ed0*/  FMUL.FTZ R19, R19, c[0x0][0x2ec] ;  /* 0x0000bb0013137a20 */ /* 0x000fe40000410000 */
[----:B------:R-:W-:Y:S01]  /*6ee0*/  FMUL.FTZ R18, R18, c[0x0][0x2ec] ;  /* 0x0000bb0012127a20 */ /* 0x000fe20000410000 */
[----:B------:R-:W-:Y:S01]  /*6ef0*/  IADD3 R17, R16, 0x1, RZ ;  /* 0x0000000110117810 */ /* 0x000fe20007ffe0ff */
[----:B------:R-:W-:Y:S01]  /*6f00*/  FMUL.FTZ R14, R14, c[0x0][0x2ec] ;  /* 0x0000bb000e0e7a20 */ /* 0x000fe20000410000 */
[----:B------:R-:W-:Y:S01]  /*6f10*/  IADD3 R12, R16, 0x10, RZ ;  /* 0x00000010100c7810 */ /* 0x000fe20007ffe0ff */
[----:B------:R-:W-:Y:S01]  /*6f20*/  FMUL.FTZ R15, R15, c[0x0][0x2ec] ;  /* 0x0000bb000f0f7a20 */ /* 0x000fe20000410000 */
[----:B------:R-:W2:Y:S01]  /*6f30*/  MUFU.TANH R35, R35 ;  /* 0x0000002300237308 */ /* 0x000ea20000002400 */
[----:B------:R-:W-:-:S02]  /*6f40*/  ISETP.GE.AND P3, PT, R17, R123, PT ;  /* 0x0000007b1100720c */ /* 0x000fc40003f66270 */
[-C--:B------:R-:W-:Y:S02]  /*6f50*/  ISETP.GE.AND P5, PT, R17, R122.reuse, PT ;  /* 0x0000007a1100720c */ /* 0x080fe40003fa6270 */
[C---:B------:R-:W-:Y:S02]  /*6f60*/  IADD3 R17, R16.reuse, 0x8, RZ ;  /* 0x0000000810117810 */ /* 0x040fe40007ffe0ff */
[----:B---3--:R-:W-:Y:S01]  /*6f70*/  FSEL R181, R181, -INF , !P3 ;  /* 0xff800000b5b57808 */ /* 0x008fe20005800000 */
[----:B------:R-:W3:Y:S01]  /*6f80*/  MUFU.TANH R20, R20 ;  /* 0x0000001400147308 */ /* 0x000ee20000002400 */
[C---:B------:R-:W-:Y:S02]  /*6f90*/  ISETP.GE.AND P6, PT, R17.reuse, R123, PT ;  /* 0x0000007b1100720c */ /* 0x040fe40003fc6270 */
[----:B------:R-:W-:Y:S02]  /*6fa0*/  ISETP.GE.AND P4, PT, R17, R122, PT ;  /* 0x0000007a1100720c */ /* 0x000fe40003f86270 */
[----:B------:R-:W-:Y:S01]  /*6fb0*/  IADD3 R17, R16, 0x9, RZ ;  /* 0x0000000910117810 */ /* 0x000fe20007ffe0ff */
[----:B-1----:R-:W-:Y:S01]  /*6fc0*/  HMMA.16816.F32.BF16 R8, R108, R28, R8 ;  /* 0x0000001c6c08723c */ /* 0x002fe20000041808 */
[----:B----4-:R-:W-:Y:S01]  /*6fd0*/  FSEL R179, R179, -INF , !P5 ;  /* 0xff800000b3b37808 */ /* 0x010fe20006800000 */
[----:B------:R-:W-:Y:S01]  /*6fe0*/  MUFU.TANH R163, R163 ;  /* 0x000000a300a37308 */ /* 0x000fe20000002400 */
[----:B------:R-:W-:-:S02]  /*6ff0*/  FSEL R25, R34, -INF , !P6 ;  /* 0xff80000022197808 */ /* 0x000fc40007000000 */
[----:B--2---:R-:W-:Y:S02]  /*7000*/  FSEL R177, R177, -INF , !P4 ;  /* 0xff800000b1b17808 */ /* 0x004fe40006000000 */
[CC--:B------:R-:W-:Y:S01]  /*7010*/  ISETP.GE.AND P3, PT, R17.reuse, R123.reuse, PT ;  /* 0x0000007b1100720c */ /* 0x0c0fe20003f66270 */
[----:B------:R-:W-:Y:S01]  /*7020*/  HMMA.16816.F32.BF16 R4, R108, R30, R4 ;  /* 0x0000001e6c04723c */ /* 0x000fe20000041804 */
[-C--:B------:R-:W-:Y:S01]  /*7030*/  ISETP.GE.AND P5, PT, R17, R122.reuse, PT ;  /* 0x0000007a1100720c */ /* 0x080fe20003fa6270 */
[----:B------:R1:W-:Y:S01]  /*7040*/  MUFU.TANH R115, R19 ;  /* 0x0000001300737308 */ /* 0x0003e20000002400 */
[C---:B------:R-:W-:Y:S02]  /*7050*/  ISETP.GE.AND P6, PT, R12.reuse, R123, PT ;  /* 0x0000007b0c00720c */ /* 0x040fe40003fc6270 */
[----:B------:R-:W-:Y:S02]  /*7060*/  ISETP.GE.AND P4, PT, R12, R122, PT ;  /* 0x0000007a0c00720c */ /* 0x000fe40003f86270 */
[----:B------:R-:W-:-:S02]  /*7070*/  IADD3 R12, R16, 0x11, RZ ;  /* 0x00000011100c7810 */ /* 0x000fc40007ffe0ff */
[----:B-----5:R-:W-:Y:S01]  /*7080*/  FSEL R29, R33, -INF , !P3 ;  /* 0xff800000211d7808 */ /* 0x020fe20005800000 */
[----:B------:R-:W2:Y:S01]  /*7090*/  MUFU.TANH R24, R24 ;  /* 0x0000001800187308 */ /* 0x000ea20000002400 */
[----:B------:R-:W-:Y:S02]  /*70a0*/  FSEL R13, R35, -INF , !P5 ;  /* 0xff800000230d7808 */ /* 0x000fe40006800000 */
[CC--:B------:R-:W-:Y:S02]  /*70b0*/  ISETP.GE.AND P3, PT, R12.reuse, R123.reuse, PT ;  /* 0x0000007b0c00720c */ /* 0x0c0fe40003f66270 */
[-C--:B------:R-:W-:Y:S01]  /*70c0*/  ISETP.GE.AND P5, PT, R12, R122.reuse, PT ;  /* 0x0000007a0c00720c */ /* 0x080fe20003fa6270 */
[----:B------:R-:W-:Y:S01]  /*70d0*/  FMUL.FTZ R103, R9, c[0x0][0x2ec] ;  /* 0x0000bb0009677a20 */ /* 0x000fe20000410000 */
[----:B------:R-:W-:Y:S01]  /*70e0*/  IADD3 R12, R16, 0x18, RZ ;  /* 0x00000018100c7810 */ /* 0x000fe20007ffe0ff */
[----:B------:R-:W-:Y:S01]  /*70f0*/  MUFU.TANH R159, R159 ;  /* 0x0000009f009f7308 */ /* 0x000fe20000002400 */
[----:B------:R-:W-:Y:S01]  /*7100*/  FSEL R113, R113, -INF , !P6 ;  /* 0xff80000071717808 */ /* 0x000fe20007000000 */
[----:B------:R-:W-:Y:S01]  /*7110*/  FMUL.FTZ R8, R8, c[0x0][0x2ec] ;  /* 0x0000bb0008087a20 */ /* 0x000fe20000410000 */
[----:B-1----:R-:W-:Y:S01]  /*7120*/  FSEL R19, R26, -INF , !P4 ;  /* 0xff8000001a137808 */ /* 0x002fe20006000000 */
[----:B------:R-:W-:Y:S01]  /*7130*/  FMUL.FTZ R10, R10, c[0x0][0x2ec] ;  /* 0x0000bb000a0a7a20 */ /* 0x000fe20000410000 */
[CC--:B------:R-:W-:Y:S01]  /*7140*/  ISETP.GE.AND P6, PT, R12.reuse, R123.reuse, PT ;  /* 0x0000007b0c00720c */ /* 0x0c0fe20003fc6270 */
[----:B------:R-:W-:Y:S01]  /*7150*/  FMUL.FTZ R105, R5, c[0x0][0x2ec] ;  /* 0x0000bb0005697a20 */ /* 0x000fe20000410000 */
[----:B------:R-:W-:Y:S01]  /*7160*/  ISETP.GE.AND P4, PT, R12, R122, PT ;  /* 0x0000007a0c00720c */ /* 0x000fe20003f86270 */
[----:B------:R-:W1:Y:S01]  /*7170*/  MUFU.TANH R175, R175 ;  /* 0x000000af00af7308 */ /* 0x000e620000002400 */
[----:B------:R-:W-:Y:S01]  /*7180*/  IADD3 R12, R16, 0x19, RZ ;  /* 0x00000019100c7810 */ /* 0x000fe20007ffe0ff */
[----:B------:R-:W-:Y:S01]  /*7190*/  FMUL.FTZ R102, R4, c[0x0][0x2ec] ;  /* 0x0000bb0004667a20 */ /* 0x000fe20000410000 */
[----:B------:R-:W-:Y:S01]  /*71a0*/  FSEL R107, R107, -INF , !P3 ;  /* 0xff8000006b6b7808 */ /* 0x000fe20005800000 */
[----:B------:R-:W-:Y:S01]  /*71b0*/  FMUL.FTZ R11, R11, c[0x0][0x2ec] ;  /* 0x0000bb000b0b7a20 */ /* 0x000fe20000410000 */
[-C--:B------:R-:W-:Y:S01]  /*71c0*/  ISETP.GE.AND P3, PT, R12, R123.reuse, PT ;  /* 0x0000007b0c00720c */ /* 0x080fe20003f66270 */
[----:B------:R-:W-:Y:S01]  /*71d0*/  FMUL.FTZ R6, R6, c[0x0][0x2ec] ;  /* 0x0000bb0006067a20 */ /* 0x000fe20000410000 */
[----:B------:R-:W-:Y:S01]  /*71e0*/  IADD3 R9, R16, 0x21, RZ ;  /* 0x0000002110097810 */ /* 0x000fe20007ffe0ff */
[----:B------:R-:W4:Y:S01]  /*71f0*/  MUFU.TANH R22, R22 ;  /* 0x0000001600167308 */ /* 0x000f220000002400 */
[----:B---3--:R-:W-:Y:S01]  /*7200*/  FSEL R111, R20, -INF , !P3 ;  /* 0xff800000146f7808 */ /* 0x008fe20005800000 */
[----:B------:R-:W-:Y:S01]  /*7210*/  FMUL.FTZ R7, R7, c[0x0][0x2ec] ;  /* 0x0000bb0007077a20 */ /* 0x000fe20000410000 */
[----:B------:R-:W-:-:S02]  /*7220*/  ISETP.GE.AND P3, PT, R9, R123, PT ;  /* 0x0000007b0900720c */ /* 0x000fc40003f66270 */
[----:B--2---:R-:W-:Y:S02]  /*7230*/  FSEL R17, R24, -INF , !P5 ;  /* 0xff80000018117808 */ /* 0x004fe40006800000 */
[----:B------:R-:W-:Y:S01]  /*7240*/  FSEL R163, R163, -INF , !P3 ;  /* 0xff800000a3a37808 */ /* 0x000fe20005800000 */
[----:B------:R-:W2:Y:S01]  /*7250*/  MUFU.TANH R21, R21 ;  /* 0x0000001500157308 */ /* 0x000ea20000002400 */
[----:B------:R-:W-:Y:S02]  /*7260*/  ISETP.GE.AND P5, PT, R12, R122, PT ;  /* 0x0000007a0c00720c */ /* 0x000fe40003fa6270 */
[C---:B------:R-:W-:Y:S02]  /*7270*/  IADD3 R5, R16.reuse, 0x31, RZ ;  /* 0x0000003110057810 */ /* 0x040fe40007ffe0ff */
[----:B------:R-:W-:Y:S02]  /*7280*/  IADD3 R12, R16, 0x20, RZ ;  /* 0x00000020100c7810 */ /* 0x000fe40007ffe0ff */
[----:B-1----:R-:W-:Y:S01]  /*7290*/  FSEL R175, R175, -INF , !P6 ;  /* 0xff800000afaf7808 */ /* 0x002fe20007000000 */
[----:B------:R-:W-:Y:S01]  /*72a0*/  MUFU.TANH R103, R103 ;  /* 0x0000006700677308 */ /* 0x000fe20000002400 */
[----:B----4-:R-:W-:-:S02]  /*72b0*/  FSEL R23, R22, -INF , !P4 ;  /* 0xff80000016177808 */ /* 0x010fc40006000000 */
[C---:B------:R-:W-:Y:S02]  /*72c0*/  ISETP.GE.AND P6, PT, R12.reuse, R123, PT ;  /* 0x0000007b0c00720c */ /* 0x040fe40003fc6270 */
[-C--:B------:R-:W-:Y:S02]  /*72d0*/  ISETP.GE.AND P4, PT, R12, R122.reuse, PT ;  /* 0x0000007a0c00720c */ /* 0x080fe40003f86270 */
[C---:B------:R-:W-:Y:S01]  /*72e0*/  IADD3 R4, R16.reuse, 0x30, RZ ;  /* 0x0000003010047810 */ /* 0x040fe20007ffe0ff */
[----:B------:R-:W1:Y:S01]  /*72f0*/  MUFU.TANH R171, R171 ;  /* 0x000000ab00ab7308 */ /* 0x000e620000002400 */
[----:B--2---:R-:W-:Y:S02]  /*7300*/  FSEL R21, R21, -INF , !P5 ;  /* 0xff80000015157808 */ /* 0x004fe40006800000 */
[----:B------:R-:W-:Y:S02]  /*7310*/  ISETP.GE.AND P5, PT, R9, R122, PT ;  /* 0x0000007a0900720c */ /* 0x000fe40003fa6270 */
[----:B------:R-:W-:-:S02]  /*7320*/  IADD3 R9, R16, 0x28, RZ ;  /* 0x0000002810097810 */ /* 0x000fc40007ffe0ff */
[----:B------:R-:W-:Y:S01]  /*7330*/  FSEL R115, R115, -INF , !P5 ;  /* 0xff80000073737808 */ /* 0x000fe20006800000 */
[----:B------:R-:W2:Y:S08]  /*7340*/  MUFU.TANH R127, R18 ;  /* 0x00000012007f7308 */ /* 0x000eb00000002400 */
[----:B------:R3:W-:Y:S01]  /*7350*/  MUFU.TANH R104, R8 ;  /* 0x0000000800687308 */ /* 0x0007e20000002400 */
[----:B-1----:R-:W-:-:S02]  /*7360*/  FSEL R171, R171, -INF , !P6 ;  /* 0xff800000abab7808 */ /* 0x002fc40007000000 */
[----:B------:R-:W-:-:S05]  /*7370*/  ISETP.GE.AND P6, PT, R9, R123, PT ;  /* 0x0000007b0900720c */ /* 0x000fca0003fc6270 */
[----:B------:R-:W-:Y:S01]  /*7380*/  MUFU.TANH R32, R32 ;  /* 0x0000002000207308 */ /* 0x000fe20000002400 */
[----:B--2---:R-:W-:Y:S02]  /*7390*/  FSEL R127, R127, -INF , !P4 ;  /* 0xff8000007f7f7808 */ /* 0x004fe40006000000 */
[----:B------:R-:W-:Y:S02]  /*73a0*/  ISETP.GE.AND P4, PT, R9, R122, PT ;  /* 0x0000007a0900720c */ /* 0x000fe40003f86270 */
[----:B---3--:R-:W-:-:S03]  /*73b0*/  IADD3 R8, R16, 0x29, RZ ;  /* 0x0000002910087810 */ /* 0x008fc60007ffe0ff */
[----:B------:R-:W1:Y:S01]  /*73c0*/  MUFU.TANH R173, R173 ;  /* 0x000000ad00ad7308 */ /* 0x000e620000002400 */
[C---:B------:R-:W-:Y:S02]  /*73d0*/  ISETP.GE.AND P3, PT, R8.reuse, R123, PT ;  /* 0x0000007b0800720c */ /* 0x040fe40003f66270 */
[----:B------:R-:W-:Y:S02]  /*73e0*/  ISETP.GE.AND P5, PT, R8, R122, PT ;  /* 0x0000007a0800720c */ /* 0x000fe40003fa6270 */
[----:B------:R-:W-:-:S03]  /*73f0*/  FSEL R159, R159, -INF , !P3 ;  /* 0xff8000009f9f7808 */ /* 0x000fc60005800000 */
[----:B------:R-:W2:Y:S01]  /*7400*/  MUFU.TANH R117, R14 ;  /* 0x0000000e00757308 */ /* 0x000ea20000002400 */
[----:B------:R-:W-:-:S04]  /*7410*/  ISETP.GE.AND P3, PT, R5, R123, PT ;  /* 0x0000007b0500720c */ /* 0x000fc80003f66270 */
[----:B------:R-:W-:Y:S02]  /*7420*/  FSEL R103, R103, -INF , !P3 ;  /* 0xff80000067677808 */ /* 0x000fe40005800000 */
[-C--:B------:R-:W-:Y:S01]  /*7430*/  ISETP.GE.AND P3, PT, R16, R123.reuse, PT ;  /* 0x0000007b1000720c */ /* 0x080fe20003f66270 */
[----:B------:R-:W3:Y:S01]  /*7440*/  MUFU.TANH R119, R15 ;  /* 0x0000000f00777308 */ /* 0x000ee20000002400 */
[----:B-1----:R-:W-:Y:S02]  /*7450*/  FSEL R173, R173, -INF , !P6 ;  /* 0xff800000adad7808 */ /* 0x002fe40007000000 */
[----:B------:R-:W-:Y:S02]  /*7460*/  FSEL R32, R32, -INF , !P3 ;  /* 0xff80000020207808 */ /* 0x000fe40005800000 */
[----:B------:R-:W-:Y:S02]  /*7470*/  ISETP.GT.AND P3, PT, R155, R148, PT ;  /* 0x000000949b00720c */ /* 0x000fe40003f64270 */
[----:B------:R-:W-:Y:S01]  /*7480*/  ISETP.GE.AND P6, PT, R4, R123, PT ;  /* 0x0000007b0400720c */ /* 0x000fe20003fc6270 */
[----:B------:R-:W1:Y:S01]  /*7490*/  MUFU.TANH R101, R10 ;  /* 0x0000000a00657308 */ /* 0x000e620000002400 */
[----:B--2---:R-:W-:-:S02]  /*74a0*/  FSEL R117, R117, -INF , !P4 ;  /* 0xff80000075757808 */ /* 0x004fc40006000000 */
[-C--:B------:R-:W-:Y:S02]  /*74b0*/  ISETP.GE.AND P4, PT, R4, R122.reuse, PT ;  /* 0x0000007a0400720c */ /* 0x080fe40003f86270 */
[----:B------:R-:W-:Y:S02]  /*74c0*/  IADD3 R4, R16, 0x38, RZ ;  /* 0x0000003810047810 */ /* 0x000fe40007ffe0ff */
[----:B------:R-:W-:Y:S01]  /*74d0*/  FSEL R104, R104, -INF , !P6 ;  /* 0xff80000068687808 */ /* 0x000fe20007000000 */
[----:B------:R-:W2:Y:S01]  /*74e0*/  MUFU.TANH R35, R11 ;  /* 0x0000000b00237308 */ /* 0x000ea20000002400 */
[----:B---3--:R-:W-:Y:S02]  /*74f0*/  FSEL R119, R119, -INF , !P5 ;  /* 0xff80000077777808 */ /* 0x008fe40006800000 */
[----:B------:R-:W-:Y:S02]  /*7500*/  ISETP.GE.AND P5, PT, R5, R122, PT ;  /* 0x0000007a0500720c */ /* 0x000fe40003fa6270 */
[----:B------:R-:W-:-:S03]  /*7510*/  ISETP.GE.AND P6, PT, R4, R123, PT ;  /* 0x0000007b0400720c */ /* 0x000fc60003fc6270 */
[----:B------:R-:W3:Y:S01]  /*7520*/  MUFU.TANH R102, R102 ;  /* 0x0000006600667308 */ /* 0x000ee20000002400 */
[----:B-1----:R-:W-:Y:S01]  /*7530*/  FSEL R101, R101, -INF , !P4 ;  /* 0xff80000065657808 */ /* 0x002fe20006000000 */
[----:B------:R-:W-:Y:S01]  /*7540*/  BAR.SYNC.DEFER_BLOCKING 0x0 ;  /* 0x0000000000007b1d */ /* 0x000fe20000010000 */
[----:B------:R-:W-:Y:S02]  /*7550*/  ISETP.GE.AND P4, PT, R4, R122, PT ;  /* 0x0000007a0400720c */ /* 0x000fe40003f86270 */
[----:B------:R-:W-:-:S03]  /*7560*/  IADD3 R4, R16, 0x39, RZ ;  /* 0x0000003910047810 */ /* 0x000fc60007ffe0ff */
[----:B------:R-:W1:Y:S01]  /*7570*/  MUFU.TANH R33, R6 ;  /* 0x0000000600217308 */ /* 0x000e620000002400 */
[----:B--2---:R-:W-:Y:S02]  /*7580*/  FSEL R35, R35, -INF , !P5 ;  /* 0xff80000023237808 */ /* 0x004fe40006800000 */
[----:B------:R-:W-:-:S05]  /*7590*/  ISETP.GE.AND P5, PT, R16, R122, PT ;  /* 0x0000007a1000720c */ /* 0x000fca0003fa6270 */
[----:B------:R-:W2:Y:S01]  /*75a0*/  MUFU.TANH R0, R0 ;  /* 0x0000000000007308 */ /* 0x000ea20000002400 */
[----:B---3--:R-:W-:Y:S02]  /*75b0*/  FSEL R102, R102, -INF , !P6 ;  /* 0xff80000066667808 */ /* 0x008fe40007000000 */
[----:B------:R-:W-:-:S05]  /*75c0*/  ISETP.GE.AND P6, PT, R4, R123, PT ;  /* 0x0000007b0400720c */ /* 0x000fca0003fc6270 */
        /* <DEDUP_REMOVED lines=16> */
[----:B-1----:R-:W-:-:S06]  /*76d0*/  IADD3 R14, R14, 0xffffffe, RZ ;  /* 0x0ffffffe0e0e7810 */ /* 0x002fcc0007ffe0ff */
[----:B------:R-:W1:Y:S02]  /*76e0*/  F2I.FTZ.U32.TRUNC.NTZ R15, R14 ;  /* 0x0000000e000f7305 */ /* 0x000e64000021f000 */
[--C-:B-1----:R-:W-:Y:S02]  /*76f0*/  IMAD.MOV R7, RZ, RZ, -R15.reuse ;  /* 0x000000ffff077224 */ /* 0x102fe400078e0a0f */
[----:B------:R-:W-:Y:S02]  /*7700*/  IMAD.MOV.U32 R14, RZ, RZ, RZ ;  /* 0x000000ffff0e7224 */ /* 0x000fe400078e00ff */
[----:B------:R-:W-:Y:S01]  /*7710*/  IMAD R4, R7, R0, RZ ;  /* 0x0000000007047224 */ /* 0x000fe200078e02ff */
[----:B------:R-:W-:Y:S02]  /*7720*/  IABS R7, R8 ;  /* 0x0000000800077213 */ /* 0x000fe40000000000 */
[----:B------:R-:W-:Y:S01]  /*7730*/  LOP3.LUT R8, R8, c[0x0][0x2d0], RZ, 0x3c, !PT ;  /* 0x0000b40008087a12 */ /* 0x000fe200078e3cff */
        /* <DEDUP_REMOVED lines=45> */
.L_x_6062:
[----:B------:R-:W-:-:S05]  /*7a10*/  IMAD.MOV.U32 R7, RZ, RZ, c[0x0][0x198] ;  /* 0x00006600ff077624 */ /* 0x000fca00078e00ff */
[----:B------:R-:W-:-:S04]  /*7a20*/  LEA R7, -R7, RZ, 0x6 ;  /* 0x000000ff07077211 */ /* 0x000fc800078e31ff */
[----:B------:R-:W-:Y:S02]  /*7a30*/  SHF.R.S32.HI R0, RZ, 0x1f, R7 ;  /* 0x0000001fff007819 */ /* 0x000fe40000011407 */
.L_x_6063:
        /* <DEDUP_REMOVED lines=15> */
[----:B------:R-:W-:Y:S01]  /*7b30*/  @!P2 LEA R14, P6, R9, R164, 0x1 ;  /* 0x000000a4090ea211 */ /* 0x000fe200078c08ff */
[----:B------:R1:W-:Y:S01]  /*7b40*/  @P1 STS.128 [R154+0x6000], RZ ;  /* 0x006000ff9a001388 */ /* 0x0003e20000000c00 */
[----:B------:R-:W-:Y:S02]  /*7b50*/  @!P1 IADD3.X R6, R120, R0, R149, P5, P4 ;  /* 0x0000000078069210 */ /* 0x000fe40002fe8495 */
        /* <DEDUP_REMOVED lines=14> */
[-C--:B------:R-:W-:Y:S01]  /*7c40*/  @!P1 IADD3 R11, P5, R121, R4.reuse, RZ ;  /* 0x00000004790b9210 */ /* 0x080fe20007fbe0ff */
[----:B------:R1:W-:Y:S01]  /*7c50*/  @P1 STS.128 [R154+0x6800], RZ ;  /* 0x006800ff9a001388 */ /* 0x0003e20000000c00 */
[----:B------:R-:W-:-:S03]  /*7c60*/  IADD3 R10, P4, R150, R4, RZ ;  /* 0x00000004960a7210 */ /* 0x000fc60007f9e0ff */
[----:B------:R-:W-:Y:S01]  /*7c70*/  @!PT LDS RZ, [RZ] ;  /* 0x00000000fffff984 */ /* 0x000fe20000000800 */
[----:B------:R-:W-:Y:S01]  /*7c80*/  @!PT LDS RZ, [RZ] ;  /* 0x00000000fffff984 */ /* 0x000fe20000000800 */
[----:B------:R-:W-:Y:S01]  /*7c90*/  @!PT LDS RZ, [RZ] ;  /* 0x00000000fffff984 */ /* 0x000fe20000000800 */
[----:B------:R1:W-:Y:S01]  /*7ca0*/  @!P1 LDGSTS.E.BYPASS.LTC128B.128 [R154+0x6800], [R8.64+0x80] ;  /* 0x06800080089a9fae */ /* 0x0003e2000b901d48 */
[----:B--2---:R-:W-:-:S03]  /*7cb0*/  @!P2 LEA R30, P6, R4, R164, 0x1 ;  /* 0x000000a4041ea211 */ /* 0x004fc600078c08ff */
[----:B------:R1:W-:Y:S01]  /*7cc0*/  @P2 STS.128 [R154+0x5000], RZ ;  /* 0x005000ff9a002388 */ /* 0x0003e20000000c00 */
[--C-:B------:R-:W-:Y:S01]  /*7cd0*/  @!P2 LEA.HI.X R31, R4, R165, R6.reuse, 0x1, P6 ;  /* 0x000000a5041fa211 */ /* 0x100fe200030f0c06 */
[----:B------:R-:W-:Y:S01]  /*7ce0*/  @!P1 IMAD.X R4, R120, 0x1, R6, P5 ;  /* 0x0000000178049824 */ /* 0x000fe200028e0606 */
[----:B------:R-:W-:-:S03]  /*7cf0*/  @!P1 LEA R122, P5, R11, c[0x0][0x168], 0x1 ;  /* 0x00005a000b7a9a11 */ /* 0x000fc600078a08ff */
[----:B------:R-:W-:Y:S01]  /*7d00*/  @!PT LDS RZ, [RZ] ;  /* 0x00000000fffff984 */ /* 0x000fe20000000800 */
[----:B------:R-:W-:Y:S01]  /*7d10*/  @!PT LDS RZ, [RZ] ;  /* 0x00000000fffff984 */ /* 0x000fe20000000800 */
[----:B------:R-:W-:Y:S01]  /*7d20*/  @!PT LDS RZ, [RZ] ;  /* 0x00000000fffff984 */ /* 0x000fe20000000800 */
[----:B------:R1:W-:Y:S01]  /*7d30*/  @!P2 LDGSTS.E.BYPASS.LTC128B.128 [R154+0x5000], [R30.64] ;  /* 0x050000001e9aafae */ /* 0x0003e2000b901d48 */
[----:B---3--:R-:W-:Y:S01]  /*7d40*/  IMAD.X R27, R149, 0x1, R6, P4 ;  /* 0x00000001951b7824 */ /* 0x008fe200020e0606 */
[C---:B------:R-:W-:Y:S02]  /*7d50*/  @!P2 LEA R108, P4, R10.reuse, R164, 0x1 ;  /* 0x000000a40a6ca211 */ /* 0x040fe400078808ff */
[----:B------:R-:W-:Y:S01]  /*7d60*/  @!P1 LEA.HI.X R123, R11, c[0x0][0x16c], R4, 0x1, P5 ;  /* 0x00005b000b7b9a11 */ /* 0x000fe200028f0c04 */
        /* <DEDUP_REMOVED lines=21> */
.L_x_6065:
[----:B------:R-:W-:Y:S05]  /*7ec0*/  BSYNC B0 ;  /* 0x0000000000007941 */ /* 0x000fea0003800000 */
.L_x_6064:
[----:B------:R-:W0:Y:S01]  /*7ed0*/  LDGDEPBAR ;  /* 0x00000000000079af */ /* 0x000e220000000000 */
[----:B------:R-:W-:-:S04]  /*7ee0*/  LEA R164, P1, R7, R164, 0x1 ;  /* 0x000000a407a47211 */ /* 0x000fc800078208ff */
[----:B------:R-:W-:Y:S02]  /*7ef0*/  LEA.HI.X R165, R7, R165, R0, 0x1, P1 ;  /* 0x000000a507a57211 */ /* 0x000fe400008f0c00 */
.L_x_6061:
        /* <DEDUP_REMOVED lines=30> */
[----:B-1----:R-:W-:Y:S02]  /*80e0*/  FMNMX.FTZ R9, R105, R0, !PT ;  /* 0x0000000069097209 */ /* 0x002fe40007810000 */
[----:B------:R-:W-:-:S03]  /*80f0*/  FMNMX.FTZ R4, R34, R7, !PT ;  /* 0x0000000722047209 */ /* 0x000fc60007810000 */
[----:B------:R-:W1:Y:S04]  /*8100*/  SHFL.BFLY PT, R0, R9, 0x2, 0x1f ;  /* 0x0c401f0009007f89 */ /* 0x000e6800000e0000 */
[----:B------:R-:W2:Y:S01]  /*8110*/  SHFL.BFLY PT, R7, R4, 0x2, 0x1f ;  /* 0x0c401f0004077f89 */ /* 0x000ea200000e0000 */
[----:B-1----:R-:W-:-:S03]  /*8120*/  FMNMX.FTZ R0, R9, R0, !PT ;  /* 0x0000000009007209 */ /* 0x002fc60007810000 */
[----:B------:R-:W-:Y:S01]  /*8130*/  LDSM.16.MT88.4 R8, [R140+0x8000] ;  /* 0x008000008c08783b */ /* 0x000fe20000004200 */
        /* <DEDUP_REMOVED lines=12> */
[----:B------:R-:W-:Y:S01]  /*8200*/  FFMA.FTZ R30, R32, c[0x0][0x23c], -R106 ;  /* 0x00008f00201e7a23 */ /* 0x000fe2000001086a */
[----:B------:R-:W-:Y:S01]  /*8210*/  FSEL R32, R27, RZ, P2 ;  /* 0x000000ff1b207208 */ /* 0x000fe20001000000 */
[----:B------:R-:W-:-:S02]  /*8220*/  FADD.FTZ R31, R2, -R31 ;  /* 0x8000001f021f7221 */ /* 0x000fc40000010000 */
[----:B------:R-:W-:Y:S02]  /*8230*/  FFMA.FTZ R2, R13, c[0x0][0x23c], -R100 ;  /* 0x00008f000d027a23 */ /* 0x000fe40000010864 */
[----:B------:R-:W1:Y:S01]  /*8240*/  LDSM.16.MT88.4 R12, [R138+0x8000] ;  /* 0x008000008a0c783b */ /* 0x000e620000004200 */
[----:B------:R-:W-:Y:S01]  /*8250*/  FADD.FTZ R32, R3, -R32 ;  /* 0x8000002003207221 */ /* 0x000fe20000010000 */
[----:B------:R-:W-:Y:S01]  /*8260*/  MUFU.EX2 R30, R30 ;  /* 0x0000001e001e7308 */ /* 0x000fe20000000800 */
[--C-:B------:R-:W-:Y:S02]  /*8270*/  FFMA.FTZ R24, R29, c[0x0][0x23c], -R106.reuse ;  /* 0x00008f001d187a23 */ /* 0x100fe4000001086a */
[--C-:B------:R-:W-:Y:S02]  /*8280*/  FFMA.FTZ R28, R181, c[0x0][0x23c], -R106.reuse ;  /* 0x00008f00b51c7a23 */ /* 0x100fe4000001086a */
[----:B------:R-:W-:Y:S02]  /*8290*/  FFMA.FTZ R25, R25, c[0x0][0x23c], -R106 ;  /* 0x00008f0019197a23 */ /* 0x000fe4000001086a */
[--C-:B------:R-:W-:Y:S01]  /*82a0*/  FFMA.FTZ R29, R5, c[0x0][0x23c], -R100.reuse ;  /* 0x00008f00051d7a23 */ /* 0x100fe20000010864 */
[----:B------:R-:W-:Y:S01]  /*82b0*/  MUFU.EX2 R24, R24 ;  /* 0x0000001800187308 */ /* 0x000fe20000000800 */
[----:B------:R-:W-:-:S02]  /*82c0*/  FFMA.FTZ R0, R179, c[0x0][0x23c], -R100 ;  /* 0x00008f00b3007a23 */ /* 0x000fc40000010864 */
[----:B------:R-:W-:Y:S02]  /*82d0*/  FMUL.FTZ R32, R32, c[0x0][0x23c] ;  /* 0x00008f0020207a20 */ /* 0x000fe40000410000 */
[----:B------:R-:W-:Y:S02]  /*82e0*/  FMUL.FTZ R31, R31, c[0x0][0x23c] ;  /* 0x00008f001f1f7a20 */ /* 0x000fe40000410000 */
[----:B------:R-:W-:Y:S01]  /*82f0*/  FFMA.FTZ R177, R177, c[0x0][0x23c], -R100 ;  /* 0x00008f00b1b17a23 */ /* 0x000fe20000010864 */
[----:B------:R-:W2:Y:S01]  /*8300*/  MUFU.EX2 R28, R28 ;  /* 0x0000001c001c7308 */ /* 0x000ea20000000800 */
[--C-:B------:R-:W-:Y:S02]  /*8310*/  FFMA.FTZ R109, R113, c[0x0][0x23c], -R106.reuse ;  /* 0x00008f00716d7a23 */ /* 0x100fe4000001086a */
[--C-:B------:R-:W-:Y:S02]  /*8320*/  FFMA.FTZ R108, R107, c[0x0][0x23c], -R106.reuse ;  /* 0x00008f006b6c7a23 */ /* 0x100fe4000001086a */
[----:B------:R-:W-:-:S02]  /*8330*/  FFMA.FTZ R110, R111, c[0x0][0x23c], -R106 ;  /* 0x00008f006f6e7a23 */ /* 0x000fc4000001086a */
[----:B------:R-:W-:Y:S01]  /*8340*/  FFMA.FTZ R107, R175, c[0x0][0x23c], -R106 ;  /* 0x00008f00af6b7a23 */ /* 0x000fe2000001086a */
[----:B------:R-:W3:Y:S01]  /*8350*/  MUFU.EX2 R25, R25 ;  /* 0x0000001900197308 */ /* 0x000ee20000000800 */
[--C-:B------:R-:W-:Y:S02]  /*8360*/  FFMA.FTZ R114, R19, c[0x0][0x23c], -R100.reuse ;  /* 0x00008f0013727a23 */ /* 0x100fe40000010864 */
[--C-:B------:R-:W-:Y:S02]  /*8370*/  FFMA.FTZ R113, R17, c[0x0][0x23c], -R100.reuse ;  /* 0x00008f0011717a23 */ /* 0x100fe40000010864 */
[--C-:B------:R-:W-:Y:S01]  /*8380*/  FFMA.FTZ R112, R23, c[0x0][0x23c], -R100.reuse ;  /* 0x00008f0017707a23 */ /* 0x100fe20000010864 */
[----:B------:R-:W-:Y:S01]  /*8390*/  LDSM.16.MT88.4 R16, [R138+0xa800] ;  /* 0x00a800008a10783b */ /* 0x000fe20000004200 */
[--C-:B------:R-:W-:Y:S01]  /*83a0*/  FFMA.FTZ R111, R21, c[0x0][0x23c], -R100.reuse ;  /* 0x00008f00156f7a23 */ /* 0x100fe20000010864 */
[----:B------:R-:W-:Y:S01]  /*83b0*/  MUFU.EX2 R29, R29 ;  /* 0x0000001d001d7308 */ /* 0x000fe20000000800 */
[----:B--2---:R-:W-:Y:S01]  /*83c0*/  F2FP.BF16.PACK_AB R4, R28, R30 ;  /* 0x0000001e1c04723e */ /* 0x004fe200000010ff */
[----:B------:R-:W-:Y:S01]  /*83d0*/  LDSM.16.MT88.4 R20, [R140+0xa800] ;  /* 0x00a800008c14783b */ /* 0x000fe20000004200 */
[----:B------:R-:W-:-:S02]  /*83e0*/  FFMA.FTZ R125, R115, c[0x0][0x23c], -R100 ;  /* 0x00008f00737d7a23 */ /* 0x000fc40000010864 */
[--C-:B------:R-:W-:Y:S02]  /*83f0*/  FFMA.FTZ R118, R171, c[0x0][0x23c], -R106.reuse ;  /* 0x00008f00ab767a23 */ /* 0x100fe4000001086a */
[--C-:B------:R-:W-:Y:S01]  /*8400*/  FFMA.FTZ R121, R163, c[0x0][0x23c], -R106.reuse ;  /* 0x00008f00a3797a23 */ /* 0x100fe2000001086a */
[----:B------:R-:W2:Y:S01]  /*8410*/  MUFU.EX2 R0, R0 ;  /* 0x0000000000007308 */ /* 0x000ea20000000800 */
[----:B---3--:R-:W-:Y:S01]  /*8420*/  F2FP.BF16.PACK_AB R6, R24, R25 ;  /* 0x000000191806723e */ /* 0x008fe200000010ff */
[--C-:B------:R-:W-:Y:S02]  /*8430*/  FFMA.FTZ R116, R173, c[0x0][0x23c], -R106.reuse ;  /* 0x00008f00ad747a23 */ /* 0x100fe4000001086a */
[----:B------:R-:W-:Y:S02]  /*8440*/  FFMA.FTZ R123, R159, c[0x0][0x23c], -R106 ;  /* 0x00008f009f7b7a23 */ /* 0x000fe4000001086a */
[--C-:B------:R-:W-:Y:S02]  /*8450*/  FFMA.FTZ R122, R127, c[0x0][0x23c], -R100.reuse ;  /* 0x00008f007f7a7a23 */ /* 0x100fe40000010864 */
[----:B------:R-:W-:Y:S01]  /*8460*/  MUFU.EX2 R3, R177 ;  /* 0x000000b100037308 */ /* 0x000fe20000000800 */
[----:B------:R-:W-:-:S02]  /*8470*/  FFMA.FTZ R115, R117, c[0x0][0x23c], -R100 ;  /* 0x00008f0075737a23 */ /* 0x000fc40000010864 */
[----:B------:R-:W-:Y:S02]  /*8480*/  FFMA.FTZ R120, R119, c[0x0][0x23c], -R100 ;  /* 0x00008f0077787a23 */ /* 0x000fe40000010864 */
[--C-:B------:R-:W-:Y:S02]  /*8490*/  FFMA.FTZ R104, R104, c[0x0][0x23c], -R106.reuse ;  /* 0x00008f0068687a23 */ /* 0x100fe4000001086a */
[--C-:B------:R-:W-:Y:S01]  /*84a0*/  FFMA.FTZ R103, R103, c[0x0][0x23c], -R106.reuse ;  /* 0x00008f0067677a23 */ /* 0x100fe2000001086a */
        /* <DEDUP_REMOVED lines=10> */
[-C--:B---3--:R-:W-:Y:S02]  /*8550*/  FMUL.FTZ R88, R88, R32.reuse ;  /* 0x0000002058587220 */ /* 0x088fe40000410000 */
        /* <DEDUP_REMOVED lines=8> */
[----:B----4-:R-:W-:Y:S01]  /*85e0*/  F2FP.BF16.PACK_AB R7, R2, R3 ;  /* 0x000000030207723e */ /* 0x010fe200000010ff */
[-C--:B------:R-:W-:Y:S01]  /*85f0*/  FMUL.FTZ R96, R96, R32.reuse ;  /* 0x0000002060607220 */ /* 0x080fe20000410000 */
[----:B------:R-:W2:Y:S01]  /*8600*/  MUFU.EX2 R108, R108 ;  /* 0x0000006c006c7308 */ /* 0x000ea20000000800 */
[----:B------:R-:W-:Y:S02]  /*8610*/  FMUL.FTZ R97, R97, R32 ;  /* 0x0000002061617220 */ /* 0x000fe40000410000 */
[-C--:B------:R-:W-:Y:S02]  /*8620*/  FMUL.FTZ R98, R98, R31.reuse ;  /* 0x0000001f62627220 */ /* 0x080fe40000410000 */
[----:B-1----:R-:W-:Y:S01]  /*8630*/  HMMA.16816.F32.BF16 R88, R4, R12, R88 ;  /* 0x0000000c0458723c */ /* 0x002fe20000041858 */
[----:B------:R-:W-:-:S02]  /*8640*/  FMUL.FTZ R99, R99, R31 ;  /* 0x0000001f63637220 */ /* 0x000fc40000410000 */
        /* <DEDUP_REMOVED lines=23> */
[-C--:B------:R-:W-:Y:S02]  /*87c0*/  FMUL.FTZ R82, R82, R31.reuse ;  /* 0x0000001f52527220 */ /* 0x080fe40000410000 */
[----:B------:R-:W-:Y:S02]  /*87d0*/  FMUL.FTZ R83, R83, R31 ;  /* 0x0000001f53537220 */ /* 0x000fe40000410000 */
[-C--:B------:R-:W-:Y:S01]  /*87e0*/  FMUL.FTZ R76, R76, R32.reuse ;  /* 0x000000204c4c7220 */ /* 0x080fe20000410000 */
[----:B------:R-:W-:Y:S01]  /*87f0*/  MUFU.EX2 R112, R112 ;  /* 0x0000007000707308 */ /* 0x000fe20000000800 */
[----:B------:R-:W-:-:S02]  /*8800*/  FMUL.FTZ R77, R77, R32 ;  /* 0x000000204d4d7220 */ /* 0x000fc40000410000 */
[-C--:B------:R-:W-:Y:S02]  /*8810*/  FMUL.FTZ R78, R78, R31.reuse ;  /* 0x0000001f4e4e7220 */ /* 0x080fe40000410000 */
[-C--:B------:R-:W-:Y:S02]  /*8820*/  FMUL.FTZ R79, R79, R31.reuse ;  /* 0x0000001f4f4f7220 */ /* 0x080fe40000410000 */
[-C--:B------:R-:W-:Y:S01]  /*8830*/  FMUL.FTZ R44, R44, R32.reuse ;  /* 0x000000202c2c7220 */ /* 0x080fe20000410000 */
[----:B------:R-:W5:Y:S01]  /*8840*/  MUFU.EX2 R111, R111 ;  /* 0x0000006f006f7308 */ /* 0x000f620000000800 */
        /* <DEDUP_REMOVED lines=26> */
[-C--:B------:R-:W-:Y:S02]  /*89f0*/  FMUL.FTZ R61, R61, R32.reuse ;  /* 0x000000203d3d7220 */ /* 0x080fe40000410000 */
[-C--:B------:R-:W-:Y:S02]  /*8a00*/  FMUL.FTZ R62, R62, R31.reuse ;  /* 0x0000001f3e3e7220 */ /* 0x080fe40000410000 */
[----:B------:R-:W-:Y:S02]  /*8a10*/  FMUL.FTZ R63, R63, R31 ;  /* 0x0000001f3f3f7220 */ /* 0x000fe40000410000 */
[-C--:B------:R-:W-:Y:S01]  /*8a20*/  FMUL.FTZ R64, R64, R32.reuse ;  /* 0x0000002040407220 */ /* 0x080fe20000410000 */
[----:B------:R-:W2:Y:S01]  /*8a30*/  MUFU.EX2 R122, R122 ;  /* 0x0000007a007a7308 */ /* 0x000ea20000000800 */
[----:B------:R-:W-:-:S02]  /*8a40*/  FMUL.FTZ R65, R65, R32 ;  /* 0x0000002041417220 */ /* 0x000fc40000410000 */
[-C--:B------:R-:W-:Y:S02]  /*8a50*/  FMUL.FTZ R66, R66, R31.reuse ;  /* 0x0000001f42427220 */ /* 0x080fe40000410000 */
[-C--:B------:R-:W-:Y:S02]  /*8a60*/  FMUL.FTZ R67, R67, R31.reuse ;  /* 0x0000001f43437220 */ /* 0x080fe40000410000 */
[-C--:B------:R-:W-:Y:S01]  /*8a70*/  FMUL.FTZ R52, R52, R32.reuse ;  /* 0x0000002034347220 */ /* 0x080fe20000410000 */
[----:B------:R-:W2:Y:S01]  /*8a80*/  MUFU.EX2 R125, R125 ;  /* 0x0000007d007d7308 */ /* 0x000ea20000000800 */
[----:B------:R-:W-:Y:S01]  /*8a90*/  FMUL.FTZ R53, R53, R32 ;  /* 0x0000002035357220 */ /* 0x000fe20000410000 */
[----:B-1----:R-:W-:Y:S01]  /*8aa0*/  HMMA.16816.F32.BF16 R44, R4, R12, R44 ;  /* 0x0000000c042c723c */ /* 0x002fe2000004182c */
[-C--:B------:R-:W-:Y:S02]  /*8ab0*/  FMUL.FTZ R54, R54, R31.reuse ;  /* 0x0000001f36367220 */ /* 0x080fe40000410000 */
[----:B------:R-:W-:-:S02]  /*8ac0*/  FMUL.FTZ R55, R55, R31 ;  /* 0x0000001f37377220 */ /* 0x000fc40000410000 */
[-C--:B------:R-:W-:Y:S01]  /*8ad0*/  FMUL.FTZ R56, R56, R32.reuse ;  /* 0x0000002038387220 */ /* 0x080fe20000410000 */
[----:B------:R-:W-:Y:S01]  /*8ae0*/  MUFU.EX2 R115, R115 ;  /* 0x0000007300737308 */ /* 0x000fe20000000800 */
[-C--:B------:R-:W-:Y:S01]  /*8af0*/  FMUL.FTZ R57, R57, R32.reuse ;  /* 0x0000002039397220 */ /* 0x080fe20000410000 */
[C---:B------:R-:W-:Y:S01]  /*8b00*/  HMMA.16816.F32.BF16 R48, R4.reuse, R14, R48 ;  /* 0x0000000e0430723c */ /* 0x040fe20000041830 */
[----:B------:R-:W1:Y:S01]  /*8b10*/  LDSM.16.MT88.4 R12, [R136+0xa000] ;  /* 0x00a00000880c783b */ /* 0x000e620000004200 */
[-C--:B------:R-:W-:Y:S02]  /*8b20*/  FMUL.FTZ R58, R58, R31.reuse ;  /* 0x0000001f3a3a7220 */ /* 0x080fe40000410000 */
[-C--:B------:R-:W-:Y:S02]  /*8b30*/  FMUL.FTZ R59, R59, R31.reuse ;  /* 0x0000001f3b3b7220 */ /* 0x080fe40000410000 */
[----:B------:R-:W1:Y:S01]  /*8b40*/  MUFU.EX2 R120, R120 ;  /* 0x0000007800787308 */ /* 0x000e620000000800 */
[----:B------:R-:W-:Y:S01]  /*8b50*/  FFMA.FTZ R167, R167, R32, R30 ;  /* 0x00000020a7a77223 */ /* 0x000fe2000001001e */
[----:B---3--:R-:W-:Y:S01]  /*8b60*/  HMMA.16816.F32.BF16 R36, R4, R8, R36 ;  /* 0x000000080424723c */ /* 0x008fe20000041824 */
[----:B------:R-:W-:-:S02]  /*8b70*/  FFMA.FTZ R29, R166, R31, R29 ;  /* 0x0000001fa61d7223 */ /* 0x000fc4000001001d */
[----:B------:R-:W-:Y:S02]  /*8b80*/  FADD.FTZ R28, R28, R167 ;  /* 0x000000a71c1c7221 */ /* 0x000fe40000010000 */
[----:B------:R-:W-:Y:S01]  /*8b90*/  FADD.FTZ R0, R0, R29 ;  /* 0x0000001d00007221 */ /* 0x000fe20000010000 */
[----:B------:R-:W-:Y:S01]  /*8ba0*/  MUFU.EX2 R104, R104 ;  /* 0x0000006800687308 */ /* 0x000fe20000000800 */
[----:B------:R-:W-:Y:S01]  /*8bb0*/  FADD.FTZ R25, R25, R28 ;  /* 0x0000001c19197221 */ /* 0x000fe20000010000 */
[----:B------:R-:W-:Y:S01]  /*8bc0*/  HMMA.16816.F32.BF16 R40, R4, R10, R40 ;  /* 0x0000000a0428723c */ /* 0x000fe20000041828 */
[----:B------:R-:W3:Y:S01]  /*8bd0*/  LDSM.16.MT88.4 R8, [R137+0xa000] ;  /* 0x00a000008908783b */ /* 0x000ee20000004200 */
[----:B------:R-:W-:Y:S02]  /*8be0*/  FADD.FTZ R3, R3, R0 ;  /* 0x0000000003037221 */ /* 0x000fe40000010000 */
[----:B------:R-:W-:Y:S02]  /*8bf0*/  FADD.FTZ R24, R24, R25 ;  /* 0x0000001918187221 */ /* 0x000fe40000010000 */
[----:B------:R-:W1:Y:S01]  /*8c00*/  MUFU.EX2 R103, R103 ;  /* 0x0000006700677308 */ /* 0x000e620000000800 */
[----:B------:R-:W-:Y:S01]  /*8c10*/  FADD.FTZ R3, R2, R3 ;  /* 0x0000000302037221 */ /* 0x000fe20000010000 */
[----:B------:R-:W-:-:S06]  /*8c20*/  MOV R2, R26 ;  /* 0x0000001a00027202 */ /* 0x000fcc0000000f00 */
        /* <DEDUP_REMOVED lines=24> */
[----:B------:R-:W-:-:S04]  /*8db0*/  FADD.FTZ R111, R111, R112 ;  /* 0x000000706f6f7221 */ /* 0x000fc80000010000 */
[----:B------:R-:W-:Y:S01]  /*8dc0*/  FADD.FTZ R0, R122, R111 ;  /* 0x0000006f7a007221 */ /* 0x000fe20000010000 */
[----:B-1----:R-:W-:Y:S03]  /*8dd0*/  HMMA.16816.F32.BF16 R96, R4, R12, R96 ;  /* 0x0000000c0460723c */ /* 0x002fe60000041860 */
[----:B------:R-:W-:-:S05]  /*8de0*/  FADD.FTZ R0, R125, R0 ;  /* 0x000000007d007221 */ /* 0x000fca0000010000 */
        /* <DEDUP_REMOVED lines=27> */
[----:B------:R-:W-:Y:S01]  /*8fa0*/  F2FP.BF16.PACK_AB R7, R120, R115 ;  /* 0x000000737807723e */ /* 0x000fe200000010ff */
[----:B------:R-:W-:Y:S01]  /*8fb0*/  FADD.FTZ R115, R115, R0 ;  /* 0x0000000073737221 */ /* 0x000fe20000010000 */
[----:B------:R-:W-:Y:S01]  /*8fc0*/  MOV R3, R27 ;  /* 0x0000001b00037202 */ /* 0x000fe20000000f00 */
[----:B------:R-:W-:Y:S02]  /*8fd0*/  FADD.FTZ R116, R116, R121 ;  /* 0x0000007974747221 */ /* 0x000fe40000010000 */
[----:B------:R-:W-:Y:S02]  /*8fe0*/  FADD.FTZ R120, R120, R115 ;  /* 0x0000007378787221 */ /* 0x000fe40000010000 */
[----:B------:R-:W-:Y:S01]  /*8ff0*/  HMMA.16816.F32.BF16 R60, R4, R16, R60 ;  /* 0x00000010043c723c */ /* 0x000fe2000004183c */
[----:B------:R-:W-:-:S07]  /*9000*/  FADD.FTZ R123, R123, R116 ;  /* 0x000000747b7b7221 */ /* 0x000fce0000010000 */
        /* <DEDUP_REMOVED lines=48> */
[C---:B------:R-:W-:Y:S08]  /*9310*/  HMMA.16816.F32.BF16 R84, R4.reuse, R22, R84 ;  /* 0x000000160454723c */ /* 0x040ff00000041854 */
[C---:B---3--:R-:W-:Y:S08]  /*9320*/  HMMA.16816.F32.BF16 R44, R4.reuse, R16, R44 ;  /* 0x00000010042c723c */ /* 0x048ff0000004182c */
[C---:B------:R-:W-:Y:S08]  /*9330*/  HMMA.16816.F32.BF16 R48, R4.reuse, R18, R48 ;  /* 0x000000120430723c */ /* 0x040ff00000041830 */
[C---:B-1----:R-:W-:Y:S08]  /*9340*/  HMMA.16816.F32.BF16 R52, R4.reuse, R12, R52 ;  /* 0x0000000c0434723c */ /* 0x042ff00000041834 */
[C---:B------:R-:W-:Y:S08]  /*9350*/  HMMA.16816.F32.BF16 R56, R4.reuse, R14, R56 ;  /* 0x0000000e0438723c */ /* 0x040ff00000041838 */
[C---:B--2---:R-:W-:Y:S08]  /*9360*/  HMMA.16816.F32.BF16 R60, R4.reuse, R8, R60 ;  /* 0x00000008043c723c */ /* 0x044ff0000004183c */
[----:B------:R-:W-:Y:S11]  /*9370*/  HMMA.16816.F32.BF16 R64, R4, R10, R64 ;  /* 0x0000000a0440723c */ /* 0x000ff60000041840 */
[----:B------:R-:W-:Y:S08]  /*9380*/  @!UPT UIADD3 URZ, URZ, URZ, URZ ;  /* 0x0000003f3f3ff290 */ /* 0x000ff0000fffe03f */
.L_x_6058:
[----:B------:R-:W-:Y:S05]  /*9390*/  @!P3 BRA `(.L_x_6066) ;  /* 0x00002ff00000b947 */ /* 0x000fea0003800000 */
[----:B------:R-:W-:Y:S01]  /*93a0*/  ULDC UR7, c[0x0][0x1a0] ;  /* 0x0000680000077ab9 */ /* 0x000fe20000000800 */
[----:B------:R-:W-:Y:S01]  /*93b0*/  IMAD.MOV.U32 R103, RZ, RZ, R2 ;  /* 0x000000ffff677224 */ /* 0x000fe200078e0002 */
[----:B------:R-:W-:Y:S01]  /*93c0*/  ULEA UR7, -UR7, URZ, 0x6 ;  /* 0x0000003f07077291 */ /* 0x000fe2000f8e313f */
[----:B------:R-:W-:Y:S01]  /*93d0*/  IMAD.MOV.U32 R0, RZ, RZ, R3 ;  /* 0x000000ffff007224 */ /* 0x000fe200078e0003 */
[----:B------:R-:W-:-:S02]  /*93e0*/  ULDC UR5, c[0x0][0x198] ;  /* 0x0000660000057ab9 */ /* 0x000fc40000000800 */
[----:B------:R-:W-:Y:S02]  /*93f0*/  USHF.R.S32.HI UR6, URZ, 0x1f, UR7 ;  /* 0x0000001f3f067899 */ /* 0x000fe40008011407 */
[----:B------:R-:W-:Y:S01]  /*9400*/  ULEA UR5, -UR5, URZ, 0x6 ;  /* 0x0000003f05057291 */ /* 0x000fe2000f8e313f */
[----:B------:R-:W-:-:S03]  /*9410*/  MOV R163, UR7 ;  /* 0x0000000700a37c02 */ /* 0x000fc60008000f00 */
[----:B------:R-:W-:Y:S01]  /*9420*/  MOV R159, UR6 ;  /* 0x00000006009f7c02 */ /* 0x000fe20008000f00 */
[----:B------:R-:W-:Y:S02]  /*9430*/  USHF.R.S32.HI UR4, URZ, 0x1f, UR5 ;  /* 0x0000001f3f047899 */ /* 0x000fe40008011405 */
.L_x_6070:
        /* <DEDUP_REMOVED lines=60> */
[----:B------:R-:W-:Y:S01]  /*9800*/  IMAD.WIDE.U32 R6, R5, c[0x0][0x188], R6 ;  /* 0x0000620005067a25 */ /* 0x000fe200078e0006 */
[----:B------:R-:W-:Y:S05]  /*9810*/  SHF.R.S32.HI R3, RZ, 0x1f, R5 ;  /* 0x0000001fff037819 */ /* 0x000fea0000011405 */
[----:B------:R-:W-:Y:S02]  /*9820*/  IMAD R2, R3, c[0x0][0x188], RZ ;  /* 0x0000620003027a24 */ /* 0x000fe400078e02ff */
[----:B------:R-:W-:Y:S02]  /*9830*/  IMAD.MOV.U32 R3, RZ, RZ, R6 ;  /* 0x000000ffff037224 */ /* 0x000fe400078e0006 */
[----:B------:R-:W-:Y:S04]  /*9840*/  IMAD R2, R5, c[0x0][0x18c], R2 ;  /* 0x0000630005027a24 */ /* 0x000fe800078e0202 */
[----:B------:R-:W-:Y:S02]  /*9850*/  IMAD.IADD R100, R7, 0x1, R2 ;  /* 0x0000000107647824 */ /* 0x000fe400078e0202 */
.L_x_6067:
[----:B------:R-:W-:Y:S02]  /*9860*/  ISETP.GE.AND P4, PT, R157, c[0x0][0x220], PT ;  /* 0x000088009d007a0c */ /* 0x000fe40003f86270 */
[C---:B------:R-:W-:Y:S02]  /*9870*/  LEA R2, P2, R3.reuse, R168, 0x1 ;  /* 0x000000a803027211 */ /* 0x040fe400078408ff */
[----:B------:R-:W-:Y:S02]  /*9880*/  ISETP.GE.AND P3, PT, R156, c[0x0][0x220], PT ;  /* 0x000088009c007a0c */ /* 0x000fe40003f66270 */
[C---:B------:R-:W-:Y:S02]  /*9890*/  IADD3 R101, P1, R152.reuse, R3, RZ ;  /* 0x0000000398657210 */ /* 0x040fe40007f3e0ff */
[----:B------:R-:W-:Y:S02]  /*98a0*/  LEA.HI.X R3, R3, R169, R100, 0x1, P2 ;  /* 0x000000a903037211 */ /* 0x000fe400010f0c64 */
[----:B------:R-:W-:Y:S02]  /*98b0*/  IADD3.X R102, R151, R100, RZ, P1, !PT ;  /* 0x0000006497667210 */ /* 0x000fe40000ffe4ff */
[C---:B------:R-:W-:Y:S01]  /*98c0*/  IADD3 R171, P2, R152.reuse, R101, RZ ;  /* 0x0000006598ab7210 */ /* 0x040fe20007f5e0ff */
[----:B------:R-:W-:Y:S01]  /*98d0*/  @P4 STS.128 [R154+0x8000], RZ ;  /* 0x008000ff9a004388 */ /* 0x000fe20000000c00 */
[-C--:B------:R-:W-:Y:S02]  /*98e0*/  @!P4 LEA R178, P5, R101, R168.reuse, 0x1 ;  /* 0x000000a865b2c211 */ /* 0x080fe400078a08ff */
[-C--:B------:R-:W-:Y:S02]  /*98f0*/  @!P4 LEA R176, P6, R171, R168.reuse, 0x1 ;  /* 0x000000a8abb0c211 */ /* 0x080fe400078c08ff */
[CCC-:B------:R-:W-:Y:S02]  /*9900*/  @!P4 LEA.HI.X R179, R101.reuse, R169.reuse, R102.reuse, 0x1, P5 ;  /* 0x000000a965b3c211 */ /* 0x1c0fe400028f0c66 */
[----:B------:R-:W-:Y:S01]  /*9910*/  @!PT LDS RZ, [RZ] ;  /* 0x00000000fffff984 */ /* 0x000fe20000000800 */
[----:B------:R-:W-:Y:S01]  /*9920*/  @!PT LDS RZ, [RZ] ;  /* 0x00000000fffff984 */ /* 0x000fe20000000800 */
[----:B------:R-:W-:Y:S01]  /*9930*/  @!PT LDS RZ, [RZ] ;  /* 0x00000000fffff984 */ /* 0x000fe20000000800 */
[----:B------:R1:W-:Y:S01]  /*9940*/  @!P4 LDGSTS.E.BYPASS.LTC128B.128 [R154+0x8000], [R2.64] ;  /* 0x08000000029acfae */ /* 0x0003e2000b901d48 */
[C---:B------:R-:W-:Y:S04]  /*9950*/  @!P3 LEA R172, P1, R101.reuse, R168, 0x1 ;  /* 0x000000a865acb211 */ /* 0x040fe800078208ff */
[-C--:B------:R-:W-:Y:S02]  /*9960*/  @!P3 LEA.HI.X R173, R101, R169.reuse, R102, 0x1, P1 ;  /* 0x000000a965adb211 */ /* 0x080fe400008f0c66 */
[----:B------:R-:W-:Y:S01]  /*9970*/  @P3 STS.128 [R154+0xa000], RZ ;  /* 0x00a000ff9a003388 */ /* 0x000fe20000000c00 */
[----:B------:R-:W-:Y:S02]  /*9980*/  IADD3.X R102, R151, R102, RZ, P2, !PT ;  /* 0x0000006697667210 */ /* 0x000fe400017fe4ff */
[CC--:B------:R-:W-:Y:S02]  /*9990*/  @!P3 LEA R170, P2, R171.reuse, R168.reuse, 0x1 ;  /* 0x000000a8abaab211 */ /* 0x0c0fe400078408ff */
[C-C-:B------:R-:W-:Y:S02]  /*99a0*/  @!P4 LEA.HI.X R177, R171.reuse, R169, R102.reuse, 0x1, P6 ;  /* 0x000000a9abb1c211 */ /* 0x140fe400030f0c66 */
[----:B------:R-:W-:Y:S01]  /*99b0*/  @!PT LDS RZ, [RZ] ;  /* 0x00000000fffff984 */ /* 0x000fe20000000800 */
[----:B------:R-:W-:Y:S01]  /*99c0*/  @!PT LDS RZ, [RZ] ;  /* 0x00000000fffff984 */ /* 0x000fe20000000800 */
[----:B------:R-:W-:Y:S01]  /*99d0*/  @!PT LDS RZ, [RZ] ;  /* 0x00000000fffff984 */ /* 0x000fe20000000800 */
[----:B------:R1:W-:Y:S01]  /*99e0*/  @!P3 LDGSTS.E.BYPASS.LTC128B.128 [R154+0xa000], [R2.64+0x80] ;  /* 0x0a000080029abfae */ /* 0x0003e2000b901d48 */
[----:B------:R-:W-:Y:S02]  /*99f0*/  IADD3 R101, P1, R152, R171, RZ ;  /* 0x000000ab98657210 */ /* 0x000fe40007f3e0ff */
[-C--:B------:R-:W-:Y:S02]  /*9a00*/  @!P3 LEA.HI.X R171, R171, R169.reuse, R102, 0x1, P2 ;  /* 0x000000a9ababb211 */ /* 0x080fe400010f0c66 */
[----:B------:R-:W-:Y:S02]  /*9a10*/  @!P4 LEA R174, P5, R101, R168, 0x1 ;  /* 0x000000a865aec211 */ /* 0x000fe400078a08ff */
        /* <DEDUP_REMOVED lines=9> */
[----:B------:R-:W-:Y:S04]  /*9ab0*/  ISETP.GT.AND P1, PT, R155, R148, PT ;  /* 0x000000949b00720c */ /* 0x000fe80003f24270 */
        /* <DEDUP_REMOVED lines=34> */
[C---:B--2---:R-:W-:Y:S08]  /*9ce0*/  HMMA.16816.F32.BF16 R4, R104.reuse, R108, RZ ;  /* 0x0000006c6804723c */ /* 0x044ff000000418ff */
[C---:B------:R-:W-:Y:S01]  /*9cf0*/  HMMA.16816.F32.BF16 R8, R104.reuse, R110, RZ ;  /* 0x0000006e6808723c */ /* 0x040fe200000418ff */
[----:B------:R-:W-:Y:S07]  /*9d00*/  LDSM.16.M88.4 R108, [R144] ;  /* 0x00000000906c783b */ /* 0x000fee0000000200 */
[C---:B---3--:R-:W-:Y:S08]  /*9d10*/  HMMA.16816.F32.BF16 R12, R104.reuse, R112, RZ ;  /* 0x00000070680c723c */ /* 0x048ff000000418ff */
[C---:B------:R-:W-:Y:S01]  /*9d20*/  HMMA.16816.F32.BF16 R16, R104.reuse, R114, RZ ;  /* 0x000000726810723c */ /* 0x040fe200000418ff */
[----:B------:R-:W2:Y:S07]  /*9d30*/  LDSM.16.M88.4 R112, [R143] ;  /* 0x000000008f70783b */ /* 0x000eae0000000200 */
[C---:B-1----:R-:W-:Y:S08]  /*9d40*/  HMMA.16816.F32.BF16 R20, R104.reuse, R116, RZ ;  /* 0x000000746814723c */ /* 0x042ff000000418ff */
[C---:B------:R-:W-:Y:S01]  /*9d50*/  HMMA.16816.F32.BF16 R24, R104.reuse, R118, RZ ;  /* 0x000000766818723c */ /* 0x040fe200000418ff */
[----:B------:R-:W1:Y:S07]  /*9d60*/  LDSM.16.M88.4 R116, [R135] ;  /* 0x000000008774783b */ /* 0x000e6e0000000200 */
[C---:B------:R-:W-:Y:S08]  /*9d70*/  HMMA.16816.F32.BF16 R28, R104.reuse, R120, RZ ;  /* 0x00000078681c723c */ /* 0x040ff000000418ff */
[----:B------:R-:W-:Y:S01]  /*9d80*/  HMMA.16816.F32.BF16 R32, R104, R122, RZ ;  /* 0x0000007a6820723c */ /* 0x000fe200000418ff */
[----:B------:R-:W3:Y:S07]  /*9d90*/  LDSM.16.M88.4 R104, [R133] ;  /* 0x000000008568783b */ /* 0x000eee0000000200 */
[----:B------:R-:W-:Y:S01]  /*9da0*/  LDSM.16.M88.4 R120, [R139+0x4800] ;  /* 0x004800008b78783b */ /* 0x000fe20000000200 */
[C---:B--2---:R-:W-:Y:S08]  /*9db0*/  HMMA.16816.F32.BF16 R4, R108.reuse, R112, R4 ;  /* 0x000000706c04723c */ /* 0x044ff00000041804 */
[C---:B------:R-:W-:Y:S01]  /*9dc0*/  HMMA.16816.F32.BF16 R8, R108.reuse, R114, R8 ;  /* 0x000000726c08723c */ /* 0x040fe20000041808 */
[----:B------:R-:W-:Y:S07]  /*9dd0*/  LDSM.16.M88.4 R112, [R142] ;  /* 0x000000008e70783b */ /* 0x000fee0000000200 */
[C---:B-1----:R-:W-:Y:S08]  /*9de0*/  HMMA.16816.F32.BF16 R12, R108.reuse, R116, R12 ;  /* 0x000000746c0c723c */ /* 0x042ff0000004180c */
        /* <DEDUP_REMOVED lines=119> */
[----:B-----5:R-:W-:Y:S02]  /*a560*/  FMUL.FTZ R171, R32, c[0x0][0x2ec] ;  /* 0x0000bb0020ab7a20 */ /* 0x020fe40000410000 */
        /* <DEDUP_REMOVED lines=71> */
[C---:B------:R-:W-:Y:S01]  /*a9e0*/  LEA R12, P1, R3.reuse, R160, 0x2 ;  /* 0x000000a0030c7211 */ /* 0x040fe200078210ff */
[----:B------:R-:W-:Y:S01]  /*a9f0*/  IMAD.IADD R2, R3, 0x1, -R7 ;  /* 0x0000000103027824 */ /* 0x000fe200078e0a07 */
[-C--:B------:R-:W-:Y:S02]  /*aa00*/  LEA.HI.X.SX32 R15, R7, R161.reuse, 0x2, P2 ;  /* 0x000000a1070f7211 */ /* 0x080fe400010f16ff */
[----:B------:R-:W-:Y:S01]  /*aa10*/  LEA.HI.X.SX32 R13, R3, R161, 0x2, P1 ;  /* 0x000000a1030d7211 */ /* 0x000fe200008f16ff */
[----:B------:R-:W-:Y:S02]  /*aa20*/  IMAD.MOV.U32 R3, RZ, RZ, 0x40 ;  /* 0x00000040ff037424 */ /* 0x000fe400078e00ff */
[----:B------:R-:W2:Y:S02]  /*aa30*/  LDG.E R4, [R14.64] ;  /* 0x000000080e047981 */ /* 0x000ea4000c1e1900 */
[----:B------:R-:W-:Y:S02]  /*aa40*/  IMAD R3, R2, c[0x0][0x2d0], -R3 ;  /* 0x0000b40002037a24 */ /* 0x000fe400078e0a03 */
[----:B------:R-:W2:Y:S02]  /*aa50*/  LDG.E R5, [R12.64] ;  /* 0x000000080c057981 */ /* 0x000ea4000c1e1900 */
[C---:B------:R-:W-:Y:S01]  /*aa60*/  IMAD.WIDE.U32 R6, R3.reuse, c[0x0][0x198], RZ ;  /* 0x0000660003067a25 */ /* 0x040fe200078e00ff */
[----:B------:R-:W-:Y:S05]  /*aa70*/  SHF.R.S32.HI R2, RZ, 0x1f, R3 ;  /* 0x0000001fff027819 */ /* 0x000fea0000011403 */
[----:B------:R-:W-:Y:S04]  /*aa80*/  IMAD R2, R2, c[0x0][0x198], RZ ;  /* 0x0000660002027a24 */ /* 0x000fe800078e02ff */
[----:B------:R-:W-:Y:S05]  /*aa90*/  IMAD R2, R3, c[0x0][0x19c], R2 ;  /* 0x0000670003027a24 */ /* 0x000fea00078e0202 */
[----:B------:R-:W-:Y:S01]  /*aaa0*/  IADD3 R7, R7, R2, RZ ;  /* 0x0000000207077210 */ /* 0x000fe20007ffe0ff */
[----:B--2---:R-:W-:Y:S04]  /*aab0*/  IMAD.IADD R5, R4, 0x1, -R5 ;  /* 0x0000000104057824 */ /* 0x004fe800078e0a05 */
[----:B------:R-:W-:Y:S01]  /*aac0*/  IMAD.WIDE.U32 R6, R5, c[0x0][0x180], R6 ;  /* 0x0000600005067a25 */ /* 0x000fe200078e0006 */
[----:B------:R-:W-:Y:S05]  /*aad0*/  SHF.R.S32.HI R3, RZ, 0x1f, R5 ;  /* 0x0000001fff037819 */ /* 0x000fea0000011405 */
[----:B------:R-:W-:Y:S04]  /*aae0*/  IMAD R2, R3, c[0x0][0x180], RZ ;  /* 0x0000600003027a24 */ /* 0x000fe800078e02ff */
[----:B------:R-:W-:Y:S02]  /*aaf0*/  IMAD R2, R5, c[0x0][0x184], R2 ;  /* 0x0000610005027a24 */ /* 0x000fe400078e0202 */
[----:B------:R-:W-:Y:S02]  /*ab00*/  IMAD.MOV.U32 R5, RZ, RZ, R6 ;  /* 0x000000ffff057224 */ /* 0x000fe400078e0006 */
[----:B------:R-:W-:Y:S02]  /*ab10*/  IMAD.IADD R4, R7, 0x1, R2 ;  /* 0x0000000107047824 */ /* 0x000fe400078e0202 */
.L_x_6069:
[----:B------:R2:W-:Y:S01]  /*ab20*/  @P4 STS.128 [R154+0x4000], RZ ;  /* 0x004000ff9a004388 */ /* 0x0005e20000000c00 */
[CC--:B------:R-:W-:Y:S02]  /*ab30*/  LEA R16, P2, R5.reuse, R164.reuse, 0x1 ;  /* 0x000000a405107211 */ /* 0x0c0fe400078408ff */
[C---:B------:R-:W-:Y:S02]  /*ab40*/  IADD3 R3, P1, R150.reuse, R5, RZ ;  /* 0x0000000596037210 */ /* 0x040fe40007f3e0ff */
        /* <DEDUP_REMOVED lines=60> */
.L_x_6068:
        /* <DEDUP_REMOVED lines=56> */
[----:B------:R-:W-:Y:S01]  /*b290*/  ISETP.GT.AND P1, PT, R155, R148, PT ;  /* 0x000000949b00720c */ /* 0x000fe20003f24270 */
        /* <DEDUP_REMOVED lines=25> */
[----:B--2---:R-:W-:Y:S02]  /*b430*/  FMUL.FTZ R4, R100, R96 ;  /* 0x0000006064047220 */ /* 0x004fe40000410000 */
        /* <DEDUP_REMOVED lines=14> */
[----:B------:R-:W-:Y:S02]  /*b520*/  FMUL.FTZ R35, R0, R71 ;  /* 0x0000004700237220 */ /* 0x000fe40000410000 */
[----:B------:R-:W-:Y:S02]  /*b530*/  FMUL.FTZ R37, R100, R37 ;  /* 0x0000002564257220 */ /* 0x000fe40000410000 */
[C---:B------:R-:W-:Y:S01]  /*b540*/  FMUL.FTZ R38, R0.reuse, R38 ;  /* 0x0000002600267220 */ /* 0x040fe20000410000 */
[----:B------:R-:W1:Y:S01]  /*b550*/  MUFU.EX2 R108, R108 ;  /* 0x0000006c006c7308 */ /* 0x000e620000000800 */
[----:B------:R-:W-:Y:S01]  /*b560*/  FMUL.FTZ R39, R0, R39 ;  /* 0x0000002700277220 */ /* 0x000fe20000410000 */
[----:B------:R-:W-:Y:S01]  /*b570*/  LDSM.16.MT88.4 R68, [R137+0xa000] ;  /* 0x00a000008944783b */ /* 0x000fe20000004200 */
[----:B------:R-:W-:Y:S01]  /*b580*/  FMUL.FTZ R40, R100, R40 ;  /* 0x0000002864287220 */ /* 0x000fe20000410000 */
[----:B--2---:R-:W-:Y:S01]  /*b590*/  F2FP.BF16.PACK_AB R97, R106, R107 ;  /* 0x0000006b6a61723e */ /* 0x004fe200000010ff */
[----:B------:R-:W-:Y:S02]  /*b5a0*/  FMUL.FTZ R41, R100, R41 ;  /* 0x0000002964297220 */ /* 0x000fe40000410000 */
[C---:B------:R-:W-:Y:S02]  /*b5b0*/  FMUL.FTZ R42, R0.reuse, R42 ;  /* 0x0000002a002a7220 */ /* 0x040fe40000410000 */
[----:B------:R-:W-:Y:S01]  /*b5c0*/  FMUL.FTZ R43, R0, R43 ;  /* 0x0000002b002b7220 */ /* 0x000fe20000410000 */
[----:B------:R-:W-:Y:S01]  /*b5d0*/  MUFU.EX2 R105, R105 ;  /* 0x0000006900697308 */ /* 0x000fe20000000800 */
[----:B------:R-:W-:Y:S01]  /*b5e0*/  LDSM.16.MT88.4 R84, [R138+0x9800] ;  /* 0x009800008a54783b */ /* 0x000fe20000004200 */
[C---:B------:R-:W-:Y:S02]  /*b5f0*/  FMUL.FTZ R44, R100.reuse, R44 ;  /* 0x0000002c642c7220 */ /* 0x040fe40000410000 */
[----:B------:R-:W-:Y:S02]  /*b600*/  FMUL.FTZ R45, R100, R45 ;  /* 0x0000002d642d7220 */ /* 0x000fe40000410000 */
[C---:B------:R-:W-:Y:S02]  /*b610*/  FMUL.FTZ R46, R0.reuse, R46 ;  /* 0x0000002e002e7220 */ /* 0x040fe40000410000 */
[----:B------:R-:W-:Y:S02]  /*b620*/  FMUL.FTZ R47, R0, R47 ;  /* 0x0000002f002f7220 */ /* 0x000fe40000410000 */
[----:B------:R-:W2:Y:S01]  /*b630*/  MUFU.EX2 R104, R104 ;  /* 0x0000006800687308 */ /* 0x000ea20000000800 */
[C---:B------:R-:W-:Y:S02]  /*b640*/  FMUL.FTZ R48, R100.reuse, R48 ;  /* 0x0000003064307220 */ /* 0x040fe40000410000 */
[----:B------:R-:W-:Y:S01]  /*b650*/  FMUL.FTZ R49, R100, R49 ;  /* 0x0000003164317220 */ /* 0x000fe20000410000 */
[----:B-1----:R-:W-:Y:S01]  /*b660*/  F2FP.BF16.PACK_AB R98, R108, R109 ;  /* 0x0000006d6c62723e */ /* 0x002fe200000010ff */
        /* <DEDUP_REMOVED lines=12> */
[----:B--2---:R-:W-:Y:S01]  /*b730*/  F2FP.BF16.PACK_AB R99, R104, R105 ;  /* 0x000000696863723e */ /* 0x004fe200000010ff */
[C---:B------:R-:W-:Y:S02]  /*b740*/  FMUL.FTZ R52, R100.reuse, R52 ;  /* 0x0000003464347220 */ /* 0x040fe40000410000 */
[----:B------:R-:W-:Y:S02]  /*b750*/  FMUL.FTZ R53, R100, R53 ;  /* 0x0000003564357220 */ /* 0x000fe40000410000 */
[C---:B------:R-:W-:Y:S01]  /*b760*/  FMUL.FTZ R54, R0.reuse, R54 ;  /* 0x0000003600367220 */ /* 0x040fe20000410000 */
[----:B------:R-:W-:Y:S01]  /*b770*/  MUFU.EX2 R123, R123 ;  /* 0x0000007b007b7308 */ /* 0x000fe20000000800 */
[C---:B------:R-:W-:Y:S05]  /*b780*/  HMMA.16816.F32.BF16 R4, R96.reuse, R12, R4 ;  /* 0x0000000c6004723c */ /* 0x040fea0000041804 */
[----:B------:R-:W-:Y:S02]  /*b790*/  FMUL.FTZ R55, R0, R55 ;  /* 0x0000003700377220 */ /* 0x000fe40000410000 */
[C---:B------:R-:W-:Y:S01]  /*b7a0*/  FMUL.FTZ R12, R100.reuse, R88 ;  /* 0x00000058640c7220 */ /* 0x040fe20000410000 */
[C---:B------:R-:W-:Y:S01]  /*b7b0*/  HMMA.16816.F32.BF16 R8, R96.reuse, R14, R8 ;  /* 0x0000000e6008723c */ /* 0x040fe20000041808 */
[----:B------:R-:W-:Y:S03]  /*b7c0*/  MUFU.EX2 R124, R124 ;  /* 0x0000007c007c7308 */ /* 0x000fe60000000800 */
[C---:B------:R-:W-:Y:S02]  /*b7d0*/  FMUL.FTZ R13, R100.reuse, R89 ;  /* 0x00000059640d7220 */ /* 0x040fe40000410000 */
[----:B------:R-:W-:Y:S02]  /*b7e0*/  FMUL.FTZ R56, R100, R56 ;  /* 0x0000003864387220 */ /* 0x000fe40000410000 */
[C---:B------:R-:W-:Y:S03]  /*b7f0*/  FMUL.FTZ R14, R0.reuse, R90 ;  /* 0x0000005a000e7220 */ /* 0x040fe60000410000 */
[----:B------:R-:W-:Y:S01]  /*b800*/  MUFU.EX2 R125, R125 ;  /* 0x0000007d007d7308 */ /* 0x000fe20000000800 */
[----:B------:R-:W-:Y:S02]  /*b810*/  FMUL.FTZ R15, R0, R91 ;  /* 0x0000005b000f7220 */ /* 0x000fe40000410000 */
        /* <DEDUP_REMOVED lines=15> */
[----:B------:R-:W-:Y:S02]  /*b910*/  FFMA.FTZ R176, R176, c[0x0][0x23c], -R111 ;  /* 0x00008f00b0b07a23 */ /* 0x000fe4000001086f */
[C---:B------:R-:W-:Y:S02]  /*b920*/  FFMA.FTZ R167, R100.reuse, R167, R103 ;  /* 0x000000a764a77223 */ /* 0x040fe40000010067 */
        /* <DEDUP_REMOVED lines=43> */
[----:B------:R-:W-:Y:S06]  /*bbe0*/  MUFU.EX2 R119, R119 ;  /* 0x0000007700777308 */ /* 0x000fec0000000800 */
[----:B-1----:R-:W-:Y:S01]  /*bbf0*/  F2FP.BF16.PACK_AB R68, R113, R112 ;  /* 0x000000707144723e */ /* 0x002fe200000010ff */
[C---:B------:R-:W-:Y:S03]  /*bc00*/  HMMA.16816.F32.BF16 R56, R96.reuse, R70, R56 ;  /* 0x000000466038723c */ /* 0x040fe60000041838 */
[----:B------:R-:W1:Y:S01]  /*bc10*/  MUFU.EX2 R120, R120 ;  /* 0x0000007800787308 */ /* 0x000e620000000800 */
[----:B--2---:R-:W-:Y:S03]  /*bc20*/  F2FP.BF16.PACK_AB R69, R115, R114 ;  /* 0x000000727345723e */ /* 0x004fe600000010ff */
[----:B---3--:R-:W-:Y:S01]  /*bc30*/  F2FP.BF16.PACK_AB R70, R117, R118 ;  /* 0x000000767546723e */ /* 0x008fe200000010ff */
[C---:B------:R-:W-:Y:S05]  /*bc40*/  HMMA.16816.F32.BF16 R60, R96.reuse, R76, R60 ;  /* 0x0000004c603c723c */ /* 0x040fea000004183c */
[----:B------:R-:W-:Y:S03]  /*bc50*/  MUFU.EX2 R173, R173 ;  /* 0x000000ad00ad7308 */ /* 0x000fe60000000800 */
[----:B------:R-:W-:Y:S01]  /*bc60*/  HMMA.16816.F32.BF16 R64, R96, R78, R64 ;  /* 0x0000004e6040723c */ /* 0x000fe20000041840 */
[----:B------:R-:W2:Y:S06]  /*bc70*/  LDSM.16.MT88.4 R76, [R137+0x8800] ;  /* 0x00880000894c783b */ /* 0x000eac0000004200 */
[----:B------:R-:W3:Y:S01]  /*bc80*/  MUFU.EX2 R178, R178 ;  /* 0x000000b200b27308 */ /* 0x000ee20000000800 */
[----:B-1----:R-:W-:Y:S09]  /*bc90*/  F2FP.BF16.PACK_AB R71, R120, R119 ;  /* 0x000000777847723e */ /* 0x002ff200000010ff */
        /* <DEDUP_REMOVED lines=34> */
[----:B------:R-:W-:Y:S02]  /*bec0*/  F2FP.BF16.PACK_AB R68, R122, R121 ;  /* 0x000000797a44723e */ /* 0x000fe400000010ff */
[----:B------:R-:W-:Y:S03]  /*bed0*/  F2FP.BF16.PACK_AB R69, R124, R123 ;  /* 0x0000007b7c45723e */ /* 0x000fe600000010ff */
[----:B------:R-:W-:Y:S02]  /*bee0*/  F2FP.BF16.PACK_AB R70, R126, R125 ;  /* 0x0000007d7e46723e */ /* 0x000fe400000010ff */
[----:B------:R-:W-:Y:S07]  /*bef0*/  F2FP.BF16.PACK_AB R71, R176, R127 ;  /* 0x0000007fb047723e */ /* 0x000fee00000010ff */
        /* <DEDUP_REMOVED lines=20> */
[C---:B--2---:R-:W-:Y:S08]  /*c040*/  HMMA.16816.F32.BF16 R60, R68.reuse, R72, R60 ;  /* 0x00000048443c723c */ /* 0x044ff0000004183c */
[----:B------:R-:W-:Y:S01]  /*c050*/  HMMA.16816.F32.BF16 R64, R68, R74, R64 ;  /* 0x0000004a4440723c */ /* 0x000fe20000041840 */
[----:B------:R-:W2:Y:S07]  /*c060*/  LDSM.16.MT88.4 R68, [R136+0x9800] ;  /* 0x009800008844783b */ /* 0x000eae0000004200 */
[C---:B------:R-:W-:Y:S01]  /*c070*/  HMMA.16816.F32.BF16 R96, R100.reuse, R92, R4 ;  /* 0x0000005c6460723c */ /* 0x040fe20000041804 */
[----:B------:R-:W3:Y:S07]  /*c080*/  LDSM.16.MT88.4 R4, [R140+0xb800] ;  /* 0x00b800008c04783b */ /* 0x000eee0000004200 */
[C---:B------:R-:W-:Y:S01]  /*c090*/  HMMA.16816.F32.BF16 R92, R100.reuse, R94, R8 ;  /* 0x0000005e645c723c */ /* 0x040fe20000041808 */
[----:B------:R-:W4:Y:S07]  /*c0a0*/  LDSM.16.MT88.4 R8, [R138+0xb800] ;  /* 0x00b800008a08783b */ /* 0x000f2e0000004200 */
[C---:B------:R-:W-:Y:S01]  /*c0b0*/  HMMA.16816.F32.BF16 R88, R100.reuse, R84, R12 ;  /* 0x000000546458723c */ /* 0x040fe2000004180c */
[----:B------:R-:W5:Y:S07]  /*c0c0*/  LDSM.16.MT88.4 R12, [R137+0xb800] ;  /* 0x00b80000890c783b */ /* 0x000f6e0000004200 */
[C---:B------:R-:W-:Y:S07]  /*c0d0*/  HMMA.16816.F32.BF16 R84, R100.reuse, R86, R16 ;  /* 0x000000566454723c */ /* 0x040fee0000041810 */
[----:B------:R-:W-:Y:S01]  /*c0e0*/  FADD.FTZ R17, R105, R106 ;  /* 0x0000006a69117221 */ /* 0x000fe20000010000 */
[C---:B-1----:R-:W-:Y:S04]  /*c0f0*/  HMMA.16816.F32.BF16 R80, R100.reuse, R76, R20 ;  /* 0x0000004c6450723c */ /* 0x042fe80000041814 */
[----:B------:R-:W-:Y:S04]  /*c100*/  FADD.FTZ R17, R104, R17 ;  /* 0x0000001168117221 */ /* 0x000fe80000010000 */
[C---:B------:R-:W-:Y:S08]  /*c110*/  HMMA.16816.F32.BF16 R76, R100.reuse, R78, R24 ;  /* 0x0000004e644c723c */ /* 0x040ff00000041818 */
[C---:B--2---:R-:W-:Y:S08]  /*c120*/  HMMA.16816.F32.BF16 R72, R100.reuse, R68, R28 ;  /* 0x000000446448723c */ /* 0x044ff0000004181c */
[C---:B------:R-:W-:Y:S08]  /*c130*/  HMMA.16816.F32.BF16 R68, R100.reuse, R70, R32 ;  /* 0x000000466444723c */ /* 0x040ff00000041820 */
[C---:B---3--:R-:W-:Y:S08]  /*c140*/  HMMA.16816.F32.BF16 R36, R100.reuse, R4, R36 ;  /* 0x000000046424723c */ /* 0x048ff00000041824 */
[C---:B------:R-:W-:Y:S01]  /*c150*/  HMMA.16816.F32.BF16 R40, R100.reuse, R6, R40 ;  /* 0x000000066428723c */ /* 0x040fe20000041828 */
[----:B------:R-:W1:Y:S07]  /*c160*/  LDSM.16.MT88.4 R4, [R136+0xb800] ;  /* 0x00b800008804783b */ /* 0x000e6e0000004200 */
[C---:B----4-:R-:W-:Y:S07]  /*c170*/  HMMA.16816.F32.BF16 R44, R100.reuse, R8, R44 ;  /* 0x00000008642c723c */ /* 0x050fee000004182c */
[----:B------:R-:W-:Y:S01]  /*c180*/  FADD.FTZ R9, R109, R110 ;  /* 0x0000006e6d097221 */ /* 0x000fe20000010000 */
[C---:B------:R-:W-:Y:S04]  /*c190*/  HMMA.16816.F32.BF16 R48, R100.reuse, R10, R48 ;  /* 0x0000000a6430723c */ /* 0x040fe80000041830 */
[----:B------:R-:W-:Y:S02]  /*c1a0*/  FADD.FTZ R9, R108, R9 ;  /* 0x000000096c097221 */ /* 0x000fe40000010000 */
[----:B------:R-:W-:Y:S02]  /*c1b0*/  FADD.FTZ R8, R114, R17 ;  /* 0x0000001172087221 */ /* 0x000fe40000010000 */
[----:B------:R-:W-:Y:S01]  /*c1c0*/  FADD.FTZ R112, R112, R9 ;  /* 0x0000000970707221 */ /* 0x000fe20000010000 */
[C---:B-----5:R-:W-:Y:S03]  /*c1d0*/  HMMA.16816.F32.BF16 R52, R100.reuse, R12, R52 ;  /* 0x0000000c6434723c */ /* 0x060fe60000041834 */
        /* <DEDUP_REMOVED lines=13> */
[----:B------:R-:W-:Y:S01]  /*c2b0*/  FADD.FTZ R125, R125, R122 ;  /* 0x0000007a7d7d7221 */ /* 0x000fe20000010000 */
[----:B------:R-:W-:Y:S01]  /*c2c0*/  MOV R103, R2 ;  /* 0x0000000200677202 */ /* 0x000fe20000000f00 */
        /* <DEDUP_REMOVED lines=12> */
.L_x_6066:
        /* <DEDUP_REMOVED lines=14> */
[----:B------:R-:W-:Y:S02]  /*c470*/  LEA.HI R17, R13, R4, RZ, 0x2 ;  /* 0x000000040d117211 */ /* 0x000fe400078f10ff */
[----:B----4-:R-:W-:Y:S02]  /*c480*/  SHF.R.S32.HI R10, RZ, 0x1f, R15 ;  /* 0x0000001fff0a7819 */ /* 0x010fe4000001140f */
[----:B------:R-:W-:Y:S02]  /*c490*/  SHF.R.S32.HI R12, RZ, 0x2, R17 ;  /* 0x00000002ff0c7819 */ /* 0x000fe40000011411 */
[----:B------:R-:W-:-:S04]  /*c4a0*/  LEA.HI R10, R10, R15, RZ, 0x4 ;  /* 0x0000000f0a0a7211 */ /* 0x000fc800078f20ff */
[----:B------:R-:W-:Y:S01]  /*c4b0*/  SHF.R.S32.HI R10, RZ, 0x4, R10 ;  /* 0x00000004ff0a7819 */ /* 0x000fe2000001140a */
[----:B-1----:R-:W-:Y:S01]  /*c4c0*/  FADD.FTZ R6, R7, R6 ;  /* 0x0000000607067221 */ /* 0x002fe20000010000 */
[----:B------:R-:W-:Y:S02]  /*c4d0*/  SHF.R.S32.HI R7, RZ, 0x1f, R17 ;  /* 0x0000001fff077819 */ /* 0x000fe40000011411 */
[----:B------:R-:W-:Y:S01]  /*c4e0*/  LOP3.LUT R17, R17, 0x1ffffffc, RZ, 0xc0, !PT ;  /* 0x1ffffffc11117812 */ /* 0x000fe200078ec0ff */
[----:B--2---:R-:W-:Y:S01]  /*c4f0*/  FADD.FTZ R5, R0, R5 ;  /* 0x0000000500057221 */ /* 0x004fe20000010000 */
[----:B------:R-:W-:Y:S02]  /*c500*/  FSETP.NE.FTZ.AND P4, PT, R6, RZ, PT ;  /* 0x000000ff0600720b */ /* 0x000fe40003f95000 */
[----:B------:R-:W-:Y:S02]  /*c510*/  LEA.HI R0, R13, R4, RZ, 0x5 ;  /* 0x000000040d007211 */ /* 0x000fe400078f28ff */
[----:B------:R-:W-:-:S02]  /*c520*/  FSETP.NE.FTZ.AND P3, PT, R5, RZ, PT ;  /* 0x000000ff0500720b */ /* 0x000fc40003f75000 */
[----:B------:R-:W-:Y:S02]  /*c530*/  LEA.HI R7, R7, R12, RZ, 0x3 ;  /* 0x0000000c07077211 */ /* 0x000fe400078f18ff */
[-C--:B------:R-:W-:Y:S02]  /*c540*/  LEA.HI R13, R13, R4.reuse, RZ, 0x4 ;  /* 0x000000040d0d7211 */ /* 0x080fe400078f20ff */
[----:B------:R-:W-:Y:S02]  /*c550*/  LOP3.LUT R7, R7, 0xfffffff8, RZ, 0xc0, !PT ;  /* 0xfffffff807077812 */ /* 0x000fe400078ec0ff */
[----:B------:R-:W-:Y:S01]  /*c560*/  LOP3.LUT R13, R13, 0xfffffff0, RZ, 0xc0, !PT ;  /* 0xfffffff00d0d7812 */ /* 0x000fe200078ec0ff */
[----:B------:R-:W1:Y:S01]  /*c570*/  @P4 MUFU.RCP R9, R6 ;  /* 0x0000000600094308 */ /* 0x000e620000001000 */
[----:B------:R-:W-:Y:S02]  /*c580*/  SHF.R.S32.HI R11, RZ, 0x5, R0 ;  /* 0x00000005ff0b7819 */ /* 0x000fe40000011400 */
[----:B------:R-:W-:-:S02]  /*c590*/  IADD3 R14, -R17, R4, RZ ;  /* 0x00000004110e7210 */ /* 0x000fc40007ffe1ff */
[----:B------:R-:W-:Y:S02]  /*c5a0*/  IADD3 R7, R12, -R7, RZ ;  /* 0x800000070c077210 */ /* 0x000fe40007ffe0ff */
[----:B------:R-:W-:Y:S01]  /*c5b0*/  IADD3 R12, -R13, R4, RZ ;  /* 0x000000040d0c7210 */ /* 0x000fe20007ffe1ff */
[----:B------:R-:W2:Y:S01]  /*c5c0*/  @P3 MUFU.RCP R8, R5 ;  /* 0x0000000500083308 */ /* 0x000ea20000001000 */
[----:B------:R-:W-:Y:S02]  /*c5d0*/  LEA R11, R11, R14, 0x9 ;  /* 0x0000000e0b0b7211 */ /* 0x000fe400078e48ff */
[----:B------:R-:W-:Y:S02]  /*c5e0*/  LOP3.LUT R14, R7, 0x1, RZ, 0xc0, !PT ;  /* 0x00000001070e7812 */ /* 0x000fe400078ec0ff */
[----:B------:R-:W-:Y:S02]  /*c5f0*/  SHF.L.U32 R13, R10, 0x6, RZ ;  /* 0x000000060a0d7819 */ /* 0x000fe400000006ff */
[----:B------:R-:W-:Y:S01]  /*c600*/  LEA.HI R15, R12, R12, RZ, 0x1 ;  /* 0x0000000c0c0f7211 */ /* 0x000fe200078f08ff */
[----:B-1----:R-:W-:Y:S01]  /*c610*/  FMUL.FTZ R96, R9, R96 ;  /* 0x0000006009607220 */ /* 0x002fe20000410000 */
[----:B------:R-:W-:Y:S01]  /*c620*/  SHF.L.U32 R16, R7, 0x6, RZ ;  /* 0x0000000607107819 */ /* 0x000fe200000006ff */
[C---:B------:R-:W-:Y:S01]  /*c630*/  FMUL.FTZ R97, R9.reuse, R97 ;  /* 0x0000006109617220 */ /* 0x040fe20000410000 */
[----:B------:R-:W-:Y:S01]  /*c640*/  ISETP.NE.U32.AND P0, PT, R14, 0x1, PT ;  /* 0x000000010e00780c */ /* 0x000fe20003f05070 */
[----:B------:R-:W-:Y:S01]  /*c650*/  FMUL.FTZ R92, R9, R92 ;  /* 0x0000005c095c7220 */ /* 0x000fe20000410000 */
[----:B------:R-:W-:Y:S01]  /*c660*/  LOP3.LUT R13, R13, 0x1c0, RZ, 0xc0, !PT ;  /* 0x000001c00d0d7812 */ /* 0x000fe200078ec0ff */
[----:B------:R-:W-:Y:S01]  /*c670*/  FMUL.FTZ R93, R9, R93 ;  /* 0x0000005d095d7220 */ /* 0x000fe20000410000 */
[----:B------:R-:W-:Y:S01]  /*c680*/  SHF.L.U32 R14, R15, 0x2, RZ ;  /* 0x000000020f0e7819 */ /* 0x000fe200000006ff */
[----:B--2---:R-:W-:Y:S01]  /*c690*/  FMUL.FTZ R99, R8, R99 ;  /* 0x0000006308637220 */ /* 0x004fe20000410000 */
[----:B------:R-:W-:Y:S01]  /*c6a0*/  LOP3.LUT R16, R16, 0x1c0, RZ, 0xc0, !PT ;  /* 0x000001c010107812 */ /* 0x000fe200078ec0ff */
[C---:B------:R-:W-:Y:S01]  /*c6b0*/  FMUL.FTZ R98, R8.reuse, R98 ;  /* 0x0000006208627220 */ /* 0x040fe20000410000 */
[----:B------:R-:W-:Y:S01]  /*c6c0*/  LOP3.LUT R14, R13, 0x38, R14, 0xf8, !PT ;  /* 0x000000380d0e7812 */ /* 0x000fe200078ef80e */
[----:B------:R-:W-:Y:S01]  /*c6d0*/  FMUL.FTZ R95, R8, R95 ;  /* 0x0000005f085f7220 */ /* 0x000fe20000410000 */
        /* <DEDUP_REMOVED lines=11> */
[----:B------:R-:W-:Y:S01]  /*c790*/  FMUL.FTZ R84, R9, R84 ;  /* 0x0000005409547220 */ /* 0x000fe20000410000 */
        /* <DEDUP_REMOVED lines=9> */
[C---:B------:R-:W-:Y:S01]  /*c830*/  FMUL.FTZ R81, R9.reuse, R81 ;  /* 0x0000005109517220 */ /* 0x040fe20000410000 */
[----:B------:R-:W-:Y:S01]  /*c840*/  STS.64 [R11.X4+0x800], R98 ;  /* 0x000800620b007388 */ /* 0x000fe20000004a00 */
[C---:B------:R-:W-:Y:S01]  /*c850*/  FMUL.FTZ R83, R8.reuse, R83 ;  /* 0x0000005308537220 */ /* 0x040fe20000410000 */
[----:B------:R-:W1:Y:S01]  /*c860*/  @P4 MUFU.LG2 R6, R6 ;  /* 0x0000000600064308 */ /* 0x000e620000000c00 */
[----:B------:R-:W-:Y:S01]  /*c870*/  FMUL.FTZ R82, R8, R82 ;  /* 0x0000005208527220 */ /* 0x000fe20000410000 */
[----:B------:R-:W-:Y:S01]  /*c880*/  SHF.L.U32 R12, R12, 0x2, RZ ;  /* 0x000000020c0c7819 */ /* 0x000fe200000006ff */
[----:B------:R-:W-:-:S02]  /*c890*/  FMUL.FTZ R76, R9, R76 ;  /* 0x0000004c094c7220 */ /* 0x000fc40000410000 */
[C---:B------:R-:W-:Y:S02]  /*c8a0*/  FMUL.FTZ R77, R9.reuse, R77 ;  /* 0x0000004d094d7220 */ /* 0x040fe40000410000 */
[C---:B------:R-:W-:Y:S01]  /*c8b0*/  FMUL.FTZ R79, R8.reuse, R79 ;  /* 0x0000004f084f7220 */ /* 0x040fe20000410000 */
[----:B------:R-:W2:Y:S01]  /*c8c0*/  @P3 MUFU.LG2 R5, R5 ;  /* 0x0000000500053308 */ /* 0x000ea20000000c00 */
[C---:B------:R-:W-:Y:S02]  /*c8d0*/  FMUL.FTZ R78, R8.reuse, R78 ;  /* 0x0000004e084e7220 */ /* 0x040fe40000410000 */
[C---:B------:R-:W-:Y:S02]  /*c8e0*/  FMUL.FTZ R72, R9.reuse, R72 ;  /* 0x0000004809487220 */ /* 0x040fe40000410000 */
[----:B------:R-:W-:Y:S02]  /*c8f0*/  FMUL.FTZ R73, R9, R73 ;  /* 0x0000004909497220 */ /* 0x000fe40000410000 */
[----:B------:R-:W-:-:S02]  /*c900*/  FMUL.FTZ R75, R8, R75 ;  /* 0x0000004b084b7220 */ /* 0x000fc40000410000 */
[C---:B------:R-:W-:Y:S02]  /*c910*/  FMUL.FTZ R74, R8.reuse, R74 ;  /* 0x0000004a084a7220 */ /* 0x040fe40000410000 */
[C---:B------:R-:W-:Y:S02]  /*c920*/  FMUL.FTZ R68, R9.reuse, R68 ;  /* 0x0000004409447220 */ /* 0x040fe40000410000 */
        /* <DEDUP_REMOVED lines=38> */
[----:B------:R-:W-:Y:S01]  /*cb90*/  SEL R9, R9, 0xffffffc0, !P1 ;  /* 0xffffffc009097807 */ /* 0x000fe20004800000 */
[----:B--2---:R-:W-:Y:S01]  /*cba0*/  @P3 FMUL.FTZ R5, R5, 0.69314718246459960938 ;  /* 0x3f31721805053820 */ /* 0x004fe20000410000 */
        /* <DEDUP_REMOVED lines=34> */
[----:B------:R-:W-:Y:S01]  /*cdd0*/  MOV R0, 0xff800000 ;  /* 0xff80000000007802 */ /* 0x000fe20000000f00 */
[----:B------:R-:W-:Y:S01]  /*cde0*/  @P4 FFMA.FTZ R0, R3, c[0x0][0x238], R6 ;  /* 0x00008e0003004a23 */ /* 0x000fe20000010006 */
[----:B------:R-:W-:Y:S01]  /*cdf0*/  IADD3 R15, -R15, R4, RZ ;  /* 0x000000040f0f7210 */ /* 0x000fe20007ffe1ff */
[----:B------:R-:W-:Y:S01]  /*ce00*/  STS.64 [R18+0x4800], R58 ;  /* 0x0048003a12007388 */ /* 0x000fe20000000a00 */
[----:B------:R-:W-:Y:S01]  /*ce10*/  MOV R4, 0xff800000 ;  /* 0xff80000000047802 */ /* 0x000fe20000000f00 */
[----:B------:R-:W-:Y:S01]  /*ce20*/  @P3 FFMA.FTZ R4, R2, c[0x0][0x238], R5 ;  /* 0x00008e0002043a23 */ /* 0x000fe20000010005 */
[----:B------:R-:W-:Y:S01]  /*ce30*/  LOP3.LUT P0, RZ, R15, 0x3, RZ, 0xc0, !PT ;  /* 0x000000030fff7812 */ /* 0x000fe2000780c0ff */
[----:B------:R-:W-:Y:S04]  /*ce40*/  STS.64 [R19+0x4000], R60 ;  /* 0x0040003c13007388 */ /* 0x000fe80000000a00 */
[----:B------:R-:W-:Y:S04]  /*ce50*/  STS.64 [R19+0x4800], R62 ;  /* 0x0048003e13007388 */ /* 0x000fe80000000a00 */
[----:B------:R-:W-:Y:S04]  /*ce60*/  STS.64 [R13+0x4000], R64 ;  /* 0x004000400d007388 */ /* 0x000fe80000000a00 */
[----:B------:R1:W-:Y:S04]  /*ce70*/  STS.64 [R13+0x4800], R66 ;  /* 0x004800420d007388 */ /* 0x0003e80000000a00 */
[----:B------:R-:W-:Y:S06]  /*ce80*/  BAR.SYNC.DEFER_BLOCKING 0x0 ;  /* 0x0000000000007b1d */ /* 0x000fec0000010000 */
[----:B------:R-:W2:Y:S04]  /*ce90*/  S2R R8, SR_CTAID.Z ;  /* 0x0000000000087919 */ /* 0x000ea80000002700 */
[----:B------:R-:W3:Y:S04]  /*cea0*/  S2R R9, SR_CTAID.Y ;  /* 0x0000000000097919 */ /* 0x000ee80000002600 */
[----:B------:R-:W4:Y:S01]  /*ceb0*/  S2R R11, SR_CTAID.X ;  /* 0x00000000000b7919 */ /* 0x000f220000002500 */
[----:B-1----:R-:W-:-:S03]  /*cec0*/  IADD3 R13, -R158, RZ, RZ ;  /* 0x000000ff9e0d7210 */ /* 0x002fc60007ffe1ff */
[----:B------:R1:W1:Y:S04]  /*ced0*/  LDS.128 R80, [R7.X4] ;  /* 0x0000000007507984 */ /* 0x0002680000004c00 */
[----:B------:R1:W1:Y:S01]  /*cee0*/  LDS.128 R76, [R7.X4+0x800] ;  /* 0x00080000074c7984 */ /* 0x0002620000004c00 */
[----:B--2---:R-:W-:Y:S01]  /*cef0*/  IMAD R8, R13, c[0x0][0x1c0], R8 ;  /* 0x000070000d087a24 */ /* 0x004fe200078e0208 */
[----:B------:R-:W-:Y:S02]  /*cf00*/  SHF.R.S32.HI R13, RZ, 0x1f, R12 ;  /* 0x0000001fff0d7819 */ /* 0x000fe4000001140c */
[----:B------:R2:W1:Y:S01]  /*cf10*/  LDS.128 R72, [R7.X4+0x1000] ;  /* 0x0010000007487984 */ /* 0x0004620000004c00 */
[----:B---3--:R-:W-:-:S03]  /*cf20*/  IMAD R9, R9, c[0x0][0x210], R158 ;  /* 0x0000840009097a24 */ /* 0x008fc600078e029e */
[----:B------:R2:W3:Y:S01]  /*cf30*/  LDS.128 R68, [R7.X4+0x1800] ;  /* 0x0018000007447984 */ /* 0x0004e20000004c00 */
[----:B----4-:R-:W-:Y:S01]  /*cf40*/  SHF.L.U32 R11, R11, 0x6, RZ ;  /* 0x000000060b0b7819 */ /* 0x010fe200000006ff */
[----:B------:R-:W-:Y:S02]  /*cf50*/  IMAD R8, R9, c[0x0][0x1c0], R8 ;  /* 0x0000700009087a24 */ /* 0x000fe400078e0208 */
[----:B------:R2:W4:Y:S02]  /*cf60*/  LDS.128 R56, [R7.X4+0x2000] ;  /* 0x0020000007387984 */ /* 0x0005240000004c00 */
        /* <DEDUP_REMOVED lines=23> */
.L_x_6072:
[----:B---34-:R-:W-:Y:S05]  /*d0e0*/  BSYNC B0 ;  /* 0x0000000000007941 */ /* 0x018fea0003800000 */
.L_x_6071:
        /* <DEDUP_REMOVED lines=15> */
.L_x_6074:
[----:B------:R-:W-:Y:S05]  /*d1e0*/  BSYNC B0 ;  /* 0x0000000000007941 */ /* 0x000fea0003800000 */
.L_x_6073:
        /* <DEDUP_REMOVED lines=8> */
.L_x_6076:
[----:B------:R-:W-:Y:S05]  /*d270*/  BSYNC B0 ;  /* 0x0000000000007941 */ /* 0x000fea0003800000 */
.L_x_6075:
        /* <DEDUP_REMOVED lines=8> */
.L_x_6078:
[----:B------:R-:W-:Y:S05]  /*d300*/  BSYNC B0 ;  /* 0x0000000000007941 */ /* 0x000fea0003800000 */
.L_x_6077:
        /* <DEDUP_REMOVED lines=8> */
.L_x_6080:
[----:B------:R-:W-:Y:S05]  /*d390*/  BSYNC B0 ;  /* 0x0000000000007941 */ /* 0x000fea0003800000 */
.L_x_6079:
        /* <DEDUP_REMOVED lines=8> */
.L_x_6082:
[----:B------:R-:W-:Y:S05]  /*d420*/  BSYNC B0 ;  /* 0x0000000000007941 */ /* 0x000fea0003800000 */
.L_x_6081:
        /* <DEDUP_REMOVED lines=8> */
.L_x_6084:
[----:B------:R-:W-:Y:S05]  /*d4b0*/  BSYNC B0 ;  /* 0x0000000000007941 */ /* 0x000fea0003800000 */
.L_x_6083:
        /* <DEDUP_REMOVED lines=8> */
.L_x_6086:
[----:B------:R-:W-:Y:S05]  /*d540*/  BSYNC B0 ;  /* 0x0000000000007941 */ /* 0x000fea0003800000 */
.L_x_6085:
        /* <DEDUP_REMOVED lines=9> */
.L_x_6087:
        /* <DEDUP_REMOVED lines=10> */
.L_x_8375:


//--------------------- .text._ZN5flash24flash_fwd_splitkv_kernelI23Flash_fwd_kernel_traitsILi128ELi64ELi64ELi4ELb0ELb0EN7cutlass10bfloat16_tE19Flash_kernel_traitsILi128ELi64ELi64ELi4ES3_EELb1ELb0ELb0ELb0ELb0ELb0ELb1ELb1EEEvNS_16Flash_fwd_paramsE --------------------------
	.section	.text._ZN5flash24flash_fwd_splitkv_kernelI23Flash_fwd_kernel_traitsILi128ELi64ELi64ELi4ELb0ELb0EN7cutlass10bfloat16_tE19Flash_kernel_traitsILi128ELi64ELi64ELi4ES3_EELb1ELb0ELb0ELb0ELb0ELb0ELb1ELb1EEEvNS_16Flash_fwd_paramsE,"ax",@progbits
	.sectioninfo	@"SHI_REGISTERS=198"
	.align	128
        .global         _ZN5flash24flash_fwd_splitkv_kernelI23Flash_fwd_kernel_traitsILi128ELi64ELi64ELi4ELb0ELb0EN7cutlass10bfloat16_tE19Flash_kernel_traitsILi128ELi64ELi64ELi4ES3_EELb1ELb0ELb0ELb0ELb0ELb0ELb1ELb1EEEvNS_16Flash_fwd_paramsE
        .type           _ZN5flash24flash_fwd_splitkv_kernelI23Flash_fwd_kernel_traitsILi128ELi64ELi64ELi4ELb0ELb0EN7cutlass10bfloat16_tE19Flash_kernel_traitsILi128ELi64ELi64ELi4ES3_EELb1ELb0ELb0ELb0ELb0ELb0ELb1ELb1EEEvNS_16Flash_fwd_paramsE,@function
        .size           _ZN5flash24flash_fwd_splitkv_kernelI23Flash_fwd_kernel_traitsILi128ELi64ELi64ELi4ELb0ELb0EN7cutlass10bfloat16_tE19Flash_kernel_traitsILi128ELi64ELi64ELi4ES3_EELb1ELb0ELb0ELb0ELb0ELb0ELb1ELb1EEEvNS_16Flash_fwd_paramsE,(.L_x_8376 - _ZN5flash24flash_fwd_splitkv_kernelI23Flash_fwd_kernel_traitsILi128ELi64ELi64ELi4ELb0ELb0EN7cutlass10bfloat16_tE19Flash_kernel_traitsILi128ELi64ELi64ELi4ES3_EELb1ELb0ELb0ELb0ELb0ELb0ELb1ELb1EEEvNS_16Flash_fwd_paramsE)
        .other          _ZN5flash24flash_fwd_splitkv_kernelI23Flash_fwd_kernel_traitsILi128ELi64ELi64ELi4ELb0ELb0EN7cutlass10bfloat16_tE19Flash_kernel_traitsILi128ELi64ELi64ELi4ES3_EELb1ELb0ELb0ELb0ELb0ELb0ELb1ELb1EEEvNS_16Flash_fwd_paramsE,@"STO_CUDA_ENTRY STV_DEFAULT"
_ZN5flash24flash_fwd_splitkv_kernelI23Flash_fwd_kernel_traitsILi128ELi64ELi64ELi4ELb0ELb0EN7cutlass10bfloat16_tE19Flash_kernel_traitsILi128ELi64ELi64ELi4ES3_EELb1ELb0ELb0ELb0ELb0ELb0ELb1ELb1EEEvNS_16Flash_fwd_paramsE:
.text._ZN5flash24flash_fwd_splitkv_kernelI23Flash_fwd_kernel_traitsILi128ELi64ELi64ELi4ELb0ELb0EN7cutlass10bfloat16_tE19Flash_kernel_traitsILi128ELi64ELi64ELi4ES3_EELb1ELb0ELb0ELb0ELb0ELb0ELb1ELb1EEEvNS_16Flash_fwd_paramsE:
[----:B------:R-:W-:Y:S02]  /*0000*/  MOV R1, c[0x0][0x28] ;  /* 0x00000a0000017a02 */ /* 0x000fe40000000f00 */
[----:B------:R-:W1:Y:S01]  /*0010*/  I2F.U32.RP R6, c[0x0][0x1c0] ;  /* 0x0000700000067b06 */ /* 0x000e620000209000 */
[----:B------:R-:W2:Y:S01]  /*0020*/  S2R R3, SR_CTAID.Z ;  /* 0x0000000000037919 */ /* 0x000ea20000002700 */
[----:B------:R-:W-:Y:S01]  /*0030*/  IMAD.MOV.U32 R4, RZ, RZ, RZ ;  /* 0x000000ffff047224 */ /* 0x000fe200078e00ff */
[----:B------:R-:W-:Y:S01]  /*0040*/  ISETP.NE.U32.AND P0, PT, RZ, c[0x0][0x1c0], PT ;  /* 0x00007000ff007a0c */ /* 0x000fe20003f05070 */
[----:B------:R-:W-:Y:S01]  /*0050*/  IMAD.MOV.U32 R94, RZ, RZ, 0x4 ;  /* 0x00000004ff5e7424 */ /* 0x000fe200078e00ff */
[----:B------:R-:W-:Y:S01]  /*0060*/  ISETP.NE.U32.AND P5, PT, RZ, c[0x0][0x250], PT ;  /* 0x00009400ff007a0c */ /* 0x000fe20003fa5070 */
[----:B------:R-:W-:Y:S01]  /*0070*/  IMAD.MOV.U32 R15, RZ, RZ, -0x1 ;  /* 0xffffffffff0f7424 */ /* 0x000fe200078e00ff */
[----:B------:R-:W-:Y:S02]  /*0080*/  ULDC.64 UR6, c[0x0][0x118] ;  /* 0x0000460000067ab9 */ /* 0x000fe40000000a00 */
[----:B------:R-:W-:Y:S01]  /*0090*/  ISETP.NE.AND.EX P5, PT, RZ, c[0x0][0x254], PT, P5 ;  /* 0x00009500ff007a0c */ /* 0x000fe20003fa5350 */
[----:B-1----:R-:W1:Y:S02]  /*00a0*/  MUFU.RCP R5, R6 ;  /* 0x0000000600057308 */ /* 0x002e640000001000 */
[----:B-1----:R-:W-:-:S06]  /*00b0*/  IADD3 R5, R5, 0xffffffe, RZ ;  /* 0x0ffffffe05057810 */ /* 0x002fcc0007ffe0ff */
[----:B------:R-:W1:Y:S02]  /*00c0*/  F2I.FTZ.U32.TRUNC.NTZ R5, R5 ;  /* 0x0000000500057305 */ /* 0x000e64000021f000 */
[----:B-1----:R-:W-:-:S04]  /*00d0*/  IMAD.MOV R0, RZ, RZ, -R5 ;  /* 0x000000ffff007224 */ /* 0x002fc800078e0a05 */
[----:B------:R-:W-:Y:S02]  /*00e0*/  IMAD R7, R0, c[0x0][0x1c0], RZ ;  /* 0x0000700000077a24 */ /* 0x000fe400078e02ff */
[----:B------:R-:W-:Y:S01]  /*00f0*/  IMAD.MOV.U32 R10, RZ, RZ, RZ ;  /* 0x000000ffff0a7224 */ /* 0x000fe200078e00ff */
[----:B------:R-:W1:Y:S01]  /*0100*/  LDC.U8 R0, c[0x0][0x312] ;  /* 0x0000c480ff007b82 */ /* 0x000e620000000000 */
[----:B------:R-:W-:-:S06]  /*0110*/  IMAD.HI.U32 R4, R5, R7, R4 ;  /* 0x0000000705047227 */ /* 0x000fcc00078e0004 */
[----:B--2---:R-:W-:-:S04]  /*0120*/  IMAD.HI.U32 R169, R4, R3, RZ ;  /* 0x0000000304a97227 */ /* 0x004fc800078e00ff */
[----:B------:R-:W-:-:S04]  /*0130*/  IMAD.MOV R2, RZ, RZ, -R169 ;  /* 0x000000ffff027224 */ /* 0x000fc800078e0aa9 */
[----:B------:R-:W-:-:S05]  /*0140*/  IMAD R2, R2, c[0x0][0x1c0], R3 ;  /* 0x0000700002027a24 */ /* 0x000fca00078e0203 */
[----:B------:R-:W-:-:S13]  /*0150*/  ISETP.GE.U32.AND P1, PT, R2, c[0x0][0x1c0], PT ;  /* 0x0000700002007a0c */ /* 0x000fda0003f26070 */
[----:B------:R-:W-:Y:S02]  /*0160*/  @P1 IADD3 R2, R2, -c[0x0][0x1c0], RZ ;  /* 0x8000700002021a10 */ /* 0x000fe40007ffe0ff */
[----:B------:R-:W-:Y:S02]  /*0170*/  @P1 IADD3 R169, R169, 0x1, RZ ;  /* 0x00000001a9a91810 */ /* 0x000fe40007ffe0ff */
[----:B------:R-:W-:Y:S02]  /*0180*/  ISETP.GE.U32.AND P2, PT, R2, c[0x0][0x1c0], PT ;  /* 0x0000700002007a0c */ /* 0x000fe40003f46070 */
[----:B------:R-:W-:-:S04]  /*0190*/  ISETP.NE.U32.AND P1, PT, RZ, c[0x0][0x240], PT ;  /* 0x00009000ff007a0c */ /* 0x000fc80003f25070 */
[----:B------:R-:W-:-:S07]  /*01a0*/  ISETP.NE.AND.EX P1, PT, RZ, c[0x0][0x244], PT, P1 ;  /* 0x00009100ff007a0c */ /* 0x000fce0003f25310 */
[----:B------:R-:W-:Y:S02]  /*01b0*/  @P2 IADD3 R169, R169, 0x1, RZ ;  /* 0x00000001a9a92810 */ /* 0x000fe40007ffe0ff */
[----:B------:R-:W-:Y:S02]  /*01c0*/  @!P0 LOP3.LUT R169, RZ, c[0x0][0x1c0], RZ, 0x33, !PT ;  /* 0x00007000ffa98a12 */ /* 0x000fe400078e33ff */
[----:B-1----:R-:W-:Y:S02]  /*01d0*/  ISETP.NE.AND P2, PT, R0, RZ, PT ;  /* 0x000000ff0000720c */ /* 0x002fe40003f45270 */
[----:B------:R-:W-:Y:S01]  /*01e0*/  ISETP.EQ.U32.AND P0, PT, RZ, c[0x0][0x248], PT ;  /* 0x00009200ff007a0c */ /* 0x000fe20003f02070 */
[----:B------:R-:W-:-:S03]  /*01f0*/  IMAD.WIDE R6, R169, R94, c[0x0][0x240] ;  /* 0x00009000a9067625 */ /* 0x000fc600078e025e */
[----:B------:R-:W-:Y:S01]  /*0200*/  ISETP.EQ.OR.EX P0, PT, RZ, c[0x0][0x24c], !P2, P0 ;  /* 0x00009300ff007a0c */ /* 0x000fe20005702700 */
[CC--:B------:R-:W-:Y:S01]  /*0210*/  IMAD.WIDE R144, R169.reuse, R94.reuse, c[0x0][0x250] ;  /* 0x00009400a9907625 */ /* 0x0c0fe200078e025e */
[----:B------:R-:W2:Y:S04]  /*0220*/  @P1 LDG.E R15, [R6.64] ;  /* 0x00000006060f1981 */ /* 0x000ea8000c1e1900 */
[----:B------:R-:W2:Y:S01]  /*0230*/  @P1 LDG.E R168, [R6.64+0x4] ;  /* 0x0000040606a81981 */ /* 0x000ea2000c1e1900 */
[----:B------:R-:W-:Y:S01]  /*0240*/  MOV R11, 0xffffffff ;  /* 0xffffffff000b7802 */ /* 0x000fe20000000f00 */
[----:B------:R-:W-:Y:S02]  /*0250*/  IMAD.WIDE R4, R169, R94, c[0x0][0x248] ;  /* 0x00009200a9047625 */ /* 0x000fe400078e025e */
[----:B------:R1:W5:Y:S04]  /*0260*/  @P5 LDG.E R10, [R144.64] ;  /* 0x00000006900a5981 */ /* 0x000368000c1e1900 */
[----:B------:R1:W5:Y:S01]  /*0270*/  @!P0 LDG.E R11, [R4.64] ;  /* 0x00000006040b8981 */ /* 0x000362000c1e1900 */
[----:B------:R-:W-:Y:S01]  /*0280*/  ISETP.NE.U32.AND P0, PT, RZ, c[0x0][0x248], PT ;  /* 0x00009200ff007a0c */ /* 0x000fe20003f05070 */
[----:B------:R-:W-:-:S02]  /*0290*/  IMAD.MOV R140, RZ, RZ, -R169 ;  /* 0x000000ffff8c7224 */ /* 0x000fc400078e0aa9 */
[----:B------:R-:W3:Y:S01]  /*02a0*/  S2R R21, SR_CTAID.X ;  /* 0x0000000000157919 */ /* 0x000ee20000002500 */
[----:B------:R-:W-:Y:S01]  /*02b0*/  ISETP.NE.AND.EX P0, PT, RZ, c[0x0][0x24c], PT, P0 ;  /* 0x00009300ff007a0c */ /* 0x000fe20003f05300 */
[----:B------:R-:W-:Y:S02]  /*02c0*/  IMAD R140, R140, c[0x0][0x1c0], R3 ;  /* 0x000070008c8c7a24 */ /* 0x000fe400078e0203 */
[----:B------:R-:W4:Y:S01]  /*02d0*/  S2R R0, SR_CTAID.Y ;  /* 0x0000000000007919 */ /* 0x000f220000002600 */
[----:B--2---:R-:W-:Y:S01]  /*02e0*/  @P1 IADD3 R168, R168, -R15, RZ ;  /* 0x8000000fa8a81210 */ /* 0x004fe20007ffe0ff */
[----:B------:R-:W-:-:S08]  /*02f0*/  @!P1 IMAD.MOV.U32 R168, RZ, RZ, c[0x0][0x214] ;  /* 0x00008500ffa89624 */ /* 0x000fd000078e00ff */
[----:B------:R-:W-:Y:S05]  /*0300*/  @!P0 BRA `(.L_x_6088) ;  /* 0x0000004000008947 */ /* 0x000fea0003800000 */
[----:B-1-34-:R-:W2:Y:S02]  /*0310*/  @P2 LDG.E R2, [R4.64+0x4] ;  /* 0x0000040604022981 */ /* 0x01aea4000c1e1900 */
[----:B--2--5:R-:W-:-:S06]  /*0320*/  @P2 IADD3 R3, R2, -R11, RZ ;  /* 0x8000000b02032210 */ /* 0x024fcc0007ffe0ff */
[----:B------:R1:W5:Y:S01]  /*0330*/  @!P2 LDG.E R3, [R4.64] ;  /* 0x000000060403a981 */ /* 0x000362000c1e1900 */
[----:B------:R-:W-:Y:S05]  /*0340*/  BRA `(.L_x_6089) ;  /* 0x0000001000007947 */ /* 0x000fea0003800000 */
.L_x_6088:
[----:B-1-34-:R-:W-:Y:S02]  /*0350*/  MOV R3, c[0x0][0x218] ;  /* 0x0000860000037a02 */ /* 0x01afe40000000f00 */
.L_x_6089:
[----:B------:R-:W-:-:S04]  /*0360*/  ISETP.NE.U32.AND P2, PT, RZ, c[0x0][0x258], PT ;  /* 0x00009600ff007a0c */ /* 0x000fc80003f45070 */
[----:B------:R-:W-:-:S13]  /*0370*/  ISETP.NE.AND.EX P2, PT, RZ, c[0x0][0x25c], PT, P2 ;  /* 0x00009700ff007a0c */ /* 0x000fda0003f45320 */
[----:B-1----:R-:W-:-:S06]  /*0380*/  @P2 IMAD.WIDE R4, R169, R94, c[0x0][0x258] ;  /* 0x00009600a9042625 */ /* 0x002fcc00078e025e */
        /* <DEDUP_REMOVED lines=81> */
.L_x_6092:
[----:B------:R-:W-:Y:S05]  /*08a0*/  BSYNC B0 ;  /* 0x0000000000007941 */ /* 0x000fea0003800000 */
.L_x_6091:
        /* <DEDUP_REMOVED lines=8> */
.L_x_6094:
[----:B------:R-:W-:Y:S05]  /*0930*/  BSYNC B0 ;  /* 0x0000000000007941 */ /* 0x000fea0003800000 */
.L_x_6093:
        /* <DEDUP_REMOVED lines=8> */
.L_x_6096:
[----:B------:R-:W-:Y:S05]  /*09c0*/  BSYNC B0 ;  /* 0x0000000000007941 */ /* 0x000fea0003800000 */
.L_x_6095:
        /* <DEDUP_REMOVED lines=8> */
.L_x_6098:
[----:B------:R-:W-:Y:S05]  /*0a50*/  BSYNC B0 ;  /* 0x0000000000007941 */ /* 0x000fea0003800000 */
.L_x_6097:
        /* <DEDUP_REMOVED lines=8> */
.L_x_6100:
[----:B------:R-:W-:Y:S05]  /*0ae0*/  BSYNC B0 ;  /* 0x0000000000007941 */ /* 0x000fea0003800000 */
.L_x_6099:
        /* <DEDUP_REMOVED lines=8> */
.L_x_6102:
[----:B------:R-:W-:Y:S05]  /*0b70*/  BSYNC B0 ;  /* 0x0000000000007941 */ /* 0x000fea0003800000 */
.L_x_6101:
        /* <DEDUP_REMOVED lines=8> */
.L_x_6104:
[----:B------:R-:W-:Y:S05]  /*0c00*/  BSYNC B0 ;  /* 0x0000000000007941 */ /* 0x000fea0003800000 */
.L_x_6103:
        /* <DEDUP_REMOVED lines=8> */
.L_x_6106:
[----:B------:R-:W-:Y:S05]  /*0c90*/  BSYNC B0 ;  /* 0x0000000000007941 */ /* 0x000fea0003800000 */
.L_x_6105:
        /* <DEDUP_REMOVED lines=32> */
.L_x_6090:
[----:B-1----:R-:W-:Y:S01]  /*0ea0*/  ISETP.NE.U32.AND P1, PT, RZ, c[0x0][0x2c0], PT ;  /* 0x0000b000ff007a0c */ /* 0x002fe20003f25070 */
[--C-:B------:R-:W-:Y:S01]  /*0eb0*/  IMAD.MOV.U32 R6, RZ, RZ, R169.reuse ;  /* 0x000000ffff067224 */ /* 0x100fe200078e00a9 */
[----:B------:R-:W-:Y:S02]  /*0ec0*/  ISETP.NE.U32.AND P0, PT, RZ, c[0x0][0x2b8], PT ;  /* 0x0000ae00ff007a0c */ /* 0x000fe40003f05070 */
[----:B------:R-:W-:Y:S02]  /*0ed0*/  ISETP.NE.AND.EX P1, PT, RZ, c[0x0][0x2c4], PT, P1 ;  /* 0x0000b100ff007a0c */ /* 0x000fe40003f25310 */
[----:B------:R-:W-:Y:S02]  /*0ee0*/  ISETP.NE.AND.EX P0, PT, RZ, c[0x0][0x2bc], PT, P0 ;  /* 0x0000af00ff007a0c */ /* 0x000fe40003f05300 */
[----:B------:R-:W-:-:S09]  /*0ef0*/  SHF.R.S32.HI R4, RZ, 0x1f, R169 ;  /* 0x0000001fff047819 */ /* 0x000fd200000114a9 */
[----:B------:R-:W-:Y:S02]  /*0f00*/  @P1 IMAD R0, R4, c[0x0][0x2c8], RZ ;  /* 0x0000b20004001a24 */ /* 0x000fe400078e02ff */
[----:B------:R-:W-:-:S04]  /*0f10*/  @P1 IMAD.WIDE.U32 R2, R169, c[0x0][0x2c8], RZ ;  /* 0x0000b200a9021a25 */ /* 0x000fc800078e00ff */
[C---:B------:R-:W-:Y:S02]  /*0f20*/  @P1 IMAD R0, R169.reuse, c[0x0][0x2cc], R0 ;  /* 0x0000b300a9001a24 */ /* 0x040fe400078e0200 */
[----:B------:R-:W-:Y:S01]  /*0f30*/  @P0 IMAD.WIDE R8, R169, R94, c[0x0][0x2b8] ;  /* 0x0000ae00a9080625 */ /* 0x000fe200078e025e */
[----:B------:R-:W-:-:S03]  /*0f40*/  CS2R R170, SRZ ;  /* 0x0000000000aa7805 */ /* 0x000fc6000001ff00 */
[----:B------:R-:W-:Y:S01]  /*0f50*/  @P1 IMAD.IADD R0, R3, 0x1, R0 ;  /* 0x0000000103001824 */ /* 0x000fe200078e0200 */
[----:B------:R1:W5:Y:S01]  /*0f60*/  @P0 LDG.E R6, [R8.64] ;  /* 0x0000000608060981 */ /* 0x000362000c1e1900 */
[C---:B------:R-:W-:Y:S02]  /*0f70*/  @P1 LEA R170, P0, R2.reuse, c[0x0][0x2c0], 0x2 ;  /* 0x0000b00002aa1a11 */ /* 0x040fe400078010ff */
[----:B------:R-:W-:Y:S02]  /*0f80*/  PLOP3.LUT P3, PT, PT, PT, PT, 0x8, 0x0 ;  /* 0x000000000000781c */ /* 0x000fe40003f6e170 */
        /* <DEDUP_REMOVED lines=39> */
[----:B-----5:R-:W-:Y:S01]  /*1200*/  IMAD R6, R2, R0, RZ ;  /* 0x0000000002067224 */ /* 0x020fe200078e02ff */
        /* <DEDUP_REMOVED lines=20> */
[----:B------:R-:W-:Y:S02]  /*1350*/  @!P1 LOP3.LUT R2, RZ, c[0x0][0x1c8], RZ, 0x33, !PT ;  /* 0x00007200ff029a12 */ /* 0x000fe400078e33ff */
[----:B--2---:R-:W-:Y:S01]  /*1360*/  SHF.R.S32.HI R6, RZ, 0x1f, R5 ;  /* 0x0000001fff067819 */ /* 0x004fe20000011405 */
[----:B------:R-:W-:-:S04]  /*1370*/  IMAD.WIDE.U32 R10, R5, c[0x0][0x180], RZ ;  /* 0x00006000050a7a25 */ /* 0x000fc800078e00ff */
[C---:B------:R-:W-:Y:S02]  /*1380*/  IMAD R0, R6.reuse, c[0x0][0x180], RZ ;  /* 0x0000600006007a24 */ /* 0x040fe400078e02ff */
[----:B------:R-:W-:Y:S02]  /*1390*/  IMAD R6, R6, c[0x0][0x188], RZ ;  /* 0x0000620006067a24 */ /* 0x000fe400078e02ff */
[C---:B------:R-:W-:Y:S02]  /*13a0*/  IMAD R0, R5.reuse, c[0x0][0x184], R0 ;  /* 0x0000610005007a24 */ /* 0x040fe400078e0200 */
[----:B------:R-:W-:-:S04]  /*13b0*/  IMAD.WIDE.U32 R18, R5, c[0x0][0x188], RZ ;  /* 0x0000620005127a25 */ /* 0x000fc800078e00ff */
[----:B------:R-:W-:Y:S01]  /*13c0*/  IMAD.IADD R11, R11, 0x1, R0 ;  /* 0x000000010b0b7824 */ /* 0x000fe200078e0200 */
[----:B------:R-:W-:-:S03]  /*13d0*/  SHF.R.S32.HI R0, RZ, 0x1f, R2 ;  /* 0x0000001fff007819 */ /* 0x000fc60000011402 */
[----:B------:R-:W-:-:S04]  /*13e0*/  IMAD.WIDE.U32 R10, R9, c[0x0][0x198], R10 ;  /* 0x00006600090a7a25 */ /* 0x000fc800078e000a */
[----:B------:R-:W-:Y:S01]  /*13f0*/  IMAD R13, R0, c[0x0][0x1b0], RZ ;  /* 0x00006c00000d7a24 */ /* 0x000fe200078e02ff */
[----:B------:R-:W-:Y:S01]  /*1400*/  IADD3 R17, R11, R8, RZ ;  /* 0x000000080b117210 */ /* 0x000fe20007ffe0ff */
[----:B------:R-:W-:Y:S01]  /*1410*/  IMAD.MOV.U32 R16, RZ, RZ, R10 ;  /* 0x000000ffff107224 */ /* 0x000fe200078e000a */
[----:B------:R-:W-:Y:S01]  /*1420*/  MOV R8, R18 ;  /* 0x0000001200087202 */ /* 0x000fe20000000f00 */
[C---:B------:R-:W-:Y:S02]  /*1430*/  IMAD R13, R2.reuse, c[0x0][0x1b4], R13 ;  /* 0x00006d00020d7a24 */ /* 0x040fe400078e020d */
[----:B------:R-:W-:-:S04]  /*1440*/  IMAD.WIDE.U32 R136, R2, c[0x0][0x1b0], R16 ;  /* 0x00006c0002887a25 */ /* 0x000fc800078e0010 */
[----:B------:R-:W-:Y:S01]  /*1450*/  IMAD R11, R5, c[0x0][0x18c], R6 ;  /* 0x00006300050b7a24 */ /* 0x000fe200078e0206 */
[----:B------:R-:W-:-:S03]  /*1460*/  IADD3 R5, R137, R13, RZ ;  /* 0x0000000d89057210 */ /* 0x000fc60007ffe0ff */
[----:B------:R-:W-:Y:S01]  /*1470*/  IMAD.IADD R11, R19, 0x1, R11 ;  /* 0x00000001130b7824 */ /* 0x000fe200078e020b */
[----:B------:R-:W-:Y:S05]  /*1480*/  BRA `(.L_x_6108) ;  /* 0x0000043000007947 */ /* 0x000fea0003800000 */
.L_x_6107:
        /* <DEDUP_REMOVED lines=15> */
.L_x_6109:
[----:B------:R-:W-:Y:S02]  /*1580*/  IABS R3, c[0x0][0x1c8] ;  /* 0x0000720000037a13 */ /* 0x000fe40000000000 */
[----:B------:R-:W-:Y:S02]  /*1590*/  @P4 IADD3 R11, R10, R11, RZ ;  /* 0x0000000b0a0b4210 */ /* 0x000fe40007ffe0ff */
[----:B------:R-:W1:Y:S08]  /*15a0*/  I2F.RP R9, R3 ;  /* 0x0000000300097306 */ /* 0x000e700000209400 */
[----:B-1----:R-:W1:Y:S02]  /*15b0*/  MUFU.RCP R12, R9 ;  /* 0x00000009000c7308 */ /* 0x002e640000001000 */
[----:B-1----:R-:W-:Y:S01]  /*15c0*/  IADD3 R12, R12, 0xffffffe, RZ ;  /* 0x0ffffffe0c0c7810 */ /* 0x002fe20007ffe0ff */
[----:B------:R-:W-:-:S05]  /*15d0*/  IMAD.MOV.U32 R9, RZ, RZ, R5 ;  /* 0x000000ffff097224 */ /* 0x000fca00078e0005 */
        /* <DEDUP_REMOVED lines=12> */
[----:B------:R-:W-:-:S04]  /*16a0*/  IMAD.WIDE.U32 R12, R7, c[0x0][0x198], R8 ;  /* 0x00006600070c7a25 */ /* 0x000fc800078e0008 */
[----:B------:R-:W-:-:S04]  /*16b0*/  @P4 IMAD.WIDE.U32 R8, R11, c[0x0][0x1a0], RZ ;  /* 0x000068000b084a25 */ /* 0x000fc800078e00ff */
[----:B------:R-:W-:Y:S02]  /*16c0*/  @P4 IMAD R11, R11, c[0x0][0x1a4], R9 ;  /* 0x000069000b0b4a24 */ /* 0x000fe400078e0209 */
[----:B------:R-:W-:Y:S02]  /*16d0*/  IMAD.MOV.U32 R9, RZ, RZ, R7 ;  /* 0x000000ffff097224 */ /* 0x000fe400078e0007 */
[----:B------:R-:W-:Y:S01]  /*16e0*/  @!P0 IMAD.IADD R0, R0, 0x1, -R3 ;  /* 0x0000000100008824 */ /* 0x000fe200078e0a03 */
[----:B------:R-:W-:Y:S02]  /*16f0*/  @!P0 IADD3 R2, R2, 0x1, RZ ;  /* 0x0000000102028810 */ /* 0x000fe40007ffe0ff */
[----:B------:R-:W-:Y:S02]  /*1700*/  ISETP.NE.AND P0, PT, RZ, c[0x0][0x1c8], PT ;  /* 0x00007200ff007a0c */ /* 0x000fe40003f05270 */
[----:B------:R-:W-:Y:S02]  /*1710*/  ISETP.GE.U32.AND P2, PT, R0, R3, PT ;  /* 0x000000030000720c */ /* 0x000fe40003f46070 */
[----:B------:R-:W-:-:S02]  /*1720*/  LOP3.LUT R0, R140, c[0x0][0x1c8], RZ, 0x3c, !PT ;  /* 0x000072008c007a12 */ /* 0x000fc400078e3cff */
[----:B------:R-:W-:Y:S02]  /*1730*/  SHF.R.S32.HI R3, RZ, 0x1f, R7 ;  /* 0x0000001fff037819 */ /* 0x000fe40000011407 */
        /* <DEDUP_REMOVED lines=9> */
[----:B------:R-:W-:-:S04]  /*17d0*/  IMAD R5, R0, c[0x0][0x1b0], RZ ;  /* 0x00006c0000057a24 */ /* 0x000fc800078e02ff */
        /* <DEDUP_REMOVED lines=14> */
.L_x_6108:
[----:B------:R1:W5:Y:S01]  /*18c0*/  @P5 LDG.E R116, [R144.64] ;  /* 0x0000000690745981 */ /* 0x000362000c1e1900 */
[----:B------:R-:W-:Y:S01]  /*18d0*/  SHF.R.S32.HI R50, RZ, 0x1f, R65 ;  /* 0x0000001fff327819 */ /* 0x000fe20000011441 */
[----:B------:R-:W-:Y:S01]  /*18e0*/  IMAD.MOV.U32 R74, RZ, RZ, c[0x0][0x230] ;  /* 0x00008c00ff4a7624 */ /* 0x000fe200078e00ff */
[----:B------:R-:W-:Y:S01]  /*18f0*/  ISETP.NE.AND P0, PT, R15, -0x1, PT ;  /* 0xffffffff0f00780c */ /* 0x000fe20003f05270 */
[----:B------:R-:W-:Y:S01]  /*1900*/  IMAD.MOV.U32 R22, RZ, RZ, RZ ;  /* 0x000000ffff167224 */ /* 0x000fe200078e00ff */
[CC--:B------:R-:W-:Y:S01]  /*1910*/  LEA.HI R60, R50.reuse, R65.reuse, RZ, 0x3 ;  /* 0x00000041323c7211 */ /* 0x0c0fe200078f18ff */
[----:B------:R-:W-:Y:S01]  /*1920*/  IMAD.MOV.U32 R23, RZ, RZ, c[0x0][0x230] ;  /* 0x00008c00ff177624 */ /* 0x000fe200078e00ff */
[----:B------:R-:W-:Y:S01]  /*1930*/  LEA.HI R62, R50, R65, RZ, 0x4 ;  /* 0x00000041323e7211 */ /* 0x000fe200078f20ff */
[----:B------:R-:W-:Y:S01]  /*1940*/  IMAD.MOV.U32 R53, RZ, RZ, 0x10 ;  /* 0x00000010ff357424 */ /* 0x000fe200078e00ff */
[----:B------:R-:W-:Y:S01]  /*1950*/  SHF.R.S32.HI R138, RZ, 0x3, R60 ;  /* 0x00000003ff8a7819 */ /* 0x000fe2000001143c */
[----:B------:R-:W-:Y:S01]  /*1960*/  IMAD.MOV.U32 R81, RZ, RZ, 0x20 ;  /* 0x00000020ff517424 */ /* 0x000fe200078e00ff */
[----:B------:R-:W-:-:S02]  /*1970*/  LOP3.LUT R60, R60, 0xfffffff8, RZ, 0xc0, !PT ;  /* 0xfffffff83c3c7812 */ /* 0x000fc400078ec0ff */
[----:B------:R-:W-:Y:S02]  /*1980*/  SHF.R.S32.HI R139, RZ, 0x1f, R138 ;  /* 0x0000001fff8b7819 */ /* 0x000fe4000001148a */
[----:B------:R-:W-:Y:S01]  /*1990*/  MOV R149, c[0x0][0x198] ;  /* 0x0000660000957a02 */ /* 0x000fe20000000f00 */
[----:B-----5:R-:W-:Y:S02]  /*19a0*/  @!P0 IMAD R6, R4, c[0x0][0x178], RZ ;  /* 0x00005e0004068a24 */ /* 0x020fe400078e02ff */
[----:B------:R-:W-:Y:S01]  /*19b0*/  @!P0 IMAD.WIDE.U32 R12, R169, c[0x0][0x178], RZ ;  /* 0x00005e00a90c8a25 */ /* 0x000fe200078e00ff */
[----:B------:R-:W-:-:S03]  /*19c0*/  SHF.L.U64.HI R164, R149, R94, c[0x0][0x19c] ;  /* 0x0000670095a47619 */ /* 0x000fc6000001025e */
[----:B------:R-:W-:Y:S02]  /*19d0*/  IMAD.IADD R60, R65, 0x1, -R60 ;  /* 0x00000001413c7824 */ /* 0x000fe400078e0a3c */
[----:B------:R-:W-:-:S03]  /*19e0*/  @P0 IMAD.WIDE.U32 R18, R15, c[0x0][0x190], RZ ;  /* 0x000064000f120a25 */ /* 0x000fc600078e00ff */
[C---:B------:R-:W-:Y:S01]  /*19f0*/  SHF.L.U32 R71, R60.reuse, 0x2, RZ ;  /* 0x000000023c477819 */ /* 0x040fe200000006ff */
[----:B------:R-:W-:Y:S02]  /*1a00*/  @!P0 IMAD R6, R169, c[0x0][0x17c], R6 ;  /* 0x00005f00a9068a24 */ /* 0x000fe400078e0206 */
[----:B------:R-:W-:Y:S02]  /*1a10*/  IMAD.SHL.U32 R16, R60, 0x8, RZ ;  /* 0x000000083c107824 */ /* 0x000fe400078e00ff */
[----:B------:R-:W-:Y:S02]  /*1a20*/  @!P0 IMAD.MOV.U32 R18, RZ, RZ, R12 ;  /* 0x000000ffff128224 */ /* 0x000fe400078e000c */
[----:B------:R-:W-:Y:S01]  /*1a30*/  @P0 IMAD R19, R15, c[0x0][0x194], R19 ;  /* 0x000065000f130a24 */ /* 0x000fe200078e0213 */
[----:B------:R-:W-:Y:S01]  /*1a40*/  SHF.R.S32.HI R17, RZ, 0x1f, R16 ;  /* 0x0000001fff117819 */ /* 0x000fe20000011410 */
[----:B------:R-:W-:Y:S01]  /*1a50*/  @!P0 IMAD.IADD R19, R13, 0x1, R6 ;  /* 0x000000010d138824 */ /* 0x000fe200078e0206 */
[----:B------:R-:W-:Y:S01]  /*1a60*/  LOP3.LUT R6, R62, 0xfffffff0, RZ, 0xc0, !PT ;  /* 0xfffffff03e067812 */ /* 0x000fe200078ec0ff */
[----:B------:R-:W-:Y:S01]  /*1a70*/  IMAD.WIDE R20, R21, 0x40, R138 ;  /* 0x0000004015147825 */ /* 0x000fe200078e028a */
[----:B------:R-:W-:-:S02]  /*1a80*/  IADD3 R18, P0, R16, R18, RZ ;  /* 0x0000001210127210 */ /* 0x000fc40007f1e0ff */
[----:B------:R-:W-:Y:S01]  /*1a90*/  IADD3 R63, -R6, R65, RZ ;  /* 0x00000041063f7210 */ /* 0x000fe20007ffe1ff */
[----:B------:R-:W-:Y:S01]  /*1aa0*/  IMAD R6, R21, c[0x0][0x190], RZ ;  /* 0x0000640015067a24 */ /* 0x000fe200078e02ff */
[----:B------:R-:W-:Y:S01]  /*1ab0*/  IADD3 R12, R16, 0x40, RZ ;  /* 0x00000040100c7810 */ /* 0x000fe20007ffe0ff */
[----:B------:R-:W-:Y:S01]  /*1ac0*/  IMAD.X R19, R17, 0x1, R19, P0 ;  /* 0x0000000111137824 */ /* 0x000fe200000e0613 */
[----:B------:R-:W-:Y:S01]  /*1ad0*/  SHF.R.S32.HI R64, RZ, 0x1f, R63 ;  /* 0x0000001fff407819 */ /* 0x000fe2000001143f */
[----:B------:R-:W-:Y:S01]  /*1ae0*/  IMAD.SHL.U32 R15, R138, 0x40, RZ ;  /* 0x000000408a0f7824 */ /* 0x000fe200078e00ff */
[----:B------:R-:W-:Y:S01]  /*1af0*/  ISETP.GE.AND P1, PT, R12, c[0x0][0x220], PT ;  /* 0x000088000c007a0c */ /* 0x000fe20003f26270 */
[----:B------:R-:W-:Y:S01]  /*1b00*/  IMAD R6, R20, c[0x0][0x194], R6 ;  /* 0x0000650014067a24 */ /* 0x000fe200078e0206 */
[----:B------:R-:W-:Y:S01]  /*1b10*/  LEA.HI R64, R64, R63, RZ, 0x3 ;  /* 0x0000003f40407211 */ /* 0x000fe200078f18ff */
[----:B------:R-:W-:Y:S01]  /*1b20*/  IMAD.WIDE.U32 R18, R20, c[0x0][0x190], R18 ;  /* 0x0000640014127a25 */ /* 0x000fe200078e0012 */
[----:B------:R-:W-:-:S02]  /*1b30*/  IADD3 R20, P0, R16, R8, RZ ;  /* 0x0000000810147210 */ /* 0x000fc40007f1e0ff */
[----:B------:R-:W-:Y:S01]  /*1b40*/  LOP3.LUT R15, R15, 0x1c0, RZ, 0xc0, !PT ;  /* 0x000001c00f0f7812 */ /* 0x000fe200078ec0ff */
[----:B------:R-:W-:Y:S01]  /*1b50*/  IMAD R135, R139, c[0x0][0x198], RZ ;  /* 0x000066008b877a24 */ /* 0x000fe200078e02ff */
[----:B------:R-:W-:Y:S01]  /*1b60*/  LOP3.LUT R10, R64, 0xfffffff8, RZ, 0xc0, !PT ;  /* 0xfffffff8400a7812 */ /* 0x000fe200078ec0ff */
[----:B------:R-:W-:Y:S01]  /*1b70*/  IMAD.X R21, R17, 0x1, R11, P0 ;  /* 0x0000000111157824 */ /* 0x000fe200000e060b */
[C---:B------:R-:W-:Y:S01]  /*1b80*/  IADD3 R104, P0, R138.reuse, R9, RZ ;  /* 0x000000098a687210 */ /* 0x040fe20007f1e0ff */
[----:B------:R-:W-:Y:S01]  /*1b90*/  IMAD R135, R138, c[0x0][0x19c], R135 ;  /* 0x000067008a877a24 */ /* 0x000fe200078e0287 */
[----:B------:R-:W-:Y:S01]  /*1ba0*/  SHF.R.S32.HI R9, RZ, 0x1f, R68 ;  /* 0x0000001fff097819 */ /* 0x000fe20000011444 */
[----:B------:R-:W-:Y:S01]  /*1bb0*/  IMAD.IADD R63, R63, 0x1, -R10 ;  /* 0x000000013f3f7824 */ /* 0x000fe200078e0a0a */
[----:B------:R-:W-:Y:S01]  /*1bc0*/  LOP3.LUT R13, R15, 0x38, R16, 0xf8, !PT ;  /* 0x000000380f0d7812 */ /* 0x000fe200078ef810 */
[----:B------:R-:W-:Y:S01]  /*1bd0*/  IMAD.X R3, R139, 0x1, R3, P0 ;  /* 0x000000018b037824 */ /* 0x000fe200000e0603 */
[----:B------:R-:W-:Y:S01]  /*1be0*/  SHF.R.U32.HI R134, RZ, 0x3, R15 ;  /* 0x00000003ff867819 */ /* 0x000fe2000001160f */
[----:B------:R-:W-:Y:S01]  /*1bf0*/  IMAD.MOV.U32 R15, RZ, RZ, 0x2 ;  /* 0x00000002ff0f7424 */ /* 0x000fe200078e00ff */
[----:B------:R-:W-:Y:S01]  /*1c00*/  LEA.HI R76, R9, R68, RZ, 0x6 ;  /* 0x00000044094c7211 */ /* 0x000fe200078f30ff */
[----:B------:R-:W-:Y:S01]  /*1c10*/  IMAD.WIDE.U32 R20, R2, c[0x0][0x1b8], R20 ;  /* 0x00006e0002147a25 */ /* 0x000fe200078e0014 */
[----:B------:R-:W-:-:S02]  /*1c20*/  LOP3.LUT R134, R13, R134, RZ, 0x3c, !PT ;  /* 0x000000860d867212 */ /* 0x000fc400078e3cff */
[----:B------:R-:W-:Y:S01]  /*1c30*/  LEA.HI R13, R50, R65, RZ, 0x6 ;  /* 0x00000041320d7211 */ /* 0x000fe200078f30ff */
[----:B------:R-:W-:Y:S01]  /*1c40*/  IMAD.HI.U32 R74, R15, R74, R22 ;  /* 0x0000004a0f4a7227 */ /* 0x000fe200078e0016 */
[----:B------:R-:W-:Y:S02]  /*1c50*/  SHF.R.S32.HI R76, RZ, 0x6, R76 ;  /* 0x00000006ff4c7819 */ /* 0x000fe4000001144c */
[----:B------:R-:W-:Y:S01]  /*1c60*/  SHF.L.U32 R13, R13, 0x3, RZ ;  /* 0x000000030d0d7819 */ /* 0x000fe200000006ff */
[----:B------:R-:W-:Y:S01]  /*1c70*/  IMAD R3, R3, c[0x0][0x1a0], RZ ;  /* 0x0000680003037a24 */ /* 0x000fe200078e02ff */
[C---:B------:R-:W-:Y:S01]  /*1c80*/  ISETP.GE.AND P2, PT, R16.reuse, c[0x0][0x220], PT ;  /* 0x0000880010007a0c */ /* 0x040fe20003f46270 */
[----:B------:R-:W-:Y:S01]  /*1c90*/  IMAD.SHL.U32 R165, R149, 0x10, RZ ;  /* 0x0000001095a57824 */ /* 0x000fe200078e00ff */
[----:B------:R-:W-:Y:S01]  /*1ca0*/  IADD3 R136, P0, R16, R136, RZ ;  /* 0x0000008810887210 */ /* 0x000fe20007f1e0ff */
[----:B------:R-:W-:Y:S01]  /*1cb0*/  IMAD R101, R104, c[0x0][0x1a4], R3 ;  /* 0x0000690068657a24 */ /* 0x000fe200078e0203 */
[----:B------:R-:W-:Y:S01]  /*1cc0*/  IMNMX R76, R163, R76, !PT ;  /* 0x0000004ca34c7217 */ /* 0x000fe20007800200 */
[----:B------:R-:W-:Y:S01]  /*1cd0*/  IMAD.MOV.U32 R3, RZ, RZ, c[0x0][0x1a0] ;  /* 0x00006800ff037624 */ /* 0x000fe200078e00ff */
[----:B------:R-:W-:Y:S01]  /*1ce0*/  LOP3.LUT R134, R134, 0xfffffe00, R13, 0xf8, !PT ;  /* 0xfffffe0086867812 */ /* 0x000fe200078ef80d */
[----:B------:R-:W-:Y:S01]  /*1cf0*/  IMAD R13, R0, c[0x0][0x1b8], RZ ;  /* 0x00006e00000d7a24 */ /* 0x000fe200078e02ff */
[----:B------:R-:W-:Y:S01]  /*1d00*/  SEL R67, RZ, 0xffffffff, P1 ;  /* 0xffffffffff437807 */ /* 0x000fe20000800000 */
[----:B------:R-:W-:Y:S01]  /*1d10*/  IMAD.X R137, R17, 0x1, R5, P0 ;  /* 0x0000000111897824 */ /* 0x000fe200000e0605 */
[----:B------:R-:W-:Y:S01]  /*1d20*/  SEL R14, RZ, 0x1, P2 ;  /* 0x00000001ff0e7807 */ /* 0x000fe20001000000 */
[----:B------:R-:W-:Y:S01]  /*1d30*/  IMAD R10, R2, c[0x0][0x1bc], R13 ;  /* 0x00006f00020a7a24 */ /* 0x000fe200078e020d */
[----:B------:R-:W-:Y:S01]  /*1d40*/  R2P PR, R63, 0x6 ;  /* 0x000000063f007804 */ /* 0x000fe20000000000 */
[----:B------:R-:W-:Y:S01]  /*1d50*/  IMAD.SHL.U32 R67, R67, 0x2, RZ ;  /* 0x0000000243437824 */ /* 0x000fe200078e00ff */
[----:B------:R-:W-:Y:S01]  /*1d60*/  ISETP.GT.AND P0, PT, R102, R76, PT ;  /* 0x0000004c6600720c */ /* 0x000fe20003f04270 */
[----:B------:R-:W-:Y:S01]  /*1d70*/  IMAD.IADD R21, R21, 0x1, R10 ;  /* 0x0000000115157824 */ /* 0x000fe200078e020a */
[----:B------:R-:W-:Y:S01]  /*1d80*/  SHF.R.S32.HI R8, RZ, 0x1f, R140 ;  /* 0x0000001fff087819 */ /* 0x000fe2000001148c */
[----:B------:R-:W-:Y:S01]  /*1d90*/  IMAD.WIDE.U32 R136, R138, c[0x0][0x198], R136 ;  /* 0x000066008a887a25 */ /* 0x000fe200078e0088 */
[----:B------:R-:W-:-:S02]  /*1da0*/  SHF.R.S32.HI R75, RZ, 0x1, R74 ;  /* 0x00000001ff4b7819 */ /* 0x000fc4000001144a */
[----:B------:R-:W-:Y:S01]  /*1db0*/  IADD3 R19, R19, R6, RZ ;  /* 0x0000000613137210 */ /* 0x000fe20007ffe0ff */
[----:B------:R-:W-:Y:S01]  /*1dc0*/  IMAD R143, R8, c[0x0][0x1a8], RZ ;  /* 0x00006a00088f7a24 */ /* 0x000fe200078e02ff */
[----:B------:R-:W-:Y:S01]  /*1dd0*/  LEA.HI R50, R50, R65, RZ, 0x5 ;  /* 0x0000004132327211 */ /* 0x000fe200078f28ff */
[----:B------:R-:W-:Y:S01]  /*1de0*/  IMAD R72, R138, R75, R71 ;  /* 0x0000004b8a487224 */ /* 0x000fe200078e0247 */
[----:B------:R-:W-:Y:S01]  /*1df0*/  LOP3.LUT R67, R67, 0x2, R14, 0xe2, !PT ;  /* 0x0000000243437812 */ /* 0x000fe200078ee20e */
[----:B------:R-:W-:Y:S01]  /*1e00*/  IMAD R143, R140, c[0x0][0x1ac], R143 ;  /* 0x00006b008c8f7a24 */ /* 0x000fe200078e028f */
[----:B------:R-:W-:Y:S01]  /*1e10*/  LOP3.LUT R66, R50, 0xffffffe0, RZ, 0xc0, !PT ;  /* 0xffffffe032427812 */ /* 0x000fe200078ec0ff */
[----:B------:R-:W-:Y:S01]  /*1e20*/  IMAD.IADD R71, R71, 0x1, R72 ;  /* 0x0000000147477824 */ /* 0x000fe200078e0248 */
[----:B------:R-:W-:Y:S01]  /*1e30*/  SHF.L.U64.HI R166, R3, R94, c[0x0][0x1a4] ;  /* 0x0000690003a67619 */ /* 0x000fe2000001025e */
[----:B------:R-:W-:Y:S01]  /*1e40*/  IMAD.WIDE.U32 R140, R140, c[0x0][0x1a8], R18 ;  /* 0x00006a008c8c7a25 */ /* 0x000fe200078e0012 */
[----:B------:R-:W-:-:S02]  /*1e50*/  SHF.R.S32.HI R62, RZ, 0x4, R62 ;  /* 0x00000004ff3e7819 */ /* 0x000fc4000001143e */
[----:B------:R-:W-:Y:S01]  /*1e60*/  SHF.R.S32.HI R50, RZ, 0x5, R50 ;  /* 0x00000005ff327819 */ /* 0x000fe20000011432 */
[----:B------:R-:W-:Y:S01]  /*1e70*/  IMAD.WIDE.U32 R104, R104, c[0x0][0x1a0], R20 ;  /* 0x0000680068687a25 */ /* 0x000fe200078e0014 */
[----:B------:R-:W-:Y:S02]  /*1e80*/  SHF.R.S32.HI R70, RZ, 0x1f, R72 ;  /* 0x0000001fff467819 */ /* 0x000fe40000011448 */
[----:B------:R-:W-:Y:S01]  /*1e90*/  SHF.R.S32.HI R69, RZ, 0x1f, R71 ;  /* 0x0000001fff457819 */ /* 0x000fe20000011447 */
[----:B------:R-:W-:Y:S01]  /*1ea0*/  IMAD.SHL.U32 R167, R3, 0x10, RZ ;  /* 0x0000001003a77824 */ /* 0x000fe200078e00ff */
[----:B------:R-:W-:Y:S01]  /*1eb0*/  SEL R53, R53, 0xfffffff0, !P1 ;  /* 0xfffffff035357807 */ /* 0x000fe20004800000 */
[----:B------:R-:W-:Y:S01]  /*1ec0*/  IMAD.IADD R66, R65, 0x1, -R66 ;  /* 0x0000000141427824 */ /* 0x000fe200078e0a42 */
[----:B------:R-:W-:Y:S01]  /*1ed0*/  IADD3 R135, R137, R135, RZ ;  /* 0x0000008789877210 */ /* 0x000fe20007ffe0ff */
[----:B------:R-:W-:Y:S01]  /*1ee0*/  IMAD.SHL.U32 R73, R75, 0x10, RZ ;  /* 0x000000104b497824 */ /* 0x000fe200078e00ff */
[----:B------:R-:W-:Y:S01]  /*1ef0*/  SEL R51, R81, 0xffffffe0, !P2 ;  /* 0xffffffe051337807 */ /* 0x000fe20005000000 */
[----:B------:R-:W-:-:S02]  /*1f00*/  IMAD.IADD R101, R105, 0x1, R101 ;  /* 0x0000000169657824 */ /* 0x000fc400078e0265 */
[----:B------:R-:W-:Y:S02]  /*1f10*/  IMAD.IADD R143, R141, 0x1, R143 ;  /* 0x000000018d8f7824 */ /* 0x000fe400078e028f */
[----:B------:R-:W-:Y:S01]  /*1f20*/  @!P5 IMAD.MOV.U32 R116, RZ, RZ, RZ ;  /* 0x000000ffff74d224 */ /* 0x000fe200078e00ff */
[----:B------:R-:W-:Y:S05]  /*1f30*/  @!P0 BRA `(.L_x_6110) ;  /* 0x000063b000008947 */ /* 0x000fea0003800000 */
[----:B-1----:R-:W-:Y:S01]  /*1f40*/  SHF.R.S32.HI R5, RZ, 0x1f, R7 ;  /* 0x0000001fff057819 */ /* 0x002fe20000011407 */
[C---:B------:R-:W-:Y:S01]  /*1f50*/  IMAD R6, R4.reuse, c[0x0][0x280], RZ ;  /* 0x0000a00004067a24 */ /* 0x040fe200078e02ff */
[--C-:B------:R-:W-:Y:S01]  /*1f60*/  SHF.R.S32.HI R9, RZ, 0x1f, R68.reuse ;  /* 0x0000001fff097819 */ /* 0x100fe20000011444 */
[----:B------:R-:W-:Y:S01]  /*1f70*/  IMAD R4, R4, c[0x0][0x278], RZ ;  /* 0x00009e0004047a24 */ /* 0x000fe200078e02ff */
[----:B------:R-:W-:Y:S01]  /*1f80*/  IADD3 R8, P1, P0, R7, R138, -R68 ;  /* 0x0000008a07087210 */ /* 0x000fe2000783e844 */
[----:B------:R-:W-:Y:S01]  /*1f90*/  IMAD.WIDE.U32 R10, R169, c[0x0][0x278], R16 ;  /* 0x00009e00a90a7a25 */ /* 0x000fe200078e0010 */
[C---:B------:R-:W-:Y:S01]  /*1fa0*/  LEA R106, P2, R136.reuse, c[0x0][0x168], 0x1 ;  /* 0x00005a00886a7a11 */ /* 0x040fe200078408ff */
[----:B------:R-:W-:Y:S01]  /*1fb0*/  UMOV UR8, 0x60 ;  /* 0x0000006000087882 */ /* 0x000fe20000000000 */
[----:B------:R-:W-:Y:S01]  /*1fc0*/  IADD3.X R5, R5, R139, ~R9, P1, P0 ;  /* 0x0000008b05057210 */ /* 0x000fe20000fe0c09 */
[C---:B------:R-:W-:Y:S01]  /*1fd0*/  IMAD R4, R169.reuse, c[0x0][0x27c], R4 ;  /* 0x00009f00a9047a24 */ /* 0x040fe200078e0204 */
[----:B------:R-:W-:Y:S01]  /*1fe0*/  LEA.HI.X R103, R136, c[0x0][0x16c], R135, 0x1, P2 ;  /* 0x00005b0088677a11 */ /* 0x000fe200010f0c87 */
[----:B------:R-:W-:Y:S01]  /*1ff0*/  IMAD R6, R169, c[0x0][0x284], R6 ;  /* 0x0000a100a9067a24 */ /* 0x000fe200078e0206 */
[----:B------:R-:W-:Y:S01]  /*2000*/  IADD3 R128, R73, 0x40, RZ ;  /* 0x0000004049807810 */ /* 0x000fe20007ffe0ff */
[----:B------:R-:W-:Y:S01]  /*2010*/  IMAD.WIDE.U32 R14, R169, c[0x0][0x280], R16 ;  /* 0x0000a000a90e7a25 */ /* 0x000fe200078e0010 */
[----:B------:R-:W-:Y:S01]  /*2020*/  ULDC.64 UR4, c[0x0][0x1a0] ;  /* 0x0000680000047ab9 */ /* 0x000fe20000000a00 */
[----:B------:R-:W-:Y:S01]  /*2030*/  MOV R79, 0x5 ;  /* 0x00000005004f7802 */ /* 0x000fe20000000f00 */
[----:B------:R-:W-:Y:S01]  /*2040*/  UIMAD UR9, UR8, UR5, URZ ;  /* 0x00000005080972a4 */ /* 0x000fe2000f8e023f */
[----:B------:R-:W-:Y:S01]  /*2050*/  IMAD R9, R5, c[0x0][0x290], RZ ;  /* 0x0000a40005097a24 */ /* 0x000fe200078e02ff */
[----:B------:R-:W-:Y:S01]  /*2060*/  LOP3.LUT R131, R67, 0xffff, RZ, 0xc0, !PT ;  /* 0x0000ffff43837812 */ /* 0x000fe200078ec0ff */
[----:B------:R-:W-:Y:S01]  /*2070*/  IMAD.IADD R11, R11, 0x1, R4 ;  /* 0x000000010b0b7824 */ /* 0x000fe200078e0204 */
[----:B------:R-:W-:Y:S01]  /*2080*/  ULDC UR5, c[0x0][0x294] ;  /* 0x0000a50000057ab9 */ /* 0x000fe20000000800 */
[----:B------:R-:W-:Y:S01]  /*2090*/  IMAD R5, R5, c[0x0][0x288], RZ ;  /* 0x0000a20005057a24 */ /* 0x000fe200078e02ff */
[----:B------:R-:W-:Y:S01]  /*20a0*/  UIMAD UR5, UR8, UR5, URZ ;  /* 0x00000005080572a4 */ /* 0x000fe2000f8e023f */
[----:B------:R-:W-:Y:S01]  /*20b0*/  IMAD.IADD R15, R15, 0x1, R6 ;  /* 0x000000010f0f7824 */ /* 0x000fe200078e0206 */
[----:B------:R-:W-:Y:S01]  /*20c0*/  UIMAD.WIDE.U32 UR10, UR8, UR4, URZ ;  /* 0x00000004080a72a5 */ /* 0x000fe2000f8e003f */
[C---:B------:R-:W-:Y:S01]  /*20d0*/  IMAD R4, R8.reuse, c[0x0][0x28c], R5 ;  /* 0x0000a30008047a24 */ /* 0x040fe200078e0205 */
[C---:B------:R-:W-:Y:S01]  /*20e0*/  LOP3.LUT R133, R131.reuse, 0x1, RZ, 0xc0, !PT ;  /* 0x0000000183857812 */ /* 0x040fe200078ec0ff */
[----:B------:R-:W-:Y:S01]  /*20f0*/  IMAD.WIDE.U32 R10, R8, c[0x0][0x288], R10 ;  /* 0x0000a200080a7a25 */ /* 0x000fe200078e000a */
[C---:B------:R-:W-:Y:S01]  /*2100*/  IADD3 R132, R138.reuse, 0x10, RZ ;  /* 0x000000108a847810 */ /* 0x040fe20007ffe0ff */
[----:B------:R-:W-:Y:S01]  /*2110*/  ULDC UR4, c[0x0][0x230] ;  /* 0x00008c0000047ab9 */ /* 0x000fe20000000800 */
[----:B------:R-:W-:Y:S01]  /*2120*/  IADD3 R130, R138, 0x20, RZ ;  /* 0x000000208a827810 */ /* 0x000fe20007ffe0ff */
[----:B------:R-:W-:Y:S01]  /*2130*/  IMAD R9, R8, c[0x0][0x294], R9 ;  /* 0x0000a50008097a24 */ /* 0x000fe200078e0209 */
[----:B------:R-:W-:Y:S01]  /*2140*/  IADD3 R129, R138, 0x30, RZ ;  /* 0x000000308a817810 */ /* 0x000fe20007ffe0ff */
[----:B------:R-:W-:Y:S01]  /*2150*/  IMAD.WIDE.U32 R14, R8, c[0x0][0x290], R14 ;  /* 0x0000a400080e7a25 */ /* 0x000fe200078e000e */
[----:B------:R-:W-:Y:S01]  /*2160*/  SHF.R.S32.HI R124, RZ, 0x1f, R73 ;  /* 0x0000001fff7c7819 */ /* 0x000fe20000011449 */
[----:B------:R-:W-:Y:S01]  /*2170*/  UIADD3 UR9, UR11, UR9, URZ ;  /* 0x000000090b097290 */ /* 0x000fe2000fffe03f */
[----:B------:R-:W-:Y:S01]  /*2180*/  LOP3.LUT R131, R131, 0x2, RZ, 0xc0, !PT ;  /* 0x0000000283837812 */ /* 0x000fe200078ec0ff */
[----:B------:R-:W-:Y:S01]  /*2190*/  IMAD.IADD R116, R116, 0x1, R7 ;  /* 0x0000000174747824 */ /* 0x000fe200078e0207 */
[----:B------:R-:W-:Y:S01]  /*21a0*/  SHF.R.S32.HI R121, RZ, 0x1f, R128 ;  /* 0x0000001fff797819 */ /* 0x000fe20000011480 */
[----:B------:R-:W-:Y:S01]  /*21b0*/  IMAD.IADD R7, R11, 0x1, R4 ;  /* 0x000000010b077824 */ /* 0x000fe200078e0204 */
[----:B------:R-:W-:Y:S01]  /*21c0*/  ULDC.U8 UR8, c[0x0][0x313] ;  /* 0x0000c4c000087ab9 */ /* 0x000fe20000000000 */
[----:B------:R-:W-:-:S02]  /*21d0*/  IMAD.IADD R5, R15, 0x1, R9 ;  /* 0x000000010f057824 */ /* 0x000fc400078e0209 */
[----:B------:R-:W-:Y:S02]  /*21e0*/  IMAD.MOV.U32 R4, RZ, RZ, R14 ;  /* 0x000000ffff047224 */ /* 0x000fe400078e000e */
[C---:B------:R-:W-:Y:S02]  /*21f0*/  IMAD R111, R0.reuse, c[0x0][0x2a0], RZ ;  /* 0x0000a800006f7a24 */ /* 0x040fe400078e02ff */
[----:B------:R-:W-:Y:S02]  /*2200*/  IMAD R113, R0, c[0x0][0x298], RZ ;  /* 0x0000a60000717a24 */ /* 0x000fe400078e02ff */
[----:B------:R-:W-:Y:S02]  /*2210*/  IMAD.MOV.U32 R6, RZ, RZ, R10 ;  /* 0x000000ffff067224 */ /* 0x000fe400078e000a */
[----:B------:R-:W-:-:S04]  /*2220*/  IMAD.WIDE.U32 R98, R3, 0x20, RZ ;  /* 0x0000002003627825 */ /* 0x000fc800078e00ff */
[C---:B------:R-:W-:Y:S02]  /*2230*/  IMAD R111, R2.reuse, c[0x0][0x2a4], R111 ;  /* 0x0000a900026f7a24 */ /* 0x040fe400078e026f */
[C---:B------:R-:W-:Y:S02]  /*2240*/  IMAD R113, R2.reuse, c[0x0][0x29c], R113 ;  /* 0x0000a70002717a24 */ /* 0x040fe400078e0271 */
[----:B------:R-:W-:-:S04]  /*2250*/  IMAD.WIDE.U32 R4, R2, c[0x0][0x2a0], R4 ;  /* 0x0000a80002047a25 */ /* 0x000fc800078e0004 */
[----:B------:R-:W-:Y:S01]  /*2260*/  IMAD.WIDE.U32 R2, R2, c[0x0][0x298], R6 ;  /* 0x0000a60002027a25 */ /* 0x000fe200078e0006 */
[----:B------:R-:W-:-:S03]  /*2270*/  LEA R110, P1, R4, c[0x0][0x270], 0x1 ;  /* 0x00009c00046e7a11 */ /* 0x000fc600078208ff */
        /* <DEDUP_REMOVED lines=13> */
[--C-:B------:R-:W-:Y:S01]  /*2350*/  IMAD.X R55, R70, 0x1, R117.reuse, P4 ;  /* 0x0000000146377824 */ /* 0x100fe200020e0675 */
[----:B------:R-:W-:Y:S01]  /*2360*/  IADD3 R116, P2, R71, R116, RZ ;  /* 0x0000007447747210 */ /* 0x000fe20007f5e0ff */
[----:B------:R-:W-:Y:S01]  /*2370*/  IMAD.IADD R126, R73, 0x1, R128 ;  /* 0x00000001497e7824 */ /* 0x000fe200078e0280 */
[----:B------:R-:W-:Y:S01]  /*2380*/  LEA R108, P1, R104, c[0x0][0x170], 0x1 ;  /* 0x00005c00686c7a11 */ /* 0x000fe200078208ff */
[----:B------:R-:W-:Y:S01]  /*2390*/  IMAD.X R87, RZ, RZ, R164, P0 ;  /* 0x000000ffff577224 */ /* 0x000fe200000e06a4 */
[----:B------:R-:W-:Y:S01]  /*23a0*/  SHF.L.U64.HI R77, R80, R94, c[0x0][0x28c] ;  /* 0x0000a300504d7619 */ /* 0x000fe2000001025e */
[----:B------:R-:W-:Y:S01]  /*23b0*/  IMAD.X R117, R69, 0x1, R117, P2 ;  /* 0x0000000145757824 */ /* 0x000fe200010e0675 */
[----:B------:R-:W-:Y:S01]  /*23c0*/  LEA.HI.X R109, R104, c[0x0][0x174], R101, 0x1, P1 ;  /* 0x00005d00686d7a11 */ /* 0x000fe200008f0c65 */
[----:B------:R-:W-:Y:S01]  /*23d0*/  IMAD.SHL.U32 R95, R146, 0x10, RZ ;  /* 0x00000010925f7824 */ /* 0x000fe200078e00ff */
[----:B------:R-:W-:Y:S01]  /*23e0*/  IADD3 R88, P0, R165, R86, RZ ;  /* 0x00000056a5587210 */ /* 0x000fe20007f1e0ff */
[C---:B------:R-:W-:Y:S01]  /*23f0*/  IMAD.SHL.U32 R127, R75.reuse, 0x20, RZ ;  /* 0x000000204b7f7824 */ /* 0x040fe200078e00ff */
[----:B------:R-:W-:Y:S01]  /*2400*/  IADD3 R83, P1, R78, 0x40, RZ ;  /* 0x000000404e537810 */ /* 0x000fe20007f3e0ff */
[----:B------:R-:W-:Y:S01]  /*2410*/  IMAD R125, R75, 0x30, RZ ;  /* 0x000000304b7d7824 */ /* 0x000fe200078e02ff */
[----:B------:R-:W-:Y:S01]  /*2420*/  IADD3.X R89, R164, R87, RZ, P0, !PT ;  /* 0x00000057a4597210 */ /* 0x000fe200007fe4ff */
[----:B------:R-:W-:Y:S01]  /*2430*/  IMAD.IADD R123, R73, 0x1, R126 ;  /* 0x00000001497b7824 */ /* 0x000fe200078e027e */
[C---:B------:R-:W-:Y:S01]  /*2440*/  SHF.L.U64.HI R55, R54.reuse, 0x1, R55 ;  /* 0x0000000136377819 */ /* 0x040fe20000010237 */
[----:B------:R-:W-:Y:S01]  /*2450*/  IMAD.SHL.U32 R54, R54, 0x2, RZ ;  /* 0x0000000236367824 */ /* 0x000fe200078e00ff */
[C---:B------:R-:W-:Y:S01]  /*2460*/  SHF.L.U64.HI R117, R116.reuse, 0x1, R117 ;  /* 0x0000000174757819 */ /* 0x040fe20000010275 */
[----:B------:R-:W-:Y:S01]  /*2470*/  IMAD.SHL.U32 R116, R116, 0x2, RZ ;  /* 0x0000000274747824 */ /* 0x000fe200078e00ff */
[----:B------:R-:W-:Y:S01]  /*2480*/  IADD3.X R82, RZ, R77, RZ, P1, !PT ;  /* 0x0000004dff527210 */ /* 0x000fe20000ffe4ff */
[----:B------:R-:W-:Y:S01]  /*2490*/  IMAD R81, R81, c[0x0][0x19c], RZ ;  /* 0x0000670051517a24 */ /* 0x000fe200078e02ff */
[----:B------:R-:W-:Y:S01]  /*24a0*/  IADD3 R85, P5, R83, R78, RZ ;  /* 0x0000004e53557210 */ /* 0x000fe20007fbe0ff */
[----:B------:R-:W-:Y:S01]  /*24b0*/  IMAD.WIDE.U32 R148, R149, 0x20, RZ ;  /* 0x0000002095947825 */ /* 0x000fe200078e00ff */
[----:B------:R-:W-:-:S02]  /*24c0*/  IADD3 R93, P0, R165, R88, RZ ;  /* 0x00000058a55d7210 */ /* 0x000fc40007f1e0ff */
[----:B------:R-:W-:Y:S01]  /*24d0*/  SHF.L.U64.HI R94, R146, R94, c[0x0][0x294] ;  /* 0x0000a500925e7619 */ /* 0x000fe2000001025e */
[----:B------:R-:W-:Y:S01]  /*24e0*/  IMAD.X R84, R82, 0x1, R77, P5 ;  /* 0x0000000152547824 */ /* 0x000fe200028e064d */
[----:B------:R-:W-:Y:S01]  /*24f0*/  SHF.L.U64.HI R96, R146, R79, c[0x0][0x294] ;  /* 0x0000a50092607619 */ /* 0x000fe2000001024f */
[----:B------:R-:W-:Y:S01]  /*2500*/  IMAD.X R92, R164, 0x1, R89, P0 ;  /* 0x00000001a45c7824 */ /* 0x000fe200000e0659 */
[C---:B------:R-:W-:Y:S01]  /*2510*/  SHF.L.U32 R97, R146.reuse, 0x5, RZ ;  /* 0x0000000592617819 */ /* 0x040fe200000006ff */
[----:B------:R-:W-:Y:S01]  /*2520*/  IMAD.WIDE.U32 R146, R146, 0x60, RZ ;  /* 0x0000006092927825 */ /* 0x000fe200078e00ff */
[----:B------:R-:W-:Y:S02]  /*2530*/  IADD3 R114, P4, R116, c[0x0][0x2b0], RZ ;  /* 0x0000ac0074727a10 */ /* 0x000fe40007f9e0ff */
[----:B------:R-:W-:Y:S01]  /*2540*/  IADD3 R10, P1, R54, c[0x0][0x2b0], RZ ;  /* 0x0000ac00360a7a10 */ /* 0x000fe20007f3e0ff */
[----:B------:R-:W-:Y:S01]  /*2550*/  IMAD.MOV.U32 R11, RZ, RZ, R102 ;  /* 0x000000ffff0b7224 */ /* 0x000fe200078e0066 */
[----:B------:R-:W-:Y:S01]  /*2560*/  IADD3 R91, P5, R85, R78, RZ ;  /* 0x0000004e555b7210 */ /* 0x000fe20007fbe0ff */
[----:B------:R-:W-:Y:S01]  /*2570*/  IMAD.IADD R81, R149, 0x1, R81 ;  /* 0x0000000195517824 */ /* 0x000fe200078e0251 */
[----:B------:R-:W-:Y:S01]  /*2580*/  IADD3 R0, R99, R0, RZ ;  /* 0x0000000063007210 */ /* 0x000fe20007ffe0ff */
[----:B------:R-:W-:Y:S01]  /*2590*/  IMAD.SHL.U32 R99, R98, 0x2, RZ ;  /* 0x0000000262637824 */ /* 0x000fe200078e00ff */
[----:B------:R-:W-:Y:S01]  /*25a0*/  IADD3 R116, P2, R116, c[0x0][0x2a8], RZ ;  /* 0x0000aa0074747a10 */ /* 0x000fe20007f5e0ff */
[----:B------:R-:W-:Y:S01]  /*25b0*/  IMAD.X R90, R84, 0x1, R77, P5 ;  /* 0x00000001545a7824 */ /* 0x000fe200028e064d */
[----:B------:R-:W-:-:S02]  /*25c0*/  IADD3 R54, P0, R54, c[0x0][0x2a8], RZ ;  /* 0x0000aa0036367a10 */ /* 0x000fc40007f1e0ff */
[C---:B------:R-:W-:Y:S01]  /*25d0*/  SHF.L.U64.HI R79, R80.reuse, R79, c[0x0][0x28c] ;  /* 0x0000a300504f7619 */ /* 0x040fe2000001024f */
[----:B------:R-:W-:Y:S01]  /*25e0*/  IMAD.SHL.U32 R80, R80, 0x20, RZ ;  /* 0x0000002050507824 */ /* 0x000fe200078e00ff */
[C---:B------:R-:W-:Y:S01]  /*25f0*/  SHF.L.U64.HI R96, R97.reuse, 0x1, R96 ;  /* 0x0000000161607819 */ /* 0x040fe20000010260 */
[----:B------:R-:W-:Y:S01]  /*2600*/  IMAD.SHL.U32 R97, R97, 0x2, RZ ;  /* 0x0000000261617824 */ /* 0x000fe200078e00ff */
[C---:B------:R-:W-:Y:S01]  /*2610*/  SHF.L.U64.HI R94, R95.reuse, 0x1, R94 ;  /* 0x000000015f5e7819 */ /* 0x040fe2000001025e */
[----:B------:R-:W-:Y:S01]  /*2620*/  IMAD.SHL.U32 R95, R95, 0x2, RZ ;  /* 0x000000025f5f7824 */ /* 0x000fe200078e00ff */
[----:B------:R-:W-:Y:S02]  /*2630*/  IADD3.X R115, R117, c[0x0][0x2b4], RZ, P4, !PT ;  /* 0x0000ad0075737a10 */ /* 0x000fe400027fe4ff */
[----:B------:R-:W-:Y:S02]  /*2640*/  IADD3.X R9, R55, c[0x0][0x2b4], RZ, P1, !PT ;  /* 0x0000ad0037097a10 */ /* 0x000fe40000ffe4ff */
[----:B------:R-:W-:-:S02]  /*2650*/  SHF.L.U64.HI R98, R98, 0x1, R0 ;  /* 0x0000000162627819 */ /* 0x000fc40000010200 */
[----:B------:R-:W-:Y:S02]  /*2660*/  SHF.R.S32.HI R122, RZ, 0x1f, R127 ;  /* 0x0000001fff7a7819 */ /* 0x000fe4000001147f */
[----:B------:R-:W-:Y:S02]  /*2670*/  SHF.R.S32.HI R120, RZ, 0x1f, R125 ;  /* 0x0000001fff787819 */ /* 0x000fe4000001147d */
[----:B------:R-:W-:Y:S02]  /*2680*/  SHF.R.S32.HI R119, RZ, 0x1f, R126 ;  /* 0x0000001fff777819 */ /* 0x000fe4000001147e */
[----:B------:R-:W-:Y:S02]  /*2690*/  IADD3 R100, R147, UR5, RZ ;  /* 0x0000000593647c10 */ /* 0x000fe4000fffe0ff */
[----:B------:R-:W-:Y:S02]  /*26a0*/  SHF.R.S32.HI R118, RZ, 0x1f, R123 ;  /* 0x0000001fff767819 */ /* 0x000fe4000001147b */
[----:B------:R-:W-:-:S02]  /*26b0*/  IADD3.X R117, R117, c[0x0][0x2ac], RZ, P2, !PT ;  /* 0x0000ab0075757a10 */ /* 0x000fc400017fe4ff */
[----:B------:R-:W-:Y:S02]  /*26c0*/  IADD3.X R55, R55, c[0x0][0x2ac], RZ, P0, !PT ;  /* 0x0000ab0037377a10 */ /* 0x000fe400007fe4ff */
.L_x_6179:
        /* <DEDUP_REMOVED lines=15> */
.L_x_6112:
[----:B------:R-:W-:Y:S05]  /*27c0*/  BSYNC B0 ;  /* 0x0000000000007941 */ /* 0x000fea0003800000 */
.L_x_6111:
        /* <DEDUP_REMOVED lines=15> */
.L_x_6114:
[----:B------:R-:W-:Y:S05]  /*28c0*/  BSYNC B0 ;  /* 0x0000000000007941 */ /* 0x000fea0003800000 */
.L_x_6113:
        /* <DEDUP_REMOVED lines=15> */
.L_x_6116:
[----:B------:R-:W-:Y:S05]  /*29c0*/  BSYNC B0 ;  /* 0x0000000000007941 */ /* 0x000fea0003800000 */
.L_x_6115:
        /* <DEDUP_REMOVED lines=15> */
.L_x_6118:
[----:B------:R-:W-:Y:S05]  /*2ac0*/  BSYNC B0 ;  /* 0x0000000000007941 */ /* 0x000fea0003800000 */
.L_x_6117:
        /* <DEDUP_REMOVED lines=16> */
[----:B------:R-:W2:Y:S01]  /*2bd0*/  LDG.E.128 R20, [R112.64] ;  /* 0x0000000670147981 */ /* 0x000ea2000c1e1d00 */
[----:B------:R-:W-:Y:S11]  /*2be0*/  IMAD.MOV.U32 R107, RZ, RZ, R103 ;  /* 0x000000ffff6b7224 */ /* 0x000ff600078e0067 */
[----:B------:R-:W-:Y:S01]  /*2bf0*/  @!P0 MOV R8, R10 ;  /* 0x0000000a00088202 */ /* 0x000fe20000000f00 */
[----:B------:R-:W3:Y:S06]  /*2c00*/  @!P0 LDG.E.64 R30, [R54.64] ;  /* 0x00000006361e8981 */ /* 0x000eec000c1e1b00 */
[----:B------:R1:W4:Y:S01]  /*2c10*/  @!P0 LDG.E.64 R6, [R8.64] ;  /* 0x0000000608068981 */ /* 0x000322000c1e1b00 */
[C---:B--2---:R-:W-:Y:S01]  /*2c20*/  @!P0 LOP3.LUT R19, R20.reuse, 0xffff0000, RZ, 0xc0, !PT ;  /* 0xffff000014138812 */ /* 0x044fe200078ec0ff */
[----:B------:R-:W-:Y:S01]  /*2c30*/  @!P0 IMAD.U32 R18, R20, 0x10000, RZ ;  /* 0x0001000014128824 */ /* 0x000fe200078e00ff */
[C---:B-1----:R-:W-:Y:S02]  /*2c40*/  @!P0 SHF.L.U32 R8, R22.reuse, 0x10, RZ ;  /* 0x0000001016088819 */ /* 0x042fe400000006ff */
[----:B------:R-:W-:Y:S02]  /*2c50*/  @!P0 LOP3.LUT R24, R22, 0xffff0000, RZ, 0xc0, !PT ;  /* 0xffff000016188812 */ /* 0x000fe400078ec0ff */
[C---:B---3--:R-:W-:Y:S02]  /*2c60*/  @!P0 SHF.L.U32 R25, R30.reuse, 0x10, RZ ;  /* 0x000000101e198819 */ /* 0x048fe400000006ff */
[----:B------:R-:W-:Y:S02]  /*2c70*/  @!P0 LOP3.LUT R27, R30, 0xffff0000, RZ, 0xc0, !PT ;  /* 0xffff00001e1b8812 */ /* 0x000fe400078ec0ff */
[----:B------:R-:W-:Y:S01]  /*2c80*/  @!P0 SHF.L.U32 R29, R31, 0x10, RZ ;  /* 0x000000101f1d8819 */ /* 0x000fe200000006ff */
[C---:B----4-:R-:W-:Y:S01]  /*2c90*/  @!P0 IMAD.U32 R5, R6.reuse, 0x10000, RZ ;  /* 0x0001000006058824 */ /* 0x050fe200078e00ff */
[----:B------:R-:W-:Y:S01]  /*2ca0*/  @!P0 LOP3.LUT R15, R6, 0xffff0000, RZ, 0xc0, !PT ;  /* 0xffff0000060f8812 */ /* 0x000fe200078ec0ff */
[----:B------:R-:W-:Y:S01]  /*2cb0*/  @!P0 IMAD.U32 R6, R23, 0x10000, RZ ;  /* 0x0001000017068824 */ /* 0x000fe200078e00ff */
[----:B------:R-:W-:Y:S01]  /*2cc0*/  @!P0 LOP3.LUT R31, R31, 0xffff0000, RZ, 0xc0, !PT ;  /* 0xffff00001f1f8812 */ /* 0x000fe200078ec0ff */
[-C--:B------:R-:W-:Y:S02]  /*2cd0*/  @!P0 FMUL.FTZ R33, R19, R5.reuse ;  /* 0x0000000513218220 */ /* 0x080fe40000410000 */
[C---:B------:R-:W-:Y:S02]  /*2ce0*/  @!P0 FMUL.FTZ R0, R18.reuse, R5 ;  /* 0x0000000512008220 */ /* 0x040fe40000410000 */
[-C--:B------:R-:W-:Y:S01]  /*2cf0*/  @!P0 FFMA.FTZ R33, R18, R25.reuse, -R33 ;  /* 0x0000001912218223 */ /* 0x080fe20000010821 */
[----:B------:R-:W-:Y:S01]  /*2d00*/  @!P0 SHF.L.U32 R18, R21, 0x10, RZ ;  /* 0x0000001015128819 */ /* 0x000fe200000006ff */
[C---:B------:R-:W-:Y:S01]  /*2d10*/  @!P0 IMAD.U32 R5, R7.reuse, 0x10000, RZ ;  /* 0x0001000007058824 */ /* 0x040fe200078e00ff */
[----:B------:R-:W-:Y:S01]  /*2d20*/  @!P0 LOP3.LUT R7, R7, 0xffff0000, RZ, 0xc0, !PT ;  /* 0xffff000007078812 */ /* 0x000fe200078ec0ff */
[----:B------:R-:W-:Y:S01]  /*2d30*/  @!P0 FFMA.FTZ R0, R19, R25, R0 ;  /* 0x0000001913008223 */ /* 0x000fe20000010000 */
[----:B------:R-:W-:Y:S01]  /*2d40*/  @!P0 LOP3.LUT R19, R21, 0xffff0000, RZ, 0xc0, !PT ;  /* 0xffff000015138812 */ /* 0x000fe200078ec0ff */
[----:B------:R-:W-:Y:S01]  /*2d50*/  @!P0 FMUL.FTZ R2, R18, R15 ;  /* 0x0000000f12028220 */ /* 0x000fe20000410000 */
[----:B------:R-:W-:Y:S01]  /*2d60*/  @!P0 LOP3.LUT R25, R23, 0xffff0000, RZ, 0xc0, !PT ;  /* 0xffff000017198812 */ /* 0x000fe200078ec0ff */
[----:B------:R-:W-:Y:S01]  /*2d70*/  @!P0 FMUL.FTZ R3, R8, R5 ;  /* 0x0000000508038220 */ /* 0x000fe20000410000 */
[----:B------:R-:W-:Y:S01]  /*2d80*/  @!P0 F2FP.BF16.PACK_AB R33, R0, R33 ;  /* 0x000000210021823e */ /* 0x000fe200000010ff */
[----:B------:R-:W-:Y:S02]  /*2d90*/  @!P0 FMUL.FTZ R35, R19, R15 ;  /* 0x0000000f13238220 */ /* 0x000fe40000410000 */
[----:B------:R-:W-:Y:S01]  /*2da0*/  @!P0 FMUL.FTZ R26, R24, R5 ;  /* 0x00000005181a8220 */ /* 0x000fe20000410000 */
[----:B------:R-:W-:Y:S01]  /*2db0*/  @!P0 MOV R20, R33 ;  /* 0x0000002100148202 */ /* 0x000fe20000000f00 */
[-C--:B------:R-:W-:Y:S02]  /*2dc0*/  @!P0 FMUL.FTZ R28, R25, R7.reuse ;  /* 0x00000007191c8220 */ /* 0x080fe40000410000 */
        /* <DEDUP_REMOVED lines=8> */
[----:B------:R-:W-:Y:S02]  /*2e50*/  @!P0 F2FP.BF16.PACK_AB R26, R3, R26 ;  /* 0x0000001a031a823e */ /* 0x000fe400000010ff */
[----:B------:R-:W-:Y:S02]  /*2e60*/  @!P0 MOV R21, R32 ;  /* 0x0000002000158202 */ /* 0x000fe40000000f00 */
[----:B------:R-:W-:Y:S02]  /*2e70*/  @!P0 F2FP.BF16.PACK_AB R35, R4, R28 ;  /* 0x0000001c0423823e */ /* 0x000fe400000010ff */
[----:B------:R-:W-:Y:S02]  /*2e80*/  @!P0 MOV R22, R26 ;  /* 0x0000001a00168202 */ /* 0x000fe40000000f00 */
[----:B------:R-:W-:Y:S05]  /*2e90*/  @!P0 MOV R23, R35 ;  /* 0x0000002300178202 */ /* 0x000fea0000000f00 */
[----:B------:R1:W-:Y:S02]  /*2ea0*/  STG.E.128 [R106.64], R20 ;  /* 0x000000146a007986 */ /* 0x0003e4000c101d06 */
.L_x_6124:
[----:B------:R-:W-:Y:S05]  /*2eb0*/  BSYNC B0 ;  /* 0x0000000000007941 */ /* 0x000fea0003800000 */
.L_x_6123:
[----:B------:R-:W-:Y:S11]  /*2ec0*/  ISETP.GE.AND P0, PT, R12, c[0x0][0x220], PT ;  /* 0x000088000c007a0c */ /* 0x000ff60003f06270 */
[----:B------:R-:W-:Y:S02]  /*2ed0*/  @!UPT UIADD3 URZ, URZ, URZ, URZ ;  /* 0x0000003f3f3ff290 */ /* 0x000fe4000fffe03f */
[----:B------:R-:W-:-:S05]  /*2ee0*/  @P0 BRA `(.L_x_6122) ;  /* 0x000002f000000947 */ /* 0x000fca0003800000 */
[----:B------:R-:W-:Y:S01]  /*2ef0*/  ISETP.GE.AND P0, PT, R12, UR4, PT ;  /* 0x000000040c007c0c */ /* 0x000fe2000bf06270 */
[----:B-1----:R-:W2:Y:S01]  /*2f00*/  LDG.E.128 R20, [R112.64+0x80] ;  /* 0x0000800670147981 */ /* 0x002ea2000c1e1d00 */
[----:B------:R-:W-:Y:S11]  /*2f10*/  IMAD.MOV.U32 R107, RZ, RZ, R103 ;  /* 0x000000ffff6b7224 */ /* 0x000ff600078e0067 */
[----:B------:R-:W-:Y:S01]  /*2f20*/  @!P0 MOV R8, R10 ;  /* 0x0000000a00088202 */ /* 0x000fe20000000f00 */
[----:B------:R-:W3:Y:S06]  /*2f30*/  @!P0 LDG.E.64 R30, [R54.64+0x40] ;  /* 0x00004006361e8981 */ /* 0x000eec000c1e1b00 */
[----:B------:R1:W4:Y:S01]  /*2f40*/  @!P0 LDG.E.64 R6, [R8.64+0x40] ;  /* 0x0000400608068981 */ /* 0x000322000c1e1b00 */
        /* <DEDUP_REMOVED lines=40> */
[----:B------:R1:W-:Y:S02]  /*31d0*/  STG.E.128 [R106.64+0x80], R20 ;  /* 0x000080146a007986 */ /* 0x0003e4000c101d06 */
.L_x_6122:
[----:B------:R-:W-:Y:S05]  /*31e0*/  BSYNC B1 ;  /* 0x0000000000017941 */ /* 0x000fea0003800000 */
.L_x_6121:
        /* <DEDUP_REMOVED lines=19> */
[----:B---3--:R-:W-:Y:S01]  /*3320*/  @!P0 IMAD.U32 R24, R6, 0x10000, RZ ;  /* 0x0001000006188824 */ /* 0x008fe200078e00ff */
[C---:B--2---:R-:W-:Y:S02]  /*3330*/  @!P0 LOP3.LUT R25, R20.reuse, 0xffff0000, RZ, 0xc0, !PT ;  /* 0xffff000014198812 */ /* 0x044fe400078ec0ff */
[----:B------:R-:W-:Y:S02]  /*3340*/  @!P0 SHF.L.U32 R15, R20, 0x10, RZ ;  /* 0x00000010140f8819 */ /* 0x000fe400000006ff */
[----:B------:R-:W-:Y:S01]  /*3350*/  @!P0 LOP3.LUT R8, R6, 0xffff0000, RZ, 0xc0, !PT ;  /* 0xffff000006088812 */ /* 0x000fe200078ec0ff */
[C---:B----4-:R-:W-:Y:S01]  /*3360*/  @!P0 IMAD.U32 R26, R28.reuse, 0x10000, RZ ;  /* 0x000100001c1a8824 */ /* 0x050fe200078e00ff */
[----:B------:R-:W-:Y:S01]  /*3370*/  @!P0 LOP3.LUT R31, R29, 0xffff0000, RZ, 0xc0, !PT ;  /* 0xffff00001d1f8812 */ /* 0x000fe200078ec0ff */
[-C--:B------:R-:W-:Y:S01]  /*3380*/  @!P0 FMUL.FTZ R35, R25, R24.reuse ;  /* 0x0000001819238220 */ /* 0x080fe20000410000 */
[----:B------:R-:W-:Y:S01]  /*3390*/  @!P0 LOP3.LUT R28, R28, 0xffff0000, RZ, 0xc0, !PT ;  /* 0xffff00001c1c8812 */ /* 0x000fe200078ec0ff */
[C---:B------:R-:W-:Y:S01]  /*33a0*/  @!P0 FMUL.FTZ R0, R15.reuse, R24 ;  /* 0x000000180f008220 */ /* 0x040fe20000410000 */
[C---:B------:R-:W-:Y:S01]  /*33b0*/  @!P0 SHF.L.U32 R24, R22.reuse, 0x10, RZ ;  /* 0x0000001016188819 */ /* 0x040fe200000006ff */
[-C--:B------:R-:W-:Y:S01]  /*33c0*/  @!P0 FFMA.FTZ R35, R15, R26.reuse, -R35 ;  /* 0x0000001a0f238223 */ /* 0x080fe20000010823 */
[----:B------:R-:W-:Y:S01]  /*33d0*/  @!P0 SHF.L.U32 R5, R7, 0x10, RZ ;  /* 0x0000001007058819 */ /* 0x000fe200000006ff */
[----:B------:R-:W-:Y:S01]  /*33e0*/  @!P0 IMAD.U32 R15, R21, 0x10000, RZ ;  /* 0x00010000150f8824 */ /* 0x000fe200078e00ff */
[----:B------:R-:W-:Y:S01]  /*33f0*/  @!P0 LOP3.LUT R7, R7, 0xffff0000, RZ, 0xc0, !PT ;  /* 0xffff000007078812 */ /* 0x000fe200078ec0ff */
[----:B------:R-:W-:Y:S01]  /*3400*/  @!P0 FFMA.FTZ R0, R25, R26, R0 ;  /* 0x0000001a19008223 */ /* 0x000fe20000010000 */
[----:B------:R-:W-:Y:S01]  /*3410*/  @!P0 LOP3.LUT R25, R21, 0xffff0000, RZ, 0xc0, !PT ;  /* 0xffff000015198812 */ /* 0x000fe200078ec0ff */
[----:B------:R-:W-:Y:S01]  /*3420*/  @!P0 IMAD.U32 R27, R29, 0x10000, RZ ;  /* 0x000100001d1b8824 */ /* 0x000fe200078e00ff */
[----:B------:R-:W-:Y:S01]  /*3430*/  @!P0 LOP3.LUT R26, R22, 0xffff0000, RZ, 0xc0, !PT ;  /* 0xffff0000161a8812 */ /* 0x000fe200078ec0ff */
[C---:B------:R-:W-:Y:S01]  /*3440*/  @!P0 IMAD.U32 R6, R23.reuse, 0x10000, RZ ;  /* 0x0001000017068824 */ /* 0x040fe200078e00ff */
[----:B------:R-:W-:Y:S01]  /*3450*/  @!P0 LOP3.LUT R29, R23, 0xffff0000, RZ, 0xc0, !PT ;  /* 0xffff0000171d8812 */ /* 0x000fe200078ec0ff */
[-C--:B------:R-:W-:Y:S01]  /*3460*/  @!P0 FMUL.FTZ R2, R15, R8.reuse ;  /* 0x000000080f028220 */ /* 0x080fe20000410000 */
[----:B------:R-:W-:Y:S01]  /*3470*/  @!P0 F2FP.BF16.PACK_AB R35, R0, R35 ;  /* 0x000000230023823e */ /* 0x000fe200000010ff */
[----:B------:R-:W-:Y:S02]  /*3480*/  @!P0 FMUL.FTZ R3, R24, R5 ;  /* 0x0000000518038220 */ /* 0x000fe40000410000 */
        /* <DEDUP_REMOVED lines=18> */
.L_x_6128:
[----:B------:R-:W-:Y:S05]  /*35b0*/  BSYNC B0 ;  /* 0x0000000000007941 */ /* 0x000fea0003800000 */
.L_x_6127:
        /* <DEDUP_REMOVED lines=9> */
[----:B------:R-:W3:Y:S06]  /*3650*/  @!P0 LDG.E.64 R6, [R18.64+0x40] ;  /* 0x0000400612068981 */ /* 0x000eec000c1e1b00 */
[----:B------:R-:W4:Y:S01]  /*3660*/  @!P0 LDG.E.64 R28, [R32.64+0x40] ;  /* 0x00004006201c8981 */ /* 0x000f22000c1e1b00 */
[----:B---3--:R-:W-:Y:S01]  /*3670*/  @!P0 IMAD.U32 R24, R6, 0x10000, RZ ;  /* 0x0001000006188824 */ /* 0x008fe200078e00ff */
[C---:B--2---:R-:W-:Y:S02]  /*3680*/  @!P0 LOP3.LUT R25, R20.reuse, 0xffff0000, RZ, 0xc0, !PT ;  /* 0xffff000014198812 */ /* 0x044fe400078ec0ff */
[----:B------:R-:W-:Y:S02]  /*3690*/  @!P0 SHF.L.U32 R15, R20, 0x10, RZ ;  /* 0x00000010140f8819 */ /* 0x000fe400000006ff */
[----:B------:R-:W-:Y:S01]  /*36a0*/  @!P0 SHF.L.U32 R18, R22, 0x10, RZ ;  /* 0x0000001016128819 */ /* 0x000fe200000006ff */
[----:B----4-:R-:W-:Y:S01]  /*36b0*/  @!P0 IMAD.U32 R26, R28, 0x10000, RZ ;  /* 0x000100001c1a8824 */ /* 0x010fe200078e00ff */
[----:B------:R-:W-:Y:S01]  /*36c0*/  @!P0 LOP3.LUT R8, R6, 0xffff0000, RZ, 0xc0, !PT ;  /* 0xffff000006088812 */ /* 0x000fe200078ec0ff */
[-C--:B------:R-:W-:Y:S01]  /*36d0*/  @!P0 FMUL.FTZ R35, R25, R24.reuse ;  /* 0x0000001819238220 */ /* 0x080fe20000410000 */
[----:B------:R-:W-:Y:S01]  /*36e0*/  @!P0 LOP3.LUT R31, R29, 0xffff0000, RZ, 0xc0, !PT ;  /* 0xffff00001d1f8812 */ /* 0x000fe200078ec0ff */
[C---:B------:R-:W-:Y:S01]  /*36f0*/  @!P0 FMUL.FTZ R0, R15.reuse, R24 ;  /* 0x000000180f008220 */ /* 0x040fe20000410000 */
[----:B------:R-:W-:Y:S01]  /*3700*/  @!P0 LOP3.LUT R28, R28, 0xffff0000, RZ, 0xc0, !PT ;  /* 0xffff00001c1c8812 */ /* 0x000fe200078ec0ff */
        /* <DEDUP_REMOVED lines=31> */
.L_x_6126:
[----:B------:R-:W-:Y:S05]  /*3900*/  BSYNC B1 ;  /* 0x0000000000017941 */ /* 0x000fea0003800000 */
.L_x_6125:
        /* <DEDUP_REMOVED lines=60> */
.L_x_6132:
[----:B------:R-:W-:Y:S05]  /*3cd0*/  BSYNC B0 ;  /* 0x0000000000007941 */ /* 0x000fea0003800000 */
.L_x_6131:
        /* <DEDUP_REMOVED lines=52> */
.L_x_6130:
[----:B------:R-:W-:Y:S05]  /*4020*/  BSYNC B1 ;  /* 0x0000000000017941 */ /* 0x000fea0003800000 */
.L_x_6129:
        /* <DEDUP_REMOVED lines=12> */
[----:B------:R-:W-:Y:S02]  /*40f0*/  ISETP.GE.AND P0, PT, R16, UR4, PT ;  /* 0x0000000410007c0c */ /* 0x000fe4000bf06270 */
[----:B-1----:R-:W-:Y:S01]  /*4100*/  MOV R107, R103 ;  /* 0x00000067006b7202 */ /* 0x002fe20000000f00 */
[C---:B------:R-:W-:Y:S04]  /*4110*/  IMAD.WIDE.U32 R36, R35.reuse, c[0x0][0x288], R112 ;  /* 0x0000a20023247a25 */ /* 0x040fe800078e0070 */
[C---:B------:R-:W-:Y:S02]  /*4120*/  IMAD R30, R35.reuse, c[0x0][0x28c], RZ ;  /* 0x0000a300231e7a24 */ /* 0x040fe400078e02ff */
[----:B------:R-:W-:Y:S03]  /*4130*/  IMAD.WIDE.U32 R40, R35, c[0x0][0x198], R106 ;  /* 0x0000660023287a25 */ /* 0x000fe600078e006a */
[----:B------:R-:W-:Y:S01]  /*4140*/  IADD3 R37, R37, R30, RZ ;  /* 0x0000001e25257210 */ /* 0x000fe20007ffe0ff */
[----:B------:R-:W2:Y:S01]  /*4150*/  @!P0 LDG.E.64 R6, [R18.64] ;  /* 0x0000000612068981 */ /* 0x000ea2000c1e1b00 */
[----:B------:R-:W-:Y:S05]  /*4160*/  IMAD R35, R35, c[0x0][0x19c], RZ ;  /* 0x0000670023237a24 */ /* 0x000fea00078e02ff */
[----:B------:R-:W-:Y:S01]  /*4170*/  IADD3 R41, R41, R35, RZ ;  /* 0x0000002329297210 */ /* 0x000fe20007ffe0ff */
[----:B------:R-:W3:Y:S08]  /*4180*/  LDG.E.128 R20, [R36.64] ;  /* 0x0000000624147981 */ /* 0x000ef0000c1e1d00 */
[----:B------:R-:W4:Y:S01]  /*4190*/  @!P0 LDG.E.64 R28, [R32.64] ;  /* 0x00000006201c8981 */ /* 0x000f22000c1e1b00 */
[C---:B--2---:R-:W-:Y:S01]  /*41a0*/  @!P0 LOP3.LUT R8, R6.reuse, 0xffff0000, RZ, 0xc0, !PT ;  /* 0xffff000006088812 */ /* 0x044fe200078ec0ff */
[----:B------:R-:W-:Y:S02]  /*41b0*/  @!P0 IMAD.U32 R24, R6, 0x10000, RZ ;  /* 0x0001000006188824 */ /* 0x000fe400078e00ff */
[C---:B------:R-:W-:Y:S01]  /*41c0*/  @!P0 IMAD.U32 R5, R7.reuse, 0x10000, RZ ;  /* 0x0001000007058824 */ /* 0x040fe200078e00ff */
[----:B------:R-:W-:Y:S02]  /*41d0*/  @!P0 LOP3.LUT R7, R7, 0xffff0000, RZ, 0xc0, !PT ;  /* 0xffff000007078812 */ /* 0x000fe400078ec0ff */
[C---:B---3--:R-:W-:Y:S01]  /*41e0*/  @!P0 LOP3.LUT R25, R20.reuse, 0xffff0000, RZ, 0xc0, !PT ;  /* 0xffff000014198812 */ /* 0x048fe200078ec0ff */
[----:B------:R-:W-:Y:S01]  /*41f0*/  @!P0 IMAD.U32 R6, R23, 0x10000, RZ ;  /* 0x0001000017068824 */ /* 0x000fe200078e00ff */
[----:B------:R-:W-:Y:S03]  /*4200*/  @!P0 SHF.L.U32 R15, R20, 0x10, RZ ;  /* 0x00000010140f8819 */ /* 0x000fe600000006ff */
[-C--:B------:R-:W-:Y:S02]  /*4210*/  @!P0 FMUL.FTZ R37, R25, R24.reuse ;  /* 0x0000001819258220 */ /* 0x080fe40000410000 */
[C---:B------:R-:W-:Y:S01]  /*4220*/  @!P0 FMUL.FTZ R0, R15.reuse, R24 ;  /* 0x000000180f008220 */ /* 0x040fe20000410000 */
[----:B----4-:R-:W-:Y:S01]  /*4230*/  @!P0 SHF.L.U32 R26, R28, 0x10, RZ ;  /* 0x000000101c1a8819 */ /* 0x010fe200000006ff */
[----:B------:R-:W-:Y:S01]  /*4240*/  @!P0 FMUL.FTZ R4, R6, R7 ;  /* 0x0000000706048220 */ /* 0x000fe20000410000 */
[----:B------:R-:W-:Y:S02]  /*4250*/  @!P0 SHF.L.U32 R24, R22, 0x10, RZ ;  /* 0x0000001016188819 */ /* 0x000fe400000006ff */
[----:B------:R-:W-:Y:S01]  /*4260*/  @!P0 LOP3.LUT R28, R28, 0xffff0000, RZ, 0xc0, !PT ;  /* 0xffff00001c1c8812 */ /* 0x000fe200078ec0ff */
[-C--:B------:R-:W-:Y:S01]  /*4270*/  @!P0 FFMA.FTZ R37, R15, R26.reuse, -R37 ;  /* 0x0000001a0f258223 */ /* 0x080fe20000010825 */
[----:B------:R-:W-:Y:S01]  /*4280*/  @!P0 SHF.L.U32 R15, R21, 0x10, RZ ;  /* 0x00000010150f8819 */ /* 0x000fe200000006ff */
[----:B------:R-:W-:Y:S01]  /*4290*/  @!P0 FFMA.FTZ R0, R25, R26, R0 ;  /* 0x0000001a19008223 */ /* 0x000fe20000010000 */
[C---:B------:R-:W-:Y:S01]  /*42a0*/  @!P0 SHF.L.U32 R27, R29.reuse, 0x10, RZ ;  /* 0x000000101d1b8819 */ /* 0x040fe200000006ff */
[----:B------:R-:W-:Y:S01]  /*42b0*/  @!P0 FMUL.FTZ R3, R24, R5 ;  /* 0x0000000518038220 */ /* 0x000fe20000410000 */
[----:B------:R-:W-:Y:S01]  /*42c0*/  @!P0 LOP3.LUT R31, R29, 0xffff0000, RZ, 0xc0, !PT ;  /* 0xffff00001d1f8812 */ /* 0x000fe200078ec0ff */
[-C--:B------:R-:W-:Y:S01]  /*42d0*/  @!P0 FMUL.FTZ R2, R15, R8.reuse ;  /* 0x000000080f028220 */ /* 0x080fe20000410000 */
[----:B------:R-:W-:Y:S02]  /*42e0*/  @!P0 LOP3.LUT R25, R21, 0xffff0000, RZ, 0xc0, !PT ;  /* 0xffff000015198812 */ /* 0x000fe400078ec0ff */
[----:B------:R-:W-:Y:S02]  /*42f0*/  @!P0 LOP3.LUT R26, R22, 0xffff0000, RZ, 0xc0, !PT ;  /* 0xffff0000161a8812 */ /* 0x000fe400078ec0ff */
[----:B------:R-:W-:Y:S01]  /*4300*/  @!P0 LOP3.LUT R29, R23, 0xffff0000, RZ, 0xc0, !PT ;  /* 0xffff0000171d8812 */ /* 0x000fe200078ec0ff */
[----:B------:R-:W-:Y:S01]  /*4310*/  @!P0 FMUL.FTZ R39, R25, R8 ;  /* 0x0000000819278220 */ /* 0x000fe20000410000 */
[----:B------:R-:W-:Y:S01]  /*4320*/  @!P0 F2FP.BF16.PACK_AB R37, R0, R37 ;  /* 0x000000250025823e */ /* 0x000fe200000010ff */
[C---:B------:R-:W-:Y:S02]  /*4330*/  @!P0 FMUL.FTZ R30, R26.reuse, R5 ;  /* 0x000000051a1e8220 */ /* 0x040fe40000410000 */
        /* <DEDUP_REMOVED lines=15> */
.L_x_6136:
[----:B------:R-:W-:Y:S05]  /*4430*/  BSYNC B0 ;  /* 0x0000000000007941 */ /* 0x000fea0003800000 */
.L_x_6135:
        /* <DEDUP_REMOVED lines=52> */
.L_x_6134:
[----:B------:R-:W-:Y:S05]  /*4780*/  BSYNC B1 ;  /* 0x0000000000017941 */ /* 0x000fea0003800000 */
.L_x_6133:
        /* <DEDUP_REMOVED lines=9> */
.L_x_6120:
        /* <DEDUP_REMOVED lines=15> */
[C---:B------:R-:W-:Y:S01]  /*4910*/  LOP3.LUT R41, R45.reuse, 0xffff0000, RZ, 0xc0, !PT ;  /* 0xffff00002d297812 */ /* 0x040fe200078ec0ff */
[----:B------:R-:W-:Y:S01]  /*4920*/  IMAD.U32 R38, R45, 0x10000, RZ ;  /* 0x000100002d267824 */ /* 0x000fe200078e00ff */
[C---:B------:R-:W-:Y:S01]  /*4930*/  SHF.L.U32 R42, R46.reuse, 0x10, RZ ;  /* 0x000000102e2a7819 */ /* 0x040fe200000006ff */
[----:B------:R-:W-:Y:S01]  /*4940*/  USHF.R.S32.HI UR5, URZ, 0x1, UR5 ;  /* 0x000000013f057899 */ /* 0x000fe20008011405 */
[----:B------:R-:W-:Y:S01]  /*4950*/  LOP3.LUT R45, R46, 0xffff0000, RZ, 0xc0, !PT ;  /* 0xffff00002e2d7812 */ /* 0x000fe200078ec0ff */
[C---:B------:R-:W-:Y:S01]  /*4960*/  IMAD.U32 R46, R47.reuse, 0x10000, RZ ;  /* 0x000100002f2e7824 */ /* 0x040fe200078e00ff */
[----:B------:R-:W-:Y:S03]  /*4970*/  LOP3.LUT R49, R47, 0xffff0000, RZ, 0xc0, !PT ;  /* 0xffff00002f317812 */ /* 0x000fe600078ec0ff */
        /* <DEDUP_REMOVED lines=13> */
[----:B------:R-:W-:Y:S06]  /*4a50*/  LEA.HI.X.SX32 R57, R107, R117, 0x1, P0 ;  /* 0x000000756b397211 */ /* 0x000fec00000f0eff */
        /* <DEDUP_REMOVED lines=11> */
[----:B------:R-:W-:Y:S01]  /*4b10*/  IMAD.U32 R29, R21, 0x10000, RZ ;  /* 0x00010000151d7824 */ /* 0x000fe200078e00ff */
[----:B------:R-:W-:Y:S01]  /*4b20*/  LOP3.LUT R31, R20, 0xffff0000, RZ, 0xc0, !PT ;  /* 0xffff0000141f7812 */ /* 0x000fe200078ec0ff */
[----:B------:R-:W-:Y:S01]  /*4b30*/  @!P5 FADD.FTZ R25, -R25, -RZ ;  /* 0x800000ff1919d221 */ /* 0x000fe20000010100 */
[----:B------:R-:W-:Y:S01]  /*4b40*/  LOP3.LUT R19, R154, 0xffff0000, RZ, 0xc0, !PT ;  /* 0xffff00009a137812 */ /* 0x000fe200078ec0ff */
[----:B------:R-:W-:Y:S01]  /*4b50*/  FMUL.FTZ R0, R33, R32 ;  /* 0x0000002021007220 */ /* 0x000fe20000410000 */
[----:B------:R-:W-:Y:S01]  /*4b60*/  LOP3.LUT R30, R21, 0xffff0000, RZ, 0xc0, !PT ;  /* 0xffff0000151e7812 */ /* 0x000fe200078ec0ff */
[----:B------:R-:W-:Y:S01]  /*4b70*/  FMUL.FTZ R2, R31, R28 ;  /* 0x0000001c1f027220 */ /* 0x000fe20000410000 */
[C---:B------:R-:W-:Y:S01]  /*4b80*/  SHF.L.U32 R34, R56.reuse, 0x10, RZ ;  /* 0x0000001038227819 */ /* 0x040fe200000006ff */
        /* <DEDUP_REMOVED lines=13> */
[C---:B------:R-:W-:Y:S01]  /*4c60*/  LOP3.LUT R22, R23.reuse, 0xffff0000, RZ, 0xc0, !PT ;  /* 0xffff000017167812 */ /* 0x040fe200078ec0ff */
[----:B------:R-:W-:Y:S01]  /*4c70*/  IMAD.U32 R21, R23, 0x10000, RZ ;  /* 0x0001000017157824 */ /* 0x000fe200078e00ff */
[----:B------:R-:W-:Y:S01]  /*4c80*/  LOP3.LUT R44, R58, 0xffff0000, RZ, 0xc0, !PT ;  /* 0xffff00003a2c7812 */ /* 0x000fe200078ec0ff */
[----:B------:R-:W-:Y:S01]  /*4c90*/  @!P5 FADD.FTZ R18, -R18, -RZ ;  /* 0x800000ff1212d221 */ /* 0x000fe20000010100 */
[----:B------:R-:W-:Y:S01]  /*4ca0*/  LOP3.LUT R48, R59, 0xffff0000, RZ, 0xc0, !PT ;  /* 0xffff00003b307812 */ /* 0x000fe200078ec0ff */
[----:B------:R-:W-:Y:S02]  /*4cb0*/  FMUL.FTZ R5, R27, R24 ;  /* 0x000000181b057220 */ /* 0x000fe40000410000 */
[----:B------:R-:W-:Y:S02]  /*4cc0*/  FFMA.FTZ R3, R38, R39, R3 ;  /* 0x0000002726037223 */ /* 0x000fe40000010003 */
[----:B------:R-:W-:Y:S02]  /*4cd0*/  @!P5 FADD.FTZ R15, -R15, -RZ ;  /* 0x800000ff0f0fd221 */ /* 0x000fe40000010100 */
[----:B------:R-:W-:Y:S02]  /*4ce0*/  FMUL.FTZ R6, R20, R19 ;  /* 0x0000001314067220 */ /* 0x000fe40000410000 */
[----:B------:R-:W-:Y:S02]  /*4cf0*/  FFMA.FTZ R4, R41, R40, R4 ;  /* 0x0000002829047223 */ /* 0x000fe40000010004 */
[----:B------:R-:W-:Y:S02]  /*4d00*/  FMUL.FTZ R7, R21, R18 ;  /* 0x0000001215077220 */ /* 0x000fe40000410000 */
[----:B------:R-:W-:Y:S02]  /*4d10*/  IMAD.U32 R47, R59, 0x10000, RZ ;  /* 0x000100003b2f7824 */ /* 0x000fe400078e00ff */
        /* <DEDUP_REMOVED lines=9> */
.L_x_6143:
[----:B------:R-:W-:Y:S05]  /*4db0*/  BSYNC B0 ;  /* 0x0000000000007941 */ /* 0x000fea0003800000 */
.L_x_6142:
[----:B------:R-:W-:Y:S05]  /*4dc0*/  MOV R107, R103 ;  /* 0x00000067006b7202 */ /* 0x000fea0000000f00 */
[----:B-----5:R2:W-:Y:S02]  /*4dd0*/  STG.E.128 [R106.64], R44 ;  /* 0x0000002c6a007986 */ /* 0x0205e4000c101d06 */
.L_x_6141:
[----:B------:R-:W-:Y:S05]  /*4de0*/  BSYNC B1 ;  /* 0x0000000000017941 */ /* 0x000fea0003800000 */
.L_x_6140:
        /* <DEDUP_REMOVED lines=28> */
[----:B------:R-:W3:Y:S01]  /*4fb0*/  LDG.E.128 R152, [R152.64+0x80] ;  /* 0x0000800698987981 */ /* 0x000ee2000c1e1d00 */
[----:B------:R-:W-:Y:S01]  /*4fc0*/  MOV R107, RZ ;  /* 0x000000ff006b7202 */ /* 0x000fe20000000f00 */
[----:B------:R-:W-:Y:S05]  /*4fd0*/  @P5 IMAD R107, RZ, RZ, -UR5 ;  /* 0x80000005ff6b5e24 */ /* 0x000fea000f8e02ff */
[C---:B------:R-:W-:Y:S01]  /*4fe0*/  LEA R56, P0, R107.reuse, R116, 0x1 ;  /* 0x000000746b387211 */ /* 0x040fe200078008ff */
[----:B--2---:R4:W2:Y:S03]  /*4ff0*/  LDG.E.128 R20, [R18.64] ;  /* 0x0000000612147981 */ /* 0x0048a6000c1e1d00 */
[----:B------:R-:W-:Y:S06]  /*5000*/  LEA.HI.X.SX32 R57, R107, R117, 0x1, P0 ;  /* 0x000000756b397211 */ /* 0x000fec00000f0eff */
        /* <DEDUP_REMOVED lines=53> */
.L_x_6145:
[----:B------:R-:W-:Y:S05]  /*5360*/  BSYNC B0 ;  /* 0x0000000000007941 */ /* 0x000fea0003800000 */
.L_x_6144:
[----:B------:R-:W-:Y:S05]  /*5370*/  MOV R107, R103 ;  /* 0x00000067006b7202 */ /* 0x000fea0000000f00 */
[----:B-----5:R3:W-:Y:S02]  /*5380*/  STG.E.128 [R106.64+0x80], R44 ;  /* 0x0000802c6a007986 */ /* 0x0207e4000c101d06 */
.L_x_6139:
[----:B------:R-:W-:Y:S05]  /*5390*/  BSYNC B2 ;  /* 0x0000000000027941 */ /* 0x000fea0003800000 */
.L_x_6138:
        /* <DEDUP_REMOVED lines=14> */
[----:B------:R-:W-:Y:S01]  /*5480*/  LOP3.LUT R41, R45, 0xffff0000, RZ, 0xc0, !PT ;  /* 0xffff00002d297812 */ /* 0x000fe200078ec0ff */
[----:B------:R-:W-:Y:S01]  /*5490*/  IMAD.MOV.U32 R150, RZ, RZ, RZ ;  /* 0x000000ffff967224 */ /* 0x000fe200078e00ff */
[----:B------:R-:W-:Y:S01]  /*54a0*/  SHF.L.U32 R42, R46, 0x10, RZ ;  /* 0x000000102e2a7819 */ /* 0x000fe200000006ff */
[----:B------:R-:W-:Y:S01]  /*54b0*/  USHF.R.S32.HI UR5, URZ, 0x1, UR5 ;  /* 0x000000013f057899 */ /* 0x000fe20008011405 */
[----:B------:R-:W-:Y:S01]  /*54c0*/  LOP3.LUT R49, R47, 0xffff0000, RZ, 0xc0, !PT ;  /* 0xffff00002f317812 */ /* 0x000fe200078ec0ff */
[----:B------:R-:W-:Y:S02]  /*54d0*/  IMAD.U32 R35, R44, 0x10000, RZ ;  /* 0x000100002c237824 */ /* 0x000fe400078e00ff */
[----:B------:R-:W-:Y:S01]  /*54e0*/  IMAD.U32 R38, R45, 0x10000, RZ ;  /* 0x000100002d267824 */ /* 0x000fe200078e00ff */
        /* <DEDUP_REMOVED lines=9> */
[----:B------:R-:W-:Y:S01]  /*5580*/  LEA.HI.X R153, R151, R115, R150, 0x1, P0 ;  /* 0x0000007397997211 */ /* 0x000fe200000f0c96 */
[----:B------:R-:W-:Y:S01]  /*5590*/  IMAD.MOV.U32 R150, RZ, RZ, RZ ;  /* 0x000000ffff967224 */ /* 0x000fe200078e00ff */
[C---:B------:R-:W-:Y:S02]  /*55a0*/  LEA R18, P0, R107.reuse, R156, 0x1 ;  /* 0x0000009c6b127211 */ /* 0x040fe400078008ff */
[----:B------:R-:W-:Y:S02]  /*55b0*/  @P4 IADD3 R150, RZ, -UR5, RZ ;  /* 0x80000005ff964c10 */ /* 0x000fe4000fffe0ff */
[----:B------:R-:W-:Y:S01]  /*55c0*/  LEA.HI.X.SX32 R19, R107, R157, 0x1, P0 ;  /* 0x0000009d6b137211 */ /* 0x000fe200000f0eff */
[----:B------:R-:W3:Y:S01]  /*55d0*/  LDG.E.128 R152, [R152.64] ;  /* 0x0000000698987981 */ /* 0x000ee2000c1e1d00 */
[----:B------:R-:W-:Y:S04]  /*55e0*/  IADD3 R107, P0, R73, R150, RZ ;  /* 0x00000096496b7210 */ /* 0x000fe80007f1e0ff */
[----:B------:R-:W-:Y:S02]  /*55f0*/  LEA.HI.X.SX32 R150, R150, R124, 0x1, P0 ;  /* 0x0000007c96967211 */ /* 0x000fe400000f0eff */
[C---:B------:R-:W-:Y:S01]  /*5600*/  LEA R56, P0, R107.reuse, R116, 0x1 ;  /* 0x000000746b387211 */ /* 0x040fe200078008ff */
[----:B--2---:R4:W2:Y:S03]  /*5610*/  LDG.E.128 R20, [R18.64] ;  /* 0x0000000612147981 */ /* 0x0048a6000c1e1d00 */
[----:B------:R-:W-:Y:S06]  /*5620*/  LEA.HI.X R57, R107, R117, R150, 0x1, P0 ;  /* 0x000000756b397211 */ /* 0x000fec00000f0c96 */
[----:B------:R-:W2:Y:S01]  /*5630*/  LDG.E.128 R56, [R56.64] ;  /* 0x0000000638387981 */ /* 0x000ea2000c1e1d00 */
[C---:B---3--:R-:W-:Y:S01]  /*5640*/  IMAD.U32 R32, R152.reuse, 0x10000, RZ ;  /* 0x0001000098207824 */ /* 0x048fe200078e00ff */
[----:B------:R-:W-:Y:S01]  /*5650*/  LOP3.LUT R28, R152, 0xffff0000, RZ, 0xc0, !PT ;  /* 0xffff0000981c7812 */ /* 0x000fe200078ec0ff */
[----:B------:R-:W-:Y:S01]  /*5660*/  IMAD.U32 R24, R154, 0x10000, RZ ;  /* 0x000100009a187824 */ /* 0x000fe200078e00ff */
[C---:B------:R-:W-:Y:S01]  /*5670*/  SHF.L.U32 R26, R153.reuse, 0x10, RZ ;  /* 0x00000010991a7819 */ /* 0x040fe200000006ff */
[----:B------:R-:W-:Y:S01]  /*5680*/  @!P4 FADD.FTZ R32, -R32, -RZ ;  /* 0x800000ff2020c221 */ /* 0x000fe20000010100 */
[----:B------:R-:W-:Y:S01]  /*5690*/  LOP3.LUT R25, R153, 0xffff0000, RZ, 0xc0, !PT ;  /* 0xffff000099197812 */ /* 0x000fe200078ec0ff */
[----:B------:R-:W-:Y:S01]  /*56a0*/  @!P4 FADD.FTZ R28, -R28, -RZ ;  /* 0x800000ff1c1cc221 */ /* 0x000fe20000010100 */
[----:B----4-:R-:W-:Y:S01]  /*56b0*/  LOP3.LUT R19, R154, 0xffff0000, RZ, 0xc0, !PT ;  /* 0xffff00009a137812 */ /* 0x010fe200078ec0ff */
[C---:B--2---:R-:W-:Y:S01]  /*56c0*/  IMAD.U32 R33, R20.reuse, 0x10000, RZ ;  /* 0x0001000014217824 */ /* 0x044fe200078e00ff */
[----:B------:R-:W-:Y:S01]  /*56d0*/  LOP3.LUT R31, R20, 0xffff0000, RZ, 0xc0, !PT ;  /* 0xffff0000141f7812 */ /* 0x000fe200078ec0ff */
[----:B------:R-:W-:Y:S01]  /*56e0*/  @!P4 FADD.FTZ R26, -R26, -RZ ;  /* 0x800000ff1a1ac221 */ /* 0x000fe20000010100 */
[----:B------:R-:W-:Y:S01]  /*56f0*/  SHF.L.U32 R29, R21, 0x10, RZ ;  /* 0x00000010151d7819 */ /* 0x000fe200000006ff */
[----:B------:R-:W-:Y:S01]  /*5700*/  FMUL.FTZ R0, R33, R32 ;  /* 0x0000002021007220 */ /* 0x000fe20000410000 */
[----:B------:R-:W-:Y:S01]  /*5710*/  LOP3.LUT R30, R21, 0xffff0000, RZ, 0xc0, !PT ;  /* 0xffff0000151e7812 */ /* 0x000fe200078ec0ff */
[----:B------:R-:W-:Y:S01]  /*5720*/  @!P4 FADD.FTZ R25, -R25, -RZ ;  /* 0x800000ff1919c221 */ /* 0x000fe20000010100 */
[----:B------:R-:W-:Y:S01]  /*5730*/  SHF.L.U32 R18, R155, 0x10, RZ ;  /* 0x000000109b127819 */ /* 0x000fe200000006ff */
[----:B------:R-:W-:Y:S01]  /*5740*/  FMUL.FTZ R2, R31, R28 ;  /* 0x0000001c1f027220 */ /* 0x000fe20000410000 */
[C---:B------:R-:W-:Y:S01]  /*5750*/  LOP3.LUT R36, R56.reuse, 0xffff0000, RZ, 0xc0, !PT ;  /* 0xffff000038247812 */ /* 0x040fe200078ec0ff */
[----:B------:R-:W-:Y:S01]  /*5760*/  IMAD.U32 R34, R56, 0x10000, RZ ;  /* 0x0001000038227824 */ /* 0x000fe200078e00ff */
[----:B------:R-:W-:Y:S01]  /*5770*/  SHF.L.U32 R39, R57, 0x10, RZ ;  /* 0x0000001039277819 */ /* 0x000fe200000006ff */
[C---:B------:R-:W-:Y:S01]  /*5780*/  IMAD.U32 R27, R22.reuse, 0x10000, RZ ;  /* 0x00010000161b7824 */ /* 0x040fe200078e00ff */
        /* <DEDUP_REMOVED lines=9> */
[----:B------:R-:W-:Y:S01]  /*5820*/  @!P4 FADD.FTZ R19, -R19, -RZ ;  /* 0x800000ff1313c221 */ /* 0x000fe20000010100 */
[----:B------:R-:W-:Y:S01]  /*5830*/  LOP3.LUT R44, R58, 0xffff0000, RZ, 0xc0, !PT ;  /* 0xffff00003a2c7812 */ /* 0x000fe200078ec0ff */
[----:B------:R-:W-:Y:S01]  /*5840*/  FFMA.FTZ R2, R37, R36, R2 ;  /* 0x0000002425027223 */ /* 0x000fe20000010002 */
[C---:B------:R-:W-:Y:S01]  /*5850*/  SHF.L.U32 R47, R59.reuse, 0x10, RZ ;  /* 0x000000103b2f7819 */ /* 0x040fe200000006ff */
        /* <DEDUP_REMOVED lines=18> */
.L_x_6151:
[----:B------:R-:W-:Y:S05]  /*5980*/  BSYNC B0 ;  /* 0x0000000000007941 */ /* 0x000fea0003800000 */
.L_x_6150:
[C---:B------:R-:W-:Y:S04]  /*5990*/  LEA R2, P0, R165.reuse, R106, 0x1 ;  /* 0x0000006aa5027211 */ /* 0x040fe800078008ff */
[----:B------:R-:W-:Y:S05]  /*59a0*/  LEA.HI.X R3, R165, R103, R164, 0x1, P0 ;  /* 0x00000067a5037211 */ /* 0x000fea00000f0ca4 */
[----:B-----5:R3:W-:Y:S04]  /*59b0*/  STG.E.128 [R2.64], R44 ;  /* 0x0000002c02007986 */ /* 0x0207e8000c101d06 */
.L_x_6149:
[----:B------:R-:W-:Y:S05]  /*59c0*/  BSYNC B1 ;  /* 0x0000000000017941 */ /* 0x000fea0003800000 */
.L_x_6148:
        /* <DEDUP_REMOVED lines=91> */
.L_x_6153:
[----:B------:R-:W-:Y:S05]  /*5f80*/  BSYNC B0 ;  /* 0x0000000000007941 */ /* 0x000fea0003800000 */
.L_x_6152:
[C---:B------:R-:W-:Y:S04]  /*5f90*/  LEA R2, P0, R86.reuse, R106, 0x1 ;  /* 0x0000006a56027211 */ /* 0x040fe800078008ff */
[----:B------:R-:W-:Y:S05]  /*5fa0*/  LEA.HI.X R3, R86, R103, R87, 0x1, P0 ;  /* 0x0000006756037211 */ /* 0x000fea00000f0c57 */
[----:B-----5:R3:W-:Y:S04]  /*5fb0*/  STG.E.128 [R2.64], R44 ;  /* 0x0000002c02007986 */ /* 0x0207e8000c101d06 */
.L_x_6147:
[----:B------:R-:W-:Y:S05]  /*5fc0*/  BSYNC B2 ;  /* 0x0000000000027941 */ /* 0x000fea0003800000 */
.L_x_6146:
        /* <DEDUP_REMOVED lines=94> */
.L_x_6159:
[----:B------:R-:W-:Y:S05]  /*65b0*/  BSYNC B0 ;  /* 0x0000000000007941 */ /* 0x000fea0003800000 */
.L_x_6158:
[C---:B------:R-:W-:Y:S04]  /*65c0*/  LEA R2, P0, R148.reuse, R106, 0x1 ;  /* 0x0000006a94027211 */ /* 0x040fe800078008ff */
[----:B------:R-:W-:Y:S05]  /*65d0*/  LEA.HI.X R3, R148, R103, R81, 0x1, P0 ;  /* 0x0000006794037211 */ /* 0x000fea00000f0c51 */
[----:B-----5:R3:W-:Y:S04]  /*65e0*/  STG.E.128 [R2.64], R44 ;  /* 0x0000002c02007986 */ /* 0x0207e8000c101d06 */
.L_x_6157:
[----:B------:R-:W-:Y:S05]  /*65f0*/  BSYNC B1 ;  /* 0x0000000000017941 */ /* 0x000fea0003800000 */
.L_x_6156:
        /* <DEDUP_REMOVED lines=91> */
.L_x_6161:
[----:B------:R-:W-:Y:S05]  /*6bb0*/  BSYNC B0 ;  /* 0x0000000000007941 */ /* 0x000fea0003800000 */
.L_x_6160:
[C---:B------:R-:W-:Y:S04]  /*6bc0*/  LEA R2, P0, R88.reuse, R106, 0x1 ;  /* 0x0000006a58027211 */ /* 0x040fe800078008ff */
[----:B------:R-:W-:Y:S05]  /*6bd0*/  LEA.HI.X R3, R88, R103, R89, 0x1, P0 ;  /* 0x0000006758037211 */ /* 0x000fea00000f0c59 */
[----:B-----5:R3:W-:Y:S04]  /*6be0*/  STG.E.128 [R2.64], R44 ;  /* 0x0000002c02007986 */ /* 0x0207e8000c101d06 */
.L_x_6155:
[----:B------:R-:W-:Y:S05]  /*6bf0*/  BSYNC B2 ;  /* 0x0000000000027941 */ /* 0x000fea0003800000 */
.L_x_6154:
        /* <DEDUP_REMOVED lines=96> */
.L_x_6167:
[----:B------:R-:W-:Y:S05]  /*7200*/  BSYNC B0 ;  /* 0x0000000000007941 */ /* 0x000fea0003800000 */
.L_x_6166:
[C---:B------:R-:W-:Y:S01]  /*7210*/  IMAD R0, R151.reuse, c[0x0][0x19c], RZ ;  /* 0x0000670097007a24 */ /* 0x040fe200078e02ff */
[----:B------:R-:W-:Y:S05]  /*7220*/  MOV R107, R103 ;  /* 0x00000067006b7202 */ /* 0x000fea0000000f00 */
[----:B------:R-:W-:Y:S05]  /*7230*/  IMAD.WIDE.U32 R2, R151, c[0x0][0x198], R106 ;  /* 0x0000660097027a25 */ /* 0x000fea00078e006a */
[----:B------:R-:W-:Y:S05]  /*7240*/  IADD3 R3, R3, R0, RZ ;  /* 0x0000000003037210 */ /* 0x000fea0007ffe0ff */
[----:B-----5:R3:W-:Y:S02]  /*7250*/  STG.E.128 [R2.64], R44 ;  /* 0x0000002c02007986 */ /* 0x0207e4000c101d06 */
.L_x_6165:
[----:B------:R-:W-:Y:S05]  /*7260*/  BSYNC B1 ;  /* 0x0000000000017941 */ /* 0x000fea0003800000 */
.L_x_6164:
        /* <DEDUP_REMOVED lines=91> */
.L_x_6169:
[----:B------:R-:W-:Y:S05]  /*7820*/  BSYNC B0 ;  /* 0x0000000000007941 */ /* 0x000fea0003800000 */
.L_x_6168:
[C---:B------:R-:W-:Y:S04]  /*7830*/  LEA R2, P0, R93.reuse, R106, 0x1 ;  /* 0x0000006a5d027211 */ /* 0x040fe800078008ff */
[----:B------:R-:W-:Y:S05]  /*7840*/  LEA.HI.X R3, R93, R103, R92, 0x1, P0 ;  /* 0x000000675d037211 */ /* 0x000fea00000f0c5c */
[----:B-----5:R3:W-:Y:S04]  /*7850*/  STG.E.128 [R2.64], R44 ;  /* 0x0000002c02007986 */ /* 0x0207e8000c101d06 */
.L_x_6163:
[----:B------:R-:W-:Y:S05]  /*7860*/  BSYNC B2 ;  /* 0x0000000000027941 */ /* 0x000fea0003800000 */
.L_x_6162:
        /* <DEDUP_REMOVED lines=8> */
.L_x_6119:
[----:B------:R-:W-:Y:S01]  /*78f0*/  BSSY B0, `(.L_x_6170) ;  /* 0x000000a000007945 */ /* 0x000fe20003800000 */
[----:B------:R-:W-:-:S05]  /*7900*/  @!P6 BRA `(.L_x_6171) ;  /* 0x000000800000e947 */ /* 0x000fca0003800000 */
[----:B------:R-:W-:Y:S02]  /*7910*/  ISETP.NE.AND P5, PT, R133, RZ, PT ;  /* 0x000000ff8500720c */ /* 0x000fe40003fa5270 */
[----:B------:R-:W-:Y:S11]  /*7920*/  ISETP.NE.AND P0, PT, R131, RZ, PT ;  /* 0x000000ff8300720c */ /* 0x000ff60003f05270 */
[----:B------:R-:W2:Y:S01]  /*7930*/  @P5 LDG.E.128 R20, [R112.64] ;  /* 0x0000000670145981 */ /* 0x000ea2000c1e1d00 */
[--C-:B------:R-:W-:Y:S05]  /*7940*/  @P5 IMAD.MOV.U32 R107, RZ, RZ, R103.reuse ;  /* 0x000000ffff6b5224 */ /* 0x100fea00078e0067 */
[----:B--2---:R1:W-:Y:S04]  /*7950*/  @P5 STG.E.128 [R106.64], R20 ;  /* 0x000000146a005986 */ /* 0x0043e8000c101d06 */
[----:B------:R-:W2:Y:S01]  /*7960*/  @P0 LDG.E.128 R4, [R112.64+0x80] ;  /* 0x0000800670040981 */ /* 0x000ea2000c1e1d00 */
[----:B-1----:R-:W-:Y:S05]  /*7970*/  @P0 IMAD.MOV.U32 R107, RZ, RZ, R103 ;  /* 0x000000ffff6b0224 */ /* 0x002fea00078e0067 */
[----:B--2---:R1:W-:Y:S02]  /*7980*/  @P0 STG.E.128 [R106.64+0x80], R4 ;  /* 0x000080046a000986 */ /* 0x0043e4000c101d06 */
.L_x_6171:
[----:B------:R-:W-:Y:S05]  /*7990*/  BSYNC B0 ;  /* 0x0000000000007941 */ /* 0x000fea0003800000 */
.L_x_6170:
[----:B------:R-:W-:Y:S01]  /*79a0*/  BSSY B0, `(.L_x_6172) ;  /* 0x0000010000007945 */ /* 0x000fe20003800000 */
[----:B------:R-:W-:-:S05]  /*79b0*/  @!P4 BRA `(.L_x_6173) ;  /* 0x000000e00000c947 */ /* 0x000fca0003800000 */
[----:B------:R-:W-:Y:S02]  /*79c0*/  ISETP.NE.AND P6, PT, R133, RZ, PT ;  /* 0x000000ff8500720c */ /* 0x000fe40003fc5270 */
[----:B------:R-:W-:Y:S11]  /*79d0*/  ISETP.NE.AND P4, PT, R131, RZ, PT ;  /* 0x000000ff8300720c */ /* 0x000ff60003f85270 */
[C---:B------:R-:W-:Y:S02]  /*79e0*/  @P6 LEA R26, P0, R78.reuse, R112, 0x1 ;  /* 0x000000704e1a6211 */ /* 0x040fe400078008ff */
[----:B------:R-:W-:Y:S02]  /*79f0*/  @P6 LEA R18, P5, R165, R106, 0x1 ;  /* 0x0000006aa5126211 */ /* 0x000fe400078a08ff */
[----:B------:R-:W-:Y:S02]  /*7a00*/  @P6 LEA.HI.X R27, R78, R113, R77, 0x1, P0 ;  /* 0x000000714e1b6211 */ /* 0x000fe400000f0c4d */
[----:B------:R-:W-:Y:S02]  /*7a10*/  @P4 LEA R2, P0, R83, R112, 0x1 ;  /* 0x0000007053024211 */ /* 0x000fe400078008ff */
[----:B------:R-:W-:Y:S01]  /*7a20*/  @P6 LEA.HI.X R19, R165, R103, R164, 0x1, P5 ;  /* 0x00000067a5136211 */ /* 0x000fe200028f0ca4 */
[----:B------:R-:W2:Y:S01]  /*7a30*/  @P6 LDG.E.128 R20, [R26.64] ;  /* 0x000000061a146981 */ /* 0x000ea2000c1e1d00 */
[----:B------:R-:W-:Y:S02]  /*7a40*/  @P4 LEA.HI.X R3, R83, R113, R82, 0x1, P0 ;  /* 0x0000007153034211 */ /* 0x000fe400000f0c52 */
[C---:B------:R-:W-:Y:S04]  /*7a50*/  @P4 LEA R24, P0, R86.reuse, R106, 0x1 ;  /* 0x0000006a56184211 */ /* 0x040fe800078008ff */
[----:B------:R-:W-:Y:S01]  /*7a60*/  @P4 LEA.HI.X R25, R86, R103, R87, 0x1, P0 ;  /* 0x0000006756194211 */ /* 0x000fe200000f0c57 */
[----:B--2---:R2:W-:Y:S04]  /*7a70*/  @P6 STG.E.128 [R18.64], R20 ;  /* 0x0000001412006986 */ /* 0x0045e8000c101d06 */
[----:B-1----:R-:W3:Y:S04]  /*7a80*/  @P4 LDG.E.128 R4, [R2.64] ;  /* 0x0000000602044981 */ /* 0x002ee8000c1e1d00 */
[----:B---3--:R2:W-:Y:S02]  /*7a90*/  @P4 STG.E.128 [R24.64], R4 ;  /* 0x0000000418004986 */ /* 0x0085e4000c101d06 */
.L_x_6173:
[----:B------:R-:W-:Y:S05]  /*7aa0*/  BSYNC B0 ;  /* 0x0000000000007941 */ /* 0x000fea0003800000 */
.L_x_6172:
[----:B------:R-:W-:Y:S01]  /*7ab0*/  BSSY B0, `(.L_x_6174) ;  /* 0x0000010000007945 */ /* 0x000fe20003800000 */
[----:B------:R-:W-:-:S05]  /*7ac0*/  @!P2 BRA `(.L_x_6175) ;  /* 0x000000e00000a947 */ /* 0x000fca0003800000 */
[----:B------:R-:W-:Y:S02]  /*7ad0*/  ISETP.NE.AND P5, PT, R133, RZ, PT ;  /* 0x000000ff8500720c */ /* 0x000fe40003fa5270 */
[----:B------:R-:W-:Y:S11]  /*7ae0*/  ISETP.NE.AND P2, PT, R131, RZ, PT ;  /* 0x000000ff8300720c */ /* 0x000ff60003f45270 */
[----:B------:R-:W-:Y:S02]  /*7af0*/  @P5 LEA R26, P0, R80, R112, 0x1 ;  /* 0x00000070501a5211 */ /* 0x000fe400078008ff */
[----:B--2---:R-:W-:Y:S02]  /*7b00*/  @P5 LEA R18, P4, R148, R106, 0x1 ;  /* 0x0000006a94125211 */ /* 0x004fe400078808ff */
        /* <DEDUP_REMOVED lines=10> */
.L_x_6175:
[----:B------:R-:W-:Y:S05]  /*7bb0*/  BSYNC B0 ;  /* 0x0000000000007941 */ /* 0x000fea0003800000 */
.L_x_6174:
[----:B------:R-:W-:Y:S01]  /*7bc0*/  UMOV UR4, URZ ;  /* 0x0000003f00047c82 */ /* 0x000fe20008000000 */
[----:B------:R-:W-:Y:S01]  /*7bd0*/  BSSY B0, `(.L_x_6137) ;  /* 0x0000014000007945 */ /* 0x000fe20003800000 */
[----:B------:R-:W-:-:S05]  /*7be0*/  @!P1 BRA `(.L_x_6176) ;  /* 0x0000012000009947 */ /* 0x000fca0003800000 */
[----:B------:R-:W-:Y:S02]  /*7bf0*/  ISETP.NE.AND P2, PT, R133, RZ, PT ;  /* 0x000000ff8500720c */ /* 0x000fe40003f45270 */
[----:B------:R-:W-:Y:S11]  /*7c00*/  ISETP.NE.AND P1, PT, R131, RZ, PT ;  /* 0x000000ff8300720c */ /* 0x000ff60003f25270 */
[----:B------:R-:W-:Y:S01]  /*7c10*/  @P2 IMAD.MOV.U32 R3, RZ, RZ, 0x60 ;  /* 0x00000060ff032424 */ /* 0x000fe200078e00ff */
[----:B-1----:R-:W-:Y:S02]  /*7c20*/  @P2 MOV R107, R103 ;  /* 0x00000067006b2202 */ /* 0x002fe40000000f00 */
[----:B------:R-:W-:Y:S01]  /*7c30*/  @P1 LEA R2, P0, R91, R112, 0x1 ;  /* 0x000000705b021211 */ /* 0x000fe200078008ff */
[C---:B--2---:R-:W-:Y:S04]  /*7c40*/  @P2 IMAD.WIDE.U32 R4, R3.reuse, c[0x0][0x288], R112 ;  /* 0x0000a20003042a25 */ /* 0x044fe800078e0070 */
[C---:B------:R-:W-:Y:S02]  /*7c50*/  @P2 IMAD R0, R3.reuse, c[0x0][0x28c], RZ ;  /* 0x0000a30003002a24 */ /* 0x040fe400078e02ff */
[----:B------:R-:W-:Y:S04]  /*7c60*/  @P2 IMAD.WIDE.U32 R18, R3, c[0x0][0x198], R106 ;  /* 0x0000660003122a25 */ /* 0x000fe800078e006a */
[----:B------:R-:W-:Y:S02]  /*7c70*/  @P2 IMAD.IADD R5, R5, 0x1, R0 ;  /* 0x0000000105052824 */ /* 0x000fe400078e0200 */
[----:B------:R-:W-:Y:S01]  /*7c80*/  @P2 IMAD R0, R3, c[0x0][0x19c], RZ ;  /* 0x0000670003002a24 */ /* 0x000fe200078e02ff */
[----:B------:R-:W-:Y:S02]  /*7c90*/  @P1 LEA.HI.X R3, R91, R113, R90, 0x1, P0 ;  /* 0x000000715b031211 */ /* 0x000fe400000f0c5a */
[----:B------:R-:W2:Y:S01]  /*7ca0*/  @P2 LDG.E.128 R20, [R4.64] ;  /* 0x0000000604142981 */ /* 0x000ea2000c1e1d00 */
[----:B------:R-:W-:Y:S01]  /*7cb0*/  @P2 IMAD.IADD R19, R19, 0x1, R0 ;  /* 0x0000000113132824 */ /* 0x000fe200078e0200 */
[C---:B------:R-:W-:Y:S04]  /*7cc0*/  @P1 LEA R24, P0, R93.reuse, R106, 0x1 ;  /* 0x0000006a5d181211 */ /* 0x040fe800078008ff */
[----:B------:R-:W-:Y:S01]  /*7cd0*/  @P1 LEA.HI.X R25, R93, R103, R92, 0x1, P0 ;  /* 0x000000675d191211 */ /* 0x000fe200000f0c5c */
[----:B--2---:R1:W-:Y:S04]  /*7ce0*/  @P2 STG.E.128 [R18.64], R20 ;  /* 0x0000001412002986 */ /* 0x0043e8000c101d06 */
[----:B------:R-:W2:Y:S04]  /*7cf0*/  @P1 LDG.E.128 R4, [R2.64] ;  /* 0x0000000602041981 */ /* 0x000ea8000c1e1d00 */
[----:B--2---:R1:W-:Y:S02]  /*7d00*/  @P1 STG.E.128 [R24.64], R4 ;  /* 0x0000000418001986 */ /* 0x0043e4000c101d06 */
.L_x_6176:
[----:B------:R-:W-:Y:S05]  /*7d10*/  BSYNC B0 ;  /* 0x0000000000007941 */ /* 0x000fea0003800000 */
.L_x_6137:
        /* <DEDUP_REMOVED lines=27> */
[----:B------:R-:W-:Y:S01]  /*7ed0*/  IMAD R7, R5, R6, R7 ;  /* 0x0000000605077224 */ /* 0x000fe200078e0207 */
        /* <DEDUP_REMOVED lines=52> */
.L_x_6177:
[----:B------:R-:W-:Y:S01]  /*8220*/  MOV R107, R103 ;  /* 0x00000067006b7202 */ /* 0x000fe20000000f00 */
[----:B------:R-:W-:Y:S02]  /*8230*/  IMAD.MOV.U32 R2, RZ, RZ, c[0x0][0x1a0] ;  /* 0x00006800ff027624 */ /* 0x000fe400078e00ff */
[----:B------:R-:W-:Y:S03]  /*8240*/  IMAD.MOV.U32 R0, RZ, RZ, c[0x0][0x198] ;  /* 0x00006600ff007624 */ /* 0x000fe600078e00ff */
[----:B------:R-:W-:Y:S01]  /*8250*/  LEA R3, -R2, RZ, 0x6 ;  /* 0x000000ff02037211 */ /* 0x000fe200078e31ff */
[----:B------:R-:W-:Y:S03]  /*8260*/  IMAD.U32 R5, R0, -0x40, RZ ;  /* 0xffffffc000057824 */ /* 0x000fe600078e00ff */
[----:B------:R-:W-:Y:S02]  /*8270*/  LEA R108, P1, R3, R108, 0x1 ;  /* 0x0000006c036c7211 */ /* 0x000fe400078208ff */
[----:B------:R-:W-:Y:S02]  /*8280*/  LEA R106, P0, R5, R106, 0x1 ;  /* 0x0000006a056a7211 */ /* 0x000fe400078008ff */
[----:B------:R-:W-:Y:S02]  /*8290*/  LEA.HI.X.SX32 R109, R3, R109, 0x1, P1 ;  /* 0x0000006d036d7211 */ /* 0x000fe400008f0eff */
[----:B------:R-:W-:Y:S02]  /*82a0*/  LEA.HI.X.SX32 R103, R5, R107, 0x1, P0 ;  /* 0x0000006b05677211 */ /* 0x000fe400000f0eff */
.L_x_6178:
[----:B------:R-:W-:Y:S04]  /*82b0*/  IADD3 R11, R11, -0x1, RZ ;  /* 0xffffffff0b0b7810 */ /* 0x000fe80007ffe0ff */
[----:B------:R-:W-:Y:S11]  /*82c0*/  ISETP.GT.AND P0, PT, R11, R76, PT ;  /* 0x0000004c0b00720c */ /* 0x000ff60003f04270 */
[----:B------:R-:W-:Y:S02]  /*82d0*/  @!UPT UIADD3 URZ, URZ, URZ, URZ ;  /* 0x0000003f3f3ff290 */ /* 0x000fe4000fffe03f */
[----:B------:R-:W-:-:S05]  /*82e0*/  @P0 BRA `(.L_x_6179) ;  /* 0xffffa3e000000947 */ /* 0x000fca000383ffff */
.L_x_6110:
        /* <DEDUP_REMOVED lines=39> */
[----:B------:R-:W-:Y:S02]  /*8560*/  SHF.R.S32.HI R14, RZ, 0x1f, R68 ;  /* 0x0000001fff0e7819 */ /* 0x000fe40000011444 */
[----:B------:R-:W-:-:S03]  /*8570*/  IADD3 R2, P5, R71, R68, RZ ;  /* 0x0000004447027210 */ /* 0x000fc60007fbe0ff */
        /* <DEDUP_REMOVED lines=34> */
[----:B------:R-:W-:Y:S01]  /*87a0*/  SHF.L.U32 R4, R4, 0x10, RZ ;  /* 0x0000001004047819 */ /* 0x000fe200000006ff */
[----:B------:R-:W-:Y:S01]  /*87b0*/  FMUL.FTZ R22, R2, R11 ;  /* 0x0000000b02167220 */ /* 0x000fe20000410000 */
[C---:B------:R-:W-:Y:S01]  /*87c0*/  LOP3.LUT R27, R7.reuse, 0xffff0000, RZ, 0xc0, !PT ;  /* 0xffff0000071b7812 */ /* 0x040fe200078ec0ff */
[----:B------:R-:W-:Y:S01]  /*87d0*/  FMUL.FTZ R11, R8, R25 ;  /* 0x00000019080b7220 */ /* 0x000fe20000410000 */
[----:B------:R-:W-:Y:S01]  /*87e0*/  SHF.L.U32 R6, R6, 0x10, RZ ;  /* 0x0000001006067819 */ /* 0x000fe200000006ff */
[-C--:B------:R-:W-:Y:S01]  /*87f0*/  FFMA.FTZ R23, R2, R35.reuse, -R23 ;  /* 0x0000002302177223 */ /* 0x080fe20000010817 */
[----:B------:R-:W-:Y:S01]  /*8800*/  SHF.L.U32 R7, R7, 0x10, RZ ;  /* 0x0000001007077819 */ /* 0x000fe200000006ff */
[----:B------:R-:W-:-:S02]  /*8810*/  FFMA.FTZ R22, R0, R35, R22 ;  /* 0x0000002300167223 */ /* 0x000fc40000010016 */
[----:B------:R-:W-:Y:S02]  /*8820*/  FMUL.FTZ R25, R14, R25 ;  /* 0x000000190e197220 */ /* 0x000fe40000410000 */
[-C--:B------:R-:W-:Y:S02]  /*8830*/  FMUL.FTZ R0, R21, R4.reuse ;  /* 0x0000000415007220 */ /* 0x080fe40000410000 */
[-C--:B------:R-:W-:Y:S02]  /*8840*/  FMUL.FTZ R2, R10, R5.reuse ;  /* 0x000000050a027220 */ /* 0x080fe40000410000 */
[----:B------:R-:W-:Y:S02]  /*8850*/  FMUL.FTZ R4, R9, R4 ;  /* 0x0000000409047220 */ /* 0x000fe40000410000 */
[----:B------:R-:W-:Y:S02]  /*8860*/  FMUL.FTZ R5, R15, R5 ;  /* 0x000000050f057220 */ /* 0x000fe40000410000 */
[----:B------:R-:W-:-:S02]  /*8870*/  FFMA.FTZ R11, R14, R27, -R11 ;  /* 0x0000001b0e0b7223 */ /* 0x000fc4000001080b */
[----:B------:R-:W-:Y:S02]  /*8880*/  FFMA.FTZ R8, R8, R27, R25 ;  /* 0x0000001b08087223 */ /* 0x000fe40000010019 */
        /* <DEDUP_REMOVED lines=8> */
.L_x_6188:
[----:B------:R-:W-:Y:S05]  /*8910*/  BSYNC B0 ;  /* 0x0000000000007941 */ /* 0x000fea0003800000 */
.L_x_6187:
[----:B-----5:R3:W-:Y:S02]  /*8920*/  STS.128 [R172], R8 ;  /* 0x00000008ac007388 */ /* 0x0207e40000000c00 */
.L_x_6186:
[----:B------:R-:W-:Y:S05]  /*8930*/  BSYNC B1 ;  /* 0x0000000000017941 */ /* 0x000fea0003800000 */
.L_x_6185:
        /* <DEDUP_REMOVED lines=44> */
.L_x_6190:
[----:B------:R-:W-:Y:S05]  /*8c00*/  BSYNC B0 ;  /* 0x0000000000007941 */ /* 0x000fea0003800000 */
.L_x_6189:
[----:B-----5:R1:W-:Y:S02]  /*8c10*/  STS.128 [R172+0x2000], R8 ;  /* 0x00200008ac007388 */ /* 0x0203e40000000c00 */
.L_x_6184:
[----:B------:R-:W-:Y:S05]  /*8c20*/  BSYNC B2 ;  /* 0x0000000000027941 */ /* 0x000fea0003800000 */
.L_x_6183:
        /* <DEDUP_REMOVED lines=11> */
[C---:B--23--:R-:W-:Y:S01]  /*8ce0*/  IADD3 R32, P4, R36.reuse, c[0x0][0x2a8], RZ ;  /* 0x0000aa0024207a10 */ /* 0x04cfe20007f9e0ff */
[----:B------:R2:W-:Y:S01]  /*8cf0*/  @P1 STS.128 [R172+0x800], RZ ;  /* 0x000800ffac001388 */ /* 0x0005e20000000c00 */
[----:B------:R-:W-:Y:S02]  /*8d00*/  IADD3 R36, P2, R36, c[0x0][0x2b0], RZ ;  /* 0x0000ac0024247a10 */ /* 0x000fe40007f5e0ff */
[C---:B------:R-:W-:Y:S02]  /*8d10*/  IADD3.X R33, R2.reuse, c[0x0][0x2ac], RZ, P4, !PT ;  /* 0x0000ab0002217a10 */ /* 0x040fe400027fe4ff */
[----:B------:R-:W-:Y:S01]  /*8d20*/  IADD3.X R37, R2, c[0x0][0x2b4], RZ, P2, !PT ;  /* 0x0000ad0002257a10 */ /* 0x000fe200017fe4ff */
[----:B------:R-:W-:Y:S05]  /*8d30*/  @P1 BRA `(.L_x_6194) ;  /* 0x000002c000001947 */ /* 0x000fea0003800000 */
[----:B-1----:R1:W5:Y:S01]  /*8d40*/  LDG.E.128 R8, [R18.64] ;  /* 0x0000000612087981 */ /* 0x002362000c1e1d00 */
        /* <DEDUP_REMOVED lines=16> */
[----:B--2---:R-:W-:Y:S01]  /*8e50*/  LOP3.LUT R24, R7, 0xffff0000, RZ, 0xc0, !PT ;  /* 0xffff000007187812 */ /* 0x004fe200078ec0ff */
[-C--:B------:R-:W-:Y:S01]  /*8e60*/  FMUL.FTZ R23, R2, R11.reuse ;  /* 0x0000000b02177220 */ /* 0x080fe20000410000 */
[----:B------:R-:W-:Y:S01]  /*8e70*/  SHF.L.U32 R4, R4, 0x10, RZ ;  /* 0x0000001004047819 */ /* 0x000fe200000006ff */
[----:B------:R-:W-:Y:S01]  /*8e80*/  FMUL.FTZ R27, R14, R11 ;  /* 0x0000000b0e1b7220 */ /* 0x000fe20000410000 */
[----:B------:R-:W-:Y:S01]  /*8e90*/  LOP3.LUT R25, R6, 0xffff0000, RZ, 0xc0, !PT ;  /* 0xffff000006197812 */ /* 0x000fe200078ec0ff */
[-C--:B------:R-:W-:Y:S01]  /*8ea0*/  FMUL.FTZ R11, R8, R10.reuse ;  /* 0x0000000a080b7220 */ /* 0x080fe20000410000 */
[----:B------:R-:W-:Y:S01]  /*8eb0*/  SHF.L.U32 R6, R6, 0x10, RZ ;  /* 0x0000001006067819 */ /* 0x000fe200000006ff */
[----:B------:R-:W-:Y:S01]  /*8ec0*/  FMUL.FTZ R35, R15, R10 ;  /* 0x0000000a0f237220 */ /* 0x000fe20000410000 */
[----:B------:R-:W-:Y:S01]  /*8ed0*/  SHF.L.U32 R10, R7, 0x10, RZ ;  /* 0x00000010070a7819 */ /* 0x000fe200000006ff */
[----:B------:R-:W-:-:S02]  /*8ee0*/  FFMA.FTZ R11, R15, R24, -R11 ;  /* 0x000000180f0b7223 */ /* 0x000fc4000001080b */
[-C--:B------:R-:W-:Y:S02]  /*8ef0*/  FMUL.FTZ R7, R22, R4.reuse ;  /* 0x0000000416077220 */ /* 0x080fe40000410000 */
[----:B------:R-:W-:Y:S02]  /*8f00*/  FMUL.FTZ R15, R9, R4 ;  /* 0x00000004090f7220 */ /* 0x000fe40000410000 */
[-C--:B------:R-:W-:Y:S02]  /*8f10*/  FMUL.FTZ R4, R26, R5.reuse ;  /* 0x000000051a047220 */ /* 0x080fe40000410000 */
[----:B------:R-:W-:Y:S02]  /*8f20*/  FMUL.FTZ R5, R21, R5 ;  /* 0x0000000515057220 */ /* 0x000fe40000410000 */
[----:B------:R-:W-:Y:S02]  /*8f30*/  FFMA.FTZ R8, R8, R24, R35 ;  /* 0x0000001808087223 */ /* 0x000fe40000010023 */
[----:B------:R-:W-:-:S02]  /*8f40*/  FFMA.FTZ R7, R9, R6, -R7 ;  /* 0x0000000609077223 */ /* 0x000fc40000010807 */
        /* <DEDUP_REMOVED lines=9> */
.L_x_6196:
[----:B------:R-:W-:Y:S05]  /*8fe0*/  BSYNC B0 ;  /* 0x0000000000007941 */ /* 0x000fea0003800000 */
.L_x_6195:
[----:B-----5:R3:W-:Y:S02]  /*8ff0*/  STS.128 [R172+0x800], R8 ;  /* 0x00080008ac007388 */ /* 0x0207e40000000c00 */
.L_x_6194:
[----:B------:R-:W-:Y:S05]  /*9000*/  BSYNC B1 ;  /* 0x0000000000017941 */ /* 0x000fea0003800000 */
.L_x_6193:
[----:B------:R1:W-:Y:S01]  /*9010*/  @P0 STS.128 [R172+0x2800], RZ ;  /* 0x002800ffac000388 */ /* 0x0003e20000000c00 */
[----:B------:R-:W-:Y:S05]  /*9020*/  @P0 BRA `(.L_x_6192) ;  /* 0x000002c000000947 */ /* 0x000fea0003800000 */
[----:B-1-3--:R1:W5:Y:S01]  /*9030*/  LDG.E.128 R8, [R18.64+0x80] ;  /* 0x0000800612087981 */ /* 0x00a362000c1e1d00 */
[----:B------:R-:W-:Y:S01]  /*9040*/  ISETP.GE.AND P1, PT, R12, c[0x0][0x230], PT ;  /* 0x00008c000c007a0c */ /* 0x000fe20003f26270 */
[----:B------:R-:W-:-:S12]  /*9050*/  BSSY B0, `(.L_x_6197) ;  /* 0x0000028000007945 */ /* 0x000fd80003800000 */
[----:B------:R-:W-:Y:S05]  /*9060*/  @P1 BRA `(.L_x_6198) ;  /* 0x0000026000001947 */ /* 0x000fea0003800000 */
[----:B------:R-:W3:Y:S04]  /*9070*/  LDG.E.64 R4, [R36.64+0x40] ;  /* 0x0000400624047981 */ /* 0x000ee8000c1e1b00 */
[----:B--2---:R-:W2:Y:S01]  /*9080*/  LDG.E.64 R6, [R32.64+0x40] ;  /* 0x0000400620067981 */ /* 0x004ea2000c1e1b00 */
[C---:B-----5:R-:W-:Y:S01]  /*9090*/  SHF.L.U32 R14, R9.reuse, 0x10, RZ ;  /* 0x00000010090e7819 */ /* 0x060fe200000006ff */
[----:B-1----:R-:W-:Y:S01]  /*90a0*/  IMAD.U32 R18, R10, 0x10000, RZ ;  /* 0x000100000a127824 */ /* 0x002fe200078e00ff */
        /* <DEDUP_REMOVED lines=16> */
[----:B------:R-:W-:-:S02]  /*91b0*/  FMUL.FTZ R27, R15, R10 ;  /* 0x0000000a0f1b7220 */ /* 0x000fc40000410000 */
[----:B------:R-:W-:Y:S01]  /*91c0*/  FFMA.FTZ R11, R15, R22, -R11 ;  /* 0x000000160f0b7223 */ /* 0x000fe2000001080b */
[----:B------:R-:W-:Y:S01]  /*91d0*/  SHF.L.U32 R15, R7, 0x10, RZ ;  /* 0x00000010070f7819 */ /* 0x000fe200000006ff */
[-C--:B------:R-:W-:Y:S02]  /*91e0*/  FMUL.FTZ R7, R19, R4.reuse ;  /* 0x0000000413077220 */ /* 0x080fe40000410000 */
[----:B------:R-:W-:Y:S02]  /*91f0*/  FMUL.FTZ R10, R9, R4 ;  /* 0x00000004090a7220 */ /* 0x000fe40000410000 */
[-C--:B------:R-:W-:Y:S02]  /*9200*/  FMUL.FTZ R4, R24, R5.reuse ;  /* 0x0000000518047220 */ /* 0x080fe40000410000 */
[----:B------:R-:W-:Y:S02]  /*9210*/  FMUL.FTZ R5, R18, R5 ;  /* 0x0000000512057220 */ /* 0x000fe40000410000 */
[----:B------:R-:W-:-:S02]  /*9220*/  FFMA.FTZ R8, R8, R22, R27 ;  /* 0x0000001608087223 */ /* 0x000fc4000001001b */
[-C--:B------:R-:W-:Y:S02]  /*9230*/  FFMA.FTZ R7, R9, R6.reuse, -R7 ;  /* 0x0000000609077223 */ /* 0x080fe40000010807 */
[----:B------:R-:W-:Y:S01]  /*9240*/  FFMA.FTZ R10, R19, R6, R10 ;  /* 0x00000006130a7223 */ /* 0x000fe2000001000a */
[----:B------:R-:W-:Y:S01]  /*9250*/  F2FP.BF16.PACK_AB R11, R8, R11 ;  /* 0x0000000b080b723e */ /* 0x000fe200000010ff */
[-C--:B------:R-:W-:Y:S02]  /*9260*/  FFMA.FTZ R21, R14, R23.reuse, -R21 ;  /* 0x000000170e157223 */ /* 0x080fe40000010815 */
[----:B------:R-:W-:Y:S01]  /*9270*/  FFMA.FTZ R2, R2, R23, R25 ;  /* 0x0000001702027223 */ /* 0x000fe20000010019 */
[----:B------:R-:W-:Y:S01]  /*9280*/  F2FP.BF16.PACK_AB R8, R10, R7 ;  /* 0x000000070a08723e */ /* 0x000fe200000010ff */
[-C--:B------:R-:W-:Y:S02]  /*9290*/  FFMA.FTZ R4, R18, R15.reuse, -R4 ;  /* 0x0000000f12047223 */ /* 0x080fe40000010804 */
[----:B------:R-:W-:Y:S01]  /*92a0*/  FFMA.FTZ R5, R24, R15, R5 ;  /* 0x0000000f18057223 */ /* 0x000fe20000010005 */
[----:B------:R-:W-:-:S04]  /*92b0*/  F2FP.BF16.PACK_AB R9, R2, R21 ;  /* 0x000000150209723e */ /* 0x000fc800000010ff */
[----:B------:R-:W-:Y:S02]  /*92c0*/  F2FP.BF16.PACK_AB R10, R5, R4 ;  /* 0x00000004050a723e */ /* 0x000fe400000010ff */
.L_x_6198:
[----:B------:R-:W-:Y:S05]  /*92d0*/  BSYNC B0 ;  /* 0x0000000000007941 */ /* 0x000fea0003800000 */
.L_x_6197:
[----:B-----5:R3:W-:Y:S02]  /*92e0*/  STS.128 [R172+0x2800], R8 ;  /* 0x00280008ac007388 */ /* 0x0207e40000000c00 */
.L_x_6192:
[----:B------:R-:W-:Y:S05]  /*92f0*/  BSYNC B2 ;  /* 0x0000000000027941 */ /* 0x000fea0003800000 */
.L_x_6191:
[----:B-1----:R-:W-:Y:S01]  /*9300*/  IADD3 R18, R138, 0x20, RZ ;  /* 0x000000208a127810 */ /* 0x002fe20007ffe0ff */
        /* <DEDUP_REMOVED lines=9> */
[C---:B------:R-:W-:Y:S02]  /*93a0*/  IMAD.SHL.U32 R34, R5.reuse, 0x2, RZ ;  /* 0x0000000205227824 */ /* 0x040fe400078e00ff */
[----:B------:R1:W-:Y:S01]  /*93b0*/  @P1 STS.128 [R172+0x1000], RZ ;  /* 0x001000ffac001388 */ /* 0x0003e20000000c00 */
[----:B------:R-:W-:Y:S02]  /*93c0*/  SHF.L.U64.HI R2, R5, 0x1, R2 ;  /* 0x0000000105027819 */ /* 0x000fe40000010202 */
[C---:B--23--:R-:W-:Y:S02]  /*93d0*/  IADD3 R32, P4, R34.reuse, c[0x0][0x2a8], RZ ;  /* 0x0000aa0022207a10 */ /* 0x04cfe40007f9e0ff */
        /* <DEDUP_REMOVED lines=30> */
[----:B------:R-:W-:-:S02]  /*95c0*/  FFMA.FTZ R26, R2, R25, R26 ;  /* 0x00000019021a7223 */ /* 0x000fc4000001001a */
[-C--:B------:R-:W-:Y:S02]  /*95d0*/  FMUL.FTZ R2, R21, R4.reuse ;  /* 0x0000000415027220 */ /* 0x080fe40000410000 */
[----:B------:R-:W-:Y:S02]  /*95e0*/  FMUL.FTZ R10, R9, R4 ;  /* 0x00000004090a7220 */ /* 0x000fe40000410000 */
[-C--:B------:R-:W-:Y:S02]  /*95f0*/  FMUL.FTZ R4, R24, R5.reuse ;  /* 0x0000000518047220 */ /* 0x080fe40000410000 */
[----:B------:R-:W-:Y:S02]  /*9600*/  FMUL.FTZ R5, R19, R5 ;  /* 0x0000000513057220 */ /* 0x000fe40000410000 */
[-C--:B------:R-:W-:Y:S02]  /*9610*/  FFMA.FTZ R11, R15, R22.reuse, -R11 ;  /* 0x000000160f0b7223 */ /* 0x080fe4000001080b */
[----:B------:R-:W-:-:S02]  /*9620*/  FFMA.FTZ R8, R8, R22, R27 ;  /* 0x0000001608087223 */ /* 0x000fc4000001001b */
        /* <DEDUP_REMOVED lines=9> */
.L_x_6204:
[----:B------:R-:W-:Y:S05]  /*96c0*/  BSYNC B0 ;  /* 0x0000000000007941 */ /* 0x000fea0003800000 */
.L_x_6203:
[----:B-----5:R3:W-:Y:S02]  /*96d0*/  STS.128 [R172+0x1000], R8 ;  /* 0x00100008ac007388 */ /* 0x0207e40000000c00 */
.L_x_6202:
[----:B------:R-:W-:Y:S05]  /*96e0*/  BSYNC B1 ;  /* 0x0000000000017941 */ /* 0x000fea0003800000 */
.L_x_6201:
        /* <DEDUP_REMOVED lines=44> */
.L_x_6206:
[----:B------:R-:W-:Y:S05]  /*99b0*/  BSYNC B0 ;  /* 0x0000000000007941 */ /* 0x000fea0003800000 */
.L_x_6205:
[----:B-----5:R1:W-:Y:S02]  /*99c0*/  STS.128 [R172+0x3000], R8 ;  /* 0x00300008ac007388 */ /* 0x0203e40000000c00 */
.L_x_6200:
[----:B------:R-:W-:Y:S05]  /*99d0*/  BSYNC B2 ;  /* 0x0000000000027941 */ /* 0x000fea0003800000 */
.L_x_6199:
[----:B--23--:R-:W-:-:S04]  /*99e0*/  IADD3 R30, R138, 0x30, RZ ;  /* 0x000000308a1e7810 */ /* 0x00cfc80007ffe0ff */
        /* <DEDUP_REMOVED lines=8> */
[C---:B------:R-:W-:Y:S02]  /*9a70*/  IMAD.SHL.U32 R24, R2.reuse, 0x2, RZ ;  /* 0x0000000202187824 */ /* 0x040fe400078e00ff */
[----:B------:R2:W-:Y:S01]  /*9a80*/  @P1 STS.128 [R172+0x1800], RZ ;  /* 0x001800ffac001388 */ /* 0x0005e20000000c00 */
[----:B------:R-:W-:Y:S02]  /*9a90*/  SHF.L.U64.HI R2, R2, 0x1, R13 ;  /* 0x0000000102027819 */ /* 0x000fe4000001020d */
[C---:B------:R-:W-:Y:S02]  /*9aa0*/  IADD3 R20, P4, R24.reuse, c[0x0][0x2a8], RZ ;  /* 0x0000aa0018147a10 */ /* 0x040fe40007f9e0ff */
[----:B------:R-:W-:Y:S02]  /*9ab0*/  IADD3 R24, P2, R24, c[0x0][0x2b0], RZ ;  /* 0x0000ac0018187a10 */ /* 0x000fe40007f5e0ff */
[----:B------:R-:W-:-:S02]  /*9ac0*/  IADD3.X R21, R2, c[0x0][0x2ac], RZ, P4, !PT ;  /* 0x0000ab0002157a10 */ /* 0x000fc400027fe4ff */
        /* <DEDUP_REMOVED lines=22> */
[C---:B------:R-:W-:Y:S01]  /*9c30*/  FMUL.FTZ R10, R6.reuse, R8 ;  /* 0x00000008060a7220 */ /* 0x040fe20000410000 */
[C---:B------:R-:W-:Y:S01]  /*9c40*/  LOP3.LUT R22, R5.reuse, 0xffff0000, RZ, 0xc0, !PT ;  /* 0xffff000005167812 */ /* 0x040fe200078ec0ff */
[-C--:B------:R-:W-:Y:S01]  /*9c50*/  FFMA.FTZ R23, R6, R17.reuse, R23 ;  /* 0x0000001106177223 */ /* 0x080fe20000010017 */
[----:B------:R-:W-:Y:S01]  /*9c60*/  SHF.L.U32 R6, R5, 0x10, RZ ;  /* 0x0000001005067819 */ /* 0x000fe200000006ff */
[----:B------:R-:W-:Y:S01]  /*9c70*/  FMUL.FTZ R8, R11, R16 ;  /* 0x000000100b087220 */ /* 0x000fe20000410000 */
[----:B------:R-:W-:Y:S01]  /*9c80*/  SHF.L.U32 R4, R4, 0x10, RZ ;  /* 0x0000001004047819 */ /* 0x000fe200000006ff */
[----:B------:R-:W-:-:S02]  /*9c90*/  FFMA.FTZ R10, R7, R17, -R10 ;  /* 0x00000011070a7223 */ /* 0x000fc4000001080a */
[----:B------:R-:W-:Y:S02]  /*9ca0*/  FMUL.FTZ R16, R13, R16 ;  /* 0x000000100d107220 */ /* 0x000fe40000410000 */
[-C--:B------:R-:W-:Y:S02]  /*9cb0*/  FMUL.FTZ R5, R15, R2.reuse ;  /* 0x000000020f057220 */ /* 0x080fe40000410000 */
[-C--:B------:R-:W-:Y:S02]  /*9cc0*/  FMUL.FTZ R7, R19, R3.reuse ;  /* 0x0000000313077220 */ /* 0x080fe40000410000 */
[----:B------:R-:W-:Y:S02]  /*9cd0*/  FMUL.FTZ R2, R9, R2 ;  /* 0x0000000209027220 */ /* 0x000fe40000410000 */
[----:B------:R-:W-:Y:S02]  /*9ce0*/  FMUL.FTZ R3, R14, R3 ;  /* 0x000000030e037220 */ /* 0x000fe40000410000 */
[----:B------:R-:W-:-:S02]  /*9cf0*/  FFMA.FTZ R8, R13, R22, -R8 ;  /* 0x000000160d087223 */ /* 0x000fc40000010808 */
[----:B------:R-:W-:Y:S02]  /*9d00*/  FFMA.FTZ R11, R11, R22, R16 ;  /* 0x000000160b0b7223 */ /* 0x000fe40000010010 */
[----:B------:R-:W-:Y:S02]  /*9d10*/  FFMA.FTZ R7, R14, R6, -R7 ;  /* 0x000000060e077223 */ /* 0x000fe40000010807 */
[----:B------:R-:W-:Y:S01]  /*9d20*/  FFMA.FTZ R5, R9, R4, -R5 ;  /* 0x0000000409057223 */ /* 0x000fe20000010805 */
[----:B------:R-:W-:Y:S01]  /*9d30*/  F2FP.BF16.PACK_AB R9, R23, R10 ;  /* 0x0000000a1709723e */ /* 0x000fe200000010ff */
[----:B------:R-:W-:Y:S01]  /*9d40*/  FFMA.FTZ R2, R15, R4, R2 ;  /* 0x000000040f027223 */ /* 0x000fe20000010002 */
[----:B------:R-:W-:Y:S01]  /*9d50*/  F2FP.BF16.PACK_AB R11, R11, R8 ;  /* 0x000000080b0b723e */ /* 0x000fe200000010ff */
[----:B------:R-:W-:-:S03]  /*9d60*/  FFMA.FTZ R6, R19, R6, R3 ;  /* 0x0000000613067223 */ /* 0x000fc60000010003 */
[----:B------:R-:W-:Y:S02]  /*9d70*/  F2FP.BF16.PACK_AB R8, R2, R5 ;  /* 0x000000050208723e */ /* 0x000fe400000010ff */
[----:B------:R-:W-:Y:S02]  /*9d80*/  F2FP.BF16.PACK_AB R10, R6, R7 ;  /* 0x00000007060a723e */ /* 0x000fe400000010ff */
.L_x_6211:
[----:B------:R-:W-:Y:S05]  /*9d90*/  BSYNC B0 ;  /* 0x0000000000007941 */ /* 0x000fea0003800000 */
.L_x_6210:
[----:B-----5:R3:W-:Y:S02]  /*9da0*/  STS.128 [R172+0x1800], R8 ;  /* 0x00180008ac007388 */ /* 0x0207e40000000c00 */
.L_x_6209:
[----:B------:R-:W-:Y:S05]  /*9db0*/  BSYNC B1 ;  /* 0x0000000000017941 */ /* 0x000fea0003800000 */
.L_x_6208:
        /* <DEDUP_REMOVED lines=23> */
[-C--:B------:R-:W-:Y:S01]  /*9f30*/  FFMA.FTZ R10, R7, R17.reuse, -R10 ;  /* 0x00000011070a7223 */ /* 0x080fe2000001080a */
[----:B------:R-:W-:Y:S01]  /*9f40*/  SHF.L.U32 R4, R4, 0x10, RZ ;  /* 0x0000001004047819 */ /* 0x000fe200000006ff */
[----:B------:R-:W-:Y:S01]  /*9f50*/  FFMA.FTZ R17, R6, R17, R8 ;  /* 0x0000001106117223 */ /* 0x000fe20000010008 */
[----:B------:R-:W-:Y:S01]  /*9f60*/  SHF.L.U32 R8, R5, 0x10, RZ ;  /* 0x0000001005087819 */ /* 0x000fe200000006ff */
[----:B------:R-:W-:-:S02]  /*9f70*/  IMAD.U32 R6, R3, 0x10000, RZ ;  /* 0x0001000003067824 */ /* 0x000fc400078e00ff */
[-C--:B------:R-:W-:Y:S02]  /*9f80*/  FMUL.FTZ R3, R14, R2.reuse ;  /* 0x000000020e037220 */ /* 0x080fe40000410000 */
[----:B------:R-:W-:Y:S02]  /*9f90*/  FMUL.FTZ R5, R9, R2 ;  /* 0x0000000209057220 */ /* 0x000fe40000410000 */
[-C--:B------:R-:W-:Y:S02]  /*9fa0*/  FMUL.FTZ R21, R11, R15.reuse ;  /* 0x0000000f0b157220 */ /* 0x080fe40000410000 */
[-C--:B------:R-:W-:Y:S02]  /*9fb0*/  FMUL.FTZ R2, R19, R6.reuse ;  /* 0x0000000613027220 */ /* 0x080fe40000410000 */
[----:B------:R-:W-:Y:S02]  /*9fc0*/  FMUL.FTZ R15, R12, R15 ;  /* 0x0000000f0c0f7220 */ /* 0x000fe40000410000 */
[----:B------:R-:W-:-:S02]  /*9fd0*/  FMUL.FTZ R6, R13, R6 ;  /* 0x000000060d067220 */ /* 0x000fc40000410000 */
        /* <DEDUP_REMOVED lines=10> */
.L_x_6213:
[----:B------:R-:W-:Y:S05]  /*a080*/  BSYNC B0 ;  /* 0x0000000000007941 */ /* 0x000fea0003800000 */
.L_x_6212:
[----:B-----5:R3:W-:Y:S01]  /*a090*/  STS.128 [R172+0x3800], R8 ;  /* 0x00380008ac007388 */ /* 0x0207e20000000c00 */
[----:B------:R-:W-:Y:S05]  /*a0a0*/  BRA `(.L_x_6207) ;  /* 0x0000353000007947 */ /* 0x000fea0003800000 */
.L_x_6182:
        /* <DEDUP_REMOVED lines=90> */
.L_x_6219:
[----:B------:R-:W-:Y:S05]  /*a650*/  BSYNC B0 ;  /* 0x0000000000007941 */ /* 0x000fea0003800000 */
.L_x_6218:
[----:B-----5:R3:W-:Y:S02]  /*a660*/  STS.128 [R172], R24 ;  /* 0x00000018ac007388 */ /* 0x0207e40000000c00 */
.L_x_6217:
[----:B------:R-:W-:Y:S05]  /*a670*/  BSYNC B1 ;  /* 0x0000000000017941 */ /* 0x000fea0003800000 */
.L_x_6216:
        /* <DEDUP_REMOVED lines=86> */
.L_x_6221:
[----:B------:R-:W-:Y:S05]  /*abe0*/  BSYNC B0 ;  /* 0x0000000000007941 */ /* 0x000fea0003800000 */
.L_x_6220:
[----:B-----5:R1:W-:Y:S02]  /*abf0*/  STS.128 [R172+0x2000], R24 ;  /* 0x00200018ac007388 */ /* 0x0203e40000000c00 */
.L_x_6215:
[----:B------:R-:W-:Y:S05]  /*ac00*/  BSYNC B2 ;  /* 0x0000000000027941 */ /* 0x000fea0003800000 */
.L_x_6214:
        /* <DEDUP_REMOVED lines=68> */
[----:B------:R-:W-:Y:S01]  /*b050*/  SHF.L.U32 R4, R21, 0x10, RZ ;  /* 0x0000001015047819 */ /* 0x000fe200000006ff */
[----:B------:R-:W-:Y:S01]  /*b060*/  FMUL.FTZ R42, R37, R42 ;  /* 0x0000002a252a7220 */ /* 0x000fe20000410000 */
[----:B------:R-:W-:Y:S01]  /*b070*/  LOP3.LUT R37, R21, 0xffff0000, RZ, 0xc0, !PT ;  /* 0xffff000015257812 */ /* 0x000fe200078ec0ff */
        /* <DEDUP_REMOVED lines=24> */
.L_x_6227:
[----:B------:R-:W-:Y:S05]  /*b200*/  BSYNC B0 ;  /* 0x0000000000007941 */ /* 0x000fea0003800000 */
.L_x_6226:
[----:B-----5:R3:W-:Y:S02]  /*b210*/  STS.128 [R172+0x800], R24 ;  /* 0x00080018ac007388 */ /* 0x0207e40000000c00 */
.L_x_6225:
[----:B------:R-:W-:Y:S05]  /*b220*/  BSYNC B1 ;  /* 0x0000000000017941 */ /* 0x000fea0003800000 */
.L_x_6224:
        /* <DEDUP_REMOVED lines=45> */
[C---:B------:R-:W-:Y:S02]  /*b500*/  SHF.L.U32 R37, R20.reuse, 0x10, RZ ;  /* 0x0000001014257819 */ /* 0x040fe400000006ff */
        /* <DEDUP_REMOVED lines=15> */
[----:B----4-:R-:W-:Y:S01]  /*b600*/  SHF.L.U32 R7, R25, 0x10, RZ ;  /* 0x0000001019077819 */ /* 0x010fe200000006ff */
[----:B------:R-:W-:Y:S01]  /*b610*/  @!P1 FADD.FTZ R39, -R39, -RZ ;  /* 0x800000ff27279221 */ /* 0x000fe20000010100 */
[----:B------:R-:W-:Y:S01]  /*b620*/  LOP3.LUT R25, R25, 0xffff0000, RZ, 0xc0, !PT ;  /* 0xffff000019197812 */ /* 0x000fe200078ec0ff */
[----:B------:R-:W-:Y:S02]  /*b630*/  FMUL.FTZ R21, R10, R21 ;  /* 0x000000150a157220 */ /* 0x000fe40000410000 */
[----:B------:R-:W-:Y:S01]  /*b640*/  FMUL.FTZ R22, R9, R22 ;  /* 0x0000001609167220 */ /* 0x000fe20000410000 */
[----:B------:R-:W-:Y:S01]  /*b650*/  LOP3.LUT R9, R24, 0xffff0000, RZ, 0xc0, !PT ;  /* 0xffff000018097812 */ /* 0x000fe200078ec0ff */
[----:B------:R-:W-:Y:S01]  /*b660*/  FMUL.FTZ R36, R36, R23 ;  /* 0x0000001724247220 */ /* 0x000fe20000410000 */
[----:B------:R-:W-:Y:S01]  /*b670*/  LOP3.LUT R23, R26, 0xffff0000, RZ, 0xc0, !PT ;  /* 0xffff00001a177812 */ /* 0x000fe200078ec0ff */
        /* <DEDUP_REMOVED lines=20> */
.L_x_6229:
[----:B------:R-:W-:Y:S05]  /*b7c0*/  BSYNC B0 ;  /* 0x0000000000007941 */ /* 0x000fea0003800000 */
.L_x_6228:
[----:B-----5:R1:W-:Y:S02]  /*b7d0*/  STS.128 [R172+0x2800], R4 ;  /* 0x00280004ac007388 */ /* 0x0203e40000000c00 */
.L_x_6223:
[----:B------:R-:W-:Y:S05]  /*b7e0*/  BSYNC B2 ;  /* 0x0000000000027941 */ /* 0x000fea0003800000 */
.L_x_6222:
[----:B-1----:R-:W-:Y:S01]  /*b7f0*/  IADD3 R18, R138, 0x20, RZ ;  /* 0x000000208a127810 */ /* 0x002fe20007ffe0ff */
        /* <DEDUP_REMOVED lines=8> */
[----:B---3--:R3:W5:Y:S01]  /*b880*/  LDG.E.128 R24, [R30.64] ;  /* 0x000000061e187981 */ /* 0x008762000c1e1d00 */
        /* <DEDUP_REMOVED lines=15> */
[C---:B------:R-:W-:Y:S01]  /*b980*/  IADD3 R9, P2, R8.reuse, R15, RZ ;  /* 0x0000000f08097210 */ /* 0x040fe20007f5e0ff */
[----:B--2---:R-:W2:Y:S03]  /*b990*/  LDG.E.128 R4, [R4.64] ;  /* 0x0000000604047981 */ /* 0x004ea6000c1e1d00 */
[----:B------:R-:W-:Y:S02]  /*b9a0*/  LEA.HI.X.SX32 R8, R8, R13, 0x1, P2 ;  /* 0x0000000d08087211 */ /* 0x000fe400010f0eff */
[----:B------:R-:W-:-:S04]  /*b9b0*/  LEA R10, P2, R9, c[0x0][0x2b0], 0x1 ;  /* 0x0000ac00090a7a11 */ /* 0x000fc800078408ff */
[----:B------:R-:W-:Y:S02]  /*b9c0*/  LEA.HI.X R11, R9, c[0x0][0x2b4], R8, 0x1, P2 ;  /* 0x0000ad00090b7a11 */ /* 0x000fe400010f0c08 */
[----:B------:R-:W-:-:S04]  /*b9d0*/  IADD3 R15, P2, R20, R15, RZ ;  /* 0x0000000f140f7210 */ /* 0x000fc80007f5e0ff */
[----:B---3--:R-:W3:Y:S01]  /*b9e0*/  LDG.E.128 R8, [R10.64] ;  /* 0x000000060a087981 */ /* 0x008ee2000c1e1d00 */
        /* <DEDUP_REMOVED lines=8> */
[----:B------:R-:W-:Y:S01]  /*ba70*/  IMAD.U32 R34, R27, 0x10000, RZ ;  /* 0x000100001b227824 */ /* 0x000fe200078e00ff */
[----:B------:R-:W-:Y:S02]  /*ba80*/  SHF.L.U32 R33, R25, 0x10, RZ ;  /* 0x0000001019217819 */ /* 0x000fe400000006ff */
[----:B------:R-:W-:Y:S02]  /*ba90*/  LOP3.LUT R25, R26, 0xffff0000, RZ, 0xc0, !PT ;  /* 0xffff00001a197812 */ /* 0x000fe400078ec0ff */
[----:B------:R-:W-:-:S02]  /*baa0*/  LOP3.LUT R24, R27, 0xffff0000, RZ, 0xc0, !PT ;  /* 0xffff00001b187812 */ /* 0x000fc400078ec0ff */
[C---:B--2---:R-:W-:Y:S02]  /*bab0*/  SHF.L.U32 R27, R4.reuse, 0x10, RZ ;  /* 0x00000010041b7819 */ /* 0x044fe400000006ff */
[----:B------:R-:W-:Y:S01]  /*bac0*/  LOP3.LUT R26, R4, 0xffff0000, RZ, 0xc0, !PT ;  /* 0xffff0000041a7812 */ /* 0x000fe200078ec0ff */
[C---:B------:R-:W-:Y:S01]  /*bad0*/  IMAD.U32 R4, R5.reuse, 0x10000, RZ ;  /* 0x0001000005047824 */ /* 0x040fe200078e00ff */
[----:B------:R-:W-:Y:S02]  /*bae0*/  LOP3.LUT R36, R5, 0xffff0000, RZ, 0xc0, !PT ;  /* 0xffff000005247812 */ /* 0x000fe400078ec0ff */
[C---:B------:R-:W-:Y:S02]  /*baf0*/  SHF.L.U32 R5, R7.reuse, 0x10, RZ ;  /* 0x0000001007057819 */ /* 0x040fe400000006ff */
[----:B------:R-:W-:Y:S01]  /*bb00*/  LOP3.LUT R39, R7, 0xffff0000, RZ, 0xc0, !PT ;  /* 0xffff000007277812 */ /* 0x000fe200078ec0ff */
[C---:B------:R-:W-:Y:S01]  /*bb10*/  IMAD.U32 R35, R6.reuse, 0x10000, RZ ;  /* 0x0001000006237824 */ /* 0x040fe200078e00ff */
[----:B------:R-:W-:Y:S01]  /*bb20*/  LOP3.LUT R6, R6, 0xffff0000, RZ, 0xc0, !PT ;  /* 0xffff000006067812 */ /* 0x000fe200078ec0ff */
[C---:B---3--:R-:W-:Y:S01]  /*bb30*/  IMAD.U32 R38, R8.reuse, 0x10000, RZ ;  /* 0x0001000008267824 */ /* 0x048fe200078e00ff */
[----:B------:R-:W-:-:S02]  /*bb40*/  LOP3.LUT R37, R8, 0xffff0000, RZ, 0xc0, !PT ;  /* 0xffff000008257812 */ /* 0x000fc400078ec0ff */
[C---:B------:R-:W-:Y:S02]  /*bb50*/  SHF.L.U32 R7, R9.reuse, 0x10, RZ ;  /* 0x0000001009077819 */ /* 0x040fe400000006ff */
[----:B------:R-:W-:Y:S01]  /*bb60*/  LOP3.LUT R41, R9, 0xffff0000, RZ, 0xc0, !PT ;  /* 0xffff000009297812 */ /* 0x000fe200078ec0ff */
[C---:B------:R-:W-:Y:S01]  /*bb70*/  IMAD.U32 R40, R10.reuse, 0x10000, RZ ;  /* 0x000100000a287824 */ /* 0x040fe200078e00ff */
[----:B------:R-:W-:Y:S02]  /*bb80*/  LOP3.LUT R9, R10, 0xffff0000, RZ, 0xc0, !PT ;  /* 0xffff00000a097812 */ /* 0x000fe400078ec0ff */
[C---:B------:R-:W-:Y:S02]  /*bb90*/  SHF.L.U32 R8, R11.reuse, 0x10, RZ ;  /* 0x000000100b087819 */ /* 0x040fe400000006ff */
[----:B------:R-:W-:Y:S01]  /*bba0*/  LOP3.LUT R10, R11, 0xffff0000, RZ, 0xc0, !PT ;  /* 0xffff00000b0a7812 */ /* 0x000fe200078ec0ff */
[----:B------:R-:W-:Y:S02]  /*bbb0*/  @!P1 FADD.FTZ R9, -R9, -RZ ;  /* 0x800000ff09099221 */ /* 0x000fe40000010100 */
[----:B------:R-:W-:-:S02]  /*bbc0*/  @!P1 FADD.FTZ R8, -R8, -RZ ;  /* 0x800000ff08089221 */ /* 0x000fc40000010100 */
[----:B------:R-:W-:Y:S02]  /*bbd0*/  @!P1 FADD.FTZ R7, -R7, -RZ ;  /* 0x800000ff07079221 */ /* 0x000fe40000010100 */
[----:B------:R-:W-:Y:S02]  /*bbe0*/  @!P1 FADD.FTZ R10, -R10, -RZ ;  /* 0x800000ff0a0a9221 */ /* 0x000fe40000010100 */
[----:B------:R-:W-:Y:S02]  /*bbf0*/  @!P1 FADD.FTZ R38, -R38, -RZ ;  /* 0x800000ff26269221 */ /* 0x000fe40000010100 */
[----:B------:R-:W-:Y:S02]  /*bc00*/  @!P1 FADD.FTZ R37, -R37, -RZ ;  /* 0x800000ff25259221 */ /* 0x000fe40000010100 */
[----:B------:R-:W-:Y:S02]  /*bc10*/  @!P1 FADD.FTZ R41, -R41, -RZ ;  /* 0x800000ff29299221 */ /* 0x000fe40000010100 */
[----:B------:R-:W-:-:S02]  /*bc20*/  @!P1 FADD.FTZ R40, -R40, -RZ ;  /* 0x800000ff28289221 */ /* 0x000fc40000010100 */
[----:B------:R-:W-:Y:S02]  /*bc30*/  FMUL.FTZ R6, R6, R9 ;  /* 0x0000000906067220 */ /* 0x000fe40000410000 */
[----:B------:R-:W-:Y:S01]  /*bc40*/  FMUL.FTZ R5, R5, R8 ;  /* 0x0000000805057220 */ /* 0x000fe20000410000 */
[----:B----4-:R-:W-:Y:S01]  /*bc50*/  LOP3.LUT R8, R20, 0xffff0000, RZ, 0xc0, !PT ;  /* 0xffff000014087812 */ /* 0x010fe200078ec0ff */
[----:B------:R-:W-:Y:S01]  /*bc60*/  FMUL.FTZ R4, R4, R7 ;  /* 0x0000000704047220 */ /* 0x000fe20000410000 */
[----:B------:R-:W-:Y:S01]  /*bc70*/  SHF.L.U32 R7, R21, 0x10, RZ ;  /* 0x0000001015077819 */ /* 0x000fe200000006ff */
[----:B------:R-:W-:Y:S01]  /*bc80*/  IMAD.U32 R9, R20, 0x10000, RZ ;  /* 0x0001000014097824 */ /* 0x000fe200078e00ff */
[C---:B------:R-:W-:Y:S01]  /*bc90*/  LOP3.LUT R11, R22.reuse, 0xffff0000, RZ, 0xc0, !PT ;  /* 0xffff0000160b7812 */ /* 0x040fe200078ec0ff */
[----:B------:R-:W-:Y:S01]  /*bca0*/  FMUL.FTZ R39, R39, R10 ;  /* 0x0000000a27277220 */ /* 0x000fe20000410000 */
[----:B------:R-:W-:Y:S01]  /*bcb0*/  LOP3.LUT R21, R21, 0xffff0000, RZ, 0xc0, !PT ;  /* 0xffff000015157812 */ /* 0x000fe200078ec0ff */
[----:B------:R-:W-:Y:S01]  /*bcc0*/  IMAD.U32 R20, R22, 0x10000, RZ ;  /* 0x0001000016147824 */ /* 0x000fe200078e00ff */
[----:B------:R-:W-:Y:S01]  /*bcd0*/  SHF.L.U32 R10, R23, 0x10, RZ ;  /* 0x00000010170a7819 */ /* 0x000fe200000006ff */
        /* <DEDUP_REMOVED lines=17> */
.L_x_6235:
[----:B------:R-:W-:Y:S05]  /*bdf0*/  BSYNC B0 ;  /* 0x0000000000007941 */ /* 0x000fea0003800000 */
.L_x_6234:
[----:B-----5:R1:W-:Y:S02]  /*be00*/  STS.128 [R172+0x1000], R24 ;  /* 0x00100018ac007388 */ /* 0x0203e40000000c00 */
.L_x_6233:
[----:B------:R-:W-:Y:S05]  /*be10*/  BSYNC B1 ;  /* 0x0000000000017941 */ /* 0x000fea0003800000 */
.L_x_6232:
        /* <DEDUP_REMOVED lines=13> */
[----:B------:R-:W-:Y:S02]  /*bef0*/  @P1 IADD3 R4, -R75, RZ, RZ ;  /* 0x000000ff4b041210 */ /* 0x000fe40007ffe1ff */
[----:B------:R-:W-:Y:S02]  /*bf00*/  IADD3 R15, P2, R13, R2, RZ ;  /* 0x000000020d0f7210 */ /* 0x000fe40007f5e0ff */
        /* <DEDUP_REMOVED lines=28> */
[----:B------:R-:W-:Y:S02]  /*c0d0*/  LOP3.LUT R37, R7, 0xffff0000, RZ, 0xc0, !PT ;  /* 0xffff000007257812 */ /* 0x000fe400078ec0ff */
[C---:B--2---:R-:W-:Y:S01]  /*c0e0*/  SHF.L.U32 R36, R8.reuse, 0x10, RZ ;  /* 0x0000001008247819 */ /* 0x044fe200000006ff */
[C---:B------:R-:W-:Y:S01]  /*c0f0*/  IMAD.U32 R7, R9.reuse, 0x10000, RZ ;  /* 0x0001000009077824 */ /* 0x040fe200078e00ff */
        /* <DEDUP_REMOVED lines=43> */
.L_x_6237:
[----:B------:R-:W-:Y:S05]  /*c3b0*/  BSYNC B0 ;  /* 0x0000000000007941 */ /* 0x000fea0003800000 */
.L_x_6236:
[----:B-----5:R3:W-:Y:S02]  /*c3c0*/  STS.128 [R172+0x3000], R24 ;  /* 0x00300018ac007388 */ /* 0x0207e40000000c00 */
.L_x_6231:
[----:B------:R-:W-:Y:S05]  /*c3d0*/  BSYNC B2 ;  /* 0x0000000000027941 */ /* 0x000fea0003800000 */
.L_x_6230:
[----:B-1-3--:R-:W-:-:S04]  /*c3e0*/  IADD3 R30, R138, 0x30, RZ ;  /* 0x000000308a1e7810 */ /* 0x00afc80007ffe0ff */
[----:B------:R-:W-:-:S04]  /*c3f0*/  ISETP.GE.AND P1, PT, R30, R3, PT ;  /* 0x000000031e00720c */ /* 0x000fc80003f26270 */
[----:B------:R-:W-:-:S13]  /*c400*/  ISETP.LT.OR P1, PT, R65, -0x187, P1 ;  /* 0xfffffe794100780c */ /* 0x000fda0000f21670 */
[----:B------:R-:W-:Y:S05]  /*c410*/  @P1 BRA `(.L_x_6207) ;  /* 0x000011c000001947 */ /* 0x000fea0003800000 */
[----:B------:R-:W-:Y:S01]  /*c420*/  ISETP.GE.AND P1, PT, R16, c[0x0][0x220], PT ;  /* 0x0000880010007a0c */ /* 0x000fe20003f26270 */
[----:B------:R-:W-:-:S12]  /*c430*/  BSSY B1, `(.L_x_6238) ;  /* 0x000005c000017945 */ /* 0x000fd80003800000 */
[----:B------:R1:W-:Y:S01]  /*c440*/  @P1 STS.128 [R172+0x1800], RZ ;  /* 0x001800ffac001388 */ /* 0x0003e20000000c00 */
        /* <DEDUP_REMOVED lines=17> */
[----:B------:R-:W-:-:S04]  /*c560*/  IADD3 R20, P2, R8, R13, RZ ;  /* 0x0000000d08147210 */ /* 0x000fc80007f5e0ff */
[----:B------:R-:W-:Y:S02]  /*c570*/  LEA.HI.X.SX32 R15, R8, R3, 0x1, P2 ;  /* 0x00000003080f7211 */ /* 0x000fe400010f0eff */
[C---:B------:R-:W-:Y:S01]  /*c580*/  LEA R22, P2, R20.reuse, c[0x0][0x2b0], 0x1 ;  /* 0x0000ac0014167a11 */ /* 0x040fe200078408ff */
[----:B--2---:R-:W2:Y:S03]  /*c590*/  LDG.E.128 R8, [R10.64] ;  /* 0x000000060a087981 */ /* 0x004ea6000c1e1d00 */
[----:B------:R-:W-:Y:S02]  /*c5a0*/  LEA.HI.X R23, R20, c[0x0][0x2b4], R15, 0x1, P2 ;  /* 0x0000ad0014177a11 */ /* 0x000fe400010f0c0f */
[----:B------:R-:W-:-:S04]  /*c5b0*/  IADD3 R13, P2, R16, R13, RZ ;  /* 0x0000000d100d7210 */ /* 0x000fc80007f5e0ff */
[----:B---3--:R-:W3:Y:S01]  /*c5c0*/  LDG.E.128 R20, [R22.64] ;  /* 0x0000000616147981 */ /* 0x008ee2000c1e1d00 */
        /* <DEDUP_REMOVED lines=12> */
[C---:B--2---:R-:W-:Y:S01]  /*c690*/  SHF.L.U32 R7, R9.reuse, 0x10, RZ ;  /* 0x0000001009077819 */ /* 0x044fe200000006ff */
[----:B------:R-:W-:Y:S01]  /*c6a0*/  IMAD.U32 R31, R10, 0x10000, RZ ;  /* 0x000100000a1f7824 */ /* 0x000fe200078e00ff */
[----:B------:R-:W-:Y:S01]  /*c6b0*/  LOP3.LUT R32, R9, 0xffff0000, RZ, 0xc0, !PT ;  /* 0xffff000009207812 */ /* 0x000fe200078ec0ff */
[----:B------:R-:W-:Y:S01]  /*c6c0*/  IMAD.U32 R17, R8, 0x10000, RZ ;  /* 0x0001000008117824 */ /* 0x000fe200078e00ff */
[----:B------:R-:W-:-:S02]  /*c6d0*/  SHF.L.U32 R9, R11, 0x10, RZ ;  /* 0x000000100b097819 */ /* 0x000fc400000006ff */
        /* <DEDUP_REMOVED lines=19> */
[----:B------:R-:W-:Y:S02]  /*c810*/  FMUL.FTZ R21, R10, R21 ;  /* 0x000000150a157220 */ /* 0x000fe40000410000 */
[----:B------:R-:W-:Y:S01]  /*c820*/  FMUL.FTZ R22, R9, R22 ;  /* 0x0000001609167220 */ /* 0x000fe20000410000 */
[----:B----4-:R-:W-:Y:S01]  /*c830*/  LOP3.LUT R9, R24, 0xffff0000, RZ, 0xc0, !PT ;  /* 0xffff000018097812 */ /* 0x010fe200078ec0ff */
        /* <DEDUP_REMOVED lines=25> */
.L_x_6241:
[----:B------:R-:W-:Y:S05]  /*c9d0*/  BSYNC B0 ;  /* 0x0000000000007941 */ /* 0x000fea0003800000 */
.L_x_6240:
[----:B-----5:R1:W-:Y:S02]  /*c9e0*/  STS.128 [R172+0x1800], R4 ;  /* 0x00180004ac007388 */ /* 0x0203e40000000c00 */
.L_x_6239:
[----:B------:R-:W-:Y:S05]  /*c9f0*/  BSYNC B1 ;  /* 0x0000000000017941 */ /* 0x000fea0003800000 */
.L_x_6238:
[----:B------:R1:W-:Y:S01]  /*ca00*/  @P0 STS.128 [R172+0x3800], RZ ;  /* 0x003800ffac000388 */ /* 0x0003e20000000c00 */
[----:B------:R-:W-:Y:S05]  /*ca10*/  @P0 BRA `(.L_x_6207) ;  /* 0x00000bc000000947 */ /* 0x000fea0003800000 */
[----:B-1----:R1:W5:Y:S01]  /*ca20*/  LDG.E.128 R4, [R28.64+0x80] ;  /* 0x000080061c047981 */ /* 0x002362000c1e1d00 */
[----:B------:R-:W-:Y:S01]  /*ca30*/  ISETP.GE.AND P0, PT, R12, c[0x0][0x230], PT ;  /* 0x00008c000c007a0c */ /* 0x000fe20003f06270 */
[----:B------:R-:W-:Y:S01]  /*ca40*/  BSSY B0, `(.L_x_6242) ;  /* 0x000005a000007945 */ /* 0x000fe20003800000 */
[----:B------:R-:W-:-:S05]  /*ca50*/  IADD3 R16, P1, R28, 0x80, RZ ;  /* 0x000000801c107810 */ /* 0x000fca0007f3e0ff */
[----:B------:R-:W-:-:S06]  /*ca60*/  IMAD.X R17, RZ, RZ, R29, P1 ;  /* 0x000000ffff117224 */ /* 0x000fcc00008e061d */
[----:B------:R-:W-:Y:S05]  /*ca70*/  @P0 BRA `(.L_x_6243) ;  /* 0x0000056000000947 */ /* 0x000fea0003800000 */
[----:B------:R-:W-:Y:S01]  /*ca80*/  ISETP.GE.AND P0, PT, R12, R75, PT ;  /* 0x0000004b0c00720c */ /* 0x000fe20003f06270 */
[----:B------:R-:W-:Y:S01]  /*ca90*/  IMAD.MOV.U32 R8, RZ, RZ, R75 ;  /* 0x000000ffff087224 */ /* 0x000fe200078e004b */
[----:B------:R-:W-:Y:S01]  /*caa0*/  MOV R12, RZ ;  /* 0x000000ff000c7202 */ /* 0x000fe20000000f00 */
[----:B------:R-:W-:-:S10]  /*cab0*/  IMAD.MOV.U32 R10, RZ, RZ, 0x30 ;  /* 0x00000030ff0a7424 */ /* 0x000fd400078e00ff */
[--C-:B------:R-:W-:Y:S02]  /*cac0*/  @P0 SHF.R.S32.HI R75, RZ, 0x1, R74.reuse ;  /* 0x00000001ff4b0819 */ /* 0x100fe4000001144a */
[----:B------:R-:W-:-:S03]  /*cad0*/  @P0 SHF.R.S32.HI R3, RZ, 0x1, R74 ;  /* 0x00000001ff030819 */ /* 0x000fc6000001144a */
[----:B------:R-:W-:Y:S02]  /*cae0*/  IMAD R9, R75, R10, 0x40 ;  /* 0x000000404b097424 */ /* 0x000fe400078e020a */
[----:B------:R-:W-:Y:S02]  /*caf0*/  @P0 IMAD.MOV R12, RZ, RZ, -R3 ;  /* 0x000000ffff0c0224 */ /* 0x000fe400078e0a03 */
[----:B------:R-:W-:Y:S01]  /*cb00*/  @P0 IMAD.MOV R8, RZ, RZ, -R75 ;  /* 0x000000ffff080224 */ /* 0x000fe200078e0a4b */
[C---:B------:R-:W-:Y:S02]  /*cb10*/  IADD3 R2, P1, R9.reuse, R2, RZ ;  /* 0x0000000209027210 */ /* 0x040fe40007f3e0ff */
[----:B------:R-:W-:Y:S02]  /*cb20*/  @P0 SHF.R.S32.HI R74, RZ, 0x1, R74 ;  /* 0x00000001ff4a0819 */ /* 0x000fe4000001144a */
[----:B------:R-:W-:Y:S01]  /*cb30*/  LEA.HI.X.SX32 R3, R9, R14, 0x1, P1 ;  /* 0x0000000e09037211 */ /* 0x000fe200008f0eff */
[----:B------:R-:W-:Y:S01]  /*cb40*/  IMAD.WIDE R8, R8, 0x2, R16 ;  /* 0x0000000208087825 */ /* 0x000fe200078e0210 */
[----:B------:R-:W-:-:S02]  /*cb50*/  IADD3 R13, P1, R12, R2, RZ ;  /* 0x000000020c0d7210 */ /* 0x000fc40007f3e0ff */
[----:B------:R-:W-:Y:S02]  /*cb60*/  MOV R16, RZ ;  /* 0x000000ff00107202 */ /* 0x000fe40000000f00 */
[----:B------:R-:W-:Y:S01]  /*cb70*/  LEA.HI.X.SX32 R12, R12, R3, 0x1, P1 ;  /* 0x000000030c0c7211 */ /* 0x000fe200008f0eff */
[----:B------:R-:W-:Y:S01]  /*cb80*/  @P0 IMAD.MOV R16, RZ, RZ, -R74 ;  /* 0x000000ffff100224 */ /* 0x000fe200078e0a4a */
        /* <DEDUP_REMOVED lines=11> */
[----:B------:R-:W-:Y:S01]  /*cc40*/  SHF.L.U32 R19, R5, 0x10, RZ ;  /* 0x0000001005137819 */ /* 0x000fe200000006ff */
[----:B------:R-:W-:Y:S01]  /*cc50*/  IMAD.U32 R17, R6, 0x10000, RZ ;  /* 0x0001000006117824 */ /* 0x000fe200078e00ff */
[----:B------:R-:W-:Y:S01]  /*cc60*/  LOP3.LUT R3, R4, 0xffff0000, RZ, 0xc0, !PT ;  /* 0xffff000004037812 */ /* 0x000fe200078ec0ff */
[C---:B------:R-:W-:Y:S01]  /*cc70*/  IMAD.U32 R25, R7.reuse, 0x10000, RZ ;  /* 0x0001000007197824 */ /* 0x040fe200078e00ff */
[----:B------:R-:W-:Y:S02]  /*cc80*/  LOP3.LUT R5, R6, 0xffff0000, RZ, 0xc0, !PT ;  /* 0xffff000006057812 */ /* 0x000fe400078ec0ff */
[----:B------:R-:W-:Y:S01]  /*cc90*/  LOP3.LUT R4, R7, 0xffff0000, RZ, 0xc0, !PT ;  /* 0xffff000007047812 */ /* 0x000fe200078ec0ff */
[C---:B--2---:R-:W-:Y:S01]  /*cca0*/  IMAD.U32 R6, R9.reuse, 0x10000, RZ ;  /* 0x0001000009067824 */ /* 0x044fe200078e00ff */
[----:B------:R-:W-:Y:S01]  /*ccb0*/  LOP3.LUT R27, R9, 0xffff0000, RZ, 0xc0, !PT ;  /* 0xffff0000091b7812 */ /* 0x000fe200078ec0ff */
[----:B------:R-:W-:Y:S01]  /*ccc0*/  IMAD.U32 R26, R10, 0x10000, RZ ;  /* 0x000100000a1a7824 */ /* 0x000fe200078e00ff */
[----:B------:R-:W-:-:S02]  /*ccd0*/  SHF.L.U32 R24, R8, 0x10, RZ ;  /* 0x0000001008187819 */ /* 0x000fc400000006ff */
[----:B------:R-:W-:Y:S02]  /*cce0*/  LOP3.LUT R7, R8, 0xffff0000, RZ, 0xc0, !PT ;  /* 0xffff000008077812 */ /* 0x000fe400078ec0ff */
[----:B------:R-:W-:Y:S02]  /*ccf0*/  LOP3.LUT R9, R10, 0xffff0000, RZ, 0xc0, !PT ;  /* 0xffff00000a097812 */ /* 0x000fe400078ec0ff */
[C---:B------:R-:W-:Y:S01]  /*cd00*/  SHF.L.U32 R8, R11.reuse, 0x10, RZ ;  /* 0x000000100b087819 */ /* 0x040fe200000006ff */
[----:B-1-3--:R-:W-:Y:S01]  /*cd10*/  IMAD.U32 R29, R12, 0x10000, RZ ;  /* 0x000100000c1d7824 */ /* 0x00afe200078e00ff */
        /* <DEDUP_REMOVED lines=14> */
[----:B----4-:R-:W-:Y:S01]  /*ce00*/  LOP3.LUT R14, R22, 0xffff0000, RZ, 0xc0, !PT ;  /* 0xffff0000160e7812 */ /* 0x010fe200078ec0ff */
[----:B------:R-:W-:-:S02]  /*ce10*/  @!P0 FADD.FTZ R13, -R13, -RZ ;  /* 0x800000ff0d0d8221 */ /* 0x000fc40000010100 */
[----:B------:R-:W-:Y:S01]  /*ce20*/  FMUL.FTZ R10, R7, R10 ;  /* 0x0000000a070a7220 */ /* 0x000fe20000410000 */
[C---:B------:R-:W-:Y:S01]  /*ce30*/  SHF.L.U32 R7, R21.reuse, 0x10, RZ ;  /* 0x0000001015077819 */ /* 0x040fe200000006ff */
[----:B------:R-:W-:Y:S01]  /*ce40*/  FMUL.FTZ R6, R6, R11 ;  /* 0x0000000b06067220 */ /* 0x000fe20000410000 */
[----:B------:R-:W-:Y:S01]  /*ce50*/  LOP3.LUT R21, R21, 0xffff0000, RZ, 0xc0, !PT ;  /* 0xffff000015157812 */ /* 0x000fe200078ec0ff */
[----:B------:R-:W-:Y:S02]  /*ce60*/  @!P0 FADD.FTZ R15, -R15, -RZ ;  /* 0x800000ff0f0f8221 */ /* 0x000fe40000010100 */
[----:B------:R-:W-:Y:S01]  /*ce70*/  FMUL.FTZ R12, R9, R12 ;  /* 0x0000000c090c7220 */ /* 0x000fe20000410000 */
[C---:B------:R-:W-:Y:S01]  /*ce80*/  LOP3.LUT R9, R20.reuse, 0xffff0000, RZ, 0xc0, !PT ;  /* 0xffff000014097812 */ /* 0x040fe200078ec0ff */
[----:B------:R-:W-:Y:S02]  /*ce90*/  IMAD.U32 R11, R20, 0x10000, RZ ;  /* 0x00010000140b7824 */ /* 0x000fe400078e00ff */
        /* <DEDUP_REMOVED lines=20> */
.L_x_6243:
[----:B------:R-:W-:Y:S05]  /*cfe0*/  BSYNC B0 ;  /* 0x0000000000007941 */ /* 0x000fea0003800000 */
.L_x_6242:
[----:B-----5:R1:W-:Y:S01]  /*cff0*/  STS.128 [R172+0x3800], R4 ;  /* 0x00380004ac007388 */ /* 0x0203e20000000c00 */
[----:B------:R-:W-:Y:S05]  /*d000*/  BRA `(.L_x_6207) ;  /* 0x000005d000007947 */ /* 0x000fea0003800000 */
.L_x_6181:
        /* <DEDUP_REMOVED lines=20> */
.L_x_6245:
[----:B------:R-:W-:Y:S05]  /*d150*/  BSYNC B0 ;  /* 0x0000000000007941 */ /* 0x000fea0003800000 */
.L_x_6244:
        /* <DEDUP_REMOVED lines=22> */
.L_x_6247:
[----:B------:R-:W-:Y:S05]  /*d2c0*/  BSYNC B0 ;  /* 0x0000000000007941 */ /* 0x000fea0003800000 */
.L_x_6246:
        /* <DEDUP_REMOVED lines=23> */
.L_x_6249:
[----:B------:R-:W-:Y:S05]  /*d440*/  BSYNC B0 ;  /* 0x0000000000007941 */ /* 0x000fea0003800000 */
.L_x_6248:
        /* <DEDUP_REMOVED lines=25> */
.L_x_6207:
[----:B------:R-:W-:Y:S05]  /*d5e0*/  BSYNC B3 ;  /* 0x0000000000037941 */ /* 0x000fea0003800000 */
.L_x_6180:
        /* <DEDUP_REMOVED lines=25> */
.L_x_6251:
[----:B------:R-:W-:Y:S05]  /*d780*/  BSYNC B0 ;  /* 0x0000000000007941 */ /* 0x000fea0003800000 */
.L_x_6250:
[----:B------:R-:W-:Y:S01]  /*d790*/  ISETP.GE.AND P0, PT, R0, R5, PT ;  /* 0x000000050000720c */ /* 0x000fe20003f06270 */
[----:B------:R-:W-:-:S12]  /*d7a0*/  BSSY B0, `(.L_x_6252) ;  /* 0x0000015000007945 */ /* 0x000fd80003800000 */
[----:B------:R-:W-:Y:S05]  /*d7b0*/  @P0 BRA `(.L_x_6253) ;  /* 0x0000013000000947 */ /* 0x000fea0003800000 */
[C---:B------:R-:W-:Y:S02]  /*d7c0*/  LOP3.LUT R2, R177.reuse, 0x1, RZ, 0xc0, !PT ;  /* 0x00000001b1027812 */ /* 0x040fe400078ec0ff */
[----:B------:R-:W-:Y:S02]  /*d7d0*/  LOP3.LUT P0, RZ, R177, 0x2, RZ, 0xc0, !PT ;  /* 0x00000002b1ff7812 */ /* 0x000fe4000780c0ff */
[----:B------:R-:W-:-:S11]  /*d7e0*/  ISETP.NE.U32.AND P1, PT, R2, 0x1, PT ;  /* 0x000000010200780c */ /* 0x000fd60003f25070 */
[C---:B-1----:R-:W-:Y:S02]  /*d7f0*/  @P0 IADD3 R7, P2, R165.reuse, R136, RZ ;  /* 0x00000088a5070210 */ /* 0x042fe40007f5e0ff */
[----:B------:R-:W-:-:S03]  /*d800*/  @!P1 LEA R8, P4, R165, R174, 0x1 ;  /* 0x000000aea5089211 */ /* 0x000fc600078808ff */
[----:B------:R-:W-:Y:S01]  /*d810*/  @P0 IMAD.X R2, R164, 0x1, R135, P2 ;  /* 0x00000001a4020824 */ /* 0x000fe200010e0687 */
[----:B------:R-:W-:Y:S02]  /*d820*/  @P0 LEA R6, P2, R7, c[0x0][0x168], 0x1 ;  /* 0x00005a0007060a11 */ /* 0x000fe400078408ff */
        /* <DEDUP_REMOVED lines=12> */
.L_x_6253:
[----:B------:R-:W-:Y:S05]  /*d8f0*/  BSYNC B0 ;  /* 0x0000000000007941 */ /* 0x000fea0003800000 */
.L_x_6252:
        /* <DEDUP_REMOVED lines=26> */
.L_x_6255:
[----:B------:R-:W-:Y:S05]  /*daa0*/  BSYNC B0 ;  /* 0x0000000000007941 */ /* 0x000fea0003800000 */
.L_x_6254:
        /* <DEDUP_REMOVED lines=30> */
.L_x_6257:
[----:B------:R-:W-:Y:S05]  /*dc90*/  BSYNC B0 ;  /* 0x0000000000007941 */ /* 0x000fea0003800000 */
.L_x_6256:
[----:B------:R-:W0:Y:S01]  /*dca0*/  LDGDEPBAR ;  /* 0x00000000000079af */ /* 0x000e220000000000 */
[----:B------:R-:W-:Y:S01]  /*dcb0*/  ISETP.GE.AND P1, PT, R138, R5, PT ;  /* 0x000000058a00720c */ /* 0x000fe20003f26270 */
[----:B------:R-:W-:Y:S01]  /*dcc0*/  IMAD.SHL.U32 R2, R65, 0x2, RZ ;  /* 0x0000000241027824 */ /* 0x000fe200078e00ff */
[----:B-1----:R-:W-:Y:S01]  /*dcd0*/  SHF.R.S32.HI R175, RZ, 0x1f, R66 ;  /* 0x0000001fffaf7819 */ /* 0x002fe20000011442 */
[----:B------:R-:W-:Y:S01]  /*dce0*/  BSSY B0, `(.L_x_6258) ;  /* 0x000001a000007945 */ /* 0x000fe20003800000 */
[----:B------:R-:W-:-:S02]  /*dcf0*/  LEA R180, P0, R104, c[0x0][0x170], 0x1 ;  /* 0x00005c0068b47a11 */ /* 0x000fc400078008ff */
[----:B------:R-:W-:Y:S02]  /*dd00*/  LEA.HI R175, R175, R66, RZ, 0x2 ;  /* 0x00000042afaf7211 */ /* 0x000fe400078f10ff */
        /* <DEDUP_REMOVED lines=11> */
[----:B------:R-:W-:Y:S02]  /*ddc0*/  @P0 IMAD.MOV.U32 R181, RZ, RZ, R185 ;  /* 0x000000ffffb50224 */ /* 0x000fe400078e00b9 */
        /* <DEDUP_REMOVED lines=11> */
.L_x_6259:
[----:B------:R-:W-:Y:S05]  /*de80*/  BSYNC B0 ;  /* 0x0000000000007941 */ /* 0x000fea0003800000 */
.L_x_6258:
        /* <DEDUP_REMOVED lines=22> */
.L_x_6261:
[----:B------:R-:W-:Y:S05]  /*dff0*/  BSYNC B0 ;  /* 0x0000000000007941 */ /* 0x000fea0003800000 */
.L_x_6260:
[----:B------:R-:W-:Y:S01]  /*e000*/  ISETP.GE.AND P0, PT, R18, R5, PT ;  /* 0x000000051200720c */ /* 0x000fe20003f06270 */
[----:B------:R-:W-:-:S12]  /*e010*/  BSSY B0, `(.L_x_6262) ;  /* 0x0000019000007945 */ /* 0x000fd80003800000 */
[----:B------:R1:W-:Y:S04]  /*e020*/  @P0 STS.128 [R172+0x9000], RZ ;  /* 0x009000ffac000388 */ /* 0x0003e80000000c00 */
[----:B------:R1:W-:Y:S01]  /*e030*/  @P0 STS.128 [R172+0xb000], RZ ;  /* 0x00b000ffac000388 */ /* 0x0003e20000000c00 */
[----:B------:R-:W-:Y:S05]  /*e040*/  @P0 BRA `(.L_x_6263) ;  /* 0x0000015000000947 */ /* 0x000fea0003800000 */
[C---:B------:R-:W-:Y:S01]  /*e050*/  LOP3.LUT R0, R177.reuse, 0x1, RZ, 0xc0, !PT ;  /* 0x00000001b1007812 */ /* 0x040fe200078ec0ff */
[----:B-1----:R-:W-:Y:S01]  /*e060*/  IMAD.MOV.U32 R7, RZ, RZ, c[0x0][0x1a0] ;  /* 0x00006800ff077624 */ /* 0x002fe200078e00ff */
        /* <DEDUP_REMOVED lines=19> */
.L_x_6263:
[----:B------:R-:W-:Y:S05]  /*e1a0*/  BSYNC B0 ;  /* 0x0000000000007941 */ /* 0x000fea0003800000 */
.L_x_6262:
[----:B------:R-:W-:Y:S01]  /*e1b0*/  ISETP.GE.AND P0, PT, R30, R5, PT ;  /* 0x000000051e00720c */ /* 0x000fe20003f06270 */
[----:B------:R-:W-:-:S12]  /*e1c0*/  BSSY B0, `(.L_x_6264) ;  /* 0x000001d000007945 */ /* 0x000fd80003800000 */
[----:B------:R1:W-:Y:S04]  /*e1d0*/  @P0 STS.128 [R172+0x9800], RZ ;  /* 0x009800ffac000388 */ /* 0x0003e80000000c00 */
[----:B------:R1:W-:Y:S01]  /*e1e0*/  @P0 STS.128 [R172+0xb800], RZ ;  /* 0x00b800ffac000388 */ /* 0x0003e20000000c00 */
[----:B------:R-:W-:Y:S05]  /*e1f0*/  @P0 BRA `(.L_x_6265) ;  /* 0x0000019000000947 */ /* 0x000fea0003800000 */
[C---:B------:R-:W-:Y:S02]  /*e200*/  LOP3.LUT P0, RZ, R177.reuse, 0x2, RZ, 0xc0, !PT ;  /* 0x00000002b1ff7812 */ /* 0x040fe4000780c0ff */
[----:B------:R-:W-:-:S04]  /*e210*/  LOP3.LUT R0, R177, 0x1, RZ, 0xc0, !PT ;  /* 0x00000001b1007812 */ /* 0x000fc800078ec0ff */
[----:B------:R-:W-:-:S07]  /*e220*/  ISETP.NE.U32.AND P1, PT, R0, 0x1, PT ;  /* 0x000000010000780c */ /* 0x000fce0003f25070 */
[----:B------:R-:W-:Y:S01]  /*e230*/  @P0 MOV R4, c[0x0][0x1a0] ;  /* 0x0000680000040a02 */ /* 0x000fe20000000f00 */
[----:B--2---:R-:W-:Y:S02]  /*e240*/  @P0 IMAD.MOV.U32 R181, RZ, RZ, R185 ;  /* 0x000000ffffb50224 */ /* 0x004fe400078e00b9 */
[----:B------:R-:W-:Y:S02]  /*e250*/  @P0 IMAD.MOV.U32 R0, RZ, RZ, c[0x0][0x1a4] ;  /* 0x00006900ff000624 */ /* 0x000fe400078e00ff */
[----:B-1----:R-:W-:Y:S01]  /*e260*/  @P0 IMAD.WIDE.U32 R8, R4, 0x60, R180 ;  /* 0x0000006004080825 */ /* 0x002fe200078e00b4 */
[----:B------:R-:W-:Y:S02]  /*e270*/  @!P1 MOV R5, c[0x0][0x1a0] ;  /* 0x0000680000059a02 */ /* 0x000fe40000000f00 */
[----:B------:R-:W-:Y:S01]  /*e280*/  @!P1 MOV R6, c[0x0][0x1a4] ;  /* 0x0000690000069a02 */ /* 0x000fe20000000f00 */
[----:B------:R-:W-:Y:S02]  /*e290*/  @!P1 IMAD.MOV.U32 R181, RZ, RZ, R185 ;  /* 0x000000ffffb59224 */ /* 0x000fe400078e00b9 */
[----:B------:R-:W-:-:S02]  /*e2a0*/  @P0 IMAD R0, R0, 0x60, RZ ;  /* 0x0000006000000824 */ /* 0x000fc400078e02ff */
[----:B------:R-:W-:-:S03]  /*e2b0*/  @!P1 IMAD.WIDE.U32 R4, R5, 0x60, R180 ;  /* 0x0000006005049825 */ /* 0x000fc600078e00b4 */
[----:B------:R-:W-:Y:S01]  /*e2c0*/  @P0 IADD3 R9, R9, R0, RZ ;  /* 0x0000000009090210 */ /* 0x000fe20007ffe0ff */
        /* <DEDUP_REMOVED lines=12> */
.L_x_6265:
[----:B------:R-:W-:Y:S05]  /*e390*/  BSYNC B0 ;  /* 0x0000000000007941 */ /* 0x000fea0003800000 */
.L_x_6264:
        /* <DEDUP_REMOVED lines=10> */
[----:B------:R-:W-:-:S02]  /*e440*/  LOP3.LUT R5, R0, 0x1c0, RZ, 0xc0, !PT ;  /* 0x000001c000057812 */ /* 0x000fc400078ec0ff */
[----:B------:R-:W-:Y:S01]  /*e450*/  LOP3.LUT R49, R49, 0xfffffe00, RZ, 0xc0, !PT ;  /* 0xfffffe0031317812 */ /* 0x000fe200078ec0ff */
[----:B------:R-:W-:Y:S01]  /*e460*/  IMAD.SHL.U32 R0, R62, 0x8, RZ ;  /* 0x000000083e007824 */ /* 0x000fe200078e00ff */
[----:B------:R-:W-:Y:S02]  /*e470*/  LOP3.LUT R138, R5, 0x8, R138, 0xf8, !PT ;  /* 0x00000008058a7812 */ /* 0x000fe400078ef88a */
[----:B------:R-:W-:Y:S02]  /*e480*/  SHF.R.U32.HI R5, RZ, 0x3, R5 ;  /* 0x00000003ff057819 */ /* 0x000fe40000011605 */
[----:B------:R-:W-:Y:S02]  /*e490*/  LOP3.LUT R0, R63, 0x8, R0, 0xf8, !PT ;  /* 0x000000083f007812 */ /* 0x000fe400078ef800 */
[----:B------:R-:W-:Y:S02]  /*e4a0*/  SHF.R.U32.HI R63, RZ, 0x3, R63 ;  /* 0x00000003ff3f7819 */ /* 0x000fe4000001163f */
[----:B------:R-:W-:Y:S01]  /*e4b0*/  LOP3.LUT R161, R138, R5, RZ, 0x3c, !PT ;  /* 0x000000058aa17212 */ /* 0x000fe200078e3cff */
[----:B------:R-:W-:Y:S01]  /*e4c0*/  IMAD R5, R50, 0x400, R49 ;  /* 0x0000040032057824 */ /* 0x000fe200078e0231 */
[----:B------:R-:W-:Y:S01]  /*e4d0*/  LOP3.LUT R48, R0, R63, RZ, 0x3c, !PT ;  /* 0x0000003f00307212 */ /* 0x000fe200078e3cff */
[----:B------:R-:W-:-:S02]  /*e4e0*/  IMAD R50, R50, 0x10, R61 ;  /* 0x0000001032327824 */ /* 0x000fc400078e023d */
        /* <DEDUP_REMOVED lines=11> */
[----:B------:R-:W-:Y:S01]  /*e5a0*/  LDSM.16.M88.4 R76, [R160] ;  /* 0x00000000a04c783b */ /* 0x000fe20000000200 */
[----:B------:R-:W-:Y:S01]  /*e5b0*/  IMAD R158, R51, 0x2, R162 ;  /* 0x00000002339e7824 */ /* 0x000fe200078e02a2 */
[----:B------:R-:W-:Y:S01]  /*e5c0*/  IADD3 R151, R159, 0x800, RZ ;  /* 0x000008009f977810 */ /* 0x000fe20007ffe0ff */
[----:B------:R-:W-:Y:S01]  /*e5d0*/  IMAD R157, R51, 0x2, R160 ;  /* 0x00000002339d7824 */ /* 0x000fe200078e02a0 */
[----:B------:R-:W-:Y:S01]  /*e5e0*/  LDSM.16.M88.4 R4, [R159] ;  /* 0x000000009f04783b */ /* 0x000fe20000000200 */
[----:B------:R-:W-:-:S02]  /*e5f0*/  SEL R0, R0, 0xffffffc0, !P2 ;  /* 0xffffffc000007807 */ /* 0x000fc40005000000 */
[C---:B------:R-:W-:Y:S01]  /*e600*/  IADD3 R150, R159.reuse, 0x1000, RZ ;  /* 0x000010009f967810 */ /* 0x040fe20007ffe0ff */
[----:B------:R-:W5:Y:S01]  /*e610*/  LDSM.16.M88.4 R44, [R161+0x5000] ;  /* 0x00500000a12c783b */ /* 0x000f620000000200 */
[----:B------:R-:W-:Y:S01]  /*e620*/  IADD3 R149, R159, 0x1800, RZ ;  /* 0x000018009f957810 */ /* 0x000fe20007ffe0ff */
[----:B------:R-:W-:Y:S01]  /*e630*/  IMAD.IADD R155, R161, 0x1, R0 ;  /* 0x00000001a19b7824 */ /* 0x000fe200078e0200 */
[C---:B------:R-:W-:Y:S01]  /*e640*/  IADD3 R147, R159.reuse, 0x2000, RZ ;  /* 0x000020009f937810 */ /* 0x040fe20007ffe0ff */
[----:B------:R-:W2:Y:S01]  /*e650*/  LDSM.16.M88.4 R64, [R161+0x4800] ;  /* 0x00480000a140783b */ /* 0x000ea20000000200 */
[----:B------:R-:W-:Y:S01]  /*e660*/  IMAD.IADD R148, R0, 0x1, R159 ;  /* 0x0000000100947824 */ /* 0x000fe200078e029f */
[----:B------:R-:W-:Y:S02]  /*e670*/  LOP3.LUT R0, R48, R49, RZ, 0xfc, !PT ;  /* 0x0000003130007212 */ /* 0x000fe400078efcff */
[----:B------:R-:W3:Y:S01]  /*e680*/  LDSM.16.M88.4 R72, [R161+0x5800] ;  /* 0x00580000a148783b */ /* 0x000ee20000000200 */
[----:B------:R-:W-:-:S02]  /*e690*/  IADD3 R146, R159, 0x2800, RZ ;  /* 0x000028009f927810 */ /* 0x000fc40007ffe0ff */
[C---:B------:R-:W-:Y:S01]  /*e6a0*/  IADD3 R145, R159.reuse, 0x3000, RZ ;  /* 0x000030009f917810 */ /* 0x040fe20007ffe0ff */
[----:B------:R-:W-:Y:S01]  /*e6b0*/  LDSM.16.M88.4 R28, [R155+0x4000] ;  /* 0x004000009b1c783b */ /* 0x000fe20000000200 */
[----:B------:R-:W-:-:S03]  /*e6c0*/  IADD3 R144, R159, 0x3800, RZ ;  /* 0x000038009f907810 */ /* 0x000fc60007ffe0ff */
[----:B------:R-:W4:Y:S04]  /*e6d0*/  LDSM.16.M88.4 R88, [R158] ;  /* 0x000000009e58783b */ /* 0x000f280000000200 */
[----:B------:R-:W2:Y:S04]  /*e6e0*/  LDSM.16.M88.4 R32, [R159+0x1000] ;  /* 0x001000009f20783b */ /* 0x000ea80000000200 */
[----:B------:R-:W2:Y:S01]  /*e6f0*/  LDSM.16.M88.4 R36, [R159+0x800] ;  /* 0x000800009f24783b */ /* 0x000ea20000000200 */
[C---:B-1----:R-:W-:Y:S03]  /*e700*/  HMMA.16816.F32.BF16 R16, R84.reuse, R12, RZ ;  /* 0x0000000c5410723c */ /* 0x042fe600000418ff */
[----:B------:R-:W1:Y:S04]  /*e710*/  LDSM.16.M88.4 R96, [R159+0x1800] ;  /* 0x001800009f60783b */ /* 0x000e680000000200 */
[----:B------:R-:W-:Y:S01]  /*e720*/  LDSM.16.M88.4 R24, [R157] ;  /* 0x000000009d18783b */ /* 0x000fe20000000200 */
[C---:B------:R-:W-:Y:S03]  /*e730*/  HMMA.16816.F32.BF16 R12, R84.reuse, R14, RZ ;  /* 0x0000000e540c723c */ /* 0x040fe600000418ff */
[----:B------:R-:W-:Y:S04]  /*e740*/  LDSM.16.M88.4 R8, [R155+0x5000] ;  /* 0x005000009b08783b */ /* 0x000fe80000000200 */
[----:B------:R-:W-:Y:S01]  /*e750*/  LDSM.16.M88.4 R20, [R155+0x4800] ;  /* 0x004800009b14783b */ /* 0x000fe20000000200 */
[----:B-----5:R-:W-:Y:S03]  /*e760*/  HMMA.16816.F32.BF16 R56, R84, R44, RZ ;  /* 0x0000002c5438723c */ /* 0x020fe600000418ff */
[----:B------:R-:W-:Y:S04]  /*e770*/  LDSM.16.M88.4 R80, [R155+0x5800] ;  /* 0x005800009b50783b */ /* 0x000fe80000000200 */
[----:B------:R-:W-:Y:S01]  /*e780*/  LDSM.16.M88.4 R92, [R162+0x2000] ;  /* 0x00200000a25c783b */ /* 0x000fe20000000200 */
[----:B------:R-:W-:Y:S08]  /*e790*/  HMMA.16816.F32.BF16 R16, R76, R4, R16 ;  /* 0x000000044c10723c */ /* 0x000ff00000041810 */
[----:B------:R-:W-:Y:S08]  /*e7a0*/  HMMA.16816.F32.BF16 R44, R84, R46, RZ ;  /* 0x0000002e542c723c */ /* 0x000ff000000418ff */
[----:B------:R-:W-:Y:S01]  /*e7b0*/  HMMA.16816.F32.BF16 R12, R76, R6, R12 ;  /* 0x000000064c0c723c */ /* 0x000fe2000004180c */
[----:B------:R-:W5:Y:S07]  /*e7c0*/  LDSM.16.M88.4 R4, [R148] ;  /* 0x000000009404783b */ /* 0x000f6e0000000200 */
[C---:B--2---:R-:W-:Y:S08]  /*e7d0*/  HMMA.16816.F32.BF16 R68, R84.reuse, R64, RZ ;  /* 0x000000405444723c */ /* 0x044ff000000418ff */
[C---:B---3--:R-:W-:Y:S08]  /*e7e0*/  HMMA.16816.F32.BF16 R40, R84.reuse, R72, RZ ;  /* 0x000000485428723c */ /* 0x048ff000000418ff */
[----:B------:R-:W-:Y:S08]  /*e7f0*/  HMMA.16816.F32.BF16 R64, R84, R66, RZ ;  /* 0x000000425440723c */ /* 0x000ff000000418ff */
[----:B----4-:R-:W-:Y:S08]  /*e800*/  HMMA.16816.F32.BF16 R16, R88, R28, R16 ;  /* 0x0000001c5810723c */ /* 0x010ff00000041810 */
[----:B------:R-:W-:Y:S01]  /*e810*/  HMMA.16816.F32.BF16 R84, R84, R74, RZ ;  /* 0x0000004a5454723c */ /* 0x000fe200000418ff */
[----:B------:R-:W-:Y:S07]  /*e820*/  LDSM.16.M88.4 R72, [R148+0x800] ;  /* 0x000800009448783b */ /* 0x000fee0000000200 */
[C---:B------:R-:W-:Y:S08]  /*e830*/  HMMA.16816.F32.BF16 R56, R76.reuse, R32, R56 ;  /* 0x000000204c38723c */ /* 0x040ff00000041838 */
[----:B------:R-:W-:Y:S01]  /*e840*/  HMMA.16816.F32.BF16 R44, R76, R34, R44 ;  /* 0x000000224c2c723c */ /* 0x000fe2000004182c */
[----:B------:R-:W2:Y:S07]  /*e850*/  LDSM.16.M88.4 R32, [R161+0x6000] ;  /* 0x00600000a120783b */ /* 0x000eae0000000200 */
[----:B------:R-:W-:Y:S01]  /*e860*/  HMMA.16816.F32.BF16 R12, R88, R30, R12 ;  /* 0x0000001e580c723c */ /* 0x000fe2000004180c */
[----:B------:R-:W-:Y:S07]  /*e870*/  LDSM.16.M88.4 R28, [R148+0x1800] ;  /* 0x00180000941c783b */ /* 0x000fee0000000200 */
[C---:B------:R-:W-:Y:S08]  /*e880*/  HMMA.16816.F32.BF16 R68, R76.reuse, R36, R68 ;  /* 0x000000244c44723c */ /* 0x040ff00000041844 */
[C---:B-1----:R-:W-:Y:S08]  /*e890*/  HMMA.16816.F32.BF16 R40, R76.reuse, R96, R40 ;  /* 0x000000604c28723c */ /* 0x042ff00000041828 */
[----:B------:R-:W-:Y:S01]  /*e8a0*/  HMMA.16816.F32.BF16 R64, R76, R38, R64 ;  /* 0x000000264c40723c */ /* 0x000fe20000041840 */
[----:B------:R-:W1:Y:S07]  /*e8b0*/  LDSM.16.M88.4 R36, [R148+0x1000] ;  /* 0x001000009424783b */ /* 0x000e6e0000000200 */
[----:B-----5:R-:W-:Y:S08]  /*e8c0*/  HMMA.16816.F32.BF16 R16, R24, R4, R16 ;  /* 0x000000041810723c */ /* 0x020ff00000041810 */
[----:B------:R-:W-:Y:S01]  /*e8d0*/  HMMA.16816.F32.BF16 R76, R76, R98, R84 ;  /* 0x000000624c4c723c */ /* 0x000fe20000041854 */
[----:B------:R-:W-:Y:S04]  /*e8e0*/  LDSM.16.M88.4 R84, [R160+0x2000] ;  /* 0x00200000a054783b */ /* 0x000fe80000000200 */
[----:B------:R-:W-:Y:S03]  /*e8f0*/  LDSM.16.M88.4 R96, [R161+0x7800] ;  /* 0x00780000a160783b */ /* 0x000fe60000000200 */
[C---:B------:R-:W-:Y:S08]  /*e900*/  HMMA.16816.F32.BF16 R56, R88.reuse, R8, R56 ;  /* 0x000000085838723c */ /* 0x040ff00000041838 */
[----:B------:R-:W-:Y:S01]  /*e910*/  HMMA.16816.F32.BF16 R44, R88, R10, R44 ;  /* 0x0000000a582c723c */ /* 0x000fe2000004182c */
[----:B------:R-:W-:Y:S07]  /*e920*/  LDSM.16.M88.4 R8, [R161+0x7000] ;  /* 0x00700000a108783b */ /* 0x000fee0000000200 */
[----:B------:R-:W-:Y:S01]  /*e930*/  HMMA.16816.F32.BF16 R12, R24, R6, R12 ;  /* 0x00000006180c723c */ /* 0x000fe2000004180c */
[----:B------:R-:W3:Y:S07]  /*e940*/  LDSM.16.M88.4 R4, [R159+0x2000] ;  /* 0x002000009f04783b */ /* 0x000eee0000000200 */
[C---:B------:R-:W-:Y:S08]  /*e950*/  HMMA.16816.F32.BF16 R68, R88.reuse, R20, R68 ;  /* 0x000000145844723c */ /* 0x040ff00000041844 */
[C---:B------:R-:W-:Y:S08]  /*e960*/  HMMA.16816.F32.BF16 R40, R88.reuse, R80, R40 ;  /* 0x000000505828723c */ /* 0x040ff00000041828 */
[----:B------:R-:W-:Y:S01]  /*e970*/  HMMA.16816.F32.BF16 R64, R88, R22, R64 ;  /* 0x000000165840723c */ /* 0x000fe20000041840 */
[----:B------:R-:W4:Y:S07]  /*e980*/  LDSM.16.M88.4 R20, [R161+0x6800] ;  /* 0x00680000a114783b */ /* 0x000f2e0000000200 */
[----:B--2---:R-:W-:Y:S08]  /*e990*/  HMMA.16816.F32.BF16 R16, R92, R32, R16 ;  /* 0x000000205c10723c */ /* 0x004ff00000041810 */
[C---:B-1----:R-:W-:Y:S08]  /*e9a0*/  HMMA.16816.F32.BF16 R56, R24.reuse, R36, R56 ;  /* 0x000000241838723c */ /* 0x042ff00000041838 */
[----:B------:R-:W-:Y:S01]  /*e9b0*/  HMMA.16816.F32.BF16 R44, R24, R38, R44 ;  /* 0x00000026182c723c */ /* 0x000fe2000004182c */
[----:B------:R-:W-:Y:S07]  /*e9c0*/  LDSM.16.M88.4 R36, [R158+0x2000] ;  /* 0x002000009e24783b */ /* 0x000fee0000000200 */
[----:B------:R-:W-:Y:S01]  /*e9d0*/  HMMA.16816.F32.BF16 R12, R92, R34, R12 ;  /* 0x000000225c0c723c */ /* 0x000fe2000004180c */
[----:B------:R-:W1:Y:S07]  /*e9e0*/  LDSM.16.M88.4 R32, [R155+0x6000] ;  /* 0x006000009b20783b */ /* 0x000e6e0000000200 */
[C---:B------:R-:W-:Y:S08]  /*e9f0*/  HMMA.16816.F32.BF16 R68, R24.reuse, R72, R68 ;  /* 0x000000481844723c */ /* 0x040ff00000041844 */
[----:B------:R-:W-:Y:S08]  /*ea00*/  HMMA.16816.F32.BF16 R40, R24, R28, R40 ;  /* 0x0000001c1828723c */ /* 0x000ff00000041828 */
[----:B------:R-:W-:Y:S01]  /*ea10*/  HMMA.16816.F32.BF16 R88, R88, R82, R76 ;  /* 0x000000525858723c */ /* 0x000fe2000004184c */
[----:B------:R-:W2:Y:S04]  /*ea20*/  LDSM.16.M88.4 R76, [R159+0x3000] ;  /* 0x003000009f4c783b */ /* 0x000ea80000000200 */
[----:B------:R-:W5:Y:S03]  /*ea30*/  LDSM.16.M88.4 R80, [R159+0x2800] ;  /* 0x002800009f50783b */ /* 0x000f660000000200 */
[----:B------:R-:W-:Y:S01]  /*ea40*/  HMMA.16816.F32.BF16 R64, R24, R74, R64 ;  /* 0x0000004a1840723c */ /* 0x000fe20000041840 */
[----:B------:R-:W1:Y:S07]  /*ea50*/  LDSM.16.M88.4 R72, [R159+0x3800] ;  /* 0x003800009f48783b */ /* 0x000e6e0000000200 */
[----:B---3--:R-:W-:Y:S08]  /*ea60*/  HMMA.16816.F32.BF16 R16, R84, R4, R16 ;  /* 0x000000045410723c */ /* 0x008ff00000041810 */
[C---:B------:R-:W-:Y:S08]  /*ea70*/  HMMA.16816.F32.BF16 R56, R92.reuse, R8, R56 ;  /* 0x000000085c38723c */ /* 0x040ff00000041838 */
[----:B------:R-:W-:Y:S01]  /*ea80*/  HMMA.16816.F32.BF16 R44, R92, R10, R44 ;  /* 0x0000000a5c2c723c */ /* 0x000fe2000004182c */
[----:B------:R-:W-:Y:S07]  /*ea90*/  LDSM.16.M88.4 R8, [R148+0x2000] ;  /* 0x002000009408783b */ /* 0x000fee0000000200 */
[----:B------:R-:W-:Y:S01]  /*eaa0*/  HMMA.16816.F32.BF16 R12, R84, R6, R12 ;  /* 0x00000006540c723c */ /* 0x000fe2000004180c */
[----:B------:R-:W3:Y:S07]  /*eab0*/  LDSM.16.M88.4 R4, [R157+0x2000] ;  /* 0x002000009d04783b */ /* 0x000eee0000000200 */
[C---:B----4-:R-:W-:Y:S08]  /*eac0*/  HMMA.16816.F32.BF16 R68, R92.reuse, R20, R68 ;  /* 0x000000145c44723c */ /* 0x050ff00000041844 */
[----:B------:R-:W-:Y:S08]  /*ead0*/  HMMA.16816.F32.BF16 R40, R92, R96, R40 ;  /* 0x000000605c28723c */ /* 0x000ff00000041828 */
[----:B------:R-:W-:Y:S01]  /*eae0*/  HMMA.16816.F32.BF16 R88, R24, R30, R88 ;  /* 0x0000001e1858723c */ /* 0x000fe20000041858 */
[----:B------:R-:W4:Y:S04]  /*eaf0*/  LDSM.16.M88.4 R24, [R155+0x7000] ;  /* 0x007000009b18783b */ /* 0x000f280000000200 */
[----:B------:R-:W3:Y:S03]  /*eb00*/  LDSM.16.M88.4 R28, [R155+0x6800] ;  /* 0x006800009b1c783b */ /* 0x000ee60000000200 */
[----:B------:R-:W-:Y:S01]  /*eb10*/  HMMA.16816.F32.BF16 R64, R92, R22, R64 ;  /* 0x000000165c40723c */ /* 0x000fe20000041840 */
[----:B------:R-:W3:Y:S07]  /*eb20*/  LDSM.16.M88.4 R20, [R155+0x7800] ;  /* 0x007800009b14783b */ /* 0x000eee0000000200 */
[----:B-1----:R-:W-:Y:S08]  /*eb30*/  HMMA.16816.F32.BF16 R16, R36, R32, R16 ;  /* 0x000000202410723c */ /* 0x002ff00000041810 */
[C---:B--2---:R-:W-:Y:S08]  /*eb40*/  HMMA.16816.F32.BF16 R56, R84.reuse, R76, R56 ;  /* 0x0000004c5438723c */ /* 0x044ff00000041838 */
[C---:B------:R-:W-:Y:S08]  /*eb50*/  HMMA.16816.F32.BF16 R44, R84.reuse, R78, R44 ;  /* 0x0000004e542c723c */ /* 0x040ff0000004182c */
[C---:B-----5:R-:W-:Y:S08]  /*eb60*/  HMMA.16816.F32.BF16 R68, R84.reuse, R80, R68 ;  /* 0x000000505444723c */ /* 0x060ff00000041844 */
[----:B------:R-:W-:Y:S08]  /*eb70*/  HMMA.16816.F32.BF16 R40, R84, R72, R40 ;  /* 0x000000485428723c */ /* 0x000ff00000041828 */
[----:B------:R-:W-:Y:S01]  /*eb80*/  HMMA.16816.F32.BF16 R32, R36, R34, R12 ;  /* 0x000000222420723c */ /* 0x000fe2000004180c */
[----:B------:R-:W1:Y:S07]  /*eb90*/  LDSM.16.M88.4 R12, [R148+0x2800] ;  /* 0x00280000940c783b */ /* 0x000e6e0000000200 */
[----:B------:R-:W-:Y:S08]  /*eba0*/  HMMA.16816.F32.BF16 R64, R84, R82, R64 ;  /* 0x000000525440723c */ /* 0x000ff00000041840 */
[----:B---3--:R-:W-:Y:S07]  /*ebb0*/  HMMA.16816.F32.BF16 R16, R4, R8, R16 ;  /* 0x000000080410723c */ /* 0x008fee0000041810 */
[----:B------:R-:W-:Y:S01]  /*ebc0*/  IADD3 R9, R50, 0x1, R175 ;  /* 0x0000000132097810 */ /* 0x000fe20007ffe0af */
[----:B------:R-:W-:Y:S03]  /*ebd0*/  HMMA.16816.F32.BF16 R88, R92, R98, R88 ;  /* 0x000000625c58723c */ /* 0x000fe60000041858 */
[----:B------:R-:W-:-:S04]  /*ebe0*/  IADD3 R9, R52, R9, -R168 ;  /* 0x0000000934097210 */ /* 0x000fc80007ffe8a8 */
[----:B------:R-:W-:Y:S01]  /*ebf0*/  IADD3 R9, R9, c[0x0][0x2e8], RZ ;  /* 0x0000ba0009097a10 */ /* 0x000fe20007ffe0ff */
[----:B----4-:R-:W-:Y:S03]  /*ec00*/  HMMA.16816.F32.BF16 R56, R36, R24, R56 ;  /* 0x000000182438723c */ /* 0x010fe60000041838 */
[----:B------:R-:W-:-:S04]  /*ec10*/  IADD3 R103, R9, 0x8, RZ ;  /* 0x0000000809677810 */ /* 0x000fc80007ffe0ff */
[-C--:B------:R-:W-:Y:S01]  /*ec20*/  IMNMX R103, R103, R52.reuse, PT ;  /* 0x0000003467677217 */ /* 0x080fe20003800200 */
[C---:B------:R-:W-:Y:S01]  /*ec30*/  HMMA.16816.F32.BF16 R44, R36.reuse, R26, R44 ;  /* 0x0000001a242c723c */ /* 0x040fe2000004182c */
[----:B------:R-:W2:Y:S07]  /*ec40*/  LDSM.16.M88.4 R24, [R148+0x3000] ;  /* 0x003000009418783b */ /* 0x000eae0000000200 */
[C---:B------:R-:W-:Y:S08]  /*ec50*/  HMMA.16816.F32.BF16 R68, R36.reuse, R28, R68 ;  /* 0x0000001c2444723c */ /* 0x040ff00000041844 */
[----:B------:R-:W-:Y:S07]  /*ec60*/  HMMA.16816.F32.BF16 R40, R36, R20, R40 ;  /* 0x000000142428723c */ /* 0x000fee0000041828 */
[----:B------:R-:W-:Y:S01]  /*ec70*/  IMAD.IADD R21, R3, 0x1, R2 ;  /* 0x0000000103157824 */ /* 0x000fe200078e0202 */
[----:B------:R-:W-:Y:S01]  /*ec80*/  HMMA.16816.F32.BF16 R32, R4, R10, R32 ;  /* 0x0000000a0420723c */ /* 0x000fe20000041820 */
[----:B------:R-:W-:-:S02]  /*ec90*/  IMNMX R2, R9, R52, PT ;  /* 0x0000003409027217 */ /* 0x000fc40003800200 */
[----:B------:R-:W3:Y:S01]  /*eca0*/  LDSM.16.M88.4 R8, [R148+0x3800] ;  /* 0x003800009408783b */ /* 0x000ee20000000200 */
[----:B------:R-:W-:Y:S01]  /*ecb0*/  IADD3 R20, R21, 0x1, RZ ;  /* 0x0000000115147810 */ /* 0x000fe20007ffe0ff */
[----:B------:R-:W-:-:S04]  /*ecc0*/  DEPBAR.LE SB0, 0x0 ;  /* 0x000080000000791a */ /* 0x000fc80000000000 */
[----:B------:R-:W-:Y:S01]  /*ecd0*/  HMMA.16816.F32.BF16 R64, R36, R30, R64 ;  /* 0x0000001e2440723c */ /* 0x000fe20000041840 */
[C---:B------:R-:W-:Y:S02]  /*ece0*/  ISETP.GE.AND P1, PT, R20.reuse, R2, PT ;  /* 0x000000021400720c */ /* 0x040fe40003f26270 */
[----:B------:R-:W-:Y:S02]  /*ecf0*/  ISETP.GE.AND P6, PT, R20, R103, PT ;  /* 0x000000671400720c */ /* 0x000fe40003fc6270 */
[----:B------:R-:W-:Y:S02]  /*ed00*/  FSEL R17, R17, -INF , !P1 ;  /* 0xff80000011117808 */ /* 0x000fe40004800000 */
[C---:B------:R-:W-:Y:S01]  /*ed10*/  IADD3 R20, R21.reuse, 0x18, RZ ;  /* 0x0000001815147810 */ /* 0x040fe20007ffe0ff */
[----:B------:R-:W-:Y:S08]  /*ed20*/  HMMA.16816.F32.BF16 R88, R84, R74, R88 ;  /* 0x0000004a5458723c */ /* 0x000ff00000041858 */
[C---:B-1----:R-:W-:Y:S07]  /*ed30*/  HMMA.16816.F32.BF16 R68, R4.reuse, R12, R68 ;  /* 0x0000000c0444723c */ /* 0x042fee0000041844 */
[C---:B------:R-:W-:Y:S01]  /*ed40*/  IADD3 R13, R21.reuse, 0x8, RZ ;  /* 0x00000008150d7810 */ /* 0x040fe20007ffe0ff */
[----:B------:R-:W-:Y:S01]  /*ed50*/  HMMA.16816.F32.BF16 R64, R4, R14, R64 ;  /* 0x0000000e0440723c */ /* 0x000fe20000041840 */
[----:B------:R-:W-:-:S02]  /*ed60*/  IADD3 R12, R21, 0x9, RZ ;  /* 0x00000009150c7810 */ /* 0x000fc40007ffe0ff */
[-C--:B------:R-:W-:Y:S02]  /*ed70*/  ISETP.GE.AND P0, PT, R13, R2.reuse, PT ;  /* 0x000000020d00720c */ /* 0x080fe40003f06270 */
[C---:B------:R-:W-:Y:S02]  /*ed80*/  ISETP.GE.AND P5, PT, R12.reuse, R2, PT ;  /* 0x000000020c00720c */ /* 0x040fe40003fa6270 */
[-C--:B------:R-:W-:Y:S01]  /*ed90*/  ISETP.GE.AND P2, PT, R12, R103.reuse, PT ;  /* 0x000000670c00720c */ /* 0x080fe20003f46270 */
[----:B--2---:R-:W-:Y:S01]  /*eda0*/  HMMA.16816.F32.BF16 R44, R4, R26, R44 ;  /* 0x0000001a042c723c */ /* 0x004fe2000004182c */
[----:B------:R-:W-:Y:S01]  /*edb0*/  IADD3 R12, R21, 0x10, RZ ;  /* 0x00000010150c7810 */ /* 0x000fe20007ffe0ff */
[----:B------:R-:W-:Y:S01]  /*edc0*/  BAR.SYNC.DEFER_BLOCKING 0x0 ;  /* 0x0000000000007b1d */ /* 0x000fe20000010000 */
[----:B------:R-:W-:Y:S02]  /*edd0*/  ISETP.GE.AND P4, PT, R13, R103, PT ;  /* 0x000000670d00720c */ /* 0x000fe40003f86270 */
[----:B------:R-:W-:-:S02]  /*ede0*/  IADD3 R14, R21, 0x11, RZ ;  /* 0x00000011150e7810 */ /* 0x000fc40007ffe0ff */
[----:B------:R-:W-:Y:S01]  /*edf0*/  FSEL R13, R32, -INF , !P0 ;  /* 0xff800000200d7808 */ /* 0x000fe20004000000 */
[----:B------:R-:W-:Y:S01]  /*ee00*/  HMMA.16816.F32.BF16 R88, R36, R22, R88 ;  /* 0x000000162458723c */ /* 0x000fe20000041858 */
[CC--:B------:R-:W-:Y:S02]  /*ee10*/  ISETP.GE.AND P1, PT, R12.reuse, R2.reuse, PT ;  /* 0x000000020c00720c */ /* 0x0c0fe40003f26270 */
[----:B------:R-:W-:Y:S02]  /*ee20*/  ISETP.GE.AND P0, PT, R12, R103, PT ;  /* 0x000000670c00720c */ /* 0x000fe40003f06270 */
[----:B------:R-:W-:Y:S02]  /*ee30*/  FSEL R12, R34, -INF , !P4 ;  /* 0xff800000220c7808 */ /* 0x000fe40006000000 */
[----:B------:R-:W-:Y:S01]  /*ee40*/  ISETP.GE.AND P4, PT, R14, R2, PT ;  /* 0x000000020e00720c */ /* 0x000fe20003f86270 */
[----:B---3--:R-:W-:Y:S01]  /*ee50*/  HMMA.16816.F32.BF16 R40, R4, R8, R40 ;  /* 0x000000080428723c */ /* 0x008fe20000041828 */
[----:B------:R-:W-:-:S02]  /*ee60*/  IADD3 R22, R21, 0x19, RZ ;  /* 0x0000001915167810 */ /* 0x000fc40007ffe0ff */
[----:B------:R-:W-:Y:S02]  /*ee70*/  FSEL R33, R33, -INF , !P5 ;  /* 0xff80000021217808 */ /* 0x000fe40006800000 */
[----:B------:R-:W-:Y:S02]  /*ee80*/  ISETP.GE.AND P5, PT, R14, R103, PT ;  /* 0x000000670e00720c */ /* 0x000fe40003fa6270 */
[----:B------:R-:W-:Y:S01]  /*ee90*/  FSEL R14, R35, -INF , !P2 ;  /* 0xff800000230e7808 */ /* 0x000fe20005000000 */
[----:B------:R-:W-:Y:S01]  /*eea0*/  HMMA.16816.F32.BF16 R56, R4, R24, R56 ;  /* 0x000000180438723c */ /* 0x000fe20000041838 */
[----:B------:R-:W-:Y:S02]  /*eeb0*/  FSEL R70, R70, -INF , !P0 ;  /* 0xff80000046467808 */ /* 0x000fe40004000000 */
[----:B------:R-:W-:Y:S02]  /*eec0*/  FSEL R69, R69, -INF , !P4 ;  /* 0xff80000045457808 */ /* 0x000fe40006000000 */
[----:B------:R-:W-:-:S02]  /*eed0*/  ISETP.GE.AND P2, PT, R20, R2, PT ;  /* 0x000000021400720c */ /* 0x000fc40003f46270 */
[C---:B------:R-:W-:Y:S01]  /*eee0*/  ISETP.GE.AND P0, PT, R22.reuse, R2, PT ;  /* 0x000000021600720c */ /* 0x040fe20003f06270 */
[----:B------:R-:W-:Y:S01]  /*eef0*/  HMMA.16816.F32.BF16 R88, R4, R10, R88 ;  /* 0x0000000a0458723c */ /* 0x000fe20000041858 */
[-C--:B------:R-:W-:Y:S02]  /*ef00*/  ISETP.GE.AND P4, PT, R22, R103.reuse, PT ;  /* 0x000000671600720c */ /* 0x080fe40003f86270 */
[----:B------:R-:W-:Y:S02]  /*ef10*/  IADD3 R22, R21, 0x20, RZ ;  /* 0x0000002015167810 */ /* 0x000fe40007ffe0ff */
[----:B------:R-:W-:Y:S02]  /*ef20*/  FSEL R15, R68, -INF , !P1 ;  /* 0xff800000440f7808 */ /* 0x000fe40004800000 */
[----:B------:R-:W-:Y:S02]  /*ef30*/  ISETP.GE.AND P1, PT, R20, R103, PT ;  /* 0x000000671400720c */ /* 0x000fe40003f26270 */
[----:B------:R-:W-:-:S02]  /*ef40*/  FSEL R20, R71, -INF , !P5 ;  /* 0xff80000047147808 */ /* 0x000fc40006800000 */
[----:B------:R-:W-:Y:S02]  /*ef50*/  FSEL R23, R64, -INF , !P2 ;  /* 0xff80000040177808 */ /* 0x000fe40005000000 */
[CC--:B------:R-:W-:Y:S02]  /*ef60*/  ISETP.GE.AND P5, PT, R22.reuse, R2.reuse, PT ;  /* 0x000000021600720c */ /* 0x0c0fe40003fa6270 */
[----:B------:R-:W-:Y:S02]  /*ef70*/  ISETP.GE.AND P2, PT, R22, R103, PT ;  /* 0x000000671600720c */ /* 0x000fe40003f46270 */
[----:B------:R-:W-:Y:S02]  /*ef80*/  IADD3 R22, R21, 0x28, RZ ;  /* 0x0000002815167810 */ /* 0x000fe40007ffe0ff */
[----:B------:R-:W-:Y:S02]  /*ef90*/  FSEL R8, R67, -INF , !P4 ;  /* 0xff80000043087808 */ /* 0x000fe40006000000 */
[----:B------:R-:W-:-:S02]  /*efa0*/  ISETP.GE.AND P4, PT, R22, R2, PT ;  /* 0x000000021600720c */ /* 0x000fc40003f86270 */
[----:B------:R-:W-:Y:S02]  /*efb0*/  IADD3 R9, R21, 0x30, RZ ;  /* 0x0000003015097810 */ /* 0x000fe40007ffe0ff */
[----:B------:R-:W-:Y:S02]  /*efc0*/  FSEL R131, R44, -INF , !P4 ;  /* 0xff8000002c837808 */ /* 0x000fe40006000000 */
[----:B------:R-:W-:Y:S02]  /*efd0*/  ISETP.GE.AND P4, PT, R9, R103, PT ;  /* 0x000000670900720c */ /* 0x000fe40003f86270 */
[----:B------:R-:W-:Y:S02]  /*efe0*/  IADD3 R24, R21, 0x21, RZ ;  /* 0x0000002115187810 */ /* 0x000fe40007ffe0ff */
[----:B------:R-:W-:Y:S02]  /*eff0*/  FSEL R122, R42, -INF , !P4 ;  /* 0xff8000002a7a7808 */ /* 0x000fe40006000000 */
[----:B------:R-:W-:-:S02]  /*f000*/  FSEL R65, R65, -INF , !P0 ;  /* 0xff80000041417808 */ /* 0x000fc40004000000 */
[-C--:B------:R-:W-:Y:S02]  /*f010*/  ISETP.GE.AND P4, PT, R21, R103.reuse, PT ;  /* 0x000000671500720c */ /* 0x080fe40003f86270 */
[----:B------:R-:W-:Y:S02]  /*f020*/  ISETP.GE.AND P0, PT, R24, R103, PT ;  /* 0x000000671800720c */ /* 0x000fe40003f06270 */
[----:B------:R-:W-:Y:S02]  /*f030*/  FSEL R18, R18, -INF , !P4 ;  /* 0xff80000012127808 */ /* 0x000fe40006000000 */
[----:B------:R-:W-:Y:S02]  /*f040*/  FSEL R66, R66, -INF , !P1 ;  /* 0xff80000042427808 */ /* 0x000fe40004800000 */
[----:B------:R-:W-:Y:S02]  /*f050*/  FSEL R127, R56, -INF , !P5 ;  /* 0xff800000387f7808 */ /* 0x000fe40006800000 */
[----:B------:R-:W-:-:S02]  /*f060*/  FSEL R130, R59, -INF , !P0 ;  /* 0xff8000003b827808 */ /* 0x000fc40004000000 */
[----:B------:R-:W-:Y:S02]  /*f070*/  ISETP.GT.AND P4, PT, R176, R163, PT ;  /* 0x000000a3b000720c */ /* 0x000fe40003f84270 */
[-C--:B------:R-:W-:Y:S02]  /*f080*/  ISETP.GE.AND P1, PT, R24, R2.reuse, PT ;  /* 0x000000021800720c */ /* 0x080fe40003f26270 */
[----:B------:R-:W-:Y:S02]  /*f090*/  ISETP.GE.AND P5, PT, R22, R103, PT ;  /* 0x000000671600720c */ /* 0x000fe40003fa6270 */
        /* <DEDUP_REMOVED lines=9> */
[----:B------:R-:W-:Y:S02]  /*f130*/  IADD3 R5, R21, 0x38, RZ ;  /* 0x0000003815057810 */ /* 0x000fe40007ffe0ff */
[-C--:B------:R-:W-:Y:S02]  /*f140*/  ISETP.GE.AND P5, PT, R9, R2.reuse, PT ;  /* 0x000000020900720c */ /* 0x080fe40003fa6270 */
[C---:B------:R-:W-:Y:S02]  /*f150*/  ISETP.GE.AND P0, PT, R21.reuse, R2, PT ;  /* 0x000000021500720c */ /* 0x040fe40003f06270 */
[----:B------:R-:W-:Y:S02]  /*f160*/  IADD3 R21, R21, 0x39, RZ ;  /* 0x0000003915157810 */ /* 0x000fe40007ffe0ff */
        /* <DEDUP_REMOVED lines=17> */
[----:B------:R-:W-:Y:S02]  /*f280*/  IABS R5, c[0x0][0x2d0] ;  /* 0x0000b40000057a13 */ /* 0x000fe40000000000 */
[C---:B------:R-:W-:Y:S02]  /*f290*/  IADD3 R19, R3.reuse, -0x40, RZ ;  /* 0xffffffc003137810 */ /* 0x040fe40007ffe0ff */
[----:B------:R-:W1:Y:S01]  /*f2a0*/  I2F.RP R21, R5 ;  /* 0x0000000500157306 */ /* 0x000e620000209400 */
        /* <DEDUP_REMOVED lines=39> */
[----:B------:R-:W-:Y:S01]  /*f520*/  MOV R6, 0x40 ;  /* 0x0000004000067802 */ /* 0x000fe20000000f00 */
[----:B------:R-:W-:-:S04]  /*f530*/  IMAD.IADD R3, R3, 0x1, -R5 ;  /* 0x0000000103037824 */ /* 0x000fc800078e0a05 */
[----:B------:R-:W-:-:S05]  /*f540*/  IMAD R6, R3, c[0x0][0x2d0], -R6 ;  /* 0x0000b40003067a24 */ /* 0x000fca00078e0a06 */
[----:B------:R-:W-:-:S05]  /*f550*/  SHF.R.S32.HI R3, RZ, 0x1f, R6 ;  /* 0x0000001fff037819 */ /* 0x000fca0000011406 */
[----:B------:R-:W-:-:S04]  /*f560*/  IMAD R3, R3, c[0x0][0x198], RZ ;  /* 0x0000660003037a24 */ /* 0x000fc800078e02ff */
[C---:B------:R-:W-:Y:S02]  /*f570*/  IMAD R3, R6.reuse, c[0x0][0x19c], R3 ;  /* 0x0000670006037a24 */ /* 0x040fe400078e0203 */
[----:B--2---:R-:W-:Y:S02]  /*f580*/  IMAD.IADD R7, R7, 0x1, -R10 ;  /* 0x0000000107077824 */ /* 0x004fe400078e0a0a */
[----:B------:R-:W-:-:S03]  /*f590*/  IMAD.WIDE.U32 R10, R6, c[0x0][0x198], RZ ;  /* 0x00006600060a7a25 */ /* 0x000fc600078e00ff */
[----:B------:R-:W-:Y:S01]  /*f5a0*/  SHF.R.S32.HI R5, RZ, 0x1f, R7 ;  /* 0x0000001fff057819 */ /* 0x000fe20000011407 */
[----:B------:R-:W-:-:S04]  /*f5b0*/  IMAD.IADD R11, R11, 0x1, R3 ;  /* 0x000000010b0b7824 */ /* 0x000fc800078e0203 */
[----:B------:R-:W-:Y:S02]  /*f5c0*/  IMAD R6, R5, c[0x0][0x180], RZ ;  /* 0x0000600005067a24 */ /* 0x000fe400078e02ff */
[----:B------:R-:W-:-:S04]  /*f5d0*/  IMAD.WIDE.U32 R10, R7, c[0x0][0x180], R10 ;  /* 0x00006000070a7a25 */ /* 0x000fc800078e000a */
[----:B------:R-:W-:-:S05]  /*f5e0*/  IMAD R6, R7, c[0x0][0x184], R6 ;  /* 0x0000610007067a24 */ /* 0x000fca00078e0206 */
[----:B------:R-:W-:Y:S01]  /*f5f0*/  IADD3 R3, R11, R6, RZ ;  /* 0x000000060b037210 */ /* 0x000fe20007ffe0ff */
[----:B------:R-:W-:Y:S01]  /*f600*/  IMAD.MOV.U32 R6, RZ, RZ, R10 ;  /* 0x000000ffff067224 */ /* 0x000fe200078e000a */
[----:B------:R-:W-:Y:S05]  /*f610*/  BRA `(.L_x_6268) ;  /* 0x0000003000007947 */ /* 0x000fea0003800000 */
.L_x_6267:
[----:B------:R-:W-:-:S05]  /*f620*/  IMAD.MOV.U32 R6, RZ, RZ, c[0x0][0x198] ;  /* 0x00006600ff067624 */ /* 0x000fca00078e00ff */
[----:B------:R-:W-:-:S04]  /*f630*/  LEA R6, -R6, RZ, 0x6 ;  /* 0x000000ff06067211 */ /* 0x000fc800078e31ff */
[----:B------:R-:W-:Y:S02]  /*f640*/  SHF.R.S32.HI R3, RZ, 0x1f, R6 ;  /* 0x0000001fff037819 */ /* 0x000fe40000011406 */
.L_x_6268:
        /* <DEDUP_REMOVED lines=15> */
[----:B------:R-:W-:-:S02]  /*f740*/  @P0 IADD3 R10, P2, R22, R136, RZ ;  /* 0x00000088160a0210 */ /* 0x000fc40007f5e0ff */
[C---:B------:R-:W-:Y:S01]  /*f750*/  @P6 LEA R24, P5, R22.reuse, R174, 0x1 ;  /* 0x000000ae16186211 */ /* 0x040fe200078a08ff */
[----:B------:R-:W-:Y:S01]  /*f760*/  @!PT LDS RZ, [RZ] ;  /* 0x00000000fffff984 */ /* 0x000fe20000000800 */
[----:B------:R-:W-:Y:S01]  /*f770*/  @!PT LDS RZ, [RZ] ;  /* 0x00000000fffff984 */ /* 0x000fe20000000800 */
[----:B------:R-:W-:Y:S01]  /*f780*/  @!PT LDS RZ, [RZ] ;  /* 0x00000000fffff984 */ /* 0x000fe20000000800 */
[----:B------:R1:W-:Y:S01]  /*f790*/  @P0 LDGSTS.E.BYPASS.LTC128B.128 [R172+0x6000], [R26.64+0x80] ;  /* 0x060000801aac0fae */ /* 0x0003e2000b901d46 */
[----:B------:R-:W-:Y:S01]  /*f7a0*/  IADD3 R6, P1, R165, R22, RZ ;  /* 0x00000016a5067210 */ /* 0x000fe20007f3e0ff */
[----:B------:R-:W-:Y:S01]  /*f7b0*/  @P0 IMAD.X R5, R3, 0x1, R135, P2 ;  /* 0x0000000103050824 */ /* 0x000fe200010e0687 */
[--C-:B------:R-:W-:Y:S01]  /*f7c0*/  @P6 LEA.HI.X R25, R22, R173, R3.reuse, 0x1, P5 ;  /* 0x000000ad16196211 */ /* 0x100fe200028f0c03 */
[----:B------:R1:W-:Y:S01]  /*f7d0*/  @!P0 STS.128 [R172+0x6000], RZ ;  /* 0x006000ffac008388 */ /* 0x0003e20000000c00 */
[----:B------:R-:W-:Y:S01]  /*f7e0*/  @P0 LEA R30, P2, R10, c[0x0][0x168], 0x1 ;  /* 0x00005a000a1e0a11 */ /* 0x000fe200078408ff */
[----:B------:R-:W-:Y:S01]  /*f7f0*/  IMAD.X R3, R164, 0x1, R3, P1 ;  /* 0x00000001a4037824 */ /* 0x000fe200008e0603 */
[----:B------:R-:W-:Y:S01]  /*f800*/  @P0 IADD3 R7, P1, R6, R136, RZ ;  /* 0x0000008806070210 */ /* 0x000fe20007f3e0ff */
[----:B------:R-:W-:Y:S01]  /*f810*/  @!PT LDS RZ, [RZ] ;  /* 0x00000000fffff984 */ /* 0x000fe20000000800 */
[----:B------:R-:W-:Y:S01]  /*f820*/  @!PT LDS RZ, [RZ] ;  /* 0x00000000fffff984 */ /* 0x000fe20000000800 */
[----:B------:R-:W-:Y:S01]  /*f830*/  @!PT LDS RZ, [RZ] ;  /* 0x00000000fffff984 */ /* 0x000fe20000000800 */
[----:B------:R1:W-:Y:S01]  /*f840*/  @P6 LDGSTS.E.BYPASS.LTC128B.128 [R172+0x4800], [R24.64] ;  /* 0x0480000018ac6fae */ /* 0x0003e2000b901d46 */
[----:B------:R-:W-:-:S02]  /*f850*/  @P0 LEA.HI.X R31, R10, c[0x0][0x16c], R5, 0x1, P2 ;  /* 0x00005b000a1f0a11 */ /* 0x000fc400010f0c05 */
[----:B------:R-:W-:Y:S01]  /*f860*/  @P0 LEA R34, P2, R7, c[0x0][0x168], 0x1 ;  /* 0x00005a0007220a11 */ /* 0x000fe200078408ff */
[----:B------:R-:W-:Y:S01]  /*f870*/  @P0 IMAD.X R10, R3, 0x1, R135, P1 ;  /* 0x00000001030a0824 */ /* 0x000fe200008e0687 */
[----:B------:R-:W-:Y:S01]  /*f880*/  IADD3 R5, P1, R165, R6, RZ ;  /* 0x00000006a5057210 */ /* 0x000fe20007f3e0ff */
[----:B------:R1:W-:Y:S01]  /*f890*/  @!P6 STS.128 [R172+0x4800], RZ ;  /* 0x004800ffac00e388 */ /* 0x0003e20000000c00 */
[----:B------:R-:W-:Y:S02]  /*f8a0*/  @P6 LEA R36, P5, R6, R174, 0x1 ;  /* 0x000000ae06246211 */ /* 0x000fe400078a08ff */
[----:B------:R-:W-:Y:S01]  /*f8b0*/  @P0 LEA.HI.X R35, R7, c[0x0][0x16c], R10, 0x1, P2 ;  /* 0x00005b0007230a11 */ /* 0x000fe200010f0c0a */
[--C-:B------:R-:W-:Y:S01]  /*f8c0*/  IMAD.X R134, R164, 0x1, R3.reuse, P1 ;  /* 0x00000001a4867824 */ /* 0x100fe200008e0603 */
[----:B------:R-:W-:Y:S01]  /*f8d0*/  @P0 IADD3 R136, P1, R5, R136, RZ ;  /* 0x0000008805880210 */ /* 0x000fe20007f3e0ff */
[----:B------:R-:W-:Y:S01]  /*f8e0*/  @!PT LDS RZ, [RZ] ;  /* 0x00000000fffff984 */ /* 0x000fe20000000800 */
[----:B------:R-:W-:Y:S01]  /*f8f0*/  @!PT LDS RZ, [RZ] ;  /* 0x00000000fffff984 */ /* 0x000fe20000000800 */
[----:B------:R-:W-:Y:S01]  /*f900*/  @!PT LDS RZ, [RZ] ;  /* 0x00000000fffff984 */ /* 0x000fe20000000800 */
[----:B------:R1:W-:Y:S01]  /*f910*/  @P0 LDGSTS.E.BYPASS.LTC128B.128 [R172+0x6800], [R30.64+0x80] ;  /* 0x068000801eac0fae */ /* 0x0003e2000b901d46 */
[----:B------:R-:W-:-:S02]  /*f920*/  @P6 LEA.HI.X R37, R6, R173, R3, 0x1, P5 ;  /* 0x000000ad06256211 */ /* 0x000fc400028f0c03 */
[C---:B------:R-:W-:Y:S01]  /*f930*/  @P6 LEA R6, P2, R5.reuse, R174, 0x1 ;  /* 0x000000ae05066211 */ /* 0x040fe200078408ff */
[----:B------:R-:W-:Y:S01]  /*f940*/  @P0 IMAD.X R135, R134, 0x1, R135, P1 ;  /* 0x0000000186870824 */ /* 0x000fe200008e0687 */
[C---:B------:R-:W-:Y:S01]  /*f950*/  @P0 LEA R10, P1, R136.reuse, c[0x0][0x168], 0x1 ;  /* 0x00005a00880a0a11 */ /* 0x040fe200078208ff */
[----:B------:R1:W-:Y:S01]  /*f960*/  @!P0 STS.128 [R172+0x6800], RZ ;  /* 0x006800ffac008388 */ /* 0x0003e20000000c00 */
[----:B------:R-:W-:Y:S01]  /*f970*/  @P6 LEA.HI.X R7, R5, R173, R134, 0x1, P2 ;  /* 0x000000ad05076211 */ /* 0x000fe200010f0c86 */
[----:B------:R-:W-:Y:S01]  /*f980*/  IMAD.MOV.U32 R174, RZ, RZ, R28 ;  /* 0x000000ffffae7224 */ /* 0x000fe200078e001c */
[----:B------:R-:W-:Y:S01]  /*f990*/  @P0 LEA.HI.X R11, R136, c[0x0][0x16c], R135, 0x1, P1 ;  /* 0x00005b00880b0a11 */ /* 0x000fe200008f0c87 */
[----:B------:R-:W-:Y:S01]  /*f9a0*/  @!PT LDS RZ, [RZ] ;  /* 0x00000000fffff984 */ /* 0x000fe20000000800 */
[----:B------:R-:W-:Y:S01]  /*f9b0*/  @!PT LDS RZ, [RZ] ;  /* 0x00000000fffff984 */ /* 0x000fe20000000800 */
[----:B------:R-:W-:Y:S01]  /*f9c0*/  @!PT LDS RZ, [RZ] ;  /* 0x00000000fffff984 */ /* 0x000fe20000000800 */
[----:B------:R1:W-:Y:S01]  /*f9d0*/  @P6 LDGSTS.E.BYPASS.LTC128B.128 [R172+0x5000], [R36.64] ;  /* 0x0500000024ac6fae */ /* 0x0003e2000b901d46 */
[----:B------:R-:W-:-:S03]  /*f9e0*/  IMAD.MOV.U32 R173, RZ, RZ, R29 ;  /* 0x000000ffffad7224 */ /* 0x000fc600078e001d */
        /* <DEDUP_REMOVED lines=17> */
.L_x_6266:
        /* <DEDUP_REMOVED lines=47> */
[----:B------:R-:W-:Y:S01]  /*fdf0*/  LDSM.16.MT88.4 R24, [R152+0x8800] ;  /* 0x008800009818783b */ /* 0x000fe20000004200 */
[----:B-1----:R-:W-:-:S02]  /*fe00*/  FMNMX.FTZ R100, R3, R100, !PT ;  /* 0x0000006403647209 */ /* 0x002fc40007810000 */
        /* <DEDUP_REMOVED lines=13> */
[--C-:B------:R-:W-:Y:S01]  /*fee0*/  FFMA.FTZ R112, R4, c[0x0][0x23c], -R119.reuse ;  /* 0x00008f0004707a23 */ /* 0x100fe20000010877 */
[----:B------:R-:W-:Y:S01]  /*fef0*/  LDSM.16.MT88.4 R16, [R156+0xa800] ;  /* 0x00a800009c10783b */ /* 0x000fe20000004200 */
[----:B------:R-:W-:-:S02]  /*ff00*/  FFMA.FTZ R113, R12, c[0x0][0x23c], -R119 ;  /* 0x00008f000c717a23 */ /* 0x000fc40000010877 */
[----:B------:R-:W-:Y:S01]  /*ff10*/  FFMA.FTZ R110, R14, c[0x0][0x23c], -R119 ;  /* 0x00008f000e6e7a23 */ /* 0x000fe20000010877 */
[----:B------:R-:W1:Y:S01]  /*ff20*/  MUFU.EX2 R114, R114 ;  /* 0x0000007200727308 */ /* 0x000e620000000800 */
[--C-:B------:R-:W-:Y:S02]  /*ff30*/  FFMA.FTZ R107, R15, c[0x0][0x23c], -R126.reuse ;  /* 0x00008f000f6b7a23 */ /* 0x100fe4000001087e */
[----:B------:R-:W-:Y:S01]  /*ff40*/  LDSM.16.MT88.4 R12, [R156+0x8800] ;  /* 0x008800009c0c783b */ /* 0x000fe20000004200 */
[--C-:B------:R-:W-:Y:S02]  /*ff50*/  FFMA.FTZ R34, R69, c[0x0][0x23c], -R126.reuse ;  /* 0x00008f0045227a23 */ /* 0x100fe4000001087e */
[--C-:B------:R-:W-:Y:S02]  /*ff60*/  FFMA.FTZ R33, R23, c[0x0][0x23c], -R126.reuse ;  /* 0x00008f0017217a23 */ /* 0x100fe4000001087e */
[----:B------:R-:W-:Y:S01]  /*ff70*/  MUFU.EX2 R111, R111 ;  /* 0x0000006f006f7308 */ /* 0x000fe20000000800 */
[----:B------:R-:W-:-:S02]  /*ff80*/  FFMA.FTZ R32, R65, c[0x0][0x23c], -R126 ;  /* 0x00008f0041207a23 */ /* 0x000fc4000001087e */
[--C-:B------:R-:W-:Y:S02]  /*ff90*/  FFMA.FTZ R109, R70, c[0x0][0x23c], -R119.reuse ;  /* 0x00008f00466d7a23 */ /* 0x100fe40000010877 */
[--C-:B------:R-:W-:Y:S01]  /*ffa0*/  FFMA.FTZ R106, R20, c[0x0][0x23c], -R119.reuse ;  /* 0x00008f00146a7a23 */ /* 0x100fe20000010877 */
[----:B------:R-:W2:Y:S01]  /*ffb0*/  LDSM.16.MT88.4 R68, [R156+0xa000] ;  /* 0x00a000009c44783b */ /* 0x000ea20000004200 */
[--C-:B------:R-:W-:Y:S01]  /*ffc0*/  FFMA.FTZ R35, R66, c[0x0][0x23c], -R119.reuse ;  /* 0x00008f0042237a23 */ /* 0x100fe20000010877 */
[----:B------:R-:W3:Y:S01]  /*ffd0*/  MUFU.EX2 R108, R108 ;  /* 0x0000006c006c7308 */ /* 0x000ee20000000800 */
[----:B-1----:R-:W-:Y:S01]  /*ffe0*/  F2FP.BF16.PACK_AB R84, R114, R117 ;  /* 0x000000757254723e */ /* 0x002fe200000010ff */
[--C-:B------:R-:W-:Y:S01]  /*fff0*/  FFMA.FTZ R0, R8, c[0x0][0x23c], -R119.reuse ;  /* 0x00008f0008007a23 */ /* 0x100fe20000010877 */
[----:B------:R-:W-:Y:S01]  /*10000*/  LDSM.16.MT88.4 R20, [R152+0xa000] ;  /* 0x00a000009814783b */ /* 0x000fe20000004200 */
[--C-:B------:R-:W-:Y:S02]  /*10010*/  FFMA.FTZ R123, R123, c[0x0][0x23c], -R126.reuse ;  /* 0x00008f007b7b7a23 */ /* 0x100fe4000001087e */
[----:B------:R-:W-:Y:S01]  /*10020*/  FFMA.FTZ R124, R124, c[0x0][0x23c], -R126 ;  /* 0x00008f007c7c7a23 */ /* 0x000fe2000001087e */
[----:B------:R-:W1:Y:S01]  /*10030*/  LDSM.16.MT88.4 R8, [R154+0x8800] ;  /* 0x008800009a08783b */ /* 0x000e620000004200 */
[----:B------:R-:W-:Y:S01]  /*10040*/  MUFU.EX2 R115, R115 ;  /* 0x0000007300737308 */ /* 0x000fe20000000800 */
[----:B------:R-:W-:-:S02]  /*10050*/  FFMA.FTZ R122, R122, c[0x0][0x23c], -R119 ;  /* 0x00008f007a7a7a23 */ /* 0x000fc40000010877 */
[--C-:B------:R-:W-:Y:S02]  /*10060*/  FFMA.FTZ R118, R118, c[0x0][0x23c], -R119.reuse ;  /* 0x00008f0076767a23 */ /* 0x100fe40000010877 */
[----:B------:R-:W-:Y:S02]  /*10070*/  FFMA.FTZ R181, R116, c[0x0][0x23c], -R119 ;  /* 0x00008f0074b57a23 */ /* 0x000fe40000010877 */
[----:B------:R-:W-:Y:S01]  /*10080*/  FADD.FTZ R114, R117, R114 ;  /* 0x0000007275727221 */ /* 0x000fe20000010000 */
[----:B------:R-:W4:Y:S01]  /*10090*/  MUFU.EX2 R112, R112 ;  /* 0x0000007000707308 */ /* 0x000f220000000800 */
[----:B---3--:R-:W-:Y:S02]  /*100a0*/  F2FP.BF16.PACK_AB R86, R108, R111 ;  /* 0x0000006f6c56723e */ /* 0x008fe400000010ff */
[----:B------:R-:W-:-:S04]  /*100b0*/  FADD.FTZ R111, R111, R114 ;  /* 0x000000726f6f7221 */ /* 0x000fc80000010000 */
[----:B------:R-:W-:Y:S01]  /*100c0*/  FADD.FTZ R108, R108, R111 ;  /* 0x0000006f6c6c7221 */ /* 0x000fe20000010000 */
[----:B------:R-:W-:Y:S08]  /*100d0*/  MUFU.EX2 R113, R113 ;  /* 0x0000007100717308 */ /* 0x000ff00000000800 */
[----:B------:R-:W3:Y:S01]  /*100e0*/  MUFU.EX2 R110, R110 ;  /* 0x0000006e006e7308 */ /* 0x000ee20000000800 */
[----:B----4-:R-:W-:Y:S01]  /*100f0*/  F2FP.BF16.PACK_AB R85, R112, R115 ;  /* 0x000000737055723e */ /* 0x010fe200000010ff */
[----:B------:R-:W-:-:S06]  /*10100*/  FADD.FTZ R112, R115, R112 ;  /* 0x0000007073707221 */ /* 0x000fcc0000010000 */
[----:B------:R-:W-:Y:S01]  /*10110*/  MUFU.EX2 R107, R107 ;  /* 0x0000006b006b7308 */ /* 0x000fe20000000800 */
[----:B---3--:R-:W-:-:S07]  /*10120*/  F2FP.BF16.PACK_AB R87, R110, R113 ;  /* 0x000000716e57723e */ /* 0x008fce00000010ff */
[----:B------:R-:W3:Y:S01]  /*10130*/  MUFU.EX2 R34, R34 ;  /* 0x0000002200227308 */ /* 0x000ee20000000800 */
[----:B------:R-:W-:-:S04]  /*10140*/  FADD.FTZ R113, R113, R112 ;  /* 0x0000007071717221 */ /* 0x000fc80000010000 */
[----:B------:R-:W-:Y:S01]  /*10150*/  FADD.FTZ R110, R110, R113 ;  /* 0x000000716e6e7221 */ /* 0x000fe20000010000 */
[C---:B------:R-:W-:Y:S02]  /*10160*/  HMMA.16816.F32.BF16 R96, R84.reuse, R36, RZ ;  /* 0x000000245460723c */ /* 0x040fe400000418ff */
[----:B------:R-:W-:Y:S06]  /*10170*/  MUFU.EX2 R33, R33 ;  /* 0x0000002100217308 */ /* 0x000fec0000000800 */
[----:B------:R-:W-:Y:S02]  /*10180*/  HMMA.16816.F32.BF16 R36, R84, R38, RZ ;  /* 0x000000265424723c */ /* 0x000fe400000418ff */
[----:B------:R-:W4:Y:S01]  /*10190*/  MUFU.EX2 R32, R32 ;  /* 0x0000002000207308 */ /* 0x000f220000000800 */
[----:B---3--:R-:W-:Y:S01]  /*101a0*/  F2FP.BF16.PACK_AB R4, R34, R107 ;  /* 0x0000006b2204723e */ /* 0x008fe200000010ff */
[----:B------:R-:W-:-:S04]  /*101b0*/  FADD.FTZ R107, R107, R108 ;  /* 0x0000006c6b6b7221 */ /* 0x000fc80000010000 */
[C---:B------:R-:W-:Y:S01]  /*101c0*/  HMMA.16816.F32.BF16 R72, R84.reuse, R92, RZ ;  /* 0x0000005c5448723c */ /* 0x040fe200000418ff */
[----:B------:R-:W-:Y:S01]  /*101d0*/  FADD.FTZ R34, R34, R107 ;  /* 0x0000006b22227221 */ /* 0x000fe20000010000 */
[----:B------:R-:W-:Y:S06]  /*101e0*/  MUFU.EX2 R109, R109 ;  /* 0x0000006d006d7308 */ /* 0x000fec0000000800 */
[----:B------:R-:W-:Y:S02]  /*101f0*/  HMMA.16816.F32.BF16 R92, R84, R94, RZ ;  /* 0x0000005e545c723c */ /* 0x000fe400000418ff */
[----:B------:R-:W3:Y:S01]  /*10200*/  MUFU.EX2 R106, R106 ;  /* 0x0000006a006a7308 */ /* 0x000ee20000000800 */
[----:B----4-:R-:W-:Y:S01]  /*10210*/  F2FP.BF16.PACK_AB R6, R32, R33 ;  /* 0x000000212006723e */ /* 0x010fe200000010ff */
[----:B------:R-:W-:-:S04]  /*10220*/  FADD.FTZ R33, R33, R34 ;  /* 0x0000002221217221 */ /* 0x000fc80000010000 */
[C---:B------:R-:W-:Y:S01]  /*10230*/  HMMA.16816.F32.BF16 R40, R84.reuse, R44, RZ ;  /* 0x0000002c5428723c */ /* 0x040fe200000418ff */
[----:B------:R-:W-:Y:S01]  /*10240*/  FADD.FTZ R32, R32, R33 ;  /* 0x0000002120207221 */ /* 0x000fe20000010000 */
        /* <DEDUP_REMOVED lines=12> */
[----:B--2---:R-:W-:Y:S01]  /*10310*/  HMMA.16816.F32.BF16 R64, R84, R68, RZ ;  /* 0x000000445440723c */ /* 0x004fe200000418ff */
[----:B------:R-:W-:Y:S01]  /*10320*/  FADD.FTZ R0, R0, R35 ;  /* 0x0000002300007221 */ /* 0x000fe20000010000 */
[----:B------:R-:W-:Y:S06]  /*10330*/  MUFU.EX2 R122, R122 ;  /* 0x0000007a007a7308 */ /* 0x000fec0000000800 */
[C---:B------:R-:W-:Y:S02]  /*10340*/  HMMA.16816.F32.BF16 R96, R4.reuse, R12, R96 ;  /* 0x0000000c0460723c */ /* 0x040fe40000041860 */
[----:B------:R-:W-:Y:S06]  /*10350*/  MUFU.EX2 R118, R118 ;  /* 0x0000007600767308 */ /* 0x000fec0000000800 */
[C---:B------:R-:W-:Y:S01]  /*10360*/  HMMA.16816.F32.BF16 R36, R4.reuse, R14, R36 ;  /* 0x0000000e0424723c */ /* 0x040fe20000041824 */
[----:B------:R-:W2:Y:S01]  /*10370*/  LDSM.16.MT88.4 R12, [R154+0xa800] ;  /* 0x00a800009a0c783b */ /* 0x000ea20000004200 */
[----:B------:R-:W-:Y:S06]  /*10380*/  MUFU.EX2 R181, R181 ;  /* 0x000000b500b57308 */ /* 0x000fec0000000800 */
[C---:B-1----:R-:W-:Y:S08]  /*10390*/  HMMA.16816.F32.BF16 R40, R4.reuse, R8, R40 ;  /* 0x000000080428723c */ /* 0x042ff00000041828 */
[----:B------:R-:W-:Y:S01]  /*103a0*/  HMMA.16816.F32.BF16 R44, R4, R10, R44 ;  /* 0x0000000a042c723c */ /* 0x000fe2000004182c */
[----:B------:R-:W1:Y:S07]  /*103b0*/  LDSM.16.MT88.4 R8, [R153+0xa800] ;  /* 0x00a800009908783b */ /* 0x000e6e0000004200 */
[C---:B------:R-:W-:Y:S08]  /*103c0*/  HMMA.16816.F32.BF16 R76, R84.reuse, R80, RZ ;  /* 0x00000050544c723c */ /* 0x040ff000000418ff */
[C---:B------:R-:W-:Y:S08]  /*103d0*/  HMMA.16816.F32.BF16 R52, R84.reuse, R54, RZ ;  /* 0x000000365434723c */ /* 0x040ff000000418ff */
[----:B------:R-:W-:Y:S08]  /*103e0*/  HMMA.16816.F32.BF16 R60, R84, R62, RZ ;  /* 0x0000003e543c723c */ /* 0x000ff000000418ff */
[C---:B--2---:R-:W-:Y:S08]  /*103f0*/  HMMA.16816.F32.BF16 R72, R4.reuse, R12, R72 ;  /* 0x0000000c0448723c */ /* 0x044ff00000041848 */
[----:B------:R-:W-:Y:S01]  /*10400*/  HMMA.16816.F32.BF16 R92, R4, R14, R92 ;  /* 0x0000000e045c723c */ /* 0x000fe2000004185c */
[----:B------:R-:W2:Y:S07]  /*10410*/  LDSM.16.MT88.4 R12, [R152+0xa800] ;  /* 0x00a80000980c783b */ /* 0x000eae0000004200 */
[C---:B------:R-:W-:Y:S08]  /*10420*/  HMMA.16816.F32.BF16 R68, R84.reuse, R70, RZ ;  /* 0x000000465444723c */ /* 0x040ff000000418ff */
[C---:B------:R-:W-:Y:S08]  /*10430*/  HMMA.16816.F32.BF16 R80, R84.reuse, R82, RZ ;  /* 0x000000525450723c */ /* 0x040ff000000418ff */
[C---:B------:R-:W-:Y:S08]  /*10440*/  HMMA.16816.F32.BF16 R88, R84.reuse, R20, RZ ;  /* 0x000000145458723c */ /* 0x040ff000000418ff */
[----:B------:R-:W-:Y:S01]  /*10450*/  HMMA.16816.F32.BF16 R84, R84, R22, RZ ;  /* 0x000000165454723c */ /* 0x000fe200000418ff */
        /* <DEDUP_REMOVED lines=8> */
[----:B------:R-:W-:Y:S01]  /*104e0*/  FFMA.FTZ R29, R127, c[0x0][0x23c], -R126 ;  /* 0x00008f007f1d7a23 */ /* 0x000fe2000001087e */
[----:B------:R-:W-:Y:S01]  /*104f0*/  HMMA.16816.F32.BF16 R52, R4, R30, R52 ;  /* 0x0000001e0434723c */ /* 0x000fe20000041834 */
[----:B------:R-:W-:-:S04]  /*10500*/  FFMA.FTZ R28, R130, c[0x0][0x23c], -R119 ;  /* 0x00008f00821c7a23 */ /* 0x000fc80000010877 */
[----:B------:R-:W-:Y:S02]  /*10510*/  MUFU.EX2 R29, R29 ;  /* 0x0000001d001d7308 */ /* 0x000fe40000000800 */
[--C-:B------:R-:W-:Y:S01]  /*10520*/  FFMA.FTZ R31, R138, c[0x0][0x23c], -R119.reuse ;  /* 0x00008f008a1f7a23 */ /* 0x100fe20000010877 */
[C---:B------:R-:W-:Y:S01]  /*10530*/  HMMA.16816.F32.BF16 R56, R4.reuse, R24, R56 ;  /* 0x000000180438723c */ /* 0x040fe20000041838 */
[----:B------:R-:W-:Y:S02]  /*10540*/  FFMA.FTZ R30, R128, c[0x0][0x23c], -R119 ;  /* 0x00008f00801e7a23 */ /* 0x000fe40000010877 */
[--C-:B------:R-:W-:Y:S02]  /*10550*/  FFMA.FTZ R128, R121, c[0x0][0x23c], -R126.reuse ;  /* 0x00008f0079807a23 */ /* 0x100fe4000001087e */
[----:B------:R-:W-:Y:S01]  /*10560*/  MUFU.EX2 R28, R28 ;  /* 0x0000001c001c7308 */ /* 0x000fe20000000800 */
[--C-:B------:R-:W-:Y:S02]  /*10570*/  FFMA.FTZ R121, R125, c[0x0][0x23c], -R126.reuse ;  /* 0x00008f007d797a23 */ /* 0x100fe4000001087e */
[----:B------:R-:W-:Y:S01]  /*10580*/  HMMA.16816.F32.BF16 R60, R4, R26, R60 ;  /* 0x0000001a043c723c */ /* 0x000fe2000004183c */
[----:B------:R-:W-:-:S02]  /*10590*/  FFMA.FTZ R25, R131, c[0x0][0x23c], -R126 ;  /* 0x00008f0083197a23 */ /* 0x000fc4000001087e */
[--C-:B------:R-:W-:Y:S02]  /*105a0*/  FFMA.FTZ R24, R133, c[0x0][0x23c], -R126.reuse ;  /* 0x00008f0085187a23 */ /* 0x100fe4000001087e */
[----:B------:R-:W-:Y:S01]  /*105b0*/  MUFU.EX2 R31, R31 ;  /* 0x0000001f001f7308 */ /* 0x000fe20000000800 */
[--C-:B------:R-:W-:Y:S02]  /*105c0*/  FFMA.FTZ R125, R120, c[0x0][0x23c], -R119.reuse ;  /* 0x00008f00787d7a23 */ /* 0x100fe40000010877 */
[----:B------:R-:W-:Y:S01]  /*105d0*/  FFMA.FTZ R26, R129, c[0x0][0x23c], -R126 ;  /* 0x00008f00811a7a23 */ /* 0x000fe2000001087e */
[----:B------:R-:W-:Y:S01]  /*105e0*/  HMMA.16816.F32.BF16 R64, R4, R16, R64 ;  /* 0x000000100440723c */ /* 0x000fe20000041840 */
[----:B------:R-:W-:-:S03]  /*105f0*/  FFMA.FTZ R27, R132, c[0x0][0x23c], -R119 ;  /* 0x00008f00841b7a23 */ /* 0x000fc60000010877 */
[----:B------:R-:W-:Y:S04]  /*10600*/  MUFU.EX2 R25, R25 ;  /* 0x0000001900197308 */ /* 0x000fe80000000800 */
[----:B------:R-:W-:Y:S01]  /*10610*/  HMMA.16816.F32.BF16 R68, R4, R18, R68 ;  /* 0x000000120444723c */ /* 0x000fe20000041844 */
[----:B------:R-:W3:Y:S03]  /*10620*/  LDSM.16.MT88.4 R16, [R152+0x9000] ;  /* 0x009000009810783b */ /* 0x000ee60000004200 */
[----:B------:R-:W4:Y:S08]  /*10630*/  MUFU.EX2 R26, R26 ;  /* 0x0000001a001a7308 */ /* 0x000f300000000800 */
[----:B------:R-:W5:Y:S08]  /*10640*/  MUFU.EX2 R24, R24 ;  /* 0x0000001800187308 */ /* 0x000f700000000800 */
[----:B------:R-:W1:Y:S01]  /*10650*/  MUFU.EX2 R27, R27 ;  /* 0x0000001b001b7308 */ /* 0x000e620000000800 */
[----:B----4-:R-:W-:Y:S01]  /*10660*/  F2FP.BF16.PACK_AB R4, R26, R29 ;  /* 0x0000001d1a04723e */ /* 0x010fe200000010ff */
[----:B------:R-:W-:-:S04]  /*10670*/  FADD.FTZ R29, R29, R32 ;  /* 0x000000201d1d7221 */ /* 0x000fc80000010000 */
[----:B------:R-:W-:Y:S02]  /*10680*/  FADD.FTZ R26, R26, R29 ;  /* 0x0000001d1a1a7221 */ /* 0x000fe40000010000 */
[----:B------:R-:W4:Y:S01]  /*10690*/  MUFU.EX2 R30, R30 ;  /* 0x0000001e001e7308 */ /* 0x000f220000000800 */
[----:B-----5:R-:W-:Y:S01]  /*106a0*/  F2FP.BF16.PACK_AB R6, R24, R25 ;  /* 0x000000191806723e */ /* 0x020fe200000010ff */
[----:B------:R-:W-:-:S04]  /*106b0*/  FADD.FTZ R25, R25, R26 ;  /* 0x0000001a19197221 */ /* 0x000fc80000010000 */
[----:B------:R-:W-:Y:S01]  /*106c0*/  FADD.FTZ R24, R24, R25 ;  /* 0x0000001918187221 */ /* 0x000fe20000010000 */
[----:B-1----:R-:W-:Y:S01]  /*106d0*/  F2FP.BF16.PACK_AB R5, R28, R27 ;  /* 0x0000001b1c05723e */ /* 0x002fe200000010ff */
[----:B------:R-:W1:Y:S01]  /*106e0*/  MUFU.EX2 R128, R128 ;  /* 0x0000008000807308 */ /* 0x000e620000000800 */
[----:B------:R-:W-:-:S04]  /*106f0*/  FADD.FTZ R27, R27, R0 ;  /* 0x000000001b1b7221 */ /* 0x000fc80000010000 */
[----:B------:R-:W-:Y:S01]  /*10700*/  FADD.FTZ R28, R28, R27 ;  /* 0x0000001b1c1c7221 */ /* 0x000fe20000010000 */
[----:B----4-:R-:W-:Y:S02]  /*10710*/  F2FP.BF16.PACK_AB R7, R30, R31 ;  /* 0x0000001f1e07723e */ /* 0x010fe400000010ff */
[----:B------:R-:W-:Y:S01]  /*10720*/  MUFU.EX2 R121, R121 ;  /* 0x0000007900797308 */ /* 0x000fe20000000800 */
[----:B------:R-:W-:-:S04]  /*10730*/  FADD.FTZ R31, R31, R28 ;  /* 0x0000001c1f1f7221 */ /* 0x000fc80000010000 */
[----:B------:R-:W-:Y:S01]  /*10740*/  FADD.FTZ R31, R30, R31 ;  /* 0x0000001f1e1f7221 */ /* 0x000fe20000010000 */
[C---:B------:R-:W-:Y:S02]  /*10750*/  HMMA.16816.F32.BF16 R96, R4.reuse, R12, R96 ;  /* 0x0000000c0460723c */ /* 0x040fe40000041860 */
[----:B------:R-:W4:Y:S06]  /*10760*/  MUFU.EX2 R125, R125 ;  /* 0x0000007d007d7308 */ /* 0x000f2c0000000800 */
[C---:B------:R-:W-:Y:S01]  /*10770*/  HMMA.16816.F32.BF16 R36, R4.reuse, R14, R36 ;  /* 0x0000000e0424723c */ /* 0x040fe20000041824 */
[----:B------:R-:W5:Y:S07]  /*10780*/  LDSM.16.MT88.4 R12, [R156+0xb000] ;  /* 0x00b000009c0c783b */ /* 0x000f6e0000004200 */
[C---:B--2---:R-:W-:Y:S08]  /*10790*/  HMMA.16816.F32.BF16 R40, R4.reuse, R8, R40 ;  /* 0x000000080428723c */ /* 0x044ff00000041828 */
[C---:B------:R-:W-:Y:S01]  /*107a0*/  HMMA.16816.F32.BF16 R44, R4.reuse, R10, R44 ;  /* 0x0000000a042c723c */ /* 0x040fe2000004182c */
[----:B------:R-:W2:Y:S07]  /*107b0*/  LDSM.16.MT88.4 R8, [R154+0xb000] ;  /* 0x00b000009a08783b */ /* 0x000eae0000004200 */
[C---:B------:R-:W-:Y:S08]  /*107c0*/  HMMA.16816.F32.BF16 R48, R4.reuse, R20, R48 ;  /* 0x000000140430723c */ /* 0x040ff00000041830 */
[C---:B------:R-:W-:Y:S01]  /*107d0*/  HMMA.16816.F32.BF16 R52, R4.reuse, R22, R52 ;  /* 0x000000160434723c */ /* 0x040fe20000041834 */
[----:B------:R-:W1:Y:S07]  /*107e0*/  LDSM.16.MT88.4 R20, [R153+0xb000] ;  /* 0x00b000009914783b */ /* 0x000e6e0000004200 */
[C---:B---3--:R-:W-:Y:S08]  /*107f0*/  HMMA.16816.F32.BF16 R56, R4.reuse, R16, R56 ;  /* 0x000000100438723c */ /* 0x048ff00000041838 */
[C---:B-----5:R-:W-:Y:S08]  /*10800*/  HMMA.16816.F32.BF16 R64, R4.reuse, R12, R64 ;  /* 0x0000000c0440723c */ /* 0x060ff00000041840 */
[C---:B------:R-:W-:Y:S01]  /*10810*/  HMMA.16816.F32.BF16 R68, R4.reuse, R14, R68 ;  /* 0x0000000e0444723c */ /* 0x040fe20000041844 */
[----:B------:R-:W3:Y:S07]  /*10820*/  LDSM.16.MT88.4 R12, [R152+0xb000] ;  /* 0x00b00000980c783b */ /* 0x000eee0000004200 */
[C---:B--2---:R-:W-:Y:S08]  /*10830*/  HMMA.16816.F32.BF16 R72, R4.reuse, R8, R72 ;  /* 0x000000080448723c */ /* 0x044ff00000041848 */
[C---:B------:R-:W-:Y:S01]  /*10840*/  HMMA.16816.F32.BF16 R92, R4.reuse, R10, R92 ;  /* 0x0000000a045c723c */ /* 0x040fe2000004185c */
[----:B------:R-:W2:Y:S07]  /*10850*/  LDSM.16.MT88.4 R8, [R156+0x9800] ;  /* 0x009800009c08783b */ /* 0x000eae0000004200 */
[C---:B------:R-:W-:Y:S01]  /*10860*/  HMMA.16816.F32.BF16 R60, R4.reuse, R18, R60 ;  /* 0x00000012043c723c */ /* 0x040fe2000004183c */
[----:B------:R-:W5:Y:S07]  /*10870*/  LDSM.16.MT88.4 R16, [R154+0x9800] ;  /* 0x009800009a10783b */ /* 0x000f6e0000004200 */
[C---:B-1----:R-:W-:Y:S08]  /*10880*/  HMMA.16816.F32.BF16 R76, R4.reuse, R20, R76 ;  /* 0x00000014044c723c */ /* 0x042ff0000004184c */
[C---:B------:R-:W-:Y:S01]  /*10890*/  HMMA.16816.F32.BF16 R80, R4.reuse, R22, R80 ;  /* 0x000000160450723c */ /* 0x040fe20000041850 */
[----:B------:R-:W-:Y:S07]  /*108a0*/  LDSM.16.MT88.4 R20, [R153+0x9800] ;  /* 0x009800009914783b */ /* 0x000fee0000004200 */
[C---:B---3--:R-:W-:Y:S08]  /*108b0*/  HMMA.16816.F32.BF16 R88, R4.reuse, R12, R88 ;  /* 0x0000000c0458723c */ /* 0x048ff00000041858 */
        /* <DEDUP_REMOVED lines=98> */
.L_x_6270:
[----:B------:R-:W-:-:S05]  /*10ee0*/  IMAD.MOV.U32 R6, RZ, RZ, c[0x0][0x1a0] ;  /* 0x00006800ff067624 */ /* 0x000fca00078e00ff */
[----:B------:R-:W-:-:S04]  /*10ef0*/  LEA R6, -R6, RZ, 0x6 ;  /* 0x000000ff06067211 */ /* 0x000fc800078e31ff */
[----:B------:R-:W-:Y:S02]  /*10f00*/  SHF.R.S32.HI R0, RZ, 0x1f, R6 ;  /* 0x0000001fff007819 */ /* 0x000fe40000011406 */
.L_x_6271:
        /* <DEDUP_REMOVED lines=14> */
[----:B------:R-:W-:Y:S01]  /*10ff0*/  @P2 LEA R12, P4, R9, c[0x0][0x170], 0x1 ;  /* 0x00005c00090c2a11 */ /* 0x000fe200078808ff */
[----:B------:R-:W-:Y:S01]  /*11000*/  @P2 IMAD.X R6, R4, 0x1, R101, P1 ;  /* 0x0000000104062824 */ /* 0x000fe200008e0665 */
[----:B------:R-:W-:Y:S01]  /*11010*/  IADD3 R0, P1, R167, R5, RZ ;  /* 0x00000005a7007210 */ /* 0x000fe20007f3e0ff */
[----:B------:R-:W-:Y:S01]  /*11020*/  @!P0 STS.128 [R172+0x8000], RZ ;  /* 0x008000ffac008388 */ /* 0x000fe20000000c00 */
[----:B------:R-:W-:-:S02]  /*11030*/  @P2 LEA.HI.X R13, R9, c[0x0][0x174], R8, 0x1, P4 ;  /* 0x00005d00090d2a11 */ /* 0x000fc400020f0c08 */
[----:B------:R-:W-:Y:S02]  /*11040*/  @P2 LEA R8, P4, R7, c[0x0][0x170], 0x1 ;  /* 0x00005c0007082a11 */ /* 0x000fe400078808ff */
[-CC-:B------:R-:W-:Y:S01]  /*11050*/  @P0 LEA.HI.X R11, R5, R185.reuse, R4.reuse, 0x1, P5 ;  /* 0x000000b9050b0211 */ /* 0x180fe200028f0c04 */
[----:B------:R-:W-:Y:S01]  /*11060*/  IMAD.X R4, R166, 0x1, R4, P1 ;  /* 0x00000001a6047824 */ /* 0x000fe200008e0604 */
[----:B------:R-:W-:Y:S01]  /*11070*/  @P2 LEA.HI.X R9, R7, c[0x0][0x174], R6, 0x1, P4 ;  /* 0x00005d0007092a11 */ /* 0x000fe200020f0c06 */
[----:B------:R-:W-:Y:S01]  /*11080*/  @!PT LDS RZ, [RZ] ;  /* 0x00000000fffff984 */ /* 0x000fe20000000800 */
[----:B------:R-:W-:Y:S01]  /*11090*/  @!PT LDS RZ, [RZ] ;  /* 0x00000000fffff984 */ /* 0x000fe20000000800 */
[----:B------:R-:W-:Y:S01]  /*110a0*/  @!PT LDS RZ, [RZ] ;  /* 0x00000000fffff984 */ /* 0x000fe20000000800 */
[----:B------:R2:W-:Y:S01]  /*110b0*/  @P2 LDGSTS.E.BYPASS.LTC128B.128 [R172+0xa000], [R12.64+0x80] ;  /* 0x0a0000800cac2fae */ /* 0x0005e2000b901d46 */
[C---:B------:R-:W-:Y:S02]  /*110c0*/  @P2 IADD3 R6, P5, R0.reuse, R104, RZ ;  /* 0x0000006800062210 */ /* 0x040fe40007fbe0ff */
[----:B------:R-:W-:Y:S01]  /*110d0*/  IADD3 R5, P4, R167, R0, RZ ;  /* 0x00000000a7057210 */ /* 0x000fe20007f9e0ff */
[----:B------:R-:W-:Y:S01]  /*110e0*/  @!P2 STS.128 [R172+0xa000], RZ ;  /* 0x00a000ffac00a388 */ /* 0x000fe20000000c00 */
[----:B------:R-:W-:Y:S01]  /*110f0*/  @P0 LEA R14, P6, R0, R180, 0x1 ;  /* 0x000000b4000e0211 */ /* 0x000fe200078c08ff */
[--C-:B------:R-:W-:Y:S01]  /*11100*/  @P2 IMAD.X R7, R4, 0x1, R101.reuse, P5 ;  /* 0x0000000104072824 */ /* 0x100fe200028e0665 */
[C---:B------:R-:W-:Y:S01]  /*11110*/  @P2 IADD3 R104, P1, R5.reuse, R104, RZ ;  /* 0x0000006805682210 */ /* 0x040fe20007f3e0ff */
[----:B------:R-:W-:Y:S01]  /*11120*/  @!PT LDS RZ, [RZ] ;  /* 0x00000000fffff984 */ /* 0x000fe20000000800 */
[----:B------:R-:W-:Y:S01]  /*11130*/  @!PT LDS RZ, [RZ] ;  /* 0x00000000fffff984 */ /* 0x000fe20000000800 */
[----:B------:R-:W-:Y:S01]  /*11140*/  @!PT LDS RZ, [RZ] ;  /* 0x00000000fffff984 */ /* 0x000fe20000000800 */
[----:B------:R3:W-:Y:S01]  /*11150*/  @P0 LDGSTS.E.BYPASS.LTC128B.128 [R172+0x8800], [R10.64] ;  /* 0x088000000aac0fae */ /* 0x0007e2000b901d46 */
[-CC-:B------:R-:W-:Y:S01]  /*11160*/  @P0 LEA.HI.X R15, R0, R185.reuse, R4.reuse, 0x1, P6 ;  /* 0x000000b9000f0211 */ /* 0x180fe200030f0c04 */
[----:B------:R-:W-:Y:S01]  /*11170*/  IMAD.X R4, R166, 0x1, R4, P4 ;  /* 0x00000001a6047824 */ /* 0x000fe200020e0604 */
[C---:B------:R-:W-:Y:S01]  /*11180*/  @P0 LEA R22, P4, R5.reuse, R180, 0x1 ;  /* 0x000000b405160211 */ /* 0x040fe200078808ff */
[----:B------:R-:W-:Y:S01]  /*11190*/  @!P0 STS.128 [R172+0x8800], RZ ;  /* 0x008800ffac008388 */ /* 0x000fe20000000c00 */
[----:B------:R-:W-:Y:S01]  /*111a0*/  @P2 LEA R20, P5, R6, c[0x0][0x170], 0x1 ;  /* 0x00005c0006142a11 */ /* 0x000fe200078a08ff */
[----:B------:R-:W-:Y:S01]  /*111b0*/  @P2 IMAD.X R101, R4, 0x1, R101, P1 ;  /* 0x0000000104652824 */ /* 0x000fe200008e0665 */
[----:B------:R-:W-:Y:S01]  /*111c0*/  @P0 LEA.HI.X R23, R5, R185, R4, 0x1, P4 ;  /* 0x000000b905170211 */ /* 0x000fe200020f0c04 */
[----:B------:R-:W-:Y:S01]  /*111d0*/  @!PT LDS RZ, [RZ] ;  /* 0x00000000fffff984 */ /* 0x000fe20000000800 */
[----:B------:R-:W-:Y:S01]  /*111e0*/  @!PT LDS RZ, [RZ] ;  /* 0x00000000fffff984 */ /* 0x000fe20000000800 */
[----:B------:R-:W-:Y:S01]  /*111f0*/  @!PT LDS RZ, [RZ] ;  /* 0x00000000fffff984 */ /* 0x000fe20000000800 */
[----:B------:R3:W-:Y:S01]  /*11200*/  @P2 LDGSTS.E.BYPASS.LTC128B.128 [R172+0xa800], [R8.64+0x80] ;  /* 0x0a80008008ac2fae */ /* 0x0007e2000b901d46 */
[----:B------:R-:W-:Y:S01]  /*11210*/  @P2 LEA.HI.X R21, R6, c[0x0][0x174], R7, 0x1, P5 ;  /* 0x00005d0006152a11 */ /* 0x000fe200028f0c07 */
[----:B------:R-:W-:Y:S01]  /*11220*/  IMAD.MOV.U32 R180, RZ, RZ, R128 ;  /* 0x000000ffffb47224 */ /* 0x000fe200078e0080 */
[----:B------:R-:W-:Y:S01]  /*11230*/  @P2 LEA R4, P1, R104, c[0x0][0x170], 0x1 ;  /* 0x00005c0068042a11 */ /* 0x000fe200078208ff */
[----:B------:R-:W-:Y:S01]  /*11240*/  @!P2 STS.128 [R172+0xa800], RZ ;  /* 0x00a800ffac00a388 */ /* 0x000fe20000000c00 */
[----:B------:R-:W-:-:S02]  /*11250*/  IMAD.MOV.U32 R185, RZ, RZ, R129 ;  /* 0x000000ffffb97224 */ /* 0x000fc400078e0081 */
[----:B------:R-:W-:Y:S01]  /*11260*/  @P2 LEA.HI.X R5, R104, c[0x0][0x174], R101, 0x1, P1 ;  /* 0x00005d0068052a11 */ /* 0x000fe200008f0c65 */
        /* <DEDUP_REMOVED lines=22> */
[----:B------:R-:W4:Y:S04]  /*113d0*/  LDSM.16.M88.4 R16, [R161+0x4800] ;  /* 0x00480000a110783b */ /* 0x000f280000000200 */
[----:B---3--:R-:W2:Y:S04]  /*113e0*/  LDSM.16.M88.4 R8, [R161+0x5000] ;  /* 0x00500000a108783b */ /* 0x008ea80000000200 */
[----:B------:R-:W5:Y:S04]  /*113f0*/  LDSM.16.M88.4 R124, [R161+0x5800] ;  /* 0x00580000a17c783b */ /* 0x000f680000000200 */
[----:B------:R-:W-:Y:S04]  /*11400*/  LDSM.16.M88.4 R116, [R160] ;  /* 0x00000000a074783b */ /* 0x000fe80000000200 */
[----:B------:R-:W3:Y:S04]  /*11410*/  LDSM.16.M88.4 R112, [R159] ;  /* 0x000000009f70783b */ /* 0x000ee80000000200 */
[----:B------:R-:W3:Y:S04]  /*11420*/  LDSM.16.M88.4 R108, [R151] ;  /* 0x00000000976c783b */ /* 0x000ee80000000200 */
[----:B------:R-:W3:Y:S04]  /*11430*/  LDSM.16.M88.4 R104, [R150] ;  /* 0x000000009668783b */ /* 0x000ee80000000200 */
[----:B------:R-:W3:Y:S04]  /*11440*/  LDSM.16.M88.4 R32, [R149] ;  /* 0x000000009520783b */ /* 0x000ee80000000200 */
        /* <DEDUP_REMOVED lines=14> */
[----:B------:R-:W-:-:S02]  /*11530*/  ISETP.GE.AND P4, PT, R0, R103, PT ;  /* 0x000000670000720c */ /* 0x000fc40003f86270 */
[C---:B------:R-:W-:Y:S02]  /*11540*/  IADD3 R0, R102.reuse, 0x9, RZ ;  /* 0x0000000966007810 */ /* 0x040fe40007ffe0ff */
[CC--:B------:R-:W-:Y:S02]  /*11550*/  ISETP.GE.AND P5, PT, R101.reuse, R2.reuse, PT ;  /* 0x000000026500720c */ /* 0x0c0fe40003fa6270 */
[----:B------:R-:W-:Y:S01]  /*11560*/  ISETP.GE.AND P0, PT, R101, R103, PT ;  /* 0x000000676500720c */ /* 0x000fe20003f06270 */
[----:B------:R-:W-:Y:S01]  /*11570*/  HMMA.16816.F32.BF16 R4, R120, R124, RZ ;  /* 0x0000007c7804723c */ /* 0x000fe200000418ff */
[----:B------:R-:W-:Y:S02]  /*11580*/  IADD3 R101, R102, 0x11, RZ ;  /* 0x0000001166657810 */ /* 0x000fe40007ffe0ff */
[----:B------:R-:W-:-:S05]  /*11590*/  ISETP.GE.AND P1, PT, R0, R2, PT ;  /* 0x000000020000720c */ /* 0x000fca0003f26270 */
        /* <DEDUP_REMOVED lines=75> */
[C---:B------:R-:W-:Y:S08]  /*11a50*/  HMMA.16816.F32.BF16 R12, R116.reuse, R104, R12 ;  /* 0x00000068740c723c */ /* 0x040ff0000004180c */
[----:B------:R-:W-:Y:S01]  /*11a60*/  HMMA.16816.F32.BF16 R8, R116, R106, R8 ;  /* 0x0000006a7408723c */ /* 0x000fe20000041808 */
[----:B------:R-:W3:Y:S11]  /*11a70*/  LDSM.16.M88.4 R104, [R148+0x2800] ;  /* 0x002800009468783b */ /* 0x000ef60000000200 */
[----:B------:R-:W-:Y:S04]  /*11a80*/  @!UPT UIADD3 URZ, URZ, URZ, URZ ;  /* 0x0000003f3f3ff290 */ /* 0x000fe8000fffe03f */
[C---:B-1----:R-:W-:Y:S08]  /*11a90*/  HMMA.16816.F32.BF16 R12, R112.reuse, R32, R12 ;  /* 0x00000020700c723c */ /* 0x042ff0000004180c */
[----:B------:R-:W-:Y:S01]  /*11aa0*/  HMMA.16816.F32.BF16 R8, R112, R34, R8 ;  /* 0x000000227008723c */ /* 0x000fe20000041808 */
[----:B------:R-:W1:Y:S01]  /*11ab0*/  LDSM.16.M88.4 R32, [R148+0x3800] ;  /* 0x003800009420783b */ /* 0x000e620000000200 */
[----:B------:R-:W-:-:S06]  /*11ac0*/  DEPBAR.LE SB0, 0x0 ;  /* 0x000080000000791a */ /* 0x000fcc0000000000 */
[C---:B--2---:R-:W-:Y:S08]  /*11ad0*/  HMMA.16816.F32.BF16 R28, R112.reuse, R108, R28 ;  /* 0x0000006c701c723c */ /* 0x044ff0000004181c */
[C---:B------:R-:W-:Y:S08]  /*11ae0*/  HMMA.16816.F32.BF16 R24, R112.reuse, R110, R24 ;  /* 0x0000006e7018723c */ /* 0x040ff00000041818 */
[C---:B---3--:R-:W-:Y:S07]  /*11af0*/  HMMA.16816.F32.BF16 R20, R112.reuse, R104, R20 ;  /* 0x000000687014723c */ /* 0x048fee0000041814 */
[----:B------:R-:W-:Y:S01]  /*11b00*/  IADD3 R104, R102, 0x10, RZ ;  /* 0x0000001066687810 */ /* 0x000fe20007ffe0ff */
[----:B------:R-:W-:Y:S01]  /*11b10*/  HMMA.16816.F32.BF16 R16, R112, R106, R16 ;  /* 0x0000006a7010723c */ /* 0x000fe20000041810 */
[----:B------:R-:W-:Y:S01]  /*11b20*/  FSEL R142, R29, -INF , !P6 ;  /* 0xff8000001d8e7808 */ /* 0x000fe20007000000 */
[----:B------:R-:W-:Y:S01]  /*11b30*/  BAR.SYNC.DEFER_BLOCKING 0x0 ;  /* 0x0000000000007b1d */ /* 0x000fe20000010000 */
[----:B------:R-:W-:-:S02]  /*11b40*/  ISETP.GE.AND P6, PT, R0, R103, PT ;  /* 0x000000670000720c */ /* 0x000fc40003fc6270 */
[----:B------:R-:W-:Y:S02]  /*11b50*/  FSEL R0, R31, -INF , !P4 ;  /* 0xff8000001f007808 */ /* 0x000fe40006000000 */
[----:B------:R-:W-:Y:S02]  /*11b60*/  ISETP.GE.AND P4, PT, R104, R2, PT ;  /* 0x000000026800720c */ /* 0x000fe40003f86270 */
[----:B------:R-:W-:Y:S01]  /*11b70*/  FSEL R182, R24, -INF , !P5 ;  /* 0xff80000018b67808 */ /* 0x000fe20006800000 */
[----:B-1----:R-:W-:Y:S01]  /*11b80*/  HMMA.16816.F32.BF16 R4, R112, R32, R4 ;  /* 0x000000207004723c */ /* 0x002fe20000041804 */
[----:B------:R-:W-:Y:S02]  /*11b90*/  FSEL R140, R26, -INF , !P0 ;  /* 0xff8000001a8c7808 */ /* 0x000fe40004000000 */
[----:B------:R-:W-:Y:S02]  /*11ba0*/  ISETP.GE.AND P5, PT, R104, R103, PT ;  /* 0x000000676800720c */ /* 0x000fe40003fa6270 */
[----:B------:R-:W-:-:S02]  /*11bb0*/  IADD3 R29, R102, 0x18, RZ ;  /* 0x00000018661d7810 */ /* 0x000fc40007ffe0ff */
[----:B------:R-:W-:Y:S01]  /*11bc0*/  ISETP.GE.AND P0, PT, R101, R2, PT ;  /* 0x000000026500720c */ /* 0x000fe20003f06270 */
[----:B------:R-:W-:Y:S01]  /*11bd0*/  HMMA.16816.F32.BF16 R120, R112, R34, R120 ;  /* 0x000000227078723c */ /* 0x000fe20000041878 */
[----:B------:R-:W-:Y:S02]  /*11be0*/  IADD3 R24, R102, 0x19, RZ ;  /* 0x0000001966187810 */ /* 0x000fe40007ffe0ff */
[----:B------:R-:W-:Y:S02]  /*11bf0*/  FSEL R104, R20, -INF , !P4 ;  /* 0xff80000014687808 */ /* 0x000fe40006000000 */
[----:B------:R-:W-:Y:S02]  /*11c00*/  ISETP.GE.AND P4, PT, R29, R103, PT ;  /* 0x000000671d00720c */ /* 0x000fe40003f86270 */
[----:B------:R-:W-:Y:S02]  /*11c10*/  FSEL R108, R22, -INF , !P5 ;  /* 0xff800000166c7808 */ /* 0x000fe40006800000 */
[----:B------:R-:W-:-:S02]  /*11c20*/  FSEL R132, R21, -INF , !P0 ;  /* 0xff80000015847808 */ /* 0x000fc40004000000 */
[-C--:B------:R-:W-:Y:S02]  /*11c30*/  ISETP.GE.AND P5, PT, R24, R2.reuse, PT ;  /* 0x000000021800720c */ /* 0x080fe40003fa6270 */
[----:B------:R-:W-:Y:S02]  /*11c40*/  IADD3 R21, R102, 0x21, RZ ;  /* 0x0000002166157810 */ /* 0x000fe40007ffe0ff */
[----:B------:R-:W-:Y:S02]  /*11c50*/  FSEL R22, R18, -INF , !P4 ;  /* 0xff80000012167808 */ /* 0x000fe40006000000 */
[----:B------:R-:W-:Y:S02]  /*11c60*/  ISETP.GE.AND P4, PT, R21, R2, PT ;  /* 0x000000021500720c */ /* 0x000fe40003f86270 */
[----:B------:R-:W-:Y:S02]  /*11c70*/  FSEL R136, R17, -INF , !P5 ;  /* 0xff80000011887808 */ /* 0x000fe40006800000 */
[----:B------:R-:W-:-:S02]  /*11c80*/  FSEL R178, R25, -INF , !P1 ;  /* 0xff80000019b27808 */ /* 0x000fc40004800000 */
[----:B------:R-:W-:Y:S02]  /*11c90*/  FSEL R138, R27, -INF , !P6 ;  /* 0xff8000001b8a7808 */ /* 0x000fe40007000000 */
[C---:B------:R-:W-:Y:S02]  /*11ca0*/  IADD3 R17, R102.reuse, 0x29, RZ ;  /* 0x0000002966117810 */ /* 0x040fe40007ffe0ff */
[----:B------:R-:W-:Y:S02]  /*11cb0*/  ISETP.GE.AND P1, PT, R101, R103, PT ;  /* 0x000000676500720c */ /* 0x000fe40003f26270 */
[----:B------:R-:W-:Y:S02]  /*11cc0*/  ISETP.GE.AND P6, PT, R29, R2, PT ;  /* 0x000000021d00720c */ /* 0x000fe40003fc6270 */
[----:B------:R-:W-:Y:S02]  /*11cd0*/  IADD3 R20, R102, 0x20, RZ ;  /* 0x0000002066147810 */ /* 0x000fe40007ffe0ff */
[----:B------:R-:W-:-:S02]  /*11ce0*/  FSEL R124, R13, -INF , !P4 ;  /* 0xff8000000d7c7808 */ /* 0x000fc40006000000 */
[-C--:B------:R-:W-:Y:S02]  /*11cf0*/  ISETP.GE.AND P4, PT, R17, R103.reuse, PT ;  /* 0x000000671100720c */ /* 0x080fe40003f86270 */
[----:B------:R-:W-:Y:S02]  /*11d00*/  ISETP.GE.AND P0, PT, R24, R103, PT ;  /* 0x000000671800720c */ /* 0x000fe40003f06270 */
[----:B------:R-:W-:Y:S02]  /*11d10*/  FSEL R106, R23, -INF , !P1 ;  /* 0xff800000176a7808 */ /* 0x000fe40004800000 */
[----:B------:R-:W-:Y:S02]  /*11d20*/  FSEL R134, R16, -INF , !P6 ;  /* 0xff80000010867808 */ /* 0x000fe40007000000 */
[----:B------:R-:W-:Y:S02]  /*11d30*/  ISETP.GE.AND P1, PT, R20, R2, PT ;  /* 0x000000021400720c */ /* 0x000fe40003f26270 */
[----:B------:R-:W-:-:S02]  /*11d40*/  IADD3 R16, R102, 0x28, RZ ;  /* 0x0000002866107810 */ /* 0x000fc40007ffe0ff */
[----:B------:R-:W-:Y:S02]  /*11d50*/  ISETP.GE.AND P6, PT, R20, R103, PT ;  /* 0x000000671400720c */ /* 0x000fe40003fc6270 */
[----:B------:R-:W-:Y:S02]  /*11d60*/  FSEL R110, R11, -INF , !P4 ;  /* 0xff8000000b6e7808 */ /* 0x000fe40006000000 */
[----:B------:R-:W-:Y:S02]  /*11d70*/  FSEL R20, R19, -INF , !P0 ;  /* 0xff80000013147808 */ /* 0x000fe40004000000 */
[-C--:B------:R-:W-:Y:S02]  /*11d80*/  ISETP.GE.AND P4, PT, R102, R2.reuse, PT ;  /* 0x000000026600720c */ /* 0x080fe40003f86270 */
[----:B------:R-:W-:Y:S02]  /*11d90*/  ISETP.GE.AND P0, PT, R16, R2, PT ;  /* 0x000000021000720c */ /* 0x000fe40003f06270 */
[----:B------:R-:W-:-:S02]  /*11da0*/  FSEL R118, R12, -INF , !P1 ;  /* 0xff8000000c767808 */ /* 0x000fc40004800000 */
[----:B------:R-:W-:Y:S02]  /*11db0*/  ISETP.GE.AND P5, PT, R21, R103, PT ;  /* 0x000000671500720c */ /* 0x000fe40003fa6270 */
[----:B------:R-:W-:Y:S02]  /*11dc0*/  IADD3 R12, R102, 0x30, RZ ;  /* 0x00000030660c7810 */ /* 0x000fe40007ffe0ff */
[----:B------:R-:W-:Y:S02]  /*11dd0*/  FSEL R28, R28, -INF , !P4 ;  /* 0xff8000001c1c7808 */ /* 0x000fe40006000000 */
[----:B------:R-:W-:Y:S02]  /*11de0*/  FSEL R116, R14, -INF , !P6 ;  /* 0xff8000000e747808 */ /* 0x000fe40007000000 */
[----:B------:R-:W-:Y:S02]  /*11df0*/  FSEL R126, R8, -INF , !P0 ;  /* 0xff800000087e7808 */ /* 0x000fe40004000000 */
[----:B------:R-:W-:-:S02]  /*11e00*/  ISETP.GT.AND P4, PT, R176, R163, PT ;  /* 0x000000a3b000720c */ /* 0x000fc40003f84270 */
[-C--:B------:R-:W-:Y:S02]  /*11e10*/  ISETP.GE.AND P1, PT, R16, R103.reuse, PT ;  /* 0x000000671000720c */ /* 0x080fe40003f26270 */
[-C--:B------:R-:W-:Y:S02]  /*11e20*/  ISETP.GE.AND P6, PT, R17, R2.reuse, PT ;  /* 0x000000021100720c */ /* 0x080fe40003fc6270 */
[----:B------:R-:W-:Y:S02]  /*11e30*/  FSEL R112, R15, -INF , !P5 ;  /* 0xff8000000f707808 */ /* 0x000fe40006800000 */
[----:B------:R-:W-:Y:S02]  /*11e40*/  ISETP.GE.AND P0, PT, R12, R103, PT ;  /* 0x000000670c00720c */ /* 0x000fe40003f06270 */
[----:B------:R-:W-:Y:S02]  /*11e50*/  IADD3 R13, R102, 0x31, RZ ;  /* 0x00000031660d7810 */ /* 0x000fe40007ffe0ff */
[----:B------:R-:W-:-:S02]  /*11e60*/  ISETP.GE.AND P5, PT, R12, R2, PT ;  /* 0x000000020c00720c */ /* 0x000fc40003fa6270 */
[----:B------:R-:W-:Y:S02]  /*11e70*/  IADD3 R8, R102, 0x38, RZ ;  /* 0x0000003866087810 */ /* 0x000fe40007ffe0ff */
[----:B------:R-:W-:Y:S02]  /*11e80*/  FSEL R114, R10, -INF , !P1 ;  /* 0xff8000000a727808 */ /* 0x000fe40004800000 */
[----:B------:R-:W-:Y:S02]  /*11e90*/  FSEL R130, R9, -INF , !P6 ;  /* 0xff80000009827808 */ /* 0x000fe40007000000 */
[----:B------:R-:W-:Y:S02]  /*11ea0*/  FSEL R34, R6, -INF , !P0 ;  /* 0xff80000006227808 */ /* 0x000fe40004000000 */
[C---:B------:R-:W-:Y:S02]  /*11eb0*/  ISETP.GE.AND P1, PT, R13.reuse, R2, PT ;  /* 0x000000020d00720c */ /* 0x040fe40003f26270 */
[----:B------:R-:W-:-:S02]  /*11ec0*/  ISETP.GE.AND P6, PT, R13, R103, PT ;  /* 0x000000670d00720c */ /* 0x000fc40003fc6270 */
[----:B------:R-:W-:Y:S02]  /*11ed0*/  FSEL R101, R4, -INF , !P5 ;  /* 0xff80000004657808 */ /* 0x000fe40006800000 */
[----:B------:R-:W-:Y:S02]  /*11ee0*/  ISETP.GE.AND P0, PT, R8, R2, PT ;  /* 0x000000020800720c */ /* 0x000fe40003f06270 */
[C---:B------:R-:W-:Y:S02]  /*11ef0*/  IADD3 R4, R102.reuse, 0x39, RZ ;  /* 0x0000003966047810 */ /* 0x040fe40007ffe0ff */
[----:B------:R-:W-:Y:S02]  /*11f00*/  ISETP.GE.AND P5, PT, R102, R103, PT ;  /* 0x000000676600720c */ /* 0x000fe40003fa6270 */
[----:B------:R-:W-:Y:S02]  /*11f10*/  FSEL R102, R5, -INF , !P1 ;  /* 0xff80000005667808 */ /* 0x000fe40004800000 */
[----:B------:R-:W-:-:S02]  /*11f20*/  FSEL R33, R7, -INF , !P6 ;  /* 0xff80000007217808 */ /* 0x000fc40007000000 */
[----:B------:R-:W-:Y:S02]  /*11f30*/  FSEL R120, R120, -INF , !P0 ;  /* 0xff80000078787808 */ /* 0x000fe40004000000 */
[-C--:B------:R-:W-:Y:S02]  /*11f40*/  ISETP.GE.AND P1, PT, R8, R103.reuse, PT ;  /* 0x000000670800720c */ /* 0x080fe40003f26270 */
[C---:B------:R-:W-:Y:S02]  /*11f50*/  ISETP.GE.AND P6, PT, R4.reuse, R2, PT ;  /* 0x000000020400720c */ /* 0x040fe40003fc6270 */
[----:B------:R-:W-:Y:S02]  /*11f60*/  ISETP.GE.AND P0, PT, R4, R103, PT ;  /* 0x000000670400720c */ /* 0x000fe40003f06270 */
[----:B------:R-:W-:Y:S02]  /*11f70*/  FSEL R4, R30, -INF , !P5 ;  /* 0xff8000001e047808 */ /* 0x000fe40006800000 */
[----:B------:R-:W-:-:S02]  /*11f80*/  FSEL R122, R122, -INF , !P1 ;  /* 0xff8000007a7a7808 */ /* 0x000fc40004800000 */
        /* <DEDUP_REMOVED lines=34> */
[----:B------:R-:W-:-:S05]  /*121b0*/  ISETP.NE.AND P1, PT, RZ, c[0x0][0x2d0], PT ;  /* 0x0000b400ff007a0c */ /* 0x000fca0003f25270 */
[----:B------:R-:W-:Y:S02]  /*121c0*/  @P0 IADD3 R11, R11, 0x1, RZ ;  /* 0x000000010b0b0810 */ /* 0x000fe40007ffe0ff */
[----:B------:R-:W-:-:S03]  /*121d0*/  ISETP.GE.AND P0, PT, R10, RZ, PT ;  /* 0x000000ff0a00720c */ /* 0x000fc60003f06270 */
[----:B------:R-:W-:Y:S01]  /*121e0*/  @!P5 IMAD.MOV R11, RZ, RZ, -R11 ;  /* 0x000000ffff0bd224 */ /* 0x000fe200078e0a0b */
[----:B------:R-:W-:-:S05]  /*121f0*/  @P6 IADD3 R2, R2, 0x1, RZ ;  /* 0x0000000102026810 */ /* 0x000fca0007ffe0ff */
[----:B------:R-:W-:Y:S01]  /*12200*/  IMAD.MOV.U32 R5, RZ, RZ, R2 ;  /* 0x000000ffff057224 */ /* 0x000fe200078e0002 */
[----:B------:R-:W-:-:S04]  /*12210*/  LOP3.LUT R2, RZ, c[0x0][0x2d0], RZ, 0x33, !PT ;  /* 0x0000b400ff027a12 */ /* 0x000fc800078e33ff */
[----:B------:R-:W-:Y:S02]  /*12220*/  @!P0 IADD3 R5, -R5, RZ, RZ ;  /* 0x000000ff05058210 */ /* 0x000fe40007ffe1ff */
[C---:B------:R-:W-:Y:S02]  /*12230*/  SEL R7, R2.reuse, R11, !P1 ;  /* 0x0000000b02077207 */ /* 0x040fe40004800000 */
[----:B------:R-:W-:-:S03]  /*12240*/  SEL R2, R2, R5, !P1 ;  /* 0x0000000502027207 */ /* 0x000fc60004800000 */
[----:B------:R-:W-:-:S04]  /*12250*/  IMAD.WIDE R12, R7, 0x4, R170 ;  /* 0x00000004070c7825 */ /* 0x000fc800078e02aa */
[----:B------:R-:W-:Y:S01]  /*12260*/  IMAD.WIDE R10, R2, 0x4, R170 ;  /* 0x00000004020a7825 */ /* 0x000fe200078e02aa */
[----:B------:R-:W2:Y:S04]  /*12270*/  LDG.E R5, [R12.64] ;  /* 0x000000060c057981 */ /* 0x000ea8000c1e1900 */
[----:B------:R-:W2:Y:S01]  /*12280*/  LDG.E R6, [R10.64] ;  /* 0x000000060a067981 */ /* 0x000ea2000c1e1900 */
[----:B------:R-:W-:Y:S02]  /*12290*/  IMAD.IADD R2, R7, 0x1, -R2 ;  /* 0x0000000107027824 */ /* 0x000fe400078e0a02 */
[----:B------:R-:W-:-:S04]  /*122a0*/  IMAD.MOV.U32 R7, RZ, RZ, 0x40 ;  /* 0x00000040ff077424 */ /* 0x000fc800078e00ff */
[----:B------:R-:W-:-:S04]  /*122b0*/  IMAD R7, R2, c[0x0][0x2d0], -R7 ;  /* 0x0000b40002077a24 */ /* 0x000fc800078e0a07 */
        /* <DEDUP_REMOVED lines=12> */
.L_x_6273:
[----:B------:R-:W-:-:S05]  /*12380*/  IMAD.MOV.U32 R8, RZ, RZ, c[0x0][0x198] ;  /* 0x00006600ff087624 */ /* 0x000fca00078e00ff */
[----:B------:R-:W-:-:S04]  /*12390*/  LEA R8, -R8, RZ, 0x6 ;  /* 0x000000ff08087211 */ /* 0x000fc800078e31ff */
[----:B------:R-:W-:Y:S02]  /*123a0*/  SHF.R.S32.HI R7, RZ, 0x1f, R8 ;  /* 0x0000001fff077819 */ /* 0x000fe40000011408 */
.L_x_6274:
[----:B------:R-:W-:Y:S02]  /*123b0*/  LOP3.LUT R2, R177, 0x1, RZ, 0xc0, !PT ;  /* 0x00000001b1027812 */ /* 0x000fe400078ec0ff */
[CC--:B------:R-:W-:Y:S02]  /*123c0*/  @P2 IADD3 R9, P0, R165.reuse, R8.reuse, RZ ;  /* 0x00000008a5092210 */ /* 0x0c0fe40007f1e0ff */
[----:B------:R-:W-:Y:S02]  /*123d0*/  ISETP.NE.U32.AND P1, PT, R2, 0x1, PT ;  /* 0x000000010200780c */ /* 0x000fe40003f25070 */
[----:B------:R-:W-:Y:S01]  /*123e0*/  IADD3 R5, P6, P5, R165, R8, R165 ;  /* 0x00000008a5057210 */ /* 0x000fe20007dde0a5 */
[C---:B------:R-:W-:Y:S01]  /*123f0*/  @P2 IMAD.X R2, R164.reuse, 0x1, R7, P0 ;  /* 0x00000001a4022824 */ /* 0x040fe200000e0607 */
[----:B------:R-:W-:Y:S02]  /*12400*/  @P2 LEA R12, P0, R9, R174, 0x1 ;  /* 0x000000ae090c2211 */ /* 0x000fe400078008ff */
[----:B------:R-:W-:-:S02]  /*12410*/  IADD3.X R6, R164, R7, R164, P6, P5 ;  /* 0x00000007a4067210 */ /* 0x000fc400037ea4a4 */
[----:B------:R-:W-:Y:S02]  /*12420*/  @P2 LEA.HI.X R13, R9, R173, R2, 0x1, P0 ;  /* 0x000000ad090d2211 */ /* 0x000fe400000f0c02 */
[CC--:B------:R-:W-:Y:S02]  /*12430*/  LEA R16, P0, R8.reuse, R174.reuse, 0x1 ;  /* 0x000000ae08107211 */ /* 0x0c0fe400078008ff */
[----:B------:R-:W-:Y:S02]  /*12440*/  IADD3 R2, P6, R165, R5, RZ ;  /* 0x00000005a5027210 */ /* 0x000fe40007fde0ff */
[C---:B------:R-:W-:Y:S02]  /*12450*/  @!P1 LEA R14, P5, R5.reuse, R174, 0x1 ;  /* 0x000000ae050e9211 */ /* 0x040fe400078a08ff */
[-C--:B------:R-:W-:Y:S02]  /*12460*/  LEA.HI.X R17, R8, R173.reuse, R7, 0x1, P0 ;  /* 0x000000ad08117211 */ /* 0x080fe400000f0c07 */
[----:B------:R-:W-:-:S02]  /*12470*/  @!P1 LEA.HI.X R15, R5, R173, R6, 0x1, P5 ;  /* 0x000000ad050f9211 */ /* 0x000fc400028f0c06 */
[----:B------:R-:W-:Y:S01]  /*12480*/  @P2 LEA R10, P0, R5, R174, 0x1 ;  /* 0x000000ae050a2211 */ /* 0x000fe200078008ff */
[----:B------:R-:W-:Y:S01]  /*12490*/  @!PT LDS RZ, [RZ] ;  /* 0x00000000fffff984 */ /* 0x000fe20000000800 */
[----:B------:R-:W-:Y:S01]  /*124a0*/  @!PT LDS RZ, [RZ] ;  /* 0x00000000fffff984 */ /* 0x000fe20000000800 */
[----:B------:R-:W-:Y:S01]  /*124b0*/  @!PT LDS RZ, [RZ] ;  /* 0x00000000fffff984 */ /* 0x000fe20000000800 */
[----:B------:R1:W-:Y:S01]  /*124c0*/  @!P1 LDGSTS.E.BYPASS.LTC128B.128 [R172+0x4000], [R16.64] ;  /* 0x0400000010ac9fae */ /* 0x0003e2000b901d46 */
[----:B------:R-:W-:Y:S02]  /*124d0*/  @!P1 IADD3 R8, P5, R165, R8, RZ ;  /* 0x00000008a5089210 */ /* 0x000fe40007fbe0ff */
[-CC-:B------:R-:W-:Y:S01]  /*124e0*/  @P2 LEA.HI.X R11, R5, R173.reuse, R6.reuse, 0x1, P0 ;  /* 0x000000ad050b2211 */ /* 0x180fe200000f0c06 */
[----:B------:R-:W-:Y:S01]  /*124f0*/  IMAD.X R6, R164, 0x1, R6, P6 ;  /* 0x00000001a4067824 */ /* 0x000fe200030e0606 */
[-C--:B------:R-:W-:Y:S01]  /*12500*/  @!P1 LEA R18, P0, R2, R174.reuse, 0x1 ;  /* 0x000000ae02129211 */ /* 0x080fe200078008ff */
[----:B------:R-:W-:Y:S01]  /*12510*/  @!P1 IMAD.X R7, R164, 0x1, R7, P5 ;  /* 0x00000001a4079824 */ /* 0x000fe200028e0607 */
[-C--:B------:R-:W-:Y:S01]  /*12520*/  @P2 LEA R24, P5, R2, R174.reuse, 0x1 ;  /* 0x000000ae02182211 */ /* 0x080fe200078a08ff */
[----:B------:R1:W-:Y:S01]  /*12530*/  @P1 STS.128 [R172+0x4000], RZ ;  /* 0x004000ffac001388 */ /* 0x0003e20000000c00 */
[----:B------:R-:W-:Y:S01]  /*12540*/  @!P1 LEA R26, P6, R8, R174, 0x1 ;  /* 0x000000ae081a9211 */ /* 0x000fe200078c08ff */
[----:B------:R-:W-:Y:S01]  /*12550*/  IMAD.MOV.U32 R174, RZ, RZ, R16 ;  /* 0x000000ffffae7224 */ /* 0x000fe200078e0010 */
[----:B------:R-:W-:-:S02]  /*12560*/  @!P1 LEA.HI.X R19, R2, R173, R6, 0x1, P0 ;  /* 0x000000ad02139211 */ /* 0x000fc400000f0c06 */
[-C--:B------:R-:W-:Y:S01]  /*12570*/  @P2 LEA.HI.X R25, R2, R173.reuse, R6, 0x1, P5 ;  /* 0x000000ad02192211 */ /* 0x080fe200028f0c06 */
[----:B------:R-:W-:Y:S01]  /*12580*/  @P2 IMAD.MOV.U32 R6, RZ, RZ, R16 ;  /* 0x000000ffff062224 */ /* 0x000fe200078e0010 */
[----:B------:R-:W-:Y:S01]  /*12590*/  @!P1 LEA.HI.X R27, R8, R173, R7, 0x1, P6 ;  /* 0x000000ad081b9211 */ /* 0x000fe200030f0c07 */
[--C-:B------:R-:W-:Y:S02]  /*125a0*/  @P2 IMAD.MOV.U32 R7, RZ, RZ, R17.reuse ;  /* 0x000000ffff072224 */ /* 0x100fe400078e0011 */
        /* <DEDUP_REMOVED lines=37> */
.L_x_6272:
        /* <DEDUP_REMOVED lines=58> */
[----:B------:R-:W-:Y:S02]  /*12ba0*/  FMUL.FTZ R32, R3, c[0x0][0x23c] ;  /* 0x00008f0003207a20 */ /* 0x000fe40000410000 */
[--C-:B------:R-:W-:Y:S01]  /*12bb0*/  FFMA.FTZ R24, R142, c[0x0][0x23c], -R103.reuse ;  /* 0x00008f008e187a23 */ /* 0x100fe20000010867 */
[----:B------:R-:W1:Y:S01]  /*12bc0*/  MUFU.EX2 R0, R0 ;  /* 0x0000000000007308 */ /* 0x000e620000000800 */
[--C-:B------:R-:W-:Y:S02]  /*12bd0*/  FFMA.FTZ R25, R182, c[0x0][0x23c], -R103.reuse ;  /* 0x00008f00b6197a23 */ /* 0x100fe40000010867 */
[----:B------:R-:W-:Y:S02]  /*12be0*/  FFMA.FTZ R2, R178, c[0x0][0x23c], -R103 ;  /* 0x00008f00b2027a23 */ /* 0x000fe40000010867 */
[--C-:B------:R-:W-:Y:S02]  /*12bf0*/  FFMA.FTZ R28, R140, c[0x0][0x23c], -R35.reuse ;  /* 0x00008f008c1c7a23 */ /* 0x100fe40000010823 */
[----:B------:R-:W-:Y:S01]  /*12c00*/  FMUL.FTZ R31, R31, c[0x0][0x23c] ;  /* 0x00008f001f1f7a20 */ /* 0x000fe20000410000 */
[----:B------:R-:W-:Y:S01]  /*12c10*/  MUFU.EX2 R30, R30 ;  /* 0x0000001e001e7308 */ /* 0x000fe20000000800 */
[----:B------:R-:W-:-:S02]  /*12c20*/  FFMA.FTZ R3, R138, c[0x0][0x23c], -R35 ;  /* 0x00008f008a037a23 */ /* 0x000fc40000010823 */
[----:B------:R-:W-:Y:S02]  /*12c30*/  FFMA.FTZ R109, R106, c[0x0][0x23c], -R35 ;  /* 0x00008f006a6d7a23 */ /* 0x000fe40000010823 */
[--C-:B------:R-:W-:Y:S02]  /*12c40*/  FFMA.FTZ R107, R104, c[0x0][0x23c], -R103.reuse ;  /* 0x00008f00686b7a23 */ /* 0x100fe40000010867 */
[--C-:B------:R-:W-:Y:S01]  /*12c50*/  FFMA.FTZ R104, R132, c[0x0][0x23c], -R103.reuse ;  /* 0x00008f0084687a23 */ /* 0x100fe20000010867 */
[----:B------:R-:W2:Y:S01]  /*12c60*/  MUFU.EX2 R24, R24 ;  /* 0x0000001800187308 */ /* 0x000ea20000000800 */
[----:B-1----:R-:W-:Y:S01]  /*12c70*/  F2FP.BF16.PACK_AB R5, R0, R29 ;  /* 0x0000001d0005723e */ /* 0x002fe200000010ff */
[--C-:B------:R-:W-:Y:S02]  /*12c80*/  FFMA.FTZ R100, R134, c[0x0][0x23c], -R103.reuse ;  /* 0x00008f0086647a23 */ /* 0x100fe40000010867 */
[----:B------:R-:W-:Y:S02]  /*12c90*/  FFMA.FTZ R105, R136, c[0x0][0x23c], -R103 ;  /* 0x00008f0088697a23 */ /* 0x000fe40000010867 */
[----:B------:R-:W-:-:S02]  /*12ca0*/  FFMA.FTZ R111, R22, c[0x0][0x23c], -R35 ;  /* 0x00008f00166f7a23 */ /* 0x000fc40000010823 */
[----:B------:R-:W-:Y:S01]  /*12cb0*/  MUFU.EX2 R25, R25 ;  /* 0x0000001900197308 */ /* 0x000fe20000000800 */
[--C-:B------:R-:W-:Y:S02]  /*12cc0*/  FFMA.FTZ R115, R118, c[0x0][0x23c], -R103.reuse ;  /* 0x00008f0076737a23 */ /* 0x100fe40000010867 */
[----:B------:R-:W-:Y:S02]  /*12cd0*/  FFMA.FTZ R118, R124, c[0x0][0x23c], -R103 ;  /* 0x00008f007c767a23 */ /* 0x000fe40000010867 */
        /* <DEDUP_REMOVED lines=11> */
[----:B------:R-:W-:Y:S01]  /*12d90*/  FFMA.FTZ R110, R120, c[0x0][0x23c], -R103 ;  /* 0x00008f00786e7a23 */ /* 0x000fe20000010867 */
[----:B------:R-:W2:Y:S01]  /*12da0*/  MUFU.EX2 R31, R31 ;  /* 0x0000001f001f7308 */ /* 0x000ea20000000800 */
[----:B-1----:R-:W-:Y:S01]  /*12db0*/  F2FP.BF16.PACK_AB R6, R2, R25 ;  /* 0x000000190206723e */ /* 0x002fe200000010ff */
[----:B------:R-:W-:-:S02]  /*12dc0*/  FFMA.FTZ R34, R34, c[0x0][0x23c], -R35 ;  /* 0x00008f0022227a23 */ /* 0x000fc40000010823 */
[--C-:B------:R-:W-:Y:S02]  /*12dd0*/  FFMA.FTZ R33, R33, c[0x0][0x23c], -R35.reuse ;  /* 0x00008f0021217a23 */ /* 0x100fe40000010823 */
[----:B------:R-:W-:Y:S02]  /*12de0*/  FFMA.FTZ R114, R122, c[0x0][0x23c], -R35 ;  /* 0x00008f007a727a23 */ /* 0x000fe40000010823 */
[----:B------:R-:W1:Y:S01]  /*12df0*/  MUFU.EX2 R32, R32 ;  /* 0x0000002000207308 */ /* 0x000e620000000800 */
[----:B------:R-:W-:-:S07]  /*12e00*/  FFMA.FTZ R103, R121, c[0x0][0x23c], -R103 ;  /* 0x00008f0079677a23 */ /* 0x000fce0000010867 */
[----:B------:R-:W3:Y:S01]  /*12e10*/  MUFU.EX2 R3, R3 ;  /* 0x0000000300037308 */ /* 0x000ee20000000800 */
[-C--:B--2---:R-:W-:Y:S02]  /*12e20*/  FMUL.FTZ R96, R96, R31.reuse ;  /* 0x0000001f60607220 */ /* 0x084fe40000410000 */
[-C--:B------:R-:W-:Y:S02]  /*12e30*/  FMUL.FTZ R97, R97, R31.reuse ;  /* 0x0000001f61617220 */ /* 0x080fe40000410000 */
[-C--:B------:R-:W-:Y:S02]  /*12e40*/  FMUL.FTZ R36, R36, R31.reuse ;  /* 0x0000001f24247220 */ /* 0x080fe40000410000 */
[----:B------:R-:W-:Y:S01]  /*12e50*/  FMUL.FTZ R37, R37, R31 ;  /* 0x0000001f25257220 */ /* 0x000fe20000410000 */
[----:B------:R2:W4:Y:S01]  /*12e60*/  MUFU.EX2 R106, R108 ;  /* 0x0000006c006a7308 */ /* 0x0005220000000800 */
[-C--:B-1----:R-:W-:Y:S02]  /*12e70*/  FMUL.FTZ R98, R98, R32.reuse ;  /* 0x0000002062627220 */ /* 0x082fe40000410000 */
[----:B------:R-:W-:-:S02]  /*12e80*/  FMUL.FTZ R99, R99, R32 ;  /* 0x0000002063637220 */ /* 0x000fc40000410000 */
[-C--:B------:R-:W-:Y:S02]  /*12e90*/  FMUL.FTZ R38, R38, R32.reuse ;  /* 0x0000002026267220 */ /* 0x080fe40000410000 */
[----:B------:R-:W-:Y:S01]  /*12ea0*/  FMUL.FTZ R39, R39, R32 ;  /* 0x0000002027277220 */ /* 0x000fe20000410000 */
[----:B---3--:R-:W-:Y:S01]  /*12eb0*/  F2FP.BF16.PACK_AB R7, R3, R28 ;  /* 0x0000001c0307723e */ /* 0x008fe200000010ff */
[-C--:B------:R-:W-:Y:S01]  /*12ec0*/  FMUL.FTZ R40, R40, R31.reuse ;  /* 0x0000001f28287220 */ /* 0x080fe20000410000 */
[----:B------:R-:W-:Y:S01]  /*12ed0*/  MUFU.EX2 R107, R107 ;  /* 0x0000006b006b7308 */ /* 0x000fe20000000800 */
[----:B------:R-:W-:Y:S02]  /*12ee0*/  FMUL.FTZ R41, R41, R31 ;  /* 0x0000001f29297220 */ /* 0x000fe40000410000 */
[-C--:B------:R-:W-:Y:S02]  /*12ef0*/  FMUL.FTZ R42, R42, R32.reuse ;  /* 0x000000202a2a7220 */ /* 0x080fe40000410000 */
[----:B------:R-:W-:Y:S01]  /*12f00*/  HMMA.16816.F32.BF16 R96, R4, R8, R96 ;  /* 0x000000080460723c */ /* 0x000fe20000041860 */
        /* <DEDUP_REMOVED lines=22> */
[----:B------:R-:W5:Y:S01]  /*13070*/  MUFU.EX2 R109, R109 ;  /* 0x0000006d006d7308 */ /* 0x000f620000000800 */
        /* <DEDUP_REMOVED lines=9> */
[----:B------:R-:W-:Y:S01]  /*13110*/  MUFU.EX2 R115, R115 ;  /* 0x0000007300737308 */ /* 0x000fe20000000800 */
        /* <DEDUP_REMOVED lines=10> */
[----:B------:R-:W-:Y:S02]  /*131c0*/  FMUL.FTZ R71, R71, R32 ;  /* 0x0000002047477220 */ /* 0x000fe40000410000 */
[-C--:B------:R-:W-:Y:S01]  /*131d0*/  FMUL.FTZ R72, R72, R31.reuse ;  /* 0x0000001f48487220 */ /* 0x080fe20000410000 */
[----:B------:R-:W-:Y:S01]  /*131e0*/  MUFU.EX2 R113, R113 ;  /* 0x0000007100717308 */ /* 0x000fe20000000800 */
[----:B---3--:R-:W-:Y:S01]  /*131f0*/  HMMA.16816.F32.BF16 R56, R4, R12, R56 ;  /* 0x0000000c0438723c */ /* 0x008fe20000041838 */
[----:B------:R-:W-:-:S02]  /*13200*/  FMUL.FTZ R73, R73, R31 ;  /* 0x0000001f49497220 */ /* 0x000fc40000410000 */
[-C--:B------:R-:W-:Y:S02]  /*13210*/  FMUL.FTZ R74, R74, R32.reuse ;  /* 0x000000204a4a7220 */ /* 0x080fe40000410000 */
[-C--:B------:R-:W-:Y:S02]  /*13220*/  FMUL.FTZ R75, R75, R32.reuse ;  /* 0x000000204b4b7220 */ /* 0x080fe40000410000 */
[-C--:B------:R-:W-:Y:S01]  /*13230*/  FMUL.FTZ R92, R92, R31.reuse ;  /* 0x0000001f5c5c7220 */ /* 0x080fe20000410000 */
[----:B------:R-:W-:Y:S01]  /*13240*/  HMMA.16816.F32.BF16 R60, R4, R14, R60 ;  /* 0x0000000e043c723c */ /* 0x000fe2000004183c */
[----:B------:R-:W3:Y:S01]  /*13250*/  LDSM.16.MT88.4 R12, [R154+0xa000] ;  /* 0x00a000009a0c783b */ /* 0x000ee20000004200 */
[----:B------:R-:W-:Y:S01]  /*13260*/  FMUL.FTZ R93, R93, R31 ;  /* 0x0000001f5d5d7220 */ /* 0x000fe20000410000 */
[----:B------:R-:W-:Y:S01]  /*13270*/  MUFU.EX2 R124, R124 ;  /* 0x0000007c007c7308 */ /* 0x000fe20000000800 */
[-C--:B------:R-:W-:Y:S02]  /*13280*/  FMUL.FTZ R94, R94, R32.reuse ;  /* 0x000000205e5e7220 */ /* 0x080fe40000410000 */
[----:B------:R-:W-:-:S02]  /*13290*/  FMUL.FTZ R95, R95, R32 ;  /* 0x000000205f5f7220 */ /* 0x000fc40000410000 */
[----:B--2---:R-:W-:Y:S02]  /*132a0*/  FFMA.FTZ R108, R20, c[0x0][0x23c], -R35 ;  /* 0x00008f00146c7a23 */ /* 0x004fe40000010823 */
[-C--:B------:R-:W-:Y:S01]  /*132b0*/  FMUL.FTZ R76, R76, R31.reuse ;  /* 0x0000001f4c4c7220 */ /* 0x080fe20000410000 */
[----:B------:R-:W-:Y:S01]  /*132c0*/  LDSM.16.MT88.4 R20, [R153+0x8800] ;  /* 0x008800009914783b */ /* 0x000fe20000004200 */
[-C--:B------:R-:W-:Y:S01]  /*132d0*/  FMUL.FTZ R77, R77, R31.reuse ;  /* 0x0000001f4d4d7220 */ /* 0x080fe20000410000 */
[----:B------:R-:W-:Y:S01]  /*132e0*/  MUFU.EX2 R116, R116 ;  /* 0x0000007400747308 */ /* 0x000fe20000000800 */
[-C--:B------:R-:W-:Y:S02]  /*132f0*/  FMUL.FTZ R78, R78, R32.reuse ;  /* 0x000000204e4e7220 */ /* 0x080fe40000410000 */
[----:B------:R-:W-:Y:S02]  /*13300*/  FMUL.FTZ R79, R79, R32 ;  /* 0x000000204f4f7220 */ /* 0x000fe40000410000 */
[----:B------:R-:W-:-:S02]  /*13310*/  FMUL.FTZ R80, R80, R31 ;  /* 0x0000001f50507220 */ /* 0x000fc40000410000 */
[-C--:B------:R-:W-:Y:S01]  /*13320*/  FMUL.FTZ R81, R81, R31.reuse ;  /* 0x0000001f51517220 */ /* 0x080fe20000410000 */
[----:B------:R-:W2:Y:S01]  /*13330*/  MUFU.EX2 R108, R108 ;  /* 0x0000006c006c7308 */ /* 0x000ea20000000800 */
[-C--:B------:R-:W-:Y:S02]  /*13340*/  FMUL.FTZ R82, R82, R32.reuse ;  /* 0x0000002052527220 */ /* 0x080fe40000410000 */
[-C--:B------:R-:W-:Y:S01]  /*13350*/  FMUL.FTZ R83, R83, R32.reuse ;  /* 0x0000002053537220 */ /* 0x080fe20000410000 */
[----:B-1----:R-:W-:Y:S01]  /*13360*/  HMMA.16816.F32.BF16 R64, R4, R8, R64 ;  /* 0x000000080440723c */ /* 0x002fe20000041840 */
[-C--:B------:R-:W-:Y:S02]  /*13370*/  FMUL.FTZ R88, R88, R31.reuse ;  /* 0x0000001f58587220 */ /* 0x080fe40000410000 */
[----:B------:R-:W-:Y:S01]  /*13380*/  FMUL.FTZ R89, R89, R31 ;  /* 0x0000001f59597220 */ /* 0x000fe20000410000 */
[----:B------:R-:W1:Y:S01]  /*13390*/  MUFU.EX2 R117, R117 ;  /* 0x0000007500757308 */ /* 0x000e620000000800 */
[----:B------:R-:W-:-:S02]  /*133a0*/  FMUL.FTZ R90, R90, R32 ;  /* 0x000000205a5a7220 */ /* 0x000fc40000410000 */
[-C--:B------:R-:W-:Y:S01]  /*133b0*/  FMUL.FTZ R91, R91, R32.reuse ;  /* 0x000000205b5b7220 */ /* 0x080fe20000410000 */
[C---:B------:R-:W-:Y:S01]  /*133c0*/  HMMA.16816.F32.BF16 R68, R4.reuse, R10, R68 ;  /* 0x0000000a0444723c */ /* 0x040fe20000041844 */
[----:B------:R-:W1:Y:S01]  /*133d0*/  LDSM.16.MT88.4 R8, [R153+0xa000] ;  /* 0x00a000009908783b */ /* 0x000e620000004200 */
[-C--:B------:R-:W-:Y:S02]  /*133e0*/  FMUL.FTZ R84, R84, R31.reuse ;  /* 0x0000001f54547220 */ /* 0x080fe40000410000 */
[----:B------:R-:W-:Y:S01]  /*133f0*/  FMUL.FTZ R85, R85, R31 ;  /* 0x0000001f55557220 */ /* 0x000fe20000410000 */
[----:B------:R-:W-:Y:S01]  /*13400*/  MUFU.EX2 R112, R112 ;  /* 0x0000007000707308 */ /* 0x000fe20000000800 */
[-C--:B------:R-:W-:Y:S02]  /*13410*/  FMUL.FTZ R86, R86, R32.reuse ;  /* 0x0000002056567220 */ /* 0x080fe40000410000 */
[----:B---3--:R-:W-:Y:S01]  /*13420*/  HMMA.16816.F32.BF16 R72, R4, R12, R72 ;  /* 0x0000000c0448723c */ /* 0x008fe20000041848 */
[----:B------:R-:W-:-:S02]  /*13430*/  FMUL.FTZ R87, R87, R32 ;  /* 0x0000002057577220 */ /* 0x000fc40000410000 */
[----:B------:R-:W-:Y:S02]  /*13440*/  FFMA.FTZ R35, R123, c[0x0][0x23c], -R35 ;  /* 0x00008f007b237a23 */ /* 0x000fe40000010823 */
[----:B------:R-:W3:Y:S01]  /*13450*/  MUFU.EX2 R119, R119 ;  /* 0x0000007700777308 */ /* 0x000ee20000000800 */
[----:B------:R-:W-:Y:S02]  /*13460*/  FFMA.FTZ R31, R183, R31, R30 ;  /* 0x0000001fb71f7223 */ /* 0x000fe4000001001e */
[----:B------:R-:W-:Y:S01]  /*13470*/  HMMA.16816.F32.BF16 R92, R4, R14, R92 ;  /* 0x0000000e045c723c */ /* 0x000fe2000004185c */
[----:B------:R-:W2:Y:S01]  /*13480*/  LDSM.16.MT88.4 R12, [R156+0x8800] ;  /* 0x008800009c0c783b */ /* 0x000ea20000004200 */
[----:B------:R-:W-:Y:S02]  /*13490*/  FFMA.FTZ R29, R181, R32, R29 ;  /* 0x00000020b51d7223 */ /* 0x000fe4000001001d */
[----:B------:R-:W-:Y:S01]  /*134a0*/  FADD.FTZ R24, R24, R31 ;  /* 0x0000001f18187221 */ /* 0x000fe20000010000 */
[----:B------:R-:W-:Y:S01]  /*134b0*/  MUFU.EX2 R101, R101 ;  /* 0x0000006500657308 */ /* 0x000fe20000000800 */
[----:B------:R-:W-:-:S02]  /*134c0*/  FADD.FTZ R29, R0, R29 ;  /* 0x0000001d001d7221 */ /* 0x000fc40000010000 */
[C---:B------:R-:W-:Y:S01]  /*134d0*/  HMMA.16816.F32.BF16 R88, R4.reuse, R16, R88 ;  /* 0x000000100458723c */ /* 0x040fe20000041858 */
[----:B------:R-:W-:Y:S02]  /*134e0*/  FADD.FTZ R25, R25, R24 ;  /* 0x0000001819197221 */ /* 0x000fe40000010000 */
[----:B------:R-:W-:Y:S02]  /*134f0*/  FADD.FTZ R28, R28, R29 ;  /* 0x0000001d1c1c7221 */ /* 0x000fe40000010000 */
[----:B------:R-:W2:Y:S01]  /*13500*/  MUFU.EX2 R102, R102 ;  /* 0x0000006600667308 */ /* 0x000ea20000000800 */
[----:B------:R-:W-:Y:S02]  /*13510*/  FADD.FTZ R2, R2, R25 ;  /* 0x0000001902027221 */ /* 0x000fe40000010000 */
[----:B------:R-:W-:Y:S01]  /*13520*/  HMMA.16816.F32.BF16 R84, R4, R18, R84 ;  /* 0x000000120454723c */ /* 0x000fe20000041854 */
[----:B------:R-:W3:Y:S01]  /*13530*/  LDSM.16.MT88.4 R16, [R152+0x8800] ;  /* 0x008800009810783b */ /* 0x000ee20000004200 */
[----:B------:R-:W-:-:S03]  /*13540*/  FADD.FTZ R3, R3, R28 ;  /* 0x0000001c03037221 */ /* 0x000fc60000010000 */
[----:B------:R-:W-:Y:S01]  /*13550*/  MUFU.EX2 R110, R110 ;  /* 0x0000006e006e7308 */ /* 0x000fe20000000800 */
[----:B----4-:R-:W-:Y:S02]  /*13560*/  FADD.FTZ R0, R106, R3 ;  /* 0x000000036a007221 */ /* 0x010fe40000010000 */
[----:B-1----:R-:W-:Y:S02]  /*13570*/  HMMA.16816.F32.BF16 R76, R4, R8, R76 ;  /* 0x00000008044c723c */ /* 0x002fe4000004184c */
[----:B-----5:R-:W-:-:S03]  /*13580*/  FADD.FTZ R0, R109, R0 ;  /* 0x000000006d007221 */ /* 0x020fc60000010000 */
[----:B------:R-:W-:Y:S03]  /*13590*/  MUFU.EX2 R103, R103 ;  /* 0x0000006700677308 */ /* 0x000fe60000000800 */
[----:B------:R-:W-:Y:S01]  /*135a0*/  HMMA.16816.F32.BF16 R80, R4, R10, R80 ;  /* 0x0000000a0450723c */ /* 0x000fe20000041850 */
[----:B------:R-:W1:Y:S04]  /*135b0*/  LDSM.16.MT88.4 R8, [R154+0x8800] ;  /* 0x008800009a08783b */ /* 0x000e680000004200 */
[----:B------:R-:W-:Y:S02]  /*135c0*/  MUFU.EX2 R34, R34 ;  /* 0x0000002200227308 */ /* 0x000fe40000000800 */
[----:B------:R-:W-:Y:S01]  /*135d0*/  F2FP.BF16.PACK_AB R4, R104, R107 ;  /* 0x0000006b6804723e */ /* 0x000fe200000010ff */
[----:B------:R-:W-:Y:S01]  /*135e0*/  FADD.FTZ R107, R107, R2 ;  /* 0x000000026b6b7221 */ /* 0x000fe20000010000 */
[----:B------:R-:W-:-:S02]  /*135f0*/  F2FP.BF16.PACK_AB R5, R109, R106 ;  /* 0x0000006a6d05723e */ /* 0x000fc400000010ff */
[----:B------:R-:W-:Y:S02]  /*13600*/  F2FP.BF16.PACK_AB R6, R105, R100 ;  /* 0x000000646906723e */ /* 0x000fe400000010ff */
[----:B------:R-:W4:Y:S01]  /*13610*/  MUFU.EX2 R33, R33 ;  /* 0x0000002100217308 */ /* 0x000f220000000800 */
[----:B--2---:R-:W-:Y:S01]  /*13620*/  F2FP.BF16.PACK_AB R7, R108, R111 ;  /* 0x0000006f6c07723e */ /* 0x004fe200000010ff */
[----:B------:R-:W-:-:S04]  /*13630*/  FADD.FTZ R3, R104, R107 ;  /* 0x0000006b68037221 */ /* 0x000fc80000010000 */
[----:B------:R-:W-:Y:S02]  /*13640*/  FADD.FTZ R100, R100, R3 ;  /* 0x0000000364647221 */ /* 0x000fe40000010000 */
[C---:B------:R-:W-:Y:S01]  /*13650*/  HMMA.16816.F32.BF16 R96, R4.reuse, R12, R96 ;  /* 0x0000000c0460723c */ /* 0x040fe20000041860 */
[----:B------:R-:W-:Y:S01]  /*13660*/  MUFU.EX2 R114, R114 ;  /* 0x0000007200727308 */ /* 0x000fe20000000800 */
[----:B------:R-:W-:Y:S02]  /*13670*/  FADD.FTZ R3, R111, R0 ;  /* 0x000000006f037221 */ /* 0x000fe40000010000 */
[----:B------:R-:W-:Y:S01]  /*13680*/  FADD.FTZ R0, R105, R100 ;  /* 0x0000006469007221 */ /* 0x000fe20000010000 */
[----:B------:R-:W-:Y:S01]  /*13690*/  MOV R100, R27 ;  /* 0x0000001b00647202 */ /* 0x000fe20000000f00 */
[----:B------:R-:W-:Y:S02]  /*136a0*/  FADD.FTZ R3, R108, R3 ;  /* 0x000000036c037221 */ /* 0x000fe40000010000 */
[C---:B------:R-:W-:Y:S01]  /*136b0*/  HMMA.16816.F32.BF16 R36, R4.reuse, R14, R36 ;  /* 0x0000000e0424723c */ /* 0x040fe20000041824 */
[----:B------:R-:W2:Y:S01]  /*136c0*/  LDSM.16.MT88.4 R12, [R156+0xa800] ;  /* 0x00a800009c0c783b */ /* 0x000ea20000004200 */
[----:B------:R-:W5:Y:S06]  /*136d0*/  MUFU.EX2 R35, R35 ;  /* 0x0000002300237308 */ /* 0x000f6c0000000800 */
[C---:B---3--:R-:W-:Y:S08]  /*136e0*/  HMMA.16816.F32.BF16 R56, R4.reuse, R16, R56 ;  /* 0x000000100438723c */ /* 0x048ff00000041838 */
[C---:B-1----:R-:W-:Y:S08]  /*136f0*/  HMMA.16816.F32.BF16 R40, R4.reuse, R8, R40 ;  /* 0x000000080428723c */ /* 0x042ff00000041828 */
[C---:B------:R-:W-:Y:S01]  /*13700*/  HMMA.16816.F32.BF16 R44, R4.reuse, R10, R44 ;  /* 0x0000000a042c723c */ /* 0x040fe2000004182c */
[----:B------:R-:W1:Y:S07]  /*13710*/  LDSM.16.MT88.4 R8, [R154+0xa800] ;  /* 0x00a800009a08783b */ /* 0x000e6e0000004200 */
[C---:B------:R-:W-:Y:S01]  /*13720*/  HMMA.16816.F32.BF16 R60, R4.reuse, R18, R60 ;  /* 0x00000012043c723c */ /* 0x040fe2000004183c */
[----:B------:R-:W3:Y:S07]  /*13730*/  LDSM.16.MT88.4 R16, [R152+0xa800] ;  /* 0x00a800009810783b */ /* 0x000eee0000004200 */
[C---:B------:R-:W-:Y:S08]  /*13740*/  HMMA.16816.F32.BF16 R48, R4.reuse, R20, R48 ;  /* 0x000000140430723c */ /* 0x040ff00000041830 */
        /* <DEDUP_REMOVED lines=25> */
[----:B-1----:R-:W-:Y:S01]  /*138e0*/  HMMA.16816.F32.BF16 R40, R4, R8, R40 ;  /* 0x000000080428723c */ /* 0x002fe20000041828 */
[----:B------:R-:W-:Y:S02]  /*138f0*/  FADD.FTZ R124, R124, R113 ;  /* 0x000000717c7c7221 */ /* 0x000fe40000010000 */
[----:B------:R-:W-:-:S05]  /*13900*/  FADD.FTZ R119, R119, R112 ;  /* 0x0000007077777221 */ /* 0x000fca0000010000 */
[C---:B------:R-:W-:Y:S01]  /*13910*/  HMMA.16816.F32.BF16 R44, R4.reuse, R10, R44 ;  /* 0x0000000a042c723c */ /* 0x040fe2000004182c */
[----:B------:R-:W1:Y:S07]  /*13920*/  LDSM.16.MT88.4 R8, [R154+0xb000] ;  /* 0x00b000009a08783b */ /* 0x000e6e0000004200 */
[C---:B---3--:R-:W-:Y:S08]  /*13930*/  HMMA.16816.F32.BF16 R56, R4.reuse, R16, R56 ;  /* 0x000000100438723c */ /* 0x048ff00000041838 */
[C---:B--2---:R-:W-:Y:S08]  /*13940*/  HMMA.16816.F32.BF16 R96, R4.reuse, R12, R96 ;  /* 0x0000000c0460723c */ /* 0x044ff00000041860 */
[C---:B------:R-:W-:Y:S01]  /*13950*/  HMMA.16816.F32.BF16 R36, R4.reuse, R14, R36 ;  /* 0x0000000e0424723c */ /* 0x040fe20000041824 */
[----:B------:R-:W2:Y:S07]  /*13960*/  LDSM.16.MT88.4 R12, [R156+0xb000] ;  /* 0x00b000009c0c783b */ /* 0x000eae0000004200 */
[C---:B------:R-:W-:Y:S01]  /*13970*/  HMMA.16816.F32.BF16 R60, R4.reuse, R18, R60 ;  /* 0x00000012043c723c */ /* 0x040fe2000004183c */
[----:B------:R-:W3:Y:S07]  /*13980*/  LDSM.16.MT88.4 R16, [R152+0xb000] ;  /* 0x00b000009810783b */ /* 0x000eee0000004200 */
[C---:B------:R-:W-:Y:S08]  /*13990*/  HMMA.16816.F32.BF16 R48, R4.reuse, R20, R48 ;  /* 0x000000140430723c */ /* 0x040ff00000041830 */
[C---:B-1----:R-:W-:Y:S08]  /*139a0*/  HMMA.16816.F32.BF16 R72, R4.reuse, R8, R72 ;  /* 0x000000080448723c */ /* 0x042ff00000041848 */
[C---:B------:R-:W-:Y:S01]  /*139b0*/  HMMA.16816.F32.BF16 R92, R4.reuse, R10, R92 ;  /* 0x0000000a045c723c */ /* 0x040fe2000004185c */
[----:B------:R-:W-:Y:S07]  /*139c0*/  LDSM.16.MT88.4 R8, [R156+0x9800] ;  /* 0x009800009c08783b */ /* 0x000fee0000004200 */
[C---:B------:R-:W-:Y:S01]  /*139d0*/  HMMA.16816.F32.BF16 R52, R4.reuse, R22, R52 ;  /* 0x000000160434723c */ /* 0x040fe20000041834 */
[----:B------:R-:W-:Y:S07]  /*139e0*/  LDSM.16.MT88.4 R20, [R154+0x9800] ;  /* 0x009800009a14783b */ /* 0x000fee0000004200 */
[C---:B--2---:R-:W-:Y:S08]  /*139f0*/  HMMA.16816.F32.BF16 R64, R4.reuse, R12, R64 ;  /* 0x0000000c0440723c */ /* 0x044ff00000041840 */
[C---:B------:R-:W-:Y:S01]  /*13a00*/  HMMA.16816.F32.BF16 R68, R4.reuse, R14, R68 ;  /* 0x0000000e0444723c */ /* 0x040fe20000041844 */
[----:B------:R-:W1:Y:S07]  /*13a10*/  LDSM.16.MT88.4 R12, [R153+0xb000] ;  /* 0x00b00000990c783b */ /* 0x000e6e0000004200 */
[C---:B---3--:R-:W-:Y:S08]  /*13a20*/  HMMA.16816.F32.BF16 R88, R4.reuse, R16, R88 ;  /* 0x000000100458723c */ /* 0x048ff00000041858 */
[C---:B------:R-:W-:Y:S01]  /*13a30*/  HMMA.16816.F32.BF16 R84, R4.reuse, R18, R84 ;  /* 0x000000120454723c */ /* 0x040fe20000041854 */
[----:B------:R-:W2:Y:S07]  /*13a40*/  LDSM.16.MT88.4 R16, [R153+0x9800] ;  /* 0x009800009910783b */ /* 0x000eae0000004200 */
        /* <DEDUP_REMOVED lines=25> */
[C---:B---3--:R-:W-:Y:S08]  /*13be0*/  HMMA.16816.F32.BF16 R64, R4.reuse, R8, R64 ;  /* 0x000000080440723c */ /* 0x048ff00000041840 */
[C---:B------:R-:W-:Y:S01]  /*13bf0*/  HMMA.16816.F32.BF16 R68, R4.reuse, R10, R68 ;  /* 0x0000000a0444723c */ /* 0x040fe20000041844 */
[----:B------:R-:W3:Y:S07]  /*13c00*/  LDSM.16.MT88.4 R8, [R152+0xb800] ;  /* 0x00b800009808783b */ /* 0x000eee0000004200 */
[C---:B------:R-:W-:Y:S08]  /*13c10*/  HMMA.16816.F32.BF16 R44, R4.reuse, R22, R44 ;  /* 0x00000016042c723c */ /* 0x040ff0000004182c */
[C---:B--2---:R-:W-:Y:S08]  /*13c20*/  HMMA.16816.F32.BF16 R72, R4.reuse, R16, R72 ;  /* 0x000000100448723c */ /* 0x044ff00000041848 */
[C---:B------:R-:W-:Y:S08]  /*13c30*/  HMMA.16816.F32.BF16 R92, R4.reuse, R18, R92 ;  /* 0x00000012045c723c */ /* 0x040ff0000004185c */
[C---:B-1----:R-:W-:Y:S08]  /*13c40*/  HMMA.16816.F32.BF16 R76, R4.reuse, R12, R76 ;  /* 0x0000000c044c723c */ /* 0x042ff0000004184c */
[C---:B------:R-:W-:Y:S08]  /*13c50*/  HMMA.16816.F32.BF16 R80, R4.reuse, R14, R80 ;  /* 0x0000000e0450723c */ /* 0x040ff00000041850 */
[C---:B---3--:R-:W-:Y:S08]  /*13c60*/  HMMA.16816.F32.BF16 R88, R4.reuse, R8, R88 ;  /* 0x000000080458723c */ /* 0x048ff00000041858 */
[----:B------:R-:W-:Y:S11]  /*13c70*/  HMMA.16816.F32.BF16 R84, R4, R10, R84 ;  /* 0x0000000a0454723c */ /* 0x000ff60000041854 */
[----:B------:R-:W-:Y:S08]  /*13c80*/  @!UPT UIADD3 URZ, URZ, URZ, URZ ;  /* 0x0000003f3f3ff290 */ /* 0x000ff0000fffe03f */
.L_x_6269:
        /* <DEDUP_REMOVED lines=11> */
.L_x_6279:
        /* <DEDUP_REMOVED lines=66> */
.L_x_6276:
[----:B------:R-:W-:Y:S02]  /*14160*/  LOP3.LUT P4, RZ, R177, 0x1, RZ, 0xc0, !PT ;  /* 0x00000001b1ff7812 */ /* 0x000fe4000788c0ff */
[----:B------:R-:W-:Y:S02]  /*14170*/  IADD3 R103, P0, R167, R182, RZ ;  /* 0x000000b6a7677210 */ /* 0x000fe40007f1e0ff */
[-C--:B------:R-:W-:Y:S02]  /*14180*/  LEA R2, P6, R182, R180.reuse, 0x1 ;  /* 0x000000b4b6027211 */ /* 0x080fe400078c08ff */
[----:B------:R-:W-:Y:S01]  /*14190*/  LOP3.LUT P2, RZ, R177, 0x2, RZ, 0xc0, !PT ;  /* 0x00000002b1ff7812 */ /* 0x000fe2000784c0ff */
[--C-:B------:R-:W-:Y:S01]  /*141a0*/  IMAD.X R102, R166, 0x1, R3.reuse, P0 ;  /* 0x00000001a6667824 */ /* 0x100fe200000e0603 */
[----:B------:R-:W-:Y:S02]  /*141b0*/  LEA.HI.X R3, R182, R185, R3, 0x1, P6 ;  /* 0x000000b9b6037211 */ /* 0x000fe400030f0c03 */
[----:B------:R-:W-:Y:S03]  /*141c0*/  IADD3 R100, P1, R167, R103, RZ ;  /* 0x00000067a7647210 */ /* 0x000fe60007f3e0ff */
[----:B------:R-:W-:Y:S01]  /*141d0*/  @!PT LDS RZ, [RZ] ;  /* 0x00000000fffff984 */ /* 0x000fe20000000800 */
[----:B------:R-:W-:Y:S01]  /*141e0*/  @!PT LDS RZ, [RZ] ;  /* 0x00000000fffff984 */ /* 0x000fe20000000800 */
[----:B------:R-:W-:Y:S01]  /*141f0*/  @!PT LDS RZ, [RZ] ;  /* 0x00000000fffff984 */ /* 0x000fe20000000800 */
[----:B------:R1:W-:Y:S01]  /*14200*/  @P4 LDGSTS.E.BYPASS.LTC128B.128 [R172+0x8000], [R2.64] ;  /* 0x0800000002ac4fae */ /* 0x0003e2000b901d46 */
[CC--:B------:R-:W-:Y:S01]  /*14210*/  @P4 LEA R190, P5, R103.reuse, R180.reuse, 0x1 ;  /* 0x000000b467be4211 */ /* 0x0c0fe200078a08ff */
[--C-:B------:R-:W-:Y:S01]  /*14220*/  IMAD.X R189, R166, 0x1, R102.reuse, P1 ;  /* 0x00000001a6bd7824 */ /* 0x100fe200008e0666 */
[CC--:B------:R-:W-:Y:S01]  /*14230*/  @P4 LEA R194, P6, R100.reuse, R180.reuse, 0x1 ;  /* 0x000000b464c24211 */ /* 0x0c0fe200078c08ff */
[----:B------:R-:W-:Y:S01]  /*14240*/  @!P4 STS.128 [R172+0x8000], RZ ;  /* 0x008000ffac00c388 */ /* 0x000fe20000000c00 */
[CCC-:B------:R-:W-:Y:S02]  /*14250*/  @P4 LEA.HI.X R191, R103.reuse, R185.reuse, R102.reuse, 0x1, P5 ;  /* 0x000000b967bf4211 */ /* 0x1c0fe400028f0c66 */
[C---:B------:R-:W-:Y:S01]  /*14260*/  @P2 LEA R186, P0, R103.reuse, R180, 0x1 ;  /* 0x000000b467ba2211 */ /* 0x040fe200078008ff */
[----:B------:R-:W-:Y:S01]  /*14270*/  @!PT LDS RZ, [RZ] ;  /* 0x00000000fffff984 */ /* 0x000fe20000000800 */
[----:B------:R-:W-:Y:S01]  /*14280*/  @!PT LDS RZ, [RZ] ;  /* 0x00000000fffff984 */ /* 0x000fe20000000800 */
[----:B------:R-:W-:Y:S01]  /*14290*/  @!PT LDS RZ, [RZ] ;  /* 0x00000000fffff984 */ /* 0x000fe20000000800 */
[----:B------:R1:W-:Y:S01]  /*142a0*/  @P2 LDGSTS.E.BYPASS.LTC128B.128 [R172+0xa000], [R2.64+0x80] ;  /* 0x0a00008002ac2fae */ /* 0x0003e2000b901d46 */
[CCC-:B------:R-:W-:Y:S02]  /*142b0*/  @P4 LEA.HI.X R195, R100.reuse, R185.reuse, R189.reuse, 0x1, P6 ;  /* 0x000000b964c34211 */ /* 0x1c0fe400030f0cbd */
[-C--:B------:R-:W-:Y:S01]  /*142c0*/  @P2 LEA.HI.X R187, R103, R185.reuse, R102, 0x1, P0 ;  /* 0x000000b967bb2211 */ /* 0x080fe200000f0c66 */
[----:B------:R-:W-:Y:S01]  /*142d0*/  @!P2 STS.128 [R172+0xa000], RZ ;  /* 0x00a000ffac00a388 */ /* 0x000fe20000000c00 */
[----:B------:R-:W-:Y:S02]  /*142e0*/  IADD3 R103, P0, R167, R100, RZ ;  /* 0x00000064a7677210 */ /* 0x000fe40007f1e0ff */
[-C--:B------:R-:W-:Y:S01]  /*142f0*/  @P2 LEA R188, P1, R100, R180.reuse, 0x1 ;  /* 0x000000b464bc2211 */ /* 0x080fe200078208ff */
[----:B------:R-:W-:Y:S01]  /*14300*/  @!PT LDS RZ, [RZ] ;  /* 0x00000000fffff984 */ /* 0x000fe20000000800 */
[----:B------:R-:W-:Y:S01]  /*14310*/  @!PT LDS RZ, [RZ] ;  /* 0x00000000fffff984 */ /* 0x000fe20000000800 */
[----:B------:R-:W-:Y:S01]  /*14320*/  @!PT LDS RZ, [RZ] ;  /* 0x00000000fffff984 */ /* 0x000fe20000000800 */
[----:B------:R1:W-:Y:S01]  /*14330*/  @P4 LDGSTS.E.BYPASS.LTC128B.128 [R172+0x8800], [R190.64] ;  /* 0x08800000beac4fae */ /* 0x0003e2000b901d46 */
[CC--:B------:R-:W-:Y:S01]  /*14340*/  @P4 LEA R192, P5, R103.reuse, R180.reuse, 0x1 ;  /* 0x000000b467c04211 */ /* 0x0c0fe200078a08ff */
[--C-:B------:R-:W-:Y:S01]  /*14350*/  IMAD.X R102, R166, 0x1, R189.reuse, P0 ;  /* 0x00000001a6667824 */ /* 0x100fe200000e06bd */
[-C--:B------:R-:W-:Y:S01]  /*14360*/  @P2 LEA.HI.X R189, R100, R185.reuse, R189, 0x1, P1 ;  /* 0x000000b964bd2211 */ /* 0x080fe200008f0cbd */
[----:B------:R-:W-:Y:S01]  /*14370*/  @!P4 STS.128 [R172+0x8800], RZ ;  /* 0x008800ffac00c388 */ /* 0x000fe20000000c00 */
[C---:B------:R-:W-:Y:S01]  /*14380*/  @P2 LEA R184, P0, R103.reuse, R180, 0x1 ;  /* 0x000000b467b82211 */ /* 0x040fe200078008ff */
[----:B------:R-:W-:Y:S01]  /*14390*/  IMAD.MOV.U32 R180, RZ, RZ, R2 ;  /* 0x000000ffffb47224 */ /* 0x000fe200078e0002 */
[CCC-:B------:R-:W-:Y:S01]  /*143a0*/  @P4 LEA.HI.X R193, R103.reuse, R185.reuse, R102.reuse, 0x1, P5 ;  /* 0x000000b967c14211 */ /* 0x1c0fe200028f0c66 */
[----:B------:R-:W-:Y:S01]  /*143b0*/  @!PT LDS RZ, [RZ] ;  /* 0x00000000fffff984 */ /* 0x000fe20000000800 */
[----:B------:R-:W-:Y:S01]  /*143c0*/  @!PT LDS RZ, [RZ] ;  /* 0x00000000fffff984 */ /* 0x000fe20000000800 */
[----:B------:R-:W-:Y:S01]  /*143d0*/  @!PT LDS RZ, [RZ] ;  /* 0x00000000fffff984 */ /* 0x000fe20000000800 */
[----:B------:R1:W-:Y:S01]  /*143e0*/  @P2 LDGSTS.E.BYPASS.LTC128B.128 [R172+0xa800], [R186.64+0x80] ;  /* 0x0a800080baac2fae */ /* 0x0003e2000b901d46 */
[----:B------:R-:W-:Y:S02]  /*143f0*/  @P2 LEA.HI.X R185, R103, R185, R102, 0x1, P0 ;  /* 0x000000b967b92211 */ /* 0x000fe400000f0c66 */
[----:B------:R-:W-:Y:S01]  /*14400*/  ISETP.GT.AND P0, PT, R176, R163, PT ;  /* 0x000000a3b000720c */ /* 0x000fe20003f04270 */
        /* <DEDUP_REMOVED lines=27> */
[----:B------:R-:W2:Y:S04]  /*145c0*/  LDSM.16.M88.4 R120, [R161+0x5800] ;  /* 0x00580000a178783b */ /* 0x000ea80000000200 */
[----:B------:R-:W-:Y:S04]  /*145d0*/  LDSM.16.M88.4 R124, [R160] ;  /* 0x00000000a07c783b */ /* 0x000fe80000000200 */
[----:B------:R-:W1:Y:S04]  /*145e0*/  LDSM.16.M88.4 R128, [R159] ;  /* 0x000000009f80783b */ /* 0x000e680000000200 */
[----:B------:R-:W1:Y:S04]  /*145f0*/  LDSM.16.M88.4 R132, [R151] ;  /* 0x000000009784783b */ /* 0x000e680000000200 */
[----:B------:R-:W1:Y:S04]  /*14600*/  LDSM.16.M88.4 R136, [R150] ;  /* 0x000000009688783b */ /* 0x000e680000000200 */
[----:B------:R-:W1:Y:S01]  /*14610*/  LDSM.16.M88.4 R140, [R149] ;  /* 0x00000000958c783b */ /* 0x000e620000000200 */
[C---:B---3--:R-:W-:Y:S08]  /*14620*/  HMMA.16816.F32.BF16 R4, R104.reuse, R108, RZ ;  /* 0x0000006c6804723c */ /* 0x048ff000000418ff */
[C---:B------:R-:W-:Y:S01]  /*14630*/  HMMA.16816.F32.BF16 R8, R104.reuse, R110, RZ ;  /* 0x0000006e6808723c */ /* 0x040fe200000418ff */
[----:B------:R-:W-:Y:S07]  /*14640*/  LDSM.16.M88.4 R108, [R155+0x4000] ;  /* 0x004000009b6c783b */ /* 0x000fee0000000200 */
[C---:B----4-:R-:W-:Y:S08]  /*14650*/  HMMA.16816.F32.BF16 R12, R104.reuse, R112, RZ ;  /* 0x00000070680c723c */ /* 0x050ff000000418ff */
[C---:B------:R-:W-:Y:S01]  /*14660*/  HMMA.16816.F32.BF16 R16, R104.reuse, R114, RZ ;  /* 0x000000726810723c */ /* 0x040fe200000418ff */
[----:B------:R-:W-:Y:S07]  /*14670*/  LDSM.16.M88.4 R112, [R155+0x4800] ;  /* 0x004800009b70783b */ /* 0x000fee0000000200 */
[C---:B-----5:R-:W-:Y:S08]  /*14680*/  HMMA.16816.F32.BF16 R20, R104.reuse, R116, RZ ;  /* 0x000000746814723c */ /* 0x060ff000000418ff */
[C---:B------:R-:W-:Y:S01]  /*14690*/  HMMA.16816.F32.BF16 R24, R104.reuse, R118, RZ ;  /* 0x000000766818723c */ /* 0x040fe200000418ff */
[----:B------:R-:W-:Y:S07]  /*146a0*/  LDSM.16.M88.4 R116, [R155+0x5000] ;  /* 0x005000009b74783b */ /* 0x000fee0000000200 */
[C---:B--2---:R-:W-:Y:S08]  /*146b0*/  HMMA.16816.F32.BF16 R28, R104.reuse, R120, RZ ;  /* 0x00000078681c723c */ /* 0x044ff000000418ff */
[----:B------:R-:W-:Y:S01]  /*146c0*/  HMMA.16816.F32.BF16 R32, R104, R122, RZ ;  /* 0x0000007a6820723c */ /* 0x000fe200000418ff */
[----:B------:R-:W2:Y:S04]  /*146d0*/  LDSM.16.M88.4 R104, [R158] ;  /* 0x000000009e68783b */ /* 0x000ea80000000200 */
[----:B------:R-:W3:Y:S03]  /*146e0*/  LDSM.16.M88.4 R120, [R155+0x5800] ;  /* 0x005800009b78783b */ /* 0x000ee60000000200 */
[C---:B-1----:R-:W-:Y:S08]  /*146f0*/  HMMA.16816.F32.BF16 R4, R124.reuse, R128, R4 ;  /* 0x000000807c04723c */ /* 0x042ff00000041804 */
[C---:B------:R-:W-:Y:S08]  /*14700*/  HMMA.16816.F32.BF16 R8, R124.reuse, R130, R8 ;  /* 0x000000827c08723c */ /* 0x040ff00000041808 */
[C---:B------:R-:W-:Y:S08]  /*14710*/  HMMA.16816.F32.BF16 R12, R124.reuse, R132, R12 ;  /* 0x000000847c0c723c */ /* 0x040ff0000004180c */
[C---:B------:R-:W-:Y:S08]  /*14720*/  HMMA.16816.F32.BF16 R16, R124.reuse, R134, R16 ;  /* 0x000000867c10723c */ /* 0x040ff00000041810 */
[C---:B------:R-:W-:Y:S08]  /*14730*/  HMMA.16816.F32.BF16 R20, R124.reuse, R136, R20 ;  /* 0x000000887c14723c */ /* 0x040ff00000041814 */
[C---:B------:R-:W-:Y:S08]  /*14740*/  HMMA.16816.F32.BF16 R24, R124.reuse, R138, R24 ;  /* 0x0000008a7c18723c */ /* 0x040ff00000041818 */
[C---:B------:R-:W-:Y:S08]  /*14750*/  HMMA.16816.F32.BF16 R28, R124.reuse, R140, R28 ;  /* 0x0000008c7c1c723c */ /* 0x040ff0000004181c */
[----:B------:R-:W-:Y:S01]  /*14760*/  HMMA.16816.F32.BF16 R32, R124, R142, R32 ;  /* 0x0000008e7c20723c */ /* 0x000fe20000041820 */
[----:B------:R-:W-:Y:S07]  /*14770*/  LDSM.16.M88.4 R124, [R148+0x1000] ;  /* 0x00100000947c783b */ /* 0x000fee0000000200 */
[C---:B--2---:R-:W-:Y:S08]  /*14780*/  HMMA.16816.F32.BF16 R4, R104.reuse, R108, R4 ;  /* 0x0000006c6804723c */ /* 0x044ff00000041804 */
[C---:B------:R-:W-:Y:S01]  /*14790*/  HMMA.16816.F32.BF16 R8, R104.reuse, R110, R8 ;  /* 0x0000006e6808723c */ /* 0x040fe20000041808 */
[----:B------:R-:W-:Y:S07]  /*147a0*/  LDSM.16.M88.4 R108, [R157] ;  /* 0x000000009d6c783b */ /* 0x000fee0000000200 */
[C---:B------:R-:W-:Y:S08]  /*147b0*/  HMMA.16816.F32.BF16 R12, R104.reuse, R112, R12 ;  /* 0x00000070680c723c */ /* 0x040ff0000004180c */
[C---:B------:R-:W-:Y:S01]  /*147c0*/  HMMA.16816.F32.BF16 R16, R104.reuse, R114, R16 ;  /* 0x000000726810723c */ /* 0x040fe20000041810 */
[----:B------:R-:W1:Y:S07]  /*147d0*/  LDSM.16.M88.4 R112, [R148] ;  /* 0x000000009470783b */ /* 0x000e6e0000000200 */
        /* <DEDUP_REMOVED lines=30> */
[----:B------:R-:W-:Y:S01]  /*149c0*/  HMMA.16816.F32.BF16 R32, R112, R106, R32 ;  /* 0x0000006a7020723c */ /* 0x000fe20000041820 */
[----:B------:R-:W3:Y:S04]  /*149d0*/  LDSM.16.M88.4 R104, [R144] ;  /* 0x000000009068783b */ /* 0x000ee80000000200 */
[----:B------:R-:W-:Y:S03]  /*149e0*/  LDSM.16.M88.4 R112, [R158+0x2000] ;  /* 0x002000009e70783b */ /* 0x000fe60000000200 */
        /* <DEDUP_REMOVED lines=24> */
[----:B------:R-:W3:Y:S01]  /*14b70*/  LDSM.16.M88.4 R104, [R148+0x3800] ;  /* 0x003800009468783b */ /* 0x000ee20000000200 */
[----:B------:R-:W-:Y:S04]  /*14b80*/  DEPBAR.LE SB0, 0x0 ;  /* 0x000080000000791a */ /* 0x000fe80000000000 */
[----:B------:R-:W-:Y:S02]  /*14b90*/  BAR.SYNC.DEFER_BLOCKING 0x0 ;  /* 0x0000000000007b1d */ /* 0x000fe40000010000 */
[C---:B-1----:R-:W-:Y:S08]  /*14ba0*/  HMMA.16816.F32.BF16 R4, R108.reuse, R116, R4 ;  /* 0x000000746c04723c */ /* 0x042ff00000041804 */
[C---:B------:R-:W-:Y:S08]  /*14bb0*/  HMMA.16816.F32.BF16 R8, R108.reuse, R118, R8 ;  /* 0x000000766c08723c */ /* 0x040ff00000041808 */
[C---:B----4-:R-:W-:Y:S08]  /*14bc0*/  HMMA.16816.F32.BF16 R12, R108.reuse, R120, R12 ;  /* 0x000000786c0c723c */ /* 0x050ff0000004180c */
        /* <DEDUP_REMOVED lines=69> */
.L_x_6278:
[C---:B------:R-:W-:Y:S02]  /*15020*/  LEA R110, P6, R104.reuse, R174, 0x1 ;  /* 0x000000ae686e7211 */ /* 0x040fe400078c08ff */
[----:B------:R-:W-:Y:S02]  /*15030*/  IADD3 R3, P0, R165, R104, RZ ;  /* 0x00000068a5037210 */ /* 0x000fe40007f1e0ff */
[--C-:B------:R-:W-:Y:S02]  /*15040*/  LEA.HI.X R111, R104, R173, R102.reuse, 0x1, P6 ;  /* 0x000000ad686f7211 */ /* 0x100fe400030f0c66 */
[CC--:B------:R-:W-:Y:S01]  /*15050*/  @P4 LEA R108, P5, R3.reuse, R174.reuse, 0x1 ;  /* 0x000000ae036c4211 */ /* 0x0c0fe200078a08ff */
[C---:B------:R-:W-:Y:S01]  /*15060*/  IMAD.X R100, R164.reuse, 0x1, R102, P0 ;  /* 0x00000001a4647824 */ /* 0x040fe200000e0666 */
[-C--:B------:R-:W-:Y:S01]  /*15070*/  @P2 LEA R106, P0, R3, R174.reuse, 0x1 ;  /* 0x000000ae036a2211 */ /* 0x080fe200078008ff */
[----:B------:R-:W-:Y:S01]  /*15080*/  @!PT LDS RZ, [RZ] ;  /* 0x00000000fffff984 */ /* 0x000fe20000000800 */
[----:B------:R-:W-:Y:S01]  /*15090*/  @!PT LDS RZ, [RZ] ;  /* 0x00000000fffff984 */ /* 0x000fe20000000800 */
[----:B------:R-:W-:Y:S01]  /*150a0*/  @!PT LDS RZ, [RZ] ;  /* 0x00000000fffff984 */ /* 0x000fe20000000800 */
[----:B------:R1:W-:Y:S01]  /*150b0*/  @P4 LDGSTS.E.BYPASS.LTC128B.128 [R172+0x4000], [R110.64] ;  /* 0x040000006eac4fae */ /* 0x0003e2000b901d46 */
[----:B------:R-:W-:Y:S02]  /*150c0*/  IADD3 R2, P1, R165, R3, RZ ;  /* 0x00000003a5027210 */ /* 0x000fe40007f3e0ff */
        /* <DEDUP_REMOVED lines=9> */
[C---:B------:R-:W-:Y:S02]  /*15160*/  @P2 LEA R102, P1, R2.reuse, R174, 0x1 ;  /* 0x000000ae02662211 */ /* 0x040fe400078208ff */
[-CC-:B------:R-:W-:Y:S01]  /*15170*/  @P4 LEA.HI.X R113, R2, R173.reuse, R103.reuse, 0x1, P6 ;  /* 0x000000ad02714211 */ /* 0x180fe200030f0c67 */
[----:B------:R1:W-:Y:S01]  /*15180*/  @!P2 STS.128 [R172+0x6000], RZ ;  /* 0x006000ffac00a388 */ /* 0x0003e20000000c00 */
[----:B------:R-:W-:Y:S03]  /*15190*/  IADD3 R3, P0, R165, R2, RZ ;  /* 0x00000002a5037210 */ /* 0x000fe60007f1e0ff */
[----:B------:R-:W-:Y:S01]  /*151a0*/  @!PT LDS RZ, [RZ] ;  /* 0x00000000fffff984 */ /* 0x000fe20000000800 */
[----:B------:R-:W-:Y:S01]  /*151b0*/  @!PT LDS RZ, [RZ] ;  /* 0x00000000fffff984 */ /* 0x000fe20000000800 */
[----:B------:R-:W-:Y:S01]  /*151c0*/  @!PT LDS RZ, [RZ] ;  /* 0x00000000fffff984 */ /* 0x000fe20000000800 */
[----:B------:R1:W-:Y:S01]  /*151d0*/  @P4 LDGSTS.E.BYPASS.LTC128B.128 [R172+0x4800], [R108.64] ;  /* 0x048000006cac4fae */ /* 0x0003e2000b901d46 */
[CC--:B------:R-:W-:Y:S01]  /*151e0*/  @P4 LEA R104, P5, R3.reuse, R174.reuse, 0x1 ;  /* 0x000000ae03684211 */ /* 0x0c0fe200078a08ff */
[--C-:B------:R-:W-:Y:S01]  /*151f0*/  IMAD.X R100, R164, 0x1, R103.reuse, P0 ;  /* 0x00000001a4647824 */ /* 0x100fe200000e0667 */
[-C--:B------:R-:W-:Y:S01]  /*15200*/  @P2 LEA.HI.X R103, R2, R173.reuse, R103, 0x1, P1 ;  /* 0x000000ad02672211 */ /* 0x080fe200008f0c67 */
[----:B------:R1:W-:Y:S01]  /*15210*/  @!P4 STS.128 [R172+0x4800], RZ ;  /* 0x004800ffac00c388 */ /* 0x0003e20000000c00 */
[C---:B------:R-:W-:Y:S01]  /*15220*/  @P2 LEA R114, P0, R3.reuse, R174, 0x1 ;  /* 0x000000ae03722211 */ /* 0x040fe200078008ff */
[----:B------:R-:W-:Y:S01]  /*15230*/  IMAD.MOV.U32 R174, RZ, RZ, R110 ;  /* 0x000000ffffae7224 */ /* 0x000fe200078e006e */
[CCC-:B------:R-:W-:Y:S01]  /*15240*/  @P4 LEA.HI.X R105, R3.reuse, R173.reuse, R100.reuse, 0x1, P5 ;  /* 0x000000ad03694211 */ /* 0x1c0fe200028f0c64 */
[----:B------:R-:W-:Y:S01]  /*15250*/  @!PT LDS RZ, [RZ] ;  /* 0x00000000fffff984 */ /* 0x000fe20000000800 */
[----:B------:R-:W-:Y:S01]  /*15260*/  @!PT LDS RZ, [RZ] ;  /* 0x00000000fffff984 */ /* 0x000fe20000000800 */
[----:B------:R-:W-:Y:S01]  /*15270*/  @!PT LDS RZ, [RZ] ;  /* 0x00000000fffff984 */ /* 0x000fe20000000800 */
[----:B------:R1:W-:Y:S01]  /*15280*/  @P2 LDGSTS.E.BYPASS.LTC128B.128 [R172+0x6800], [R106.64+0x80] ;  /* 0x068000806aac2fae */ /* 0x0003e2000b901d46 */
[----:B------:R-:W-:Y:S01]  /*15290*/  @P2 LEA.HI.X R115, R3, R173, R100, 0x1, P0 ;  /* 0x000000ad03732211 */ /* 0x000fe200000f0c64 */
[----:B------:R-:W-:Y:S02]  /*152a0*/  IMAD.MOV.U32 R173, RZ, RZ, R111 ;  /* 0x000000ffffad7224 */ /* 0x000fe400078e006f */
        /* <DEDUP_REMOVED lines=22> */
.L_x_6277:
        /* <DEDUP_REMOVED lines=110> */
[----:B------:R-:W3:Y:S01]  /*15af0*/  MUFU.EX2 R118, R118 ;  /* 0x0000007600767308 */ /* 0x000ee20000000800 */
        /* <DEDUP_REMOVED lines=9> */
[--C-:B------:R-:W-:Y:S02]  /*15b90*/  FFMA.FTZ R120, R12, c[0x0][0x23c], -R122.reuse ;  /* 0x00008f000c787a23 */ /* 0x100fe4000001087a */
[C---:B------:R-:W-:Y:S02]  /*15ba0*/  FMUL.FTZ R12, R2.reuse, R92 ;  /* 0x0000005c020c7220 */ /* 0x040fe40000410000 */
[--C-:B------:R-:W-:Y:S01]  /*15bb0*/  FFMA.FTZ R121, R13, c[0x0][0x23c], -R122.reuse ;  /* 0x00008f000d797a23 */ /* 0x100fe2000001087a */
[----:B------:R-:W-:Y:S01]  /*15bc0*/  MUFU.EX2 R130, R130 ;  /* 0x0000008200827308 */ /* 0x000fe20000000800 */
[----:B------:R-:W-:Y:S02]  /*15bd0*/  FMUL.FTZ R13, R2, R93 ;  /* 0x0000005d020d7220 */ /* 0x000fe40000410000 */
[--C-:B------:R-:W-:Y:S01]  /*15be0*/  FFMA.FTZ R123, R14, c[0x0][0x23c], -R119.reuse ;  /* 0x00008f000e7b7a23 */ /* 0x100fe20000010877 */
[----:B---3--:R-:W-:Y:S01]  /*15bf0*/  F2FP.BF16.PACK_AB R99, R118, R117 ;  /* 0x000000757663723e */ /* 0x008fe200000010ff */
[C---:B------:R-:W-:Y:S02]  /*15c00*/  FMUL.FTZ R14, R0.reuse, R94 ;  /* 0x0000005e000e7220 */ /* 0x040fe40000410000 */
[--C-:B------:R-:W-:Y:S02]  /*15c10*/  FFMA.FTZ R124, R15, c[0x0][0x23c], -R119.reuse ;  /* 0x00008f000f7c7a23 */ /* 0x100fe40000010877 */
[----:B------:R-:W-:Y:S01]  /*15c20*/  FMUL.FTZ R15, R0, R95 ;  /* 0x0000005f000f7220 */ /* 0x000fe20000410000 */
[----:B------:R-:W-:Y:S01]  /*15c30*/  MUFU.EX2 R120, R120 ;  /* 0x0000007800787308 */ /* 0x000fe20000000800 */
[C---:B-1----:R-:W-:Y:S01]  /*15c40*/  HMMA.16816.F32.BF16 R8, R96.reuse, R104, R8 ;  /* 0x000000686008723c */ /* 0x042fe20000041808 */
[----:B------:R-:W-:Y:S04]  /*15c50*/  LDSM.16.MT88.4 R92, [R152+0xa000] ;  /* 0x00a00000985c783b */ /* 0x000fe80000004200 */
[C---:B------:R-:W-:Y:S02]  /*15c60*/  FMUL.FTZ R72, R2.reuse, R72 ;  /* 0x0000004802487220 */ /* 0x040fe40000410000 */
[----:B------:R-:W-:Y:S01]  /*15c70*/  FMUL.FTZ R73, R2, R73 ;  /* 0x0000004902497220 */ /* 0x000fe20000410000 */
[C---:B------:R-:W-:Y:S01]  /*15c80*/  HMMA.16816.F32.BF16 R36, R96.reuse, R106, R36 ;  /* 0x0000006a6024723c */ /* 0x040fe20000041824 */
[----:B------:R-:W1:Y:S01]  /*15c90*/  LDSM.16.MT88.4 R104, [R152+0x8000] ;  /* 0x008000009868783b */ /* 0x000e620000004200 */
[----:B------:R-:W2:Y:S02]  /*15ca0*/  MUFU.EX2 R121, R121 ;  /* 0x0000007900797308 */ /* 0x000ea40000000800 */
[C---:B------:R-:W-:Y:S02]  /*15cb0*/  FMUL.FTZ R74, R0.reuse, R74 ;  /* 0x0000004a004a7220 */ /* 0x040fe40000410000 */
[----:B------:R-:W-:Y:S02]  /*15cc0*/  FMUL.FTZ R75, R0, R75 ;  /* 0x0000004b004b7220 */ /* 0x000fe40000410000 */
[C---:B------:R-:W-:Y:S04]  /*15cd0*/  HMMA.16816.F32.BF16 R40, R96.reuse, R108, R40 ;  /* 0x0000006c6028723c */ /* 0x040fe80000041828 */
[C---:B------:R-:W-:Y:S01]  /*15ce0*/  FMUL.FTZ R76, R2.reuse, R76 ;  /* 0x0000004c024c7220 */ /* 0x040fe20000410000 */
[----:B------:R-:W-:Y:S01]  /*15cf0*/  MUFU.EX2 R123, R123 ;  /* 0x0000007b007b7308 */ /* 0x000fe20000000800 */
[----:B------:R-:W-:Y:S02]  /*15d00*/  FMUL.FTZ R77, R2, R77 ;  /* 0x0000004d024d7220 */ /* 0x000fe40000410000 */
[C---:B------:R-:W-:Y:S01]  /*15d10*/  HMMA.16816.F32.BF16 R44, R96.reuse, R110, R44 ;  /* 0x0000006e602c723c */ /* 0x040fe2000004182c */
[----:B------:R-:W3:Y:S03]  /*15d20*/  LDSM.16.MT88.4 R108, [R156+0xa000] ;  /* 0x00a000009c6c783b */ /* 0x000ee60000004200 */
[C---:B------:R-:W-:Y:S02]  /*15d30*/  FMUL.FTZ R78, R0.reuse, R78 ;  /* 0x0000004e004e7220 */ /* 0x040fe40000410000 */
[----:B------:R-:W-:Y:S01]  /*15d40*/  FMUL.FTZ R79, R0, R79 ;  /* 0x0000004f004f7220 */ /* 0x000fe20000410000 */
[----:B------:R-:W4:Y:S01]  /*15d50*/  MUFU.EX2 R124, R124 ;  /* 0x0000007c007c7308 */ /* 0x000f220000000800 */
[C---:B------:R-:W-:Y:S04]  /*15d60*/  HMMA.16816.F32.BF16 R48, R96.reuse, R112, R48 ;  /* 0x000000706030723c */ /* 0x040fe80000041830 */
[--C-:B------:R-:W-:Y:S02]  /*15d70*/  FFMA.FTZ R125, R16, c[0x0][0x23c], -R122.reuse ;  /* 0x00008f00107d7a23 */ /* 0x100fe4000001087a */
[----:B------:R-:W-:Y:S02]  /*15d80*/  FFMA.FTZ R126, R17, c[0x0][0x23c], -R122 ;  /* 0x00008f00117e7a23 */ /* 0x000fe4000001087a */
[C---:B------:R-:W-:Y:S01]  /*15d90*/  HMMA.16816.F32.BF16 R52, R96.reuse, R114, R52 ;  /* 0x000000726034723c */ /* 0x040fe20000041834 */
[----:B------:R-:W5:Y:S01]  /*15da0*/  LDSM.16.MT88.4 R112, [R154+0xa000] ;  /* 0x00a000009a70783b */ /* 0x000f620000004200 */
[----:B------:R-:W-:Y:S02]  /*15db0*/  MUFU.EX2 R125, R125 ;  /* 0x0000007d007d7308 */ /* 0x000fe40000000800 */
[--C-:B------:R-:W-:Y:S02]  /*15dc0*/  FFMA.FTZ R127, R18, c[0x0][0x23c], -R119.reuse ;  /* 0x00008f00127f7a23 */ /* 0x100fe40000010877 */
[----:B------:R-:W-:Y:S02]  /*15dd0*/  FFMA.FTZ R128, R19, c[0x0][0x23c], -R119 ;  /* 0x00008f0013807a23 */ /* 0x000fe40000010877 */
[C---:B------:R-:W-:Y:S01]  /*15de0*/  FMUL.FTZ R80, R2.reuse, R80 ;  /* 0x0000005002507220 */ /* 0x040fe20000410000 */
[C---:B-1----:R-:W-:Y:S03]  /*15df0*/  HMMA.16816.F32.BF16 R56, R96.reuse, R104, R56 ;  /* 0x000000686038723c */ /* 0x042fe60000041838 */
[----:B------:R-:W1:Y:S01]  /*15e00*/  MUFU.EX2 R126, R126 ;  /* 0x0000007e007e7308 */ /* 0x000e620000000800 */
[----:B------:R-:W-:Y:S02]  /*15e10*/  FMUL.FTZ R81, R2, R81 ;  /* 0x0000005102517220 */ /* 0x000fe40000410000 */
[C---:B------:R-:W-:Y:S02]  /*15e20*/  FMUL.FTZ R82, R0.reuse, R82 ;  /* 0x0000005200527220 */ /* 0x040fe40000410000 */
[C---:B------:R-:W-:Y:S01]  /*15e30*/  HMMA.16816.F32.BF16 R60, R96.reuse, R106, R60 ;  /* 0x0000006a603c723c */ /* 0x040fe2000004183c */
[----:B------:R-:W5:Y:S03]  /*15e40*/  LDSM.16.MT88.4 R104, [R153+0xa000] ;  /* 0x00a000009968783b */ /* 0x000f660000004200 */
[----:B------:R-:W-:Y:S01]  /*15e50*/  FMUL.FTZ R83, R0, R83 ;  /* 0x0000005300537220 */ /* 0x000fe20000410000 */
[----:B------:R-:W-:Y:S01]  /*15e60*/  MUFU.EX2 R127, R127 ;  /* 0x0000007f007f7308 */ /* 0x000fe20000000800 */
[C---:B------:R-:W-:Y:S01]  /*15e70*/  FMUL.FTZ R16, R2.reuse, R88 ;  /* 0x0000005802107220 */ /* 0x040fe20000410000 */
[----:B--2---:R-:W-:Y:S01]  /*15e80*/  F2FP.BF16.PACK_AB R88, R121, R120 ;  /* 0x000000787958723e */ /* 0x004fe200000010ff */
[C---:B---3--:R-:W-:Y:S04]  /*15e90*/  HMMA.16816.F32.BF16 R64, R96.reuse, R108, R64 ;  /* 0x0000006c6040723c */ /* 0x048fe80000041840 */
[----:B------:R-:W-:Y:S01]  /*15ea0*/  FMUL.FTZ R17, R2, R89 ;  /* 0x0000005902117220 */ /* 0x000fe20000410000 */
[----:B----4-:R-:W-:Y:S01]  /*15eb0*/  F2FP.BF16.PACK_AB R89, R124, R123 ;  /* 0x0000007b7c59723e */ /* 0x010fe200000010ff */
[----:B------:R-:W-:Y:S01]  /*15ec0*/  FMUL.FTZ R18, R0, R90 ;  /* 0x0000005a00127220 */ /* 0x000fe20000410000 */
[----:B------:R-:W2:Y:S01]  /*15ed0*/  MUFU.EX2 R128, R128 ;  /* 0x0000008000807308 */ /* 0x000ea20000000800 */
[C---:B------:R-:W-:Y:S01]  /*15ee0*/  HMMA.16816.F32.BF16 R68, R96.reuse, R110, R68 ;  /* 0x0000006e6044723c */ /* 0x040fe20000041844 */
[----:B------:R-:W3:Y:S03]  /*15ef0*/  LDSM.16.MT88.4 R108, [R156+0x8800] ;  /* 0x008800009c6c783b */ /* 0x000ee60000004200 */
[----:B-1----:R-:W-:Y:S01]  /*15f00*/  F2FP.BF16.PACK_AB R90, R126, R125 ;  /* 0x0000007d7e5a723e */ /* 0x002fe200000010ff */
[----:B------:R-:W-:Y:S02]  /*15f10*/  FMUL.FTZ R19, R0, R91 ;  /* 0x0000005b00137220 */ /* 0x000fe40000410000 */
[C---:B------:R-:W-:Y:S01]  /*15f20*/  FMUL.FTZ R84, R2.reuse, R84 ;  /* 0x0000005402547220 */ /* 0x040fe20000410000 */
[C---:B-----5:R-:W-:Y:S01]  /*15f30*/  HMMA.16816.F32.BF16 R72, R96.reuse, R112, R72 ;  /* 0x000000706048723c */ /* 0x060fe20000041848 */
[----:B------:R-:W-:Y:S03]  /*15f40*/  MUFU.EX2 R131, R131 ;  /* 0x0000008300837308 */ /* 0x000fe60000000800 */
[----:B------:R-:W-:Y:S02]  /*15f50*/  FMUL.FTZ R85, R2, R85 ;  /* 0x0000005502557220 */ /* 0x000fe40000410000 */
[C---:B------:R-:W-:Y:S02]  /*15f60*/  FMUL.FTZ R86, R0.reuse, R86 ;  /* 0x0000005600567220 */ /* 0x040fe40000410000 */
[C---:B------:R-:W-:Y:S01]  /*15f70*/  HMMA.16816.F32.BF16 R12, R96.reuse, R114, R12 ;  /* 0x00000072600c723c */ /* 0x040fe2000004180c */
[----:B------:R-:W1:Y:S03]  /*15f80*/  LDSM.16.MT88.4 R112, [R154+0x8800] ;  /* 0x008800009a70783b */ /* 0x000e660000004200 */
[----:B------:R-:W-:Y:S02]  /*15f90*/  FMUL.FTZ R87, R0, R87 ;  /* 0x0000005700577220 */ /* 0x000fe40000410000 */
[----:B------:R-:W-:Y:S01]  /*15fa0*/  FFMA.FTZ R102, R2, R183, R102 ;  /* 0x000000b702667223 */ /* 0x000fe20000010066 */
[----:B--2---:R-:W-:Y:S01]  /*15fb0*/  F2FP.BF16.PACK_AB R91, R128, R127 ;  /* 0x0000007f805b723e */ /* 0x004fe200000010ff */
[----:B------:R-:W-:Y:S01]  /*15fc0*/  FFMA.FTZ R6, R0, R181, R6 ;  /* 0x000000b500067223 */ /* 0x000fe20000010006 */
[C---:B------:R-:W-:Y:S03]  /*15fd0*/  HMMA.16816.F32.BF16 R76, R96.reuse, R104, R76 ;  /* 0x00000068604c723c */ /* 0x040fe6000004184c */
[----:B------:R-:W-:Y:S02]  /*15fe0*/  FADD.FTZ R102, R5, R102 ;  /* 0x0000006605667221 */ /* 0x000fe40000010000 */
[----:B------:R-:W-:Y:S02]  /*15ff0*/  FADD.FTZ R6, R7, R6 ;  /* 0x0000000607067221 */ /* 0x000fe40000010000 */
[----:B------:R-:W-:Y:S01]  /*16000*/  FADD.FTZ R5, R103, R102 ;  /* 0x0000006667057221 */ /* 0x000fe20000010000 */
[C---:B------:R-:W-:Y:S01]  /*16010*/  HMMA.16816.F32.BF16 R80, R96.reuse, R106, R80 ;  /* 0x0000006a6050723c */ /* 0x040fe20000041850 */
[----:B------:R-:W2:Y:S03]  /*16020*/  LDSM.16.MT88.4 R104, [R153+0x8800] ;  /* 0x008800009968783b */ /* 0x000ea60000004200 */
[----:B------:R-:W-:Y:S02]  /*16030*/  FADD.FTZ R117, R117, R6 ;  /* 0x0000000675757221 */ /* 0x000fe40000010000 */
[----:B------:R-:W-:Y:S02]  /*16040*/  FADD.FTZ R5, R116, R5 ;  /* 0x0000000574057221 */ /* 0x000fe40000010000 */
[C---:B------:R-:W-:Y:S04]  /*16050*/  HMMA.16816.F32.BF16 R16, R96.reuse, R92, R16 ;  /* 0x0000005c6010723c */ /* 0x040fe80000041810 */
[----:B------:R-:W-:Y:S02]  /*16060*/  FADD.FTZ R118, R118, R117 ;  /* 0x0000007576767221 */ /* 0x000fe40000010000 */
[----:B------:R-:W-:Y:S02]  /*16070*/  FADD.FTZ R0, R120, R5 ;  /* 0x0000000578007221 */ /* 0x000fe40000010000 */
[----:B------:R-:W-:Y:S01]  /*16080*/  HMMA.16816.F32.BF16 R84, R96, R94, R84 ;  /* 0x0000005e6054723c */ /* 0x000fe20000041854 */
[----:B------:R-:W4:Y:S03]  /*16090*/  LDSM.16.MT88.4 R92, [R152+0x8800] ;  /* 0x00880000985c783b */ /* 0x000f260000004200 */
[----:B------:R-:W-:Y:S02]  /*160a0*/  FADD.FTZ R123, R123, R118 ;  /* 0x000000767b7b7221 */ /* 0x000fe40000010000 */
[----:B------:R-:W-:Y:S02]  /*160b0*/  FADD.FTZ R0, R121, R0 ;  /* 0x0000000079007221 */ /* 0x000fe40000010000 */
[C---:B---3--:R-:W-:Y:S01]  /*160c0*/  HMMA.16816.F32.BF16 R8, R88.reuse, R108, R8 ;  /* 0x0000006c5808723c */ /* 0x048fe20000041808 */
[----:B------:R-:W3:Y:S04]  /*160d0*/  LDSM.16.MT88.4 R96, [R156+0xa800] ;  /* 0x00a800009c60783b */ /* 0x000ee80000004200 */
[----:B------:R-:W-:Y:S02]  /*160e0*/  FADD.FTZ R124, R124, R123 ;  /* 0x0000007b7c7c7221 */ /* 0x000fe40000010000 */
[----:B------:R-:W-:Y:S01]  /*160f0*/  FADD.FTZ R5, R125, R0 ;  /* 0x000000007d057221 */ /* 0x000fe20000010000 */
[C---:B------:R-:W-:Y:S01]  /*16100*/  HMMA.16816.F32.BF16 R36, R88.reuse, R110, R36 ;  /* 0x0000006e5824723c */ /* 0x040fe20000041824 */
[----:B------:R-:W5:Y:S03]  /*16110*/  LDSM.16.MT88.4 R108, [R154+0xa800] ;  /* 0x00a800009a6c783b */ /* 0x000f660000004200 */
[----:B------:R-:W-:Y:S02]  /*16120*/  FADD.FTZ R7, R127, R124 ;  /* 0x0000007c7f077221 */ /* 0x000fe40000010000 */
[----:B------:R-:W-:Y:S02]  /*16130*/  FADD.FTZ R5, R126, R5 ;  /* 0x000000057e057221 */ /* 0x000fe40000010000 */
[C---:B-1----:R-:W-:Y:S04]  /*16140*/  HMMA.16816.F32.BF16 R40, R88.reuse, R112, R40 ;  /* 0x000000705828723c */ /* 0x042fe80000041828 */
[----:B------:R-:W-:Y:S03]  /*16150*/  FADD.FTZ R7, R128, R7 ;  /* 0x0000000780077221 */ /* 0x000fe60000010000 */
[--C-:B------:R-:W-:Y:S01]  /*16160*/  FFMA.FTZ R112, R20, c[0x0][0x23c], -R122.reuse ;  /* 0x00008f0014707a23 */ /* 0x100fe2000001087a */
[C---:B------:R-:W-:Y:S04]  /*16170*/  HMMA.16816.F32.BF16 R44, R88.reuse, R114, R44 ;  /* 0x00000072582c723c */ /* 0x040fe8000004182c */
[----:B------:R-:W-:Y:S01]  /*16180*/  FFMA.FTZ R113, R21, c[0x0][0x23c], -R122 ;  /* 0x00008f0015717a23 */ /* 0x000fe2000001087a */
[----:B------:R-:W1:Y:S01]  /*16190*/  MUFU.EX2 R112, R112 ;  /* 0x0000007000707308 */ /* 0x000e620000000800 */
[--C-:B------:R-:W-:Y:S02]  /*161a0*/  FFMA.FTZ R21, R26, c[0x0][0x23c], -R119.reuse ;  /* 0x00008f001a157a23 */ /* 0x100fe40000010877 */
[C---:B--2---:R-:W-:Y:S04]  /*161b0*/  HMMA.16816.F32.BF16 R48, R88.reuse, R104, R48 ;  /* 0x000000685830723c */ /* 0x044fe80000041830 */
[--C-:B------:R-:W-:Y:S01]  /*161c0*/  FFMA.FTZ R114, R22, c[0x0][0x23c], -R119.reuse ;  /* 0x00008f0016727a23 */ /* 0x100fe20000010877 */
[----:B------:R-:W-:Y:S01]  /*161d0*/  F2FP.BF16.PACK_AB R22, R130, R129 ;  /* 0x000000818216723e */ /* 0x000fe200000010ff */
[----:B------:R-:W-:Y:S01]  /*161e0*/  FFMA.FTZ R115, R23, c[0x0][0x23c], -R119 ;  /* 0x00008f0017737a23 */ /* 0x000fe20000010877 */
[----:B------:R-:W2:Y:S01]  /*161f0*/  MUFU.EX2 R113, R113 ;  /* 0x0000007100717308 */ /* 0x000ea20000000800 */
[C---:B------:R-:W-:Y:S01]  /*16200*/  HMMA.16816.F32.BF16 R52, R88.reuse, R106, R52 ;  /* 0x0000006a5834723c */ /* 0x040fe20000041834 */
[----:B------:R-:W5:Y:S07]  /*16210*/  LDSM.16.MT88.4 R104, [R153+0xa800] ;  /* 0x00a800009968783b */ /* 0x000f6e0000004200 */
[C---:B----4-:R-:W-:Y:S01]  /*16220*/  HMMA.16816.F32.BF16 R56, R88.reuse, R92, R56 ;  /* 0x0000005c5838723c */ /* 0x050fe20000041838 */
[----:B------:R-:W-:Y:S03]  /*16230*/  MUFU.EX2 R114, R114 ;  /* 0x0000007200727308 */ /* 0x000fe60000000800 */
[----:B-1----:R-:W-:Y:S04]  /*16240*/  FADD.FTZ R0, R112, R5 ;  /* 0x0000000570007221 */ /* 0x002fe80000010000 */
[C---:B------:R-:W-:Y:S01]  /*16250*/  HMMA.16816.F32.BF16 R60, R88.reuse, R94, R60 ;  /* 0x0000005e583c723c */ /* 0x040fe2000004183c */
[----:B------:R-:W1:Y:S02]  /*16260*/  LDSM.16.MT88.4 R92, [R152+0xa800] ;  /* 0x00a80000985c783b */ /* 0x000e640000004200 */
[----:B------:R-:W4:Y:S01]  /*16270*/  MUFU.EX2 R115, R115 ;  /* 0x0000007300737308 */ /* 0x000f220000000800 */
[C---:B--2---:R-:W-:Y:S04]  /*16280*/  F2FP.BF16.PACK_AB R20, R113.reuse, R112 ;  /* 0x000000707114723e */ /* 0x044fe800000010ff */
[C---:B---3--:R-:W-:Y:S04]  /*16290*/  HMMA.16816.F32.BF16 R64, R88.reuse, R96, R64 ;  /* 0x000000605840723c */ /* 0x048fe80000041840 */
[----:B------:R-:W-:Y:S04]  /*162a0*/  FADD.FTZ R0, R113, R0 ;  /* 0x0000000071007221 */ /* 0x000fe80000010000 */
[C---:B------:R-:W-:Y:S01]  /*162b0*/  HMMA.16816.F32.BF16 R68, R88.reuse, R98, R68 ;  /* 0x000000625844723c */ /* 0x040fe20000041844 */
[----:B------:R-:W2:Y:S03]  /*162c0*/  LDSM.16.MT88.4 R96, [R156+0x9000] ;  /* 0x009000009c60783b */ /* 0x000ea60000004200 */
[----:B------:R-:W-:Y:S01]  /*162d0*/  FADD.FTZ R5, R129, R0 ;  /* 0x0000000081057221 */ /* 0x000fe20000010000 */
[----:B------:R-:W-:Y:S03]  /*162e0*/  MOV R0, R3 ;  /* 0x0000000300007202 */ /* 0x000fe60000000f00 */
[C---:B-----5:R-:W-:Y:S04]  /*162f0*/  HMMA.16816.F32.BF16 R72, R88.reuse, R108, R72 ;  /* 0x0000006c5848723c */ /* 0x060fe80000041848 */
[----:B------:R-:W-:Y:S04]  /*16300*/  FADD.FTZ R5, R130, R5 ;  /* 0x0000000582057221 */ /* 0x000fe80000010000 */
[C---:B------:R-:W-:Y:S01]  /*16310*/  HMMA.16816.F32.BF16 R12, R88.reuse, R110, R12 ;  /* 0x0000006e580c723c */ /* 0x040fe2000004180c */
[----:B------:R-:W3:Y:S07]  /*16320*/  LDSM.16.MT88.4 R108, [R154+0x9000] ;  /* 0x009000009a6c783b */ /* 0x000eee0000004200 */
[C---:B------:R-:W-:Y:S01]  /*16330*/  HMMA.16816.F32.BF16 R76, R88.reuse, R104, R76 ;  /* 0x00000068584c723c */ /* 0x040fe2000004184c */
[----:B------:R4:W-:Y:S06]  /*16340*/  MUFU.EX2 R104, R21 ;  /* 0x0000001500687308 */ /* 0x0009ec0000000800 */
[----:B------:R-:W-:Y:S01]  /*16350*/  FFMA.FTZ R105, R27, c[0x0][0x23c], -R119 ;  /* 0x00008f001b697a23 */ /* 0x000fe20000010877 */
[C---:B------:R-:W-:Y:S01]  /*16360*/  HMMA.16816.F32.BF16 R80, R88.reuse, R106, R80 ;  /* 0x0000006a5850723c */ /* 0x040fe20000041850 */
[----:B------:R-:W5:Y:S04]  /*16370*/  LDSM.16.MT88.4 R24, [R153+0x9000] ;  /* 0x009000009918783b */ /* 0x000f680000004200 */
[----:B------:R-:W2:Y:S02]  /*16380*/  MUFU.EX2 R105, R105 ;  /* 0x0000006900697308 */ /* 0x000ea40000000800 */
[--C-:B------:R-:W-:Y:S01]  /*16390*/  FFMA.FTZ R106, R28, c[0x0][0x23c], -R122.reuse ;  /* 0x00008f001c6a7a23 */ /* 0x100fe2000001087a */
[C---:B-1----:R-:W-:Y:S04]  /*163a0*/  HMMA.16816.F32.BF16 R16, R88.reuse, R92, R16 ;  /* 0x0000005c5810723c */ /* 0x042fe80000041810 */
[----:B------:R-:W-:Y:S03]  /*163b0*/  FFMA.FTZ R107, R29, c[0x0][0x23c], -R122 ;  /* 0x00008f001d6b7a23 */ /* 0x000fe6000001087a */
[----:B------:R-:W-:Y:S01]  /*163c0*/  MUFU.EX2 R106, R106 ;  /* 0x0000006a006a7308 */ /* 0x000fe20000000800 */
[----:B------:R-:W-:Y:S01]  /*163d0*/  HMMA.16816.F32.BF16 R84, R88, R94, R84 ;  /* 0x0000005e5854723c */ /* 0x000fe20000041854 */
[----:B------:R-:W1:Y:S03]  /*163e0*/  LDSM.16.MT88.4 R88, [R152+0x9000] ;  /* 0x009000009858783b */ /* 0x000e660000004200 */
[C---:B----4-:R-:W-:Y:S01]  /*163f0*/  F2FP.BF16.PACK_AB R21, R115.reuse, R114 ;  /* 0x000000727315723e */ /* 0x050fe200000010ff */
[----:B------:R-:W-:Y:S04]  /*16400*/  FADD.FTZ R114, R114, R7 ;  /* 0x0000000772727221 */ /* 0x000fe80000010000 */
[----:B------:R-:W4:Y:S01]  /*16410*/  LDSM.16.MT88.4 R92, [R156+0xb000] ;  /* 0x00b000009c5c783b */ /* 0x000f220000004200 */
[----:B------:R-:W1:Y:S02]  /*16420*/  MUFU.EX2 R107, R107 ;  /* 0x0000006b006b7308 */ /* 0x000e640000000800 */
[----:B------:R-:W-:Y:S01]  /*16430*/  FADD.FTZ R115, R115, R114 ;  /* 0x0000007273737221 */ /* 0x000fe20000010000 */
[C---:B--2---:R-:W-:Y:S03]  /*16440*/  F2FP.BF16.PACK_AB R23, R105.reuse, R104 ;  /* 0x000000686917723e */ /* 0x044fe600000010ff */
[----:B------:R-:W-:Y:S04]  /*16450*/  FADD.FTZ R104, R104, R115 ;  /* 0x0000007368687221 */ /* 0x000fe80000010000 */
[C---:B------:R-:W-:Y:S05]  /*16460*/  HMMA.16816.F32.BF16 R8, R20.reuse, R96, R8 ;  /* 0x000000601408723c */ /* 0x040fea0000041808 */
[----:B------:R-:W-:Y:S03]  /*16470*/  FADD.FTZ R105, R105, R104 ;  /* 0x0000006869697221 */ /* 0x000fe60000010000 */
[C---:B------:R-:W-:Y:S01]  /*16480*/  HMMA.16816.F32.BF16 R36, R20.reuse, R98, R36 ;  /* 0x000000621424723c */ /* 0x040fe20000041824 */
[----:B------:R-:W2:Y:S07]  /*16490*/  LDSM.16.MT88.4 R96, [R154+0xb000] ;  /* 0x00b000009a60783b */ /* 0x000eae0000004200 */
[C---:B---3--:R-:W-:Y:S07]  /*164a0*/  HMMA.16816.F32.BF16 R40, R20.reuse, R108, R40 ;  /* 0x0000006c1428723c */ /* 0x048fee0000041828 */
[--C-:B------:R-:W-:Y:S01]  /*164b0*/  FFMA.FTZ R108, R30, c[0x0][0x23c], -R119.reuse ;  /* 0x00008f001e6c7a23 */ /* 0x100fe20000010877 */
[C---:B------:R-:W-:Y:S04]  /*164c0*/  HMMA.16816.F32.BF16 R44, R20.reuse, R110, R44 ;  /* 0x0000006e142c723c */ /* 0x040fe8000004182c */
[--C-:B------:R-:W-:Y:S01]  /*164d0*/  FFMA.FTZ R109, R31, c[0x0][0x23c], -R119.reuse ;  /* 0x00008f001f6d7a23 */ /* 0x100fe20000010877 */
[----:B------:R-:W-:Y:S01]  /*164e0*/  MUFU.EX2 R108, R108 ;  /* 0x0000006c006c7308 */ /* 0x000fe20000000800 */
[----:B------:R-:W-:Y:S01]  /*164f0*/  LDSM.16.MT88.4 R28, [R152+0xb000] ;  /* 0x00b00000981c783b */ /* 0x000fe20000004200 */
[--C-:B------:R-:W-:Y:S01]  /*16500*/  FFMA.FTZ R110, R32, c[0x0][0x23c], -R122.reuse ;  /* 0x00008f00206e7a23 */ /* 0x100fe2000001087a */
[C---:B-----5:R-:W-:Y:S04]  /*16510*/  HMMA.16816.F32.BF16 R48, R20.reuse, R24, R48 ;  /* 0x000000181430723c */ /* 0x060fe80000041830 */
[----:B------:R-:W-:Y:S02]  /*16520*/  FFMA.FTZ R122, R33, c[0x0][0x23c], -R122 ;  /* 0x00008f00217a7a23 */ /* 0x000fe4000001087a */
[----:B------:R-:W-:Y:S01]  /*16530*/  FFMA.FTZ R119, R35, c[0x0][0x23c], -R119 ;  /* 0x00008f0023777a23 */ /* 0x000fe20000010877 */
[----:B------:R-:W3:Y:S01]  /*16540*/  MUFU.EX2 R109, R109 ;  /* 0x0000006d006d7308 */ /* 0x000ee20000000800 */
[C---:B------:R-:W-:Y:S01]  /*16550*/  HMMA.16816.F32.BF16 R52, R20.reuse, R26, R52 ;  /* 0x0000001a1434723c */ /* 0x040fe20000041834 */
[----:B------:R-:W5:Y:S07]  /*16560*/  LDSM.16.MT88.4 R24, [R153+0xb000] ;  /* 0x00b000009918783b */ /* 0x000f6e0000004200 */
[C---:B-1----:R-:W-:Y:S01]  /*16570*/  HMMA.16816.F32.BF16 R56, R20.reuse, R88, R56 ;  /* 0x000000581438723c */ /* 0x042fe20000041838 */
[----:B------:R-:W-:Y:S01]  /*16580*/  LDSM.16.MT88.4 R32, [R154+0x9800] ;  /* 0x009800009a20783b */ /* 0x000fe20000004200 */
[----:B------:R-:W-:Y:S06]  /*16590*/  MUFU.EX2 R110, R110 ;  /* 0x0000006e006e7308 */ /* 0x000fec0000000800 */
[C---:B------:R-:W-:Y:S01]  /*165a0*/  HMMA.16816.F32.BF16 R60, R20.reuse, R90, R60 ;  /* 0x0000005a143c723c */ /* 0x040fe2000004183c */
[----:B------:R-:W1:Y:S03]  /*165b0*/  LDSM.16.MT88.4 R88, [R156+0x9800] ;  /* 0x009800009c58783b */ /* 0x000e660000004200 */
[----:B------:R-:W1:Y:S04]  /*165c0*/  MUFU.EX2 R111, R122 ;  /* 0x0000007a006f7308 */ /* 0x000e680000000800 */
[C---:B----4-:R-:W-:Y:S06]  /*165d0*/  HMMA.16816.F32.BF16 R64, R20.reuse, R92, R64 ;  /* 0x0000005c1440723c */ /* 0x050fec0000041840 */
[----:B------:R-:W4:Y:S02]  /*165e0*/  MUFU.EX2 R132, R119 ;  /* 0x0000007700847308 */ /* 0x000f240000000800 */
[C---:B------:R-:W-:Y:S01]  /*165f0*/  HMMA.16816.F32.BF16 R68, R20.reuse, R94, R68 ;  /* 0x0000005e1444723c */ /* 0x040fe20000041844 */
[----:B------:R-:W-:Y:S07]  /*16600*/  LDSM.16.MT88.4 R92, [R154+0xb800] ;  /* 0x00b800009a5c783b */ /* 0x000fee0000004200 */
[C---:B--2---:R-:W-:Y:S08]  /*16610*/  HMMA.16816.F32.BF16 R72, R20.reuse, R96, R72 ;  /* 0x000000601448723c */ /* 0x044ff00000041848 */
[C---:B------:R-:W-:Y:S08]  /*16620*/  HMMA.16816.F32.BF16 R12, R20.reuse, R98, R12 ;  /* 0x00000062140c723c */ /* 0x040ff0000004180c */
[C---:B-----5:R-:W-:Y:S08]  /*16630*/  HMMA.16816.F32.BF16 R76, R20.reuse, R24, R76 ;  /* 0x00000018144c723c */ /* 0x060ff0000004184c */
[C---:B------:R-:W-:Y:S01]  /*16640*/  HMMA.16816.F32.BF16 R80, R20.reuse, R26, R80 ;  /* 0x0000001a1450723c */ /* 0x040fe20000041850 */
[----:B------:R-:W2:Y:S07]  /*16650*/  LDSM.16.MT88.4 R24, [R153+0x9800] ;  /* 0x009800009918783b */ /* 0x000eae0000004200 */
[C---:B------:R-:W-:Y:S08]  /*16660*/  HMMA.16816.F32.BF16 R16, R20.reuse, R28, R16 ;  /* 0x0000001c1410723c */ /* 0x040ff00000041810 */
[----:B------:R-:W-:Y:S01]  /*16670*/  HMMA.16816.F32.BF16 R84, R20, R30, R84 ;  /* 0x0000001e1454723c */ /* 0x000fe20000041854 */
[----:B------:R-:W-:Y:S06]  /*16680*/  LDSM.16.MT88.4 R28, [R156+0xb800] ;  /* 0x00b800009c1c783b */ /* 0x000fec0000004200 */
[----:B------:R-:W-:Y:S01]  /*16690*/  F2FP.BF16.PACK_AB R20, R107, R106 ;  /* 0x0000006a6b14723e */ /* 0x000fe200000010ff */
[----:B------:R-:W-:Y:S01]  /*166a0*/  FADD.FTZ R106, R106, R5 ;  /* 0x000000056a6a7221 */ /* 0x000fe20000010000 */
[----:B---3--:R-:W-:Y:S03]  /*166b0*/  F2FP.BF16.PACK_AB R21, R109, R108 ;  /* 0x0000006c6d15723e */ /* 0x008fe600000010ff */
[----:B-1----:R-:W-:Y:S01]  /*166c0*/  F2FP.BF16.PACK_AB R22, R111, R110 ;  /* 0x0000006e6f16723e */ /* 0x002fe200000010ff */
[----:B------:R-:W-:Y:S01]  /*166d0*/  FADD.FTZ R108, R108, R105 ;  /* 0x000000696c6c7221 */ /* 0x000fe20000010000 */
[----:B----4-:R-:W-:Y:S01]  /*166e0*/  F2FP.BF16.PACK_AB R23, R132, R131 ;  /* 0x000000838417723e */ /* 0x010fe200000010ff */
[----:B------:R-:W-:Y:S02]  /*166f0*/  FADD.FTZ R107, R107, R106 ;  /* 0x0000006a6b6b7221 */ /* 0x000fe40000010000 */
[----:B------:R-:W-:Y:S02]  /*16700*/  FADD.FTZ R108, R109, R108 ;  /* 0x0000006c6d6c7221 */ /* 0x000fe40000010000 */
[----:B------:R-:W-:Y:S02]  /*16710*/  FADD.FTZ R110, R110, R107 ;  /* 0x0000006b6e6e7221 */ /* 0x000fe40000010000 */
[C---:B------:R-:W-:Y:S01]  /*16720*/  HMMA.16816.F32.BF16 R96, R20.reuse, R88, R8 ;  /* 0x000000581460723c */ /* 0x040fe20000041808 */
[----:B------:R-:W1:Y:S02]  /*16730*/  LDSM.16.MT88.4 R8, [R152+0x9800] ;  /* 0x009800009808783b */ /* 0x000e640000004200 */
[----:B------:R-:W-:Y:S02]  /*16740*/  FADD.FTZ R131, R131, R108 ;  /* 0x0000006c83837221 */ /* 0x000fe40000010000 */
[----:B------:R-:W-:Y:S02]  /*16750*/  FADD.FTZ R183, R111, R110 ;  /* 0x0000006e6fb77221 */ /* 0x000fe40000010000 */
[----:B------:R-:W-:Y:S01]  /*16760*/  FADD.FTZ R181, R132, R131 ;  /* 0x0000008384b57221 */ /* 0x000fe20000010000 */
[C---:B------:R-:W-:Y:S08]  /*16770*/  HMMA.16816.F32.BF16 R36, R20.reuse, R90, R36 ;  /* 0x0000005a1424723c */ /* 0x040ff00000041824 */
[C---:B------:R-:W-:Y:S08]  /*16780*/  HMMA.16816.F32.BF16 R40, R20.reuse, R32, R40 ;  /* 0x000000201428723c */ /* 0x040ff00000041828 */
[C---:B------:R-:W-:Y:S08]  /*16790*/  HMMA.16816.F32.BF16 R44, R20.reuse, R34, R44 ;  /* 0x00000022142c723c */ /* 0x040ff0000004182c */
        /* <DEDUP_REMOVED lines=8> */
[C---:B------:R-:W-:Y:S08]  /*16820*/  HMMA.16816.F32.BF16 R72, R20.reuse, R92, R72 ;  /* 0x0000005c1448723c */ /* 0x040ff00000041848 */
[C---:B------:R-:W-:Y:S08]  /*16830*/  HMMA.16816.F32.BF16 R92, R20.reuse, R94, R12 ;  /* 0x0000005e145c723c */ /* 0x040ff0000004180c */
[C---:B--2---:R-:W-:Y:S08]  /*16840*/  HMMA.16816.F32.BF16 R76, R20.reuse, R24, R76 ;  /* 0x00000018144c723c */ /* 0x044ff0000004184c */
[C---:B------:R-:W-:Y:S08]  /*16850*/  HMMA.16816.F32.BF16 R80, R20.reuse, R26, R80 ;  /* 0x0000001a1450723c */ /* 0x040ff00000041850 */
[C---:B-1----:R-:W-:Y:S08]  /*16860*/  HMMA.16816.F32.BF16 R88, R20.reuse, R8, R16 ;  /* 0x000000081458723c */ /* 0x042ff00000041810 */
[----:B------:R-:W-:Y:S01]  /*16870*/  HMMA.16816.F32.BF16 R84, R20, R10, R84 ;  /* 0x0000000a1454723c */ /* 0x000fe20000041854 */
[----:B------:R-:W-:-:S07]  /*16880*/  @P0 BRA `(.L_x_6279) ;  /* 0xffffd4b000000947 */ /* 0x000fce000383ffff */
.L_x_6275:
[----:B------:R-:W1:Y:S01]  /*16890*/  SHFL.BFLY PT, R0, R181, 0x2, 0x1f ;  /* 0x0c401f00b5007f89 */ /* 0x000e6200000e0000 */
[----:B------:R-:W-:Y:S01]  /*168a0*/  MOV R7, 0x3f800000 ;  /* 0x3f80000000077802 */ /* 0x000fe20000000f00 */
[----:B------:R-:W-:Y:S01]  /*168b0*/  BSSY B0, `(.L_x_6280) ;  /* 0x00000d8000007945 */ /* 0x000fe20003800000 */
[----:B------:R-:W-:Y:S01]  /*168c0*/  MOV R6, 0x3f800000 ;  /* 0x3f80000000067802 */ /* 0x000fe20000000f00 */
[----:B------:R-:W2:Y:S04]  /*168d0*/  SHFL.BFLY PT, R2, R183, 0x2, 0x1f ;  /* 0x0c401f00b7027f89 */ /* 0x000ea800000e0000 */
[----:B------:R-:W3:Y:S04]  /*168e0*/  S2R R11, SR_TID.X ;  /* 0x00000000000b7919 */ /* 0x000ee80000002100 */
[----:B------:R-:W-:Y:S01]  /*168f0*/  BAR.SYNC.DEFER_BLOCKING 0x0 ;  /* 0x0000000000007b1d */ /* 0x000fe20000010000 */
[----:B-1----:R-:W-:-:S05]  /*16900*/  FADD.FTZ R5, R0, R181 ;  /* 0x000000b500057221 */ /* 0x002fca0000010000 */
[----:B------:R-:W1:Y:S01]  /*16910*/  S2R R0, SR_TID.X ;  /* 0x0000000000007919 */ /* 0x000e620000002100 */
[----:B--2---:R-:W-:-:S03]  /*16920*/  FADD.FTZ R13, R2, R183 ;  /* 0x000000b7020d7221 */ /* 0x004fc60000010000 */
[----:B------:R-:W2:Y:S01]  /*16930*/  SHFL.BFLY PT, R2, R5, 0x1, 0x1f ;  /* 0x0c201f0005027f89 */ /* 0x000ea200000e0000 */
[----:B---3--:R-:W-:-:S03]  /*16940*/  SHF.R.S32.HI R8, RZ, 0x1f, R11 ;  /* 0x0000001fff087819 */ /* 0x008fc6000001140b */
[----:B------:R-:W3:Y:S01]  /*16950*/  SHFL.BFLY PT, R4, R13, 0x1, 0x1f ;  /* 0x0c201f000d047f89 */ /* 0x000ee200000e0000 */
[----:B------:R-:W-:-:S04]  /*16960*/  LEA.HI R8, R8, R11, RZ, 0x4 ;  /* 0x0000000b08087211 */ /* 0x000fc800078f20ff */
[----:B------:R-:W-:Y:S02]  /*16970*/  SHF.R.S32.HI R8, RZ, 0x4, R8 ;  /* 0x00000004ff087819 */ /* 0x000fe40000011408 */
[----:B-1----:R-:W-:-:S04]  /*16980*/  SHF.R.S32.HI R9, RZ, 0x1f, R0 ;  /* 0x0000001fff097819 */ /* 0x002fc80000011400 */
[-C--:B------:R-:W-:Y:S01]  /*16990*/  LEA.HI R10, R9, R0.reuse, RZ, 0x2 ;  /* 0x00000000090a7211 */ /* 0x080fe200078f10ff */
[----:B--2---:R-:W-:Y:S01]  /*169a0*/  FADD.FTZ R2, R5, R2 ;  /* 0x0000000205027221 */ /* 0x004fe20000010000 */
[----:B------:R-:W-:Y:S01]  /*169b0*/  LEA.HI R11, R9, R0, RZ, 0x4 ;  /* 0x00000000090b7211 */ /* 0x000fe200078f20ff */
[----:B---3--:R-:W-:Y:S01]  /*169c0*/  FADD.FTZ R4, R13, R4 ;  /* 0x000000040d047221 */ /* 0x008fe20000010000 */
[--C-:B------:R-:W-:Y:S02]  /*169d0*/  SHF.R.S32.HI R12, RZ, 0x2, R10.reuse ;  /* 0x00000002ff0c7819 */ /* 0x100fe4000001140a */
[----:B------:R-:W-:Y:S02]  /*169e0*/  SHF.R.S32.HI R5, RZ, 0x1f, R10 ;  /* 0x0000001fff057819 */ /* 0x000fe4000001140a */
[----:B------:R-:W-:Y:S02]  /*169f0*/  FSETP.NE.FTZ.AND P4, PT, R4, RZ, PT ;  /* 0x000000ff0400720b */ /* 0x000fe40003f95000 */
[----:B------:R-:W-:-:S02]  /*16a00*/  LEA.HI R5, R5, R12, RZ, 0x3 ;  /* 0x0000000c05057211 */ /* 0x000fc400078f18ff */
[----:B------:R-:W-:Y:S02]  /*16a10*/  FSETP.NE.FTZ.AND P3, PT, R2, RZ, PT ;  /* 0x000000ff0200720b */ /* 0x000fe40003f75000 */
[----:B------:R-:W-:Y:S02]  /*16a20*/  LOP3.LUT R5, R5, 0xfffffff8, RZ, 0xc0, !PT ;  /* 0xfffffff805057812 */ /* 0x000fe400078ec0ff */
[----:B------:R-:W-:Y:S02]  /*16a30*/  LEA.HI R9, R9, R0, RZ, 0x5 ;  /* 0x0000000009097211 */ /* 0x000fe400078f28ff */
[----:B------:R-:W-:Y:S02]  /*16a40*/  LOP3.LUT R15, R10, 0x1ffffffc, RZ, 0xc0, !PT ;  /* 0x1ffffffc0a0f7812 */ /* 0x000fe400078ec0ff */
[----:B------:R-:W-:Y:S01]  /*16a50*/  LOP3.LUT R11, R11, 0xfffffff0, RZ, 0xc0, !PT ;  /* 0xfffffff00b0b7812 */ /* 0x000fe200078ec0ff */
[----:B------:R-:W1:Y:S01]  /*16a60*/  @P4 MUFU.RCP R7, R4 ;  /* 0x0000000400074308 */ /* 0x000e620000001000 */
[----:B------:R-:W-:-:S02]  /*16a70*/  IADD3 R5, R12, -R5, RZ ;  /* 0x800000050c057210 */ /* 0x000fc40007ffe0ff */
[----:B------:R-:W-:Y:S02]  /*16a80*/  SHF.R.S32.HI R10, RZ, 0x5, R9 ;  /* 0x00000005ff0a7819 */ /* 0x000fe40000011409 */
[-C--:B------:R-:W-:Y:S02]  /*16a90*/  IADD3 R15, -R15, R0.reuse, RZ ;  /* 0x000000000f0f7210 */ /* 0x080fe40007ffe1ff */
[----:B------:R-:W-:Y:S01]  /*16aa0*/  IADD3 R11, -R11, R0, RZ ;  /* 0x000000000b0b7210 */ /* 0x000fe20007ffe1ff */
[----:B------:R-:W2:Y:S01]  /*16ab0*/  @P3 MUFU.RCP R6, R2 ;  /* 0x0000000200063308 */ /* 0x000ea20000001000 */
[----:B------:R-:W-:Y:S02]  /*16ac0*/  LOP3.LUT R14, R5, 0x1, RZ, 0xc0, !PT ;  /* 0x00000001050e7812 */ /* 0x000fe400078ec0ff */
[----:B------:R-:W-:Y:S02]  /*16ad0*/  LEA R12, R10, R15, 0x9 ;  /* 0x0000000f0a0c7211 */ /* 0x000fe400078e48ff */
[----:B------:R-:W-:-:S02]  /*16ae0*/  SHF.L.U32 R13, R8, 0x6, RZ ;  /* 0x00000006080d7819 */ /* 0x000fc400000006ff */
        /* <DEDUP_REMOVED lines=9> */
[----:B------:R-:W-:Y:S01]  /*16b80*/  FMUL.FTZ R40, R7, R40 ;  /* 0x0000002807287220 */ /* 0x000fe20000410000 */
[----:B------:R-:W-:Y:S01]  /*16b90*/  LOP3.LUT R17, R17, 0x1c0, RZ, 0xc0, !PT ;  /* 0x000001c011117812 */ /* 0x000fe200078ec0ff */
[----:B------:R-:W-:Y:S01]  /*16ba0*/  FMUL.FTZ R41, R7, R41 ;  /* 0x0000002907297220 */ /* 0x000fe20000410000 */
[----:B------:R-:W-:Y:S01]  /*16bb0*/  LOP3.LUT R14, R13, 0x38, R14, 0xf8, !PT ;  /* 0x000000380d0e7812 */ /* 0x000fe200078ef80e */
[C---:B------:R-:W-:Y:S01]  /*16bc0*/  FMUL.FTZ R44, R7.reuse, R44 ;  /* 0x0000002c072c7220 */ /* 0x040fe20000410000 */
[----:B------:R-:W-:Y:S01]  /*16bd0*/  SHF.R.U32.HI R13, RZ, 0x3, R13 ;  /* 0x00000003ff0d7819 */ /* 0x000fe2000001160d */
[----:B------:R-:W-:Y:S01]  /*16be0*/  FMUL.FTZ R45, R7, R45 ;  /* 0x0000002d072d7220 */ /* 0x000fe20000410000 */
[----:B------:R-:W-:Y:S01]  /*16bf0*/  LOP3.LUT R16, R15, 0xffffffe, RZ, 0xc0, !PT ;  /* 0x0ffffffe0f107812 */ /* 0x000fe200078ec0ff */
[----:B------:R-:W-:Y:S01]  /*16c00*/  FMUL.FTZ R48, R7, R48 ;  /* 0x0000003007307220 */ /* 0x000fe20000410000 */
[----:B------:R-:W-:Y:S01]  /*16c10*/  LEA.HI R17, R17, R17, RZ, 0x1d ;  /* 0x0000001111117211 */ /* 0x000fe200078fe8ff */
[C---:B------:R-:W-:Y:S01]  /*16c20*/  FMUL.FTZ R49, R7.reuse, R49 ;  /* 0x0000003107317220 */ /* 0x040fe20000410000 */
[----:B------:R-:W-:Y:S01]  /*16c30*/  LOP3.LUT R13, R14, R13, RZ, 0x3c, !PT ;  /* 0x0000000d0e0d7212 */ /* 0x000fe200078e3cff */
[----:B------:R-:W-:Y:S01]  /*16c40*/  FMUL.FTZ R52, R7, R52 ;  /* 0x0000003407347220 */ /* 0x000fe20000410000 */
[----:B------:R-:W-:Y:S01]  /*16c50*/  IADD3 R16, R11, -R16, RZ ;  /* 0x800000100b107210 */ /* 0x000fe20007ffe0ff */
[C---:B------:R-:W-:Y:S01]  /*16c60*/  FMUL.FTZ R53, R7.reuse, R53 ;  /* 0x0000003507357220 */ /* 0x040fe20000410000 */
[----:B------:R-:W-:Y:S01]  /*16c70*/  LEA R12, R12, R17, 0x1 ;  /* 0x000000110c0c7211 */ /* 0x000fe200078e08ff */
[----:B------:R-:W-:Y:S01]  /*16c80*/  FMUL.FTZ R56, R7, R56 ;  /* 0x0000003807387220 */ /* 0x000fe20000410000 */
[----:B------:R-:W-:Y:S01]  /*16c90*/  R2P PR, R5, 0x6 ;  /* 0x0000000605007804 */ /* 0x000fe20000000000 */
[C---:B------:R-:W-:Y:S01]  /*16ca0*/  FMUL.FTZ R57, R7.reuse, R57 ;  /* 0x0000003907397220 */ /* 0x040fe20000410000 */
[----:B------:R-:W-:Y:S01]  /*16cb0*/  LEA R5, R16, R13, 0x2 ;  /* 0x0000000d10057211 */ /* 0x000fe200078e10ff */
[C---:B------:R-:W-:Y:S01]  /*16cc0*/  FMUL.FTZ R60, R7.reuse, R60 ;  /* 0x0000003c073c7220 */ /* 0x040fe20000410000 */
[----:B------:R-:W-:Y:S01]  /*16cd0*/  MOV R13, 0x80 ;  /* 0x00000080000d7802 */ /* 0x000fe20000000f00 */
[C---:B------:R-:W-:Y:S01]  /*16ce0*/  FMUL.FTZ R61, R7.reuse, R61 ;  /* 0x0000003d073d7220 */ /* 0x040fe20000410000 */
[----:B------:R1:W-:Y:S01]  /*16cf0*/  STS.64 [R12.X4], R96 ;  /* 0x000000600c007388 */ /* 0x0003e20000004a00 */
[----:B------:R-:W-:Y:S01]  /*16d00*/  FMUL.FTZ R64, R7, R64 ;  /* 0x0000004007407220 */ /* 0x000fe20000410000 */
[----:B------:R-:W-:Y:S01]  /*16d10*/  SEL R13, R13, 0xffffff80, !P2 ;  /* 0xffffff800d0d7807 */ /* 0x000fe20005000000 */
[C---:B------:R-:W-:Y:S01]  /*16d20*/  FMUL.FTZ R65, R7.reuse, R65 ;  /* 0x0000004107417220 */ /* 0x040fe20000410000 */
[----:B------:R-:W-:Y:S01]  /*16d30*/  @P4 MUFU.LG2 R4, R4 ;  /* 0x0000000400044308 */ /* 0x000fe20000000c00 */
        /* <DEDUP_REMOVED lines=12> */
[C---:B------:R-:W-:Y:S01]  /*16e00*/  FMUL.FTZ R89, R7.reuse, R89 ;  /* 0x0000005907597220 */ /* 0x040fe20000410000 */
[----:B-1----:R-:W1:Y:S01]  /*16e10*/  S2R R96, SR_CTAID.Z ;  /* 0x0000000000607919 */ /* 0x002e620000002700 */
[----:B------:R-:W-:-:S02]  /*16e20*/  FMUL.FTZ R84, R7, R84 ;  /* 0x0000005407547220 */ /* 0x000fc40000410000 */
[----:B------:R-:W-:Y:S01]  /*16e30*/  FMUL.FTZ R85, R7, R85 ;  /* 0x0000005507557220 */ /* 0x000fe20000410000 */
[----:B------:R-:W-:Y:S01]  /*16e40*/  MOV R7, 0x40 ;  /* 0x0000004000077802 */ /* 0x000fe20000000f00 */
[C---:B--2---:R-:W-:Y:S02]  /*16e50*/  FMUL.FTZ R99, R6.reuse, R99 ;  /* 0x0000006306637220 */ /* 0x044fe40000410000 */
[C---:B------:R-:W-:Y:S01]  /*16e60*/  FMUL.FTZ R98, R6.reuse, R98 ;  /* 0x0000006206627220 */ /* 0x040fe20000410000 */
[----:B------:R-:W-:Y:S01]  /*16e70*/  SEL R7, R7, 0xffffffc0, !P1 ;  /* 0xffffffc007077807 */ /* 0x000fe20004800000 */
[C---:B------:R-:W-:Y:S02]  /*16e80*/  FMUL.FTZ R39, R6.reuse, R39 ;  /* 0x0000002706277220 */ /* 0x040fe40000410000 */
        /* <DEDUP_REMOVED lines=29> */
[----:B------:R-:W-:Y:S01]  /*17060*/  FMUL.FTZ R86, R6, R86 ;  /* 0x0000005606567220 */ /* 0x000fe20000410000 */
[----:B------:R-:W-:Y:S01]  /*17070*/  SHF.L.U32 R6, R12, 0x2, RZ ;  /* 0x000000020c067819 */ /* 0x000fe200000006ff */
[----:B---3--:R-:W-:-:S03]  /*17080*/  @P3 FMUL.FTZ R2, R2, 0.69314718246459960938 ;  /* 0x3f31721802023820 */ /* 0x008fc60000410000 */
[C---:B------:R-:W-:Y:S02]  /*17090*/  IADD3 R14, R6.reuse, -0x20, RZ ;  /* 0xffffffe0060e7810 */ /* 0x040fe40007ffe0ff */
[C---:B------:R-:W-:Y:S02]  /*170a0*/  @P0 IADD3 R14, R6.reuse, 0x20, RZ ;  /* 0x00000020060e0810 */ /* 0x040fe40007ffe0ff */
[C---:B------:R-:W-:Y:S02]  /*170b0*/  IADD3 R15, R6.reuse, R7, RZ ;  /* 0x00000007060f7210 */ /* 0x040fe40007ffe0ff */
[-C--:B------:R-:W-:Y:S01]  /*170c0*/  IADD3 R17, R6, R13.reuse, RZ ;  /* 0x0000000d06117210 */ /* 0x080fe20007ffe0ff */
[----:B------:R-:W-:Y:S01]  /*170d0*/  STS.64 [R14], R36 ;  /* 0x000000240e007388 */ /* 0x000fe20000000a00 */
[-C--:B------:R-:W-:Y:S02]  /*170e0*/  IADD3 R16, R7, R14.reuse, RZ ;  /* 0x0000000e07107210 */ /* 0x080fe40007ffe0ff */
[----:B------:R-:W-:Y:S01]  /*170f0*/  IADD3 R18, R13, R14, RZ ;  /* 0x0000000e0d127210 */ /* 0x000fe20007ffe0ff */
[----:B------:R-:W2:Y:S01]  /*17100*/  S2R R6, SR_CTAID.Y ;  /* 0x0000000000067919 */ /* 0x000ea20000002600 */
[----:B------:R-:W-:-:S02]  /*17110*/  IADD3 R19, R15, R13, RZ ;  /* 0x0000000d0f137210 */ /* 0x000fc40007ffe0ff */
[----:B------:R-:W-:Y:S01]  /*17120*/  IADD3 R13, R16, R13, RZ ;  /* 0x0000000d100d7210 */ /* 0x000fe20007ffe0ff */
[----:B------:R-:W-:Y:S04]  /*17130*/  STS.64 [R14+0x800], R38 ;  /* 0x000800260e007388 */ /* 0x000fe80000000a00 */
[----:B------:R-:W-:Y:S04]  /*17140*/  STS.64 [R15], R40 ;  /* 0x000000280f007388 */ /* 0x000fe80000000a00 */
[----:B------:R-:W-:Y:S04]  /*17150*/  STS.64 [R15+0x800], R42 ;  /* 0x0008002a0f007388 */ /* 0x000fe80000000a00 */
[----:B------:R-:W-:Y:S04]  /*17160*/  STS.64 [R16], R44 ;  /* 0x0000002c10007388 */ /* 0x000fe80000000a00 */
[----:B------:R-:W-:Y:S04]  /*17170*/  STS.64 [R16+0x800], R46 ;  /* 0x0008002e10007388 */ /* 0x000fe80000000a00 */
[----:B------:R-:W-:Y:S01]  /*17180*/  STS.64 [R17], R48 ;  /* 0x0000003011007388 */ /* 0x000fe20000000a00 */
[----:B--2---:R-:W-:-:S03]  /*17190*/  IMAD R6, R6, c[0x0][0x210], R169 ;  /* 0x0000840006067a24 */ /* 0x004fc600078e02a9 */
        /* <DEDUP_REMOVED lines=9> */
[----:B------:R-:W2:Y:S04]  /*17230*/  S2R R7, SR_CTAID.X ;  /* 0x0000000000077919 */ /* 0x000ea80000002500 */
[----:B------:R-:W-:Y:S04]  /*17240*/  STS.64 [R14+0x4000], R68 ;  /* 0x004000440e007388 */ /* 0x000fe80000000a00 */
[----:B------:R-:W-:Y:S04]  /*17250*/  STS.64 [R14+0x4800], R70 ;  /* 0x004800460e007388 */ /* 0x000fe80000000a00 */
[----:B------:R-:W-:Y:S04]  /*17260*/  STS.64 [R15+0x4000], R72 ;  /* 0x004000480f007388 */ /* 0x000fe80000000a00 */
[----:B------:R-:W-:Y:S04]  /*17270*/  STS.64 [R15+0x4800], R74 ;  /* 0x0048004a0f007388 */ /* 0x000fe80000000a00 */
[----:B------:R-:W-:Y:S04]  /*17280*/  STS.64 [R16+0x4000], R92 ;  /* 0x0040005c10007388 */ /* 0x000fe80000000a00 */
[----:B------:R-:W-:Y:S04]  /*17290*/  STS.64 [R16+0x4800], R94 ;  /* 0x0048005e10007388 */ /* 0x000fe80000000a00 */
[----:B------:R3:W-:Y:S04]  /*172a0*/  STS.64 [R17+0x4000], R76 ;  /* 0x0040004c11007388 */ /* 0x0007e80000000a00 */
[----:B------:R4:W-:Y:S04]  /*172b0*/  STS.64 [R17+0x4800], R78 ;  /* 0x0048004e11007388 */ /* 0x0009e80000000a00 */
[----:B------:R-:W-:Y:S04]  /*172c0*/  STS.64 [R18+0x4000], R80 ;  /* 0x0040005012007388 */ /* 0x000fe80000000a00 */
[----:B------:R-:W-:Y:S04]  /*172d0*/  STS.64 [R18+0x4800], R82 ;  /* 0x0048005212007388 */ /* 0x000fe80000000a00 */
[----:B------:R-:W-:Y:S04]  /*172e0*/  STS.64 [R19+0x4000], R88 ;  /* 0x0040005813007388 */ /* 0x000fe80000000a00 */
[----:B------:R-:W-:Y:S04]  /*172f0*/  STS.64 [R19+0x4800], R90 ;  /* 0x0048005a13007388 */ /* 0x000fe80000000a00 */
[----:B------:R-:W-:Y:S01]  /*17300*/  STS.64 [R13+0x4000], R84 ;  /* 0x004000540d007388 */ /* 0x000fe20000000a00 */
[----:B---3--:R-:W-:-:S03]  /*17310*/  IADD3 R77, -R169, RZ, RZ ;  /* 0x000000ffa94d7210 */ /* 0x008fc60007ffe1ff */
[----:B------:R-:W-:Y:S01]  /*17320*/  STS.64 [R13+0x4800], R86 ;  /* 0x004800560d007388 */ /* 0x000fe20000000a00 */
[----:B------:R-:W-:Y:S02]  /*17330*/  SHF.L.U32 R76, R11, 0x2, RZ ;  /* 0x000000020b4c7819 */ /* 0x000fe400000006ff */
[----:B----4-:R-:W-:Y:S01]  /*17340*/  LOP3.LUT R79, R9, 0xffffffe0, RZ, 0xc0, !PT ;  /* 0xffffffe0094f7812 */ /* 0x010fe200078ec0ff */
[----:B------:R-:W-:Y:S01]  /*17350*/  BAR.SYNC.DEFER_BLOCKING 0x0 ;  /* 0x0000000000007b1d */ /* 0x000fe20000010000 */
[----:B-1----:R-:W-:Y:S01]  /*17360*/  IMAD R77, R77, c[0x0][0x1c0], R96 ;  /* 0x000070004d4d7a24 */ /* 0x002fe200078e0260 */
[----:B--2---:R-:W-:Y:S02]  /*17370*/  SHF.L.U32 R9, R7, 0x6, RZ ;  /* 0x0000000607097819 */ /* 0x004fe400000006ff */
[----:B------:R-:W-:Y:S01]  /*17380*/  IADD3 R79, -R79, R0, RZ ;  /* 0x000000004f4f7210 */ /* 0x000fe20007ffe1ff */
[----:B------:R-:W-:Y:S01]  /*17390*/  IMAD R6, R6, c[0x0][0x1c0], R77 ;  /* 0x0000700006067a24 */ /* 0x000fe200078e024d */
[----:B------:R-:W-:-:S02]  /*173a0*/  SHF.R.S32.HI R77, RZ, 0x1f, R10 ;  /* 0x0000001fff4d7819 */ /* 0x000fc4000001140a */
[----:B------:R-:W-:Y:S01]  /*173b0*/  LOP3.LUT P0, RZ, R79, 0x3, RZ, 0xc0, !PT ;  /* 0x000000034fff7812 */ /* 0x000fe2000780c0ff */
[----:B------:R-:W-:Y:S01]  /*173c0*/  IMAD R6, R6, c[0x0][0x214], R9 ;  /* 0x0000850006067a24 */ /* 0x000fe200078e0209 */
[----:B------:R-:W-:Y:S01]  /*173d0*/  LEA.HI R77, R77, R10, RZ, 0x2 ;  /* 0x0000000a4d4d7211 */ /* 0x000fe200078f10ff */
[----:B------:R-:W-:Y:S01]  /*173e0*/  @P4 FMUL.FTZ R9, R4, 0.69314718246459960938 ;  /* 0x3f31721804094820 */ /* 0x000fe20000410000 */
[----:B------:R-:W-:Y:S02]  /*173f0*/  MOV R0, 0xff800000 ;  /* 0xff80000000007802 */ /* 0x000fe40000000f00 */
[----:B------:R-:W-:Y:S01]  /*17400*/  LOP3.LUT R77, R77, 0xffffffc, RZ, 0xc0, !PT ;  /* 0x0ffffffc4d4d7812 */ /* 0x000fe200078ec0ff */
[----:B------:R-:W-:-:S03]  /*17410*/  @P4 FFMA.FTZ R0, R100, c[0x0][0x238], R9 ;  /* 0x00008e0064004a23 */ /* 0x000fc60000010009 */
[----:B------:R-:W-:Y:S02]  /*17420*/  IADD3 R10, R10, -R77, RZ ;  /* 0x8000004d0a0a7210 */ /* 0x000fe40007ffe0ff */
[----:B------:R-:W-:Y:S02]  /*17430*/  SHF.R.S32.HI R77, RZ, 0x1f, R76 ;  /* 0x0000001fff4d7819 */ /* 0x000fe4000001144c */
[----:B------:R-:W-:Y:S01]  /*17440*/  LEA R175, R10, R175, 0x4 ;  /* 0x000000af0aaf7211 */ /* 0x000fe200078e20ff */
        /* <DEDUP_REMOVED lines=19> */
[----:B--234-:R-:W-:Y:S01]  /*17580*/  IMAD R2, R7, -0x40, R168 ;  /* 0xffffffc007027824 */ /* 0x01cfe200078e02a8 */
[----:B------:R-:W-:-:S02]  /*17590*/  IADD3 R11, R175, 0x8, RZ ;  /* 0x00000008af0b7810 */ /* 0x000fc40007ffe0ff */
        /* <DEDUP_REMOVED lines=9> */
.L_x_6281:
[----:B--234-:R-:W-:Y:S05]  /*17630*/  BSYNC B0 ;  /* 0x0000000000007941 */ /* 0x01cfea0003800000 */
.L_x_6280:
[----:B------:R-:W-:Y:S01]  /*17640*/  IMAD R7, R7, -0x40, R168 ;  /* 0xffffffc007077824 */ /* 0x000fe200078e02a8 */
[----:B------:R-:W-:Y:S01]  /*17650*/  BSSY B0, `(.L_x_6282) ;  /* 0x000000f000007945 */ /* 0x000fe20003800000 */
[----:B------:R-:W-:-:S03]  /*17660*/  IMAD.WIDE R2, R8, 0x80, R76 ;  /* 0x0000008008027825 */ /* 0x000fc600078e024c */
[----:B------:R-:W-:Y:S01]  /*17670*/  ISETP.GE.AND P1, PT, R8, R7, PT ;  /* 0x000000070800720c */ /* 0x000fe20003f26270 */
        /* <DEDUP_REMOVED lines=12> */
.L_x_6283:
[----:B------:R-:W-:Y:S05]  /*17740*/  BSYNC B0 ;  /* 0x0000000000007941 */ /* 0x000fea0003800000 */
.L_x_6282:
        /* <DEDUP_REMOVED lines=8> */
.L_x_6285:
[----:B------:R-:W-:Y:S05]  /*177d0*/  BSYNC B0 ;  /* 0x0000000000007941 */ /* 0x000fea0003800000 */
.L_x_6284:
        /* <DEDUP_REMOVED lines=8> */
.L_x_6287:
[----:B------:R-:W-:Y:S05]  /*17860*/  BSYNC B0 ;  /* 0x0000000000007941 */ /* 0x000fea0003800000 */
.L_x_6286:
        /* <DEDUP_REMOVED lines=8> */
.L_x_6289:
[----:B------:R-:W-:Y:S05]  /*178f0*/  BSYNC B0 ;  /* 0x0000000000007941 */ /* 0x000fea0003800000 */
.L_x_6288:
        /* <DEDUP_REMOVED lines=8> */
.L_x_6291:
[----:B------:R-:W-:Y:S05]  /*17980*/  BSYNC B0 ;  /* 0x0000000000007941 */ /* 0x000fea0003800000 */
.L_x_6290:
        /* <DEDUP_REMOVED lines=8> */
.L_x_6293:
[----:B------:R-:W-:Y:S05]  /*17a10*/  BSYNC B0 ;  /* 0x0000000000007941 */ /* 0x000fea0003800000 */
.L_x_6292:
        /* <DEDUP_REMOVED lines=8> */
.L_x_6295:
[----:B------:R-:W-:Y:S05]  /*17aa0*/  BSYNC B0 ;  /* 0x0000000000007941 */ /* 0x000fea0003800000 */
.L_x_6294:
        /* <DEDUP_REMOVED lines=9> */
.L_x_6296:
        /* <DEDUP_REMOVED lines=12> */
.L_x_8376:


//--------------------- .text._ZN5flash24flash_fwd_splitkv_kernelI23Flash_fwd_kernel_traitsILi128ELi64ELi64ELi4ELb0ELb0EN7cutlass10bfloat16_tE19Flash_kernel_traitsILi128ELi64ELi64ELi4ES3_EELb1ELb0ELb0ELb0ELb0ELb1ELb1ELb1EEEvNS_16Flash_fwd_paramsE --------------------------
	.section	.text._ZN5flash24flash_fwd_splitkv_kernelI23Flash_fwd_kernel_traitsILi128ELi64ELi64ELi4ELb0ELb0EN7cutlass10bfloat16_tE19Flash_kernel_traitsILi128ELi64ELi64ELi4ES3_EELb1ELb0ELb0ELb0ELb0ELb1ELb1ELb1EEEvNS_16Flash_fwd_paramsE,"ax",@progbits
	.sectioninfo	@"SHI_REGISTERS=216"
	.align	128
        .global         _ZN5flash24flash_fwd_splitkv_kernelI23Flash_fwd_kernel_traitsILi128ELi64ELi64ELi4ELb0ELb0EN7cutlass10bfloat16_tE19Flash_kernel_traitsILi128ELi64ELi64ELi4ES3_EELb1ELb0ELb0ELb0ELb0ELb1ELb1ELb1EEEvNS_16Flash_fwd_paramsE
        .type           _ZN5flash24flash_fwd_splitkv_kernelI23Flash_fwd_kernel_traitsILi128ELi64ELi64ELi4ELb0ELb0EN7cutlass10bfloat16_tE19Flash_kernel_traitsILi128ELi64ELi64ELi4ES3_EELb1ELb0ELb0ELb0ELb0ELb1ELb1ELb1EEEvNS_16Flash_fwd_paramsE,@function
        .size           _ZN5flash24flash_fwd_splitkv_kernelI23Flash_fwd_kernel_traitsILi128ELi64ELi64ELi4ELb0ELb0EN7cutlass10bfloat16_tE19Flash_kernel_traitsILi128ELi64ELi64ELi4ES3_EELb1ELb0ELb0ELb0ELb0ELb1ELb1ELb1EEEvNS_16Flash_fwd_paramsE,(.L_x_8377 - _ZN5flash24flash_fwd_splitkv_kernelI23Flash_fwd_kernel_traitsILi128ELi64ELi64ELi4ELb0ELb0EN7cutlass10bfloat16_tE19Flash_kernel_traitsILi128ELi64ELi64ELi4ES3_EELb1ELb0ELb0ELb0ELb0ELb1ELb1ELb1EEEvNS_16Flash_fwd_paramsE)
        .other          _ZN5flash24flash_fwd_splitkv_kernelI23Flash_fwd_kernel_traitsILi128ELi64ELi64ELi4ELb0ELb0EN7cutlass10bfloat16_tE19Flash_kernel_traitsILi128ELi64ELi64ELi4ES3_EELb1ELb0ELb0ELb0ELb0ELb1ELb1ELb1EEEvNS_16Flash_fwd_paramsE,@"STO_CUDA_ENTRY STV_DEFAULT"
_ZN5flash24flash_fwd_splitkv_kernelI23Flash_fwd_kernel_traitsILi128ELi64ELi64ELi4ELb0ELb0EN7cutlass10bfloat16_tE19Flash_kernel_traitsILi128ELi64ELi64ELi4ES3_EELb1ELb0ELb0ELb0ELb0ELb1ELb1ELb1EEEvNS_16Flash_fwd_paramsE:
.text._ZN5flash24flash_fwd_splitkv_kernelI23Flash_fwd_kernel_traitsILi128ELi64ELi64ELi4ELb0ELb0EN7cutlass10bfloat16_tE19Flash_kernel_traitsILi128ELi64ELi64ELi4ES3_EELb1ELb0ELb0ELb0ELb0ELb1ELb1ELb1EEEvNS_16Flash_fwd_paramsE:
        /* <DEDUP_REMOVED lines=53> */
.L_x_6297:
[----:B-1-34-:R-:W-:Y:S02]  /*0350*/  MOV R3, c[0x0][0x218] ;  /* 0x0000860000037a02 */ /* 0x01afe40000000f00 */
.L_x_6298:
        /* <DEDUP_REMOVED lines=84> */
.L_x_6301:
[----:B------:R-:W-:Y:S05]  /*08a0*/  BSYNC B0 ;  /* 0x0000000000007941 */ /* 0x000fea0003800000 */
.L_x_6300:
        /* <DEDUP_REMOVED lines=8> */
.L_x_6303:
[----:B------:R-:W-:Y:S05]  /*0930*/  BSYNC B0 ;  /* 0x0000000000007941 */ /* 0x000fea0003800000 */
.L_x_6302:
        /* <DEDUP_REMOVED lines=8> */
.L_x_6305:
[----:B------:R-:W-:Y:S05]  /*09c0*/  BSYNC B0 ;  /* 0x0000000000007941 */ /* 0x000fea0003800000 */
.L_x_6304:
        /* <DEDUP_REMOVED lines=8> */
.L_x_6307:
[----:B------:R-:W-:Y:S05]  /*0a50*/  BSYNC B0 ;  /* 0x0000000000007941 */ /* 0x000fea0003800000 */
.L_x_6306:
        /* <DEDUP_REMOVED lines=8> */
.L_x_6309:
[----:B------:R-:W-:Y:S05]  /*0ae0*/  BSYNC B0 ;  /* 0x0000000000007941 */ /* 0x000fea0003800000 */
.L_x_6308:
        /* <DEDUP_REMOVED lines=8> */
.L_x_6311:
[----:B------:R-:W-:Y:S05]  /*0b70*/  BSYNC B0 ;  /* 0x0000000000007941 */ /* 0x000fea0003800000 */
.L_x_6310:
        /* <DEDUP_REMOVED lines=8> */
.L_x_6313:
[----:B------:R-:W-:Y:S05]  /*0c00*/  BSYNC B0 ;  /* 0x0000000000007941 */ /* 0x000fea0003800000 */
.L_x_6312:
        /* <DEDUP_REMOVED lines=8> */
.L_x_6315:
[----:B------:R-:W-:Y:S05]  /*0c90*/  BSYNC B0 ;  /* 0x0000000000007941 */ /* 0x000fea0003800000 */
.L_x_6314:
        /* <DEDUP_REMOVED lines=32> */
.L_x_6299:
        /* <DEDUP_REMOVED lines=95> */
.L_x_6316:
        /* <DEDUP_REMOVED lines=15> */
.L_x_6318:
        /* <DEDUP_REMOVED lines=52> */
.L_x_6317:
        /* <DEDUP_REMOVED lines=225> */
.L_x_6388:
        /* <DEDUP_REMOVED lines=15> */
.L_x_6321:
[----:B------:R-:W-:Y:S05]  /*27c0*/  BSYNC B0 ;  /* 0x0000000000007941 */ /* 0x000fea0003800000 */
.L_x_6320:
        /* <DEDUP_REMOVED lines=15> */
.L_x_6323:
[----:B------:R-:W-:Y:S05]  /*28c0*/  BSYNC B0 ;  /* 0x0000000000007941 */ /* 0x000fea0003800000 */
.L_x_6322:
        /* <DEDUP_REMOVED lines=15> */
.L_x_6325:
[----:B------:R-:W-:Y:S05]  /*29c0*/  BSYNC B0 ;  /* 0x0000000000007941 */ /* 0x000fea0003800000 */
.L_x_6324:
        /* <DEDUP_REMOVED lines=15> */
.L_x_6327:
[----:B------:R-:W-:Y:S05]  /*2ac0*/  BSYNC B0 ;  /* 0x0000000000007941 */ /* 0x000fea0003800000 */
.L_x_6326:
        /* <DEDUP_REMOVED lines=62> */
.L_x_6333:
[----:B------:R-:W-:Y:S05]  /*2eb0*/  BSYNC B0 ;  /* 0x0000000000007941 */ /* 0x000fea0003800000 */
.L_x_6332:
        /* <DEDUP_REMOVED lines=50> */
.L_x_6331:
[----:B------:R-:W-:Y:S05]  /*31e0*/  BSYNC B1 ;  /* 0x0000000000017941 */ /* 0x000fea0003800000 */
.L_x_6330:
        /* <DEDUP_REMOVED lines=60> */
.L_x_6337:
[----:B------:R-:W-:Y:S05]  /*35b0*/  BSYNC B0 ;  /* 0x0000000000007941 */ /* 0x000fea0003800000 */
.L_x_6336:
        /* <DEDUP_REMOVED lines=52> */
.L_x_6335:
[----:B------:R-:W-:Y:S05]  /*3900*/  BSYNC B1 ;  /* 0x0000000000017941 */ /* 0x000fea0003800000 */
.L_x_6334:
        /* <DEDUP_REMOVED lines=60> */
.L_x_6341:
[----:B------:R-:W-:Y:S05]  /*3cd0*/  BSYNC B0 ;  /* 0x0000000000007941 */ /* 0x000fea0003800000 */
.L_x_6340:
        /* <DEDUP_REMOVED lines=52> */
.L_x_6339:
[----:B------:R-:W-:Y:S05]  /*4020*/  BSYNC B1 ;  /* 0x0000000000017941 */ /* 0x000fea0003800000 */
.L_x_6338:
        /* <DEDUP_REMOVED lines=64> */
.L_x_6345:
[----:B------:R-:W-:Y:S05]  /*4430*/  BSYNC B0 ;  /* 0x0000000000007941 */ /* 0x000fea0003800000 */
.L_x_6344:
        /* <DEDUP_REMOVED lines=52> */
.L_x_6343:
[----:B------:R-:W-:Y:S05]  /*4780*/  BSYNC B1 ;  /* 0x0000000000017941 */ /* 0x000fea0003800000 */
.L_x_6342:
        /* <DEDUP_REMOVED lines=9> */
.L_x_6329:
        /* <DEDUP_REMOVED lines=89> */
.L_x_6352:
[----:B------:R-:W-:Y:S05]  /*4db0*/  BSYNC B0 ;  /* 0x0000000000007941 */ /* 0x000fea0003800000 */
.L_x_6351:
[----:B------:R-:W-:Y:S05]  /*4dc0*/  MOV R107, R103 ;  /* 0x00000067006b7202 */ /* 0x000fea0000000f00 */
[----:B-----5:R2:W-:Y:S02]  /*4dd0*/  STG.E.128 [R106.64], R44 ;  /* 0x0000002c6a007986 */ /* 0x0205e4000c101d06 */
.L_x_6350:
[----:B------:R-:W-:Y:S05]  /*4de0*/  BSYNC B1 ;  /* 0x0000000000017941 */ /* 0x000fea0003800000 */
.L_x_6349:
        /* <DEDUP_REMOVED lines=87> */
.L_x_6354:
[----:B------:R-:W-:Y:S05]  /*5360*/  BSYNC B0 ;  /* 0x0000000000007941 */ /* 0x000fea0003800000 */
.L_x_6353:
[----:B------:R-:W-:Y:S05]  /*5370*/  MOV R107, R103 ;  /* 0x00000067006b7202 */ /* 0x000fea0000000f00 */
[----:B-----5:R3:W-:Y:S02]  /*5380*/  STG.E.128 [R106.64+0x80], R44 ;  /* 0x0000802c6a007986 */ /* 0x0207e4000c101d06 */
.L_x_6348:
[----:B------:R-:W-:Y:S05]  /*5390*/  BSYNC B2 ;  /* 0x0000000000027941 */ /* 0x000fea0003800000 */
.L_x_6347:
        /* <DEDUP_REMOVED lines=94> */
.L_x_6360:
[----:B------:R-:W-:Y:S05]  /*5980*/  BSYNC B0 ;  /* 0x0000000000007941 */ /* 0x000fea0003800000 */
.L_x_6359:
[C---:B------:R-:W-:Y:S04]  /*5990*/  LEA R2, P0, R165.reuse, R106, 0x1 ;  /* 0x0000006aa5027211 */ /* 0x040fe800078008ff */
[----:B------:R-:W-:Y:S05]  /*59a0*/  LEA.HI.X R3, R165, R103, R164, 0x1, P0 ;  /* 0x00000067a5037211 */ /* 0x000fea00000f0ca4 */
[----:B-----5:R3:W-:Y:S04]  /*59b0*/  STG.E.128 [R2.64], R44 ;  /* 0x0000002c02007986 */ /* 0x0207e8000c101d06 */
.L_x_6358:
[----:B------:R-:W-:Y:S05]  /*59c0*/  BSYNC B1 ;  /* 0x0000000000017941 */ /* 0x000fea0003800000 */
.L_x_6357:
        /* <DEDUP_REMOVED lines=91> */
.L_x_6362:
[----:B------:R-:W-:Y:S05]  /*5f80*/  BSYNC B0 ;  /* 0x0000000000007941 */ /* 0x000fea0003800000 */
.L_x_6361:
[C---:B------:R-:W-:Y:S04]  /*5f90*/  LEA R2, P0, R86.reuse, R106, 0x1 ;  /* 0x0000006a56027211 */ /* 0x040fe800078008ff */
[----:B------:R-:W-:Y:S05]  /*5fa0*/  LEA.HI.X R3, R86, R103, R87, 0x1, P0 ;  /* 0x0000006756037211 */ /* 0x000fea00000f0c57 */
[----:B-----5:R3:W-:Y:S04]  /*5fb0*/  STG.E.128 [R2.64], R44 ;  /* 0x0000002c02007986 */ /* 0x0207e8000c101d06 */
.L_x_6356:
[----:B------:R-:W-:Y:S05]  /*5fc0*/  BSYNC B2 ;  /* 0x0000000000027941 */ /* 0x000fea0003800000 */
.L_x_6355:
        /* <DEDUP_REMOVED lines=94> */
.L_x_6368:
[----:B------:R-:W-:Y:S05]  /*65b0*/  BSYNC B0 ;  /* 0x0000000000007941 */ /* 0x000fea0003800000 */
.L_x_6367:
[C---:B------:R-:W-:Y:S04]  /*65c0*/  LEA R2, P0, R148.reuse, R106, 0x1 ;  /* 0x0000006a94027211 */ /* 0x040fe800078008ff */
[----:B------:R-:W-:Y:S05]  /*65d0*/  LEA.HI.X R3, R148, R103, R81, 0x1, P0 ;  /* 0x0000006794037211 */ /* 0x000fea00000f0c51 */
[----:B-----5:R3:W-:Y:S04]  /*65e0*/  STG.E.128 [R2.64], R44 ;  /* 0x0000002c02007986 */ /* 0x0207e8000c101d06 */
.L_x_6366:
[----:B------:R-:W-:Y:S05]  /*65f0*/  BSYNC B1 ;  /* 0x0000000000017941 */ /* 0x000fea0003800000 */
.L_x_6365:
        /* <DEDUP_REMOVED lines=91> */
.L_x_6370:
[----:B------:R-:W-:Y:S05]  /*6bb0*/  BSYNC B0 ;  /* 0x0000000000007941 */ /* 0x000fea0003800000 */
.L_x_6369:
[C---:B------:R-:W-:Y:S04]  /*6bc0*/  LEA R2, P0, R88.reuse, R106, 0x1 ;  /* 0x0000006a58027211 */ /* 0x040fe800078008ff */
[----:B------:R-:W-:Y:S05]  /*6bd0*/  LEA.HI.X R3, R88, R103, R89, 0x1, P0 ;  /* 0x0000006758037211 */ /* 0x000fea00000f0c59 */
[----:B-----5:R3:W-:Y:S04]  /*6be0*/  STG.E.128 [R2.64], R44 ;  /* 0x0000002c02007986 */ /* 0x0207e8000c101d06 */
.L_x_6364:
[----:B------:R-:W-:Y:S05]  /*6bf0*/  BSYNC B2 ;  /* 0x0000000000027941 */ /* 0x000fea0003800000 */
.L_x_6363:
        /* <DEDUP_REMOVED lines=96> */
.L_x_6376:
[----:B------:R-:W-:Y:S05]  /*7200*/  BSYNC B0 ;  /* 0x0000000000007941 */ /* 0x000fea0003800000 */
.L_x_6375:
[C---:B------:R-:W-:Y:S01]  /*7210*/  IMAD R0, R151.reuse, c[0x0][0x19c], RZ ;  /* 0x0000670097007a24 */ /* 0x040fe200078e02ff */
[----:B------:R-:W-:Y:S05]  /*7220*/  MOV R107, R103 ;  /* 0x00000067006b7202 */ /* 0x000fea0000000f00 */
[----:B------:R-:W-:Y:S05]  /*7230*/  IMAD.WIDE.U32 R2, R151, c[0x0][0x198], R106 ;  /* 0x0000660097027a25 */ /* 0x000fea00078e006a */
[----:B------:R-:W-:Y:S05]  /*7240*/  IADD3 R3, R3, R0, RZ ;  /* 0x0000000003037210 */ /* 0x000fea0007ffe0ff */
[----:B-----5:R3:W-:Y:S02]  /*7250*/  STG.E.128 [R2.64], R44 ;  /* 0x0000002c02007986 */ /* 0x0207e4000c101d06 */
.L_x_6374:
[----:B------:R-:W-:Y:S05]  /*7260*/  BSYNC B1 ;  /* 0x0000000000017941 */ /* 0x000fea0003800000 */
.L_x_6373:
        /* <DEDUP_REMOVED lines=91> */
.L_x_6378:
[----:B------:R-:W-:Y:S05]  /*7820*/  BSYNC B0 ;  /* 0x0000000000007941 */ /* 0x000fea0003800000 */
.L_x_6377:
[C---:B------:R-:W-:Y:S04]  /*7830*/  LEA R2, P0, R93.reuse, R106, 0x1 ;  /* 0x0000006a5d027211 */ /* 0x040fe800078008ff */
[----:B------:R-:W-:Y:S05]  /*7840*/  LEA.HI.X R3, R93, R103, R92, 0x1, P0 ;  /* 0x000000675d037211 */ /* 0x000fea00000f0c5c */
[----:B-----5:R3:W-:Y:S04]  /*7850*/  STG.E.128 [R2.64], R44 ;  /* 0x0000002c02007986 */ /* 0x0207e8000c101d06 */
.L_x_6372:
[----:B------:R-:W-:Y:S05]  /*7860*/  BSYNC B2 ;  /* 0x0000000000027941 */ /* 0x000fea0003800000 */
.L_x_6371:
        /* <DEDUP_REMOVED lines=8> */
.L_x_6328:
        /* <DEDUP_REMOVED lines=10> */
.L_x_6380:
[----:B------:R-:W-:Y:S05]  /*7990*/  BSYNC B0 ;  /* 0x0000000000007941 */ /* 0x000fea0003800000 */
.L_x_6379:
        /* <DEDUP_REMOVED lines=16> */
.L_x_6382:
[----:B------:R-:W-:Y:S05]  /*7aa0*/  BSYNC B0 ;  /* 0x0000000000007941 */ /* 0x000fea0003800000 */
.L_x_6381:
        /* <DEDUP_REMOVED lines=16> */
.L_x_6384:
[----:B------:R-:W-:Y:S05]  /*7bb0*/  BSYNC B0 ;  /* 0x0000000000007941 */ /* 0x000fea0003800000 */
.L_x_6383:
        /* <DEDUP_REMOVED lines=21> */
.L_x_6385:
[----:B------:R-:W-:Y:S05]  /*7d10*/  BSYNC B0 ;  /* 0x0000000000007941 */ /* 0x000fea0003800000 */
.L_x_6346:
        /* <DEDUP_REMOVED lines=80> */
.L_x_6386:
        /* <DEDUP_REMOVED lines=9> */
.L_x_6387:
[----:B------:R-:W-:Y:S04]  /*82b0*/  IADD3 R11, R11, -0x1, RZ ;  /* 0xffffffff0b0b7810 */ /* 0x000fe80007ffe0ff */
[----:B------:R-:W-:Y:S11]  /*82c0*/  ISETP.GT.AND P0, PT, R11, R76, PT ;  /* 0x0000004c0b00720c */ /* 0x000ff60003f04270 */
[----:B------:R-:W-:Y:S02]  /*82d0*/  @!UPT UIADD3 URZ, URZ, URZ, URZ ;  /* 0x0000003f3f3ff290 */ /* 0x000fe4000fffe03f */
[----:B------:R-:W-:-:S05]  /*82e0*/  @P0 BRA `(.L_x_6388) ;  /* 0xffffa3e000000947 */ /* 0x000fca000383ffff */
.L_x_6319:
        /* <DEDUP_REMOVED lines=98> */
.L_x_6397:
[----:B------:R-:W-:Y:S05]  /*8910*/  BSYNC B0 ;  /* 0x0000000000007941 */ /* 0x000fea0003800000 */
.L_x_6396:
[----:B-----5:R3:W-:Y:S02]  /*8920*/  STS.128 [R172], R8 ;  /* 0x00000008ac007388 */ /* 0x0207e40000000c00 */
.L_x_6395:
[----:B------:R-:W-:Y:S05]  /*8930*/  BSYNC B1 ;  /* 0x0000000000017941 */ /* 0x000fea0003800000 */
.L_x_6394:
        /* <DEDUP_REMOVED lines=44> */
.L_x_6399:
[----:B------:R-:W-:Y:S05]  /*8c00*/  BSYNC B0 ;  /* 0x0000000000007941 */ /* 0x000fea0003800000 */
.L_x_6398:
[----:B-----5:R1:W-:Y:S02]  /*8c10*/  STS.128 [R172+0x2000], R8 ;  /* 0x00200008ac007388 */ /* 0x0203e40000000c00 */
.L_x_6393:
[----:B------:R-:W-:Y:S05]  /*8c20*/  BSYNC B2 ;  /* 0x0000000000027941 */ /* 0x000fea0003800000 */
.L_x_6392:
        /* <DEDUP_REMOVED lines=59> */
.L_x_6405:
[----:B------:R-:W-:Y:S05]  /*8fe0*/  BSYNC B0 ;  /* 0x0000000000007941 */ /* 0x000fea0003800000 */
.L_x_6404:
[----:B-----5:R3:W-:Y:S02]  /*8ff0*/  STS.128 [R172+0x800], R8 ;  /* 0x00080008ac007388 */ /* 0x0207e40000000c00 */
.L_x_6403:
[----:B------:R-:W-:Y:S05]  /*9000*/  BSYNC B1 ;  /* 0x0000000000017941 */ /* 0x000fea0003800000 */
.L_x_6402:
        /* <DEDUP_REMOVED lines=44> */
.L_x_6407:
[----:B------:R-:W-:Y:S05]  /*92d0*/  BSYNC B0 ;  /* 0x0000000000007941 */ /* 0x000fea0003800000 */
.L_x_6406:
[----:B-----5:R3:W-:Y:S02]  /*92e0*/  STS.128 [R172+0x2800], R8 ;  /* 0x00280008ac007388 */ /* 0x0207e40000000c00 */
.L_x_6401:
[----:B------:R-:W-:Y:S05]  /*92f0*/  BSYNC B2 ;  /* 0x0000000000027941 */ /* 0x000fea0003800000 */
.L_x_6400:
        /* <DEDUP_REMOVED lines=60> */
.L_x_6413:
[----:B------:R-:W-:Y:S05]  /*96c0*/  BSYNC B0 ;  /* 0x0000000000007941 */ /* 0x000fea0003800000 */
.L_x_6412:
[----:B-----5:R3:W-:Y:S02]  /*96d0*/  STS.128 [R172+0x1000], R8 ;  /* 0x00100008ac007388 */ /* 0x0207e40000000c00 */
.L_x_6411:
[----:B------:R-:W-:Y:S05]  /*96e0*/  BSYNC B1 ;  /* 0x0000000000017941 */ /* 0x000fea0003800000 */
.L_x_6410:
        /* <DEDUP_REMOVED lines=44> */
.L_x_6415:
[----:B------:R-:W-:Y:S05]  /*99b0*/  BSYNC B0 ;  /* 0x0000000000007941 */ /* 0x000fea0003800000 */
.L_x_6414:
[----:B-----5:R1:W-:Y:S02]  /*99c0*/  STS.128 [R172+0x3000], R8 ;  /* 0x00300008ac007388 */ /* 0x0203e40000000c00 */
.L_x_6409:
[----:B------:R-:W-:Y:S05]  /*99d0*/  BSYNC B2 ;  /* 0x0000000000027941 */ /* 0x000fea0003800000 */
.L_x_6408:
        /* <DEDUP_REMOVED lines=59> */
.L_x_6420:
[----:B------:R-:W-:Y:S05]  /*9d90*/  BSYNC B0 ;  /* 0x0000000000007941 */ /* 0x000fea0003800000 */
.L_x_6419:
[----:B-----5:R3:W-:Y:S02]  /*9da0*/  STS.128 [R172+0x1800], R8 ;  /* 0x00180008ac007388 */ /* 0x0207e40000000c00 */
.L_x_6418:
[----:B------:R-:W-:Y:S05]  /*9db0*/  BSYNC B1 ;  /* 0x0000000000017941 */ /* 0x000fea0003800000 */
.L_x_6417:
        /* <DEDUP_REMOVED lines=44> */
.L_x_6422:
[----:B------:R-:W-:Y:S05]  /*a080*/  BSYNC B0 ;  /* 0x0000000000007941 */ /* 0x000fea0003800000 */
.L_x_6421:
[----:B-----5:R3:W-:Y:S01]  /*a090*/  STS.128 [R172+0x3800], R8 ;  /* 0x00380008ac007388 */ /* 0x0207e20000000c00 */
[----:B------:R-:W-:Y:S05]  /*a0a0*/  BRA `(.L_x_6416) ;  /* 0x0000353000007947 */ /* 0x000fea0003800000 */
.L_x_6391:
        /* <DEDUP_REMOVED lines=90> */
.L_x_6428:
[----:B------:R-:W-:Y:S05]  /*a650*/  BSYNC B0 ;  /* 0x0000000000007941 */ /* 0x000fea0003800000 */
.L_x_6427:
[----:B-----5:R3:W-:Y:S02]  /*a660*/  STS.128 [R172], R24 ;  /* 0x00000018ac007388 */ /* 0x0207e40000000c00 */
.L_x_6426:
[----:B------:R-:W-:Y:S05]  /*a670*/  BSYNC B1 ;  /* 0x0000000000017941 */ /* 0x000fea0003800000 */
.L_x_6425:
        /* <DEDUP_REMOVED lines=86> */
.L_x_6430:
[----:B------:R-:W-:Y:S05]  /*abe0*/  BSYNC B0 ;  /* 0x0000000000007941 */ /* 0x000fea0003800000 */
.L_x_6429:
[----:B-----5:R1:W-:Y:S02]  /*abf0*/  STS.128 [R172+0x2000], R24 ;  /* 0x00200018ac007388 */ /* 0x0203e40000000c00 */
.L_x_6424:
[----:B------:R-:W-:Y:S05]  /*ac00*/  BSYNC B2 ;  /* 0x0000000000027941 */ /* 0x000fea0003800000 */
.L_x_6423:
        /* <DEDUP_REMOVED lines=95> */
.L_x_6436:
[----:B------:R-:W-:Y:S05]  /*b200*/  BSYNC B0 ;  /* 0x0000000000007941 */ /* 0x000fea0003800000 */
.L_x_6435:
[----:B-----5:R3:W-:Y:S02]  /*b210*/  STS.128 [R172+0x800], R24 ;  /* 0x00080018ac007388 */ /* 0x0207e40000000c00 */
.L_x_6434:
[----:B------:R-:W-:Y:S05]  /*b220*/  BSYNC B1 ;  /* 0x0000000000017941 */ /* 0x000fea0003800000 */
.L_x_6433:
        /* <DEDUP_REMOVED lines=89> */
.L_x_6438:
[----:B------:R-:W-:Y:S05]  /*b7c0*/  BSYNC B0 ;  /* 0x0000000000007941 */ /* 0x000fea0003800000 */
.L_x_6437:
[----:B-----5:R1:W-:Y:S02]  /*b7d0*/  STS.128 [R172+0x2800], R4 ;  /* 0x00280004ac007388 */ /* 0x0203e40000000c00 */
.L_x_6432:
[----:B------:R-:W-:Y:S05]  /*b7e0*/  BSYNC B2 ;  /* 0x0000000000027941 */ /* 0x000fea0003800000 */
.L_x_6431:
        /* <DEDUP_REMOVED lines=96> */
.L_x_6444:
[----:B------:R-:W-:Y:S05]  /*bdf0*/  BSYNC B0 ;  /* 0x0000000000007941 */ /* 0x000fea0003800000 */
.L_x_6443:
[----:B-----5:R1:W-:Y:S02]  /*be00*/  STS.128 [R172+0x1000], R24 ;  /* 0x00100018ac007388 */ /* 0x0203e40000000c00 */
.L_x_6442:
[----:B------:R-:W-:Y:S05]  /*be10*/  BSYNC B1 ;  /* 0x0000000000017941 */ /* 0x000fea0003800000 */
.L_x_6441:
        /* <DEDUP_REMOVED lines=89> */
.L_x_6446:
[----:B------:R-:W-:Y:S05]  /*c3b0*/  BSYNC B0 ;  /* 0x0000000000007941 */ /* 0x000fea0003800000 */
.L_x_6445:
[----:B-----5:R3:W-:Y:S02]  /*c3c0*/  STS.128 [R172+0x3000], R24 ;  /* 0x00300018ac007388 */ /* 0x0207e40000000c00 */
.L_x_6440:
[----:B------:R-:W-:Y:S05]  /*c3d0*/  BSYNC B2 ;  /* 0x0000000000027941 */ /* 0x000fea0003800000 */
.L_x_6439:
        /* <DEDUP_REMOVED lines=95> */
.L_x_6450:
[----:B------:R-:W-:Y:S05]  /*c9d0*/  BSYNC B0 ;  /* 0x0000000000007941 */ /* 0x000fea0003800000 */
.L_x_6449:
[----:B-----5:R1:W-:Y:S02]  /*c9e0*/  STS.128 [R172+0x1800], R4 ;  /* 0x00180004ac007388 */ /* 0x0203e40000000c00 */
.L_x_6448:
[----:B------:R-:W-:Y:S05]  /*c9f0*/  BSYNC B1 ;  /* 0x0000000000017941 */ /* 0x000fea0003800000 */
.L_x_6447:
        /* <DEDUP_REMOVED lines=94> */
.L_x_6452:
[----:B------:R-:W-:Y:S05]  /*cfe0*/  BSYNC B0 ;  /* 0x0000000000007941 */ /* 0x000fea0003800000 */
.L_x_6451:
[----:B-----5:R1:W-:Y:S01]  /*cff0*/  STS.128 [R172+0x3800], R4 ;  /* 0x00380004ac007388 */ /* 0x0203e20000000c00 */
[----:B------:R-:W-:Y:S05]  /*d000*/  BRA `(.L_x_6416) ;  /* 0x000005d000007947 */ /* 0x000fea0003800000 */
.L_x_6390:
        /* <DEDUP_REMOVED lines=20> */
.L_x_6454:
[----:B------:R-:W-:Y:S05]  /*d150*/  BSYNC B0 ;  /* 0x0000000000007941 */ /* 0x000fea0003800000 */
.L_x_6453:
        /* <DEDUP_REMOVED lines=22> */
.L_x_6456:
[----:B------:R-:W-:Y:S05]  /*d2c0*/  BSYNC B0 ;  /* 0x0000000000007941 */ /* 0x000fea0003800000 */
.L_x_6455:
        /* <DEDUP_REMOVED lines=23> */
.L_x_6458:
[----:B------:R-:W-:Y:S05]  /*d440*/  BSYNC B0 ;  /* 0x0000000000007941 */ /* 0x000fea0003800000 */
.L_x_6457:
        /* <DEDUP_REMOVED lines=25> */
.L_x_6416:
[----:B------:R-:W-:Y:S05]  /*d5e0*/  BSYNC B3 ;  /* 0x0000000000037941 */ /* 0x000fea0003800000 */
.L_x_6389:
        /* <DEDUP_REMOVED lines=25> */
.L_x_6460:
[----:B------:R-:W-:Y:S05]  /*d780*/  BSYNC B0 ;  /* 0x0000000000007941 */ /* 0x000fea0003800000 */
.L_x_6459:
        /* <DEDUP_REMOVED lines=22> */
.L_x_6462:
[----:B------:R-:W-:Y:S05]  /*d8f0*/  BSYNC B0 ;  /* 0x0000000000007941 */ /* 0x000fea0003800000 */
.L_x_6461:
        /* <DEDUP_REMOVED lines=26> */
.L_x_6464:
[----:B------:R-:W-:Y:S05]  /*daa0*/  BSYNC B0 ;  /* 0x0000000000007941 */ /* 0x000fea0003800000 */
.L_x_6463:
        /* <DEDUP_REMOVED lines=30> */
.L_x_6466:
[----:B------:R-:W-:Y:S05]  /*dc90*/  BSYNC B0 ;  /* 0x0000000000007941 */ /* 0x000fea0003800000 */
.L_x_6465:
        /* <DEDUP_REMOVED lines=30> */
.L_x_6468:
[----:B------:R-:W-:Y:S05]  /*de80*/  BSYNC B0 ;  /* 0x0000000000007941 */ /* 0x000fea0003800000 */
.L_x_6467:
        /* <DEDUP_REMOVED lines=22> */
.L_x_6470:
[----:B------:R-:W-:Y:S05]  /*dff0*/  BSYNC B0 ;  /* 0x0000000000007941 */ /* 0x000fea0003800000 */
.L_x_6469:
        /* <DEDUP_REMOVED lines=26> */
.L_x_6472:
[----:B------:R-:W-:Y:S05]  /*e1a0*/  BSYNC B0 ;  /* 0x0000000000007941 */ /* 0x000fea0003800000 */
.L_x_6471:
        /* <DEDUP_REMOVED lines=30> */
.L_x_6474:
[----:B------:R-:W-:Y:S05]  /*e390*/  BSYNC B0 ;  /* 0x0000000000007941 */ /* 0x000fea0003800000 */
.L_x_6473:
        /* <DEDUP_REMOVED lines=45> */
[C---:B------:R-:W-:Y:S02]  /*e670*/  IADD3 R146, R159.reuse, 0x2800, RZ ;  /* 0x000028009f927810 */ /* 0x040fe40007ffe0ff */
[----:B------:R-:W3:Y:S01]  /*e680*/  LDSM.16.M88.4 R4, [R161+0x5800] ;  /* 0x00580000a104783b */ /* 0x000ee20000000200 */
[----:B------:R-:W-:-:S02]  /*e690*/  IADD3 R145, R159, 0x3000, RZ ;  /* 0x000030009f917810 */ /* 0x000fc40007ffe0ff */
[----:B------:R-:W-:Y:S01]  /*e6a0*/  IADD3 R144, R159, 0x3800, RZ ;  /* 0x000038009f907810 */ /* 0x000fe20007ffe0ff */
[----:B------:R-:W-:Y:S04]  /*e6b0*/  LDSM.16.M88.4 R40, [R155+0x4000] ;  /* 0x004000009b28783b */ /* 0x000fe80000000200 */
[----:B------:R-:W4:Y:S04]  /*e6c0*/  LDSM.16.M88.4 R72, [R158] ;  /* 0x000000009e48783b */ /* 0x000f280000000200 */
[----:B------:R-:W3:Y:S04]  /*e6d0*/  LDSM.16.M88.4 R80, [R159+0x800] ;  /* 0x000800009f50783b */ /* 0x000ee80000000200 */
[----:B------:R-:W3:Y:S01]  /*e6e0*/  LDSM.16.M88.4 R20, [R159+0x1000] ;  /* 0x001000009f14783b */ /* 0x000ee20000000200 */
[C---:B-1----:R-:W-:Y:S03]  /*e6f0*/  HMMA.16816.F32.BF16 R12, R8.reuse, R16, RZ ;  /* 0x00000010080c723c */ /* 0x042fe600000418ff */
[----:B------:R-:W1:Y:S04]  /*e700*/  LDSM.16.M88.4 R68, [R159+0x1800] ;  /* 0x001800009f44783b */ /* 0x000e680000000200 */
[----:B------:R-:W-:Y:S01]  /*e710*/  LDSM.16.M88.4 R84, [R157] ;  /* 0x000000009d54783b */ /* 0x000fe20000000200 */
[C---:B------:R-:W-:Y:S03]  /*e720*/  HMMA.16816.F32.BF16 R16, R8.reuse, R18, RZ ;  /* 0x000000120810723c */ /* 0x040fe600000418ff */
[----:B------:R-:W-:Y:S04]  /*e730*/  LDSM.16.M88.4 R36, [R155+0x5000] ;  /* 0x005000009b24783b */ /* 0x000fe80000000200 */
[----:B------:R-:W-:Y:S01]  /*e740*/  LDSM.16.M88.4 R96, [R148+0x1000] ;  /* 0x001000009460783b */ /* 0x000fe20000000200 */
[C---:B-----5:R-:W-:Y:S03]  /*e750*/  HMMA.16816.F32.BF16 R24, R8.reuse, R32, RZ ;  /* 0x000000200818723c */ /* 0x060fe600000418ff */
[----:B------:R-:W-:Y:S04]  /*e760*/  LDSM.16.M88.4 R88, [R148+0x2000] ;  /* 0x002000009458783b */ /* 0x000fe80000000200 */
[----:B------:R-:W-:Y:S01]  /*e770*/  LDSM.16.M88.4 R92, [R159+0x2800] ;  /* 0x002800009f5c783b */ /* 0x000fe20000000200 */
[----:B--2---:R-:W-:Y:S08]  /*e780*/  HMMA.16816.F32.BF16 R56, R8, R44, RZ ;  /* 0x0000002c0838723c */ /* 0x004ff000000418ff */
[----:B------:R-:W-:Y:S08]  /*e790*/  HMMA.16816.F32.BF16 R16, R64, R30, R16 ;  /* 0x0000001e4010723c */ /* 0x000ff00000041810 */
[C---:B------:R-:W-:Y:S08]  /*e7a0*/  HMMA.16816.F32.BF16 R32, R8.reuse, R34, RZ ;  /* 0x000000220820723c */ /* 0x040ff000000418ff */
[C---:B------:R-:W-:Y:S08]  /*e7b0*/  HMMA.16816.F32.BF16 R44, R8.reuse, R46, RZ ;  /* 0x0000002e082c723c */ /* 0x040ff000000418ff */
[C---:B---3--:R-:W-:Y:S08]  /*e7c0*/  HMMA.16816.F32.BF16 R76, R8.reuse, R4, RZ ;  /* 0x00000004084c723c */ /* 0x048ff000000418ff */
[----:B------:R-:W-:Y:S01]  /*e7d0*/  HMMA.16816.F32.BF16 R8, R8, R6, RZ ;  /* 0x000000060808723c */ /* 0x000fe200000418ff */
[----:B------:R-:W-:Y:S07]  /*e7e0*/  LDSM.16.M88.4 R4, [R155+0x4800] ;  /* 0x004800009b04783b */ /* 0x000fee0000000200 */
[----:B------:R-:W-:Y:S01]  /*e7f0*/  HMMA.16816.F32.BF16 R12, R64, R28, R12 ;  /* 0x0000001c400c723c */ /* 0x000fe2000004180c */
[----:B------:R-:W2:Y:S07]  /*e800*/  LDSM.16.M88.4 R28, [R148] ;  /* 0x00000000941c783b */ /* 0x000eae0000000200 */
[----:B----4-:R-:W-:Y:S08]  /*e810*/  HMMA.16816.F32.BF16 R16, R72, R42, R16 ;  /* 0x0000002a4810723c */ /* 0x010ff00000041810 */
        /* <DEDUP_REMOVED lines=8> */
[----:B------:R-:W-:Y:S04]  /*e8a0*/  LDSM.16.M88.4 R64, [R161+0x6000] ;  /* 0x00600000a140783b */ /* 0x000fe80000000200 */
[----:B------:R-:W1:Y:S03]  /*e8b0*/  LDSM.16.M88.4 R68, [R162+0x2000] ;  /* 0x00200000a244783b */ /* 0x000e660000000200 */
[----:B--2---:R-:W-:Y:S08]  /*e8c0*/  HMMA.16816.F32.BF16 R16, R84, R30, R16 ;  /* 0x0000001e5410723c */ /* 0x004ff00000041810 */
[C---:B------:R-:W-:Y:S01]  /*e8d0*/  HMMA.16816.F32.BF16 R12, R72.reuse, R40, R12 ;  /* 0x00000028480c723c */ /* 0x040fe2000004180c */
[----:B------:R-:W-:Y:S07]  /*e8e0*/  LDSM.16.M88.4 R40, [R160+0x2000] ;  /* 0x00200000a028783b */ /* 0x000fee0000000200 */
[C---:B------:R-:W-:Y:S08]  /*e8f0*/  HMMA.16816.F32.BF16 R56, R72.reuse, R36, R56 ;  /* 0x000000244838723c */ /* 0x040ff00000041838 */
[C---:B------:R-:W-:Y:S01]  /*e900*/  HMMA.16816.F32.BF16 R44, R72.reuse, R38, R44 ;  /* 0x00000026482c723c */ /* 0x040fe2000004182c */
[----:B------:R-:W2:Y:S07]  /*e910*/  LDSM.16.M88.4 R36, [R159+0x2000] ;  /* 0x002000009f24783b */ /* 0x000eae0000000200 */
[C---:B------:R-:W-:Y:S08]  /*e920*/  HMMA.16816.F32.BF16 R24, R72.reuse, R4, R24 ;  /* 0x000000044818723c */ /* 0x040ff00000041818 */
[----:B------:R-:W-:Y:S01]  /*e930*/  HMMA.16816.F32.BF16 R32, R72, R6, R32 ;  /* 0x000000064820723c */ /* 0x000fe20000041820 */
[----:B------:R-:W3:Y:S07]  /*e940*/  LDSM.16.M88.4 R4, [R148+0x800] ;  /* 0x000800009404783b */ /* 0x000eee0000000200 */
[----:B-1----:R-:W-:Y:S08]  /*e950*/  HMMA.16816.F32.BF16 R16, R68, R66, R16 ;  /* 0x000000424410723c */ /* 0x002ff00000041810 */
[C---:B------:R-:W-:Y:S08]  /*e960*/  HMMA.16816.F32.BF16 R76, R72.reuse, R20, R76 ;  /* 0x00000014484c723c */ /* 0x040ff0000004184c */
[----:B------:R-:W-:Y:S01]  /*e970*/  HMMA.16816.F32.BF16 R72, R72, R22, R8 ;  /* 0x000000164848723c */ /* 0x000fe20000041808 */
[----:B------:R-:W-:Y:S04]  /*e980*/  LDSM.16.M88.4 R20, [R155+0x6000] ;  /* 0x006000009b14783b */ /* 0x000fe80000000200 */
[----:B------:R-:W1:Y:S03]  /*e990*/  LDSM.16.M88.4 R8, [R158+0x2000] ;  /* 0x002000009e08783b */ /* 0x000e660000000200 */
[----:B------:R-:W-:Y:S01]  /*e9a0*/  HMMA.16816.F32.BF16 R12, R84, R28, R12 ;  /* 0x0000001c540c723c */ /* 0x000fe2000004180c */
[----:B------:R-:W4:Y:S07]  /*e9b0*/  LDSM.16.M88.4 R28, [R161+0x6800] ;  /* 0x00680000a11c783b */ /* 0x000f2e0000000200 */
[----:B--2---:R-:W-:Y:S08]  /*e9c0*/  HMMA.16816.F32.BF16 R16, R40, R38, R16 ;  /* 0x000000262810723c */ /* 0x004ff00000041810 */
[C---:B---3--:R-:W-:Y:S08]  /*e9d0*/  HMMA.16816.F32.BF16 R32, R84.reuse, R6, R32 ;  /* 0x000000065420723c */ /* 0x048ff00000041820 */
[----:B------:R-:W-:Y:S01]  /*e9e0*/  HMMA.16816.F32.BF16 R24, R84, R4, R24 ;  /* 0x000000045418723c */ /* 0x000fe20000041818 */
[----:B------:R-:W2:Y:S07]  /*e9f0*/  LDSM.16.M88.4 R4, [R157+0x2000] ;  /* 0x002000009d04783b */ /* 0x000eae0000000200 */
[----:B------:R-:W-:Y:S01]  /*ea00*/  HMMA.16816.F32.BF16 R12, R68, R64, R12 ;  /* 0x00000040440c723c */ /* 0x000fe2000004180c */
[----:B------:R-:W3:Y:S07]  /*ea10*/  LDSM.16.M88.4 R64, [R161+0x7000] ;  /* 0x00700000a140783b */ /* 0x000eee0000000200 */
[----:B-1----:R-:W-:Y:S08]  /*ea20*/  HMMA.16816.F32.BF16 R16, R8, R22, R16 ;  /* 0x000000160810723c */ /* 0x002ff00000041810 */
[----:B------:R-:W-:Y:S08]  /*ea30*/  HMMA.16816.F32.BF16 R56, R84, R96, R56 ;  /* 0x000000605438723c */ /* 0x000ff00000041838 */
[C---:B----4-:R-:W-:Y:S08]  /*ea40*/  HMMA.16816.F32.BF16 R32, R68.reuse, R30, R32 ;  /* 0x0000001e4420723c */ /* 0x050ff00000041820 */
[----:B------:R-:W-:Y:S01]  /*ea50*/  HMMA.16816.F32.BF16 R24, R68, R28, R24 ;  /* 0x0000001c4418723c */ /* 0x000fe20000041818 */
[----:B------:R-:W-:Y:S07]  /*ea60*/  LDSM.16.M88.4 R28, [R155+0x6800] ;  /* 0x006800009b1c783b */ /* 0x000fee0000000200 */
[----:B------:R-:W-:Y:S01]  /*ea70*/  HMMA.16816.F32.BF16 R12, R40, R36, R12 ;  /* 0x00000024280c723c */ /* 0x000fe2000004180c */
[----:B------:R-:W1:Y:S07]  /*ea80*/  LDSM.16.M88.4 R36, [R159+0x3000] ;  /* 0x003000009f24783b */ /* 0x000e6e0000000200 */
[----:B--2---:R-:W-:Y:S08]  /*ea90*/  HMMA.16816.F32.BF16 R16, R4, R90, R16 ;  /* 0x0000005a0410723c */ /* 0x004ff00000041810 */
[----:B---3--:R-:W-:Y:S08]  /*eaa0*/  HMMA.16816.F32.BF16 R56, R68, R64, R56 ;  /* 0x000000404438723c */ /* 0x008ff00000041838 */
[C---:B------:R-:W-:Y:S08]  /*eab0*/  HMMA.16816.F32.BF16 R32, R40.reuse, R94, R32 ;  /* 0x0000005e2820723c */ /* 0x040ff00000041820 */
[----:B------:R-:W-:Y:S01]  /*eac0*/  HMMA.16816.F32.BF16 R24, R40, R92, R24 ;  /* 0x0000005c2818723c */ /* 0x000fe20000041818 */
[----:B------:R-:W2:Y:S01]  /*ead0*/  LDSM.16.M88.4 R92, [R161+0x7800] ;  /* 0x00780000a15c783b */ /* 0x000ea20000000200 */
[----:B------:R-:W-:-:S02]  /*eae0*/  FMUL.FTZ R16, R16, c[0x0][0x2ec] ;  /* 0x0000bb0010107a20 */ /* 0x000fc40000410000 */
[----:B------:R-:W-:Y:S02]  /*eaf0*/  FMUL.FTZ R17, R17, c[0x0][0x2ec] ;  /* 0x0000bb0011117a20 */ /* 0x000fe40000410000 */
[----:B------:R-:W-:Y:S02]  /*eb00*/  FMUL.FTZ R55, R19, c[0x0][0x2ec] ;  /* 0x0000bb0013377a20 */ /* 0x000fe40000410000 */
[----:B------:R-:W-:Y:S01]  /*eb10*/  HMMA.16816.F32.BF16 R12, R8, R20, R12 ;  /* 0x00000014080c723c */ /* 0x000fe2000004180c */
[----:B------:R-:W3:Y:S03]  /*eb20*/  LDSM.16.M88.4 R20, [R148+0x2800] ;  /* 0x002800009414783b */ /* 0x000ee60000000200 */
[----:B------:R-:W-:Y:S04]  /*eb30*/  MUFU.TANH R55, R55 ;  /* 0x0000003700377308 */ /* 0x000fe80000002400 */
[C---:B------:R-:W-:Y:S08]  /*eb40*/  HMMA.16816.F32.BF16 R44, R84.reuse, R98, R44 ;  /* 0x00000062542c723c */ /* 0x040ff0000004182c */
[C---:B------:R-:W-:Y:S08]  /*eb50*/  HMMA.16816.F32.BF16 R72, R84.reuse, R82, R72 ;  /* 0x000000525448723c */ /* 0x040ff00000041848 */
[----:B------:R-:W-:Y:S08]  /*eb60*/  HMMA.16816.F32.BF16 R76, R84, R80, R76 ;  /* 0x00000050544c723c */ /* 0x000ff0000004184c */
[----:B-1----:R-:W-:Y:S01]  /*eb70*/  HMMA.16816.F32.BF16 R56, R40, R36, R56 ;  /* 0x000000242838723c */ /* 0x002fe20000041838 */
[----:B------:R-:W-:Y:S06]  /*eb80*/  MUFU.TANH R36, R17 ;  /* 0x0000001100247308 */ /* 0x000fec0000002400 */
[----:B------:R-:W-:Y:S01]  /*eb90*/  FMUL.FTZ R37, R18, c[0x0][0x2ec] ;  /* 0x0000bb0012257a20 */ /* 0x000fe20000410000 */
[C---:B------:R-:W-:Y:S01]  /*eba0*/  HMMA.16816.F32.BF16 R32, R8.reuse, R30, R32 ;  /* 0x0000001e0820723c */ /* 0x040fe20000041820 */
[----:B------:R1:W-:Y:S07]  /*ebb0*/  MUFU.TANH R31, R16 ;  /* 0x00000010001f7308 */ /* 0x0003ee0000002400 */
[----:B------:R-:W-:Y:S01]  /*ebc0*/  HMMA.16816.F32.BF16 R24, R8, R28, R24 ;  /* 0x0000001c0818723c */ /* 0x000fe20000041818 */
[----:B------:R-:W-:Y:S07]  /*ebd0*/  MUFU.TANH R37, R37 ;  /* 0x0000002500257308 */ /* 0x000fee0000002400 */
[----:B------:R-:W-:Y:S01]  /*ebe0*/  HMMA.16816.F32.BF16 R12, R4, R88, R12 ;  /* 0x00000058040c723c */ /* 0x000fe2000004180c */
[----:B-1----:R-:W1:Y:S04]  /*ebf0*/  LDSM.16.M88.4 R16, [R159+0x3800] ;  /* 0x003800009f10783b */ /* 0x002e680000000200 */
[----:B------:R-:W4:Y:S03]  /*ec00*/  LDSM.16.M88.4 R88, [R155+0x7000] ;  /* 0x007000009b58783b */ /* 0x000f260000000200 */
[C---:B------:R-:W-:Y:S08]  /*ec10*/  HMMA.16816.F32.BF16 R44, R68.reuse, R66, R44 ;  /* 0x00000042442c723c */ /* 0x040ff0000004182c */
[C---:B--2---:R-:W-:Y:S08]  /*ec20*/  HMMA.16816.F32.BF16 R72, R68.reuse, R94, R72 ;  /* 0x0000005e4448723c */ /* 0x044ff00000041848 */
[----:B------:R-:W-:Y:S01]  /*ec30*/  HMMA.16816.F32.BF16 R76, R68, R92, R76 ;  /* 0x0000005c444c723c */ /* 0x000fe2000004184c */
[----:B------:R-:W-:-:S02]  /*ec40*/  FMUL.FTZ R12, R12, c[0x0][0x2ec] ;  /* 0x0000bb000c0c7a20 */ /* 0x000fc40000410000 */
[----:B------:R-:W-:Y:S02]  /*ec50*/  FMUL.FTZ R13, R13, c[0x0][0x2ec] ;  /* 0x0000bb000d0d7a20 */ /* 0x000fe40000410000 */
[----:B------:R-:W-:Y:S01]  /*ec60*/  FMUL.FTZ R14, R14, c[0x0][0x2ec] ;  /* 0x0000bb000e0e7a20 */ /* 0x000fe20000410000 */
[----:B------:R-:W-:Y:S01]  /*ec70*/  MUFU.TANH R28, R12 ;  /* 0x0000000c001c7308 */ /* 0x000fe20000002400 */
[----:B------:R-:W-:Y:S01]  /*ec80*/  FMUL.FTZ R30, R15, c[0x0][0x2ec] ;  /* 0x0000bb000f1e7a20 */ /* 0x000fe20000410000 */
[C---:B---3--:R-:W-:Y:S06]  /*ec90*/  HMMA.16816.F32.BF16 R24, R4.reuse, R20, R24 ;  /* 0x000000140418723c */ /* 0x048fec0000041818 */
[----:B------:R-:W2:Y:S02]  /*eca0*/  MUFU.TANH R54, R13 ;  /* 0x0000000d00367308 */ /* 0x000ea40000002400 */
[----:B------:R-:W-:Y:S01]  /*ecb0*/  HMMA.16816.F32.BF16 R32, R4, R22, R32 ;  /* 0x000000160420723c */ /* 0x000fe20000041820 */
[----:B------:R-:W3:Y:S05]  /*ecc0*/  LDSM.16.M88.4 R20, [R155+0x7800] ;  /* 0x007800009b14783b */ /* 0x000eea0000000200 */
[----:B------:R5:W-:Y:S02]  /*ecd0*/  MUFU.TANH R29, R14 ;  /* 0x0000000e001d7308 */ /* 0x000be40000002400 */
[C---:B------:R-:W-:Y:S06]  /*ece0*/  HMMA.16816.F32.BF16 R44, R40.reuse, R38, R44 ;  /* 0x00000026282c723c */ /* 0x040fec000004182c */
[----:B------:R-:W2:Y:S02]  /*ecf0*/  MUFU.TANH R30, R30 ;  /* 0x0000001e001e7308 */ /* 0x000ea40000002400 */
[----:B-1----:R-:W-:Y:S01]  /*ed00*/  HMMA.16816.F32.BF16 R72, R40, R18, R72 ;  /* 0x000000122848723c */ /* 0x002fe20000041848 */
[----:B------:R-:W-:-:S02]  /*ed10*/  FMUL.FTZ R24, R24, c[0x0][0x2ec] ;  /* 0x0000bb0018187a20 */ /* 0x000fc40000410000 */
[----:B------:R-:W-:Y:S02]  /*ed20*/  FMUL.FTZ R26, R26, c[0x0][0x2ec] ;  /* 0x0000bb001a1a7a20 */ /* 0x000fe40000410000 */
[----:B------:R-:W-:Y:S01]  /*ed30*/  FMUL.FTZ R25, R25, c[0x0][0x2ec] ;  /* 0x0000bb0019197a20 */ /* 0x000fe20000410000 */
[----:B-----5:R-:W1:Y:S01]  /*ed40*/  LDSM.16.M88.4 R12, [R148+0x3000] ;  /* 0x00300000940c783b */ /* 0x020e620000000200 */
[----:B------:R-:W5:Y:S01]  /*ed50*/  MUFU.TANH R24, R24 ;  /* 0x0000001800187308 */ /* 0x000f620000002400 */
[----:B------:R-:W-:Y:S01]  /*ed60*/  HMMA.16816.F32.BF16 R76, R40, R16, R76 ;  /* 0x00000010284c723c */ /* 0x000fe2000004184c */
[----:B------:R-:W-:Y:S01]  /*ed70*/  FMUL.FTZ R0, R32, c[0x0][0x2ec] ;  /* 0x0000bb0020007a20 */ /* 0x000fe20000410000 */
[----:B------:R-:W2:Y:S01]  /*ed80*/  LDSM.16.M88.4 R16, [R148+0x3800] ;  /* 0x003800009410783b */ /* 0x000ea20000000200 */
[----:B------:R-:W-:Y:S01]  /*ed90*/  FMUL.FTZ R32, R34, c[0x0][0x2ec] ;  /* 0x0000bb0022207a20 */ /* 0x000fe20000410000 */
[----:B------:R-:W-:-:S04]  /*eda0*/  DEPBAR.LE SB0, 0x0 ;  /* 0x000080000000791a */ /* 0x000fc80000000000 */
[----:B----4-:R-:W-:Y:S01]  /*edb0*/  HMMA.16816.F32.BF16 R56, R8, R88, R56 ;  /* 0x000000580838723c */ /* 0x010fe20000041838 */
[----:B------:R-:W4:Y:S01]  /*edc0*/  MUFU.TANH R26, R26 ;  /* 0x0000001a001a7308 */ /* 0x000f220000002400 */
[----:B------:R-:W-:-:S06]  /*edd0*/  FMUL.FTZ R27, R27, c[0x0][0x2ec] ;  /* 0x0000bb001b1b7a20 */ /* 0x000fcc0000410000 */
[C---:B------:R-:W-:Y:S01]  /*ede0*/  HMMA.16816.F32.BF16 R44, R8.reuse, R90, R44 ;  /* 0x0000005a082c723c */ /* 0x040fe2000004182c */
[----:B------:R-:W-:Y:S07]  /*edf0*/  MUFU.TANH R32, R32 ;  /* 0x0000002000207308 */ /* 0x000fee0000002400 */
[C---:B---3--:R-:W-:Y:S01]  /*ee00*/  HMMA.16816.F32.BF16 R72, R8.reuse, R22, R72 ;  /* 0x000000160848723c */ /* 0x048fe20000041848 */
[----:B------:R-:W-:Y:S07]  /*ee10*/  MUFU.TANH R25, R25 ;  /* 0x0000001900197308 */ /* 0x000fee0000002400 */
[----:B------:R-:W-:Y:S01]  /*ee20*/  HMMA.16816.F32.BF16 R76, R8, R20, R76 ;  /* 0x00000014084c723c */ /* 0x000fe2000004184c */
[----:B------:R-:W-:Y:S07]  /*ee30*/  MUFU.TANH R27, R27 ;  /* 0x0000001b001b7308 */ /* 0x000fee0000002400 */
[C---:B-1----:R-:W-:Y:S01]  /*ee40*/  HMMA.16816.F32.BF16 R56, R4.reuse, R12, R56 ;  /* 0x0000000c0438723c */ /* 0x042fe20000041838 */
[----:B------:R1:W3:Y:S06]  /*ee50*/  MUFU.TANH R12, R0 ;  /* 0x00000000000c7308 */ /* 0x0002ec0000002400 */
[----:B------:R-:W-:Y:S01]  /*ee60*/  FMUL.FTZ R13, R33, c[0x0][0x2ec] ;  /* 0x0000bb00210d7a20 */ /* 0x000fe20000410000 */
[----:B------:R-:W-:Y:S01]  /*ee70*/  HMMA.16816.F32.BF16 R44, R4, R14, R44 ;  /* 0x0000000e042c723c */ /* 0x000fe2000004182c */
[----:B------:R-:W-:Y:S01]  /*ee80*/  FMUL.FTZ R33, R35, c[0x0][0x2ec] ;  /* 0x0000bb0023217a20 */ /* 0x000fe20000410000 */
[----:B------:R-:W-:-:S03]  /*ee90*/  IADD3 R35, R50, 0x1, R175 ;  /* 0x0000000132237810 */ /* 0x000fc60007ffe0af */
[----:B------:R-:W3:Y:S01]  /*eea0*/  MUFU.TANH R13, R13 ;  /* 0x0000000d000d7308 */ /* 0x000ee20000002400 */
[----:B------:R-:W-:Y:S01]  /*eeb0*/  IADD3 R35, R52, R35, -R168 ;  /* 0x0000002334237210 */ /* 0x000fe20007ffe8a8 */
[----:B------:R-:W-:Y:S01]  /*eec0*/  IMAD.IADD R15, R3, 0x1, R2 ;  /* 0x00000001030f7824 */ /* 0x000fe200078e0202 */
[C---:B--2---:R-:W-:Y:S01]  /*eed0*/  HMMA.16816.F32.BF16 R72, R4.reuse, R18, R72 ;  /* 0x000000120448723c */ /* 0x044fe20000041848 */
[----:B-1----:R-:W-:Y:S02]  /*eee0*/  LOP3.LUT R0, R48, R49, RZ, 0xfc, !PT ;  /* 0x0000003130007212 */ /* 0x002fe400078efcff */
[----:B------:R-:W-:Y:S02]  /*eef0*/  IADD3 R35, R35, c[0x0][0x2e8], RZ ;  /* 0x0000ba0023237a10 */ /* 0x000fe40007ffe0ff */
[----:B------:R-:W-:Y:S01]  /*ef00*/  IADD3 R14, R15, 0x1, RZ ;  /* 0x000000010f0e7810 */ /* 0x000fe20007ffe0ff */
[----:B------:R-:W1:Y:S01]  /*ef10*/  MUFU.TANH R33, R33 ;  /* 0x0000002100217308 */ /* 0x000e620000002400 */
[C---:B------:R-:W-:Y:S01]  /*ef20*/  IADD3 R103, R35.reuse, 0x8, RZ ;  /* 0x0000000823677810 */ /* 0x040fe20007ffe0ff */
[----:B------:R-:W-:Y:S01]  /*ef30*/  HMMA.16816.F32.BF16 R76, R4, R16, R76 ;  /* 0x00000010044c723c */ /* 0x000fe2000004184c */
[-C--:B------:R-:W-:Y:S01]  /*ef40*/  IMNMX R2, R35, R52.reuse, PT ;  /* 0x0000003423027217 */ /* 0x080fe20003800200 */
[----:B------:R-:W-:Y:S01]  /*ef50*/  FMUL.FTZ R56, R56, c[0x0][0x2ec] ;  /* 0x0000bb0038387a20 */ /* 0x000fe20000410000 */
[----:B------:R-:W-:Y:S01]  /*ef60*/  IMNMX R103, R103, R52, PT ;  /* 0x0000003467677217 */ /* 0x000fe20003800200 */
[----:B------:R-:W-:Y:S01]  /*ef70*/  FMUL.FTZ R57, R57, c[0x0][0x2ec] ;  /* 0x0000bb0039397a20 */ /* 0x000fe20000410000 */
[----:B------:R-:W-:Y:S01]  /*ef80*/  IADD3 R20, R15, 0x8, RZ ;  /* 0x000000080f147810 */ /* 0x000fe20007ffe0ff */
[----:B------:R-:W-:Y:S01]  /*ef90*/  FMUL.FTZ R59, R59, c[0x0][0x2ec] ;  /* 0x0000bb003b3b7a20 */ /* 0x000fe20000410000 */
[CC--:B------:R-:W-:Y:S01]  /*efa0*/  ISETP.GE.AND P5, PT, R14.reuse, R2.reuse, PT ;  /* 0x000000020e00720c */ /* 0x0c0fe20003fa6270 */
[----:B------:R-:W2:Y:S01]  /*efb0*/  MUFU.TANH R133, R56 ;  /* 0x0000003800857308 */ /* 0x000ea20000002400 */
[-C--:B------:R-:W-:Y:S01]  /*efc0*/  ISETP.GE.AND P0, PT, R14, R103.reuse, PT ;  /* 0x000000670e00720c */ /* 0x080fe20003f06270 */
[----:B------:R-:W-:Y:S01]  /*efd0*/  FMUL.FTZ R45, R45, c[0x0][0x2ec] ;  /* 0x0000bb002d2d7a20 */ /* 0x000fe20000410000 */
[C---:B------:R-:W-:Y:S01]  /*efe0*/  IADD3 R14, R15.reuse, 0x9, RZ ;  /* 0x000000090f0e7810 */ /* 0x040fe20007ffe0ff */
[----:B------:R-:W-:Y:S01]  /*eff0*/  FMUL.FTZ R58, R58, c[0x0][0x2ec] ;  /* 0x0000bb003a3a7a20 */ /* 0x000fe20000410000 */
[C---:B------:R-:W-:Y:S01]  /*f000*/  IADD3 R8, R15.reuse, 0x10, RZ ;  /* 0x000000100f087810 */ /* 0x040fe20007ffe0ff */
[----:B------:R-:W-:Y:S01]  /*f010*/  FMUL.FTZ R44, R44, c[0x0][0x2ec] ;  /* 0x0000bb002c2c7a20 */ /* 0x000fe20000410000 */
[CC--:B------:R-:W-:Y:S01]  /*f020*/  ISETP.GE.AND P4, PT, R20.reuse, R2.reuse, PT ;  /* 0x000000021400720c */ /* 0x0c0fe20003f86270 */
[----:B------:R-:W1:Y:S01]  /*f030*/  MUFU.TANH R131, R57 ;  /* 0x0000003900837308 */ /* 0x000e620000002400 */
[-C--:B------:R-:W-:Y:S01]  /*f040*/  ISETP.GE.AND P1, PT, R20, R103.reuse, PT ;  /* 0x000000671400720c */ /* 0x080fe20003f26270 */
[----:B------:R-:W-:Y:S01]  /*f050*/  FMUL.FTZ R72, R72, c[0x0][0x2ec] ;  /* 0x0000bb0048487a20 */ /* 0x000fe20000410000 */
[----:B------:R-:W-:Y:S01]  /*f060*/  IADD3 R10, R15, 0x11, RZ ;  /* 0x000000110f0a7810 */ /* 0x000fe20007ffe0ff */
[----:B------:R-:W-:Y:S01]  /*f070*/  FMUL.FTZ R46, R46, c[0x0][0x2ec] ;  /* 0x0000bb002e2e7a20 */ /* 0x000fe20000410000 */
[CC--:B------:R-:W-:Y:S01]  /*f080*/  ISETP.GE.AND P6, PT, R14.reuse, R2.reuse, PT ;  /* 0x000000020e00720c */ /* 0x0c0fe20003fc6270 */
[----:B------:R-:W-:Y:S01]  /*f090*/  FMUL.FTZ R47, R47, c[0x0][0x2ec] ;  /* 0x0000bb002f2f7a20 */ /* 0x000fe20000410000 */
[-C--:B------:R-:W-:Y:S01]  /*f0a0*/  ISETP.GE.AND P2, PT, R14, R103.reuse, PT ;  /* 0x000000670e00720c */ /* 0x080fe20003f46270 */
[----:B------:R-:W1:Y:S01]  /*f0b0*/  MUFU.TANH R132, R59 ;  /* 0x0000003b00847308 */ /* 0x000e620000002400 */
[----:B------:R-:W-:Y:S01]  /*f0c0*/  FSEL R9, R54, -INF , !P5 ;  /* 0xff80000036097808 */ /* 0x000fe20006800000 */
[----:B------:R-:W-:Y:S01]  /*f0d0*/  FMUL.FTZ R76, R76, c[0x0][0x2ec] ;  /* 0x0000bb004c4c7a20 */ /* 0x000fe20000410000 */
[----:B------:R-:W-:Y:S01]  /*f0e0*/  FSEL R30, R30, -INF , !P0 ;  /* 0xff8000001e1e7808 */ /* 0x000fe20004000000 */
[----:B------:R-:W-:Y:S01]  /*f0f0*/  FMUL.FTZ R78, R78, c[0x0][0x2ec] ;  /* 0x0000bb004e4e7a20 */ /* 0x000fe20000410000 */
[CC--:B------:R-:W-:Y:S01]  /*f100*/  ISETP.GE.AND P5, PT, R8.reuse, R2.reuse, PT ;  /* 0x000000020800720c */ /* 0x0c0fe20003fa6270 */
[----:B------:R-:W-:Y:S01]  /*f110*/  FMUL.FTZ R77, R77, c[0x0][0x2ec] ;  /* 0x0000bb004d4d7a20 */ /* 0x000fe20000410000 */
[-C--:B------:R-:W-:Y:S01]  /*f120*/  ISETP.GE.AND P0, PT, R8, R103.reuse, PT ;  /* 0x000000670800720c */ /* 0x080fe20003f06270 */
[----:B------:R-:W1:Y:S01]  /*f130*/  MUFU.TANH R127, R45 ;  /* 0x0000002d007f7308 */ /* 0x000e620000002400 */
[----:B------:R-:W-:Y:S01]  /*f140*/  IADD3 R14, R15, 0x18, RZ ;  /* 0x000000180f0e7810 */ /* 0x000fe20007ffe0ff */
[----:B------:R-:W-:Y:S01]  /*f150*/  FMUL.FTZ R79, R79, c[0x0][0x2ec] ;  /* 0x0000bb004f4f7a20 */ /* 0x000fe20000410000 */
[----:B------:R-:W-:Y:S01]  /*f160*/  FSEL R31, R31, -INF , !P4 ;  /* 0xff8000001f1f7808 */ /* 0x000fe20006000000 */
[----:B------:R-:W-:Y:S01]  /*f170*/  FMUL.FTZ R73, R73, c[0x0][0x2ec] ;  /* 0x0000bb0049497a20 */ /* 0x000fe20000410000 */
[----:B------:R-:W-:Y:S01]  /*f180*/  FSEL R8, R37, -INF , !P1 ;  /* 0xff80000025087808 */ /* 0x000fe20004800000 */
[----:B------:R-:W-:Y:S01]  /*f190*/  FMUL.FTZ R74, R74, c[0x0][0x2ec] ;  /* 0x0000bb004a4a7a20 */ /* 0x000fe20000410000 */
[C---:B------:R-:W-:Y:S01]  /*f1a0*/  ISETP.GE.AND P4, PT, R10.reuse, R2, PT ;  /* 0x000000020a00720c */ /* 0x040fe20003f86270 */
[----:B------:R-:W1:Y:S01]  /*f1b0*/  MUFU.TANH R123, R72 ;  /* 0x00000048007b7308 */ /* 0x000e620000002400 */
[----:B------:R-:W-:Y:S01]  /*f1c0*/  ISETP.GE.AND P1, PT, R10, R103, PT ;  /* 0x000000670a00720c */ /* 0x000fe20003f26270 */
[----:B------:R-:W-:Y:S01]  /*f1d0*/  FMUL.FTZ R75, R75, c[0x0][0x2ec] ;  /* 0x0000bb004b4b7a20 */ /* 0x000fe20000410000 */
[----:B------:R-:W-:-:S02]  /*f1e0*/  FSEL R11, R36, -INF , !P6 ;  /* 0xff800000240b7808 */ /* 0x000fc40007000000 */
[----:B------:R-:W-:Y:S02]  /*f1f0*/  FSEL R10, R55, -INF , !P2 ;  /* 0xff800000370a7808 */ /* 0x000fe40005000000 */
[C---:B------:R-:W-:Y:S01]  /*f200*/  ISETP.GE.AND P6, PT, R14.reuse, R2, PT ;  /* 0x000000020e00720c */ /* 0x040fe20003fc6270 */
[----:B------:R-:W1:Y:S01]  /*f210*/  MUFU.TANH R138, R58 ;  /* 0x0000003a008a7308 */ /* 0x000e620000002400 */
[----:B------:R-:W-:Y:S02]  /*f220*/  ISETP.GE.AND P2, PT, R14, R103, PT ;  /* 0x000000670e00720c */ /* 0x000fe40003f46270 */
[C---:B------:R-:W-:Y:S02]  /*f230*/  IADD3 R14, R15.reuse, 0x19, RZ ;  /* 0x000000190f0e7810 */ /* 0x040fe40007ffe0ff */
[----:B-----5:R-:W-:Y:S02]  /*f240*/  FSEL R17, R24, -INF , !P5 ;  /* 0xff80000018117808 */ /* 0x020fe40006800000 */
[----:B----4-:R-:W-:Y:S01]  /*f250*/  FSEL R26, R26, -INF , !P0 ;  /* 0xff8000001a1a7808 */ /* 0x010fe20004000000 */
[----:B------:R-:W4:Y:S01]  /*f260*/  MUFU.TANH R129, R44 ;  /* 0x0000002c00817308 */ /* 0x000f220000002400 */
[----:B------:R-:W-:-:S02]  /*f270*/  IADD3 R4, R15, 0x21, RZ ;  /* 0x000000210f047810 */ /* 0x000fc40007ffe0ff */
[C---:B------:R-:W-:Y:S02]  /*f280*/  ISETP.GE.AND P5, PT, R14.reuse, R2, PT ;  /* 0x000000020e00720c */ /* 0x040fe40003fa6270 */
[----:B------:R-:W-:Y:S02]  /*f290*/  ISETP.GE.AND P0, PT, R14, R103, PT ;  /* 0x000000670e00720c */ /* 0x000fe40003f06270 */
[C---:B------:R-:W-:Y:S01]  /*f2a0*/  IADD3 R16, R15.reuse, 0x20, RZ ;  /* 0x000000200f107810 */ /* 0x040fe20007ffe0ff */
[----:B------:R-:W5:Y:S01]  /*f2b0*/  MUFU.TANH R130, R46 ;  /* 0x0000002e00827308 */ /* 0x000f620000002400 */
[----:B------:R-:W-:Y:S02]  /*f2c0*/  IADD3 R7, R15, 0x28, RZ ;  /* 0x000000280f077810 */ /* 0x000fe40007ffe0ff */
[----:B---3--:R-:W-:Y:S02]  /*f2d0*/  FSEL R5, R12, -INF , !P6 ;  /* 0xff8000000c057808 */ /* 0x008fe40007000000 */
[----:B------:R-:W-:-:S02]  /*f2e0*/  FSEL R6, R32, -INF , !P2 ;  /* 0xff80000020067808 */ /* 0x000fc40005000000 */
[CC--:B------:R-:W-:Y:S01]  /*f2f0*/  ISETP.GE.AND P6, PT, R4.reuse, R2.reuse, PT ;  /* 0x000000020400720c */ /* 0x0c0fe20003fc6270 */
[----:B------:R-:W3:Y:S01]  /*f300*/  MUFU.TANH R125, R76 ;  /* 0x0000004c007d7308 */ /* 0x000ee20000002400 */
[----:B------:R-:W-:Y:S02]  /*f310*/  ISETP.GE.AND P2, PT, R4, R103, PT ;  /* 0x000000670400720c */ /* 0x000fe40003f46270 */
[----:B------:R-:W-:Y:S02]  /*f320*/  FSEL R25, R25, -INF , !P4 ;  /* 0xff80000019197808 */ /* 0x000fe40006000000 */
[----:B------:R-:W-:Y:S02]  /*f330*/  FSEL R13, R13, -INF , !P5 ;  /* 0xff8000000d0d7808 */ /* 0x000fe40006800000 */
[----:B-1----:R-:W-:Y:S01]  /*f340*/  FSEL R4, R33, -INF , !P0 ;  /* 0xff80000021047808 */ /* 0x002fe20004000000 */
[----:B------:R-:W1:Y:S01]  /*f350*/  MUFU.TANH R122, R78 ;  /* 0x0000004e007a7308 */ /* 0x000e620000002400 */
[----:B------:R-:W-:-:S02]  /*f360*/  ISETP.GE.AND P4, PT, R16, R2, PT ;  /* 0x000000021000720c */ /* 0x000fc40003f86270 */
[C---:B------:R-:W-:Y:S02]  /*f370*/  ISETP.GE.AND P5, PT, R7.reuse, R2, PT ;  /* 0x000000020700720c */ /* 0x040fe40003fa6270 */
[----:B------:R-:W-:Y:S02]  /*f380*/  ISETP.GE.AND P0, PT, R7, R103, PT ;  /* 0x000000670700720c */ /* 0x000fe40003f06270 */
[C---:B------:R-:W-:Y:S01]  /*f390*/  IADD3 R12, R15.reuse, 0x29, RZ ;  /* 0x000000290f0c7810 */ /* 0x040fe20007ffe0ff */
[----:B------:R-:W1:Y:S01]  /*f3a0*/  MUFU.TANH R128, R47 ;  /* 0x0000002f00807308 */ /* 0x000e620000002400 */
[----:B------:R-:W-:Y:S02]  /*f3b0*/  IADD3 R7, R15, 0x30, RZ ;  /* 0x000000300f077810 */ /* 0x000fe40007ffe0ff */
[----:B--2---:R-:W-:Y:S02]  /*f3c0*/  FSEL R133, R133, -INF , !P4 ;  /* 0xff80000085857808 */ /* 0x004fe40006000000 */
[----:B------:R-:W-:-:S02]  /*f3d0*/  FSEL R131, R131, -INF , !P6 ;  /* 0xff80000083837808 */ /* 0x000fc40007000000 */
[----:B------:R-:W-:Y:S01]  /*f3e0*/  FSEL R132, R132, -INF , !P2 ;  /* 0xff80000084847808 */ /* 0x000fe20005000000 */
[----:B------:R-:W2:Y:S01]  /*f3f0*/  MUFU.TANH R124, R77 ;  /* 0x0000004d007c7308 */ /* 0x000ea20000002400 */
[-C--:B------:R-:W-:Y:S02]  /*f400*/  ISETP.GE.AND P4, PT, R12, R2.reuse, PT ;  /* 0x000000020c00720c */ /* 0x080fe40003f86270 */
[C---:B------:R-:W-:Y:S02]  /*f410*/  ISETP.GE.AND P6, PT, R7.reuse, R2, PT ;  /* 0x000000020700720c */ /* 0x040fe40003fc6270 */
[----:B------:R-:W-:Y:S02]  /*f420*/  ISETP.GE.AND P2, PT, R7, R103, PT ;  /* 0x000000670700720c */ /* 0x000fe40003f46270 */
[----:B------:R-:W-:Y:S01]  /*f430*/  IADD3 R7, R15, 0x38, RZ ;  /* 0x000000380f077810 */ /* 0x000fe20007ffe0ff */
[----:B------:R-:W1:Y:S01]  /*f440*/  MUFU.TANH R120, R79 ;  /* 0x0000004f00787308 */ /* 0x000e620000002400 */
[----:B------:R-:W-:-:S02]  /*f450*/  FSEL R127, R127, -INF , !P4 ;  /* 0xff8000007f7f7808 */ /* 0x000fc40006000000 */
[----:B------:R-:W-:Y:S02]  /*f460*/  FSEL R14, R27, -INF , !P1 ;  /* 0xff8000001b0e7808 */ /* 0x000fe40004800000 */
[----:B------:R-:W-:Y:S02]  /*f470*/  ISETP.GE.AND P4, PT, R7, R2, PT ;  /* 0x000000020700720c */ /* 0x000fe40003f86270 */
[----:B------:R-:W-:Y:S01]  /*f480*/  ISETP.GE.AND P1, PT, R16, R103, PT ;  /* 0x000000671000720c */ /* 0x000fe20003f26270 */
[----:B------:R-:W-:Y:S01]  /*f490*/  MUFU.TANH R121, R73 ;  /* 0x0000004900797308 */ /* 0x000fe20000002400 */
[----:B------:R-:W-:Y:S02]  /*f4a0*/  FSEL R123, R123, -INF , !P4 ;  /* 0xff8000007b7b7808 */ /* 0x000fe40006000000 */
[----:B------:R-:W-:Y:S02]  /*f4b0*/  FSEL R138, R138, -INF , !P1 ;  /* 0xff8000008a8a7808 */ /* 0x000fe40004800000 */
[----:B------:R-:W-:Y:S01]  /*f4c0*/  ISETP.GT.AND P4, PT, R176, R163, PT ;  /* 0x000000a3b000720c */ /* 0x000fe20003f84270 */
[----:B------:R-:W-:Y:S01]  /*f4d0*/  BAR.SYNC.DEFER_BLOCKING 0x0 ;  /* 0x0000000000007b1d */ /* 0x000fe20000010000 */
[----:B------:R-:W-:-:S02]  /*f4e0*/  ISETP.GE.AND P1, PT, R12, R103, PT ;  /* 0x000000670c00720c */ /* 0x000fc40003f26270 */
[----:B------:R-:W-:Y:S02]  /*f4f0*/  IADD3 R12, R15, 0x31, RZ ;  /* 0x000000310f0c7810 */ /* 0x000fe40007ffe0ff */
[----:B----4-:R-:W-:Y:S01]  /*f500*/  FSEL R129, R129, -INF , !P5 ;  /* 0xff80000081817808 */ /* 0x010fe20006800000 */
[----:B------:R-:W4:Y:S01]  /*f510*/  MUFU.TANH R118, R74 ;  /* 0x0000004a00767308 */ /* 0x000f220000002400 */
[----:B-----5:R-:W-:Y:S02]  /*f520*/  FSEL R130, R130, -INF , !P0 ;  /* 0xff80000082827808 */ /* 0x020fe40004000000 */
[----:B---3--:R-:W-:Y:S02]  /*f530*/  FSEL R125, R125, -INF , !P6 ;  /* 0xff8000007d7d7808 */ /* 0x008fe40007000000 */
[----:B-1----:R-:W-:Y:S02]  /*f540*/  FSEL R122, R122, -INF , !P2 ;  /* 0xff8000007a7a7808 */ /* 0x002fe40005000000 */
[C---:B------:R-:W-:Y:S01]  /*f550*/  ISETP.GE.AND P5, PT, R12.reuse, R2, PT ;  /* 0x000000020c00720c */ /* 0x040fe20003fa6270 */
[----:B------:R-:W1:Y:S01]  /*f560*/  MUFU.TANH R116, R75 ;  /* 0x0000004b00747308 */ /* 0x000e620000002400 */
[----:B------:R-:W-:-:S02]  /*f570*/  ISETP.GE.AND P0, PT, R12, R103, PT ;  /* 0x000000670c00720c */ /* 0x000fc40003f06270 */
[C---:B------:R-:W-:Y:S02]  /*f580*/  ISETP.GE.AND P6, PT, R15.reuse, R2, PT ;  /* 0x000000020f00720c */ /* 0x040fe40003fc6270 */
[C---:B------:R-:W-:Y:S02]  /*f590*/  ISETP.GE.AND P2, PT, R15.reuse, R103, PT ;  /* 0x000000670f00720c */ /* 0x040fe40003f46270 */
[----:B------:R-:W-:Y:S02]  /*f5a0*/  IADD3 R15, R15, 0x39, RZ ;  /* 0x000000390f0f7810 */ /* 0x000fe40007ffe0ff */
[----:B------:R-:W-:Y:S02]  /*f5b0*/  FSEL R128, R128, -INF , !P1 ;  /* 0xff80000080807808 */ /* 0x000fe40004800000 */
[----:B--2---:R-:W-:Y:S02]  /*f5c0*/  FSEL R124, R124, -INF , !P5 ;  /* 0xff8000007c7c7808 */ /* 0x004fe40006800000 */
[----:B------:R-:W-:-:S02]  /*f5d0*/  FSEL R120, R120, -INF , !P0 ;  /* 0xff80000078787808 */ /* 0x000fc40004000000 */
[-C--:B------:R-:W-:Y:S02]  /*f5e0*/  ISETP.GE.AND P1, PT, R7, R103.reuse, PT ;  /* 0x000000670700720c */ /* 0x080fe40003f26270 */
[C---:B------:R-:W-:Y:S02]  /*f5f0*/  ISETP.GE.AND P5, PT, R15.reuse, R2, PT ;  /* 0x000000020f00720c */ /* 0x040fe40003fa6270 */
[----:B------:R-:W-:Y:S02]  /*f600*/  ISETP.GE.AND P0, PT, R15, R103, PT ;  /* 0x000000670f00720c */ /* 0x000fe40003f06270 */
[----:B----4-:R-:W-:Y:S02]  /*f610*/  FSEL R118, R118, -INF , !P1 ;  /* 0xff80000076767808 */ /* 0x010fe40004800000 */
[----:B------:R-:W-:Y:S02]  /*f620*/  FSEL R28, R28, -INF , !P6 ;  /* 0xff8000001c1c7808 */ /* 0x000fe40007000000 */
[----:B------:R-:W-:-:S02]  /*f630*/  FSEL R29, R29, -INF , !P2 ;  /* 0xff8000001d1d7808 */ /* 0x000fc40005000000 */
[----:B------:R-:W-:Y:S02]  /*f640*/  FSEL R121, R121, -INF , !P5 ;  /* 0xff80000079797808 */ /* 0x000fe40006800000 */
[----:B-1----:R-:W-:Y:S01]  /*f650*/  FSEL R116, R116, -INF , !P0 ;  /* 0xff80000074747808 */ /* 0x002fe20004000000 */
[----:B------:R-:W-:Y:S05]  /*f660*/  @!P4 BRA `(.L_x_6475) ;  /* 0x000008900000c947 */ /* 0x000fea0003800000 */
[----:B------:R-:W-:Y:S05]  /*f670*/  @!P3 BRA `(.L_x_6476) ;  /* 0x000003a00000b947 */ /* 0x000fea0003800000 */
[----:B------:R-:W-:Y:S02]  /*f680*/  IABS R7, c[0x0][0x2d0] ;  /* 0x0000b40000077a13 */ /* 0x000fe40000000000 */
[----:B------:R-:W-:Y:S02]  /*f690*/  IADD3 R20, R3, -0x40, RZ ;  /* 0xffffffc003147810 */ /* 0x000fe40007ffe0ff */
[----:B------:R-:W1:Y:S01]  /*f6a0*/  I2F.RP R16, R7 ;  /* 0x0000000700107306 */ /* 0x000e620000209400 */
        /* <DEDUP_REMOVED lines=39> */
[----:B------:R-:W-:Y:S01]  /*f920*/  MOV R12, 0x40 ;  /* 0x00000040000c7802 */ /* 0x000fe20000000f00 */
[----:B------:R-:W-:-:S04]  /*f930*/  IMAD.IADD R3, R3, 0x1, -R7 ;  /* 0x0000000103037824 */ /* 0x000fc800078e0a07 */
[----:B------:R-:W-:-:S04]  /*f940*/  IMAD R12, R3, c[0x0][0x2d0], -R12 ;  /* 0x0000b400030c7a24 */ /* 0x000fc800078e0a0c */
        /* <DEDUP_REMOVED lines=11> */
[----:B------:R-:W-:Y:S01]  /*fa00*/  IMAD.MOV.U32 R12, RZ, RZ, R18 ;  /* 0x000000ffff0c7224 */ /* 0x000fe200078e0012 */
[----:B------:R-:W-:Y:S05]  /*fa10*/  BRA `(.L_x_6477) ;  /* 0x0000003000007947 */ /* 0x000fea0003800000 */
.L_x_6476:
[----:B------:R-:W-:-:S05]  /*fa20*/  IMAD.MOV.U32 R12, RZ, RZ, c[0x0][0x198] ;  /* 0x00006600ff0c7624 */ /* 0x000fca00078e00ff */
[----:B------:R-:W-:-:S04]  /*fa30*/  LEA R12, -R12, RZ, 0x6 ;  /* 0x000000ff0c0c7211 */ /* 0x000fc800078e31ff */
[----:B------:R-:W-:Y:S02]  /*fa40*/  SHF.R.S32.HI R3, RZ, 0x1f, R12 ;  /* 0x0000001fff037819 */ /* 0x000fe4000001140c */
.L_x_6477:
        /* <DEDUP_REMOVED lines=75> */
.L_x_6475:
        /* <DEDUP_REMOVED lines=45> */
[----:B-1----:R-:W1:Y:S04]  /*101d0*/  LDSM.16.MT88.4 R40, [R156+0xa000] ;  /* 0x00a000009c28783b */ /* 0x002e680000004200 */
[----:B------:R-:W-:Y:S04]  /*101e0*/  LDSM.16.MT88.4 R56, [R153+0xa000] ;  /* 0x00a000009938783b */ /* 0x000fe80000004200 */
[----:B------:R-:W-:Y:S01]  /*101f0*/  LDSM.16.MT88.4 R20, [R152+0xa000] ;  /* 0x00a000009814783b */ /* 0x000fe20000004200 */
[----:B--2---:R-:W-:-:S02]  /*10200*/  FMNMX.FTZ R100, R3, R100, !PT ;  /* 0x0000006403647209 */ /* 0x004fc40007810000 */
[----:B---3--:R-:W-:-:S03]  /*10210*/  FMNMX.FTZ R3, R7, R12, !PT ;  /* 0x0000000c07037209 */ /* 0x008fc60007810000 */
        /* <DEDUP_REMOVED lines=14> */
[----:B------:R-:W-:Y:S01]  /*10300*/  LDSM.16.MT88.4 R28, [R153+0x8800] ;  /* 0x00880000991c783b */ /* 0x000fe20000004200 */
[--C-:B------:R-:W-:Y:S01]  /*10310*/  FFMA.FTZ R110, R10, c[0x0][0x23c], -R119.reuse ;  /* 0x00008f000a6e7a23 */ /* 0x100fe20000010877 */
[----:B------:R-:W2:Y:S01]  /*10320*/  MUFU.EX2 R114, R114 ;  /* 0x0000007200727308 */ /* 0x000ea20000000800 */
[--C-:B------:R-:W-:Y:S01]  /*10330*/  FFMA.FTZ R32, R13, c[0x0][0x23c], -R126.reuse ;  /* 0x00008f000d207a23 */ /* 0x100fe2000001087e */
[----:B------:R-:W-:Y:S01]  /*10340*/  LDSM.16.MT88.4 R8, [R154+0x8800] ;  /* 0x008800009a08783b */ /* 0x000fe20000004200 */
[--C-:B------:R-:W-:Y:S02]  /*10350*/  FFMA.FTZ R106, R14, c[0x0][0x23c], -R119.reuse ;  /* 0x00008f000e6a7a23 */ /* 0x100fe40000010877 */
[--C-:B------:R-:W-:Y:S01]  /*10360*/  FFMA.FTZ R107, R17, c[0x0][0x23c], -R126.reuse ;  /* 0x00008f00116b7a23 */ /* 0x100fe2000001087e */
[----:B------:R-:W3:Y:S01]  /*10370*/  LDSM.16.MT88.4 R12, [R156+0x8800] ;  /* 0x008800009c0c783b */ /* 0x000ee20000004200 */
[--C-:B------:R-:W-:Y:S01]  /*10380*/  FFMA.FTZ R34, R25, c[0x0][0x23c], -R126.reuse ;  /* 0x00008f0019227a23 */ /* 0x100fe2000001087e */
[----:B------:R-:W-:Y:S01]  /*10390*/  MUFU.EX2 R111, R111 ;  /* 0x0000006f006f7308 */ /* 0x000fe20000000800 */
[----:B------:R-:W-:Y:S01]  /*103a0*/  FFMA.FTZ R33, R5, c[0x0][0x23c], -R126 ;  /* 0x00008f0005217a23 */ /* 0x000fe2000001087e */
[----:B------:R-:W-:Y:S01]  /*103b0*/  LDSM.16.MT88.4 R16, [R156+0xa800] ;  /* 0x00a800009c10783b */ /* 0x000fe20000004200 */
[----:B------:R-:W-:-:S02]  /*103c0*/  FFMA.FTZ R109, R26, c[0x0][0x23c], -R119 ;  /* 0x00008f001a6d7a23 */ /* 0x000fc40000010877 */
[--C-:B------:R-:W-:Y:S01]  /*103d0*/  FFMA.FTZ R35, R6, c[0x0][0x23c], -R119.reuse ;  /* 0x00008f0006237a23 */ /* 0x100fe20000010877 */
[----:B------:R-:W-:Y:S01]  /*103e0*/  LDSM.16.MT88.4 R24, [R152+0x8800] ;  /* 0x008800009818783b */ /* 0x000fe20000004200 */
[--C-:B------:R-:W-:Y:S01]  /*103f0*/  FFMA.FTZ R0, R4, c[0x0][0x23c], -R119.reuse ;  /* 0x00008f0004007a23 */ /* 0x100fe20000010877 */
[----:B------:R-:W4:Y:S01]  /*10400*/  MUFU.EX2 R108, R108 ;  /* 0x0000006c006c7308 */ /* 0x000f220000000800 */
[----:B--2---:R-:W-:Y:S01]  /*10410*/  F2FP.BF16.PACK_AB R64, R114, R117 ;  /* 0x000000757240723e */ /* 0x004fe200000010ff */
[--C-:B------:R-:W-:Y:S02]  /*10420*/  FFMA.FTZ R125, R125, c[0x0][0x23c], -R126.reuse ;  /* 0x00008f007d7d7a23 */ /* 0x100fe4000001087e */
[--C-:B------:R-:W-:Y:S02]  /*10430*/  FFMA.FTZ R124, R124, c[0x0][0x23c], -R126.reuse ;  /* 0x00008f007c7c7a23 */ /* 0x100fe4000001087e */
[----:B------:R-:W-:Y:S02]  /*10440*/  FFMA.FTZ R123, R123, c[0x0][0x23c], -R126 ;  /* 0x00008f007b7b7a23 */ /* 0x000fe4000001087e */
[----:B------:R-:W-:Y:S01]  /*10450*/  MUFU.EX2 R115, R115 ;  /* 0x0000007300737308 */ /* 0x000fe20000000800 */
[----:B------:R-:W-:-:S02]  /*10460*/  FFMA.FTZ R120, R120, c[0x0][0x23c], -R119 ;  /* 0x00008f0078787a23 */ /* 0x000fc40000010877 */
[--C-:B------:R-:W-:Y:S02]  /*10470*/  FFMA.FTZ R118, R118, c[0x0][0x23c], -R119.reuse ;  /* 0x00008f0076767a23 */ /* 0x100fe40000010877 */
[----:B------:R-:W-:Y:S02]  /*10480*/  FFMA.FTZ R181, R116, c[0x0][0x23c], -R119 ;  /* 0x00008f0074b57a23 */ /* 0x000fe40000010877 */
[----:B------:R-:W-:Y:S01]  /*10490*/  FADD.FTZ R114, R117, R114 ;  /* 0x0000007275727221 */ /* 0x000fe20000010000 */
[----:B------:R-:W2:Y:S01]  /*104a0*/  MUFU.EX2 R112, R112 ;  /* 0x0000007000707308 */ /* 0x000ea20000000800 */
[----:B----4-:R-:W-:Y:S02]  /*104b0*/  F2FP.BF16.PACK_AB R66, R108, R111 ;  /* 0x0000006f6c42723e */ /* 0x010fe400000010ff */
[----:B------:R-:W-:-:S04]  /*104c0*/  FADD.FTZ R111, R111, R114 ;  /* 0x000000726f6f7221 */ /* 0x000fc80000010000 */
[----:B------:R-:W-:Y:S01]  /*104d0*/  FADD.FTZ R108, R108, R111 ;  /* 0x0000006f6c6c7221 */ /* 0x000fe20000010000 */
[----:B------:R-:W-:Y:S08]  /*104e0*/  MUFU.EX2 R113, R113 ;  /* 0x0000007100717308 */ /* 0x000ff00000000800 */
        /* <DEDUP_REMOVED lines=19> */
[----:B----4-:R-:W-:Y:S01]  /*10620*/  F2FP.BF16.PACK_AB R6, R32, R33 ;  /* 0x000000212006723e */ /* 0x010fe200000010ff */
[----:B------:R-:W-:-:S04]  /*10630*/  FADD.FTZ R33, R33, R34 ;  /* 0x0000002221217221 */ /* 0x000fc80000010000 */
[C---:B------:R-:W-:Y:S01]  /*10640*/  HMMA.16816.F32.BF16 R88, R64.reuse, R84, RZ ;  /* 0x000000544058723c */ /* 0x040fe200000418ff */
[----:B------:R-:W-:Y:S01]  /*10650*/  FADD.FTZ R32, R32, R33 ;  /* 0x0000002120207221 */ /* 0x000fe20000010000 */
        /* <DEDUP_REMOVED lines=12> */
[----:B-1----:R-:W-:Y:S01]  /*10720*/  HMMA.16816.F32.BF16 R36, R64, R40, RZ ;  /* 0x000000284024723c */ /* 0x002fe200000418ff */
[----:B------:R-:W-:Y:S01]  /*10730*/  FADD.FTZ R0, R0, R35 ;  /* 0x0000002300007221 */ /* 0x000fe20000010000 */
[----:B------:R-:W-:Y:S06]  /*10740*/  MUFU.EX2 R123, R123 ;  /* 0x0000007b007b7308 */ /* 0x000fec0000000800 */
[C---:B---3--:R-:W-:Y:S02]  /*10750*/  HMMA.16816.F32.BF16 R96, R4.reuse, R12, R96 ;  /* 0x0000000c0460723c */ /* 0x048fe40000041860 */
[----:B------:R-:W-:Y:S06]  /*10760*/  MUFU.EX2 R120, R120 ;  /* 0x0000007800787308 */ /* 0x000fec0000000800 */
[C---:B------:R-:W-:Y:S01]  /*10770*/  HMMA.16816.F32.BF16 R92, R4.reuse, R14, R92 ;  /* 0x0000000e045c723c */ /* 0x040fe2000004185c */
[----:B------:R-:W1:Y:S01]  /*10780*/  LDSM.16.MT88.4 R12, [R154+0xa800] ;  /* 0x00a800009a0c783b */ /* 0x000e620000004200 */
[----:B------:R-:W-:Y:S06]  /*10790*/  MUFU.EX2 R118, R118 ;  /* 0x0000007600767308 */ /* 0x000fec0000000800 */
[C---:B------:R-:W-:Y:S02]  /*107a0*/  HMMA.16816.F32.BF16 R88, R4.reuse, R8, R88 ;  /* 0x000000080458723c */ /* 0x040fe40000041858 */
[----:B------:R-:W-:Y:S06]  /*107b0*/  MUFU.EX2 R181, R181 ;  /* 0x000000b500b57308 */ /* 0x000fec0000000800 */
[----:B------:R-:W-:Y:S01]  /*107c0*/  HMMA.16816.F32.BF16 R84, R4, R10, R84 ;  /* 0x0000000a0454723c */ /* 0x000fe20000041854 */
[----:B------:R-:W2:Y:S07]  /*107d0*/  LDSM.16.MT88.4 R8, [R153+0xa800] ;  /* 0x00a800009908783b */ /* 0x000eae0000004200 */
[C---:B------:R-:W-:Y:S08]  /*107e0*/  HMMA.16816.F32.BF16 R52, R64.reuse, R56, RZ ;  /* 0x000000384034723c */ /* 0x040ff000000418ff */
[C---:B------:R-:W-:Y:S08]  /*107f0*/  HMMA.16816.F32.BF16 R76, R64.reuse, R78, RZ ;  /* 0x0000004e404c723c */ /* 0x040ff000000418ff */
[----:B------:R-:W-:Y:S08]  /*10800*/  HMMA.16816.F32.BF16 R68, R64, R70, RZ ;  /* 0x000000464044723c */ /* 0x000ff000000418ff */
[C---:B-1----:R-:W-:Y:S08]  /*10810*/  HMMA.16816.F32.BF16 R44, R4.reuse, R12, R44 ;  /* 0x0000000c042c723c */ /* 0x042ff0000004182c */
[----:B------:R-:W-:Y:S01]  /*10820*/  HMMA.16816.F32.BF16 R48, R4, R14, R48 ;  /* 0x0000000e0430723c */ /* 0x000fe20000041830 */
[----:B------:R-:W1:Y:S07]  /*10830*/  LDSM.16.MT88.4 R12, [R152+0xa800] ;  /* 0x00a80000980c783b */ /* 0x000e6e0000004200 */
[C---:B------:R-:W-:Y:S08]  /*10840*/  HMMA.16816.F32.BF16 R40, R64.reuse, R42, RZ ;  /* 0x0000002a4028723c */ /* 0x040ff000000418ff */
[C---:B------:R-:W-:Y:S08]  /*10850*/  HMMA.16816.F32.BF16 R56, R64.reuse, R58, RZ ;  /* 0x0000003a4038723c */ /* 0x040ff000000418ff */
[C---:B------:R-:W-:Y:S08]  /*10860*/  HMMA.16816.F32.BF16 R60, R64.reuse, R20, RZ ;  /* 0x00000014403c723c */ /* 0x040ff000000418ff */
[----:B------:R-:W-:Y:S01]  /*10870*/  HMMA.16816.F32.BF16 R64, R64, R22, RZ ;  /* 0x000000164040723c */ /* 0x000fe200000418ff */
[----:B------:R-:W-:Y:S07]  /*10880*/  LDSM.16.MT88.4 R20, [R153+0x9000] ;  /* 0x009000009914783b */ /* 0x000fee0000004200 */
[C---:B--2---:R-:W-:Y:S08]  /*10890*/  HMMA.16816.F32.BF16 R52, R4.reuse, R8, R52 ;  /* 0x000000080434723c */ /* 0x044ff00000041834 */
[C---:B-1----:R-:W-:Y:S08]  /*108a0*/  HMMA.16816.F32.BF16 R60, R4.reuse, R12, R60 ;  /* 0x0000000c043c723c */ /* 0x042ff0000004183c */
        /* <DEDUP_REMOVED lines=18> */
[C---:B------:R-:W-:Y:S01]  /*109d0*/  HMMA.16816.F32.BF16 R36, R4.reuse, R16, R36 ;  /* 0x000000100424723c */ /* 0x040fe20000041824 */
[--C-:B------:R-:W-:Y:S02]  /*109e0*/  FFMA.FTZ R27, R138, c[0x0][0x23c], -R119.reuse ;  /* 0x00008f008a1b7a23 */ /* 0x100fe40000010877 */
[----:B------:R-:W-:Y:S02]  /*109f0*/  FFMA.FTZ R126, R121, c[0x0][0x23c], -R126 ;  /* 0x00008f00797e7a23 */ /* 0x000fe4000001087e */
[----:B------:R-:W3:Y:S01]  /*10a00*/  MUFU.EX2 R26, R26 ;  /* 0x0000001a001a7308 */ /* 0x000ee20000000800 */
[----:B------:R-:W-:Y:S02]  /*10a10*/  FFMA.FTZ R121, R122, c[0x0][0x23c], -R119 ;  /* 0x00008f007a797a23 */ /* 0x000fe40000010877 */
[----:B------:R-:W-:Y:S01]  /*10a20*/  HMMA.16816.F32.BF16 R40, R4, R18, R40 ;  /* 0x000000120428723c */ /* 0x000fe20000041828 */
[----:B------:R-:W4:Y:S04]  /*10a30*/  LDSM.16.MT88.4 R16, [R152+0x9000] ;  /* 0x009000009810783b */ /* 0x000f280000004200 */
[----:B------:R-:W5:Y:S08]  /*10a40*/  MUFU.EX2 R24, R24 ;  /* 0x0000001800187308 */ /* 0x000f700000000800 */
[----:B------:R-:W1:Y:S01]  /*10a50*/  MUFU.EX2 R27, R27 ;  /* 0x0000001b001b7308 */ /* 0x000e620000000800 */
[----:B---3--:R-:W-:Y:S01]  /*10a60*/  F2FP.BF16.PACK_AB R4, R26, R29 ;  /* 0x0000001d1a04723e */ /* 0x008fe200000010ff */
[----:B------:R-:W-:-:S04]  /*10a70*/  FADD.FTZ R29, R29, R32 ;  /* 0x000000201d1d7221 */ /* 0x000fc80000010000 */
[----:B------:R-:W-:Y:S02]  /*10a80*/  FADD.FTZ R26, R26, R29 ;  /* 0x0000001d1a1a7221 */ /* 0x000fe40000010000 */
[----:B------:R-:W-:Y:S01]  /*10a90*/  MUFU.EX2 R31, R31 ;  /* 0x0000001f001f7308 */ /* 0x000fe20000000800 */
[----:B-----5:R-:W-:Y:S01]  /*10aa0*/  F2FP.BF16.PACK_AB R6, R24, R25 ;  /* 0x000000191806723e */ /* 0x020fe200000010ff */
[----:B------:R-:W-:-:S04]  /*10ab0*/  FADD.FTZ R25, R25, R26 ;  /* 0x0000001a19197221 */ /* 0x000fc80000010000 */
[----:B------:R-:W-:Y:S02]  /*10ac0*/  FADD.FTZ R24, R24, R25 ;  /* 0x0000001918187221 */ /* 0x000fe40000010000 */
[----:B------:R-:W3:Y:S01]  /*10ad0*/  MUFU.EX2 R30, R30 ;  /* 0x0000001e001e7308 */ /* 0x000ee20000000800 */
[----:B-1----:R-:W-:Y:S01]  /*10ae0*/  F2FP.BF16.PACK_AB R5, R28, R27 ;  /* 0x0000001b1c05723e */ /* 0x002fe200000010ff */
[----:B------:R-:W-:-:S04]  /*10af0*/  FADD.FTZ R27, R27, R0 ;  /* 0x000000001b1b7221 */ /* 0x000fc80000010000 */
[----:B------:R-:W-:Y:S02]  /*10b00*/  FADD.FTZ R28, R28, R27 ;  /* 0x0000001b1c1c7221 */ /* 0x000fe40000010000 */
[----:B------:R-:W-:Y:S01]  /*10b10*/  MUFU.EX2 R126, R126 ;  /* 0x0000007e007e7308 */ /* 0x000fe20000000800 */
[----:B---3--:R-:W-:-:S07]  /*10b20*/  F2FP.BF16.PACK_AB R7, R30, R31 ;  /* 0x0000001f1e07723e */ /* 0x008fce00000010ff */
[----:B------:R-:W1:Y:S01]  /*10b30*/  MUFU.EX2 R121, R121 ;  /* 0x0000007900797308 */ /* 0x000e620000000800 */
[----:B------:R-:W-:-:S04]  /*10b40*/  FADD.FTZ R31, R31, R28 ;  /* 0x0000001c1f1f7221 */ /* 0x000fc80000010000 */
[----:B------:R-:W-:Y:S01]  /*10b50*/  FADD.FTZ R30, R30, R31 ;  /* 0x0000001f1e1e7221 */ /* 0x000fe20000010000 */
[C---:B------:R-:W-:Y:S08]  /*10b60*/  HMMA.16816.F32.BF16 R96, R4.reuse, R12, R96 ;  /* 0x0000000c0460723c */ /* 0x040ff00000041860 */
        /* <DEDUP_REMOVED lines=12> */
[C---:B--2---:R-:W-:Y:S08]  /*10c30*/  HMMA.16816.F32.BF16 R44, R4.reuse, R8, R44 ;  /* 0x00000008042c723c */ /* 0x044ff0000004182c */
[C---:B------:R-:W-:Y:S01]  /*10c40*/  HMMA.16816.F32.BF16 R48, R4.reuse, R10, R48 ;  /* 0x0000000a0430723c */ /* 0x040fe20000041830 */
[----:B------:R-:W2:Y:S07]  /*10c50*/  LDSM.16.MT88.4 R8, [R156+0x9800] ;  /* 0x009800009c08783b */ /* 0x000eae0000004200 */
[C---:B------:R-:W-:Y:S01]  /*10c60*/  HMMA.16816.F32.BF16 R68, R4.reuse, R18, R68 ;  /* 0x000000120444723c */ /* 0x040fe20000041844 */
[----:B------:R-:W4:Y:S07]  /*10c70*/  LDSM.16.MT88.4 R16, [R154+0x9800] ;  /* 0x009800009a10783b */ /* 0x000f2e0000004200 */
[C---:B-----5:R-:W-:Y:S08]  /*10c80*/  HMMA.16816.F32.BF16 R52, R4.reuse, R20, R52 ;  /* 0x000000140434723c */ /* 0x060ff00000041834 */
[C---:B------:R-:W-:Y:S01]  /*10c90*/  HMMA.16816.F32.BF16 R56, R4.reuse, R22, R56 ;  /* 0x000000160438723c */ /* 0x040fe20000041838 */
[----:B------:R-:W-:Y:S07]  /*10ca0*/  LDSM.16.MT88.4 R20, [R153+0x9800] ;  /* 0x009800009914783b */ /* 0x000fee0000004200 */
[C---:B---3--:R-:W-:Y:S08]  /*10cb0*/  HMMA.16816.F32.BF16 R60, R4.reuse, R12, R60 ;  /* 0x0000000c043c723c */ /* 0x048ff0000004183c */
[----:B------:R-:W-:Y:S01]  /*10cc0*/  HMMA.16816.F32.BF16 R64, R4, R14, R64 ;  /* 0x0000000e0440723c */ /* 0x000fe20000041840 */
[----:B------:R-:W3:Y:S06]  /*10cd0*/  LDSM.16.MT88.4 R12, [R152+0x9800] ;  /* 0x00980000980c783b */ /* 0x000eec0000004200 */
        /* <DEDUP_REMOVED lines=96> */
.L_x_6479:
[----:B------:R-:W-:-:S05]  /*112e0*/  IMAD.MOV.U32 R6, RZ, RZ, c[0x0][0x1a0] ;  /* 0x00006800ff067624 */ /* 0x000fca00078e00ff */
[----:B------:R-:W-:-:S04]  /*112f0*/  LEA R6, -R6, RZ, 0x6 ;  /* 0x000000ff06067211 */ /* 0x000fc800078e31ff */
[----:B------:R-:W-:Y:S02]  /*11300*/  SHF.R.S32.HI R0, RZ, 0x1f, R6 ;  /* 0x0000001fff007819 */ /* 0x000fe40000011406 */
.L_x_6480:
        /* <DEDUP_REMOVED lines=39> */
[----:B------:R-:W-:Y:S01]  /*11580*/  @P2 LEA R18, P5, R6, c[0x0][0x170], 0x1 ;  /* 0x00005c0006122a11 */ /* 0x000fe200078a08ff */
[----:B------:R-:W-:Y:S01]  /*11590*/  @!P0 STS.128 [R172+0x8800], RZ ;  /* 0x008800ffac008388 */ /* 0x000fe20000000c00 */
[C---:B------:R-:W-:Y:S01]  /*115a0*/  @P0 LEA R24, P4, R5.reuse, R180, 0x1 ;  /* 0x000000b405180211 */ /* 0x040fe200078808ff */
[----:B------:R-:W-:Y:S01]  /*115b0*/  @P2 IMAD.X R101, R4, 0x1, R101, P1 ;  /* 0x0000000104652824 */ /* 0x000fe200008e0665 */
[----:B------:R-:W-:Y:S01]  /*115c0*/  @P2 LEA.HI.X R19, R6, c[0x0][0x174], R7, 0x1, P5 ;  /* 0x00005d0006132a11 */ /* 0x000fe200028f0c07 */
[----:B------:R-:W-:Y:S01]  /*115d0*/  @!PT LDS RZ, [RZ] ;  /* 0x00000000fffff984 */ /* 0x000fe20000000800 */
[----:B------:R-:W-:Y:S01]  /*115e0*/  @!PT LDS RZ, [RZ] ;  /* 0x00000000fffff984 */ /* 0x000fe20000000800 */
[----:B------:R-:W-:Y:S01]  /*115f0*/  @!PT LDS RZ, [RZ] ;  /* 0x00000000fffff984 */ /* 0x000fe20000000800 */
[----:B------:R3:W-:Y:S01]  /*11600*/  @P2 LDGSTS.E.BYPASS.LTC128B.128 [R172+0xa800], [R8.64+0x80] ;  /* 0x0a80008008ac2fae */ /* 0x0007e2000b901d46 */
[C---:B------:R-:W-:Y:S01]  /*11610*/  @P2 LEA R26, P1, R104.reuse, c[0x0][0x170], 0x1 ;  /* 0x00005c00681a2a11 */ /* 0x040fe200078208ff */
[----:B------:R-:W-:Y:S01]  /*11620*/  IMAD.MOV.U32 R180, RZ, RZ, R128 ;  /* 0x000000ffffb47224 */ /* 0x000fe200078e0080 */
[----:B------:R-:W-:Y:S01]  /*11630*/  @P0 LEA.HI.X R25, R5, R185, R4, 0x1, P4 ;  /* 0x000000b905190211 */ /* 0x000fe200020f0c04 */
[----:B------:R-:W-:Y:S01]  /*11640*/  @!P2 STS.128 [R172+0xa800], RZ ;  /* 0x00a800ffac00a388 */ /* 0x000fe20000000c00 */
[----:B------:R-:W-:Y:S01]  /*11650*/  @P2 LEA.HI.X R27, R104, c[0x0][0x174], R101, 0x1, P1 ;  /* 0x00005d00681b2a11 */ /* 0x000fe200008f0c65 */
[----:B------:R-:W-:-:S02]  /*11660*/  IMAD.MOV.U32 R185, RZ, RZ, R129 ;  /* 0x000000ffffb97224 */ /* 0x000fc400078e0081 */
        /* <DEDUP_REMOVED lines=22> */
[----:B--2---:R-:W4:Y:S04]  /*117d0*/  LDSM.16.M88.4 R12, [R161+0x4800] ;  /* 0x00480000a10c783b */ /* 0x004f280000000200 */
[----:B------:R-:W3:Y:S04]  /*117e0*/  LDSM.16.M88.4 R4, [R161+0x5000] ;  /* 0x00500000a104783b */ /* 0x000ee80000000200 */
[----:B------:R-:W2:Y:S04]  /*117f0*/  LDSM.16.M88.4 R124, [R161+0x5800] ;  /* 0x00580000a17c783b */ /* 0x000ea80000000200 */
[----:B------:R-:W-:Y:S04]  /*11800*/  LDSM.16.M88.4 R28, [R160] ;  /* 0x00000000a01c783b */ /* 0x000fe80000000200 */
[----:B------:R-:W1:Y:S04]  /*11810*/  LDSM.16.M88.4 R120, [R159] ;  /* 0x000000009f78783b */ /* 0x000e680000000200 */
[----:B------:R-:W1:Y:S04]  /*11820*/  LDSM.16.M88.4 R108, [R151] ;  /* 0x00000000976c783b */ /* 0x000e680000000200 */
[----:B------:R-:W1:Y:S04]  /*11830*/  LDSM.16.M88.4 R104, [R150] ;  /* 0x000000009668783b */ /* 0x000e680000000200 */
[----:B------:R-:W1:Y:S04]  /*11840*/  LDSM.16.M88.4 R32, [R149] ;  /* 0x000000009520783b */ /* 0x000e680000000200 */
[----:B------:R-:W0:Y:S01]  /*11850*/  LDGDEPBAR ;  /* 0x00000000000079af */ /* 0x000e220000000000 */
[C---:B-----5:R-:W-:Y:S08]  /*11860*/  HMMA.16816.F32.BF16 R24, R112.reuse, R20, RZ ;  /* 0x000000147018723c */ /* 0x060ff000000418ff */
[C---:B----4-:R-:W-:Y:S08]  /*11870*/  HMMA.16816.F32.BF16 R16, R112.reuse, R12, RZ ;  /* 0x0000000c7010723c */ /* 0x050ff000000418ff */
[C---:B---3--:R-:W-:Y:S08]  /*11880*/  HMMA.16816.F32.BF16 R8, R112.reuse, R4, RZ ;  /* 0x000000047008723c */ /* 0x048ff000000418ff */
[C---:B------:R-:W-:Y:S08]  /*11890*/  HMMA.16816.F32.BF16 R20, R112.reuse, R22, RZ ;  /* 0x000000167014723c */ /* 0x040ff000000418ff */
[C---:B------:R-:W-:Y:S08]  /*118a0*/  HMMA.16816.F32.BF16 R12, R112.reuse, R14, RZ ;  /* 0x0000000e700c723c */ /* 0x040ff000000418ff */
[C---:B------:R-:W-:Y:S08]  /*118b0*/  HMMA.16816.F32.BF16 R4, R112.reuse, R6, RZ ;  /* 0x000000067004723c */ /* 0x040ff000000418ff */
[C---:B--2---:R-:W-:Y:S08]  /*118c0*/  HMMA.16816.F32.BF16 R116, R112.reuse, R124, RZ ;  /* 0x0000007c7074723c */ /* 0x044ff000000418ff */
[----:B------:R-:W-:Y:S01]  /*118d0*/  HMMA.16816.F32.BF16 R112, R112, R126, RZ ;  /* 0x0000007e7070723c */ /* 0x000fe200000418ff */
        /* <DEDUP_REMOVED lines=43> */
[C---:B--2---:R-:W-:Y:S08]  /*11b90*/  HMMA.16816.F32.BF16 R8, R32.reuse, R28, R8 ;  /* 0x0000001c2008723c */ /* 0x044ff00000041808 */
[C---:B------:R-:W-:Y:S01]  /*11ba0*/  HMMA.16816.F32.BF16 R4, R32.reuse, R30, R4 ;  /* 0x0000001e2004723c */ /* 0x040fe20000041804 */
[----:B------:R-:W1:Y:S07]  /*11bb0*/  LDSM.16.M88.4 R28, [R160+0x2000] ;  /* 0x00200000a01c783b */ /* 0x000e6e0000000200 */
[C---:B------:R-:W-:Y:S08]  /*11bc0*/  HMMA.16816.F32.BF16 R16, R32.reuse, R104, R16 ;  /* 0x000000682010723c */ /* 0x040ff00000041810 */
[C---:B------:R-:W-:Y:S01]  /*11bd0*/  HMMA.16816.F32.BF16 R12, R32.reuse, R106, R12 ;  /* 0x0000006a200c723c */ /* 0x040fe2000004180c */
[----:B------:R-:W2:Y:S07]  /*11be0*/  LDSM.16.M88.4 R104, [R146] ;  /* 0x000000009268783b */ /* 0x000eae0000000200 */
[C---:B------:R-:W-:Y:S08]  /*11bf0*/  HMMA.16816.F32.BF16 R116, R32.reuse, R120, R116 ;  /* 0x000000782074723c */ /* 0x040ff00000041874 */
[----:B------:R-:W-:Y:S01]  /*11c00*/  HMMA.16816.F32.BF16 R112, R32, R122, R112 ;  /* 0x0000007a2070723c */ /* 0x000fe20000041870 */
[----:B------:R-:W3:Y:S04]  /*11c10*/  LDSM.16.M88.4 R32, [R145] ;  /* 0x000000009120783b */ /* 0x000ee80000000200 */
[----:B------:R-:W-:Y:S03]  /*11c20*/  LDSM.16.M88.4 R120, [R155+0x7800] ;  /* 0x007800009b78783b */ /* 0x000fe60000000200 */
        /* <DEDUP_REMOVED lines=20> */
[C---:B-1----:R-:W-:Y:S08]  /*11d70*/  HMMA.16816.F32.BF16 R8, R124.reuse, R28, R8 ;  /* 0x0000001c7c08723c */ /* 0x042ff00000041808 */
[----:B------:R-:W-:Y:S01]  /*11d80*/  HMMA.16816.F32.BF16 R4, R124, R30, R4 ;  /* 0x0000001e7c04723c */ /* 0x000fe20000041804 */
[----:B------:R-:W1:Y:S07]  /*11d90*/  LDSM.16.M88.4 R28, [R148+0x3000] ;  /* 0x00300000941c783b */ /* 0x000e6e0000000200 */
[C---:B--2---:R-:W-:Y:S08]  /*11da0*/  HMMA.16816.F32.BF16 R20, R108.reuse, R106, R20 ;  /* 0x0000006a6c14723c */ /* 0x044ff00000041814 */
[C---:B------:R-:W-:Y:S08]  /*11db0*/  HMMA.16816.F32.BF16 R24, R108.reuse, R104, R24 ;  /* 0x000000686c18723c */ /* 0x040ff00000041818 */
[C---:B---3--:R-:W-:Y:S01]  /*11dc0*/  HMMA.16816.F32.BF16 R16, R108.reuse, R32, R16 ;  /* 0x000000206c10723c */ /* 0x048fe20000041810 */
[----:B------:R-:W2:Y:S07]  /*11dd0*/  S2R R33, SR_TID.X ;  /* 0x0000000000217919 */ /* 0x000eae0000002100 */
[----:B------:R-:W-:Y:S01]  /*11de0*/  FMUL.FTZ R20, R20, c[0x0][0x2ec] ;  /* 0x0000bb0014147a20 */ /* 0x000fe20000410000 */
[----:B------:R-:W-:Y:S01]  /*11df0*/  HMMA.16816.F32.BF16 R12, R108, R34, R12 ;  /* 0x000000226c0c723c */ /* 0x000fe2000004180c */
[----:B------:R-:W-:-:S02]  /*11e00*/  FMUL.FTZ R22, R22, c[0x0][0x2ec] ;  /* 0x0000bb0016167a20 */ /* 0x000fc40000410000 */
[----:B------:R-:W-:-:S04]  /*11e10*/  FMUL.FTZ R21, R21, c[0x0][0x2ec] ;  /* 0x0000bb0015157a20 */ /* 0x000fc80000410000 */
[----:B------:R-:W-:Y:S01]  /*11e20*/  FMUL.FTZ R0, R24, c[0x0][0x2ec] ;  /* 0x0000bb0018007a20 */ /* 0x000fe20000410000 */
[----:B-1----:R-:W-:Y:S01]  /*11e30*/  HMMA.16816.F32.BF16 R8, R108, R28, R8 ;  /* 0x0000001c6c08723c */ /* 0x002fe20000041808 */
[----:B------:R-:W-:Y:S01]  /*11e40*/  FMUL.FTZ R24, R26, c[0x0][0x2ec] ;  /* 0x0000bb001a187a20 */ /* 0x000fe20000410000 */
[----:B------:R-:W-:Y:S01]  /*11e50*/  MUFU.TANH R22, R22 ;  /* 0x0000001600167308 */ /* 0x000fe20000002400 */
[----:B------:R-:W-:Y:S02]  /*11e60*/  FMUL.FTZ R26, R27, c[0x0][0x2ec] ;  /* 0x0000bb001b1a7a20 */ /* 0x000fe40000410000 */
[----:B------:R-:W-:Y:S02]  /*11e70*/  FMUL.FTZ R25, R25, c[0x0][0x2ec] ;  /* 0x0000bb0019197a20 */ /* 0x000fe40000410000 */
[----:B------:R-:W-:Y:S01]  /*11e80*/  FMUL.FTZ R16, R16, c[0x0][0x2ec] ;  /* 0x0000bb0010107a20 */ /* 0x000fe20000410000 */
[----:B------:R-:W-:Y:S01]  /*11e90*/  HMMA.16816.F32.BF16 R112, R124, R122, R112 ;  /* 0x0000007a7c70723c */ /* 0x000fe20000041870 */
[----:B------:R-:W-:Y:S01]  /*11ea0*/  FMUL.FTZ R17, R17, c[0x0][0x2ec] ;  /* 0x0000bb0011117a20 */ /* 0x000fe20000410000 */
[----:B------:R1:W3:Y:S01]  /*11eb0*/  MUFU.TANH R27, R20 ;  /* 0x00000014001b7308 */ /* 0x0002e20000002400 */
[----:B------:R-:W-:-:S02]  /*11ec0*/  FMUL.FTZ R18, R18, c[0x0][0x2ec] ;  /* 0x0000bb0012127a20 */ /* 0x000fc40000410000 */
[----:B------:R-:W-:-:S03]  /*11ed0*/  FMUL.FTZ R29, R23, c[0x0][0x2ec] ;  /* 0x0000bb00171d7a20 */ /* 0x000fc60000410000 */
[----:B------:R-:W-:Y:S01]  /*11ee0*/  HMMA.16816.F32.BF16 R4, R108, R30, R4 ;  /* 0x0000001e6c04723c */ /* 0x000fe20000041804 */
[----:B------:R-:W-:Y:S01]  /*11ef0*/  FMUL.FTZ R124, R14, c[0x0][0x2ec] ;  /* 0x0000bb000e7c7a20 */ /* 0x000fe20000410000 */
[----:B------:R-:W-:Y:S01]  /*11f00*/  MUFU.TANH R23, R16 ;  /* 0x0000001000177308 */ /* 0x000fe20000002400 */
[----:B------:R-:W-:Y:S02]  /*11f10*/  FMUL.FTZ R14, R15, c[0x0][0x2ec] ;  /* 0x0000bb000f0e7a20 */ /* 0x000fe40000410000 */
[----:B------:R-:W-:Y:S02]  /*11f20*/  FMUL.FTZ R107, R12, c[0x0][0x2ec] ;  /* 0x0000bb000c6b7a20 */ /* 0x000fe40000410000 */
[----:B------:R-:W-:Y:S02]  /*11f30*/  FMUL.FTZ R12, R13, c[0x0][0x2ec] ;  /* 0x0000bb000d0c7a20 */ /* 0x000fe40000410000 */
[----:B------:R-:W-:Y:S01]  /*11f40*/  FMUL.FTZ R15, R9, c[0x0][0x2ec] ;  /* 0x0000bb00090f7a20 */ /* 0x000fe20000410000 */
[----:B------:R-:W-:Y:S01]  /*11f50*/  MUFU.TANH R28, R17 ;  /* 0x00000011001c7308 */ /* 0x000fe20000002400 */
[----:B-1----:R-:W-:-:S02]  /*11f60*/  FMUL.FTZ R20, R19, c[0x0][0x2ec] ;  /* 0x0000bb0013147a20 */ /* 0x002fc40000410000 */
[----:B--2---:R-:W-:Y:S02]  /*11f70*/  IMAD.SHL.U32 R9, R33, 0x2, RZ ;  /* 0x0000000221097824 */ /* 0x004fe400078e00ff */
[----:B------:R-:W-:Y:S02]  /*11f80*/  FMUL.FTZ R8, R8, c[0x0][0x2ec] ;  /* 0x0000bb0008087a20 */ /* 0x000fe40000410000 */
[----:B------:R-:W-:Y:S01]  /*11f90*/  FMUL.FTZ R122, R10, c[0x0][0x2ec] ;  /* 0x0000bb000a7a7a20 */ /* 0x000fe20000410000 */
[----:B------:R1:W2:Y:S01]  /*11fa0*/  MUFU.TANH R32, R18 ;  /* 0x0000001200207308 */ /* 0x0002a20000002400 */
[----:B------:R-:W-:Y:S01]  /*11fb0*/  LOP3.LUT R9, R9, 0x6, RZ, 0xc0, !PT ;  /* 0x0000000609097812 */ /* 0x000fe200078ec0ff */
[----:B------:R-:W-:-:S04]  /*11fc0*/  FMUL.FTZ R10, R11, c[0x0][0x2ec] ;  /* 0x0000bb000b0a7a20 */ /* 0x000fc80000410000 */
[----:B------:R-:W-:Y:S02]  /*11fd0*/  IMAD R9, R176, 0x40, R9 ;  /* 0x00000040b0097824 */ /* 0x000fe400078e0209 */
[----:B------:R-:W4:Y:S01]  /*11fe0*/  MUFU.TANH R25, R25 ;  /* 0x0000001900197308 */ /* 0x000f220000002400 */
[----:B------:R-:W-:Y:S02]  /*11ff0*/  FMUL.FTZ R123, R4, c[0x0][0x2ec] ;  /* 0x0000bb00047b7a20 */ /* 0x000fe40000410000 */
[----:B------:R-:W-:Y:S01]  /*12000*/  IADD3 R4, R9, 0x8, RZ ;  /* 0x0000000809047810 */ /* 0x000fe20007ffe0ff */
[----:B------:R-:W-:Y:S02]  /*12010*/  FMUL.FTZ R121, R5, c[0x0][0x2ec] ;  /* 0x0000bb0005797a20 */ /* 0x000fe40000410000 */
[----:B------:R-:W-:Y:S01]  /*12020*/  FMUL.FTZ R120, R6, c[0x0][0x2ec] ;  /* 0x0000bb0006787a20 */ /* 0x000fe20000410000 */
[C---:B------:R-:W-:Y:S01]  /*12030*/  ISETP.GE.AND P1, PT, R4.reuse, R2, PT ;  /* 0x000000020400720c */ /* 0x040fe20003f26270 */
[----:B-1----:R-:W1:Y:S01]  /*12040*/  LDSM.16.M88.4 R16, [R148+0x3800] ;  /* 0x003800009410783b */ /* 0x002e620000000200 */
[----:B------:R-:W5:Y:S01]  /*12050*/  MUFU.TANH R26, R26 ;  /* 0x0000001a001a7308 */ /* 0x000f620000002400 */
[----:B------:R-:W-:Y:S01]  /*12060*/  ISETP.GE.AND P0, PT, R4, R103, PT ;  /* 0x000000670400720c */ /* 0x000fe20003f06270 */
[----:B------:R-:W-:Y:S01]  /*12070*/  FMUL.FTZ R11, R7, c[0x0][0x2ec] ;  /* 0x0000bb00070b7a20 */ /* 0x000fe20000410000 */
[----:B------:R-:W-:Y:S01]  /*12080*/  IADD3 R4, R9, 0x10, RZ ;  /* 0x0000001009047810 */ /* 0x000fe20007ffe0ff */
[----:B------:R-:W-:-:S04]  /*12090*/  DEPBAR.LE SB0, 0x0 ;  /* 0x000080000000791a */ /* 0x000fc80000000000 */
[----:B------:R4:W-:Y:S01]  /*120a0*/  MUFU.TANH R13, R8 ;  /* 0x00000008000d7308 */ /* 0x0009e20000002400 */
[----:B---3--:R-:W-:Y:S02]  /*120b0*/  FSEL R5, R27, -INF , !P1 ;  /* 0xff8000001b057808 */ /* 0x008fe40004800000 */
[----:B------:R-:W-:Y:S02]  /*120c0*/  ISETP.GE.AND P1, PT, R4, R103, PT ;  /* 0x000000670400720c */ /* 0x000fe40003f26270 */
[----:B------:R-:W-:Y:S02]  /*120d0*/  FSEL R6, R22, -INF , !P0 ;  /* 0xff80000016067808 */ /* 0x000fe40004000000 */
[----:B--2---:R-:W-:Y:S01]  /*120e0*/  FSEL R22, R32, -INF , !P1 ;  /* 0xff80000020167808 */ /* 0x004fe20004800000 */
[----:B------:R-:W2:Y:S01]  /*120f0*/  MUFU.TANH R21, R21 ;  /* 0x0000001500157308 */ /* 0x000ea20000002400 */
[----:B----4-:R-:W-:-:S07]  /*12100*/  IADD3 R8, R9, 0x1, RZ ;  /* 0x0000000109087810 */ /* 0x010fce0007ffe0ff */
[----:B------:R-:W3:Y:S01]  /*12110*/  MUFU.TANH R29, R29 ;  /* 0x0000001d001d7308 */ /* 0x000ee20000002400 */
[C---:B------:R-:W-:Y:S02]  /*12120*/  ISETP.GE.AND P5, PT, R8.reuse, R2, PT ;  /* 0x000000020800720c */ /* 0x040fe40003fa6270 */
[----:B------:R-:W-:Y:S02]  /*12130*/  ISETP.GE.AND P6, PT, R8, R103, PT ;  /* 0x000000670800720c */ /* 0x000fe40003fc6270 */
[----:B------:R-:W-:-:S03]  /*12140*/  IADD3 R8, R9, 0x9, RZ ;  /* 0x0000000909087810 */ /* 0x000fc60007ffe0ff */
[----:B------:R-:W4:Y:S01]  /*12150*/  MUFU.TANH R20, R20 ;  /* 0x0000001400147308 */ /* 0x000f220000002400 */
[----:B------:R-:W-:Y:S02]  /*12160*/  FSEL R25, R25, -INF , !P5 ;  /* 0xff80000019197808 */ /* 0x000fe40006800000 */
[CC--:B------:R-:W-:Y:S02]  /*12170*/  ISETP.GE.AND P4, PT, R8.reuse, R2.reuse, PT ;  /* 0x000000020800720c */ /* 0x0c0fe40003f86270 */
[----:B------:R-:W-:Y:S01]  /*12180*/  ISETP.GE.AND P5, PT, R8, R103, PT ;  /* 0x000000670800720c */ /* 0x000fe20003fa6270 */
[----:B-1----:R-:W-:Y:S01]  /*12190*/  HMMA.16816.F32.BF16 R116, R108, R16, R116 ;  /* 0x000000106c74723c */ /* 0x002fe20000041874 */
[----:B-----5:R-:W-:Y:S01]  /*121a0*/  FSEL R8, R26, -INF , !P6 ;  /* 0xff8000001a087808 */ /* 0x020fe20007000000 */
[----:B------:R-:W1:Y:S01]  /*121b0*/  MUFU.TANH R107, R107 ;  /* 0x0000006b006b7308 */ /* 0x000e620000002400 */
[----:B------:R-:W-:Y:S02]  /*121c0*/  ISETP.GE.AND P6, PT, R4, R2, PT ;  /* 0x000000020400720c */ /* 0x000fe40003fc6270 */
[----:B------:R-:W-:-:S02]  /*121d0*/  IADD3 R4, R9, 0x11, RZ ;  /* 0x0000001109047810 */ /* 0x000fc40007ffe0ff */
[C---:B------:R-:W-:Y:S01]  /*121e0*/  IADD3 R17, R9.reuse, 0x18, RZ ;  /* 0x0000001809117810 */ /* 0x040fe20007ffe0ff */
[----:B------:R-:W-:Y:S01]  /*121f0*/  HMMA.16816.F32.BF16 R112, R108, R18, R112 ;  /* 0x000000126c70723c */ /* 0x000fe20000041870 */
[C---:B------:R-:W-:Y:S01]  /*12200*/  ISETP.GE.AND P0, PT, R4.reuse, R2, PT ;  /* 0x000000020400720c */ /* 0x040fe20003f06270 */
[----:B------:R-:W-:Y:S01]  /*12210*/  MUFU.TANH R12, R12 ;  /* 0x0000000c000c7308 */ /* 0x000fe20000002400 */
[----:B------:R-:W-:Y:S02]  /*12220*/  IADD3 R16, R9, 0x19, RZ ;  /* 0x0000001909107810 */ /* 0x000fe40007ffe0ff */
[----:B--2---:R-:W-:Y:S02]  /*12230*/  FSEL R7, R21, -INF , !P4 ;  /* 0xff80000015077808 */ /* 0x004fe40006000000 */
[----:B------:R-:W-:Y:S02]  /*12240*/  ISETP.GE.AND P4, PT, R4, R103, PT ;  /* 0x000000670400720c */ /* 0x000fe40003f86270 */
[----:B---3--:R-:W-:Y:S01]  /*12250*/  FSEL R4, R29, -INF , !P5 ;  /* 0xff8000001d047808 */ /* 0x008fe20006800000 */
[----:B------:R-:W2:Y:S01]  /*12260*/  MUFU.TANH R124, R124 ;  /* 0x0000007c007c7308 */ /* 0x000ea20000002400 */
[----:B------:R-:W-:-:S02]  /*12270*/  FSEL R23, R23, -INF , !P6 ;  /* 0xff80000017177808 */ /* 0x000fc40007000000 */
[----:B------:R-:W-:Y:S02]  /*12280*/  FSEL R21, R28, -INF , !P0 ;  /* 0xff8000001c157808 */ /* 0x000fe40004000000 */
[-C--:B------:R-:W-:Y:S01]  /*12290*/  ISETP.GE.AND P5, PT, R17, R2.reuse, PT ;  /* 0x000000021100720c */ /* 0x080fe20003fa6270 */
[----:B------:R-:W-:Y:S01]  /*122a0*/  FMUL.FTZ R101, R117, c[0x0][0x2ec] ;  /* 0x0000bb0075657a20 */ /* 0x000fe20000410000 */
[-C--:B------:R-:W-:Y:S01]  /*122b0*/  ISETP.GE.AND P6, PT, R17, R103.reuse, PT ;  /* 0x000000671100720c */ /* 0x080fe20003fc6270 */
[----:B------:R-:W-:Y:S01]  /*122c0*/  MUFU.TANH R15, R15 ;  /* 0x0000000f000f7308 */ /* 0x000fe20000002400 */
[-C--:B------:R-:W-:Y:S01]  /*122d0*/  ISETP.GE.AND P1, PT, R16, R2.reuse, PT ;  /* 0x000000021000720c */ /* 0x080fe20003f26270 */
[----:B------:R-:W-:Y:S01]  /*122e0*/  FMUL.FTZ R105, R116, c[0x0][0x2ec] ;  /* 0x0000bb0074697a20 */ /* 0x000fe20000410000 */
[----:B------:R-:W-:Y:S01]  /*122f0*/  ISETP.GE.AND P0, PT, R16, R103, PT ;  /* 0x000000671000720c */ /* 0x000fe20003f06270 */
[----:B------:R-:W-:Y:S01]  /*12300*/  FMUL.FTZ R104, R118, c[0x0][0x2ec] ;  /* 0x0000bb0076687a20 */ /* 0x000fe20000410000 */
[C---:B------:R-:W-:Y:S01]  /*12310*/  IADD3 R17, R9.reuse, 0x20, RZ ;  /* 0x0000002009117810 */ /* 0x040fe20007ffe0ff */
[----:B------:R-:W-:Y:S01]  /*12320*/  FMUL.FTZ R33, R114, c[0x0][0x2ec] ;  /* 0x0000bb0072217a20 */ /* 0x000fe20000410000 */
[----:B------:R-:W-:Y:S01]  /*12330*/  IADD3 R16, R9, 0x21, RZ ;  /* 0x0000002109107810 */ /* 0x000fe20007ffe0ff */
[----:B------:R-:W3:Y:S01]  /*12340*/  MUFU.TANH R122, R122 ;  /* 0x0000007a007a7308 */ /* 0x000ee20000002400 */
[----:B----4-:R-:W-:Y:S01]  /*12350*/  FSEL R126, R20, -INF , !P4 ;  /* 0xff800000147e7808 */ /* 0x010fe20006000000 */
[----:B------:R-:W-:Y:S01]  /*12360*/  FMUL.FTZ R102, R119, c[0x0][0x2ec] ;  /* 0x0000bb0077667a20 */ /* 0x000fe20000410000 */
[----:B-1----:R-:W-:Y:S01]  /*12370*/  FSEL R107, R107, -INF , !P5 ;  /* 0xff8000006b6b7808 */ /* 0x002fe20006800000 */
[----:B------:R-:W-:Y:S01]  /*12380*/  FMUL.FTZ R106, R112, c[0x0][0x2ec] ;  /* 0x0000bb00706a7a20 */ /* 0x000fe20000410000 */
[----:B--2---:R-:W-:Y:S01]  /*12390*/  FSEL R124, R124, -INF , !P6 ;  /* 0xff8000007c7c7808 */ /* 0x004fe20007000000 */
[----:B------:R-:W-:Y:S01]  /*123a0*/  FMUL.FTZ R34, R115, c[0x0][0x2ec] ;  /* 0x0000bb0073227a20 */ /* 0x000fe20000410000 */
[----:B------:R-:W-:Y:S01]  /*123b0*/  FSEL R111, R12, -INF , !P1 ;  /* 0xff8000000c6f7808 */ /* 0x000fe20004800000 */
        /* <DEDUP_REMOVED lines=12> */
[-C--:B------:R-:W-:Y:S02]  /*12480*/  ISETP.GE.AND P4, PT, R16, R103.reuse, PT ;  /* 0x000000671000720c */ /* 0x080fe40003f86270 */
[C---:B------:R-:W-:Y:S02]  /*12490*/  ISETP.GE.AND P5, PT, R12.reuse, R2, PT ;  /* 0x000000020c00720c */ /* 0x040fe40003fa6270 */
[----:B------:R-:W-:Y:S01]  /*124a0*/  ISETP.GE.AND P6, PT, R12, R103, PT ;  /* 0x000000670c00720c */ /* 0x000fe20003fc6270 */
[----:B------:R-:W4:Y:S01]  /*124b0*/  MUFU.TANH R101, R101 ;  /* 0x0000006500657308 */ /* 0x000f220000002400 */
[----:B------:R-:W-:-:S02]  /*124c0*/  IADD3 R12, R9, 0x31, RZ ;  /* 0x00000031090c7810 */ /* 0x000fc40007ffe0ff */
[----:B-1----:R-:W-:Y:S02]  /*124d0*/  FSEL R120, R120, -INF , !P4 ;  /* 0xff80000078787808 */ /* 0x002fe40006000000 */
[----:B------:R-:W-:Y:S02]  /*124e0*/  ISETP.GE.AND P4, PT, R12, R2, PT ;  /* 0x000000020c00720c */ /* 0x000fe40003f86270 */
[----:B--2---:R-:W-:Y:S01]  /*124f0*/  FSEL R116, R11, -INF , !P6 ;  /* 0xff8000000b747808 */ /* 0x004fe20007000000 */
[----:B------:R-:W1:Y:S01]  /*12500*/  MUFU.TANH R14, R14 ;  /* 0x0000000e000e7308 */ /* 0x000e620000002400 */
[----:B------:R-:W-:Y:S02]  /*12510*/  IADD3 R11, R9, 0x38, RZ ;  /* 0x00000038090b7810 */ /* 0x000fe40007ffe0ff */
[----:B---3--:R-:W-:Y:S01]  /*12520*/  FSEL R118, R10, -INF , !P1 ;  /* 0xff8000000a767808 */ /* 0x008fe20004800000 */
[----:B------:R-:W-:Y:S01]  /*12530*/  FMUL.FTZ R10, R113, c[0x0][0x2ec] ;  /* 0x0000bb00710a7a20 */ /* 0x000fe20000410000 */
[----:B------:R-:W-:-:S02]  /*12540*/  IADD3 R13, R9, 0x30, RZ ;  /* 0x00000030090d7810 */ /* 0x000fc40007ffe0ff */
[-C--:B------:R-:W-:Y:S01]  /*12550*/  ISETP.GE.AND P6, PT, R9, R2.reuse, PT ;  /* 0x000000020900720c */ /* 0x080fe20003fc6270 */
[----:B------:R-:W2:Y:S01]  /*12560*/  MUFU.TANH R33, R33 ;  /* 0x0000002100217308 */ /* 0x000ea20000002400 */
[----:B----4-:R-:W-:Y:S02]  /*12570*/  FSEL R101, R101, -INF , !P4 ;  /* 0xff80000065657808 */ /* 0x010fe40006000000 */
[----:B------:R-:W-:Y:S02]  /*12580*/  ISETP.GE.AND P4, PT, R11, R103, PT ;  /* 0x000000670b00720c */ /* 0x000fe40003f86270 */
[----:B------:R-:W-:-:S03]  /*12590*/  ISETP.GE.AND P1, PT, R13, R2, PT ;  /* 0x000000020d00720c */ /* 0x000fc60003f26270 */
[----:B------:R-:W3:Y:S01]  /*125a0*/  MUFU.TANH R123, R123 ;  /* 0x0000007b007b7308 */ /* 0x000ee20000002400 */
[----:B-1----:R-:W-:Y:S02]  /*125b0*/  FSEL R20, R14, -INF , !P0 ;  /* 0xff8000000e147808 */ /* 0x002fe40004000000 */
[----:B------:R-:W-:-:S05]  /*125c0*/  ISETP.GE.AND P0, PT, R16, R2, PT ;  /* 0x000000021000720c */ /* 0x000fca0003f06270 */
[----:B------:R-:W1:Y:S01]  /*125d0*/  MUFU.TANH R121, R121 ;  /* 0x0000007900797308 */ /* 0x000e620000002400 */
[----:B--2---:R-:W-:Y:S02]  /*125e0*/  FSEL R33, R33, -INF , !P4 ;  /* 0xff80000021217808 */ /* 0x004fe40006000000 */
[----:B------:R-:W-:-:S05]  /*125f0*/  ISETP.GT.AND P4, PT, R176, R163, PT ;  /* 0x000000a3b000720c */ /* 0x000fca0003f84270 */
        /* <DEDUP_REMOVED lines=8> */
[C---:B------:R-:W-:Y:S02]  /*12680*/  ISETP.GE.AND P1, PT, R9.reuse, R103, PT ;  /* 0x000000670900720c */ /* 0x040fe40003f26270 */
[----:B------:R-:W-:-:S03]  /*12690*/  IADD3 R9, R9, 0x39, RZ ;  /* 0x0000003909097810 */ /* 0x000fc60007ffe0ff */
[----:B------:R-:W2:Y:S01]  /*126a0*/  MUFU.TANH R106, R106 ;  /* 0x0000006a006a7308 */ /* 0x000ea20000002400 */
[----:B---3--:R-:W-:Y:S01]  /*126b0*/  FSEL R104, R104, -INF , !P0 ;  /* 0xff80000068687808 */ /* 0x008fe20004000000 */
[----:B------:R-:W-:Y:S01]  /*126c0*/  BAR.SYNC.DEFER_BLOCKING 0x0 ;  /* 0x0000000000007b1d */ /* 0x000fe20000010000 */
[----:B------:R-:W-:-:S05]  /*126d0*/  ISETP.GE.AND P0, PT, R11, R2, PT ;  /* 0x000000020b00720c */ /* 0x000fca0003f06270 */
[----:B------:R-:W3:Y:S01]  /*126e0*/  MUFU.TANH R0, R0 ;  /* 0x0000000000007308 */ /* 0x000ee20000002400 */
[----:B-1----:R-:W-:Y:S02]  /*126f0*/  FSEL R102, R102, -INF , !P5 ;  /* 0xff80000066667808 */ /* 0x002fe40006800000 */
[----:B------:R-:W-:-:S05]  /*12700*/  ISETP.GE.AND P5, PT, R9, R2, PT ;  /* 0x000000020900720c */ /* 0x000fca0003fa6270 */
[----:B------:R-:W1:Y:S01]  /*12710*/  MUFU.TANH R24, R24 ;  /* 0x0000001800187308 */ /* 0x000e620000002400 */
[----:B--2---:R-:W-:Y:S02]  /*12720*/  FSEL R106, R106, -INF , !P0 ;  /* 0xff8000006a6a7808 */ /* 0x004fe40004000000 */
[----:B------:R-:W-:-:S05]  /*12730*/  ISETP.GE.AND P0, PT, R9, R103, PT ;  /* 0x000000670900720c */ /* 0x000fca0003f06270 */
[----:B------:R-:W2:Y:S01]  /*12740*/  MUFU.TANH R10, R10 ;  /* 0x0000000a000a7308 */ /* 0x000ea20000002400 */
[----:B---3--:R-:W-:-:S07]  /*12750*/  FSEL R9, R0, -INF , !P6 ;  /* 0xff80000000097808 */ /* 0x008fce0007000000 */
[----:B------:R-:W3:Y:S01]  /*12760*/  MUFU.TANH R34, R34 ;  /* 0x0000002200227308 */ /* 0x000ee20000002400 */
[----:B-1----:R-:W-:Y:S02]  /*12770*/  FSEL R0, R24, -INF , !P1 ;  /* 0xff80000018007808 */ /* 0x002fe40004800000 */
[----:B--2---:R-:W-:Y:S02]  /*12780*/  FSEL R103, R10, -INF , !P5 ;  /* 0xff8000000a677808 */ /* 0x004fe40006800000 */
[----:B---3--:R-:W-:Y:S01]  /*12790*/  FSEL R34, R34, -INF , !P0 ;  /* 0xff80000022227808 */ /* 0x008fe20004000000 */
        /* <DEDUP_REMOVED lines=61> */
.L_x_6482:
[----:B------:R-:W-:-:S05]  /*12b70*/  IMAD.MOV.U32 R12, RZ, RZ, c[0x0][0x198] ;  /* 0x00006600ff0c7624 */ /* 0x000fca00078e00ff */
[----:B------:R-:W-:-:S04]  /*12b80*/  LEA R12, -R12, RZ, 0x6 ;  /* 0x000000ff0c0c7211 */ /* 0x000fc800078e31ff */
[----:B------:R-:W-:Y:S02]  /*12b90*/  SHF.R.S32.HI R13, RZ, 0x1f, R12 ;  /* 0x0000001fff0d7819 */ /* 0x000fe4000001140c */
.L_x_6483:
        /* <DEDUP_REMOVED lines=24> */
[----:B------:R-:W-:Y:S01]  /*12d20*/  @P2 IMAD.MOV.U32 R11, RZ, RZ, R27 ;  /* 0x000000ffff0b2224 */ /* 0x000fe200078e001b */
[----:B------:R-:W-:Y:S01]  /*12d30*/  @!P1 LEA R108, P6, R12, R174, 0x1 ;  /* 0x000000ae0c6c9211 */ /* 0x000fe200078c08ff */
        /* <DEDUP_REMOVED lines=43> */
.L_x_6481:
        /* <DEDUP_REMOVED lines=38> */
[----:B------:R-:W2:Y:S04]  /*13250*/  SHFL.BFLY PT, R27, R2, 0x1, 0x1f ;  /* 0x0c201f00021b7f89 */ /* 0x000ea800000e0000 */
[----:B------:R-:W-:Y:S01]  /*13260*/  LDSM.16.MT88.4 R12, [R154+0x8000] ;  /* 0x008000009a0c783b */ /* 0x000fe20000004200 */
[----:B-1----:R-:W-:Y:S02]  /*13270*/  FMNMX.FTZ R26, R11, R26, !PT ;  /* 0x0000001a0b1a7209 */ /* 0x002fe40007810000 */
[----:B--2---:R-:W-:-:S03]  /*13280*/  FMNMX.FTZ R27, R2, R27, !PT ;  /* 0x0000001b021b7209 */ /* 0x004fc60007810000 */
[C---:B------:R-:W-:Y:S01]  /*13290*/  FMUL.FTZ R35, R26.reuse, c[0x0][0x23c] ;  /* 0x00008f001a237a20 */ /* 0x040fe20000410000 */
[----:B------:R-:W-:Y:S02]  /*132a0*/  FSETP.NEU.FTZ.AND P0, PT, R26, -INF , PT ;  /* 0xff8000001a00780b */ /* 0x000fe40003f1d000 */
[C---:B------:R-:W-:Y:S01]  /*132b0*/  FSETP.NEU.FTZ.AND P1, PT, R27.reuse, -INF , PT ;  /* 0xff8000001b00780b */ /* 0x040fe20003f3d000 */
[----:B------:R-:W-:Y:S01]  /*132c0*/  FMUL.FTZ R108, R27, c[0x0][0x23c] ;  /* 0x00008f001b6c7a20 */ /* 0x000fe20000410000 */
[----:B------:R-:W-:Y:S02]  /*132d0*/  FSEL R35, R35, RZ, P0 ;  /* 0x000000ff23237208 */ /* 0x000fe40000000000 */
[----:B------:R-:W-:Y:S02]  /*132e0*/  FSEL R31, R27, RZ, P1 ;  /* 0x000000ff1b1f7208 */ /* 0x000fe40000800000 */
[----:B------:R-:W-:Y:S01]  /*132f0*/  FSEL R108, R108, RZ, P1 ;  /* 0x000000ff6c6c7208 */ /* 0x000fe20000800000 */
[----:B------:R-:W-:-:S02]  /*13300*/  FFMA.FTZ R29, R0, c[0x0][0x23c], -R35 ;  /* 0x00008f00001d7a23 */ /* 0x000fc40000010823 */
[--C-:B------:R-:W-:Y:S02]  /*13310*/  FFMA.FTZ R0, R8, c[0x0][0x23c], -R35.reuse ;  /* 0x00008f0008007a23 */ /* 0x100fe40000010823 */
[--C-:B------:R-:W-:Y:S02]  /*13320*/  FFMA.FTZ R30, R9, c[0x0][0x23c], -R108.reuse ;  /* 0x00008f00091e7a23 */ /* 0x100fe4000001086c */
[----:B------:R-:W-:Y:S01]  /*13330*/  FFMA.FTZ R28, R6, c[0x0][0x23c], -R35 ;  /* 0x00008f00061c7a23 */ /* 0x000fe20000010823 */
[----:B------:R-:W1:Y:S01]  /*13340*/  LDSM.16.MT88.4 R8, [R156+0x8000] ;  /* 0x008000009c08783b */ /* 0x000e620000004200 */
[----:B------:R-:W-:Y:S01]  /*13350*/  FSEL R6, R26, RZ, P0 ;  /* 0x000000ff1a067208 */ /* 0x000fe20000000000 */
[----:B------:R-:W-:Y:S01]  /*13360*/  FADD.FTZ R31, R100, -R31 ;  /* 0x8000001f641f7221 */ /* 0x000fe20000010000 */
[----:B------:R-:W-:Y:S01]  /*13370*/  MUFU.EX2 R30, R30 ;  /* 0x0000001e001e7308 */ /* 0x000fe20000000800 */
[----:B------:R-:W-:Y:S02]  /*13380*/  FFMA.FTZ R24, R25, c[0x0][0x23c], -R108 ;  /* 0x00008f0019187a23 */ /* 0x000fe4000001086c */
[----:B------:R-:W-:-:S02]  /*13390*/  FADD.FTZ R3, R3, -R6 ;  /* 0x8000000603037221 */ /* 0x000fc40000010000 */
[--C-:B------:R-:W-:Y:S02]  /*133a0*/  FFMA.FTZ R25, R5, c[0x0][0x23c], -R108.reuse ;  /* 0x00008f0005197a23 */ /* 0x100fe4000001086c */
[----:B------:R-:W-:Y:S01]  /*133b0*/  FMUL.FTZ R32, R3, c[0x0][0x23c] ;  /* 0x00008f0003207a20 */ /* 0x000fe20000410000 */
[----:B------:R-:W2:Y:S01]  /*133c0*/  MUFU.EX2 R24, R24 ;  /* 0x0000001800187308 */ /* 0x000ea20000000800 */
[--C-:B------:R-:W-:Y:S02]  /*133d0*/  FFMA.FTZ R2, R7, c[0x0][0x23c], -R108.reuse ;  /* 0x00008f0007027a23 */ /* 0x100fe4000001086c */
[----:B------:R-:W-:Y:S02]  /*133e0*/  FMUL.FTZ R31, R31, c[0x0][0x23c] ;  /* 0x00008f001f1f7a20 */ /* 0x000fe40000410000 */
[----:B------:R-:W-:Y:S02]  /*133f0*/  FFMA.FTZ R3, R4, c[0x0][0x23c], -R35 ;  /* 0x00008f0004037a23 */ /* 0x000fe40000010823 */
[--C-:B------:R-:W-:Y:S01]  /*13400*/  FFMA.FTZ R100, R107, c[0x0][0x23c], -R108.reuse ;  /* 0x00008f006b647a23 */ /* 0x100fe2000001086c */
        /* <DEDUP_REMOVED lines=10> */
[----:B------:R-:W-:Y:S01]  /*134b0*/  MUFU.EX2 R29, R29 ;  /* 0x0000001d001d7308 */ /* 0x000fe20000000800 */
[----:B------:R-:W-:Y:S01]  /*134c0*/  LDSM.16.MT88.4 R20, [R153+0x8800] ;  /* 0x008800009914783b */ /* 0x000fe20000004200 */
        /* <DEDUP_REMOVED lines=14> */
[----:B--2---:R-:W-:Y:S01]  /*135b0*/  F2FP.BF16.PACK_AB R5, R0, R29 ;  /* 0x0000001d0005723e */ /* 0x004fe200000010ff */
[----:B------:R-:W-:-:S02]  /*135c0*/  FFMA.FTZ R106, R103, c[0x0][0x23c], -R108 ;  /* 0x00008f00676a7a23 */ /* 0x000fc4000001086c */
[----:B------:R-:W-:Y:S02]  /*135d0*/  FFMA.FTZ R105, R105, c[0x0][0x23c], -R108 ;  /* 0x00008f0069697a23 */ /* 0x000fe4000001086c */
[--C-:B------:R-:W-:Y:S02]  /*135e0*/  FFMA.FTZ R103, R104, c[0x0][0x23c], -R35.reuse ;  /* 0x00008f0068677a23 */ /* 0x100fe40000010823 */
        /* <DEDUP_REMOVED lines=16> */
[----:B------:R-:W-:Y:S01]  /*136f0*/  MUFU.EX2 R109, R109 ;  /* 0x0000006d006d7308 */ /* 0x000fe20000000800 */
        /* <DEDUP_REMOVED lines=18> */
[----:B------:R-:W2:Y:S01]  /*13820*/  MUFU.EX2 R111, R111 ;  /* 0x0000006f006f7308 */ /* 0x000ea20000000800 */
[----:B------:R-:W-:Y:S01]  /*13830*/  FMUL.FTZ R77, R77, R31 ;  /* 0x0000001f4d4d7220 */ /* 0x000fe20000410000 */
[----:B------:R-:W-:Y:S01]  /*13840*/  HMMA.16816.F32.BF16 R84, R4, R14, R84 ;  /* 0x0000000e0454723c */ /* 0x000fe20000041854 */
[----:B------:R-:W3:Y:S01]  /*13850*/  LDSM.16.MT88.4 R12, [R152+0x8000] ;  /* 0x00800000980c783b */ /* 0x000ee20000004200 */
[----:B------:R-:W-:-:S02]  /*13860*/  FMUL.FTZ R78, R78, R32 ;  /* 0x000000204e4e7220 */ /* 0x000fc40000410000 */
[-C--:B------:R-:W-:Y:S02]  /*13870*/  FMUL.FTZ R79, R79, R32.reuse ;  /* 0x000000204f4f7220 */ /* 0x080fe40000410000 */
        /* <DEDUP_REMOVED lines=24> */
[----:B------:R-:W1:Y:S01]  /*13a00*/  MUFU.EX2 R124, R124 ;  /* 0x0000007c007c7308 */ /* 0x000e620000000800 */
        /* <DEDUP_REMOVED lines=11> */
[-C--:B------:R-:W-:Y:S02]  /*13ac0*/  FMUL.FTZ R52, R52, R31.reuse ;  /* 0x0000001f34347220 */ /* 0x080fe40000410000 */
[-C--:B------:R-:W-:Y:S01]  /*13ad0*/  FMUL.FTZ R53, R53, R31.reuse ;  /* 0x0000001f35357220 */ /* 0x080fe20000410000 */
[----:B------:R-:W-:Y:S01]  /*13ae0*/  MUFU.EX2 R126, R126 ;  /* 0x0000007e007e7308 */ /* 0x000fe20000000800 */
[-C--:B------:R-:W-:Y:S02]  /*13af0*/  FMUL.FTZ R54, R54, R32.reuse ;  /* 0x0000002036367220 */ /* 0x080fe40000410000 */
[-C--:B------:R-:W-:Y:S02]  /*13b00*/  FMUL.FTZ R55, R55, R32.reuse ;  /* 0x0000002037377220 */ /* 0x080fe40000410000 */
[-C--:B------:R-:W-:Y:S02]  /*13b10*/  FMUL.FTZ R56, R56, R31.reuse ;  /* 0x0000001f38387220 */ /* 0x080fe40000410000 */
[----:B------:R-:W-:Y:S01]  /*13b20*/  FMUL.FTZ R57, R57, R31 ;  /* 0x0000001f39397220 */ /* 0x000fe20000410000 */
[----:B------:R-:W-:Y:S01]  /*13b30*/  MUFU.EX2 R117, R117 ;  /* 0x0000007500757308 */ /* 0x000fe20000000800 */
[----:B------:R-:W-:-:S02]  /*13b40*/  FMUL.FTZ R58, R58, R32 ;  /* 0x000000203a3a7220 */ /* 0x000fc40000410000 */
[-C--:B------:R-:W-:Y:S02]  /*13b50*/  FMUL.FTZ R59, R59, R32.reuse ;  /* 0x000000203b3b7220 */ /* 0x080fe40000410000 */
[-C--:B------:R-:W-:Y:S01]  /*13b60*/  FMUL.FTZ R60, R60, R31.reuse ;  /* 0x0000001f3c3c7220 */ /* 0x080fe20000410000 */
[C---:B-1----:R-:W-:Y:S01]  /*13b70*/  HMMA.16816.F32.BF16 R36, R4.reuse, R8, R36 ;  /* 0x000000080424723c */ /* 0x042fe20000041824 */
[-C--:B------:R-:W-:Y:S01]  /*13b80*/  FMUL.FTZ R61, R61, R31.reuse ;  /* 0x0000001f3d3d7220 */ /* 0x080fe20000410000 */
[----:B------:R-:W1:Y:S01]  /*13b90*/  MUFU.EX2 R118, R118 ;  /* 0x0000007600767308 */ /* 0x000e620000000800 */
        /* <DEDUP_REMOVED lines=9> */
[C---:B---3--:R-:W-:Y:S01]  /*13c30*/  HMMA.16816.F32.BF16 R44, R4.reuse, R12, R44 ;  /* 0x0000000c042c723c */ /* 0x048fe2000004182c */
[----:B------:R-:W-:Y:S02]  /*13c40*/  FFMA.FTZ R31, R183, R31, R30 ;  /* 0x0000001fb71f7223 */ /* 0x000fe4000001001e */
[----:B------:R-:W3:Y:S01]  /*13c50*/  MUFU.EX2 R121, R121 ;  /* 0x0000007900797308 */ /* 0x000ee20000000800 */
[----:B------:R-:W-:Y:S02]  /*13c60*/  FFMA.FTZ R29, R181, R32, R29 ;  /* 0x00000020b51d7223 */ /* 0x000fe4000001001d */
[----:B------:R-:W-:Y:S02]  /*13c70*/  FADD.FTZ R24, R24, R31 ;  /* 0x0000001f18187221 */ /* 0x000fe40000010000 */
[----:B------:R-:W-:Y:S01]  /*13c80*/  HMMA.16816.F32.BF16 R48, R4, R14, R48 ;  /* 0x0000000e0430723c */ /* 0x000fe20000041830 */
[----:B------:R-:W3:Y:S01]  /*13c90*/  LDSM.16.MT88.4 R12, [R156+0x8800] ;  /* 0x008800009c0c783b */ /* 0x000ee20000004200 */
[----:B------:R-:W-:Y:S01]  /*13ca0*/  FADD.FTZ R29, R0, R29 ;  /* 0x0000001d001d7221 */ /* 0x000fe20000010000 */
[----:B------:R-:W-:Y:S03]  /*13cb0*/  MUFU.EX2 R105, R105 ;  /* 0x0000006900697308 */ /* 0x000fe60000000800 */
[----:B------:R-:W-:-:S02]  /*13cc0*/  FADD.FTZ R0, R28, R29 ;  /* 0x0000001d1c007221 */ /* 0x000fc40000010000 */
[C---:B------:R-:W-:Y:S02]  /*13cd0*/  HMMA.16816.F32.BF16 R60, R4.reuse, R16, R60 ;  /* 0x00000010043c723c */ /* 0x040fe4000004183c */
[----:B------:R-:W-:Y:S01]  /*13ce0*/  FADD.FTZ R0, R3, R0 ;  /* 0x0000000003007221 */ /* 0x000fe20000010000 */
[----:B------:R-:W3:Y:S03]  /*13cf0*/  MUFU.EX2 R116, R116 ;  /* 0x0000007400747308 */ /* 0x000ee60000000800 */
[----:B--2---:R-:W-:Y:S02]  /*13d00*/  FADD.FTZ R3, R111, R0 ;  /* 0x000000006f037221 */ /* 0x004fe40000010000 */
[C---:B------:R-:W-:Y:S01]  /*13d10*/  HMMA.16816.F32.BF16 R64, R4.reuse, R18, R64 ;  /* 0x000000120440723c */ /* 0x040fe20000041840 */
[----:B------:R-:W2:Y:S01]  /*13d20*/  LDSM.16.MT88.4 R16, [R152+0x8800] ;  /* 0x008800009810783b */ /* 0x000ea20000004200 */
[----:B----4-:R-:W-:Y:S01]  /*13d30*/  FADD.FTZ R3, R112, R3 ;  /* 0x0000000370037221 */ /* 0x010fe20000010000 */
[----:B------:R-:W-:Y:S05]  /*13d40*/  MUFU.EX2 R101, R101 ;  /* 0x0000006500657308 */ /* 0x000fea0000000800 */
[C---:B-1----:R-:W-:Y:S03]  /*13d50*/  HMMA.16816.F32.BF16 R52, R4.reuse, R8, R52 ;  /* 0x000000080434723c */ /* 0x042fe60000041834 */
[----:B------:R-:W-:Y:S05]  /*13d60*/  MUFU.EX2 R106, R106 ;  /* 0x0000006a006a7308 */ /* 0x000fea0000000800 */
[----:B------:R-:W-:Y:S01]  /*13d70*/  HMMA.16816.F32.BF16 R56, R4, R10, R56 ;  /* 0x0000000a0438723c */ /* 0x000fe20000041838 */
[----:B------:R-:W1:Y:S02]  /*13d80*/  LDSM.16.MT88.4 R8, [R154+0x8800] ;  /* 0x008800009a08783b */ /* 0x000e640000004200 */
[----:B------:R-:W-:Y:S04]  /*13d90*/  MUFU.EX2 R103, R103 ;  /* 0x0000006700677308 */ /* 0x000fe80000000800 */
[----:B------:R-:W-:-:S02]  /*13da0*/  F2FP.BF16.PACK_AB R4, R109, R110 ;  /* 0x0000006e6d04723e */ /* 0x000fc400000010ff */
[----:B------:R-:W-:Y:S02]  /*13db0*/  F2FP.BF16.PACK_AB R5, R112, R111 ;  /* 0x0000006f7005723e */ /* 0x000fe400000010ff */
[----:B------:R-:W4:Y:S01]  /*13dc0*/  MUFU.EX2 R102, R102 ;  /* 0x0000006600667308 */ /* 0x000f220000000800 */
[----:B------:R-:W-:Y:S02]  /*13dd0*/  F2FP.BF16.PACK_AB R6, R107, R100 ;  /* 0x000000646b06723e */ /* 0x000fe400000010ff */
[----:B-----5:R-:W-:-:S05]  /*13de0*/  F2FP.BF16.PACK_AB R7, R113, R114 ;  /* 0x000000727107723e */ /* 0x020fca00000010ff */
[----:B------:R-:W-:Y:S02]  /*13df0*/  MUFU.EX2 R33, R33 ;  /* 0x0000002100217308 */ /* 0x000fe40000000800 */
[C---:B---3--:R-:W-:Y:S06]  /*13e00*/  HMMA.16816.F32.BF16 R96, R4.reuse, R12, R96 ;  /* 0x0000000c0460723c */ /* 0x048fec0000041860 */
[----:B------:R-:W3:Y:S02]  /*13e10*/  MUFU.EX2 R34, R34 ;  /* 0x0000002200227308 */ /* 0x000ee40000000800 */
[C---:B------:R-:W-:Y:S01]  /*13e20*/  HMMA.16816.F32.BF16 R92, R4.reuse, R14, R92 ;  /* 0x0000000e045c723c */ /* 0x040fe2000004185c */
[----:B------:R-:W5:Y:S07]  /*13e30*/  LDSM.16.MT88.4 R12, [R156+0xa800] ;  /* 0x00a800009c0c783b */ /* 0x000f6e0000004200 */
[C---:B--2---:R-:W-:Y:S08]  /*13e40*/  HMMA.16816.F32.BF16 R72, R4.reuse, R16, R72 ;  /* 0x000000100448723c */ /* 0x044ff00000041848 */
[C---:B-1----:R-:W-:Y:S08]  /*13e50*/  HMMA.16816.F32.BF16 R88, R4.reuse, R8, R88 ;  /* 0x000000080458723c */ /* 0x042ff00000041858 */
[C---:B------:R-:W-:Y:S01]  /*13e60*/  HMMA.16816.F32.BF16 R84, R4.reuse, R10, R84 ;  /* 0x0000000a0454723c */ /* 0x040fe20000041854 */
[----:B------:R-:W1:Y:S07]  /*13e70*/  LDSM.16.MT88.4 R8, [R154+0xa800] ;  /* 0x00a800009a08783b */ /* 0x000e6e0000004200 */
[C---:B------:R-:W-:Y:S01]  /*13e80*/  HMMA.16816.F32.BF16 R68, R4.reuse, R18, R68 ;  /* 0x000000120444723c */ /* 0x040fe20000041844 */
[----:B------:R-:W2:Y:S07]  /*13e90*/  LDSM.16.MT88.4 R16, [R152+0xa800] ;  /* 0x00a800009810783b */ /* 0x000eae0000004200 */
[C---:B------:R-:W-:Y:S08]  /*13ea0*/  HMMA.16816.F32.BF16 R80, R4.reuse, R20, R80 ;  /* 0x000000140450723c */ /* 0x040ff00000041850 */
[C---:B-----5:R-:W-:Y:S08]  /*13eb0*/  HMMA.16816.F32.BF16 R36, R4.reuse, R12, R36 ;  /* 0x0000000c0424723c */ /* 0x060ff00000041824 */
[C---:B------:R-:W-:Y:S01]  /*13ec0*/  HMMA.16816.F32.BF16 R40, R4.reuse, R14, R40 ;  /* 0x0000000e0428723c */ /* 0x040fe20000041828 */
[----:B------:R-:W5:Y:S07]  /*13ed0*/  LDSM.16.MT88.4 R12, [R153+0xa800] ;  /* 0x00a80000990c783b */ /* 0x000f6e0000004200 */
        /* <DEDUP_REMOVED lines=11> */
[----:B------:R-:W-:-:S02]  /*13f90*/  F2FP.BF16.PACK_AB R4, R124, R119 ;  /* 0x000000777c04723e */ /* 0x000fc400000010ff */
[----:B------:R-:W-:Y:S02]  /*13fa0*/  F2FP.BF16.PACK_AB R5, R118, R117 ;  /* 0x000000757605723e */ /* 0x000fe400000010ff */
[----:B------:R-:W-:Y:S02]  /*13fb0*/  F2FP.BF16.PACK_AB R6, R126, R115 ;  /* 0x000000737e06723e */ /* 0x000fe400000010ff */
[----:B------:R-:W-:-:S07]  /*13fc0*/  F2FP.BF16.PACK_AB R7, R121, R120 ;  /* 0x000000787907723e */ /* 0x000fce00000010ff */
[C---:B-1----:R-:W-:Y:S08]  /*13fd0*/  HMMA.16816.F32.BF16 R88, R4.reuse, R8, R88 ;  /* 0x000000080458723c */ /* 0x042ff00000041858 */
[C---:B------:R-:W-:Y:S01]  /*13fe0*/  HMMA.16816.F32.BF16 R84, R4.reuse, R10, R84 ;  /* 0x0000000a0454723c */ /* 0x040fe20000041854 */
[----:B------:R-:W1:Y:S07]  /*13ff0*/  LDSM.16.MT88.4 R8, [R154+0xb000] ;  /* 0x00b000009a08783b */ /* 0x000e6e0000004200 */
[C---:B--2---:R-:W-:Y:S08]  /*14000*/  HMMA.16816.F32.BF16 R72, R4.reuse, R16, R72 ;  /* 0x000000100448723c */ /* 0x044ff00000041848 */
[C---:B-----5:R-:W-:Y:S08]  /*14010*/  HMMA.16816.F32.BF16 R96, R4.reuse, R12, R96 ;  /* 0x0000000c0460723c */ /* 0x060ff00000041860 */
[C---:B------:R-:W-:Y:S01]  /*14020*/  HMMA.16816.F32.BF16 R92, R4.reuse, R14, R92 ;  /* 0x0000000e045c723c */ /* 0x040fe2000004185c */
[----:B------:R-:W2:Y:S07]  /*14030*/  LDSM.16.MT88.4 R12, [R156+0xb000] ;  /* 0x00b000009c0c783b */ /* 0x000eae0000004200 */
[C---:B------:R-:W-:Y:S01]  /*14040*/  HMMA.16816.F32.BF16 R68, R4.reuse, R18, R68 ;  /* 0x000000120444723c */ /* 0x040fe20000041844 */
[----:B------:R-:W5:Y:S07]  /*14050*/  LDSM.16.MT88.4 R16, [R152+0xb000] ;  /* 0x00b000009810783b */ /* 0x000f6e0000004200 */
        /* <DEDUP_REMOVED lines=9> */
[C---:B-----5:R-:W-:Y:S08]  /*140f0*/  HMMA.16816.F32.BF16 R60, R4.reuse, R16, R60 ;  /* 0x00000010043c723c */ /* 0x060ff0000004183c */
[C---:B------:R-:W-:Y:S01]  /*14100*/  HMMA.16816.F32.BF16 R64, R4.reuse, R18, R64 ;  /* 0x000000120440723c */ /* 0x040fe20000041840 */
[----:B------:R-:W2:Y:S07]  /*14110*/  LDSM.16.MT88.4 R16, [R153+0x9800] ;  /* 0x009800009910783b */ /* 0x000eae0000004200 */
[C---:B-1----:R-:W-:Y:S08]  /*14120*/  HMMA.16816.F32.BF16 R52, R4.reuse, R12, R52 ;  /* 0x0000000c0434723c */ /* 0x042ff00000041834 */
[----:B------:R-:W-:Y:S01]  /*14130*/  HMMA.16816.F32.BF16 R56, R4, R14, R56 ;  /* 0x0000000e0438723c */ /* 0x000fe20000041838 */
[----:B------:R-:W1:Y:S06]  /*14140*/  LDSM.16.MT88.4 R12, [R152+0x9800] ;  /* 0x00980000980c783b */ /* 0x000e6c0000004200 */
[----:B------:R-:W-:-:S02]  /*14150*/  F2FP.BF16.PACK_AB R4, R116, R105 ;  /* 0x000000697404723e */ /* 0x000fc400000010ff */
[----:B----4-:R-:W-:Y:S02]  /*14160*/  F2FP.BF16.PACK_AB R5, R102, R103 ;  /* 0x000000676605723e */ /* 0x010fe400000010ff */
[----:B------:R-:W-:Y:S02]  /*14170*/  F2FP.BF16.PACK_AB R6, R106, R101 ;  /* 0x000000656a06723e */ /* 0x000fe400000010ff */
[----:B---3--:R-:W-:-:S07]  /*14180*/  F2FP.BF16.PACK_AB R7, R34, R33 ;  /* 0x000000212207723e */ /* 0x008fce00000010ff */
        /* <DEDUP_REMOVED lines=13> */
[C---:B--2---:R-:W-:Y:S07]  /*14260*/  HMMA.16816.F32.BF16 R44, R4.reuse, R16, R44 ;  /* 0x00000010042c723c */ /* 0x044fee000004182c */
[----:B------:R-:W-:Y:S01]  /*14270*/  FADD.FTZ R17, R25, R24 ;  /* 0x0000001819117221 */ /* 0x000fe20000010000 */
[----:B------:R-:W-:Y:S03]  /*14280*/  HMMA.16816.F32.BF16 R84, R4, R22, R84 ;  /* 0x000000160454723c */ /* 0x000fe60000041854 */
        /* <DEDUP_REMOVED lines=8> */
[----:B-1----:R-:W-:Y:S01]  /*14310*/  HMMA.16816.F32.BF16 R52, R4, R12, R52 ;  /* 0x0000000c0434723c */ /* 0x002fe20000041834 */
[----:B------:R-:W-:Y:S01]  /*14320*/  FADD.FTZ R3, R118, R3 ;  /* 0x0000000376037221 */ /* 0x000fe20000010000 */
[----:B------:R-:W-:Y:S01]  /*14330*/  MOV R100, R27 ;  /* 0x0000001b00647202 */ /* 0x000fe20000000f00 */
[----:B------:R-:W-:-:S04]  /*14340*/  FADD.FTZ R0, R107, R0 ;  /* 0x000000006b007221 */ /* 0x000fc80000010000 */
[----:B------:R-:W-:Y:S01]  /*14350*/  FADD.FTZ R119, R119, R0 ;  /* 0x0000000077777221 */ /* 0x000fe20000010000 */
[C---:B------:R-:W-:Y:S01]  /*14360*/  HMMA.16816.F32.BF16 R56, R4.reuse, R14, R56 ;  /* 0x0000000e0438723c */ /* 0x040fe20000041838 */
[----:B------:R-:W-:Y:S01]  /*14370*/  FADD.FTZ R0, R120, R3 ;  /* 0x0000000378007221 */ /* 0x000fe20000010000 */
[----:B------:R-:W-:Y:S01]  /*14380*/  MOV R3, R26 ;  /* 0x0000001a00037202 */ /* 0x000fe20000000f00 */
        /* <DEDUP_REMOVED lines=12> */
[----:B------:R-:W-:-:S04]  /*14450*/  FADD.FTZ R101, R101, R116 ;  /* 0x0000007465657221 */ /* 0x000fc80000010000 */
[----:B------:R-:W-:-:S08]  /*14460*/  FADD.FTZ R183, R106, R101 ;  /* 0x000000656ab77221 */ /* 0x000fd00000010000 */
.L_x_6478:
        /* <DEDUP_REMOVED lines=11> */
.L_x_6488:
        /* <DEDUP_REMOVED lines=66> */
.L_x_6485:
[----:B------:R-:W-:Y:S02]  /*14940*/  LOP3.LUT P4, RZ, R177, 0x1, RZ, 0xc0, !PT ;  /* 0x00000001b1ff7812 */ /* 0x000fe4000788c0ff */
[----:B------:R-:W-:Y:S02]  /*14950*/  LEA R2, P6, R182, R180, 0x1 ;  /* 0x000000b4b6027211 */ /* 0x000fe400078c08ff */
[----:B------:R-:W-:Y:S02]  /*14960*/  IADD3 R101, P0, R167, R182, RZ ;  /* 0x000000b6a7657210 */ /* 0x000fe40007f1e0ff */
[----:B------:R-:W-:Y:S02]  /*14970*/  LOP3.LUT P2, RZ, R177, 0x2, RZ, 0xc0, !PT ;  /* 0x00000002b1ff7812 */ /* 0x000fe4000784c0ff */
[----:B------:R-:W-:Y:S02]  /*14980*/  IADD3.X R102, R166, R3, RZ, P0, !PT ;  /* 0x00000003a6667210 */ /* 0x000fe400007fe4ff */
[----:B------:R-:W-:Y:S02]  /*14990*/  LEA.HI.X R3, R182, R185, R3, 0x1, P6 ;  /* 0x000000b9b6037211 */ /* 0x000fe400030f0c03 */
[----:B------:R-:W-:Y:S02]  /*149a0*/  IADD3 R100, P1, R167, R101, RZ ;  /* 0x00000065a7647210 */ /* 0x000fe40007f3e0ff */
[CC--:B------:R-:W-:Y:S01]  /*149b0*/  @P4 LEA R190, P5, R101.reuse, R180.reuse, 0x1 ;  /* 0x000000b465be4211 */ /* 0x0c0fe200078a08ff */
[----:B------:R-:W-:Y:S01]  /*149c0*/  @!PT LDS RZ, [RZ] ;  /* 0x00000000fffff984 */ /* 0x000fe20000000800 */
[----:B------:R-:W-:Y:S01]  /*149d0*/  @!PT LDS RZ, [RZ] ;  /* 0x00000000fffff984 */ /* 0x000fe20000000800 */
[----:B------:R-:W-:Y:S01]  /*149e0*/  @!PT LDS RZ, [RZ] ;  /* 0x00000000fffff984 */ /* 0x000fe20000000800 */
[----:B------:R1:W-:Y:S01]  /*149f0*/  @P4 LDGSTS.E.BYPASS.LTC128B.128 [R172+0x8000], [R2.64] ;  /* 0x0800000002ac4fae */ /* 0x0003e2000b901d46 */
[-C--:B------:R-:W-:Y:S02]  /*14a00*/  @P4 LEA R194, P6, R100, R180.reuse, 0x1 ;  /* 0x000000b464c24211 */ /* 0x080fe400078c08ff */
[CCC-:B------:R-:W-:Y:S02]  /*14a10*/  @P4 LEA.HI.X R191, R101.reuse, R185.reuse, R102.reuse, 0x1, P5 ;  /* 0x000000b965bf4211 */ /* 0x1c0fe400028f0c66 */
[C---:B------:R-:W-:Y:S02]  /*14a20*/  @P2 LEA R186, P0, R101.reuse, R180, 0x1 ;  /* 0x000000b465ba2211 */ /* 0x040fe400078008ff */
[----:B------:R-:W-:Y:S01]  /*14a30*/  @!P4 STS.128 [R172+0x8000], RZ ;  /* 0x008000ffac00c388 */ /* 0x000fe20000000c00 */
[----:B------:R-:W-:Y:S02]  /*14a40*/  IADD3.X R189, R166, R102, RZ, P1, !PT ;  /* 0x00000066a6bd7210 */ /* 0x000fe40000ffe4ff */
[-C--:B------:R-:W-:Y:S02]  /*14a50*/  @P2 LEA.HI.X R187, R101, R185.reuse, R102, 0x1, P0 ;  /* 0x000000b965bb2211 */ /* 0x080fe400000f0c66 */
[C-C-:B------:R-:W-:Y:S02]  /*14a60*/  @P4 LEA.HI.X R195, R100.reuse, R185, R189.reuse, 0x1, P6 ;  /* 0x000000b964c34211 */ /* 0x140fe400030f0cbd */
[----:B------:R-:W-:Y:S01]  /*14a70*/  @!PT LDS RZ, [RZ] ;  /* 0x00000000fffff984 */ /* 0x000fe20000000800 */
[----:B------:R-:W-:Y:S01]  /*14a80*/  @!PT LDS RZ, [RZ] ;  /* 0x00000000fffff984 */ /* 0x000fe20000000800 */
[----:B------:R-:W-:Y:S01]  /*14a90*/  @!PT LDS RZ, [RZ] ;  /* 0x00000000fffff984 */ /* 0x000fe20000000800 */
[----:B------:R1:W-:Y:S01]  /*14aa0*/  @P2 LDGSTS.E.BYPASS.LTC128B.128 [R172+0xa000], [R2.64+0x80] ;  /* 0x0a00008002ac2fae */ /* 0x0003e2000b901d46 */
[----:B------:R-:W-:Y:S02]  /*14ab0*/  @P2 LEA R188, P1, R100, R180, 0x1 ;  /* 0x000000b464bc2211 */ /* 0x000fe400078208ff */
[----:B------:R-:W-:Y:S04]  /*14ac0*/  IADD3 R101, P0, R167, R100, RZ ;  /* 0x00000064a7657210 */ /* 0x000fe80007f1e0ff */
[----:B------:R-:W-:Y:S01]  /*14ad0*/  @!P2 STS.128 [R172+0xa000], RZ ;  /* 0x00a000ffac00a388 */ /* 0x000fe20000000c00 */
[----:B------:R-:W-:Y:S02]  /*14ae0*/  IADD3.X R102, R166, R189, RZ, P0, !PT ;  /* 0x000000bda6667210 */ /* 0x000fe400007fe4ff */
[-C--:B------:R-:W-:Y:S02]  /*14af0*/  @P2 LEA.HI.X R189, R100, R185.reuse, R189, 0x1, P1 ;  /* 0x000000b964bd2211 */ /* 0x080fe400008f0cbd */
[CC--:B------:R-:W-:Y:S02]  /*14b00*/  @P4 LEA R192, P5, R101.reuse, R180.reuse, 0x1 ;  /* 0x000000b465c04211 */ /* 0x0c0fe400078a08ff */
        /* <DEDUP_REMOVED lines=8> */
[----:B------:R-:W-:Y:S02]  /*14b90*/  ISETP.GT.AND P0, PT, R176, R163, PT ;  /* 0x000000a3b000720c */ /* 0x000fe40003f04270 */
[----:B------:R-:W-:Y:S04]  /*14ba0*/  MOV R180, R2 ;  /* 0x0000000200b47202 */ /* 0x000fe80000000f00 */
        /* <DEDUP_REMOVED lines=28> */
[----:B------:R-:W1:Y:S07]  /*14d70*/  LDSM.16.M88.4 R112, [R161+0x4800] ;  /* 0x00480000a170783b */ /* 0x000e6e0000000200 */
[----:B------:R-:W1:Y:S07]  /*14d80*/  LDSM.16.M88.4 R116, [R161+0x5000] ;  /* 0x00500000a174783b */ /* 0x000e6e0000000200 */
[----:B------:R-:W0:Y:S07]  /*14d90*/  LDGDEPBAR ;  /* 0x00000000000079af */ /* 0x000e2e0000000000 */
[----:B------:R-:W3:Y:S07]  /*14da0*/  LDSM.16.M88.4 R120, [R161+0x5800] ;  /* 0x00580000a178783b */ /* 0x000eee0000000200 */
[----:B------:R-:W-:Y:S01]  /*14db0*/  LDSM.16.M88.4 R124, [R160] ;  /* 0x00000000a07c783b */ /* 0x000fe20000000200 */
[C---:B--2---:R-:W-:Y:S06]  /*14dc0*/  HMMA.16816.F32.BF16 R4, R104.reuse, R108, RZ ;  /* 0x0000006c6804723c */ /* 0x044fec00000418ff */
[----:B------:R-:W2:Y:S02]  /*14dd0*/  LDSM.16.M88.4 R128, [R159] ;  /* 0x000000009f80783b */ /* 0x000ea40000000200 */
[C---:B------:R-:W-:Y:S05]  /*14de0*/  HMMA.16816.F32.BF16 R8, R104.reuse, R110, RZ ;  /* 0x0000006e6808723c */ /* 0x040fea00000418ff */
[----:B------:R-:W2:Y:S03]  /*14df0*/  LDSM.16.M88.4 R132, [R151] ;  /* 0x000000009784783b */ /* 0x000ea60000000200 */
[C---:B-1----:R-:W-:Y:S04]  /*14e00*/  HMMA.16816.F32.BF16 R12, R104.reuse, R112, RZ ;  /* 0x00000070680c723c */ /* 0x042fe800000418ff */
[----:B------:R-:W1:Y:S04]  /*14e10*/  LDSM.16.M88.4 R136, [R150] ;  /* 0x000000009688783b */ /* 0x000e680000000200 */
[C---:B------:R-:W-:Y:S03]  /*14e20*/  HMMA.16816.F32.BF16 R16, R104.reuse, R114, RZ ;  /* 0x000000726810723c */ /* 0x040fe600000418ff */
[----:B------:R-:W1:Y:S05]  /*14e30*/  LDSM.16.M88.4 R140, [R149] ;  /* 0x00000000958c783b */ /* 0x000e6a0000000200 */
[C---:B------:R-:W-:Y:S02]  /*14e40*/  HMMA.16816.F32.BF16 R20, R104.reuse, R116, RZ ;  /* 0x000000746814723c */ /* 0x040fe400000418ff */
[----:B------:R-:W-:Y:S06]  /*14e50*/  LDSM.16.M88.4 R108, [R155+0x4000] ;  /* 0x004000009b6c783b */ /* 0x000fec0000000200 */
[C---:B------:R-:W-:Y:S01]  /*14e60*/  HMMA.16816.F32.BF16 R24, R104.reuse, R118, RZ ;  /* 0x000000766818723c */ /* 0x040fe200000418ff */
[----:B------:R-:W-:Y:S07]  /*14e70*/  LDSM.16.M88.4 R112, [R155+0x4800] ;  /* 0x004800009b70783b */ /* 0x000fee0000000200 */
[C---:B---3--:R-:W-:Y:S01]  /*14e80*/  HMMA.16816.F32.BF16 R28, R104.reuse, R120, RZ ;  /* 0x00000078681c723c */ /* 0x048fe200000418ff */
[----:B------:R-:W-:Y:S07]  /*14e90*/  LDSM.16.M88.4 R116, [R155+0x5000] ;  /* 0x005000009b74783b */ /* 0x000fee0000000200 */
[----:B------:R-:W-:Y:S01]  /*14ea0*/  HMMA.16816.F32.BF16 R32, R104, R122, RZ ;  /* 0x0000007a6820723c */ /* 0x000fe200000418ff */
[----:B------:R-:W3:Y:S07]  /*14eb0*/  LDSM.16.M88.4 R104, [R158] ;  /* 0x000000009e68783b */ /* 0x000eee0000000200 */
[C---:B--2---:R-:W-:Y:S01]  /*14ec0*/  HMMA.16816.F32.BF16 R4, R124.reuse, R128, R4 ;  /* 0x000000807c04723c */ /* 0x044fe20000041804 */
[----:B------:R-:W2:Y:S07]  /*14ed0*/  LDSM.16.M88.4 R120, [R155+0x5800] ;  /* 0x005800009b78783b */ /* 0x000eae0000000200 */
[C---:B------:R-:W-:Y:S08]  /*14ee0*/  HMMA.16816.F32.BF16 R8, R124.reuse, R130, R8 ;  /* 0x000000827c08723c */ /* 0x040ff00000041808 */
[C---:B------:R-:W-:Y:S08]  /*14ef0*/  HMMA.16816.F32.BF16 R12, R124.reuse, R132, R12 ;  /* 0x000000847c0c723c */ /* 0x040ff0000004180c */
[C---:B------:R-:W-:Y:S08]  /*14f00*/  HMMA.16816.F32.BF16 R16, R124.reuse, R134, R16 ;  /* 0x000000867c10723c */ /* 0x040ff00000041810 */
[C---:B-1----:R-:W-:Y:S08]  /*14f10*/  HMMA.16816.F32.BF16 R20, R124.reuse, R136, R20 ;  /* 0x000000887c14723c */ /* 0x042ff00000041814 */
[C---:B------:R-:W-:Y:S08]  /*14f20*/  HMMA.16816.F32.BF16 R24, R124.reuse, R138, R24 ;  /* 0x0000008a7c18723c */ /* 0x040ff00000041818 */
[C---:B------:R-:W-:Y:S08]  /*14f30*/  HMMA.16816.F32.BF16 R28, R124.reuse, R140, R28 ;  /* 0x0000008c7c1c723c */ /* 0x040ff0000004181c */
[----:B------:R-:W-:Y:S01]  /*14f40*/  HMMA.16816.F32.BF16 R32, R124, R142, R32 ;  /* 0x0000008e7c20723c */ /* 0x000fe20000041820 */
[----:B------:R-:W-:Y:S07]  /*14f50*/  LDSM.16.M88.4 R124, [R148+0x1000] ;  /* 0x00100000947c783b */ /* 0x000fee0000000200 */
[C---:B---3--:R-:W-:Y:S08]  /*14f60*/  HMMA.16816.F32.BF16 R4, R104.reuse, R108, R4 ;  /* 0x0000006c6804723c */ /* 0x048ff00000041804 */
[C---:B------:R-:W-:Y:S01]  /*14f70*/  HMMA.16816.F32.BF16 R8, R104.reuse, R110, R8 ;  /* 0x0000006e6808723c */ /* 0x040fe20000041808 */
[----:B------:R-:W-:Y:S07]  /*14f80*/  LDSM.16.M88.4 R108, [R157] ;  /* 0x000000009d6c783b */ /* 0x000fee0000000200 */
[C---:B------:R-:W-:Y:S08]  /*14f90*/  HMMA.16816.F32.BF16 R12, R104.reuse, R112, R12 ;  /* 0x00000070680c723c */ /* 0x040ff0000004180c */
[C---:B------:R-:W-:Y:S01]  /*14fa0*/  HMMA.16816.F32.BF16 R16, R104.reuse, R114, R16 ;  /* 0x000000726810723c */ /* 0x040fe20000041810 */
[----:B------:R-:W1:Y:S07]  /*14fb0*/  LDSM.16.M88.4 R112, [R148] ;  /* 0x000000009470783b */ /* 0x000e6e0000000200 */
[C---:B------:R-:W-:Y:S08]  /*14fc0*/  HMMA.16816.F32.BF16 R20, R104.reuse, R116, R20 ;  /* 0x000000746814723c */ /* 0x040ff00000041814 */
[C---:B------:R-:W-:Y:S01]  /*14fd0*/  HMMA.16816.F32.BF16 R24, R104.reuse, R118, R24 ;  /* 0x000000766818723c */ /* 0x040fe20000041818 */
[----:B------:R-:W3:Y:S07]  /*14fe0*/  LDSM.16.M88.4 R116, [R148+0x800] ;  /* 0x000800009474783b */ /* 0x000eee0000000200 */
[C---:B--2---:R-:W-:Y:S08]  /*14ff0*/  HMMA.16816.F32.BF16 R28, R104.reuse, R120, R28 ;  /* 0x00000078681c723c */ /* 0x044ff0000004181c */
[----:B------:R-:W-:Y:S01]  /*15000*/  HMMA.16816.F32.BF16 R32, R104, R122, R32 ;  /* 0x0000007a6820723c */ /* 0x000fe20000041820 */
[----:B------:R-:W2:Y:S07]  /*15010*/  LDSM.16.M88.4 R104, [R148+0x1800] ;  /* 0x001800009468783b */ /* 0x000eae0000000200 */
[----:B------:R-:W-:Y:S01]  /*15020*/  LDSM.16.M88.4 R120, [R161+0x6800] ;  /* 0x00680000a178783b */ /* 0x000fe20000000200 */
        /* <DEDUP_REMOVED lines=15> */
[----:B------:R-:W1:Y:S07]  /*15120*/  LDSM.16.M88.4 R116, [R147] ;  /* 0x000000009374783b */ /* 0x000e6e0000000200 */
[C---:B------:R-:W-:Y:S08]  /*15130*/  HMMA.16816.F32.BF16 R12, R112.reuse, R120, R12 ;  /* 0x00000078700c723c */ /* 0x040ff0000004180c */
[C---:B------:R-:W-:Y:S01]  /*15140*/  HMMA.16816.F32.BF16 R16, R112.reuse, R122, R16 ;  /* 0x0000007a7010723c */ /* 0x040fe20000041810 */
[----:B------:R-:W1:Y:S07]  /*15150*/  LDSM.16.M88.4 R120, [R146] ;  /* 0x000000009278783b */ /* 0x000e6e0000000200 */
[C---:B---3--:R-:W-:Y:S08]  /*15160*/  HMMA.16816.F32.BF16 R20, R112.reuse, R124, R20 ;  /* 0x0000007c7014723c */ /* 0x048ff00000041814 */
[C---:B------:R-:W-:Y:S01]  /*15170*/  HMMA.16816.F32.BF16 R24, R112.reuse, R126, R24 ;  /* 0x0000007e7018723c */ /* 0x040fe20000041818 */
[----:B------:R-:W3:Y:S07]  /*15180*/  LDSM.16.M88.4 R124, [R145] ;  /* 0x00000000917c783b */ /* 0x000eee0000000200 */
[C---:B--2---:R-:W-:Y:S08]  /*15190*/  HMMA.16816.F32.BF16 R28, R112.reuse, R104, R28 ;  /* 0x00000068701c723c */ /* 0x044ff0000004181c */
[----:B------:R-:W-:Y:S01]  /*151a0*/  HMMA.16816.F32.BF16 R32, R112, R106, R32 ;  /* 0x0000006a7020723c */ /* 0x000fe20000041820 */
[----:B------:R-:W2:Y:S07]  /*151b0*/  LDSM.16.M88.4 R104, [R144] ;  /* 0x000000009068783b */ /* 0x000eae0000000200 */
[----:B------:R-:W-:Y:S01]  /*151c0*/  LDSM.16.M88.4 R112, [R158+0x2000] ;  /* 0x002000009e70783b */ /* 0x000fe20000000200 */
        /* <DEDUP_REMOVED lines=8> */
[----:B------:R-:W-:Y:S07]  /*15250*/  LDSM.16.M88.4 R124, [R148+0x2000] ;  /* 0x00200000947c783b */ /* 0x000fee0000000200 */
[C---:B--2---:R-:W-:Y:S08]  /*15260*/  HMMA.16816.F32.BF16 R28, R108.reuse, R104, R28 ;  /* 0x000000686c1c723c */ /* 0x044ff0000004181c */
[----:B------:R-:W-:Y:S01]  /*15270*/  HMMA.16816.F32.BF16 R32, R108, R106, R32 ;  /* 0x0000006a6c20723c */ /* 0x000fe20000041820 */
[----:B------:R-:W2:Y:S07]  /*15280*/  LDSM.16.M88.4 R104, [R155+0x7000] ;  /* 0x007000009b68783b */ /* 0x000eae0000000200 */
[----:B------:R-:W3:Y:S01]  /*15290*/  LDSM.16.M88.4 R108, [R155+0x7800] ;  /* 0x007800009b6c783b */ /* 0x000ee20000000200 */
[C---:B-1----:R-:W-:Y:S08]  /*152a0*/  HMMA.16816.F32.BF16 R4, R112.reuse, R116, R4 ;  /* 0x000000747004723c */ /* 0x042ff00000041804 */
[C---:B------:R-:W-:Y:S01]  /*152b0*/  HMMA.16816.F32.BF16 R8, R112.reuse, R118, R8 ;  /* 0x000000767008723c */ /* 0x040fe20000041808 */
[----:B------:R-:W1:Y:S07]  /*152c0*/  LDSM.16.M88.4 R116, [R157+0x2000] ;  /* 0x002000009d74783b */ /* 0x000e6e0000000200 */
[C---:B------:R-:W-:Y:S08]  /*152d0*/  HMMA.16816.F32.BF16 R12, R112.reuse, R120, R12 ;  /* 0x00000078700c723c */ /* 0x040ff0000004180c */
[C---:B------:R-:W-:Y:S08]  /*152e0*/  HMMA.16816.F32.BF16 R16, R112.reuse, R122, R16 ;  /* 0x0000007a7010723c */ /* 0x040ff00000041810 */
        /* <DEDUP_REMOVED lines=8> */
[C---:B--2---:R-:W-:Y:S08]  /*15370*/  HMMA.16816.F32.BF16 R12, R116.reuse, R104, R12 ;  /* 0x00000068740c723c */ /* 0x044ff0000004180c */
[----:B------:R-:W-:Y:S01]  /*15380*/  FMUL.FTZ R210, R4, c[0x0][0x2ec] ;  /* 0x0000bb0004d27a20 */ /* 0x000fe20000410000 */
[C---:B------:R-:W-:Y:S01]  /*15390*/  HMMA.16816.F32.BF16 R16, R116.reuse, R106, R16 ;  /* 0x0000006a7410723c */ /* 0x040fe20000041810 */
[----:B------:R-:W1:Y:S01]  /*153a0*/  LDSM.16.M88.4 R104, [R148+0x3800] ;  /* 0x003800009468783b */ /* 0x000e620000000200 */
[----:B------:R-:W-:Y:S04]  /*153b0*/  DEPBAR.LE SB0, 0x0 ;  /* 0x000080000000791a */ /* 0x000fe80000000000 */
[----:B------:R-:W2:Y:S01]  /*153c0*/  MUFU.TANH R210, R210 ;  /* 0x000000d200d27308 */ /* 0x000ea20000002400 */
[----:B------:R-:W-:Y:S01]  /*153d0*/  FMUL.FTZ R208, R5, c[0x0][0x2ec] ;  /* 0x0000bb0005d07a20 */ /* 0x000fe20000410000 */
[----:B------:R-:W-:Y:S01]  /*153e0*/  BAR.SYNC.DEFER_BLOCKING 0x0 ;  /* 0x0000000000007b1d */ /* 0x000fe20000010000 */
[C---:B---3--:R-:W-:Y:S05]  /*153f0*/  HMMA.16816.F32.BF16 R20, R116.reuse, R108, R20 ;  /* 0x0000006c7414723c */ /* 0x048fea0000041814 */
[----:B------:R-:W-:Y:S02]  /*15400*/  FMUL.FTZ R209, R6, c[0x0][0x2ec] ;  /* 0x0000bb0006d17a20 */ /* 0x000fe40000410000 */
[----:B------:R-:W3:Y:S01]  /*15410*/  MUFU.TANH R208, R208 ;  /* 0x000000d000d07308 */ /* 0x000ee20000002400 */
[C---:B------:R-:W-:Y:S04]  /*15420*/  HMMA.16816.F32.BF16 R24, R116.reuse, R110, R24 ;  /* 0x0000006e7418723c */ /* 0x040fe80000041818 */
[----:B------:R-:W-:Y:S02]  /*15430*/  FMUL.FTZ R207, R7, c[0x0][0x2ec] ;  /* 0x0000bb0007cf7a20 */ /* 0x000fe40000410000 */
[----:B------:R-:W-:Y:S02]  /*15440*/  FMUL.FTZ R206, R8, c[0x0][0x2ec] ;  /* 0x0000bb0008ce7a20 */ /* 0x000fe40000410000 */
[----:B------:R-:W-:Y:S01]  /*15450*/  FMUL.FTZ R212, R9, c[0x0][0x2ec] ;  /* 0x0000bb0009d47a20 */ /* 0x000fe20000410000 */
[----:B------:R-:W2:Y:S03]  /*15460*/  MUFU.TANH R209, R209 ;  /* 0x000000d100d17308 */ /* 0x000ea60000002400 */
[----:B------:R-:W-:Y:S02]  /*15470*/  FMUL.FTZ R213, R10, c[0x0][0x2ec] ;  /* 0x0000bb000ad57a20 */ /* 0x000fe40000410000 */
[----:B------:R-:W-:Y:S02]  /*15480*/  FMUL.FTZ R211, R11, c[0x0][0x2ec] ;  /* 0x0000bb000bd37a20 */ /* 0x000fe40000410000 */
[----:B------:R-:W-:Y:S02]  /*15490*/  FMUL.FTZ R204, R12, c[0x0][0x2ec] ;  /* 0x0000bb000ccc7a20 */ /* 0x000fe40000410000 */
[----:B------:R-:W-:Y:S01]  /*154a0*/  FMUL.FTZ R202, R13, c[0x0][0x2ec] ;  /* 0x0000bb000dca7a20 */ /* 0x000fe20000410000 */
[----:B------:R-:W2:Y:S01]  /*154b0*/  MUFU.TANH R207, R207 ;  /* 0x000000cf00cf7308 */ /* 0x000ea20000002400 */
[----:B------:R-:W-:Y:S02]  /*154c0*/  FMUL.FTZ R205, R14, c[0x0][0x2ec] ;  /* 0x0000bb000ecd7a20 */ /* 0x000fe40000410000 */
[----:B------:R-:W-:Y:S01]  /*154d0*/  FMUL.FTZ R203, R15, c[0x0][0x2ec] ;  /* 0x0000bb000fcb7a20 */ /* 0x000fe20000410000 */
[C---:B-1----:R-:W-:Y:S03]  /*154e0*/  HMMA.16816.F32.BF16 R28, R116.reuse, R104, R28 ;  /* 0x00000068741c723c */ /* 0x042fe6000004181c */
[----:B------:R-:W-:Y:S03]  /*154f0*/  FMUL.FTZ R200, R16, c[0x0][0x2ec] ;  /* 0x0000bb0010c87a20 */ /* 0x000fe60000410000 */
[----:B------:R-:W1:Y:S01]  /*15500*/  MUFU.TANH R206, R206 ;  /* 0x000000ce00ce7308 */ /* 0x000e620000002400 */
[----:B------:R-:W-:Y:S01]  /*15510*/  FMUL.FTZ R198, R17, c[0x0][0x2ec] ;  /* 0x0000bb0011c67a20 */ /* 0x000fe20000410000 */
[----:B------:R-:W-:Y:S04]  /*15520*/  HMMA.16816.F32.BF16 R32, R116, R106, R32 ;  /* 0x0000006a7420723c */ /* 0x000fe80000041820 */
[----:B------:R-:W-:Y:S02]  /*15530*/  FMUL.FTZ R201, R18, c[0x0][0x2ec] ;  /* 0x0000bb0012c97a20 */ /* 0x000fe40000410000 */
[----:B------:R-:W-:Y:S02]  /*15540*/  FMUL.FTZ R199, R19, c[0x0][0x2ec] ;  /* 0x0000bb0013c77a20 */ /* 0x000fe40000410000 */
[----:B------:R-:W1:Y:S01]  /*15550*/  MUFU.TANH R212, R212 ;  /* 0x000000d400d47308 */ /* 0x000e620000002400 */
[----:B------:R-:W-:Y:S03]  /*15560*/  FMUL.FTZ R196, R20, c[0x0][0x2ec] ;  /* 0x0000bb0014c47a20 */ /* 0x000fe60000410000 */
[----:B----4-:R-:W-:Y:S02]  /*15570*/  FMUL.FTZ R194, R21, c[0x0][0x2ec] ;  /* 0x0000bb0015c27a20 */ /* 0x010fe40000410000 */
[----:B------:R-:W-:Y:S02]  /*15580*/  FMUL.FTZ R197, R22, c[0x0][0x2ec] ;  /* 0x0000bb0016c57a20 */ /* 0x000fe40000410000 */
[----:B------:R-:W-:Y:S02]  /*15590*/  FMUL.FTZ R195, R23, c[0x0][0x2ec] ;  /* 0x0000bb0017c37a20 */ /* 0x000fe40000410000 */
[----:B------:R-:W4:Y:S01]  /*155a0*/  MUFU.TANH R213, R213 ;  /* 0x000000d500d57308 */ /* 0x000f220000002400 */
        /* <DEDUP_REMOVED lines=9> */
[----:B------:R-:W-:Y:S02]  /*15640*/  FMUL.FTZ R184, R32, c[0x0][0x2ec] ;  /* 0x0000bb0020b87a20 */ /* 0x000fe40000410000 */
[----:B------:R-:W-:Y:S01]  /*15650*/  FMUL.FTZ R182, R33, c[0x0][0x2ec] ;  /* 0x0000bb0021b67a20 */ /* 0x000fe20000410000 */
[----:B------:R-:W1:Y:S01]  /*15660*/  MUFU.TANH R204, R204 ;  /* 0x000000cc00cc7308 */ /* 0x000e620000002400 */
[----:B------:R-:W-:Y:S02]  /*15670*/  FMUL.FTZ R102, R34, c[0x0][0x2ec] ;  /* 0x0000bb0022667a20 */ /* 0x000fe40000410000 */
[----:B------:R-:W-:Y:S07]  /*15680*/  FMUL.FTZ R35, R35, c[0x0][0x2ec] ;  /* 0x0000bb0023237a20 */ /* 0x000fee0000410000 */
        /* <DEDUP_REMOVED lines=33> */
[----:B------:R-:W-:Y:S02]  /*158a0*/  IADD3 R9, R3, -0x40, RZ ;  /* 0xffffffc003097810 */ /* 0x000fe40007ffe0ff */
        /* <DEDUP_REMOVED lines=52> */
.L_x_6487:
        /* <DEDUP_REMOVED lines=21> */
[CCC-:B------:R-:W-:Y:S01]  /*15d40*/  @P4 LEA.HI.X R17, R2.reuse, R173.reuse, R5.reuse, 0x1, P6 ;  /* 0x000000ad02114211 */ /* 0x1c0fe200030f0c05 */
[----:B------:R2:W-:Y:S01]  /*15d50*/  @!P2 STS.128 [R172+0x6000], RZ ;  /* 0x006000ffac00a388 */ /* 0x0005e20000000c00 */
[-CC-:B------:R-:W-:Y:S02]  /*15d60*/  @P2 LEA.HI.X R7, R2, R173.reuse, R5.reuse, 0x1, P1 ;  /* 0x000000ad02072211 */ /* 0x180fe400008f0c05 */
[----:B------:R-:W-:Y:S01]  /*15d70*/  IADD3 R3, P0, R165, R2, RZ ;  /* 0x00000002a5037210 */ /* 0x000fe20007f1e0ff */
[----:B------:R-:W-:Y:S01]  /*15d80*/  @!PT LDS RZ, [RZ] ;  /* 0x00000000fffff984 */ /* 0x000fe20000000800 */
[----:B------:R-:W-:Y:S01]  /*15d90*/  @!PT LDS RZ, [RZ] ;  /* 0x00000000fffff984 */ /* 0x000fe20000000800 */
[----:B------:R-:W-:Y:S01]  /*15da0*/  @!PT LDS RZ, [RZ] ;  /* 0x00000000fffff984 */ /* 0x000fe20000000800 */
[----:B------:R2:W-:Y:S03]  /*15db0*/  @P4 LDGSTS.E.BYPASS.LTC128B.128 [R172+0x4800], [R10.64] ;  /* 0x048000000aac4fae */ /* 0x0005e6000b901d46 */
[CC--:B------:R-:W-:Y:S01]  /*15dc0*/  @P4 LEA R14, P5, R3.reuse, R174.reuse, 0x1 ;  /* 0x000000ae030e4211 */ /* 0x0c0fe200078a08ff */
        /* <DEDUP_REMOVED lines=33> */
.L_x_6486:
[----:B--234-:R-:W-:Y:S01]  /*15fe0*/  FMNMX.FTZ R11, R210, R103, !PT ;  /* 0x00000067d20b7209 */ /* 0x01cfe20007810000 */
        /* <DEDUP_REMOVED lines=199> */
[----:B------:R-:W-:Y:S02]  /*16c60*/  FFMA.FTZ R111, R0, R181, R111 ;  /* 0x000000b5006f7223 */ /* 0x000fe4000001006f */
[----:B------:R-:W-:Y:S02]  /*16c70*/  FADD.FTZ R114, R114, R115 ;  /* 0x0000007372727221 */ /* 0x000fe40000010000 */
[C---:B------:R-:W-:Y:S04]  /*16c80*/  HMMA.16816.F32.BF16 R60, R96.reuse, R76, R60 ;  /* 0x0000004c603c723c */ /* 0x040fe8000004183c */
[----:B------:R-:W-:Y:S01]  /*16c90*/  FADD.FTZ R110, R110, R111 ;  /* 0x0000006f6e6e7221 */ /* 0x000fe20000010000 */
[----:B------:R-:W3:Y:S03]  /*16ca0*/  MUFU.EX2 R119, R119 ;  /* 0x0000007700777308 */ /* 0x000ee60000000800 */
[----:B------:R-:W-:Y:S01]  /*16cb0*/  HMMA.16816.F32.BF16 R64, R96, R78, R64 ;  /* 0x0000004e6040723c */ /* 0x000fe20000041840 */
[----:B------:R-:W4:Y:S03]  /*16cc0*/  LDSM.16.MT88.4 R76, [R152+0x8800] ;  /* 0x00880000984c783b */ /* 0x000f260000004200 */
[----:B--2---:R-:W-:Y:S03]  /*16cd0*/  F2FP.BF16.PACK_AB R68, R117, R116 ;  /* 0x000000747544723e */ /* 0x004fe600000010ff */
[----:B------:R-:W-:Y:S10]  /*16ce0*/  MUFU.EX2 R121, R121 ;  /* 0x0000007900797308 */ /* 0x000ff40000000800 */
[----:B------:R-:W2:Y:S01]  /*16cf0*/  MUFU.EX2 R120, R120 ;  /* 0x0000007800787308 */ /* 0x000ea20000000800 */
[----:B---3--:R-:W-:Y:S09]  /*16d00*/  F2FP.BF16.PACK_AB R69, R119, R118 ;  /* 0x000000767745723e */ /* 0x008ff200000010ff */
[----:B------:R-:W-:Y:S10]  /*16d10*/  MUFU.EX2 R122, R122 ;  /* 0x0000007a007a7308 */ /* 0x000ff40000000800 */
[----:B------:R-:W3:Y:S01]  /*16d20*/  MUFU.EX2 R123, R123 ;  /* 0x0000007b007b7308 */ /* 0x000ee20000000800 */
[----:B--2---:R-:W-:Y:S09]  /*16d30*/  F2FP.BF16.PACK_AB R70, R120, R121 ;  /* 0x000000797846723e */ /* 0x004ff200000010ff */
        /* <DEDUP_REMOVED lines=12> */
[----:B------:R2:W5:Y:S02]  /*16e00*/  MUFU.EX2 R137, R105 ;  /* 0x0000006900897308 */ /* 0x0005640000000800 */
[C---:B------:R-:W-:Y:S08]  /*16e10*/  HMMA.16816.F32.BF16 R20, R68.reuse, R84, R20 ;  /* 0x000000544414723c */ /* 0x040ff00000041814 */
[C---:B------:R-:W-:Y:S01]  /*16e20*/  HMMA.16816.F32.BF16 R24, R68.reuse, R86, R24 ;  /* 0x000000564418723c */ /* 0x040fe20000041818 */
[----:B------:R-:W3:Y:S01]  /*16e30*/  LDSM.16.MT88.4 R84, [R153+0xa800] ;  /* 0x00a800009954783b */ /* 0x000ee20000004200 */
[----:B------:R-:W-:Y:S06]  /*16e40*/  MUFU.EX2 R102, R102 ;  /* 0x0000006600667308 */ /* 0x000fec0000000800 */
[C---:B----4-:R-:W-:Y:S04]  /*16e50*/  HMMA.16816.F32.BF16 R28, R68.reuse, R76, R28 ;  /* 0x0000004c441c723c */ /* 0x050fe8000004181c */
[----:B------:R4:W4:Y:S01]  /*16e60*/  MUFU.EX2 R101, R104 ;  /* 0x0000006800657308 */ /* 0x0009220000000800 */
[----:B--2---:R-:W-:Y:S03]  /*16e70*/  F2FP.BF16.PACK_AB R105, R135, R134 ;  /* 0x000000868769723e */ /* 0x004fe600000010ff */
[C---:B------:R-:W-:Y:S01]  /*16e80*/  HMMA.16816.F32.BF16 R32, R68.reuse, R78, R32 ;  /* 0x0000004e4420723c */ /* 0x040fe20000041820 */
[----:B------:R-:W2:Y:S03]  /*16e90*/  LDSM.16.MT88.4 R76, [R152+0xa800] ;  /* 0x00a80000984c783b */ /* 0x000ea60000004200 */
[----:B-----5:R-:W-:Y:S04]  /*16ea0*/  F2FP.BF16.PACK_AB R106, R137, R136 ;  /* 0x00000088896a723e */ /* 0x020fe800000010ff */
[C---:B-1----:R-:W-:Y:S08]  /*16eb0*/  HMMA.16816.F32.BF16 R36, R68.reuse, R72, R36 ;  /* 0x000000484424723c */ /* 0x042ff00000041824 */
[C---:B------:R-:W-:Y:S01]  /*16ec0*/  HMMA.16816.F32.BF16 R40, R68.reuse, R74, R40 ;  /* 0x0000004a4428723c */ /* 0x040fe20000041828 */
[----:B------:R-:W1:Y:S03]  /*16ed0*/  LDSM.16.MT88.4 R72, [R156+0x9000] ;  /* 0x009000009c48783b */ /* 0x000e660000004200 */
[----:B----4-:R-:W-:Y:S02]  /*16ee0*/  F2FP.BF16.PACK_AB R104, R133, R132 ;  /* 0x000000848568723e */ /* 0x010fe400000010ff */
[----:B------:R-:W-:Y:S02]  /*16ef0*/  F2FP.BF16.PACK_AB R107, R101, R102 ;  /* 0x00000066656b723e */ /* 0x000fe400000010ff */
[C---:B---3--:R-:W-:Y:S08]  /*16f00*/  HMMA.16816.F32.BF16 R44, R68.reuse, R80, R44 ;  /* 0x00000050442c723c */ /* 0x048ff0000004182c */
[C---:B------:R-:W-:Y:S01]  /*16f10*/  HMMA.16816.F32.BF16 R48, R68.reuse, R82, R48 ;  /* 0x000000524430723c */ /* 0x040fe20000041830 */
[----:B------:R-:W3:Y:S07]  /*16f20*/  LDSM.16.MT88.4 R80, [R154+0x9000] ;  /* 0x009000009a50783b */ /* 0x000eee0000004200 */
[C---:B------:R-:W-:Y:S08]  /*16f30*/  HMMA.16816.F32.BF16 R52, R68.reuse, R84, R52 ;  /* 0x000000544434723c */ /* 0x040ff00000041834 */
[C---:B------:R-:W-:Y:S01]  /*16f40*/  HMMA.16816.F32.BF16 R56, R68.reuse, R86, R56 ;  /* 0x000000564438723c */ /* 0x040fe20000041838 */
[----:B------:R-:W4:Y:S07]  /*16f50*/  LDSM.16.MT88.4 R84, [R153+0x9000] ;  /* 0x009000009954783b */ /* 0x000f2e0000004200 */
        /* <DEDUP_REMOVED lines=24> */
[C---:B--2---:R-:W-:Y:S08]  /*170e0*/  HMMA.16816.F32.BF16 R52, R68.reuse, R76, R52 ;  /* 0x0000004c4434723c */ /* 0x044ff00000041834 */
[C---:B------:R-:W-:Y:S01]  /*170f0*/  HMMA.16816.F32.BF16 R56, R68.reuse, R78, R56 ;  /* 0x0000004e4438723c */ /* 0x040fe20000041838 */
[----:B------:R-:W2:Y:S07]  /*17100*/  LDSM.16.MT88.4 R76, [R153+0x9800] ;  /* 0x00980000994c783b */ /* 0x000eae0000004200 */
[C---:B------:R-:W-:Y:S08]  /*17110*/  HMMA.16816.F32.BF16 R60, R68.reuse, R84, R60 ;  /* 0x00000054443c723c */ /* 0x040ff0000004183c */
        /* <DEDUP_REMOVED lines=8> */
[C---:B------:R-:W-:Y:S07]  /*171a0*/  HMMA.16816.F32.BF16 R84, R104.reuse, R74, R16 ;  /* 0x0000004a6854723c */ /* 0x040fee0000041810 */
[----:B------:R-:W-:Y:S01]  /*171b0*/  FADD.FTZ R17, R109, R110 ;  /* 0x0000006e6d117221 */ /* 0x000fe20000010000 */
[C---:B--2---:R-:W-:Y:S04]  /*171c0*/  HMMA.16816.F32.BF16 R80, R104.reuse, R76, R20 ;  /* 0x0000004c6850723c */ /* 0x044fe80000041814 */
[----:B------:R-:W-:Y:S04]  /*171d0*/  FADD.FTZ R17, R108, R17 ;  /* 0x000000116c117221 */ /* 0x000fe80000010000 */
[C---:B------:R-:W-:Y:S04]  /*171e0*/  HMMA.16816.F32.BF16 R76, R104.reuse, R78, R24 ;  /* 0x0000004e684c723c */ /* 0x040fe80000041818 */
[----:B------:R-:W-:Y:S04]  /*171f0*/  FADD.FTZ R118, R118, R17 ;  /* 0x0000001176767221 */ /* 0x000fe80000010000 */
[C---:B---3--:R-:W-:Y:S04]  /*17200*/  HMMA.16816.F32.BF16 R72, R104.reuse, R68, R28 ;  /* 0x000000446848723c */ /* 0x048fe8000004181c */
[----:B------:R-:W-:Y:S04]  /*17210*/  FADD.FTZ R119, R119, R118 ;  /* 0x0000007677777221 */ /* 0x000fe80000010000 */
[C---:B------:R-:W-:Y:S04]  /*17220*/  HMMA.16816.F32.BF16 R68, R104.reuse, R70, R32 ;  /* 0x000000466844723c */ /* 0x040fe80000041820 */
[----:B------:R-:W-:Y:S04]  /*17230*/  FADD.FTZ R122, R122, R119 ;  /* 0x000000777a7a7221 */ /* 0x000fe80000010000 */
[C---:B----4-:R-:W-:Y:S04]  /*17240*/  HMMA.16816.F32.BF16 R36, R104.reuse, R4, R36 ;  /* 0x000000046824723c */ /* 0x050fe80000041824 */
[----:B------:R-:W-:Y:S04]  /*17250*/  FADD.FTZ R123, R123, R122 ;  /* 0x0000007a7b7b7221 */ /* 0x000fe80000010000 */
[C---:B------:R-:W-:Y:S01]  /*17260*/  HMMA.16816.F32.BF16 R40, R104.reuse, R6, R40 ;  /* 0x000000066828723c */ /* 0x040fe20000041828 */
[----:B------:R-:W2:Y:S03]  /*17270*/  LDSM.16.MT88.4 R4, [R152+0xb800] ;  /* 0x00b800009804783b */ /* 0x000ea60000004200 */
[----:B------:R-:W-:Y:S04]  /*17280*/  FADD.FTZ R126, R126, R123 ;  /* 0x0000007b7e7e7221 */ /* 0x000fe80000010000 */
[C---:B-----5:R-:W-:Y:S04]  /*17290*/  HMMA.16816.F32.BF16 R44, R104.reuse, R8, R44 ;  /* 0x00000008682c723c */ /* 0x060fe8000004182c */
[----:B------:R-:W-:Y:S03]  /*172a0*/  FADD.FTZ R127, R127, R126 ;  /* 0x0000007e7f7f7221 */ /* 0x000fe60000010000 */
        /* <DEDUP_REMOVED lines=10> */
[----:B------:R-:W-:Y:S01]  /*17350*/  FADD.FTZ R9, R120, R9 ;  /* 0x0000000978097221 */ /* 0x000fe20000010000 */
[----:B------:R-:W-:Y:S01]  /*17360*/  MOV R0, R3 ;  /* 0x0000000300007202 */ /* 0x000fe20000000f00 */
        /* <DEDUP_REMOVED lines=12> */
[----:B------:R-:W-:Y:S04]  /*17430*/  FADD.FTZ R136, R136, R133 ;  /* 0x0000008588887221 */ /* 0x000fe80000010000 */
[----:B------:R-:W-:Y:S01]  /*17440*/  FADD.FTZ R183, R137, R136 ;  /* 0x0000008889b77221 */ /* 0x000fe20000010000 */
[----:B------:R-:W-:-:S05]  /*17450*/  @P0 BRA `(.L_x_6488) ;  /* 0xffffd0c000000947 */ /* 0x000fca000383ffff */
.L_x_6484:
        /* <DEDUP_REMOVED lines=23> */
[----:B------:R-:W-:-:S02]  /*175d0*/  FSETP.NE.FTZ.AND P3, PT, R2, RZ, PT ;  /* 0x000000ff0200720b */ /* 0x000fc40003f75000 */
[----:B------:R-:W-:Y:S02]  /*175e0*/  LEA.HI R5, R5, R12, RZ, 0x3 ;  /* 0x0000000c05057211 */ /* 0x000fe400078f18ff */
[----:B------:R-:W-:Y:S02]  /*175f0*/  LEA.HI R9, R9, R0, RZ, 0x5 ;  /* 0x0000000009097211 */ /* 0x000fe400078f28ff */
[----:B------:R-:W-:Y:S02]  /*17600*/  LOP3.LUT R5, R5, 0xfffffff8, RZ, 0xc0, !PT ;  /* 0xfffffff805057812 */ /* 0x000fe400078ec0ff */
        /* <DEDUP_REMOVED lines=8> */
[C---:B------:R-:W-:Y:S02]  /*17690*/  LOP3.LUT R14, R5.reuse, 0x1, RZ, 0xc0, !PT ;  /* 0x00000001050e7812 */ /* 0x040fe400078ec0ff */
[----:B------:R-:W-:Y:S02]  /*176a0*/  LEA R12, R10, R15, 0x9 ;  /* 0x0000000f0a0c7211 */ /* 0x000fe400078e48ff */
[----:B------:R-:W-:-:S02]  /*176b0*/  SHF.L.U32 R17, R5, 0x6, RZ ;  /* 0x0000000605117819 */ /* 0x000fc400000006ff */
[----:B------:R-:W-:Y:S01]  /*176c0*/  SHF.L.U32 R13, R8, 0x6, RZ ;  /* 0x00000006080d7819 */ /* 0x000fe200000006ff */
[----:B-1----:R-:W-:Y:S01]  /*176d0*/  FMUL.FTZ R96, R7, R96 ;  /* 0x0000006007607220 */ /* 0x002fe20000410000 */
[----:B------:R-:W-:Y:S01]  /*176e0*/  LEA.HI R15, R11, R11, RZ, 0x1 ;  /* 0x0000000b0b0f7211 */ /* 0x000fe200078f08ff */
[C---:B------:R-:W-:Y:S01]  /*176f0*/  FMUL.FTZ R97, R7.reuse, R97 ;  /* 0x0000006107617220 */ /* 0x040fe20000410000 */
[----:B------:R-:W-:Y:S01]  /*17700*/  ISETP.NE.U32.AND P0, PT, R14, 0x1, PT ;  /* 0x000000010e00780c */ /* 0x000fe20003f05070 */
[----:B------:R-:W-:Y:S01]  /*17710*/  FMUL.FTZ R92, R7, R92 ;  /* 0x0000005c075c7220 */ /* 0x000fe20000410000 */
[----:B------:R-:W-:Y:S01]  /*17720*/  LOP3.LUT R17, R17, 0x1c0, RZ, 0xc0, !PT ;  /* 0x000001c011117812 */ /* 0x000fe200078ec0ff */
[----:B------:R-:W-:Y:S01]  /*17730*/  FMUL.FTZ R93, R7, R93 ;  /* 0x0000005d075d7220 */ /* 0x000fe20000410000 */
[----:B------:R-:W-:Y:S01]  /*17740*/  LOP3.LUT R13, R13, 0x1c0, RZ, 0xc0, !PT ;  /* 0x000001c00d0d7812 */ /* 0x000fe200078ec0ff */
[C---:B--2---:R-:W-:Y:S01]  /*17750*/  FMUL.FTZ R99, R6.reuse, R99 ;  /* 0x0000006306637220 */ /* 0x044fe20000410000 */
[----:B------:R-:W-:Y:S01]  /*17760*/  SHF.L.U32 R14, R15, 0x2, RZ ;  /* 0x000000020f0e7819 */ /* 0x000fe200000006ff */
[C---:B------:R-:W-:Y:S01]  /*17770*/  FMUL.FTZ R98, R6.reuse, R98 ;  /* 0x0000006206627220 */ /* 0x040fe20000410000 */
[----:B------:R-:W-:Y:S01]  /*17780*/  LEA.HI R17, R17, R17, RZ, 0x1d ;  /* 0x0000001111117211 */ /* 0x000fe200078fe8ff */
[C---:B------:R-:W-:Y:S01]  /*17790*/  FMUL.FTZ R95, R6.reuse, R95 ;  /* 0x0000005f065f7220 */ /* 0x040fe20000410000 */
[----:B------:R-:W-:Y:S01]  /*177a0*/  LOP3.LUT R14, R13, 0x38, R14, 0xf8, !PT ;  /* 0x000000380d0e7812 */ /* 0x000fe200078ef80e */
[----:B------:R-:W-:Y:S01]  /*177b0*/  FMUL.FTZ R94, R6, R94 ;  /* 0x0000005e065e7220 */ /* 0x000fe20000410000 */
        /* <DEDUP_REMOVED lines=22> */
[----:B------:R-:W-:Y:S01]  /*17920*/  @P4 MUFU.LG2 R4, R4 ;  /* 0x0000000400044308 */ /* 0x000fe20000000c00 */
[----:B------:R-:W-:-:S02]  /*17930*/  FMUL.FTZ R82, R6, R82 ;  /* 0x0000005206527220 */ /* 0x000fc40000410000 */
[C---:B------:R-:W-:Y:S02]  /*17940*/  FMUL.FTZ R76, R7.reuse, R76 ;  /* 0x0000004c074c7220 */ /* 0x040fe40000410000 */
[C---:B------:R-:W-:Y:S02]  /*17950*/  FMUL.FTZ R77, R7.reuse, R77 ;  /* 0x0000004d074d7220 */ /* 0x040fe40000410000 */
[C---:B------:R-:W-:Y:S01]  /*17960*/  FMUL.FTZ R79, R6.reuse, R79 ;  /* 0x0000004f064f7220 */ /* 0x040fe20000410000 */
[----:B------:R-:W1:Y:S01]  /*17970*/  @P3 MUFU.LG2 R2, R2 ;  /* 0x0000000200023308 */ /* 0x000e620000000c00 */
        /* <DEDUP_REMOVED lines=59> */
[----:B------:R1:W-:Y:S04]  /*17d30*/  STS.64 [R17], R80 ;  /* 0x0000005011007388 */ /* 0x0003e80000000a00 */
[----:B------:R-:W2:Y:S04]  /*17d40*/  S2R R6, SR_CTAID.Y ;  /* 0x0000000000067919 */ /* 0x000ea80000002600 */
[----:B------:R-:W-:Y:S04]  /*17d50*/  STS.64 [R17+0x800], R82 ;  /* 0x0008005211007388 */ /* 0x000fe80000000a00 */
[----:B------:R-:W-:Y:S04]  /*17d60*/  STS.64 [R18], R76 ;  /* 0x0000004c12007388 */ /* 0x000fe80000000a00 */
[----:B------:R-:W-:Y:S04]  /*17d70*/  STS.64 [R18+0x800], R78 ;  /* 0x0008004e12007388 */ /* 0x000fe80000000a00 */
[----:B------:R-:W-:Y:S04]  /*17d80*/  STS.64 [R19], R72 ;  /* 0x0000004813007388 */ /* 0x000fe80000000a00 */
[----:B------:R-:W-:Y:S04]  /*17d90*/  STS.64 [R19+0x800], R74 ;  /* 0x0008004a13007388 */ /* 0x000fe80000000a00 */
[----:B-1----:R-:W1:Y:S01]  /*17da0*/  S2R R80, SR_CTAID.Z ;  /* 0x0000000000507919 */ /* 0x002e620000002700 */
[----:B--2---:R-:W-:-:S03]  /*17db0*/  IMAD R6, R6, c[0x0][0x210], R169 ;  /* 0x0000840006067a24 */ /* 0x004fc600078e02a9 */
        /* <DEDUP_REMOVED lines=19> */
[----:B------:R-:W-:Y:S01]  /*17ef0*/  BAR.SYNC.DEFER_BLOCKING 0x0 ;  /* 0x0000000000007b1d */ /* 0x000fe20000010000 */
[----:B---3--:R-:W-:-:S02]  /*17f00*/  IADD3 R65, -R169, RZ, RZ ;  /* 0x000000ffa9417210 */ /* 0x008fc40007ffe1ff */
[----:B------:R-:W-:Y:S02]  /*17f10*/  SHF.L.U32 R64, R11, 0x2, RZ ;  /* 0x000000020b407819 */ /* 0x000fe400000006ff */
[----:B----4-:R-:W-:Y:S01]  /*17f20*/  LOP3.LUT R67, R9, 0xffffffe0, RZ, 0xc0, !PT ;  /* 0xffffffe009437812 */ /* 0x010fe200078ec0ff */
[----:B-1----:R-:W-:Y:S01]  /*17f30*/  IMAD R65, R65, c[0x0][0x1c0], R80 ;  /* 0x0000700041417a24 */ /* 0x002fe200078e0250 */
[----:B--2---:R-:W-:Y:S01]  /*17f40*/  SHF.L.U32 R9, R7, 0x6, RZ ;  /* 0x0000000607097819 */ /* 0x004fe200000006ff */
[----:B------:R-:W1:Y:S01]  /*17f50*/  LDS.128 R76, [R5.X4] ;  /* 0x00000000054c7984 */ /* 0x000e620000004c00 */
[----:B------:R-:W-:Y:S01]  /*17f60*/  IADD3 R67, -R67, R0, RZ ;  /* 0x0000000043437210 */ /* 0x000fe20007ffe1ff */
[----:B------:R-:W-:Y:S01]  /*17f70*/  IMAD R6, R6, c[0x0][0x1c0], R65 ;  /* 0x0000700006067a24 */ /* 0x000fe200078e0241 */
[----:B------:R-:W-:Y:S01]  /*17f80*/  SHF.R.S32.HI R65, RZ, 0x1f, R10 ;  /* 0x0000001fff417819 */ /* 0x000fe2000001140a */
[----:B------:R-:W2:Y:S01]  /*17f90*/  LDS.128 R72, [R5.X4+0x800] ;  /* 0x0008000005487984 */ /* 0x000ea20000004c00 */
[----:B------:R-:W-:Y:S01]  /*17fa0*/  LOP3.LUT P0, RZ, R67, 0x3, RZ, 0xc0, !PT ;  /* 0x0000000343ff7812 */ /* 0x000fe2000780c0ff */
[----:B------:R-:W-:Y:S01]  /*17fb0*/  IMAD R6, R6, c[0x0][0x214], R9 ;  /* 0x0000850006067a24 */ /* 0x000fe200078e0209 */
[----:B------:R-:W-:Y:S01]  /*17fc0*/  LEA.HI R65, R65, R10, RZ, 0x2 ;  /* 0x0000000a41417211 */ /* 0x000fe200078f10ff */
[----:B------:R-:W-:Y:S01]  /*17fd0*/  @P4 FMUL.FTZ R9, R4, 0.69314718246459960938 ;  /* 0x3f31721804094820 */ /* 0x000fe20000410000 */
[----:B------:R-:W3:Y:S01]  /*17fe0*/  LDS.128 R68, [R5.X4+0x1000] ;  /* 0x0010000005447984 */ /* 0x000ee20000004c00 */
[----:B------:R-:W-:-:S02]  /*17ff0*/  MOV R0, 0xff800000 ;  /* 0xff80000000007802 */ /* 0x000fc40000000f00 */
[----:B------:R-:W-:Y:S01]  /*18000*/  LOP3.LUT R65, R65, 0xffffffc, RZ, 0xc0, !PT ;  /* 0x0ffffffc41417812 */ /* 0x000fe200078ec0ff */
[----:B------:R-:W4:Y:S01]  /*18010*/  LDS.128 R56, [R5.X4+0x1800] ;  /* 0x0018000005387984 */ /* 0x000f220000004c00 */
[----:B------:R-:W-:Y:S02]  /*18020*/  @P4 FFMA.FTZ R0, R100, c[0x0][0x238], R9 ;  /* 0x00008e0064004a23 */ /* 0x000fe40000010009 */
[----:B------:R-:W-:Y:S01]  /*18030*/  IADD3 R10, R10, -R65, RZ ;  /* 0x800000410a0a7210 */ /* 0x000fe20007ffe0ff */
[----:B------:R-:W1:Y:S01]  /*18040*/  LDS.128 R52, [R5.X4+0x2000] ;  /* 0x0020000005347984 */ /* 0x000e620000004c00 */
[----:B------:R-:W-:Y:S02]  /*18050*/  SHF.R.S32.HI R65, RZ, 0x1f, R64 ;  /* 0x0000001fff417819 */ /* 0x000fe40000011440 */
[----:B------:R-:W-:Y:S01]  /*18060*/  LEA R175, R10, R175, 0x4 ;  /* 0x000000af0aaf7211 */ /* 0x000fe200078e20ff */
        /* <DEDUP_REMOVED lines=25> */
.L_x_6490:
[----:B--234-:R-:W-:Y:S05]  /*18200*/  BSYNC B0 ;  /* 0x0000000000007941 */ /* 0x01cfea0003800000 */
.L_x_6489:
        /* <DEDUP_REMOVED lines=16> */
.L_x_6492:
[----:B------:R-:W-:Y:S05]  /*18310*/  BSYNC B0 ;  /* 0x0000000000007941 */ /* 0x000fea0003800000 */
.L_x_6491:
        /* <DEDUP_REMOVED lines=8> */
.L_x_6494:
[----:B------:R-:W-:Y:S05]  /*183a0*/  BSYNC B0 ;  /* 0x0000000000007941 */ /* 0x000fea0003800000 */
.L_x_6493:
        /* <DEDUP_REMOVED lines=8> */
.L_x_6496:
[----:B------:R-:W-:Y:S05]  /*18430*/  BSYNC B0 ;  /* 0x0000000000007941 */ /* 0x000fea0003800000 */
.L_x_6495:
        /* <DEDUP_REMOVED lines=8> */
.L_x_6498:
[----:B------:R-:W-:Y:S05]  /*184c0*/  BSYNC B0 ;  /* 0x0000000000007941 */ /* 0x000fea0003800000 */
.L_x_6497:
        /* <DEDUP_REMOVED lines=8> */
.L_x_6500:
[----:B------:R-:W-:Y:S05]  /*18550*/  BSYNC B0 ;  /* 0x0000000000007941 */ /* 0x000fea0003800000 */
.L_x_6499:
        /* <DEDUP_REMOVED lines=8> */
.L_x_6502:
[----:B------:R-:W-:Y:S05]  /*185e0*/  BSYNC B0 ;  /* 0x0000000000007941 */ /* 0x000fea0003800000 */
.L_x_6501:
        /* <DEDUP_REMOVED lines=8> */
.L_x_6504:
[----:B------:R-:W-:Y:S05]  /*18670*/  BSYNC B0 ;  /* 0x0000000000007941 */ /* 0x000fea0003800000 */
.L_x_6503:
        /* <DEDUP_REMOVED lines=9> */
.L_x_6505:
        /* <DEDUP_REMOVED lines=15> */
.L_x_8377:


//--------------------- .text._ZN5flash24flash_fwd_splitkv_kernelI23Flash_fwd_kernel_traitsILi128ELi64ELi64ELi4ELb0ELb0EN7cutlass10bfloat16_tE19Flash_kernel_traitsILi128ELi64ELi64ELi4ES3_EELb1ELb0ELb0ELb1ELb1ELb0ELb0ELb0EEEvNS_16Flash_fwd_paramsE --------------------------
	.section	.text._ZN5flash24flash_fwd_splitkv_kernelI23Flash_fwd_kernel_traitsILi128ELi64ELi64ELi4ELb0ELb0EN7cutlass10bfloat16_tE19Flash_kernel_traitsILi128ELi64ELi64ELi4ES3_EELb1ELb0ELb0ELb1ELb1ELb0ELb0ELb0EEEvNS_16Flash_fwd_paramsE,"ax",@progbits
	.sectioninfo	@"SHI_REGISTERS=182"
	.align	128
        .global         _ZN5flash24flash_fwd_splitkv_kernelI23Flash_fwd_kernel_traitsILi128ELi64ELi64ELi4ELb0ELb0EN7cutlass10bfloat16_tE19Flash_kernel_traitsILi128ELi64ELi64ELi4ES3_EELb1ELb0ELb0ELb1ELb1ELb0ELb0ELb0EEEvNS_16Flash_fwd_paramsE
        .type           _ZN5flash24flash_fwd_splitkv_kernelI23Flash_fwd_kernel_traitsILi128ELi64ELi64ELi4ELb0ELb0EN7cutlass10bfloat16_tE19Flash_kernel_traitsILi128ELi64ELi64ELi4ES3_EELb1ELb0ELb0ELb1ELb1ELb0ELb0ELb0EEEvNS_16Flash_fwd_paramsE,@function
        .size           _ZN5flash24flash_fwd_splitkv_kernelI23Flash_fwd_kernel_traitsILi128ELi64ELi64ELi4ELb0ELb0EN7cutlass10bfloat16_tE19Flash_kernel_traitsILi128ELi64ELi64ELi4ES3_EELb1ELb0ELb0ELb1ELb1ELb0ELb0ELb0EEEvNS_16Flash_fwd_paramsE,(.L_x_8378 - _ZN5flash24flash_fwd_splitkv_kernelI23Flash_fwd_kernel_traitsILi128ELi64ELi64ELi4ELb0ELb0EN7cutlass10bfloat16_tE19Flash_kernel_traitsILi128ELi64ELi64ELi4ES3_EELb1ELb0ELb0ELb1ELb1ELb0ELb0ELb0EEEvNS_16Flash_fwd_paramsE)
        .other          _ZN5flash24flash_fwd_splitkv_kernelI23Flash_fwd_kernel_traitsILi128ELi64ELi64ELi4ELb0ELb0EN7cutlass10bfloat16_tE19Flash_kernel_traitsILi128ELi64ELi64ELi4ES3_EELb1ELb0ELb0ELb1ELb1ELb0ELb0ELb0EEEvNS_16Flash_fwd_paramsE,@"STO_CUDA_ENTRY STV_DEFAULT"
_ZN5flash24flash_fwd_splitkv_kernelI23Flash_fwd_kernel_traitsILi128ELi64ELi64ELi4ELb0ELb0EN7cutlass10bfloat16_tE19Flash_kernel_traitsILi128ELi64ELi64ELi4ES3_EELb1ELb0ELb0ELb1ELb1ELb0ELb0ELb0EEEvNS_16Flash_fwd_paramsE:
.text._ZN5flash24flash_fwd_splitkv_kernelI23Flash_fwd_kernel_traitsILi128ELi64ELi64ELi4ELb0ELb0EN7cutlass10bfloat16_tE19Flash_kernel_traitsILi128ELi64ELi64ELi4ES3_EELb1ELb0ELb0ELb1ELb1ELb0ELb0ELb0EEEvNS_16Flash_fwd_paramsE:
        /* <DEDUP_REMOVED lines=117> */
.L_x_6506:
        /* <DEDUP_REMOVED lines=19> */
.L_x_6507:
        /* <DEDUP_REMOVED lines=65> */
[----:B------:R-:W-:Y:S02]  /*0c90*/  IMAD R15, R13, c[0x0][0x1b4], R0 ;  /* 0x00006d000d0f7a24 */ /* 0x000fe400078e0200 */
[----:B------:R-:W-:-:S04]  /*0ca0*/  IMAD.WIDE.U32 R18, R11, c[0x0][0x198], R18 ;  /* 0x000066000b127a25 */ /* 0x000fc800078e0012 */
[----:B------:R-:W-:Y:S02]  /*0cb0*/  IMAD.IADD R19, R19, 0x1, R5 ;  /* 0x0000000113137824 */ /* 0x000fe400078e0205 */
[----:B------:R-:W-:-:S04]  /*0cc0*/  IMAD.WIDE.U32 R4, R4, c[0x0][0x188], RZ ;  /* 0x0000620004047a25 */ /* 0x000fc800078e00ff */
[----:B------:R-:W-:Y:S01]  /*0cd0*/  IMAD.WIDE.U32 R18, R13, c[0x0][0x1b0], R18 ;  /* 0x00006c000d127a25 */ /* 0x000fe200078e0012 */
[----:B------:R-:W-:-:S03]  /*0ce0*/  IADD3 R17, R5, R17, RZ ;  /* 0x0000001105117210 */ /* 0x000fc60007ffe0ff */
[----:B------:R-:W-:Y:S01]  /*0cf0*/  IMAD.IADD R15, R19, 0x1, R15 ;  /* 0x00000001130f7824 */ /* 0x000fe200078e020f */
[----:B------:R-:W-:Y:S01]  /*0d00*/  MOV R16, R18 ;  /* 0x0000001200107202 */ /* 0x000fe20000000f00 */
[----:B------:R-:W-:Y:S05]  /*0d10*/  BRA `(.L_x_6509) ;  /* 0x0000035000007947 */ /* 0x000fea0003800000 */
.L_x_6508:
        /* <DEDUP_REMOVED lines=35> */
[----:B------:R-:W-:Y:S01]  /*0f50*/  @!P1 IMAD.MOV R13, RZ, RZ, -R13 ;  /* 0x000000ffff0d9224 */ /* 0x000fe200078e0a0d */
[----:B------:R-:W-:Y:S01]  /*0f60*/  @!P0 LOP3.LUT R13, RZ, c[0x0][0x1c8], RZ, 0x33, !PT ;  /* 0x00007200ff0d8a12 */ /* 0x000fe200078e33ff */
[----:B------:R-:W-:Y:S02]  /*0f70*/  IMAD R5, R17, c[0x0][0x180], RZ ;  /* 0x0000600011057a24 */ /* 0x000fe400078e02ff */
[----:B------:R-:W-:Y:S01]  /*0f80*/  IMAD.WIDE.U32 R18, R2, c[0x0][0x180], R18 ;  /* 0x0000600002127a25 */ /* 0x000fe200078e0012 */
[----:B------:R-:W-:-:S03]  /*0f90*/  SHF.R.S32.HI R12, RZ, 0x1f, R13 ;  /* 0x0000001fff0c7819 */ /* 0x000fc6000001140d */
[----:B------:R-:W-:Y:S01]  /*0fa0*/  IMAD R0, R2, c[0x0][0x184], R5 ;  /* 0x0000610002007a24 */ /* 0x000fe200078e0205 */
[----:B------:R-:W-:Y:S01]  /*0fb0*/  IADD3 R5, R21, R4, RZ ;  /* 0x0000000415057210 */ /* 0x000fe20007ffe0ff */
[----:B------:R-:W-:Y:S01]  /*0fc0*/  IMAD R17, R17, c[0x0][0x188], RZ ;  /* 0x0000620011117a24 */ /* 0x000fe200078e02ff */
[----:B------:R-:W-:Y:S01]  /*0fd0*/  MOV R4, R20 ;  /* 0x0000001400047202 */ /* 0x000fe20000000f00 */
[----:B------:R-:W-:Y:S02]  /*0fe0*/  IMAD.IADD R19, R19, 0x1, R0 ;  /* 0x0000000113137824 */ /* 0x000fe400078e0200 */
        /* <DEDUP_REMOVED lines=8> */
.L_x_6509:
        /* <DEDUP_REMOVED lines=11> */
[----:B------:R-:W-:Y:S01]  /*1120*/  UMOV UR8, 0x5 ;  /* 0x0000000500087882 */ /* 0x000fe20000000000 */
[----:B------:R-:W-:Y:S01]  /*1130*/  SHF.R.S32.HI R24, RZ, 0x4, R5 ;  /* 0x00000004ff187819 */ /* 0x000fe20000011405 */
[----:B------:R-:W-:Y:S01]  /*1140*/  IMAD.IADD R2, R6, 0x1, -R7 ;  /* 0x0000000106027824 */ /* 0x000fe200078e0a07 */
[----:B------:R-:W-:Y:S01]  /*1150*/  SHF.R.S32.HI R9, RZ, 0x1f, R14 ;  /* 0x0000001fff097819 */ /* 0x000fe2000001140e */
[----:B------:R-:W-:Y:S01]  /*1160*/  IMAD.SHL.U32 R19, R26, 0x40, RZ ;  /* 0x000000401a137824 */ /* 0x000fe200078e00ff */
[C---:B------:R-:W-:Y:S01]  /*1170*/  LEA.HI R7, R5.reuse, R24, RZ, 0x1 ;  /* 0x0000001805077211 */ /* 0x040fe200078f08ff */
[----:B------:R-:W-:Y:S01]  /*1180*/  IMAD.SHL.U32 R166, R2, 0x8, RZ ;  /* 0x0000000802a67824 */ /* 0x000fe200078e00ff */
[----:B------:R-:W-:Y:S01]  /*1190*/  LOP3.LUT R5, R5, 0xfffffff0, RZ, 0xc0, !PT ;  /* 0xfffffff005057812 */ /* 0x000fe200078ec0ff */
[----:B------:R-:W-:Y:S01]  /*11a0*/  IMAD R9, R9, c[0x0][0x1a8], RZ ;  /* 0x00006a0009097a24 */ /* 0x000fe200078e02ff */
[----:B------:R-:W-:Y:S01]  /*11b0*/  LOP3.LUT R19, R19, 0x1c0, RZ, 0xc0, !PT ;  /* 0x000001c013137812 */ /* 0x000fe200078ec0ff */
[----:B------:R-:W-:Y:S01]  /*11c0*/  USHF.L.U64.HI UR5, UR4, UR8, UR5 ;  /* 0x0000000804057299 */ /* 0x000fe20008010205 */
[----:B------:R-:W-:Y:S01]  /*11d0*/  LOP3.LUT R7, R7, 0xfffffffe, RZ, 0xc0, !PT ;  /* 0xfffffffe07077812 */ /* 0x000fe200078ec0ff */
[----:B------:R-:W-:Y:S01]  /*11e0*/  IMAD R9, R14, c[0x0][0x1ac], R9 ;  /* 0x00006b000e097a24 */ /* 0x000fe200078e0209 */
[--C-:B------:R-:W-:Y:S01]  /*11f0*/  LOP3.LUT R18, R19, 0x38, R166.reuse, 0xf8, !PT ;  /* 0x0000003813127812 */ /* 0x100fe200078ef8a6 */
[----:B------:R-:W-:Y:S01]  /*1200*/  ULDC.64 UR6, c[0x0][0x198] ;  /* 0x0000660000067ab9 */ /* 0x000fe20000000a00 */
[----:B------:R-:W-:Y:S01]  /*1210*/  SHF.R.U32.HI R19, RZ, 0x3, R19 ;  /* 0x00000003ff137819 */ /* 0x000fe20000011613 */
[----:B------:R-:W-:Y:S01]  /*1220*/  IMAD.IADD R7, R24, 0x1, -R7 ;  /* 0x0000000118077824 */ /* 0x000fe200078e0a07 */
[----:B------:R-:W-:Y:S01]  /*1230*/  SHF.R.S32.HI R167, RZ, 0x1f, R166 ;  /* 0x0000001fffa77819 */ /* 0x000fe200000114a6 */
[----:B------:R-:W-:Y:S01]  /*1240*/  USHF.L.U32 UR12, UR6, 0x5, URZ ;  /* 0x00000005060c7899 */ /* 0x000fe2000800063f */
[----:B------:R-:W-:Y:S01]  /*1250*/  LOP3.LUT R19, R18, R19, RZ, 0x3c, !PT ;  /* 0x0000001312137212 */ /* 0x000fe200078e3cff */
[----:B------:R-:W-:Y:S01]  /*1260*/  IMAD.IADD R18, R6, 0x1, -R5 ;  /* 0x0000000106127824 */ /* 0x000fe200078e0a05 */
[C---:B------:R-:W-:Y:S01]  /*1270*/  IADD3 R32, P0, R166.reuse, R4, RZ ;  /* 0x00000004a6207210 */ /* 0x040fe20007f1e0ff */
[C---:B------:R-:W-:Y:S01]  /*1280*/  IMAD R5, R25.reuse, c[0x0][0x17c], R20 ;  /* 0x00005f0019057a24 */ /* 0x040fe200078e0214 */
[----:B------:R-:W-:Y:S01]  /*1290*/  IADD3 R34, P1, R166, R16, RZ ;  /* 0x00000010a6227210 */ /* 0x000fe20007f3e0ff */
[----:B------:R-:W-:Y:S01]  /*12a0*/  IMAD.WIDE.U32 R24, R25, c[0x0][0x178], R166 ;  /* 0x00005e0019187a25 */ /* 0x000fe200078e00a6 */
[----:B------:R-:W-:Y:S01]  /*12b0*/  SHF.R.S32.HI R27, RZ, 0x1f, R26 ;  /* 0x0000001fff1b7819 */ /* 0x000fe2000001141a */
[----:B------:R-:W-:Y:S01]  /*12c0*/  USHF.L.U64.HI UR7, UR6, UR8, UR7 ;  /* 0x0000000806077299 */ /* 0x000fe20008010207 */
[----:B------:R-:W-:Y:S01]  /*12d0*/  LEA.HI R20, R29, R6, RZ, 0x6 ;  /* 0x000000061d147211 */ /* 0x000fe200078f30ff */
[----:B------:R-:W-:Y:S01]  /*12e0*/  IMAD.IADD R25, R25, 0x1, R5 ;  /* 0x0000000119197824 */ /* 0x000fe200078e0205 */
[----:B------:R-:W-:Y:S01]  /*12f0*/  SHF.R.S32.HI R21, RZ, 0x1f, R18 ;  /* 0x0000001fff157819 */ /* 0x000fe20000011412 */
[----:B------:R-:W-:Y:S01]  /*1300*/  IMAD.X R33, R167, 0x1, R17, P0 ;  /* 0x00000001a7217824 */ /* 0x000fe200000e0611 */
[----:B------:R-:W-:Y:S01]  /*1310*/  IADD3 R11, P0, R26, R11, RZ ;  /* 0x0000000b1a0b7210 */ /* 0x000fe20007f1e0ff */
[----:B------:R-:W-:Y:S01]  /*1320*/  IMAD.WIDE.U32 R24, R14, c[0x0][0x1a8], R24 ;  /* 0x00006a000e187a25 */ /* 0x000fe200078e0018 */
[----:B------:R-:W-:-:S02]  /*1330*/  LEA.HI R4, R21, R18, RZ, 0x3 ;  /* 0x0000001215047211 */ /* 0x000fc400078f18ff */
[----:B------:R-:W-:Y:S01]  /*1340*/  LEA.HI R29, R29, R6, RZ, 0x5 ;  /* 0x000000061d1d7211 */ /* 0x000fe200078f28ff */
[----:B------:R-:W-:Y:S01]  /*1350*/  IMAD.SHL.U32 R14, R2, 0x40, RZ ;  /* 0x00000040020e7824 */ /* 0x000fe200078e00ff */
[----:B------:R-:W-:Y:S01]  /*1360*/  LOP3.LUT R17, R4, 0xfffffff8, RZ, 0xc0, !PT ;  /* 0xfffffff804117812 */ /* 0x000fe200078ec0ff */
[----:B------:R-:W-:Y:S01]  /*1370*/  IMAD.IADD R25, R25, 0x1, R9 ;  /* 0x0000000119197824 */ /* 0x000fe200078e0209 */
[----:B------:R-:W-:Y:S01]  /*1380*/  SHF.R.S32.HI R30, RZ, 0x5, R29 ;  /* 0x00000005ff1e7819 */ /* 0x000fe2000001141d */
[----:B------:R-:W-:Y:S01]  /*1390*/  IMAD.X R35, R167, 0x1, R15, P1 ;  /* 0x00000001a7237824 */ /* 0x000fe200008e060f */
[----:B------:R-:W-:Y:S01]  /*13a0*/  LOP3.LUT R9, R14, 0x1c0, RZ, 0xc0, !PT ;  /* 0x000001c00e097812 */ /* 0x000fe200078ec0ff */
[----:B------:R-:W-:-:S03]  /*13b0*/  IMAD.WIDE R22, R23, 0x40, R26 ;  /* 0x0000004017167825 */ /* 0x000fc600078e021a */
[----:B------:R-:W-:Y:S01]  /*13c0*/  LOP3.LUT R0, R9, 0x8, R0, 0xf8, !PT ;  /* 0x0000000809007812 */ /* 0x000fe200078ef800 */
[----:B------:R-:W-:Y:S02]  /*13d0*/  IMAD R15, R27, c[0x0][0x198], RZ ;  /* 0x000066001b0f7a24 */ /* 0x000fe400078e02ff */
[----:B------:R-:W-:Y:S01]  /*13e0*/  IMAD.WIDE.U32 R32, R13, c[0x0][0x1b8], R32 ;  /* 0x00006e000d207a25 */ /* 0x000fe200078e0020 */
[----:B------:R-:W-:-:S03]  /*13f0*/  SHF.R.U32.HI R13, RZ, 0x3, R9 ;  /* 0x00000003ff0d7819 */ /* 0x000fc60000011609 */
[----:B------:R-:W-:Y:S01]  /*1400*/  IMAD R15, R26, c[0x0][0x19c], R15 ;  /* 0x000067001a0f7a24 */ /* 0x000fe200078e020f */
[----:B------:R-:W-:Y:S01]  /*1410*/  LOP3.LUT R0, R0, R13, RZ, 0x3c, !PT ;  /* 0x0000000d00007212 */ /* 0x000fe200078e3cff */
[----:B------:R-:W-:-:S04]  /*1420*/  IMAD.WIDE.U32 R34, R26, c[0x0][0x198], R34 ;  /* 0x000066001a227a25 */ /* 0x000fc800078e0022 */
[----:B------:R-:W-:Y:S02]  /*1430*/  IMAD R9, R23, c[0x0][0x190], RZ ;  /* 0x0000640017097a24 */ /* 0x000fe400078e02ff */
        /* <DEDUP_REMOVED lines=9> */
[----:B------:R-:W-:Y:S02]  /*14d0*/  IMAD.SHL.U32 R20, R20, 0x8, RZ ;  /* 0x0000000814147824 */ /* 0x000fe400078e00ff */
[----:B------:R-:W-:Y:S01]  /*14e0*/  IMAD.IADD R5, R18, 0x1, -R17 ;  /* 0x0000000112057824 */ /* 0x000fe200078e0a11 */
[----:B------:R-:W-:Y:S01]  /*14f0*/  LEA.HI.X R13, R22, c[0x0][0x164], R9, 0x1, P0 ;  /* 0x00005900160d7a11 */ /* 0x000fe200000f0c09 */
[----:B------:R-:W-:Y:S01]  /*1500*/  IMAD R10, R10, c[0x0][0x1a0], RZ ;  /* 0x000068000a0a7a24 */ /* 0x000fe200078e02ff */
[----:B------:R-:W-:Y:S01]  /*1510*/  IADD3 R14, P0, R12, UR9, RZ ;  /* 0x000000090c0e7c10 */ /* 0x000fe2000ff1e0ff */
[----:B------:R-:W-:Y:S01]  /*1520*/  IMAD.WIDE.U32 R32, R11, c[0x0][0x1a0], R32 ;  /* 0x000068000b207a25 */ /* 0x000fe200078e0020 */
[----:B------:R-:W-:-:S02]  /*1530*/  LOP3.LUT R19, R19, 0x7ffffe00, R20, 0xf8, !PT ;  /* 0x7ffffe0013137812 */ /* 0x000fc400078ef814 */
[----:B------:R-:W-:Y:S01]  /*1540*/  IADD3.X R15, R13, UR5, RZ, P0, !PT ;  /* 0x000000050d0f7c10 */ /* 0x000fe200087fe4ff */
[----:B------:R-:W-:Y:S01]  /*1550*/  IMAD R10, R11, c[0x0][0x1a4], R10 ;  /* 0x000069000b0a7a24 */ /* 0x000fe200078e020a */
[----:B------:R-:W-:Y:S01]  /*1560*/  IADD3 R16, P0, R14, UR9, RZ ;  /* 0x000000090e107c10 */ /* 0x000fe2000ff1e0ff */
[----:B------:R-:W-:Y:S02]  /*1570*/  IMAD.SHL.U32 R165, R19, 0x2, RZ ;  /* 0x0000000213a57824 */ /* 0x000fe400078e00ff */
[----:B------:R-:W-:Y:S01]  /*1580*/  IMAD.SHL.U32 R9, R5, 0x40, RZ ;  /* 0x0000004005097824 */ /* 0x000fe200078e00ff */
[----:B------:R-:W-:Y:S01]  /*1590*/  IADD3.X R17, R15, UR5, RZ, P0, !PT ;  /* 0x000000050f117c10 */ /* 0x000fe200087fe4ff */
[----:B------:R-:W-:Y:S01]  /*15a0*/  IMAD.IADD R159, R33, 0x1, R10 ;  /* 0x00000001219f7824 */ /* 0x000fe200078e020a */
[----:B------:R-:W-:Y:S01]  /*15b0*/  IADD3 R18, P0, R162, UR12, RZ ;  /* 0x0000000ca2127c10 */ /* 0x000fe2000ff1e0ff */
[----:B------:R-:W-:Y:S01]  /*15c0*/  @!PT LDS RZ, [RZ] ;  /* 0x00000000fffff984 */ /* 0x000fe20000000800 */
[----:B------:R-:W-:Y:S01]  /*15d0*/  @!PT LDS RZ, [RZ] ;  /* 0x00000000fffff984 */ /* 0x000fe20000000800 */
[----:B------:R-:W-:Y:S01]  /*15e0*/  @!PT LDS RZ, [RZ] ;  /* 0x00000000fffff984 */ /* 0x000fe20000000800 */
[----:B------:R1:W-:Y:S01]  /*15f0*/  LDGSTS.E.BYPASS.LTC128B.128 [R165], [R12.64] ;  /* 0x000000000ca57fae */ /* 0x0003e2000b901d4a */
[----:B------:R-:W-:Y:S01]  /*1600*/  IADD3 R20, P1, R16, UR9, RZ ;  /* 0x0000000910147c10 */ /* 0x000fe2000ff3e0ff */
[----:B------:R-:W-:Y:S01]  /*1610*/  IMAD R0, R7, 0x200, R0 ;  /* 0x0000020007007824 */ /* 0x000fe200078e0200 */
[----:B------:R-:W-:Y:S01]  /*1620*/  IADD3.X R19, R163, UR7, RZ, P0, !PT ;  /* 0x00000007a3137c10 */ /* 0x000fe200087fe4ff */
[----:B------:R1:W-:Y:S01]  /*1630*/  LDGSTS.E.BYPASS.LTC128B.128 [R165+0x2000], [R12.64+0x80] ;  /* 0x020000800ca57fae */ /* 0x0003e2000b901d4a */
[----:B------:R-:W-:Y:S01]  /*1640*/  IADD3.X R21, R17, UR5, RZ, P1, !PT ;  /* 0x0000000511157c10 */ /* 0x000fe20008ffe4ff */
[----:B------:R-:W-:Y:S01]  /*1650*/  ULDC.64 UR4, c[0x0][0x1a0] ;  /* 0x0000680000047ab9 */ /* 0x000fe20000000a00 */
[----:B------:R-:W-:Y:S01]  /*1660*/  IMAD.SHL.U32 R10, R7, 0x8, RZ ;  /* 0x00000008070a7824 */ /* 0x000fe200078e00ff */
[----:B------:R2:W-:Y:S01]  /*1670*/  LDGSTS.E.BYPASS.LTC128B.128 [R165+0x800], [R14.64] ;  /* 0x008000000ea57fae */ /* 0x0005e2000b901d4a */
[----:B------:R-:W-:Y:S01]  /*1680*/  LOP3.LUT R7, R9, 0x1c0, RZ, 0xc0, !PT ;  /* 0x000001c009077812 */ /* 0x000fe200078ec0ff */
[----:B------:R-:W-:Y:S01]  /*1690*/  USHF.L.U32 UR9, UR4, 0x5, URZ ;  /* 0x0000000504097899 */ /* 0x000fe2000800063f */
[----:B------:R-:W-:Y:S01]  /*16a0*/  IMAD.SHL.U32 R9, R4, 0x40, RZ ;  /* 0x0000004004097824 */ /* 0x000fe200078e00ff */
[----:B------:R2:W-:Y:S01]  /*16b0*/  LDGSTS.E.BYPASS.LTC128B.128 [R165+0x2800], [R14.64+0x80] ;  /* 0x028000800ea57fae */ /* 0x0005e2000b901d4a */
[----:B------:R-:W-:Y:S01]  /*16c0*/  LOP3.LUT R10, R7, 0x8, R10, 0xf8, !PT ;  /* 0x00000008070a7812 */ /* 0x000fe200078ef80a */
[----:B------:R-:W-:Y:S01]  /*16d0*/  USHF.L.U64.HI UR5, UR4, UR8, UR5 ;  /* 0x0000000804057299 */ /* 0x000fe20008010205 */
[----:B------:R-:W-:Y:S01]  /*16e0*/  SHF.R.U32.HI R7, RZ, 0x3, R7 ;  /* 0x00000003ff077819 */ /* 0x000fe20000011607 */
[----:B------:R3:W-:Y:S01]  /*16f0*/  LDGSTS.E.BYPASS.LTC128B.128 [R165+0x1000], [R16.64] ;  /* 0x0100000010a57fae */ /* 0x0007e2000b901d4a */
[----:B------:R-:W-:Y:S01]  /*1700*/  IMAD.SHL.U32 R88, R0, 0x2, RZ ;  /* 0x0000000200587824 */ /* 0x000fe200078e00ff */
[----:B------:R-:W-:Y:S01]  /*1710*/  LOP3.LUT P1, RZ, R5, 0x2, RZ, 0xc0, !PT ;  /* 0x0000000205ff7812 */ /* 0x000fe2000782c0ff */
[----:B------:R-:W-:Y:S01]  /*1720*/  IMAD R89, R30, 0x10, R89 ;  /* 0x000000101e597824 */ /* 0x000fe200078e0259 */
[----:B------:R3:W-:Y:S01]  /*1730*/  LDGSTS.E.BYPASS.LTC128B.128 [R165+0x3000], [R16.64+0x80] ;  /* 0x0300008010a57fae */ /* 0x0007e2000b901d4a */
[----:B------:R-:W-:-:S02]  /*1740*/  LOP3.LUT R4, R10, R7, RZ, 0x3c, !PT ;  /* 0x000000070a047212 */ /* 0x000fc400078e3cff */
[----:B------:R-:W-:Y:S01]  /*1750*/  LOP3.LUT R7, R9, 0xfffffe00, RZ, 0xc0, !PT ;  /* 0xfffffe0009077812 */ /* 0x000fe200078ec0ff */
[----:B------:R4:W-:Y:S01]  /*1760*/  LDGSTS.E.BYPASS.LTC128B.128 [R165+0x1800], [R20.64] ;  /* 0x0180000014a57fae */ /* 0x0009e2000b901d4a */
[----:B------:R-:W-:Y:S02]  /*1770*/  LEA R157, R0, 0x4000, 0x1 ;  /* 0x00004000009d7811 */ /* 0x000fe400078e08ff */
[----:B------:R-:W-:Y:S01]  /*1780*/  SEL R0, R8, 0xffffffe0, !P1 ;  /* 0xffffffe008007807 */ /* 0x000fe20004800000 */
[----:B------:R4:W-:Y:S01]  /*1790*/  LDGSTS.E.BYPASS.LTC128B.128 [R165+0x3800], [R20.64+0x80] ;  /* 0x0380008014a57fae */ /* 0x0009e2000b901d4a */
[----:B------:R-:W-:Y:S01]  /*17a0*/  IMAD R9, R30, 0x400, R7 ;  /* 0x000004001e097824 */ /* 0x000fe200078e0207 */
[----:B------:R-:W-:Y:S01]  /*17b0*/  IADD3 R155, R157, 0x20, RZ ;  /* 0x000000209d9b7810 */ /* 0x000fe20007ffe0ff */
[----:B------:R-:W-:Y:S01]  /*17c0*/  IMAD.MOV.U32 R8, RZ, RZ, 0x40 ;  /* 0x00000040ff087424 */ /* 0x000fe200078e00ff */
[----:B-1----:R-:W-:Y:S01]  /*17d0*/  IADD3 R12, P0, R18, UR12, RZ ;  /* 0x0000000c120c7c10 */ /* 0x002fe2000ff1e0ff */
[----:B------:R1:W-:Y:S01]  /*17e0*/  LDGSTS.E.BYPASS.LTC128B.128 [R165+0x4000], [R162.64] ;  /* 0x04000000a2a57fae */ /* 0x0003e2000b901d4a */
[----:B------:R-:W-:Y:S01]  /*17f0*/  IMAD.IADD R158, R9, 0x1, R4 ;  /* 0x00000001099e7824 */ /* 0x000fe200078e0204 */
[----:B------:R-:W-:-:S02]  /*1800*/  LOP3.LUT P1, RZ, R5, 0x4, RZ, 0xc0, !PT ;  /* 0x0000000405ff7812 */ /* 0x000fc4000782c0ff */
[----:B------:R-:W-:Y:S01]  /*1810*/  IADD3.X R13, R19, UR7, RZ, P0, !PT ;  /* 0x00000007130d7c10 */ /* 0x000fe200087fe4ff */
[----:B------:R1:W-:Y:S01]  /*1820*/  LDGSTS.E.BYPASS.LTC128B.128 [R165+0x6000], [R162.64+0x80] ;  /* 0x06000080a2a57fae */ /* 0x0003e2000b901d4a */
[----:B--2---:R-:W-:Y:S01]  /*1830*/  IADD3 R14, P0, R12, UR12, RZ ;  /* 0x0000000c0c0e7c10 */ /* 0x004fe2000ff1e0ff */
[----:B------:R-:W-:Y:S01]  /*1840*/  IMAD.SHL.U32 R158, R158, 0x2, RZ ;  /* 0x000000029e9e7824 */ /* 0x000fe200078e00ff */
[----:B------:R-:W-:Y:S01]  /*1850*/  SEL R5, R8, 0xffffffc0, !P1 ;  /* 0xffffffc008057807 */ /* 0x000fe20004800000 */
[----:B------:R2:W-:Y:S01]  /*1860*/  LDGSTS.E.BYPASS.LTC128B.128 [R165+0x4800], [R18.64] ;  /* 0x0480000012a57fae */ /* 0x0005e2000b901d4a */
[----:B------:R-:W-:Y:S01]  /*1870*/  IADD3.X R15, R13, UR7, RZ, P0, !PT ;  /* 0x000000070d0f7c10 */ /* 0x000fe200087fe4ff */
[----:B------:R-:W-:Y:S01]  /*1880*/  IMAD.IADD R156, R158, 0x1, R0 ;  /* 0x000000019e9c7824 */ /* 0x000fe200078e0200 */
[----:B------:R-:W-:Y:S01]  /*1890*/  LEA R160, P0, R32, c[0x0][0x170], 0x1 ;  /* 0x00005c0020a07a11 */ /* 0x000fe200078008ff */
[----:B------:R2:W-:Y:S01]  /*18a0*/  LDGSTS.E.BYPASS.LTC128B.128 [R165+0x6800], [R18.64+0x80] ;  /* 0x0680008012a57fae */ /* 0x0005e2000b901d4a */
[----:B------:R-:W-:-:S02]  /*18b0*/  IMAD.IADD R154, R158, 0x1, R5 ;  /* 0x000000019e9a7824 */ /* 0x000fc400078e0205 */
[----:B------:R-:W-:Y:S01]  /*18c0*/  LEA.HI.X R159, R32, c[0x0][0x174], R159, 0x1, P0 ;  /* 0x00005d00209f7a11 */ /* 0x000fe200000f0c9f */
[----:B------:R5:W-:Y:S01]  /*18d0*/  LDGSTS.E.BYPASS.LTC128B.128 [R165+0x5000], [R12.64] ;  /* 0x050000000ca57fae */ /* 0x000be2000b901d4a */
[----:B------:R-:W-:-:S03]  /*18e0*/  IMAD.IADD R152, R156, 0x1, R5 ;  /* 0x000000019c987824 */ /* 0x000fc600078e0205 */
[----:B------:R5:W-:Y:S01]  /*18f0*/  LDGSTS.E.BYPASS.LTC128B.128 [R165+0x7000], [R12.64+0x80] ;  /* 0x070000800ca57fae */ /* 0x000be2000b901d4a */
[----:B------:R-:W-:-:S03]  /*1900*/  IMAD.MOV.U32 R161, RZ, RZ, R159 ;  /* 0x000000ffffa17224 */ /* 0x000fc600078e009f */
[----:B------:R1:W-:Y:S04]  /*1910*/  LDGSTS.E.BYPASS.LTC128B.128 [R165+0x5800], [R14.64] ;  /* 0x058000000ea57fae */ /* 0x0003e8000b901d4a */
[----:B------:R1:W-:Y:S04]  /*1920*/  LDGSTS.E.BYPASS.LTC128B.128 [R165+0x7800], [R14.64+0x80] ;  /* 0x078000800ea57fae */ /* 0x0003e8000b901d4a */
[----:B------:R-:W0:Y:S01]  /*1930*/  LDGDEPBAR ;  /* 0x00000000000079af */ /* 0x000e220000000000 */
[----:B-----5:R-:W-:-:S04]  /*1940*/  IADD3 R12, P0, R160, UR9, RZ ;  /* 0x00000009a00c7c10 */ /* 0x020fc8000ff1e0ff */
[----:B------:R-:W-:Y:S02]  /*1950*/  IADD3.X R13, R159, UR5, RZ, P0, !PT ;  /* 0x000000059f0d7c10 */ /* 0x000fe400087fe4ff */
[----:B---3--:R-:W-:Y:S01]  /*1960*/  IADD3 R16, P0, R12, UR9, RZ ;  /* 0x000000090c107c10 */ /* 0x008fe2000ff1e0ff */
[----:B------:R-:W-:-:S04]  /*1970*/  DEPBAR.LE SB0, 0x0 ;  /* 0x000080000000791a */ /* 0x000fc80000000000 */
[----:B------:R-:W-:Y:S01]  /*1980*/  BAR.SYNC.DEFER_BLOCKING 0x0 ;  /* 0x0000000000007b1d */ /* 0x000fe20000010000 */
[----:B------:R-:W-:Y:S02]  /*1990*/  IADD3.X R17, R13, UR5, RZ, P0, !PT ;  /* 0x000000050d117c10 */ /* 0x000fe400087fe4ff */
[----:B------:R-:W-:-:S04]  /*19a0*/  IADD3 R10, P0, R16, UR9, RZ ;  /* 0x00000009100a7c10 */ /* 0x000fc8000ff1e0ff */
[----:B------:R-:W-:Y:S02]  /*19b0*/  IADD3.X R11, R17, UR5, RZ, P0, !PT ;  /* 0x00000005110b7c10 */ /* 0x000fe400087fe4ff */
[----:B------:R-:W-:-:S13]  /*19c0*/  LOP3.LUT P0, RZ, R2, 0x2, RZ, 0xc0, !PT ;  /* 0x0000000202ff7812 */ /* 0x000fda000780c0ff */
[----:B------:R-:W-:Y:S01]  /*19d0*/  @P0 IADD3 R155, R157, -0x20, RZ ;  /* 0xffffffe09d9b0810 */ /* 0x000fe20007ffe0ff */
[----:B------:R-:W-:Y:S01]  /*19e0*/  @!PT LDS RZ, [RZ] ;  /* 0x00000000fffff984 */ /* 0x000fe20000000800 */
[----:B------:R-:W-:Y:S01]  /*19f0*/  @!PT LDS RZ, [RZ] ;  /* 0x00000000fffff984 */ /* 0x000fe20000000800 */
[----:B------:R-:W-:Y:S01]  /*1a00*/  @!PT LDS RZ, [RZ] ;  /* 0x00000000fffff984 */ /* 0x000fe20000000800 */
[----:B------:R3:W-:Y:S01]  /*1a10*/  LDGSTS.E.BYPASS.LTC128B.128 [R165+0x8000], [R160.64] ;  /* 0x08000000a0a57fae */ /* 0x0007e2000b901d4a */
[----:B------:R-:W-:Y:S02]  /*1a20*/  LOP3.LUT P0, RZ, R2, 0x4, RZ, 0xc0, !PT ;  /* 0x0000000402ff7812 */ /* 0x000fe4000780c0ff */
[C---:B------:R-:W-:Y:S01]  /*1a30*/  IADD3 R147, R155.reuse, 0x800, RZ ;  /* 0x000008009b937810 */ /* 0x040fe20007ffe0ff */
[----:B------:R3:W-:Y:S01]  /*1a40*/  LDGSTS.E.BYPASS.LTC128B.128 [R165+0xa000], [R160.64+0x80] ;  /* 0x0a000080a0a57fae */ /* 0x0007e2000b901d4a */
[----:B------:R-:W-:Y:S02]  /*1a50*/  SEL R2, R8, 0xffffffc0, !P0 ;  /* 0xffffffc008027807 */ /* 0x000fe40004000000 */
[C---:B------:R-:W-:Y:S01]  /*1a60*/  IADD3 R146, R155.reuse, 0x1000, RZ ;  /* 0x000010009b927810 */ /* 0x040fe20007ffe0ff */
[----:B------:R1:W-:Y:S01]  /*1a70*/  LDGSTS.E.BYPASS.LTC128B.128 [R165+0x8800], [R12.64] ;  /* 0x088000000ca57fae */ /* 0x0003e2000b901d4a */
[----:B------:R-:W-:Y:S01]  /*1a80*/  IADD3 R145, R155, 0x1800, RZ ;  /* 0x000018009b917810 */ /* 0x000fe20007ffe0ff */
[----:B------:R-:W-:Y:S01]  /*1a90*/  IMAD.IADD R153, R157, 0x1, R2 ;  /* 0x000000019d997824 */ /* 0x000fe200078e0202 */
[C---:B------:R-:W-:Y:S01]  /*1aa0*/  IADD3 R143, R155.reuse, 0x2000, RZ ;  /* 0x000020009b8f7810 */ /* 0x040fe20007ffe0ff */
[----:B------:R1:W-:Y:S01]  /*1ab0*/  LDGSTS.E.BYPASS.LTC128B.128 [R165+0xa800], [R12.64+0x80] ;  /* 0x0a8000800ca57fae */ /* 0x0003e2000b901d4a */
[----:B------:R-:W-:Y:S01]  /*1ac0*/  IMAD.IADD R144, R2, 0x1, R155 ;  /* 0x0000000102907824 */ /* 0x000fe200078e029b */
[----:B------:R-:W-:-:S02]  /*1ad0*/  IADD3 R142, R155, 0x2800, RZ ;  /* 0x000028009b8e7810 */ /* 0x000fc40007ffe0ff */
[----:B------:R2:W-:Y:S01]  /*1ae0*/  LDGSTS.E.BYPASS.LTC128B.128 [R165+0x9000], [R16.64] ;  /* 0x0900000010a57fae */ /* 0x0005e2000b901d4a */
[C---:B------:R-:W-:Y:S02]  /*1af0*/  IADD3 R141, R155.reuse, 0x3000, RZ ;  /* 0x000030009b8d7810 */ /* 0x040fe40007ffe0ff */
[----:B------:R-:W-:Y:S01]  /*1b00*/  IADD3 R140, R155, 0x3800, RZ ;  /* 0x000038009b8c7810 */ /* 0x000fe20007ffe0ff */
[----:B------:R2:W-:Y:S04]  /*1b10*/  LDGSTS.E.BYPASS.LTC128B.128 [R165+0xb000], [R16.64+0x80] ;  /* 0x0b00008010a57fae */ /* 0x0005e8000b901d4a */
[----:B------:R5:W-:Y:S04]  /*1b20*/  LDGSTS.E.BYPASS.LTC128B.128 [R165+0x9800], [R10.64] ;  /* 0x098000000aa57fae */ /* 0x000be8000b901d4a */
[----:B------:R5:W-:Y:S04]  /*1b30*/  LDGSTS.E.BYPASS.LTC128B.128 [R165+0xb800], [R10.64+0x80] ;  /* 0x0b8000800aa57fae */ /* 0x000be8000b901d4a */
[----:B------:R-:W-:Y:S04]  /*1b40*/  LDSM.16.M88.4 R48, [R158] ;  /* 0x000000009e30783b */ /* 0x000fe80000000200 */
[----:B----4-:R-:W4:Y:S04]  /*1b50*/  LDSM.16.M88.4 R20, [R88+0x4000] ;  /* 0x004000005814783b */ /* 0x010f280000000200 */
[----:B------:R-:W5:Y:S04]  /*1b60*/  LDSM.16.M88.4 R80, [R88+0x5000] ;  /* 0x005000005850783b */ /* 0x000f680000000200 */
[----:B-1----:R-:W2:Y:S04]  /*1b70*/  LDSM.16.M88.4 R12, [R88+0x4800] ;  /* 0x00480000580c783b */ /* 0x002ea80000000200 */
[----:B------:R-:W1:Y:S04]  /*1b80*/  LDSM.16.M88.4 R76, [R88+0x5800] ;  /* 0x00580000584c783b */ /* 0x000e680000000200 */
[----:B------:R-:W-:Y:S04]  /*1b90*/  LDSM.16.M88.4 R60, [R156] ;  /* 0x000000009c3c783b */ /* 0x000fe80000000200 */
[----:B------:R-:W1:Y:S04]  /*1ba0*/  LDSM.16.M88.4 R72, [R155] ;  /* 0x000000009b48783b */ /* 0x000e680000000200 */
[----:B------:R-:W1:Y:S04]  /*1bb0*/  LDSM.16.M88.4 R64, [R155+0x1000] ;  /* 0x001000009b40783b */ /* 0x000e680000000200 */
[----:B------:R-:W1:Y:S04]  /*1bc0*/  LDSM.16.M88.4 R68, [R155+0x800] ;  /* 0x000800009b44783b */ /* 0x000e680000000200 */
[----:B------:R-:W1:Y:S04]  /*1bd0*/  LDSM.16.M88.4 R56, [R155+0x1800] ;  /* 0x001800009b38783b */ /* 0x000e680000000200 */
[----:B------:R-:W-:Y:S01]  /*1be0*/  LDSM.16.M88.4 R44, [R154] ;  /* 0x000000009a2c783b */ /* 0x000fe20000000200 */
[C---:B----4-:R-:W-:Y:S03]  /*1bf0*/  HMMA.16816.F32.BF16 R24, R48.reuse, R20, RZ ;  /* 0x000000143018723c */ /* 0x050fe600000418ff */
[----:B------:R-:W4:Y:S04]  /*1c00*/  LDSM.16.M88.4 R40, [R153] ;  /* 0x000000009928783b */ /* 0x000f280000000200 */
[----:B------:R-:W1:Y:S01]  /*1c10*/  LDSM.16.M88.4 R32, [R153+0x1000] ;  /* 0x001000009920783b */ /* 0x000e620000000200 */
[C---:B------:R-:W-:Y:S03]  /*1c20*/  HMMA.16816.F32.BF16 R20, R48.reuse, R22, RZ ;  /* 0x000000163014723c */ /* 0x040fe600000418ff */
[----:B------:R-:W3:Y:S04]  /*1c30*/  LDSM.16.M88.4 R36, [R153+0x800] ;  /* 0x000800009924783b */ /* 0x000ee80000000200 */
[----:B------:R-:W-:Y:S01]  /*1c40*/  LDSM.16.M88.4 R84, [R153+0x1800] ;  /* 0x001800009954783b */ /* 0x000fe20000000200 */
[C---:B-----5:R-:W-:Y:S03]  /*1c50*/  HMMA.16816.F32.BF16 R8, R48.reuse, R80, RZ ;  /* 0x000000503008723c */ /* 0x060fe600000418ff */
[----:B------:R-:W0:Y:S05]  /*1c60*/  LDGDEPBAR ;  /* 0x00000000000079af */ /* 0x000e2a0000000000 */
[C---:B--2---:R-:W-:Y:S08]  /*1c70*/  HMMA.16816.F32.BF16 R16, R48.reuse, R12, RZ ;  /* 0x0000000c3010723c */ /* 0x044ff000000418ff */
[C---:B------:R-:W-:Y:S08]  /*1c80*/  HMMA.16816.F32.BF16 R12, R48.reuse, R14, RZ ;  /* 0x0000000e300c723c */ /* 0x040ff000000418ff */
[C---:B------:R-:W-:Y:S08]  /*1c90*/  HMMA.16816.F32.BF16 R80, R48.reuse, R82, RZ ;  /* 0x000000523050723c */ /* 0x040ff000000418ff */
[C---:B-1----:R-:W-:Y:S08]  /*1ca0*/  HMMA.16816.F32.BF16 R52, R48.reuse, R76, RZ ;  /* 0x0000004c3034723c */ /* 0x042ff000000418ff */
[----:B------:R-:W-:Y:S01]  /*1cb0*/  HMMA.16816.F32.BF16 R48, R48, R78, RZ ;  /* 0x0000004e3030723c */ /* 0x000fe200000418ff */
[----:B------:R-:W-:Y:S07]  /*1cc0*/  LDSM.16.M88.4 R76, [R152] ;  /* 0x00000000984c783b */ /* 0x000fee0000000200 */
[C---:B------:R-:W-:Y:S08]  /*1cd0*/  HMMA.16816.F32.BF16 R24, R60.reuse, R72, R24 ;  /* 0x000000483c18723c */ /* 0x040ff00000041818 */
[C---:B------:R-:W-:Y:S01]  /*1ce0*/  HMMA.16816.F32.BF16 R20, R60.reuse, R74, R20 ;  /* 0x0000004a3c14723c */ /* 0x040fe20000041814 */
[----:B------:R-:W1:Y:S07]  /*1cf0*/  LDSM.16.M88.4 R72, [R144] ;  /* 0x000000009048783b */ /* 0x000e6e0000000200 */
[C---:B------:R-:W-:Y:S08]  /*1d00*/  HMMA.16816.F32.BF16 R8, R60.reuse, R64, R8 ;  /* 0x000000403c08723c */ /* 0x040ff00000041808 */
[C---:B------:R-:W-:Y:S08]  /*1d10*/  HMMA.16816.F32.BF16 R16, R60.reuse, R68, R16 ;  /* 0x000000443c10723c */ /* 0x040ff00000041810 */
[C---:B------:R-:W-:Y:S01]  /*1d20*/  HMMA.16816.F32.BF16 R12, R60.reuse, R70, R12 ;  /* 0x000000463c0c723c */ /* 0x040fe2000004180c */
[----:B------:R-:W-:Y:S07]  /*1d30*/  LDSM.16.M88.4 R68, [R144+0x800] ;  /* 0x000800009044783b */ /* 0x000fee0000000200 */
[C---:B------:R-:W-:Y:S01]  /*1d40*/  HMMA.16816.F32.BF16 R80, R60.reuse, R66, R80 ;  /* 0x000000423c50723c */ /* 0x040fe20000041850 */
[----:B------:R-:W2:Y:S07]  /*1d50*/  LDSM.16.M88.4 R64, [R144+0x1000] ;  /* 0x001000009040783b */ /* 0x000eae0000000200 */
[C---:B------:R-:W-:Y:S08]  /*1d60*/  HMMA.16816.F32.BF16 R52, R60.reuse, R56, R52 ;  /* 0x000000383c34723c */ /* 0x040ff00000041834 */
[----:B------:R-:W-:Y:S01]  /*1d70*/  HMMA.16816.F32.BF16 R48, R60, R58, R48 ;  /* 0x0000003a3c30723c */ /* 0x000fe20000041830 */
[----:B------:R-:W-:Y:S07]  /*1d80*/  LDSM.16.M88.4 R60, [R144+0x1800] ;  /* 0x00180000903c783b */ /* 0x000fee0000000200 */
[C---:B----4-:R-:W-:Y:S08]  /*1d90*/  HMMA.16816.F32.BF16 R24, R44.reuse, R40, R24 ;  /* 0x000000282c18723c */ /* 0x050ff00000041818 */
[C---:B------:R-:W-:Y:S01]  /*1da0*/  HMMA.16816.F32.BF16 R20, R44.reuse, R42, R20 ;  /* 0x0000002a2c14723c */ /* 0x040fe20000041814 */
[----:B------:R-:W-:Y:S07]  /*1db0*/  LDSM.16.M88.4 R40, [R158+0x2000] ;  /* 0x002000009e28783b */ /* 0x000fee0000000200 */
[C---:B------:R-:W-:Y:S01]  /*1dc0*/  HMMA.16816.F32.BF16 R56, R44.reuse, R32, R8 ;  /* 0x000000202c38723c */ /* 0x040fe20000041808 */
[----:B------:R-:W-:Y:S07]  /*1dd0*/  LDSM.16.M88.4 R8, [R88+0x6800] ;  /* 0x006800005808783b */ /* 0x000fee0000000200 */
[C---:B---3--:R-:W-:Y:S08]  /*1de0*/  HMMA.16816.F32.BF16 R16, R44.reuse, R36, R16 ;  /* 0x000000242c10723c */ /* 0x048ff00000041810 */
[C---:B------:R-:W-:Y:S01]  /*1df0*/  HMMA.16816.F32.BF16 R12, R44.reuse, R38, R12 ;  /* 0x000000262c0c723c */ /* 0x040fe2000004180c */
[----:B------:R-:W-:Y:S07]  /*1e00*/  LDSM.16.M88.4 R36, [R88+0x6000] ;  /* 0x006000005824783b */ /* 0x000fee0000000200 */
[----:B------:R-:W-:Y:S01]  /*1e10*/  HMMA.16816.F32.BF16 R80, R44, R34, R80 ;  /* 0x000000222c50723c */ /* 0x000fe20000041850 */
[----:B------:R-:W3:Y:S07]  /*1e20*/  LDSM.16.M88.4 R32, [R88+0x7000] ;  /* 0x007000005820783b */ /* 0x000eee0000000200 */
[C---:B-1----:R-:W-:Y:S08]  /*1e30*/  HMMA.16816.F32.BF16 R24, R76.reuse, R72, R24 ;  /* 0x000000484c18723c */ /* 0x042ff00000041818 */
[C---:B------:R-:W-:Y:S08]  /*1e40*/  HMMA.16816.F32.BF16 R20, R76.reuse, R74, R20 ;  /* 0x0000004a4c14723c */ /* 0x040ff00000041814 */
[----:B--2---:R-:W-:Y:S01]  /*1e50*/  HMMA.16816.F32.BF16 R72, R76, R64, R56 ;  /* 0x000000404c48723c */ /* 0x004fe20000041838 */
[----:B------:R-:W-:Y:S07]  /*1e60*/  LDSM.16.M88.4 R56, [R155+0x2000] ;  /* 0x002000009b38783b */ /* 0x000fee0000000200 */
[----:B------:R-:W-:Y:S08]  /*1e70*/  HMMA.16816.F32.BF16 R52, R44, R84, R52 ;  /* 0x000000542c34723c */ /* 0x000ff00000041834 */
[C---:B------:R-:W-:Y:S08]  /*1e80*/  HMMA.16816.F32.BF16 R16, R76.reuse, R68, R16 ;  /* 0x000000444c10723c */ /* 0x040ff00000041810 */
[C---:B------:R-:W-:Y:S01]  /*1e90*/  HMMA.16816.F32.BF16 R12, R76.reuse, R70, R12 ;  /* 0x000000464c0c723c */ /* 0x040fe2000004180c */
[----:B------:R-:W-:Y:S07]  /*1ea0*/  LDSM.16.M88.4 R68, [R156+0x2000] ;  /* 0x002000009c44783b */ /* 0x000fee0000000200 */
[----:B------:R-:W-:Y:S01]  /*1eb0*/  HMMA.16816.F32.BF16 R80, R76, R66, R80 ;  /* 0x000000424c50723c */ /* 0x000fe20000041850 */
[----:B------:R-:W1:Y:S07]  /*1ec0*/  LDSM.16.M88.4 R64, [R155+0x3000] ;  /* 0x003000009b40783b */ /* 0x000e6e0000000200 */
[----:B------:R-:W-:Y:S01]  /*1ed0*/  HMMA.16816.F32.BF16 R48, R44, R86, R48 ;  /* 0x000000562c30723c */ /* 0x000fe20000041830 */
[----:B------:R-:W2:Y:S04]  /*1ee0*/  LDSM.16.M88.4 R84, [R88+0x7800] ;  /* 0x007800005854783b */ /* 0x000ea80000000200 */
[----:B------:R-:W-:Y:S03]  /*1ef0*/  LDSM.16.M88.4 R44, [R155+0x2800] ;  /* 0x002800009b2c783b */ /* 0x000fe60000000200 */
[----:B---3--:R-:W-:Y:S08]  /*1f00*/  HMMA.16816.F32.BF16 R72, R40, R32, R72 ;  /* 0x000000202848723c */ /* 0x008ff00000041848 */
[----:B------:R-:W-:Y:S08]  /*1f10*/  HMMA.16816.F32.BF16 R52, R76, R60, R52 ;  /* 0x0000003c4c34723c */ /* 0x000ff00000041834 */
[C---:B------:R-:W-:Y:S08]  /*1f20*/  HMMA.16816.F32.BF16 R16, R40.reuse, R8, R16 ;  /* 0x000000082810723c */ /* 0x040ff00000041810 */
[C---:B------:R-:W-:Y:S01]  /*1f30*/  HMMA.16816.F32.BF16 R12, R40.reuse, R10, R12 ;  /* 0x0000000a280c723c */ /* 0x040fe2000004180c */
[----:B------:R-:W-:Y:S07]  /*1f40*/  LDSM.16.M88.4 R8, [R154+0x2000] ;  /* 0x002000009a08783b */ /* 0x000fee0000000200 */
[----:B------:R-:W-:Y:S01]  /*1f50*/  HMMA.16816.F32.BF16 R80, R40, R34, R80 ;  /* 0x000000222850723c */ /* 0x000fe20000041850 */
[----:B------:R-:W3:Y:S07]  /*1f60*/  LDSM.16.M88.4 R32, [R153+0x3000] ;  /* 0x003000009920783b */ /* 0x000eee0000000200 */
[----:B------:R-:W-:Y:S01]  /*1f70*/  HMMA.16816.F32.BF16 R48, R76, R62, R48 ;  /* 0x0000003e4c30723c */ /* 0x000fe20000041830 */
[----:B------:R-:W4:Y:S04]  /*1f80*/  LDSM.16.M88.4 R60, [R155+0x3800] ;  /* 0x003800009b3c783b */ /* 0x000f280000000200 */
[----:B------:R-:W-:Y:S03]  /*1f90*/  LDSM.16.M88.4 R76, [R153+0x2800] ;  /* 0x00280000994c783b */ /* 0x000fe60000000200 */
[C---:B------:R-:W-:Y:S08]  /*1fa0*/  HMMA.16816.F32.BF16 R24, R40.reuse, R36, R24 ;  /* 0x000000242818723c */ /* 0x040ff00000041818 */
[----:B------:R-:W-:Y:S01]  /*1fb0*/  HMMA.16816.F32.BF16 R20, R40, R38, R20 ;  /* 0x000000262814723c */ /* 0x000fe20000041814 */
[----:B------:R-:W5:Y:S07]  /*1fc0*/  LDSM.16.M88.4 R36, [R153+0x2000] ;  /* 0x002000009924783b */ /* 0x000f6e0000000200 */
[----:B-1----:R-:W-:Y:S08]  /*1fd0*/  HMMA.16816.F32.BF16 R72, R68, R64, R72 ;  /* 0x000000404448723c */ /* 0x002ff00000041848 */
[C---:B--2---:R-:W-:Y:S08]  /*1fe0*/  HMMA.16816.F32.BF16 R52, R40.reuse, R84, R52 ;  /* 0x000000542834723c */ /* 0x044ff00000041834 */
[----:B------:R-:W-:Y:S01]  /*1ff0*/  HMMA.16816.F32.BF16 R48, R40, R86, R48 ;  /* 0x000000562830723c */ /* 0x000fe20000041830 */
[----:B------:R-:W1:Y:S07]  /*2000*/  LDSM.16.M88.4 R40, [R153+0x3800] ;  /* 0x003800009928783b */ /* 0x000e6e0000000200 */
[----:B------:R-:W-:Y:S08]  /*2010*/  HMMA.16816.F32.BF16 R24, R68, R56, R24 ;  /* 0x000000384418723c */ /* 0x000ff00000041818 */
[----:B---3--:R-:W-:Y:S07]  /*2020*/  HMMA.16816.F32.BF16 R72, R8, R32, R72 ;  /* 0x000000200848723c */ /* 0x008fee0000041848 */
[----:B------:R-:W-:Y:S01]  /*2030*/  LOP3.LUT R33, R29, 0xffffffe0, RZ, 0xc0, !PT ;  /* 0xffffffe01d217812 */ /* 0x000fe200078ec0ff */
[----:B----4-:R-:W-:Y:S04]  /*2040*/  HMMA.16816.F32.BF16 R52, R68, R60, R52 ;  /* 0x0000003c4434723c */ /* 0x010fe80000041834 */
[----:B------:R-:W-:-:S02]  /*2050*/  IMAD.IADD R2, R6, 0x1, -R33 ;  /* 0x0000000106027824 */ /* 0x000fc400078e0a21 */
[----:B------:R-:W-:Y:S02]  /*2060*/  IMAD.SHL.U32 R6, R6, 0x2, RZ ;  /* 0x0000000206067824 */ /* 0x000fe400078e00ff */
[C---:B------:R-:W-:Y:S08]  /*2070*/  HMMA.16816.F32.BF16 R80, R68.reuse, R66, R80 ;  /* 0x000000424450723c */ /* 0x040ff00000041850 */
[----:B------:R-:W-:Y:S01]  /*2080*/  HMMA.16816.F32.BF16 R20, R68, R58, R20 ;  /* 0x0000003a4414723c */ /* 0x000fe20000041814 */
[----:B------:R-:W-:Y:S07]  /*2090*/  LDSM.16.M88.4 R56, [R144+0x2000] ;  /* 0x002000009038783b */ /* 0x000fee0000000200 */
[----:B-----5:R-:W-:Y:S07]  /*20a0*/  HMMA.16816.F32.BF16 R24, R8, R36, R24 ;  /* 0x000000240818723c */ /* 0x020fee0000041818 */
[----:B------:R-:W-:Y:S01]  /*20b0*/  SHF.R.S32.HI R37, RZ, 0x1f, R2 ;  /* 0x0000001fff257819 */ /* 0x000fe20000011402 */
[----:B------:R-:W-:Y:S03]  /*20c0*/  HMMA.16816.F32.BF16 R16, R68, R44, R16 ;  /* 0x0000002c4410723c */ /* 0x000fe60000041810 */
[----:B------:R-:W-:-:S04]  /*20d0*/  LEA.HI R164, R37, R2, RZ, 0x2 ;  /* 0x0000000225a47211 */ /* 0x000fc800078f10ff */
[----:B------:R-:W-:Y:S01]  /*20e0*/  SHF.R.S32.HI R164, RZ, 0x2, R164 ;  /* 0x00000002ffa47819 */ /* 0x000fe200000114a4 */
[----:B------:R-:W-:Y:S01]  /*20f0*/  HMMA.16816.F32.BF16 R12, R68, R46, R12 ;  /* 0x0000002e440c723c */ /* 0x000fe2000004180c */
[----:B------:R-:W2:Y:S02]  /*2100*/  LDSM.16.M88.4 R44, [R152+0x2000] ;  /* 0x00200000982c783b */ /* 0x000ea40000000200 */
[----:B------:R-:W-:-:S04]  /*2110*/  IADD3 R2, R89, 0x1, R164 ;  /* 0x0000000159027810 */ /* 0x000fc80007ffe0a4 */
[----:B------:R-:W-:Y:S01]  /*2120*/  IADD3 R2, R31, -c[0x0][0x214], R2 ;  /* 0x800085001f027a10 */ /* 0x000fe20007ffe002 */
[----:B------:R-:W-:Y:S08]  /*2130*/  HMMA.16816.F32.BF16 R48, R68, R62, R48 ;  /* 0x0000003e4430723c */ /* 0x000ff00000041830 */
[C---:B-1----:R-:W-:Y:S07]  /*2140*/  HMMA.16816.F32.BF16 R52, R8.reuse, R40, R52 ;  /* 0x000000280834723c */ /* 0x042fee0000041834 */
[----:B------:R-:W-:Y:S01]  /*2150*/  SHF.R.S32.HI R41, RZ, 0x1f, R29 ;  /* 0x0000001fff297819 */ /* 0x000fe2000001141d */
[----:B------:R-:W-:Y:S01]  /*2160*/  HMMA.16816.F32.BF16 R80, R8, R34, R80 ;  /* 0x000000220850723c */ /* 0x000fe20000041850 */
[----:B------:R-:W1:Y:S01]  /*2170*/  LDSM.16.M88.4 R32, [R144+0x2800] ;  /* 0x002800009020783b */ /* 0x000e620000000200 */
[----:B------:R-:W-:Y:S01]  /*2180*/  IMAD.SHL.U32 R29, R28, 0x40, RZ ;  /* 0x000000401c1d7824 */ /* 0x000fe200078e00ff */
[----:B------:R-:W-:-:S02]  /*2190*/  IADD3 R40, R2, c[0x0][0x2e8], RZ ;  /* 0x0000ba0002287a10 */ /* 0x000fc40007ffe0ff */
[----:B------:R-:W-:Y:S02]  /*21a0*/  LEA.HI R171, R41, R30, RZ, 0x2 ;  /* 0x0000001e29ab7211 */ /* 0x000fe400078f10ff */
[----:B------:R-:W-:Y:S01]  /*21b0*/  LOP3.LUT R41, R29, 0x6, R6, 0xf8, !PT ;  /* 0x000000061d297812 */ /* 0x000fe200078ef806 */
[C---:B------:R-:W-:Y:S01]  /*21c0*/  HMMA.16816.F32.BF16 R20, R8.reuse, R38, R20 ;  /* 0x000000260814723c */ /* 0x040fe20000041814 */
[----:B------:R-:W3:Y:S01]  /*21d0*/  LDSM.16.M88.4 R36, [R144+0x3000] ;  /* 0x003000009024783b */ /* 0x000ee20000000200 */
[C---:B------:R-:W-:Y:S02]  /*21e0*/  IADD3 R2, R40.reuse, 0x8, RZ ;  /* 0x0000000828027810 */ /* 0x040fe40007ffe0ff */
[-C--:B------:R-:W-:Y:S02]  /*21f0*/  IMNMX R40, R40, R31.reuse, PT ;  /* 0x0000001f28287217 */ /* 0x080fe40003800200 */
[----:B------:R-:W-:Y:S02]  /*2200*/  IMNMX R2, R2, R31, PT ;  /* 0x0000001f02027217 */ /* 0x000fe40003800200 */
[----:B------:R-:W-:Y:S01]  /*2210*/  HMMA.16816.F32.BF16 R16, R8, R76, R16 ;  /* 0x0000004c0810723c */ /* 0x000fe20000041810 */
[----:B------:R-:W-:-:S02]  /*2220*/  LOP3.LUT R171, R171, 0xfffffffc, RZ, 0xc0, !PT ;  /* 0xfffffffcabab7812 */ /* 0x000fc400078ec0ff */
[----:B------:R-:W-:-:S03]  /*2230*/  IADD3 R31, R41, -0x38, RZ ;  /* 0xffffffc8291f7810 */ /* 0x000fc60007ffe0ff */
[----:B------:R-:W-:Y:S01]  /*2240*/  IMAD.IADD R171, R30, 0x1, -R171 ;  /* 0x000000011eab7824 */ /* 0x000fe200078e0aab */
[C---:B------:R-:W-:Y:S01]  /*2250*/  ISETP.GE.AND P2, PT, R31.reuse, R40, PT ;  /* 0x000000281f00720c */ /* 0x040fe20003f46270 */
[----:B------:R-:W-:Y:S01]  /*2260*/  HMMA.16816.F32.BF16 R12, R8, R78, R12 ;  /* 0x0000004e080c723c */ /* 0x000fe2000004180c */
[----:B------:R-:W-:Y:S02]  /*2270*/  ISETP.GE.AND P0, PT, R31, R2, PT ;  /* 0x000000021f00720c */ /* 0x000fe40003f06270 */
[----:B------:R-:W-:-:S05]  /*2280*/  IADD3 R31, R41, -0x30, RZ ;  /* 0xffffffd0291f7810 */ /* 0x000fca0007ffe0ff */
[----:B------:R-:W-:Y:S07]  /*2290*/  HMMA.16816.F32.BF16 R48, R8, R42, R48 ;  /* 0x0000002a0830723c */ /* 0x000fee0000041830 */
[C---:B------:R-:W-:Y:S01]  /*22a0*/  IADD3 R9, R41.reuse, -0x40, RZ ;  /* 0xffffffc029097810 */ /* 0x040fe20007ffe0ff */
[----:B--2---:R-:W-:Y:S01]  /*22b0*/  HMMA.16816.F32.BF16 R24, R44, R56, R24 ;  /* 0x000000382c18723c */ /* 0x004fe20000041818 */
[----:B------:R-:W-:Y:S02]  /*22c0*/  IADD3 R11, R41, -0x3f, RZ ;  /* 0xffffffc1290b7810 */ /* 0x000fe40007ffe0ff */
[----:B------:R-:W-:-:S02]  /*22d0*/  ISETP.GE.AND P5, PT, R9, R40, PT ;  /* 0x000000280900720c */ /* 0x000fc40003fa6270 */
[----:B------:R-:W-:Y:S02]  /*22e0*/  ISETP.GE.AND P1, PT, R9, R2, PT ;  /* 0x000000020900720c */ /* 0x000fe40003f26270 */
[C---:B------:R-:W-:Y:S01]  /*22f0*/  ISETP.GE.AND P4, PT, R11.reuse, R40, PT ;  /* 0x000000280b00720c */ /* 0x040fe20003f86270 */
[----:B------:R-:W-:Y:S01]  /*2300*/  HMMA.16816.F32.BF16 R20, R44, R58, R20 ;  /* 0x0000003a2c14723c */ /* 0x000fe20000041814 */
[----:B------:R-:W-:Y:S02]  /*2310*/  ISETP.GE.AND P3, PT, R11, R2, PT ;  /* 0x000000020b00720c */ /* 0x000fe40003f66270 */
[----:B------:R-:W2:Y:S01]  /*2320*/  LDSM.16.M88.4 R8, [R144+0x3800] ;  /* 0x003800009008783b */ /* 0x000ea20000000200 */
[----:B------:R-:W-:-:S04]  /*2330*/  DEPBAR.LE SB0, 0x0 ;  /* 0x000080000000791a */ /* 0x000fc80000000000 */
[C---:B-1----:R-:W-:Y:S07]  /*2340*/  HMMA.16816.F32.BF16 R16, R44.reuse, R32, R16 ;  /* 0x000000202c10723c */ /* 0x042fee0000041810 */
[----:B------:R-:W-:Y:S01]  /*2350*/  IADD3 R33, R41, -0x37, RZ ;  /* 0xffffffc929217810 */ /* 0x000fe20007ffe0ff */
[----:B---3--:R-:W-:Y:S01]  /*2360*/  HMMA.16816.F32.BF16 R72, R44, R36, R72 ;  /* 0x000000242c48723c */ /* 0x008fe20000041848 */
[----:B------:R-:W-:Y:S02]  /*2370*/  FSEL R32, R24, -INF , !P5 ;  /* 0xff80000018207808 */ /* 0x000fe40006800000 */
[----:B------:R-:W-:-:S02]  /*2380*/  FSEL R30, R26, -INF , !P1 ;  /* 0xff8000001a1e7808 */ /* 0x000fc40004800000 */
[C---:B------:R-:W-:Y:S01]  /*2390*/  ISETP.GE.AND P5, PT, R33.reuse, R40, PT ;  /* 0x000000282100720c */ /* 0x040fe20003fa6270 */
[----:B------:R-:W-:Y:S01]  /*23a0*/  BAR.SYNC.DEFER_BLOCKING 0x0 ;  /* 0x0000000000007b1d */ /* 0x000fe20000010000 */
[----:B------:R-:W-:Y:S01]  /*23b0*/  ISETP.GE.AND P1, PT, R33, R2, PT ;  /* 0x000000022100720c */ /* 0x000fe20003f26270 */
[C---:B------:R-:W-:Y:S01]  /*23c0*/  HMMA.16816.F32.BF16 R12, R44.reuse, R34, R12 ;  /* 0x000000222c0c723c */ /* 0x040fe2000004180c */
[----:B------:R-:W-:Y:S02]  /*23d0*/  FSEL R26, R25, -INF , !P4 ;  /* 0xff800000191a7808 */ /* 0x000fe40006000000 */
[----:B------:R-:W-:Y:S02]  /*23e0*/  FSEL R33, R27, -INF , !P3 ;  /* 0xff8000001b217808 */ /* 0x000fe40005800000 */
[C---:B------:R-:W-:Y:S02]  /*23f0*/  IADD3 R25, R41.reuse, -0x2f, RZ ;  /* 0xffffffd129197810 */ /* 0x040fe40007ffe0ff */
[----:B------:R-:W-:Y:S01]  /*2400*/  IADD3 R27, R41, -0x28, RZ ;  /* 0xffffffd8291b7810 */ /* 0x000fe20007ffe0ff */
[----:B------:R-:W-:Y:S01]  /*2410*/  HMMA.16816.F32.BF16 R80, R44, R38, R80 ;  /* 0x000000262c50723c */ /* 0x000fe20000041850 */
[----:B------:R-:W-:-:S02]  /*2420*/  ISETP.GE.AND P4, PT, R31, R40, PT ;  /* 0x000000281f00720c */ /* 0x000fc40003f86270 */
[-C--:B------:R-:W-:Y:S02]  /*2430*/  ISETP.GE.AND P3, PT, R31, R2.reuse, PT ;  /* 0x000000021f00720c */ /* 0x080fe40003f66270 */
[----:B------:R-:W-:Y:S02]  /*2440*/  FSEL R31, R22, -INF , !P0 ;  /* 0xff800000161f7808 */ /* 0x000fe40004000000 */
[----:B------:R-:W-:Y:S02]  /*2450*/  FSEL R22, R21, -INF , !P5 ;  /* 0xff80000015167808 */ /* 0x000fe40006800000 */
[----:B------:R-:W-:Y:S01]  /*2460*/  FSEL R23, R23, -INF , !P1 ;  /* 0xff80000017177808 */ /* 0x000fe20004800000 */
[----:B--2---:R-:W-:Y:S01]  /*2470*/  HMMA.16816.F32.BF16 R52, R44, R8, R52 ;  /* 0x000000082c34723c */ /* 0x004fe20000041834 */
[----:B------:R-:W-:Y:S02]  /*2480*/  FSEL R20, R20, -INF , !P2 ;  /* 0xff80000014147808 */ /* 0x000fe40005000000 */
[----:B------:R-:W-:-:S02]  /*2490*/  ISETP.GE.AND P0, PT, R25, R2, PT ;  /* 0x000000021900720c */ /* 0x000fc40003f06270 */
[C---:B------:R-:W-:Y:S02]  /*24a0*/  ISETP.GE.AND P5, PT, R27.reuse, R40, PT ;  /* 0x000000281b00720c */ /* 0x040fe40003fa6270 */
[----:B------:R-:W-:Y:S01]  /*24b0*/  ISETP.GE.AND P1, PT, R27, R2, PT ;  /* 0x000000021b00720c */ /* 0x000fe20003f26270 */
[----:B------:R-:W-:Y:S01]  /*24c0*/  HMMA.16816.F32.BF16 R48, R44, R10, R48 ;  /* 0x0000000a2c30723c */ /* 0x000fe20000041830 */
[----:B------:R-:W-:Y:S02]  /*24d0*/  ISETP.GE.AND P2, PT, R25, R40, PT ;  /* 0x000000281900720c */ /* 0x000fe40003f46270 */
[C---:B------:R-:W-:Y:S02]  /*24e0*/  IADD3 R27, R41.reuse, -0x20, RZ ;  /* 0xffffffe0291b7810 */ /* 0x040fe40007ffe0ff */
[----:B------:R-:W-:Y:S02]  /*24f0*/  IADD3 R25, R41, -0x27, RZ ;  /* 0xffffffd929197810 */ /* 0x000fe40007ffe0ff */
[----:B------:R-:W-:-:S02]  /*2500*/  FSEL R19, R19, -INF , !P0 ;  /* 0xff80000013137808 */ /* 0x000fc40004000000 */
[----:B------:R-:W-:Y:S02]  /*2510*/  FSEL R16, R16, -INF , !P4 ;  /* 0xff80000010107808 */ /* 0x000fe40006000000 */
[-C--:B------:R-:W-:Y:S02]  /*2520*/  ISETP.GE.AND P0, PT, R27, R40.reuse, PT ;  /* 0x000000281b00720c */ /* 0x080fe40003f06270 */
[----:B------:R-:W-:Y:S02]  /*2530*/  ISETP.GE.AND P4, PT, R25, R40, PT ;  /* 0x000000281900720c */ /* 0x000fe40003f86270 */
[----:B------:R-:W-:Y:S02]  /*2540*/  IADD3 R9, R41, -0x17, RZ ;  /* 0xffffffe929097810 */ /* 0x000fe40007ffe0ff */
[----:B------:R-:W-:Y:S02]  /*2550*/  FSEL R21, R18, -INF , !P3 ;  /* 0xff80000012157808 */ /* 0x000fe40005800000 */
[----:B------:R-:W-:-:S02]  /*2560*/  FSEL R6, R17, -INF , !P2 ;  /* 0xff80000011067808 */ /* 0x000fc40005000000 */
[-C--:B------:R-:W-:Y:S02]  /*2570*/  ISETP.GE.AND P3, PT, R25, R2.reuse, PT ;  /* 0x000000021900720c */ /* 0x080fe40003f66270 */
[----:B------:R-:W-:Y:S02]  /*2580*/  ISETP.GE.AND P2, PT, R27, R2, PT ;  /* 0x000000021b00720c */ /* 0x000fe40003f46270 */
[----:B------:R-:W-:Y:S02]  /*2590*/  FSEL R108, R72, -INF , !P0 ;  /* 0xff800000486c7808 */ /* 0x000fe40004000000 */
[----:B------:R-:W-:Y:S02]  /*25a0*/  IADD3 R25, R41, -0x1f, RZ ;  /* 0xffffffe129197810 */ /* 0x000fe40007ffe0ff */
[----:B------:R-:W-:Y:S02]  /*25b0*/  FSEL R8, R13, -INF , !P4 ;  /* 0xff8000000d087808 */ /* 0x000fe40006000000 */
[----:B------:R-:W-:-:S02]  /*25c0*/  ISETP.GE.AND P0, PT, R9, R40, PT ;  /* 0x000000280900720c */ /* 0x000fc40003f06270 */
[----:B------:R-:W-:Y:S02]  /*25d0*/  IADD3 R13, R41, -0x10, RZ ;  /* 0xfffffff0290d7810 */ /* 0x000fe40007ffe0ff */
[----:B------:R-:W-:Y:S02]  /*25e0*/  FSEL R12, R12, -INF , !P5 ;  /* 0xff8000000c0c7808 */ /* 0x000fe40006800000 */
[----:B------:R-:W-:Y:S02]  /*25f0*/  FSEL R17, R14, -INF , !P1 ;  /* 0xff8000000e117808 */ /* 0x000fe40004800000 */
[----:B------:R-:W-:Y:S02]  /*2600*/  FSEL R113, R74, -INF , !P2 ;  /* 0xff8000004a717808 */ /* 0x000fe40005000000 */
[C---:B------:R-:W-:Y:S02]  /*2610*/  ISETP.GE.AND P5, PT, R25.reuse, R40, PT ;  /* 0x000000281900720c */ /* 0x040fe40003fa6270 */
[----:B------:R-:W-:-:S02]  /*2620*/  ISETP.GE.AND P1, PT, R25, R2, PT ;  /* 0x000000021900720c */ /* 0x000fc40003f26270 */
[-C--:B------:R-:W-:Y:S02]  /*2630*/  ISETP.GE.AND P2, PT, R9, R2.reuse, PT ;  /* 0x000000020900720c */ /* 0x080fe40003f46270 */
[----:B------:R-:W-:Y:S02]  /*2640*/  FSEL R112, R81, -INF , !P0 ;  /* 0xff80000051707808 */ /* 0x000fe40004000000 */
[C---:B------:R-:W-:Y:S02]  /*2650*/  IADD3 R25, R41.reuse, -0x18, RZ ;  /* 0xffffffe829197810 */ /* 0x040fe40007ffe0ff */
[C---:B------:R-:W-:Y:S02]  /*2660*/  IADD3 R11, R41.reuse, -0xf, RZ ;  /* 0xfffffff1290b7810 */ /* 0x040fe40007ffe0ff */
[----:B------:R-:W-:Y:S02]  /*2670*/  IADD3 R9, R41, -0x8, RZ ;  /* 0xfffffff829097810 */ /* 0x000fe40007ffe0ff */
[----:B------:R-:W-:-:S02]  /*2680*/  ISETP.GE.AND P0, PT, R13, R2, PT ;  /* 0x000000020d00720c */ /* 0x000fc40003f06270 */
[----:B------:R-:W-:Y:S02]  /*2690*/  IADD3 R41, R41, -0x7, RZ ;  /* 0xfffffff929297810 */ /* 0x000fe40007ffe0ff */
[----:B------:R-:W-:Y:S02]  /*26a0*/  FSEL R117, R54, -INF , !P0 ;  /* 0xff80000036757808 */ /* 0x000fe40004000000 */
[----:B------:R-:W-:Y:S02]  /*26b0*/  ISETP.GE.AND P0, PT, R41, R2, PT ;  /* 0x000000022900720c */ /* 0x000fe40003f06270 */
[----:B------:R-:W-:Y:S02]  /*26c0*/  FSEL R15, R15, -INF , !P3 ;  /* 0xff8000000f0f7808 */ /* 0x000fe40005800000 */
[----:B------:R-:W-:Y:S02]  /*26d0*/  FSEL R24, R51, -INF , !P0 ;  /* 0xff80000033187808 */ /* 0x000fe40004000000 */
[----:B------:R-:W-:-:S02]  /*26e0*/  ISETP.GE.AND P0, PT, R28, 0x2, PT ;  /* 0x000000021c00780c */ /* 0x000fc40003f06270 */
[----:B------:R-:W-:Y:S02]  /*26f0*/  FSEL R123, R75, -INF , !P1 ;  /* 0xff8000004b7b7808 */ /* 0x000fe40004800000 */
[C---:B------:R-:W-:Y:S02]  /*2700*/  ISETP.GE.AND P4, PT, R25.reuse, R40, PT ;  /* 0x000000281900720c */ /* 0x040fe40003f86270 */
[----:B------:R-:W-:Y:S02]  /*2710*/  ISETP.GE.AND P3, PT, R25, R2, PT ;  /* 0x000000021900720c */ /* 0x000fe40003f66270 */
[----:B------:R-:W-:Y:S02]  /*2720*/  ISETP.GE.AND P1, PT, R13, R40, PT ;  /* 0x000000280d00720c */ /* 0x000fe40003f26270 */
[----:B------:R-:W-:Y:S02]  /*2730*/  FSEL R114, R73, -INF , !P5 ;  /* 0xff80000049727808 */ /* 0x000fe40006800000 */
[----:B------:R-:W-:-:S02]  /*2740*/  FSEL R110, R80, -INF , !P4 ;  /* 0xff800000506e7808 */ /* 0x000fc40006000000 */
[----:B------:R-:W-:Y:S02]  /*2750*/  FSEL R121, R82, -INF , !P3 ;  /* 0xff80000052797808 */ /* 0x000fe40005800000 */
[----:B------:R-:W-:Y:S02]  /*2760*/  FSEL R115, R83, -INF , !P2 ;  /* 0xff80000053737808 */ /* 0x000fe40005000000 */
[----:B------:R-:W-:Y:S02]  /*2770*/  FSEL R122, R52, -INF , !P1 ;  /* 0xff800000347a7808 */ /* 0x000fe40004800000 */
[-C--:B------:R-:W-:Y:S02]  /*2780*/  ISETP.GE.AND P5, PT, R11, R40.reuse, PT ;  /* 0x000000280b00720c */ /* 0x080fe40003fa6270 */
[-C--:B------:R-:W-:Y:S02]  /*2790*/  ISETP.GE.AND P4, PT, R9, R40.reuse, PT ;  /* 0x000000280900720c */ /* 0x080fe40003f86270 */
[----:B------:R-:W-:-:S02]  /*27a0*/  ISETP.GE.AND P3, PT, R41, R40, PT ;  /* 0x000000282900720c */ /* 0x000fc40003f66270 */
[-C--:B------:R-:W-:Y:S02]  /*27b0*/  ISETP.GE.AND P2, PT, R11, R2.reuse, PT ;  /* 0x000000020b00720c */ /* 0x080fe40003f46270 */
[----:B------:R-:W-:Y:S02]  /*27c0*/  ISETP.GE.AND P1, PT, R9, R2, PT ;  /* 0x000000020900720c */ /* 0x000fe40003f26270 */
[----:B------:R-:W-:Y:S02]  /*27d0*/  LOP3.LUT R2, R4, R7, RZ, 0xfc, !PT ;  /* 0x0000000704027212 */ /* 0x000fe400078efcff */
[----:B------:R-:W-:Y:S02]  /*27e0*/  FSEL R120, R53, -INF , !P5 ;  /* 0xff80000035787808 */ /* 0x000fe40006800000 */
[----:B------:R-:W-:Y:S02]  /*27f0*/  FSEL R27, R55, -INF , !P2 ;  /* 0xff800000371b7808 */ /* 0x000fe40005000000 */
[----:B------:R-:W-:-:S02]  /*2800*/  FSEL R118, R48, -INF , !P4 ;  /* 0xff80000030767808 */ /* 0x000fc40006000000 */
[----:B------:R-:W-:Y:S02]  /*2810*/  FSEL R116, R49, -INF , !P3 ;  /* 0xff80000031747808 */ /* 0x000fe40005800000 */
[----:B------:R-:W-:Y:S01]  /*2820*/  FSEL R25, R50, -INF , !P1 ;  /* 0xff80000032197808 */ /* 0x000fe20004800000 */
[----:B------:R-:W-:Y:S05]  /*2830*/  @!P0 BRA `(.L_x_6510) ;  /* 0x0000053000008947 */ /* 0x000fea0003800000 */
[----:B------:R-:W-:Y:S05]  /*2840*/  @P6 BRA `(.L_x_6511) ;  /* 0x000003a000006947 */ /* 0x000fea0003800000 */
[----:B------:R-:W1:Y:S01]  /*2850*/  I2F.RP R11, R3 ;  /* 0x00000003000b7306 */ /* 0x000e620000209400 */
[C---:B------:R-:W-:Y:S02]  /*2860*/  IADD3 R4, R29.reuse, -0x40, RZ ;  /* 0xffffffc01d047810 */ /* 0x040fe40007ffe0ff */
        /* <DEDUP_REMOVED lines=56> */
.L_x_6511:
[----:B------:R-:W-:-:S04]  /*2bf0*/  ULEA UR6, -UR6, URZ, 0x6 ;  /* 0x0000003f06067291 */ /* 0x000fc8000f8e313f */
[----:B------:R-:W-:Y:S02]  /*2c00*/  USHF.R.S32.HI UR4, URZ, 0x1f, UR6 ;  /* 0x0000001f3f047899 */ /* 0x000fe40008011406 */
[----:B------:R-:W-:-:S04]  /*2c10*/  MOV R3, UR6 ;  /* 0x0000000600037c02 */ /* 0x000fc80008000f00 */
[----:B------:R-:W-:Y:S02]  /*2c20*/  MOV R4, UR4 ;  /* 0x0000000400047c02 */ /* 0x000fe40008000f00 */
.L_x_6512:
        /* <DEDUP_REMOVED lines=19> */
[----:B------:R-:W0:Y:S02]  /*2d60*/  LDGDEPBAR ;  /* 0x00000000000079af */ /* 0x000e240000000000 */
.L_x_6510:
        /* <DEDUP_REMOVED lines=28> */
[----:B-1----:R-:W-:Y:S02]  /*2f30*/  FMNMX.FTZ R10, R116, R3, !PT ;  /* 0x00000003740a7209 */ /* 0x002fe40007810000 */
[----:B------:R-:W-:Y:S02]  /*2f40*/  FMNMX.FTZ R9, R24, R9, !PT ;  /* 0x0000000918097209 */ /* 0x000fe40007810000 */
[----:B------:R-:W-:Y:S01]  /*2f50*/  SHF.L.U32 R151, R2, 0x1, RZ ;  /* 0x0000000102977819 */ /* 0x000fe200000006ff */
[----:B------:R-:W1:Y:S03]  /*2f60*/  SHFL.BFLY PT, R7, R10, 0x2, 0x1f ;  /* 0x0c401f000a077f89 */ /* 0x000e6600000e0000 */
[-C--:B------:R-:W-:Y:S01]  /*2f70*/  IADD3 R150, R0, R151.reuse, RZ ;  /* 0x0000009700967210 */ /* 0x080fe20007ffe0ff */
[----:B------:R-:W2:Y:S01]  /*2f80*/  SHFL.BFLY PT, R4, R9, 0x2, 0x1f ;  /* 0x0c401f0009047f89 */ /* 0x000ea200000e0000 */
[----:B------:R-:W-:-:S02]  /*2f90*/  IADD3 R149, R5, R151, RZ ;  /* 0x0000009705957210 */ /* 0x000fc40007ffe0ff */
        /* <DEDUP_REMOVED lines=11> */
[----:B------:R-:W4:Y:S01]  /*3050*/  LDSM.16.MT88.4 R80, [R149+0xa000] ;  /* 0x00a000009550783b */ /* 0x000f220000004200 */
[----:B-1----:R-:W-:-:S04]  /*3060*/  FMNMX.FTZ R100, R7, R100, !PT ;  /* 0x0000006407647209 */ /* 0x002fc80007810000 */
[C---:B------:R-:W-:Y:S01]  /*3070*/  FSETP.NEU.FTZ.AND P1, PT, R100.reuse, -INF , PT ;  /* 0xff8000006400780b */ /* 0x040fe20003f3d000 */
[----:B------:R-:W-:Y:S01]  /*3080*/  FMUL.FTZ R119, R100, c[0x0][0x23c] ;  /* 0x00008f0064777a20 */ /* 0x000fe20000410000 */
[----:B--2---:R-:W-:-:S04]  /*3090*/  FMNMX.FTZ R3, R4, R3, !PT ;  /* 0x0000000304037209 */ /* 0x004fc80007810000 */
        /* <DEDUP_REMOVED lines=14> */
[----:B------:R-:W-:Y:S02]  /*3180*/  FFMA.FTZ R35, R23, c[0x0][0x23c], -R26 ;  /* 0x00008f0017237a23 */ /* 0x000fe4000001081a */
[--C-:B------:R-:W-:Y:S02]  /*3190*/  FFMA.FTZ R30, R6, c[0x0][0x23c], -R119.reuse ;  /* 0x00008f00061e7a23 */ /* 0x100fe40000010877 */
[----:B------:R-:W2:Y:S01]  /*31a0*/  LDSM.16.MT88.4 R4, [R148+0xa000] ;  /* 0x00a000009404783b */ /* 0x000ea20000004200 */
[----:B------:R-:W-:-:S02]  /*31b0*/  FFMA.FTZ R31, R12, c[0x0][0x23c], -R119 ;  /* 0x00008f000c1f7a23 */ /* 0x000fc40000010877 */
[----:B------:R-:W-:Y:S01]  /*31c0*/  MUFU.EX2 R103, R103 ;  /* 0x0000006700677308 */ /* 0x000fe20000000800 */
[----:B------:R-:W-:Y:S02]  /*31d0*/  FFMA.FTZ R2, R8, c[0x0][0x23c], -R119 ;  /* 0x00008f0008027a23 */ /* 0x000fe40000010877 */
[--C-:B------:R-:W-:Y:S01]  /*31e0*/  FFMA.FTZ R29, R19, c[0x0][0x23c], -R26.reuse ;  /* 0x00008f00131d7a23 */ /* 0x100fe2000001081a */
[----:B------:R-:W-:Y:S01]  /*31f0*/  LDSM.16.MT88.4 R8, [R148+0x8800] ;  /* 0x008800009408783b */ /* 0x000fe20000004200 */
[--C-:B------:R-:W-:Y:S02]  /*3200*/  FFMA.FTZ R33, R17, c[0x0][0x23c], -R26.reuse ;  /* 0x00008f0011217a23 */ /* 0x100fe4000001081a */
[--C-:B------:R-:W-:Y:S01]  /*3210*/  FFMA.FTZ R0, R15, c[0x0][0x23c], -R26.reuse ;  /* 0x00008f000f007a23 */ /* 0x100fe2000001081a */
[----:B------:R-:W5:Y:S01]  /*3220*/  MUFU.EX2 R32, R32 ;  /* 0x0000002000207308 */ /* 0x000f620000000800 */
[----:B------:R-:W2:Y:S01]  /*3230*/  LDSM.16.MT88.4 R16, [R150+0x8800] ;  /* 0x008800009610783b */ /* 0x000ea20000004200 */
[----:B-1----:R-:W-:Y:S01]  /*3240*/  F2FP.BF16.PACK_AB R84, R102, R105 ;  /* 0x000000696654723e */ /* 0x002fe200000010ff */
[----:B------:R-:W-:-:S02]  /*3250*/  FFMA.FTZ R34, R21, c[0x0][0x23c], -R26 ;  /* 0x00008f0015227a23 */ /* 0x000fc4000001081a */
[----:B------:R-:W1:Y:S01]  /*3260*/  LDSM.16.MT88.4 R12, [R149+0x8800] ;  /* 0x00880000950c783b */ /* 0x000e620000004200 */
[--C-:B------:R-:W-:Y:S02]  /*3270*/  FFMA.FTZ R111, R112, c[0x0][0x23c], -R119.reuse ;  /* 0x00008f00706f7a23 */ /* 0x100fe40000010877 */
[----:B------:R-:W-:Y:S01]  /*3280*/  MUFU.EX2 R107, R107 ;  /* 0x0000006b006b7308 */ /* 0x000fe20000000800 */
[----:B------:R-:W1:Y:S01]  /*3290*/  LDSM.16.MT88.4 R20, [R151+0x8800] ;  /* 0x008800009714783b */ /* 0x000e620000004200 */
[--C-:B------:R-:W-:Y:S02]  /*32a0*/  FFMA.FTZ R109, R114, c[0x0][0x23c], -R119.reuse ;  /* 0x00008f00726d7a23 */ /* 0x100fe40000010877 */
[----:B------:R-:W-:Y:S02]  /*32b0*/  FFMA.FTZ R112, R113, c[0x0][0x23c], -R26 ;  /* 0x00008f0071707a23 */ /* 0x000fe4000001081a */
[--C-:B------:R-:W-:Y:S02]  /*32c0*/  FFMA.FTZ R108, R108, c[0x0][0x23c], -R119.reuse ;  /* 0x00008f006c6c7a23 */ /* 0x100fe40000010877 */
        /* <DEDUP_REMOVED lines=10> */
[----:B------:R-:W5:Y:S01]  /*3370*/  MUFU.EX2 R35, R35 ;  /* 0x0000002300237308 */ /* 0x000f620000000800 */
[----:B---3--:R-:W-:Y:S01]  /*3380*/  F2FP.BF16.PACK_AB R85, R106, R107 ;  /* 0x0000006b6a55723e */ /* 0x008fe200000010ff */
[----:B------:R-:W-:-:S02]  /*3390*/  FFMA.FTZ R118, R118, c[0x0][0x23c], -R119 ;  /* 0x00008f0076767a23 */ /* 0x000fc40000010877 */
[--C-:B------:R-:W-:Y:S02]  /*33a0*/  FFMA.FTZ R116, R117, c[0x0][0x23c], -R26.reuse ;  /* 0x00008f0075747a23 */ /* 0x100fe4000001081a */
[--C-:B------:R-:W-:Y:S02]  /*33b0*/  FFMA.FTZ R117, R27, c[0x0][0x23c], -R26.reuse ;  /* 0x00008f001b757a23 */ /* 0x100fe4000001081a */
[----:B------:R-:W-:Y:S01]  /*33c0*/  MUFU.EX2 R101, R101 ;  /* 0x0000006500657308 */ /* 0x000fe20000000800 */
[--C-:B------:R-:W-:Y:S02]  /*33d0*/  FFMA.FTZ R119, R25, c[0x0][0x23c], -R26.reuse ;  /* 0x00008f0019777a23 */ /* 0x100fe4000001081a */
[----:B------:R-:W-:Y:S02]  /*33e0*/  FFMA.FTZ R122, R24, c[0x0][0x23c], -R26 ;  /* 0x00008f00187a7a23 */ /* 0x000fe4000001081a */
[----:B------:R-:W-:Y:S01]  /*33f0*/  FADD.FTZ R102, R105, R102 ;  /* 0x0000006669667221 */ /* 0x000fe20000010000 */
[----:B------:R-:W-:Y:S01]  /*3400*/  LDSM.16.MT88.4 R24, [R149+0x9800] ;  /* 0x009800009518783b */ /* 0x000fe20000004200 */
[----:B------:R-:W-:Y:S01]  /*3410*/  FADD.FTZ R107, R107, R106 ;  /* 0x0000006a6b6b7221 */ /* 0x000fe20000010000 */
[----:B-----5:R-:W-:Y:S01]  /*3420*/  F2FP.BF16.PACK_AB R87, R35, R104 ;  /* 0x000000682357723e */ /* 0x020fe200000010ff */
[----:B------:R-:W3:Y:S01]  /*3430*/  MUFU.EX2 R30, R30 ;  /* 0x0000001e001e7308 */ /* 0x000ee20000000800 */
[----:B------:R-:W-:-:S02]  /*3440*/  FADD.FTZ R103, R103, R102 ;  /* 0x0000006667677221 */ /* 0x000fc40000010000 */
[----:B------:R-:W-:Y:S02]  /*3450*/  FADD.FTZ R104, R104, R107 ;  /* 0x0000006b68687221 */ /* 0x000fe40000010000 */
        /* <DEDUP_REMOVED lines=20> */
[C---:B----4-:R-:W-:Y:S02]  /*35a0*/  HMMA.16816.F32.BF16 R76, R84.reuse, R80, RZ ;  /* 0x00000050544c723c */ /* 0x050fe400000418ff */
        /* <DEDUP_REMOVED lines=32> */
[----:B------:R-:W3:Y:S06]  /*37b0*/  MUFU.EX2 R117, R117 ;  /* 0x0000007500757308 */ /* 0x000eec0000000800 */
[C---:B------:R-:W-:Y:S01]  /*37c0*/  HMMA.16816.F32.BF16 R52, R4.reuse, R14, R52 ;  /* 0x0000000e0434723c */ /* 0x040fe20000041834 */
[----:B------:R-:W5:Y:S01]  /*37d0*/  LDSM.16.MT88.4 R12, [R149+0xa800] ;  /* 0x00a80000950c783b */ /* 0x000f620000004200 */
[----:B------:R-:W-:Y:S06]  /*37e0*/  MUFU.EX2 R119, R119 ;  /* 0x0000007700777308 */ /* 0x000fec0000000800 */
[C---:B------:R-:W-:Y:S02]  /*37f0*/  HMMA.16816.F32.BF16 R56, R4.reuse, R8, R56 ;  /* 0x000000080438723c */ /* 0x040fe40000041838 */
[----:B------:R-:W1:Y:S06]  /*3800*/  MUFU.EX2 R122, R122 ;  /* 0x0000007a007a7308 */ /* 0x000e6c0000000800 */
        /* <DEDUP_REMOVED lines=32> */
[C---:B-----5:R-:W-:Y:S08]  /*3a10*/  HMMA.16816.F32.BF16 R48, R4.reuse, R12, R48 ;  /* 0x0000000c0430723c */ /* 0x060ff00000041830 */
        /* <DEDUP_REMOVED lines=42> */
[C---:B------:R-:W-:Y:S08]  /*3cc0*/  HMMA.16816.F32.BF16 R52, R4.reuse, R26, R52 ;  /* 0x0000001a0434723c */ /* 0x040ff00000041834 */
[C---:B---3--:R-:W-:Y:S08]  /*3cd0*/  HMMA.16816.F32.BF16 R56, R4.reuse, R20, R56 ;  /* 0x000000140438723c */ /* 0x048ff00000041838 */
[C---:B------:R-:W-:Y:S08]  /*3ce0*/  HMMA.16816.F32.BF16 R60, R4.reuse, R22, R60 ;  /* 0x00000016043c723c */ /* 0x040ff0000004183c */
[C---:B-1----:R-:W-:Y:S08]  /*3cf0*/  HMMA.16816.F32.BF16 R72, R4.reuse, R16, R72 ;  /* 0x000000100448723c */ /* 0x042ff00000041848 */
[C---:B------:R-:W-:Y:S08]  /*3d00*/  HMMA.16816.F32.BF16 R92, R4.reuse, R18, R92 ;  /* 0x00000012045c723c */ /* 0x040ff0000004185c */
[C---:B----4-:R-:W-:Y:S08]  /*3d10*/  HMMA.16816.F32.BF16 R76, R4.reuse, R12, R76 ;  /* 0x0000000c044c723c */ /* 0x050ff0000004184c */
        /* <DEDUP_REMOVED lines=12> */
.L_x_6517:
        /* <DEDUP_REMOVED lines=64> */
.L_x_6514:
        /* <DEDUP_REMOVED lines=21> */
[----:B------:R-:W-:Y:S04]  /*4330*/  LDSM.16.M88.4 R104, [R158] ;  /* 0x000000009e68783b */ /* 0x000fe80000000200 */
[----:B------:R-:W2:Y:S04]  /*4340*/  LDSM.16.M88.4 R108, [R157] ;  /* 0x000000009d6c783b */ /* 0x000ea80000000200 */
[----:B------:R-:W3:Y:S04]  /*4350*/  LDSM.16.M88.4 R112, [R157+0x800] ;  /* 0x000800009d70783b */ /* 0x000ee80000000200 */
[----:B------:R-:W4:Y:S04]  /*4360*/  LDSM.16.M88.4 R116, [R157+0x1000] ;  /* 0x001000009d74783b */ /* 0x000f280000000200 */
[----:B------:R-:W0:Y:S04]  /*4370*/  LDGDEPBAR ;  /* 0x00000000000079af */ /* 0x000e280000000000 */
[----:B------:R-:W5:Y:S04]  /*4380*/  LDSM.16.M88.4 R120, [R157+0x1800] ;  /* 0x001800009d78783b */ /* 0x000f680000000200 */
[----:B------:R-:W-:Y:S04]  /*4390*/  LDSM.16.M88.4 R124, [R156] ;  /* 0x000000009c7c783b */ /* 0x000fe80000000200 */
[----:B------:R-:W1:Y:S04]  /*43a0*/  LDSM.16.M88.4 R128, [R155] ;  /* 0x000000009b80783b */ /* 0x000e680000000200 */
[----:B------:R-:W1:Y:S04]  /*43b0*/  LDSM.16.M88.4 R132, [R147] ;  /* 0x000000009384783b */ /* 0x000e680000000200 */
[----:B------:R-:W1:Y:S01]  /*43c0*/  LDSM.16.M88.4 R136, [R146] ;  /* 0x000000009288783b */ /* 0x000e620000000200 */
[C---:B--2---:R-:W-:Y:S08]  /*43d0*/  HMMA.16816.F32.BF16 R4, R104.reuse, R108, RZ ;  /* 0x0000006c6804723c */ /* 0x044ff000000418ff */
[C---:B------:R-:W-:Y:S01]  /*43e0*/  HMMA.16816.F32.BF16 R8, R104.reuse, R110, RZ ;  /* 0x0000006e6808723c */ /* 0x040fe200000418ff */
[----:B------:R-:W2:Y:S07]  /*43f0*/  LDSM.16.M88.4 R108, [R145] ;  /* 0x00000000916c783b */ /* 0x000eae0000000200 */
[C---:B---3--:R-:W-:Y:S08]  /*4400*/  HMMA.16816.F32.BF16 R12, R104.reuse, R112, RZ ;  /* 0x00000070680c723c */ /* 0x048ff000000418ff */
[C---:B------:R-:W-:Y:S01]  /*4410*/  HMMA.16816.F32.BF16 R16, R104.reuse, R114, RZ ;  /* 0x000000726810723c */ /* 0x040fe200000418ff */
[----:B------:R-:W-:Y:S07]  /*4420*/  LDSM.16.M88.4 R112, [R153] ;  /* 0x000000009970783b */ /* 0x000fee0000000200 */
[C---:B----4-:R-:W-:Y:S08]  /*4430*/  HMMA.16816.F32.BF16 R20, R104.reuse, R116, RZ ;  /* 0x000000746814723c */ /* 0x050ff000000418ff */
[C---:B------:R-:W-:Y:S01]  /*4440*/  HMMA.16816.F32.BF16 R24, R104.reuse, R118, RZ ;  /* 0x000000766818723c */ /* 0x040fe200000418ff */
[----:B------:R-:W-:Y:S07]  /*4450*/  LDSM.16.M88.4 R116, [R153+0x800] ;  /* 0x000800009974783b */ /* 0x000fee0000000200 */
[C---:B-----5:R-:W-:Y:S08]  /*4460*/  HMMA.16816.F32.BF16 R28, R104.reuse, R120, RZ ;  /* 0x00000078681c723c */ /* 0x060ff000000418ff */
[----:B------:R-:W-:Y:S01]  /*4470*/  HMMA.16816.F32.BF16 R32, R104, R122, RZ ;  /* 0x0000007a6820723c */ /* 0x000fe200000418ff */
[----:B------:R-:W3:Y:S04]  /*4480*/  LDSM.16.M88.4 R104, [R154] ;  /* 0x000000009a68783b */ /* 0x000ee80000000200 */
[----:B------:R-:W4:Y:S03]  /*4490*/  LDSM.16.M88.4 R120, [R153+0x1000] ;  /* 0x001000009978783b */ /* 0x000f260000000200 */
[C---:B-1----:R-:W-:Y:S08]  /*44a0*/  HMMA.16816.F32.BF16 R4, R124.reuse, R128, R4 ;  /* 0x000000807c04723c */ /* 0x042ff00000041804 */
[C---:B------:R-:W-:Y:S01]  /*44b0*/  HMMA.16816.F32.BF16 R8, R124.reuse, R130, R8 ;  /* 0x000000827c08723c */ /* 0x040fe20000041808 */
[----:B------:R-:W1:Y:S07]  /*44c0*/  LDSM.16.M88.4 R128, [R153+0x1800] ;  /* 0x001800009980783b */ /* 0x000e6e0000000200 */
[C---:B------:R-:W-:Y:S08]  /*44d0*/  HMMA.16816.F32.BF16 R12, R124.reuse, R132, R12 ;  /* 0x000000847c0c723c */ /* 0x040ff0000004180c */
[C---:B------:R-:W-:Y:S08]  /*44e0*/  HMMA.16816.F32.BF16 R16, R124.reuse, R134, R16 ;  /* 0x000000867c10723c */ /* 0x040ff00000041810 */
[C---:B------:R-:W-:Y:S08]  /*44f0*/  HMMA.16816.F32.BF16 R20, R124.reuse, R136, R20 ;  /* 0x000000887c14723c */ /* 0x040ff00000041814 */
[C---:B------:R-:W-:Y:S08]  /*4500*/  HMMA.16816.F32.BF16 R24, R124.reuse, R138, R24 ;  /* 0x0000008a7c18723c */ /* 0x040ff00000041818 */
[C---:B--2---:R-:W-:Y:S08]  /*4510*/  HMMA.16816.F32.BF16 R28, R124.reuse, R108, R28 ;  /* 0x0000006c7c1c723c */ /* 0x044ff0000004181c */
[----:B------:R-:W-:Y:S01]  /*4520*/  HMMA.16816.F32.BF16 R32, R124, R110, R32 ;  /* 0x0000006e7c20723c */ /* 0x000fe20000041820 */
[----:B------:R-:W-:Y:S04]  /*4530*/  LDSM.16.M88.4 R108, [R152] ;  /* 0x00000000986c783b */ /* 0x000fe80000000200 */
[----:B------:R-:W2:Y:S03]  /*4540*/  LDSM.16.M88.4 R124, [R144] ;  /* 0x00000000907c783b */ /* 0x000ea60000000200 */
        /* <DEDUP_REMOVED lines=8> */
[----:B------:R-:W-:Y:S07]  /*45d0*/  LDSM.16.M88.4 R120, [R158+0x2000] ;  /* 0x002000009e78783b */ /* 0x000fee0000000200 */
[C---:B-1----:R-:W-:Y:S08]  /*45e0*/  HMMA.16816.F32.BF16 R28, R104.reuse, R128, R28 ;  /* 0x00000080681c723c */ /* 0x042ff0000004181c */
[----:B------:R-:W-:Y:S01]  /*45f0*/  HMMA.16816.F32.BF16 R32, R104, R130, R32 ;  /* 0x000000826820723c */ /* 0x000fe20000041820 */
[----:B------:R-:W1:Y:S04]  /*4600*/  LDSM.16.M88.4 R104, [R144+0x1800] ;  /* 0x001800009068783b */ /* 0x000e680000000200 */
[----:B------:R-:W4:Y:S03]  /*4610*/  LDSM.16.M88.4 R128, [R157+0x2000] ;  /* 0x002000009d80783b */ /* 0x000f260000000200 */
[C---:B--2---:R-:W-:Y:S08]  /*4620*/  HMMA.16816.F32.BF16 R4, R108.reuse, R124, R4 ;  /* 0x0000007c6c04723c */ /* 0x044ff00000041804 */
[C---:B------:R-:W-:Y:S01]  /*4630*/  HMMA.16816.F32.BF16 R8, R108.reuse, R126, R8 ;  /* 0x0000007e6c08723c */ /* 0x040fe20000041808 */
[----:B------:R-:W2:Y:S07]  /*4640*/  LDSM.16.M88.4 R124, [R157+0x2800] ;  /* 0x002800009d7c783b */ /* 0x000eae0000000200 */
[C---:B---3--:R-:W-:Y:S08]  /*4650*/  HMMA.16816.F32.BF16 R12, R108.reuse, R112, R12 ;  /* 0x000000706c0c723c */ /* 0x048ff0000004180c */
[C---:B------:R-:W-:Y:S01]  /*4660*/  HMMA.16816.F32.BF16 R16, R108.reuse, R114, R16 ;  /* 0x000000726c10723c */ /* 0x040fe20000041810 */
[----:B------:R-:W-:Y:S07]  /*4670*/  LDSM.16.M88.4 R112, [R156+0x2000] ;  /* 0x002000009c70783b */ /* 0x000fee0000000200 */
[C---:B-----5:R-:W-:Y:S08]  /*4680*/  HMMA.16816.F32.BF16 R20, R108.reuse, R116, R20 ;  /* 0x000000746c14723c */ /* 0x060ff00000041814 */
[C---:B------:R-:W-:Y:S01]  /*4690*/  HMMA.16816.F32.BF16 R24, R108.reuse, R118, R24 ;  /* 0x000000766c18723c */ /* 0x040fe20000041818 */
[----:B------:R-:W-:Y:S07]  /*46a0*/  LDSM.16.M88.4 R116, [R143] ;  /* 0x000000008f74783b */ /* 0x000fee0000000200 */
[C---:B-1----:R-:W-:Y:S08]  /*46b0*/  HMMA.16816.F32.BF16 R28, R108.reuse, R104, R28 ;  /* 0x000000686c1c723c */ /* 0x042ff0000004181c */
[----:B------:R-:W-:Y:S01]  /*46c0*/  HMMA.16816.F32.BF16 R32, R108, R106, R32 ;  /* 0x0000006a6c20723c */ /* 0x000fe20000041820 */
[----:B------:R-:W1:Y:S04]  /*46d0*/  LDSM.16.M88.4 R104, [R157+0x3000] ;  /* 0x003000009d68783b */ /* 0x000e680000000200 */
[----:B------:R-:W3:Y:S03]  /*46e0*/  LDSM.16.M88.4 R108, [R157+0x3800] ;  /* 0x003800009d6c783b */ /* 0x000ee60000000200 */
[C---:B----4-:R-:W-:Y:S08]  /*46f0*/  HMMA.16816.F32.BF16 R4, R120.reuse, R128, R4 ;  /* 0x000000807804723c */ /* 0x050ff00000041804 */
[C---:B------:R-:W-:Y:S01]  /*4700*/  HMMA.16816.F32.BF16 R8, R120.reuse, R130, R8 ;  /* 0x000000827808723c */ /* 0x040fe20000041808 */
[----:B------:R-:W4:Y:S07]  /*4710*/  LDSM.16.M88.4 R128, [R142] ;  /* 0x000000008e80783b */ /* 0x000f2e0000000200 */
[C---:B--2---:R-:W-:Y:S08]  /*4720*/  HMMA.16816.F32.BF16 R12, R120.reuse, R124, R12 ;  /* 0x0000007c780c723c */ /* 0x044ff0000004180c */
[C---:B------:R-:W-:Y:S01]  /*4730*/  HMMA.16816.F32.BF16 R16, R120.reuse, R126, R16 ;  /* 0x0000007e7810723c */ /* 0x040fe20000041810 */
[----:B------:R-:W2:Y:S07]  /*4740*/  LDSM.16.M88.4 R124, [R141] ;  /* 0x000000008d7c783b */ /* 0x000eae0000000200 */
[C---:B-1----:R-:W-:Y:S08]  /*4750*/  HMMA.16816.F32.BF16 R20, R120.reuse, R104, R20 ;  /* 0x000000687814723c */ /* 0x042ff00000041814 */
[C---:B------:R-:W-:Y:S01]  /*4760*/  HMMA.16816.F32.BF16 R24, R120.reuse, R106, R24 ;  /* 0x0000006a7818723c */ /* 0x040fe20000041818 */
[----:B------:R-:W1:Y:S07]  /*4770*/  LDSM.16.M88.4 R104, [R140] ;  /* 0x000000008c68783b */ /* 0x000e6e0000000200 */
[C---:B---3--:R-:W-:Y:S08]  /*4780*/  HMMA.16816.F32.BF16 R28, R120.reuse, R108, R28 ;  /* 0x0000006c781c723c */ /* 0x048ff0000004181c */
[----:B------:R-:W-:Y:S01]  /*4790*/  HMMA.16816.F32.BF16 R32, R120, R110, R32 ;  /* 0x0000006e7820723c */ /* 0x000fe20000041820 */
[----:B------:R-:W-:Y:S04]  /*47a0*/  LDSM.16.M88.4 R108, [R154+0x2000] ;  /* 0x002000009a6c783b */ /* 0x000fe80000000200 */
[----:B------:R-:W-:Y:S03]  /*47b0*/  LDSM.16.M88.4 R120, [R153+0x2800] ;  /* 0x002800009978783b */ /* 0x000fe60000000200 */
        /* <DEDUP_REMOVED lines=9> */
[C---:B-1----:R-:W-:Y:S08]  /*4850*/  HMMA.16816.F32.BF16 R28, R112.reuse, R104, R28 ;  /* 0x00000068701c723c */ /* 0x042ff0000004181c */
[----:B------:R-:W-:Y:S01]  /*4860*/  HMMA.16816.F32.BF16 R32, R112, R106, R32 ;  /* 0x0000006a7020723c */ /* 0x000fe20000041820 */
[----:B------:R-:W-:Y:S04]  /*4870*/  LDSM.16.M88.4 R104, [R152+0x2000] ;  /* 0x002000009868783b */ /* 0x000fe80000000200 */
[----:B------:R-:W1:Y:S03]  /*4880*/  LDSM.16.M88.4 R112, [R144+0x2000] ;  /* 0x002000009070783b */ /* 0x000e660000000200 */
        /* <DEDUP_REMOVED lines=8> */
[----:B------:R-:W4:Y:S01]  /*4910*/  LDSM.16.M88.4 R128, [R144+0x3800] ;  /* 0x003800009080783b */ /* 0x000f220000000200 */
[----:B------:R-:W-:Y:S04]  /*4920*/  DEPBAR.LE SB0, 0x0 ;  /* 0x000080000000791a */ /* 0x000fe80000000000 */
[----:B------:R-:W-:Y:S02]  /*4930*/  BAR.SYNC.DEFER_BLOCKING 0x0 ;  /* 0x0000000000007b1d */ /* 0x000fe40000010000 */
[C---:B--2---:R-:W-:Y:S08]  /*4940*/  HMMA.16816.F32.BF16 R28, R108.reuse, R124, R28 ;  /* 0x0000007c6c1c723c */ /* 0x044ff0000004181c */
[----:B------:R-:W-:Y:S08]  /*4950*/  HMMA.16816.F32.BF16 R32, R108, R126, R32 ;  /* 0x0000007e6c20723c */ /* 0x000ff00000041820 */
[C---:B-1----:R-:W-:Y:S08]  /*4960*/  HMMA.16816.F32.BF16 R4, R104.reuse, R112, R4 ;  /* 0x000000706804723c */ /* 0x042ff00000041804 */
[C---:B------:R-:W-:Y:S08]  /*4970*/  HMMA.16816.F32.BF16 R8, R104.reuse, R114, R8 ;  /* 0x000000726808723c */ /* 0x040ff00000041808 */
[C---:B---3--:R-:W-:Y:S08]  /*4980*/  HMMA.16816.F32.BF16 R12, R104.reuse, R116, R12 ;  /* 0x00000074680c723c */ /* 0x048ff0000004180c */
[C---:B------:R-:W-:Y:S08]  /*4990*/  HMMA.16816.F32.BF16 R16, R104.reuse, R118, R16 ;  /* 0x000000766810723c */ /* 0x040ff00000041810 */
[C---:B-----5:R-:W-:Y:S08]  /*49a0*/  HMMA.16816.F32.BF16 R20, R104.reuse, R120, R20 ;  /* 0x000000786814723c */ /* 0x060ff00000041814 */
[C---:B------:R-:W-:Y:S08]  /*49b0*/  HMMA.16816.F32.BF16 R24, R104.reuse, R122, R24 ;  /* 0x0000007a6818723c */ /* 0x040ff00000041818 */
[C---:B----4-:R-:W-:Y:S08]  /*49c0*/  HMMA.16816.F32.BF16 R28, R104.reuse, R128, R28 ;  /* 0x00000080681c723c */ /* 0x050ff0000004181c */
        /* <DEDUP_REMOVED lines=52> */
[----:B------:R-:W-:Y:S03]  /*4d10*/  IMAD.MOV.U32 R3, RZ, RZ, 0x40 ;  /* 0x00000040ff037424 */ /* 0x000fe600078e00ff */
[----:B------:R-:W2:Y:S01]  /*4d20*/  LDG.E R103, [R102.64] ;  /* 0x0000000a66677981 */ /* 0x000ea2000c1e1900 */
[----:B------:R-:W-:Y:S03]  /*4d30*/  IMAD R3, R2, c[0x0][0x2d0], -R3 ;  /* 0x0000b40002037a24 */ /* 0x000fe600078e0a03 */
        /* <DEDUP_REMOVED lines=12> */
.L_x_6516:
        /* <DEDUP_REMOVED lines=19> */
[----:B------:R-:W0:Y:S02]  /*4f30*/  LDGDEPBAR ;  /* 0x00000000000079af */ /* 0x000e240000000000 */
.L_x_6515:
        /* <DEDUP_REMOVED lines=123> */
[----:B------:R-:W-:Y:S01]  /*56f0*/  FMUL.FTZ R13, R2, R93 ;  /* 0x0000005d020d7220 */ /* 0x000fe20000410000 */
[----:B------:R-:W-:Y:S01]  /*5700*/  MUFU.EX2 R133, R133 ;  /* 0x0000008500857308 */ /* 0x000fe20000000800 */
[--C-:B------:R-:W-:Y:S02]  /*5710*/  FFMA.FTZ R127, R14, c[0x0][0x23c], -R123.reuse ;  /* 0x00008f000e7f7a23 */ /* 0x100fe4000001087b */
[----:B------:R-:W-:Y:S01]  /*5720*/  FMUL.FTZ R14, R0, R94 ;  /* 0x0000005e000e7220 */ /* 0x000fe20000410000 */
[----:B---3--:R-:W-:Y:S01]  /*5730*/  F2FP.BF16.PACK_AB R99, R122, R121 ;  /* 0x000000797a63723e */ /* 0x008fe200000010ff */
[--C-:B------:R-:W-:Y:S02]  /*5740*/  FFMA.FTZ R128, R15, c[0x0][0x23c], -R123.reuse ;  /* 0x00008f000f807a23 */ /* 0x100fe4000001087b */
[----:B------:R-:W-:Y:S02]  /*5750*/  FMUL.FTZ R15, R0, R95 ;  /* 0x0000005f000f7220 */ /* 0x000fe40000410000 */
[----:B------:R-:W-:Y:S01]  /*5760*/  LDSM.16.MT88.4 R92, [R148+0xa000] ;  /* 0x00a00000945c783b */ /* 0x000fe20000004200 */
[C---:B------:R-:W-:Y:S01]  /*5770*/  FMUL.FTZ R72, R2.reuse, R72 ;  /* 0x0000004802487220 */ /* 0x040fe20000410000 */
[C---:B-1----:R-:W-:Y:S01]  /*5780*/  HMMA.16816.F32.BF16 R8, R96.reuse, R104, R8 ;  /* 0x000000686008723c */ /* 0x042fe20000041808 */
[----:B------:R-:W1:Y:S04]  /*5790*/  MUFU.EX2 R126, R126 ;  /* 0x0000007e007e7308 */ /* 0x000e680000000800 */
[----:B------:R-:W-:Y:S02]  /*57a0*/  FMUL.FTZ R73, R2, R73 ;  /* 0x0000004902497220 */ /* 0x000fe40000410000 */
[C---:B------:R-:W-:Y:S01]  /*57b0*/  FMUL.FTZ R74, R0.reuse, R74 ;  /* 0x0000004a004a7220 */ /* 0x040fe20000410000 */
[C---:B------:R-:W-:Y:S01]  /*57c0*/  HMMA.16816.F32.BF16 R36, R96.reuse, R106, R36 ;  /* 0x0000006a6024723c */ /* 0x040fe20000041824 */
[----:B------:R-:W2:Y:S02]  /*57d0*/  LDSM.16.MT88.4 R104, [R148+0x8000] ;  /* 0x008000009468783b */ /* 0x000ea40000004200 */
[----:B------:R-:W-:Y:S01]  /*57e0*/  MUFU.EX2 R127, R127 ;  /* 0x0000007f007f7308 */ /* 0x000fe20000000800 */
[----:B------:R-:W-:Y:S02]  /*57f0*/  FMUL.FTZ R75, R0, R75 ;  /* 0x0000004b004b7220 */ /* 0x000fe40000410000 */
[C---:B------:R-:W-:Y:S02]  /*5800*/  FMUL.FTZ R76, R2.reuse, R76 ;  /* 0x0000004c024c7220 */ /* 0x040fe40000410000 */
[C---:B------:R-:W-:Y:S04]  /*5810*/  HMMA.16816.F32.BF16 R40, R96.reuse, R108, R40 ;  /* 0x0000006c6028723c */ /* 0x040fe80000041828 */
[----:B------:R-:W-:Y:S01]  /*5820*/  FMUL.FTZ R77, R2, R77 ;  /* 0x0000004d024d7220 */ /* 0x000fe20000410000 */
[----:B------:R-:W3:Y:S01]  /*5830*/  MUFU.EX2 R128, R128 ;  /* 0x0000008000807308 */ /* 0x000ee20000000800 */
[C---:B------:R-:W-:Y:S02]  /*5840*/  FMUL.FTZ R78, R0.reuse, R78 ;  /* 0x0000004e004e7220 */ /* 0x040fe40000410000 */
[C---:B------:R-:W-:Y:S01]  /*5850*/  HMMA.16816.F32.BF16 R44, R96.reuse, R110, R44 ;  /* 0x0000006e602c723c */ /* 0x040fe2000004182c */
[----:B------:R-:W4:Y:S03]  /*5860*/  LDSM.16.MT88.4 R108, [R151+0xa000] ;  /* 0x00a00000976c783b */ /* 0x000f260000004200 */
[----:B------:R-:W-:Y:S02]  /*5870*/  FMUL.FTZ R79, R0, R79 ;  /* 0x0000004f004f7220 */ /* 0x000fe40000410000 */
[--C-:B------:R-:W-:Y:S01]  /*5880*/  FFMA.FTZ R129, R16, c[0x0][0x23c], -R124.reuse ;  /* 0x00008f0010817a23 */ /* 0x100fe2000001087c */
[----:B------:R-:W-:Y:S01]  /*5890*/  MUFU.EX2 R134, R134 ;  /* 0x0000008600867308 */ /* 0x000fe20000000800 */
[C---:B------:R-:W-:Y:S04]  /*58a0*/  HMMA.16816.F32.BF16 R48, R96.reuse, R112, R48 ;  /* 0x000000706030723c */ /* 0x040fe80000041830 */
[----:B------:R-:W-:Y:S02]  /*58b0*/  FFMA.FTZ R130, R17, c[0x0][0x23c], -R124 ;  /* 0x00008f0011827a23 */ /* 0x000fe4000001087c */
[--C-:B------:R-:W-:Y:S02]  /*58c0*/  FFMA.FTZ R131, R18, c[0x0][0x23c], -R123.reuse ;  /* 0x00008f0012837a23 */ /* 0x100fe4000001087b */
[C---:B------:R-:W-:Y:S01]  /*58d0*/  HMMA.16816.F32.BF16 R52, R96.reuse, R114, R52 ;  /* 0x000000726034723c */ /* 0x040fe20000041834 */
[----:B------:R-:W5:Y:S01]  /*58e0*/  LDSM.16.MT88.4 R112, [R150+0xa000] ;  /* 0x00a000009670783b */ /* 0x000f620000004200 */
[----:B------:R-:W-:Y:S02]  /*58f0*/  MUFU.EX2 R129, R129 ;  /* 0x0000008100817308 */ /* 0x000fe40000000800 */
[----:B------:R-:W-:Y:S02]  /*5900*/  FFMA.FTZ R132, R19, c[0x0][0x23c], -R123 ;  /* 0x00008f0013847a23 */ /* 0x000fe4000001087b */
[C---:B------:R-:W-:Y:S02]  /*5910*/  FMUL.FTZ R80, R2.reuse, R80 ;  /* 0x0000005002507220 */ /* 0x040fe40000410000 */
[----:B------:R-:W-:Y:S01]  /*5920*/  FMUL.FTZ R81, R2, R81 ;  /* 0x0000005102517220 */ /* 0x000fe20000410000 */
[C---:B--2---:R-:W-:Y:S03]  /*5930*/  HMMA.16816.F32.BF16 R56, R96.reuse, R104, R56 ;  /* 0x000000686038723c */ /* 0x044fe60000041838 */
[----:B------:R-:W2:Y:S01]  /*5940*/  MUFU.EX2 R130, R130 ;  /* 0x0000008200827308 */ /* 0x000ea20000000800 */
[C---:B------:R-:W-:Y:S02]  /*5950*/  FMUL.FTZ R82, R0.reuse, R82 ;  /* 0x0000005200527220 */ /* 0x040fe40000410000 */
[----:B------:R-:W-:Y:S02]  /*5960*/  FMUL.FTZ R83, R0, R83 ;  /* 0x0000005300537220 */ /* 0x000fe40000410000 */
[C---:B------:R-:W-:Y:S01]  /*5970*/  HMMA.16816.F32.BF16 R60, R96.reuse, R106, R60 ;  /* 0x0000006a603c723c */ /* 0x040fe2000004183c */
[----:B------:R-:W5:Y:S03]  /*5980*/  LDSM.16.MT88.4 R104, [R149+0xa000] ;  /* 0x00a000009568783b */ /* 0x000f660000004200 */
[----:B------:R-:W-:Y:S01]  /*5990*/  FMUL.FTZ R16, R2, R88 ;  /* 0x0000005802107220 */ /* 0x000fe20000410000 */
[----:B-1----:R-:W-:Y:S01]  /*59a0*/  F2FP.BF16.PACK_AB R88, R126, R125 ;  /* 0x0000007d7e58723e */ /* 0x002fe200000010ff */
[----:B------:R-:W-:Y:S01]  /*59b0*/  MUFU.EX2 R131, R131 ;  /* 0x0000008300837308 */ /* 0x000fe20000000800 */
[----:B------:R-:W-:Y:S01]  /*59c0*/  FMUL.FTZ R17, R2, R89 ;  /* 0x0000005902117220 */ /* 0x000fe20000410000 */
[C---:B----4-:R-:W-:Y:S04]  /*59d0*/  HMMA.16816.F32.BF16 R64, R96.reuse, R108, R64 ;  /* 0x0000006c6040723c */ /* 0x050fe80000041840 */
[----:B---3--:R-:W-:Y:S01]  /*59e0*/  F2FP.BF16.PACK_AB R89, R128, R127 ;  /* 0x0000007f8059723e */ /* 0x008fe200000010ff */
[C---:B------:R-:W-:Y:S02]  /*59f0*/  FMUL.FTZ R18, R0.reuse, R90 ;  /* 0x0000005a00127220 */ /* 0x040fe40000410000 */
[----:B------:R-:W-:Y:S01]  /*5a00*/  FMUL.FTZ R19, R0, R91 ;  /* 0x0000005b00137220 */ /* 0x000fe20000410000 */
[C---:B------:R-:W-:Y:S01]  /*5a10*/  HMMA.16816.F32.BF16 R68, R96.reuse, R110, R68 ;  /* 0x0000006e6044723c */ /* 0x040fe20000041844 */
[----:B------:R-:W1:Y:S01]  /*5a20*/  LDSM.16.MT88.4 R108, [R151+0x8800] ;  /* 0x00880000976c783b */ /* 0x000e620000004200 */
[----:B------:R-:W3:Y:S02]  /*5a30*/  MUFU.EX2 R132, R132 ;  /* 0x0000008400847308 */ /* 0x000ee40000000800 */
[----:B--2---:R-:W-:Y:S01]  /*5a40*/  F2FP.BF16.PACK_AB R90, R130, R129 ;  /* 0x00000081825a723e */ /* 0x004fe200000010ff */
[C---:B------:R-:W-:Y:S02]  /*5a50*/  FMUL.FTZ R84, R2.reuse, R84 ;  /* 0x0000005402547220 */ /* 0x040fe40000410000 */
[----:B------:R-:W-:Y:S01]  /*5a60*/  FMUL.FTZ R85, R2, R85 ;  /* 0x0000005502557220 */ /* 0x000fe20000410000 */
[C---:B-----5:R-:W-:Y:S04]  /*5a70*/  HMMA.16816.F32.BF16 R72, R96.reuse, R112, R72 ;  /* 0x000000706048723c */ /* 0x060fe80000041848 */
[C---:B------:R-:W-:Y:S02]  /*5a80*/  FMUL.FTZ R86, R0.reuse, R86 ;  /* 0x0000005600567220 */ /* 0x040fe40000410000 */
[----:B------:R-:W-:Y:S02]  /*5a90*/  FMUL.FTZ R87, R0, R87 ;  /* 0x0000005700577220 */ /* 0x000fe40000410000 */
[C---:B------:R-:W-:Y:S01]  /*5aa0*/  HMMA.16816.F32.BF16 R12, R96.reuse, R114, R12 ;  /* 0x00000072600c723c */ /* 0x040fe2000004180c */
[----:B------:R-:W2:Y:S03]  /*5ab0*/  LDSM.16.MT88.4 R112, [R150+0x8800] ;  /* 0x008800009670783b */ /* 0x000ea60000004200 */
[----:B------:R-:W-:Y:S02]  /*5ac0*/  FFMA.FTZ R120, R2, R177, R120 ;  /* 0x000000b102787223 */ /* 0x000fe40000010078 */
[----:B------:R-:W-:Y:S01]  /*5ad0*/  FFMA.FTZ R6, R0, R175, R6 ;  /* 0x000000af00067223 */ /* 0x000fe20000010006 */
[----:B------:R-:W-:Y:S01]  /*5ae0*/  IADD3 R0, R173, -0x1, RZ ;  /* 0xffffffffad007810 */ /* 0x000fe20007ffe0ff */
[----:B------:R-:W-:Y:S01]  /*5af0*/  FADD.FTZ R5, R5, R120 ;  /* 0x0000007805057221 */ /* 0x000fe20000010000 */
[C---:B------:R-:W-:Y:S03]  /*5b00*/  HMMA.16816.F32.BF16 R76, R96.reuse, R104, R76 ;  /* 0x00000068604c723c */ /* 0x040fe6000004184c */
[----:B---3--:R-:W-:Y:S01]  /*5b10*/  F2FP.BF16.PACK_AB R91, R132, R131 ;  /* 0x00000083845b723e */ /* 0x008fe200000010ff */
[----:B------:R-:W-:Y:S01]  /*5b20*/  FADD.FTZ R6, R7, R6 ;  /* 0x0000000607067221 */ /* 0x000fe20000010000 */
[----:B------:R-:W-:Y:S01]  /*5b30*/  MOV R173, R0 ;  /* 0x0000000000ad7202 */ /* 0x000fe20000000f00 */
[----:B------:R-:W-:Y:S01]  /*5b40*/  FADD.FTZ R102, R102, R5 ;  /* 0x0000000566667221 */ /* 0x000fe20000010000 */
[----:B------:R-:W-:Y:S01]  /*5b50*/  MOV R0, R3 ;  /* 0x0000000300007202 */ /* 0x000fe20000000f00 */
[C---:B------:R-:W-:Y:S01]  /*5b60*/  HMMA.16816.F32.BF16 R80, R96.reuse, R106, R80 ;  /* 0x0000006a6050723c */ /* 0x040fe20000041850 */
[----:B------:R-:W3:Y:S03]  /*5b70*/  LDSM.16.MT88.4 R104, [R149+0x8800] ;  /* 0x008800009568783b */ /* 0x000ee60000004200 */
        /* <DEDUP_REMOVED lines=9> */
[C---:B-1----:R-:W-:Y:S01]  /*5c10*/  HMMA.16816.F32.BF16 R8, R88.reuse, R108, R8 ;  /* 0x0000006c5808723c */ /* 0x042fe20000041808 */
[----:B------:R-:W1:Y:S04]  /*5c20*/  LDSM.16.MT88.4 R96, [R150+0xa800] ;  /* 0x00a800009660783b */ /* 0x000e680000004200 */
[----:B------:R-:W-:Y:S02]  /*5c30*/  FADD.FTZ R128, R128, R127 ;  /* 0x0000007f80807221 */ /* 0x000fe40000010000 */
[----:B------:R-:W-:Y:S01]  /*5c40*/  FADD.FTZ R129, R129, R126 ;  /* 0x0000007e81817221 */ /* 0x000fe20000010000 */
[C---:B------:R-:W-:Y:S01]  /*5c50*/  HMMA.16816.F32.BF16 R36, R88.reuse, R110, R36 ;  /* 0x0000006e5824723c */ /* 0x040fe20000041824 */
[----:B------:R-:W-:Y:S03]  /*5c60*/  LDSM.16.MT88.4 R108, [R150+0x9000] ;  /* 0x00900000966c783b */ /* 0x000fe60000004200 */
[----:B------:R-:W-:Y:S02]  /*5c70*/  FADD.FTZ R5, R131, R128 ;  /* 0x0000008083057221 */ /* 0x000fe40000010000 */
[----:B------:R-:W-:Y:S02]  /*5c80*/  FADD.FTZ R129, R130, R129 ;  /* 0x0000008182817221 */ /* 0x000fe40000010000 */
[C---:B--2---:R-:W-:Y:S04]  /*5c90*/  HMMA.16816.F32.BF16 R40, R88.reuse, R112, R40 ;  /* 0x000000705828723c */ /* 0x044fe80000041828 */
[----:B------:R-:W-:Y:S03]  /*5ca0*/  FADD.FTZ R5, R132, R5 ;  /* 0x0000000584057221 */ /* 0x000fe60000010000 */
[--C-:B------:R-:W-:Y:S01]  /*5cb0*/  FFMA.FTZ R112, R20, c[0x0][0x23c], -R124.reuse ;  /* 0x00008f0014707a23 */ /* 0x100fe2000001087c */
[C---:B------:R-:W-:Y:S04]  /*5cc0*/  HMMA.16816.F32.BF16 R44, R88.reuse, R114, R44 ;  /* 0x00000072582c723c */ /* 0x040fe8000004182c */
[--C-:B------:R-:W-:Y:S01]  /*5cd0*/  FFMA.FTZ R113, R21, c[0x0][0x23c], -R124.reuse ;  /* 0x00008f0015717a23 */ /* 0x100fe2000001087c */
[----:B------:R-:W-:Y:S02]  /*5ce0*/  MUFU.EX2 R112, R112 ;  /* 0x0000007000707308 */ /* 0x000fe40000000800 */
[--C-:B------:R-:W-:Y:S01]  /*5cf0*/  FFMA.FTZ R114, R22, c[0x0][0x23c], -R123.reuse ;  /* 0x00008f0016727a23 */ /* 0x100fe2000001087b */
[C---:B---3--:R-:W-:Y:S04]  /*5d00*/  HMMA.16816.F32.BF16 R48, R88.reuse, R104, R48 ;  /* 0x000000685830723c */ /* 0x048fe80000041830 */
[--C-:B------:R-:W-:Y:S02]  /*5d10*/  FFMA.FTZ R115, R23, c[0x0][0x23c], -R123.reuse ;  /* 0x00008f0017737a23 */ /* 0x100fe4000001087b */
[----:B------:R-:W2:Y:S01]  /*5d20*/  LDSM.16.MT88.4 R20, [R149+0xa800] ;  /* 0x00a800009514783b */ /* 0x000ea20000004200 */
[----:B------:R-:W3:Y:S01]  /*5d30*/  MUFU.EX2 R113, R113 ;  /* 0x0000007100717308 */ /* 0x000ee20000000800 */
[C---:B------:R-:W-:Y:S06]  /*5d40*/  HMMA.16816.F32.BF16 R52, R88.reuse, R106, R52 ;  /* 0x0000006a5834723c */ /* 0x040fec0000041834 */
[----:B------:R-:W-:Y:S02]  /*5d50*/  LDSM.16.MT88.4 R104, [R151+0x9000] ;  /* 0x009000009768783b */ /* 0x000fe40000004200 */
[C---:B------:R-:W-:Y:S01]  /*5d60*/  HMMA.16816.F32.BF16 R56, R88.reuse, R116, R56 ;  /* 0x000000745838723c */ /* 0x040fe20000041838 */
[----:B------:R-:W-:Y:S06]  /*5d70*/  MUFU.EX2 R114, R114 ;  /* 0x0000007200727308 */ /* 0x000fec0000000800 */
[--C-:B------:R-:W-:Y:S01]  /*5d80*/  FFMA.FTZ R116, R24, c[0x0][0x23c], -R124.reuse ;  /* 0x00008f0018747a23 */ /* 0x100fe2000001087c */
[C---:B------:R-:W-:Y:S03]  /*5d90*/  HMMA.16816.F32.BF16 R60, R88.reuse, R118, R60 ;  /* 0x00000076583c723c */ /* 0x040fe6000004183c */
[----:B------:R-:W5:Y:S01]  /*5da0*/  MUFU.EX2 R115, R115 ;  /* 0x0000007300737308 */ /* 0x000f620000000800 */
[----:B------:R-:W-:Y:S03]  /*5db0*/  FFMA.FTZ R117, R25, c[0x0][0x23c], -R124 ;  /* 0x00008f0019757a23 */ /* 0x000fe6000001087c */
[--C-:B------:R-:W-:Y:S01]  /*5dc0*/  FFMA.FTZ R118, R26, c[0x0][0x23c], -R123.reuse ;  /* 0x00008f001a767a23 */ /* 0x100fe2000001087b */
[C---:B----4-:R-:W-:Y:S04]  /*5dd0*/  HMMA.16816.F32.BF16 R64, R88.reuse, R92, R64 ;  /* 0x0000005c5840723c */ /* 0x050fe80000041840 */
[----:B------:R-:W-:Y:S01]  /*5de0*/  FFMA.FTZ R119, R27, c[0x0][0x23c], -R123 ;  /* 0x00008f001b777a23 */ /* 0x000fe2000001087b */
[----:B------:R-:W-:Y:S01]  /*5df0*/  MUFU.EX2 R116, R116 ;  /* 0x0000007400747308 */ /* 0x000fe20000000800 */
[----:B------:R-:W-:Y:S02]  /*5e00*/  LDSM.16.MT88.4 R24, [R148+0x9000] ;  /* 0x009000009418783b */ /* 0x000fe40000004200 */
[C---:B------:R-:W-:Y:S06]  /*5e10*/  HMMA.16816.F32.BF16 R68, R88.reuse, R94, R68 ;  /* 0x0000005e5844723c */ /* 0x040fec0000041844 */
[----:B------:R-:W4:Y:S01]  /*5e20*/  LDSM.16.MT88.4 R92, [R148+0xa800] ;  /* 0x00a80000945c783b */ /* 0x000f220000004200 */
[----:B------:R-:W3:Y:S01]  /*5e30*/  MUFU.EX2 R117, R117 ;  /* 0x0000007500757308 */ /* 0x000ee20000000800 */
[C---:B-1----:R-:W-:Y:S08]  /*5e40*/  HMMA.16816.F32.BF16 R72, R88.reuse, R96, R72 ;  /* 0x000000605848723c */ /* 0x042ff00000041848 */
[C---:B------:R-:W-:Y:S01]  /*5e50*/  HMMA.16816.F32.BF16 R12, R88.reuse, R98, R12 ;  /* 0x00000062580c723c */ /* 0x040fe2000004180c */
[----:B------:R-:W1:Y:S01]  /*5e60*/  LDSM.16.MT88.4 R96, [R149+0x9000] ;  /* 0x009000009560783b */ /* 0x000e620000004200 */
[----:B------:R-:W-:Y:S06]  /*5e70*/  MUFU.EX2 R118, R118 ;  /* 0x0000007600767308 */ /* 0x000fec0000000800 */
[C---:B--2---:R-:W-:Y:S04]  /*5e80*/  HMMA.16816.F32.BF16 R76, R88.reuse, R20, R76 ;  /* 0x00000014584c723c */ /* 0x044fe8000004184c */
[----:B------:R-:W2:Y:S03]  /*5e90*/  MUFU.EX2 R119, R119 ;  /* 0x0000007700777308 */ /* 0x000ea60000000800 */
[----:B---3--:R-:W-:Y:S01]  /*5ea0*/  F2FP.BF16.PACK_AB R20, R113, R112 ;  /* 0x000000707114723e */ /* 0x008fe200000010ff */
[C---:B------:R-:W-:Y:S04]  /*5eb0*/  HMMA.16816.F32.BF16 R80, R88.reuse, R22, R80 ;  /* 0x000000165850723c */ /* 0x040fe80000041850 */
[----:B-----5:R-:W-:Y:S01]  /*5ec0*/  F2FP.BF16.PACK_AB R21, R115, R114 ;  /* 0x000000727315723e */ /* 0x020fe200000010ff */
[----:B------:R-:W-:Y:S02]  /*5ed0*/  FADD.FTZ R112, R112, R129 ;  /* 0x0000008170707221 */ /* 0x000fe40000010000 */
[----:B------:R-:W-:Y:S01]  /*5ee0*/  F2FP.BF16.PACK_AB R22, R117, R116 ;  /* 0x000000747516723e */ /* 0x000fe200000010ff */
[----:B------:R-:W-:Y:S04]  /*5ef0*/  FADD.FTZ R114, R114, R5 ;  /* 0x0000000572727221 */ /* 0x000fe80000010000 */
[----:B------:R-:W-:Y:S01]  /*5f00*/  FADD.FTZ R113, R113, R112 ;  /* 0x0000007071717221 */ /* 0x000fe20000010000 */
[C---:B----4-:R-:W-:Y:S03]  /*5f10*/  HMMA.16816.F32.BF16 R16, R88.reuse, R92, R16 ;  /* 0x0000005c5810723c */ /* 0x050fe60000041810 */
[----:B------:R-:W-:Y:S02]  /*5f20*/  FADD.FTZ R115, R115, R114 ;  /* 0x0000007273737221 */ /* 0x000fe40000010000 */
[----:B------:R-:W-:Y:S01]  /*5f30*/  FADD.FTZ R116, R116, R113 ;  /* 0x0000007174747221 */ /* 0x000fe20000010000 */
[----:B--2---:R-:W-:Y:S01]  /*5f40*/  F2FP.BF16.PACK_AB R23, R119, R118 ;  /* 0x000000767717723e */ /* 0x004fe200000010ff */
[----:B------:R-:W-:Y:S01]  /*5f50*/  FADD.FTZ R118, R118, R115 ;  /* 0x0000007376767221 */ /* 0x000fe20000010000 */
[----:B------:R-:W-:Y:S01]  /*5f60*/  HMMA.16816.F32.BF16 R84, R88, R94, R84 ;  /* 0x0000005e5854723c */ /* 0x000fe20000041854 */
[----:B------:R-:W2:Y:S03]  /*5f70*/  LDSM.16.MT88.4 R88, [R151+0xb000] ;  /* 0x00b000009758783b */ /* 0x000ea60000004200 */
[----:B------:R-:W-:Y:S02]  /*5f80*/  FADD.FTZ R117, R117, R116 ;  /* 0x0000007475757221 */ /* 0x000fe40000010000 */
[----:B------:R-:W-:Y:S02]  /*5f90*/  FADD.FTZ R119, R119, R118 ;  /* 0x0000007677777221 */ /* 0x000fe40000010000 */
[C---:B------:R-:W-:Y:S01]  /*5fa0*/  HMMA.16816.F32.BF16 R8, R20.reuse, R104, R8 ;  /* 0x000000681408723c */ /* 0x040fe20000041808 */
[----:B------:R-:W3:Y:S07]  /*5fb0*/  LDSM.16.MT88.4 R92, [R150+0xb000] ;  /* 0x00b00000965c783b */ /* 0x000eee0000004200 */
[C---:B------:R-:W-:Y:S01]  /*5fc0*/  HMMA.16816.F32.BF16 R36, R20.reuse, R106, R36 ;  /* 0x0000006a1424723c */ /* 0x040fe20000041824 */
[----:B------:R-:W-:Y:S07]  /*5fd0*/  LDSM.16.MT88.4 R104, [R151+0xb800] ;  /* 0x00b800009768783b */ /* 0x000fee0000004200 */
[C---:B------:R-:W-:Y:S07]  /*5fe0*/  HMMA.16816.F32.BF16 R40, R20.reuse, R108, R40 ;  /* 0x0000006c1428723c */ /* 0x040fee0000041828 */
        /* <DEDUP_REMOVED lines=12> */
[C---:B------:R-:W-:Y:S01]  /*60b0*/  HMMA.16816.F32.BF16 R56, R20.reuse, R24, R56 ;  /* 0x000000181438723c */ /* 0x040fe20000041838 */
[----:B------:R-:W-:Y:S01]  /*60c0*/  LDSM.16.MT88.4 R28, [R151+0x9800] ;  /* 0x00980000971c783b */ /* 0x000fe20000004200 */
[----:B------:R-:W-:Y:S06]  /*60d0*/  MUFU.EX2 R110, R110 ;  /* 0x0000006e006e7308 */ /* 0x000fec0000000800 */
[C---:B------:R-:W-:Y:S01]  /*60e0*/  HMMA.16816.F32.BF16 R60, R20.reuse, R26, R60 ;  /* 0x0000001a143c723c */ /* 0x040fe2000004183c */
[----:B------:R-:W5:Y:S03]  /*60f0*/  LDSM.16.MT88.4 R24, [R148+0xb000] ;  /* 0x00b000009418783b */ /* 0x000f660000004200 */
[----:B------:R-:W1:Y:S04]  /*6100*/  MUFU.EX2 R111, R111 ;  /* 0x0000006f006f7308 */ /* 0x000e680000000800 */
[C---:B--2---:R-:W-:Y:S01]  /*6110*/  HMMA.16816.F32.BF16 R64, R20.reuse, R88, R64 ;  /* 0x000000581440723c */ /* 0x044fe20000041840 */
[----:B------:R-:W-:Y:S05]  /*6120*/  LDSM.16.MT88.4 R32, [R149+0x9800] ;  /* 0x009800009520783b */ /* 0x000fea0000004200 */
[----:B------:R-:W2:Y:S02]  /*6130*/  MUFU.EX2 R124, R124 ;  /* 0x0000007c007c7308 */ /* 0x000ea40000000800 */
[C---:B------:R-:W-:Y:S01]  /*6140*/  HMMA.16816.F32.BF16 R68, R20.reuse, R90, R68 ;  /* 0x0000005a1444723c */ /* 0x040fe20000041844 */
[----:B------:R-:W1:Y:S07]  /*6150*/  LDSM.16.MT88.4 R88, [R150+0x9800] ;  /* 0x009800009658783b */ /* 0x000e6e0000004200 */
[C---:B---3--:R-:W-:Y:S01]  /*6160*/  HMMA.16816.F32.BF16 R72, R20.reuse, R92, R72 ;  /* 0x0000005c1448723c */ /* 0x048fe20000041848 */
[----:B------:R-:W3:Y:S07]  /*6170*/  MUFU.EX2 R123, R123 ;  /* 0x0000007b007b7308 */ /* 0x000eee0000000800 */
[C---:B------:R-:W-:Y:S01]  /*6180*/  HMMA.16816.F32.BF16 R12, R20.reuse, R94, R12 ;  /* 0x0000005e140c723c */ /* 0x040fe2000004180c */
[----:B------:R-:W2:Y:S07]  /*6190*/  LDSM.16.MT88.4 R92, [R148+0x9800] ;  /* 0x00980000945c783b */ /* 0x000eae0000004200 */
[C---:B----4-:R-:W-:Y:S08]  /*61a0*/  HMMA.16816.F32.BF16 R76, R20.reuse, R96, R76 ;  /* 0x00000060144c723c */ /* 0x050ff0000004184c */
[C---:B------:R-:W-:Y:S08]  /*61b0*/  HMMA.16816.F32.BF16 R80, R20.reuse, R98, R80 ;  /* 0x000000621450723c */ /* 0x040ff00000041850 */
[C---:B-----5:R-:W-:Y:S08]  /*61c0*/  HMMA.16816.F32.BF16 R16, R20.reuse, R24, R16 ;  /* 0x000000181410723c */ /* 0x060ff00000041810 */
[----:B------:R-:W-:Y:S01]  /*61d0*/  HMMA.16816.F32.BF16 R84, R20, R26, R84 ;  /* 0x0000001a1454723c */ /* 0x000fe20000041854 */
[----:B------:R-:W4:Y:S06]  /*61e0*/  LDSM.16.MT88.4 R24, [R150+0xb800] ;  /* 0x00b800009618783b */ /* 0x000f2c0000004200 */
[----:B-1----:R-:W-:Y:S01]  /*61f0*/  F2FP.BF16.PACK_AB R20, R109, R108 ;  /* 0x0000006c6d14723e */ /* 0x002fe200000010ff */
[----:B------:R-:W-:Y:S01]  /*6200*/  FADD.FTZ R108, R108, R117 ;  /* 0x000000756c6c7221 */ /* 0x000fe20000010000 */
[----:B------:R-:W-:Y:S03]  /*6210*/  F2FP.BF16.PACK_AB R21, R111, R110 ;  /* 0x0000006e6f15723e */ /* 0x000fe600000010ff */
[----:B--2---:R-:W-:Y:S01]  /*6220*/  F2FP.BF16.PACK_AB R22, R124, R133 ;  /* 0x000000857c16723e */ /* 0x004fe200000010ff */
[----:B------:R-:W-:Y:S01]  /*6230*/  FADD.FTZ R110, R110, R119 ;  /* 0x000000776e6e7221 */ /* 0x000fe20000010000 */
[----:B---3--:R-:W-:Y:S01]  /*6240*/  F2FP.BF16.PACK_AB R23, R123, R134 ;  /* 0x000000867b17723e */ /* 0x008fe200000010ff */
        /* <DEDUP_REMOVED lines=20> */
[C---:B-1----:R-:W-:Y:S08]  /*6390*/  HMMA.16816.F32.BF16 R76, R20.reuse, R8, R76 ;  /* 0x00000008144c723c */ /* 0x042ff0000004184c */
[C---:B------:R-:W-:Y:S08]  /*63a0*/  HMMA.16816.F32.BF16 R80, R20.reuse, R10, R80 ;  /* 0x0000000a1450723c */ /* 0x040ff00000041850 */
[C---:B--2---:R-:W-:Y:S08]  /*63b0*/  HMMA.16816.F32.BF16 R88, R20.reuse, R28, R16 ;  /* 0x0000001c1458723c */ /* 0x044ff00000041810 */
[----:B------:R-:W-:Y:S01]  /*63c0*/  HMMA.16816.F32.BF16 R84, R20, R30, R84 ;  /* 0x0000001e1454723c */ /* 0x000fe20000041854 */
[----:B------:R-:W-:-:S07]  /*63d0*/  @P0 BRA `(.L_x_6517) ;  /* 0xffffda0000000947 */ /* 0x000fce000383ffff */
.L_x_6513:
[----:B------:R-:W1:Y:S01]  /*63e0*/  SHFL.BFLY PT, R0, R177, 0x2, 0x1f ;  /* 0x0c401f00b1007f89 */ /* 0x000e6200000e0000 */
[----:B------:R-:W-:Y:S01]  /*63f0*/  MOV R10, 0x3f800000 ;  /* 0x3f800000000a7802 */ /* 0x000fe20000000f00 */
[----:B------:R-:W-:Y:S01]  /*6400*/  ULDC.U8 UR4, c[0x0][0x328] ;  /* 0x0000ca0000047ab9 */ /* 0x000fe20000000000 */
[----:B------:R-:W-:Y:S01]  /*6410*/  MOV R11, 0x3f800000 ;  /* 0x3f800000000b7802 */ /* 0x000fe20000000f00 */
[----:B------:R-:W2:Y:S01]  /*6420*/  SHFL.BFLY PT, R2, R175, 0x2, 0x1f ;  /* 0x0c401f00af027f89 */ /* 0x000ea200000e0000 */
[----:B------:R-:W-:Y:S01]  /*6430*/  BSSY B0, `(.L_x_6518) ;  /* 0x00000d7000007945 */ /* 0x000fe20003800000 */
[----:B------:R-:W-:-:S02]  /*6440*/  LEA R171, R171, R164, 0x4 ;  /* 0x000000a4abab7211 */ /* 0x000fc400078e20ff */
        /* <DEDUP_REMOVED lines=29> */
[----:B------:R-:W-:Y:S01]  /*6620*/  @P3 MUFU.LG2 R6, R6 ;  /* 0x0000000600063308 */ /* 0x000fe20000000c00 */
        /* <DEDUP_REMOVED lines=21> */
[----:B------:R-:W1:Y:S01]  /*6780*/  @P4 MUFU.LG2 R7, R7 ;  /* 0x0000000700074308 */ /* 0x000e620000000c00 */
        /* <DEDUP_REMOVED lines=88> */
[----:B------:R-:W-:Y:S01]  /*6d10*/  IADD3 R11, R9, -0x10, RZ ;  /* 0xfffffff0090b7810 */ /* 0x000fe20007ffe0ff */
[----:B-1----:R-:W-:Y:S01]  /*6d20*/  @P4 FMUL.FTZ R7, R7, 0.69314718246459960938 ;  /* 0x3f31721807074820 */ /* 0x002fe20000410000 */
[----:B------:R-:W-:Y:S02]  /*6d30*/  @P0 IADD3 R11, R9, 0x10, RZ ;  /* 0x00000010090b0810 */ /* 0x000fe40007ffe0ff */
[----:B------:R-:W-:Y:S01]  /*6d40*/  F2FP.BF16.PACK_AB R90, R91, R90 ;  /* 0x0000005a5b5a723e */ /* 0x000fe200000010ff */
[----:B------:R-:W-:Y:S01]  /*6d50*/  @P4 FFMA.FTZ R2, R100, c[0x0][0x238], R7 ;  /* 0x00008e0064024a23 */ /* 0x000fe20000010007 */
[-C--:B------:R-:W-:Y:S01]  /*6d60*/  IADD3 R15, R0, R11.reuse, RZ ;  /* 0x0000000b000f7210 */ /* 0x080fe20007ffe0ff */
[----:B------:R-:W-:Y:S01]  /*6d70*/  STS [R11], R36 ;  /* 0x000000240b007388 */ /* 0x000fe20000000800 */
[----:B------:R-:W-:Y:S02]  /*6d80*/  IADD3 R19, R8, R11, RZ ;  /* 0x0000000b08137210 */ /* 0x000fe40007ffe0ff */
[----:B------:R-:W-:Y:S01]  /*6d90*/  IADD3 R37, R15, R8, RZ ;  /* 0x000000080f257210 */ /* 0x000fe20007ffe0ff */
[----:B------:R-:W-:Y:S01]  /*6da0*/  STS [R11+0x400], R38 ;  /* 0x000400260b007388 */ /* 0x000fe20000000800 */
[----:B------:R-:W-:-:S02]  /*6db0*/  F2FP.BF16.PACK_AB R86, R87, R86 ;  /* 0x000000565756723e */ /* 0x000fc400000010ff */
[----:B------:R-:W-:Y:S01]  /*6dc0*/  ISETP.NE.AND P0, PT, RZ, UR4, PT ;  /* 0x00000004ff007c0c */ /* 0x000fe2000bf05270 */
[----:B------:R-:W-:Y:S04]  /*6dd0*/  STS [R13], R40 ;  /* 0x000000280d007388 */ /* 0x000fe80000000800 */
[----:B------:R1:W-:Y:S04]  /*6de0*/  STS [R13+0x400], R42 ;  /* 0x0004002a0d007388 */ /* 0x0003e80000000800 */
[----:B------:R2:W-:Y:S04]  /*6df0*/  STS [R15], R44 ;  /* 0x0000002c0f007388 */ /* 0x0005e80000000800 */
[----:B------:R3:W-:Y:S04]  /*6e00*/  STS [R15+0x400], R46 ;  /* 0x0004002e0f007388 */ /* 0x0007e80000000800 */
[----:B------:R3:W-:Y:S04]  /*6e10*/  STS [R17], R48 ;  /* 0x0000003011007388 */ /* 0x0007e80000000800 */
[----:B------:R3:W-:Y:S04]  /*6e20*/  STS [R17+0x400], R50 ;  /* 0x0004003211007388 */ /* 0x0007e80000000800 */
[----:B------:R3:W-:Y:S04]  /*6e30*/  STS [R19], R52 ;  /* 0x0000003413007388 */ /* 0x0007e80000000800 */
[----:B------:R3:W-:Y:S01]  /*6e40*/  STS [R19+0x400], R54 ;  /* 0x0004003613007388 */ /* 0x0007e20000000800 */
[----:B-1----:R-:W-:-:S03]  /*6e50*/  MOV R42, 0x7f800000 ;  /* 0x7f800000002a7802 */ /* 0x002fc60000000f00 */
[----:B------:R3:W-:Y:S01]  /*6e60*/  STS [R21], R56 ;  /* 0x0000003815007388 */ /* 0x0007e20000000800 */
[----:B--2---:R-:W-:-:S03]  /*6e70*/  @P3 FMUL.FTZ R44, R6, 0.69314718246459960938 ;  /* 0x3f317218062c3820 */ /* 0x004fc60000410000 */
[----:B------:R3:W-:Y:S01]  /*6e80*/  STS [R21+0x400], R58 ;  /* 0x0004003a15007388 */ /* 0x0007e20000000800 */
[----:B------:R-:W-:-:S03]  /*6e90*/  @P3 FFMA.FTZ R42, R3, c[0x0][0x238], R44 ;  /* 0x00008e00032a3a23 */ /* 0x000fc6000001002c */
        /* <DEDUP_REMOVED lines=20> */
[----:B------:R-:W2:Y:S04]  /*6fe0*/  S2R R0, SR_CTAID.Y ;  /* 0x0000000000007919 */ /* 0x000ea80000002600 */
[----:B------:R3:W4:Y:S04]  /*6ff0*/  LDS.128 R32, [R165] ;  /* 0x00000000a5207984 */ /* 0x0007280000000c00 */
[----:B------:R3:W3:Y:S01]  /*7000*/  LDS.128 R28, [R165+0x800] ;  /* 0x00080000a51c7984 */ /* 0x0006e20000000c00 */
[----:B-1----:R-:W-:-:S03]  /*7010*/  @P0 IMAD R41, R40, c[0x0][0x234], RZ ;  /* 0x00008d0028290a24 */ /* 0x002fc600078e02ff */
[----:B------:R1:W1:Y:S01]  /*7020*/  LDS.128 R24, [R165+0x1000] ;  /* 0x00100000a5187984 */ /* 0x0002620000000c00 */
[----:B--2---:R-:W-:-:S03]  /*7030*/  @!P0 IMAD R6, R0, c[0x0][0x1c0], R40 ;  /* 0x0000700000068a24 */ /* 0x004fc600078e0228 */
[----:B------:R2:W1:Y:S01]  /*7040*/  LDS.128 R20, [R165+0x1800] ;  /* 0x00180000a5147984 */ /* 0x0004620000000c00 */
[----:B------:R-:W-:Y:S02]  /*7050*/  @P0 IMAD R41, R0, c[0x0][0x214], R41 ;  /* 0x0000850000290a24 */ /* 0x000fe400078e0229 */
[----:B------:R-:W-:Y:S01]  /*7060*/  @!P0 IMAD R41, R6, c[0x0][0x214], RZ ;  /* 0x0000850006298a24 */ /* 0x000fe200078e02ff */
        /* <DEDUP_REMOVED lines=8> */
[----:B---3--:R-:W-:Y:S01]  /*70f0*/  IMAD R46, R6, R3, c[0x0][0x214] ;  /* 0x00008500062e7624 */ /* 0x008fe200078e0203 */
        /* <DEDUP_REMOVED lines=10> */
.L_x_6519:
[----:B------:R-:W-:Y:S05]  /*71a0*/  BSYNC B0 ;  /* 0x0000000000007941 */ /* 0x000fea0003800000 */
.L_x_6518:
[----:B------:R-:W5:Y:S01]  /*71b0*/  S2R R3, SR_CTAID.X ;  /* 0x0000000000037919 */ /* 0x000f620000002500 */
[----:B------:R-:W-:Y:S01]  /*71c0*/  SHF.R.S32.HI R167, RZ, 0x1f, R166 ;  /* 0x0000001fffa77819 */ /* 0x000fe200000114a6 */
[----:B------:R-:W-:Y:S01]  /*71d0*/  ULDC.64 UR4, c[0x0][0x1e8] ;  /* 0x00007a0000047ab9 */ /* 0x000fe20000000a00 */
[----:B------:R-:W-:Y:S01]  /*71e0*/  LEA.HI R4, R4, R5, RZ, 0x3 ;  /* 0x0000000504047211 */ /* 0x000fe200078f18ff */
[----:B------:R-:W-:Y:S02]  /*71f0*/  USHF.L.U32 UR7, UR4, 0x5, URZ ;  /* 0x0000000504077899 */ /* 0x000fe4000800063f */
[----:B------:R-:W-:Y:S01]  /*7200*/  UMOV UR6, 0x5 ;  /* 0x0000000500067882 */ /* 0x000fe20000000000 */
[----:B------:R-:W-:Y:S01]  /*7210*/  SHF.R.S32.HI R4, RZ, 0x3, R4 ;  /* 0x00000003ff047819 */ /* 0x000fe20000011404 */
[----:B------:R-:W-:Y:S01]  /*7220*/  USHF.L.U64.HI UR5, UR4, UR6, UR5 ;  /* 0x0000000604057299 */ /* 0x000fe20008010205 */
[----:B-----5:R-:W-:-:S04]  /*7230*/  IMAD.SHL.U32 R3, R3, 0x40, RZ ;  /* 0x0000004003037824 */ /* 0x020fc800078e00ff */
[----:B---3--:R-:W-:Y:S01]  /*7240*/  IMAD.WIDE.U32 R6, R3, c[0x0][0x1e8], R166 ;  /* 0x00007a0003067a25 */ /* 0x008fe200078e00a6 */
[----:B------:R-:W-:-:S05]  /*7250*/  SHF.R.S32.HI R2, RZ, 0x1f, R3 ;  /* 0x0000001fff027819 */ /* 0x000fca0000011403 */
[----:B------:R-:W-:-:S04]  /*7260*/  IMAD R2, R2, c[0x0][0x1e8], RZ ;  /* 0x00007a0002027a24 */ /* 0x000fc800078e02ff */
[----:B------:R-:W-:Y:S01]  /*7270*/  IMAD R3, R3, c[0x0][0x1ec], R2 ;  /* 0x00007b0003037a24 */ /* 0x000fe200078e0202 */
[----:B------:R-:W-:-:S03]  /*7280*/  SHF.R.S32.HI R2, RZ, 0x1f, R0 ;  /* 0x0000001fff027819 */ /* 0x000fc60000011400 */
[----:B------:R-:W-:Y:S02]  /*7290*/  IMAD.IADD R7, R3, 0x1, R7 ;  /* 0x0000000103077824 */ /* 0x000fe400078e0207 */
[----:B------:R-:W-:Y:S01]  /*72a0*/  IMAD R3, R2, c[0x0][0x1e0], RZ ;  /* 0x0000780002037a24 */ /* 0x000fe200078e02ff */
[----:B------:R-:W-:Y:S01]  /*72b0*/  SHF.R.S32.HI R2, RZ, 0x1f, R40 ;  /* 0x0000001fff027819 */ /* 0x000fe20000011428 */
[----:B------:R-:W-:-:S04]  /*72c0*/  IMAD.WIDE.U32 R6, R0, c[0x0][0x1e0], R6 ;  /* 0x0000780000067a25 */ /* 0x000fc800078e0006 */
[----:B------:R-:W-:Y:S01]  /*72d0*/  IMAD R3, R0, c[0x0][0x1e4], R3 ;  /* 0x0000790000037a24 */ /* 0x000fe200078e0203 */
[----:B------:R-:W-:Y:S01]  /*72e0*/  SHF.R.S32.HI R0, RZ, 0x1f, R4 ;  /* 0x0000001fff007819 */ /* 0x000fe20000011404 */
[----:B------:R-:W-:-:S03]  /*72f0*/  IMAD R5, R2, c[0x0][0x1f0], RZ ;  /* 0x00007c0002057a24 */ /* 0x000fc600078e02ff */
[----:B------:R-:W-:Y:S01]  /*7300*/  IADD3 R7, R3, R7, RZ ;  /* 0x0000000703077210 */ /* 0x000fe20007ffe0ff */
[----:B------:R-:W-:Y:S02]  /*7310*/  IMAD R5, R40, c[0x0][0x1f4], R5 ;  /* 0x00007d0028057a24 */ /* 0x000fe400078e0205 */
[----:B------:R-:W-:Y:S02]  /*7320*/  IMAD R3, R0, c[0x0][0x1e8], RZ ;  /* 0x00007a0000037a24 */ /* 0x000fe400078e02ff */
[----:B------:R-:W-:-:S04]  /*7330*/  IMAD.WIDE.U32 R6, R40, c[0x0][0x1f0], R6 ;  /* 0x00007c0028067a25 */ /* 0x000fc800078e0006 */
[----:B------:R-:W-:Y:S02]  /*7340*/  IMAD.IADD R7, R5, 0x1, R7 ;  /* 0x0000000105077824 */ /* 0x000fe400078e0207 */
[C---:B------:R-:W-:Y:S02]  /*7350*/  IMAD R3, R4.reuse, c[0x0][0x1ec], R3 ;  /* 0x00007b0004037a24 */ /* 0x040fe400078e0203 */
[----:B------:R-:W-:-:S05]  /*7360*/  IMAD.WIDE.U32 R4, R4, c[0x0][0x1e8], R6 ;  /* 0x00007a0004047a25 */ /* 0x000fca00078e0006 */
[----:B------:R-:W-:Y:S02]  /*7370*/  IADD3 R3, R3, R5, RZ ;  /* 0x0000000503037210 */ /* 0x000fe40007ffe0ff */
[----:B------:R-:W-:-:S04]  /*7380*/  LEA R2, P0, R4, c[0x0][0x1d0], 0x1 ;  /* 0x0000740004027a11 */ /* 0x000fc800078008ff */
[----:B------:R-:W-:Y:S02]  /*7390*/  LEA.HI.X R3, R4, c[0x0][0x1d4], R3, 0x1, P0 ;  /* 0x0000750004037a11 */ /* 0x000fe400000f0c03 */
[----:B------:R-:W-:-:S03]  /*73a0*/  IADD3 R6, P0, R2, UR7, RZ ;  /* 0x0000000702067c10 */ /* 0x000fc6000ff1e0ff */
[----:B----4-:R-:W-:Y:S01]  /*73b0*/  STG.E.128 [R2.64], R32 ;  /* 0x0000002002007986 */ /* 0x010fe2000c101d0a */
[----:B------:R-:W-:Y:S02]  /*73c0*/  IADD3.X R7, R3, UR5, RZ, P0, !PT ;  /* 0x0000000503077c10 */ /* 0x000fe400087fe4ff */
[----:B------:R-:W-:Y:S01]  /*73d0*/  IADD3 R4, P0, R6, UR7, RZ ;  /* 0x0000000706047c10 */ /* 0x000fe2000ff1e0ff */
[----:B-1----:R-:W-:Y:S03]  /*73e0*/  STG.E.128 [R2.64+0x80], R16 ;  /* 0x0000801002007986 */ /* 0x002fe6000c101d0a */
[----:B------:R-:W-:Y:S01]  /*73f0*/  IADD3.X R5, R7, UR5, RZ, P0, !PT ;  /* 0x0000000507057c10 */ /* 0x000fe200087fe4ff */
[----:B------:R-:W-:Y:S01]  /*7400*/  STG.E.128 [R6.64], R28 ;  /* 0x0000001c06007986 */ /* 0x000fe2000c101d0a */
        /* <DEDUP_REMOVED lines=8> */
.L_x_6520:
        /* <DEDUP_REMOVED lines=15> */
.L_x_8378:


//--------------------- .text._ZN5flash24flash_fwd_splitkv_kernelI23Flash_fwd_kernel_traitsILi128ELi64ELi64ELi4ELb0ELb0EN7cutlass10bfloat16_tE19Flash_kernel_traitsILi128ELi64ELi64ELi4ES3_EELb1ELb0ELb0ELb1ELb1ELb1ELb0ELb0EEEvNS_16Flash_fwd_paramsE --------------------------
	.section	.text._ZN5flash24flash_fwd_splitkv_kernelI23Flash_fwd_kernel_traitsILi128ELi64ELi64ELi4ELb0ELb0EN7cutlass10bfloat16_tE19Flash_kernel_traitsILi128ELi64ELi64ELi4ES3_EELb1ELb0ELb0ELb1ELb1ELb1ELb0ELb0EEEvNS_16Flash_fwd_paramsE,"ax",@progbits
	.sectioninfo	@"SHI_REGISTERS=199"
	.align	128
        .global         _ZN5flash24flash_fwd_splitkv_kernelI23Flash_fwd_kernel_traitsILi128ELi64ELi64ELi4ELb0ELb0EN7cutlass10bfloat16_tE19Flash_kernel_traitsILi128ELi64ELi64ELi4ES3_EELb1ELb0ELb0ELb1ELb1ELb1ELb0ELb0EEEvNS_16Flash_fwd_paramsE
        .type           _ZN5flash24flash_fwd_splitkv_kernelI23Flash_fwd_kernel_traitsILi128ELi64ELi64ELi4ELb0ELb0EN7cutlass10bfloat16_tE19Flash_kernel_traitsILi128ELi64ELi64ELi4ES3_EELb1ELb0ELb0ELb1ELb1ELb1ELb0ELb0EEEvNS_16Flash_fwd_paramsE,@function
        .size           _ZN5flash24flash_fwd_splitkv_kernelI23Flash_fwd_kernel_traitsILi128ELi64ELi64ELi4ELb0ELb0EN7cutlass10bfloat16_tE19Flash_kernel_traitsILi128ELi64ELi64ELi4ES3_EELb1ELb0ELb0ELb1ELb1ELb1ELb0ELb0EEEvNS_16Flash_fwd_paramsE,(.L_x_8379 - _ZN5flash24flash_fwd_splitkv_kernelI23Flash_fwd_kernel_traitsILi128ELi64ELi64ELi4ELb0ELb0EN7cutlass10bfloat16_tE19Flash_kernel_traitsILi128ELi64ELi64ELi4ES3_EELb1ELb0ELb0ELb1ELb1ELb1ELb0ELb0EEEvNS_16Flash_fwd_paramsE)
        .other          _ZN5flash24flash_fwd_splitkv_kernelI23Flash_fwd_kernel_traitsILi128ELi64ELi64ELi4ELb0ELb0EN7cutlass10bfloat16_tE19Flash_kernel_traitsILi128ELi64ELi64ELi4ES3_EELb1ELb0ELb0ELb1ELb1ELb1ELb0ELb0EEEvNS_16Flash_fwd_paramsE,@"STO_CUDA_ENTRY STV_DEFAULT"
_ZN5flash24flash_fwd_splitkv_kernelI23Flash_fwd_kernel_traitsILi128ELi64ELi64ELi4ELb0ELb0EN7cutlass10bfloat16_tE19Flash_kernel_traitsILi128ELi64ELi64ELi4ES3_EELb1ELb0ELb0ELb1ELb1ELb1ELb0ELb0EEEvNS_16Flash_fwd_paramsE:
.text._ZN5flash24flash_fwd_splitkv_kernelI23Flash_fwd_kernel_traitsILi128ELi64ELi64ELi4ELb0ELb0EN7cutlass10bfloat16_tE19Flash_kernel_traitsILi128ELi64ELi64ELi4ES3_EELb1ELb0ELb0ELb1ELb1ELb1ELb0ELb0EEEvNS_16Flash_fwd_paramsE:
        /* <DEDUP_REMOVED lines=47> */
[----:B------:R-:W-:Y:S01]  /*02f0*/  IMAD.WIDE.U32 R12, R8, c[0x0][0x1e8], RZ ;  /* 0x00007a00080c7a25 */ /* 0x000fe200078e00ff */
[----:B------:R-:W-:Y:S02]  /*0300*/  SHF.R.S32.HI R2, RZ, 0x1f, R93 ;  /* 0x0000001fff027819 */ /* 0x000fe4000001145d */
[----:B------:R-:W-:Y:S01]  /*0310*/  LEA.HI R0, R0, R29, RZ, 0x3 ;  /* 0x0000001d00007211 */ /* 0x000fe200078f18ff */
[----:B------:R-:W-:Y:S01]  /*0320*/  IMAD R8, R8, c[0x0][0x1ec], RZ ;  /* 0x00007b0008087a24 */ /* 0x000fe200078e02ff */
[----:B------:R-:W-:Y:S01]  /*0330*/  SHF.R.S32.HI R3, RZ, 0x1f, R26 ;  /* 0x0000001fff037819 */ /* 0x000fe2000001141a */
[----:B------:R-:W-:Y:S01]  /*0340*/  IMAD R2, R2, c[0x0][0x1e8], RZ ;  /* 0x00007a0002027a24 */ /* 0x000fe200078e02ff */
[----:B------:R-:W-:Y:S02]  /*0350*/  LOP3.LUT R4, R0, 0x1ffffff8, RZ, 0xc0, !PT ;  /* 0x1ffffff800047812 */ /* 0x000fe400078ec0ff */
[----:B------:R-:W-:Y:S01]  /*0360*/  SHF.R.S32.HI R0, RZ, 0x3, R0 ;  /* 0x00000003ff007819 */ /* 0x000fe20000011400 */
[----:B------:R-:W-:Y:S01]  /*0370*/  IMAD R7, R93, c[0x0][0x1ec], R2 ;  /* 0x00007b005d077a24 */ /* 0x000fe200078e0202 */
[----:B------:R-:W-:Y:S01]  /*0380*/  SHF.R.S32.HI R2, RZ, 0x1f, R15 ;  /* 0x0000001fff027819 */ /* 0x000fe2000001140f */
[C---:B------:R-:W-:Y:S01]  /*0390*/  IMAD.IADD R4, R29.reuse, 0x1, -R4 ;  /* 0x000000011d047824 */ /* 0x040fe200078e0a04 */
[----:B------:R-:W-:Y:S01]  /*03a0*/  LOP3.LUT P5, RZ, R29, 0x7, RZ, 0xc0, !PT ;  /* 0x000000071dff7812 */ /* 0x000fe200078ac0ff */
[----:B------:R-:W-:Y:S01]  /*03b0*/  IMAD R3, R3, c[0x0][0x1e0], RZ ;  /* 0x0000780003037a24 */ /* 0x000fe200078e02ff */
[----:B------:R-:W-:Y:S01]  /*03c0*/  IADD3 R6, R0, 0x10, RZ ;  /* 0x0000001000067810 */ /* 0x000fe20007ffe0ff */
[----:B------:R-:W-:-:S02]  /*03d0*/  IMAD.SHL.U32 R4, R4, 0x8, RZ ;  /* 0x0000000804047824 */ /* 0x000fc400078e00ff */
[----:B------:R-:W-:Y:S02]  /*03e0*/  IMAD R3, R26, c[0x0][0x1e4], R3 ;  /* 0x000079001a037a24 */ /* 0x000fe400078e0203 */
[----:B------:R-:W-:Y:S01]  /*03f0*/  IMAD R2, R2, c[0x0][0x1f0], RZ ;  /* 0x00007c0002027a24 */ /* 0x000fe200078e02ff */
[----:B------:R-:W-:-:S05]  /*0400*/  SHF.R.S32.HI R5, RZ, 0x1f, R4 ;  /* 0x0000001fff057819 */ /* 0x000fca0000011404 */
        /* <DEDUP_REMOVED lines=52> */
.L_x_6521:
        /* <DEDUP_REMOVED lines=19> */
.L_x_6522:
        /* <DEDUP_REMOVED lines=28> */
[----:B------:R-:W-:Y:S02]  /*0a40*/  IABS R0, c[0x0][0x1c8] ;  /* 0x0000720000007a13 */ /* 0x000fe40000000000 */
[----:B------:R-:W-:Y:S02]  /*0a50*/  IADD3 R5, -R5, RZ, RZ ;  /* 0x000000ff05057210 */ /* 0x000fe40007ffe1ff */
[----:B------:R-:W1:Y:S03]  /*0a60*/  I2F.RP R9, R0 ;  /* 0x0000000000097306 */ /* 0x000e660000209400 */
[----:B------:R-:W-:-:S05]  /*0a70*/  IMAD R12, R5, c[0x0][0x2d0], R12 ;  /* 0x0000b400050c7a24 */ /* 0x000fca00078e020c */
        /* <DEDUP_REMOVED lines=8> */
[----:B------:R-:W-:-:S05]  /*0b00*/  SHF.R.S32.HI R11, RZ, 0x1f, R12 ;  /* 0x0000001fff0b7819 */ /* 0x000fca000001140c */
        /* <DEDUP_REMOVED lines=8> */
[----:B------:R-:W-:-:S07]  /*0b90*/  ISETP.GE.AND P0, PT, R0, RZ, PT ;  /* 0x000000ff0000720c */ /* 0x000fce0003f06270 */
        /* <DEDUP_REMOVED lines=10> */
[----:B------:R-:W-:Y:S02]  /*0c40*/  IMAD R5, R11, c[0x0][0x198], RZ ;  /* 0x000066000b057a24 */ /* 0x000fe400078e02ff */
[----:B------:R-:W-:Y:S01]  /*0c50*/  IMAD R19, R4, c[0x0][0x18c], R19 ;  /* 0x0000630004137a24 */ /* 0x000fe200078e0213 */
[----:B------:R-:W-:Y:S01]  /*0c60*/  IADD3 R17, R17, R0, RZ ;  /* 0x0000000011117210 */ /* 0x000fe20007ffe0ff */
[----:B------:R-:W-:-:S04]  /*0c70*/  IMAD R5, R12, c[0x0][0x19c], R5 ;  /* 0x000067000c057a24 */ /* 0x000fc800078e0205 */
[----:B------:R-:W-:-:S04]  /*0c80*/  IMAD.WIDE.U32 R20, R12, c[0x0][0x198], R16 ;  /* 0x000066000c147a25 */ /* 0x000fc800078e0010 */
[----:B------:R-:W-:Y:S02]  /*0c90*/  IMAD.IADD R21, R21, 0x1, R5 ;  /* 0x0000000115157824 */ /* 0x000fe400078e0205 */
[----:B------:R-:W-:Y:S02]  /*0ca0*/  IMAD R17, R13, c[0x0][0x1b0], RZ ;  /* 0x00006c000d117a24 */ /* 0x000fe400078e02ff */
[----:B------:R-:W-:-:S04]  /*0cb0*/  IMAD.WIDE.U32 R4, R4, c[0x0][0x188], RZ ;  /* 0x0000620004047a25 */ /* 0x000fc800078e00ff */
[----:B------:R-:W-:Y:S01]  /*0cc0*/  IMAD.WIDE.U32 R20, R14, c[0x0][0x1b0], R20 ;  /* 0x00006c000e147a25 */ /* 0x000fe200078e0014 */
[----:B------:R-:W-:-:S03]  /*0cd0*/  IADD3 R19, R5, R19, RZ ;  /* 0x0000001305137210 */ /* 0x000fc60007ffe0ff */
[----:B------:R-:W-:Y:S01]  /*0ce0*/  IMAD R17, R14, c[0x0][0x1b4], R17 ;  /* 0x00006d000e117a24 */ /* 0x000fe200078e0211 */
[----:B------:R-:W-:-:S03]  /*0cf0*/  MOV R16, R20 ;  /* 0x0000001400107202 */ /* 0x000fc60000000f00 */
[----:B------:R-:W-:Y:S01]  /*0d00*/  IMAD.IADD R17, R21, 0x1, R17 ;  /* 0x0000000115117824 */ /* 0x000fe200078e0211 */
[----:B------:R-:W-:Y:S05]  /*0d10*/  BRA `(.L_x_6524) ;  /* 0x0000036000007947 */ /* 0x000fea0003800000 */
.L_x_6523:
[----:B------:R-:W-:Y:S02]  /*0d20*/  IABS R5, c[0x0][0x1c8] ;  /* 0x0000720000057a13 */ /* 0x000fe40000000000 */
[----:B------:R-:W-:Y:S02]  /*0d30*/  LEA R12, R28, 0xffffffc0, 0x6 ;  /* 0xffffffc01c0c7811 */ /* 0x000fe400078e30ff */
[----:B------:R-:W1:Y:S01]  /*0d40*/  I2F.RP R7, R5 ;  /* 0x0000000500077306 */ /* 0x000e620000209400 */
[----:B------:R-:W-:Y:S02]  /*0d50*/  SHF.R.S32.HI R16, RZ, 0x1f, R21 ;  /* 0x0000001fff107819 */ /* 0x000fe40000011415 */
[----:B------:R-:W-:Y:S02]  /*0d60*/  IADD3 R24, P1, R21, R12, RZ ;  /* 0x0000000c15187210 */ /* 0x000fe40007f3e0ff */
[----:B-----5:R-:W-:-:S03]  /*0d70*/  SHF.R.S32.HI R19, RZ, 0x1f, R0 ;  /* 0x0000001fff137819 */ /* 0x020fc60000011400 */
        /* <DEDUP_REMOVED lines=10> */
[----:B------:R-:W-:-:S03]  /*0e20*/  SHF.R.S32.HI R11, RZ, 0x1f, R12 ;  /* 0x0000001fff0b7819 */ /* 0x000fc6000001140c */
        /* <DEDUP_REMOVED lines=37> */
.L_x_6524:
[----:B------:R-:W-:Y:S01]  /*1080*/  SHF.R.S32.HI R10, RZ, 0x1f, R29 ;  /* 0x0000001fff0a7819 */ /* 0x000fe2000001141d */
[----:B------:R-:W-:Y:S01]  /*1090*/  IMAD R13, R13, c[0x0][0x1b8], RZ ;  /* 0x00006e000d0d7a24 */ /* 0x000fe200078e02ff */
[----:B------:R-:W-:Y:S01]  /*10a0*/  SHF.R.S32.HI R9, RZ, 0x1f, R26 ;  /* 0x0000001fff097819 */ /* 0x000fe2000001141a */
[----:B------:R-:W-:Y:S01]  /*10b0*/  ULDC.64 UR4, c[0x0][0x190] ;  /* 0x0000640000047ab9 */ /* 0x000fe20000000a00 */
[-C--:B------:R-:W-:Y:S01]  /*10c0*/  LEA.HI R0, R10, R29.reuse, RZ, 0x3 ;  /* 0x0000001d0a007211 */ /* 0x080fe200078f18ff */
[----:B------:R-:W-:Y:S01]  /*10d0*/  IMAD R13, R14, c[0x0][0x1bc], R13 ;  /* 0x00006f000e0d7a24 */ /* 0x000fe200078e020d */
[-C--:B------:R-:W-:Y:S01]  /*10e0*/  LEA.HI R25, R10, R29.reuse, RZ, 0x4 ;  /* 0x0000001d0a197211 */ /* 0x080fe200078f20ff */
[----:B------:R-:W-:Y:S01]  /*10f0*/  IMAD R9, R9, c[0x0][0x178], RZ ;  /* 0x00005e0009097a24 */ /* 0x000fe200078e02ff */
[----:B------:R-:W-:Y:S01]  /*1100*/  LOP3.LUT R18, R0, 0xfffffff8, RZ, 0xc0, !PT ;  /* 0xfffffff800127812 */ /* 0x000fe200078ec0ff */
[----:B------:R-:W-:Y:S01]  /*1110*/  USHF.L.U32 UR9, UR4, 0x5, URZ ;  /* 0x0000000504097899 */ /* 0x000fe2000800063f */
[----:B------:R-:W-:Y:S01]  /*1120*/  SHF.R.S32.HI R30, RZ, 0x3, R0 ;  /* 0x00000003ff1e7819 */ /* 0x000fe20000011400 */
[----:B------:R-:W-:Y:S01]  /*1130*/  UMOV UR8, 0x5 ;  /* 0x0000000500087882 */ /* 0x000fe20000000000 */
[----:B------:R-:W-:Y:S01]  /*1140*/  SHF.R.S32.HI R2, RZ, 0x4, R25 ;  /* 0x00000004ff027819 */ /* 0x000fe20000011419 */
[----:B------:R-:W-:Y:S01]  /*1150*/  IMAD.IADD R5, R29, 0x1, -R18 ;  /* 0x000000011d057824 */ /* 0x000fe200078e0a12 */
[C---:B------:R-:W-:Y:S01]  /*1160*/  LOP3.LUT R18, R25.reuse, 0xfffffff0, RZ, 0xc0, !PT ;  /* 0xfffffff019127812 */ /* 0x040fe200078ec0ff */
[----:B------:R-:W-:Y:S01]  /*1170*/  IMAD.SHL.U32 R27, R30, 0x40, RZ ;  /* 0x000000401e1b7824 */ /* 0x000fe200078e00ff */
[----:B------:R-:W-:Y:S01]  /*1180*/  LEA.HI R7, R25, R2, RZ, 0x1 ;  /* 0x0000000219077211 */ /* 0x000fe200078f08ff */
[----:B------:R-:W-:Y:S01]  /*1190*/  IMAD.SHL.U32 R158, R5, 0x8, RZ ;  /* 0x00000008059e7824 */ /* 0x000fe200078e00ff */
[----:B------:R-:W-:Y:S01]  /*11a0*/  SHF.R.S32.HI R31, RZ, 0x1f, R30 ;  /* 0x0000001fff1f7819 */ /* 0x000fe2000001141e */
[----:B------:R-:W-:Y:S01]  /*11b0*/  IMAD.IADD R18, R29, 0x1, -R18 ;  /* 0x000000011d127824 */ /* 0x000fe200078e0a12 */
[----:B------:R-:W-:Y:S01]  /*11c0*/  LOP3.LUT R7, R7, 0xfffffffe, RZ, 0xc0, !PT ;  /* 0xfffffffe07077812 */ /* 0x000fe200078ec0ff */
[----:B------:R-:W-:Y:S01]  /*11d0*/  USHF.L.U64.HI UR5, UR4, UR8, UR5 ;  /* 0x0000000804057299 */ /* 0x000fe20008010205 */
[----:B------:R-:W-:Y:S01]  /*11e0*/  SHF.R.S32.HI R159, RZ, 0x1f, R158 ;  /* 0x0000001fff9f7819 */ /* 0x000fe2000001149e */
[----:B------:R-:W-:Y:S01]  /*11f0*/  IMAD.WIDE R22, R23, 0x40, R30 ;  /* 0x0000004017167825 */ /* 0x000fe200078e021e */
[----:B------:R-:W-:Y:S01]  /*1200*/  SHF.R.S32.HI R25, RZ, 0x1f, R18 ;  /* 0x0000001fff197819 */ /* 0x000fe20000011412 */
[----:B------:R-:W-:Y:S01]  /*1210*/  ULDC.64 UR6, c[0x0][0x198] ;  /* 0x0000660000067ab9 */ /* 0x000fe20000000a00 */
[----:B------:R-:W-:Y:S01]  /*1220*/  IADD3 R24, P0, R158, R4, RZ ;  /* 0x000000049e187210 */ /* 0x000fe20007f1e0ff */
[----:B------:R-:W-:Y:S01]  /*1230*/  IMAD.IADD R7, R2, 0x1, -R7 ;  /* 0x0000000102077824 */ /* 0x000fe200078e0a07 */
[----:B------:R-:W-:Y:S01]  /*1240*/  LOP3.LUT R27, R27, 0x1c0, RZ, 0xc0, !PT ;  /* 0x000001c01b1b7812 */ /* 0x000fe200078ec0ff */
[C---:B------:R-:W-:Y:S01]  /*1250*/  IMAD R2, R26.reuse, c[0x0][0x17c], R9 ;  /* 0x00005f001a027a24 */ /* 0x040fe200078e0209 */
[----:B------:R-:W-:Y:S01]  /*1260*/  LEA.HI R4, R25, R18, RZ, 0x3 ;  /* 0x0000001219047211 */ /* 0x000fe200078f18ff */
[----:B------:R-:W-:Y:S01]  /*1270*/  IMAD.X R25, R159, 0x1, R19, P0 ;  /* 0x000000019f197824 */ /* 0x000fe200000e0613 */
[--C-:B------:R-:W-:Y:S01]  /*1280*/  LOP3.LUT R21, R27, 0x38, R158.reuse, 0xf8, !PT ;  /* 0x000000381b157812 */ /* 0x100fe200078ef89e */
[----:B------:R-:W-:Y:S01]  /*1290*/  USHF.L.U32 UR12, UR6, 0x5, URZ ;  /* 0x00000005060c7899 */ /* 0x000fe2000800063f */
[----:B------:R-:W-:Y:S01]  /*12a0*/  SHF.R.U32.HI R20, RZ, 0x3, R27 ;  /* 0x00000003ff147819 */ /* 0x000fe2000001161b */
[----:B------:R-:W-:Y:S01]  /*12b0*/  IMAD.WIDE.U32 R26, R26, c[0x0][0x178], R158 ;  /* 0x00005e001a1a7a25 */ /* 0x000fe200078e009e */
[----:B------:R-:W-:Y:S01]  /*12c0*/  LOP3.LUT R19, R4, 0xfffffff8, RZ, 0xc0, !PT ;  /* 0xfffffff804137812 */ /* 0x000fe200078ec0ff */
[----:B------:R-:W-:Y:S01]  /*12d0*/  USHF.L.U64.HI UR7, UR6, UR8, UR7 ;  /* 0x0000000806077299 */ /* 0x000fe20008010207 */
[----:B------:R-:W-:Y:S01]  /*12e0*/  SHF.R.S32.HI R9, RZ, 0x1f, R15 ;  /* 0x0000001fff097819 */ /* 0x000fe2000001140f */
[----:B------:R-:W-:Y:S01]  /*12f0*/  IMAD.IADD R27, R27, 0x1, R2 ;  /* 0x000000011b1b7824 */ /* 0x000fe200078e0202 */
[----:B------:R-:W-:Y:S01]  /*1300*/  IADD3 R16, P1, R158, R16, RZ ;  /* 0x000000109e107210 */ /* 0x000fe20007f3e0ff */
[----:B------:R-:W-:Y:S01]  /*1310*/  IMAD.IADD R2, R18, 0x1, -R19 ;  /* 0x0000000112027824 */ /* 0x000fe200078e0a13 */
[----:B------:R-:W-:Y:S01]  /*1320*/  IADD3 R12, P0, R30, R12, RZ ;  /* 0x0000000c1e0c7210 */ /* 0x000fe20007f1e0ff */
[----:B------:R-:W-:Y:S01]  /*1330*/  IMAD R18, R9, c[0x0][0x1a8], RZ ;  /* 0x00006a0009127a24 */ /* 0x000fe200078e02ff */
[----:B------:R-:W-:Y:S01]  /*1340*/  LOP3.LUT R20, R21, R20, RZ, 0x3c, !PT ;  /* 0x0000001415147212 */ /* 0x000fe200078e3cff */
[----:B------:R-:W-:Y:S01]  /*1350*/  IMAD.WIDE.U32 R26, R15, c[0x0][0x1a8], R26 ;  /* 0x00006a000f1a7a25 */ /* 0x000fe200078e001a */
[----:B------:R-:W-:-:S03]  /*1360*/  LEA.HI R21, R10, R29, RZ, 0x6 ;  /* 0x0000001d0a157211 */ /* 0x000fc600078f30ff */
[----:B------:R-:W-:Y:S02]  /*1370*/  IMAD R18, R15, c[0x0][0x1ac], R18 ;  /* 0x00006b000f127a24 */ /* 0x000fe400078e0212 */
[----:B------:R-:W-:Y:S02]  /*1380*/  IMAD.SHL.U32 R15, R5, 0x40, RZ ;  /* 0x00000040050f7824 */ /* 0x000fe400078e00ff */
[----:B------:R-:W-:Y:S02]  /*1390*/  IMAD R9, R31, c[0x0][0x198], RZ ;  /* 0x000066001f097a24 */ /* 0x000fe400078e02ff */
[----:B------:R-:W-:Y:S01]  /*13a0*/  IMAD.X R17, R159, 0x1, R17, P1 ;  /* 0x000000019f117824 */ /* 0x000fe200008e0611 */
[----:B------:R-:W-:Y:S01]  /*13b0*/  LOP3.LUT R15, R15, 0x1c0, RZ, 0xc0, !PT ;  /* 0x000001c00f0f7812 */ /* 0x000fe200078ec0ff */
[----:B------:R-:W-:Y:S02]  /*13c0*/  IMAD.X R11, R31, 0x1, R11, P0 ;  /* 0x000000011f0b7824 */ /* 0x000fe400000e060b */
[C---:B------:R-:W-:Y:S01]  /*13d0*/  IMAD R9, R30.reuse, c[0x0][0x19c], R9 ;  /* 0x000067001e097a24 */ /* 0x040fe200078e0209 */
[----:B------:R-:W-:Y:S01]  /*13e0*/  LOP3.LUT R0, R15, 0x8, R0, 0xf8, !PT ;  /* 0x000000080f007812 */ /* 0x000fe200078ef800 */
[----:B------:R-:W-:Y:S01]  /*13f0*/  IMAD.WIDE.U32 R30, R30, c[0x0][0x198], R16 ;  /* 0x000066001e1e7a25 */ /* 0x000fe200078e0010 */
[----:B------:R-:W-:-:S03]  /*1400*/  SHF.R.U32.HI R17, RZ, 0x3, R15 ;  /* 0x00000003ff117819 */ /* 0x000fc6000001160f */
[----:B------:R-:W-:Y:S01]  /*1410*/  IMAD R15, R23, c[0x0][0x190], RZ ;  /* 0x00006400170f7a24 */ /* 0x000fe200078e02ff */
[----:B------:R-:W-:Y:S01]  /*1420*/  LEA R154, P0, R30, c[0x0][0x168], 0x1 ;  /* 0x00005a001e9a7a11 */ /* 0x000fe200078008ff */
[----:B------:R-:W-:Y:S01]  /*1430*/  IMAD.IADD R27, R27, 0x1, R18 ;  /* 0x000000011b1b7824 */ /* 0x000fe200078e0212 */
[----:B------:R-:W-:Y:S01]  /*1440*/  LOP3.LUT R0, R0, R17, RZ, 0x3c, !PT ;  /* 0x0000001100007212 */ /* 0x000fe200078e3cff */
[----:B------:R-:W-:Y:S01]  /*1450*/  IMAD.IADD R9, R31, 0x1, R9 ;  /* 0x000000011f097824 */ /* 0x000fe200078e0209 */
[----:B------:R-:W-:Y:S01]  /*1460*/  LEA.HI R31, R10, R29, RZ, 0x5 ;  /* 0x0000001d0a1f7211 */ /* 0x000fe200078f28ff */
[C---:B------:R-:W-:Y:S02]  /*1470*/  IMAD R15, R22.reuse, c[0x0][0x194], R15 ;  /* 0x00006500160f7a24 */ /* 0x040fe400078e020f */
[----:B------:R-:W-:Y:S01]  /*1480*/  IMAD.WIDE.U32 R22, R22, c[0x0][0x190], R26 ;  /* 0x0000640016167a25 */ /* 0x000fe200078e001a */
[----:B------:R-:W-:Y:S02]  /*1490*/  LEA.HI.X R155, R30, c[0x0][0x16c], R9, 0x1, P0 ;  /* 0x00005b001e9b7a11 */ /* 0x000fe400000f0c09 */
[----:B------:R-:W-:Y:S01]  /*14a0*/  SHF.R.S32.HI R30, RZ, 0x5, R31 ;  /* 0x00000005ff1e7819 */ /* 0x000fe2000001141f */
[----:B------:R-:W-:Y:S01]  /*14b0*/  IMAD.WIDE.U32 R24, R14, c[0x0][0x1b8], R24 ;  /* 0x00006e000e187a25 */ /* 0x000fe200078e0018 */
[----:B------:R-:W-:-:S03]  /*14c0*/  LEA R14, P0, R22, c[0x0][0x160], 0x1 ;  /* 0x00005800160e7a11 */ /* 0x000fc600078008ff */
[----:B------:R-:W-:Y:S02]  /*14d0*/  IMAD.IADD R15, R23, 0x1, R15 ;  /* 0x00000001170f7824 */ /* 0x000fe400078e020f */
[----:B------:R-:W-:Y:S02]  /*14e0*/  IMAD.SHL.U32 R21, R21, 0x8, RZ ;  /* 0x0000000815157824 */ /* 0x000fe400078e00ff */
[----:B------:R-:W-:Y:S01]  /*14f0*/  IMAD R11, R11, c[0x0][0x1a0], RZ ;  /* 0x000068000b0b7a24 */ /* 0x000fe200078e02ff */
[----:B------:R-:W-:Y:S01]  /*1500*/  LEA.HI.X R15, R22, c[0x0][0x164], R15, 0x1, P0 ;  /* 0x00005900160f7a11 */ /* 0x000fe200000f0c0f */
[----:B------:R-:W-:Y:S01]  /*1510*/  IMAD.IADD R25, R25, 0x1, R13 ;  /* 0x0000000119197824 */ /* 0x000fe200078e020d */
[----:B------:R-:W-:Y:S01]  /*1520*/  IADD3 R16, P0, R14, UR9, RZ ;  /* 0x000000090e107c10 */ /* 0x000fe2000ff1e0ff */
[----:B------:R-:W-:Y:S01]  /*1530*/  IMAD R11, R12, c[0x0][0x1a4], R11 ;  /* 0x000069000c0b7a24 */ /* 0x000fe200078e020b */
[----:B------:R-:W-:Y:S01]  /*1540*/  LOP3.LUT R20, R20, 0x7ffffe00, R21, 0xf8, !PT ;  /* 0x7ffffe0014147812 */ /* 0x000fe200078ef815 */
[----:B------:R-:W-:Y:S01]  /*1550*/  IMAD.WIDE.U32 R12, R12, c[0x0][0x1a0], R24 ;  /* 0x000068000c0c7a25 */ /* 0x000fe200078e0018 */
[----:B------:R-:W-:-:S02]  /*1560*/  IADD3.X R17, R15, UR5, RZ, P0, !PT ;  /* 0x000000050f117c10 */ /* 0x000fc400087fe4ff */
[----:B------:R-:W-:Y:S01]  /*1570*/  IADD3 R18, P0, R16, UR9, RZ ;  /* 0x0000000910127c10 */ /* 0x000fe2000ff1e0ff */
[----:B------:R-:W-:Y:S02]  /*1580*/  IMAD.SHL.U32 R157, R20, 0x2, RZ ;  /* 0x00000002149d7824 */ /* 0x000fe400078e00ff */
[----:B------:R-:W-:Y:S01]  /*1590*/  IMAD.SHL.U32 R9, R2, 0x40, RZ ;  /* 0x0000004002097824 */ /* 0x000fe200078e00ff */
[----:B------:R-:W-:Y:S01]  /*15a0*/  IADD3.X R19, R17, UR5, RZ, P0, !PT ;  /* 0x0000000511137c10 */ /* 0x000fe200087fe4ff */
[----:B------:R-:W-:Y:S01]  /*15b0*/  IMAD R0, R7, 0x200, R0 ;  /* 0x0000020007007824 */ /* 0x000fe200078e0200 */
[----:B------:R-:W-:Y:S01]  /*15c0*/  IADD3 R20, P0, R154, UR12, RZ ;  /* 0x0000000c9a147c10 */ /* 0x000fe2000ff1e0ff */
[----:B------:R-:W-:Y:S01]  /*15d0*/  @!PT LDS RZ, [RZ] ;  /* 0x00000000fffff984 */ /* 0x000fe20000000800 */
[----:B------:R-:W-:Y:S01]  /*15e0*/  @!PT LDS RZ, [RZ] ;  /* 0x00000000fffff984 */ /* 0x000fe20000000800 */
[----:B------:R-:W-:Y:S01]  /*15f0*/  @!PT LDS RZ, [RZ] ;  /* 0x00000000fffff984 */ /* 0x000fe20000000800 */
[----:B------:R1:W-:Y:S01]  /*1600*/  LDGSTS.E.BYPASS.LTC128B.128 [R157], [R14.64] ;  /* 0x000000000e9d7fae */ /* 0x0003e2000b901d4a */
[----:B------:R-:W-:Y:S01]  /*1610*/  IADD3 R24, P1, R18, UR9, RZ ;  /* 0x0000000912187c10 */ /* 0x000fe2000ff3e0ff */
[----:B------:R-:W-:Y:S01]  /*1620*/  IMAD.IADD R11, R13, 0x1, R11 ;  /* 0x000000010d0b7824 */ /* 0x000fe200078e020b */
[----:B------:R-:W-:Y:S01]  /*1630*/  IADD3.X R21, R155, UR7, RZ, P0, !PT ;  /* 0x000000079b157c10 */ /* 0x000fe200087fe4ff */
[----:B------:R1:W-:Y:S01]  /*1640*/  LDGSTS.E.BYPASS.LTC128B.128 [R157+0x2000], [R14.64+0x80] ;  /* 0x020000800e9d7fae */ /* 0x0003e2000b901d4a */
[----:B------:R-:W-:Y:S01]  /*1650*/  IADD3 R22, P0, R20, UR12, RZ ;  /* 0x0000000c14167c10 */ /* 0x000fe2000ff1e0ff */
[----:B------:R-:W-:Y:S01]  /*1660*/  IMAD.SHL.U32 R92, R0, 0x2, RZ ;  /* 0x00000002005c7824 */ /* 0x000fe200078e00ff */
[----:B------:R-:W-:Y:S01]  /*1670*/  IADD3.X R25, R19, UR5, RZ, P1, !PT ;  /* 0x0000000513197c10 */ /* 0x000fe20008ffe4ff */
[----:B------:R2:W-:Y:S01]  /*1680*/  LDGSTS.E.BYPASS.LTC128B.128 [R157+0x800], [R16.64] ;  /* 0x00800000109d7fae */ /* 0x0005e2000b901d4a */
[----:B------:R-:W-:Y:S01]  /*1690*/  IADD3.X R23, R21, UR7, RZ, P0, !PT ;  /* 0x0000000715177c10 */ /* 0x000fe200087fe4ff */
[----:B------:R-:W-:Y:S01]  /*16a0*/  ULDC.64 UR4, c[0x0][0x1a0] ;  /* 0x0000680000047ab9 */ /* 0x000fe20000000a00 */
[----:B------:R-:W-:Y:S01]  /*16b0*/  LOP3.LUT P1, RZ, R2, 0x2, RZ, 0xc0, !PT ;  /* 0x0000000202ff7812 */ /* 0x000fe2000782c0ff */
[----:B------:R2:W-:Y:S01]  /*16c0*/  LDGSTS.E.BYPASS.LTC128B.128 [R157+0x2800], [R16.64+0x80] ;  /* 0x02800080109d7fae */ /* 0x0005e2000b901d4a */
[----:B------:R-:W-:Y:S01]  /*16d0*/  USHF.L.U32 UR9, UR4, 0x5, URZ ;  /* 0x0000000504097899 */ /* 0x000fe2000800063f */
[----:B------:R-:W-:Y:S01]  /*16e0*/  LEA R149, R0, 0x4000, 0x1 ;  /* 0x0000400000957811 */ /* 0x000fe200078e08ff */
[----:B------:R-:W-:Y:S01]  /*16f0*/  USHF.L.U64.HI UR5, UR4, UR8, UR5 ;  /* 0x0000000804057299 */ /* 0x000fe20008010205 */
[----:B------:R3:W-:Y:S01]  /*1700*/  LDGSTS.E.BYPASS.LTC128B.128 [R157+0x1000], [R18.64] ;  /* 0x01000000129d7fae */ /* 0x0007e2000b901d4a */
[----:B------:R-:W-:Y:S01]  /*1710*/  SEL R0, R8, 0xffffffe0, !P1 ;  /* 0xffffffe008007807 */ /* 0x000fe20004800000 */
[----:B------:R-:W-:Y:S01]  /*1720*/  IMAD R93, R30, 0x10, R93 ;  /* 0x000000101e5d7824 */ /* 0x000fe200078e025d */
[----:B------:R-:W-:Y:S01]  /*1730*/  IADD3 R147, R149, 0x20, RZ ;  /* 0x0000002095937810 */ /* 0x000fe20007ffe0ff */
[----:B------:R3:W-:Y:S01]  /*1740*/  LDGSTS.E.BYPASS.LTC128B.128 [R157+0x3000], [R18.64+0x80] ;  /* 0x03000080129d7fae */ /* 0x0007e2000b901d4a */
[----:B------:R-:W-:Y:S01]  /*1750*/  LOP3.LUT P1, RZ, R2, 0x4, RZ, 0xc0, !PT ;  /* 0x0000000402ff7812 */ /* 0x000fe2000782c0ff */
[----:B------:R-:W-:-:S02]  /*1760*/  IMAD.MOV.U32 R2, RZ, RZ, 0x40 ;  /* 0x00000040ff027424 */ /* 0x000fc400078e00ff */
[----:B------:R4:W-:Y:S04]  /*1770*/  LDGSTS.E.BYPASS.LTC128B.128 [R157+0x1800], [R24.64] ;  /* 0x01800000189d7fae */ /* 0x0009e8000b901d4a */
[----:B------:R4:W-:Y:S01]  /*1780*/  LDGSTS.E.BYPASS.LTC128B.128 [R157+0x3800], [R24.64+0x80] ;  /* 0x03800080189d7fae */ /* 0x0009e2000b901d4a */
[----:B-1----:R-:W-:-:S03]  /*1790*/  IMAD.SHL.U32 R14, R7, 0x8, RZ ;  /* 0x00000008070e7824 */ /* 0x002fc600078e00ff */
[----:B------:R1:W-:Y:S01]  /*17a0*/  LDGSTS.E.BYPASS.LTC128B.128 [R157+0x4000], [R154.64] ;  /* 0x040000009a9d7fae */ /* 0x0003e2000b901d4a */
[----:B------:R-:W-:Y:S01]  /*17b0*/  LOP3.LUT R7, R9, 0x1c0, RZ, 0xc0, !PT ;  /* 0x000001c009077812 */ /* 0x000fe200078ec0ff */
[----:B------:R-:W-:Y:S02]  /*17c0*/  IMAD.SHL.U32 R9, R4, 0x40, RZ ;  /* 0x0000004004097824 */ /* 0x000fe400078e00ff */
[----:B------:R1:W-:Y:S01]  /*17d0*/  LDGSTS.E.BYPASS.LTC128B.128 [R157+0x6000], [R154.64+0x80] ;  /* 0x060000809a9d7fae */ /* 0x0003e2000b901d4a */
[----:B------:R-:W-:Y:S02]  /*17e0*/  LOP3.LUT R14, R7, 0x8, R14, 0xf8, !PT ;  /* 0x00000008070e7812 */ /* 0x000fe400078ef80e */
[----:B--2---:R-:W-:Y:S01]  /*17f0*/  IADD3 R16, P0, R22, UR12, RZ ;  /* 0x0000000c16107c10 */ /* 0x004fe2000ff1e0ff */
[----:B------:R2:W-:Y:S01]  /*1800*/  LDGSTS.E.BYPASS.LTC128B.128 [R157+0x4800], [R20.64] ;  /* 0x04800000149d7fae */ /* 0x0005e2000b901d4a */
[----:B------:R-:W-:Y:S02]  /*1810*/  SHF.R.U32.HI R7, RZ, 0x3, R7 ;  /* 0x00000003ff077819 */ /* 0x000fe40000011607 */
[----:B------:R-:W-:Y:S01]  /*1820*/  IADD3.X R17, R23, UR7, RZ, P0, !PT ;  /* 0x0000000717117c10 */ /* 0x000fe200087fe4ff */
[----:B------:R2:W-:Y:S01]  /*1830*/  LDGSTS.E.BYPASS.LTC128B.128 [R157+0x6800], [R20.64+0x80] ;  /* 0x06800080149d7fae */ /* 0x0005e2000b901d4a */
[----:B------:R-:W-:-:S02]  /*1840*/  LEA R152, P0, R12, c[0x0][0x170], 0x1 ;  /* 0x00005c000c987a11 */ /* 0x000fc400078008ff */
[----:B------:R-:W-:Y:S01]  /*1850*/  LOP3.LUT R4, R14, R7, RZ, 0x3c, !PT ;  /* 0x000000070e047212 */ /* 0x000fe200078e3cff */
[----:B------:R2:W-:Y:S01]  /*1860*/  LDGSTS.E.BYPASS.LTC128B.128 [R157+0x5000], [R22.64] ;  /* 0x05000000169d7fae */ /* 0x0005e2000b901d4a */
[----:B------:R-:W-:Y:S02]  /*1870*/  LEA.HI.X R151, R12, c[0x0][0x174], R11, 0x1, P0 ;  /* 0x00005d000c977a11 */ /* 0x000fe400000f0c0b */
[----:B------:R-:W-:Y:S01]  /*1880*/  IADD3 R12, P0, R152, UR9, RZ ;  /* 0x00000009980c7c10 */ /* 0x000fe2000ff1e0ff */
[----:B------:R2:W-:Y:S01]  /*1890*/  LDGSTS.E.BYPASS.LTC128B.128 [R157+0x7000], [R22.64+0x80] ;  /* 0x07000080169d7fae */ /* 0x0005e2000b901d4a */
[----:B------:R-:W-:Y:S01]  /*18a0*/  LOP3.LUT R7, R9, 0xfffffe00, RZ, 0xc0, !PT ;  /* 0xfffffe0009077812 */ /* 0x000fe200078ec0ff */
[----:B------:R-:W-:Y:S01]  /*18b0*/  IMAD.MOV.U32 R153, RZ, RZ, R151 ;  /* 0x000000ffff997224 */ /* 0x000fe200078e0097 */
[----:B------:R-:W-:Y:S01]  /*18c0*/  IADD3.X R13, R151, UR5, RZ, P0, !PT ;  /* 0x00000005970d7c10 */ /* 0x000fe200087fe4ff */
[----:B------:R3:W-:Y:S01]  /*18d0*/  LDGSTS.E.BYPASS.LTC128B.128 [R157+0x5800], [R16.64] ;  /* 0x05800000109d7fae */ /* 0x0007e2000b901d4a */
[----:B------:R-:W-:Y:S01]  /*18e0*/  IADD3 R14, P0, R12, UR9, RZ ;  /* 0x000000090c0e7c10 */ /* 0x000fe2000ff1e0ff */
[----:B------:R-:W-:Y:S01]  /*18f0*/  IMAD R9, R30, 0x400, R7 ;  /* 0x000004001e097824 */ /* 0x000fe200078e0207 */
[----:B------:R-:W-:Y:S01]  /*1900*/  LOP3.LUT R143, R4, R7, RZ, 0xfc, !PT ;  /* 0x00000007048f7212 */ /* 0x000fe200078efcff */
[----:B------:R3:W-:Y:S01]  /*1910*/  LDGSTS.E.BYPASS.LTC128B.128 [R157+0x7800], [R16.64+0x80] ;  /* 0x07800080109d7fae */ /* 0x0007e2000b901d4a */
[----:B------:R-:W-:Y:S01]  /*1920*/  IADD3.X R15, R13, UR5, RZ, P0, !PT ;  /* 0x000000050d0f7c10 */ /* 0x000fe200087fe4ff */
[----:B------:R-:W-:Y:S01]  /*1930*/  IMAD.IADD R150, R9, 0x1, R4 ;  /* 0x0000000109967824 */ /* 0x000fe200078e0204 */
[----:B------:R-:W-:Y:S01]  /*1940*/  IADD3 R10, P0, R14, UR9, RZ ;  /* 0x000000090e0a7c10 */ /* 0x000fe2000ff1e0ff */
[----:B------:R-:W0:Y:S02]  /*1950*/  LDGDEPBAR ;  /* 0x00000000000079af */ /* 0x000e240000000000 */
[----:B------:R-:W-:Y:S01]  /*1960*/  IMAD.SHL.U32 R150, R150, 0x2, RZ ;  /* 0x0000000296967824 */ /* 0x000fe200078e00ff */
[----:B------:R-:W-:-:S02]  /*1970*/  IADD3.X R11, R15, UR5, RZ, P0, !PT ;  /* 0x000000050f0b7c10 */ /* 0x000fc400087fe4ff */
[----:B------:R-:W-:Y:S01]  /*1980*/  LOP3.LUT P0, RZ, R5, 0x2, RZ, 0xc0, !PT ;  /* 0x0000000205ff7812 */ /* 0x000fe2000780c0ff */
[----:B------:R-:W-:-:S12]  /*1990*/  IMAD.IADD R148, R150, 0x1, R0 ;  /* 0x0000000196947824 */ /* 0x000fd800078e0200 */
[----:B------:R-:W-:Y:S02]  /*19a0*/  @P0 IADD3 R147, R149, -0x20, RZ ;  /* 0xffffffe095930810 */ /* 0x000fe40007ffe0ff */
[----:B------:R-:W-:Y:S02]  /*19b0*/  LOP3.LUT P0, RZ, R5, 0x4, RZ, 0xc0, !PT ;  /* 0x0000000405ff7812 */ /* 0x000fe4000780c0ff */
[----:B------:R-:W-:Y:S01]  /*19c0*/  SEL R5, R2, 0xffffffc0, !P1 ;  /* 0xffffffc002057807 */ /* 0x000fe20004800000 */
[----:B------:R-:W-:-:S04]  /*19d0*/  DEPBAR.LE SB0, 0x0 ;  /* 0x000080000000791a */ /* 0x000fc80000000000 */
[----:B------:R-:W-:Y:S01]  /*19e0*/  BAR.SYNC.DEFER_BLOCKING 0x0 ;  /* 0x0000000000007b1d */ /* 0x000fe20000010000 */
[----:B------:R-:W-:Y:S01]  /*19f0*/  SEL R2, R2, 0xffffffc0, !P0 ;  /* 0xffffffc002027807 */ /* 0x000fe20004000000 */
[--C-:B------:R-:W-:Y:S01]  /*1a00*/  IMAD.IADD R146, R150, 0x1, R5.reuse ;  /* 0x0000000196927824 */ /* 0x100fe200078e0205 */
[C---:B------:R-:W-:Y:S01]  /*1a10*/  IADD3 R139, R147.reuse, 0x800, RZ ;  /* 0x00000800938b7810 */ /* 0x040fe20007ffe0ff */
[----:B------:R-:W-:Y:S01]  /*1a20*/  IMAD.IADD R144, R148, 0x1, R5 ;  /* 0x0000000194907824 */ /* 0x000fe200078e0205 */
[----:B------:R-:W-:Y:S01]  /*1a30*/  IADD3 R138, R147, 0x1000, RZ ;  /* 0x00001000938a7810 */ /* 0x000fe20007ffe0ff */
[----:B------:R-:W-:Y:S01]  /*1a40*/  IMAD.IADD R145, R149, 0x1, R2 ;  /* 0x0000000195917824 */ /* 0x000fe200078e0202 */
[C---:B------:R-:W-:Y:S01]  /*1a50*/  IADD3 R137, R147.reuse, 0x1800, RZ ;  /* 0x0000180093897810 */ /* 0x040fe20007ffe0ff */
[----:B------:R-:W-:Y:S01]  /*1a60*/  IMAD.IADD R136, R2, 0x1, R147 ;  /* 0x0000000102887824 */ /* 0x000fe200078e0293 */
[C---:B------:R-:W-:Y:S02]  /*1a70*/  IADD3 R135, R147.reuse, 0x2000, RZ ;  /* 0x0000200093877810 */ /* 0x040fe40007ffe0ff */
[----:B------:R-:W-:-:S02]  /*1a80*/  IADD3 R134, R147, 0x2800, RZ ;  /* 0x0000280093867810 */ /* 0x000fc40007ffe0ff */
[C---:B------:R-:W-:Y:S02]  /*1a90*/  IADD3 R133, R147.reuse, 0x3000, RZ ;  /* 0x0000300093857810 */ /* 0x040fe40007ffe0ff */
[----:B------:R-:W-:Y:S01]  /*1aa0*/  IADD3 R132, R147, 0x3800, RZ ;  /* 0x0000380093847810 */ /* 0x000fe20007ffe0ff */
        /* <DEDUP_REMOVED lines=11> */
[----:B----4-:R-:W-:Y:S04]  /*1b60*/  LDSM.16.M88.4 R24, [R150] ;  /* 0x000000009618783b */ /* 0x010fe80000000200 */
[----:B------:R-:W1:Y:S04]  /*1b70*/  LDSM.16.M88.4 R76, [R92+0x4000] ;  /* 0x004000005c4c783b */ /* 0x000e680000000200 */
[----:B------:R-:W-:Y:S04]  /*1b80*/  LDSM.16.M88.4 R64, [R148] ;  /* 0x000000009440783b */ /* 0x000fe80000000200 */
[----:B------:R-:W-:Y:S04]  /*1b90*/  LDSM.16.M88.4 R68, [R147] ;  /* 0x000000009344783b */ /* 0x000fe80000000200 */
[----:B------:R-:W4:Y:S04]  /*1ba0*/  LDSM.16.M88.4 R36, [R92+0x5000] ;  /* 0x005000005c24783b */ /* 0x000f280000000200 */
[----:B------:R-:W4:Y:S04]  /*1bb0*/  LDSM.16.M88.4 R44, [R92+0x4800] ;  /* 0x004800005c2c783b */ /* 0x000f280000000200 */
[----:B-----5:R-:W5:Y:S04]  /*1bc0*/  LDSM.16.M88.4 R12, [R92+0x5800] ;  /* 0x005800005c0c783b */ /* 0x020f680000000200 */
[----:B--2---:R-:W-:Y:S04]  /*1bd0*/  LDSM.16.M88.4 R20, [R146] ;  /* 0x000000009214783b */ /* 0x004fe80000000200 */
[----:B---3--:R-:W2:Y:S04]  /*1be0*/  LDSM.16.M88.4 R16, [R145] ;  /* 0x000000009110783b */ /* 0x008ea80000000200 */
[----:B------:R-:W3:Y:S04]  /*1bf0*/  LDSM.16.M88.4 R56, [R147+0x1000] ;  /* 0x001000009338783b */ /* 0x000ee80000000200 */
[----:B------:R-:W2:Y:S01]  /*1c00*/  LDSM.16.M88.4 R60, [R147+0x800] ;  /* 0x00080000933c783b */ /* 0x000ea20000000200 */
[C---:B-1----:R-:W-:Y:S03]  /*1c10*/  HMMA.16816.F32.BF16 R8, R24.reuse, R76, RZ ;  /* 0x0000004c1808723c */ /* 0x042fe600000418ff */
[----:B------:R-:W-:Y:S04]  /*1c20*/  LDSM.16.M88.4 R72, [R144] ;  /* 0x000000009048783b */ /* 0x000fe80000000200 */
[----:B------:R-:W-:Y:S01]  /*1c30*/  LDSM.16.M88.4 R52, [R147+0x1800] ;  /* 0x001800009334783b */ /* 0x000fe20000000200 */
[C---:B------:R-:W-:Y:S03]  /*1c40*/  HMMA.16816.F32.BF16 R76, R24.reuse, R78, RZ ;  /* 0x0000004e184c723c */ /* 0x040fe600000418ff */
[----:B------:R-:W-:Y:S04]  /*1c50*/  LDSM.16.M88.4 R84, [R145+0x1000] ;  /* 0x001000009154783b */ /* 0x000fe80000000200 */
[----:B------:R-:W-:Y:S01]  /*1c60*/  LDSM.16.M88.4 R80, [R145+0x1800] ;  /* 0x001800009150783b */ /* 0x000fe20000000200 */
[----:B----4-:R-:W-:Y:S03]  /*1c70*/  HMMA.16816.F32.BF16 R40, R24, R36, RZ ;  /* 0x000000241828723c */ /* 0x010fe600000418ff */
[----:B------:R-:W-:Y:S04]  /*1c80*/  LDSM.16.M88.4 R88, [R92+0x7000] ;  /* 0x007000005c58783b */ /* 0x000fe80000000200 */
[----:B------:R-:W0:Y:S01]  /*1c90*/  LDGDEPBAR ;  /* 0x00000000000079af */ /* 0x000e220000000000 */
[C---:B------:R-:W-:Y:S08]  /*1ca0*/  HMMA.16816.F32.BF16 R8, R64.reuse, R68, R8 ;  /* 0x000000444008723c */ /* 0x040ff00000041808 */
[----:B------:R-:W-:Y:S01]  /*1cb0*/  HMMA.16816.F32.BF16 R76, R64, R70, R76 ;  /* 0x00000046404c723c */ /* 0x000fe2000004184c */
[----:B------:R-:W1:Y:S07]  /*1cc0*/  LDSM.16.M88.4 R68, [R136] ;  /* 0x000000008844783b */ /* 0x000e6e0000000200 */
[C---:B------:R-:W-:Y:S08]  /*1cd0*/  HMMA.16816.F32.BF16 R48, R24.reuse, R44, RZ ;  /* 0x0000002c1830723c */ /* 0x040ff000000418ff */
[C---:B------:R-:W-:Y:S08]  /*1ce0*/  HMMA.16816.F32.BF16 R36, R24.reuse, R38, RZ ;  /* 0x000000261824723c */ /* 0x040ff000000418ff */
[C---:B------:R-:W-:Y:S08]  /*1cf0*/  HMMA.16816.F32.BF16 R44, R24.reuse, R46, RZ ;  /* 0x0000002e182c723c */ /* 0x040ff000000418ff */
[C---:B-----5:R-:W-:Y:S08]  /*1d00*/  HMMA.16816.F32.BF16 R32, R24.reuse, R12, RZ ;  /* 0x0000000c1820723c */ /* 0x060ff000000418ff */
[----:B------:R-:W-:Y:S01]  /*1d10*/  HMMA.16816.F32.BF16 R24, R24, R14, RZ ;  /* 0x0000000e1818723c */ /* 0x000fe200000418ff */
[----:B------:R-:W4:Y:S07]  /*1d20*/  LDSM.16.M88.4 R12, [R145+0x800] ;  /* 0x00080000910c783b */ /* 0x000f2e0000000200 */
[C---:B--2---:R-:W-:Y:S08]  /*1d30*/  HMMA.16816.F32.BF16 R8, R20.reuse, R16, R8 ;  /* 0x000000101408723c */ /* 0x044ff00000041808 */
[----:B------:R-:W-:Y:S01]  /*1d40*/  HMMA.16816.F32.BF16 R76, R20, R18, R76 ;  /* 0x00000012144c723c */ /* 0x000fe2000004184c */
[----:B------:R-:W-:Y:S07]  /*1d50*/  LDSM.16.M88.4 R16, [R92+0x6000] ;  /* 0x006000005c10783b */ /* 0x000fee0000000200 */
[C---:B---3--:R-:W-:Y:S08]  /*1d60*/  HMMA.16816.F32.BF16 R40, R64.reuse, R56, R40 ;  /* 0x000000384028723c */ /* 0x048ff00000041828 */
[C---:B------:R-:W-:Y:S01]  /*1d70*/  HMMA.16816.F32.BF16 R36, R64.reuse, R58, R36 ;  /* 0x0000003a4024723c */ /* 0x040fe20000041824 */
[----:B------:R-:W2:Y:S07]  /*1d80*/  LDSM.16.M88.4 R56, [R150+0x2000] ;  /* 0x002000009638783b */ /* 0x000eae0000000200 */
[C---:B------:R-:W-:Y:S08]  /*1d90*/  HMMA.16816.F32.BF16 R48, R64.reuse, R60, R48 ;  /* 0x0000003c4030723c */ /* 0x040ff00000041830 */
[----:B------:R-:W-:Y:S08]  /*1da0*/  HMMA.16816.F32.BF16 R44, R64, R62, R44 ;  /* 0x0000003e402c723c */ /* 0x000ff0000004182c */
[----:B-1----:R-:W-:Y:S01]  /*1db0*/  HMMA.16816.F32.BF16 R60, R72, R68, R8 ;  /* 0x00000044483c723c */ /* 0x002fe20000041808 */
[----:B------:R-:W-:Y:S07]  /*1dc0*/  LDSM.16.M88.4 R8, [R147+0x2000] ;  /* 0x002000009308783b */ /* 0x000fee0000000200 */
[C---:B------:R-:W-:Y:S08]  /*1dd0*/  HMMA.16816.F32.BF16 R32, R64.reuse, R52, R32 ;  /* 0x000000344020723c */ /* 0x040ff00000041820 */
[----:B------:R-:W-:Y:S01]  /*1de0*/  HMMA.16816.F32.BF16 R24, R64, R54, R24 ;  /* 0x000000364018723c */ /* 0x000fe20000041818 */
[----:B------:R-:W1:Y:S04]  /*1df0*/  LDSM.16.M88.4 R52, [R136+0x800] ;  /* 0x000800008834783b */ /* 0x000e680000000200 */
[----:B------:R-:W-:Y:S03]  /*1e00*/  LDSM.16.M88.4 R64, [R92+0x6800] ;  /* 0x006800005c40783b */ /* 0x000fe60000000200 */
[----:B------:R-:W-:Y:S08]  /*1e10*/  HMMA.16816.F32.BF16 R76, R72, R70, R76 ;  /* 0x00000046484c723c */ /* 0x000ff0000004184c */
[C---:B----4-:R-:W-:Y:S08]  /*1e20*/  HMMA.16816.F32.BF16 R48, R20.reuse, R12, R48 ;  /* 0x0000000c1430723c */ /* 0x050ff00000041830 */
[----:B------:R-:W-:Y:S01]  /*1e30*/  HMMA.16816.F32.BF16 R44, R20, R14, R44 ;  /* 0x0000000e142c723c */ /* 0x000fe2000004182c */
[----:B------:R-:W3:Y:S07]  /*1e40*/  LDSM.16.M88.4 R12, [R148+0x2000] ;  /* 0x00200000940c783b */ /* 0x000eee0000000200 */
        /* <DEDUP_REMOVED lines=8> */
[----:B------:R-:W2:Y:S07]  /*1ed0*/  LDSM.16.M88.4 R20, [R136+0x1000] ;  /* 0x001000008814783b */ /* 0x000eae0000000200 */
[C---:B-1----:R-:W-:Y:S08]  /*1ee0*/  HMMA.16816.F32.BF16 R48, R72.reuse, R52, R48 ;  /* 0x000000344830723c */ /* 0x042ff00000041830 */
[----:B------:R-:W-:Y:S01]  /*1ef0*/  HMMA.16816.F32.BF16 R60, R72, R54, R44 ;  /* 0x00000036483c723c */ /* 0x000fe2000004182c */
[----:B------:R-:W-:Y:S04]  /*1f00*/  LDSM.16.M88.4 R44, [R146+0x2000] ;  /* 0x00200000922c783b */ /* 0x000fe80000000200 */
[----:B------:R-:W1:Y:S03]  /*1f10*/  LDSM.16.M88.4 R52, [R145+0x2000] ;  /* 0x002000009134783b */ /* 0x000e660000000200 */
[C---:B---3--:R-:W-:Y:S08]  /*1f20*/  HMMA.16816.F32.BF16 R68, R12.reuse, R8, R68 ;  /* 0x000000080c44723c */ /* 0x048ff00000041844 */
[----:B------:R-:W-:Y:S01]  /*1f30*/  HMMA.16816.F32.BF16 R16, R12, R10, R16 ;  /* 0x0000000a0c10723c */ /* 0x000fe20000041810 */
[----:B------:R-:W3:Y:S07]  /*1f40*/  LDSM.16.M88.4 R8, [R147+0x2800] ;  /* 0x002800009308783b */ /* 0x000eee0000000200 */
[C---:B------:R-:W-:Y:S08]  /*1f50*/  HMMA.16816.F32.BF16 R48, R56.reuse, R64, R48 ;  /* 0x000000403830723c */ /* 0x040ff00000041830 */
[----:B------:R-:W-:Y:S01]  /*1f60*/  HMMA.16816.F32.BF16 R60, R56, R66, R60 ;  /* 0x00000042383c723c */ /* 0x000fe2000004183c */
[----:B------:R-:W-:Y:S07]  /*1f70*/  LDSM.16.M88.4 R64, [R136+0x2800] ;  /* 0x002800008840783b */ /* 0x000fee0000000200 */
[C---:B--2---:R-:W-:Y:S01]  /*1f80*/  HMMA.16816.F32.BF16 R80, R72.reuse, R20, R40 ;  /* 0x000000144850723c */ /* 0x044fe20000041828 */
[----:B------:R-:W2:Y:S07]  /*1f90*/  LDSM.16.M88.4 R40, [R144+0x2000] ;  /* 0x002000009028783b */ /* 0x000eae0000000200 */
[----:B------:R-:W-:Y:S01]  /*1fa0*/  HMMA.16816.F32.BF16 R36, R72, R22, R36 ;  /* 0x000000164824723c */ /* 0x000fe20000041824 */
[----:B------:R-:W4:Y:S07]  /*1fb0*/  LDSM.16.M88.4 R20, [R145+0x2800] ;  /* 0x002800009114783b */ /* 0x000f2e0000000200 */
[C---:B-1----:R-:W-:Y:S08]  /*1fc0*/  HMMA.16816.F32.BF16 R16, R44.reuse, R54, R16 ;  /* 0x000000362c10723c */ /* 0x042ff00000041810 */
[----:B------:R-:W-:Y:S01]  /*1fd0*/  HMMA.16816.F32.BF16 R68, R44, R52, R68 ;  /* 0x000000342c44723c */ /* 0x000fe20000041844 */
[----:B------:R-:W1:Y:S07]  /*1fe0*/  LDSM.16.M88.4 R52, [R147+0x3000] ;  /* 0x003000009334783b */ /* 0x000e6e0000000200 */
[C---:B---3--:R-:W-:Y:S08]  /*1ff0*/  HMMA.16816.F32.BF16 R48, R12.reuse, R8, R48 ;  /* 0x000000080c30723c */ /* 0x048ff00000041830 */
[----:B------:R-:W-:Y:S01]  /*2000*/  HMMA.16816.F32.BF16 R60, R12, R10, R60 ;  /* 0x0000000a0c3c723c */ /* 0x000fe2000004183c */
[----:B------:R-:W-:Y:S07]  /*2010*/  LDSM.16.M88.4 R8, [R145+0x3000] ;  /* 0x003000009108783b */ /* 0x000fee0000000200 */
[C---:B--2---:R-:W-:Y:S08]  /*2020*/  HMMA.16816.F32.BF16 R16, R40.reuse, R78, R16 ;  /* 0x0000004e2810723c */ /* 0x044ff00000041810 */
[----:B------:R-:W-:Y:S08]  /*2030*/  HMMA.16816.F32.BF16 R68, R40, R76, R68 ;  /* 0x0000004c2844723c */ /* 0x000ff00000041844 */
[----:B------:R-:W-:Y:S08]  /*2040*/  HMMA.16816.F32.BF16 R80, R56, R88, R80 ;  /* 0x000000583850723c */ /* 0x000ff00000041850 */
[----:B----4-:R-:W-:Y:S01]  /*2050*/  HMMA.16816.F32.BF16 R48, R44, R20, R48 ;  /* 0x000000142c30723c */ /* 0x010fe20000041830 */
[----:B------:R-:W-:-:S07]  /*2060*/  FMUL.FTZ R16, R16, c[0x0][0x2ec] ;  /* 0x0000bb0010107a20 */ /* 0x000fce0000410000 */
[----:B------:R-:W-:Y:S01]  /*2070*/  HMMA.16816.F32.BF16 R36, R56, R90, R36 ;  /* 0x0000005a3824723c */ /* 0x000fe20000041824 */
[----:B------:R-:W-:Y:S02]  /*2080*/  FMUL.FTZ R2, R68, c[0x0][0x2ec] ;  /* 0x0000bb0044027a20 */ /* 0x000fe40000410000 */
[----:B------:R-:W-:Y:S02]  /*2090*/  FMUL.FTZ R68, R69, c[0x0][0x2ec] ;  /* 0x0000bb0045447a20 */ /* 0x000fe40000410000 */
[----:B------:R-:W-:Y:S02]  /*20a0*/  FMUL.FTZ R69, R70, c[0x0][0x2ec] ;  /* 0x0000bb0046457a20 */ /* 0x000fe40000410000 */
[----:B------:R-:W-:Y:S01]  /*20b0*/  FMUL.FTZ R70, R71, c[0x0][0x2ec] ;  /* 0x0000bb0047467a20 */ /* 0x000fe20000410000 */
[----:B------:R-:W-:Y:S01]  /*20c0*/  HMMA.16816.F32.BF16 R60, R44, R22, R60 ;  /* 0x000000162c3c723c */ /* 0x000fe2000004183c */
[----:B------:R-:W2:Y:S01]  /*20d0*/  LDSM.16.M88.4 R20, [R92+0x7800] ;  /* 0x007800005c14783b */ /* 0x000ea20000000200 */
[----:B------:R3:W-:Y:S06]  /*20e0*/  MUFU.TANH R71, R16 ;  /* 0x0000001000477308 */ /* 0x0007ec0000002400 */
[----:B------:R-:W-:Y:S02]  /*20f0*/  HMMA.16816.F32.BF16 R32, R72, R84, R32 ;  /* 0x000000544820723c */ /* 0x000fe40000041820 */
[----:B------:R-:W4:Y:S06]  /*2100*/  MUFU.TANH R2, R2 ;  /* 0x0000000200027308 */ /* 0x000f2c0000002400 */
[----:B-1----:R-:W-:Y:S02]  /*2110*/  HMMA.16816.F32.BF16 R80, R12, R52, R80 ;  /* 0x000000340c50723c */ /* 0x002fe40000041850 */
[----:B------:R-:W-:Y:S06]  /*2120*/  MUFU.TANH R68, R68 ;  /* 0x0000004400447308 */ /* 0x000fec0000002400 */
[----:B------:R-:W-:Y:S02]  /*2130*/  HMMA.16816.F32.BF16 R48, R40, R64, R48 ;  /* 0x000000402830723c */ /* 0x000fe40000041830 */
[----:B------:R-:W1:Y:S05]  /*2140*/  MUFU.TANH R69, R69 ;  /* 0x0000004500457308 */ /* 0x000e6a0000002400 */
[----:B------:R-:W-:Y:S01]  /*2150*/  FMUL.FTZ R64, R17, c[0x0][0x2ec] ;  /* 0x0000bb0011407a20 */ /* 0x000fe20000410000 */
[----:B------:R-:W-:Y:S01]  /*2160*/  HMMA.16816.F32.BF16 R24, R72, R86, R24 ;  /* 0x000000564818723c */ /* 0x000fe20000041818 */
[----:B------:R-:W-:Y:S01]  /*2170*/  FMUL.FTZ R65, R18, c[0x0][0x2ec] ;  /* 0x0000bb0012417a20 */ /* 0x000fe20000410000 */
[----:B------:R-:W5:Y:S05]  /*2180*/  MUFU.TANH R70, R70 ;  /* 0x0000004600467308 */ /* 0x000f6a0000002400 */
[----:B------:R-:W-:Y:S01]  /*2190*/  FMUL.FTZ R72, R19, c[0x0][0x2ec] ;  /* 0x0000bb0013487a20 */ /* 0x000fe20000410000 */
[----:B------:R-:W-:Y:S01]  /*21a0*/  HMMA.16816.F32.BF16 R52, R12, R54, R36 ;  /* 0x000000360c34723c */ /* 0x000fe20000041824 */
[----:B---3--:R-:W3:Y:S01]  /*21b0*/  LDSM.16.M88.4 R16, [R147+0x3800] ;  /* 0x003800009310783b */ /* 0x008ee20000000200 */
[----:B------:R-:W1:Y:S03]  /*21c0*/  MUFU.TANH R65, R65 ;  /* 0x0000004100417308 */ /* 0x000e660000002400 */
[----:B------:R-:W1:Y:S03]  /*21d0*/  LDSM.16.M88.4 R36, [R136+0x3000] ;  /* 0x003000008824783b */ /* 0x000e660000000200 */
[----:B--2---:R-:W-:Y:S01]  /*21e0*/  HMMA.16816.F32.BF16 R32, R56, R20, R32 ;  /* 0x000000143820723c */ /* 0x004fe20000041820 */
[----:B------:R-:W-:Y:S01]  /*21f0*/  FMUL.FTZ R48, R48, c[0x0][0x2ec] ;  /* 0x0000bb0030307a20 */ /* 0x000fe20000410000 */
[----:B------:R-:W2:Y:S01]  /*2200*/  MUFU.TANH R64, R64 ;  /* 0x0000004000407308 */ /* 0x000ea20000002400 */
[----:B------:R-:W-:-:S04]  /*2210*/  FMUL.FTZ R49, R49, c[0x0][0x2ec] ;  /* 0x0000bb0031317a20 */ /* 0x000fc80000410000 */
[----:B------:R-:W-:Y:S01]  /*2220*/  FMUL.FTZ R20, R50, c[0x0][0x2ec] ;  /* 0x0000bb0032147a20 */ /* 0x000fe20000410000 */
[----:B------:R-:W-:Y:S01]  /*2230*/  HMMA.16816.F32.BF16 R80, R44, R8, R80 ;  /* 0x000000082c50723c */ /* 0x000fe20000041850 */
[----:B------:R-:W-:Y:S01]  /*2240*/  FMUL.FTZ R21, R51, c[0x0][0x2ec] ;  /* 0x0000bb0033157a20 */ /* 0x000fe20000410000 */
[----:B------:R-:W1:Y:S06]  /*2250*/  MUFU.TANH R72, R72 ;  /* 0x0000004800487308 */ /* 0x000e6c0000002400 */
[----:B------:R-:W-:Y:S02]  /*2260*/  HMMA.16816.F32.BF16 R24, R56, R22, R24 ;  /* 0x000000163818723c */ /* 0x000fe40000041818 */
[----:B------:R-:W1:Y:S06]  /*2270*/  MUFU.TANH R48, R48 ;  /* 0x0000003000307308 */ /* 0x000e6c0000002400 */
[----:B------:R-:W-:Y:S01]  /*2280*/  HMMA.16816.F32.BF16 R52, R44, R10, R52 ;  /* 0x0000000a2c34723c */ /* 0x000fe20000041834 */
[----:B------:R-:W2:Y:S01]  /*2290*/  LDSM.16.M88.4 R8, [R145+0x3800] ;  /* 0x003800009108783b */ /* 0x000ea20000000200 */
[----:B------:R-:W1:Y:S06]  /*22a0*/  MUFU.TANH R20, R20 ;  /* 0x0000001400147308 */ /* 0x000e6c0000002400 */
[----:B------:R-:W-:Y:S02]  /*22b0*/  HMMA.16816.F32.BF16 R60, R40, R66, R60 ;  /* 0x00000042283c723c */ /* 0x000fe4000004183c */
[----:B------:R-:W1:Y:S06]  /*22c0*/  MUFU.TANH R49, R49 ;  /* 0x0000003100317308 */ /* 0x000e6c0000002400 */
[C---:B---3--:R-:W-:Y:S02]  /*22d0*/  HMMA.16816.F32.BF16 R32, R12.reuse, R16, R32 ;  /* 0x000000100c20723c */ /* 0x048fe40000041820 */
[----:B------:R-:W3:Y:S06]  /*22e0*/  MUFU.TANH R21, R21 ;  /* 0x0000001500157308 */ /* 0x000eec0000002400 */
[----:B------:R-:W-:Y:S01]  /*22f0*/  HMMA.16816.F32.BF16 R24, R12, R18, R24 ;  /* 0x000000120c18723c */ /* 0x000fe20000041818 */
[----:B------:R-:W3:Y:S01]  /*2300*/  LDSM.16.M88.4 R12, [R136+0x3800] ;  /* 0x00380000880c783b */ /* 0x000ee20000000200 */
[----:B------:R-:W-:-:S06]  /*2310*/  DEPBAR.LE SB0, 0x0 ;  /* 0x000080000000791a */ /* 0x000fcc0000000000 */
[C---:B-1----:R-:W-:Y:S01]  /*2320*/  HMMA.16816.F32.BF16 R80, R40.reuse, R36, R80 ;  /* 0x000000242850723c */ /* 0x042fe20000041850 */
[----:B------:R-:W-:Y:S02]  /*2330*/  FMUL.FTZ R22, R60, c[0x0][0x2ec] ;  /* 0x0000bb003c167a20 */ /* 0x000fe40000410000 */
[----:B------:R-:W-:Y:S02]  /*2340*/  FMUL.FTZ R17, R62, c[0x0][0x2ec] ;  /* 0x0000bb003e117a20 */ /* 0x000fe40000410000 */
[----:B------:R-:W-:Y:S02]  /*2350*/  FMUL.FTZ R23, R61, c[0x0][0x2ec] ;  /* 0x0000bb003d177a20 */ /* 0x000fe40000410000 */
[----:B------:R-:W-:Y:S01]  /*2360*/  LOP3.LUT R36, R31, 0xffffffe0, RZ, 0xc0, !PT ;  /* 0xffffffe01f247812 */ /* 0x000fe200078ec0ff */
[----:B------:R-:W-:Y:S01]  /*2370*/  HMMA.16816.F32.BF16 R52, R40, R38, R52 ;  /* 0x000000262834723c */ /* 0x000fe20000041834 */
[----:B------:R-:W-:Y:S01]  /*2380*/  SHF.R.S32.HI R31, RZ, 0x1f, R31 ;  /* 0x0000001fff1f7819 */ /* 0x000fe2000001141f */
[----:B------:R-:W-:Y:S01]  /*2390*/  FMUL.FTZ R63, R63, c[0x0][0x2ec] ;  /* 0x0000bb003f3f7a20 */ /* 0x000fe20000410000 */
[----:B------:R-:W1:Y:S01]  /*23a0*/  MUFU.TANH R22, R22 ;  /* 0x0000001600167308 */ /* 0x000e620000002400 */
[----:B------:R-:W-:Y:S01]  /*23b0*/  IMAD.IADD R37, R29, 0x1, -R36 ;  /* 0x000000011d257824 */ /* 0x000fe200078e0a24 */
[----:B------:R-:W-:Y:S01]  /*23c0*/  LEA.HI R31, R31, R30, RZ, 0x2 ;  /* 0x0000001e1f1f7211 */ /* 0x000fe200078f10ff */
[----:B------:R-:W-:-:S02]  /*23d0*/  IMAD.SHL.U32 R29, R29, 0x2, RZ ;  /* 0x000000021d1d7824 */ /* 0x000fc400078e00ff */
[----:B--2---:R-:W-:Y:S01]  /*23e0*/  HMMA.16816.F32.BF16 R32, R44, R8, R32 ;  /* 0x000000082c20723c */ /* 0x004fe20000041820 */
[----:B------:R-:W-:Y:S02]  /*23f0*/  SHF.R.S32.HI R16, RZ, 0x1f, R37 ;  /* 0x0000001fff107819 */ /* 0x000fe40000011425 */
[----:B------:R-:W-:Y:S01]  /*2400*/  LOP3.LUT R163, R31, 0xfffffffc, RZ, 0xc0, !PT ;  /* 0xfffffffc1fa37812 */ /* 0x000fe200078ec0ff */
[----:B------:R-:W2:Y:S01]  /*2410*/  MUFU.TANH R17, R17 ;  /* 0x0000001100117308 */ /* 0x000ea20000002400 */
[----:B------:R-:W-:-:S03]  /*2420*/  LEA.HI R16, R16, R37, RZ, 0x2 ;  /* 0x0000002510107211 */ /* 0x000fc600078f10ff */
[----:B------:R-:W-:Y:S01]  /*2430*/  HMMA.16816.F32.BF16 R24, R44, R10, R24 ;  /* 0x0000000a2c18723c */ /* 0x000fe20000041818 */
[----:B------:R-:W-:Y:S01]  /*2440*/  SHF.R.S32.HI R156, RZ, 0x2, R16 ;  /* 0x00000002ff9c7819 */ /* 0x000fe20000011410 */
[----:B------:R-:W-:Y:S02]  /*2450*/  IMAD.SHL.U32 R16, R28, 0x40, RZ ;  /* 0x000000401c107824 */ /* 0x000fe400078e00ff */
[----:B------:R-:W-:Y:S01]  /*2460*/  IMAD.IADD R163, R30, 0x1, -R163 ;  /* 0x000000011ea37824 */ /* 0x000fe200078e0aa3 */
[----:B------:R-:W-:Y:S01]  /*2470*/  IADD3 R37, R93, 0x1, R156 ;  /* 0x000000015d257810 */ /* 0x000fe20007ffe09c */
[----:B------:R-:W-:Y:S01]  /*2480*/  FMUL.FTZ R81, R81, c[0x0][0x2ec] ;  /* 0x0000bb0051517a20 */ /* 0x000fe20000410000 */
[----:B------:R-:W-:Y:S01]  /*2490*/  LOP3.LUT R36, R16, 0x6, R29, 0xf8, !PT ;  /* 0x0000000610247812 */ /* 0x000fe200078ef81d */
[----:B------:R-:W1:Y:S01]  /*24a0*/  MUFU.TANH R23, R23 ;  /* 0x0000001700177308 */ /* 0x000e620000002400 */
[----:B------:R-:W-:Y:S01]  /*24b0*/  IADD3 R37, R6, -c[0x0][0x214], R37 ;  /* 0x8000850006257a10 */ /* 0x000fe20007ffe025 */
[----:B------:R-:W-:Y:S01]  /*24c0*/  FMUL.FTZ R80, R80, c[0x0][0x2ec] ;  /* 0x0000bb0050507a20 */ /* 0x000fe20000410000 */
[----:B------:R-:W-:Y:S01]  /*24d0*/  IADD3 R8, R36, -0x40, RZ ;  /* 0xffffffc024087810 */ /* 0x000fe20007ffe0ff */
[----:B------:R-:W-:Y:S01]  /*24e0*/  FMUL.FTZ R82, R82, c[0x0][0x2ec] ;  /* 0x0000bb0052527a20 */ /* 0x000fe20000410000 */
[----:B------:R-:W-:Y:S01]  /*24f0*/  IADD3 R37, R37, c[0x0][0x2e8], RZ ;  /* 0x0000ba0025257a10 */ /* 0x000fe20007ffe0ff */
[----:B------:R-:W-:-:S02]  /*2500*/  FMUL.FTZ R53, R53, c[0x0][0x2ec] ;  /* 0x0000bb0035357a20 */ /* 0x000fc40000410000 */
[C---:B---3--:R-:W-:Y:S01]  /*2510*/  HMMA.16816.F32.BF16 R32, R40.reuse, R12, R32 ;  /* 0x0000000c2820723c */ /* 0x048fe20000041820 */
[C---:B------:R-:W-:Y:S01]  /*2520*/  IADD3 R31, R37.reuse, 0x8, RZ ;  /* 0x00000008251f7810 */ /* 0x040fe20007ffe0ff */
[----:B------:R-:W3:Y:S01]  /*2530*/  MUFU.TANH R18, R63 ;  /* 0x0000003f00127308 */ /* 0x000ee20000002400 */
[-C--:B------:R-:W-:Y:S01]  /*2540*/  IMNMX R37, R37, R6.reuse, PT ;  /* 0x0000000625257217 */ /* 0x080fe20003800200 */
[----:B------:R-:W-:Y:S01]  /*2550*/  FMUL.FTZ R54, R54, c[0x0][0x2ec] ;  /* 0x0000bb0036367a20 */ /* 0x000fe20000410000 */
[----:B------:R-:W-:Y:S01]  /*2560*/  IMNMX R31, R31, R6, PT ;  /* 0x000000061f1f7217 */ /* 0x000fe20003800200 */
[----:B------:R-:W-:Y:S01]  /*2570*/  FMUL.FTZ R83, R83, c[0x0][0x2ec] ;  /* 0x0000bb0053537a20 */ /* 0x000fe20000410000 */
[----:B------:R-:W-:Y:S01]  /*2580*/  IADD3 R6, R36, -0x3f, RZ ;  /* 0xffffffc124067810 */ /* 0x000fe20007ffe0ff */
[----:B------:R-:W-:Y:S01]  /*2590*/  HMMA.16816.F32.BF16 R24, R40, R14, R24 ;  /* 0x0000000e2818723c */ /* 0x000fe20000041818 */
[-C--:B------:R-:W-:Y:S01]  /*25a0*/  ISETP.GE.AND P0, PT, R8, R37.reuse, PT ;  /* 0x000000250800720c */ /* 0x080fe20003f06270 */
[----:B------:R-:W1:Y:S01]  /*25b0*/  MUFU.TANH R114, R81 ;  /* 0x0000005100727308 */ /* 0x000e620000002400 */
[----:B------:R-:W-:Y:S01]  /*25c0*/  ISETP.GE.AND P4, PT, R6, R37, PT ;  /* 0x000000250600720c */ /* 0x000fe20003f86270 */
[----:B------:R-:W-:Y:S01]  /*25d0*/  FMUL.FTZ R52, R52, c[0x0][0x2ec] ;  /* 0x0000bb0034347a20 */ /* 0x000fe20000410000 */
[----:B------:R-:W-:Y:S01]  /*25e0*/  ISETP.GE.AND P3, PT, R6, R31, PT ;  /* 0x0000001f0600720c */ /* 0x000fe20003f66270 */
[----:B------:R-:W-:Y:S01]  /*25f0*/  FMUL.FTZ R55, R55, c[0x0][0x2ec] ;  /* 0x0000bb0037377a20 */ /* 0x000fe20000410000 */
[----:B------:R-:W-:-:S02]  /*2600*/  IADD3 R6, R36, -0x38, RZ ;  /* 0xffffffc824067810 */ /* 0x000fc40007ffe0ff */
[----:B------:R-:W-:Y:S01]  /*2610*/  ISETP.GE.AND P5, PT, R8, R31, PT ;  /* 0x0000001f0800720c */ /* 0x000fe20003fa6270 */
[----:B------:R-:W-:Y:S01]  /*2620*/  MUFU.TANH R108, R80 ;  /* 0x00000050006c7308 */ /* 0x000fe20000002400 */
[C---:B------:R-:W-:Y:S02]  /*2630*/  ISETP.GE.AND P1, PT, R6.reuse, R37, PT ;  /* 0x000000250600720c */ /* 0x040fe40003f26270 */
[----:B------:R-:W-:Y:S02]  /*2640*/  ISETP.GE.AND P2, PT, R6, R31, PT ;  /* 0x0000001f0600720c */ /* 0x000fe40003f46270 */
[C---:B------:R-:W-:Y:S01]  /*2650*/  IADD3 R8, R36.reuse, -0x37, RZ ;  /* 0xffffffc924087810 */ /* 0x040fe20007ffe0ff */
[----:B------:R-:W-:Y:S01]  /*2660*/  FMUL.FTZ R33, R33, c[0x0][0x2ec] ;  /* 0x0000bb0021217a20 */ /* 0x000fe20000410000 */
[----:B------:R-:W-:Y:S01]  /*2670*/  IADD3 R6, R36, -0x30, RZ ;  /* 0xffffffd024067810 */ /* 0x000fe20007ffe0ff */
[----:B------:R-:W-:Y:S01]  /*2680*/  MUFU.TANH R123, R82 ;  /* 0x00000052007b7308 */ /* 0x000fe20000002400 */
[----:B----4-:R-:W-:Y:S01]  /*2690*/  FSEL R30, R2, -INF , !P0 ;  /* 0xff800000021e7808 */ /* 0x010fe20004000000 */
[----:B------:R-:W-:Y:S01]  /*26a0*/  FMUL.FTZ R32, R32, c[0x0][0x2ec] ;  /* 0x0000bb0020207a20 */ /* 0x000fe20000410000 */
[----:B------:R-:W-:Y:S01]  /*26b0*/  IADD3 R2, R36, -0x2f, RZ ;  /* 0xffffffd124027810 */ /* 0x000fe20007ffe0ff */
[----:B------:R-:W-:Y:S01]  /*26c0*/  FMUL.FTZ R34, R34, c[0x0][0x2ec] ;  /* 0x0000bb0022227a20 */ /* 0x000fe20000410000 */
[----:B------:R-:W-:Y:S01]  /*26d0*/  FSEL R69, R69, -INF , !P5 ;  /* 0xff80000045457808 */ /* 0x000fe20006800000 */
[----:B------:R-:W-:Y:S01]  /*26e0*/  FMUL.FTZ R24, R24, c[0x0][0x2ec] ;  /* 0x0000bb0018187a20 */ /* 0x000fe20000410000 */
[----:B------:R-:W-:Y:S01]  /*26f0*/  FSEL R68, R68, -INF , !P4 ;  /* 0xff80000044447808 */ /* 0x000fe20006000000 */
[----:B------:R-:W4:Y:S01]  /*2700*/  MUFU.TANH R120, R33 ;  /* 0x0000002100787308 */ /* 0x000f220000002400 */
[----:B-----5:R-:W-:Y:S01]  /*2710*/  FSEL R29, R70, -INF , !P3 ;  /* 0xff800000461d7808 */ /* 0x020fe20005800000 */
[----:B------:R-:W-:Y:S01]  /*2720*/  FMUL.FTZ R116, R25, c[0x0][0x2ec] ;  /* 0x0000bb0019747a20 */ /* 0x000fe20000410000 */
[----:B------:R-:W-:Y:S01]  /*2730*/  ISETP.GE.AND P0, PT, R8, R37, PT ;  /* 0x000000250800720c */ /* 0x000fe20003f06270 */
[----:B------:R-:W-:Y:S01]  /*2740*/  FMUL.FTZ R25, R26, c[0x0][0x2ec] ;  /* 0x0000bb001a197a20 */ /* 0x000fe20000410000 */
[----:B------:R-:W-:-:S02]  /*2750*/  ISETP.GE.AND P5, PT, R8, R31, PT ;  /* 0x0000001f0800720c */ /* 0x000fc40003fa6270 */
[C---:B------:R-:W-:Y:S01]  /*2760*/  ISETP.GE.AND P4, PT, R6.reuse, R37, PT ;  /* 0x000000250600720c */ /* 0x040fe20003f86270 */
[----:B------:R-:W-:Y:S01]  /*2770*/  MUFU.TANH R112, R53 ;  /* 0x0000003500707308 */ /* 0x000fe20000002400 */
[----:B------:R-:W-:Y:S02]  /*2780*/  ISETP.GE.AND P3, PT, R6, R31, PT ;  /* 0x0000001f0600720c */ /* 0x000fe40003f66270 */
[----:B------:R-:W-:Y:S02]  /*2790*/  FSEL R12, R71, -INF , !P1 ;  /* 0xff800000470c7808 */ /* 0x000fe40004800000 */
[----:B------:R-:W-:Y:S02]  /*27a0*/  FSEL R65, R65, -INF , !P2 ;  /* 0xff80000041417808 */ /* 0x000fe40005000000 */
[----:B------:R-:W-:Y:S01]  /*27b0*/  IADD3 R6, R36, -0x28, RZ ;  /* 0xffffffd824067810 */ /* 0x000fe20007ffe0ff */
[----:B------:R-:W5:Y:S01]  /*27c0*/  MUFU.TANH R121, R54 ;  /* 0x0000003600797308 */ /* 0x000f620000002400 */
[----:B------:R-:W-:-:S02]  /*27d0*/  ISETP.GE.AND P1, PT, R2, R37, PT ;  /* 0x000000250200720c */ /* 0x000fc40003f26270 */
[----:B------:R-:W-:Y:S02]  /*27e0*/  ISETP.GE.AND P2, PT, R2, R31, PT ;  /* 0x0000001f0200720c */ /* 0x000fe40003f46270 */
[----:B------:R-:W-:Y:S02]  /*27f0*/  IADD3 R2, R36, -0x27, RZ ;  /* 0xffffffd924027810 */ /* 0x000fe40007ffe0ff */
[----:B------:R-:W-:Y:S01]  /*2800*/  FSEL R64, R64, -INF , !P0 ;  /* 0xff80000040407808 */ /* 0x000fe20004000000 */
[----:B------:R1:W-:Y:S01]  /*2810*/  MUFU.TANH R118, R24 ;  /* 0x0000001800767308 */ /* 0x0003e20000002400 */
[----:B------:R-:W-:Y:S02]  /*2820*/  FSEL R19, R72, -INF , !P5 ;  /* 0xff80000048137808 */ /* 0x000fe40006800000 */
[C---:B------:R-:W-:Y:S02]  /*2830*/  ISETP.GE.AND P0, PT, R6.reuse, R37, PT ;  /* 0x000000250600720c */ /* 0x040fe40003f06270 */
[----:B------:R-:W-:-:S02]  /*2840*/  ISETP.GE.AND P5, PT, R6, R31, PT ;  /* 0x0000001f0600720c */ /* 0x000fc40003fa6270 */
[----:B------:R-:W-:Y:S01]  /*2850*/  FSEL R6, R48, -INF , !P4 ;  /* 0xff80000030067808 */ /* 0x000fe20006000000 */
[----:B------:R-:W2:Y:S01]  /*2860*/  MUFU.TANH R113, R83 ;  /* 0x0000005300717308 */ /* 0x000ea20000002400 */
[----:B------:R-:W-:Y:S02]  /*2870*/  FSEL R13, R20, -INF , !P3 ;  /* 0xff800000140d7808 */ /* 0x000fe40005800000 */
[C---:B------:R-:W-:Y:S02]  /*2880*/  ISETP.GE.AND P4, PT, R2.reuse, R37, PT ;  /* 0x000000250200720c */ /* 0x040fe40003f86270 */
[----:B------:R-:W-:Y:S02]  /*2890*/  ISETP.GE.AND P3, PT, R2, R31, PT ;  /* 0x0000001f0200720c */ /* 0x000fe40003f66270 */
[----:B------:R-:W-:Y:S01]  /*28a0*/  IADD3 R2, R36, -0x20, RZ ;  /* 0xffffffe024027810 */ /* 0x000fe20007ffe0ff */
[----:B-1----:R-:W-:Y:S01]  /*28b0*/  FMUL.FTZ R24, R27, c[0x0][0x2ec] ;  /* 0x0000bb001b187a20 */ /* 0x002fe20000410000 */
[----:B------:R-:W-:Y:S01]  /*28c0*/  FSEL R10, R49, -INF , !P1 ;  /* 0xff800000310a7808 */ /* 0x000fe20004800000 */
[----:B------:R-:W1:Y:S01]  /*28d0*/  MUFU.TANH R110, R52 ;  /* 0x00000034006e7308 */ /* 0x000e620000002400 */
[----:B------:R-:W-:-:S02]  /*28e0*/  FSEL R15, R21, -INF , !P2 ;  /* 0xff800000150f7808 */ /* 0x000fc40005000000 */
[C---:B------:R-:W-:Y:S02]  /*28f0*/  ISETP.GE.AND P1, PT, R2.reuse, R37, PT ;  /* 0x000000250200720c */ /* 0x040fe40003f26270 */
[----:B------:R-:W-:Y:S02]  /*2900*/  ISETP.GE.AND P2, PT, R2, R31, PT ;  /* 0x0000001f0200720c */ /* 0x000fe40003f46270 */
[C---:B------:R-:W-:Y:S01]  /*2910*/  IADD3 R2, R36.reuse, -0x1f, RZ ;  /* 0xffffffe124027810 */ /* 0x040fe20007ffe0ff */
[----:B------:R-:W1:Y:S01]  /*2920*/  MUFU.TANH R115, R55 ;  /* 0x0000003700737308 */ /* 0x000e620000002400 */
[----:B------:R-:W-:Y:S02]  /*2930*/  IADD3 R14, R36, -0x18, RZ ;  /* 0xffffffe8240e7810 */ /* 0x000fe40007ffe0ff */
[----:B------:R-:W-:Y:S02]  /*2940*/  FSEL R8, R22, -INF , !P0 ;  /* 0xff80000016087808 */ /* 0x000fe40004000000 */
[----:B--2---:R-:W-:-:S02]  /*2950*/  FSEL R11, R17, -INF , !P5 ;  /* 0xff800000110b7808 */ /* 0x004fc40006800000 */
[C---:B------:R-:W-:Y:S01]  /*2960*/  ISETP.GE.AND P0, PT, R2.reuse, R37, PT ;  /* 0x000000250200720c */ /* 0x040fe20003f06270 */
[----:B------:R2:W1:Y:S01]  /*2970*/  MUFU.TANH R122, R32 ;  /* 0x00000020007a7308 */ /* 0x0004620000002400 */
[----:B------:R-:W-:Y:S02]  /*2980*/  ISETP.GE.AND P5, PT, R2, R31, PT ;  /* 0x0000001f0200720c */ /* 0x000fe40003fa6270 */
[----:B------:R-:W-:Y:S02]  /*2990*/  FSEL R2, R23, -INF , !P4 ;  /* 0xff80000017027808 */ /* 0x000fe40006000000 */
[----:B---3--:R-:W-:Y:S02]  /*29a0*/  FSEL R9, R18, -INF , !P3 ;  /* 0xff80000012097808 */ /* 0x008fe40005800000 */
[----:B------:R-:W-:Y:S01]  /*29b0*/  IADD3 R20, R36, -0xf, RZ ;  /* 0xfffffff124147810 */ /* 0x000fe20007ffe0ff */
[----:B------:R-:W3:Y:S01]  /*29c0*/  MUFU.TANH R117, R34 ;  /* 0x0000002200757308 */ /* 0x000ee20000002400 */
[----:B------:R-:W-:-:S02]  /*29d0*/  ISETP.GE.AND P4, PT, R14, R37, PT ;  /* 0x000000250e00720c */ /* 0x000fc40003f86270 */
[----:B------:R-:W-:Y:S01]  /*29e0*/  ISETP.GE.AND P3, PT, R14, R31, PT ;  /* 0x0000001f0e00720c */ /* 0x000fe20003f66270 */
[----:B------:R-:W-:Y:S01]  /*29f0*/  FMUL.FTZ R14, R35, c[0x0][0x2ec] ;  /* 0x0000bb00230e7a20 */ /* 0x000fe20000410000 */
[----:B------:R-:W-:Y:S02]  /*2a00*/  FSEL R114, R114, -INF , !P0 ;  /* 0xff80000072727808 */ /* 0x000fe40004000000 */
[----:B------:R-:W-:Y:S01]  /*2a10*/  ISETP.GE.AND P0, PT, R20, R37, PT ;  /* 0x000000251400720c */ /* 0x000fe20003f06270 */
[----:B------:R-:W-:Y:S01]  /*2a20*/  MUFU.TANH R116, R116 ;  /* 0x0000007400747308 */ /* 0x000fe20000002400 */
[----:B--2---:R-:W-:Y:S02]  /*2a30*/  IADD3 R32, R36, -0x17, RZ ;  /* 0xffffffe924207810 */ /* 0x004fe40007ffe0ff */
[----:B----4-:R-:W-:Y:S02]  /*2a40*/  FSEL R120, R120, -INF , !P0 ;  /* 0xff80000078787808 */ /* 0x010fe40004000000 */
[----:B------:R-:W-:-:S02]  /*2a50*/  FSEL R108, R108, -INF , !P1 ;  /* 0xff8000006c6c7808 */ /* 0x000fc40004800000 */
[----:B------:R-:W-:Y:S01]  /*2a60*/  ISETP.GE.AND P0, PT, R28, 0x2, PT ;  /* 0x000000021c00780c */ /* 0x000fe20003f06270 */
[----:B------:R-:W2:Y:S01]  /*2a70*/  MUFU.TANH R14, R14 ;  /* 0x0000000e000e7308 */ /* 0x000ea20000002400 */
[----:B------:R-:W-:Y:S02]  /*2a80*/  ISETP.GE.AND P1, PT, R32, R37, PT ;  /* 0x000000252000720c */ /* 0x000fe40003f26270 */
[----:B------:R-:W-:Y:S02]  /*2a90*/  IADD3 R22, R36, -0x10, RZ ;  /* 0xfffffff024167810 */ /* 0x000fe40007ffe0ff */
[----:B------:R-:W-:Y:S02]  /*2aa0*/  FSEL R123, R123, -INF , !P2 ;  /* 0xff8000007b7b7808 */ /* 0x000fe40005000000 */
[----:B-----5:R-:W-:Y:S01]  /*2ab0*/  FSEL R121, R121, -INF , !P3 ;  /* 0xff80000079797808 */ /* 0x020fe20005800000 */
[----:B------:R-:W4:Y:S01]  /*2ac0*/  MUFU.TANH R25, R25 ;  /* 0x0000001900197308 */ /* 0x000f220000002400 */
[----:B------:R-:W-:-:S02]  /*2ad0*/  FSEL R112, R112, -INF , !P1 ;  /* 0xff80000070707808 */ /* 0x000fc40004800000 */
[----:B------:R-:W-:Y:S01]  /*2ae0*/  IADD3 R18, R36, -0x8, RZ ;  /* 0xfffffff824127810 */ /* 0x000fe20007ffe0ff */
[----:B------:R-:W-:Y:S01]  /*2af0*/  BAR.SYNC.DEFER_BLOCKING 0x0 ;  /* 0x0000000000007b1d */ /* 0x000fe20000010000 */
[----:B------:R-:W-:Y:S02]  /*2b00*/  ISETP.GE.AND P2, PT, R22, R37, PT ;  /* 0x000000251600720c */ /* 0x000fe40003f46270 */
[-C--:B------:R-:W-:Y:S02]  /*2b10*/  ISETP.GE.AND P3, PT, R32, R31.reuse, PT ;  /* 0x0000001f2000720c */ /* 0x080fe40003f66270 */
[----:B------:R-:W-:Y:S01]  /*2b20*/  ISETP.GE.AND P1, PT, R22, R31, PT ;  /* 0x0000001f1600720c */ /* 0x000fe20003f26270 */
[----:B------:R-:W5:Y:S01]  /*2b30*/  MUFU.TANH R24, R24 ;  /* 0x0000001800187308 */ /* 0x000f620000002400 */
[----:B------:R-:W-:Y:S02]  /*2b40*/  IADD3 R36, R36, -0x7, RZ ;  /* 0xfffffff924247810 */ /* 0x000fe40007ffe0ff */
[----:B------:R-:W-:-:S02]  /*2b50*/  FSEL R113, R113, -INF , !P5 ;  /* 0xff80000071717808 */ /* 0x000fc40006800000 */
[----:B-1----:R-:W-:Y:S02]  /*2b60*/  FSEL R110, R110, -INF , !P4 ;  /* 0xff8000006e6e7808 */ /* 0x002fe40006000000 */
[----:B------:R-:W-:Y:S02]  /*2b70*/  FSEL R115, R115, -INF , !P3 ;  /* 0xff80000073737808 */ /* 0x000fe40005800000 */
[----:B------:R-:W-:Y:S02]  /*2b80*/  FSEL R122, R122, -INF , !P2 ;  /* 0xff8000007a7a7808 */ /* 0x000fe40005000000 */
[----:B---3--:R-:W-:Y:S02]  /*2b90*/  FSEL R117, R117, -INF , !P1 ;  /* 0xff80000075757808 */ /* 0x008fe40004800000 */
[-C--:B------:R-:W-:Y:S02]  /*2ba0*/  ISETP.GE.AND P5, PT, R18, R37.reuse, PT ;  /* 0x000000251200720c */ /* 0x080fe40003fa6270 */
[----:B------:R-:W-:-:S02]  /*2bb0*/  ISETP.GE.AND P4, PT, R36, R37, PT ;  /* 0x000000252400720c */ /* 0x000fc40003f86270 */
[-C--:B------:R-:W-:Y:S02]  /*2bc0*/  ISETP.GE.AND P3, PT, R20, R31.reuse, PT ;  /* 0x0000001f1400720c */ /* 0x080fe40003f66270 */
[-C--:B------:R-:W-:Y:S02]  /*2bd0*/  ISETP.GE.AND P2, PT, R18, R31.reuse, PT ;  /* 0x0000001f1200720c */ /* 0x080fe40003f46270 */
[----:B------:R-:W-:Y:S02]  /*2be0*/  ISETP.GE.AND P1, PT, R36, R31, PT ;  /* 0x0000001f2400720c */ /* 0x000fe40003f26270 */
[----:B--2---:R-:W-:Y:S02]  /*2bf0*/  FSEL R27, R14, -INF , !P3 ;  /* 0xff8000000e1b7808 */ /* 0x004fe40005800000 */
[----:B------:R-:W-:Y:S02]  /*2c00*/  FSEL R118, R118, -INF , !P5 ;  /* 0xff80000076767808 */ /* 0x000fe40006800000 */
[----:B------:R-:W-:-:S02]  /*2c10*/  FSEL R116, R116, -INF , !P4 ;  /* 0xff80000074747808 */ /* 0x000fc40006000000 */
[----:B----4-:R-:W-:Y:S02]  /*2c20*/  FSEL R25, R25, -INF , !P2 ;  /* 0xff80000019197808 */ /* 0x010fe40005000000 */
[----:B-----5:R-:W-:Y:S01]  /*2c30*/  FSEL R24, R24, -INF , !P1 ;  /* 0xff80000018187808 */ /* 0x020fe20004800000 */
        /* <DEDUP_REMOVED lines=60> */
.L_x_6526:
[----:B------:R-:W-:-:S04]  /*3000*/  ULEA UR6, -UR6, URZ, 0x6 ;  /* 0x0000003f06067291 */ /* 0x000fc8000f8e313f */
[----:B------:R-:W-:Y:S02]  /*3010*/  USHF.R.S32.HI UR4, URZ, 0x1f, UR6 ;  /* 0x0000001f3f047899 */ /* 0x000fe40008011406 */
[----:B------:R-:W-:-:S04]  /*3020*/  MOV R3, UR6 ;  /* 0x0000000600037c02 */ /* 0x000fc80008000f00 */
[----:B------:R-:W-:Y:S02]  /*3030*/  MOV R4, UR4 ;  /* 0x0000000400047c02 */ /* 0x000fe40008000f00 */
.L_x_6527:
        /* <DEDUP_REMOVED lines=20> */
.L_x_6525:
        /* <DEDUP_REMOVED lines=27> */
[----:B-1----:R-:W-:Y:S02]  /*3330*/  FMNMX.FTZ R17, R25, R4, !PT ;  /* 0x0000000419117209 */ /* 0x002fe40007810000 */
[----:B------:R-:W-:Y:S02]  /*3340*/  FMNMX.FTZ R14, R116, R3, !PT ;  /* 0x00000003740e7209 */ /* 0x000fe40007810000 */
        /* <DEDUP_REMOVED lines=34> */
[--C-:B------:R-:W-:Y:S02]  /*3570*/  FFMA.FTZ R104, R65, c[0x0][0x23c], -R26.reuse ;  /* 0x00008f0041687a23 */ /* 0x100fe4000001081a */
[--C-:B------:R-:W-:Y:S01]  /*3580*/  FFMA.FTZ R35, R19, c[0x0][0x23c], -R26.reuse ;  /* 0x00008f0013237a23 */ /* 0x100fe2000001081a */
[----:B------:R-:W2:Y:S01]  /*3590*/  MUFU.EX2 R105, R105 ;  /* 0x0000006900697308 */ /* 0x000ea20000000800 */
[--C-:B------:R-:W-:Y:S01]  /*35a0*/  FFMA.FTZ R101, R6, c[0x0][0x23c], -R119.reuse ;  /* 0x00008f0006657a23 */ /* 0x100fe20000010877 */
[----:B------:R-:W-:Y:S01]  /*35b0*/  LDSM.16.MT88.4 R16, [R142+0x8800] ;  /* 0x008800008e10783b */ /* 0x000fe20000004200 */
[--C-:B------:R-:W-:Y:S02]  /*35c0*/  FFMA.FTZ R30, R10, c[0x0][0x23c], -R119.reuse ;  /* 0x00008f000a1e7a23 */ /* 0x100fe40000010877 */
[----:B------:R-:W-:Y:S01]  /*35d0*/  FFMA.FTZ R31, R8, c[0x0][0x23c], -R119 ;  /* 0x00008f00081f7a23 */ /* 0x000fe20000010877 */
[----:B------:R-:W3:Y:S01]  /*35e0*/  LDSM.16.MT88.4 R4, [R140+0xa000] ;  /* 0x00a000008c04783b */ /* 0x000ee20000004200 */
[--C-:B------:R-:W-:Y:S01]  /*35f0*/  FFMA.FTZ R34, R13, c[0x0][0x23c], -R26.reuse ;  /* 0x00008f000d227a23 */ /* 0x100fe2000001081a */
[----:B------:R-:W-:Y:S01]  /*3600*/  MUFU.EX2 R103, R103 ;  /* 0x0000006700677308 */ /* 0x000fe20000000800 */
[----:B------:R-:W-:-:S02]  /*3610*/  FFMA.FTZ R29, R15, c[0x0][0x23c], -R26 ;  /* 0x00008f000f1d7a23 */ /* 0x000fc4000001081a */
[--C-:B------:R-:W-:Y:S01]  /*3620*/  FFMA.FTZ R33, R11, c[0x0][0x23c], -R26.reuse ;  /* 0x00008f000b217a23 */ /* 0x100fe2000001081a */
[----:B------:R-:W4:Y:S01]  /*3630*/  LDSM.16.MT88.4 R12, [R141+0x8800] ;  /* 0x008800008d0c783b */ /* 0x000f220000004200 */
[----:B------:R-:W-:Y:S02]  /*3640*/  FFMA.FTZ R0, R9, c[0x0][0x23c], -R26 ;  /* 0x00008f0009007a23 */ /* 0x000fe4000001081a */
[--C-:B------:R-:W-:Y:S01]  /*3650*/  FFMA.FTZ R2, R2, c[0x0][0x23c], -R119.reuse ;  /* 0x00008f0002027a23 */ /* 0x100fe20000010877 */
[----:B------:R-:W5:Y:S01]  /*3660*/  MUFU.EX2 R32, R32 ;  /* 0x0000002000207308 */ /* 0x000f620000000800 */
[----:B------:R-:W1:Y:S01]  /*3670*/  LDSM.16.MT88.4 R8, [R140+0x8800] ;  /* 0x008800008c08783b */ /* 0x000e620000004200 */
[----:B--2---:R-:W-:Y:S01]  /*3680*/  F2FP.BF16.PACK_AB R64, R102, R105 ;  /* 0x000000696640723e */ /* 0x004fe200000010ff */
        /* <DEDUP_REMOVED lines=8> */
[----:B------:R-:W2:Y:S01]  /*3710*/  MUFU.EX2 R106, R106 ;  /* 0x0000006a006a7308 */ /* 0x000ea20000000800 */
        /* <DEDUP_REMOVED lines=9> */
[----:B------:R-:W5:Y:S01]  /*37b0*/  MUFU.EX2 R35, R35 ;  /* 0x0000002300237308 */ /* 0x000f620000000800 */
        /* <DEDUP_REMOVED lines=9> */
[----:B-----5:R-:W-:Y:S01]  /*3850*/  F2FP.BF16.PACK_AB R67, R35, R104 ;  /* 0x000000682343723e */ /* 0x020fe200000010ff */
[----:B------:R-:W2:Y:S01]  /*3860*/  MUFU.EX2 R30, R30 ;  /* 0x0000001e001e7308 */ /* 0x000ea20000000800 */
[----:B------:R-:W-:-:S04]  /*3870*/  FADD.FTZ R104, R104, R107 ;  /* 0x0000006b68687221 */ /* 0x000fc80000010000 */
[----:B------:R-:W-:Y:S01]  /*3880*/  FADD.FTZ R35, R35, R104 ;  /* 0x0000006823237221 */ /* 0x000fe20000010000 */
[C---:B------:R-:W-:Y:S02]  /*3890*/  HMMA.16816.F32.BF16 R88, R64.reuse, R84, RZ ;  /* 0x000000544058723c */ /* 0x040fe400000418ff */
[----:B------:R-:W-:Y:S06]  /*38a0*/  MUFU.EX2 R31, R31 ;  /* 0x0000001f001f7308 */ /* 0x000fec0000000800 */
[C---:B------:R-:W-:Y:S02]  /*38b0*/  HMMA.16816.F32.BF16 R80, R64.reuse, R76, RZ ;  /* 0x0000004c4050723c */ /* 0x040fe400000418ff */
[----:B------:R-:W-:Y:S06]  /*38c0*/  MUFU.EX2 R2, R2 ;  /* 0x0000000200027308 */ /* 0x000fec0000000800 */
[C---:B-1----:R-:W-:Y:S02]  /*38d0*/  HMMA.16816.F32.BF16 R72, R64.reuse, R68, RZ ;  /* 0x000000444048723c */ /* 0x042fe400000418ff */
[----:B------:R-:W-:Y:S06]  /*38e0*/  MUFU.EX2 R34, R34 ;  /* 0x0000002200227308 */ /* 0x000fec0000000800 */
[C---:B------:R-:W-:Y:S02]  /*38f0*/  HMMA.16816.F32.BF16 R84, R64.reuse, R86, RZ ;  /* 0x000000564054723c */ /* 0x040fe400000418ff */
[----:B------:R-:W1:Y:S06]  /*3900*/  MUFU.EX2 R29, R29 ;  /* 0x0000001d001d7308 */ /* 0x000e6c0000000800 */
        /* <DEDUP_REMOVED lines=43> */
[----:B------:R-:W3:Y:S06]  /*3bc0*/  MUFU.EX2 R117, R117 ;  /* 0x0000007500757308 */ /* 0x000eec0000000800 */
[C---:B------:R-:W-:Y:S01]  /*3bd0*/  HMMA.16816.F32.BF16 R76, R4.reuse, R14, R76 ;  /* 0x0000000e044c723c */ /* 0x040fe2000004184c */
[----:B------:R-:W4:Y:S01]  /*3be0*/  LDSM.16.MT88.4 R12, [R141+0xa800] ;  /* 0x00a800008d0c783b */ /* 0x000f220000004200 */
[----:B------:R-:W-:Y:S06]  /*3bf0*/  MUFU.EX2 R119, R119 ;  /* 0x0000007700777308 */ /* 0x000fec0000000800 */
[C---:B------:R-:W-:Y:S02]  /*3c00*/  HMMA.16816.F32.BF16 R72, R4.reuse, R8, R72 ;  /* 0x000000080448723c */ /* 0x040fe40000041848 */
[----:B------:R-:W5:Y:S06]  /*3c10*/  MUFU.EX2 R166, R166 ;  /* 0x000000a600a67308 */ /* 0x000f6c0000000800 */
        /* <DEDUP_REMOVED lines=75> */
[C---:B------:R-:W-:Y:S08]  /*40d0*/  HMMA.16816.F32.BF16 R76, R4.reuse, R26, R76 ;  /* 0x0000001a044c723c */ /* 0x040ff0000004184c */
[C---:B---3--:R-:W-:Y:S08]  /*40e0*/  HMMA.16816.F32.BF16 R72, R4.reuse, R20, R72 ;  /* 0x000000140448723c */ /* 0x048ff00000041848 */
[C---:B------:R-:W-:Y:S08]  /*40f0*/  HMMA.16816.F32.BF16 R68, R4.reuse, R22, R68 ;  /* 0x000000160444723c */ /* 0x040ff00000041844 */
[C---:B--2---:R-:W-:Y:S08]  /*4100*/  HMMA.16816.F32.BF16 R44, R4.reuse, R16, R44 ;  /* 0x00000010042c723c */ /* 0x044ff0000004182c */
[C---:B------:R-:W-:Y:S08]  /*4110*/  HMMA.16816.F32.BF16 R48, R4.reuse, R18, R48 ;  /* 0x000000120430723c */ /* 0x040ff00000041830 */
[C---:B----4-:R-:W-:Y:S08]  /*4120*/  HMMA.16816.F32.BF16 R52, R4.reuse, R12, R52 ;  /* 0x0000000c0434723c */ /* 0x050ff00000041834 */
[C---:B------:R-:W-:Y:S08]  /*4130*/  HMMA.16816.F32.BF16 R56, R4.reuse, R14, R56 ;  /* 0x0000000e0438723c */ /* 0x040ff00000041838 */
[C---:B-1----:R-:W-:Y:S08]  /*4140*/  HMMA.16816.F32.BF16 R60, R4.reuse, R8, R60 ;  /* 0x00000008043c723c */ /* 0x042ff0000004183c */
        /* <DEDUP_REMOVED lines=10> */
.L_x_6532:
        /* <DEDUP_REMOVED lines=64> */
.L_x_6529:
        /* <DEDUP_REMOVED lines=11> */
[----:B------:R-:W-:Y:S02]  /*46a0*/  IADD3 R168, P0, R2, UR9, RZ ;  /* 0x0000000902a87c10 */ /* 0x000fe4000ff1e0ff */
[----:B------:R1:W-:Y:S02]  /*46b0*/  LDGSTS.E.BYPASS.LTC128B.128 [R157+0xa000], [R152.64+0x80] ;  /* 0x0a000080989d7fae */ /* 0x0003e4000b901d4a */
[----:B------:R-:W-:Y:S02]  /*46c0*/  IADD3.X R169, R3, UR5, RZ, P0, !PT ;  /* 0x0000000503a97c10 */ /* 0x000fe400087fe4ff */
[----:B------:R-:W-:Y:S03]  /*46d0*/  ISETP.GE.AND P0, PT, R165, 0x1, PT ;  /* 0x00000001a500780c */ /* 0x000fe60003f06270 */
[----:B------:R2:W-:Y:S07]  /*46e0*/  LDGSTS.E.BYPASS.LTC128B.128 [R157+0x8800], [R100.64] ;  /* 0x08800000649d7fae */ /* 0x0005ee000b901d4a */
[----:B------:R2:W-:Y:S07]  /*46f0*/  LDGSTS.E.BYPASS.LTC128B.128 [R157+0xa800], [R100.64+0x80] ;  /* 0x0a800080649d7fae */ /* 0x0005ee000b901d4a */
[----:B------:R3:W-:Y:S07]  /*4700*/  LDGSTS.E.BYPASS.LTC128B.128 [R157+0x9000], [R2.64] ;  /* 0x09000000029d7fae */ /* 0x0007ee000b901d4a */
[----:B------:R3:W-:Y:S07]  /*4710*/  LDGSTS.E.BYPASS.LTC128B.128 [R157+0xb000], [R2.64+0x80] ;  /* 0x0b000080029d7fae */ /* 0x0007ee000b901d4a */
[----:B------:R4:W-:Y:S07]  /*4720*/  LDGSTS.E.BYPASS.LTC128B.128 [R157+0x9800], [R168.64] ;  /* 0x09800000a89d7fae */ /* 0x0009ee000b901d4a */
[----:B------:R4:W-:Y:S07]  /*4730*/  LDGSTS.E.BYPASS.LTC128B.128 [R157+0xb800], [R168.64+0x80] ;  /* 0x0b800080a89d7fae */ /* 0x0009ee000b901d4a */
[----:B------:R-:W-:Y:S07]  /*4740*/  LDSM.16.M88.4 R104, [R150] ;  /* 0x000000009668783b */ /* 0x000fee0000000200 */
[----:B------:R-:W5:Y:S07]  /*4750*/  LDSM.16.M88.4 R108, [R149] ;  /* 0x00000000956c783b */ /* 0x000f6e0000000200 */
[----:B------:R-:W1:Y:S07]  /*4760*/  LDSM.16.M88.4 R112, [R149+0x800] ;  /* 0x000800009570783b */ /* 0x000e6e0000000200 */
[----:B------:R-:W1:Y:S07]  /*4770*/  LDSM.16.M88.4 R116, [R149+0x1000] ;  /* 0x001000009574783b */ /* 0x000e6e0000000200 */
[----:B------:R-:W0:Y:S07]  /*4780*/  LDGDEPBAR ;  /* 0x00000000000079af */ /* 0x000e2e0000000000 */
[----:B------:R-:W2:Y:S07]  /*4790*/  LDSM.16.M88.4 R120, [R149+0x1800] ;  /* 0x001800009578783b */ /* 0x000eae0000000200 */
[----:B------:R-:W-:Y:S01]  /*47a0*/  LDSM.16.M88.4 R124, [R148] ;  /* 0x00000000947c783b */ /* 0x000fe20000000200 */
[C---:B-----5:R-:W-:Y:S06]  /*47b0*/  HMMA.16816.F32.BF16 R4, R104.reuse, R108, RZ ;  /* 0x0000006c6804723c */ /* 0x060fec00000418ff */
[----:B------:R-:W5:Y:S02]  /*47c0*/  LDSM.16.M88.4 R128, [R147] ;  /* 0x000000009380783b */ /* 0x000f640000000200 */
[C---:B------:R-:W-:Y:S05]  /*47d0*/  HMMA.16816.F32.BF16 R8, R104.reuse, R110, RZ ;  /* 0x0000006e6808723c */ /* 0x040fea00000418ff */
[----:B------:R-:W3:Y:S03]  /*47e0*/  LDSM.16.M88.4 R108, [R139] ;  /* 0x000000008b6c783b */ /* 0x000ee60000000200 */
[C---:B-1----:R-:W-:Y:S08]  /*47f0*/  HMMA.16816.F32.BF16 R12, R104.reuse, R112, RZ ;  /* 0x00000070680c723c */ /* 0x042ff000000418ff */
[C---:B------:R-:W-:Y:S01]  /*4800*/  HMMA.16816.F32.BF16 R16, R104.reuse, R114, RZ ;  /* 0x000000726810723c */ /* 0x040fe200000418ff */
[----:B------:R-:W1:Y:S07]  /*4810*/  LDSM.16.M88.4 R112, [R138] ;  /* 0x000000008a70783b */ /* 0x000e6e0000000200 */
[C---:B------:R-:W-:Y:S08]  /*4820*/  HMMA.16816.F32.BF16 R20, R104.reuse, R116, RZ ;  /* 0x000000746814723c */ /* 0x040ff000000418ff */
[C---:B------:R-:W-:Y:S01]  /*4830*/  HMMA.16816.F32.BF16 R24, R104.reuse, R118, RZ ;  /* 0x000000766818723c */ /* 0x040fe200000418ff */
[----:B------:R-:W-:Y:S07]  /*4840*/  LDSM.16.M88.4 R116, [R146] ;  /* 0x000000009274783b */ /* 0x000fee0000000200 */
[C---:B--2---:R-:W-:Y:S08]  /*4850*/  HMMA.16816.F32.BF16 R28, R104.reuse, R120, RZ ;  /* 0x00000078681c723c */ /* 0x044ff000000418ff */
[----:B------:R-:W-:Y:S01]  /*4860*/  HMMA.16816.F32.BF16 R32, R104, R122, RZ ;  /* 0x0000007a6820723c */ /* 0x000fe200000418ff */
[----:B------:R-:W2:Y:S07]  /*4870*/  LDSM.16.M88.4 R104, [R137] ;  /* 0x000000008968783b */ /* 0x000eae0000000200 */
[C---:B-----5:R-:W-:Y:S01]  /*4880*/  HMMA.16816.F32.BF16 R4, R124.reuse, R128, R4 ;  /* 0x000000807c04723c */ /* 0x060fe20000041804 */
[----:B------:R-:W5:Y:S07]  /*4890*/  LDSM.16.M88.4 R120, [R145] ;  /* 0x000000009178783b */ /* 0x000f6e0000000200 */
[C---:B------:R-:W-:Y:S01]  /*48a0*/  HMMA.16816.F32.BF16 R8, R124.reuse, R130, R8 ;  /* 0x000000827c08723c */ /* 0x040fe20000041808 */
[----:B------:R-:W4:Y:S07]  /*48b0*/  LDSM.16.M88.4 R128, [R145+0x800] ;  /* 0x000800009180783b */ /* 0x000f2e0000000200 */
[C---:B---3--:R-:W-:Y:S08]  /*48c0*/  HMMA.16816.F32.BF16 R12, R124.reuse, R108, R12 ;  /* 0x0000006c7c0c723c */ /* 0x048ff0000004180c */
[C---:B------:R-:W-:Y:S01]  /*48d0*/  HMMA.16816.F32.BF16 R16, R124.reuse, R110, R16 ;  /* 0x0000006e7c10723c */ /* 0x040fe20000041810 */
[----:B------:R-:W-:Y:S07]  /*48e0*/  LDSM.16.M88.4 R108, [R145+0x1800] ;  /* 0x00180000916c783b */ /* 0x000fee0000000200 */
[C---:B-1----:R-:W-:Y:S08]  /*48f0*/  HMMA.16816.F32.BF16 R20, R124.reuse, R112, R20 ;  /* 0x000000707c14723c */ /* 0x042ff00000041814 */
[C---:B------:R-:W-:Y:S01]  /*4900*/  HMMA.16816.F32.BF16 R24, R124.reuse, R114, R24 ;  /* 0x000000727c18723c */ /* 0x040fe20000041818 */
[----:B------:R-:W-:Y:S07]  /*4910*/  LDSM.16.M88.4 R112, [R144] ;  /* 0x000000009070783b */ /* 0x000fee0000000200 */
[C---:B--2---:R-:W-:Y:S08]  /*4920*/  HMMA.16816.F32.BF16 R28, R124.reuse, R104, R28 ;  /* 0x000000687c1c723c */ /* 0x044ff0000004181c */
[----:B------:R-:W-:Y:S01]  /*4930*/  HMMA.16816.F32.BF16 R32, R124, R106, R32 ;  /* 0x0000006a7c20723c */ /* 0x000fe20000041820 */
[----:B------:R-:W1:Y:S07]  /*4940*/  LDSM.16.M88.4 R104, [R145+0x1000] ;  /* 0x001000009168783b */ /* 0x000e6e0000000200 */
[C---:B-----5:R-:W-:Y:S01]  /*4950*/  HMMA.16816.F32.BF16 R4, R116.reuse, R120, R4 ;  /* 0x000000787404723c */ /* 0x060fe20000041804 */
[----:B------:R-:W2:Y:S07]  /*4960*/  LDSM.16.M88.4 R124, [R136] ;  /* 0x00000000887c783b */ /* 0x000eae0000000200 */
        /* <DEDUP_REMOVED lines=10> */
[----:B------:R-:W-:Y:S07]  /*4a10*/  LDSM.16.M88.4 R108, [R150+0x2000] ;  /* 0x00200000966c783b */ /* 0x000fee0000000200 */
[C---:B--2---:R-:W-:Y:S01]  /*4a20*/  HMMA.16816.F32.BF16 R4, R112.reuse, R124, R4 ;  /* 0x0000007c7004723c */ /* 0x044fe20000041804 */
[----:B------:R-:W2:Y:S07]  /*4a30*/  LDSM.16.M88.4 R116, [R149+0x2000] ;  /* 0x002000009574783b */ /* 0x000eae0000000200 */
[C---:B------:R-:W-:Y:S01]  /*4a40*/  HMMA.16816.F32.BF16 R8, R112.reuse, R126, R8 ;  /* 0x0000007e7008723c */ /* 0x040fe20000041808 */
[----:B------:R-:W5:Y:S07]  /*4a50*/  LDSM.16.M88.4 R124, [R149+0x2800] ;  /* 0x00280000957c783b */ /* 0x000f6e0000000200 */
        /* <DEDUP_REMOVED lines=8> */
[----:B------:R-:W-:Y:S07]  /*4ae0*/  LDSM.16.M88.4 R104, [R148+0x2000] ;  /* 0x002000009468783b */ /* 0x000fee0000000200 */
[C---:B--2---:R-:W-:Y:S01]  /*4af0*/  HMMA.16816.F32.BF16 R4, R108.reuse, R116, R4 ;  /* 0x000000746c04723c */ /* 0x044fe20000041804 */
[----:B------:R-:W1:Y:S07]  /*4b00*/  LDSM.16.M88.4 R112, [R135] ;  /* 0x000000008770783b */ /* 0x000e6e0000000200 */
[C---:B------:R-:W-:Y:S01]  /*4b10*/  HMMA.16816.F32.BF16 R8, R108.reuse, R118, R8 ;  /* 0x000000766c08723c */ /* 0x040fe20000041808 */
[----:B------:R-:W2:Y:S07]  /*4b20*/  LDSM.16.M88.4 R116, [R134] ;  /* 0x000000008674783b */ /* 0x000eae0000000200 */
[C---:B-----5:R-:W-:Y:S08]  /*4b30*/  HMMA.16816.F32.BF16 R12, R108.reuse, R124, R12 ;  /* 0x0000007c6c0c723c */ /* 0x060ff0000004180c */
[C---:B------:R-:W-:Y:S01]  /*4b40*/  HMMA.16816.F32.BF16 R16, R108.reuse, R126, R16 ;  /* 0x0000007e6c10723c */ /* 0x040fe20000041810 */
[----:B------:R-:W5:Y:S07]  /*4b50*/  LDSM.16.M88.4 R124, [R133] ;  /* 0x00000000857c783b */ /* 0x000f6e0000000200 */
[C---:B---3--:R-:W-:Y:S08]  /*4b60*/  HMMA.16816.F32.BF16 R20, R108.reuse, R120, R20 ;  /* 0x000000786c14723c */ /* 0x048ff00000041814 */
[C---:B------:R-:W-:Y:S01]  /*4b70*/  HMMA.16816.F32.BF16 R24, R108.reuse, R122, R24 ;  /* 0x0000007a6c18723c */ /* 0x040fe20000041818 */
[----:B------:R-:W3:Y:S07]  /*4b80*/  LDSM.16.M88.4 R120, [R132] ;  /* 0x000000008478783b */ /* 0x000eee0000000200 */
[C---:B----4-:R-:W-:Y:S08]  /*4b90*/  HMMA.16816.F32.BF16 R28, R108.reuse, R128, R28 ;  /* 0x000000806c1c723c */ /* 0x050ff0000004181c */
[----:B------:R-:W-:Y:S01]  /*4ba0*/  HMMA.16816.F32.BF16 R32, R108, R130, R32 ;  /* 0x000000826c20723c */ /* 0x000fe20000041820 */
[----:B------:R-:W-:Y:S07]  /*4bb0*/  LDSM.16.M88.4 R108, [R146+0x2000] ;  /* 0x00200000926c783b */ /* 0x000fee0000000200 */
[----:B------:R-:W4:Y:S01]  /*4bc0*/  LDSM.16.M88.4 R128, [R145+0x2000] ;  /* 0x002000009180783b */ /* 0x000f220000000200 */
        /* <DEDUP_REMOVED lines=8> */
[----:B------:R-:W-:Y:S07]  /*4c50*/  LDSM.16.M88.4 R124, [R136+0x2000] ;  /* 0x00200000887c783b */ /* 0x000fee0000000200 */
[C---:B---3--:R-:W-:Y:S08]  /*4c60*/  HMMA.16816.F32.BF16 R28, R104.reuse, R120, R28 ;  /* 0x00000078681c723c */ /* 0x048ff0000004181c */
[----:B------:R-:W-:Y:S01]  /*4c70*/  HMMA.16816.F32.BF16 R32, R104, R122, R32 ;  /* 0x0000007a6820723c */ /* 0x000fe20000041820 */
[----:B------:R-:W3:Y:S07]  /*4c80*/  LDSM.16.M88.4 R104, [R145+0x3800] ;  /* 0x003800009168783b */ /* 0x000eee0000000200 */
[----:B------:R-:W5:Y:S01]  /*4c90*/  LDSM.16.M88.4 R120, [R144+0x2000] ;  /* 0x002000009078783b */ /* 0x000f620000000200 */
[C---:B----4-:R-:W-:Y:S08]  /*4ca0*/  HMMA.16816.F32.BF16 R4, R108.reuse, R128, R4 ;  /* 0x000000806c04723c */ /* 0x050ff00000041804 */
[C---:B------:R-:W-:Y:S08]  /*4cb0*/  HMMA.16816.F32.BF16 R8, R108.reuse, R130, R8 ;  /* 0x000000826c08723c */ /* 0x040ff00000041808 */
[C---:B-1----:R-:W-:Y:S08]  /*4cc0*/  HMMA.16816.F32.BF16 R12, R108.reuse, R112, R12 ;  /* 0x000000706c0c723c */ /* 0x042ff0000004180c */
[C---:B------:R-:W-:Y:S08]  /*4cd0*/  HMMA.16816.F32.BF16 R16, R108.reuse, R114, R16 ;  /* 0x000000726c10723c */ /* 0x040ff00000041810 */
[C---:B--2---:R-:W-:Y:S08]  /*4ce0*/  HMMA.16816.F32.BF16 R20, R108.reuse, R116, R20 ;  /* 0x000000746c14723c */ /* 0x044ff00000041814 */
[C---:B------:R-:W-:Y:S08]  /*4cf0*/  HMMA.16816.F32.BF16 R24, R108.reuse, R118, R24 ;  /* 0x000000766c18723c */ /* 0x040ff00000041818 */
[C---:B---3--:R-:W-:Y:S08]  /*4d00*/  HMMA.16816.F32.BF16 R28, R108.reuse, R104, R28 ;  /* 0x000000686c1c723c */ /* 0x048ff0000004181c */
[----:B------:R-:W-:Y:S01]  /*4d10*/  HMMA.16816.F32.BF16 R32, R108, R106, R32 ;  /* 0x0000006a6c20723c */ /* 0x000fe20000041820 */
[----:B------:R-:W1:Y:S07]  /*4d20*/  LDSM.16.M88.4 R104, [R136+0x2800] ;  /* 0x002800008868783b */ /* 0x000e6e0000000200 */
[----:B------:R-:W2:Y:S01]  /*4d30*/  LDSM.16.M88.4 R108, [R136+0x3000] ;  /* 0x00300000886c783b */ /* 0x000ea20000000200 */
[C---:B-----5:R-:W-:Y:S08]  /*4d40*/  HMMA.16816.F32.BF16 R4, R120.reuse, R124, R4 ;  /* 0x0000007c7804723c */ /* 0x060ff00000041804 */
        /* <DEDUP_REMOVED lines=76> */
[----:B--234-:R-:W-:Y:S02]  /*5210*/  ULDC UR6, c[0x0][0x198] ;  /* 0x0000660000067ab9 */ /* 0x01cfe40000000800 */
[----:B------:R-:W-:Y:S04]  /*5220*/  ULEA UR6, -UR6, URZ, 0x6 ;  /* 0x0000003f06067291 */ /* 0x000fe8000f8e313f */
[----:B------:R-:W-:Y:S02]  /*5230*/  USHF.R.S32.HI UR4, URZ, 0x1f, UR6 ;  /* 0x0000001f3f047899 */ /* 0x000fe40008011406 */
[----:B------:R-:W-:Y:S04]  /*5240*/  MOV R6, UR6 ;  /* 0x0000000600067c02 */ /* 0x000fe80008000f00 */
[----:B------:R-:W-:Y:S01]  /*5250*/  MOV R3, UR4 ;  /* 0x0000000400037c02 */ /* 0x000fe20008000f00 */
[----:B------:R-:W-:-:S05]  /*5260*/  @P6 BRA `(.L_x_6531) ;  /* 0x000003b000006947 */ /* 0x000fca0003800000 */
        /* <DEDUP_REMOVED lines=10> */
[----:B------:R-:W-:Y:S02]  /*5310*/  LOP3.LUT R3, R3, c[0x0][0x2d0], RZ, 0x3c, !PT ;  /* 0x0000b40003037a12 */ /* 0x000fe400078e3cff */
[----:B------:R-:W-:Y:S02]  /*5320*/  ISETP.GE.AND P0, PT, R9, RZ, PT ;  /* 0x000000ff0900720c */ /* 0x000fe40003f06270 */
[----:B------:R-:W-:Y:S02]  /*5330*/  ISETP.GE.AND P2, PT, R3, RZ, PT ;  /* 0x000000ff0300720c */ /* 0x000fe40003f46270 */
[----:B------:R-:W-:Y:S01]  /*5340*/  LOP3.LUT R3, RZ, c[0x0][0x2d0], RZ, 0x33, !PT ;  /* 0x0000b400ff037a12 */ /* 0x000fe200078e33ff */
        /* <DEDUP_REMOVED lines=45> */
.L_x_6531:
        /* <DEDUP_REMOVED lines=20> */
.L_x_6530:
        /* <DEDUP_REMOVED lines=152> */
[----:B------:R-:W2:Y:S01]  /*60e0*/  MUFU.EX2 R129, R129 ;  /* 0x0000008100817308 */ /* 0x000ea20000000800 */
[----:B------:R-:W3:Y:S01]  /*60f0*/  LDSM.16.MT88.4 R80, [R143+0xa000] ;  /* 0x00a000008f50783b */ /* 0x000ee20000004200 */
        /* <DEDUP_REMOVED lines=22> */
[----:B------:R-:W1:Y:S01]  /*6260*/  MUFU.EX2 R173, R173 ;  /* 0x000000ad00ad7308 */ /* 0x000e620000000800 */
[--C-:B------:R-:W-:Y:S02]  /*6270*/  FFMA.FTZ R184, R181, c[0x0][0x23c], -R104.reuse ;  /* 0x00008f00b5b87a23 */ /* 0x100fe40000010868 */
[--C-:B------:R-:W-:Y:S02]  /*6280*/  FFMA.FTZ R180, R180, c[0x0][0x23c], -R105.reuse ;  /* 0x00008f00b4b47a23 */ /* 0x100fe40000010869 */
[C---:B---3--:R-:W-:Y:S04]  /*6290*/  HMMA.16816.F32.BF16 R36, R96.reuse, R80, R36 ;  /* 0x000000506024723c */ /* 0x048fe80000041824 */
[--C-:B------:R-:W-:Y:S01]  /*62a0*/  FFMA.FTZ R181, R178, c[0x0][0x23c], -R105.reuse ;  /* 0x00008f00b2b57a23 */ /* 0x100fe20000010869 */
[----:B------:R-:W-:Y:S01]  /*62b0*/  MUFU.EX2 R175, R175 ;  /* 0x000000af00af7308 */ /* 0x000fe20000000800 */
[--C-:B------:R-:W-:Y:S02]  /*62c0*/  FFMA.FTZ R178, R179, c[0x0][0x23c], -R104.reuse ;  /* 0x00008f00b3b27a23 */ /* 0x100fe40000010868 */
[C---:B------:R-:W-:Y:S01]  /*62d0*/  HMMA.16816.F32.BF16 R40, R96.reuse, R82, R40 ;  /* 0x000000526028723c */ /* 0x040fe20000041828 */
[----:B------:R-:W-:Y:S03]  /*62e0*/  LDSM.16.MT88.4 R80, [R142+0x8800] ;  /* 0x008800008e50783b */ /* 0x000fe60000004200 */
[--C-:B------:R-:W-:Y:S02]  /*62f0*/  FFMA.FTZ R177, R177, c[0x0][0x23c], -R104.reuse ;  /* 0x00008f00b1b17a23 */ /* 0x100fe40000010868 */
[--C-:B------:R-:W-:Y:S01]  /*6300*/  FFMA.FTZ R172, R172, c[0x0][0x23c], -R105.reuse ;  /* 0x00008f00acac7a23 */ /* 0x100fe20000010869 */
[----:B------:R-:W3:Y:S01]  /*6310*/  MUFU.EX2 R176, R176 ;  /* 0x000000b000b07308 */ /* 0x000ee20000000800 */
[--C-:B------:R-:W-:Y:S01]  /*6320*/  FFMA.FTZ R179, R170, c[0x0][0x23c], -R105.reuse ;  /* 0x00008f00aab37a23 */ /* 0x100fe20000010869 */
[C---:B-----5:R-:W-:Y:S03]  /*6330*/  HMMA.16816.F32.BF16 R44, R96.reuse, R72, R44 ;  /* 0x00000048602c723c */ /* 0x060fe6000004182c */
[--C-:B------:R-:W-:Y:S02]  /*6340*/  FFMA.FTZ R170, R171, c[0x0][0x23c], -R104.reuse ;  /* 0x00008f00abaa7a23 */ /* 0x100fe40000010868 */
[--C-:B------:R-:W-:Y:S03]  /*6350*/  FFMA.FTZ R169, R169, c[0x0][0x23c], -R104.reuse ;  /* 0x00008f00a9a97a23 */ /* 0x100fe60000010868 */
[----:B------:R-:W-:Y:S01]  /*6360*/  MUFU.EX2 R182, R182 ;  /* 0x000000b600b67308 */ /* 0x000fe20000000800 */
[--C-:B------:R-:W-:Y:S01]  /*6370*/  FFMA.FTZ R168, R168, c[0x0][0x23c], -R105.reuse ;  /* 0x00008f00a8a87a23 */ /* 0x100fe20000010869 */
[C---:B------:R-:W-:Y:S01]  /*6380*/  HMMA.16816.F32.BF16 R48, R96.reuse, R74, R48 ;  /* 0x0000004a6030723c */ /* 0x040fe20000041830 */
[----:B------:R-:W5:Y:S02]  /*6390*/  LDSM.16.MT88.4 R72, [R143+0x8800] ;  /* 0x008800008f48783b */ /* 0x000f640000004200 */
[----:B------:R-:W-:Y:S02]  /*63a0*/  FFMA.FTZ R105, R153, c[0x0][0x23c], -R105 ;  /* 0x00008f0099697a23 */ /* 0x000fe40000010869 */
[--C-:B------:R-:W-:Y:S03]  /*63b0*/  FFMA.FTZ R102, R102, c[0x0][0x23c], -R104.reuse ;  /* 0x00008f0066667a23 */ /* 0x100fe60000010868 */
[C---:B------:R-:W-:Y:S01]  /*63c0*/  HMMA.16816.F32.BF16 R52, R96.reuse, R68, R52 ;  /* 0x000000446034723c */ /* 0x040fe20000041834 */
[----:B------:R-:W-:Y:S03]  /*63d0*/  MUFU.EX2 R185, R185 ;  /* 0x000000b900b97308 */ /* 0x000fe60000000800 */
[----:B------:R-:W-:Y:S02]  /*63e0*/  FFMA.FTZ R104, R101, c[0x0][0x23c], -R104 ;  /* 0x00008f0065687a23 */ /* 0x000fe40000010868 */
[----:B------:R-:W-:Y:S01]  /*63f0*/  FFMA.FTZ R127, R2, R167, R127 ;  /* 0x000000a7027f7223 */ /* 0x000fe2000001007f */
[----:B--2---:R-:W-:Y:S01]  /*6400*/  F2FP.BF16.PACK_AB R68, R129, R128 ;  /* 0x000000808144723e */ /* 0x004fe200000010ff */
[C---:B------:R-:W-:Y:S03]  /*6410*/  HMMA.16816.F32.BF16 R56, R96.reuse, R70, R56 ;  /* 0x000000466038723c */ /* 0x040fe60000041838 */
[----:B------:R-:W-:Y:S01]  /*6420*/  MUFU.EX2 R183, R183 ;  /* 0x000000b700b77308 */ /* 0x000fe20000000800 */
[----:B----4-:R-:W-:Y:S01]  /*6430*/  F2FP.BF16.PACK_AB R69, R131, R130 ;  /* 0x000000828345723e */ /* 0x010fe200000010ff */
[----:B------:R-:W-:Y:S02]  /*6440*/  FFMA.FTZ R123, R0, R166, R123 ;  /* 0x000000a6007b7223 */ /* 0x000fe4000001007b */
[----:B-1----:R-:W-:Y:S01]  /*6450*/  F2FP.BF16.PACK_AB R70, R173, R174 ;  /* 0x000000aead46723e */ /* 0x002fe200000010ff */
[C---:B------:R-:W-:Y:S04]  /*6460*/  HMMA.16816.F32.BF16 R60, R96.reuse, R76, R60 ;  /* 0x0000004c603c723c */ /* 0x040fe8000004183c */
[----:B---3--:R-:W-:Y:S01]  /*6470*/  F2FP.BF16.PACK_AB R71, R176, R175 ;  /* 0x000000afb047723e */ /* 0x008fe200000010ff */
[----:B------:R-:W-:Y:S01]  /*6480*/  MUFU.EX2 R184, R184 ;  /* 0x000000b800b87308 */ /* 0x000fe20000000800 */
[----:B------:R-:W-:Y:S02]  /*6490*/  FADD.FTZ R126, R126, R127 ;  /* 0x0000007f7e7e7221 */ /* 0x000fe40000010000 */
[----:B------:R-:W-:Y:S01]  /*64a0*/  HMMA.16816.F32.BF16 R64, R96, R78, R64 ;  /* 0x0000004e6040723c */ /* 0x000fe20000041840 */
[----:B------:R-:W1:Y:S03]  /*64b0*/  LDSM.16.MT88.4 R76, [R143+0xa800] ;  /* 0x00a800008f4c783b */ /* 0x000e660000004200 */
[----:B------:R-:W-:Y:S02]  /*64c0*/  FADD.FTZ R122, R122, R123 ;  /* 0x0000007b7a7a7221 */ /* 0x000fe40000010000 */
[----:B------:R-:W-:Y:S01]  /*64d0*/  FADD.FTZ R125, R125, R126 ;  /* 0x0000007e7d7d7221 */ /* 0x000fe20000010000 */
[----:B------:R-:W-:Y:S01]  /*64e0*/  MUFU.EX2 R180, R180 ;  /* 0x000000b400b47308 */ /* 0x000fe20000000800 */
[C---:B-----5:R-:W-:Y:S05]  /*64f0*/  HMMA.16816.F32.BF16 R4, R68.reuse, R72, R4 ;  /* 0x000000484404723c */ /* 0x060fea0000041804 */
[----:B------:R-:W-:Y:S03]  /*6500*/  FADD.FTZ R125, R124, R125 ;  /* 0x0000007d7c7d7221 */ /* 0x000fe60000010000 */
[C---:B------:R-:W-:Y:S01]  /*6510*/  HMMA.16816.F32.BF16 R8, R68.reuse, R74, R8 ;  /* 0x0000004a4408723c */ /* 0x040fe20000041808 */
[----:B------:R-:W2:Y:S01]  /*6520*/  LDSM.16.MT88.4 R72, [R142+0xa800] ;  /* 0x00a800008e48783b */ /* 0x000ea20000004200 */
[----:B------:R-:W-:Y:S02]  /*6530*/  MUFU.EX2 R181, R181 ;  /* 0x000000b500b57308 */ /* 0x000fe40000000800 */
[----:B------:R-:W-:Y:S04]  /*6540*/  FADD.FTZ R128, R128, R125 ;  /* 0x0000007d80807221 */ /* 0x000fe80000010000 */
[C---:B------:R-:W-:Y:S04]  /*6550*/  HMMA.16816.F32.BF16 R12, R68.reuse, R80, R12 ;  /* 0x00000050440c723c */ /* 0x040fe8000004180c */
[----:B------:R-:W-:Y:S01]  /*6560*/  MUFU.EX2 R178, R178 ;  /* 0x000000b200b27308 */ /* 0x000fe20000000800 */
[----:B------:R-:W-:Y:S03]  /*6570*/  FADD.FTZ R129, R129, R128 ;  /* 0x0000008081817221 */ /* 0x000fe60000010000 */
[C---:B------:R-:W-:Y:S01]  /*6580*/  HMMA.16816.F32.BF16 R16, R68.reuse, R82, R16 ;  /* 0x000000524410723c */ /* 0x040fe20000041810 */
[----:B------:R-:W3:Y:S03]  /*6590*/  LDSM.16.MT88.4 R80, [R141+0xa800] ;  /* 0x00a800008d50783b */ /* 0x000ee60000004200 */
[----:B------:R-:W-:Y:S02]  /*65a0*/  FADD.FTZ R174, R174, R129 ;  /* 0x00000081aeae7221 */ /* 0x000fe40000010000 */
[----:B------:R-:W-:Y:S02]  /*65b0*/  MUFU.EX2 R177, R177 ;  /* 0x000000b100b17308 */ /* 0x000fe40000000800 */
[C---:B------:R-:W-:Y:S04]  /*65c0*/  HMMA.16816.F32.BF16 R20, R68.reuse, R84, R20 ;  /* 0x000000544414723c */ /* 0x040fe80000041814 */
[----:B------:R-:W-:Y:S04]  /*65d0*/  FADD.FTZ R173, R173, R174 ;  /* 0x000000aeadad7221 */ /* 0x000fe80000010000 */
[C---:B------:R-:W-:Y:S01]  /*65e0*/  HMMA.16816.F32.BF16 R24, R68.reuse, R86, R24 ;  /* 0x000000564418723c */ /* 0x040fe20000041818 */
[----:B------:R-:W-:Y:S01]  /*65f0*/  LDSM.16.MT88.4 R84, [R143+0x9000] ;  /* 0x009000008f54783b */ /* 0x000fe20000004200 */
[----:B------:R-:W-:Y:S06]  /*6600*/  MUFU.EX2 R172, R172 ;  /* 0x000000ac00ac7308 */ /* 0x000fec0000000800 */
[C---:B------:R-:W-:Y:S04]  /*6610*/  HMMA.16816.F32.BF16 R28, R68.reuse, R88, R28 ;  /* 0x00000058441c723c */ /* 0x040fe8000004181c */
        /* <DEDUP_REMOVED lines=8> */
[C---:B--2---:R-:W-:Y:S04]  /*66a0*/  HMMA.16816.F32.BF16 R44, R68.reuse, R72, R44 ;  /* 0x00000048442c723c */ /* 0x044fe8000004182c */
[----:B------:R-:W-:Y:S04]  /*66b0*/  MUFU.EX2 R168, R168 ;  /* 0x000000a800a87308 */ /* 0x000fe80000000800 */
[C---:B------:R-:W-:Y:S01]  /*66c0*/  HMMA.16816.F32.BF16 R48, R68.reuse, R74, R48 ;  /* 0x0000004a4430723c */ /* 0x040fe20000041830 */
[----:B------:R-:W2:Y:S05]  /*66d0*/  LDSM.16.MT88.4 R72, [R141+0x9000] ;  /* 0x009000008d48783b */ /* 0x000eaa0000004200 */
[----:B------:R4:W5:Y:S02]  /*66e0*/  MUFU.EX2 R153, R105 ;  /* 0x0000006900997308 */ /* 0x0009640000000800 */
[C---:B---3--:R-:W-:Y:S08]  /*66f0*/  HMMA.16816.F32.BF16 R52, R68.reuse, R80, R52 ;  /* 0x000000504434723c */ /* 0x048ff00000041834 */
[C---:B------:R-:W-:Y:S01]  /*6700*/  HMMA.16816.F32.BF16 R56, R68.reuse, R82, R56 ;  /* 0x000000524438723c */ /* 0x040fe20000041838 */
[----:B------:R-:W3:Y:S01]  /*6710*/  LDSM.16.MT88.4 R80, [R140+0x9000] ;  /* 0x009000008c50783b */ /* 0x000ee20000004200 */
[----:B------:R-:W-:Y:S06]  /*6720*/  MUFU.EX2 R102, R102 ;  /* 0x0000006600667308 */ /* 0x000fec0000000800 */
[C---:B-1----:R-:W-:Y:S04]  /*6730*/  HMMA.16816.F32.BF16 R60, R68.reuse, R76, R60 ;  /* 0x0000004c443c723c */ /* 0x042fe8000004183c */
[----:B------:R1:W1:Y:S01]  /*6740*/  MUFU.EX2 R101, R104 ;  /* 0x0000006800657308 */ /* 0x0002620000000800 */
[----:B----4-:R-:W-:Y:S02]  /*6750*/  F2FP.BF16.PACK_AB R105, R169, R170 ;  /* 0x000000aaa969723e */ /* 0x010fe400000010ff */
[----:B-----5:R-:W-:Y:S01]  /*6760*/  F2FP.BF16.PACK_AB R106, R153, R168 ;  /* 0x000000a8996a723e */ /* 0x020fe200000010ff */
[----:B------:R-:W-:Y:S01]  /*6770*/  HMMA.16816.F32.BF16 R64, R68, R78, R64 ;  /* 0x0000004e4440723c */ /* 0x000fe20000041840 */
[----:B------:R-:W4:Y:S06]  /*6780*/  LDSM.16.MT88.4 R76, [R143+0xb000] ;  /* 0x00b000008f4c783b */ /* 0x000f2c0000004200 */
[----:B------:R-:W-:Y:S01]  /*6790*/  F2FP.BF16.PACK_AB R68, R185, R182 ;  /* 0x000000b6b944723e */ /* 0x000fe200000010ff */
[----:B------:R-:W-:Y:S01]  /*67a0*/  FADD.FTZ R182, R182, R173 ;  /* 0x000000adb6b67221 */ /* 0x000fe20000010000 */
[----:B------:R-:W-:Y:S03]  /*67b0*/  F2FP.BF16.PACK_AB R69, R184, R183 ;  /* 0x000000b7b845723e */ /* 0x000fe600000010ff */
[----:B------:R-:W-:Y:S01]  /*67c0*/  F2FP.BF16.PACK_AB R70, R181, R180 ;  /* 0x000000b4b546723e */ /* 0x000fe200000010ff */
[----:B------:R-:W-:Y:S01]  /*67d0*/  FADD.FTZ R185, R185, R182 ;  /* 0x000000b6b9b97221 */ /* 0x000fe20000010000 */
[----:B------:R-:W-:Y:S03]  /*67e0*/  F2FP.BF16.PACK_AB R71, R177, R178 ;  /* 0x000000b2b147723e */ /* 0x000fe600000010ff */
[----:B------:R-:W-:Y:S01]  /*67f0*/  FADD.FTZ R180, R180, R185 ;  /* 0x000000b9b4b47221 */ /* 0x000fe20000010000 */
[----:B-1----:R-:W-:Y:S03]  /*6800*/  F2FP.BF16.PACK_AB R104, R179, R172 ;  /* 0x000000acb368723e */ /* 0x002fe600000010ff */
[C---:B------:R-:W-:Y:S03]  /*6810*/  HMMA.16816.F32.BF16 R4, R68.reuse, R84, R4 ;  /* 0x000000544404723c */ /* 0x040fe60000041804 */
[----:B------:R-:W-:Y:S01]  /*6820*/  F2FP.BF16.PACK_AB R107, R101, R102 ;  /* 0x00000066656b723e */ /* 0x000fe200000010ff */
        /* <DEDUP_REMOVED lines=8> */
[C---:B--2---:R-:W-:Y:S04]  /*68b0*/  HMMA.16816.F32.BF16 R20, R68.reuse, R72, R20 ;  /* 0x000000484414723c */ /* 0x044fe80000041814 */
[----:B------:R-:W-:Y:S04]  /*68c0*/  FADD.FTZ R167, R153, R168 ;  /* 0x000000a899a77221 */ /* 0x000fe80000010000 */
        /* <DEDUP_REMOVED lines=12> */
[C---:B------:R-:W-:Y:S08]  /*6990*/  HMMA.16816.F32.BF16 R56, R68.reuse, R74, R56 ;  /* 0x0000004a4438723c */ /* 0x040ff00000041838 */
[C---:B---3--:R-:W-:Y:S08]  /*69a0*/  HMMA.16816.F32.BF16 R60, R68.reuse, R80, R60 ;  /* 0x00000050443c723c */ /* 0x048ff0000004183c */
[----:B------:R-:W-:Y:S08]  /*69b0*/  HMMA.16816.F32.BF16 R64, R68, R82, R64 ;  /* 0x000000524440723c */ /* 0x000ff00000041840 */
[C---:B------:R-:W-:Y:S01]  /*69c0*/  HMMA.16816.F32.BF16 R96, R104.reuse, R92, R4 ;  /* 0x0000005c6860723c */ /* 0x040fe20000041804 */
[----:B------:R-:W2:Y:S07]  /*69d0*/  LDSM.16.MT88.4 R4, [R141+0xb800] ;  /* 0x00b800008d04783b */ /* 0x000eae0000004200 */
[C---:B------:R-:W-:Y:S01]  /*69e0*/  HMMA.16816.F32.BF16 R92, R104.reuse, R94, R8 ;  /* 0x0000005e685c723c */ /* 0x040fe20000041808 */
[----:B------:R-:W3:Y:S07]  /*69f0*/  LDSM.16.MT88.4 R8, [R140+0xb800] ;  /* 0x00b800008c08783b */ /* 0x000eee0000004200 */
[C---:B-1----:R-:W-:Y:S07]  /*6a00*/  HMMA.16816.F32.BF16 R88, R104.reuse, R84, R12 ;  /* 0x000000546858723c */ /* 0x042fee000004180c */
[----:B------:R-:W-:Y:S01]  /*6a10*/  FADD.FTZ R13, R121, R122 ;  /* 0x0000007a790d7221 */ /* 0x000fe20000010000 */
[C---:B------:R-:W-:Y:S04]  /*6a20*/  HMMA.16816.F32.BF16 R84, R104.reuse, R86, R16 ;  /* 0x000000566854723c */ /* 0x040fe80000041810 */
[----:B------:R-:W-:Y:S04]  /*6a30*/  FADD.FTZ R13, R120, R13 ;  /* 0x0000000d780d7221 */ /* 0x000fe80000010000 */
[C---:B------:R-:W-:Y:S04]  /*6a40*/  HMMA.16816.F32.BF16 R80, R104.reuse, R76, R20 ;  /* 0x0000004c6850723c */ /* 0x040fe80000041814 */
[----:B------:R-:W-:Y:S04]  /*6a50*/  FADD.FTZ R0, R130, R13 ;  /* 0x0000000d82007221 */ /* 0x000fe80000010000 */
[C---:B------:R-:W-:Y:S04]  /*6a60*/  HMMA.16816.F32.BF16 R76, R104.reuse, R78, R24 ;  /* 0x0000004e684c723c */ /* 0x040fe80000041818 */
[----:B------:R-:W-:Y:S04]  /*6a70*/  FADD.FTZ R0, R131, R0 ;  /* 0x0000000083007221 */ /* 0x000fe80000010000 */
[C---:B------:R-:W-:Y:S04]  /*6a80*/  HMMA.16816.F32.BF16 R72, R104.reuse, R108, R28 ;  /* 0x0000006c6848723c */ /* 0x040fe8000004181c */
[----:B------:R-:W-:Y:S01]  /*6a90*/  FADD.FTZ R175, R175, R0 ;  /* 0x00000000afaf7221 */ /* 0x000fe20000010000 */
[----:B------:R-:W-:Y:S03]  /*6aa0*/  IADD3 R0, R165, -0x1, RZ ;  /* 0xffffffffa5007810 */ /* 0x000fe60007ffe0ff */
[C---:B------:R-:W-:Y:S04]  /*6ab0*/  HMMA.16816.F32.BF16 R68, R104.reuse, R110, R32 ;  /* 0x0000006e6844723c */ /* 0x040fe80000041820 */
[----:B------:R-:W-:Y:S01]  /*6ac0*/  FADD.FTZ R176, R176, R175 ;  /* 0x000000afb0b07221 */ /* 0x000fe20000010000 */
[----:B------:R-:W-:Y:S02]  /*6ad0*/  MOV R165, R0 ;  /* 0x0000000000a57202 */ /* 0x000fe40000000f00 */
[----:B------:R-:W-:Y:S01]  /*6ae0*/  MOV R0, R3 ;  /* 0x0000000300007202 */ /* 0x000fe20000000f00 */
[C---:B------:R-:W-:Y:S08]  /*6af0*/  HMMA.16816.F32.BF16 R36, R104.reuse, R112, R36 ;  /* 0x000000706824723c */ /* 0x040ff00000041824 */
[C---:B------:R-:W-:Y:S08]  /*6b00*/  HMMA.16816.F32.BF16 R40, R104.reuse, R114, R40 ;  /* 0x000000726828723c */ /* 0x040ff00000041828 */
[C---:B------:R-:W-:Y:S08]  /*6b10*/  HMMA.16816.F32.BF16 R44, R104.reuse, R116, R44 ;  /* 0x00000074682c723c */ /* 0x040ff0000004182c */
[C---:B------:R-:W-:Y:S08]  /*6b20*/  HMMA.16816.F32.BF16 R48, R104.reuse, R118, R48 ;  /* 0x000000766830723c */ /* 0x040ff00000041830 */
[C---:B--2---:R-:W-:Y:S07]  /*6b30*/  HMMA.16816.F32.BF16 R52, R104.reuse, R4, R52 ;  /* 0x000000046834723c */ /* 0x044fee0000041834 */
[----:B------:R-:W-:Y:S01]  /*6b40*/  FADD.FTZ R5, R183, R176 ;  /* 0x000000b0b7057221 */ /* 0x000fe20000010000 */
[C---:B------:R-:W-:Y:S04]  /*6b50*/  HMMA.16816.F32.BF16 R56, R104.reuse, R6, R56 ;  /* 0x000000066838723c */ /* 0x040fe80000041838 */
[----:B------:R-:W-:Y:S04]  /*6b60*/  FADD.FTZ R5, R184, R5 ;  /* 0x00000005b8057221 */ /* 0x000fe80000010000 */
[C---:B---3--:R-:W-:Y:S04]  /*6b70*/  HMMA.16816.F32.BF16 R60, R104.reuse, R8, R60 ;  /* 0x00000008683c723c */ /* 0x048fe8000004183c */
[----:B------:R-:W-:Y:S04]  /*6b80*/  FADD.FTZ R178, R178, R5 ;  /* 0x00000005b2b27221 */ /* 0x000fe80000010000 */
[----:B------:R-:W-:Y:S01]  /*6b90*/  FADD.FTZ R177, R177, R178 ;  /* 0x000000b2b1b17221 */ /* 0x000fe20000010000 */
[----:B------:R-:W-:Y:S03]  /*6ba0*/  HMMA.16816.F32.BF16 R64, R104, R10, R64 ;  /* 0x0000000a6840723c */ /* 0x000fe60000041840 */
[----:B------:R-:W-:Y:S04]  /*6bb0*/  FADD.FTZ R170, R170, R177 ;  /* 0x000000b1aaaa7221 */ /* 0x000fe80000010000 */
[----:B------:R-:W-:Y:S05]  /*6bc0*/  FADD.FTZ R169, R169, R170 ;  /* 0x000000aaa9a97221 */ /* 0x000fea0000010000 */
[----:B------:R-:W-:Y:S04]  /*6bd0*/  FADD.FTZ R102, R102, R169 ;  /* 0x000000a966667221 */ /* 0x000fe80000010000 */
[----:B------:R-:W-:Y:S01]  /*6be0*/  FADD.FTZ R166, R101, R102 ;  /* 0x0000006665a67221 */ /* 0x000fe20000010000 */
[----:B------:R-:W-:-:S05]  /*6bf0*/  @P0 BRA `(.L_x_6532) ;  /* 0xffffd5f000000947 */ /* 0x000fca000383ffff */
.L_x_6528:
        /* <DEDUP_REMOVED lines=181> */
[----:B-1----:R-:W-:-:S03]  /*7750*/  MOV R42, 0x7f800000 ;  /* 0x7f800000002a7802 */ /* 0x002fc60000000f00 */
[----:B------:R3:W-:Y:S01]  /*7760*/  STS [R19+0x2000], R56 ;  /* 0x0020003813007388 */ /* 0x0007e20000000800 */
[----:B--2---:R-:W-:-:S03]  /*7770*/  @P3 FMUL.FTZ R44, R6, 0.69314718246459960938 ;  /* 0x3f317218062c3820 */ /* 0x004fc60000410000 */
[----:B------:R3:W-:Y:S01]  /*7780*/  STS [R19+0x2400], R58 ;  /* 0x0024003a13007388 */ /* 0x0007e20000000800 */
[----:B------:R-:W-:-:S03]  /*7790*/  @P3 FFMA.FTZ R42, R3, c[0x0][0x238], R44 ;  /* 0x00008e00032a3a23 */ /* 0x000fc6000001002c */
        /* <DEDUP_REMOVED lines=34> */
.L_x_6534:
[----:B------:R-:W-:Y:S05]  /*79c0*/  BSYNC B0 ;  /* 0x0000000000007941 */ /* 0x000fea0003800000 */
.L_x_6533:
        /* <DEDUP_REMOVED lines=46> */
.L_x_6535:
        /* <DEDUP_REMOVED lines=13> */
.L_x_8379:


//--------------------- .text._ZN5flash24flash_fwd_splitkv_kernelI23Flash_fwd_kernel_traitsILi128ELi64ELi64ELi4ELb0ELb0EN7cutlass10bfloat16_tE19Flash_kernel_traitsILi128ELi64ELi64ELi4ES3_EELb1ELb0ELb0ELb1ELb1ELb0ELb1ELb0EEEvNS_16Flash_fwd_paramsE --------------------------
	.section	.text._ZN5flash24flash_fwd_splitkv_kernelI23Flash_fwd_kernel_traitsILi128ELi64ELi64ELi4ELb0ELb0EN7cutlass10bfloat16_tE19Flash_kernel_traitsILi128ELi64ELi64ELi4ES3_EELb1ELb0ELb0ELb1ELb1ELb0ELb1ELb0EEEvNS_16Flash_fwd_paramsE,"ax",@progbits
	.sectioninfo	@"SHI_REGISTERS=176"
	.align	128
        .global         _ZN5flash24flash_fwd_splitkv_kernelI23Flash_fwd_kernel_traitsILi128ELi64ELi64ELi4ELb0ELb0EN7cutlass10bfloat16_tE19Flash_kernel_traitsILi128ELi64ELi64ELi4ES3_EELb1ELb0ELb0ELb1ELb1ELb0ELb1ELb0EEEvNS_16Flash_fwd_paramsE
        .type           _ZN5flash24flash_fwd_splitkv_kernelI23Flash_fwd_kernel_traitsILi128ELi64ELi64ELi4ELb0ELb0EN7cutlass10bfloat16_tE19Flash_kernel_traitsILi128ELi64ELi64ELi4ES3_EELb1ELb0ELb0ELb1ELb1ELb0ELb1ELb0EEEvNS_16Flash_fwd_paramsE,@function
        .size           _ZN5flash24flash_fwd_splitkv_kernelI23Flash_fwd_kernel_traitsILi128ELi64ELi64ELi4ELb0ELb0EN7cutlass10bfloat16_tE19Flash_kernel_traitsILi128ELi64ELi64ELi4ES3_EELb1ELb0ELb0ELb1ELb1ELb0ELb1ELb0EEEvNS_16Flash_fwd_paramsE,(.L_x_8380 - _ZN5flash24flash_fwd_splitkv_kernelI23Flash_fwd_kernel_traitsILi128ELi64ELi64ELi4ELb0ELb0EN7cutlass10bfloat16_tE19Flash_kernel_traitsILi128ELi64ELi64ELi4ES3_EELb1ELb0ELb0ELb1ELb1ELb0ELb1ELb0EEEvNS_16Flash_fwd_paramsE)
        .other          _ZN5flash24flash_fwd_splitkv_kernelI23Flash_fwd_kernel_traitsILi128ELi64ELi64ELi4ELb0ELb0EN7cutlass10bfloat16_tE19Flash_kernel_traitsILi128ELi64ELi64ELi4ES3_EELb1ELb0ELb0ELb1ELb1ELb0ELb1ELb0EEEvNS_16Flash_fwd_paramsE,@"STO_CUDA_ENTRY STV_DEFAULT"
_ZN5flash24flash_fwd_splitkv_kernelI23Flash_fwd_kernel_traitsILi128ELi64ELi64ELi4ELb0ELb0EN7cutlass10bfloat16_tE19Flash_kernel_traitsILi128ELi64ELi64ELi4ES3_EELb1ELb0ELb0ELb1ELb1ELb0ELb1ELb0EEEvNS_16Flash_fwd_paramsE:
.text._ZN5flash24flash_fwd_splitkv_kernelI23Flash_fwd_kernel_traitsILi128ELi64ELi64ELi4ELb0ELb0EN7cutlass10bfloat16_tE19Flash_kernel_traitsILi128ELi64ELi64ELi4ES3_EELb1ELb0ELb0ELb1ELb1ELb0ELb1ELb0EEEvNS_16Flash_fwd_paramsE:
        /* <DEDUP_REMOVED lines=13> */
[----:B-1----:R-:W-:Y:S02]  /*00d0*/  IMAD.MOV R0, RZ, RZ, -R5 ;  /* 0x000000ffff007224 */ /* 0x002fe400078e0a05 */
[----:B------:R-:W-:Y:S02]  /*00e0*/  IMAD.MOV.U32 R4, RZ, RZ, RZ ;  /* 0x000000ffff047224 */ /* 0x000fe400078e00ff */
[----:B------:R-:W-:-:S04]  /*00f0*/  IMAD R3, R0, c[0x0][0x1c0], RZ ;  /* 0x0000700000037a24 */ /* 0x000fc800078e02ff */
[----:B------:R-:W-:-:S04]  /*0100*/  IMAD.HI.U32 R3, R5, R3, R4 ;  /* 0x0000000305037227 */ /* 0x000fc800078e0004 */
[----:B------:R-:W-:Y:S02]  /*0110*/  @P1 IMAD.MOV.U32 R5, RZ, RZ, 0x4 ;  /* 0x00000004ff051424 */ /* 0x000fe400078e00ff */
[----:B--2---:R-:W-:-:S04]  /*0120*/  IMAD.HI.U32 R160, R3, R2, RZ ;  /* 0x0000000203a07227 */ /* 0x004fc800078e00ff */
[----:B------:R-:W-:-:S04]  /*0130*/  IMAD.MOV R3, RZ, RZ, -R160 ;  /* 0x000000ffff037224 */ /* 0x000fc800078e0aa0 */
        /* <DEDUP_REMOVED lines=10> */
[----:B------:R-:W2:Y:S05]  /*01e0*/  @P1 LDG.E R23, [R6.64] ;  /* 0x0000000a06171981 */ /* 0x000eaa000c1e1900 */
        /* <DEDUP_REMOVED lines=132> */
.L_x_6536:
        /* <DEDUP_REMOVED lines=19> */
.L_x_6537:
        /* <DEDUP_REMOVED lines=48> */
[----:B------:R-:W-:Y:S02]  /*0e60*/  ISETP.GE.AND P0, PT, R0, RZ, PT ;  /* 0x000000ff0000720c */ /* 0x000fe40003f06270 */
[----:B------:R-:W-:-:S05]  /*0e70*/  SHF.R.S32.HI R0, RZ, 0x1f, R8 ;  /* 0x0000001fff007819 */ /* 0x000fca0000011408 */
        /* <DEDUP_REMOVED lines=9> */
[----:B------:R-:W-:Y:S02]  /*0f10*/  IMAD R2, R32, c[0x0][0x184], R5 ;  /* 0x0000610020027a24 */ /* 0x000fe400078e0205 */
[----:B------:R-:W-:Y:S02]  /*0f20*/  IMAD R5, R0, c[0x0][0x198], RZ ;  /* 0x0000660000057a24 */ /* 0x000fe400078e02ff */
[----:B------:R-:W-:Y:S01]  /*0f30*/  IMAD R15, R32, c[0x0][0x18c], R15 ;  /* 0x00006300200f7a24 */ /* 0x000fe200078e020f */
[----:B------:R-:W-:Y:S01]  /*0f40*/  IADD3 R19, R19, R2, RZ ;  /* 0x0000000213137210 */ /* 0x000fe20007ffe0ff */
[----:B------:R-:W-:-:S02]  /*0f50*/  IMAD R5, R8, c[0x0][0x19c], R5 ;  /* 0x0000670008057a24 */ /* 0x000fc400078e0205 */
[----:B------:R-:W-:-:S04]  /*0f60*/  IMAD.WIDE.U32 R32, R32, c[0x0][0x188], RZ ;  /* 0x0000620020207a25 */ /* 0x000fc800078e00ff */
[----:B------:R-:W-:Y:S01]  /*0f70*/  IMAD.WIDE.U32 R22, R8, c[0x0][0x198], R18 ;  /* 0x0000660008167a25 */ /* 0x000fe200078e0012 */
[----:B------:R-:W-:-:S03]  /*0f80*/  IADD3 R15, R33, R15, RZ ;  /* 0x0000000f210f7210 */ /* 0x000fc60007ffe0ff */
[----:B------:R-:W-:Y:S02]  /*0f90*/  IMAD.IADD R23, R23, 0x1, R5 ;  /* 0x0000000117177824 */ /* 0x000fe400078e0205 */
[----:B------:R-:W-:Y:S02]  /*0fa0*/  IMAD R5, R9, c[0x0][0x1b0], RZ ;  /* 0x00006c0009057a24 */ /* 0x000fe400078e02ff */
[----:B------:R-:W-:-:S04]  /*0fb0*/  IMAD.WIDE.U32 R22, R10, c[0x0][0x1b0], R22 ;  /* 0x00006c000a167a25 */ /* 0x000fc800078e0016 */
[----:B------:R-:W-:-:S04]  /*0fc0*/  IMAD R14, R10, c[0x0][0x1b4], R5 ;  /* 0x00006d000a0e7a24 */ /* 0x000fc800078e0205 */
[----:B------:R-:W-:Y:S01]  /*0fd0*/  IMAD.IADD R14, R23, 0x1, R14 ;  /* 0x00000001170e7824 */ /* 0x000fe200078e020e */
[----:B------:R-:W-:Y:S05]  /*0fe0*/  BRA `(.L_x_6539) ;  /* 0x0000033000007947 */ /* 0x000fea0003800000 */
.L_x_6538:
[----:B-1----:R-:W-:Y:S02]  /*0ff0*/  IABS R5, c[0x0][0x1c8] ;  /* 0x0000720000057a13 */ /* 0x002fe40000000000 */
[----:B-----5:R-:W-:Y:S02]  /*1000*/  SHF.R.S32.HI R15, RZ, 0x1f, R2 ;  /* 0x0000001fff0f7819 */ /* 0x020fe40000011402 */
[----:B------:R-:W1:Y:S08]  /*1010*/  I2F.RP R7, R5 ;  /* 0x0000000500077306 */ /* 0x000e700000209400 */
[----:B-1----:R-:W1:Y:S02]  /*1020*/  MUFU.RCP R8, R7 ;  /* 0x0000000700087308 */ /* 0x002e640000001000 */
[----:B-1----:R-:W-:-:S02]  /*1030*/  IADD3 R8, R8, 0xffffffe, RZ ;  /* 0x0ffffffe08087810 */ /* 0x002fc40007ffe0ff */
[----:B------:R-:W-:-:S04]  /*1040*/  SHF.R.S32.HI R7, RZ, 0x1f, R23 ;  /* 0x0000001fff077819 */ /* 0x000fc80000011417 */
[----:B------:R-:W1:Y:S01]  /*1050*/  F2I.FTZ.U32.TRUNC.NTZ R9, R8 ;  /* 0x0000000800097305 */ /* 0x000e62000021f000 */
[----:B------:R-:W-:-:S04]  /*1060*/  IMAD R18, R7, c[0x0][0x1a0], RZ ;  /* 0x0000680007127a24 */ /* 0x000fc800078e02ff */
[----:B------:R-:W-:Y:S01]  /*1070*/  IMAD R18, R23, c[0x0][0x1a4], R18 ;  /* 0x0000690017127a24 */ /* 0x000fe200078e0212 */
[----:B-1----:R-:W-:Y:S01]  /*1080*/  IADD3 R0, RZ, -R9, RZ ;  /* 0x80000009ff007210 */ /* 0x002fe20007ffe0ff */
[----:B------:R-:W-:-:S04]  /*1090*/  IMAD.MOV.U32 R8, RZ, RZ, RZ ;  /* 0x000000ffff087224 */ /* 0x000fc800078e00ff */
[----:B------:R-:W-:Y:S01]  /*10a0*/  IMAD R4, R0, R5, RZ ;  /* 0x0000000500047224 */ /* 0x000fe200078e02ff */
[----:B------:R-:W-:-:S03]  /*10b0*/  IABS R0, R13 ;  /* 0x0000000d00007213 */ /* 0x000fc60000000000 */
[----:B------:R-:W-:Y:S01]  /*10c0*/  IMAD.HI.U32 R9, R9, R4, R8 ;  /* 0x0000000409097227 */ /* 0x000fe200078e0008 */
[----:B------:R-:W-:-:S04]  /*10d0*/  LEA R8, R28, 0xffffffc0, 0x6 ;  /* 0xffffffc01c087811 */ /* 0x000fc800078e30ff */
[----:B------:R-:W-:Y:S01]  /*10e0*/  IADD3 R20, P1, R23, R8, RZ ;  /* 0x0000000817147210 */ /* 0x000fe20007f3e0ff */
[----:B------:R-:W-:-:S04]  /*10f0*/  IMAD.HI.U32 R10, R9, R0, RZ ;  /* 0x00000000090a7227 */ /* 0x000fc800078e00ff */
[----:B------:R-:W-:Y:S01]  /*1100*/  IMAD.WIDE.U32 R22, R23, c[0x0][0x1a0], RZ ;  /* 0x0000680017167a25 */ /* 0x000fe200078e00ff */
[----:B------:R-:W-:-:S03]  /*1110*/  IADD3 R4, -R10, RZ, RZ ;  /* 0x000000ff0a047210 */ /* 0x000fc60007ffe1ff */
[----:B------:R-:W-:Y:S02]  /*1120*/  IMAD.IADD R19, R23, 0x1, R18 ;  /* 0x0000000117137824 */ /* 0x000fe400078e0212 */
[----:B------:R-:W-:Y:S01]  /*1130*/  IMAD R4, R5, R4, R0 ;  /* 0x0000000405047224 */ /* 0x000fe200078e0200 */
[----:B------:R-:W-:Y:S01]  /*1140*/  SHF.R.S32.HI R0, RZ, 0x1f, R8 ;  /* 0x0000001fff007819 */ /* 0x000fe20000011408 */
[----:B------:R-:W-:-:S03]  /*1150*/  IMAD.MOV.U32 R18, RZ, RZ, R22 ;  /* 0x000000ffff127224 */ /* 0x000fc600078e0016 */
[----:B------:R-:W-:Y:S01]  /*1160*/  ISETP.GT.U32.AND P0, PT, R5, R4, PT ;  /* 0x000000040500720c */ /* 0x000fe20003f04070 */
[----:B------:R-:W-:-:S12]  /*1170*/  IMAD.WIDE.U32 R32, R2, c[0x0][0x188], R18 ;  /* 0x0000620002207a25 */ /* 0x000fd800078e0012 */
[----:B------:R-:W-:Y:S01]  /*1180*/  @!P0 IMAD.IADD R4, R4, 0x1, -R5 ;  /* 0x0000000104048824 */ /* 0x000fe200078e0a05 */
[----:B------:R-:W-:Y:S02]  /*1190*/  @!P0 IADD3 R10, R10, 0x1, RZ ;  /* 0x000000010a0a8810 */ /* 0x000fe40007ffe0ff */
[----:B------:R-:W-:Y:S02]  /*11a0*/  ISETP.NE.AND P0, PT, RZ, c[0x0][0x1c8], PT ;  /* 0x00007200ff007a0c */ /* 0x000fe40003f05270 */
[----:B------:R-:W-:Y:S02]  /*11b0*/  ISETP.GE.U32.AND P2, PT, R4, R5, PT ;  /* 0x000000050400720c */ /* 0x000fe40003f46070 */
[----:B------:R-:W-:Y:S02]  /*11c0*/  LOP3.LUT R4, R13, c[0x0][0x1c8], RZ, 0x3c, !PT ;  /* 0x000072000d047a12 */ /* 0x000fe400078e3cff */
[----:B------:R-:W-:Y:S02]  /*11d0*/  IADD3.X R5, R7, R0, RZ, P1, !PT ;  /* 0x0000000007057210 */ /* 0x000fe40000ffe4ff */
[----:B------:R-:W-:-:S03]  /*11e0*/  ISETP.GE.AND P1, PT, R4, RZ, PT ;  /* 0x000000ff0400720c */ /* 0x000fc60003f26270 */
[----:B------:R-:W-:-:S04]  /*11f0*/  IMAD R5, R5, c[0x0][0x198], RZ ;  /* 0x0000660005057a24 */ /* 0x000fc800078e02ff */
[----:B------:R-:W-:Y:S01]  /*1200*/  IMAD R5, R20, c[0x0][0x19c], R5 ;  /* 0x0000670014057a24 */ /* 0x000fe200078e0205 */
[----:B------:R-:W-:Y:S01]  /*1210*/  @P2 IADD3 R10, R10, 0x1, RZ ;  /* 0x000000010a0a2810 */ /* 0x000fe20007ffe0ff */
[----:B------:R-:W-:-:S04]  /*1220*/  IMAD.WIDE.U32 R20, R20, c[0x0][0x198], RZ ;  /* 0x0000660014147a25 */ /* 0x000fc800078e00ff */
[----:B------:R-:W-:Y:S01]  /*1230*/  IMAD.IADD R21, R21, 0x1, R5 ;  /* 0x0000000115157824 */ /* 0x000fe200078e0205 */
[----:B------:R-:W-:Y:S01]  /*1240*/  @!P1 IADD3 R10, -R10, RZ, RZ ;  /* 0x000000ff0a0a9210 */ /* 0x000fe20007ffe1ff */
[----:B------:R-:W-:Y:S01]  /*1250*/  IMAD R5, R15, c[0x0][0x180], RZ ;  /* 0x000060000f057a24 */ /* 0x000fe200078e02ff */
[----:B------:R-:W-:Y:S01]  /*1260*/  @!P0 LOP3.LUT R10, RZ, c[0x0][0x1c8], RZ, 0x33, !PT ;  /* 0x00007200ff0a8a12 */ /* 0x000fe200078e33ff */
[----:B------:R-:W-:-:S03]  /*1270*/  IMAD.WIDE.U32 R20, R2, c[0x0][0x180], R20 ;  /* 0x0000600002147a25 */ /* 0x000fc600078e0014 */
[----:B------:R-:W-:Y:S01]  /*1280*/  SHF.R.S32.HI R9, RZ, 0x1f, R10 ;  /* 0x0000001fff097819 */ /* 0x000fe2000001140a */
[C---:B------:R-:W-:Y:S02]  /*1290*/  IMAD R4, R2.reuse, c[0x0][0x184], R5 ;  /* 0x0000610002047a24 */ /* 0x040fe400078e0205 */
[----:B------:R-:W-:Y:S02]  /*12a0*/  IMAD R15, R15, c[0x0][0x188], RZ ;  /* 0x000062000f0f7a24 */ /* 0x000fe400078e02ff */
[----:B------:R-:W-:Y:S01]  /*12b0*/  IMAD R5, R9, c[0x0][0x1b0], RZ ;  /* 0x00006c0009057a24 */ /* 0x000fe200078e02ff */
[----:B------:R-:W-:Y:S01]  /*12c0*/  IADD3 R21, R21, R4, RZ ;  /* 0x0000000415157210 */ /* 0x000fe20007ffe0ff */
[----:B------:R-:W-:Y:S02]  /*12d0*/  IMAD R15, R2, c[0x0][0x18c], R15 ;  /* 0x00006300020f7a24 */ /* 0x000fe400078e020f */
[C---:B------:R-:W-:Y:S02]  /*12e0*/  IMAD R5, R10.reuse, c[0x0][0x1b4], R5 ;  /* 0x00006d000a057a24 */ /* 0x040fe400078e0205 */
[----:B------:R-:W-:Y:S01]  /*12f0*/  IMAD.WIDE.U32 R22, R10, c[0x0][0x1b0], R20 ;  /* 0x00006c000a167a25 */ /* 0x000fe200078e0014 */
[----:B------:R-:W-:-:S04]  /*1300*/  IADD3 R15, R33, R15, RZ ;  /* 0x0000000f210f7210 */ /* 0x000fc80007ffe0ff */
[----:B------:R-:W-:Y:S02]  /*1310*/  IADD3 R14, R23, R5, RZ ;  /* 0x00000005170e7210 */ /* 0x000fe40007ffe0ff */
.L_x_6539:
[----:B------:R-:W-:Y:S01]  /*1320*/  SHF.R.S32.HI R29, RZ, 0x1f, R6 ;  /* 0x0000001fff1d7819 */ /* 0x000fe20000011406 */
[----:B------:R-:W-:Y:S01]  /*1330*/  IMAD R9, R9, c[0x0][0x1b8], RZ ;  /* 0x00006e0009097a24 */ /* 0x000fe200078e02ff */
[----:B------:R-:W-:Y:S01]  /*1340*/  SHF.R.S32.HI R21, RZ, 0x1f, R160 ;  /* 0x0000001fff157819 */ /* 0x000fe200000114a0 */
[----:B------:R-:W-:Y:S01]  /*1350*/  ULDC.64 UR4, c[0x0][0x190] ;  /* 0x0000640000047ab9 */ /* 0x000fe20000000a00 */
[CC--:B------:R-:W-:Y:S01]  /*1360*/  LEA.HI R12, R29.reuse, R6.reuse, RZ, 0x3 ;  /* 0x000000061d0c7211 */ /* 0x0c0fe200078f18ff */
[----:B------:R-:W-:Y:S01]  /*1370*/  IMAD R9, R10, c[0x0][0x1bc], R9 ;  /* 0x00006f000a097a24 */ /* 0x000fe200078e0209 */
[----:B------:R-:W-:Y:S01]  /*1380*/  LEA.HI R2, R29, R6, RZ, 0x4 ;  /* 0x000000061d027211 */ /* 0x000fe200078f20ff */
[----:B------:R-:W-:Y:S01]  /*1390*/  IMAD R21, R21, c[0x0][0x178], RZ ;  /* 0x00005e0015157a24 */ /* 0x000fe200078e02ff */
[----:B------:R-:W-:Y:S01]  /*13a0*/  SHF.R.S32.HI R26, RZ, 0x3, R12 ;  /* 0x00000003ff1a7819 */ /* 0x000fe2000001140c */
[----:B------:R-:W-:Y:S01]  /*13b0*/  USHF.L.U32 UR9, UR4, 0x5, URZ ;  /* 0x0000000504097899 */ /* 0x000fe2000800063f */
[----:B------:R-:W-:Y:S01]  /*13c0*/  LOP3.LUT R5, R12, 0xfffffff8, RZ, 0xc0, !PT ;  /* 0xfffffff80c057812 */ /* 0x000fe200078ec0ff */
[----:B------:R-:W-:Y:S01]  /*13d0*/  UMOV UR8, 0x5 ;  /* 0x0000000500087882 */ /* 0x000fe20000000000 */
[----:B------:R-:W-:Y:S01]  /*13e0*/  SHF.R.S32.HI R7, RZ, 0x4, R2 ;  /* 0x00000004ff077819 */ /* 0x000fe20000011402 */
[----:B------:R-:W-:Y:S01]  /*13f0*/  IMAD.SHL.U32 R19, R26, 0x40, RZ ;  /* 0x000000401a137824 */ /* 0x000fe200078e00ff */
[----:B------:R-:W-:Y:S01]  /*1400*/  LOP3.LUT R11, R2, 0xfffffff0, RZ, 0xc0, !PT ;  /* 0xfffffff0020b7812 */ /* 0x000fe200078ec0ff */
[----:B------:R-:W-:Y:S01]  /*1410*/  IMAD.IADD R5, R6, 0x1, -R5 ;  /* 0x0000000106057824 */ /* 0x000fe200078e0a05 */
[----:B------:R-:W-:Y:S01]  /*1420*/  LEA.HI R4, R2, R7, RZ, 0x1 ;  /* 0x0000000702047211 */ /* 0x000fe200078f08ff */
[----:B------:R-:W-:Y:S01]  /*1430*/  USHF.L.U64.HI UR5, UR4, UR8, UR5 ;  /* 0x0000000804057299 */ /* 0x000fe20008010205 */
[----:B------:R-:W-:Y:S01]  /*1440*/  LOP3.LUT R19, R19, 0x1c0, RZ, 0xc0, !PT ;  /* 0x000001c013137812 */ /* 0x000fe200078ec0ff */
[----:B------:R-:W-:Y:S01]  /*1450*/  IMAD.SHL.U32 R34, R5, 0x8, RZ ;  /* 0x0000000805227824 */ /* 0x000fe200078e00ff */
[----:B------:R-:W-:Y:S01]  /*1460*/  LOP3.LUT R4, R4, 0xfffffffe, RZ, 0xc0, !PT ;  /* 0xfffffffe04047812 */ /* 0x000fe200078ec0ff */
[----:B------:R-:W-:Y:S01]  /*1470*/  IMAD.IADD R18, R6, 0x1, -R11 ;  /* 0x0000000106127824 */ /* 0x000fe200078e0a0b */
[----:B------:R-:W-:Y:S01]  /*1480*/  SHF.R.S32.HI R27, RZ, 0x1f, R26 ;  /* 0x0000001fff1b7819 */ /* 0x000fe2000001141a */
[----:B------:R-:W-:Y:S01]  /*1490*/  ULDC.64 UR6, c[0x0][0x198] ;  /* 0x0000660000067ab9 */ /* 0x000fe20000000a00 */
[----:B------:R-:W-:Y:S01]  /*14a0*/  LOP3.LUT R2, R19, 0x38, R34, 0xf8, !PT ;  /* 0x0000003813027812 */ /* 0x000fe200078ef822 */
[----:B------:R-:W-:Y:S01]  /*14b0*/  IMAD.IADD R7, R7, 0x1, -R4 ;  /* 0x0000000107077824 */ /* 0x000fe200078e0a04 */
[----:B------:R-:W-:Y:S01]  /*14c0*/  SHF.R.S32.HI R11, RZ, 0x1f, R18 ;  /* 0x0000001fff0b7819 */ /* 0x000fe20000011412 */
[----:B------:R-:W-:Y:S01]  /*14d0*/  IMAD.WIDE R16, R17, 0x40, R26 ;  /* 0x0000004011107825 */ /* 0x000fe200078e021a */
[----:B------:R-:W-:Y:S01]  /*14e0*/  SHF.R.U32.HI R19, RZ, 0x3, R19 ;  /* 0x00000003ff137819 */ /* 0x000fe20000011613 */
[----:B------:R-:W-:Y:S01]  /*14f0*/  USHF.L.U32 UR12, UR6, 0x5, URZ ;  /* 0x00000005060c7899 */ /* 0x000fe2000800063f */
[----:B------:R-:W-:Y:S01]  /*1500*/  SHF.R.S32.HI R35, RZ, 0x1f, R34 ;  /* 0x0000001fff237819 */ /* 0x000fe20000011422 */
[----:B------:R-:W-:Y:S01]  /*1510*/  USHF.L.U64.HI UR7, UR6, UR8, UR7 ;  /* 0x0000000806077299 */ /* 0x000fe20008010207 */
[----:B------:R-:W-:-:S02]  /*1520*/  IADD3 R22, P1, R34, R22, RZ ;  /* 0x0000001622167210 */ /* 0x000fc40007f3e0ff */
[----:B------:R-:W-:Y:S01]  /*1530*/  LEA.HI R4, R11, R18, RZ, 0x3 ;  /* 0x000000120b047211 */ /* 0x000fe200078f18ff */
[----:B------:R-:W-:Y:S01]  /*1540*/  IMAD.WIDE.U32 R24, R160, c[0x0][0x178], R34 ;  /* 0x00005e00a0187a25 */ /* 0x000fe200078e0022 */
[----:B------:R-:W-:Y:S02]  /*1550*/  LOP3.LUT R19, R2, R19, RZ, 0x3c, !PT ;  /* 0x0000001302137212 */ /* 0x000fe400078e3cff */
[----:B------:R-:W-:Y:S01]  /*1560*/  SHF.R.S32.HI R11, RZ, 0x1f, R13 ;  /* 0x0000001fff0b7819 */ /* 0x000fe2000001140d */
[----:B------:R-:W-:Y:S01]  /*1570*/  IMAD R2, R160, c[0x0][0x17c], R21 ;  /* 0x00005f00a0027a24 */ /* 0x000fe200078e0215 */
[----:B------:R-:W-:Y:S01]  /*1580*/  IADD3 R32, P0, R34, R32, RZ ;  /* 0x0000002022207210 */ /* 0x000fe20007f1e0ff */
[----:B------:R-:W-:Y:S01]  /*1590*/  IMAD.X R23, R35, 0x1, R14, P1 ;  /* 0x0000000123177824 */ /* 0x000fe200008e060e */
[-C--:B------:R-:W-:Y:S01]  /*15a0*/  LEA.HI R20, R29, R6.reuse, RZ, 0x6 ;  /* 0x000000061d147211 */ /* 0x080fe200078f30ff */
[----:B------:R-:W-:Y:S01]  /*15b0*/  IMAD.IADD R25, R25, 0x1, R2 ;  /* 0x0000000119197824 */ /* 0x000fe200078e0202 */
[----:B------:R-:W-:Y:S01]  /*15c0*/  LEA.HI R29, R29, R6, RZ, 0x5 ;  /* 0x000000061d1d7211 */ /* 0x000fe200078f28ff */
[----:B------:R-:W-:-:S02]  /*15d0*/  IMAD R14, R11, c[0x0][0x1a8], RZ ;  /* 0x00006a000b0e7a24 */ /* 0x000fc400078e02ff */
[----:B------:R-:W-:Y:S01]  /*15e0*/  IMAD.WIDE.U32 R24, R13, c[0x0][0x1a8], R24 ;  /* 0x00006a000d187a25 */ /* 0x000fe200078e0018 */
[----:B------:R-:W-:-:S03]  /*15f0*/  SHF.R.S32.HI R30, RZ, 0x5, R29 ;  /* 0x00000005ff1e7819 */ /* 0x000fc6000001141d */
[----:B------:R-:W-:Y:S02]  /*1600*/  IMAD R14, R13, c[0x0][0x1ac], R14 ;  /* 0x00006b000d0e7a24 */ /* 0x000fe400078e020e */
[----:B------:R-:W-:Y:S02]  /*1610*/  IMAD.SHL.U32 R13, R5, 0x40, RZ ;  /* 0x00000040050d7824 */ /* 0x000fe400078e00ff */
[----:B------:R-:W-:Y:S01]  /*1620*/  IMAD.X R33, R35, 0x1, R15, P0 ;  /* 0x0000000123217824 */ /* 0x000fe200000e060f */
[----:B------:R-:W-:Y:S01]  /*1630*/  LOP3.LUT R15, R4, 0xfffffff8, RZ, 0xc0, !PT ;  /* 0xfffffff8040f7812 */ /* 0x000fe200078ec0ff */
[----:B------:R-:W-:Y:S01]  /*1640*/  IMAD R11, R27, c[0x0][0x198], RZ ;  /* 0x000066001b0b7a24 */ /* 0x000fe200078e02ff */
[----:B------:R-:W-:Y:S01]  /*1650*/  LOP3.LUT R13, R13, 0x1c0, RZ, 0xc0, !PT ;  /* 0x000001c00d0d7812 */ /* 0x000fe200078ec0ff */
[C---:B------:R-:W-:Y:S01]  /*1660*/  IMAD.WIDE.U32 R22, R26.reuse, c[0x0][0x198], R22 ;  /* 0x000066001a167a25 */ /* 0x040fe200078e0016 */
[----:B------:R-:W-:Y:S02]  /*1670*/  IADD3 R8, P0, R26, R8, RZ ;  /* 0x000000081a087210 */ /* 0x000fe40007f1e0ff */
[----:B------:R-:W-:Y:S01]  /*1680*/  LOP3.LUT R12, R13, 0x8, R12, 0xf8, !PT ;  /* 0x000000080d0c7812 */ /* 0x000fe200078ef80c */
[----:B------:R-:W-:Y:S01]  /*1690*/  IMAD.IADD R2, R18, 0x1, -R15 ;  /* 0x0000000112027824 */ /* 0x000fe200078e0a0f */
[----:B------:R-:W-:Y:S01]  /*16a0*/  SHF.R.U32.HI R15, RZ, 0x3, R13 ;  /* 0x00000003ff0f7819 */ /* 0x000fe2000001160d */
[----:B------:R-:W-:-:S02]  /*16b0*/  IMAD R11, R26, c[0x0][0x19c], R11 ;  /* 0x000067001a0b7a24 */ /* 0x000fc400078e020b */
[----:B------:R-:W-:Y:S01]  /*16c0*/  IMAD R13, R17, c[0x0][0x190], RZ ;  /* 0x00006400110d7a24 */ /* 0x000fe200078e02ff */
[----:B------:R-:W-:Y:S01]  /*16d0*/  LOP3.LUT R12, R12, R15, RZ, 0x3c, !PT ;  /* 0x0000000f0c0c7212 */ /* 0x000fe200078e3cff */
[----:B------:R-:W-:Y:S02]  /*16e0*/  IMAD.IADD R25, R25, 0x1, R14 ;  /* 0x0000000119197824 */ /* 0x000fe400078e020e */
[----:B------:R-:W-:Y:S01]  /*16f0*/  IMAD.X R0, R27, 0x1, R0, P0 ;  /* 0x000000011b007824 */ /* 0x000fe200000e0600 */
[----:B------:R-:W-:Y:S01]  /*1700*/  LEA R158, P0, R22, c[0x0][0x168], 0x1 ;  /* 0x00005a00169e7a11 */ /* 0x000fe200078008ff */
[----:B------:R-:W-:Y:S02]  /*1710*/  IMAD.IADD R11, R23, 0x1, R11 ;  /* 0x00000001170b7824 */ /* 0x000fe400078e020b */
[C---:B------:R-:W-:Y:S02]  /*1720*/  IMAD R13, R16.reuse, c[0x0][0x194], R13 ;  /* 0x00006500100d7a24 */ /* 0x040fe400078e020d */
[----:B------:R-:W-:Y:S01]  /*1730*/  IMAD.WIDE.U32 R16, R16, c[0x0][0x190], R24 ;  /* 0x0000640010107a25 */ /* 0x000fe200078e0018 */
[----:B------:R-:W-:-:S03]  /*1740*/  LEA.HI.X R159, R22, c[0x0][0x16c], R11, 0x1, P0 ;  /* 0x00005b00169f7a11 */ /* 0x000fc600000f0c0b */
[----:B------:R-:W-:Y:S01]  /*1750*/  IMAD.WIDE.U32 R32, R10, c[0x0][0x1b8], R32 ;  /* 0x00006e000a207a25 */ /* 0x000fe200078e0020 */
[----:B------:R-:W-:-:S03]  /*1760*/  LEA R10, P0, R16, c[0x0][0x160], 0x1 ;  /* 0x00005800100a7a11 */ /* 0x000fc600078008ff */
[----:B------:R-:W-:Y:S02]  /*1770*/  IMAD.IADD R13, R17, 0x1, R13 ;  /* 0x00000001110d7824 */ /* 0x000fe400078e020d */
[----:B------:R-:W-:Y:S02]  /*1780*/  IMAD.SHL.U32 R20, R20, 0x8, RZ ;  /* 0x0000000814147824 */ /* 0x000fe400078e00ff */
[----:B------:R-:W-:Y:S01]  /*1790*/  IMAD.IADD R33, R33, 0x1, R9 ;  /* 0x0000000121217824 */ /* 0x000fe200078e0209 */
[----:B------:R-:W-:Y:S01]  /*17a0*/  LEA.HI.X R11, R16, c[0x0][0x164], R13, 0x1, P0 ;  /* 0x00005900100b7a11 */ /* 0x000fe200000f0c0d */
[----:B------:R-:W-:Y:S01]  /*17b0*/  IMAD R9, R0, c[0x0][0x1a0], RZ ;  /* 0x0000680000097a24 */ /* 0x000fe200078e02ff */
[----:B------:R-:W-:Y:S01]  /*17c0*/  IADD3 R14, P0, R10, UR9, RZ ;  /* 0x000000090a0e7c10 */ /* 0x000fe2000ff1e0ff */
[C---:B------:R-:W-:Y:S01]  /*17d0*/  IMAD.WIDE.U32 R32, R8.reuse, c[0x0][0x1a0], R32 ;  /* 0x0000680008207a25 */ /* 0x040fe200078e0020 */
[----:B------:R-:W-:Y:S02]  /*17e0*/  LOP3.LUT R19, R19, 0x7ffffe00, R20, 0xf8, !PT ;  /* 0x7ffffe0013137812 */ /* 0x000fe400078ef814 */
[----:B------:R-:W-:Y:S01]  /*17f0*/  IADD3.X R15, R11, UR5, RZ, P0, !PT ;  /* 0x000000050b0f7c10 */ /* 0x000fe200087fe4ff */
[----:B------:R-:W-:Y:S01]  /*1800*/  IMAD R9, R8, c[0x0][0x1a4], R9 ;  /* 0x0000690008097a24 */ /* 0x000fe200078e0209 */
[----:B------:R-:W-:Y:S01]  /*1810*/  IADD3 R16, P0, R14, UR9, RZ ;  /* 0x000000090e107c10 */ /* 0x000fe2000ff1e0ff */
[----:B------:R-:W-:-:S02]  /*1820*/  IMAD.SHL.U32 R161, R19, 0x2, RZ ;  /* 0x0000000213a17824 */ /* 0x000fc400078e00ff */
        /* <DEDUP_REMOVED lines=24> */
[----:B------:R-:W-:Y:S01]  /*19b0*/  IMAD R81, R30, 0x10, R81 ;  /* 0x000000101e517824 */ /* 0x000fe200078e0251 */
[----:B------:R-:W-:-:S02]  /*19c0*/  IADD3 R151, R153, 0x20, RZ ;  /* 0x0000002099977810 */ /* 0x000fc40007ffe0ff */
[----:B------:R3:W-:Y:S04]  /*19d0*/  LDGSTS.E.BYPASS.LTC128B.128 [R161+0x3000], [R16.64+0x80] ;  /* 0x0300008010a17fae */ /* 0x0007e8000b901d4a */
        /* <DEDUP_REMOVED lines=17> */
[----:B------:R-:W-:Y:S01]  /*1af0*/  LOP3.LUT R7, R8, 0xfffffe00, RZ, 0xc0, !PT ;  /* 0xfffffe0008077812 */ /* 0x000fe200078ec0ff */
[----:B------:R4:W-:Y:S01]  /*1b00*/  LDGSTS.E.BYPASS.LTC128B.128 [R161+0x7000], [R20.64+0x80] ;  /* 0x0700008014a17fae */ /* 0x0009e2000b901d4a */
[----:B------:R-:W-:-:S03]  /*1b10*/  IMAD.MOV.U32 R8, RZ, RZ, 0x20 ;  /* 0x00000020ff087424 */ /* 0x000fc600078e00ff */
[----:B------:R2:W-:Y:S01]  /*1b20*/  LDGSTS.E.BYPASS.LTC128B.128 [R161+0x5800], [R14.64] ;  /* 0x058000000ea17fae */ /* 0x0005e2000b901d4a */
[----:B------:R-:W-:Y:S01]  /*1b30*/  IMAD R9, R30, 0x400, R7 ;  /* 0x000004001e097824 */ /* 0x000fe200078e0207 */
[----:B------:R-:W-:Y:S02]  /*1b40*/  SEL R0, R8, 0xffffffe0, !P1 ;  /* 0xffffffe008007807 */ /* 0x000fe40004800000 */
[----:B------:R2:W-:Y:S01]  /*1b50*/  LDGSTS.E.BYPASS.LTC128B.128 [R161+0x7800], [R14.64+0x80] ;  /* 0x078000800ea17fae */ /* 0x0005e2000b901d4a */
[----:B------:R-:W-:Y:S01]  /*1b60*/  IMAD.IADD R154, R9, 0x1, R4 ;  /* 0x00000001099a7824 */ /* 0x000fe200078e0204 */
[----:B------:R-:W-:Y:S01]  /*1b70*/  LOP3.LUT P1, RZ, R2, 0x4, RZ, 0xc0, !PT ;  /* 0x0000000402ff7812 */ /* 0x000fe2000782c0ff */
[----:B------:R-:W-:Y:S01]  /*1b80*/  IMAD.MOV.U32 R2, RZ, RZ, 0x40 ;  /* 0x00000040ff027424 */ /* 0x000fe200078e00ff */
[----:B------:R-:W0:Y:S01]  /*1b90*/  LDGDEPBAR ;  /* 0x00000000000079af */ /* 0x000e220000000000 */
[----:B------:R-:W-:-:S04]  /*1ba0*/  IMAD.SHL.U32 R154, R154, 0x2, RZ ;  /* 0x000000029a9a7824 */ /* 0x000fc800078e00ff */
[----:B------:R-:W-:Y:S01]  /*1bb0*/  IMAD.IADD R152, R154, 0x1, R0 ;  /* 0x000000019a987824 */ /* 0x000fe200078e0200 */
[----:B--2---:R-:W-:Y:S01]  /*1bc0*/  IADD3 R14, P0, R156, UR9, RZ ;  /* 0x000000099c0e7c10 */ /* 0x004fe2000ff1e0ff */
[----:B------:R-:W-:-:S04]  /*1bd0*/  DEPBAR.LE SB0, 0x0 ;  /* 0x000080000000791a */ /* 0x000fc80000000000 */
[----:B------:R-:W-:Y:S01]  /*1be0*/  BAR.SYNC.DEFER_BLOCKING 0x0 ;  /* 0x0000000000007b1d */ /* 0x000fe20000010000 */
[----:B------:R-:W-:Y:S02]  /*1bf0*/  IADD3.X R15, R157, UR5, RZ, P0, !PT ;  /* 0x000000059d0f7c10 */ /* 0x000fe400087fe4ff */
[----:B------:R-:W-:-:S04]  /*1c00*/  IADD3 R12, P0, R14, UR9, RZ ;  /* 0x000000090e0c7c10 */ /* 0x000fc8000ff1e0ff */
[----:B------:R-:W-:Y:S02]  /*1c10*/  IADD3.X R13, R15, UR5, RZ, P0, !PT ;  /* 0x000000050f0d7c10 */ /* 0x000fe400087fe4ff */
[----:B------:R-:W-:-:S04]  /*1c20*/  IADD3 R10, P0, R12, UR9, RZ ;  /* 0x000000090c0a7c10 */ /* 0x000fc8000ff1e0ff */
[----:B------:R-:W-:Y:S02]  /*1c30*/  IADD3.X R11, R13, UR5, RZ, P0, !PT ;  /* 0x000000050d0b7c10 */ /* 0x000fe400087fe4ff */
[----:B------:R-:W-:Y:S01]  /*1c40*/  LOP3.LUT P0, RZ, R5, 0x2, RZ, 0xc0, !PT ;  /* 0x0000000205ff7812 */ /* 0x000fe2000780c0ff */
[----:B------:R-:W-:Y:S01]  /*1c50*/  @!PT LDS RZ, [RZ] ;  /* 0x00000000fffff984 */ /* 0x000fe20000000800 */
[----:B------:R-:W-:Y:S01]  /*1c60*/  @!PT LDS RZ, [RZ] ;  /* 0x00000000fffff984 */ /* 0x000fe20000000800 */
[----:B------:R-:W-:Y:S01]  /*1c70*/  @!PT LDS RZ, [RZ] ;  /* 0x00000000fffff984 */ /* 0x000fe20000000800 */
[----:B------:R1:W-:Y:S04]  /*1c80*/  LDGSTS.E.BYPASS.LTC128B.128 [R161+0x8000], [R156.64] ;  /* 0x080000009ca17fae */ /* 0x0003e8000b901d4a */
[----:B------:R1:W-:Y:S08]  /*1c90*/  LDGSTS.E.BYPASS.LTC128B.128 [R161+0xa000], [R156.64+0x80] ;  /* 0x0a0000809ca17fae */ /* 0x0003f0000b901d4a */
[----:B------:R-:W-:-:S02]  /*1ca0*/  @P0 IADD3 R151, R153, -0x20, RZ ;  /* 0xffffffe099970810 */ /* 0x000fc40007ffe0ff */
[----:B------:R-:W-:Y:S01]  /*1cb0*/  LOP3.LUT P0, RZ, R5, 0x4, RZ, 0xc0, !PT ;  /* 0x0000000405ff7812 */ /* 0x000fe2000780c0ff */
[----:B------:R2:W-:Y:S01]  /*1cc0*/  LDGSTS.E.BYPASS.LTC128B.128 [R161+0x8800], [R14.64] ;  /* 0x088000000ea17fae */ /* 0x0005e2000b901d4a */
[C---:B------:R-:W-:Y:S02]  /*1cd0*/  SEL R5, R2.reuse, 0xffffffc0, !P1 ;  /* 0xffffffc002057807 */ /* 0x040fe40004800000 */
[----:B------:R-:W-:Y:S01]  /*1ce0*/  SEL R2, R2, 0xffffffc0, !P0 ;  /* 0xffffffc002027807 */ /* 0x000fe20004000000 */
[----:B------:R2:W-:Y:S01]  /*1cf0*/  LDGSTS.E.BYPASS.LTC128B.128 [R161+0xa800], [R14.64+0x80] ;  /* 0x0a8000800ea17fae */ /* 0x0005e2000b901d4a */
[C---:B------:R-:W-:Y:S01]  /*1d00*/  IADD3 R143, R151.reuse, 0x800, RZ ;  /* 0x00000800978f7810 */ /* 0x040fe20007ffe0ff */
[--C-:B------:R-:W-:Y:S01]  /*1d10*/  IMAD.IADD R150, R154, 0x1, R5.reuse ;  /* 0x000000019a967824 */ /* 0x100fe200078e0205 */
[----:B------:R-:W-:Y:S01]  /*1d20*/  IADD3 R142, R151, 0x1000, RZ ;  /* 0x00001000978e7810 */ /* 0x000fe20007ffe0ff */
[----:B------:R2:W-:Y:S01]  /*1d30*/  LDGSTS.E.BYPASS.LTC128B.128 [R161+0x9000], [R12.64] ;  /* 0x090000000ca17fae */ /* 0x0005e2000b901d4a */
[----:B------:R-:W-:Y:S01]  /*1d40*/  IMAD.IADD R149, R153, 0x1, R2 ;  /* 0x0000000199957824 */ /* 0x000fe200078e0202 */
[C---:B------:R-:W-:Y:S01]  /*1d50*/  IADD3 R141, R151.reuse, 0x1800, RZ ;  /* 0x00001800978d7810 */ /* 0x040fe20007ffe0ff */
[----:B------:R-:W-:Y:S01]  /*1d60*/  IMAD.IADD R148, R152, 0x1, R5 ;  /* 0x0000000198947824 */ /* 0x000fe200078e0205 */
[----:B------:R2:W-:Y:S01]  /*1d70*/  LDGSTS.E.BYPASS.LTC128B.128 [R161+0xb000], [R12.64+0x80] ;  /* 0x0b0000800ca17fae */ /* 0x0005e2000b901d4a */
[----:B------:R-:W-:Y:S01]  /*1d80*/  IMAD.IADD R140, R2, 0x1, R151 ;  /* 0x00000001028c7824 */ /* 0x000fe200078e0297 */
[----:B------:R-:W-:-:S02]  /*1d90*/  IADD3 R139, R151, 0x2000, RZ ;  /* 0x00002000978b7810 */ /* 0x000fc40007ffe0ff */
[----:B------:R5:W-:Y:S01]  /*1da0*/  LDGSTS.E.BYPASS.LTC128B.128 [R161+0x9800], [R10.64] ;  /* 0x098000000aa17fae */ /* 0x000be2000b901d4a */
[C---:B------:R-:W-:Y:S02]  /*1db0*/  IADD3 R138, R151.reuse, 0x2800, RZ ;  /* 0x00002800978a7810 */ /* 0x040fe40007ffe0ff */
[C---:B------:R-:W-:Y:S01]  /*1dc0*/  IADD3 R137, R151.reuse, 0x3000, RZ ;  /* 0x0000300097897810 */ /* 0x040fe20007ffe0ff */
[----:B------:R5:W-:Y:S01]  /*1dd0*/  LDGSTS.E.BYPASS.LTC128B.128 [R161+0xb800], [R10.64+0x80] ;  /* 0x0b8000800aa17fae */ /* 0x000be2000b901d4a */
[----:B------:R-:W-:-:S03]  /*1de0*/  IADD3 R136, R151, 0x3800, RZ ;  /* 0x0000380097887810 */ /* 0x000fc60007ffe0ff */
[----:B------:R-:W-:Y:S04]  /*1df0*/  LDSM.16.M88.4 R64, [R154] ;  /* 0x000000009a40783b */ /* 0x000fe80000000200 */
[----:B------:R-:W1:Y:S04]  /*1e00*/  LDSM.16.M88.4 R36, [R80+0x4000] ;  /* 0x004000005024783b */ /* 0x000e680000000200 */
[----:B------:R-:W4:Y:S04]  /*1e10*/  LDSM.16.M88.4 R24, [R80+0x4800] ;  /* 0x004800005018783b */ /* 0x000f280000000200 */
[----:B---3--:R-:W3:Y:S04]  /*1e20*/  LDSM.16.M88.4 R16, [R80+0x5000] ;  /* 0x005000005010783b */ /* 0x008ee80000000200 */
[----:B------:R-:W3:Y:S04]  /*1e30*/  LDSM.16.M88.4 R44, [R80+0x5800] ;  /* 0x00580000502c783b */ /* 0x000ee80000000200 */
[----:B--2---:R-:W-:Y:S04]  /*1e40*/  LDSM.16.M88.4 R12, [R152] ;  /* 0x00000000980c783b */ /* 0x004fe80000000200 */
[----:B------:R-:W2:Y:S04]  /*1e50*/  LDSM.16.M88.4 R48, [R151] ;  /* 0x000000009730783b */ /* 0x000ea80000000200 */
[----:B-----5:R-:W5:Y:S04]  /*1e60*/  LDSM.16.M88.4 R8, [R151+0x800] ;  /* 0x000800009708783b */ /* 0x020f680000000200 */
[----:B------:R-:W2:Y:S04]  /*1e70*/  LDSM.16.M88.4 R52, [R151+0x1000] ;  /* 0x001000009734783b */ /* 0x000ea80000000200 */
[----:B------:R-:W-:Y:S04]  /*1e80*/  LDSM.16.M88.4 R60, [R150] ;  /* 0x00000000963c783b */ /* 0x000fe80000000200 */
[----:B------:R-:W-:Y:S01]  /*1e90*/  LDSM.16.M88.4 R72, [R149] ;  /* 0x000000009548783b */ /* 0x000fe20000000200 */
[C---:B-1----:R-:W-:Y:S03]  /*1ea0*/  HMMA.16816.F32.BF16 R40, R64.reuse, R36, RZ ;  /* 0x000000244028723c */ /* 0x042fe600000418ff */
[----:B------:R-:W-:Y:S04]  /*1eb0*/  LDSM.16.M88.4 R76, [R149+0x1800] ;  /* 0x00180000954c783b */ /* 0x000fe80000000200 */
[----:B------:R-:W-:Y:S01]  /*1ec0*/  LDSM.16.M88.4 R56, [R140] ;  /* 0x000000008c38783b */ /* 0x000fe20000000200 */
[C---:B------:R-:W-:Y:S03]  /*1ed0*/  HMMA.16816.F32.BF16 R36, R64.reuse, R38, RZ ;  /* 0x000000264024723c */ /* 0x040fe600000418ff */
[----:B------:R-:W0:Y:S05]  /*1ee0*/  LDGDEPBAR ;  /* 0x00000000000079af */ /* 0x000e2a0000000000 */
[C---:B----4-:R-:W-:Y:S08]  /*1ef0*/  HMMA.16816.F32.BF16 R32, R64.reuse, R24, RZ ;  /* 0x000000184020723c */ /* 0x050ff000000418ff */
[C---:B---3--:R-:W-:Y:S08]  /*1f00*/  HMMA.16816.F32.BF16 R20, R64.reuse, R16, RZ ;  /* 0x000000104014723c */ /* 0x048ff000000418ff */
[C---:B------:R-:W-:Y:S08]  /*1f10*/  HMMA.16816.F32.BF16 R24, R64.reuse, R26, RZ ;  /* 0x0000001a4018723c */ /* 0x040ff000000418ff */
[C---:B------:R-:W-:Y:S08]  /*1f20*/  HMMA.16816.F32.BF16 R16, R64.reuse, R18, RZ ;  /* 0x000000124010723c */ /* 0x040ff000000418ff */
[C---:B------:R-:W-:Y:S08]  /*1f30*/  HMMA.16816.F32.BF16 R68, R64.reuse, R44, RZ ;  /* 0x0000002c4044723c */ /* 0x040ff000000418ff */
[----:B------:R-:W-:Y:S01]  /*1f40*/  HMMA.16816.F32.BF16 R64, R64, R46, RZ ;  /* 0x0000002e4040723c */ /* 0x000fe200000418ff */
[----:B------:R-:W1:Y:S07]  /*1f50*/  LDSM.16.M88.4 R44, [R151+0x1800] ;  /* 0x00180000972c783b */ /* 0x000e6e0000000200 */
        /* <DEDUP_REMOVED lines=9> */
[C---:B-1----:R-:W-:Y:S08]  /*1ff0*/  HMMA.16816.F32.BF16 R68, R12.reuse, R44, R68 ;  /* 0x0000002c0c44723c */ /* 0x042ff00000041844 */
[----:B------:R-:W-:Y:S01]  /*2000*/  HMMA.16816.F32.BF16 R64, R12, R46, R64 ;  /* 0x0000002e0c40723c */ /* 0x000fe20000041840 */
[----:B------:R-:W1:Y:S04]  /*2010*/  LDSM.16.M88.4 R12, [R148] ;  /* 0x00000000940c783b */ /* 0x000e680000000200 */
[----:B------:R-:W4:Y:S03]  /*2020*/  LDSM.16.M88.4 R44, [R140+0x1000] ;  /* 0x001000008c2c783b */ /* 0x000f260000000200 */
[C---:B------:R-:W-:Y:S08]  /*2030*/  HMMA.16816.F32.BF16 R40, R60.reuse, R72, R40 ;  /* 0x000000483c28723c */ /* 0x040ff00000041828 */
[C---:B------:R-:W-:Y:S01]  /*2040*/  HMMA.16816.F32.BF16 R36, R60.reuse, R74, R36 ;  /* 0x0000004a3c24723c */ /* 0x040fe20000041824 */
[----:B------:R-:W5:Y:S07]  /*2050*/  LDSM.16.M88.4 R72, [R140+0x1800] ;  /* 0x001800008c48783b */ /* 0x000f6e0000000200 */
        /* <DEDUP_REMOVED lines=22> */
[----:B------:R-:W4:Y:S03]  /*21c0*/  LDSM.16.M88.4 R72, [R151+0x3800] ;  /* 0x003800009748783b */ /* 0x000f260000000200 */
[C---:B--2---:R-:W-:Y:S08]  /*21d0*/  HMMA.16816.F32.BF16 R40, R48.reuse, R8, R40 ;  /* 0x000000083028723c */ /* 0x044ff00000041828 */
        /* <DEDUP_REMOVED lines=10> */
[----:B------:R-:W3:Y:S04]  /*2280*/  LDSM.16.M88.4 R56, [R149+0x2000] ;  /* 0x002000009538783b */ /* 0x000ee80000000200 */
[----:B------:R-:W-:Y:S03]  /*2290*/  LDSM.16.M88.4 R48, [R149+0x3000] ;  /* 0x003000009530783b */ /* 0x000fe60000000200 */
[C---:B----4-:R-:W-:Y:S08]  /*22a0*/  HMMA.16816.F32.BF16 R40, R76.reuse, R44, R40 ;  /* 0x0000002c4c28723c */ /* 0x050ff00000041828 */
[C---:B------:R-:W-:Y:S01]  /*22b0*/  HMMA.16816.F32.BF16 R36, R76.reuse, R46, R36 ;  /* 0x0000002e4c24723c */ /* 0x040fe20000041824 */
[----:B------:R-:W4:Y:S07]  /*22c0*/  LDSM.16.M88.4 R44, [R149+0x3800] ;  /* 0x00380000952c783b */ /* 0x000f2e0000000200 */
[C---:B-----5:R-:W-:Y:S08]  /*22d0*/  HMMA.16816.F32.BF16 R32, R76.reuse, R12, R32 ;  /* 0x0000000c4c20723c */ /* 0x060ff00000041820 */
[C---:B------:R-:W-:Y:S08]  /*22e0*/  HMMA.16816.F32.BF16 R68, R76.reuse, R72, R68 ;  /* 0x000000484c44723c */ /* 0x040ff00000041844 */
[C---:B------:R-:W-:Y:S01]  /*22f0*/  HMMA.16816.F32.BF16 R24, R76.reuse, R14, R24 ;  /* 0x0000000e4c18723c */ /* 0x040fe20000041818 */
[----:B------:R-:W-:Y:S07]  /*2300*/  LDSM.16.M88.4 R12, [R140+0x2000] ;  /* 0x002000008c0c783b */ /* 0x000fee0000000200 */
[C---:B--2---:R-:W-:Y:S08]  /*2310*/  HMMA.16816.F32.BF16 R20, R76.reuse, R8, R20 ;  /* 0x000000084c14723c */ /* 0x044ff00000041814 */
[----:B------:R-:W-:Y:S01]  /*2320*/  HMMA.16816.F32.BF16 R16, R76, R10, R16 ;  /* 0x0000000a4c10723c */ /* 0x000fe20000041810 */
[----:B------:R-:W2:Y:S07]  /*2330*/  LDSM.16.M88.4 R8, [R148+0x2000] ;  /* 0x002000009408783b */ /* 0x000eae0000000200 */
[----:B-1----:R-:W-:Y:S07]  /*2340*/  HMMA.16816.F32.BF16 R32, R60, R52, R32 ;  /* 0x000000343c20723c */ /* 0x002fee0000041820 */
[----:B------:R-:W-:Y:S01]  /*2350*/  LOP3.LUT R53, R29, 0xffffffe0, RZ, 0xc0, !PT ;  /* 0xffffffe01d357812 */ /* 0x000fe200078ec0ff */
[----:B------:R-:W-:Y:S01]  /*2360*/  HMMA.16816.F32.BF16 R64, R76, R74, R64 ;  /* 0x0000004a4c40723c */ /* 0x000fe20000041840 */
[----:B------:R-:W-:-:S03]  /*2370*/  SHF.R.S32.HI R29, RZ, 0x1f, R29 ;  /* 0x0000001fff1d7819 */ /* 0x000fc6000001141d */
[C---:B------:R-:W-:Y:S02]  /*2380*/  IMAD.IADD R2, R6.reuse, 0x1, -R53 ;  /* 0x0000000106027824 */ /* 0x040fe400078e0a35 */
[----:B------:R-:W-:Y:S02]  /*2390*/  IMAD.SHL.U32 R53, R6, 0x2, RZ ;  /* 0x0000000206357824 */ /* 0x000fe400078e00ff */
[C---:B---3--:R-:W-:Y:S08]  /*23a0*/  HMMA.16816.F32.BF16 R40, R60.reuse, R56, R40 ;  /* 0x000000383c28723c */ /* 0x048ff00000041828 */
[C---:B----4-:R-:W-:Y:S07]  /*23b0*/  HMMA.16816.F32.BF16 R68, R60.reuse, R44, R68 ;  /* 0x0000002c3c44723c */ /* 0x050fee0000041844 */
[----:B------:R-:W-:Y:S01]  /*23c0*/  SHF.R.S32.HI R45, RZ, 0x1f, R2 ;  /* 0x0000001fff2d7819 */ /* 0x000fe20000011402 */
[----:B------:R-:W-:Y:S03]  /*23d0*/  HMMA.16816.F32.BF16 R36, R60, R58, R36 ;  /* 0x0000003a3c24723c */ /* 0x000fe60000041824 */
[----:B------:R-:W-:-:S04]  /*23e0*/  LEA.HI R164, R45, R2, RZ, 0x2 ;  /* 0x000000022da47211 */ /* 0x000fc800078f10ff */
[----:B------:R-:W-:Y:S01]  /*23f0*/  SHF.R.S32.HI R164, RZ, 0x2, R164 ;  /* 0x00000002ffa47819 */ /* 0x000fe200000114a4 */
[----:B------:R-:W-:Y:S03]  /*2400*/  HMMA.16816.F32.BF16 R20, R60, R48, R20 ;  /* 0x000000303c14723c */ /* 0x000fe60000041814 */
[----:B------:R-:W-:-:S04]  /*2410*/  IADD3 R2, R81, 0x1, R164 ;  /* 0x0000000151027810 */ /* 0x000fc80007ffe0a4 */
[----:B------:R-:W-:Y:S01]  /*2420*/  IADD3 R2, R31, -c[0x0][0x214], R2 ;  /* 0x800085001f027a10 */ /* 0x000fe20007ffe002 */
[----:B------:R-:W-:Y:S01]  /*2430*/  HMMA.16816.F32.BF16 R16, R60, R50, R16 ;  /* 0x000000323c10723c */ /* 0x000fe20000041810 */
[----:B------:R-:W1:Y:S02]  /*2440*/  LDSM.16.M88.4 R48, [R140+0x2800] ;  /* 0x002800008c30783b */ /* 0x000e640000000200 */
[----:B------:R-:W-:Y:S02]  /*2450*/  IADD3 R52, R2, c[0x0][0x2e8], RZ ;  /* 0x0000ba0002347a10 */ /* 0x000fe40007ffe0ff */
[----:B------:R-:W-:-:S03]  /*2460*/  LEA.HI R2, R29, R30, RZ, 0x2 ;  /* 0x0000001e1d027211 */ /* 0x000fc600078f10ff */
[----:B------:R-:W-:Y:S01]  /*2470*/  HMMA.16816.F32.BF16 R24, R60, R54, R24 ;  /* 0x000000363c18723c */ /* 0x000fe20000041818 */
[----:B------:R-:W-:-:S05]  /*2480*/  LOP3.LUT R165, R2, 0xfffffffc, RZ, 0xc0, !PT ;  /* 0xfffffffc02a57812 */ /* 0x000fca00078ec0ff */
[----:B------:R-:W-:Y:S01]  /*2490*/  IMAD.IADD R165, R30, 0x1, -R165 ;  /* 0x000000011ea57824 */ /* 0x000fe200078e0aa5 */
[----:B------:R-:W-:Y:S01]  /*24a0*/  IADD3 R54, R28, -0x1, RZ ;  /* 0xffffffff1c367810 */ /* 0x000fe20007ffe0ff */
[----:B------:R-:W-:Y:S01]  /*24b0*/  HMMA.16816.F32.BF16 R64, R60, R46, R64 ;  /* 0x0000002e3c40723c */ /* 0x000fe20000041840 */
[----:B------:R-:W3:Y:S02]  /*24c0*/  LDSM.16.M88.4 R44, [R140+0x3000] ;  /* 0x003000008c2c783b */ /* 0x000ee40000000200 */
[C---:B------:R-:W-:Y:S01]  /*24d0*/  ISETP.GT.AND P0, PT, R54.reuse, R155, PT ;  /* 0x0000009b3600720c */ /* 0x040fe20003f04270 */
[----:B------:R-:W-:-:S04]  /*24e0*/  IMAD.SHL.U32 R6, R54, 0x40, RZ ;  /* 0x0000004036067824 */ /* 0x000fc800078e00ff */
[----:B--2---:R-:W-:Y:S01]  /*24f0*/  HMMA.16816.F32.BF16 R40, R8, R12, R40 ;  /* 0x0000000c0828723c */ /* 0x004fe20000041828 */
[----:B------:R-:W-:-:S04]  /*2500*/  LOP3.LUT R53, R6, 0x6, R53, 0xf8, !PT ;  /* 0x0000000606357812 */ /* 0x000fc800078ef835 */
[C---:B------:R-:W-:Y:S02]  /*2510*/  LOP3.LUT R29, R53.reuse, 0x8, RZ, 0xfc, !PT ;  /* 0x00000008351d7812 */ /* 0x040fe400078efcff */
[C---:B------:R-:W-:Y:S01]  /*2520*/  IADD3 R12, R52.reuse, 0x8, RZ ;  /* 0x00000008340c7810 */ /* 0x040fe20007ffe0ff */
[----:B------:R-:W-:Y:S01]  /*2530*/  HMMA.16816.F32.BF16 R36, R8, R14, R36 ;  /* 0x0000000e0824723c */ /* 0x000fe20000041824 */
[----:B------:R-:W-:Y:S02]  /*2540*/  LOP3.LUT R13, R53, 0x1, RZ, 0xfc, !PT ;  /* 0x00000001350d7812 */ /* 0x000fe400078efcff */
[-C--:B------:R-:W-:Y:S02]  /*2550*/  IMNMX R52, R52, R31.reuse, PT ;  /* 0x0000001f34347217 */ /* 0x080fe40003800200 */
[----:B------:R-:W-:Y:S02]  /*2560*/  IMNMX R2, R12, R31, PT ;  /* 0x0000001f0c027217 */ /* 0x000fe40003800200 */
[----:B------:R-:W-:-:S02]  /*2570*/  ISETP.GE.AND P4, PT, R13, R52, PT ;  /* 0x000000340d00720c */ /* 0x000fc40003f86270 */
[----:B------:R-:W-:Y:S01]  /*2580*/  ISETP.GE.AND P2, PT, R13, R2, PT ;  /* 0x000000020d00720c */ /* 0x000fe20003f46270 */
[----:B-1----:R-:W-:Y:S01]  /*2590*/  HMMA.16816.F32.BF16 R32, R8, R48, R32 ;  /* 0x000000300820723c */ /* 0x002fe20000041820 */
[----:B------:R-:W1:Y:S01]  /*25a0*/  LDSM.16.M88.4 R12, [R140+0x3800] ;  /* 0x003800008c0c783b */ /* 0x000e620000000200 */
[----:B------:R-:W-:Y:S01]  /*25b0*/  ISETP.GE.AND P1, PT, R53, R52, PT ;  /* 0x000000343500720c */ /* 0x000fe20003f26270 */
[----:B------:R-:W-:-:S04]  /*25c0*/  DEPBAR.LE SB0, 0x0 ;  /* 0x000080000000791a */ /* 0x000fc80000000000 */
[C---:B------:R-:W-:Y:S01]  /*25d0*/  ISETP.GE.AND P5, PT, R53.reuse, R2, PT ;  /* 0x000000023500720c */ /* 0x040fe20003fa6270 */
[C---:B------:R-:W-:Y:S01]  /*25e0*/  HMMA.16816.F32.BF16 R24, R8.reuse, R50, R24 ;  /* 0x000000320818723c */ /* 0x040fe20000041818 */
[----:B------:R-:W-:Y:S02]  /*25f0*/  LOP3.LUT R31, R53, 0x9, RZ, 0xfc, !PT ;  /* 0x00000009351f7812 */ /* 0x000fe400078efcff */
[----:B------:R-:W-:Y:S02]  /*2600*/  FSEL R49, R40, -INF , !P1 ;  /* 0xff80000028317808 */ /* 0x000fe40004800000 */
[C---:B------:R-:W-:Y:S02]  /*2610*/  ISETP.GE.AND P3, PT, R29.reuse, R52, PT ;  /* 0x000000341d00720c */ /* 0x040fe40003f66270 */
[----:B------:R-:W-:Y:S01]  /*2620*/  ISETP.GE.AND P1, PT, R29, R2, PT ;  /* 0x000000021d00720c */ /* 0x000fe20003f26270 */
[----:B---3--:R-:W-:Y:S01]  /*2630*/  HMMA.16816.F32.BF16 R20, R8, R44, R20 ;  /* 0x0000002c0814723c */ /* 0x008fe20000041814 */
[----:B------:R-:W-:-:S02]  /*2640*/  FSEL R42, R42, -INF , !P5 ;  /* 0xff8000002a2a7808 */ /* 0x000fc40006800000 */
[----:B------:R-:W-:Y:S02]  /*2650*/  FSEL R41, R41, -INF , !P4 ;  /* 0xff80000029297808 */ /* 0x000fe40006000000 */
[----:B------:R-:W-:Y:S01]  /*2660*/  LOP3.LUT R29, R53, 0x10, RZ, 0xfc, !PT ;  /* 0x00000010351d7812 */ /* 0x000fe200078efcff */
[----:B------:R-:W-:Y:S01]  /*2670*/  BAR.SYNC.DEFER_BLOCKING 0x0 ;  /* 0x0000000000007b1d */ /* 0x000fe20000010000 */
[C---:B------:R-:W-:Y:S01]  /*2680*/  ISETP.GE.AND P5, PT, R31.reuse, R52, PT ;  /* 0x000000341f00720c */ /* 0x040fe20003fa6270 */
[----:B------:R-:W-:Y:S01]  /*2690*/  HMMA.16816.F32.BF16 R16, R8, R46, R16 ;  /* 0x0000002e0810723c */ /* 0x000fe20000041810 */
[----:B------:R-:W-:Y:S02]  /*26a0*/  ISETP.GE.AND P4, PT, R31, R2, PT ;  /* 0x000000021f00720c */ /* 0x000fe40003f86270 */
[----:B------:R-:W-:Y:S02]  /*26b0*/  FSEL R40, R43, -INF , !P2 ;  /* 0xff8000002b287808 */ /* 0x000fe40005000000 */
[----:B------:R-:W-:-:S02]  /*26c0*/  LOP3.LUT R31, R53, 0x11, RZ, 0xfc, !PT ;  /* 0x00000011351f7812 */ /* 0x000fc400078efcff */
[----:B------:R-:W-:Y:S02]  /*26d0*/  FSEL R43, R36, -INF , !P3 ;  /* 0xff800000242b7808 */ /* 0x000fe40005800000 */
[C---:B------:R-:W-:Y:S02]  /*26e0*/  ISETP.GE.AND P2, PT, R29.reuse, R52, PT ;  /* 0x000000341d00720c */ /* 0x040fe40003f46270 */
[----:B------:R-:W-:Y:S02]  /*26f0*/  ISETP.GE.AND P3, PT, R29, R2, PT ;  /* 0x000000021d00720c */ /* 0x000fe40003f66270 */
[----:B------:R-:W-:Y:S02]  /*2700*/  FSEL R30, R38, -INF , !P1 ;  /* 0xff800000261e7808 */ /* 0x000fe40004800000 */
[----:B------:R-:W-:Y:S02]  /*2710*/  FSEL R37, R37, -INF , !P5 ;  /* 0xff80000025257808 */ /* 0x000fe40006800000 */
[----:B------:R-:W-:Y:S01]  /*2720*/  LOP3.LUT R29, R53, 0x18, RZ, 0xfc, !PT ;  /* 0x00000018351d7812 */ /* 0x000fe200078efcff */
[----:B-1----:R-:W-:Y:S01]  /*2730*/  HMMA.16816.F32.BF16 R68, R8, R12, R68 ;  /* 0x0000000c0844723c */ /* 0x002fe20000041844 */
[----:B------:R-:W-:-:S02]  /*2740*/  ISETP.GE.AND P1, PT, R31, R52, PT ;  /* 0x000000341f00720c */ /* 0x000fc40003f26270 */
[----:B------:R-:W-:Y:S02]  /*2750*/  ISETP.GE.AND P5, PT, R31, R2, PT ;  /* 0x000000021f00720c */ /* 0x000fe40003fa6270 */
[----:B------:R-:W-:Y:S02]  /*2760*/  LOP3.LUT R31, R53, 0x19, RZ, 0xfc, !PT ;  /* 0x00000019351f7812 */ /* 0x000fe400078efcff */
[----:B------:R-:W-:Y:S01]  /*2770*/  FSEL R48, R39, -INF , !P4 ;  /* 0xff80000027307808 */ /* 0x000fe20006000000 */
[----:B------:R-:W-:Y:S01]  /*2780*/  HMMA.16816.F32.BF16 R64, R8, R14, R64 ;  /* 0x0000000e0840723c */ /* 0x000fe20000041840 */
[----:B------:R-:W-:Y:S02]  /*2790*/  FSEL R57, R32, -INF , !P2 ;  /* 0xff80000020397808 */ /* 0x000fe40005000000 */
[C---:B------:R-:W-:Y:S02]  /*27a0*/  ISETP.GE.AND P4, PT, R29.reuse, R52, PT ;  /* 0x000000341d00720c */ /* 0x040fe40003f86270 */
[----:B------:R-:W-:-:S02]  /*27b0*/  ISETP.GE.AND P2, PT, R29, R2, PT ;  /* 0x000000021d00720c */ /* 0x000fc40003f46270 */
[----:B------:R-:W-:Y:S02]  /*27c0*/  FSEL R34, R34, -INF , !P3 ;  /* 0xff80000022227808 */ /* 0x000fe40005800000 */
[----:B------:R-:W-:Y:S02]  /*27d0*/  LOP3.LUT R29, R53, 0x20, RZ, 0xfc, !PT ;  /* 0x00000020351d7812 */ /* 0x000fe400078efcff */
[----:B------:R-:W-:Y:S02]  /*27e0*/  FSEL R74, R35, -INF , !P5 ;  /* 0xff800000234a7808 */ /* 0x000fe40006800000 */
[----:B------:R-:W-:Y:S02]  /*27f0*/  ISETP.GE.AND P3, PT, R31, R52, PT ;  /* 0x000000341f00720c */ /* 0x000fe40003f66270 */
[----:B------:R-:W-:Y:S02]  /*2800*/  FSEL R33, R33, -INF , !P1 ;  /* 0xff80000021217808 */ /* 0x000fe40004800000 */
[----:B------:R-:W-:-:S02]  /*2810*/  LOP3.LUT R35, R53, 0x21, RZ, 0xfc, !PT ;  /* 0x0000002135237812 */ /* 0x000fc400078efcff */
[----:B------:R-:W-:Y:S02]  /*2820*/  ISETP.GE.AND P1, PT, R31, R2, PT ;  /* 0x000000021f00720c */ /* 0x000fe40003f26270 */
[----:B------:R-:W-:Y:S02]  /*2830*/  FSEL R31, R24, -INF , !P4 ;  /* 0xff800000181f7808 */ /* 0x000fe40006000000 */
[C---:B------:R-:W-:Y:S02]  /*2840*/  ISETP.GE.AND P5, PT, R29.reuse, R52, PT ;  /* 0x000000341d00720c */ /* 0x040fe40003fa6270 */
[----:B------:R-:W-:Y:S02]  /*2850*/  ISETP.GE.AND P4, PT, R29, R2, PT ;  /* 0x000000021d00720c */ /* 0x000fe40003f86270 */
[----:B------:R-:W-:Y:S02]  /*2860*/  FSEL R72, R26, -INF , !P2 ;  /* 0xff8000001a487808 */ /* 0x000fe40005000000 */
[----:B------:R-:W-:-:S02]  /*2870*/  ISETP.GE.AND P2, PT, R35, R52, PT ;  /* 0x000000342300720c */ /* 0x000fc40003f46270 */
[----:B------:R-:W-:Y:S02]  /*2880*/  FSEL R29, R25, -INF , !P3 ;  /* 0xff800000191d7808 */ /* 0x000fe40005800000 */
[C---:B------:R-:W-:Y:S02]  /*2890*/  LOP3.LUT R25, R53.reuse, 0x28, RZ, 0xfc, !PT ;  /* 0x0000002835197812 */ /* 0x040fe400078efcff */
[----:B------:R-:W-:Y:S02]  /*28a0*/  LOP3.LUT R13, R53, 0x29, RZ, 0xfc, !PT ;  /* 0x00000029350d7812 */ /* 0x000fe400078efcff */
[----:B------:R-:W-:Y:S02]  /*28b0*/  FSEL R12, R27, -INF , !P1 ;  /* 0xff8000001b0c7808 */ /* 0x000fe40004800000 */
[----:B------:R-:W-:Y:S02]  /*28c0*/  FSEL R112, R22, -INF , !P4 ;  /* 0xff80000016707808 */ /* 0x000fe40006000000 */
[----:B------:R-:W-:-:S02]  /*28d0*/  FSEL R27, R21, -INF , !P2 ;  /* 0xff800000151b7808 */ /* 0x000fc40005000000 */
[----:B------:R-:W-:Y:S02]  /*28e0*/  ISETP.GE.AND P3, PT, R35, R2, PT ;  /* 0x000000022300720c */ /* 0x000fe40003f66270 */
[-C--:B------:R-:W-:Y:S02]  /*28f0*/  ISETP.GE.AND P1, PT, R25, R52.reuse, PT ;  /* 0x000000341900720c */ /* 0x080fe40003f26270 */
[C---:B------:R-:W-:Y:S02]  /*2900*/  ISETP.GE.AND P4, PT, R13.reuse, R52, PT ;  /* 0x000000340d00720c */ /* 0x040fe40003f86270 */
[----:B------:R-:W-:Y:S02]  /*2910*/  ISETP.GE.AND P2, PT, R13, R2, PT ;  /* 0x000000020d00720c */ /* 0x000fe40003f46270 */
[C---:B------:R-:W-:Y:S02]  /*2920*/  LOP3.LUT R13, R53.reuse, 0x30, RZ, 0xfc, !PT ;  /* 0x00000030350d7812 */ /* 0x040fe400078efcff */
[----:B------:R-:W-:-:S02]  /*2930*/  LOP3.LUT R11, R53, 0x31, RZ, 0xfc, !PT ;  /* 0x00000031350b7812 */ /* 0x000fc400078efcff */
[----:B------:R-:W-:Y:S02]  /*2940*/  FSEL R109, R20, -INF , !P5 ;  /* 0xff800000146d7808 */ /* 0x000fe40006800000 */
[----:B------:R-:W-:Y:S02]  /*2950*/  FSEL R116, R23, -INF , !P3 ;  /* 0xff80000017747808 */ /* 0x000fe40005800000 */
[----:B------:R-:W-:Y:S02]  /*2960*/  FSEL R111, R16, -INF , !P1 ;  /* 0xff800000106f7808 */ /* 0x000fe40004800000 */
[----:B------:R-:W-:Y:S02]  /*2970*/  FSEL R24, R19, -INF , !P2 ;  /* 0xff80000013187808 */ /* 0x000fe40005000000 */
[----:B------:R-:W-:Y:S02]  /*2980*/  ISETP.GE.AND P5, PT, R25, R2, PT ;  /* 0x000000021900720c */ /* 0x000fe40003fa6270 */
[----:B------:R-:W-:-:S02]  /*2990*/  LOP3.LUT R9, R53, 0x38, RZ, 0xfc, !PT ;  /* 0x0000003835097812 */ /* 0x000fc400078efcff */
[-C--:B------:R-:W-:Y:S02]  /*29a0*/  ISETP.GE.AND P3, PT, R13, R52.reuse, PT ;  /* 0x000000340d00720c */ /* 0x080fe40003f66270 */
[----:B------:R-:W-:Y:S02]  /*29b0*/  ISETP.GE.AND P1, PT, R11, R52, PT ;  /* 0x000000340b00720c */ /* 0x000fe40003f26270 */
[----:B------:R-:W-:Y:S02]  /*29c0*/  ISETP.GE.AND P2, PT, R13, R2, PT ;  /* 0x000000020d00720c */ /* 0x000fe40003f46270 */
[----:B------:R-:W-:Y:S02]  /*29d0*/  LOP3.LUT R53, R53, 0x39, RZ, 0xfc, !PT ;  /* 0x0000003935357812 */ /* 0x000fe400078efcff */
[----:B------:R-:W-:Y:S02]  /*29e0*/  FSEL R26, R18, -INF , !P5 ;  /* 0xff800000121a7808 */ /* 0x000fe40006800000 */
[----:B------:R-:W-:-:S02]  /*29f0*/  FSEL R25, R17, -INF , !P4 ;  /* 0xff80000011197808 */ /* 0x000fc40006000000 */
[----:B------:R-:W-:Y:S02]  /*2a00*/  FSEL R125, R68, -INF , !P3 ;  /* 0xff800000447d7808 */ /* 0x000fe40005800000 */
[----:B------:R-:W-:Y:S02]  /*2a10*/  FSEL R122, R70, -INF , !P2 ;  /* 0xff800000467a7808 */ /* 0x000fe40005000000 */
[----:B------:R-:W-:Y:S02]  /*2a20*/  FSEL R121, R69, -INF , !P1 ;  /* 0xff80000045797808 */ /* 0x000fe40004800000 */
[-C--:B------:R-:W-:Y:S02]  /*2a30*/  ISETP.GE.AND P5, PT, R9, R52.reuse, PT ;  /* 0x000000340900720c */ /* 0x080fe40003fa6270 */
[----:B------:R-:W-:Y:S02]  /*2a40*/  ISETP.GE.AND P4, PT, R53, R52, PT ;  /* 0x000000343500720c */ /* 0x000fe40003f86270 */
        /* <DEDUP_REMOVED lines=67> */
.L_x_6541:
[----:B------:R-:W-:-:S04]  /*2e80*/  ULEA UR6, -UR6, URZ, 0x6 ;  /* 0x0000003f06067291 */ /* 0x000fc8000f8e313f */
[----:B------:R-:W-:Y:S02]  /*2e90*/  USHF.R.S32.HI UR4, URZ, 0x1f, UR6 ;  /* 0x0000001f3f047899 */ /* 0x000fe40008011406 */
[----:B------:R-:W-:-:S04]  /*2ea0*/  MOV R8, UR6 ;  /* 0x0000000600087c02 */ /* 0x000fc80008000f00 */
[----:B------:R-:W-:Y:S02]  /*2eb0*/  MOV R4, UR4 ;  /* 0x0000000400047c02 */ /* 0x000fe40008000f00 */
.L_x_6542:
        /* <DEDUP_REMOVED lines=20> */
.L_x_6540:
        /* <DEDUP_REMOVED lines=49> */
[----:B-1----:R-:W-:-:S02]  /*3310*/  FMNMX.FTZ R100, R7, R100, !PT ;  /* 0x0000006407647209 */ /* 0x002fc40007810000 */
        /* <DEDUP_REMOVED lines=18> */
[----:B------:R-:W2:Y:S01]  /*3440*/  MUFU.EX2 R102, R102 ;  /* 0x0000006600667308 */ /* 0x000ea20000000800 */
        /* <DEDUP_REMOVED lines=8> */
[----:B------:R-:W-:Y:S01]  /*34d0*/  FFMA.FTZ R0, R12, c[0x0][0x23c], -R117 ;  /* 0x00008f000c007a23 */ /* 0x000fe20000010875 */
[----:B------:R-:W3:Y:S01]  /*34e0*/  MUFU.EX2 R32, R32 ;  /* 0x0000002000207308 */ /* 0x000ee20000000800 */
[----:B--2---:R-:W-:Y:S01]  /*34f0*/  F2FP.BF16.PACK_AB R84, R102, R105 ;  /* 0x000000696654723e */ /* 0x004fe200000010ff */
[----:B------:R-:W2:Y:S01]  /*3500*/  LDSM.16.MT88.4 R12, [R144+0x8800] ;  /* 0x00880000900c783b */ /* 0x000ea20000004200 */
[--C-:B------:R-:W-:Y:S02]  /*3510*/  FFMA.FTZ R108, R109, c[0x0][0x23c], -R124.reuse ;  /* 0x00008f006d6c7a23 */ /* 0x100fe4000001087c */
[----:B------:R-:W-:-:S02]  /*3520*/  FFMA.FTZ R110, R111, c[0x0][0x23c], -R124 ;  /* 0x00008f006f6e7a23 */ /* 0x000fc4000001087c */
[--C-:B------:R-:W-:Y:S01]  /*3530*/  FFMA.FTZ R113, R116, c[0x0][0x23c], -R117.reuse ;  /* 0x00008f0074717a23 */ /* 0x100fe20000010875 */
        /* <DEDUP_REMOVED lines=8> */
[----:B------:R-:W-:Y:S01]  /*35c0*/  LDSM.16.MT88.4 R24, [R146+0xb000] ;  /* 0x00b000009218783b */ /* 0x000fe20000004200 */
[--C-:B------:R-:W-:Y:S02]  /*35d0*/  FFMA.FTZ R126, R121, c[0x0][0x23c], -R124.reuse ;  /* 0x00008f00797e7a23 */ /* 0x100fe4000001087c */
[--C-:B------:R-:W-:Y:S01]  /*35e0*/  FFMA.FTZ R125, R125, c[0x0][0x23c], -R124.reuse ;  /* 0x00008f007d7d7a23 */ /* 0x100fe2000001087c */
        /* <DEDUP_REMOVED lines=8> */
[----:B------:R-:W-:Y:S02]  /*3670*/  FFMA.FTZ R169, R114, c[0x0][0x23c], -R117 ;  /* 0x00008f0072a97a23 */ /* 0x000fe40000010875 */
[----:B------:R-:W-:Y:S02]  /*3680*/  FADD.FTZ R102, R105, R102 ;  /* 0x0000006669667221 */ /* 0x000fe40000010000 */
[----:B------:R-:W-:Y:S01]  /*3690*/  MUFU.EX2 R101, R101 ;  /* 0x0000006500657308 */ /* 0x000fe20000000800 */
[----:B------:R-:W-:Y:S02]  /*36a0*/  FADD.FTZ R107, R107, R106 ;  /* 0x0000006a6b6b7221 */ /* 0x000fe40000010000 */
[----:B------:R-:W-:-:S04]  /*36b0*/  FADD.FTZ R103, R103, R102 ;  /* 0x0000006667677221 */ /* 0x000fc80000010000 */
[----:B------:R-:W-:Y:S01]  /*36c0*/  FADD.FTZ R32, R32, R103 ;  /* 0x0000006720207221 */ /* 0x000fe20000010000 */
[----:B---3--:R-:W-:Y:S01]  /*36d0*/  F2FP.BF16.PACK_AB R87, R35, R104 ;  /* 0x000000682357723e */ /* 0x008fe200000010ff */
[----:B------:R-:W3:Y:S01]  /*36e0*/  MUFU.EX2 R30, R30 ;  /* 0x0000001e001e7308 */ /* 0x000ee20000000800 */
        /* <DEDUP_REMOVED lines=75> */
[----:B------:R-:W2:Y:S06]  /*3ba0*/  LDSM.16.MT88.4 R12, [R144+0x9000] ;  /* 0x00900000900c783b */ /* 0x000eac0000004200 */
        /* <DEDUP_REMOVED lines=27> */
[C---:B------:R-:W-:Y:S08]  /*3d60*/  HMMA.16816.F32.BF16 R72, R4.reuse, R24, R72 ;  /* 0x000000180448723c */ /* 0x040ff00000041848 */
[C---:B------:R-:W-:Y:S01]  /*3d70*/  HMMA.16816.F32.BF16 R92, R4.reuse, R26, R92 ;  /* 0x0000001a045c723c */ /* 0x040fe2000004185c */
[----:B------:R-:W5:Y:S07]  /*3d80*/  LDSM.16.MT88.4 R24, [R145+0x9800] ;  /* 0x009800009118783b */ /* 0x000f6e0000004200 */
[C---:B-1----:R-:W-:Y:S08]  /*3d90*/  HMMA.16816.F32.BF16 R76, R4.reuse, R20, R76 ;  /* 0x00000014044c723c */ /* 0x042ff0000004184c */
[C---:B------:R-:W-:Y:S01]  /*3da0*/  HMMA.16816.F32.BF16 R80, R4.reuse, R22, R80 ;  /* 0x000000160450723c */ /* 0x040fe20000041850 */
[----:B------:R-:W1:Y:S07]  /*3db0*/  LDSM.16.MT88.4 R20, [R144+0x9800] ;  /* 0x009800009014783b */ /* 0x000e6e0000004200 */
[C---:B----4-:R-:W-:Y:S08]  /*3dc0*/  HMMA.16816.F32.BF16 R88, R4.reuse, R16, R88 ;  /* 0x000000100458723c */ /* 0x050ff00000041858 */
        /* <DEDUP_REMOVED lines=20> */
[C---:B-----5:R-:W-:Y:S08]  /*3f10*/  HMMA.16816.F32.BF16 R48, R4.reuse, R24, R48 ;  /* 0x000000180430723c */ /* 0x060ff00000041830 */
[C---:B------:R-:W-:Y:S08]  /*3f20*/  HMMA.16816.F32.BF16 R52, R4.reuse, R26, R52 ;  /* 0x0000001a0434723c */ /* 0x040ff00000041834 */
[C---:B-1----:R-:W-:Y:S08]  /*3f30*/  HMMA.16816.F32.BF16 R56, R4.reuse, R20, R56 ;  /* 0x000000140438723c */ /* 0x042ff00000041838 */
[C---:B--2---:R-:W-:Y:S08]  /*3f40*/  HMMA.16816.F32.BF16 R64, R4.reuse, R8, R64 ;  /* 0x000000080440723c */ /* 0x044ff00000041840 */
[C---:B------:R-:W-:Y:S01]  /*3f50*/  HMMA.16816.F32.BF16 R68, R4.reuse, R10, R68 ;  /* 0x0000000a0444723c */ /* 0x040fe20000041844 */
[----:B------:R-:W1:Y:S07]  /*3f60*/  LDSM.16.MT88.4 R8, [R144+0xb800] ;  /* 0x00b800009008783b */ /* 0x000e6e0000004200 */
[C---:B------:R-:W-:Y:S08]  /*3f70*/  HMMA.16816.F32.BF16 R60, R4.reuse, R22, R60 ;  /* 0x00000016043c723c */ /* 0x040ff0000004183c */
[C---:B------:R-:W-:Y:S08]  /*3f80*/  HMMA.16816.F32.BF16 R72, R4.reuse, R16, R72 ;  /* 0x000000100448723c */ /* 0x040ff00000041848 */
[C---:B------:R-:W-:Y:S08]  /*3f90*/  HMMA.16816.F32.BF16 R92, R4.reuse, R18, R92 ;  /* 0x00000012045c723c */ /* 0x040ff0000004185c */
[C---:B---3--:R-:W-:Y:S08]  /*3fa0*/  HMMA.16816.F32.BF16 R76, R4.reuse, R12, R76 ;  /* 0x0000000c044c723c */ /* 0x048ff0000004184c */
        /* <DEDUP_REMOVED lines=12> */
.L_x_6547:
        /* <DEDUP_REMOVED lines=64> */
.L_x_6544:
        /* <DEDUP_REMOVED lines=15> */
[----:B------:R-:W-:Y:S01]  /*4560*/  ISETP.GT.AND P0, PT, R168, R155, PT ;  /* 0x0000009ba800720c */ /* 0x000fe20003f04270 */
        /* <DEDUP_REMOVED lines=12> */
[----:B------:R-:W1:Y:S01]  /*4630*/  LDSM.16.M88.4 R132, [R143] ;  /* 0x000000008f84783b */ /* 0x000e620000000200 */
[C---:B--2---:R-:W-:Y:S08]  /*4640*/  HMMA.16816.F32.BF16 R4, R104.reuse, R108, RZ ;  /* 0x0000006c6804723c */ /* 0x044ff000000418ff */
[C---:B------:R-:W-:Y:S01]  /*4650*/  HMMA.16816.F32.BF16 R8, R104.reuse, R110, RZ ;  /* 0x0000006e6808723c */ /* 0x040fe200000418ff */
[----:B------:R-:W2:Y:S07]  /*4660*/  LDSM.16.M88.4 R108, [R142] ;  /* 0x000000008e6c783b */ /* 0x000eae0000000200 */
[C---:B---3--:R-:W-:Y:S08]  /*4670*/  HMMA.16816.F32.BF16 R12, R104.reuse, R112, RZ ;  /* 0x00000070680c723c */ /* 0x048ff000000418ff */
[C---:B------:R-:W-:Y:S01]  /*4680*/  HMMA.16816.F32.BF16 R16, R104.reuse, R114, RZ ;  /* 0x000000726810723c */ /* 0x040fe200000418ff */
[----:B------:R-:W3:Y:S07]  /*4690*/  LDSM.16.M88.4 R112, [R141] ;  /* 0x000000008d70783b */ /* 0x000eee0000000200 */
[C---:B----4-:R-:W-:Y:S08]  /*46a0*/  HMMA.16816.F32.BF16 R20, R104.reuse, R116, RZ ;  /* 0x000000746814723c */ /* 0x050ff000000418ff */
[C---:B------:R-:W-:Y:S01]  /*46b0*/  HMMA.16816.F32.BF16 R24, R104.reuse, R118, RZ ;  /* 0x000000766818723c */ /* 0x040fe200000418ff */
[----:B------:R-:W-:Y:S07]  /*46c0*/  LDSM.16.M88.4 R116, [R149] ;  /* 0x000000009574783b */ /* 0x000fee0000000200 */
[C---:B-----5:R-:W-:Y:S08]  /*46d0*/  HMMA.16816.F32.BF16 R28, R104.reuse, R120, RZ ;  /* 0x00000078681c723c */ /* 0x060ff000000418ff */
[----:B------:R-:W-:Y:S01]  /*46e0*/  HMMA.16816.F32.BF16 R32, R104, R122, RZ ;  /* 0x0000007a6820723c */ /* 0x000fe200000418ff */
[----:B------:R-:W4:Y:S04]  /*46f0*/  LDSM.16.M88.4 R104, [R150] ;  /* 0x000000009668783b */ /* 0x000f280000000200 */
[----:B------:R-:W5:Y:S03]  /*4700*/  LDSM.16.M88.4 R120, [R149+0x800] ;  /* 0x000800009578783b */ /* 0x000f660000000200 */
        /* <DEDUP_REMOVED lines=10> */
[----:B------:R-:W-:Y:S04]  /*47b0*/  LDSM.16.M88.4 R112, [R148] ;  /* 0x000000009470783b */ /* 0x000fe80000000200 */
[----:B------:R-:W-:Y:S03]  /*47c0*/  LDSM.16.M88.4 R124, [R140+0x800] ;  /* 0x000800008c7c783b */ /* 0x000fe60000000200 */
[C---:B----4-:R-:W-:Y:S08]  /*47d0*/  HMMA.16816.F32.BF16 R4, R104.reuse, R116, R4 ;  /* 0x000000746804723c */ /* 0x050ff00000041804 */
[C---:B------:R-:W-:Y:S01]  /*47e0*/  HMMA.16816.F32.BF16 R8, R104.reuse, R118, R8 ;  /* 0x000000766808723c */ /* 0x040fe20000041808 */
[----:B------:R-:W3:Y:S07]  /*47f0*/  LDSM.16.M88.4 R116, [R140] ;  /* 0x000000008c74783b */ /* 0x000eee0000000200 */
[C---:B-----5:R-:W-:Y:S08]  /*4800*/  HMMA.16816.F32.BF16 R12, R104.reuse, R120, R12 ;  /* 0x00000078680c723c */ /* 0x060ff0000004180c */
[C---:B------:R-:W-:Y:S01]  /*4810*/  HMMA.16816.F32.BF16 R16, R104.reuse, R122, R16 ;  /* 0x0000007a6810723c */ /* 0x040fe20000041810 */
[----:B------:R-:W4:Y:S07]  /*4820*/  LDSM.16.M88.4 R120, [R140+0x1000] ;  /* 0x001000008c78783b */ /* 0x000f2e0000000200 */
[C---:B-1----:R-:W-:Y:S08]  /*4830*/  HMMA.16816.F32.BF16 R20, R104.reuse, R128, R20 ;  /* 0x000000806814723c */ /* 0x042ff00000041814 */
[C---:B------:R-:W-:Y:S01]  /*4840*/  HMMA.16816.F32.BF16 R24, R104.reuse, R130, R24 ;  /* 0x000000826818723c */ /* 0x040fe20000041818 */
[----:B------:R-:W1:Y:S07]  /*4850*/  LDSM.16.M88.4 R128, [R140+0x1800] ;  /* 0x001800008c80783b */ /* 0x000e6e0000000200 */
        /* <DEDUP_REMOVED lines=15> */
[----:B------:R-:W-:Y:S04]  /*4950*/  LDSM.16.M88.4 R112, [R139] ;  /* 0x000000008b70783b */ /* 0x000fe80000000200 */
[----:B------:R-:W-:Y:S03]  /*4960*/  LDSM.16.M88.4 R128, [R137] ;  /* 0x000000008980783b */ /* 0x000fe60000000200 */
[C---:B--2---:R-:W-:Y:S08]  /*4970*/  HMMA.16816.F32.BF16 R4, R104.reuse, R108, R4 ;  /* 0x0000006c6804723c */ /* 0x044ff00000041804 */
[C---:B------:R-:W-:Y:S01]  /*4980*/  HMMA.16816.F32.BF16 R8, R104.reuse, R110, R8 ;  /* 0x0000006e6808723c */ /* 0x040fe20000041808 */
[----:B------:R-:W1:Y:S07]  /*4990*/  LDSM.16.M88.4 R108, [R152+0x2000] ;  /* 0x00200000986c783b */ /* 0x000e6e0000000200 */
[C---:B---3--:R-:W-:Y:S08]  /*49a0*/  HMMA.16816.F32.BF16 R12, R104.reuse, R116, R12 ;  /* 0x00000074680c723c */ /* 0x048ff0000004180c */
[C---:B------:R-:W-:Y:S01]  /*49b0*/  HMMA.16816.F32.BF16 R16, R104.reuse, R118, R16 ;  /* 0x000000766810723c */ /* 0x040fe20000041810 */
[----:B------:R-:W2:Y:S07]  /*49c0*/  LDSM.16.M88.4 R116, [R138] ;  /* 0x000000008a74783b */ /* 0x000eae0000000200 */
[C---:B-----5:R-:W-:Y:S08]  /*49d0*/  HMMA.16816.F32.BF16 R20, R104.reuse, R124, R20 ;  /* 0x0000007c6814723c */ /* 0x060ff00000041814 */
[C---:B------:R-:W-:Y:S01]  /*49e0*/  HMMA.16816.F32.BF16 R24, R104.reuse, R126, R24 ;  /* 0x0000007e6818723c */ /* 0x040fe20000041818 */
[----:B------:R-:W3:Y:S07]  /*49f0*/  LDSM.16.M88.4 R124, [R136] ;  /* 0x00000000887c783b */ /* 0x000eee0000000200 */
[C---:B----4-:R-:W-:Y:S08]  /*4a00*/  HMMA.16816.F32.BF16 R28, R104.reuse, R120, R28 ;  /* 0x00000078681c723c */ /* 0x050ff0000004181c */
        /* <DEDUP_REMOVED lines=24> */
[----:B------:R-:W3:Y:S01]  /*4b90*/  LDSM.16.M88.4 R120, [R140+0x3000] ;  /* 0x003000008c78783b */ /* 0x000ee20000000200 */
[----:B------:R-:W-:Y:S04]  /*4ba0*/  DEPBAR.LE SB0, 0x0 ;  /* 0x000080000000791a */ /* 0x000fe80000000000 */
[----:B------:R-:W-:Y:S02]  /*4bb0*/  BAR.SYNC.DEFER_BLOCKING 0x0 ;  /* 0x0000000000007b1d */ /* 0x000fe40000010000 */
[C---:B----4-:R-:W-:Y:S08]  /*4bc0*/  HMMA.16816.F32.BF16 R28, R104.reuse, R128, R28 ;  /* 0x00000080681c723c */ /* 0x050ff0000004181c */
[----:B------:R-:W-:Y:S08]  /*4bd0*/  HMMA.16816.F32.BF16 R32, R104, R130, R32 ;  /* 0x000000826820723c */ /* 0x000ff00000041820 */
[C---:B-1----:R-:W-:Y:S08]  /*4be0*/  HMMA.16816.F32.BF16 R4, R108.reuse, R112, R4 ;  /* 0x000000706c04723c */ /* 0x042ff00000041804 */
[C---:B------:R-:W-:Y:S08]  /*4bf0*/  HMMA.16816.F32.BF16 R8, R108.reuse, R114, R8 ;  /* 0x000000726c08723c */ /* 0x040ff00000041808 */
[C---:B--2---:R-:W-:Y:S08]  /*4c00*/  HMMA.16816.F32.BF16 R12, R108.reuse, R116, R12 ;  /* 0x000000746c0c723c */ /* 0x044ff0000004180c */
[C---:B------:R-:W-:Y:S08]  /*4c10*/  HMMA.16816.F32.BF16 R16, R108.reuse, R118, R16 ;  /* 0x000000766c10723c */ /* 0x040ff00000041810 */
[C---:B---3--:R-:W-:Y:S08]  /*4c20*/  HMMA.16816.F32.BF16 R20, R108.reuse, R120, R20 ;  /* 0x000000786c14723c */ /* 0x048ff00000041814 */
[C---:B------:R-:W-:Y:S08]  /*4c30*/  HMMA.16816.F32.BF16 R24, R108.reuse, R122, R24 ;  /* 0x0000007a6c18723c */ /* 0x040ff00000041818 */
[C---:B------:R-:W-:Y:S08]  /*4c40*/  HMMA.16816.F32.BF16 R28, R108.reuse, R124, R28 ;  /* 0x0000007c6c1c723c */ /* 0x040ff0000004181c */
        /* <DEDUP_REMOVED lines=67> */
.L_x_6546:
        /* <DEDUP_REMOVED lines=20> */
.L_x_6545:
        /* <DEDUP_REMOVED lines=330> */
.L_x_6543:
        /* <DEDUP_REMOVED lines=15> */
[CC--:B------:R-:W-:Y:S02]  /*6750*/  LEA.HI R2, R11.reuse, R4.reuse, RZ, 0x5 ;  /* 0x000000040b027211 */ /* 0x0c0fe400078f28ff */
[----:B------:R-:W-:Y:S02]  /*6760*/  SHF.R.S32.HI R12, RZ, 0x2, R13 ;  /* 0x00000002ff0c7819 */ /* 0x000fe4000001140d */
[----:B------:R-:W-:Y:S02]  /*6770*/  LEA.HI R11, R11, R4, RZ, 0x4 ;  /* 0x000000040b0b7211 */ /* 0x000fe400078f20ff */
[----:B------:R-:W-:Y:S02]  /*6780*/  SHF.R.S32.HI R10, RZ, 0x5, R2 ;  /* 0x00000005ff0a7819 */ /* 0x000fe40000011402 */
[----:B------:R-:W-:Y:S01]  /*6790*/  SHF.R.S32.HI R11, RZ, 0x4, R11 ;  /* 0x00000004ff0b7819 */ /* 0x000fe2000001140b */
[----:B-1----:R-:W-:Y:S01]  /*67a0*/  FADD.FTZ R6, R7, R6 ;  /* 0x0000000607067221 */ /* 0x002fe20000010000 */
[----:B------:R-:W-:-:S02]  /*67b0*/  SHF.R.S32.HI R7, RZ, 0x1f, R13 ;  /* 0x0000001fff077819 */ /* 0x000fc4000001140d */
[----:B------:R-:W-:Y:S01]  /*67c0*/  LOP3.LUT R13, R13, 0x1ffffffc, RZ, 0xc0, !PT ;  /* 0x1ffffffc0d0d7812 */ /* 0x000fe200078ec0ff */
[----:B--2---:R-:W-:Y:S01]  /*67d0*/  FADD.FTZ R5, R0, R5 ;  /* 0x0000000500057221 */ /* 0x004fe20000010000 */
[----:B------:R-:W-:Y:S02]  /*67e0*/  FSETP.NE.FTZ.AND P4, PT, R6, RZ, PT ;  /* 0x000000ff0600720b */ /* 0x000fe40003f95000 */
[----:B----4-:R-:W-:Y:S02]  /*67f0*/  SHF.R.S32.HI R0, RZ, 0x1f, R15 ;  /* 0x0000001fff007819 */ /* 0x010fe4000001140f */
[----:B------:R-:W-:Y:S02]  /*6800*/  FSETP.NE.FTZ.AND P3, PT, R5, RZ, PT ;  /* 0x000000ff0500720b */ /* 0x000fe40003f75000 */
[----:B------:R-:W-:Y:S02]  /*6810*/  LEA.HI R7, R7, R12, RZ, 0x3 ;  /* 0x0000000c07077211 */ /* 0x000fe400078f18ff */
[----:B------:R-:W-:-:S02]  /*6820*/  LEA.HI R0, R0, R15, RZ, 0x4 ;  /* 0x0000000f00007211 */ /* 0x000fc400078f20ff */
[----:B------:R-:W-:Y:S02]  /*6830*/  LOP3.LUT R7, R7, 0xfffffff8, RZ, 0xc0, !PT ;  /* 0xfffffff807077812 */ /* 0x000fe400078ec0ff */
[----:B------:R-:W-:Y:S01]  /*6840*/  LOP3.LUT R0, R0, 0xfffffff0, RZ, 0xc0, !PT ;  /* 0xfffffff000007812 */ /* 0x000fe200078ec0ff */
[----:B------:R-:W1:Y:S01]  /*6850*/  @P4 MUFU.RCP R9, R6 ;  /* 0x0000000600094308 */ /* 0x000e620000001000 */
[----:B------:R-:W-:Y:S02]  /*6860*/  IADD3 R13, -R13, R4, RZ ;  /* 0x000000040d0d7210 */ /* 0x000fe40007ffe1ff */
[----:B------:R-:W-:Y:S02]  /*6870*/  IADD3 R7, R12, -R7, RZ ;  /* 0x800000070c077210 */ /* 0x000fe40007ffe0ff */
[----:B------:R-:W-:Y:S02]  /*6880*/  IADD3 R0, -R0, R15, RZ ;  /* 0x0000000f00007210 */ /* 0x000fe40007ffe1ff */
[----:B------:R-:W-:Y:S01]  /*6890*/  LEA R10, R10, R13, 0x9 ;  /* 0x0000000d0a0a7211 */ /* 0x000fe200078e48ff */
[----:B------:R-:W2:Y:S01]  /*68a0*/  @P3 MUFU.RCP R8, R5 ;  /* 0x0000000500083308 */ /* 0x000ea20000001000 */
[----:B------:R-:W-:-:S02]  /*68b0*/  LOP3.LUT R13, R7, 0x1, RZ, 0xc0, !PT ;  /* 0x00000001070d7812 */ /* 0x000fc400078ec0ff */
        /* <DEDUP_REMOVED lines=9> */
[----:B------:R-:W-:Y:S01]  /*6950*/  FMUL.FTZ R37, R9, R37 ;  /* 0x0000002509257220 */ /* 0x000fe20000410000 */
[----:B------:R-:W-:Y:S01]  /*6960*/  LOP3.LUT R15, R15, 0x1c0, RZ, 0xc0, !PT ;  /* 0x000001c00f0f7812 */ /* 0x000fe200078ec0ff */
[C---:B------:R-:W-:Y:S01]  /*6970*/  FMUL.FTZ R40, R9.reuse, R40 ;  /* 0x0000002809287220 */ /* 0x040fe20000410000 */
[----:B------:R-:W-:Y:S01]  /*6980*/  LOP3.LUT R13, R12, 0x38, R13, 0xf8, !PT ;  /* 0x000000380c0d7812 */ /* 0x000fe200078ef80d */
[----:B------:R-:W-:Y:S01]  /*6990*/  FMUL.FTZ R41, R9, R41 ;  /* 0x0000002909297220 */ /* 0x000fe20000410000 */
[----:B------:R-:W-:Y:S01]  /*69a0*/  LEA.HI R15, R15, R15, RZ, 0x1d ;  /* 0x0000000f0f0f7211 */ /* 0x000fe200078fe8ff */
[C---:B------:R-:W-:Y:S01]  /*69b0*/  FMUL.FTZ R44, R9.reuse, R44 ;  /* 0x0000002c092c7220 */ /* 0x040fe20000410000 */
[----:B------:R-:W-:Y:S01]  /*69c0*/  SHF.R.U32.HI R12, RZ, 0x3, R12 ;  /* 0x00000003ff0c7819 */ /* 0x000fe2000001160c */
[C---:B------:R-:W-:Y:S01]  /*69d0*/  FMUL.FTZ R45, R9.reuse, R45 ;  /* 0x0000002d092d7220 */ /* 0x040fe20000410000 */
        /* <DEDUP_REMOVED lines=70> */
[----:B------:R-:W-:-:S04]  /*6e40*/  SHF.L.U32 R8, R10, 0x2, RZ ;  /* 0x000000020a087819 */ /* 0x000fc800000006ff */
        /* <DEDUP_REMOVED lines=32> */
[----:B------:R-:W5:Y:S04]  /*7050*/  S2R R8, SR_CTAID.Z ;  /* 0x0000000000087919 */ /* 0x000f680000002700 */
[----:B------:R-:W1:Y:S04]  /*7060*/  S2R R9, SR_CTAID.Y ;  /* 0x0000000000097919 */ /* 0x000e680000002600 */
[----:B------:R-:W-:Y:S04]  /*7070*/  STS.64 [R17+0x4000], R80 ;  /* 0x0040005011007388 */ /* 0x000fe80000000a00 */
[----:B------:R-:W-:Y:S04]  /*7080*/  STS.64 [R17+0x4800], R82 ;  /* 0x0048005211007388 */ /* 0x000fe80000000a00 */
[----:B------:R-:W-:Y:S01]  /*7090*/  STS.64 [R18+0x4000], R88 ;  /* 0x0040005812007388 */ /* 0x000fe20000000a00 */
[----:B--2---:R-:W-:-:S03]  /*70a0*/  IADD3 R77, -R160, RZ, RZ ;  /* 0x000000ffa04d7210 */ /* 0x004fc60007ffe1ff */
[----:B------:R-:W-:Y:S01]  /*70b0*/  STS.64 [R18+0x4800], R90 ;  /* 0x0048005a12007388 */ /* 0x000fe20000000a00 */
[----:B----4-:R-:W-:-:S03]  /*70c0*/  LOP3.LUT R79, R2, 0xffffffe0, RZ, 0xc0, !PT ;  /* 0xffffffe0024f7812 */ /* 0x010fc600078ec0ff */
[----:B------:R-:W-:Y:S01]  /*70d0*/  STS.64 [R15+0x4000], R84 ;  /* 0x004000540f007388 */ /* 0x000fe20000000a00 */
[----:B-----5:R-:W-:Y:S01]  /*70e0*/  IMAD R8, R77, c[0x0][0x1c0], R8 ;  /* 0x000070004d087a24 */ /* 0x020fe200078e0208 */
[----:B------:R-:W-:Y:S02]  /*70f0*/  MOV R2, 0xff800000 ;  /* 0xff80000000027802 */ /* 0x000fe40000000f00 */
[----:B------:R-:W-:Y:S01]  /*7100*/  STS.64 [R15+0x4800], R86 ;  /* 0x004800560f007388 */ /* 0x000fe20000000a00 */
[----:B------:R-:W-:Y:S01]  /*7110*/  IADD3 R79, -R79, R4, RZ ;  /* 0x000000044f4f7210 */ /* 0x000fe20007ffe1ff */
[----:B-1----:R-:W-:Y:S01]  /*7120*/  IMAD R9, R9, c[0x0][0x210], R160 ;  /* 0x0000840009097a24 */ /* 0x002fe200078e02a0 */
[----:B------:R-:W-:Y:S01]  /*7130*/  MOV R4, 0xff800000 ;  /* 0xff80000000047802 */ /* 0x000fe20000000f00 */
[----:B------:R-:W-:Y:S01]  /*7140*/  BAR.SYNC.DEFER_BLOCKING 0x0 ;  /* 0x0000000000007b1d */ /* 0x000fe20000010000 */
[----:B------:R-:W-:Y:S01]  /*7150*/  LOP3.LUT P0, RZ, R79, 0x3, RZ, 0xc0, !PT ;  /* 0x000000034fff7812 */ /* 0x000fe2000780c0ff */
[----:B------:R-:W-:-:S02]  /*7160*/  IMAD R8, R9, c[0x0][0x1c0], R8 ;  /* 0x0000700009087a24 */ /* 0x000fc400078e0208 */
[----:B------:R-:W-:Y:S02]  /*7170*/  @P4 FMUL.FTZ R9, R6, 0.69314718246459960938 ;  /* 0x3f31721806094820 */ /* 0x000fe40000410000 */
[----:B------:R-:W1:Y:S01]  /*7180*/  S2R R10, SR_CTAID.X ;  /* 0x00000000000a7919 */ /* 0x000e620000002500 */
[----:B---3--:R-:W-:Y:S02]  /*7190*/  @P3 FMUL.FTZ R6, R5, 0.69314718246459960938 ;  /* 0x3f31721805063820 */ /* 0x008fe40000410000 */
[----:B------:R-:W-:Y:S02]  /*71a0*/  @P4 FFMA.FTZ R2, R100, c[0x0][0x238], R9 ;  /* 0x00008e0064024a23 */ /* 0x000fe40000010009 */
[----:B------:R-:W-:Y:S01]  /*71b0*/  @P3 FFMA.FTZ R4, R3, c[0x0][0x238], R6 ;  /* 0x00008e0003043a23 */ /* 0x000fe20000010006 */
[----:B------:R-:W2:Y:S04]  /*71c0*/  LDS.128 R68, [R7.X4] ;  /* 0x0000000007447984 */ /* 0x000ea80000004c00 */
        /* <DEDUP_REMOVED lines=10> */
[----:B------:R-:W2:Y:S04]  /*7270*/  LDS.128 R24, [R7.X4+0x5800] ;  /* 0x0058000007187984 */ /* 0x000ea80000004c00 */
[----:B------:R-:W2:Y:S04]  /*7280*/  LDS.128 R20, [R7.X4+0x6000] ;  /* 0x0060000007147984 */ /* 0x000ea80000004c00 */
[----:B------:R-:W2:Y:S04]  /*7290*/  LDS.128 R16, [R7.X4+0x6800] ;  /* 0x0068000007107984 */ /* 0x000ea80000004c00 */
[----:B------:R-:W2:Y:S04]  /*72a0*/  LDS.128 R12, [R7.X4+0x7000] ;  /* 0x00700000070c7984 */ /* 0x000ea80000004c00 */
[----:B------:R1:W2:Y:S02]  /*72b0*/  LDS.128 R72, [R7.X4+0x7800] ;  /* 0x0078000007487984 */ /* 0x0002a40000004c00 */
[----:B-1----:R-:W-:-:S05]  /*72c0*/  SHF.L.U32 R7, R10, 0x6, RZ ;  /* 0x000000060a077819 */ /* 0x002fca00000006ff */
[----:B------:R-:W-:Y:S01]  /*72d0*/  IMAD R8, R8, c[0x0][0x214], R7 ;  /* 0x0000850008087a24 */ /* 0x000fe200078e0207 */
[----:B------:R-:W-:Y:S05]  /*72e0*/  @P0 BRA `(.L_x_6549) ;  /* 0x000000c000000947 */ /* 0x000fea0003800000 */
[----:B---34-:R-:W-:Y:S01]  /*72f0*/  IMAD.MOV.U32 R3, RZ, RZ, -0x40 ;  /* 0xffffffc0ff037424 */ /* 0x018fe200078e00ff */
[----:B------:R-:W-:Y:S02]  /*7300*/  IADD3 R6, R165, 0x8, RZ ;  /* 0x00000008a5067810 */ /* 0x000fe40007ffe0ff */
        /* <DEDUP_REMOVED lines=10> */
.L_x_6549:
[----:B---34-:R-:W-:Y:S05]  /*73b0*/  BSYNC B0 ;  /* 0x0000000000007941 */ /* 0x018fea0003800000 */
.L_x_6548:
[----:B-1----:R-:W-:Y:S02]  /*73c0*/  IMAD.SHL.U32 R2, R0, 0x4, RZ ;  /* 0x0000000400027824 */ /* 0x002fe400078e00ff */
[----:B------:R-:W-:-:S03]  /*73d0*/  IMAD R8, R8, c[0x0][0x22c], RZ ;  /* 0x00008b0008087a24 */ /* 0x000fc600078e02ff */
[----:B------:R-:W-:-:S05]  /*73e0*/  SHF.R.S32.HI R3, RZ, 0x1f, R2 ;  /* 0x0000001fff037819 */ /* 0x000fca0000011402 */
[----:B------:R-:W-:-:S05]  /*73f0*/  IMAD.WIDE R2, R11, 0x80, R2 ;  /* 0x000000800b027825 */ /* 0x000fca00078e0202 */
[----:B------:R-:W-:-:S04]  /*7400*/  IADD3 R0, P0, R8, R2, RZ ;  /* 0x0000000208007210 */ /* 0x000fc80007f1e0ff */
[----:B------:R-:W-:Y:S02]  /*7410*/  LEA.HI.X.SX32 R3, R8, R3, 0x1, P0 ;  /* 0x0000000308037211 */ /* 0x000fe400000f0eff */
[----:B------:R-:W-:-:S04]  /*7420*/  LEA R2, P0, R0, c[0x0][0x1d8], 0x2 ;  /* 0x0000760000027a11 */ /* 0x000fc800078010ff */
[----:B------:R-:W-:-:S05]  /*7430*/  LEA.HI.X R3, R0, c[0x0][0x1dc], R3, 0x2, P0 ;  /* 0x0000770000037a11 */ /* 0x000fca00000f1403 */
[----:B--2---:R-:W-:Y:S04]  /*7440*/  STG.E.128 [R2.64], R68 ;  /* 0x0000004402007986 */ /* 0x004fe8000c101d0a */
        /* <DEDUP_REMOVED lines=16> */
.L_x_6550:
        /* <DEDUP_REMOVED lines=11> */
.L_x_8380:


//--------------------- .text._ZN5flash24flash_fwd_splitkv_kernelI23Flash_fwd_kernel_traitsILi128ELi64ELi64ELi4ELb0ELb0EN7cutlass10bfloat16_tE19Flash_kernel_traitsILi128ELi64ELi64ELi4ES3_EELb1ELb0ELb0ELb1ELb1ELb1ELb1ELb0EEEvNS_16Flash_fwd_paramsE --------------------------
	.section	.text._ZN5flash24flash_fwd_splitkv_kernelI23Flash_fwd_kernel_traitsILi128ELi64ELi64ELi4ELb0ELb0EN7cutlass10bfloat16_tE19Flash_kernel_traitsILi128ELi64ELi64ELi4ES3_EELb1ELb0ELb0ELb1ELb1ELb1ELb1ELb0EEEvNS_16Flash_fwd_paramsE,"ax",@progbits
	.sectioninfo	@"SHI_REGISTERS=203"
	.align	128
        .global         _ZN5flash24flash_fwd_splitkv_kernelI23Flash_fwd_kernel_traitsILi128ELi64ELi64ELi4ELb0ELb0EN7cutlass10bfloat16_tE19Flash_kernel_traitsILi128ELi64ELi64ELi4ES3_EELb1ELb0ELb0ELb1ELb1ELb1ELb1ELb0EEEvNS_16Flash_fwd_paramsE
        .type           _ZN5flash24flash_fwd_splitkv_kernelI23Flash_fwd_kernel_traitsILi128ELi64ELi64ELi4ELb0ELb0EN7cutlass10bfloat16_tE19Flash_kernel_traitsILi128ELi64ELi64ELi4ES3_EELb1ELb0ELb0ELb1ELb1ELb1ELb1ELb0EEEvNS_16Flash_fwd_paramsE,@function
        .size           _ZN5flash24flash_fwd_splitkv_kernelI23Flash_fwd_kernel_traitsILi128ELi64ELi64ELi4ELb0ELb0EN7cutlass10bfloat16_tE19Flash_kernel_traitsILi128ELi64ELi64ELi4ES3_EELb1ELb0ELb0ELb1ELb1ELb1ELb1ELb0EEEvNS_16Flash_fwd_paramsE,(.L_x_8381 - _ZN5flash24flash_fwd_splitkv_kernelI23Flash_fwd_kernel_traitsILi128ELi64ELi64ELi4ELb0ELb0EN7cutlass10bfloat16_tE19Flash_kernel_traitsILi128ELi64ELi64ELi4ES3_EELb1ELb0ELb0ELb1ELb1ELb1ELb1ELb0EEEvNS_16Flash_fwd_paramsE)
        .other          _ZN5flash24flash_fwd_splitkv_kernelI23Flash_fwd_kernel_traitsILi128ELi64ELi64ELi4ELb0ELb0EN7cutlass10bfloat16_tE19Flash_kernel_traitsILi128ELi64ELi64ELi4ES3_EELb1ELb0ELb0ELb1ELb1ELb1ELb1ELb0EEEvNS_16Flash_fwd_paramsE,@"STO_CUDA_ENTRY STV_DEFAULT"
_ZN5flash24flash_fwd_splitkv_kernelI23Flash_fwd_kernel_traitsILi128ELi64ELi64ELi4ELb0ELb0EN7cutlass10bfloat16_tE19Flash_kernel_traitsILi128ELi64ELi64ELi4ES3_EELb1ELb0ELb0ELb1ELb1ELb1ELb1ELb0EEEvNS_16Flash_fwd_paramsE:
.text._ZN5flash24flash_fwd_splitkv_kernelI23Flash_fwd_kernel_traitsILi128ELi64ELi64ELi4ELb0ELb0EN7cutlass10bfloat16_tE19Flash_kernel_traitsILi128ELi64ELi64ELi4ES3_EELb1ELb0ELb0ELb1ELb1ELb1ELb1ELb0EEEvNS_16Flash_fwd_paramsE:
[----:B------:R-:W-:Y:S02]  /*0000*/  MOV R1, c[0x0][0x28] ;  /* 0x00000a0000017a02 */ /* 0x000fe40000000f00 */
[----:B------:R-:W1:Y:S01]  /*0010*/  I2F.U32.RP R4, c[0x0][0x1c0] ;  /* 0x0000700000047b06 */ /* 0x000e620000209000 */
[----:B------:R-:W2:Y:S01]  /*0020*/  S2R R5, SR_CTAID.Z ;  /* 0x0000000000057919 */ /* 0x000ea20000002700 */
[----:B------:R-:W-:Y:S01]  /*0030*/  IMAD.MOV.U32 R2, RZ, RZ, RZ ;  /* 0x000000ffff027224 */ /* 0x000fe200078e00ff */
        /* <DEDUP_REMOVED lines=11> */
[----:B------:R-:W-:-:S04]  /*00f0*/  IMAD R7, R0, c[0x0][0x1c0], RZ ;  /* 0x0000700000077a24 */ /* 0x000fc800078e02ff */
[----:B------:R-:W-:-:S04]  /*0100*/  IMAD.HI.U32 R2, R3, R7, R2 ;  /* 0x0000000703027227 */ /* 0x000fc800078e0002 */
[----:B------:R-:W-:Y:S02]  /*0110*/  @P1 IMAD.MOV.U32 R7, RZ, RZ, 0x4 ;  /* 0x00000004ff071424 */ /* 0x000fe400078e00ff */
[----:B--2---:R-:W-:-:S04]  /*0120*/  IMAD.HI.U32 R160, R2, R5, RZ ;  /* 0x0000000502a07227 */ /* 0x004fc800078e00ff */
[----:B------:R-:W-:Y:S02]  /*0130*/  IMAD.MOV R0, RZ, RZ, -R160 ;  /* 0x000000ffff007224 */ /* 0x000fe400078e0aa0 */
[----:B------:R-:W-:Y:S02]  /*0140*/  @P0 IMAD.MOV.U32 R3, RZ, RZ, 0x4 ;  /* 0x00000004ff030424 */ /* 0x000fe400078e00ff */
[----:B------:R-:W-:-:S05]  /*0150*/  IMAD R0, R0, c[0x0][0x1c0], R5 ;  /* 0x0000700000007a24 */ /* 0x000fca00078e0205 */
[----:B------:R-:W-:-:S13]  /*0160*/  ISETP.GE.U32.AND P4, PT, R0, c[0x0][0x1c0], PT ;  /* 0x0000700000007a0c */ /* 0x000fda0003f86070 */
[----:B------:R-:W-:Y:S02]  /*0170*/  @P4 IADD3 R0, R0, -c[0x0][0x1c0], RZ ;  /* 0x8000700000004a10 */ /* 0x000fe40007ffe0ff */
[----:B------:R-:W-:Y:S02]  /*0180*/  @P4 IADD3 R160, R160, 0x1, RZ ;  /* 0x00000001a0a04810 */ /* 0x000fe40007ffe0ff */
[----:B------:R-:W-:-:S13]  /*0190*/  ISETP.GE.U32.AND P3, PT, R0, c[0x0][0x1c0], PT ;  /* 0x0000700000007a0c */ /* 0x000fda0003f66070 */
        /* <DEDUP_REMOVED lines=18> */
[----:B------:R-:W-:Y:S01]  /*02c0*/  IMAD.MOV.U32 R5, RZ, RZ, c[0x0][0x218] ;  /* 0x00008600ff057624 */ /* 0x000fe200078e00ff */
[----:B------:R-:W-:Y:S01]  /*02d0*/  IADD3 R7, R93, 0x7f, RZ ;  /* 0x0000007f5d077810 */ /* 0x000fe20007ffe0ff */
[----:B------:R-:W1:Y:S01]  /*02e0*/  S2R R29, SR_TID.X ;  /* 0x00000000001d7919 */ /* 0x000e620000002100 */
[----:B------:R-:W2:Y:S02]  /*02f0*/  I2F.RP R0, R3 ;  /* 0x0000000300007306 */ /* 0x000ea40000209400 */
[----:B------:R-:W-:Y:S02]  /*0300*/  IADD3 R5, R5, 0x3f, RZ ;  /* 0x0000003f05057810 */ /* 0x000fe40007ffe0ff */
[----:B------:R-:W-:Y:S02]  /*0310*/  IADD3 R7, R6, -c[0x0][0x214], R7 ;  /* 0x8000850006077a10 */ /* 0x000fe40007ffe007 */
[----:B------:R-:W-:-:S02]  /*0320*/  SHF.R.S32.HI R4, RZ, 0x1f, R5 ;  /* 0x0000001fff047819 */ /* 0x000fc40000011405 */
[----:B------:R-:W-:Y:S02]  /*0330*/  IADD3 R7, R7, c[0x0][0x2e8], RZ ;  /* 0x0000ba0007077a10 */ /* 0x000fe40007ffe0ff */
[----:B------:R-:W-:Y:S02]  /*0340*/  LEA.HI R4, R4, R5, RZ, 0x6 ;  /* 0x0000000504047211 */ /* 0x000fe400078f30ff */
[----:B------:R-:W-:Y:S02]  /*0350*/  SHF.R.S32.HI R28, RZ, 0x1f, R7 ;  /* 0x0000001fff1c7819 */ /* 0x000fe40000011407 */
[----:B------:R-:W-:Y:S01]  /*0360*/  LEA.HI.SX32 R4, R4, c[0x0][0x10], 0x1a ;  /* 0x0000040004047a11 */ /* 0x000fe200078fd2ff */
[----:B--2---:R-:W2:Y:S01]  /*0370*/  MUFU.RCP R8, R0 ;  /* 0x0000000000087308 */ /* 0x004ea20000001000 */
[----:B------:R-:W-:Y:S02]  /*0380*/  LEA.HI R28, R28, R7, RZ, 0x6 ;  /* 0x000000071c1c7211 */ /* 0x000fe400078f30ff */
[----:B------:R-:W-:-:S02]  /*0390*/  IADD3 R4, R4, -0x1, RZ ;  /* 0xffffffff04047810 */ /* 0x000fc40007ffe0ff */
[----:B------:R-:W-:Y:S02]  /*03a0*/  SHF.R.S32.HI R28, RZ, 0x6, R28 ;  /* 0x00000006ff1c7819 */ /* 0x000fe4000001141c */
[----:B--2---:R-:W-:Y:S02]  /*03b0*/  IADD3 R8, R8, 0xffffffe, RZ ;  /* 0x0ffffffe08087810 */ /* 0x004fe40007ffe0ff */
[----:B------:R-:W-:Y:S02]  /*03c0*/  IABS R0, R4 ;  /* 0x0000000400007213 */ /* 0x000fe40000000000 */
[----:B------:R-:W2:Y:S01]  /*03d0*/  F2I.FTZ.U32.TRUNC.NTZ R9, R8 ;  /* 0x0000000800097305 */ /* 0x000ea2000021f000 */
[----:B------:R-:W-:Y:S02]  /*03e0*/  LOP3.LUT R4, R4, c[0x0][0x10], RZ, 0x3c, !PT ;  /* 0x0000040004047a12 */ /* 0x000fe400078e3cff */
[----:B------:R-:W-:Y:S02]  /*03f0*/  IMAD.MOV.U32 R5, RZ, RZ, R0 ;  /* 0x000000ffff057224 */ /* 0x000fe400078e0000 */
[----:B------:R-:W-:Y:S01]  /*0400*/  ISETP.GE.AND P0, PT, R4, RZ, PT ;  /* 0x000000ff0400720c */ /* 0x000fe20003f06270 */
[----:B--2---:R-:W-:-:S02]  /*0410*/  IMAD.MOV R2, RZ, RZ, -R9 ;  /* 0x000000ffff027224 */ /* 0x004fc400078e0a09 */
        /* <DEDUP_REMOVED lines=35> */
[C---:B------:R-:W-:Y:S02]  /*0650*/  IADD3 R8, R0.reuse, 0x8, RZ ;  /* 0x0000000800087810 */ /* 0x040fe40007ffe0ff */
[-C--:B------:R-:W-:Y:S01]  /*0660*/  ISETP.GE.OR P5, PT, R0, R93.reuse, P6 ;  /* 0x0000005d0000720c */ /* 0x080fe200037a6670 */
[----:B------:R-:W-:Y:S01]  /*0670*/  IMAD.SHL.U32 R4, R2, 0x4, RZ ;  /* 0x0000000402047824 */ /* 0x000fe200078e00ff */
[----:B------:R-:W-:Y:S01]  /*0680*/  ISETP.GE.OR P4, PT, R8, R93, P6 ;  /* 0x0000005d0800720c */ /* 0x000fe20003786670 */
[----:B------:R-:W-:Y:S01]  /*0690*/  IMAD R2, R3, c[0x0][0x22c], RZ ;  /* 0x00008b0003027a24 */ /* 0x000fe200078e02ff */
[----:B------:R-:W-:-:S02]  /*06a0*/  IADD3 R6, R0, 0x10, RZ ;  /* 0x0000001000067810 */ /* 0x000fc40007ffe0ff */
        /* <DEDUP_REMOVED lines=56> */
.L_x_6551:
        /* <DEDUP_REMOVED lines=19> */
.L_x_6552:
[----:B-1----:R-:W-:Y:S01]  /*0b60*/  IABS R3, c[0x0][0x2d0] ;  /* 0x0000b40000037a13 */ /* 0x002fe20000000000 */
[----:B------:R-:W-:Y:S05]  /*0b70*/  @P6 BRA `(.L_x_6553) ;  /* 0x0000047000006947 */ /* 0x000fea0003800000 */
[----:B------:R-:W1:Y:S01]  /*0b80*/  I2F.RP R7, R3 ;  /* 0x0000000300077306 */ /* 0x000e620000209400 */
[----:B------:R-:W-:-:S04]  /*0b90*/  LEA R9, R28, 0xffffffc0, 0x6 ;  /* 0xffffffc01c097811 */ /* 0x000fc800078e30ff */
[----:B------:R-:W-:-:S03]  /*0ba0*/  IABS R0, R9 ;  /* 0x0000000900007213 */ /* 0x000fc60000000000 */
[----:B-1---5:R-:W1:Y:S02]  /*0bb0*/  MUFU.RCP R4, R7 ;  /* 0x0000000700047308 */ /* 0x022e640000001000 */
        /* <DEDUP_REMOVED lines=61> */
[----:B------:R-:W-:-:S03]  /*0f90*/  IADD3 R16, R31, R16, RZ ;  /* 0x000000101f107210 */ /* 0x000fc60007ffe0ff */
[----:B------:R-:W-:Y:S02]  /*0fa0*/  IMAD.IADD R23, R23, 0x1, R7 ;  /* 0x0000000117177824 */ /* 0x000fe400078e0207 */
[C---:B------:R-:W-:Y:S02]  /*0fb0*/  IMAD R15, R11.reuse, c[0x0][0x1b4], R2 ;  /* 0x00006d000b0f7a24 */ /* 0x040fe400078e0202 */
[----:B------:R-:W-:-:S04]  /*0fc0*/  IMAD.WIDE.U32 R22, R11, c[0x0][0x1b0], R22 ;  /* 0x00006c000b167a25 */ /* 0x000fc800078e0016 */
[----:B------:R-:W-:Y:S01]  /*0fd0*/  IMAD.IADD R15, R23, 0x1, R15 ;  /* 0x00000001170f7824 */ /* 0x000fe200078e020f */
[----:B------:R-:W-:Y:S05]  /*0fe0*/  BRA `(.L_x_6554) ;  /* 0x0000033000007947 */ /* 0x000fea0003800000 */
.L_x_6553:
[----:B------:R-:W-:Y:S02]  /*0ff0*/  IABS R5, c[0x0][0x1c8] ;  /* 0x0000720000057a13 */ /* 0x000fe40000000000 */
[----:B------:R-:W-:Y:S02]  /*1000*/  SHF.R.S32.HI R13, RZ, 0x1f, R16 ;  /* 0x0000001fff0d7819 */ /* 0x000fe40000011410 */
        /* <DEDUP_REMOVED lines=9> */
[----:B------:R-:W-:Y:S01]  /*10a0*/  IMAD.HI.U32 R11, R9, R0, RZ ;  /* 0x00000000090b7227 */ /* 0x000fe200078e00ff */
[----:B------:R-:W-:-:S04]  /*10b0*/  LEA R9, R28, 0xffffffc0, 0x6 ;  /* 0xffffffc01c097811 */ /* 0x000fc800078e30ff */
[----:B------:R-:W-:Y:S02]  /*10c0*/  IADD3 R2, -R11, RZ, RZ ;  /* 0x000000ff0b027210 */ /* 0x000fe40007ffe1ff */
[----:B------:R-:W-:-:S03]  /*10d0*/  IADD3 R20, P1, R16, R9, RZ ;  /* 0x0000000910147210 */ /* 0x000fc60007f3e0ff */
[----:B------:R-:W-:Y:S01]  /*10e0*/  IMAD R2, R5, R2, R0 ;  /* 0x0000000205027224 */ /* 0x000fe200078e0200 */
[----:B------:R-:W-:-:S04]  /*10f0*/  SHF.R.S32.HI R0, RZ, 0x1f, R9 ;  /* 0x0000001fff007819 */ /* 0x000fc80000011409 */
[----:B------:R-:W-:Y:S02]  /*1100*/  ISETP.GT.U32.AND P0, PT, R5, R2, PT ;  /* 0x000000020500720c */ /* 0x000fe40003f04070 */
[C---:B------:R-:W-:Y:S01]  /*1110*/  IADD3.X R7, R13.reuse, R0, RZ, P1, !PT ;  /* 0x000000000d077210 */ /* 0x040fe20000ffe4ff */
[----:B------:R-:W-:-:S04]  /*1120*/  IMAD R13, R13, c[0x0][0x1a0], RZ ;  /* 0x000068000d0d7a24 */ /* 0x000fc800078e02ff */
[----:B------:R-:W-:Y:S02]  /*1130*/  IMAD R7, R7, c[0x0][0x198], RZ ;  /* 0x0000660007077a24 */ /* 0x000fe400078e02ff */
[----:B------:R-:W-:Y:S02]  /*1140*/  IMAD R12, R16, c[0x0][0x1a4], R13 ;  /* 0x00006900100c7a24 */ /* 0x000fe400078e020d */
[----:B------:R-:W-:Y:S02]  /*1150*/  IMAD R7, R20, c[0x0][0x19c], R7 ;  /* 0x0000670014077a24 */ /* 0x000fe400078e0207 */
[----:B------:R-:W-:Y:S01]  /*1160*/  @!P0 IMAD.IADD R2, R2, 0x1, -R5 ;  /* 0x0000000102028824 */ /* 0x000fe200078e0a05 */
[----:B------:R-:W-:Y:S01]  /*1170*/  @!P0 IADD3 R11, R11, 0x1, RZ ;  /* 0x000000010b0b8810 */ /* 0x000fe20007ffe0ff */
[----:B------:R-:W-:Y:S01]  /*1180*/  IMAD.WIDE.U32 R20, R20, c[0x0][0x198], RZ ;  /* 0x0000660014147a25 */ /* 0x000fe200078e00ff */
[----:B------:R-:W-:Y:S02]  /*1190*/  ISETP.NE.AND P0, PT, RZ, c[0x0][0x1c8], PT ;  /* 0x00007200ff007a0c */ /* 0x000fe40003f05270 */
[----:B------:R-:W-:Y:S01]  /*11a0*/  ISETP.GE.U32.AND P2, PT, R2, R5, PT ;  /* 0x000000050200720c */ /* 0x000fe20003f46070 */
[----:B------:R-:W-:Y:S01]  /*11b0*/  IMAD.IADD R21, R21, 0x1, R7 ;  /* 0x0000000115157824 */ /* 0x000fe200078e0207 */
[----:B------:R-:W-:Y:S01]  /*11c0*/  LOP3.LUT R2, R14, c[0x0][0x1c8], RZ, 0x3c, !PT ;  /* 0x000072000e027a12 */ /* 0x000fe200078e3cff */
[----:B------:R-:W-:Y:S01]  /*11d0*/  IMAD.WIDE.U32 R16, R16, c[0x0][0x1a0], RZ ;  /* 0x0000680010107a25 */ /* 0x000fe200078e00ff */
[----:B-----5:R-:W-:-:S02]  /*11e0*/  SHF.R.S32.HI R5, RZ, 0x1f, R4 ;  /* 0x0000001fff057819 */ /* 0x020fc40000011404 */
[----:B------:R-:W-:Y:S01]  /*11f0*/  ISETP.GE.AND P1, PT, R2, RZ, PT ;  /* 0x000000ff0200720c */ /* 0x000fe20003f26270 */
[----:B------:R-:W-:-:S04]  /*1200*/  IMAD.WIDE.U32 R20, R4, c[0x0][0x180], R20 ;  /* 0x0000600004147a25 */ /* 0x000fc800078e0014 */
[----:B------:R-:W-:Y:S02]  /*1210*/  IMAD R7, R5, c[0x0][0x180], RZ ;  /* 0x0000600005077a24 */ /* 0x000fe400078e02ff */
[----:B------:R-:W-:Y:S01]  /*1220*/  @P2 IADD3 R11, R11, 0x1, RZ ;  /* 0x000000010b0b2810 */ /* 0x000fe20007ffe0ff */
[----:B------:R-:W-:Y:S02]  /*1230*/  IMAD.IADD R13, R17, 0x1, R12 ;  /* 0x00000001110d7824 */ /* 0x000fe400078e020c */
[C---:B------:R-:W-:Y:S02]  /*1240*/  IMAD R2, R4.reuse, c[0x0][0x184], R7 ;  /* 0x0000610004027a24 */ /* 0x040fe400078e0207 */
[----:B------:R-:W-:Y:S01]  /*1250*/  IMAD R5, R5, c[0x0][0x188], RZ ;  /* 0x0000620005057a24 */ /* 0x000fe200078e02ff */
[----:B------:R-:W-:Y:S01]  /*1260*/  @!P1 IADD3 R11, -R11, RZ, RZ ;  /* 0x000000ff0b0b9210 */ /* 0x000fe20007ffe1ff */
[----:B------:R-:W-:Y:S01]  /*1270*/  IMAD.MOV.U32 R12, RZ, RZ, R16 ;  /* 0x000000ffff0c7224 */ /* 0x000fe200078e0010 */
[----:B------:R-:W-:Y:S01]  /*1280*/  @!P0 LOP3.LUT R11, RZ, c[0x0][0x1c8], RZ, 0x33, !PT ;  /* 0x00007200ff0b8a12 */ /* 0x000fe200078e33ff */
[C---:B------:R-:W-:Y:S01]  /*1290*/  IMAD R16, R4.reuse, c[0x0][0x18c], R5 ;  /* 0x0000630004107a24 */ /* 0x040fe200078e0205 */
[----:B------:R-:W-:Y:S01]  /*12a0*/  IADD3 R21, R21, R2, RZ ;  /* 0x0000000215157210 */ /* 0x000fe20007ffe0ff */
[----:B------:R-:W-:Y:S01]  /*12b0*/  IMAD.WIDE.U32 R30, R4, c[0x0][0x188], R12 ;  /* 0x00006200041e7a25 */ /* 0x000fe200078e000c */
[----:B------:R-:W-:-:S03]  /*12c0*/  SHF.R.S32.HI R10, RZ, 0x1f, R11 ;  /* 0x0000001fff0a7819 */ /* 0x000fc6000001140b */
[----:B------:R-:W-:Y:S01]  /*12d0*/  IMAD.WIDE.U32 R22, R11, c[0x0][0x1b0], R20 ;  /* 0x00006c000b167a25 */ /* 0x000fe200078e0014 */
[----:B------:R-:W-:-:S03]  /*12e0*/  IADD3 R16, R31, R16, RZ ;  /* 0x000000101f107210 */ /* 0x000fc60007ffe0ff */
[----:B------:R-:W-:-:S04]  /*12f0*/  IMAD R2, R10, c[0x0][0x1b0], RZ ;  /* 0x00006c000a027a24 */ /* 0x000fc800078e02ff */
[----:B------:R-:W-:-:S05]  /*1300*/  IMAD R2, R11, c[0x0][0x1b4], R2 ;  /* 0x00006d000b027a24 */ /* 0x000fca00078e0202 */
[----:B------:R-:W-:Y:S02]  /*1310*/  IADD3 R15, R23, R2, RZ ;  /* 0x00000002170f7210 */ /* 0x000fe40007ffe0ff */
.L_x_6554:
        /* <DEDUP_REMOVED lines=14> */
[----:B------:R-:W-:Y:S01]  /*1400*/  SHF.R.S32.HI R12, RZ, 0x1f, R14 ;  /* 0x0000001fff0c7819 */ /* 0x000fe2000001140e */
[----:B------:R-:W-:Y:S01]  /*1410*/  IMAD.IADD R5, R29, 0x1, -R4 ;  /* 0x000000011d057824 */ /* 0x000fe200078e0a04 */
[C---:B------:R-:W-:Y:S01]  /*1420*/  LEA.HI R4, R2.reuse, R7, RZ, 0x1 ;  /* 0x0000000702047211 */ /* 0x040fe200078f08ff */
[----:B------:R-:W-:Y:S01]  /*1430*/  USHF.L.U64.HI UR5, UR4, UR8, UR5 ;  /* 0x0000000804057299 */ /* 0x000fe20008010205 */
[----:B------:R-:W-:Y:S01]  /*1440*/  LOP3.LUT R17, R17, 0x1c0, RZ, 0xc0, !PT ;  /* 0x000001c011117812 */ /* 0x000fe200078ec0ff */
[----:B------:R-:W-:Y:S01]  /*1450*/  IMAD.SHL.U32 R32, R5, 0x8, RZ ;  /* 0x0000000805207824 */ /* 0x000fe200078e00ff */
[----:B------:R-:W-:Y:S01]  /*1460*/  LOP3.LUT R2, R2, 0xfffffff0, RZ, 0xc0, !PT ;  /* 0xfffffff002027812 */ /* 0x000fe200078ec0ff */
[----:B------:R-:W-:Y:S01]  /*1470*/  ULDC.64 UR6, c[0x0][0x198] ;  /* 0x0000660000067ab9 */ /* 0x000fe20000000a00 */
[----:B------:R-:W-:Y:S01]  /*1480*/  LOP3.LUT R4, R4, 0xfffffffe, RZ, 0xc0, !PT ;  /* 0xfffffffe04047812 */ /* 0x000fe200078ec0ff */
[----:B------:R-:W-:Y:S01]  /*1490*/  USHF.L.U32 UR12, UR6, 0x5, URZ ;  /* 0x00000005060c7899 */ /* 0x000fe2000800063f */
[----:B------:R-:W-:Y:S01]  /*14a0*/  LOP3.LUT R21, R17, 0x38, R32, 0xf8, !PT ;  /* 0x0000003811157812 */ /* 0x000fe200078ef820 */
[----:B------:R-:W-:Y:S01]  /*14b0*/  USHF.L.U64.HI UR7, UR6, UR8, UR7 ;  /* 0x0000000806077299 */ /* 0x000fe20008010207 */
[----:B------:R-:W-:Y:S01]  /*14c0*/  SHF.R.U32.HI R20, RZ, 0x3, R17 ;  /* 0x00000003ff147819 */ /* 0x000fe20000011611 */
[----:B------:R-:W-:Y:S01]  /*14d0*/  IMAD.IADD R17, R29, 0x1, -R2 ;  /* 0x000000011d117824 */ /* 0x000fe200078e0a02 */
[----:B------:R-:W-:Y:S01]  /*14e0*/  SHF.R.S32.HI R33, RZ, 0x1f, R32 ;  /* 0x0000001fff217819 */ /* 0x000fe20000011420 */
[----:B------:R-:W-:Y:S01]  /*14f0*/  IMAD.IADD R7, R7, 0x1, -R4 ;  /* 0x0000000107077824 */ /* 0x000fe200078e0a04 */
[----:B------:R-:W-:Y:S01]  /*1500*/  IADD3 R30, P0, R32, R30, RZ ;  /* 0x0000001e201e7210 */ /* 0x000fe20007f1e0ff */
[C---:B------:R-:W-:Y:S01]  /*1510*/  IMAD R2, R160.reuse, c[0x0][0x17c], R23 ;  /* 0x00005f00a0027a24 */ /* 0x040fe200078e0217 */
[----:B------:R-:W-:Y:S01]  /*1520*/  SHF.R.S32.HI R4, RZ, 0x1f, R17 ;  /* 0x0000001fff047819 */ /* 0x000fe20000011411 */
[----:B------:R-:W-:Y:S01]  /*1530*/  IMAD.WIDE.U32 R24, R160, c[0x0][0x178], R32 ;  /* 0x00005e00a0187a25 */ /* 0x000fe200078e0020 */
[----:B------:R-:W-:-:S02]  /*1540*/  IADD3 R22, P1, R32, R22, RZ ;  /* 0x0000001620167210 */ /* 0x000fc40007f3e0ff */
[----:B------:R-:W-:Y:S01]  /*1550*/  LEA.HI R4, R4, R17, RZ, 0x3 ;  /* 0x0000001104047211 */ /* 0x000fe200078f18ff */
[C---:B------:R-:W-:Y:S01]  /*1560*/  IMAD.X R31, R33.reuse, 0x1, R16, P0 ;  /* 0x00000001211f7824 */ /* 0x040fe200000e0610 */
[----:B------:R-:W-:Y:S01]  /*1570*/  SHF.R.S32.HI R27, RZ, 0x1f, R26 ;  /* 0x0000001fff1b7819 */ /* 0x000fe2000001141a */
[----:B------:R-:W-:Y:S01]  /*1580*/  IMAD.X R23, R33, 0x1, R15, P1 ;  /* 0x0000000121177824 */ /* 0x000fe200008e060f */
[----:B------:R-:W-:Y:S01]  /*1590*/  LOP3.LUT R16, R4, 0xfffffff8, RZ, 0xc0, !PT ;  /* 0xfffffff804107812 */ /* 0x000fe200078ec0ff */
[----:B------:R-:W-:Y:S01]  /*15a0*/  IMAD.IADD R25, R25, 0x1, R2 ;  /* 0x0000000119197824 */ /* 0x000fe200078e0202 */
[----:B------:R-:W-:Y:S01]  /*15b0*/  IADD3 R9, P0, R26, R9, RZ ;  /* 0x000000091a097210 */ /* 0x000fe20007f1e0ff */
[----:B------:R-:W-:Y:S01]  /*15c0*/  IMAD R15, R12, c[0x0][0x1a8], RZ ;  /* 0x00006a000c0f7a24 */ /* 0x000fe200078e02ff */
[----:B------:R-:W-:Y:S01]  /*15d0*/  LOP3.LUT R20, R21, R20, RZ, 0x3c, !PT ;  /* 0x0000001415147212 */ /* 0x000fe200078e3cff */
[----:B------:R-:W-:Y:S01]  /*15e0*/  IMAD.IADD R2, R17, 0x1, -R16 ;  /* 0x0000000111027824 */ /* 0x000fe200078e0a10 */
[----:B------:R-:W-:Y:S01]  /*15f0*/  LEA.HI R21, R8, R29, RZ, 0x6 ;  /* 0x0000001d08157211 */ /* 0x000fe200078f30ff */
[----:B------:R-:W-:-:S04]  /*1600*/  IMAD.WIDE R18, R19, 0x40, R26 ;  /* 0x0000004013127825 */ /* 0x000fc800078e021a */
[----:B------:R-:W-:Y:S02]  /*1610*/  IMAD R17, R27, c[0x0][0x198], RZ ;  /* 0x000066001b117a24 */ /* 0x000fe400078e02ff */
[C---:B------:R-:W-:Y:S02]  /*1620*/  IMAD R15, R14.reuse, c[0x0][0x1ac], R15 ;  /* 0x00006b000e0f7a24 */ /* 0x040fe400078e020f */
[----:B------:R-:W-:-:S04]  /*1630*/  IMAD.WIDE.U32 R24, R14, c[0x0][0x1a8], R24 ;  /* 0x00006a000e187a25 */ /* 0x000fc800078e0018 */
[----:B------:R-:W-:-:S04]  /*1640*/  IMAD.WIDE.U32 R30, R11, c[0x0][0x1b8], R30 ;  /* 0x00006e000b1e7a25 */ /* 0x000fc800078e001e */
[C---:B------:R-:W-:Y:S02]  /*1650*/  IMAD R17, R26.reuse, c[0x0][0x19c], R17 ;  /* 0x000067001a117a24 */ /* 0x040fe400078e0211 */
[----:B------:R-:W-:-:S04]  /*1660*/  IMAD.WIDE.U32 R22, R26, c[0x0][0x198], R22 ;  /* 0x000066001a167a25 */ /* 0x000fc800078e0016 */
        /* <DEDUP_REMOVED lines=9> */
[C---:B------:R-:W-:Y:S01]  /*1700*/  LEA R10, P0, R18.reuse, c[0x0][0x160], 0x1 ;  /* 0x00005800120a7a11 */ /* 0x040fe200078008ff */
[----:B------:R-:W-:Y:S02]  /*1710*/  IMAD.IADD R11, R19, 0x1, R11 ;  /* 0x00000001130b7824 */ /* 0x000fe400078e020b */
[----:B------:R-:W-:Y:S02]  /*1720*/  IMAD.SHL.U32 R21, R21, 0x8, RZ ;  /* 0x0000000815157824 */ /* 0x000fe400078e00ff */
[----:B------:R-:W-:Y:S01]  /*1730*/  IMAD.SHL.U32 R12, R5, 0x40, RZ ;  /* 0x00000040050c7824 */ /* 0x000fe200078e00ff */
[----:B------:R-:W-:Y:S01]  /*1740*/  LEA.HI.X R11, R18, c[0x0][0x164], R11, 0x1, P0 ;  /* 0x00005900120b7a11 */ /* 0x000fe200000f0c0b */
[----:B------:R-:W-:Y:S01]  /*1750*/  IMAD R0, R0, c[0x0][0x1a0], RZ ;  /* 0x0000680000007a24 */ /* 0x000fe200078e02ff */
[----:B------:R-:W-:Y:S01]  /*1760*/  IADD3 R14, P0, R10, UR9, RZ ;  /* 0x000000090a0e7c10 */ /* 0x000fe2000ff1e0ff */
[----:B------:R-:W-:Y:S01]  /*1770*/  IMAD.WIDE.U32 R30, R9, c[0x0][0x1a0], R30 ;  /* 0x00006800091e7a25 */ /* 0x000fe200078e001e */
[----:B------:R-:W-:-:S02]  /*1780*/  LOP3.LUT R20, R20, 0x7ffffe00, R21, 0xf8, !PT ;  /* 0x7ffffe0014147812 */ /* 0x000fc400078ef815 */
[----:B------:R-:W-:Y:S02]  /*1790*/  IADD3.X R15, R11, UR5, RZ, P0, !PT ;  /* 0x000000050b0f7c10 */ /* 0x000fe400087fe4ff */
[----:B------:R-:W-:Y:S01]  /*17a0*/  IADD3 R16, P0, R14, UR9, RZ ;  /* 0x000000090e107c10 */ /* 0x000fe2000ff1e0ff */
[----:B------:R-:W-:Y:S01]  /*17b0*/  IMAD.SHL.U32 R161, R20, 0x2, RZ ;  /* 0x0000000214a17824 */ /* 0x000fe200078e00ff */
[----:B------:R-:W-:Y:S02]  /*17c0*/  LOP3.LUT R12, R12, 0x1c0, RZ, 0xc0, !PT ;  /* 0x000001c00c0c7812 */ /* 0x000fe400078ec0ff */
[----:B------:R-:W-:Y:S02]  /*17d0*/  IADD3.X R17, R15, UR5, RZ, P0, !PT ;  /* 0x000000050f117c10 */ /* 0x000fe400087fe4ff */
[----:B------:R-:W-:Y:S01]  /*17e0*/  IADD3 R18, P0, R158, UR12, RZ ;  /* 0x0000000c9e127c10 */ /* 0x000fe2000ff1e0ff */
[----:B------:R-:W-:Y:S01]  /*17f0*/  @!PT LDS RZ, [RZ] ;  /* 0x00000000fffff984 */ /* 0x000fe20000000800 */
[----:B------:R-:W-:Y:S01]  /*1800*/  @!PT LDS RZ, [RZ] ;  /* 0x00000000fffff984 */ /* 0x000fe20000000800 */
[----:B------:R-:W-:Y:S01]  /*1810*/  @!PT LDS RZ, [RZ] ;  /* 0x00000000fffff984 */ /* 0x000fe20000000800 */
[----:B------:R1:W-:Y:S01]  /*1820*/  LDGSTS.E.BYPASS.LTC128B.128 [R161], [R10.64] ;  /* 0x000000000aa17fae */ /* 0x0003e2000b901d4a */
[----:B------:R-:W-:-:S02]  /*1830*/  IADD3 R22, P1, R16, UR9, RZ ;  /* 0x0000000910167c10 */ /* 0x000fc4000ff3e0ff */
[----:B------:R-:W-:Y:S01]  /*1840*/  IADD3.X R19, R159, UR7, RZ, P0, !PT ;  /* 0x000000079f137c10 */ /* 0x000fe200087fe4ff */
[----:B------:R1:W-:Y:S01]  /*1850*/  LDGSTS.E.BYPASS.LTC128B.128 [R161+0x2000], [R10.64+0x80] ;  /* 0x020000800aa17fae */ /* 0x0003e2000b901d4a */
[----:B------:R-:W-:Y:S02]  /*1860*/  IADD3 R20, P0, R18, UR12, RZ ;  /* 0x0000000c12147c10 */ /* 0x000fe4000ff1e0ff */
[----:B------:R-:W-:Y:S01]  /*1870*/  IADD3.X R23, R17, UR5, RZ, P1, !PT ;  /* 0x0000000511177c10 */ /* 0x000fe20008ffe4ff */
[----:B------:R2:W-:Y:S01]  /*1880*/  LDGSTS.E.BYPASS.LTC128B.128 [R161+0x800], [R14.64] ;  /* 0x008000000ea17fae */ /* 0x0005e2000b901d4a */
[----:B------:R-:W-:Y:S01]  /*1890*/  IADD3.X R21, R19, UR7, RZ, P0, !PT ;  /* 0x0000000713157c10 */ /* 0x000fe200087fe4ff */
[----:B------:R-:W-:Y:S01]  /*18a0*/  ULDC.64 UR4, c[0x0][0x1a0] ;  /* 0x0000680000047ab9 */ /* 0x000fe20000000a00 */
[----:B------:R-:W-:Y:S01]  /*18b0*/  LOP3.LUT R13, R12, 0x8, R13, 0xf8, !PT ;  /* 0x000000080c0d7812 */ /* 0x000fe200078ef80d */
[----:B------:R2:W-:Y:S01]  /*18c0*/  LDGSTS.E.BYPASS.LTC128B.128 [R161+0x2800], [R14.64+0x80] ;  /* 0x028000800ea17fae */ /* 0x0005e2000b901d4a */
[----:B------:R-:W-:Y:S01]  /*18d0*/  SHF.R.U32.HI R12, RZ, 0x3, R12 ;  /* 0x00000003ff0c7819 */ /* 0x000fe2000001160c */
[----:B------:R-:W-:Y:S01]  /*18e0*/  USHF.L.U32 UR9, UR4, 0x5, URZ ;  /* 0x0000000504097899 */ /* 0x000fe2000800063f */
[C---:B------:R-:W-:Y:S01]  /*18f0*/  LOP3.LUT P1, RZ, R2.reuse, 0x2, RZ, 0xc0, !PT ;  /* 0x0000000202ff7812 */ /* 0x040fe2000782c0ff */
[----:B------:R3:W-:Y:S01]  /*1900*/  LDGSTS.E.BYPASS.LTC128B.128 [R161+0x1000], [R16.64] ;  /* 0x0100000010a17fae */ /* 0x0007e2000b901d4a */
[----:B------:R-:W-:Y:S01]  /*1910*/  LOP3.LUT R12, R13, R12, RZ, 0x3c, !PT ;  /* 0x0000000c0d0c7212 */ /* 0x000fe200078e3cff */
[----:B------:R-:W-:Y:S01]  /*1920*/  IMAD R13, R9, c[0x0][0x1a4], R0 ;  /* 0x00006900090d7a24 */ /* 0x000fe200078e0200 */
[----:B------:R-:W-:Y:S01]  /*1930*/  USHF.L.U64.HI UR5, UR4, UR8, UR5 ;  /* 0x0000000804057299 */ /* 0x000fe20008010205 */
[----:B------:R3:W-:Y:S01]  /*1940*/  LDGSTS.E.BYPASS.LTC128B.128 [R161+0x3000], [R16.64+0x80] ;  /* 0x0300008010a17fae */ /* 0x0007e2000b901d4a */
[----:B------:R-:W-:-:S02]  /*1950*/  IMAD.SHL.U32 R9, R2, 0x40, RZ ;  /* 0x0000004002097824 */ /* 0x000fc400078e00ff */
[----:B------:R-:W-:Y:S01]  /*1960*/  IMAD R0, R7, 0x200, R12 ;  /* 0x0000020007007824 */ /* 0x000fe200078e020c */
[----:B------:R4:W-:Y:S01]  /*1970*/  LDGSTS.E.BYPASS.LTC128B.128 [R161+0x1800], [R22.64] ;  /* 0x0180000016a17fae */ /* 0x0009e2000b901d4a */
[----:B------:R-:W-:Y:S01]  /*1980*/  IMAD.IADD R13, R31, 0x1, R13 ;  /* 0x000000011f0d7824 */ /* 0x000fe200078e020d */
[----:B------:R-:W-:Y:S01]  /*1990*/  LEA.HI R31, R8, R29, RZ, 0x5 ;  /* 0x0000001d081f7211 */ /* 0x000fe200078f28ff */
[----:B------:R-:W-:Y:S01]  /*19a0*/  IMAD.SHL.U32 R8, R4, 0x40, RZ ;  /* 0x0000004004087824 */ /* 0x000fe200078e00ff */
[----:B------:R4:W-:Y:S01]  /*19b0*/  LDGSTS.E.BYPASS.LTC128B.128 [R161+0x3800], [R22.64+0x80] ;  /* 0x0380008016a17fae */ /* 0x0009e2000b901d4a */
[C---:B------:R-:W-:Y:S01]  /*19c0*/  IMAD.SHL.U32 R92, R0.reuse, 0x2, RZ ;  /* 0x00000002005c7824 */ /* 0x040fe200078e00ff */
[----:B------:R-:W-:Y:S01]  /*19d0*/  LEA R153, R0, 0x4000, 0x1 ;  /* 0x0000400000997811 */ /* 0x000fe200078e08ff */
[----:B-1----:R-:W-:Y:S01]  /*19e0*/  IMAD.SHL.U32 R10, R7, 0x8, RZ ;  /* 0x00000008070a7824 */ /* 0x002fe200078e00ff */
[----:B------:R1:W-:Y:S01]  /*19f0*/  LDGSTS.E.BYPASS.LTC128B.128 [R161+0x4000], [R158.64] ;  /* 0x040000009ea17fae */ /* 0x0003e2000b901d4a */
[----:B------:R-:W-:-:S02]  /*1a00*/  LOP3.LUT R7, R9, 0x1c0, RZ, 0xc0, !PT ;  /* 0x000001c009077812 */ /* 0x000fc400078ec0ff */
[----:B------:R-:W-:Y:S01]  /*1a10*/  IADD3 R151, R153, 0x20, RZ ;  /* 0x0000002099977810 */ /* 0x000fe20007ffe0ff */
        /* <DEDUP_REMOVED lines=11> */
[--C-:B------:R-:W-:Y:S01]  /*1ad0*/  SHF.R.S32.HI R30, RZ, 0x5, R31.reuse ;  /* 0x00000005ff1e7819 */ /* 0x100fe2000001141f */
[----:B------:R4:W-:Y:S01]  /*1ae0*/  LDGSTS.E.BYPASS.LTC128B.128 [R161+0x7000], [R20.64+0x80] ;  /* 0x0700008014a17fae */ /* 0x0009e2000b901d4a */
[----:B------:R-:W-:Y:S01]  /*1af0*/  LOP3.LUT R7, R8, 0xfffffe00, RZ, 0xc0, !PT ;  /* 0xfffffe0008077812 */ /* 0x000fe200078ec0ff */
[----:B------:R-:W-:Y:S01]  /*1b00*/  IMAD.MOV.U32 R8, RZ, RZ, 0x20 ;  /* 0x00000020ff087424 */ /* 0x000fe200078e00ff */
[----:B------:R-:W-:Y:S01]  /*1b10*/  LOP3.LUT R164, R31, 0xffffffe0, RZ, 0xc0, !PT ;  /* 0xffffffe01fa47812 */ /* 0x000fe200078ec0ff */
[----:B------:R2:W-:Y:S01]  /*1b20*/  LDGSTS.E.BYPASS.LTC128B.128 [R161+0x5800], [R14.64] ;  /* 0x058000000ea17fae */ /* 0x0005e2000b901d4a */
[----:B------:R-:W-:Y:S01]  /*1b30*/  SHF.R.S32.HI R31, RZ, 0x1f, R31 ;  /* 0x0000001fff1f7819 */ /* 0x000fe2000001141f */
[----:B------:R-:W-:Y:S01]  /*1b40*/  IMAD R9, R30, 0x400, R7 ;  /* 0x000004001e097824 */ /* 0x000fe200078e0207 */
[----:B------:R-:W-:Y:S01]  /*1b50*/  SEL R0, R8, 0xffffffe0, !P1 ;  /* 0xffffffe008007807 */ /* 0x000fe20004800000 */
[----:B------:R2:W-:Y:S01]  /*1b60*/  LDGSTS.E.BYPASS.LTC128B.128 [R161+0x7800], [R14.64+0x80] ;  /* 0x078000800ea17fae */ /* 0x0005e2000b901d4a */
[----:B------:R-:W-:Y:S01]  /*1b70*/  LOP3.LUT P1, RZ, R2, 0x4, RZ, 0xc0, !PT ;  /* 0x0000000402ff7812 */ /* 0x000fe2000782c0ff */
[----:B------:R-:W-:Y:S01]  /*1b80*/  IMAD.IADD R154, R9, 0x1, R4 ;  /* 0x00000001099a7824 */ /* 0x000fe200078e0204 */
[----:B------:R-:W-:Y:S01]  /*1b90*/  LEA.HI R165, R31, R30, RZ, 0x2 ;  /* 0x0000001e1fa57211 */ /* 0x000fe200078f10ff */
[----:B------:R-:W0:Y:S01]  /*1ba0*/  LDGDEPBAR ;  /* 0x00000000000079af */ /* 0x000e220000000000 */
[----:B------:R-:W-:Y:S01]  /*1bb0*/  IMAD.MOV.U32 R2, RZ, RZ, 0x40 ;  /* 0x00000040ff027424 */ /* 0x000fe200078e00ff */
[----:B------:R-:W-:Y:S01]  /*1bc0*/  LOP3.LUT R147, R4, R7, RZ, 0xfc, !PT ;  /* 0x0000000704937212 */ /* 0x000fe200078efcff */
[----:B------:R-:W-:Y:S01]  /*1bd0*/  IMAD.SHL.U32 R154, R154, 0x2, RZ ;  /* 0x000000029a9a7824 */ /* 0x000fe200078e00ff */
[----:B------:R-:W-:Y:S01]  /*1be0*/  LOP3.LUT R165, R165, 0xfffffffc, RZ, 0xc0, !PT ;  /* 0xfffffffca5a57812 */ /* 0x000fe200078ec0ff */
[----:B------:R-:W-:-:S02]  /*1bf0*/  IMAD.IADD R164, R29, 0x1, -R164 ;  /* 0x000000011da47824 */ /* 0x000fc400078e0aa4 */
[----:B------:R-:W-:Y:S02]  /*1c00*/  IMAD.IADD R152, R154, 0x1, R0 ;  /* 0x000000019a987824 */ /* 0x000fe400078e0200 */
[C---:B------:R-:W-:Y:S02]  /*1c10*/  IMAD R93, R30.reuse, 0x10, R93 ;  /* 0x000000101e5d7824 */ /* 0x040fe400078e025d */
[----:B------:R-:W-:Y:S01]  /*1c20*/  IMAD.IADD R165, R30, 0x1, -R165 ;  /* 0x000000011ea57824 */ /* 0x000fe200078e0aa5 */
        /* <DEDUP_REMOVED lines=35> */
[----:B---3--:R-:W-:Y:S04]  /*1e60*/  LDSM.16.M88.4 R16, [R154] ;  /* 0x000000009a10783b */ /* 0x008fe80000000200 */
[----:B------:R-:W3:Y:S04]  /*1e70*/  LDSM.16.M88.4 R24, [R92+0x4000] ;  /* 0x004000005c18783b */ /* 0x000ee80000000200 */
[----:B------:R-:W1:Y:S04]  /*1e80*/  LDSM.16.M88.4 R64, [R92+0x4800] ;  /* 0x004800005c40783b */ /* 0x000e680000000200 */
[----:B------:R-:W1:Y:S04]  /*1e90*/  LDSM.16.M88.4 R56, [R92+0x5000] ;  /* 0x005000005c38783b */ /* 0x000e680000000200 */
[----:B----4-:R-:W4:Y:S04]  /*1ea0*/  LDSM.16.M88.4 R20, [R92+0x5800] ;  /* 0x005800005c14783b */ /* 0x010f280000000200 */
[----:B--2---:R-:W-:Y:S04]  /*1eb0*/  LDSM.16.M88.4 R12, [R151] ;  /* 0x00000000970c783b */ /* 0x004fe80000000200 */
[----:B-----5:R-:W2:Y:S04]  /*1ec0*/  LDSM.16.M88.4 R8, [R152] ;  /* 0x000000009808783b */ /* 0x020ea80000000200 */
[----:B------:R-:W5:Y:S04]  /*1ed0*/  LDSM.16.M88.4 R40, [R151+0x1000] ;  /* 0x001000009728783b */ /* 0x000f680000000200 */
[----:B------:R-:W2:Y:S04]  /*1ee0*/  LDSM.16.M88.4 R48, [R151+0x800] ;  /* 0x000800009730783b */ /* 0x000ea80000000200 */
[----:B------:R-:W2:Y:S04]  /*1ef0*/  LDSM.16.M88.4 R36, [R151+0x1800] ;  /* 0x001800009724783b */ /* 0x000ea80000000200 */
[----:B------:R-:W-:Y:S01]  /*1f00*/  LDSM.16.M88.4 R76, [R150] ;  /* 0x00000000964c783b */ /* 0x000fe20000000200 */
[C---:B---3--:R-:W-:Y:S03]  /*1f10*/  HMMA.16816.F32.BF16 R32, R16.reuse, R24, RZ ;  /* 0x000000181020723c */ /* 0x048fe600000418ff */
        /* <DEDUP_REMOVED lines=11> */
[C---:B----4-:R-:W-:Y:S08]  /*1fd0*/  HMMA.16816.F32.BF16 R52, R16.reuse, R20, RZ ;  /* 0x000000141034723c */ /* 0x050ff000000418ff */
[----:B------:R-:W-:Y:S01]  /*1fe0*/  HMMA.16816.F32.BF16 R16, R16, R22, RZ ;  /* 0x000000161010723c */ /* 0x000fe200000418ff */
[----:B------:R-:W1:Y:S07]  /*1ff0*/  LDSM.16.M88.4 R20, [R149] ;  /* 0x000000009514783b */ /* 0x000e6e0000000200 */
[C---:B--2---:R-:W-:Y:S08]  /*2000*/  HMMA.16816.F32.BF16 R32, R8.reuse, R12, R32 ;  /* 0x0000000c0820723c */ /* 0x044ff00000041820 */
[C---:B------:R-:W-:Y:S01]  /*2010*/  HMMA.16816.F32.BF16 R24, R8.reuse, R14, R24 ;  /* 0x0000000e0818723c */ /* 0x040fe20000041818 */
[----:B------:R-:W2:Y:S07]  /*2020*/  LDSM.16.M88.4 R12, [R149+0x800] ;  /* 0x00080000950c783b */ /* 0x000eae0000000200 */
[C---:B-----5:R-:W-:Y:S08]  /*2030*/  HMMA.16816.F32.BF16 R60, R8.reuse, R40, R60 ;  /* 0x00000028083c723c */ /* 0x060ff0000004183c */
[C---:B------:R-:W-:Y:S01]  /*2040*/  HMMA.16816.F32.BF16 R56, R8.reuse, R42, R56 ;  /* 0x0000002a0838723c */ /* 0x040fe20000041838 */
[----:B------:R-:W3:Y:S07]  /*2050*/  LDSM.16.M88.4 R40, [R140] ;  /* 0x000000008c28783b */ /* 0x000eee0000000200 */
        /* <DEDUP_REMOVED lines=9> */
[----:B------:R-:W1:Y:S07]  /*20f0*/  LDSM.16.M88.4 R20, [R92+0x6000] ;  /* 0x006000005c14783b */ /* 0x000e6e0000000200 */
[C---:B--2---:R-:W-:Y:S08]  /*2100*/  HMMA.16816.F32.BF16 R44, R76.reuse, R12, R44 ;  /* 0x0000000c4c2c723c */ /* 0x044ff0000004182c */
[----:B------:R-:W-:Y:S01]  /*2110*/  HMMA.16816.F32.BF16 R64, R76, R14, R64 ;  /* 0x0000000e4c40723c */ /* 0x000fe20000041840 */
[----:B------:R-:W2:Y:S07]  /*2120*/  LDSM.16.M88.4 R12, [R140+0x800] ;  /* 0x000800008c0c783b */ /* 0x000eae0000000200 */
[----:B---3--:R-:W-:Y:S08]  /*2130*/  HMMA.16816.F32.BF16 R32, R80, R40, R32 ;  /* 0x000000285020723c */ /* 0x008ff00000041820 */
[C---:B----4-:R-:W-:Y:S08]  /*2140*/  HMMA.16816.F32.BF16 R60, R76.reuse, R8, R60 ;  /* 0x000000084c3c723c */ /* 0x050ff0000004183c */
[C---:B------:R-:W-:Y:S01]  /*2150*/  HMMA.16816.F32.BF16 R56, R76.reuse, R10, R56 ;  /* 0x0000000a4c38723c */ /* 0x040fe20000041838 */
[----:B------:R-:W3:Y:S07]  /*2160*/  LDSM.16.M88.4 R8, [R140+0x1000] ;  /* 0x001000008c08783b */ /* 0x000eee0000000200 */
[----:B-----5:R-:W-:Y:S08]  /*2170*/  HMMA.16816.F32.BF16 R52, R76, R36, R52 ;  /* 0x000000244c34723c */ /* 0x020ff00000041834 */
[----:B------:R-:W-:Y:S01]  /*2180*/  HMMA.16816.F32.BF16 R24, R80, R42, R24 ;  /* 0x0000002a5018723c */ /* 0x000fe20000041818 */
[----:B------:R-:W-:Y:S07]  /*2190*/  LDSM.16.M88.4 R40, [R149+0x2000] ;  /* 0x002000009528783b */ /* 0x000fee0000000200 */
[----:B------:R-:W-:Y:S01]  /*21a0*/  HMMA.16816.F32.BF16 R76, R76, R38, R16 ;  /* 0x000000264c4c723c */ /* 0x000fe20000041810 */
[----:B------:R-:W-:Y:S04]  /*21b0*/  LDSM.16.M88.4 R16, [R152+0x2000] ;  /* 0x002000009810783b */ /* 0x000fe80000000200 */
[----:B------:R-:W4:Y:S03]  /*21c0*/  LDSM.16.M88.4 R36, [R151+0x2000] ;  /* 0x002000009724783b */ /* 0x000f260000000200 */
[C---:B-1----:R-:W-:Y:S08]  /*21d0*/  HMMA.16816.F32.BF16 R32, R72.reuse, R20, R32 ;  /* 0x000000144820723c */ /* 0x042ff00000041820 */
[----:B------:R-:W-:Y:S01]  /*21e0*/  HMMA.16816.F32.BF16 R24, R72, R22, R24 ;  /* 0x000000164818723c */ /* 0x000fe20000041818 */
[----:B------:R-:W-:Y:S07]  /*21f0*/  LDSM.16.M88.4 R20, [R140+0x2000] ;  /* 0x002000008c14783b */ /* 0x000fee0000000200 */
[C---:B--2---:R-:W-:Y:S08]  /*2200*/  HMMA.16816.F32.BF16 R44, R80.reuse, R12, R44 ;  /* 0x0000000c502c723c */ /* 0x044ff0000004182c */
[C---:B------:R-:W-:Y:S01]  /*2210*/  HMMA.16816.F32.BF16 R64, R80.reuse, R14, R64 ;  /* 0x0000000e5040723c */ /* 0x040fe20000041840 */
[----:B------:R-:W1:Y:S07]  /*2220*/  LDSM.16.M88.4 R12, [R150+0x2000] ;  /* 0x00200000960c783b */ /* 0x000e6e0000000200 */
[----:B---3--:R-:W-:Y:S08]  /*2230*/  HMMA.16816.F32.BF16 R60, R80, R8, R60 ;  /* 0x00000008503c723c */ /* 0x008ff0000004183c */
[C---:B----4-:R-:W-:Y:S08]  /*2240*/  HMMA.16816.F32.BF16 R32, R16.reuse, R36, R32 ;  /* 0x000000241020723c */ /* 0x050ff00000041820 */
[----:B------:R-:W-:Y:S01]  /*2250*/  HMMA.16816.F32.BF16 R24, R16, R38, R24 ;  /* 0x000000261018723c */ /* 0x000fe20000041818 */
[----:B------:R-:W-:Y:S07]  /*2260*/  LDSM.16.M88.4 R36, [R149+0x2800] ;  /* 0x002800009524783b */ /* 0x000fee0000000200 */
[----:B------:R-:W-:Y:S01]  /*2270*/  HMMA.16816.F32.BF16 R56, R80, R10, R56 ;  /* 0x0000000a5038723c */ /* 0x000fe20000041838 */
[----:B------:R-:W2:Y:S07]  /*2280*/  LDSM.16.M88.4 R8, [R148+0x2000] ;  /* 0x002000009408783b */ /* 0x000eae0000000200 */
[----:B------:R-:W-:Y:S08]  /*2290*/  HMMA.16816.F32.BF16 R44, R72, R84, R44 ;  /* 0x00000054482c723c */ /* 0x000ff0000004182c */
[----:B-1----:R-:W-:Y:S08]  /*22a0*/  HMMA.16816.F32.BF16 R32, R12, R40, R32 ;  /* 0x000000280c20723c */ /* 0x002ff00000041820 */
[----:B------:R-:W-:Y:S01]  /*22b0*/  HMMA.16816.F32.BF16 R64, R72, R86, R64 ;  /* 0x000000564840723c */ /* 0x000fe20000041840 */
[----:B------:R-:W-:Y:S07]  /*22c0*/  LDSM.16.M88.4 R84, [R92+0x7800] ;  /* 0x007800005c54783b */ /* 0x000fee0000000200 */
[----:B------:R-:W-:Y:S01]  /*22d0*/  HMMA.16816.F32.BF16 R24, R12, R42, R24 ;  /* 0x0000002a0c18723c */ /* 0x000fe20000041818 */
[----:B------:R-:W1:Y:S07]  /*22e0*/  LDSM.16.M88.4 R40, [R151+0x3000] ;  /* 0x003000009728783b */ /* 0x000e6e0000000200 */
[----:B------:R-:W-:Y:S08]  /*22f0*/  HMMA.16816.F32.BF16 R60, R72, R68, R60 ;  /* 0x00000044483c723c */ /* 0x000ff0000004183c */
[----:B------:R-:W-:Y:S08]  /*2300*/  HMMA.16816.F32.BF16 R44, R16, R48, R44 ;  /* 0x00000030102c723c */ /* 0x000ff0000004182c */
[----:B--2---:R-:W-:Y:S08]  /*2310*/  HMMA.16816.F32.BF16 R32, R8, R20, R32 ;  /* 0x000000140820723c */ /* 0x004ff00000041820 */
[----:B------:R-:W-:Y:S01]  /*2320*/  HMMA.16816.F32.BF16 R64, R16, R50, R64 ;  /* 0x000000321040723c */ /* 0x000fe20000041840 */
[----:B------:R-:W2:Y:S07]  /*2330*/  LDSM.16.M88.4 R48, [R140+0x2800] ;  /* 0x002800008c30783b */ /* 0x000eae0000000200 */
[----:B------:R-:W-:Y:S08]  /*2340*/  HMMA.16816.F32.BF16 R52, R80, R88, R52 ;  /* 0x000000585034723c */ /* 0x000ff00000041834 */
[----:B------:R-:W-:Y:S01]  /*2350*/  HMMA.16816.F32.BF16 R24, R8, R22, R24 ;  /* 0x000000160818723c */ /* 0x000fe20000041818 */
[----:B------:R-:W-:Y:S01]  /*2360*/  FMUL.FTZ R2, R32, c[0x0][0x2ec] ;  /* 0x0000bb0020027a20 */ /* 0x000fe20000410000 */
[----:B------:R-:W3:Y:S01]  /*2370*/  LDSM.16.M88.4 R20, [R149+0x3000] ;  /* 0x003000009514783b */ /* 0x000ee20000000200 */
[----:B------:R-:W-:-:S04]  /*2380*/  FMUL.FTZ R68, R33, c[0x0][0x2ec] ;  /* 0x0000bb0021447a20 */ /* 0x000fc80000410000 */
[----:B------:R-:W4:Y:S01]  /*2390*/  MUFU.TANH R2, R2 ;  /* 0x0000000200027308 */ /* 0x000f220000002400 */
[----:B------:R-:W-:Y:S07]  /*23a0*/  HMMA.16816.F32.BF16 R76, R80, R90, R76 ;  /* 0x0000005a504c723c */ /* 0x000fee000004184c */
[----:B------:R-:W-:Y:S01]  /*23b0*/  MUFU.TANH R68, R68 ;  /* 0x0000004400447308 */ /* 0x000fe20000002400 */
[----:B------:R-:W-:Y:S08]  /*23c0*/  HMMA.16816.F32.BF16 R44, R12, R36, R44 ;  /* 0x000000240c2c723c */ /* 0x000ff0000004182c */
[----:B------:R-:W-:Y:S01]  /*23d0*/  HMMA.16816.F32.BF16 R56, R72, R70, R56 ;  /* 0x000000464838723c */ /* 0x000fe20000041838 */
[----:B------:R-:W-:-:S02]  /*23e0*/  FMUL.FTZ R24, R24, c[0x0][0x2ec] ;  /* 0x0000bb0018187a20 */ /* 0x000fc40000410000 */
[----:B------:R-:W-:-:S05]  /*23f0*/  FMUL.FTZ R25, R25, c[0x0][0x2ec] ;  /* 0x0000bb0019197a20 */ /* 0x000fca0000410000 */
[----:B-1----:R-:W-:Y:S07]  /*2400*/  HMMA.16816.F32.BF16 R60, R16, R40, R60 ;  /* 0x00000028103c723c */ /* 0x002fee000004183c */
[----:B------:R-:W-:Y:S01]  /*2410*/  FMUL.FTZ R40, R34, c[0x0][0x2ec] ;  /* 0x0000bb0022287a20 */ /* 0x000fe20000410000 */
[C---:B------:R-:W-:Y:S01]  /*2420*/  HMMA.16816.F32.BF16 R52, R72.reuse, R84, R52 ;  /* 0x000000544834723c */ /* 0x040fe20000041834 */
[----:B------:R-:W-:Y:S02]  /*2430*/  FMUL.FTZ R41, R35, c[0x0][0x2ec] ;  /* 0x0000bb0023297a20 */ /* 0x000fe40000410000 */
[----:B------:R-:W1:Y:S02]  /*2440*/  LDSM.16.M88.4 R32, [R151+0x3800] ;  /* 0x003800009720783b */ /* 0x000e640000000200 */
[----:B------:R-:W5:Y:S03]  /*2450*/  MUFU.TANH R40, R40 ;  /* 0x0000002800287308 */ /* 0x000f660000002400 */
[----:B------:R-:W-:Y:S05]  /*2460*/  HMMA.16816.F32.BF16 R76, R72, R86, R76 ;  /* 0x00000056484c723c */ /* 0x000fea000004184c */
[----:B------:R-:W1:Y:S03]  /*2470*/  MUFU.TANH R41, R41 ;  /* 0x0000002900297308 */ /* 0x000e660000002400 */
[----:B--2---:R-:W-:Y:S05]  /*2480*/  HMMA.16816.F32.BF16 R44, R8, R48, R44 ;  /* 0x00000030082c723c */ /* 0x004fea000004182c */
[----:B------:R-:W2:Y:S03]  /*2490*/  MUFU.TANH R48, R24 ;  /* 0x0000001800307308 */ /* 0x000ea60000002400 */
[----:B------:R-:W-:Y:S05]  /*24a0*/  HMMA.16816.F32.BF16 R56, R16, R42, R56 ;  /* 0x0000002a1038723c */ /* 0x000fea0000041838 */
[----:B------:R1:W-:Y:S02]  /*24b0*/  MUFU.TANH R49, R25 ;  /* 0x0000001900317308 */ /* 0x0003e40000002400 */
[----:B------:R-:W-:Y:S01]  /*24c0*/  FMUL.FTZ R42, R26, c[0x0][0x2ec] ;  /* 0x0000bb001a2a7a20 */ /* 0x000fe20000410000 */
[C---:B------:R-:W-:Y:S01]  /*24d0*/  HMMA.16816.F32.BF16 R64, R12.reuse, R38, R64 ;  /* 0x000000260c40723c */ /* 0x040fe20000041840 */
[----:B------:R-:W-:Y:S01]  /*24e0*/  FMUL.FTZ R43, R27, c[0x0][0x2ec] ;  /* 0x0000bb001b2b7a20 */ /* 0x000fe20000410000 */
[----:B------:R-:W2:Y:S03]  /*24f0*/  LDSM.16.M88.4 R36, [R140+0x3000] ;  /* 0x003000008c24783b */ /* 0x000ea60000000200 */
[----:B------:R-:W2:Y:S03]  /*2500*/  MUFU.TANH R42, R42 ;  /* 0x0000002a002a7308 */ /* 0x000ea60000002400 */
[----:B---3--:R-:W-:Y:S01]  /*2510*/  HMMA.16816.F32.BF16 R60, R12, R20, R60 ;  /* 0x000000140c3c723c */ /* 0x008fe2000004183c */
[----:B-1----:R-:W1:Y:S04]  /*2520*/  LDSM.16.M88.4 R24, [R149+0x3800] ;  /* 0x003800009518783b */ /* 0x002e680000000200 */
[----:B------:R-:W3:Y:S02]  /*2530*/  MUFU.TANH R43, R43 ;  /* 0x0000002b002b7308 */ /* 0x000ee40000002400 */
[----:B------:R-:W-:Y:S01]  /*2540*/  SHF.R.S32.HI R21, RZ, 0x1f, R164 ;  /* 0x0000001fff157819 */ /* 0x000fe200000114a4 */
[----:B------:R-:W-:Y:S03]  /*2550*/  HMMA.16816.F32.BF16 R52, R16, R32, R52 ;  /* 0x000000201034723c */ /* 0x000fe60000041834 */
[----:B------:R-:W-:-:S04]  /*2560*/  LEA.HI R164, R21, R164, RZ, 0x2 ;  /* 0x000000a415a47211 */ /* 0x000fc800078f10ff */
[----:B------:R-:W-:Y:S01]  /*2570*/  SHF.R.S32.HI R164, RZ, 0x2, R164 ;  /* 0x00000002ffa47819 */ /* 0x000fe200000114a4 */
[----:B------:R-:W-:Y:S01]  /*2580*/  HMMA.16816.F32.BF16 R76, R16, R34, R76 ;  /* 0x00000022104c723c */ /* 0x000fe2000004184c */
[----:B------:R-:W-:Y:S02]  /*2590*/  FMUL.FTZ R32, R47, c[0x0][0x2ec] ;  /* 0x0000bb002f207a20 */ /* 0x000fe40000410000 */
[----:B------:R-:W-:-:S04]  /*25a0*/  IADD3 R31, R93, 0x1, R164 ;  /* 0x000000015d1f7810 */ /* 0x000fc80007ffe0a4 */
[----:B------:R-:W-:Y:S01]  /*25b0*/  IADD3 R31, R6, -c[0x0][0x214], R31 ;  /* 0x80008500061f7a10 */ /* 0x000fe20007ffe01f */
[----:B------:R-:W-:Y:S01]  /*25c0*/  HMMA.16816.F32.BF16 R56, R12, R22, R56 ;  /* 0x000000160c38723c */ /* 0x000fe20000041838 */
[----:B------:R-:W3:Y:S01]  /*25d0*/  LDSM.16.M88.4 R20, [R140+0x3800] ;  /* 0x003800008c14783b */ /* 0x000ee20000000200 */
[----:B------:R-:W-:Y:S01]  /*25e0*/  MUFU.TANH R32, R32 ;  /* 0x0000002000207308 */ /* 0x000fe20000002400 */
[----:B------:R-:W-:Y:S01]  /*25f0*/  IADD3 R31, R31, c[0x0][0x2e8], RZ ;  /* 0x0000ba001f1f7a10 */ /* 0x000fe20007ffe0ff */
[----:B------:R-:W-:-:S04]  /*2600*/  DEPBAR.LE SB0, 0x0 ;  /* 0x000080000000791a */ /* 0x000fc80000000000 */
[C---:B------:R-:W-:Y:S01]  /*2610*/  HMMA.16816.F32.BF16 R64, R8.reuse, R50, R64 ;  /* 0x000000320840723c */ /* 0x040fe20000041840 */
[C---:B------:R-:W-:Y:S02]  /*2620*/  IADD3 R17, R31.reuse, 0x8, RZ ;  /* 0x000000081f117810 */ /* 0x040fe40007ffe0ff */
[-C--:B------:R-:W-:Y:S02]  /*2630*/  IMNMX R16, R31, R6.reuse, PT ;  /* 0x000000061f107217 */ /* 0x080fe40003800200 */
[----:B------:R-:W-:Y:S02]  /*2640*/  IMNMX R6, R17, R6, PT ;  /* 0x0000000611067217 */ /* 0x000fe40003800200 */
[----:B------:R-:W-:Y:S01]  /*2650*/  FMUL.FTZ R50, R44, c[0x0][0x2ec] ;  /* 0x0000bb002c327a20 */ /* 0x000fe20000410000 */
[----:B--2---:R-:W-:Y:S01]  /*2660*/  HMMA.16816.F32.BF16 R60, R8, R36, R60 ;  /* 0x00000024083c723c */ /* 0x004fe2000004183c */
[----:B------:R-:W-:Y:S02]  /*2670*/  FMUL.FTZ R44, R45, c[0x0][0x2ec] ;  /* 0x0000bb002d2c7a20 */ /* 0x000fe40000410000 */
[----:B------:R-:W-:Y:S01]  /*2680*/  FMUL.FTZ R45, R46, c[0x0][0x2ec] ;  /* 0x0000bb002e2d7a20 */ /* 0x000fe20000410000 */
[----:B------:R-:W-:Y:S01]  /*2690*/  IADD3 R46, R28, -0x1, RZ ;  /* 0xffffffff1c2e7810 */ /* 0x000fe20007ffe0ff */
[----:B------:R-:W2:Y:S03]  /*26a0*/  MUFU.TANH R50, R50 ;  /* 0x0000003200327308 */ /* 0x000ea60000002400 */
[----:B-1----:R-:W-:Y:S01]  /*26b0*/  HMMA.16816.F32.BF16 R52, R12, R24, R52 ;  /* 0x000000180c34723c */ /* 0x002fe20000041834 */
[----:B------:R-:W-:-:S04]  /*26c0*/  ISETP.GT.AND P0, PT, R46, R155, PT ;  /* 0x0000009b2e00720c */ /* 0x000fc80003f04270 */
[----:B------:R-:W1:Y:S03]  /*26d0*/  MUFU.TANH R45, R45 ;  /* 0x0000002d002d7308 */ /* 0x000e660000002400 */
[----:B------:R-:W-:Y:S01]  /*26e0*/  HMMA.16816.F32.BF16 R76, R12, R26, R76 ;  /* 0x0000001a0c4c723c */ /* 0x000fe2000004184c */
[----:B------:R-:W-:Y:S02]  /*26f0*/  FMUL.FTZ R33, R64, c[0x0][0x2ec] ;  /* 0x0000bb0040217a20 */ /* 0x000fe40000410000 */
[----:B------:R-:W-:Y:S02]  /*2700*/  FMUL.FTZ R36, R65, c[0x0][0x2ec] ;  /* 0x0000bb0041247a20 */ /* 0x000fe40000410000 */
[----:B------:R-:W-:Y:S01]  /*2710*/  FMUL.FTZ R37, R66, c[0x0][0x2ec] ;  /* 0x0000bb0042257a20 */ /* 0x000fe20000410000 */
[----:B------:R-:W-:Y:S01]  /*2720*/  MUFU.TANH R44, R44 ;  /* 0x0000002c002c7308 */ /* 0x000fe20000002400 */
[----:B------:R-:W-:Y:S01]  /*2730*/  FMUL.FTZ R24, R67, c[0x0][0x2ec] ;  /* 0x0000bb0043187a20 */ /* 0x000fe20000410000 */
[----:B------:R-:W-:Y:S01]  /*2740*/  HMMA.16816.F32.BF16 R56, R8, R38, R56 ;  /* 0x000000260838723c */ /* 0x000fe20000041838 */
[----:B------:R-:W-:-:S02]  /*2750*/  FMUL.FTZ R61, R61, c[0x0][0x2ec] ;  /* 0x0000bb003d3d7a20 */ /* 0x000fc40000410000 */
[----:B------:R-:W-:Y:S02]  /*2760*/  FMUL.FTZ R60, R60, c[0x0][0x2ec] ;  /* 0x0000bb003c3c7a20 */ /* 0x000fe40000410000 */
[----:B------:R-:W-:Y:S01]  /*2770*/  FMUL.FTZ R62, R62, c[0x0][0x2ec] ;  /* 0x0000bb003e3e7a20 */ /* 0x000fe20000410000 */
[----:B------:R-:W1:Y:S01]  /*2780*/  MUFU.TANH R33, R33 ;  /* 0x0000002100217308 */ /* 0x000e620000002400 */
[----:B------:R-:W-:Y:S01]  /*2790*/  IMAD.SHL.U32 R38, R29, 0x2, RZ ;  /* 0x000000021d267824 */ /* 0x000fe200078e00ff */
[----:B---3--:R-:W-:Y:S01]  /*27a0*/  HMMA.16816.F32.BF16 R52, R8, R20, R52 ;  /* 0x000000140834723c */ /* 0x008fe20000041834 */
[----:B------:R-:W-:Y:S02]  /*27b0*/  IMAD.SHL.U32 R29, R46, 0x40, RZ ;  /* 0x000000402e1d7824 */ /* 0x000fe400078e00ff */
[----:B------:R-:W-:-:S03]  /*27c0*/  FMUL.FTZ R63, R63, c[0x0][0x2ec] ;  /* 0x0000bb003f3f7a20 */ /* 0x000fc60000410000 */
[----:B------:R-:W-:Y:S01]  /*27d0*/  LOP3.LUT R25, R29, 0x6, R38, 0xf8, !PT ;  /* 0x000000061d197812 */ /* 0x000fe200078ef826 */
[----:B------:R-:W-:Y:S01]  /*27e0*/  MUFU.TANH R36, R36 ;  /* 0x0000002400247308 */ /* 0x000fe20000002400 */
[----:B------:R-:W-:Y:S02]  /*27f0*/  HMMA.16816.F32.BF16 R76, R8, R22, R76 ;  /* 0x00000016084c723c */ /* 0x000fe4000004184c */
[C---:B------:R-:W-:Y:S02]  /*2800*/  LOP3.LUT R17, R25.reuse, 0x8, RZ, 0xfc, !PT ;  /* 0x0000000819117812 */ /* 0x040fe400078efcff */
[CC--:B------:R-:W-:Y:S02]  /*2810*/  ISETP.GE.AND P5, PT, R25.reuse, R16.reuse, PT ;  /* 0x000000101900720c */ /* 0x0c0fe40003fa6270 */
[----:B------:R-:W-:Y:S01]  /*2820*/  LOP3.LUT R19, R25, 0x1, RZ, 0xfc, !PT ;  /* 0x0000000119137812 */ /* 0x000fe200078efcff */
[----:B------:R-:W3:Y:S01]  /*2830*/  MUFU.TANH R37, R37 ;  /* 0x0000002500257308 */ /* 0x000ee20000002400 */
[C---:B------:R-:W-:Y:S01]  /*2840*/  ISETP.GE.AND P3, PT, R17.reuse, R16, PT ;  /* 0x000000101100720c */ /* 0x040fe20003f66270 */
[----:B------:R-:W-:Y:S01]  /*2850*/  FMUL.FTZ R18, R56, c[0x0][0x2ec] ;  /* 0x0000bb0038127a20 */ /* 0x000fe20000410000 */
[----:B------:R-:W-:Y:S01]  /*2860*/  ISETP.GE.AND P1, PT, R17, R6, PT ;  /* 0x000000061100720c */ /* 0x000fe20003f26270 */
[----:B------:R-:W-:Y:S01]  /*2870*/  FMUL.FTZ R20, R57, c[0x0][0x2ec] ;  /* 0x0000bb0039147a20 */ /* 0x000fe20000410000 */
[----:B----4-:R-:W-:Y:S01]  /*2880*/  FSEL R17, R2, -INF , !P5 ;  /* 0xff80000002117808 */ /* 0x010fe20006800000 */
[----:B------:R-:W-:Y:S01]  /*2890*/  FMUL.FTZ R26, R58, c[0x0][0x2ec] ;  /* 0x0000bb003a1a7a20 */ /* 0x000fe20000410000 */
[C---:B------:R-:W-:Y:S01]  /*28a0*/  ISETP.GE.AND P4, PT, R19.reuse, R16, PT ;  /* 0x000000101300720c */ /* 0x040fe20003f86270 */
[----:B------:R-:W4:Y:S01]  /*28b0*/  MUFU.TANH R24, R24 ;  /* 0x0000001800187308 */ /* 0x000f220000002400 */
[-C--:B------:R-:W-:Y:S01]  /*28c0*/  ISETP.GE.AND P2, PT, R19, R6.reuse, PT ;  /* 0x000000061300720c */ /* 0x080fe20003f46270 */
[----:B------:R-:W-:Y:S01]  /*28d0*/  FMUL.FTZ R52, R52, c[0x0][0x2ec] ;  /* 0x0000bb0034347a20 */ /* 0x000fe20000410000 */
[----:B------:R-:W-:Y:S01]  /*28e0*/  ISETP.GE.AND P5, PT, R25, R6, PT ;  /* 0x000000061900720c */ /* 0x000fe20003fa6270 */
[----:B------:R-:W-:Y:S01]  /*28f0*/  FMUL.FTZ R53, R53, c[0x0][0x2ec] ;  /* 0x0000bb0035357a20 */ /* 0x000fe20000410000 */
[C---:B------:R-:W-:Y:S01]  /*2900*/  LOP3.LUT R19, R25.reuse, 0x9, RZ, 0xfc, !PT ;  /* 0x0000000919137812 */ /* 0x040fe200078efcff */
[----:B------:R-:W-:Y:S01]  /*2910*/  FMUL.FTZ R54, R54, c[0x0][0x2ec] ;  /* 0x0000bb0036367a20 */ /* 0x000fe20000410000 */
[----:B-----5:R-:W-:Y:S01]  /*2920*/  FSEL R40, R40, -INF , !P5 ;  /* 0xff80000028287808 */ /* 0x020fe20006800000 */
[----:B------:R-:W5:Y:S01]  /*2930*/  MUFU.TANH R109, R61 ;  /* 0x0000003d006d7308 */ /* 0x000f620000002400 */
[----:B------:R-:W-:Y:S01]  /*2940*/  LOP3.LUT R21, R25, 0x10, RZ, 0xfc, !PT ;  /* 0x0000001019157812 */ /* 0x000fe200078efcff */
[----:B------:R-:W-:Y:S01]  /*2950*/  FMUL.FTZ R55, R55, c[0x0][0x2ec] ;  /* 0x0000bb0037377a20 */ /* 0x000fe20000410000 */
[----:B------:R-:W-:Y:S01]  /*2960*/  ISETP.GE.AND P5, PT, R19, R16, PT ;  /* 0x000000101300720c */ /* 0x000fe20003fa6270 */
[----:B------:R-:W-:Y:S01]  /*2970*/  FMUL.FTZ R76, R76, c[0x0][0x2ec] ;  /* 0x0000bb004c4c7a20 */ /* 0x000fe20000410000 */
[----:B------:R-:W-:Y:S01]  /*2980*/  FSEL R68, R68, -INF , !P4 ;  /* 0xff80000044447808 */ /* 0x000fe20006000000 */
[----:B------:R-:W-:Y:S01]  /*2990*/  FMUL.FTZ R77, R77, c[0x0][0x2ec] ;  /* 0x0000bb004d4d7a20 */ /* 0x000fe20000410000 */
[----:B------:R-:W-:Y:S01]  /*29a0*/  ISETP.GE.AND P4, PT, R19, R6, PT ;  /* 0x000000061300720c */ /* 0x000fe20003f86270 */
[----:B------:R-:W1:Y:S01]  /*29b0*/  MUFU.TANH R111, R60 ;  /* 0x0000003c006f7308 */ /* 0x000e620000002400 */
[----:B------:R-:W-:Y:S01]  /*29c0*/  LOP3.LUT R13, R25, 0x11, RZ, 0xfc, !PT ;  /* 0x00000011190d7812 */ /* 0x000fe200078efcff */
[----:B------:R-:W-:Y:S01]  /*29d0*/  FMUL.FTZ R78, R78, c[0x0][0x2ec] ;  /* 0x0000bb004e4e7a20 */ /* 0x000fe20000410000 */
[----:B------:R-:W-:Y:S01]  /*29e0*/  FSEL R41, R41, -INF , !P2 ;  /* 0xff80000029297808 */ /* 0x000fe20005000000 */
[----:B------:R-:W-:Y:S01]  /*29f0*/  FMUL.FTZ R79, R79, c[0x0][0x2ec] ;  /* 0x0000bb004f4f7a20 */ /* 0x000fe20000410000 */
[----:B------:R-:W-:-:S02]  /*2a00*/  FSEL R19, R48, -INF , !P3 ;  /* 0xff80000030137808 */ /* 0x000fc40005800000 */
[C---:B------:R-:W-:Y:S01]  /*2a10*/  ISETP.GE.AND P2, PT, R21.reuse, R16, PT ;  /* 0x000000101500720c */ /* 0x040fe20003f46270 */
[----:B------:R-:W1:Y:S01]  /*2a20*/  MUFU.TANH R112, R62 ;  /* 0x0000003e00707308 */ /* 0x000e620000002400 */
[----:B------:R-:W-:Y:S01]  /*2a30*/  ISETP.GE.AND P3, PT, R21, R6, PT ;  /* 0x000000061500720c */ /* 0x000fe20003f66270 */
[----:B------:R-:W-:Y:S01]  /*2a40*/  FMUL.FTZ R21, R59, c[0x0][0x2ec] ;  /* 0x0000bb003b157a20 */ /* 0x000fe20000410000 */
[----:B------:R-:W-:Y:S02]  /*2a50*/  FSEL R42, R42, -INF , !P1 ;  /* 0xff8000002a2a7808 */ /* 0x000fe40004800000 */
[----:B------:R-:W-:Y:S02]  /*2a60*/  FSEL R49, R49, -INF , !P5 ;  /* 0xff80000031317808 */ /* 0x000fe40006800000 */
[C---:B------:R-:W-:Y:S01]  /*2a70*/  ISETP.GE.AND P1, PT, R13.reuse, R16, PT ;  /* 0x000000100d00720c */ /* 0x040fe20003f26270 */
[----:B------:R-:W3:Y:S01]  /*2a80*/  MUFU.TANH R116, R63 ;  /* 0x0000003f00747308 */ /* 0x000ee20000002400 */
[----:B------:R-:W-:-:S02]  /*2a90*/  ISETP.GE.AND P5, PT, R13, R6, PT ;  /* 0x000000060d00720c */ /* 0x000fc40003fa6270 */
[C---:B------:R-:W-:Y:S02]  /*2aa0*/  LOP3.LUT R13, R25.reuse, 0x18, RZ, 0xfc, !PT ;  /* 0x00000018190d7812 */ /* 0x040fe400078efcff */
[----:B------:R-:W-:Y:S02]  /*2ab0*/  LOP3.LUT R27, R25, 0x19, RZ, 0xfc, !PT ;  /* 0x00000019191b7812 */ /* 0x000fe400078efcff */
[----:B------:R-:W-:Y:S01]  /*2ac0*/  FSEL R2, R43, -INF , !P4 ;  /* 0xff8000002b027808 */ /* 0x000fe20006000000 */
[----:B------:R-:W3:Y:S01]  /*2ad0*/  MUFU.TANH R18, R18 ;  /* 0x0000001200127308 */ /* 0x000ee20000002400 */
[----:B------:R-:W-:Y:S02]  /*2ae0*/  ISETP.GE.AND P4, PT, R13, R16, PT ;  /* 0x000000100d00720c */ /* 0x000fe40003f86270 */
[----:B--2---:R-:W-:Y:S02]  /*2af0*/  FSEL R15, R50, -INF , !P2 ;  /* 0xff800000320f7808 */ /* 0x004fe40005000000 */
[----:B-1----:R-:W-:-:S02]  /*2b00*/  FSEL R14, R45, -INF , !P3 ;  /* 0xff8000002d0e7808 */ /* 0x002fc40005800000 */
[----:B------:R-:W-:Y:S01]  /*2b10*/  LOP3.LUT R9, R25, 0x20, RZ, 0xfc, !PT ;  /* 0x0000002019097812 */ /* 0x000fe200078efcff */
[----:B------:R-:W1:Y:S01]  /*2b20*/  MUFU.TANH R21, R21 ;  /* 0x0000001500157308 */ /* 0x000e620000002400 */
[----:B------:R-:W-:Y:S02]  /*2b30*/  ISETP.GE.AND P2, PT, R13, R6, PT ;  /* 0x000000060d00720c */ /* 0x000fe40003f46270 */
[----:B------:R-:W-:Y:S02]  /*2b40*/  ISETP.GE.AND P3, PT, R27, R16, PT ;  /* 0x000000101b00720c */ /* 0x000fe40003f66270 */
[----:B------:R-:W-:Y:S02]  /*2b50*/  LOP3.LUT R23, R25, 0x21, RZ, 0xfc, !PT ;  /* 0x0000002119177812 */ /* 0x000fe400078efcff */
[----:B------:R-:W-:Y:S01]  /*2b60*/  FSEL R10, R32, -INF , !P5 ;  /* 0xff800000200a7808 */ /* 0x000fe20006800000 */
[----:B------:R-:W-:Y:S01]  /*2b70*/  MUFU.TANH R20, R20 ;  /* 0x0000001400147308 */ /* 0x000fe20000002400 */
[----:B------:R-:W-:-:S02]  /*2b80*/  FSEL R11, R33, -INF , !P4 ;  /* 0xff800000210b7808 */ /* 0x000fc40006000000 */
[C---:B------:R-:W-:Y:S02]  /*2b90*/  ISETP.GE.AND P5, PT, R9.reuse, R16, PT ;  /* 0x000000100900720c */ /* 0x040fe40003fa6270 */
[-C--:B------:R-:W-:Y:S02]  /*2ba0*/  ISETP.GE.AND P4, PT, R9, R6.reuse, PT ;  /* 0x000000060900720c */ /* 0x080fe40003f86270 */
[----:B------:R-:W-:Y:S01]  /*2bb0*/  FSEL R13, R44, -INF , !P1 ;  /* 0xff8000002c0d7808 */ /* 0x000fe20004800000 */
[----:B------:R-:W2:Y:S01]  /*2bc0*/  MUFU.TANH R26, R26 ;  /* 0x0000001a001a7308 */ /* 0x000ea20000002400 */
[----:B---3--:R-:W-:Y:S02]  /*2bd0*/  FSEL R8, R37, -INF , !P2 ;  /* 0xff80000025087808 */ /* 0x008fe40005000000 */
[----:B------:R-:W-:Y:S02]  /*2be0*/  FSEL R9, R36, -INF , !P3 ;  /* 0xff80000024097808 */ /* 0x000fe40005800000 */
[----:B------:R-:W-:-:S02]  /*2bf0*/  ISETP.GE.AND P1, PT, R27, R6, PT ;  /* 0x000000061b00720c */ /* 0x000fc40003f26270 */
[C---:B------:R-:W-:Y:S01]  /*2c00*/  ISETP.GE.AND P2, PT, R23.reuse, R16, PT ;  /* 0x000000101700720c */ /* 0x040fe20003f46270 */
[----:B------:R-:W3:Y:S01]  /*2c10*/  MUFU.TANH R125, R52 ;  /* 0x00000034007d7308 */ /* 0x000ee20000002400 */
[----:B------:R-:W-:Y:S02]  /*2c20*/  ISETP.GE.AND P3, PT, R23, R6, PT ;  /* 0x000000061700720c */ /* 0x000fe40003f66270 */
[C---:B------:R-:W-:Y:S02]  /*2c30*/  LOP3.LUT R27, R25.reuse, 0x28, RZ, 0xfc, !PT ;  /* 0x00000028191b7812 */ /* 0x040fe400078efcff */
[----:B------:R-:W-:Y:S02]  /*2c40*/  LOP3.LUT R23, R25, 0x29, RZ, 0xfc, !PT ;  /* 0x0000002919177812 */ /* 0x000fe400078efcff */
[----:B----4-:R-:W-:Y:S01]  /*2c50*/  FSEL R12, R24, -INF , !P1 ;  /* 0xff800000180c7808 */ /* 0x010fe20004800000 */
[----:B------:R-:W-:Y:S01]  /*2c60*/  MUFU.TANH R121, R53 ;  /* 0x0000003500797308 */ /* 0x000fe20000002400 */
[----:B-----5:R-:W-:-:S02]  /*2c70*/  FSEL R109, R109, -INF , !P2 ;  /* 0xff8000006d6d7808 */ /* 0x020fc40005000000 */
[----:B------:R-:W-:Y:S02]  /*2c80*/  ISETP.GE.AND P1, PT, R27, R16, PT ;  /* 0x000000101b00720c */ /* 0x000fe40003f26270 */
[-C--:B------:R-:W-:Y:S02]  /*2c90*/  ISETP.GE.AND P2, PT, R23, R6.reuse, PT ;  /* 0x000000061700720c */ /* 0x080fe40003f46270 */
[C---:B------:R-:W-:Y:S01]  /*2ca0*/  LOP3.LUT R35, R25.reuse, 0x30, RZ, 0xfc, !PT ;  /* 0x0000003019237812 */ /* 0x040fe200078efcff */
[----:B------:R-:W4:Y:S01]  /*2cb0*/  MUFU.TANH R122, R54 ;  /* 0x00000036007a7308 */ /* 0x000f220000002400 */
[----:B------:R-:W-:Y:S02]  /*2cc0*/  LOP3.LUT R33, R25, 0x31, RZ, 0xfc, !PT ;  /* 0x0000003119217812 */ /* 0x000fe400078efcff */
[----:B------:R-:W-:Y:S02]  /*2cd0*/  FSEL R111, R111, -INF , !P5 ;  /* 0xff8000006f6f7808 */ /* 0x000fe40006800000 */
[----:B------:R-:W-:-:S02]  /*2ce0*/  ISETP.GE.AND P5, PT, R27, R6, PT ;  /* 0x000000061b00720c */ /* 0x000fc40003fa6270 */
[----:B------:R-:W-:Y:S01]  /*2cf0*/  FSEL R112, R112, -INF , !P4 ;  /* 0xff80000070707808 */ /* 0x000fe20006000000 */
[----:B------:R-:W5:Y:S01]  /*2d00*/  MUFU.TANH R120, R55 ;  /* 0x0000003700787308 */ /* 0x000f620000002400 */
[----:B------:R-:W-:Y:S02]  /*2d10*/  FSEL R116, R116, -INF , !P3 ;  /* 0xff80000074747808 */ /* 0x000fe40005800000 */
[----:B------:R-:W-:Y:S02]  /*2d20*/  FSEL R27, R18, -INF , !P1 ;  /* 0xff800000121b7808 */ /* 0x000fe40004800000 */
[----:B-1----:R-:W-:Y:S02]  /*2d30*/  FSEL R24, R21, -INF , !P2 ;  /* 0xff80000015187808 */ /* 0x002fe40005000000 */
[-C--:B------:R-:W-:Y:S01]  /*2d40*/  ISETP.GE.AND P4, PT, R23, R16.reuse, PT ;  /* 0x000000101700720c */ /* 0x080fe20003f86270 */
[----:B------:R-:W1:Y:S01]  /*2d50*/  MUFU.TANH R123, R76 ;  /* 0x0000004c007b7308 */ /* 0x000e620000002400 */
[----:B------:R-:W-:-:S02]  /*2d60*/  ISETP.GE.AND P3, PT, R35, R16, PT ;  /* 0x000000102300720c */ /* 0x000fc40003f66270 */
[----:B------:R-:W-:Y:S02]  /*2d70*/  ISETP.GE.AND P1, PT, R33, R16, PT ;  /* 0x000000102100720c */ /* 0x000fe40003f26270 */
[----:B------:R-:W-:Y:S02]  /*2d80*/  ISETP.GE.AND P2, PT, R35, R6, PT ;  /* 0x000000062300720c */ /* 0x000fe40003f46270 */
[C---:B------:R-:W-:Y:S01]  /*2d90*/  LOP3.LUT R31, R25.reuse, 0x38, RZ, 0xfc, !PT ;  /* 0x00000038191f7812 */ /* 0x040fe200078efcff */
[----:B------:R-:W1:Y:S01]  /*2da0*/  MUFU.TANH R119, R77 ;  /* 0x0000004d00777308 */ /* 0x000e620000002400 */
[----:B------:R-:W-:Y:S02]  /*2db0*/  LOP3.LUT R23, R25, 0x39, RZ, 0xfc, !PT ;  /* 0x0000003919177812 */ /* 0x000fe400078efcff */
[----:B--2---:R-:W-:Y:S02]  /*2dc0*/  FSEL R26, R26, -INF , !P5 ;  /* 0xff8000001a1a7808 */ /* 0x004fe40006800000 */
[----:B------:R-:W-:-:S02]  /*2dd0*/  FSEL R25, R20, -INF , !P4 ;  /* 0xff80000014197808 */ /* 0x000fc40006000000 */
[----:B---3--:R-:W-:Y:S01]  /*2de0*/  FSEL R125, R125, -INF , !P3 ;  /* 0xff8000007d7d7808 */ /* 0x008fe20005800000 */
[----:B------:R-:W2:Y:S01]  /*2df0*/  MUFU.TANH R118, R78 ;  /* 0x0000004e00767308 */ /* 0x000ea20000002400 */
[----:B----4-:R-:W-:Y:S02]  /*2e00*/  FSEL R122, R122, -INF , !P2 ;  /* 0xff8000007a7a7808 */ /* 0x010fe40005000000 */
[----:B------:R-:W-:Y:S01]  /*2e10*/  FSEL R121, R121, -INF , !P1 ;  /* 0xff80000079797808 */ /* 0x000fe20004800000 */
[----:B------:R-:W-:Y:S01]  /*2e20*/  BAR.SYNC.DEFER_BLOCKING 0x0 ;  /* 0x0000000000007b1d */ /* 0x000fe20000010000 */
[-C--:B------:R-:W-:Y:S02]  /*2e30*/  ISETP.GE.AND P5, PT, R31, R16.reuse, PT ;  /* 0x000000101f00720c */ /* 0x080fe40003fa6270 */
[----:B------:R-:W-:Y:S02]  /*2e40*/  ISETP.GE.AND P4, PT, R23, R16, PT ;  /* 0x000000101700720c */ /* 0x000fe40003f86270 */
[-C--:B------:R-:W-:Y:S01]  /*2e50*/  ISETP.GE.AND P3, PT, R33, R6.reuse, PT ;  /* 0x000000062100720c */ /* 0x080fe20003f66270 */
[----:B------:R-:W3:Y:S01]  /*2e60*/  MUFU.TANH R114, R79 ;  /* 0x0000004f00727308 */ /* 0x000ee20000002400 */
[----:B------:R-:W-:-:S02]  /*2e70*/  ISETP.GE.AND P2, PT, R31, R6, PT ;  /* 0x000000061f00720c */ /* 0x000fc40003f46270 */
[----:B------:R-:W-:Y:S02]  /*2e80*/  ISETP.GE.AND P1, PT, R23, R6, PT ;  /* 0x000000061700720c */ /* 0x000fe40003f26270 */
[----:B-----5:R-:W-:Y:S02]  /*2e90*/  FSEL R120, R120, -INF , !P3 ;  /* 0xff80000078787808 */ /* 0x020fe40005800000 */
[----:B-1----:R-:W-:Y:S02]  /*2ea0*/  FSEL R123, R123, -INF , !P5 ;  /* 0xff8000007b7b7808 */ /* 0x002fe40006800000 */
[----:B------:R-:W-:Y:S02]  /*2eb0*/  FSEL R119, R119, -INF , !P4 ;  /* 0xff80000077777808 */ /* 0x000fe40006000000 */
[----:B--2---:R-:W-:Y:S02]  /*2ec0*/  FSEL R118, R118, -INF , !P2 ;  /* 0xff80000076767808 */ /* 0x004fe40005000000 */
[----:B---3--:R-:W-:Y:S01]  /*2ed0*/  FSEL R114, R114, -INF , !P1 ;  /* 0xff80000072727808 */ /* 0x008fe20004800000 */
[----:B------:R-:W-:Y:S05]  /*2ee0*/  @!P0 BRA `(.L_x_6555) ;  /* 0x0000051000008947 */ /* 0x000fea0003800000 */
[----:B------:R-:W-:Y:S05]  /*2ef0*/  @P6 BRA `(.L_x_6556) ;  /* 0x0000038000006947 */ /* 0x000fea0003800000 */
        /* <DEDUP_REMOVED lines=56> */
.L_x_6556:
[----:B------:R-:W-:-:S04]  /*3280*/  ULEA UR6, -UR6, URZ, 0x6 ;  /* 0x0000003f06067291 */ /* 0x000fc8000f8e313f */
[----:B------:R-:W-:Y:S02]  /*3290*/  USHF.R.S32.HI UR4, URZ, 0x1f, UR6 ;  /* 0x0000001f3f047899 */ /* 0x000fe40008011406 */
[----:B------:R-:W-:-:S04]  /*32a0*/  MOV R20, UR6 ;  /* 0x0000000600147c02 */ /* 0x000fc80008000f00 */
[----:B------:R-:W-:Y:S02]  /*32b0*/  MOV R4, UR4 ;  /* 0x0000000400047c02 */ /* 0x000fe40008000f00 */
.L_x_6557:
        /* <DEDUP_REMOVED lines=20> */
.L_x_6555:
        /* <DEDUP_REMOVED lines=57> */
[----:B------:R-:W1:Y:S01]  /*3790*/  LDSM.16.MT88.4 R68, [R144+0x8000] ;  /* 0x008000009044783b */ /* 0x000e620000004200 */
[----:B------:R-:W-:Y:S01]  /*37a0*/  FFMA.FTZ R32, R49, c[0x0][0x23c], -R124 ;  /* 0x00008f0031207a23 */ /* 0x000fe2000001087c */
[----:B------:R-:W-:Y:S01]  /*37b0*/  MUFU.EX2 R105, R105 ;  /* 0x0000006900697308 */ /* 0x000fe20000000800 */
[--C-:B------:R-:W-:Y:S01]  /*37c0*/  FFMA.FTZ R107, R40, c[0x0][0x23c], -R117.reuse ;  /* 0x00008f00286b7a23 */ /* 0x100fe20000010875 */
[----:B------:R-:W-:Y:S01]  /*37d0*/  LDSM.16.MT88.4 R48, [R146+0xa000] ;  /* 0x00a000009230783b */ /* 0x000fe20000004200 */
[----:B------:R-:W-:-:S02]  /*37e0*/  FFMA.FTZ R106, R41, c[0x0][0x23c], -R117 ;  /* 0x00008f00296a7a23 */ /* 0x000fc40000010875 */
[--C-:B------:R-:W-:Y:S01]  /*37f0*/  FFMA.FTZ R104, R42, c[0x0][0x23c], -R117.reuse ;  /* 0x00008f002a687a23 */ /* 0x100fe20000010875 */
[----:B------:R-:W-:Y:S01]  /*3800*/  LDSM.16.MT88.4 R16, [R145+0x8800] ;  /* 0x008800009110783b */ /* 0x000fe20000004200 */
[--C-:B------:R-:W-:Y:S01]  /*3810*/  FFMA.FTZ R35, R2, c[0x0][0x23c], -R117.reuse ;  /* 0x00008f0002237a23 */ /* 0x100fe20000010875 */
[----:B------:R-:W2:Y:S01]  /*3820*/  MUFU.EX2 R102, R102 ;  /* 0x0000006600667308 */ /* 0x000ea20000000800 */
[--C-:B------:R-:W-:Y:S01]  /*3830*/  FFMA.FTZ R31, R11, c[0x0][0x23c], -R124.reuse ;  /* 0x00008f000b1f7a23 */ /* 0x100fe2000001087c */
[----:B------:R-:W3:Y:S01]  /*3840*/  LDSM.16.MT88.4 R40, [R147+0xa000] ;  /* 0x00a000009328783b */ /* 0x000ee20000004200 */
[--C-:B------:R-:W-:Y:S02]  /*3850*/  FFMA.FTZ R2, R9, c[0x0][0x23c], -R124.reuse ;  /* 0x00008f0009027a23 */ /* 0x100fe4000001087c */
[--C-:B------:R-:W-:Y:S02]  /*3860*/  FFMA.FTZ R29, R10, c[0x0][0x23c], -R117.reuse ;  /* 0x00008f000a1d7a23 */ /* 0x100fe40000010875 */
[----:B------:R-:W-:Y:S01]  /*3870*/  FFMA.FTZ R33, R8, c[0x0][0x23c], -R117 ;  /* 0x00008f0008217a23 */ /* 0x000fe20000010875 */
[----:B------:R-:W-:Y:S01]  /*3880*/  MUFU.EX2 R103, R103 ;  /* 0x0000006700677308 */ /* 0x000fe20000000800 */
[----:B------:R-:W4:Y:S01]  /*3890*/  LDSM.16.MT88.4 R8, [R146+0x8800] ;  /* 0x008800009208783b */ /* 0x000f220000004200 */
[----:B------:R-:W-:-:S02]  /*38a0*/  FFMA.FTZ R101, R15, c[0x0][0x23c], -R124 ;  /* 0x00008f000f657a23 */ /* 0x000fc4000001087c */
[--C-:B------:R-:W-:Y:S02]  /*38b0*/  FFMA.FTZ R30, R13, c[0x0][0x23c], -R124.reuse ;  /* 0x00008f000d1e7a23 */ /* 0x100fe4000001087c */
[--C-:B------:R-:W-:Y:S02]  /*38c0*/  FFMA.FTZ R34, R14, c[0x0][0x23c], -R117.reuse ;  /* 0x00008f000e227a23 */ /* 0x100fe40000010875 */
[----:B------:R-:W5:Y:S01]  /*38d0*/  MUFU.EX2 R32, R32 ;  /* 0x0000002000207308 */ /* 0x000f620000000800 */
[----:B--2---:R-:W-:Y:S01]  /*38e0*/  F2FP.BF16.PACK_AB R64, R102, R105 ;  /* 0x000000696640723e */ /* 0x004fe200000010ff */
[--C-:B------:R-:W-:Y:S02]  /*38f0*/  FFMA.FTZ R0, R12, c[0x0][0x23c], -R117.reuse ;  /* 0x00008f000c007a23 */ /* 0x100fe40000010875 */
[----:B------:R-:W2:Y:S01]  /*3900*/  LDSM.16.MT88.4 R12, [R144+0x8800] ;  /* 0x00880000900c783b */ /* 0x000ea20000004200 */
[--C-:B------:R-:W-:Y:S02]  /*3910*/  FFMA.FTZ R108, R111, c[0x0][0x23c], -R124.reuse ;  /* 0x00008f006f6c7a23 */ /* 0x100fe4000001087c */
[----:B------:R-:W-:Y:S01]  /*3920*/  FFMA.FTZ R113, R116, c[0x0][0x23c], -R117 ;  /* 0x00008f0074717a23 */ /* 0x000fe20000010875 */
[----:B------:R-:W-:Y:S01]  /*3930*/  MUFU.EX2 R107, R107 ;  /* 0x0000006b006b7308 */ /* 0x000fe20000000800 */
[----:B------:R-:W-:-:S02]  /*3940*/  FFMA.FTZ R109, R109, c[0x0][0x23c], -R124 ;  /* 0x00008f006d6d7a23 */ /* 0x000fc4000001087c */
[--C-:B------:R-:W-:Y:S02]  /*3950*/  FFMA.FTZ R110, R27, c[0x0][0x23c], -R124.reuse ;  /* 0x00008f001b6e7a23 */ /* 0x100fe4000001087c */
[--C-:B------:R-:W-:Y:S02]  /*3960*/  FFMA.FTZ R111, R25, c[0x0][0x23c], -R124.reuse ;  /* 0x00008f00196f7a23 */ /* 0x100fe4000001087c */
[--C-:B------:R-:W-:Y:S01]  /*3970*/  FFMA.FTZ R112, R112, c[0x0][0x23c], -R117.reuse ;  /* 0x00008f0070707a23 */ /* 0x100fe20000010875 */
[----:B------:R-:W1:Y:S01]  /*3980*/  MUFU.EX2 R106, R106 ;  /* 0x0000006a006a7308 */ /* 0x000e620000000800 */
[----:B-----5:R-:W-:Y:S01]  /*3990*/  F2FP.BF16.PACK_AB R66, R32, R103 ;  /* 0x000000672042723e */ /* 0x020fe200000010ff */
        /* <DEDUP_REMOVED lines=9> */
[----:B------:R-:W5:Y:S01]  /*3a30*/  MUFU.EX2 R35, R35 ;  /* 0x0000002300237308 */ /* 0x000f620000000800 */
[----:B-1----:R-:W-:Y:S01]  /*3a40*/  F2FP.BF16.PACK_AB R65, R106, R107 ;  /* 0x0000006b6a41723e */ /* 0x002fe200000010ff */
[--C-:B------:R-:W-:Y:S02]  /*3a50*/  FFMA.FTZ R120, R120, c[0x0][0x23c], -R117.reuse ;  /* 0x00008f0078787a23 */ /* 0x100fe40000010875 */
[--C-:B------:R-:W-:Y:S02]  /*3a60*/  FFMA.FTZ R118, R118, c[0x0][0x23c], -R117.reuse ;  /* 0x00008f0076767a23 */ /* 0x100fe40000010875 */
[----:B------:R-:W-:-:S02]  /*3a70*/  FFMA.FTZ R169, R114, c[0x0][0x23c], -R117 ;  /* 0x00008f0072a97a23 */ /* 0x000fc40000010875 */
[----:B------:R-:W-:Y:S01]  /*3a80*/  MUFU.EX2 R101, R101 ;  /* 0x0000006500657308 */ /* 0x000fe20000000800 */
[----:B------:R-:W-:Y:S02]  /*3a90*/  FADD.FTZ R102, R105, R102 ;  /* 0x0000006669667221 */ /* 0x000fe40000010000 */
[----:B------:R-:W-:Y:S02]  /*3aa0*/  FADD.FTZ R107, R107, R106 ;  /* 0x0000006a6b6b7221 */ /* 0x000fe40000010000 */
[----:B------:R-:W-:Y:S01]  /*3ab0*/  FADD.FTZ R103, R103, R102 ;  /* 0x0000006667677221 */ /* 0x000fe20000010000 */
[----:B-----5:R-:W-:Y:S02]  /*3ac0*/  F2FP.BF16.PACK_AB R67, R35, R104 ;  /* 0x000000682343723e */ /* 0x020fe400000010ff */
[----:B------:R-:W1:Y:S01]  /*3ad0*/  MUFU.EX2 R30, R30 ;  /* 0x0000001e001e7308 */ /* 0x000e620000000800 */
[----:B------:R-:W-:Y:S02]  /*3ae0*/  FADD.FTZ R104, R104, R107 ;  /* 0x0000006b68687221 */ /* 0x000fe40000010000 */
[----:B------:R-:W-:-:S02]  /*3af0*/  FADD.FTZ R32, R32, R103 ;  /* 0x0000006720207221 */ /* 0x000fc40000010000 */
        /* <DEDUP_REMOVED lines=11> */
[C---:B---3--:R-:W-:Y:S02]  /*3bb0*/  HMMA.16816.F32.BF16 R36, R64.reuse, R40, RZ ;  /* 0x000000284024723c */ /* 0x048fe400000418ff */
[----:B------:R-:W3:Y:S06]  /*3bc0*/  MUFU.EX2 R0, R0 ;  /* 0x0000000000007308 */ /* 0x000eec0000000800 */
        /* <DEDUP_REMOVED lines=18> */
[----:B-1----:R-:W-:Y:S01]  /*3cf0*/  F2FP.BF16.PACK_AB R4, R30, R101 ;  /* 0x000000651e04723e */ /* 0x002fe200000010ff */
[----:B------:R-:W-:Y:S01]  /*3d00*/  HMMA.16816.F32.BF16 R64, R64, R6, RZ ;  /* 0x000000064040723c */ /* 0x000fe200000418ff */
[----:B-----5:R-:W-:Y:S01]  /*3d10*/  F2FP.BF16.PACK_AB R5, R29, R34 ;  /* 0x000000221d05723e */ /* 0x020fe200000010ff */
        /* <DEDUP_REMOVED lines=70> */
[----:B------:R-:W2:Y:S07]  /*4180*/  LDSM.16.MT88.4 R24, [R145+0x9800] ;  /* 0x009800009118783b */ /* 0x000eae0000004200 */
[C---:B-----5:R-:W-:Y:S08]  /*4190*/  HMMA.16816.F32.BF16 R52, R4.reuse, R20, R52 ;  /* 0x000000140434723c */ /* 0x060ff00000041834 */
[C---:B------:R-:W-:Y:S01]  /*41a0*/  HMMA.16816.F32.BF16 R56, R4.reuse, R22, R56 ;  /* 0x000000160438723c */ /* 0x040fe20000041838 */
[----:B------:R-:W5:Y:S07]  /*41b0*/  LDSM.16.MT88.4 R20, [R144+0x9800] ;  /* 0x009800009014783b */ /* 0x000f6e0000004200 */
[C---:B-1----:R-:W-:Y:S08]  /*41c0*/  HMMA.16816.F32.BF16 R60, R4.reuse, R16, R60 ;  /* 0x00000010043c723c */ /* 0x042ff0000004183c */
        /* <DEDUP_REMOVED lines=21> */
[C---:B------:R-:W-:Y:S08]  /*4320*/  HMMA.16816.F32.BF16 R76, R4.reuse, R26, R76 ;  /* 0x0000001a044c723c */ /* 0x040ff0000004184c */
[C---:B-----5:R-:W-:Y:S08]  /*4330*/  HMMA.16816.F32.BF16 R72, R4.reuse, R20, R72 ;  /* 0x000000140448723c */ /* 0x060ff00000041848 */
[C---:B-1----:R-:W-:Y:S08]  /*4340*/  HMMA.16816.F32.BF16 R36, R4.reuse, R8, R36 ;  /* 0x000000080424723c */ /* 0x042ff00000041824 */
[C---:B------:R-:W-:Y:S01]  /*4350*/  HMMA.16816.F32.BF16 R40, R4.reuse, R10, R40 ;  /* 0x0000000a0428723c */ /* 0x040fe20000041828 */
[----:B------:R-:W1:Y:S07]  /*4360*/  LDSM.16.MT88.4 R8, [R144+0xb800] ;  /* 0x00b800009008783b */ /* 0x000e6e0000004200 */
[C---:B------:R-:W-:Y:S08]  /*4370*/  HMMA.16816.F32.BF16 R68, R4.reuse, R22, R68 ;  /* 0x000000160444723c */ /* 0x040ff00000041844 */
[C---:B------:R-:W-:Y:S08]  /*4380*/  HMMA.16816.F32.BF16 R44, R4.reuse, R16, R44 ;  /* 0x00000010042c723c */ /* 0x040ff0000004182c */
[C---:B------:R-:W-:Y:S08]  /*4390*/  HMMA.16816.F32.BF16 R48, R4.reuse, R18, R48 ;  /* 0x000000120430723c */ /* 0x040ff00000041830 */
[C---:B--2---:R-:W-:Y:S08]  /*43a0*/  HMMA.16816.F32.BF16 R52, R4.reuse, R12, R52 ;  /* 0x0000000c0434723c */ /* 0x044ff00000041834 */
        /* <DEDUP_REMOVED lines=12> */
.L_x_6562:
        /* <DEDUP_REMOVED lines=64> */
.L_x_6559:
        /* <DEDUP_REMOVED lines=9> */
[----:B------:R1:W-:Y:S01]  /*4900*/  LDGSTS.E.BYPASS.LTC128B.128 [R161+0xa000], [R156.64+0x80] ;  /* 0x0a0000809ca17fae */ /* 0x0003e2000b901d4a */
[----:B------:R-:W-:Y:S02]  /*4910*/  IADD3.X R3, R101, UR5, RZ, P0, !PT ;  /* 0x0000000565037c10 */ /* 0x000fe400087fe4ff */
[----:B------:R-:W-:Y:S04]  /*4920*/  IADD3 R172, P0, R2, UR9, RZ ;  /* 0x0000000902ac7c10 */ /* 0x000fe8000ff1e0ff */
[----:B------:R2:W-:Y:S01]  /*4930*/  LDGSTS.E.BYPASS.LTC128B.128 [R161+0x8800], [R100.64] ;  /* 0x0880000064a17fae */ /* 0x0005e2000b901d4a */
[----:B------:R-:W-:Y:S02]  /*4940*/  IADD3.X R173, R3, UR5, RZ, P0, !PT ;  /* 0x0000000503ad7c10 */ /* 0x000fe400087fe4ff */
[----:B------:R-:W-:Y:S04]  /*4950*/  ISETP.GT.AND P0, PT, R168, R155, PT ;  /* 0x0000009ba800720c */ /* 0x000fe80003f04270 */
[----:B------:R2:W-:Y:S07]  /*4960*/  LDGSTS.E.BYPASS.LTC128B.128 [R161+0xa800], [R100.64+0x80] ;  /* 0x0a80008064a17fae */ /* 0x0005ee000b901d4a */
[----:B------:R1:W-:Y:S07]  /*4970*/  LDGSTS.E.BYPASS.LTC128B.128 [R161+0x9000], [R2.64] ;  /* 0x0900000002a17fae */ /* 0x0003ee000b901d4a */
[----:B------:R1:W-:Y:S07]  /*4980*/  LDGSTS.E.BYPASS.LTC128B.128 [R161+0xb000], [R2.64+0x80] ;  /* 0x0b00008002a17fae */ /* 0x0003ee000b901d4a */
[----:B------:R3:W-:Y:S07]  /*4990*/  LDGSTS.E.BYPASS.LTC128B.128 [R161+0x9800], [R172.64] ;  /* 0x09800000aca17fae */ /* 0x0007ee000b901d4a */
[----:B------:R3:W-:Y:S07]  /*49a0*/  LDGSTS.E.BYPASS.LTC128B.128 [R161+0xb800], [R172.64+0x80] ;  /* 0x0b800080aca17fae */ /* 0x0007ee000b901d4a */
[----:B------:R-:W-:Y:S07]  /*49b0*/  LDSM.16.M88.4 R104, [R154] ;  /* 0x000000009a68783b */ /* 0x000fee0000000200 */
[----:B------:R-:W4:Y:S07]  /*49c0*/  LDSM.16.M88.4 R108, [R153] ;  /* 0x00000000996c783b */ /* 0x000f2e0000000200 */
[----:B------:R-:W5:Y:S07]  /*49d0*/  LDSM.16.M88.4 R112, [R153+0x800] ;  /* 0x000800009970783b */ /* 0x000f6e0000000200 */
[----:B------:R-:W1:Y:S07]  /*49e0*/  LDSM.16.M88.4 R116, [R153+0x1000] ;  /* 0x001000009974783b */ /* 0x000e6e0000000200 */
[----:B------:R-:W0:Y:S07]  /*49f0*/  LDGDEPBAR ;  /* 0x00000000000079af */ /* 0x000e2e0000000000 */
[----:B------:R-:W1:Y:S07]  /*4a00*/  LDSM.16.M88.4 R120, [R153+0x1800] ;  /* 0x001800009978783b */ /* 0x000e6e0000000200 */
[----:B------:R-:W-:Y:S01]  /*4a10*/  LDSM.16.M88.4 R124, [R152] ;  /* 0x00000000987c783b */ /* 0x000fe20000000200 */
[C---:B----4-:R-:W-:Y:S06]  /*4a20*/  HMMA.16816.F32.BF16 R4, R104.reuse, R108, RZ ;  /* 0x0000006c6804723c */ /* 0x050fec00000418ff */
[----:B------:R-:W4:Y:S02]  /*4a30*/  LDSM.16.M88.4 R128, [R151] ;  /* 0x000000009780783b */ /* 0x000f240000000200 */
[C---:B------:R-:W-:Y:S05]  /*4a40*/  HMMA.16816.F32.BF16 R8, R104.reuse, R110, RZ ;  /* 0x0000006e6808723c */ /* 0x040fea00000418ff */
[----:B------:R-:W2:Y:S03]  /*4a50*/  LDSM.16.M88.4 R132, [R143] ;  /* 0x000000008f84783b */ /* 0x000ea60000000200 */
[C---:B-----5:R-:W-:Y:S04]  /*4a60*/  HMMA.16816.F32.BF16 R12, R104.reuse, R112, RZ ;  /* 0x00000070680c723c */ /* 0x060fe800000418ff */
[----:B------:R-:W5:Y:S04]  /*4a70*/  LDSM.16.M88.4 R108, [R142] ;  /* 0x000000008e6c783b */ /* 0x000f680000000200 */
[C---:B------:R-:W-:Y:S03]  /*4a80*/  HMMA.16816.F32.BF16 R16, R104.reuse, R114, RZ ;  /* 0x000000726810723c */ /* 0x040fe600000418ff */
[----:B------:R-:W2:Y:S05]  /*4a90*/  LDSM.16.M88.4 R112, [R141] ;  /* 0x000000008d70783b */ /* 0x000eaa0000000200 */
[C---:B-1----:R-:W-:Y:S08]  /*4aa0*/  HMMA.16816.F32.BF16 R20, R104.reuse, R116, RZ ;  /* 0x000000746814723c */ /* 0x042ff000000418ff */
[C---:B------:R-:W-:Y:S01]  /*4ab0*/  HMMA.16816.F32.BF16 R24, R104.reuse, R118, RZ ;  /* 0x000000766818723c */ /* 0x040fe200000418ff */
[----:B------:R-:W-:Y:S07]  /*4ac0*/  LDSM.16.M88.4 R116, [R149] ;  /* 0x000000009574783b */ /* 0x000fee0000000200 */
[C---:B------:R-:W-:Y:S08]  /*4ad0*/  HMMA.16816.F32.BF16 R28, R104.reuse, R120, RZ ;  /* 0x00000078681c723c */ /* 0x040ff000000418ff */
[----:B------:R-:W-:Y:S01]  /*4ae0*/  HMMA.16816.F32.BF16 R32, R104, R122, RZ ;  /* 0x0000007a6820723c */ /* 0x000fe200000418ff */
[----:B------:R-:W1:Y:S07]  /*4af0*/  LDSM.16.M88.4 R104, [R150] ;  /* 0x000000009668783b */ /* 0x000e6e0000000200 */
[C---:B----4-:R-:W-:Y:S01]  /*4b00*/  HMMA.16816.F32.BF16 R4, R124.reuse, R128, R4 ;  /* 0x000000807c04723c */ /* 0x050fe20000041804 */
[----:B------:R-:W4:Y:S07]  /*4b10*/  LDSM.16.M88.4 R120, [R149+0x800] ;  /* 0x000800009578783b */ /* 0x000f2e0000000200 */
[C---:B------:R-:W-:Y:S01]  /*4b20*/  HMMA.16816.F32.BF16 R8, R124.reuse, R130, R8 ;  /* 0x000000827c08723c */ /* 0x040fe20000041808 */
[----:B------:R-:W1:Y:S07]  /*4b30*/  LDSM.16.M88.4 R128, [R149+0x1000] ;  /* 0x001000009580783b */ /* 0x000e6e0000000200 */
[C---:B--2---:R-:W-:Y:S08]  /*4b40*/  HMMA.16816.F32.BF16 R12, R124.reuse, R132, R12 ;  /* 0x000000847c0c723c */ /* 0x044ff0000004180c */
[C---:B------:R-:W-:Y:S08]  /*4b50*/  HMMA.16816.F32.BF16 R16, R124.reuse, R134, R16 ;  /* 0x000000867c10723c */ /* 0x040ff00000041810 */
[C---:B-----5:R-:W-:Y:S08]  /*4b60*/  HMMA.16816.F32.BF16 R20, R124.reuse, R108, R20 ;  /* 0x0000006c7c14723c */ /* 0x060ff00000041814 */
[C---:B------:R-:W-:Y:S01]  /*4b70*/  HMMA.16816.F32.BF16 R24, R124.reuse, R110, R24 ;  /* 0x0000006e7c18723c */ /* 0x040fe20000041818 */
[----:B------:R-:W2:Y:S07]  /*4b80*/  LDSM.16.M88.4 R108, [R149+0x1800] ;  /* 0x00180000956c783b */ /* 0x000eae0000000200 */
[C---:B------:R-:W-:Y:S08]  /*4b90*/  HMMA.16816.F32.BF16 R28, R124.reuse, R112, R28 ;  /* 0x000000707c1c723c */ /* 0x040ff0000004181c */
[----:B------:R-:W-:Y:S01]  /*4ba0*/  HMMA.16816.F32.BF16 R32, R124, R114, R32 ;  /* 0x000000727c20723c */ /* 0x000fe20000041820 */
[----:B------:R-:W-:Y:S07]  /*4bb0*/  LDSM.16.M88.4 R112, [R148] ;  /* 0x000000009470783b */ /* 0x000fee0000000200 */
[C---:B-1----:R-:W-:Y:S01]  /*4bc0*/  HMMA.16816.F32.BF16 R4, R104.reuse, R116, R4 ;  /* 0x000000746804723c */ /* 0x042fe20000041804 */
[----:B------:R-:W-:Y:S07]  /*4bd0*/  LDSM.16.M88.4 R124, [R140+0x1000] ;  /* 0x001000008c7c783b */ /* 0x000fee0000000200 */
[C---:B------:R-:W-:Y:S01]  /*4be0*/  HMMA.16816.F32.BF16 R8, R104.reuse, R118, R8 ;  /* 0x000000766808723c */ /* 0x040fe20000041808 */
[----:B------:R-:W1:Y:S07]  /*4bf0*/  LDSM.16.M88.4 R116, [R140] ;  /* 0x000000008c74783b */ /* 0x000e6e0000000200 */
[C---:B----4-:R-:W-:Y:S08]  /*4c00*/  HMMA.16816.F32.BF16 R12, R104.reuse, R120, R12 ;  /* 0x00000078680c723c */ /* 0x050ff0000004180c */
[C---:B------:R-:W-:Y:S01]  /*4c10*/  HMMA.16816.F32.BF16 R16, R104.reuse, R122, R16 ;  /* 0x0000007a6810723c */ /* 0x040fe20000041810 */
[----:B------:R-:W4:Y:S07]  /*4c20*/  LDSM.16.M88.4 R120, [R140+0x800] ;  /* 0x000800008c78783b */ /* 0x000f2e0000000200 */
[C---:B------:R-:W-:Y:S08]  /*4c30*/  HMMA.16816.F32.BF16 R20, R104.reuse, R128, R20 ;  /* 0x000000806814723c */ /* 0x040ff00000041814 */
[C---:B------:R-:W-:Y:S01]  /*4c40*/  HMMA.16816.F32.BF16 R24, R104.reuse, R130, R24 ;  /* 0x000000826818723c */ /* 0x040fe20000041818 */
[----:B------:R-:W5:Y:S07]  /*4c50*/  LDSM.16.M88.4 R128, [R140+0x1800] ;  /* 0x001800008c80783b */ /* 0x000f6e0000000200 */
[C---:B--2---:R-:W-:Y:S08]  /*4c60*/  HMMA.16816.F32.BF16 R28, R104.reuse, R108, R28 ;  /* 0x0000006c681c723c */ /* 0x044ff0000004181c */
[----:B------:R-:W-:Y:S01]  /*4c70*/  HMMA.16816.F32.BF16 R32, R104, R110, R32 ;  /* 0x0000006e6820723c */ /* 0x000fe20000041820 */
[----:B------:R-:W-:Y:S07]  /*4c80*/  LDSM.16.M88.4 R104, [R154+0x2000] ;  /* 0x002000009a68783b */ /* 0x000fee0000000200 */
[C---:B-1----:R-:W-:Y:S01]  /*4c90*/  HMMA.16816.F32.BF16 R4, R112.reuse, R116, R4 ;  /* 0x000000747004723c */ /* 0x042fe20000041804 */
[----:B------:R-:W1:Y:S07]  /*4ca0*/  LDSM.16.M88.4 R108, [R153+0x2000] ;  /* 0x00200000996c783b */ /* 0x000e6e0000000200 */
[C---:B------:R-:W-:Y:S01]  /*4cb0*/  HMMA.16816.F32.BF16 R8, R112.reuse, R118, R8 ;  /* 0x000000767008723c */ /* 0x040fe20000041808 */
[----:B------:R-:W2:Y:S07]  /*4cc0*/  LDSM.16.M88.4 R116, [R153+0x2800] ;  /* 0x002800009974783b */ /* 0x000eae0000000200 */
[C---:B----4-:R-:W-:Y:S08]  /*4cd0*/  HMMA.16816.F32.BF16 R12, R112.reuse, R120, R12 ;  /* 0x00000078700c723c */ /* 0x050ff0000004180c */
[C---:B------:R-:W-:Y:S01]  /*4ce0*/  HMMA.16816.F32.BF16 R16, R112.reuse, R122, R16 ;  /* 0x0000007a7010723c */ /* 0x040fe20000041810 */
[----:B------:R-:W4:Y:S07]  /*4cf0*/  LDSM.16.M88.4 R120, [R153+0x3000] ;  /* 0x003000009978783b */ /* 0x000f2e0000000200 */
[C---:B------:R-:W-:Y:S08]  /*4d00*/  HMMA.16816.F32.BF16 R20, R112.reuse, R124, R20 ;  /* 0x0000007c7014723c */ /* 0x040ff00000041814 */
[C---:B------:R-:W-:Y:S01]  /*4d10*/  HMMA.16816.F32.BF16 R24, R112.reuse, R126, R24 ;  /* 0x0000007e7018723c */ /* 0x040fe20000041818 */
[----:B------:R-:W3:Y:S07]  /*4d20*/  LDSM.16.M88.4 R124, [R153+0x3800] ;  /* 0x00380000997c783b */ /* 0x000eee0000000200 */
[C---:B-----5:R-:W-:Y:S08]  /*4d30*/  HMMA.16816.F32.BF16 R28, R112.reuse, R128, R28 ;  /* 0x00000080701c723c */ /* 0x060ff0000004181c */
[----:B------:R-:W-:Y:S01]  /*4d40*/  HMMA.16816.F32.BF16 R32, R112, R130, R32 ;  /* 0x000000827020723c */ /* 0x000fe20000041820 */
[----:B------:R-:W-:Y:S07]  /*4d50*/  LDSM.16.M88.4 R112, [R139] ;  /* 0x000000008b70783b */ /* 0x000fee0000000200 */
[C---:B-1----:R-:W-:Y:S01]  /*4d60*/  HMMA.16816.F32.BF16 R4, R104.reuse, R108, R4 ;  /* 0x0000006c6804723c */ /* 0x042fe20000041804 */
[----:B------:R-:W-:Y:S07]  /*4d70*/  LDSM.16.M88.4 R128, [R136] ;  /* 0x000000008880783b */ /* 0x000fee0000000200 */
[C---:B------:R-:W-:Y:S01]  /*4d80*/  HMMA.16816.F32.BF16 R8, R104.reuse, R110, R8 ;  /* 0x0000006e6808723c */ /* 0x040fe20000041808 */
[----:B------:R-:W1:Y:S07]  /*4d90*/  LDSM.16.M88.4 R108, [R152+0x2000] ;  /* 0x00200000986c783b */ /* 0x000e6e0000000200 */
[C---:B--2---:R-:W-:Y:S08]  /*4da0*/  HMMA.16816.F32.BF16 R12, R104.reuse, R116, R12 ;  /* 0x00000074680c723c */ /* 0x044ff0000004180c */
[C---:B------:R-:W-:Y:S01]  /*4db0*/  HMMA.16816.F32.BF16 R16, R104.reuse, R118, R16 ;  /* 0x000000766810723c */ /* 0x040fe20000041810 */
[----:B------:R-:W2:Y:S07]  /*4dc0*/  LDSM.16.M88.4 R116, [R138] ;  /* 0x000000008a74783b */ /* 0x000eae0000000200 */
[C---:B----4-:R-:W-:Y:S08]  /*4dd0*/  HMMA.16816.F32.BF16 R20, R104.reuse, R120, R20 ;  /* 0x000000786814723c */ /* 0x050ff00000041814 */
[C---:B------:R-:W-:Y:S01]  /*4de0*/  HMMA.16816.F32.BF16 R24, R104.reuse, R122, R24 ;  /* 0x0000007a6818723c */ /* 0x040fe20000041818 */
[----:B------:R-:W4:Y:S07]  /*4df0*/  LDSM.16.M88.4 R120, [R137] ;  /* 0x000000008978783b */ /* 0x000f2e0000000200 */
[C---:B---3--:R-:W-:Y:S08]  /*4e00*/  HMMA.16816.F32.BF16 R28, R104.reuse, R124, R28 ;  /* 0x0000007c681c723c */ /* 0x048ff0000004181c */
[----:B------:R-:W-:Y:S01]  /*4e10*/  HMMA.16816.F32.BF16 R32, R104, R126, R32 ;  /* 0x0000007e6820723c */ /* 0x000fe20000041820 */
[----:B------:R-:W-:Y:S07]  /*4e20*/  LDSM.16.M88.4 R104, [R150+0x2000] ;  /* 0x002000009668783b */ /* 0x000fee0000000200 */
[----:B------:R-:W3:Y:S01]  /*4e30*/  LDSM.16.M88.4 R124, [R149+0x2000] ;  /* 0x00200000957c783b */ /* 0x000ee20000000200 */
        /* <DEDUP_REMOVED lines=8> */
[----:B------:R-:W-:Y:S07]  /*4ec0*/  LDSM.16.M88.4 R120, [R148+0x2000] ;  /* 0x002000009478783b */ /* 0x000fee0000000200 */
[C---:B------:R-:W-:Y:S08]  /*4ed0*/  HMMA.16816.F32.BF16 R28, R108.reuse, R128, R28 ;  /* 0x000000806c1c723c */ /* 0x040ff0000004181c */
[----:B------:R-:W-:Y:S01]  /*4ee0*/  HMMA.16816.F32.BF16 R32, R108, R130, R32 ;  /* 0x000000826c20723c */ /* 0x000fe20000041820 */
[----:B------:R-:W4:Y:S07]  /*4ef0*/  LDSM.16.M88.4 R108, [R149+0x3800] ;  /* 0x00380000956c783b */ /* 0x000f2e0000000200 */
[----:B------:R-:W5:Y:S01]  /*4f00*/  LDSM.16.M88.4 R128, [R140+0x2000] ;  /* 0x002000008c80783b */ /* 0x000f620000000200 */
[C---:B---3--:R-:W-:Y:S08]  /*4f10*/  HMMA.16816.F32.BF16 R4, R104.reuse, R124, R4 ;  /* 0x0000007c6804723c */ /* 0x048ff00000041804 */
[C---:B------:R-:W-:Y:S08]  /*4f20*/  HMMA.16816.F32.BF16 R8, R104.reuse, R126, R8 ;  /* 0x0000007e6808723c */ /* 0x040ff00000041808 */
[C---:B-1----:R-:W-:Y:S08]  /*4f30*/  HMMA.16816.F32.BF16 R12, R104.reuse, R112, R12 ;  /* 0x00000070680c723c */ /* 0x042ff0000004180c */
[C---:B------:R-:W-:Y:S08]  /*4f40*/  HMMA.16816.F32.BF16 R16, R104.reuse, R114, R16 ;  /* 0x000000726810723c */ /* 0x040ff00000041810 */
[C---:B--2---:R-:W-:Y:S08]  /*4f50*/  HMMA.16816.F32.BF16 R20, R104.reuse, R116, R20 ;  /* 0x000000746814723c */ /* 0x044ff00000041814 */
[C---:B------:R-:W-:Y:S08]  /*4f60*/  HMMA.16816.F32.BF16 R24, R104.reuse, R118, R24 ;  /* 0x000000766818723c */ /* 0x040ff00000041818 */
[C---:B----4-:R-:W-:Y:S08]  /*4f70*/  HMMA.16816.F32.BF16 R28, R104.reuse, R108, R28 ;  /* 0x0000006c681c723c */ /* 0x050ff0000004181c */
        /* <DEDUP_REMOVED lines=145> */
.L_x_6561:
        /* <DEDUP_REMOVED lines=20> */
.L_x_6560:
        /* <DEDUP_REMOVED lines=206> */
[----:B------:R-:W3:Y:S01]  /*66b0*/  MUFU.EX2 R123, R123 ;  /* 0x0000007b007b7308 */ /* 0x000ee20000000800 */
[----:B------:R-:W-:Y:S02]  /*66c0*/  FADD.FTZ R117, R117, R118 ;  /* 0x0000007675757221 */ /* 0x000fe40000010000 */
[----:B------:R-:W-:Y:S01]  /*66d0*/  HMMA.16816.F32.BF16 R64, R96, R78, R64 ;  /* 0x0000004e6040723c */ /* 0x000fe20000041840 */
[----:B------:R-:W-:Y:S03]  /*66e0*/  LDSM.16.MT88.4 R76, [R146+0xa800] ;  /* 0x00a80000924c783b */ /* 0x000fe60000004200 */
[C---:B--2---:R-:W-:Y:S01]  /*66f0*/  F2FP.BF16.PACK_AB R68, R121.reuse, R120 ;  /* 0x000000787944723e */ /* 0x044fe200000010ff */
[----:B------:R-:W-:Y:S02]  /*6700*/  FADD.FTZ R117, R116, R117 ;  /* 0x0000007574757221 */ /* 0x000fe40000010000 */
        /* <DEDUP_REMOVED lines=118> */
.L_x_6558:
        /* <DEDUP_REMOVED lines=159> */
[----:B------:R-:W4:Y:S04]  /*7860*/  S2R R8, SR_CTAID.Z ;  /* 0x0000000000087919 */ /* 0x000f280000002700 */
[----:B------:R-:W5:Y:S04]  /*7870*/  S2R R9, SR_CTAID.Y ;  /* 0x0000000000097919 */ /* 0x000f680000002600 */
[----:B------:R-:W-:Y:S04]  /*7880*/  STS.64 [R17+0x4000], R56 ;  /* 0x0040003811007388 */ /* 0x000fe80000000a00 */
[----:B------:R-:W-:Y:S04]  /*7890*/  STS.64 [R17+0x4800], R58 ;  /* 0x0048003a11007388 */ /* 0x000fe80000000a00 */
[----:B------:R-:W-:Y:S04]  /*78a0*/  STS.64 [R18+0x4000], R60 ;  /* 0x0040003c12007388 */ /* 0x000fe80000000a00 */
[----:B------:R-:W-:Y:S04]  /*78b0*/  STS.64 [R18+0x4800], R62 ;  /* 0x0048003e12007388 */ /* 0x000fe80000000a00 */
[----:B------:R1:W-:Y:S04]  /*78c0*/  STS.64 [R15+0x4000], R64 ;  /* 0x004000400f007388 */ /* 0x0003e80000000a00 */
[----:B------:R3:W-:Y:S01]  /*78d0*/  STS.64 [R15+0x4800], R66 ;  /* 0x004800420f007388 */ /* 0x0007e20000000a00 */
[----:B-----5:R-:W-:-:S03]  /*78e0*/  IMAD R9, R9, c[0x0][0x210], R160 ;  /* 0x0000840009097a24 */ /* 0x020fc600078e02a0 */
[----:B------:R-:W-:Y:S06]  /*78f0*/  BAR.SYNC.DEFER_BLOCKING 0x0 ;  /* 0x0000000000007b1d */ /* 0x000fec0000010000 */
[----:B--2---:R-:W2:Y:S01]  /*7900*/  S2R R10, SR_CTAID.X ;  /* 0x00000000000a7919 */ /* 0x004ea20000002500 */
[----:B-1----:R-:W-:Y:S02]  /*7910*/  IADD3 R65, -R160, RZ, RZ ;  /* 0x000000ffa0417210 */ /* 0x002fe40007ffe1ff */
[----:B---3--:R-:W-:-:S03]  /*7920*/  LOP3.LUT R67, R2, 0xffffffe0, RZ, 0xc0, !PT ;  /* 0xffffffe002437812 */ /* 0x008fc600078ec0ff */
[----:B----4-:R-:W-:Y:S01]  /*7930*/  IMAD R8, R65, c[0x0][0x1c0], R8 ;  /* 0x0000700041087a24 */ /* 0x010fe200078e0208 */
[----:B------:R-:W1:Y:S01]  /*7940*/  LDS.128 R76, [R7.X4] ;  /* 0x00000000074c7984 */ /* 0x000e620000004c00 */
[----:B------:R-:W-:Y:S02]  /*7950*/  MOV R2, 0xff800000 ;  /* 0xff80000000027802 */ /* 0x000fe40000000f00 */
[----:B------:R-:W-:Y:S01]  /*7960*/  IADD3 R67, -R67, R4, RZ ;  /* 0x0000000443437210 */ /* 0x000fe20007ffe1ff */
[----:B------:R-:W3:Y:S01]  /*7970*/  LDS.128 R72, [R7.X4+0x800] ;  /* 0x0008000007487984 */ /* 0x000ee20000004c00 */
[----:B------:R-:W-:Y:S01]  /*7980*/  IMAD R8, R9, c[0x0][0x1c0], R8 ;  /* 0x0000700009087a24 */ /* 0x000fe200078e0208 */
[----:B------:R-:W-:Y:S01]  /*7990*/  MOV R4, 0xff800000 ;  /* 0xff80000000047802 */ /* 0x000fe20000000f00 */
[----:B------:R-:W-:Y:S01]  /*79a0*/  @P4 FMUL.FTZ R9, R6, 0.69314718246459960938 ;  /* 0x3f31721806094820 */ /* 0x000fe20000410000 */
[----:B------:R-:W-:Y:S01]  /*79b0*/  LOP3.LUT P0, RZ, R67, 0x3, RZ, 0xc0, !PT ;  /* 0x0000000343ff7812 */ /* 0x000fe2000780c0ff */
[----:B------:R-:W4:Y:S01]  /*79c0*/  LDS.128 R68, [R7.X4+0x1000] ;  /* 0x0010000007447984 */ /* 0x000f220000004c00 */
[----:B------:R-:W-:-:S02]  /*79d0*/  @P3 FMUL.FTZ R6, R5, 0.69314718246459960938 ;  /* 0x3f31721805063820 */ /* 0x000fc40000410000 */
[----:B------:R-:W-:Y:S01]  /*79e0*/  @P4 FFMA.FTZ R2, R100, c[0x0][0x238], R9 ;  /* 0x00008e0064024a23 */ /* 0x000fe20000010009 */
[----:B------:R-:W1:Y:S01]  /*79f0*/  LDS.128 R56, [R7.X4+0x1800] ;  /* 0x0018000007387984 */ /* 0x000e620000004c00 */
[----:B------:R-:W-:-:S03]  /*7a00*/  @P3 FFMA.FTZ R4, R3, c[0x0][0x238], R6 ;  /* 0x00008e0003043a23 */ /* 0x000fc60000010006 */
        /* <DEDUP_REMOVED lines=12> */
[----:B--2---:R-:W-:-:S05]  /*7ad0*/  SHF.L.U32 R7, R10, 0x6, RZ ;  /* 0x000000060a077819 */ /* 0x004fca00000006ff */
        /* <DEDUP_REMOVED lines=14> */
.L_x_6564:
[----:B---34-:R-:W-:Y:S05]  /*7bc0*/  BSYNC B0 ;  /* 0x0000000000007941 */ /* 0x018fea0003800000 */
.L_x_6563:
[----:B--2---:R-:W-:Y:S02]  /*7bd0*/  IMAD.SHL.U32 R2, R0, 0x4, RZ ;  /* 0x0000000400027824 */ /* 0x004fe400078e00ff */
        /* <DEDUP_REMOVED lines=24> */
.L_x_6565:
        /* <DEDUP_REMOVED lines=10> */
.L_x_8381:


//--------------------- .text._ZN5flash24flash_fwd_splitkv_kernelI23Flash_fwd_kernel_traitsILi128ELi64ELi64ELi4ELb0ELb0EN7cutlass10bfloat16_tE19Flash_kernel_traitsILi128ELi64ELi64ELi4ES3_EELb1ELb0ELb0ELb0ELb1ELb0ELb0ELb0EEEvNS_16Flash_fwd_paramsE --------------------------
	.section	.text._ZN5flash24flash_fwd_splitkv_kernelI23Flash_fwd_kernel_traitsILi128ELi64ELi64ELi4ELb0ELb0EN7cutlass10bfloat16_tE19Flash_kernel_traitsILi128ELi64ELi64ELi4ES3_EELb1ELb0ELb0ELb0ELb1ELb0ELb0ELb0EEEvNS_16Flash_fwd_paramsE,"ax",@progbits
	.sectioninfo	@"SHI_REGISTERS=196"
	.align	128
        .global         _ZN5flash24flash_fwd_splitkv_kernelI23Flash_fwd_kernel_traitsILi128ELi64ELi64ELi4ELb0ELb0EN7cutlass10bfloat16_tE19Flash_kernel_traitsILi128ELi64ELi64ELi4ES3_EELb1ELb0ELb0ELb0ELb1ELb0ELb0ELb0EEEvNS_16Flash_fwd_paramsE
        .type           _ZN5flash24flash_fwd_splitkv_kernelI23Flash_fwd_kernel_traitsILi128ELi64ELi64ELi4ELb0ELb0EN7cutlass10bfloat16_tE19Flash_kernel_traitsILi128ELi64ELi64ELi4ES3_EELb1ELb0ELb0ELb0ELb1ELb0ELb0ELb0EEEvNS_16Flash_fwd_paramsE,@function
        .size           _ZN5flash24flash_fwd_splitkv_kernelI23Flash_fwd_kernel_traitsILi128ELi64ELi64ELi4ELb0ELb0EN7cutlass10bfloat16_tE19Flash_kernel_traitsILi128ELi64ELi64ELi4ES3_EELb1ELb0ELb0ELb0ELb1ELb0ELb0ELb0EEEvNS_16Flash_fwd_paramsE,(.L_x_8382 - _ZN5flash24flash_fwd_splitkv_kernelI23Flash_fwd_kernel_traitsILi128ELi64ELi64ELi4ELb0ELb0EN7cutlass10bfloat16_tE19Flash_kernel_traitsILi128ELi64ELi64ELi4ES3_EELb1ELb0ELb0ELb0ELb1ELb0ELb0ELb0EEEvNS_16Flash_fwd_paramsE)
        .other          _ZN5flash24flash_fwd_splitkv_kernelI23Flash_fwd_kernel_traitsILi128ELi64ELi64ELi4ELb0ELb0EN7cutlass10bfloat16_tE19Flash_kernel_traitsILi128ELi64ELi64ELi4ES3_EELb1ELb0ELb0ELb0ELb1ELb0ELb0ELb0EEEvNS_16Flash_fwd_paramsE,@"STO_CUDA_ENTRY STV_DEFAULT"
_ZN5flash24flash_fwd_splitkv_kernelI23Flash_fwd_kernel_traitsILi128ELi64ELi64ELi4ELb0ELb0EN7cutlass10bfloat16_tE19Flash_kernel_traitsILi128ELi64ELi64ELi4ES3_EELb1ELb0ELb0ELb0ELb1ELb0ELb0ELb0EEEvNS_16Flash_fwd_paramsE:
.text._ZN5flash24flash_fwd_splitkv_kernelI23Flash_fwd_kernel_traitsILi128ELi64ELi64ELi4ELb0ELb0EN7cutlass10bfloat16_tE19Flash_kernel_traitsILi128ELi64ELi64ELi4ES3_EELb1ELb0ELb0ELb0ELb1ELb0ELb0ELb0EEEvNS_16Flash_fwd_paramsE:
        /* <DEDUP_REMOVED lines=24> */
[----:B------:R-:W4:Y:S04]  /*0180*/  S2R R30, SR_CTAID.Z ;  /* 0x00000000001e7919 */ /* 0x000f280000002700 */
[----:B------:R-:W1:Y:S01]  /*0190*/  S2R R76, SR_TID.X ;  /* 0x00000000004c7919 */ /* 0x000e620000002100 */
[----:B------:R-:W-:Y:S01]  /*01a0*/  ISETP.NE.AND.EX P0, PT, RZ, c[0x0][0x24c], PT, P0 ;  /* 0x00009300ff007a0c */ /* 0x000fe20003f05300 */
[----:B--2---:R-:W-:-:S02]  /*01b0*/  @P2 IMAD.IADD R79, R79, 0x1, -R166 ;  /* 0x000000014f4f2824 */ /* 0x004fc400078e0aa6 */
[----:B------:R-:W-:-:S10]  /*01c0*/  @!P2 IMAD.MOV.U32 R79, RZ, RZ, c[0x0][0x214] ;  /* 0x00008500ff4fa624 */ /* 0x000fd400078e00ff */
[----:B------:R-:W-:Y:S05]  /*01d0*/  @!P0 BRA `(.L_x_6566) ;  /* 0x0000004000008947 */ /* 0x000fea0003800000 */
[----:B-1-34-:R-:W2:Y:S02]  /*01e0*/  @P3 LDG.E R0, [R6.64+0x4] ;  /* 0x0000040606003981 */ /* 0x01aea4000c1e1900 */
[----:B--2--5:R-:W-:-:S06]  /*01f0*/  @P3 IADD3 R0, R0, -R5, RZ ;  /* 0x8000000500003210 */ /* 0x024fcc0007ffe0ff */
[----:B------:R1:W5:Y:S01]  /*0200*/  @!P3 LDG.E R0, [R6.64] ;  /* 0x000000060600b981 */ /* 0x000362000c1e1900 */
[----:B------:R-:W-:Y:S05]  /*0210*/  BRA `(.L_x_6567) ;  /* 0x0000001000007947 */ /* 0x000fea0003800000 */
.L_x_6566:
[----:B-1-34-:R-:W-:Y:S02]  /*0220*/  MOV R0, c[0x0][0x218] ;  /* 0x0000860000007a02 */ /* 0x01afe40000000f00 */
.L_x_6567:
        /* <DEDUP_REMOVED lines=15> */
[----:B------:R-:W-:Y:S02]  /*0320*/  IADD3 R9, R6, 0x3f, RZ ;  /* 0x0000003f06097810 */ /* 0x000fe40007ffe0ff */
        /* <DEDUP_REMOVED lines=14> */
[----:B------:R-:W-:Y:S01]  /*0410*/  SHF.R.S32.HI R5, RZ, 0x1f, R76 ;  /* 0x0000001fff057819 */ /* 0x000fe2000001144c */
        /* <DEDUP_REMOVED lines=10> */
[----:B------:R-:W-:Y:S01]  /*04c0*/  @!P0 IMAD.WIDE.U32 R10, R3, c[0x0][0x1e0], RZ ;  /* 0x00007800030a8a25 */ /* 0x000fe200078e00ff */
[----:B------:R-:W-:-:S03]  /*04d0*/  @!P0 SHF.R.S32.HI R6, RZ, 0x1f, R3 ;  /* 0x0000001fff068819 */ /* 0x000fc60000011403 */
        /* <DEDUP_REMOVED lines=10> */
[----:B------:R-:W-:Y:S02]  /*0580*/  IMAD R7, R80, c[0x0][0x1ec], R7 ;  /* 0x00007b0050077a24 */ /* 0x000fe400078e0207 */
[----:B------:R-:W-:Y:S02]  /*0590*/  IMAD R9, R0, c[0x0][0x1f0], RZ ;  /* 0x00007c0000097a24 */ /* 0x000fe400078e02ff */
[----:B------:R-:W-:Y:S01]  /*05a0*/  IMAD R3, R3, c[0x0][0x1c0], R30 ;  /* 0x0000700003037a24 */ /* 0x000fe200078e021e */
[----:B------:R-:W-:Y:S01]  /*05b0*/  IADD3.X R5, R166, R5, R7, P0, !PT ;  /* 0x00000005a6057210 */ /* 0x000fe200007fe407 */
[----:B------:R-:W-:Y:S01]  /*05c0*/  IMAD R9, R30, c[0x0][0x1f4], R9 ;  /* 0x00007d001e097a24 */ /* 0x000fe200078e0209 */
[----:B------:R-:W-:-:S03]  /*05d0*/  ISETP.GE.AND P0, PT, R2, R79, PT ;  /* 0x0000004f0200720c */ /* 0x000fc60003f06270 */
[----:B------:R-:W-:Y:S01]  /*05e0*/  IMAD.WIDE.U32 R30, R30, c[0x0][0x1f0], R4 ;  /* 0x00007c001e1e7a25 */ /* 0x000fe200078e0004 */
[----:B------:R-:W-:-:S03]  /*05f0*/  SHF.R.S32.HI R4, RZ, 0x1f, R2 ;  /* 0x0000001fff047819 */ /* 0x000fc60000011402 */
[----:B------:R-:W-:Y:S01]  /*0600*/  IMAD R5, R3, c[0x0][0x214], R80 ;  /* 0x0000850003057a24 */ /* 0x000fe200078e0250 */
        /* <DEDUP_REMOVED lines=11> */
.L_x_6570:
[----:B------:R-:W-:Y:S05]  /*06c0*/  BSYNC B0 ;  /* 0x0000000000007941 */ /* 0x000fea0003800000 */
.L_x_6569:
        /* <DEDUP_REMOVED lines=16> */
.L_x_6572:
[----:B------:R-:W-:Y:S05]  /*07d0*/  BSYNC B0 ;  /* 0x0000000000007941 */ /* 0x000fea0003800000 */
.L_x_6571:
        /* <DEDUP_REMOVED lines=16> */
.L_x_6574:
[----:B------:R-:W-:Y:S05]  /*08e0*/  BSYNC B0 ;  /* 0x0000000000007941 */ /* 0x000fea0003800000 */
.L_x_6573:
        /* <DEDUP_REMOVED lines=15> */
.L_x_6576:
[----:B------:R-:W-:Y:S05]  /*09e0*/  BSYNC B0 ;  /* 0x0000000000007941 */ /* 0x000fea0003800000 */
.L_x_6575:
        /* <DEDUP_REMOVED lines=19> */
.L_x_6568:
[----:B------:R-:W-:Y:S01]  /*0b20*/  ISETP.NE.U32.AND P0, PT, RZ, c[0x0][0x2b8], PT ;  /* 0x0000ae00ff007a0c */ /* 0x000fe20003f05070 */
        /* <DEDUP_REMOVED lines=81> */
[----:B------:R-:W-:Y:S02]  /*1040*/  IMAD R13, R19, c[0x0][0x19c], R0 ;  /* 0x00006700130d7a24 */ /* 0x000fe400078e0200 */
        /* <DEDUP_REMOVED lines=10> */
.L_x_6577:
        /* <DEDUP_REMOVED lines=15> */
.L_x_6579:
[----:B------:R-:W-:Y:S01]  /*11e0*/  IABS R10, c[0x0][0x1c8] ;  /* 0x00007200000a7a13 */ /* 0x000fe20000000000 */
[----:B------:R-:W-:Y:S01]  /*11f0*/  @P3 IMAD.IADD R5, R4, 0x1, R5 ;  /* 0x0000000104053824 */ /* 0x000fe200078e0205 */
        /* <DEDUP_REMOVED lines=10> */
[----:B------:R-:W-:-:S03]  /*12a0*/  MOV R13, R7 ;  /* 0x00000007000d7202 */ /* 0x000fc60000000f00 */
[----:B------:R-:W-:Y:S02]  /*12b0*/  IMAD.MOV.U32 R12, RZ, RZ, R8 ;  /* 0x000000ffff0c7224 */ /* 0x000fe400078e0008 */
[----:B------:R-:W-:-:S04]  /*12c0*/  IMAD.HI.U32 R9, R9, R2, RZ ;  /* 0x0000000209097227 */ /* 0x000fc800078e00ff */
[----:B------:R-:W-:Y:S01]  /*12d0*/  IMAD.WIDE.U32 R12, R19, c[0x0][0x198], R12 ;  /* 0x00006600130c7a25 */ /* 0x000fe200078e000c */
        /* <DEDUP_REMOVED lines=13> */
[----:B------:R-:W-:Y:S01]  /*13b0*/  IADD3 R13, R13, R15, RZ ;  /* 0x0000000f0d0d7210 */ /* 0x000fe20007ffe0ff */
[----:B------:R-:W-:Y:S01]  /*13c0*/  @P3 IMAD.WIDE.U32 R14, R5, c[0x0][0x1a0], RZ ;  /* 0x00006800050e3a25 */ /* 0x000fe200078e00ff */
[----:B------:R-:W-:Y:S02]  /*13d0*/  @!P1 IADD3 R9, -R9, RZ, RZ ;  /* 0x000000ff09099210 */ /* 0x000fe40007ffe1ff */
[----:B------:R-:W-:Y:S01]  /*13e0*/  @!P0 LOP3.LUT R9, RZ, c[0x0][0x1c8], RZ, 0x33, !PT ;  /* 0x00007200ff098a12 */ /* 0x000fe200078e33ff */
[----:B------:R-:W-:-:S03]  /*13f0*/  @P3 IMAD R5, R5, c[0x0][0x1a4], R15 ;  /* 0x0000690005053a24 */ /* 0x000fc600078e020f */
        /* <DEDUP_REMOVED lines=16> */
.L_x_6578:
[----:B------:R-:W-:Y:S01]  /*1500*/  ISETP.NE.AND P0, PT, R166, -0x1, PT ;  /* 0xffffffffa600780c */ /* 0x000fe20003f05270 */
[----:B------:R-:W-:Y:S01]  /*1510*/  IMAD.IADD R163, R79, 0x1, -R80 ;  /* 0x000000014fa37824 */ /* 0x000fe200078e0a50 */
[----:B------:R-:W-:Y:S01]  /*1520*/  SHF.R.S32.HI R81, RZ, 0x1f, R76 ;  /* 0x0000001fff517819 */ /* 0x000fe2000001144c */
[----:B------:R-:W-:Y:S01]  /*1530*/  IMAD.SHL.U32 R182, R76, 0x2, RZ ;  /* 0x000000024cb67824 */ /* 0x000fe200078e00ff */
[----:B------:R-:W-:Y:S02]  /*1540*/  IADD3 R167, R171, -0x1, RZ ;  /* 0xffffffffaba77810 */ /* 0x000fe40007ffe0ff */
[----:B------:R-:W-:Y:S02]  /*1550*/  LEA.HI R17, R81, R76, RZ, 0x3 ;  /* 0x0000004c51117211 */ /* 0x000fe400078f18ff */
[----:B------:R-:W-:-:S05]  /*1560*/  LOP3.LUT R182, R182, 0x6, RZ, 0xc0, !PT ;  /* 0x00000006b6b67812 */ /* 0x000fca00078ec0ff */
[----:B-----5:R-:W-:Y:S01]  /*1570*/  @!P0 SHF.R.S32.HI R0, RZ, 0x1f, R3 ;  /* 0x0000001fff008819 */ /* 0x020fe20000011403 */
[----:B------:R-:W-:-:S04]  /*1580*/  @P0 IMAD.WIDE.U32 R12, R166, c[0x0][0x190], RZ ;  /* 0x00006400a60c0a25 */ /* 0x000fc800078e00ff */
[----:B------:R-:W-:Y:S02]  /*1590*/  @!P0 IMAD R0, R0, c[0x0][0x178], RZ ;  /* 0x00005e0000008a24 */ /* 0x000fe400078e02ff */
[----:B------:R-:W-:Y:S01]  /*15a0*/  @P0 IMAD.MOV.U32 R15, RZ, RZ, R12 ;  /* 0x000000ffff0f0224 */ /* 0x000fe200078e000c */
[----:B------:R-:W-:Y:S01]  /*15b0*/  SHF.R.S32.HI R12, RZ, 0x3, R17 ;  /* 0x00000003ff0c7819 */ /* 0x000fe20000011411 */
[----:B------:R-:W-:Y:S01]  /*15c0*/  @!P0 IMAD.WIDE.U32 R20, R3, c[0x0][0x178], RZ ;  /* 0x00005e0003148a25 */ /* 0x000fe200078e00ff */
[----:B------:R-:W-:Y:S02]  /*15d0*/  LOP3.LUT R17, R17, 0xfffffff8, RZ, 0xc0, !PT ;  /* 0xfffffff811117812 */ /* 0x000fe400078ec0ff */
[C---:B------:R-:W-:Y:S01]  /*15e0*/  IADD3 R10, R12.reuse, 0x10, RZ ;  /* 0x000000100c0a7810 */ /* 0x040fe20007ffe0ff */
[----:B------:R-:W-:Y:S01]  /*15f0*/  @!P0 IMAD R0, R3, c[0x0][0x17c], R0 ;  /* 0x00005f0003008a24 */ /* 0x000fe200078e0200 */
[----:B------:R-:W-:Y:S01]  /*1600*/  IADD3 R8, R12, 0x20, RZ ;  /* 0x000000200c087810 */ /* 0x000fe20007ffe0ff */
[----:B------:R-:W-:Y:S01]  /*1610*/  @P0 IMAD R16, R166, c[0x0][0x194], R13 ;  /* 0x00006500a6100a24 */ /* 0x000fe200078e020d */
[----:B------:R-:W-:Y:S01]  /*1620*/  IADD3 R4, R12, 0x30, RZ ;  /* 0x000000300c047810 */ /* 0x000fe20007ffe0ff */
[----:B------:R-:W-:Y:S01]  /*1630*/  @!P0 IMAD.IADD R16, R21, 0x1, R0 ;  /* 0x0000000115108824 */ /* 0x000fe200078e0200 */
[----:B------:R-:W-:Y:S01]  /*1640*/  SHF.R.S32.HI R13, RZ, 0x1f, R12 ;  /* 0x0000001fff0d7819 */ /* 0x000fe2000001140c */
[----:B------:R-:W-:Y:S01]  /*1650*/  IMAD.IADD R0, R76, 0x1, -R17 ;  /* 0x000000014c007824 */ /* 0x000fe200078e0a11 */
[-C--:B------:R-:W-:Y:S01]  /*1660*/  ISETP.GE.AND P5, PT, R8, R163.reuse, PT ;  /* 0x000000a30800720c */ /* 0x080fe20003fa6270 */
[----:B------:R-:W-:Y:S01]  /*1670*/  @!P0 IMAD.MOV.U32 R15, RZ, RZ, R20 ;  /* 0x000000ffff0f8224 */ /* 0x000fe200078e0014 */
[-C--:B------:R-:W-:Y:S01]  /*1680*/  ISETP.GE.AND P0, PT, R10, R163.reuse, PT ;  /* 0x000000a30a00720c */ /* 0x080fe20003f06270 */
[----:B------:R-:W-:Y:S01]  /*1690*/  IMAD.SHL.U32 R170, R0, 0x8, RZ ;  /* 0x0000000800aa7824 */ /* 0x000fe200078e00ff */
[----:B------:R-:W-:Y:S01]  /*16a0*/  SHF.R.S32.HI R3, RZ, 0x1f, R30 ;  /* 0x0000001fff037819 */ /* 0x000fe2000001141e */
[C---:B------:R-:W-:Y:S01]  /*16b0*/  IMAD.SHL.U32 R21, R12.reuse, 0x40, RZ ;  /* 0x000000400c157824 */ /* 0x040fe200078e00ff */
[----:B------:R-:W-:Y:S01]  /*16c0*/  ISETP.GE.AND P2, PT, R12, R163, PT ;  /* 0x000000a30c00720c */ /* 0x000fe20003f46270 */
[----:B------:R-:W-:Y:S01]  /*16d0*/  IMAD.WIDE R32, R33, 0x40, R12 ;  /* 0x0000004021207825 */ /* 0x000fe200078e020c */
[----:B------:R-:W-:-:S02]  /*16e0*/  IADD3 R14, P4, R170, R14, RZ ;  /* 0x0000000eaa0e7210 */ /* 0x000fc40007f9e0ff */
[--C-:B------:R-:W-:Y:S01]  /*16f0*/  SHF.R.S32.HI R17, RZ, 0x1f, R170.reuse ;  /* 0x0000001fff117819 */ /* 0x100fe200000114aa */
[----:B------:R-:W-:Y:S01]  /*1700*/  IMAD R3, R3, c[0x0][0x1a8], RZ ;  /* 0x00006a0003037a24 */ /* 0x000fe200078e02ff */
[----:B------:R-:W-:Y:S01]  /*1710*/  IADD3 R20, P1, R170, R15, RZ ;  /* 0x0000000faa147210 */ /* 0x000fe20007f3e0ff */
[----:B------:R-:W-:Y:S01]  /*1720*/  IMAD R103, R13, c[0x0][0x198], RZ ;  /* 0x000066000d677a24 */ /* 0x000fe200078e02ff */
[----:B------:R-:W-:Y:S01]  /*1730*/  LOP3.LUT R21, R21, 0x1c0, RZ, 0xc0, !PT ;  /* 0x000001c015157812 */ /* 0x000fe200078ec0ff */
[----:B------:R-:W-:Y:S01]  /*1740*/  IMAD.X R15, R17, 0x1, R5, P4 ;  /* 0x00000001110f7824 */ /* 0x000fe200020e0605 */
[----:B------:R-:W-:Y:S01]  /*1750*/  ISETP.GE.AND P4, PT, R4, R163, PT ;  /* 0x000000a30400720c */ /* 0x000fe20003f86270 */
[----:B------:R-:W-:Y:S01]  /*1760*/  IMAD R3, R30, c[0x0][0x1ac], R3 ;  /* 0x00006b001e037a24 */ /* 0x000fe200078e0203 */
[----:B------:R-:W-:Y:S01]  /*1770*/  LOP3.LUT R169, R21, 0x38, R170, 0xf8, !PT ;  /* 0x0000003815a97812 */ /* 0x000fe200078ef8aa */
[----:B------:R-:W-:Y:S01]  /*1780*/  IMAD R103, R12, c[0x0][0x19c], R103 ;  /* 0x000067000c677a24 */ /* 0x000fe200078e0267 */
[----:B------:R-:W-:Y:S01]  /*1790*/  SHF.R.U32.HI R18, RZ, 0x3, R21 ;  /* 0x00000003ff127819 */ /* 0x000fe20000011615 */
[----:B------:R-:W-:Y:S01]  /*17a0*/  IMAD.X R21, R17, 0x1, R16, P1 ;  /* 0x0000000111157824 */ /* 0x000fe200008e0610 */
[----:B------:R-:W-:Y:S01]  /*17b0*/  IADD3 R26, P3, R170, R26, RZ ;  /* 0x0000001aaa1a7210 */ /* 0x000fe20007f7e0ff */
[----:B------:R-:W-:Y:S01]  /*17c0*/  IMAD.WIDE.U32 R14, R9, c[0x0][0x1b8], R14 ;  /* 0x00006e00090e7a25 */ /* 0x000fe200078e000e */
[----:B------:R-:W-:-:S02]  /*17d0*/  @!P0 IADD3 R28, P1, R32, 0x10, RZ ;  /* 0x00000010201c8810 */ /* 0x000fc40007f3e0ff */
[----:B------:R-:W-:Y:S01]  /*17e0*/  LEA.HI R16, R81, R76, RZ, 0x6 ;  /* 0x0000004c51107211 */ /* 0x000fe200078f30ff */
[----:B------:R-:W-:Y:S01]  /*17f0*/  IMAD.X R27, R17, 0x1, R2, P3 ;  /* 0x00000001111b7824 */ /* 0x000fe200018e0602 */
[----:B------:R-:W-:Y:S01]  /*1800*/  @!P5 IADD3 R24, P3, R32, 0x20, RZ ;  /* 0x000000202018d810 */ /* 0x000fe20007f7e0ff */
[----:B------:R-:W-:Y:S01]  /*1810*/  IMAD.WIDE.U32 R30, R30, c[0x0][0x1a8], R20 ;  /* 0x00006a001e1e7a25 */ /* 0x000fe200078e0014 */
[----:B------:R-:W-:-:S03]  /*1820*/  LOP3.LUT R169, R169, R18, RZ, 0x3c, !PT ;  /* 0x00000012a9a97212 */ /* 0x000fc600078e3cff */
[----:B------:R-:W-:Y:S01]  /*1830*/  @!P0 IMAD.X R17, RZ, RZ, R33, P1 ;  /* 0x000000ffff118224 */ /* 0x000fe200008e0621 */
[----:B------:R-:W-:Y:S01]  /*1840*/  @!P4 IADD3 R22, P1, R32, 0x30, RZ ;  /* 0x000000302016c810 */ /* 0x000fe20007f3e0ff */
[----:B------:R-:W-:Y:S02]  /*1850*/  @!P2 IMAD R2, R33, c[0x0][0x190], RZ ;  /* 0x000064002102aa24 */ /* 0x000fe400078e02ff */
[----:B------:R-:W-:Y:S02]  /*1860*/  IMAD.IADD R31, R31, 0x1, R3 ;  /* 0x000000011f1f7824 */ /* 0x000fe400078e0203 */
[--C-:B------:R-:W-:Y:S01]  /*1870*/  @!P5 IMAD.X R3, RZ, RZ, R33.reuse, P3 ;  /* 0x000000ffff03d224 */ /* 0x100fe200018e0621 */
[----:B------:R-:W-:Y:S01]  /*1880*/  IADD3 R106, P3, R12, R19, RZ ;  /* 0x000000130c6a7210 */ /* 0x000fe20007f7e0ff */
[----:B------:R-:W-:Y:S02]  /*1890*/  @!P2 IMAD R2, R32, c[0x0][0x194], R2 ;  /* 0x000065002002aa24 */ /* 0x000fe400078e0202 */
[----:B------:R-:W-:-:S02]  /*18a0*/  @!P4 IMAD.X R5, RZ, RZ, R33, P1 ;  /* 0x000000ffff05c224 */ /* 0x000fc400008e0621 */
[----:B------:R-:W-:Y:S02]  /*18b0*/  @!P0 IMAD R17, R17, c[0x0][0x190], RZ ;  /* 0x0000640011118a24 */ /* 0x000fe400078e02ff */
[----:B------:R-:W-:-:S04]  /*18c0*/  @!P2 IMAD.WIDE.U32 R32, R32, c[0x0][0x190], R30 ;  /* 0x000064002020aa25 */ /* 0x000fc800078e001e */
[----:B------:R-:W-:Y:S02]  /*18d0*/  @!P0 IMAD.MOV.U32 R20, RZ, RZ, R30 ;  /* 0x000000ffff148224 */ /* 0x000fe400078e001e */
[----:B------:R-:W-:Y:S02]  /*18e0*/  @!P0 IMAD.MOV.U32 R21, RZ, RZ, R31 ;  /* 0x000000ffff158224 */ /* 0x000fe400078e001f */
[----:B------:R-:W-:Y:S02]  /*18f0*/  @!P5 IMAD R3, R3, c[0x0][0x190], RZ ;  /* 0x000064000303da24 */ /* 0x000fe400078e02ff */
[C---:B------:R-:W-:Y:S02]  /*1900*/  @!P0 IMAD R17, R28.reuse, c[0x0][0x194], R17 ;  /* 0x000065001c118a24 */ /* 0x040fe400078e0211 */
[----:B------:R-:W-:Y:S01]  /*1910*/  @!P0 IMAD.WIDE.U32 R28, R28, c[0x0][0x190], R20 ;  /* 0x000064001c1c8a25 */ /* 0x000fe200078e0014 */
[----:B------:R-:W-:-:S03]  /*1920*/  @!P2 LEA R20, P1, R32, c[0x0][0x160], 0x1 ;  /* 0x000058002014aa11 */ /* 0x000fc600078208ff */
[----:B------:R-:W-:Y:S02]  /*1930*/  @!P2 IMAD.IADD R2, R33, 0x1, R2 ;  /* 0x000000012102a824 */ /* 0x000fe400078e0202 */
[----:B------:R-:W-:Y:S02]  /*1940*/  IMAD.SHL.U32 R16, R16, 0x8, RZ ;  /* 0x0000000810107824 */ /* 0x000fe400078e00ff */
[----:B------:R-:W-:Y:S01]  /*1950*/  @!P5 IMAD R18, R24, c[0x0][0x194], R3 ;  /* 0x000065001812da24 */ /* 0x000fe200078e0203 */
[----:B------:R-:W-:Y:S01]  /*1960*/  @!P2 LEA.HI.X R21, R32, c[0x0][0x164], R2, 0x1, P1 ;  /* 0x000059002015aa11 */ /* 0x000fe200008f0c02 */
[----:B------:R-:W-:Y:S01]  /*1970*/  @!P4 IMAD R5, R5, c[0x0][0x190], RZ ;  /* 0x000064000505ca24 */ /* 0x000fe200078e02ff */
[----:B------:R-:W-:Y:S01]  /*1980*/  LOP3.LUT R169, R169, 0xfffffe00, R16, 0xf8, !PT ;  /* 0xfffffe00a9a97812 */ /* 0x000fe200078ef810 */
[----:B------:R-:W-:Y:S01]  /*1990*/  IMAD.SHL.U32 R3, R167, 0x40, RZ ;  /* 0x00000040a7037824 */ /* 0x000fe200078e00ff */
[----:B------:R-:W-:Y:S01]  /*19a0*/  @!P0 LEA R16, P1, R28, c[0x0][0x160], 0x1 ;  /* 0x000058001c108a11 */ /* 0x000fe200078208ff */
[----:B------:R-:W-:-:S02]  /*19b0*/  @!P5 IMAD.MOV.U32 R34, RZ, RZ, R30 ;  /* 0x000000ffff22d224 */ /* 0x000fc400078e001e */
[----:B------:R-:W-:Y:S02]  /*19c0*/  @!P5 IMAD.MOV.U32 R35, RZ, RZ, R31 ;  /* 0x000000ffff23d224 */ /* 0x000fe400078e001f */
[----:B------:R-:W-:Y:S02]  /*19d0*/  @!P0 IMAD.IADD R17, R29, 0x1, R17 ;  /* 0x000000011d118824 */ /* 0x000fe400078e0211 */
[----:B------:R-:W-:Y:S02]  /*19e0*/  @!P4 IMAD R2, R22, c[0x0][0x194], R5 ;  /* 0x000065001602ca24 */ /* 0x000fe400078e0205 */
[----:B------:R-:W-:Y:S01]  /*19f0*/  IMAD.IADD R5, R6, 0x1, -R3 ;  /* 0x0000000106057824 */ /* 0x000fe200078e0a03 */
[----:B------:R-:W-:Y:S01]  /*1a00*/  @!P0 LEA.HI.X R17, R28, c[0x0][0x164], R17, 0x1, P1 ;  /* 0x000059001c118a11 */ /* 0x000fe200008f0c11 */
[----:B------:R-:W-:-:S03]  /*1a10*/  @!P5 IMAD.WIDE.U32 R24, R24, c[0x0][0x190], R34 ;  /* 0x000064001818da25 */ /* 0x000fc600078e0022 */
[----:B------:R-:W-:Y:S01]  /*1a20*/  ISETP.GE.AND P1, PT, R10, R5, PT ;  /* 0x000000050a00720c */ /* 0x000fe20003f26270 */
[----:B------:R-:W-:Y:S02]  /*1a30*/  IMAD.X R11, R13, 0x1, R11, P3 ;  /* 0x000000010d0b7824 */ /* 0x000fe400018e060b */
[----:B------:R-:W-:Y:S01]  /*1a40*/  @!P5 IMAD.IADD R13, R25, 0x1, R18 ;  /* 0x00000001190dd824 */ /* 0x000fe200078e0212 */
[----:B------:R-:W-:Y:S01]  /*1a50*/  @!P5 LEA R18, P3, R24, c[0x0][0x160], 0x1 ;  /* 0x000058001812da11 */ /* 0x000fe200078608ff */
[----:B------:R-:W-:-:S03]  /*1a60*/  @!P4 IMAD.WIDE.U32 R22, R22, c[0x0][0x190], R30 ;  /* 0x000064001616ca25 */ /* 0x000fc600078e001e */
[----:B------:R-:W-:Y:S01]  /*1a70*/  @!P5 LEA.HI.X R19, R24, c[0x0][0x164], R13, 0x1, P3 ;  /* 0x000059001813da11 */ /* 0x000fe200018f0c0d */
[----:B------:R-:W-:Y:S01]  /*1a80*/  IMAD.WIDE.U32 R26, R12, c[0x0][0x198], R26 ;  /* 0x000066000c1a7a25 */ /* 0x000fe200078e001a */
[----:B------:R-:W-:-:S03]  /*1a90*/  @!P4 LEA R24, P3, R22, c[0x0][0x160], 0x1 ;  /* 0x000058001618ca11 */ /* 0x000fc600078608ff */
[----:B------:R-:W-:Y:S02]  /*1aa0*/  @!P4 IMAD.IADD R13, R23, 0x1, R2 ;  /* 0x00000001170dc824 */ /* 0x000fe400078e0202 */
[----:B------:R-:W-:Y:S02]  /*1ab0*/  IMAD.SHL.U32 R169, R169, 0x2, RZ ;  /* 0x00000002a9a97824 */ /* 0x000fe400078e00ff */
[----:B------:R-:W-:Y:S01]  /*1ac0*/  IMAD.MOV.U32 R102, RZ, RZ, R26 ;  /* 0x000000ffff667224 */ /* 0x000fe200078e001a */
[----:B------:R-:W-:Y:S01]  /*1ad0*/  @!P4 LEA.HI.X R25, R22, c[0x0][0x164], R13, 0x1, P3 ;  /* 0x000059001619ca11 */ /* 0x000fe200018f0c0d */
[----:B------:R-:W-:Y:S01]  /*1ae0*/  IMAD.MOV.U32 R2, RZ, RZ, c[0x0][0x198] ;  /* 0x00006600ff027624 */ /* 0x000fe200078e00ff */
[----:B------:R-:W-:Y:S01]  /*1af0*/  @!PT LDS RZ, [RZ] ;  /* 0x00000000fffff984 */ /* 0x000fe20000000800 */
[----:B------:R-:W-:Y:S01]  /*1b00*/  @!PT LDS RZ, [RZ] ;  /* 0x00000000fffff984 */ /* 0x000fe20000000800 */
[----:B------:R-:W-:Y:S01]  /*1b10*/  @!PT LDS RZ, [RZ] ;  /* 0x00000000fffff984 */ /* 0x000fe20000000800 */
[----:B------:R1:W-:Y:S01]  /*1b20*/  @!P2 LDGSTS.E.BYPASS.LTC128B.128 [R169], [R20.64] ;  /* 0x0000000014a9afae */ /* 0x0003e2000b901d46 */
[----:B------:R-:W-:Y:S01]  /*1b30*/  IMAD.IADD R103, R27, 0x1, R103 ;  /* 0x000000011b677824 */ /* 0x000fe200078e0267 */
[----:B------:R-:W-:Y:S01]  /*1b40*/  ISETP.GE.AND P3, PT, R12, R5, PT ;  /* 0x000000050c00720c */ /* 0x000fe20003f66270 */
[----:B------:R-:W-:Y:S01]  /*1b50*/  IMAD.MOV.U32 R13, RZ, RZ, c[0x0][0x19c] ;  /* 0x00006700ff0d7624 */ /* 0x000fe200078e00ff */
[----:B------:R1:W-:Y:S01]  /*1b60*/  @!P2 LDGSTS.E.BYPASS.LTC128B.128 [R169+0x2000], [R20.64+0x80] ;  /* 0x0200008014a9afae */ /* 0x0003e2000b901d46 */
[----:B------:R-:W-:-:S03]  /*1b70*/  @!P1 LEA R22, P2, R2, R102, 0x4 ;  /* 0x0000006602169211 */ /* 0x000fc600078420ff */
[----:B------:R2:W-:Y:S01]  /*1b80*/  @!P0 LDGSTS.E.BYPASS.LTC128B.128 [R169+0x800], [R16.64] ;  /* 0x0080000010a98fae */ /* 0x0005e2000b901d46 */
[----:B------:R-:W-:Y:S02]  /*1b90*/  @!P1 LEA.HI.X R23, R2, R103, R13, 0x4, P2 ;  /* 0x0000006702179211 */ /* 0x000fe400010f240d */
[----:B------:R-:W-:Y:S01]  /*1ba0*/  @!P1 LEA R26, P2, R22, c[0x0][0x168], 0x1 ;  /* 0x00005a00161a9a11 */ /* 0x000fe200078408ff */
[----:B------:R2:W-:Y:S01]  /*1bb0*/  @!P0 LDGSTS.E.BYPASS.LTC128B.128 [R169+0x2800], [R16.64+0x80] ;  /* 0x0280008010a98fae */ /* 0x0005e2000b901d46 */
[-C--:B------:R-:W-:Y:S02]  /*1bc0*/  ISETP.GE.AND P0, PT, R8, R5.reuse, PT ;  /* 0x000000050800720c */ /* 0x080fe40003f06270 */
[----:B------:R-:W-:Y:S01]  /*1bd0*/  @!P1 LEA.HI.X R27, R22, c[0x0][0x16c], R23, 0x1, P2 ;  /* 0x00005b00161b9a11 */ /* 0x000fe200010f0c17 */
[----:B------:R-:W-:Y:S01]  /*1be0*/  IMAD.WIDE.U32 R22, R2, 0x20, RZ ;  /* 0x0000002002167825 */ /* 0x000fe200078e00ff */
[----:B------:R3:W-:Y:S04]  /*1bf0*/  @!P5 LDGSTS.E.BYPASS.LTC128B.128 [R169+0x1000], [R18.64] ;  /* 0x0100000012a9dfae */ /* 0x0007e8000b901d46 */
[----:B------:R3:W-:Y:S04]  /*1c00*/  @!P5 LDGSTS.E.BYPASS.LTC128B.128 [R169+0x3000], [R18.64+0x80] ;  /* 0x0300008012a9dfae */ /* 0x0007e8000b901d46 */
[----:B------:R4:W-:Y:S04]  /*1c10*/  @!P4 LDGSTS.E.BYPASS.LTC128B.128 [R169+0x1800], [R24.64] ;  /* 0x0180000018a9cfae */ /* 0x0009e8000b901d46 */
[----:B------:R4:W-:Y:S01]  /*1c20*/  @!P4 LDGSTS.E.BYPASS.LTC128B.128 [R169+0x3800], [R24.64+0x80] ;  /* 0x0380008018a9cfae */ /* 0x0009e2000b901d46 */
[----:B------:R-:W-:Y:S01]  /*1c30*/  ISETP.GE.AND P4, PT, R8, R5, PT ;  /* 0x000000050800720c */ /* 0x000fe20003f86270 */
[----:B-1----:R-:W-:Y:S01]  /*1c40*/  IMAD.SHL.U32 R20, R13, 0x20, RZ ;  /* 0x000000200d147824 */ /* 0x002fe200078e00ff */
[----:B------:R-:W-:-:S02]  /*1c50*/  @!P0 IADD3 R21, P2, R102, R22, RZ ;  /* 0x0000001666158210 */ /* 0x000fc40007f5e0ff */
[C---:B------:R-:W-:Y:S02]  /*1c60*/  @!P3 LEA R22, P5, R102.reuse, c[0x0][0x168], 0x1 ;  /* 0x00005a006616ba11 */ /* 0x040fe400078a08ff */
[----:B------:R-:W-:Y:S02]  /*1c70*/  @!P0 IADD3.X R20, R103, R23, R20, P2, !PT ;  /* 0x0000001767148210 */ /* 0x000fe400017fe414 */
[----:B------:R-:W-:Y:S02]  /*1c80*/  @!P3 LEA.HI.X R23, R102, c[0x0][0x16c], R103, 0x1, P5 ;  /* 0x00005b006617ba11 */ /* 0x000fe400028f0c67 */
[----:B--2---:R-:W-:Y:S02]  /*1c90*/  @!P0 LEA R16, P2, R21, c[0x0][0x168], 0x1 ;  /* 0x00005a0015108a11 */ /* 0x004fe400078408ff */
[----:B------:R-:W-:Y:S01]  /*1ca0*/  LEA.HI R8, R81, R76, RZ, 0x4 ;  /* 0x0000004c51087211 */ /* 0x000fe200078f20ff */
[----:B------:R1:W-:Y:S01]  /*1cb0*/  @!P3 LDGSTS.E.BYPASS.LTC128B.128 [R169+0x4000], [R22.64] ;  /* 0x0400000016a9bfae */ /* 0x0003e2000b901d46 */
[----:B------:R-:W-:-:S02]  /*1cc0*/  @!P0 LEA.HI.X R17, R21, c[0x0][0x16c], R20, 0x1, P2 ;  /* 0x00005b0015118a11 */ /* 0x000fc400010f0c14 */
[-C--:B------:R-:W-:Y:S01]  /*1cd0*/  ISETP.GE.AND P2, PT, R4, R5.reuse, PT ;  /* 0x000000050400720c */ /* 0x080fe20003f46270 */
[----:B------:R1:W-:Y:S01]  /*1ce0*/  @!P3 LDGSTS.E.BYPASS.LTC128B.128 [R169+0x6000], [R22.64+0x80] ;  /* 0x0600008016a9bfae */ /* 0x0003e2000b901d46 */
[-C--:B------:R-:W-:Y:S01]  /*1cf0*/  ISETP.GE.AND P5, PT, R10, R5.reuse, PT ;  /* 0x000000050a00720c */ /* 0x080fe20003fa6270 */
[----:B------:R-:W-:Y:S01]  /*1d00*/  IMAD R10, R7, c[0x0][0x1b8], RZ ;  /* 0x00006e00070a7a24 */ /* 0x000fe200078e02ff */
[-C--:B------:R-:W-:Y:S01]  /*1d10*/  ISETP.GE.AND P3, PT, R4, R5.reuse, PT ;  /* 0x000000050400720c */ /* 0x080fe20003f66270 */
[----:B------:R4:W-:Y:S01]  /*1d20*/  @!P1 LDGSTS.E.BYPASS.LTC128B.128 [R169+0x4800], [R26.64] ;  /* 0x048000001aa99fae */ /* 0x0009e2000b901d46 */
[----:B------:R-:W-:Y:S01]  /*1d30*/  IMAD R7, R11, c[0x0][0x1a0], RZ ;  /* 0x000068000b077a24 */ /* 0x000fe200078e02ff */
[----:B------:R-:W-:Y:S01]  /*1d40*/  LOP3.LUT R11, R8, 0xfffffff0, RZ, 0xc0, !PT ;  /* 0xfffffff0080b7812 */ /* 0x000fe200078ec0ff */
[----:B------:R-:W-:Y:S01]  /*1d50*/  IMAD R10, R9, c[0x0][0x1bc], R10 ;  /* 0x00006f00090a7a24 */ /* 0x000fe200078e020a */
[----:B------:R4:W-:Y:S01]  /*1d60*/  @!P1 LDGSTS.E.BYPASS.LTC128B.128 [R169+0x6800], [R26.64+0x80] ;  /* 0x068000801aa99fae */ /* 0x0009e2000b901d46 */
[----:B------:R-:W-:Y:S01]  /*1d70*/  ISETP.GE.AND P1, PT, R12, R5, PT ;  /* 0x000000050c00720c */ /* 0x000fe20003f26270 */
[----:B------:R-:W-:Y:S01]  /*1d80*/  IMAD R7, R106, c[0x0][0x1a4], R7 ;  /* 0x000069006a077a24 */ /* 0x000fe200078e0207 */
[----:B------:R-:W-:Y:S01]  /*1d90*/  SHF.R.S32.HI R5, RZ, 0x4, R8 ;  /* 0x00000004ff057819 */ /* 0x000fe20000011408 */
[----:B------:R-:W-:Y:S01]  /*1da0*/  @!P2 IMAD R13, R13, 0x30, RZ ;  /* 0x000000300d0da824 */ /* 0x000fe200078e02ff */
[----:B------:R2:W-:Y:S01]  /*1db0*/  @!P0 LDGSTS.E.BYPASS.LTC128B.128 [R169+0x5000], [R16.64] ;  /* 0x0500000010a98fae */ /* 0x0005e2000b901d46 */
[----:B---3--:R-:W-:Y:S01]  /*1dc0*/  @!P2 IMAD.WIDE.U32 R18, R2, 0x30, R102 ;  /* 0x000000300212a825 */ /* 0x008fe200078e0066 */
[----:B------:R-:W-:-:S02]  /*1dd0*/  LEA.HI R4, R8, R5, RZ, 0x1 ;  /* 0x0000000508047211 */ /* 0x000fc400078f08ff */
[----:B------:R2:W-:Y:S01]  /*1de0*/  @!P0 LDGSTS.E.BYPASS.LTC128B.128 [R169+0x7000], [R16.64+0x80] ;  /* 0x0700008010a98fae */ /* 0x0005e2000b901d46 */
[----:B------:R-:W-:Y:S01]  /*1df0*/  @!P2 IMAD.IADD R13, R19, 0x1, R13 ;  /* 0x00000001130da824 */ /* 0x000fe200078e020d */
[----:B------:R-:W-:Y:S01]  /*1e00*/  @!P2 LEA R20, P0, R18, c[0x0][0x168], 0x1 ;  /* 0x00005a001214aa11 */ /* 0x000fe200078008ff */
[----:B------:R-:W-:Y:S01]  /*1e10*/  IMAD.IADD R15, R15, 0x1, R10 ;  /* 0x000000010f0f7824 */ /* 0x000fe200078e020a */
[----:B------:R-:W-:Y:S01]  /*1e20*/  LOP3.LUT R4, R4, 0xfffffffe, RZ, 0xc0, !PT ;  /* 0xfffffffe04047812 */ /* 0x000fe200078ec0ff */
[----:B------:R-:W-:Y:S01]  /*1e30*/  IMAD.SHL.U32 R8, R0, 0x40, RZ ;  /* 0x0000004000087824 */ /* 0x000fe200078e00ff */
[----:B------:R-:W-:Y:S01]  /*1e40*/  @!P2 LEA.HI.X R21, R18, c[0x0][0x16c], R13, 0x1, P0 ;  /* 0x00005b001215aa11 */ /* 0x000fe200000f0c0d */
[----:B------:R-:W-:Y:S01]  /*1e50*/  IMAD.WIDE.U32 R106, R106, c[0x0][0x1a0], R14 ;  /* 0x000068006a6a7a25 */ /* 0x000fe200078e000e */
[----:B------:R-:W-:Y:S02]  /*1e60*/  LEA.HI R81, R81, R76, RZ, 0x5 ;  /* 0x0000004c51517211 */ /* 0x000fe400078f28ff */
[----:B------:R-:W-:Y:S01]  /*1e70*/  LOP3.LUT R8, R8, 0x1c0, RZ, 0xc0, !PT ;  /* 0x000001c008087812 */ /* 0x000fe200078ec0ff */
[----:B------:R1:W-:Y:S01]  /*1e80*/  @!P2 LDGSTS.E.BYPASS.LTC128B.128 [R169+0x5800], [R20.64] ;  /* 0x0580000014a9afae */ /* 0x0003e2000b901d46 */
[----:B------:R-:W-:Y:S01]  /*1e90*/  IMAD.IADD R9, R5, 0x1, -R4 ;  /* 0x0000000105097824 */ /* 0x000fe200078e0a04 */
[----:B------:R-:W-:Y:S01]  /*1ea0*/  LEA R164, P0, R106, c[0x0][0x170], 0x1 ;  /* 0x00005c006aa47a11 */ /* 0x000fe200078008ff */
[----:B------:R-:W-:Y:S01]  /*1eb0*/  IMAD.IADD R4, R76, 0x1, -R11 ;  /* 0x000000014c047824 */ /* 0x000fe200078e0a0b */
[----:B------:R1:W-:Y:S01]  /*1ec0*/  @!P2 LDGSTS.E.BYPASS.LTC128B.128 [R169+0x7800], [R20.64+0x80] ;  /* 0x0780008014a9afae */ /* 0x0003e2000b901d46 */
[----:B------:R-:W-:Y:S01]  /*1ed0*/  IMAD.MOV.U32 R5, RZ, RZ, 0x20 ;  /* 0x00000020ff057424 */ /* 0x000fe200078e00ff */
[----:B------:R-:W-:Y:S01]  /*1ee0*/  SHF.R.S32.HI R78, RZ, 0x5, R81 ;  /* 0x00000005ff4e7819 */ /* 0x000fe20000011451 */
[----:B------:R-:W-:Y:S01]  /*1ef0*/  IMAD.IADD R104, R107, 0x1, R7 ;  /* 0x000000016b687824 */ /* 0x000fe200078e0207 */
[----:B------:R-:W0:Y:S01]  /*1f00*/  LDGDEPBAR ;  /* 0x00000000000079af */ /* 0x000e220000000000 */
[----:B------:R-:W-:Y:S01]  /*1f10*/  SHF.R.S32.HI R77, RZ, 0x1f, R4 ;  /* 0x0000001fff4d7819 */ /* 0x000fe20000011404 */
[----:B------:R-:W-:Y:S01]  /*1f20*/  IMAD.WIDE.U32 R14, R5, c[0x0][0x1a0], RZ ;  /* 0x00006800050e7a25 */ /* 0x000fe200078e00ff */
[----:B------:R-:W-:-:S02]  /*1f30*/  LOP3.LUT R81, R81, 0xffffffe0, RZ, 0xc0, !PT ;  /* 0xffffffe051517812 */ /* 0x000fc400078ec0ff */
[----:B------:R-:W-:Y:S01]  /*1f40*/  LEA.HI R77, R77, R4, RZ, 0x3 ;  /* 0x000000044d4d7211 */ /* 0x000fe200078f18ff */
[----:B------:R-:W-:Y:S01]  /*1f50*/  IMAD.SHL.U32 R13, R12, 0x8, RZ ;  /* 0x000000080c0d7824 */ /* 0x000fe200078e00ff */
[----:B------:R-:W-:Y:S01]  /*1f60*/  LEA.HI.X R165, R106, c[0x0][0x174], R104, 0x1, P0 ;  /* 0x00005d006aa57a11 */ /* 0x000fe200000f0c68 */
[----:B------:R-:W-:Y:S01]  /*1f70*/  IMAD R10, R5, c[0x0][0x1a4], RZ ;  /* 0x00006900050a7a24 */ /* 0x000fe200078e02ff */
[----:B------:R-:W-:Y:S01]  /*1f80*/  @!P5 IADD3 R14, P0, R164, R14, RZ ;  /* 0x0000000ea40ed210 */ /* 0x000fe20007f1e0ff */
[----:B------:R-:W-:Y:S01]  /*1f90*/  @!P3 IMAD.MOV.U32 R12, RZ, RZ, c[0x0][0x1a0] ;  /* 0x00006800ff0cb624 */ /* 0x000fe200078e00ff */
[C---:B------:R-:W-:Y:S01]  /*1fa0*/  LOP3.LUT R11, R77.reuse, 0xfffffff8, RZ, 0xc0, !PT ;  /* 0xfffffff84d0b7812 */ /* 0x040fe200078ec0ff */
[----:B------:R-:W-:Y:S01]  /*1fb0*/  IMAD.SHL.U32 R77, R77, 0x40, RZ ;  /* 0x000000404d4d7824 */ /* 0x000fe200078e00ff */
[----:B------:R-:W-:Y:S01]  /*1fc0*/  LOP3.LUT R7, R8, 0x8, R13, 0xf8, !PT ;  /* 0x0000000808077812 */ /* 0x000fe200078ef80d */
[----:B------:R-:W-:Y:S01]  /*1fd0*/  @!P3 IMAD.WIDE.U32 R12, R12, 0x60, R164 ;  /* 0x000000600c0cb825 */ /* 0x000fe200078e00a4 */
[----:B------:R-:W-:-:S02]  /*1fe0*/  SHF.R.U32.HI R8, RZ, 0x3, R8 ;  /* 0x00000003ff087819 */ /* 0x000fc40000011608 */
[----:B------:R-:W-:Y:S01]  /*1ff0*/  @!P5 IADD3.X R15, R165, R15, R10, P0, !PT ;  /* 0x0000000fa50fd210 */ /* 0x000fe200007fe40a */
[----:B------:R-:W-:Y:S01]  /*2000*/  IMAD.IADD R4, R4, 0x1, -R11 ;  /* 0x0000000104047824 */ /* 0x000fe200078e0a0b */
[----:B------:R-:W-:Y:S01]  /*2010*/  LOP3.LUT R8, R7, R8, RZ, 0x3c, !PT ;  /* 0x0000000807087212 */ /* 0x000fe200078e3cff */
[----:B------:R-:W-:Y:S01]  /*2020*/  @!P4 IMAD.MOV.U32 R7, RZ, RZ, c[0x0][0x1a0] ;  /* 0x00006800ff07c624 */ /* 0x000fe200078e00ff */
[----:B------:R-:W-:Y:S01]  /*2030*/  LOP3.LUT R77, R77, 0xfffffe00, RZ, 0xc0, !PT ;  /* 0xfffffe004d4d7812 */ /* 0x000fe200078ec0ff */
[----:B------:R-:W-:Y:S01]  /*2040*/  @!P3 IMAD.MOV.U32 R10, RZ, RZ, c[0x0][0x1a4] ;  /* 0x00006900ff0ab624 */ /* 0x000fe200078e00ff */
[----:B------:R-:W-:-:S04]  /*2050*/  DEPBAR.LE SB0, 0x0 ;  /* 0x000080000000791a */ /* 0x000fc80000000000 */
[----:B------:R-:W-:Y:S01]  /*2060*/  BAR.SYNC.DEFER_BLOCKING 0x0 ;  /* 0x0000000000007b1d */ /* 0x000fe20000010000 */
[C---:B------:R-:W-:Y:S02]  /*2070*/  IMAD R161, R9.reuse, 0x200, R8 ;  /* 0x0000020009a17824 */ /* 0x040fe400078e0208 */
[----:B------:R-:W-:Y:S02]  /*2080*/  IMAD.SHL.U32 R9, R9, 0x8, RZ ;  /* 0x0000000809097824 */ /* 0x000fe400078e00ff */
[----:B------:R-:W-:Y:S02]  /*2090*/  @!P4 IMAD.MOV.U32 R8, RZ, RZ, c[0x0][0x1a4] ;  /* 0x00006900ff08c624 */ /* 0x000fe400078e00ff */
[----:B------:R-:W-:Y:S02]  /*20a0*/  @!P3 IMAD R10, R10, 0x60, RZ ;  /* 0x000000600a0ab824 */ /* 0x000fe400078e02ff */
[----:B------:R-:W-:Y:S02]  /*20b0*/  IMAD.SHL.U32 R161, R161, 0x2, RZ ;  /* 0x00000002a1a17824 */ /* 0x000fe400078e00ff */
[----:B------:R-:W-:-:S02]  /*20c0*/  @!P3 IMAD.IADD R11, R13, 0x1, R10 ;  /* 0x000000010d0bb824 */ /* 0x000fc400078e020a */
[----:B------:R-:W-:Y:S01]  /*20d0*/  @!P3 IMAD.MOV.U32 R10, RZ, RZ, R12 ;  /* 0x000000ffff0ab224 */ /* 0x000fe200078e000c */
[----:B------:R-:W-:Y:S01]  /*20e0*/  IADD3 R159, R161, 0x4020, RZ ;  /* 0x00004020a19f7810 */ /* 0x000fe20007ffe0ff */
[----:B------:R-:W-:Y:S01]  /*20f0*/  IMAD.IADD R168, R76, 0x1, -R81 ;  /* 0x000000014ca87824 */ /* 0x000fe200078e0a51 */
[----:B------:R-:W-:Y:S04]  /*2100*/  @P1 STS.128 [R169+0x8000], RZ ;  /* 0x008000ffa9001388 */ /* 0x000fe80000000c00 */
[----:B------:R-:W-:Y:S04]  /*2110*/  @P1 STS.128 [R169+0xa000], RZ ;  /* 0x00a000ffa9001388 */ /* 0x000fe80000000c00 */
[----:B------:R-:W-:Y:S01]  /*2120*/  @!PT LDS RZ, [RZ] ;  /* 0x00000000fffff984 */ /* 0x000fe20000000800 */
[----:B------:R-:W-:Y:S01]  /*2130*/  @!PT LDS RZ, [RZ] ;  /* 0x00000000fffff984 */ /* 0x000fe20000000800 */
[----:B------:R-:W-:Y:S01]  /*2140*/  @!PT LDS RZ, [RZ] ;  /* 0x00000000fffff984 */ /* 0x000fe20000000800 */
[----:B------:R3:W-:Y:S04]  /*2150*/  @!P1 LDGSTS.E.BYPASS.LTC128B.128 [R169+0x8000], [R164.64] ;  /* 0x08000000a4a99fae */ /* 0x0007e8000b901d46 */
[----:B------:R3:W-:Y:S01]  /*2160*/  @!P1 LDGSTS.E.BYPASS.LTC128B.128 [R169+0xa000], [R164.64+0x80] ;  /* 0x0a000080a4a99fae */ /* 0x0007e2000b901d46 */
[C---:B------:R-:W-:Y:S01]  /*2170*/  R2P PR, R4.reuse, 0x6 ;  /* 0x0000000604007804 */ /* 0x040fe20000000000 */
[----:B------:R-:W-:Y:S01]  /*2180*/  IMAD.SHL.U32 R4, R4, 0x40, RZ ;  /* 0x0000004004047824 */ /* 0x000fe200078e00ff */
[----:B--2---:R-:W-:Y:S01]  /*2190*/  @!P4 LEA R16, P0, R7, R164, 0x6 ;  /* 0x000000a40710c211 */ /* 0x004fe200078030ff */
[----:B------:R-:W-:Y:S02]  /*21a0*/  @P5 STS.128 [R169+0x8800], RZ ;  /* 0x008800ffa9005388 */ /* 0x000fe40000000c00 */
[----:B------:R-:W-:-:S02]  /*21b0*/  SEL R5, R5, 0xffffffe0, !P2 ;  /* 0xffffffe005057807 */ /* 0x000fc40005000000 */
[----:B------:R-:W-:Y:S01]  /*21c0*/  LOP3.LUT R4, R4, 0x1c0, RZ, 0xc0, !PT ;  /* 0x000001c004047812 */ /* 0x000fe200078ec0ff */
[----:B------:R-:W-:Y:S01]  /*21d0*/  @P5 STS.128 [R169+0xa800], RZ ;  /* 0x00a800ffa9005388 */ /* 0x000fe20000000c00 */
[----:B------:R-:W-:Y:S01]  /*21e0*/  @!P4 LEA.HI.X R17, R7, R165, R8, 0x6, P0 ;  /* 0x000000a50711c211 */ /* 0x000fe200000f3408 */
[----:B------:R-:W-:Y:S01]  /*21f0*/  IMAD R7, R78, 0x400, R77 ;  /* 0x000004004e077824 */ /* 0x000fe200078e024d */
[----:B------:R-:W-:Y:S01]  /*2200*/  LOP3.LUT R9, R4, 0x8, R9, 0xf8, !PT ;  /* 0x0000000804097812 */ /* 0x000fe200078ef809 */
[----:B------:R-:W-:Y:S01]  /*2210*/  @!PT LDS RZ, [RZ] ;  /* 0x00000000fffff984 */ /* 0x000fe20000000800 */
[----:B------:R-:W-:Y:S01]  /*2220*/  @!PT LDS RZ, [RZ] ;  /* 0x00000000fffff984 */ /* 0x000fe20000000800 */
[----:B------:R-:W-:Y:S01]  /*2230*/  @!PT LDS RZ, [RZ] ;  /* 0x00000000fffff984 */ /* 0x000fe20000000800 */
[----:B------:R2:W-:Y:S01]  /*2240*/  @!P5 LDGSTS.E.BYPASS.LTC128B.128 [R169+0x8800], [R14.64] ;  /* 0x088000000ea9dfae */ /* 0x0005e2000b901d46 */
[----:B------:R-:W-:-:S03]  /*2250*/  SHF.R.U32.HI R4, RZ, 0x3, R4 ;  /* 0x00000003ff047819 */ /* 0x000fc60000011604 */
[----:B------:R2:W-:Y:S01]  /*2260*/  @!P5 LDGSTS.E.BYPASS.LTC128B.128 [R169+0xa800], [R14.64+0x80] ;  /* 0x0a8000800ea9dfae */ /* 0x0005e2000b901d46 */
[----:B------:R-:W-:-:S03]  /*2270*/  LOP3.LUT R4, R9, R4, RZ, 0x3c, !PT ;  /* 0x0000000409047212 */ /* 0x000fc600078e3cff */
[----:B------:R-:W-:Y:S02]  /*2280*/  @P4 STS.128 [R169+0x9000], RZ ;  /* 0x009000ffa9004388 */ /* 0x000fe40000000c00 */
[----:B------:R-:W-:Y:S02]  /*2290*/  IMAD.IADD R162, R4, 0x1, R7 ;  /* 0x0000000104a27824 */ /* 0x000fe400078e0207 */
[----:B------:R-:W-:Y:S01]  /*22a0*/  @P4 STS.128 [R169+0xb000], RZ ;  /* 0x00b000ffa9004388 */ /* 0x000fe20000000c00 */
[----:B------:R-:W-:Y:S02]  /*22b0*/  IMAD.MOV.U32 R7, RZ, RZ, 0x10 ;  /* 0x00000010ff077424 */ /* 0x000fe400078e00ff */
[----:B------:R-:W-:Y:S01]  /*22c0*/  IMAD.SHL.U32 R162, R162, 0x2, RZ ;  /* 0x00000002a2a27824 */ /* 0x000fe200078e00ff */
[----:B------:R-:W-:Y:S01]  /*22d0*/  @!PT LDS RZ, [RZ] ;  /* 0x00000000fffff984 */ /* 0x000fe20000000800 */
[----:B------:R-:W-:Y:S01]  /*22e0*/  @!PT LDS RZ, [RZ] ;  /* 0x00000000fffff984 */ /* 0x000fe20000000800 */
[----:B------:R-:W-:Y:S01]  /*22f0*/  @!PT LDS RZ, [RZ] ;  /* 0x00000000fffff984 */ /* 0x000fe20000000800 */
[----:B------:R1:W-:Y:S02]  /*2300*/  @!P4 LDGSTS.E.BYPASS.LTC128B.128 [R169+0x9000], [R16.64] ;  /* 0x0900000010a9cfae */ /* 0x0003e4000b901d46 */
[----:B------:R-:W-:Y:S01]  /*2310*/  SEL R7, R7, 0xfffffff0, !P1 ;  /* 0xfffffff007077807 */ /* 0x000fe20004800000 */
[----:B------:R-:W-:Y:S01]  /*2320*/  IMAD R158, R5, 0x2, R162 ;  /* 0x00000002059e7824 */ /* 0x000fe200078e02a2 */
[----:B------:R2:W-:Y:S01]  /*2330*/  @!P4 LDGSTS.E.BYPASS.LTC128B.128 [R169+0xb000], [R16.64+0x80] ;  /* 0x0b00008010a9cfae */ /* 0x0005e2000b901d46 */
[----:B------:R-:W-:-:S02]  /*2340*/  R2P PR, R0, 0x6 ;  /* 0x0000000600007804 */ /* 0x000fc40000000000 */
[----:B------:R-:W-:Y:S01]  /*2350*/  IADD3 R0, R161, 0x4000, RZ ;  /* 0x00004000a1007810 */ /* 0x000fe20007ffe0ff */
[----:B------:R-:W-:Y:S01]  /*2360*/  @P3 STS.128 [R169+0x9800], RZ ;  /* 0x009800ffa9003388 */ /* 0x000fe20000000c00 */
[----:B------:R-:W-:-:S03]  /*2370*/  IMAD R160, R7, 0x2, R162 ;  /* 0x0000000207a07824 */ /* 0x000fc600078e02a2 */
[----:B------:R-:W-:Y:S01]  /*2380*/  @P3 STS.128 [R169+0xb800], RZ ;  /* 0x00b800ffa9003388 */ /* 0x000fe20000000c00 */
[----:B------:R-:W-:-:S03]  /*2390*/  IMAD R157, R5, 0x2, R160 ;  /* 0x00000002059d7824 */ /* 0x000fc600078e02a0 */
[----:B------:R-:W-:Y:S01]  /*23a0*/  @!PT LDS RZ, [RZ] ;  /* 0x00000000fffff984 */ /* 0x000fe20000000800 */
[----:B------:R-:W-:Y:S01]  /*23b0*/  @!PT LDS RZ, [RZ] ;  /* 0x00000000fffff984 */ /* 0x000fe20000000800 */
[----:B------:R-:W-:Y:S01]  /*23c0*/  @!PT LDS RZ, [RZ] ;  /* 0x00000000fffff984 */ /* 0x000fe20000000800 */
[----:B------:R3:W-:Y:S02]  /*23d0*/  @!P3 LDGSTS.E.BYPASS.LTC128B.128 [R169+0x9800], [R10.64] ;  /* 0x098000000aa9bfae */ /* 0x0007e4000b901d46 */
[----:B------:R-:W-:Y:S01]  /*23e0*/  @P1 IADD3 R159, R0, -0x20, RZ ;  /* 0xffffffe0009f1810 */ /* 0x000fe20007ffe0ff */
[----:B------:R-:W-:Y:S01]  /*23f0*/  IMAD.MOV.U32 R0, RZ, RZ, 0x40 ;  /* 0x00000040ff007424 */ /* 0x000fe200078e00ff */
[----:B------:R3:W-:Y:S02]  /*2400*/  @!P3 LDGSTS.E.BYPASS.LTC128B.128 [R169+0xb800], [R10.64+0x80] ;  /* 0x0b8000800aa9bfae */ /* 0x0007e4000b901d46 */
[C---:B------:R-:W-:Y:S02]  /*2410*/  IADD3 R151, R159.reuse, 0x800, RZ ;  /* 0x000008009f977810 */ /* 0x040fe40007ffe0ff */
[----:B------:R-:W-:Y:S01]  /*2420*/  LDSM.16.M88.4 R44, [R162] ;  /* 0x00000000a22c783b */ /* 0x000fe20000000200 */
[----:B------:R-:W-:Y:S02]  /*2430*/  SEL R0, R0, 0xffffffc0, !P2 ;  /* 0xffffffc000007807 */ /* 0x000fe40005000000 */
[C---:B------:R-:W-:Y:S01]  /*2440*/  IADD3 R150, R159.reuse, 0x1000, RZ ;  /* 0x000010009f967810 */ /* 0x040fe20007ffe0ff */
[----:B-1----:R-:W4:Y:S01]  /*2450*/  LDSM.16.M88.4 R20, [R161+0x4000] ;  /* 0x00400000a114783b */ /* 0x002f220000000200 */
[----:B------:R-:W-:Y:S01]  /*2460*/  IADD3 R149, R159, 0x1800, RZ ;  /* 0x000018009f957810 */ /* 0x000fe20007ffe0ff */
[----:B------:R-:W-:Y:S01]  /*2470*/  IMAD.IADD R155, R161, 0x1, R0 ;  /* 0x00000001a19b7824 */ /* 0x000fe200078e0200 */
[C---:B------:R-:W-:Y:S01]  /*2480*/  IADD3 R147, R159.reuse, 0x2000, RZ ;  /* 0x000020009f937810 */ /* 0x040fe20007ffe0ff */
[----:B--2---:R-:W1:Y:S01]  /*2490*/  LDSM.16.M88.4 R12, [R161+0x4800] ;  /* 0x00480000a10c783b */ /* 0x004e620000000200 */
[----:B------:R-:W-:Y:S01]  /*24a0*/  IMAD.IADD R148, R0, 0x1, R159 ;  /* 0x0000000100947824 */ /* 0x000fe200078e029f */
[----:B------:R-:W-:Y:S01]  /*24b0*/  IADD3 R146, R159, 0x2800, RZ ;  /* 0x000028009f927810 */ /* 0x000fe20007ffe0ff */
[----:B------:R-:W-:Y:S01]  /*24c0*/  IMAD.IADD R0, R77, 0x1, R4 ;  /* 0x000000014d007824 */ /* 0x000fe200078e0204 */
[----:B------:R-:W3:Y:S01]  /*24d0*/  LDSM.16.M88.4 R68, [R161+0x5000] ;  /* 0x00500000a144783b */ /* 0x000ee20000000200 */
[----:B------:R-:W-:-:S02]  /*24e0*/  IADD3 R145, R159, 0x3000, RZ ;  /* 0x000030009f917810 */ /* 0x000fc40007ffe0ff */
[----:B------:R-:W-:Y:S01]  /*24f0*/  IADD3 R144, R159, 0x3800, RZ ;  /* 0x000038009f907810 */ /* 0x000fe20007ffe0ff */
[----:B------:R-:W2:Y:S04]  /*2500*/  LDSM.16.M88.4 R36, [R161+0x5800] ;  /* 0x00580000a124783b */ /* 0x000ea80000000200 */
[----:B------:R-:W-:Y:S04]  /*2510*/  LDSM.16.M88.4 R56, [R160] ;  /* 0x00000000a038783b */ /* 0x000fe80000000200 */
[----:B------:R-:W2:Y:S04]  /*2520*/  LDSM.16.M88.4 R32, [R159] ;  /* 0x000000009f20783b */ /* 0x000ea80000000200 */
[----:B------:R-:W2:Y:S04]  /*2530*/  LDSM.16.M88.4 R28, [R159+0x800] ;  /* 0x000800009f1c783b */ /* 0x000ea80000000200 */
[----:B------:R-:W2:Y:S04]  /*2540*/  LDSM.16.M88.4 R60, [R159+0x1000] ;  /* 0x001000009f3c783b */ /* 0x000ea80000000200 */
[----:B------:R-:W2:Y:S04]  /*2550*/  LDSM.16.M88.4 R52, [R159+0x1800] ;  /* 0x001800009f34783b */ /* 0x000ea80000000200 */
[----:B------:R-:W-:Y:S01]  /*2560*/  LDSM.16.M88.4 R40, [R158] ;  /* 0x000000009e28783b */ /* 0x000fe20000000200 */
[C---:B----4-:R-:W-:Y:S03]  /*2570*/  HMMA.16816.F32.BF16 R24, R44.reuse, R20, RZ ;  /* 0x000000142c18723c */ /* 0x050fe600000418ff */
[----:B------:R-:W-:Y:S04]  /*2580*/  LDSM.16.M88.4 R72, [R155+0x5800] ;  /* 0x005800009b48783b */ /* 0x000fe80000000200 */
[----:B------:R-:W-:Y:S01]  /*2590*/  LDSM.16.M88.4 R64, [R157] ;  /* 0x000000009d40783b */ /* 0x000fe20000000200 */
[C---:B-1----:R-:W-:Y:S03]  /*25a0*/  HMMA.16816.F32.BF16 R16, R44.reuse, R12, RZ ;  /* 0x0000000c2c10723c */ /* 0x042fe600000418ff */
[----:B------:R-:W0:Y:S05]  /*25b0*/  LDGDEPBAR ;  /* 0x00000000000079af */ /* 0x000e2a0000000000 */
[C---:B------:R-:W-:Y:S08]  /*25c0*/  HMMA.16816.F32.BF16 R20, R44.reuse, R22, RZ ;  /* 0x000000162c14723c */ /* 0x040ff000000418ff */
[C---:B------:R-:W-:Y:S08]  /*25d0*/  HMMA.16816.F32.BF16 R12, R44.reuse, R14, RZ ;  /* 0x0000000e2c0c723c */ /* 0x040ff000000418ff */
[C---:B---3--:R-:W-:Y:S08]  /*25e0*/  HMMA.16816.F32.BF16 R8, R44.reuse, R68, RZ ;  /* 0x000000442c08723c */ /* 0x048ff000000418ff */
[C---:B------:R-:W-:Y:S08]  /*25f0*/  HMMA.16816.F32.BF16 R68, R44.reuse, R70, RZ ;  /* 0x000000462c44723c */ /* 0x040ff000000418ff */
[C---:B--2---:R-:W-:Y:S08]  /*2600*/  HMMA.16816.F32.BF16 R48, R44.reuse, R36, RZ ;  /* 0x000000242c30723c */ /* 0x044ff000000418ff */
[----:B------:R-:W-:Y:S01]  /*2610*/  HMMA.16816.F32.BF16 R44, R44, R38, RZ ;  /* 0x000000262c2c723c */ /* 0x000fe200000418ff */
[----:B------:R-:W1:Y:S07]  /*2620*/  LDSM.16.M88.4 R36, [R155+0x4000] ;  /* 0x004000009b24783b */ /* 0x000e6e0000000200 */
        /* <DEDUP_REMOVED lines=8> */
[----:B------:R-:W4:Y:S07]  /*26b0*/  LDSM.16.M88.4 R60, [R148] ;  /* 0x00000000943c783b */ /* 0x000f2e0000000200 */
        /* <DEDUP_REMOVED lines=16> */
[----:B------:R-:W1:Y:S03]  /*27c0*/  LDSM.16.M88.4 R72, [R161+0x7000] ;  /* 0x00700000a148783b */ /* 0x000e660000000200 */
[C---:B----4-:R-:W-:Y:S08]  /*27d0*/  HMMA.16816.F32.BF16 R24, R64.reuse, R60, R24 ;  /* 0x0000003c4018723c */ /* 0x050ff00000041818 */
[C---:B------:R-:W-:Y:S01]  /*27e0*/  HMMA.16816.F32.BF16 R20, R64.reuse, R62, R20 ;  /* 0x0000003e4014723c */ /* 0x040fe20000041814 */
[----:B------:R-:W4:Y:S07]  /*27f0*/  LDSM.16.M88.4 R60, [R161+0x7800] ;  /* 0x00780000a13c783b */ /* 0x000f2e0000000200 */
[C---:B------:R-:W-:Y:S08]  /*2800*/  HMMA.16816.F32.BF16 R8, R64.reuse, R56, R8 ;  /* 0x000000384008723c */ /* 0x040ff00000041808 */
[C---:B------:R-:W-:Y:S08]  /*2810*/  HMMA.16816.F32.BF16 R68, R64.reuse, R58, R68 ;  /* 0x0000003a4044723c */ /* 0x040ff00000041844 */
[C---:B------:R-:W-:Y:S08]  /*2820*/  HMMA.16816.F32.BF16 R16, R64.reuse, R44, R16 ;  /* 0x0000002c4010723c */ /* 0x040ff00000041810 */
[C---:B------:R-:W-:Y:S01]  /*2830*/  HMMA.16816.F32.BF16 R12, R64.reuse, R46, R12 ;  /* 0x0000002e400c723c */ /* 0x040fe2000004180c */
[----:B------:R-:W-:Y:S07]  /*2840*/  LDSM.16.M88.4 R44, [R159+0x2000] ;  /* 0x002000009f2c783b */ /* 0x000fee0000000200 */
[C---:B-1----:R-:W-:Y:S01]  /*2850*/  HMMA.16816.F32.BF16 R56, R64.reuse, R36, R48 ;  /* 0x000000244038723c */ /* 0x042fe20000041830 */
[----:B------:R-:W1:Y:S07]  /*2860*/  LDSM.16.M88.4 R48, [R160+0x2000] ;  /* 0x00200000a030783b */ /* 0x000e6e0000000200 */
        /* <DEDUP_REMOVED lines=8> */
[----:B------:R-:W-:Y:S07]  /*28f0*/  LDSM.16.M88.4 R40, [R155+0x6000] ;  /* 0x006000009b28783b */ /* 0x000fee0000000200 */
[C---:B------:R-:W-:Y:S08]  /*2900*/  HMMA.16816.F32.BF16 R8, R32.reuse, R72, R8 ;  /* 0x000000482008723c */ /* 0x040ff00000041808 */
[C---:B------:R-:W-:Y:S08]  /*2910*/  HMMA.16816.F32.BF16 R68, R32.reuse, R74, R68 ;  /* 0x0000004a2044723c */ /* 0x040ff00000041844 */
[C---:B----4-:R-:W-:Y:S08]  /*2920*/  HMMA.16816.F32.BF16 R56, R32.reuse, R60, R56 ;  /* 0x0000003c2038723c */ /* 0x050ff00000041838 */
[----:B------:R-:W-:Y:S01]  /*2930*/  HMMA.16816.F32.BF16 R52, R32, R62, R52 ;  /* 0x0000003e2034723c */ /* 0x000fe20000041834 */
[----:B------:R-:W3:Y:S04]  /*2940*/  LDSM.16.M88.4 R32, [R158+0x2000] ;  /* 0x002000009e20783b */ /* 0x000ee80000000200 */
[----:B------:R-:W4:Y:S03]  /*2950*/  LDSM.16.M88.4 R60, [R159+0x3800] ;  /* 0x003800009f3c783b */ /* 0x000f260000000200 */
[C---:B-1----:R-:W-:Y:S08]  /*2960*/  HMMA.16816.F32.BF16 R24, R48.reuse, R44, R24 ;  /* 0x0000002c3018723c */ /* 0x042ff00000041818 */
[C---:B------:R-:W-:Y:S01]  /*2970*/  HMMA.16816.F32.BF16 R20, R48.reuse, R46, R20 ;  /* 0x0000002e3014723c */ /* 0x040fe20000041814 */
[----:B------:R-:W1:Y:S07]  /*2980*/  LDSM.16.M88.4 R44, [R155+0x7000] ;  /* 0x007000009b2c783b */ /* 0x000e6e0000000200 */
[C---:B--2---:R-:W-:Y:S08]  /*2990*/  HMMA.16816.F32.BF16 R16, R48.reuse, R28, R16 ;  /* 0x0000001c3010723c */ /* 0x044ff00000041810 */
[C---:B------:R-:W-:Y:S08]  /*29a0*/  HMMA.16816.F32.BF16 R8, R48.reuse, R36, R8 ;  /* 0x000000243008723c */ /* 0x040ff00000041808 */
[C---:B------:R-:W-:Y:S08]  /*29b0*/  HMMA.16816.F32.BF16 R68, R48.reuse, R38, R68 ;  /* 0x000000263044723c */ /* 0x040ff00000041844 */
[----:B------:R-:W-:Y:S01]  /*29c0*/  HMMA.16816.F32.BF16 R12, R48, R30, R12 ;  /* 0x0000001e300c723c */ /* 0x000fe2000004180c */
[----:B------:R-:W-:Y:S07]  /*29d0*/  LDSM.16.M88.4 R28, [R148+0x2000] ;  /* 0x00200000941c783b */ /* 0x000fee0000000200 */
[C---:B---3--:R-:W-:Y:S01]  /*29e0*/  HMMA.16816.F32.BF16 R36, R32.reuse, R64, R16 ;  /* 0x000000402024723c */ /* 0x048fe20000041810 */
[----:B------:R-:W2:Y:S07]  /*29f0*/  LDSM.16.M88.4 R16, [R157+0x2000] ;  /* 0x002000009d10783b */ /* 0x000eae0000000200 */
[----:B------:R-:W-:Y:S08]  /*2a00*/  HMMA.16816.F32.BF16 R24, R32, R40, R24 ;  /* 0x000000282018723c */ /* 0x000ff00000041818 */
[C---:B----4-:R-:W-:Y:S07]  /*2a10*/  HMMA.16816.F32.BF16 R56, R48.reuse, R60, R56 ;  /* 0x0000003c3038723c */ /* 0x050fee0000041838 */
[----:B------:R-:W-:Y:S01]  /*2a20*/  IMAD R61, R78, 0x10, R80 ;  /* 0x000000104e3d7824 */ /* 0x000fe200078e0250 */
[----:B------:R-:W-:Y:S01]  /*2a30*/  HMMA.16816.F32.BF16 R52, R48, R62, R52 ;  /* 0x0000003e3034723c */ /* 0x000fe20000041834 */
[----:B------:R-:W-:Y:S07]  /*2a40*/  LDSM.16.M88.4 R48, [R148+0x2800] ;  /* 0x002800009430783b */ /* 0x000fee0000000200 */
[C---:B------:R-:W-:Y:S01]  /*2a50*/  HMMA.16816.F32.BF16 R40, R32.reuse, R42, R20 ;  /* 0x0000002a2028723c */ /* 0x040fe20000041814 */
[----:B------:R-:W3:Y:S07]  /*2a60*/  LDSM.16.M88.4 R20, [R155+0x7800] ;  /* 0x007800009b14783b */ /* 0x000eee0000000200 */
[C---:B-1----:R-:W-:Y:S07]  /*2a70*/  HMMA.16816.F32.BF16 R8, R32.reuse, R44, R8 ;  /* 0x0000002c2008723c */ /* 0x042fee0000041808 */
[----:B------:R-:W-:Y:S01]  /*2a80*/  SHF.R.S32.HI R45, RZ, 0x1f, R168 ;  /* 0x0000001fff2d7819 */ /* 0x000fe200000114a8 */
[----:B------:R-:W-:Y:S03]  /*2a90*/  HMMA.16816.F32.BF16 R68, R32, R46, R68 ;  /* 0x0000002e2044723c */ /* 0x000fe60000041844 */
[----:B------:R-:W-:-:S02]  /*2aa0*/  LEA.HI R168, R45, R168, RZ, 0x2 ;  /* 0x000000a82da87211 */ /* 0x000fc400078f10ff */
[----:B------:R-:W1:Y:S02]  /*2ab0*/  LDSM.16.M88.4 R44, [R148+0x3000] ;  /* 0x00300000942c783b */ /* 0x000e640000000200 */
[----:B------:R-:W-:Y:S01]  /*2ac0*/  SHF.R.S32.HI R168, RZ, 0x2, R168 ;  /* 0x00000002ffa87819 */ /* 0x000fe200000114a8 */
[----:B------:R-:W-:Y:S03]  /*2ad0*/  HMMA.16816.F32.BF16 R12, R32, R66, R12 ;  /* 0x00000042200c723c */ /* 0x000fe6000004180c */
[----:B------:R-:W-:-:S04]  /*2ae0*/  IADD3 R61, R61, 0x1, R168 ;  /* 0x000000013d3d7810 */ /* 0x000fc80007ffe0a8 */
[----:B------:R-:W-:Y:S01]  /*2af0*/  IADD3 R61, R6, R61, -R79 ;  /* 0x0000003d063d7210 */ /* 0x000fe20007ffe84f */
[----:B--2---:R-:W-:Y:S03]  /*2b00*/  HMMA.16816.F32.BF16 R40, R16, R30, R40 ;  /* 0x0000001e1028723c */ /* 0x004fe60000041828 */
[----:B------:R-:W-:Y:S02]  /*2b10*/  IADD3 R181, R61, c[0x0][0x2e8], RZ ;  /* 0x0000ba003db57a10 */ /* 0x000fe40007ffe0ff */
[----:B------:R-:W2:Y:S01]  /*2b20*/  LDSM.16.M88.4 R60, [R148+0x3800] ;  /* 0x00380000943c783b */ /* 0x000ea20000000200 */
[----:B------:R-:W-:-:S04]  /*2b30*/  DEPBAR.LE SB0, 0x0 ;  /* 0x000080000000791a */ /* 0x000fc80000000000 */
[----:B---3--:R-:W-:Y:S07]  /*2b40*/  HMMA.16816.F32.BF16 R56, R32, R20, R56 ;  /* 0x000000142038723c */ /* 0x008fee0000041838 */
[C---:B------:R-:W-:Y:S01]  /*2b50*/  IADD3 R21, R181.reuse, 0x8, RZ ;  /* 0x00000008b5157810 */ /* 0x040fe20007ffe0ff */
[----:B------:R-:W-:Y:S01]  /*2b60*/  HMMA.16816.F32.BF16 R36, R16, R48, R36 ;  /* 0x000000301024723c */ /* 0x000fe20000041824 */
[-C--:B------:R-:W-:Y:S02]  /*2b70*/  IMNMX R181, R181, R6.reuse, PT ;  /* 0x00000006b5b57217 */ /* 0x080fe40003800200 */
[----:B------:R-:W-:-:S04]  /*2b80*/  IMNMX R180, R21, R6, PT ;  /* 0x0000000615b47217 */ /* 0x000fc80003800200 */
[----:B------:R-:W-:Y:S01]  /*2b90*/  IMAD.IADD R48, R3, 0x1, R182 ;  /* 0x0000000103307824 */ /* 0x000fe200078e02b6 */
[C---:B------:R-:W-:Y:S04]  /*2ba0*/  HMMA.16816.F32.BF16 R12, R16.reuse, R50, R12 ;  /* 0x00000032100c723c */ /* 0x040fe8000004180c */
[C---:B------:R-:W-:Y:S02]  /*2bb0*/  IADD3 R6, R48.reuse, 0x1, RZ ;  /* 0x0000000130067810 */ /* 0x040fe40007ffe0ff */
[C---:B------:R-:W-:Y:S02]  /*2bc0*/  IADD3 R20, R48.reuse, 0x8, RZ ;  /* 0x0000000830147810 */ /* 0x040fe40007ffe0ff */
[----:B-1----:R-:W-:Y:S01]  /*2bd0*/  HMMA.16816.F32.BF16 R8, R16, R44, R8 ;  /* 0x0000002c1008723c */ /* 0x002fe20000041808 */
[----:B------:R-:W-:-:S02]  /*2be0*/  IADD3 R4, R48, 0x9, RZ ;  /* 0x0000000930047810 */ /* 0x000fc40007ffe0ff */
[CC--:B------:R-:W-:Y:S02]  /*2bf0*/  ISETP.GE.AND P1, PT, R6.reuse, R181.reuse, PT ;  /* 0x000000b50600720c */ /* 0x0c0fe40003f26270 */
[-C--:B------:R-:W-:Y:S02]  /*2c00*/  ISETP.GE.AND P3, PT, R6, R180.reuse, PT ;  /* 0x000000b40600720c */ /* 0x080fe40003f66270 */
[CC--:B------:R-:W-:Y:S01]  /*2c10*/  ISETP.GE.AND P5, PT, R20.reuse, R181.reuse, PT ;  /* 0x000000b51400720c */ /* 0x0c0fe20003fa6270 */
[----:B------:R-:W-:Y:S01]  /*2c20*/  HMMA.16816.F32.BF16 R52, R32, R22, R52 ;  /* 0x000000162034723c */ /* 0x000fe20000041834 */
[----:B------:R-:W-:Y:S02]  /*2c30*/  ISETP.GE.AND P2, PT, R20, R180, PT ;  /* 0x000000b41400720c */ /* 0x000fe40003f46270 */
[----:B------:R-:W-:Y:S02]  /*2c40*/  IADD3 R6, R48, 0x10, RZ ;  /* 0x0000001030067810 */ /* 0x000fe40007ffe0ff */
[----:B------:R-:W-:-:S02]  /*2c50*/  ISETP.GE.AND P4, PT, R4, R181, PT ;  /* 0x000000b50400720c */ /* 0x000fc40003f86270 */
[-C--:B------:R-:W-:Y:S01]  /*2c60*/  ISETP.GE.AND P0, PT, R4, R180.reuse, PT ;  /* 0x000000b40400720c */ /* 0x080fe20003f06270 */
[C---:B------:R-:W-:Y:S01]  /*2c70*/  HMMA.16816.F32.BF16 R68, R16.reuse, R46, R68 ;  /* 0x0000002e1044723c */ /* 0x040fe20000041844 */
[----:B------:R-:W-:Y:S02]  /*2c80*/  FSEL R49, R40, -INF , !P5 ;  /* 0xff80000028317808 */ /* 0x000fe40006800000 */
[----:B------:R-:W-:Y:S02]  /*2c90*/  FSEL R42, R42, -INF , !P2 ;  /* 0xff8000002a2a7808 */ /* 0x000fe40005000000 */
[----:B------:R-:W-:Y:S02]  /*2ca0*/  IADD3 R20, R48, 0x11, RZ ;  /* 0x0000001130147810 */ /* 0x000fe40007ffe0ff */
[C---:B------:R-:W-:Y:S01]  /*2cb0*/  ISETP.GE.AND P5, PT, R6.reuse, R181, PT ;  /* 0x000000b50600720c */ /* 0x040fe20003fa6270 */
[----:B--2---:R-:W-:Y:S01]  /*2cc0*/  HMMA.16816.F32.BF16 R56, R16, R60, R56 ;  /* 0x0000003c1038723c */ /* 0x004fe20000041838 */
[----:B------:R-:W-:-:S02]  /*2cd0*/  ISETP.GE.AND P2, PT, R6, R180, PT ;  /* 0x000000b40600720c */ /* 0x000fc40003f46270 */
[----:B------:R-:W-:Y:S02]  /*2ce0*/  IADD3 R6, R48, 0x18, RZ ;  /* 0x0000001830067810 */ /* 0x000fe40007ffe0ff */
[----:B------:R-:W-:Y:S02]  /*2cf0*/  FSEL R41, R41, -INF , !P4 ;  /* 0xff80000029297808 */ /* 0x000fe40006000000 */
[----:B------:R-:W-:Y:S01]  /*2d00*/  FSEL R4, R43, -INF , !P0 ;  /* 0xff8000002b047808 */ /* 0x000fe20004000000 */
[----:B------:R-:W-:Y:S01]  /*2d10*/  HMMA.16816.F32.BF16 R24, R16, R28, R24 ;  /* 0x0000001c1018723c */ /* 0x000fe20000041818 */
[C---:B------:R-:W-:Y:S02]  /*2d20*/  ISETP.GE.AND P4, PT, R20.reuse, R181, PT ;  /* 0x000000b51400720c */ /* 0x040fe40003f86270 */
[----:B------:R-:W-:Y:S02]  /*2d30*/  ISETP.GE.AND P0, PT, R20, R180, PT ;  /* 0x000000b41400720c */ /* 0x000fe40003f06270 */
[----:B------:R-:W-:-:S02]  /*2d40*/  FSEL R23, R36, -INF , !P5 ;  /* 0xff80000024177808 */ /* 0x000fc40006800000 */
[----:B------:R-:W-:Y:S01]  /*2d50*/  FSEL R22, R38, -INF , !P2 ;  /* 0xff80000026167808 */ /* 0x000fe20005000000 */
[----:B------:R-:W-:Y:S01]  /*2d60*/  HMMA.16816.F32.BF16 R52, R16, R62, R52 ;  /* 0x0000003e1034723c */ /* 0x000fe20000041834 */
[----:B------:R-:W-:Y:S01]  /*2d70*/  IADD3 R21, R48, 0x19, RZ ;  /* 0x0000001930157810 */ /* 0x000fe20007ffe0ff */
[----:B------:R-:W-:Y:S01]  /*2d80*/  BAR.SYNC.DEFER_BLOCKING 0x0 ;  /* 0x0000000000007b1d */ /* 0x000fe20000010000 */
[C---:B------:R-:W-:Y:S02]  /*2d90*/  ISETP.GE.AND P5, PT, R6.reuse, R181, PT ;  /* 0x000000b50600720c */ /* 0x040fe40003fa6270 */
[----:B------:R-:W-:Y:S02]  /*2da0*/  ISETP.GE.AND P2, PT, R6, R180, PT ;  /* 0x000000b40600720c */ /* 0x000fe40003f46270 */
[----:B------:R-:W-:Y:S02]  /*2db0*/  IADD3 R6, R48, 0x20, RZ ;  /* 0x0000002030067810 */ /* 0x000fe40007ffe0ff */
[----:B------:R-:W-:-:S02]  /*2dc0*/  FSEL R65, R37, -INF , !P4 ;  /* 0xff80000025417808 */ /* 0x000fc40006000000 */
[----:B------:R-:W-:Y:S02]  /*2dd0*/  FSEL R20, R39, -INF , !P0 ;  /* 0xff80000027147808 */ /* 0x000fe40004000000 */
[CC--:B------:R-:W-:Y:S02]  /*2de0*/  ISETP.GE.AND P4, PT, R21.reuse, R181.reuse, PT ;  /* 0x000000b51500720c */ /* 0x0c0fe40003f86270 */
[----:B------:R-:W-:Y:S02]  /*2df0*/  ISETP.GE.AND P0, PT, R21, R180, PT ;  /* 0x000000b41500720c */ /* 0x000fe40003f06270 */
        /* <DEDUP_REMOVED lines=9> */
[----:B------:R-:W-:Y:S02]  /*2e90*/  FSEL R35, R9, -INF , !P4 ;  /* 0xff80000009237808 */ /* 0x000fe40006000000 */
[----:B------:R-:W-:Y:S02]  /*2ea0*/  FSEL R128, R11, -INF , !P0 ;  /* 0xff8000000b807808 */ /* 0x000fe40004000000 */
[----:B------:R-:W-:Y:S02]  /*2eb0*/  FSEL R14, R14, -INF , !P2 ;  /* 0xff8000000e0e7808 */ /* 0x000fe40005000000 */
[C---:B------:R-:W-:Y:S02]  /*2ec0*/  ISETP.GE.AND P4, PT, R8.reuse, R181, PT ;  /* 0x000000b50800720c */ /* 0x040fe40003f86270 */
[-C--:B------:R-:W-:Y:S02]  /*2ed0*/  ISETP.GE.AND P0, PT, R8, R180.reuse, PT ;  /* 0x000000b40800720c */ /* 0x080fe40003f06270 */
[----:B------:R-:W-:-:S02]  /*2ee0*/  ISETP.GE.AND P2, PT, R6, R180, PT ;  /* 0x000000b40600720c */ /* 0x000fc40003f46270 */
[C---:B------:R-:W-:Y:S02]  /*2ef0*/  IADD3 R8, R48.reuse, 0x31, RZ ;  /* 0x0000003130087810 */ /* 0x040fe40007ffe0ff */
[----:B------:R-:W-:Y:S02]  /*2f00*/  IADD3 R6, R48, 0x28, RZ ;  /* 0x0000002830067810 */ /* 0x000fe40007ffe0ff */
[----:B------:R-:W-:Y:S02]  /*2f10*/  FSEL R140, R71, -INF , !P0 ;  /* 0xff800000478c7808 */ /* 0x000fe40004000000 */
[----:B------:R-:W-:Y:S02]  /*2f20*/  FSEL R30, R10, -INF , !P2 ;  /* 0xff8000000a1e7808 */ /* 0x000fe40005000000 */
[----:B------:R-:W-:Y:S02]  /*2f30*/  ISETP.GE.AND P0, PT, R8, R180, PT ;  /* 0x000000b40800720c */ /* 0x000fe40003f06270 */
[----:B------:R-:W-:-:S02]  /*2f40*/  ISETP.GE.AND P5, PT, R6, R181, PT ;  /* 0x000000b50600720c */ /* 0x000fc40003fa6270 */
[----:B------:R-:W-:Y:S02]  /*2f50*/  ISETP.GE.AND P2, PT, R6, R180, PT ;  /* 0x000000b40600720c */ /* 0x000fe40003f46270 */
[----:B------:R-:W-:Y:S02]  /*2f60*/  IADD3 R6, R48, 0x30, RZ ;  /* 0x0000003030067810 */ /* 0x000fe40007ffe0ff */
[----:B------:R-:W-:Y:S02]  /*2f70*/  FSEL R134, R59, -INF , !P0 ;  /* 0xff8000003b867808 */ /* 0x000fe40004000000 */
[----:B------:R-:W-:Y:S02]  /*2f80*/  FSEL R29, R68, -INF , !P5 ;  /* 0xff800000441d7808 */ /* 0x000fe40006800000 */
[----:B------:R-:W-:Y:S02]  /*2f90*/  FSEL R130, R70, -INF , !P2 ;  /* 0xff80000046827808 */ /* 0x000fe40005000000 */
[----:B------:R-:W-:-:S02]  /*2fa0*/  ISETP.GT.AND P0, PT, R171, 0x1, PT ;  /* 0x00000001ab00780c */ /* 0x000fc40003f04270 */
[CC--:B------:R-:W-:Y:S02]  /*2fb0*/  ISETP.GE.AND P5, PT, R6.reuse, R181.reuse, PT ;  /* 0x000000b50600720c */ /* 0x0c0fe40003fa6270 */
[----:B------:R-:W-:Y:S02]  /*2fc0*/  ISETP.GE.AND P2, PT, R6, R180, PT ;  /* 0x000000b40600720c */ /* 0x000fe40003f46270 */
[----:B------:R-:W-:Y:S02]  /*2fd0*/  IADD3 R6, R48, 0x38, RZ ;  /* 0x0000003830067810 */ /* 0x000fe40007ffe0ff */
[----:B------:R-:W-:Y:S02]  /*2fe0*/  FSEL R139, R56, -INF , !P5 ;  /* 0xff800000388b7808 */ /* 0x000fe40006800000 */
[----:B------:R-:W-:Y:S02]  /*2ff0*/  FSEL R136, R58, -INF , !P2 ;  /* 0xff8000003a887808 */ /* 0x000fe40005000000 */
[----:B------:R-:W-:-:S02]  /*3000*/  ISETP.GE.AND P5, PT, R6, R181, PT ;  /* 0x000000b50600720c */ /* 0x000fc40003fa6270 */
[----:B------:R-:W-:Y:S02]  /*3010*/  ISETP.GE.AND P2, PT, R6, R180, PT ;  /* 0x000000b40600720c */ /* 0x000fe40003f46270 */
[----:B------:R-:W-:Y:S02]  /*3020*/  FSEL R31, R69, -INF , !P4 ;  /* 0xff800000451f7808 */ /* 0x000fe40006000000 */
[----:B------:R-:W-:Y:S02]  /*3030*/  FSEL R25, R25, -INF , !P1 ;  /* 0xff80000019197808 */ /* 0x000fe40004800000 */
[----:B------:R-:W-:Y:S02]  /*3040*/  FSEL R6, R27, -INF , !P3 ;  /* 0xff8000001b067808 */ /* 0x000fe40005800000 */
[-C--:B------:R-:W-:Y:S02]  /*3050*/  ISETP.GE.AND P4, PT, R8, R181.reuse, PT ;  /* 0x000000b50800720c */ /* 0x080fe40003f86270 */
[----:B------:R-:W-:-:S02]  /*3060*/  ISETP.GE.AND P1, PT, R48, R181, PT ;  /* 0x000000b53000720c */ /* 0x000fc40003f26270 */
[C---:B------:R-:W-:Y:S02]  /*3070*/  ISETP.GE.AND P3, PT, R48.reuse, R180, PT ;  /* 0x000000b43000720c */ /* 0x040fe40003f66270 */
[----:B------:R-:W-:Y:S02]  /*3080*/  IADD3 R48, R48, 0x39, RZ ;  /* 0x0000003930307810 */ /* 0x000fe40007ffe0ff */
[----:B------:R-:W-:Y:S02]  /*3090*/  FSEL R137, R57, -INF , !P4 ;  /* 0xff80000039897808 */ /* 0x000fe40006000000 */
[----:B------:R-:W-:Y:S02]  /*30a0*/  FSEL R24, R24, -INF , !P1 ;  /* 0xff80000018187808 */ /* 0x000fe40004800000 */
[----:B------:R-:W-:Y:S02]  /*30b0*/  FSEL R26, R26, -INF , !P3 ;  /* 0xff8000001a1a7808 */ /* 0x000fe40005800000 */
[----:B------:R-:W-:-:S02]  /*30c0*/  ISETP.GE.AND P4, PT, R48, R181, PT ;  /* 0x000000b53000720c */ /* 0x000fc40003f86270 */
[----:B------:R-:W-:Y:S02]  /*30d0*/  ISETP.GE.AND P1, PT, R48, R180, PT ;  /* 0x000000b43000720c */ /* 0x000fe40003f26270 */
[----:B------:R-:W-:Y:S02]  /*30e0*/  @!P0 LEA R174, P3, R102, c[0x0][0x168], 0x1 ;  /* 0x00005a0066ae8a11 */ /* 0x000fe400078608ff */
[----:B------:R-:W-:Y:S02]  /*30f0*/  FSEL R135, R52, -INF , !P5 ;  /* 0xff80000034877808 */ /* 0x000fe40006800000 */
[----:B------:R-:W-:Y:S02]  /*3100*/  FSEL R132, R54, -INF , !P2 ;  /* 0xff80000036847808 */ /* 0x000fe40005000000 */
[----:B------:R-:W-:Y:S02]  /*3110*/  FSEL R133, R53, -INF , !P4 ;  /* 0xff80000035857808 */ /* 0x000fe40006000000 */
[----:B------:R-:W-:-:S02]  /*3120*/  FSEL R126, R55, -INF , !P1 ;  /* 0xff800000377e7808 */ /* 0x000fc40004800000 */
[----:B------:R-:W-:Y:S01]  /*3130*/  @!P0 LEA.HI.X R175, R102, c[0x0][0x16c], R103, 0x1, P3 ;  /* 0x00005b0066af8a11 */ /* 0x000fe200018f0c67 */
        /* <DEDUP_REMOVED lines=59> */
.L_x_6581:
[----:B------:R-:W-:-:S04]  /*34f0*/  LEA R3, -R2, RZ, 0x6 ;  /* 0x000000ff02037211 */ /* 0x000fc800078e31ff */
[----:B------:R-:W-:Y:S02]  /*3500*/  SHF.R.S32.HI R8, RZ, 0x1f, R3 ;  /* 0x0000001fff087819 */ /* 0x000fe40000011403 */
.L_x_6582:
        /* <DEDUP_REMOVED lines=10> */
[----:B------:R-:W-:Y:S01]  /*35b0*/  IADD3 R18, P0, R10, R3, RZ ;  /* 0x000000030a127210 */ /* 0x000fe20007f1e0ff */
        /* <DEDUP_REMOVED lines=13> */
[----:B------:R-:W0:Y:S02]  /*3690*/  LDGDEPBAR ;  /* 0x00000000000079af */ /* 0x000e240000000000 */
.L_x_6580:
        /* <DEDUP_REMOVED lines=58> */
[--C-:B------:R-:W-:Y:S01]  /*3a40*/  FFMA.FTZ R115, R25, c[0x0][0x23c], -R138.reuse ;  /* 0x00008f0019737a23 */ /* 0x100fe2000001088a */
[----:B------:R-:W-:Y:S01]  /*3a50*/  ISETP.GE.AND P0, PT, R171, 0x2, PT ;  /* 0x00000002ab00780c */ /* 0x000fe20003f06270 */
[--C-:B------:R-:W-:Y:S02]  /*3a60*/  FFMA.FTZ R114, R49, c[0x0][0x23c], -R138.reuse ;  /* 0x00008f0031727a23 */ /* 0x100fe4000001088a */
[----:B------:R-:W-:Y:S01]  /*3a70*/  FFMA.FTZ R111, R41, c[0x0][0x23c], -R138 ;  /* 0x00008f00296f7a23 */ /* 0x000fe2000001088a */
[----:B------:R-:W-:Y:S01]  /*3a80*/  MUFU.EX2 R116, R116 ;  /* 0x0000007400747308 */ /* 0x000fe20000000800 */
[--C-:B------:R-:W-:Y:S02]  /*3a90*/  FFMA.FTZ R119, R26, c[0x0][0x23c], -R129.reuse ;  /* 0x00008f001a777a23 */ /* 0x100fe40000010881 */
[--C-:B------:R-:W-:Y:S01]  /*3aa0*/  FFMA.FTZ R120, R6, c[0x0][0x23c], -R129.reuse ;  /* 0x00008f0006787a23 */ /* 0x100fe20000010881 */
[----:B------:R-:W-:Y:S01]  /*3ab0*/  LDSM.16.MT88.4 R24, [R156+0x8800] ;  /* 0x008800009c18783b */ /* 0x000fe20000004200 */
[----:B------:R-:W-:-:S02]  /*3ac0*/  FFMA.FTZ R121, R42, c[0x0][0x23c], -R129 ;  /* 0x00008f002a797a23 */ /* 0x000fc40000010881 */
[--C-:B------:R-:W-:Y:S01]  /*3ad0*/  FFMA.FTZ R112, R4, c[0x0][0x23c], -R129.reuse ;  /* 0x00008f0004707a23 */ /* 0x100fe20000010881 */
[----:B------:R-:W1:Y:S01]  /*3ae0*/  MUFU.EX2 R115, R115 ;  /* 0x0000007300737308 */ /* 0x000e620000000800 */
[----:B------:R-:W2:Y:S01]  /*3af0*/  LDSM.16.MT88.4 R4, [R152+0xa000] ;  /* 0x00a000009804783b */ /* 0x000ea20000004200 */
[--C-:B------:R-:W-:Y:S02]  /*3b00*/  FFMA.FTZ R0, R13, c[0x0][0x23c], -R138.reuse ;  /* 0x00008f000d007a23 */ /* 0x100fe4000001088a */
[--C-:B------:R-:W-:Y:S02]  /*3b10*/  FFMA.FTZ R118, R14, c[0x0][0x23c], -R129.reuse ;  /* 0x00008f000e767a23 */ /* 0x100fe40000010881 */
[----:B------:R-:W-:Y:S02]  /*3b20*/  FFMA.FTZ R105, R12, c[0x0][0x23c], -R129 ;  /* 0x00008f000c697a23 */ /* 0x000fe40000010881 */
[----:B------:R-:W-:Y:S01]  /*3b30*/  MUFU.EX2 R114, R114 ;  /* 0x0000007200727308 */ /* 0x000fe20000000800 */
[----:B------:R-:W5:Y:S01]  /*3b40*/  LDSM.16.MT88.4 R12, [R152+0x8800] ;  /* 0x00880000980c783b */ /* 0x000f620000004200 */
[----:B------:R-:W-:-:S02]  /*3b50*/  FFMA.FTZ R113, R23, c[0x0][0x23c], -R138 ;  /* 0x00008f0017717a23 */ /* 0x000fc4000001088a */
[--C-:B------:R-:W-:Y:S02]  /*3b60*/  FFMA.FTZ R110, R65, c[0x0][0x23c], -R138.reuse ;  /* 0x00008f00416e7a23 */ /* 0x100fe4000001088a */
[--C-:B------:R-:W-:Y:S02]  /*3b70*/  FFMA.FTZ R109, R21, c[0x0][0x23c], -R138.reuse ;  /* 0x00008f00156d7a23 */ /* 0x100fe4000001088a */
[----:B------:R-:W3:Y:S01]  /*3b80*/  MUFU.EX2 R111, R111 ;  /* 0x0000006f006f7308 */ /* 0x000ee20000000800 */
[----:B-1----:R-:W-:Y:S01]  /*3b90*/  F2FP.BF16.PACK_AB R84, R115, R116 ;  /* 0x000000747354723e */ /* 0x002fe200000010ff */
[--C-:B------:R-:W-:Y:S02]  /*3ba0*/  FFMA.FTZ R117, R22, c[0x0][0x23c], -R129.reuse ;  /* 0x00008f0016757a23 */ /* 0x100fe40000010881 */
[----:B------:R-:W-:Y:S02]  /*3bb0*/  FFMA.FTZ R108, R20, c[0x0][0x23c], -R129 ;  /* 0x00008f00146c7a23 */ /* 0x000fe40000010881 */
[----:B------:R-:W1:Y:S01]  /*3bc0*/  LDSM.16.MT88.4 R20, [R153+0x8800] ;  /* 0x008800009914783b */ /* 0x000e620000004200 */
[--C-:B------:R-:W-:Y:S01]  /*3bd0*/  FFMA.FTZ R122, R33, c[0x0][0x23c], -R138.reuse ;  /* 0x00008f00217a7a23 */ /* 0x100fe2000001088a */
[----:B------:R-:W-:Y:S01]  /*3be0*/  MUFU.EX2 R119, R119 ;  /* 0x0000007700777308 */ /* 0x000fe20000000800 */
[----:B------:R-:W-:-:S02]  /*3bf0*/  FFMA.FTZ R123, R35, c[0x0][0x23c], -R138 ;  /* 0x00008f00237b7a23 */ /* 0x000fc4000001088a */
[----:B------:R-:W-:Y:S01]  /*3c00*/  LDSM.16.MT88.4 R32, [R153+0xa800] ;  /* 0x00a800009920783b */ /* 0x000fe20000004200 */
[--C-:B------:R-:W-:Y:S02]  /*3c10*/  FFMA.FTZ R124, R29, c[0x0][0x23c], -R138.reuse ;  /* 0x00008f001d7c7a23 */ /* 0x100fe4000001088a */
[----:B------:R-:W-:Y:S02]  /*3c20*/  FFMA.FTZ R125, R31, c[0x0][0x23c], -R138 ;  /* 0x00008f001f7d7a23 */ /* 0x000fe4000001088a */
[----:B------:R-:W2:Y:S01]  /*3c30*/  MUFU.EX2 R120, R120 ;  /* 0x0000007800787308 */ /* 0x000ea20000000800 */
[----:B---3--:R-:W-:Y:S01]  /*3c40*/  F2FP.BF16.PACK_AB R86, R111, R114 ;  /* 0x000000726f56723e */ /* 0x008fe200000010ff */
[--C-:B------:R-:W-:Y:S02]  /*3c50*/  FFMA.FTZ R127, R30, c[0x0][0x23c], -R129.reuse ;  /* 0x00008f001e7f7a23 */ /* 0x100fe40000010881 */
[--C-:B------:R-:W-:Y:S01]  /*3c60*/  FFMA.FTZ R128, R128, c[0x0][0x23c], -R129.reuse ;  /* 0x00008f0080807a23 */ /* 0x100fe20000010881 */
[----:B------:R-:W-:Y:S01]  /*3c70*/  LDSM.16.MT88.4 R28, [R156+0x9000] ;  /* 0x009000009c1c783b */ /* 0x000fe20000004200 */
[----:B------:R-:W-:-:S02]  /*3c80*/  FFMA.FTZ R130, R130, c[0x0][0x23c], -R129 ;  /* 0x00008f0082827a23 */ /* 0x000fc40000010881 */
[----:B------:R-:W-:Y:S01]  /*3c90*/  MUFU.EX2 R121, R121 ;  /* 0x0000007900797308 */ /* 0x000fe20000000800 */
[----:B------:R-:W-:Y:S02]  /*3ca0*/  FFMA.FTZ R131, R140, c[0x0][0x23c], -R129 ;  /* 0x00008f008c837a23 */ /* 0x000fe40000010881 */
[--C-:B------:R-:W-:Y:S02]  /*3cb0*/  FFMA.FTZ R139, R139, c[0x0][0x23c], -R138.reuse ;  /* 0x00008f008b8b7a23 */ /* 0x100fe4000001088a */
[--C-:B------:R-:W-:Y:S02]  /*3cc0*/  FFMA.FTZ R140, R137, c[0x0][0x23c], -R138.reuse ;  /* 0x00008f00898c7a23 */ /* 0x100fe4000001088a */
        /* <DEDUP_REMOVED lines=8> */
[----:B------:R-:W-:Y:S02]  /*3d50*/  FFMA.FTZ R185, R126, c[0x0][0x23c], -R129 ;  /* 0x00008f007eb97a23 */ /* 0x000fe40000010881 */
[----:B------:R-:W-:Y:S02]  /*3d60*/  FADD.FTZ R115, R116, R115 ;  /* 0x0000007374737221 */ /* 0x000fe40000010000 */
[----:B------:R-:W-:Y:S01]  /*3d70*/  FADD.FTZ R120, R119, R120 ;  /* 0x0000007877787221 */ /* 0x000fe20000010000 */
[----:B---3--:R-:W-:Y:S01]  /*3d80*/  F2FP.BF16.PACK_AB R87, R112, R121 ;  /* 0x000000797057723e */ /* 0x008fe200000010ff */
[----:B------:R-:W2:Y:S01]  /*3d90*/  MUFU.EX2 R110, R110 ;  /* 0x0000006e006e7308 */ /* 0x000ea20000000800 */
        /* <DEDUP_REMOVED lines=54> */
[C---:B-----5:R-:W-:Y:S02]  /*4100*/  HMMA.16816.F32.BF16 R56, R4.reuse, R12, R56 ;  /* 0x0000000c0438723c */ /* 0x060fe40000041838 */
        /* <DEDUP_REMOVED lines=20> */
[C---:B-----5:R-:W-:Y:S08]  /*4250*/  HMMA.16816.F32.BF16 R88, R4.reuse, R12, R88 ;  /* 0x0000000c0458723c */ /* 0x060ff00000041858 */
[----:B------:R-:W-:Y:S01]  /*4260*/  HMMA.16816.F32.BF16 R84, R4, R14, R84 ;  /* 0x0000000e0454723c */ /* 0x000fe20000041854 */
[----:B------:R-:W1:Y:S06]  /*4270*/  LDSM.16.MT88.4 R12, [R154+0xb000] ;  /* 0x00b000009a0c783b */ /* 0x000e6c0000004200 */
[----:B------:R-:W-:Y:S01]  /*4280*/  F2FP.BF16.PACK_AB R4, R123, R122 ;  /* 0x0000007a7b04723e */ /* 0x000fe200000010ff */
        /* <DEDUP_REMOVED lines=15> */
[C---:B-1----:R-:W-:Y:S08]  /*4380*/  HMMA.16816.F32.BF16 R72, R4.reuse, R12, R72 ;  /* 0x0000000c0448723c */ /* 0x042ff00000041848 */
[C---:B------:R-:W-:Y:S01]  /*4390*/  HMMA.16816.F32.BF16 R92, R4.reuse, R14, R92 ;  /* 0x0000000e045c723c */ /* 0x040fe2000004185c */
[----:B------:R-:W1:Y:S07]  /*43a0*/  LDSM.16.MT88.4 R12, [R156+0x9800] ;  /* 0x009800009c0c783b */ /* 0x000e6e0000004200 */
[C---:B------:R-:W-:Y:S01]  /*43b0*/  HMMA.16816.F32.BF16 R36, R4.reuse, R30, R36 ;  /* 0x0000001e0424723c */ /* 0x040fe20000041824 */
[----:B------:R-:W-:Y:S07]  /*43c0*/  LDSM.16.MT88.4 R28, [R154+0x9800] ;  /* 0x009800009a1c783b */ /* 0x000fee0000004200 */
[C---:B------:R-:W-:Y:S08]  /*43d0*/  HMMA.16816.F32.BF16 R64, R4.reuse, R16, R64 ;  /* 0x000000100440723c */ /* 0x040ff00000041840 */
[C---:B--2---:R-:W-:Y:S08]  /*43e0*/  HMMA.16816.F32.BF16 R76, R4.reuse, R8, R76 ;  /* 0x00000008044c723c */ /* 0x044ff0000004184c */
[C---:B------:R-:W-:Y:S01]  /*43f0*/  HMMA.16816.F32.BF16 R80, R4.reuse, R10, R80 ;  /* 0x0000000a0450723c */ /* 0x040fe20000041850 */
[----:B------:R-:W2:Y:S07]  /*4400*/  LDSM.16.MT88.4 R8, [R156+0xb800] ;  /* 0x00b800009c08783b */ /* 0x000eae0000004200 */
[C---:B------:R-:W-:Y:S01]  /*4410*/  HMMA.16816.F32.BF16 R68, R4.reuse, R18, R68 ;  /* 0x000000120444723c */ /* 0x040fe20000041844 */
[----:B------:R-:W-:Y:S07]  /*4420*/  LDSM.16.MT88.4 R16, [R154+0xb800] ;  /* 0x00b800009a10783b */ /* 0x000fee0000004200 */
[C---:B------:R-:W-:Y:S08]  /*4430*/  HMMA.16816.F32.BF16 R40, R4.reuse, R24, R40 ;  /* 0x000000180428723c */ /* 0x040ff00000041828 */
[C---:B------:R-:W-:Y:S01]  /*4440*/  HMMA.16816.F32.BF16 R44, R4.reuse, R26, R44 ;  /* 0x0000001a042c723c */ /* 0x040fe2000004182c */
[----:B------:R-:W4:Y:S07]  /*4450*/  LDSM.16.MT88.4 R24, [R153+0x9800] ;  /* 0x009800009918783b */ /* 0x000f2e0000004200 */
[C---:B------:R-:W-:Y:S08]  /*4460*/  HMMA.16816.F32.BF16 R56, R4.reuse, R20, R56 ;  /* 0x000000140438723c */ /* 0x040ff00000041838 */
[C---:B------:R-:W-:Y:S01]  /*4470*/  HMMA.16816.F32.BF16 R60, R4.reuse, R22, R60 ;  /* 0x00000016043c723c */ /* 0x040fe2000004183c */
[----:B------:R-:W5:Y:S07]  /*4480*/  LDSM.16.MT88.4 R20, [R152+0x9800] ;  /* 0x009800009814783b */ /* 0x000f6e0000004200 */
[C---:B------:R-:W-:Y:S08]  /*4490*/  HMMA.16816.F32.BF16 R88, R4.reuse, R32, R88 ;  /* 0x000000200458723c */ /* 0x040ff00000041858 */
[----:B------:R-:W-:Y:S07]  /*44a0*/  HMMA.16816.F32.BF16 R84, R4, R34, R84 ;  /* 0x000000220454723c */ /* 0x000fee0000041854 */
        /* <DEDUP_REMOVED lines=19> */
[C---:B------:R-:W-:Y:S08]  /*45e0*/  HMMA.16816.F32.BF16 R44, R4.reuse, R30, R44 ;  /* 0x0000001e042c723c */ /* 0x040ff0000004182c */
[C---:B----4-:R-:W-:Y:S08]  /*45f0*/  HMMA.16816.F32.BF16 R48, R4.reuse, R24, R48 ;  /* 0x000000180430723c */ /* 0x050ff00000041830 */
[C---:B------:R-:W-:Y:S08]  /*4600*/  HMMA.16816.F32.BF16 R52, R4.reuse, R26, R52 ;  /* 0x0000001a0434723c */ /* 0x040ff00000041834 */
[C---:B-----5:R-:W-:Y:S08]  /*4610*/  HMMA.16816.F32.BF16 R56, R4.reuse, R20, R56 ;  /* 0x000000140438723c */ /* 0x060ff00000041838 */
[C---:B------:R-:W-:Y:S08]  /*4620*/  HMMA.16816.F32.BF16 R60, R4.reuse, R22, R60 ;  /* 0x00000016043c723c */ /* 0x040ff0000004183c */
[C---:B------:R-:W-:Y:S08]  /*4630*/  HMMA.16816.F32.BF16 R72, R4.reuse, R16, R72 ;  /* 0x000000100448723c */ /* 0x040ff00000041848 */
        /* <DEDUP_REMOVED lines=68> */
.L_x_6584:
[----:B------:R-:W-:-:S05]  /*4a80*/  IMAD.MOV.U32 R4, RZ, RZ, c[0x0][0x1a0] ;  /* 0x00006800ff047624 */ /* 0x000fca00078e00ff */
[----:B------:R-:W-:-:S04]  /*4a90*/  LEA R4, -R4, RZ, 0x6 ;  /* 0x000000ff04047211 */ /* 0x000fc800078e31ff */
[----:B------:R-:W-:Y:S02]  /*4aa0*/  SHF.R.S32.HI R5, RZ, 0x1f, R4 ;  /* 0x0000001fff057819 */ /* 0x000fe40000011404 */
.L_x_6585:
[----:B------:R-:W-:Y:S01]  /*4ab0*/  IMAD.MOV.U32 R0, RZ, RZ, c[0x0][0x1a0] ;  /* 0x00006800ff007624 */ /* 0x000fe200078e00ff */
[C---:B------:R-:W-:Y:S01]  /*4ac0*/  LEA R164, P1, R4.reuse, R164, 0x1 ;  /* 0x000000a404a47211 */ /* 0x040fe200078208ff */
[----:B------:R-:W-:Y:S01]  /*4ad0*/  IMAD.MOV.U32 R183, RZ, RZ, 0x5 ;  /* 0x00000005ffb77424 */ /* 0x000fe200078e00ff */
[----:B------:R-:W-:Y:S01]  /*4ae0*/  IADD3 R106, P0, R4, R106, RZ ;  /* 0x0000006a046a7210 */ /* 0x000fe20007f1e0ff */
[----:B------:R-:W-:Y:S01]  /*4af0*/  IMAD.SHL.U32 R7, R0, 0x20, RZ ;  /* 0x0000002000077824 */ /* 0x000fe200078e00ff */
[----:B------:R-:W-:Y:S01]  /*4b00*/  LEA.HI.X R165, R4, R165, R5, 0x1, P1 ;  /* 0x000000a504a57211 */ /* 0x000fe200008f0c05 */
[----:B------:R-:W-:Y:S01]  /*4b10*/  IMAD R182, R167, 0x40, R182 ;  /* 0x00000040a7b67824 */ /* 0x000fe200078e02b6 */
[----:B------:R-:W-:Y:S01]  /*4b20*/  SHF.L.U64.HI R0, R0, R183, c[0x0][0x1a4] ;  /* 0x0000690000007619 */ /* 0x000fe200000102b7 */
[----:B------:R-:W-:Y:S01]  /*4b30*/  IMAD.X R5, R5, 0x1, R104, P0 ;  /* 0x0000000105057824 */ /* 0x000fe200000e0668 */
[----:B------:R-:W-:Y:S01]  /*4b40*/  IADD3 R8, P1, R7, R164, RZ ;  /* 0x000000a407087210 */ /* 0x000fe20007f3e0ff */
[----:B------:R-:W-:Y:S01]  /*4b50*/  @!PT LDS RZ, [RZ] ;  /* 0x00000000fffff984 */ /* 0x000fe20000000800 */
[----:B------:R-:W-:Y:S01]  /*4b60*/  @!PT LDS RZ, [RZ] ;  /* 0x00000000fffff984 */ /* 0x000fe20000000800 */
[----:B------:R-:W-:Y:S01]  /*4b70*/  @!PT LDS RZ, [RZ] ;  /* 0x00000000fffff984 */ /* 0x000fe20000000800 */
[----:B------:R1:W-:Y:S01]  /*4b80*/  LDGSTS.E.BYPASS.LTC128B.128 [R169+0x8000], [R164.64] ;  /* 0x08000000a4a97fae */ /* 0x0003e2000b901d46 */
[----:B------:R-:W-:-:S02]  /*4b90*/  LEA R4, P2, R106, c[0x0][0x170], 0x1 ;  /* 0x00005c006a047a11 */ /* 0x000fc400078408ff */
[-C--:B------:R-:W-:Y:S01]  /*4ba0*/  IADD3 R12, P0, R8, R7.reuse, RZ ;  /* 0x00000007080c7210 */ /* 0x080fe20007f1e0ff */
[----:B------:R-:W-:Y:S01]  /*4bb0*/  IMAD.X R9, R0, 0x1, R165, P1 ;  /* 0x0000000100097824 */ /* 0x000fe200008e06a5 */
[----:B------:R-:W-:Y:S02]  /*4bc0*/  LEA.HI.X R5, R106, c[0x0][0x174], R5, 0x1, P2 ;  /* 0x00005d006a057a11 */ /* 0x000fe400010f0c05 */
[----:B------:R-:W-:Y:S01]  /*4bd0*/  IADD3 R14, P1, R12, R7, RZ ;  /* 0x000000070c0e7210 */ /* 0x000fe20007f3e0ff */
[--C-:B------:R-:W-:Y:S01]  /*4be0*/  IMAD.X R13, R9, 0x1, R0.reuse, P0 ;  /* 0x00000001090d7824 */ /* 0x100fe200000e0600 */
[----:B------:R-:W-:Y:S01]  /*4bf0*/  ISETP.GE.AND P0, PT, R171, 0x3, PT ;  /* 0x00000003ab00780c */ /* 0x000fe20003f06270 */
[----:B------:R2:W-:Y:S02]  /*4c00*/  LDGSTS.E.BYPASS.LTC128B.128 [R169+0xa000], [R4.64+0x80] ;  /* 0x0a00008004a97fae */ /* 0x0005e4000b901d46 */
[----:B------:R-:W-:Y:S01]  /*4c10*/  IMAD.X R15, R13, 0x1, R0, P1 ;  /* 0x000000010d0f7824 */ /* 0x000fe200008e0600 */
[C---:B------:R-:W-:Y:S01]  /*4c20*/  IADD3 R0, R182.reuse, 0x1, RZ ;  /* 0x00000001b6007810 */ /* 0x040fe20007ffe0ff */
[----:B------:R3:W-:Y:S01]  /*4c30*/  LDGSTS.E.BYPASS.LTC128B.128 [R169+0x8800], [R8.64] ;  /* 0x0880000008a97fae */ /* 0x0007e2000b901d46 */
[----:B------:R-:W-:-:S02]  /*4c40*/  ISETP.GE.AND P1, PT, R182, R181, PT ;  /* 0x000000b5b600720c */ /* 0x000fc40003f26270 */
[CC--:B------:R-:W-:Y:S01]  /*4c50*/  ISETP.GE.AND P2, PT, R0.reuse, R181.reuse, PT ;  /* 0x000000b50000720c */ /* 0x0c0fe20003f46270 */
[----:B------:R3:W-:Y:S01]  /*4c60*/  LDGSTS.E.BYPASS.LTC128B.128 [R169+0xa800], [R8.64+0x80] ;  /* 0x0a80008008a97fae */ /* 0x0007e2000b901d46 */
[----:B------:R-:W-:Y:S02]  /*4c70*/  ISETP.GE.AND P3, PT, R0, R180, PT ;  /* 0x000000b40000720c */ /* 0x000fe40003f66270 */
[C---:B------:R-:W-:Y:S01]  /*4c80*/  IADD3 R0, R182.reuse, 0x10, RZ ;  /* 0x00000010b6007810 */ /* 0x040fe20007ffe0ff */
[----:B------:R4:W-:Y:S04]  /*4c90*/  LDGSTS.E.BYPASS.LTC128B.128 [R169+0x9000], [R12.64] ;  /* 0x090000000ca97fae */ /* 0x0009e8000b901d46 */
[----:B------:R4:W-:Y:S04]  /*4ca0*/  LDGSTS.E.BYPASS.LTC128B.128 [R169+0xb000], [R12.64+0x80] ;  /* 0x0b0000800ca97fae */ /* 0x0009e8000b901d46 */
[----:B------:R4:W-:Y:S04]  /*4cb0*/  LDGSTS.E.BYPASS.LTC128B.128 [R169+0x9800], [R14.64] ;  /* 0x098000000ea97fae */ /* 0x0009e8000b901d46 */
[----:B------:R4:W-:Y:S04]  /*4cc0*/  LDGSTS.E.BYPASS.LTC128B.128 [R169+0xb800], [R14.64+0x80] ;  /* 0x0b8000800ea97fae */ /* 0x0009e8000b901d46 */
[----:B------:R-:W-:Y:S04]  /*4cd0*/  LDSM.16.M88.4 R120, [R162] ;  /* 0x00000000a278783b */ /* 0x000fe80000000200 */
[----:B------:R-:W5:Y:S04]  /*4ce0*/  LDSM.16.M88.4 R24, [R161+0x4000] ;  /* 0x00400000a118783b */ /* 0x000f680000000200 */
[----:B------:R-:W1:Y:S04]  /*4cf0*/  LDSM.16.M88.4 R16, [R161+0x4800] ;  /* 0x00480000a110783b */ /* 0x000e680000000200 */
[----:B------:R-:W-:Y:S04]  /*4d00*/  LDSM.16.M88.4 R116, [R160] ;  /* 0x00000000a074783b */ /* 0x000fe80000000200 */
[----:B---3--:R-:W3:Y:S04]  /*4d10*/  LDSM.16.M88.4 R8, [R159] ;  /* 0x000000009f08783b */ /* 0x008ee80000000200 */
[----:B------:R-:W1:Y:S04]  /*4d20*/  LDSM.16.M88.4 R128, [R161+0x5000] ;  /* 0x00500000a180783b */ /* 0x000e680000000200 */
[----:B------:R-:W3:Y:S04]  /*4d30*/  LDSM.16.M88.4 R32, [R161+0x5800] ;  /* 0x00580000a120783b */ /* 0x000ee80000000200 */
[----:B--2---:R-:W2:Y:S04]  /*4d40*/  LDSM.16.M88.4 R4, [R151] ;  /* 0x000000009704783b */ /* 0x004ea80000000200 */
[----:B----4-:R-:W-:Y:S04]  /*4d50*/  LDSM.16.M88.4 R12, [R158] ;  /* 0x000000009e0c783b */ /* 0x010fe80000000200 */
[----:B------:R-:W4:Y:S04]  /*4d60*/  LDSM.16.M88.4 R112, [R155+0x4000] ;  /* 0x004000009b70783b */ /* 0x000f280000000200 */
[----:B------:R-:W2:Y:S01]  /*4d70*/  LDSM.16.M88.4 R140, [R150] ;  /* 0x00000000968c783b */ /* 0x000ea20000000200 */
[C---:B-----5:R-:W-:Y:S03]  /*4d80*/  HMMA.16816.F32.BF16 R28, R120.reuse, R24, RZ ;  /* 0x00000018781c723c */ /* 0x060fe600000418ff */
[----:B------:R-:W5:Y:S04]  /*4d90*/  LDSM.16.M88.4 R136, [R149] ;  /* 0x000000009588783b */ /* 0x000f680000000200 */
[----:B------:R-:W2:Y:S01]  /*4da0*/  LDSM.16.M88.4 R108, [R155+0x4800] ;  /* 0x004800009b6c783b */ /* 0x000ea20000000200 */
[C---:B------:R-:W-:Y:S03]  /*4db0*/  HMMA.16816.F32.BF16 R24, R120.reuse, R26, RZ ;  /* 0x0000001a7818723c */ /* 0x040fe600000418ff */
[----:B------:R-:W-:Y:S04]  /*4dc0*/  LDSM.16.M88.4 R176, [R157] ;  /* 0x000000009db0783b */ /* 0x000fe80000000200 */
[----:B------:R-:W-:Y:S01]  /*4dd0*/  LDSM.16.M88.4 R104, [R155+0x5000] ;  /* 0x005000009b68783b */ /* 0x000fe20000000200 */
[C---:B-1----:R-:W-:Y:S03]  /*4de0*/  HMMA.16816.F32.BF16 R20, R120.reuse, R16, RZ ;  /* 0x000000107814723c */ /* 0x042fe600000418ff */
[----:B------:R-:W0:Y:S05]  /*4df0*/  LDGDEPBAR ;  /* 0x00000000000079af */ /* 0x000e2a0000000000 */
[----:B------:R-:W-:Y:S08]  /*4e00*/  HMMA.16816.F32.BF16 R16, R120, R18, RZ ;  /* 0x000000127810723c */ /* 0x000ff000000418ff */
[C---:B---3--:R-:W-:Y:S08]  /*4e10*/  HMMA.16816.F32.BF16 R28, R116.reuse, R8, R28 ;  /* 0x00000008741c723c */ /* 0x048ff0000004181c */
[----:B------:R-:W-:Y:S01]  /*4e20*/  HMMA.16816.F32.BF16 R24, R116, R10, R24 ;  /* 0x0000000a7418723c */ /* 0x000fe20000041818 */
[----:B------:R-:W1:Y:S07]  /*4e30*/  LDSM.16.M88.4 R8, [R148] ;  /* 0x000000009408783b */ /* 0x000e6e0000000200 */
[C---:B------:R-:W-:Y:S08]  /*4e40*/  HMMA.16816.F32.BF16 R132, R120.reuse, R128, RZ ;  /* 0x000000807884723c */ /* 0x040ff000000418ff */
[C---:B------:R-:W-:Y:S08]  /*4e50*/  HMMA.16816.F32.BF16 R128, R120.reuse, R130, RZ ;  /* 0x000000827880723c */ /* 0x040ff000000418ff */
[C---:B------:R-:W-:Y:S08]  /*4e60*/  HMMA.16816.F32.BF16 R124, R120.reuse, R32, RZ ;  /* 0x00000020787c723c */ /* 0x040ff000000418ff */
[----:B------:R-:W-:Y:S01]  /*4e70*/  HMMA.16816.F32.BF16 R120, R120, R34, RZ ;  /* 0x000000227878723c */ /* 0x000fe200000418ff */
[----:B------:R-:W3:Y:S07]  /*4e80*/  LDSM.16.M88.4 R32, [R155+0x5800] ;  /* 0x005800009b20783b */ /* 0x000eee0000000200 */
[C---:B--2---:R-:W-:Y:S08]  /*4e90*/  HMMA.16816.F32.BF16 R20, R116.reuse, R4, R20 ;  /* 0x000000047414723c */ /* 0x044ff00000041814 */
[----:B------:R-:W-:Y:S01]  /*4ea0*/  HMMA.16816.F32.BF16 R16, R116, R6, R16 ;  /* 0x000000067410723c */ /* 0x000fe20000041810 */
[----:B------:R-:W2:Y:S07]  /*4eb0*/  LDSM.16.M88.4 R4, [R148+0x800] ;  /* 0x000800009404783b */ /* 0x000eae0000000200 */
[C---:B----4-:R-:W-:Y:S08]  /*4ec0*/  HMMA.16816.F32.BF16 R28, R12.reuse, R112, R28 ;  /* 0x000000700c1c723c */ /* 0x050ff0000004181c */
[----:B------:R-:W-:Y:S01]  /*4ed0*/  HMMA.16816.F32.BF16 R24, R12, R114, R24 ;  /* 0x000000720c18723c */ /* 0x000fe20000041818 */
[----:B------:R-:W-:Y:S07]  /*4ee0*/  LDSM.16.M88.4 R112, [R161+0x6000] ;  /* 0x00600000a170783b */ /* 0x000fee0000000200 */
[C---:B------:R-:W-:Y:S08]  /*4ef0*/  HMMA.16816.F32.BF16 R132, R116.reuse, R140, R132 ;  /* 0x0000008c7484723c */ /* 0x040ff00000041884 */
[C---:B------:R-:W-:Y:S01]  /*4f00*/  HMMA.16816.F32.BF16 R128, R116.reuse, R142, R128 ;  /* 0x0000008e7480723c */ /* 0x040fe20000041880 */
[----:B------:R-:W-:Y:S07]  /*4f10*/  LDSM.16.M88.4 R140, [R148+0x1000] ;  /* 0x00100000948c783b */ /* 0x000fee0000000200 */
[C---:B-----5:R-:W-:Y:S08]  /*4f20*/  HMMA.16816.F32.BF16 R124, R116.reuse, R136, R124 ;  /* 0x00000088747c723c */ /* 0x060ff0000004187c */
[----:B------:R-:W-:Y:S01]  /*4f30*/  HMMA.16816.F32.BF16 R120, R116, R138, R120 ;  /* 0x0000008a7478723c */ /* 0x000fe20000041878 */
[----:B------:R-:W4:Y:S04]  /*4f40*/  LDSM.16.M88.4 R116, [R162+0x2000] ;  /* 0x00200000a274783b */ /* 0x000f280000000200 */
[----:B------:R-:W5:Y:S03]  /*4f50*/  LDSM.16.M88.4 R136, [R148+0x1800] ;  /* 0x001800009488783b */ /* 0x000f660000000200 */
[C---:B------:R-:W-:Y:S08]  /*4f60*/  HMMA.16816.F32.BF16 R20, R12.reuse, R108, R20 ;  /* 0x0000006c0c14723c */ /* 0x040ff00000041814 */
[----:B------:R-:W-:Y:S01]  /*4f70*/  HMMA.16816.F32.BF16 R16, R12, R110, R16 ;  /* 0x0000006e0c10723c */ /* 0x000fe20000041810 */
[----:B------:R-:W2:Y:S07]  /*4f80*/  LDSM.16.M88.4 R108, [R161+0x6800] ;  /* 0x00680000a16c783b */ /* 0x000eae0000000200 */
[C---:B-1----:R-:W-:Y:S08]  /*4f90*/  HMMA.16816.F32.BF16 R28, R176.reuse, R8, R28 ;  /* 0x00000008b01c723c */ /* 0x042ff0000004181c */
[----:B------:R-:W-:Y:S01]  /*4fa0*/  HMMA.16816.F32.BF16 R24, R176, R10, R24 ;  /* 0x0000000ab018723c */ /* 0x000fe20000041818 */
[----:B------:R-:W-:Y:S07]  /*4fb0*/  LDSM.16.M88.4 R8, [R147] ;  /* 0x000000009308783b */ /* 0x000fee0000000200 */
[C---:B------:R-:W-:Y:S08]  /*4fc0*/  HMMA.16816.F32.BF16 R132, R12.reuse, R104, R132 ;  /* 0x000000680c84723c */ /* 0x040ff00000041884 */
[C---:B------:R-:W-:Y:S01]  /*4fd0*/  HMMA.16816.F32.BF16 R128, R12.reuse, R106, R128 ;  /* 0x0000006a0c80723c */ /* 0x040fe20000041880 */
[----:B------:R-:W-:Y:S07]  /*4fe0*/  LDSM.16.M88.4 R104, [R161+0x7000] ;  /* 0x00700000a168783b */ /* 0x000fee0000000200 */
[C---:B---3--:R-:W-:Y:S08]  /*4ff0*/  HMMA.16816.F32.BF16 R124, R12.reuse, R32, R124 ;  /* 0x000000200c7c723c */ /* 0x048ff0000004187c */
[----:B------:R-:W-:Y:S01]  /*5000*/  HMMA.16816.F32.BF16 R120, R12, R34, R120 ;  /* 0x000000220c78723c */ /* 0x000fe20000041878 */
[----:B------:R-:W1:Y:S04]  /*5010*/  LDSM.16.M88.4 R12, [R160+0x2000] ;  /* 0x00200000a00c783b */ /* 0x000e680000000200 */
[----:B------:R-:W3:Y:S03]  /*5020*/  LDSM.16.M88.4 R32, [R161+0x7800] ;  /* 0x00780000a120783b */ /* 0x000ee60000000200 */
[C---:B--2---:R-:W-:Y:S08]  /*5030*/  HMMA.16816.F32.BF16 R20, R176.reuse, R4, R20 ;  /* 0x00000004b014723c */ /* 0x044ff00000041814 */
[----:B------:R-:W-:Y:S01]  /*5040*/  HMMA.16816.F32.BF16 R16, R176, R6, R16 ;  /* 0x00000006b010723c */ /* 0x000fe20000041810 */
[----:B------:R-:W2:Y:S07]  /*5050*/  LDSM.16.M88.4 R4, [R146] ;  /* 0x000000009204783b */ /* 0x000eae0000000200 */
[C---:B----4-:R-:W-:Y:S08]  /*5060*/  HMMA.16816.F32.BF16 R28, R116.reuse, R112, R28 ;  /* 0x00000070741c723c */ /* 0x050ff0000004181c */
[----:B------:R-:W-:Y:S01]  /*5070*/  HMMA.16816.F32.BF16 R24, R116, R114, R24 ;  /* 0x000000727418723c */ /* 0x000fe20000041818 */
[----:B------:R-:W-:Y:S07]  /*5080*/  LDSM.16.M88.4 R112, [R158+0x2000] ;  /* 0x002000009e70783b */ /* 0x000fee0000000200 */
[C---:B------:R-:W-:Y:S08]  /*5090*/  HMMA.16816.F32.BF16 R132, R176.reuse, R140, R132 ;  /* 0x0000008cb084723c */ /* 0x040ff00000041884 */
[C---:B------:R-:W-:Y:S01]  /*50a0*/  HMMA.16816.F32.BF16 R128, R176.reuse, R142, R128 ;  /* 0x0000008eb080723c */ /* 0x040fe20000041880 */
[----:B------:R-:W-:Y:S07]  /*50b0*/  LDSM.16.M88.4 R140, [R144] ;  /* 0x00000000908c783b */ /* 0x000fee0000000200 */
[C---:B-----5:R-:W-:Y:S08]  /*50c0*/  HMMA.16816.F32.BF16 R124, R176.reuse, R136, R124 ;  /* 0x00000088b07c723c */ /* 0x060ff0000004187c */
[----:B------:R-:W-:Y:S01]  /*50d0*/  HMMA.16816.F32.BF16 R120, R176, R138, R120 ;  /* 0x0000008ab078723c */ /* 0x000fe20000041878 */
[----:B------:R-:W-:Y:S07]  /*50e0*/  LDSM.16.M88.4 R176, [R145] ;  /* 0x0000000091b0783b */ /* 0x000fee0000000200 */
[C---:B------:R-:W-:Y:S01]  /*50f0*/  HMMA.16816.F32.BF16 R136, R116.reuse, R108, R20 ;  /* 0x0000006c7488723c */ /* 0x040fe20000041814 */
[----:B------:R-:W4:Y:S07]  /*5100*/  LDSM.16.M88.4 R20, [R155+0x6000] ;  /* 0x006000009b14783b */ /* 0x000f2e0000000200 */
[----:B------:R-:W-:Y:S08]  /*5110*/  HMMA.16816.F32.BF16 R16, R116, R110, R16 ;  /* 0x0000006e7410723c */ /* 0x000ff00000041810 */
[C---:B-1----:R-:W-:Y:S08]  /*5120*/  HMMA.16816.F32.BF16 R28, R12.reuse, R8, R28 ;  /* 0x000000080c1c723c */ /* 0x042ff0000004181c */
[----:B------:R-:W-:Y:S01]  /*5130*/  HMMA.16816.F32.BF16 R24, R12, R10, R24 ;  /* 0x0000000a0c18723c */ /* 0x000fe20000041818 */
[----:B------:R-:W1:Y:S07]  /*5140*/  LDSM.16.M88.4 R8, [R155+0x6800] ;  /* 0x006800009b08783b */ /* 0x000e6e0000000200 */
[C---:B------:R-:W-:Y:S08]  /*5150*/  HMMA.16816.F32.BF16 R132, R116.reuse, R104, R132 ;  /* 0x000000687484723c */ /* 0x040ff00000041884 */
[C---:B------:R-:W-:Y:S01]  /*5160*/  HMMA.16816.F32.BF16 R128, R116.reuse, R106, R128 ;  /* 0x0000006a7480723c */ /* 0x040fe20000041880 */
[----:B------:R-:W-:Y:S07]  /*5170*/  LDSM.16.M88.4 R104, [R155+0x7000] ;  /* 0x007000009b68783b */ /* 0x000fee0000000200 */
[C---:B---3--:R-:W-:Y:S08]  /*5180*/  HMMA.16816.F32.BF16 R124, R116.reuse, R32, R124 ;  /* 0x00000020747c723c */ /* 0x048ff0000004187c */
[----:B------:R-:W-:Y:S01]  /*5190*/  HMMA.16816.F32.BF16 R120, R116, R34, R120 ;  /* 0x000000227478723c */ /* 0x000fe20000041878 */
[----:B------:R-:W-:Y:S07]  /*51a0*/  LDSM.16.M88.4 R32, [R155+0x7800] ;  /* 0x007800009b20783b */ /* 0x000fee0000000200 */
[C---:B--2---:R-:W-:Y:S08]  /*51b0*/  HMMA.16816.F32.BF16 R136, R12.reuse, R4, R136 ;  /* 0x000000040c88723c */ /* 0x044ff00000041888 */
[----:B------:R-:W-:Y:S01]  /*51c0*/  HMMA.16816.F32.BF16 R108, R12, R6, R16 ;  /* 0x000000060c6c723c */ /* 0x000fe20000041810 */
[----:B------:R-:W-:Y:S04]  /*51d0*/  LDSM.16.M88.4 R16, [R157+0x2000] ;  /* 0x002000009d10783b */ /* 0x000fe80000000200 */
[----:B------:R-:W2:Y:S03]  /*51e0*/  LDSM.16.M88.4 R4, [R148+0x2000] ;  /* 0x002000009404783b */ /* 0x000ea60000000200 */
[----:B----4-:R-:W-:Y:S08]  /*51f0*/  HMMA.16816.F32.BF16 R28, R112, R20, R28 ;  /* 0x00000014701c723c */ /* 0x010ff0000004181c */
[C---:B------:R-:W-:Y:S08]  /*5200*/  HMMA.16816.F32.BF16 R132, R12.reuse, R176, R132 ;  /* 0x000000b00c84723c */ /* 0x040ff00000041884 */
[C---:B------:R-:W-:Y:S08]  /*5210*/  HMMA.16816.F32.BF16 R128, R12.reuse, R178, R128 ;  /* 0x000000b20c80723c */ /* 0x040ff00000041880 */
[C---:B------:R-:W-:Y:S08]  /*5220*/  HMMA.16816.F32.BF16 R124, R12.reuse, R140, R124 ;  /* 0x0000008c0c7c723c */ /* 0x040ff0000004187c */
[----:B------:R-:W-:Y:S01]  /*5230*/  HMMA.16816.F32.BF16 R120, R12, R142, R120 ;  /* 0x0000008e0c78723c */ /* 0x000fe20000041878 */
[----:B------:R-:W3:Y:S07]  /*5240*/  LDSM.16.M88.4 R12, [R148+0x2800] ;  /* 0x00280000940c783b */ /* 0x000eee0000000200 */
[C---:B------:R-:W-:Y:S08]  /*5250*/  HMMA.16816.F32.BF16 R24, R112.reuse, R22, R24 ;  /* 0x000000167018723c */ /* 0x040ff00000041818 */
[C---:B-1----:R-:W-:Y:S08]  /*5260*/  HMMA.16816.F32.BF16 R136, R112.reuse, R8, R136 ;  /* 0x000000087088723c */ /* 0x042ff00000041888 */
[----:B------:R-:W-:Y:S01]  /*5270*/  HMMA.16816.F32.BF16 R108, R112, R10, R108 ;  /* 0x0000000a706c723c */ /* 0x000fe2000004186c */
[----:B------:R-:W1:Y:S07]  /*5280*/  LDSM.16.M88.4 R8, [R148+0x3000] ;  /* 0x003000009408783b */ /* 0x000e6e0000000200 */
[C---:B--2---:R-:W-:Y:S07]  /*5290*/  HMMA.16816.F32.BF16 R28, R16.reuse, R4, R28 ;  /* 0x00000004101c723c */ /* 0x044fee000004181c */
[----:B------:R-:W-:Y:S01]  /*52a0*/  IADD3 R4, R182, 0x8, RZ ;  /* 0x00000008b6047810 */ /* 0x000fe20007ffe0ff */
[----:B------:R-:W-:Y:S03]  /*52b0*/  HMMA.16816.F32.BF16 R24, R16, R6, R24 ;  /* 0x000000061018723c */ /* 0x000fe60000041818 */
[----:B------:R-:W-:-:S02]  /*52c0*/  ISETP.GE.AND P5, PT, R4, R181, PT ;  /* 0x000000b50400720c */ /* 0x000fc40003fa6270 */
[----:B------:R-:W-:Y:S02]  /*52d0*/  ISETP.GE.AND P4, PT, R4, R180, PT ;  /* 0x000000b40400720c */ /* 0x000fe40003f86270 */
[----:B------:R-:W2:Y:S01]  /*52e0*/  LDSM.16.M88.4 R4, [R148+0x3800] ;  /* 0x003800009404783b */ /* 0x000ea20000000200 */
[----:B------:R-:W-:Y:S01]  /*52f0*/  HMMA.16816.F32.BF16 R132, R112, R104, R132 ;  /* 0x000000687084723c */ /* 0x000fe20000041884 */
[----:B------:R-:W-:-:S07]  /*5300*/  DEPBAR.LE SB0, 0x0 ;  /* 0x000080000000791a */ /* 0x000fce0000000000 */
[----:B------:R-:W-:Y:S01]  /*5310*/  HMMA.16816.F32.BF16 R128, R112, R106, R128 ;  /* 0x0000006a7080723c */ /* 0x000fe20000041880 */
[----:B------:R-:W-:Y:S02]  /*5320*/  FSEL R105, R29, -INF , !P2 ;  /* 0xff8000001d697808 */ /* 0x000fe40005000000 */
[----:B------:R-:W-:-:S04]  /*5330*/  FSEL R193, R31, -INF , !P3 ;  /* 0xff8000001fc17808 */ /* 0x000fc80005800000 */
[----:B------:R-:W-:Y:S01]  /*5340*/  FSEL R107, R28, -INF , !P1 ;  /* 0xff8000001c6b7808 */ /* 0x000fe20004800000 */
[----:B---3--:R-:W-:Y:S01]  /*5350*/  HMMA.16816.F32.BF16 R136, R16, R12, R136 ;  /* 0x0000000c1088723c */ /* 0x008fe20000041888 */
[----:B------:R-:W-:Y:S01]  /*5360*/  BAR.SYNC.DEFER_BLOCKING 0x0 ;  /* 0x0000000000007b1d */ /* 0x000fe20000010000 */
[----:B------:R-:W-:-:S04]  /*5370*/  ISETP.GE.AND P1, PT, R182, R180, PT ;  /* 0x000000b4b600720c */ /* 0x000fc80003f26270 */
[----:B------:R-:W-:Y:S02]  /*5380*/  FSEL R30, R30, -INF , !P1 ;  /* 0xff8000001e1e7808 */ /* 0x000fe40004800000 */
[----:B------:R-:W-:Y:S01]  /*5390*/  HMMA.16816.F32.BF16 R108, R16, R14, R108 ;  /* 0x0000000e106c723c */ /* 0x000fe2000004186c */
[----:B------:R-:W-:Y:S02]  /*53a0*/  IADD3 R12, R182, 0x9, RZ ;  /* 0x00000009b60c7810 */ /* 0x000fe40007ffe0ff */
[----:B------:R-:W-:Y:S02]  /*53b0*/  ISETP.GE.AND P1, PT, R0, R180, PT ;  /* 0x000000b40000720c */ /* 0x000fe40003f26270 */
[----:B------:R-:W-:Y:S02]  /*53c0*/  ISETP.GE.AND P2, PT, R12, R181, PT ;  /* 0x000000b50c00720c */ /* 0x000fe40003f46270 */
[----:B------:R-:W-:Y:S01]  /*53d0*/  FSEL R15, R24, -INF , !P5 ;  /* 0xff800000180f7808 */ /* 0x000fe20006800000 */
[----:B------:R-:W-:Y:S01]  /*53e0*/  HMMA.16816.F32.BF16 R124, R112, R32, R124 ;  /* 0x00000020707c723c */ /* 0x000fe2000004187c */
[----:B------:R-:W-:-:S02]  /*53f0*/  FSEL R13, R25, -INF , !P2 ;  /* 0xff800000190d7808 */ /* 0x000fc40005000000 */
[----:B------:R-:W-:Y:S02]  /*5400*/  ISETP.GE.AND P5, PT, R12, R180, PT ;  /* 0x000000b40c00720c */ /* 0x000fe40003fa6270 */
[-C--:B------:R-:W-:Y:S02]  /*5410*/  ISETP.GE.AND P2, PT, R0, R181.reuse, PT ;  /* 0x000000b50000720c */ /* 0x080fe40003f46270 */
[----:B------:R-:W-:Y:S01]  /*5420*/  IADD3 R0, R182, 0x11, RZ ;  /* 0x00000011b6007810 */ /* 0x000fe20007ffe0ff */
[----:B------:R-:W-:Y:S01]  /*5430*/  HMMA.16816.F32.BF16 R120, R112, R34, R120 ;  /* 0x000000227078723c */ /* 0x000fe20000041878 */
[----:B------:R-:W-:Y:S02]  /*5440*/  FSEL R189, R136, -INF , !P2 ;  /* 0xff80000088bd7808 */ /* 0x000fe40005000000 */
[----:B------:R-:W-:Y:S02]  /*5450*/  ISETP.GE.AND P3, PT, R0, R181, PT ;  /* 0x000000b50000720c */ /* 0x000fe40003f66270 */
[----:B------:R-:W-:-:S02]  /*5460*/  FSEL R25, R138, -INF , !P1 ;  /* 0xff8000008a197808 */ /* 0x000fc40004800000 */
[----:B------:R-:W-:Y:S01]  /*5470*/  FSEL R113, R27, -INF , !P5 ;  /* 0xff8000001b717808 */ /* 0x000fe20006800000 */
[----:B-1----:R-:W-:Y:S01]  /*5480*/  HMMA.16816.F32.BF16 R132, R16, R8, R132 ;  /* 0x000000081084723c */ /* 0x002fe20000041884 */
[----:B------:R-:W-:-:S06]  /*5490*/  FSEL R191, R137, -INF , !P3 ;  /* 0xff80000089bf7808 */ /* 0x000fcc0005800000 */
[----:B------:R-:W-:Y:S01]  /*54a0*/  IADD3 R8, R182, 0x18, RZ ;  /* 0x00000018b6087810 */ /* 0x000fe20007ffe0ff */
[C---:B------:R-:W-:Y:S01]  /*54b0*/  HMMA.16816.F32.BF16 R128, R16.reuse, R10, R128 ;  /* 0x0000000a1080723c */ /* 0x040fe20000041880 */
[----:B------:R-:W-:Y:S02]  /*54c0*/  FSEL R9, R26, -INF , !P4 ;  /* 0xff8000001a097808 */ /* 0x000fe40006000000 */
[----:B------:R-:W-:Y:S02]  /*54d0*/  ISETP.GE.AND P4, PT, R0, R180, PT ;  /* 0x000000b40000720c */ /* 0x000fe40003f86270 */
[----:B------:R-:W-:Y:S02]  /*54e0*/  ISETP.GE.AND P5, PT, R8, R181, PT ;  /* 0x000000b50800720c */ /* 0x000fe40003fa6270 */
[----:B------:R-:W-:Y:S01]  /*54f0*/  IADD3 R0, R182, 0x19, RZ ;  /* 0x00000019b6007810 */ /* 0x000fe20007ffe0ff */
[----:B--2---:R-:W-:Y:S01]  /*5500*/  HMMA.16816.F32.BF16 R124, R16, R4, R124 ;  /* 0x00000004107c723c */ /* 0x004fe2000004187c */
[----:B------:R-:W-:-:S02]  /*5510*/  FSEL R179, R108, -INF , !P5 ;  /* 0xff8000006cb37808 */ /* 0x000fc40006800000 */
[-C--:B------:R-:W-:Y:S02]  /*5520*/  ISETP.GE.AND P2, PT, R8, R180.reuse, PT ;  /* 0x000000b40800720c */ /* 0x080fe40003f46270 */
[C---:B------:R-:W-:Y:S02]  /*5530*/  ISETP.GE.AND P3, PT, R0.reuse, R181, PT ;  /* 0x000000b50000720c */ /* 0x040fe40003f66270 */
[----:B------:R-:W-:Y:S01]  /*5540*/  ISETP.GE.AND P5, PT, R0, R180, PT ;  /* 0x000000b40000720c */ /* 0x000fe20003fa6270 */
[----:B------:R-:W-:Y:S01]  /*5550*/  HMMA.16816.F32.BF16 R120, R16, R6, R120 ;  /* 0x000000061078723c */ /* 0x000fe20000041878 */
[----:B------:R-:W-:Y:S02]  /*5560*/  IADD3 R0, R182, 0x21, RZ ;  /* 0x00000021b6007810 */ /* 0x000fe40007ffe0ff */
[----:B------:R-:W-:Y:S02]  /*5570*/  FSEL R23, R139, -INF , !P4 ;  /* 0xff8000008b177808 */ /* 0x000fe40006000000 */
[----:B------:R-:W-:-:S02]  /*5580*/  FSEL R21, R110, -INF , !P2 ;  /* 0xff8000006e157808 */ /* 0x000fc40005000000 */
[----:B------:R-:W-:Y:S02]  /*5590*/  IADD3 R8, R182, 0x20, RZ ;  /* 0x00000020b6087810 */ /* 0x000fe40007ffe0ff */
[CC--:B------:R-:W-:Y:S02]  /*55a0*/  ISETP.GE.AND P4, PT, R0.reuse, R181.reuse, PT ;  /* 0x000000b50000720c */ /* 0x0c0fe40003f86270 */
[----:B------:R-:W-:Y:S02]  /*55b0*/  ISETP.GE.AND P2, PT, R0, R180, PT ;  /* 0x000000b40000720c */ /* 0x000fe40003f46270 */
[----:B------:R-:W-:Y:S02]  /*55c0*/  IADD3 R0, R182, 0x28, RZ ;  /* 0x00000028b6007810 */ /* 0x000fe40007ffe0ff */
[----:B------:R-:W-:Y:S02]  /*55d0*/  FSEL R27, R109, -INF , !P3 ;  /* 0xff8000006d1b7808 */ /* 0x000fe40005800000 */
[----:B------:R-:W-:-:S02]  /*55e0*/  ISETP.GE.AND P3, PT, R8, R181, PT ;  /* 0x000000b50800720c */ /* 0x000fc40003f66270 */
[----:B------:R-:W-:Y:S02]  /*55f0*/  FSEL R177, R111, -INF , !P5 ;  /* 0xff8000006fb17808 */ /* 0x000fe40006800000 */
[----:B------:R-:W-:Y:S02]  /*5600*/  IADD3 R4, R182, 0x29, RZ ;  /* 0x00000029b6047810 */ /* 0x000fe40007ffe0ff */
[----:B------:R-:W-:Y:S02]  /*5610*/  ISETP.GE.AND P5, PT, R0, R181, PT ;  /* 0x000000b50000720c */ /* 0x000fe40003fa6270 */
[----:B------:R-:W-:Y:S02]  /*5620*/  FSEL R35, R132, -INF , !P3 ;  /* 0xff80000084237808 */ /* 0x000fe40005800000 */
[----:B------:R-:W-:Y:S02]  /*5630*/  FSEL R33, R133, -INF , !P4 ;  /* 0xff80000085217808 */ /* 0x000fe40006000000 */
[----:B------:R-:W-:-:S02]  /*5640*/  ISETP.GE.AND P1, PT, R8, R180, PT ;  /* 0x000000b40800720c */ /* 0x000fc40003f26270 */
[-C--:B------:R-:W-:Y:S02]  /*5650*/  ISETP.GE.AND P3, PT, R0, R180.reuse, PT ;  /* 0x000000b40000720c */ /* 0x080fe40003f66270 */
[----:B------:R-:W-:Y:S02]  /*5660*/  ISETP.GE.AND P4, PT, R4, R181, PT ;  /* 0x000000b50400720c */ /* 0x000fe40003f86270 */
[----:B------:R-:W-:Y:S02]  /*5670*/  FSEL R31, R128, -INF , !P5 ;  /* 0xff800000801f7808 */ /* 0x000fe40006800000 */
[----:B------:R-:W-:Y:S02]  /*5680*/  ISETP.GE.AND P5, PT, R4, R180, PT ;  /* 0x000000b40400720c */ /* 0x000fe40003fa6270 */
[C---:B------:R-:W-:Y:S02]  /*5690*/  IADD3 R0, R182.reuse, 0x30, RZ ;  /* 0x00000030b6007810 */ /* 0x040fe40007ffe0ff */
        /* <DEDUP_REMOVED lines=9> */
[----:B------:R-:W-:Y:S02]  /*5730*/  FSEL R139, R131, -INF , !P5 ;  /* 0xff800000838b7808 */ /* 0x000fe40006800000 */
[----:B------:R-:W-:Y:S02]  /*5740*/  FSEL R137, R130, -INF , !P3 ;  /* 0xff80000082897808 */ /* 0x000fe40005800000 */
[----:B------:R-:W-:Y:S02]  /*5750*/  FSEL R131, R124, -INF , !P4 ;  /* 0xff8000007c837808 */ /* 0x000fe40006000000 */
[----:B------:R-:W-:-:S02]  /*5760*/  FSEL R129, R125, -INF , !P2 ;  /* 0xff8000007d817808 */ /* 0x000fc40005000000 */
[----:B------:R-:W-:Y:S02]  /*5770*/  FSEL R119, R126, -INF , !P1 ;  /* 0xff8000007e777808 */ /* 0x000fe40004800000 */
[-C--:B------:R-:W-:Y:S02]  /*5780*/  ISETP.GE.AND P3, PT, R4, R180.reuse, PT ;  /* 0x000000b40400720c */ /* 0x080fe40003f66270 */
[-C--:B------:R-:W-:Y:S02]  /*5790*/  ISETP.GE.AND P5, PT, R0, R181.reuse, PT ;  /* 0x000000b50000720c */ /* 0x080fe40003fa6270 */
[----:B------:R-:W-:Y:S02]  /*57a0*/  ISETP.GE.AND P4, PT, R182, R181, PT ;  /* 0x000000b5b600720c */ /* 0x000fe40003f86270 */
[-C--:B------:R-:W-:Y:S02]  /*57b0*/  ISETP.GE.AND P2, PT, R0, R180.reuse, PT ;  /* 0x000000b40000720c */ /* 0x080fe40003f46270 */
[----:B------:R-:W-:-:S02]  /*57c0*/  ISETP.GE.AND P1, PT, R182, R180, PT ;  /* 0x000000b4b600720c */ /* 0x000fc40003f26270 */
[----:B------:R-:W-:Y:S02]  /*57d0*/  FSEL R127, R127, -INF , !P3 ;  /* 0xff8000007f7f7808 */ /* 0x000fe40005800000 */
[----:B------:R-:W-:Y:S02]  /*57e0*/  FSEL R125, R120, -INF , !P5 ;  /* 0xff800000787d7808 */ /* 0x000fe40006800000 */
[----:B------:R-:W-:Y:S02]  /*57f0*/  FSEL R121, R121, -INF , !P4 ;  /* 0xff80000079797808 */ /* 0x000fe40006000000 */
[----:B------:R-:W-:Y:S02]  /*5800*/  FSEL R117, R122, -INF , !P2 ;  /* 0xff8000007a757808 */ /* 0x000fe40005000000 */
[----:B------:R-:W-:Y:S01]  /*5810*/  FSEL R115, R123, -INF , !P1 ;  /* 0xff8000007b737808 */ /* 0x000fe20004800000 */
[----:B------:R-:W-:Y:S05]  /*5820*/  @!P0 BRA `(.L_x_6586) ;  /* 0x0000055000008947 */ /* 0x000fea0003800000 */
[----:B------:R-:W-:Y:S05]  /*5830*/  @!P6 BRA `(.L_x_6587) ;  /* 0x000003a00000e947 */ /* 0x000fea0003800000 */
[----:B------:R-:W1:Y:S01]  /*5840*/  I2F.RP R4, R101 ;  /* 0x0000006500047306 */ /* 0x000e620000209400 */
[----:B------:R-:W-:-:S05]  /*5850*/  IMAD.SHL.U32 R0, R167, 0x40, RZ ;  /* 0x00000040a7007824 */ /* 0x000fca00078e00ff */
[C---:B------:R-:W-:Y:S02]  /*5860*/  IADD3 R10, R0.reuse, -0x40, RZ ;  /* 0xffffffc0000a7810 */ /* 0x040fe40007ffe0ff */
        /* <DEDUP_REMOVED lines=55> */
.L_x_6587:
[----:B------:R-:W-:-:S04]  /*5be0*/  LEA R4, -R2, RZ, 0x6 ;  /* 0x000000ff02047211 */ /* 0x000fc800078e31ff */
[----:B------:R-:W-:Y:S02]  /*5bf0*/  SHF.R.S32.HI R0, RZ, 0x1f, R4 ;  /* 0x0000001fff007819 */ /* 0x000fe40000011404 */
.L_x_6588:
[----:B------:R-:W-:Y:S01]  /*5c00*/  IADD3 R102, P0, R102, R4, RZ ;  /* 0x0000000466667210 */ /* 0x000fe20007f1e0ff */
[----:B------:R-:W-:-:S03]  /*5c10*/  IMAD.SHL.U32 R5, R2, 0x20, RZ ;  /* 0x0000002002057824 */ /* 0x000fc600078e00ff */
[----:B------:R-:W-:Y:S01]  /*5c20*/  LEA R174, P1, R102, c[0x0][0x168], 0x1 ;  /* 0x00005a0066ae7a11 */ /* 0x000fe200078208ff */
[----:B------:R-:W-:Y:S01]  /*5c30*/  IMAD.X R103, R103, 0x1, R0, P0 ;  /* 0x0000000167677824 */ /* 0x000fe200000e0600 */
[----:B------:R-:W-:Y:S02]  /*5c40*/  SHF.L.U64.HI R0, R2, R183, c[0x0][0x19c] ;  /* 0x0000670002007619 */ /* 0x000fe400000102b7 */
[-C--:B------:R-:W-:Y:S02]  /*5c50*/  IADD3 R6, P0, R174, R5.reuse, RZ ;  /* 0x00000005ae067210 */ /* 0x080fe40007f1e0ff */
[----:B------:R-:W-:Y:S02]  /*5c60*/  LEA.HI.X R175, R102, c[0x0][0x16c], R103, 0x1, P1 ;  /* 0x00005b0066af7a11 */ /* 0x000fe400008f0c67 */
[----:B------:R-:W-:-:S03]  /*5c70*/  IADD3 R4, P1, R6, R5, RZ ;  /* 0x0000000506047210 */ /* 0x000fc60007f3e0ff */
[--C-:B------:R-:W-:Y:S01]  /*5c80*/  IMAD.X R7, R175, 0x1, R0.reuse, P0 ;  /* 0x00000001af077824 */ /* 0x100fe200000e0600 */
        /* <DEDUP_REMOVED lines=15> */
.L_x_6586:
        /* <DEDUP_REMOVED lines=44> */
[----:B------:R-:W-:Y:S01]  /*6040*/  FSEL R116, R116, RZ, P0 ;  /* 0x000000ff74747208 */ /* 0x000fe20000000000 */
[C---:B------:R-:W-:Y:S01]  /*6050*/  FMUL.FTZ R118, R111.reuse, c[0x0][0x23c] ;  /* 0x00008f006f767a20 */ /* 0x040fe20000410000 */
[----:B------:R-:W-:Y:S01]  /*6060*/  FSETP.NEU.FTZ.AND P1, PT, R111, -INF , PT ;  /* 0xff8000006f00780b */ /* 0x000fe20003f3d000 */
[----:B------:R-:W-:Y:S02]  /*6070*/  FADD.FTZ R6, R3, -R6 ;  /* 0x8000000603067221 */ /* 0x000fe40000010000 */
[--C-:B------:R-:W-:Y:S01]  /*6080*/  FFMA.FTZ R0, R9, c[0x0][0x23c], -R116.reuse ;  /* 0x00008f0009007a23 */ /* 0x100fe20000010874 */
[----:B------:R-:W-:Y:S01]  /*6090*/  FSEL R5, R111, RZ, P1 ;  /* 0x000000ff6f057208 */ /* 0x000fe20000800000 */
[----:B------:R-:W1:Y:S01]  /*60a0*/  LDSM.16.MT88.4 R8, [R156+0x8000] ;  /* 0x008000009c08783b */ /* 0x000e620000004200 */
[----:B------:R-:W-:Y:S01]  /*60b0*/  FSEL R118, R118, RZ, P1 ;  /* 0x000000ff76767208 */ /* 0x000fe20000800000 */
[----:B------:R-:W-:-:S02]  /*60c0*/  FFMA.FTZ R104, R193, c[0x0][0x23c], -R116 ;  /* 0x00008f00c1687a23 */ /* 0x000fc40000010874 */
[----:B------:R-:W-:Y:S01]  /*60d0*/  FADD.FTZ R4, R100, -R5 ;  /* 0x8000000564047221 */ /* 0x000fe20000010000 */
[----:B------:R-:W-:Y:S01]  /*60e0*/  MUFU.EX2 R0, R0 ;  /* 0x0000000000007308 */ /* 0x000fe20000000800 */
[--C-:B------:R-:W-:Y:S01]  /*60f0*/  FFMA.FTZ R109, R107, c[0x0][0x23c], -R118.reuse ;  /* 0x00008f006b6d7a23 */ /* 0x100fe20000010876 */
[----:B------:R-:W-:Y:S01]  /*6100*/  LDSM.16.MT88.4 R100, [R153+0xb000] ;  /* 0x00b000009964783b */ /* 0x000fe20000004200 */
[--C-:B------:R-:W-:Y:S02]  /*6110*/  FFMA.FTZ R108, R105, c[0x0][0x23c], -R118.reuse ;  /* 0x00008f00696c7a23 */ /* 0x100fe40000010876 */
[--C-:B------:R-:W-:Y:S02]  /*6120*/  FFMA.FTZ R107, R15, c[0x0][0x23c], -R118.reuse ;  /* 0x00008f000f6b7a23 */ /* 0x100fe40000010876 */
[----:B------:R-:W-:Y:S01]  /*6130*/  FFMA.FTZ R106, R13, c[0x0][0x23c], -R118 ;  /* 0x00008f000d6a7a23 */ /* 0x000fe20000010876 */
[----:B------:R-:W-:Y:S01]  /*6140*/  MUFU.EX2 R109, R109 ;  /* 0x0000006d006d7308 */ /* 0x000fe20000000800 */
[--C-:B------:R-:W-:Y:S01]  /*6150*/  FFMA.FTZ R105, R30, c[0x0][0x23c], -R116.reuse ;  /* 0x00008f001e697a23 */ /* 0x100fe20000010874 */
[----:B------:R-:W2:Y:S01]  /*6160*/  LDSM.16.MT88.4 R12, [R153+0x8000] ;  /* 0x00800000990c783b */ /* 0x000ea20000004200 */
[----:B------:R-:W-:-:S02]  /*6170*/  FFMA.FTZ R113, R113, c[0x0][0x23c], -R116 ;  /* 0x00008f0071717a23 */ /* 0x000fc40000010874 */
[----:B------:R-:W-:Y:S02]  /*6180*/  FMUL.FTZ R114, R4, c[0x0][0x23c] ;  /* 0x00008f0004727a20 */ /* 0x000fe40000410000 */
[----:B------:R-:W-:Y:S01]  /*6190*/  FMUL.FTZ R112, R6, c[0x0][0x23c] ;  /* 0x00008f0006707a20 */ /* 0x000fe20000410000 */
[----:B------:R-:W3:Y:S01]  /*61a0*/  MUFU.EX2 R108, R108 ;  /* 0x0000006c006c7308 */ /* 0x000ee20000000800 */
[--C-:B------:R-:W-:Y:S02]  /*61b0*/  FFMA.FTZ R3, R189, c[0x0][0x23c], -R118.reuse ;  /* 0x00008f00bd037a23 */ /* 0x100fe40000010876 */
[--C-:B------:R-:W-:Y:S02]  /*61c0*/  FFMA.FTZ R122, R191, c[0x0][0x23c], -R118.reuse ;  /* 0x00008f00bf7a7a23 */ /* 0x100fe40000010876 */
[--C-:B------:R-:W-:Y:S02]  /*61d0*/  FFMA.FTZ R120, R179, c[0x0][0x23c], -R118.reuse ;  /* 0x00008f00b3787a23 */ /* 0x100fe40000010876 */
[----:B------:R-:W-:Y:S01]  /*61e0*/  FFMA.FTZ R123, R27, c[0x0][0x23c], -R118 ;  /* 0x00008f001b7b7a23 */ /* 0x000fe20000010876 */
[----:B------:R-:W-:Y:S01]  /*61f0*/  MUFU.EX2 R107, R107 ;  /* 0x0000006b006b7308 */ /* 0x000fe20000000800 */
[----:B------:R-:W-:-:S02]  /*6200*/  FFMA.FTZ R124, R25, c[0x0][0x23c], -R116 ;  /* 0x00008f00197c7a23 */ /* 0x000fc40000010874 */
[--C-:B------:R-:W-:Y:S01]  /*6210*/  FFMA.FTZ R133, R23, c[0x0][0x23c], -R116.reuse ;  /* 0x00008f0017857a23 */ /* 0x100fe20000010874 */
[----:B------:R-:W-:Y:S01]  /*6220*/  LDSM.16.MT88.4 R24, [R156+0x8800] ;  /* 0x008800009c18783b */ /* 0x000fe20000004200 */
[--C-:B------:R-:W-:Y:S02]  /*6230*/  FFMA.FTZ R126, R21, c[0x0][0x23c], -R116.reuse ;  /* 0x00008f00157e7a23 */ /* 0x100fe40000010874 */
[----:B------:R-:W-:Y:S01]  /*6240*/  FFMA.FTZ R135, R177, c[0x0][0x23c], -R116 ;  /* 0x00008f00b1877a23 */ /* 0x000fe20000010874 */
[----:B------:R-:W4:Y:S01]  /*6250*/  MUFU.EX2 R106, R106 ;  /* 0x0000006a006a7308 */ /* 0x000f220000000800 */
[----:B---3--:R-:W-:Y:S01]  /*6260*/  F2FP.BF16.PACK_AB R4, R108, R109 ;  /* 0x0000006d6c04723e */ /* 0x008fe200000010ff */
[----:B------:R-:W-:Y:S01]  /*6270*/  LDSM.16.MT88.4 R20, [R153+0x8800] ;  /* 0x008800009914783b */ /* 0x000fe20000004200 */
[--C-:B------:R-:W-:Y:S02]  /*6280*/  FFMA.FTZ R128, R35, c[0x0][0x23c], -R118.reuse ;  /* 0x00008f0023807a23 */ /* 0x100fe40000010876 */
[----:B------:R-:W-:-:S02]  /*6290*/  FFMA.FTZ R177, R33, c[0x0][0x23c], -R118 ;  /* 0x00008f0021b17a23 */ /* 0x000fc40000010876 */
[----:B------:R-:W-:Y:S01]  /*62a0*/  LDSM.16.MT88.4 R32, [R153+0xa800] ;  /* 0x00a800009920783b */ /* 0x000fe20000004200 */
[----:B------:R-:W-:Y:S01]  /*62b0*/  MUFU.EX2 R105, R105 ;  /* 0x0000006900697308 */ /* 0x000fe20000000800 */
[----:B------:R-:W-:Y:S02]  /*62c0*/  FFMA.FTZ R134, R137, c[0x0][0x23c], -R116 ;  /* 0x00008f0089867a23 */ /* 0x000fe40000010874 */
[--C-:B------:R-:W-:Y:S02]  /*62d0*/  FFMA.FTZ R130, R31, c[0x0][0x23c], -R118.reuse ;  /* 0x00008f001f827a23 */ /* 0x100fe40000010876 */
[----:B------:R-:W-:Y:S02]  /*62e0*/  FFMA.FTZ R143, R143, c[0x0][0x23c], -R118 ;  /* 0x00008f008f8f7a23 */ /* 0x000fe40000010876 */
[--C-:B------:R-:W-:Y:S01]  /*62f0*/  FFMA.FTZ R132, R29, c[0x0][0x23c], -R116.reuse ;  /* 0x00008f001d847a23 */ /* 0x100fe20000010874 */
[----:B------:R-:W3:Y:S01]  /*6300*/  MUFU.EX2 R104, R104 ;  /* 0x0000006800687308 */ /* 0x000ee20000000800 */
[----:B----4-:R-:W-:Y:S01]  /*6310*/  F2FP.BF16.PACK_AB R6, R106, R107 ;  /* 0x0000006b6a06723e */ /* 0x010fe200000010ff */
[--C-:B------:R-:W-:Y:S01]  /*6320*/  FFMA.FTZ R141, R141, c[0x0][0x23c], -R116.reuse ;  /* 0x00008f008d8d7a23 */ /* 0x100fe20000010874 */
[----:B------:R-:W-:Y:S01]  /*6330*/  LDSM.16.MT88.4 R28, [R156+0x9000] ;  /* 0x009000009c1c783b */ /* 0x000fe20000004200 */
[----:B------:R-:W-:-:S02]  /*6340*/  FFMA.FTZ R137, R139, c[0x0][0x23c], -R116 ;  /* 0x00008f008b897a23 */ /* 0x000fc40000010874 */
[--C-:B------:R-:W-:Y:S02]  /*6350*/  FFMA.FTZ R131, R131, c[0x0][0x23c], -R118.reuse ;  /* 0x00008f0083837a23 */ /* 0x100fe40000010876 */
[----:B------:R-:W4:Y:S01]  /*6360*/  MUFU.EX2 R113, R113 ;  /* 0x0000007100717308 */ /* 0x000f220000000800 */
[--C-:B------:R-:W-:Y:S02]  /*6370*/  FFMA.FTZ R136, R129, c[0x0][0x23c], -R118.reuse ;  /* 0x00008f0081887a23 */ /* 0x100fe40000010876 */
[--C-:B------:R-:W-:Y:S02]  /*6380*/  FFMA.FTZ R125, R125, c[0x0][0x23c], -R118.reuse ;  /* 0x00008f007d7d7a23 */ /* 0x100fe40000010876 */
[----:B------:R-:W-:Y:S02]  /*6390*/  FFMA.FTZ R118, R121, c[0x0][0x23c], -R118 ;  /* 0x00008f0079767a23 */ /* 0x000fe40000010876 */
[--C-:B------:R-:W-:Y:S01]  /*63a0*/  FFMA.FTZ R119, R119, c[0x0][0x23c], -R116.reuse ;  /* 0x00008f0077777a23 */ /* 0x100fe20000010874 */
[----:B------:R-:W5:Y:S01]  /*63b0*/  MUFU.EX2 R114, R114 ;  /* 0x0000007200727308 */ /* 0x000f620000000800 */
[----:B---3--:R-:W-:Y:S01]  /*63c0*/  F2FP.BF16.PACK_AB R5, R104, R105 ;  /* 0x000000696805723e */ /* 0x008fe200000010ff */
[----:B------:R-:W-:-:S02]  /*63d0*/  FFMA.FTZ R138, R127, c[0x0][0x23c], -R116 ;  /* 0x00008f007f8a7a23 */ /* 0x000fc40000010874 */
[----:B------:R-:W-:-:S04]  /*63e0*/  FFMA.FTZ R117, R117, c[0x0][0x23c], -R116 ;  /* 0x00008f0075757a23 */ /* 0x000fc80000010874 */
[----:B------:R-:W3:Y:S01]  /*63f0*/  MUFU.EX2 R112, R112 ;  /* 0x0000007000707308 */ /* 0x000ee20000000800 */
[----:B----4-:R-:W-:Y:S01]  /*6400*/  F2FP.BF16.PACK_AB R7, R113, R0 ;  /* 0x000000007107723e */ /* 0x010fe200000010ff */
[----:B-----5:R-:W-:-:S06]  /*6410*/  FMUL.FTZ R96, R96, R114 ;  /* 0x0000007260607220 */ /* 0x020fcc0000410000 */
[----:B------:R-:W-:Y:S01]  /*6420*/  MUFU.EX2 R3, R3 ;  /* 0x0000000300037308 */ /* 0x000fe20000000800 */
[-C--:B------:R-:W-:Y:S02]  /*6430*/  FMUL.FTZ R97, R97, R114.reuse ;  /* 0x0000007261617220 */ /* 0x080fe40000410000 */
[-C--:B------:R-:W-:Y:S02]  /*6440*/  FMUL.FTZ R36, R36, R114.reuse ;  /* 0x0000007224247220 */ /* 0x080fe40000410000 */
[----:B------:R-:W-:Y:S02]  /*6450*/  FMUL.FTZ R37, R37, R114 ;  /* 0x0000007225257220 */ /* 0x000fe40000410000 */
[-C--:B---3--:R-:W-:Y:S01]  /*6460*/  FMUL.FTZ R98, R98, R112.reuse ;  /* 0x0000007062627220 */ /* 0x088fe20000410000 */
[----:B------:R-:W3:Y:S01]  /*6470*/  MUFU.EX2 R122, R122 ;  /* 0x0000007a007a7308 */ /* 0x000ee20000000800 */
        /* <DEDUP_REMOVED lines=16> */
[C---:B--2---:R-:W-:Y:S01]  /*6580*/  HMMA.16816.F32.BF16 R48, R4.reuse, R12, R48 ;  /* 0x0000000c0430723c */ /* 0x044fe20000041830 */
[-C--:B------:R-:W-:Y:S02]  /*6590*/  FMUL.FTZ R40, R40, R114.reuse ;  /* 0x0000007228287220 */ /* 0x080fe40000410000 */
[----:B------:R-:W-:Y:S01]  /*65a0*/  FMUL.FTZ R41, R41, R114 ;  /* 0x0000007229297220 */ /* 0x000fe20000410000 */
[----:B------:R-:W-:Y:S01]  /*65b0*/  MUFU.EX2 R124, R124 ;  /* 0x0000007c007c7308 */ /* 0x000fe20000000800 */
[-C--:B------:R-:W-:Y:S02]  /*65c0*/  FMUL.FTZ R42, R42, R112.reuse ;  /* 0x000000702a2a7220 */ /* 0x080fe40000410000 */
[----:B------:R-:W-:Y:S01]  /*65d0*/  FMUL.FTZ R43, R43, R112 ;  /* 0x000000702b2b7220 */ /* 0x000fe20000410000 */
[----:B------:R-:W-:Y:S01]  /*65e0*/  HMMA.16816.F32.BF16 R52, R4, R14, R52 ;  /* 0x0000000e0434723c */ /* 0x000fe20000041834 */
[-C--:B------:R-:W-:Y:S01]  /*65f0*/  FMUL.FTZ R44, R44, R114.reuse ;  /* 0x000000722c2c7220 */ /* 0x080fe20000410000 */
[----:B------:R-:W2:Y:S01]  /*6600*/  LDSM.16.MT88.4 R12, [R154+0xa000] ;  /* 0x00a000009a0c783b */ /* 0x000ea20000004200 */
[----:B------:R-:W-:Y:S01]  /*6610*/  FMUL.FTZ R45, R45, R114 ;  /* 0x000000722d2d7220 */ /* 0x000fe20000410000 */
[----:B------:R-:W4:Y:S01]  /*6620*/  MUFU.EX2 R133, R133 ;  /* 0x0000008500857308 */ /* 0x000f220000000800 */
[----:B------:R-:W-:-:S02]  /*6630*/  FMUL.FTZ R46, R46, R112 ;  /* 0x000000702e2e7220 */ /* 0x000fc40000410000 */
[----:B------:R-:W-:Y:S01]  /*6640*/  FMUL.FTZ R47, R47, R112 ;  /* 0x000000702f2f7220 */ /* 0x000fe20000410000 */
[C---:B------:R-:W-:Y:S01]  /*6650*/  HMMA.16816.F32.BF16 R40, R4.reuse, R16, R40 ;  /* 0x000000100428723c */ /* 0x040fe20000041828 */
[-C--:B------:R-:W-:Y:S02]  /*6660*/  FMUL.FTZ R56, R56, R114.reuse ;  /* 0x0000007238387220 */ /* 0x080fe40000410000 */
[----:B------:R-:W-:Y:S01]  /*6670*/  FMUL.FTZ R57, R57, R114 ;  /* 0x0000007239397220 */ /* 0x000fe20000410000 */
[----:B------:R-:W-:Y:S01]  /*6680*/  MUFU.EX2 R126, R126 ;  /* 0x0000007e007e7308 */ /* 0x000fe20000000800 */
[-C--:B------:R-:W-:Y:S02]  /*6690*/  FMUL.FTZ R58, R58, R112.reuse ;  /* 0x000000703a3a7220 */ /* 0x080fe40000410000 */
[----:B------:R-:W-:Y:S01]  /*66a0*/  FMUL.FTZ R59, R59, R112 ;  /* 0x000000703b3b7220 */ /* 0x000fe20000410000 */
[----:B------:R-:W-:Y:S01]  /*66b0*/  HMMA.16816.F32.BF16 R44, R4, R18, R44 ;  /* 0x00000012042c723c */ /* 0x000fe2000004182c */
[----:B------:R-:W5:Y:S01]  /*66c0*/  LDSM.16.MT88.4 R16, [R156+0xa000] ;  /* 0x00a000009c10783b */ /* 0x000f620000004200 */
[----:B------:R-:W-:-:S02]  /*66d0*/  FMUL.FTZ R60, R60, R114 ;  /* 0x000000723c3c7220 */ /* 0x000fc40000410000 */
[----:B------:R-:W-:Y:S01]  /*66e0*/  FMUL.FTZ R61, R61, R114 ;  /* 0x000000723d3d7220 */ /* 0x000fe20000410000 */
[----:B------:R-:W2:Y:S01]  /*66f0*/  MUFU.EX2 R135, R135 ;  /* 0x0000008700877308 */ /* 0x000ea20000000800 */
        /* <DEDUP_REMOVED lines=15> */
[----:B--2---:R-:W-:Y:S01]  /*67f0*/  HMMA.16816.F32.BF16 R72, R4, R12, R72 ;  /* 0x0000000c0448723c */ /* 0x004fe20000041848 */
[----:B------:R-:W-:-:S02]  /*6800*/  FMUL.FTZ R64, R64, R114 ;  /* 0x0000007240407220 */ /* 0x000fc40000410000 */
        /* <DEDUP_REMOVED lines=8> */
[----:B------:R-:W-:Y:S01]  /*6890*/  MUFU.EX2 R143, R143 ;  /* 0x0000008f008f7308 */ /* 0x000fe20000000800 */
[----:B------:R-:W-:-:S02]  /*68a0*/  FMUL.FTZ R70, R70, R112 ;  /* 0x0000007046467220 */ /* 0x000fc40000410000 */
[----:B------:R-:W-:Y:S01]  /*68b0*/  FMUL.FTZ R71, R71, R112 ;  /* 0x0000007047477220 */ /* 0x000fe20000410000 */
[C---:B-----5:R-:W-:Y:S01]  /*68c0*/  HMMA.16816.F32.BF16 R64, R4.reuse, R16, R64 ;  /* 0x000000100440723c */ /* 0x060fe20000041840 */
        /* <DEDUP_REMOVED lines=26> */
[----:B------:R-:W-:-:S03]  /*6a70*/  FFMA.FTZ R109, R187, R114, R109 ;  /* 0x00000072bb6d7223 */ /* 0x000fc6000001006d */
[----:B------:R-:W-:Y:S01]  /*6a80*/  MUFU.EX2 R131, R131 ;  /* 0x0000008300837308 */ /* 0x000fe20000000800 */
[----:B------:R-:W-:-:S03]  /*6a90*/  FADD.FTZ R108, R108, R109 ;  /* 0x0000006d6c6c7221 */ /* 0x000fc60000010000 */
[----:B------:R-:W-:Y:S01]  /*6aa0*/  HMMA.16816.F32.BF16 R84, R4, R14, R84 ;  /* 0x0000000e0454723c */ /* 0x000fe20000041854 */
[----:B------:R-:W2:Y:S01]  /*6ab0*/  LDSM.16.MT88.4 R12, [R156+0xa800] ;  /* 0x00a800009c0c783b */ /* 0x000ea20000004200 */
[----:B------:R-:W-:Y:S02]  /*6ac0*/  FADD.FTZ R107, R107, R108 ;  /* 0x0000006c6b6b7221 */ /* 0x000fe40000010000 */
[----:B------:R-:W1:Y:S02]  /*6ad0*/  MUFU.EX2 R136, R136 ;  /* 0x0000008800887308 */ /* 0x000e640000000800 */
[----:B------:R-:W-:Y:S01]  /*6ae0*/  FADD.FTZ R106, R106, R107 ;  /* 0x0000006b6a6a7221 */ /* 0x000fe20000010000 */
[C---:B---3--:R-:W-:Y:S02]  /*6af0*/  F2FP.BF16.PACK_AB R4, R122.reuse, R3 ;  /* 0x000000037a04723e */ /* 0x048fe400000010ff */
[----:B----4-:R-:W-:Y:S01]  /*6b00*/  F2FP.BF16.PACK_AB R5, R133, R124 ;  /* 0x0000007c8505723e */ /* 0x010fe200000010ff */
[----:B------:R-:W-:Y:S01]  /*6b10*/  FADD.FTZ R3, R3, R106 ;  /* 0x0000006a03037221 */ /* 0x000fe20000010000 */
[----:B------:R-:W-:Y:S01]  /*6b20*/  F2FP.BF16.PACK_AB R6, R123, R120 ;  /* 0x000000787b06723e */ /* 0x000fe200000010ff */
[----:B------:R-:W-:Y:S01]  /*6b30*/  MUFU.EX2 R125, R125 ;  /* 0x0000007d007d7308 */ /* 0x000fe20000000800 */
[----:B------:R-:W-:Y:S01]  /*6b40*/  F2FP.BF16.PACK_AB R7, R135, R126 ;  /* 0x0000007e8707723e */ /* 0x000fe200000010ff */
[----:B------:R-:W-:-:S04]  /*6b50*/  FADD.FTZ R3, R122, R3 ;  /* 0x000000037a037221 */ /* 0x000fc80000010000 */
[----:B------:R-:W-:Y:S01]  /*6b60*/  FADD.FTZ R120, R120, R3 ;  /* 0x0000000378787221 */ /* 0x000fe20000010000 */
[----:B------:R-:W-:Y:S01]  /*6b70*/  MOV R3, R110 ;  /* 0x0000006e00037202 */ /* 0x000fe20000000f00 */
[----:B-----5:R-:W-:Y:S01]  /*6b80*/  HMMA.16816.F32.BF16 R56, R4, R16, R56 ;  /* 0x000000100438723c */ /* 0x020fe20000041838 */
[----:B------:R-:W-:Y:S01]  /*6b90*/  MUFU.EX2 R118, R118 ;  /* 0x0000007600767308 */ /* 0x000fe20000000800 */
[----:B------:R-:W-:-:S06]  /*6ba0*/  FADD.FTZ R123, R123, R120 ;  /* 0x000000787b7b7221 */ /* 0x000fcc0000010000 */
[C---:B------:R-:W-:Y:S01]  /*6bb0*/  HMMA.16816.F32.BF16 R60, R4.reuse, R18, R60 ;  /* 0x00000012043c723c */ /* 0x040fe2000004183c */
[----:B------:R-:W3:Y:S01]  /*6bc0*/  LDSM.16.MT88.4 R16, [R152+0xa800] ;  /* 0x00a800009810783b */ /* 0x000ee20000004200 */
[----:B------:R-:W-:Y:S06]  /*6bd0*/  MUFU.EX2 R119, R119 ;  /* 0x0000007700777308 */ /* 0x000fec0000000800 */
[C---:B-1----:R-:W-:Y:S02]  /*6be0*/  HMMA.16816.F32.BF16 R40, R4.reuse, R8, R40 ;  /* 0x000000080428723c */ /* 0x042fe40000041828 */
[----:B------:R-:W1:Y:S06]  /*6bf0*/  MUFU.EX2 R138, R138 ;  /* 0x0000008a008a7308 */ /* 0x000e6c0000000800 */
        /* <DEDUP_REMOVED lines=16> */
[C---:B------:R-:W-:Y:S01]  /*6d00*/  HMMA.16816.F32.BF16 R36, R4.reuse, R26, R36 ;  /* 0x0000001a0424723c */ /* 0x040fe20000041824 */
[----:B------:R-:W1:Y:S07]  /*6d10*/  LDSM.16.MT88.4 R24, [R154+0x9000] ;  /* 0x009000009a18783b */ /* 0x000e6e0000004200 */
[----:B------:R-:W-:Y:S01]  /*6d20*/  HMMA.16816.F32.BF16 R80, R4, R34, R80 ;  /* 0x000000220450723c */ /* 0x000fe20000041850 */
[----:B------:R-:W1:Y:S06]  /*6d30*/  LDSM.16.MT88.4 R32, [R152+0xb000] ;  /* 0x00b000009820783b */ /* 0x000e6c0000004200 */
[----:B------:R-:W-:Y:S01]  /*6d40*/  F2FP.BF16.PACK_AB R4, R177, R128 ;  /* 0x00000080b104723e */ /* 0x000fe200000010ff */
[----:B------:R-:W-:Y:S01]  /*6d50*/  FADD.FTZ R128, R128, R123 ;  /* 0x0000007b80807221 */ /* 0x000fe20000010000 */
[----:B------:R-:W-:-:S02]  /*6d60*/  F2FP.BF16.PACK_AB R5, R141, R132 ;  /* 0x000000848d05723e */ /* 0x000fc400000010ff */
[----:B------:R-:W-:Y:S01]  /*6d70*/  F2FP.BF16.PACK_AB R6, R143, R130 ;  /* 0x000000828f06723e */ /* 0x000fe200000010ff */
[----:B------:R-:W-:Y:S01]  /*6d80*/  FADD.FTZ R177, R177, R128 ;  /* 0x00000080b1b17221 */ /* 0x000fe20000010000 */
[----:B------:R-:W-:-:S07]  /*6d90*/  F2FP.BF16.PACK_AB R7, R137, R134 ;  /* 0x000000868907723e */ /* 0x000fce00000010ff */
[C---:B-----5:R-:W-:Y:S08]  /*6da0*/  HMMA.16816.F32.BF16 R48, R4.reuse, R20, R48 ;  /* 0x000000140430723c */ /* 0x060ff00000041830 */
[C---:B------:R-:W-:Y:S01]  /*6db0*/  HMMA.16816.F32.BF16 R52, R4.reuse, R22, R52 ;  /* 0x000000160434723c */ /* 0x040fe20000041834 */
[----:B------:R-:W5:Y:S07]  /*6dc0*/  LDSM.16.MT88.4 R20, [R152+0x9800] ;  /* 0x009800009814783b */ /* 0x000f6e0000004200 */
[C---:B--2---:R-:W-:Y:S08]  /*6dd0*/  HMMA.16816.F32.BF16 R56, R4.reuse, R12, R56 ;  /* 0x0000000c0438723c */ /* 0x044ff00000041838 */
[C---:B------:R-:W-:Y:S01]  /*6de0*/  HMMA.16816.F32.BF16 R60, R4.reuse, R14, R60 ;  /* 0x0000000e043c723c */ /* 0x040fe2000004183c */
[----:B------:R-:W-:Y:S07]  /*6df0*/  LDSM.16.MT88.4 R12, [R156+0xb800] ;  /* 0x00b800009c0c783b */ /* 0x000fee0000004200 */
[C---:B---3--:R-:W-:Y:S08]  /*6e00*/  HMMA.16816.F32.BF16 R72, R4.reuse, R16, R72 ;  /* 0x000000100448723c */ /* 0x048ff00000041848 */
[C---:B------:R-:W-:Y:S01]  /*6e10*/  HMMA.16816.F32.BF16 R92, R4.reuse, R18, R92 ;  /* 0x00000012045c723c */ /* 0x040fe2000004185c */
[----:B------:R-:W2:Y:S07]  /*6e20*/  LDSM.16.MT88.4 R16, [R156+0x9800] ;  /* 0x009800009c10783b */ /* 0x000eae0000004200 */
[C---:B------:R-:W-:Y:S01]  /*6e30*/  HMMA.16816.F32.BF16 R76, R4.reuse, R100, R76 ;  /* 0x00000064044c723c */ /* 0x040fe2000004184c */
[----:B------:R-:W-:Y:S06]  /*6e40*/  MUFU.EX2 R100, R117 ;  /* 0x0000007500647308 */ /* 0x000fec0000000800 */
[----:B------:R-:W-:Y:S01]  /*6e50*/  FFMA.FTZ R101, R115, c[0x0][0x23c], -R116 ;  /* 0x00008f0073657a23 */ /* 0x000fe20000010874 */
[C---:B------:R-:W-:Y:S05]  /*6e60*/  HMMA.16816.F32.BF16 R96, R4.reuse, R28, R96 ;  /* 0x0000001c0460723c */ /* 0x040fea0000041860 */
[----:B------:R-:W3:Y:S03]  /*6e70*/  MUFU.EX2 R101, R101 ;  /* 0x0000006500657308 */ /* 0x000ee60000000800 */
[C---:B------:R-:W-:Y:S01]  /*6e80*/  HMMA.16816.F32.BF16 R36, R4.reuse, R30, R36 ;  /* 0x0000001e0424723c */ /* 0x040fe20000041824 */
[----:B------:R-:W-:Y:S07]  /*6e90*/  LDSM.16.MT88.4 R28, [R154+0x9800] ;  /* 0x009800009a1c783b */ /* 0x000fee0000004200 */
        /* <DEDUP_REMOVED lines=8> */
[----:B------:R-:W-:Y:S07]  /*6f20*/  HMMA.16816.F32.BF16 R84, R4, R34, R84 ;  /* 0x000000220454723c */ /* 0x000fee0000041854 */
[----:B------:R-:W-:-:S02]  /*6f30*/  F2FP.BF16.PACK_AB R4, R136, R131 ;  /* 0x000000838804723e */ /* 0x000fc400000010ff */
[----:B------:R-:W-:Y:S02]  /*6f40*/  F2FP.BF16.PACK_AB R5, R138, R119 ;  /* 0x000000778a05723e */ /* 0x000fe400000010ff */
[----:B------:R-:W-:Y:S02]  /*6f50*/  F2FP.BF16.PACK_AB R6, R118, R125 ;  /* 0x0000007d7606723e */ /* 0x000fe400000010ff */
[----:B---3--:R-:W-:-:S07]  /*6f60*/  F2FP.BF16.PACK_AB R7, R101, R100 ;  /* 0x000000646507723e */ /* 0x008fce00000010ff */
[C---:B-----5:R-:W-:Y:S07]  /*6f70*/  HMMA.16816.F32.BF16 R56, R4.reuse, R20, R56 ;  /* 0x000000140438723c */ /* 0x060fee0000041838 */
[----:B------:R-:W-:Y:S01]  /*6f80*/  FFMA.FTZ R21, R185, R112, R105 ;  /* 0x00000070b9157223 */ /* 0x000fe20000010069 */
[----:B--2---:R-:W-:Y:S03]  /*6f90*/  HMMA.16816.F32.BF16 R96, R4, R16, R96 ;  /* 0x000000100460723c */ /* 0x004fe60000041860 */
[----:B------:R-:W-:-:S04]  /*6fa0*/  FADD.FTZ R21, R104, R21 ;  /* 0x0000001568157221 */ /* 0x000fc80000010000 */
[----:B------:R-:W-:Y:S01]  /*6fb0*/  FADD.FTZ R0, R0, R21 ;  /* 0x0000001500007221 */ /* 0x000fe20000010000 */
[C---:B------:R-:W-:Y:S01]  /*6fc0*/  HMMA.16816.F32.BF16 R36, R4.reuse, R18, R36 ;  /* 0x000000120424723c */ /* 0x040fe20000041824 */
[----:B------:R-:W2:Y:S02]  /*6fd0*/  LDSM.16.MT88.4 R16, [R153+0xb800] ;  /* 0x00b800009910783b */ /* 0x000ea40000004200 */
        /* <DEDUP_REMOVED lines=13> */
[----:B------:R-:W-:Y:S01]  /*70b0*/  FADD.FTZ R132, R132, R135 ;  /* 0x0000008784847221 */ /* 0x000fe20000010000 */
[----:B----4-:R-:W-:Y:S01]  /*70c0*/  HMMA.16816.F32.BF16 R72, R4, R8, R72 ;  /* 0x000000080448723c */ /* 0x010fe20000041848 */
[----:B------:R-:W-:Y:S02]  /*70d0*/  FADD.FTZ R187, R118, R125 ;  /* 0x0000007d76bb7221 */ /* 0x000fe40000010000 */
        /* <DEDUP_REMOVED lines=9> */
[----:B------:R-:W-:Y:S01]  /*7170*/  FADD.FTZ R185, R101, R100 ;  /* 0x0000006465b97221 */ /* 0x000fe20000010000 */
[----:B------:R-:W-:-:S04]  /*7180*/  MOV R100, R111 ;  /* 0x0000006f00647202 */ /* 0x000fc80000000f00 */
[C---:B------:R-:W-:Y:S08]  /*7190*/  HMMA.16816.F32.BF16 R52, R4.reuse, R26, R52 ;  /* 0x0000001a0434723c */ /* 0x040ff00000041834 */
[C---:B------:R-:W-:Y:S08]  /*71a0*/  HMMA.16816.F32.BF16 R60, R4.reuse, R22, R60 ;  /* 0x00000016043c723c */ /* 0x040ff0000004183c */
[C---:B------:R-:W-:Y:S08]  /*71b0*/  HMMA.16816.F32.BF16 R92, R4.reuse, R10, R92 ;  /* 0x0000000a045c723c */ /* 0x040ff0000004185c */
[C---:B--2---:R-:W-:Y:S08]  /*71c0*/  HMMA.16816.F32.BF16 R76, R4.reuse, R16, R76 ;  /* 0x00000010044c723c */ /* 0x044ff0000004184c */
[C---:B------:R-:W-:Y:S08]  /*71d0*/  HMMA.16816.F32.BF16 R80, R4.reuse, R18, R80 ;  /* 0x000000120450723c */ /* 0x040ff00000041850 */
[C---:B---3--:R-:W-:Y:S08]  /*71e0*/  HMMA.16816.F32.BF16 R88, R4.reuse, R12, R88 ;  /* 0x0000000c0458723c */ /* 0x048ff00000041858 */
[----:B------:R-:W-:Y:S08]  /*71f0*/  HMMA.16816.F32.BF16 R84, R4, R14, R84 ;  /* 0x0000000e0454723c */ /* 0x000ff00000041854 */
.L_x_6583:
[----:B------:R-:W-:-:S13]  /*7200*/  ISETP.GE.AND P0, PT, R167, 0x1, PT ;  /* 0x00000001a700780c */ /* 0x000fda0003f06270 */
[----:B------:R-:W-:Y:S05]  /*7210*/  @!P0 BRA `(.L_x_6589) ;  /* 0x000026a000008947 */ /* 0x000fea0003800000 */
[----:B------:R-:W-:Y:S01]  /*7220*/  IMAD.MOV.U32 R179, RZ, RZ, c[0x0][0x1a0] ;  /* 0x00006800ffb37624 */ /* 0x000fe200078e00ff */
[----:B------:R-:W-:Y:S01]  /*7230*/  MOV R178, 0x5 ;  /* 0x0000000500b27802 */ /* 0x000fe20000000f00 */
[C---:B------:R-:W-:Y:S01]  /*7240*/  IMAD.U32 R181, R2.reuse, -0x40, RZ ;  /* 0xffffffc002b57824 */ /* 0x040fe200078e00ff */
[C---:B------:R-:W-:Y:S01]  /*7250*/  SHF.L.U32 R177, R2.reuse, 0x5, RZ ;  /* 0x0000000502b17819 */ /* 0x040fe200000006ff */
[C---:B------:R-:W-:Y:S01]  /*7260*/  IMAD.U32 R183, R179.reuse, -0x40, RZ ;  /* 0xffffffc0b3b77824 */ /* 0x040fe200078e00ff */
[-C--:B------:R-:W-:Y:S01]  /*7270*/  SHF.L.U64.HI R176, R2, R178.reuse, c[0x0][0x19c] ;  /* 0x0000670002b07619 */ /* 0x080fe200000102b2 */
[----:B------:R-:W-:Y:S01]  /*7280*/  IMAD.MOV.U32 R0, RZ, RZ, R3 ;  /* 0x000000ffff007224 */ /* 0x000fe200078e0003 */
[C---:B------:R-:W-:Y:S01]  /*7290*/  SHF.L.U64.HI R178, R179.reuse, R178, c[0x0][0x1a4] ;  /* 0x00006900b3b27619 */ /* 0x040fe200000102b2 */
[----:B------:R-:W-:Y:S01]  /*72a0*/  IMAD.MOV.U32 R101, RZ, RZ, R100 ;  /* 0x000000ffff657224 */ /* 0x000fe200078e0064 */
[----:B------:R-:W-:Y:S02]  /*72b0*/  SHF.L.U32 R179, R179, 0x5, RZ ;  /* 0x00000005b3b37819 */ /* 0x000fe400000006ff */
[----:B------:R-:W-:-:S02]  /*72c0*/  SHF.R.S32.HI R180, RZ, 0x1f, R181 ;  /* 0x0000001fffb47819 */ /* 0x000fc400000114b5 */
[----:B------:R-:W-:Y:S02]  /*72d0*/  SHF.R.S32.HI R182, RZ, 0x1f, R183 ;  /* 0x0000001fffb67819 */ /* 0x000fe400000114b7 */
.L_x_6593:
        /* <DEDUP_REMOVED lines=64> */
.L_x_6590:
[C---:B------:R-:W-:Y:S04]  /*76e0*/  LEA R164, P0, R6.reuse, R164, 0x1 ;  /* 0x000000a406a47211 */ /* 0x040fe800078008ff */
        /* <DEDUP_REMOVED lines=11> */
[----:B------:R-:W-:Y:S02]  /*77a0*/  IADD3 R188, P0, R2, R179, RZ ;  /* 0x000000b302bc7210 */ /* 0x000fe40007f1e0ff */
[----:B------:R1:W-:Y:S03]  /*77b0*/  LDGSTS.E.BYPASS.LTC128B.128 [R169+0xa800], [R102.64+0x80] ;  /* 0x0a80008066a97fae */ /* 0x0003e6000b901d46 */
[----:B------:R-:W-:Y:S01]  /*77c0*/  IMAD.X R189, R3, 0x1, R178, P0 ;  /* 0x0000000103bd7824 */ /* 0x000fe200000e06b2 */
[----:B------:R1:W-:Y:S01]  /*77d0*/  LDGSTS.E.BYPASS.LTC128B.128 [R169+0x9000], [R2.64] ;  /* 0x0900000002a97fae */ /* 0x0003e2000b901d46 */
[----:B------:R-:W-:Y:S03]  /*77e0*/  ISETP.GE.AND P0, PT, R167, 0x2, PT ;  /* 0x00000002a700780c */ /* 0x000fe60003f06270 */
[----:B------:R1:W-:Y:S04]  /*77f0*/  LDGSTS.E.BYPASS.LTC128B.128 [R169+0xb000], [R2.64+0x80] ;  /* 0x0b00008002a97fae */ /* 0x0003e8000b901d46 */
[----:B------:R1:W-:Y:S04]  /*7800*/  LDGSTS.E.BYPASS.LTC128B.128 [R169+0x9800], [R188.64] ;  /* 0x09800000bca97fae */ /* 0x0003e8000b901d46 */
[----:B------:R1:W-:Y:S04]  /*7810*/  LDGSTS.E.BYPASS.LTC128B.128 [R169+0xb800], [R188.64+0x80] ;  /* 0x0b800080bca97fae */ /* 0x0003e8000b901d46 */
[----:B------:R-:W-:Y:S04]  /*7820*/  LDSM.16.M88.4 R104, [R162] ;  /* 0x00000000a268783b */ /* 0x000fe80000000200 */
[----:B------:R-:W2:Y:S04]  /*7830*/  LDSM.16.M88.4 R108, [R161+0x4000] ;  /* 0x00400000a16c783b */ /* 0x000ea80000000200 */
[----:B------:R-:W3:Y:S04]  /*7840*/  LDSM.16.M88.4 R112, [R161+0x4800] ;  /* 0x00480000a170783b */ /* 0x000ee80000000200 */
[----:B------:R-:W4:Y:S04]  /*7850*/  LDSM.16.M88.4 R116, [R161+0x5000] ;  /* 0x00500000a174783b */ /* 0x000f280000000200 */
[----:B------:R-:W0:Y:S04]  /*7860*/  LDGDEPBAR ;  /* 0x00000000000079af */ /* 0x000e280000000000 */
[----:B------:R-:W5:Y:S04]  /*7870*/  LDSM.16.M88.4 R120, [R161+0x5800] ;  /* 0x00580000a178783b */ /* 0x000f680000000200 */
[----:B------:R-:W-:Y:S04]  /*7880*/  LDSM.16.M88.4 R124, [R160] ;  /* 0x00000000a07c783b */ /* 0x000fe80000000200 */
[----:B------:R-:W1:Y:S04]  /*7890*/  LDSM.16.M88.4 R128, [R159] ;  /* 0x000000009f80783b */ /* 0x000e680000000200 */
[----:B------:R-:W1:Y:S04]  /*78a0*/  LDSM.16.M88.4 R132, [R151] ;  /* 0x000000009784783b */ /* 0x000e680000000200 */
[----:B------:R-:W1:Y:S04]  /*78b0*/  LDSM.16.M88.4 R136, [R150] ;  /* 0x000000009688783b */ /* 0x000e680000000200 */
[----:B------:R-:W1:Y:S01]  /*78c0*/  LDSM.16.M88.4 R140, [R149] ;  /* 0x00000000958c783b */ /* 0x000e620000000200 */
[C---:B--2---:R-:W-:Y:S08]  /*78d0*/  HMMA.16816.F32.BF16 R4, R104.reuse, R108, RZ ;  /* 0x0000006c6804723c */ /* 0x044ff000000418ff */
[C---:B------:R-:W-:Y:S01]  /*78e0*/  HMMA.16816.F32.BF16 R8, R104.reuse, R110, RZ ;  /* 0x0000006e6808723c */ /* 0x040fe200000418ff */
[----:B------:R-:W-:Y:S07]  /*78f0*/  LDSM.16.M88.4 R108, [R158] ;  /* 0x000000009e6c783b */ /* 0x000fee0000000200 */
[C---:B---3--:R-:W-:Y:S08]  /*7900*/  HMMA.16816.F32.BF16 R12, R104.reuse, R112, RZ ;  /* 0x00000070680c723c */ /* 0x048ff000000418ff */
[C---:B------:R-:W-:Y:S01]  /*7910*/  HMMA.16816.F32.BF16 R16, R104.reuse, R114, RZ ;  /* 0x000000726810723c */ /* 0x040fe200000418ff */
[----:B------:R-:W2:Y:S07]  /*7920*/  LDSM.16.M88.4 R112, [R155+0x4000] ;  /* 0x004000009b70783b */ /* 0x000eae0000000200 */
[C---:B----4-:R-:W-:Y:S08]  /*7930*/  HMMA.16816.F32.BF16 R20, R104.reuse, R116, RZ ;  /* 0x000000746814723c */ /* 0x050ff000000418ff */
[C---:B------:R-:W-:Y:S01]  /*7940*/  HMMA.16816.F32.BF16 R24, R104.reuse, R118, RZ ;  /* 0x000000766818723c */ /* 0x040fe200000418ff */
[----:B------:R-:W3:Y:S07]  /*7950*/  LDSM.16.M88.4 R116, [R155+0x4800] ;  /* 0x004800009b74783b */ /* 0x000eee0000000200 */
[C---:B-----5:R-:W-:Y:S08]  /*7960*/  HMMA.16816.F32.BF16 R28, R104.reuse, R120, RZ ;  /* 0x00000078681c723c */ /* 0x060ff000000418ff */
[----:B------:R-:W-:Y:S01]  /*7970*/  HMMA.16816.F32.BF16 R32, R104, R122, RZ ;  /* 0x0000007a6820723c */ /* 0x000fe200000418ff */
[----:B------:R-:W4:Y:S04]  /*7980*/  LDSM.16.M88.4 R104, [R155+0x5000] ;  /* 0x005000009b68783b */ /* 0x000f280000000200 */
[----:B------:R-:W5:Y:S03]  /*7990*/  LDSM.16.M88.4 R120, [R155+0x5800] ;  /* 0x005800009b78783b */ /* 0x000f660000000200 */
[C---:B-1----:R-:W-:Y:S08]  /*79a0*/  HMMA.16816.F32.BF16 R4, R124.reuse, R128, R4 ;  /* 0x000000807c04723c */ /* 0x042ff00000041804 */
[C---:B------:R-:W-:Y:S01]  /*79b0*/  HMMA.16816.F32.BF16 R8, R124.reuse, R130, R8 ;  /* 0x000000827c08723c */ /* 0x040fe20000041808 */
[----:B------:R-:W-:Y:S07]  /*79c0*/  LDSM.16.M88.4 R128, [R157] ;  /* 0x000000009d80783b */ /* 0x000fee0000000200 */
[C---:B------:R-:W-:Y:S08]  /*79d0*/  HMMA.16816.F32.BF16 R12, R124.reuse, R132, R12 ;  /* 0x000000847c0c723c */ /* 0x040ff0000004180c */
[C---:B------:R-:W-:Y:S01]  /*79e0*/  HMMA.16816.F32.BF16 R16, R124.reuse, R134, R16 ;  /* 0x000000867c10723c */ /* 0x040fe20000041810 */
[----:B------:R-:W1:Y:S07]  /*79f0*/  LDSM.16.M88.4 R132, [R148] ;  /* 0x000000009484783b */ /* 0x000e6e0000000200 */
[C---:B------:R-:W-:Y:S08]  /*7a00*/  HMMA.16816.F32.BF16 R20, R124.reuse, R136, R20 ;  /* 0x000000887c14723c */ /* 0x040ff00000041814 */
[C---:B------:R-:W-:Y:S01]  /*7a10*/  HMMA.16816.F32.BF16 R24, R124.reuse, R138, R24 ;  /* 0x0000008a7c18723c */ /* 0x040fe20000041818 */
[----:B------:R-:W1:Y:S07]  /*7a20*/  LDSM.16.M88.4 R136, [R148+0x800] ;  /* 0x000800009488783b */ /* 0x000e6e0000000200 */
[C---:B------:R-:W-:Y:S08]  /*7a30*/  HMMA.16816.F32.BF16 R28, R124.reuse, R140, R28 ;  /* 0x0000008c7c1c723c */ /* 0x040ff0000004181c */
[----:B------:R-:W-:Y:S01]  /*7a40*/  HMMA.16816.F32.BF16 R32, R124, R142, R32 ;  /* 0x0000008e7c20723c */ /* 0x000fe20000041820 */
[----:B------:R-:W1:Y:S04]  /*7a50*/  LDSM.16.M88.4 R124, [R148+0x1000] ;  /* 0x00100000947c783b */ /* 0x000e680000000200 */
[----:B------:R-:W1:Y:S03]  /*7a60*/  LDSM.16.M88.4 R140, [R148+0x1800] ;  /* 0x00180000948c783b */ /* 0x000e660000000200 */
        /* <DEDUP_REMOVED lines=9> */
[C---:B-----5:R-:W-:Y:S08]  /*7b00*/  HMMA.16816.F32.BF16 R28, R108.reuse, R120, R28 ;  /* 0x000000786c1c723c */ /* 0x060ff0000004181c */
[----:B------:R-:W-:Y:S01]  /*7b10*/  HMMA.16816.F32.BF16 R32, R108, R122, R32 ;  /* 0x0000007a6c20723c */ /* 0x000fe20000041820 */
[----:B------:R-:W3:Y:S04]  /*7b20*/  LDSM.16.M88.4 R108, [R161+0x7000] ;  /* 0x00700000a16c783b */ /* 0x000ee80000000200 */
[----:B------:R-:W4:Y:S03]  /*7b30*/  LDSM.16.M88.4 R120, [R161+0x7800] ;  /* 0x00780000a178783b */ /* 0x000f260000000200 */
        /* <DEDUP_REMOVED lines=8> */
[----:B------:R-:W1:Y:S07]  /*7bc0*/  LDSM.16.M88.4 R124, [R160+0x2000] ;  /* 0x00200000a07c783b */ /* 0x000e6e0000000200 */
[C---:B------:R-:W-:Y:S08]  /*7bd0*/  HMMA.16816.F32.BF16 R28, R128.reuse, R140, R28 ;  /* 0x0000008c801c723c */ /* 0x040ff0000004181c */
[----:B------:R-:W-:Y:S01]  /*7be0*/  HMMA.16816.F32.BF16 R32, R128, R142, R32 ;  /* 0x0000008e8020723c */ /* 0x000fe20000041820 */
[----:B------:R-:W5:Y:S04]  /*7bf0*/  LDSM.16.M88.4 R128, [R145] ;  /* 0x000000009180783b */ /* 0x000f680000000200 */
[----:B------:R-:W1:Y:S03]  /*7c00*/  LDSM.16.M88.4 R140, [R144] ;  /* 0x00000000908c783b */ /* 0x000e660000000200 */
        /* <DEDUP_REMOVED lines=19> */
[C---:B-----5:R-:W-:Y:S08]  /*7d40*/  HMMA.16816.F32.BF16 R20, R124.reuse, R128, R20 ;  /* 0x000000807c14723c */ /* 0x060ff00000041814 */
[C---:B------:R-:W-:Y:S01]  /*7d50*/  HMMA.16816.F32.BF16 R24, R124.reuse, R130, R24 ;  /* 0x000000827c18723c */ /* 0x040fe20000041818 */
[----:B------:R-:W1:Y:S07]  /*7d60*/  LDSM.16.M88.4 R128, [R157+0x2000] ;  /* 0x002000009d80783b */ /* 0x000e6e0000000200 */
[C---:B------:R-:W-:Y:S08]  /*7d70*/  HMMA.16816.F32.BF16 R28, R124.reuse, R140, R28 ;  /* 0x0000008c7c1c723c */ /* 0x040ff0000004181c */
[----:B------:R-:W-:Y:S01]  /*7d80*/  HMMA.16816.F32.BF16 R32, R124, R142, R32 ;  /* 0x0000008e7c20723c */ /* 0x000fe20000041820 */
[----:B------:R-:W5:Y:S04]  /*7d90*/  LDSM.16.M88.4 R124, [R148+0x3000] ;  /* 0x00300000947c783b */ /* 0x000f680000000200 */
[----:B------:R-:W1:Y:S03]  /*7da0*/  LDSM.16.M88.4 R140, [R148+0x3800] ;  /* 0x00380000948c783b */ /* 0x000e660000000200 */
[C---:B--2---:R-:W-:Y:S01]  /*7db0*/  HMMA.16816.F32.BF16 R4, R108.reuse, R112, R4 ;  /* 0x000000706c04723c */ /* 0x044fe20000041804 */
[----:B------:R-:W-:Y:S04]  /*7dc0*/  DEPBAR.LE SB0, 0x0 ;  /* 0x000080000000791a */ /* 0x000fe80000000000 */
[----:B------:R-:W-:Y:S03]  /*7dd0*/  BAR.SYNC.DEFER_BLOCKING 0x0 ;  /* 0x0000000000007b1d */ /* 0x000fe60000010000 */
[C---:B------:R-:W-:Y:S08]  /*7de0*/  HMMA.16816.F32.BF16 R8, R108.reuse, R114, R8 ;  /* 0x000000726c08723c */ /* 0x040ff00000041808 */
[C---:B------:R-:W-:Y:S08]  /*7df0*/  HMMA.16816.F32.BF16 R12, R108.reuse, R116, R12 ;  /* 0x000000746c0c723c */ /* 0x040ff0000004180c */
[C---:B------:R-:W-:Y:S08]  /*7e00*/  HMMA.16816.F32.BF16 R16, R108.reuse, R118, R16 ;  /* 0x000000766c10723c */ /* 0x040ff00000041810 */
[C---:B---3--:R-:W-:Y:S08]  /*7e10*/  HMMA.16816.F32.BF16 R20, R108.reuse, R104, R20 ;  /* 0x000000686c14723c */ /* 0x048ff00000041814 */
[C---:B------:R-:W-:Y:S08]  /*7e20*/  HMMA.16816.F32.BF16 R24, R108.reuse, R106, R24 ;  /* 0x0000006a6c18723c */ /* 0x040ff00000041818 */
[C---:B----4-:R-:W-:Y:S08]  /*7e30*/  HMMA.16816.F32.BF16 R28, R108.reuse, R120, R28 ;  /* 0x000000786c1c723c */ /* 0x050ff0000004181c */
[----:B------:R-:W-:Y:S08]  /*7e40*/  HMMA.16816.F32.BF16 R32, R108, R122, R32 ;  /* 0x0000007a6c20723c */ /* 0x000ff00000041820 */
[C---:B-1----:R-:W-:Y:S08]  /*7e50*/  HMMA.16816.F32.BF16 R4, R128.reuse, R132, R4 ;  /* 0x000000848004723c */ /* 0x042ff00000041804 */
[C---:B------:R-:W-:Y:S08]  /*7e60*/  HMMA.16816.F32.BF16 R8, R128.reuse, R134, R8 ;  /* 0x000000868008723c */ /* 0x040ff00000041808 */
[C---:B------:R-:W-:Y:S08]  /*7e70*/  HMMA.16816.F32.BF16 R12, R128.reuse, R136, R12 ;  /* 0x00000088800c723c */ /* 0x040ff0000004180c */
[C---:B------:R-:W-:Y:S08]  /*7e80*/  HMMA.16816.F32.BF16 R16, R128.reuse, R138, R16 ;  /* 0x0000008a8010723c */ /* 0x040ff00000041810 */
[C---:B-----5:R-:W-:Y:S08]  /*7e90*/  HMMA.16816.F32.BF16 R20, R128.reuse, R124, R20 ;  /* 0x0000007c8014723c */ /* 0x060ff00000041814 */
[C---:B------:R-:W-:Y:S08]  /*7ea0*/  HMMA.16816.F32.BF16 R24, R128.reuse, R126, R24 ;  /* 0x0000007e8018723c */ /* 0x040ff00000041818 */
[C---:B------:R-:W-:Y:S08]  /*7eb0*/  HMMA.16816.F32.BF16 R28, R128.reuse, R140, R28 ;  /* 0x0000008c801c723c */ /* 0x040ff0000004181c */
[----:B------:R-:W-:Y:S01]  /*7ec0*/  HMMA.16816.F32.BF16 R32, R128, R142, R32 ;  /* 0x0000008e8020723c */ /* 0x000fe20000041820 */
[----:B------:R-:W-:Y:S03]  /*7ed0*/  @!UPT UIADD3 URZ, URZ, URZ, URZ ;  /* 0x0000003f3f3ff290 */ /* 0x000fe6000fffe03f */
[----:B------:R-:W-:-:S11]  /*7ee0*/  @!P0 BRA `(.L_x_6591) ;  /* 0x0000053000008947 */ /* 0x000fd60003800000 */
[----:B------:R-:W-:Y:S02]  /*7ef0*/  MOV R104, R181 ;  /* 0x000000b500687202 */ /* 0x000fe40000000f00 */
[----:B------:R-:W-:Y:S01]  /*7f00*/  MOV R3, R180 ;  /* 0x000000b400037202 */ /* 0x000fe20000000f00 */
        /* <DEDUP_REMOVED lines=61> */
.L_x_6592:
        /* <DEDUP_REMOVED lines=15> */
[----:B------:R1:W-:Y:S04]  /*83d0*/  LDGSTS.E.BYPASS.LTC128B.128 [R169+0x5000], [R2.64] ;  /* 0x0500000002a97fae */ /* 0x0003e8000b901d46 */
[----:B------:R1:W-:Y:S04]  /*83e0*/  LDGSTS.E.BYPASS.LTC128B.128 [R169+0x7000], [R2.64+0x80] ;  /* 0x0700008002a97fae */ /* 0x0003e8000b901d46 */
[----:B------:R1:W-:Y:S04]  /*83f0*/  LDGSTS.E.BYPASS.LTC128B.128 [R169+0x5800], [R104.64] ;  /* 0x0580000068a97fae */ /* 0x0003e8000b901d46 */
[----:B------:R1:W-:Y:S04]  /*8400*/  LDGSTS.E.BYPASS.LTC128B.128 [R169+0x7800], [R104.64+0x80] ;  /* 0x0780008068a97fae */ /* 0x0003e8000b901d46 */
[----:B------:R-:W0:Y:S02]  /*8410*/  LDGDEPBAR ;  /* 0x00000000000079af */ /* 0x000e240000000000 */
.L_x_6591:
        /* <DEDUP_REMOVED lines=90> */
[----:B------:R-:W-:Y:S01]  /*89c0*/  LDSM.16.MT88.4 R24, [R154+0x9000] ;  /* 0x009000009a18783b */ /* 0x000fe20000004200 */
[----:B------:R-:W-:Y:S01]  /*89d0*/  MUFU.EX2 R102, R102 ;  /* 0x0000006600667308 */ /* 0x000fe20000000800 */
[--C-:B------:R-:W-:Y:S02]  /*89e0*/  FFMA.FTZ R133, R28, c[0x0][0x23c], -R122.reuse ;  /* 0x00008f001c857a23 */ /* 0x100fe4000001087a */
[--C-:B------:R-:W-:Y:S02]  /*89f0*/  FFMA.FTZ R134, R29, c[0x0][0x23c], -R122.reuse ;  /* 0x00008f001d867a23 */ /* 0x100fe4000001087a */
[--C-:B------:R-:W-:Y:S02]  /*8a00*/  FFMA.FTZ R135, R30, c[0x0][0x23c], -R119.reuse ;  /* 0x00008f001e877a23 */ /* 0x100fe40000010877 */
[--C-:B------:R-:W-:Y:S02]  /*8a10*/  FFMA.FTZ R136, R31, c[0x0][0x23c], -R119.reuse ;  /* 0x00008f001f887a23 */ /* 0x100fe40000010877 */
[----:B------:R-:W-:Y:S01]  /*8a20*/  LDSM.16.MT88.4 R28, [R153+0xb000] ;  /* 0x00b00000991c783b */ /* 0x000fe20000004200 */
[----:B------:R-:W2:Y:S01]  /*8a30*/  MUFU.EX2 R103, R103 ;  /* 0x0000006700677308 */ /* 0x000ea20000000800 */
[--C-:B------:R-:W-:Y:S02]  /*8a40*/  FFMA.FTZ R137, R32, c[0x0][0x23c], -R122.reuse ;  /* 0x00008f0020897a23 */ /* 0x100fe4000001087a */
[--C-:B------:R-:W-:Y:S01]  /*8a50*/  FFMA.FTZ R138, R34, c[0x0][0x23c], -R119.reuse ;  /* 0x00008f00228a7a23 */ /* 0x100fe20000010877 */
        /* <DEDUP_REMOVED lines=29> */
[C---:B------:R-:W-:Y:S01]  /*8c30*/  FMUL.FTZ R70, R0.reuse, R70 ;  /* 0x0000004600467220 */ /* 0x040fe20000410000 */
[----:B------:R-:W-:Y:S01]  /*8c40*/  MUFU.EX2 R131, R131 ;  /* 0x0000008300837308 */ /* 0x000fe20000000800 */
[C---:B-1----:R-:W-:Y:S05]  /*8c50*/  HMMA.16816.F32.BF16 R8, R96.reuse, R104, R8 ;  /* 0x000000686008723c */ /* 0x042fea0000041808 */
[----:B------:R-:W-:Y:S02]  /*8c60*/  FMUL.FTZ R71, R0, R71 ;  /* 0x0000004700477220 */ /* 0x000fe40000410000 */
[--C-:B------:R-:W-:Y:S01]  /*8c70*/  FFMA.FTZ R120, R12, c[0x0][0x23c], -R122.reuse ;  /* 0x00008f000c787a23 */ /* 0x100fe2000001087a */
[C---:B------:R-:W-:Y:S01]  /*8c80*/  HMMA.16816.F32.BF16 R36, R96.reuse, R106, R36 ;  /* 0x0000006a6024723c */ /* 0x040fe20000041824 */
[----:B------:R-:W1:Y:S01]  /*8c90*/  LDSM.16.MT88.4 R104, [R152+0x8000] ;  /* 0x008000009868783b */ /* 0x000e620000004200 */
[----:B------:R-:W-:Y:S02]  /*8ca0*/  MUFU.EX2 R132, R132 ;  /* 0x0000008400847308 */ /* 0x000fe40000000800 */
[C---:B------:R-:W-:Y:S02]  /*8cb0*/  FMUL.FTZ R12, R2.reuse, R92 ;  /* 0x0000005c020c7220 */ /* 0x040fe40000410000 */
[--C-:B------:R-:W-:Y:S02]  /*8cc0*/  FFMA.FTZ R121, R13, c[0x0][0x23c], -R122.reuse ;  /* 0x00008f000d797a23 */ /* 0x100fe4000001087a */
[C---:B------:R-:W-:Y:S04]  /*8cd0*/  HMMA.16816.F32.BF16 R40, R96.reuse, R108, R40 ;  /* 0x0000006c6028723c */ /* 0x040fe80000041828 */
[----:B------:R-:W-:Y:S01]  /*8ce0*/  FMUL.FTZ R13, R2, R93 ;  /* 0x0000005d020d7220 */ /* 0x000fe20000410000 */
[----:B------:R-:W-:Y:S01]  /*8cf0*/  MUFU.EX2 R120, R120 ;  /* 0x0000007800787308 */ /* 0x000fe20000000800 */
[--C-:B------:R-:W-:Y:S02]  /*8d00*/  FFMA.FTZ R123, R14, c[0x0][0x23c], -R119.reuse ;  /* 0x00008f000e7b7a23 */ /* 0x100fe40000010877 */
[C---:B------:R-:W-:Y:S01]  /*8d10*/  HMMA.16816.F32.BF16 R44, R96.reuse, R110, R44 ;  /* 0x0000006e602c723c */ /* 0x040fe2000004182c */
[----:B------:R-:W2:Y:S03]  /*8d20*/  LDSM.16.MT88.4 R108, [R156+0xa000] ;  /* 0x00a000009c6c783b */ /* 0x000ea60000004200 */
[C---:B------:R-:W-:Y:S02]  /*8d30*/  FMUL.FTZ R14, R0.reuse, R94 ;  /* 0x0000005e000e7220 */ /* 0x040fe40000410000 */
[--C-:B------:R-:W-:Y:S01]  /*8d40*/  FFMA.FTZ R124, R15, c[0x0][0x23c], -R119.reuse ;  /* 0x00008f000f7c7a23 */ /* 0x100fe20000010877 */
[----:B------:R-:W3:Y:S01]  /*8d50*/  MUFU.EX2 R121, R121 ;  /* 0x0000007900797308 */ /* 0x000ee20000000800 */
[C---:B------:R-:W-:Y:S04]  /*8d60*/  HMMA.16816.F32.BF16 R48, R96.reuse, R112, R48 ;  /* 0x000000706030723c */ /* 0x040fe80000041830 */
[----:B------:R-:W-:Y:S02]  /*8d70*/  FMUL.FTZ R15, R0, R95 ;  /* 0x0000005f000f7220 */ /* 0x000fe40000410000 */
[----:B------:R-:W-:Y:S01]  /*8d80*/  LDSM.16.MT88.4 R92, [R152+0xa000] ;  /* 0x00a00000985c783b */ /* 0x000fe20000004200 */
[C---:B------:R-:W-:Y:S01]  /*8d90*/  FMUL.FTZ R72, R2.reuse, R72 ;  /* 0x0000004802487220 */ /* 0x040fe20000410000 */
[C---:B------:R-:W-:Y:S01]  /*8da0*/  HMMA.16816.F32.BF16 R52, R96.reuse, R114, R52 ;  /* 0x000000726034723c */ /* 0x040fe20000041834 */
[----:B------:R-:W-:Y:S03]  /*8db0*/  MUFU.EX2 R123, R123 ;  /* 0x0000007b007b7308 */ /* 0x000fe60000000800 */
[----:B------:R-:W-:Y:S02]  /*8dc0*/  FMUL.FTZ R73, R2, R73 ;  /* 0x0000004902497220 */ /* 0x000fe40000410000 */
[----:B------:R-:W4:Y:S01]  /*8dd0*/  LDSM.16.MT88.4 R112, [R154+0xa000] ;  /* 0x00a000009a70783b */ /* 0x000f220000004200 */
[C---:B------:R-:W-:Y:S01]  /*8de0*/  FMUL.FTZ R74, R0.reuse, R74 ;  /* 0x0000004a004a7220 */ /* 0x040fe20000410000 */
[C---:B-1----:R-:W-:Y:S03]  /*8df0*/  HMMA.16816.F32.BF16 R56, R96.reuse, R104, R56 ;  /* 0x000000686038723c */ /* 0x042fe60000041838 */
[----:B------:R-:W1:Y:S01]  /*8e00*/  MUFU.EX2 R124, R124 ;  /* 0x0000007c007c7308 */ /* 0x000e620000000800 */
[----:B------:R-:W-:Y:S02]  /*8e10*/  FMUL.FTZ R75, R0, R75 ;  /* 0x0000004b004b7220 */ /* 0x000fe40000410000 */
[C---:B------:R-:W-:Y:S02]  /*8e20*/  FMUL.FTZ R76, R2.reuse, R76 ;  /* 0x0000004c024c7220 */ /* 0x040fe40000410000 */
[----:B------:R-:W-:Y:S01]  /*8e30*/  FMUL.FTZ R77, R2, R77 ;  /* 0x0000004d024d7220 */ /* 0x000fe20000410000 */
[C---:B------:R-:W-:Y:S01]  /*8e40*/  HMMA.16816.F32.BF16 R60, R96.reuse, R106, R60 ;  /* 0x0000006a603c723c */ /* 0x040fe2000004183c */
[----:B------:R-:W5:Y:S02]  /*8e50*/  LDSM.16.MT88.4 R104, [R153+0xa000] ;  /* 0x00a000009968783b */ /* 0x000f640000004200 */
[C---:B------:R-:W-:Y:S01]  /*8e60*/  FMUL.FTZ R78, R0.reuse, R78 ;  /* 0x0000004e004e7220 */ /* 0x040fe20000410000 */
[----:B------:R-:W-:Y:S01]  /*8e70*/  MUFU.EX2 R133, R133 ;  /* 0x0000008500857308 */ /* 0x000fe20000000800 */
[----:B------:R-:W-:Y:S03]  /*8e80*/  FMUL.FTZ R79, R0, R79 ;  /* 0x0000004f004f7220 */ /* 0x000fe60000410000 */
[C---:B--2---:R-:W-:Y:S04]  /*8e90*/  HMMA.16816.F32.BF16 R64, R96.reuse, R108, R64 ;  /* 0x0000006c6040723c */ /* 0x044fe80000041840 */
[--C-:B------:R-:W-:Y:S02]  /*8ea0*/  FFMA.FTZ R125, R16, c[0x0][0x23c], -R122.reuse ;  /* 0x00008f00107d7a23 */ /* 0x100fe4000001087a */
[----:B------:R-:W-:Y:S01]  /*8eb0*/  FFMA.FTZ R126, R17, c[0x0][0x23c], -R122 ;  /* 0x00008f00117e7a23 */ /* 0x000fe2000001087a */
[----:B------:R-:W-:Y:S01]  /*8ec0*/  MUFU.EX2 R134, R134 ;  /* 0x0000008600867308 */ /* 0x000fe20000000800 */
[C---:B------:R-:W-:Y:S01]  /*8ed0*/  HMMA.16816.F32.BF16 R68, R96.reuse, R110, R68 ;  /* 0x0000006e6044723c */ /* 0x040fe20000041844 */
[----:B------:R-:W2:Y:S03]  /*8ee0*/  LDSM.16.MT88.4 R108, [R156+0x8800] ;  /* 0x008800009c6c783b */ /* 0x000ea60000004200 */
[--C-:B------:R-:W-:Y:S02]  /*8ef0*/  FFMA.FTZ R127, R18, c[0x0][0x23c], -R119.reuse ;  /* 0x00008f00127f7a23 */ /* 0x100fe40000010877 */
[----:B------:R-:W-:Y:S02]  /*8f00*/  FFMA.FTZ R128, R19, c[0x0][0x23c], -R119 ;  /* 0x00008f0013807a23 */ /* 0x000fe40000010877 */
[C---:B------:R-:W-:Y:S01]  /*8f10*/  FMUL.FTZ R80, R2.reuse, R80 ;  /* 0x0000005002507220 */ /* 0x040fe20000410000 */
[----:B------:R-:W-:Y:S03]  /*8f20*/  MUFU.EX2 R125, R125 ;  /* 0x0000007d007d7308 */ /* 0x000fe60000000800 */
[----:B------:R-:W-:Y:S01]  /*8f30*/  FMUL.FTZ R81, R2, R81 ;  /* 0x0000005102517220 */ /* 0x000fe20000410000 */
[C---:B----4-:R-:W-:Y:S03]  /*8f40*/  HMMA.16816.F32.BF16 R72, R96.reuse, R112, R72 ;  /* 0x000000706048723c */ /* 0x050fe60000041848 */
[C---:B------:R-:W-:Y:S02]  /*8f50*/  FMUL.FTZ R82, R0.reuse, R82 ;  /* 0x0000005200527220 */ /* 0x040fe40000410000 */
[----:B------:R-:W-:Y:S01]  /*8f60*/  FMUL.FTZ R83, R0, R83 ;  /* 0x0000005300537220 */ /* 0x000fe20000410000 */
[----:B------:R-:W4:Y:S01]  /*8f70*/  MUFU.EX2 R126, R126 ;  /* 0x0000007e007e7308 */ /* 0x000f220000000800 */
[C---:B------:R-:W-:Y:S01]  /*8f80*/  FMUL.FTZ R16, R2.reuse, R88 ;  /* 0x0000005802107220 */ /* 0x040fe20000410000 */
[C---:B------:R-:W-:Y:S01]  /*8f90*/  HMMA.16816.F32.BF16 R12, R96.reuse, R114, R12 ;  /* 0x00000072600c723c */ /* 0x040fe2000004180c */
[----:B------:R-:W2:Y:S03]  /*8fa0*/  LDSM.16.MT88.4 R112, [R154+0x8800] ;  /* 0x008800009a70783b */ /* 0x000ea60000004200 */
[----:B---3--:R-:W-:Y:S01]  /*8fb0*/  F2FP.BF16.PACK_AB R88, R121, R120 ;  /* 0x000000787958723e */ /* 0x008fe200000010ff */
[----:B------:R-:W-:Y:S01]  /*8fc0*/  FMUL.FTZ R17, R2, R89 ;  /* 0x0000005902117220 */ /* 0x000fe20000410000 */
[----:B-1----:R-:W-:Y:S01]  /*8fd0*/  F2FP.BF16.PACK_AB R89, R124, R123 ;  /* 0x0000007b7c59723e */ /* 0x002fe200000010ff */
[C---:B------:R-:W-:Y:S01]  /*8fe0*/  FMUL.FTZ R18, R0.reuse, R90 ;  /* 0x0000005a00127220 */ /* 0x040fe20000410000 */
[C---:B-----5:R-:W-:Y:S01]  /*8ff0*/  HMMA.16816.F32.BF16 R76, R96.reuse, R104, R76 ;  /* 0x00000068604c723c */ /* 0x060fe2000004184c */
[----:B------:R-:W-:Y:S03]  /*9000*/  MUFU.EX2 R127, R127 ;  /* 0x0000007f007f7308 */ /* 0x000fe60000000800 */
[----:B------:R-:W-:Y:S02]  /*9010*/  FMUL.FTZ R19, R0, R91 ;  /* 0x0000005b00137220 */ /* 0x000fe40000410000 */
[C---:B------:R-:W-:Y:S02]  /*9020*/  FMUL.FTZ R84, R2.reuse, R84 ;  /* 0x0000005402547220 */ /* 0x040fe40000410000 */
[C---:B------:R-:W-:Y:S01]  /*9030*/  HMMA.16816.F32.BF16 R80, R96.reuse, R106, R80 ;  /* 0x0000006a6050723c */ /* 0x040fe20000041850 */
[----:B------:R-:W1:Y:S02]  /*9040*/  LDSM.16.MT88.4 R104, [R153+0x8800] ;  /* 0x008800009968783b */ /* 0x000e640000004200 */
[----:B------:R-:W3:Y:S01]  /*9050*/  MUFU.EX2 R128, R128 ;  /* 0x0000008000807308 */ /* 0x000ee20000000800 */
[----:B------:R-:W-:Y:S01]  /*9060*/  FMUL.FTZ R85, R2, R85 ;  /* 0x0000005502557220 */ /* 0x000fe20000410000 */
[----:B----4-:R-:W-:Y:S01]  /*9070*/  F2FP.BF16.PACK_AB R90, R126, R125 ;  /* 0x0000007d7e5a723e */ /* 0x010fe200000010ff */
[C---:B------:R-:W-:Y:S02]  /*9080*/  FMUL.FTZ R86, R0.reuse, R86 ;  /* 0x0000005600567220 */ /* 0x040fe40000410000 */
[C---:B------:R-:W-:Y:S04]  /*9090*/  HMMA.16816.F32.BF16 R16, R96.reuse, R92, R16 ;  /* 0x0000005c6010723c */ /* 0x040fe80000041810 */
[----:B------:R-:W-:Y:S01]  /*90a0*/  FMUL.FTZ R87, R0, R87 ;  /* 0x0000005700577220 */ /* 0x000fe20000410000 */
[----:B------:R-:W-:Y:S01]  /*90b0*/  MUFU.EX2 R135, R135 ;  /* 0x0000008700877308 */ /* 0x000fe20000000800 */
[----:B------:R-:W-:Y:S02]  /*90c0*/  FFMA.FTZ R116, R2, R187, R116 ;  /* 0x000000bb02747223 */ /* 0x000fe40000010074 */
[----:B------:R-:W-:Y:S03]  /*90d0*/  FFMA.FTZ R6, R0, R185, R6 ;  /* 0x000000b900067223 */ /* 0x000fe60000010006 */
[----:B------:R-:W-:Y:S01]  /*90e0*/  HMMA.16816.F32.BF16 R84, R96, R94, R84 ;  /* 0x0000005e6054723c */ /* 0x000fe20000041854 */
[----:B------:R-:W4:Y:S02]  /*90f0*/  LDSM.16.MT88.4 R92, [R152+0x8800] ;  /* 0x00880000985c783b */ /* 0x000f240000004200 */
[----:B------:R-:W-:Y:S01]  /*9100*/  FADD.FTZ R5, R5, R116 ;  /* 0x0000007405057221 */ /* 0x000fe20000010000 */
[----:B------:R-:W-:Y:S01]  /*9110*/  MUFU.EX2 R136, R136 ;  /* 0x0000008800887308 */ /* 0x000fe20000000800 */
[----:B------:R-:W-:Y:S02]  /*9120*/  FADD.FTZ R6, R7, R6 ;  /* 0x0000000607067221 */ /* 0x000fe40000010000 */
[----:B------:R-:W-:Y:S01]  /*9130*/  FADD.FTZ R102, R102, R5 ;  /* 0x0000000566667221 */ /* 0x000fe20000010000 */
[----:B---3--:R-:W-:Y:S01]  /*9140*/  F2FP.BF16.PACK_AB R91, R128, R127 ;  /* 0x0000007f805b723e */ /* 0x008fe200000010ff */
[----:B------:R-:W3:Y:S03]  /*9150*/  LDSM.16.MT88.4 R96, [R156+0xa800] ;  /* 0x00a800009c60783b */ /* 0x000ee60000004200 */
[----:B------:R-:W-:Y:S02]  /*9160*/  FADD.FTZ R117, R117, R6 ;  /* 0x0000000675757221 */ /* 0x000fe40000010000 */
[----:B------:R-:W-:Y:S01]  /*9170*/  MUFU.EX2 R137, R137 ;  /* 0x0000008900897308 */ /* 0x000fe20000000800 */
[C---:B--2---:R-:W-:Y:S05]  /*9180*/  HMMA.16816.F32.BF16 R8, R88.reuse, R108, R8 ;  /* 0x0000006c5808723c */ /* 0x044fea0000041808 */
[----:B------:R-:W-:Y:S02]  /*9190*/  FADD.FTZ R103, R103, R102 ;  /* 0x0000006667677221 */ /* 0x000fe40000010000 */
[----:B------:R-:W-:Y:S01]  /*91a0*/  FADD.FTZ R118, R118, R117 ;  /* 0x0000007576767221 */ /* 0x000fe20000010000 */
[C---:B------:R-:W-:Y:S01]  /*91b0*/  HMMA.16816.F32.BF16 R36, R88.reuse, R110, R36 ;  /* 0x0000006e5824723c */ /* 0x040fe20000041824 */
[----:B------:R-:W2:Y:S01]  /*91c0*/  LDSM.16.MT88.4 R108, [R154+0xa800] ;  /* 0x00a800009a6c783b */ /* 0x000ea20000004200 */
[----:B------:R-:W-:Y:S02]  /*91d0*/  MUFU.EX2 R138, R138 ;  /* 0x0000008a008a7308 */ /* 0x000fe40000000800 */
[----:B------:R-:W-:Y:S02]  /*91e0*/  FADD.FTZ R120, R120, R103 ;  /* 0x0000006778787221 */ /* 0x000fe40000010000 */
[----:B------:R-:W-:Y:S02]  /*91f0*/  FADD.FTZ R123, R123, R118 ;  /* 0x000000767b7b7221 */ /* 0x000fe40000010000 */
[C---:B------:R-:W-:Y:S04]  /*9200*/  HMMA.16816.F32.BF16 R40, R88.reuse, R112, R40 ;  /* 0x000000705828723c */ /* 0x040fe80000041828 */
[----:B------:R-:W-:Y:S02]  /*9210*/  FADD.FTZ R120, R121, R120 ;  /* 0x0000007879787221 */ /* 0x000fe40000010000 */
[----:B------:R-:W-:Y:S02]  /*9220*/  FADD.FTZ R124, R124, R123 ;  /* 0x0000007b7c7c7221 */ /* 0x000fe40000010000 */
[C---:B------:R-:W-:Y:S04]  /*9230*/  HMMA.16816.F32.BF16 R44, R88.reuse, R114, R44 ;  /* 0x00000072582c723c */ /* 0x040fe8000004182c */
[--C-:B------:R-:W-:Y:S02]  /*9240*/  FFMA.FTZ R112, R20, c[0x0][0x23c], -R122.reuse ;  /* 0x00008f0014707a23 */ /* 0x100fe4000001087a */
[--C-:B------:R-:W-:Y:S02]  /*9250*/  FFMA.FTZ R113, R21, c[0x0][0x23c], -R122.reuse ;  /* 0x00008f0015717a23 */ /* 0x100fe4000001087a */
[C---:B-1----:R-:W-:Y:S02]  /*9260*/  HMMA.16816.F32.BF16 R48, R88.reuse, R104, R48 ;  /* 0x000000685830723c */ /* 0x042fe40000041830 */
[----:B------:R-:W-:Y:S02]  /*9270*/  MUFU.EX2 R112, R112 ;  /* 0x0000007000707308 */ /* 0x000fe40000000800 */
[--C-:B------:R-:W-:Y:S02]  /*9280*/  FFMA.FTZ R114, R22, c[0x0][0x23c], -R119.reuse ;  /* 0x00008f0016727a23 */ /* 0x100fe40000010877 */
[--C-:B------:R-:W-:Y:S02]  /*9290*/  FFMA.FTZ R115, R23, c[0x0][0x23c], -R119.reuse ;  /* 0x00008f0017737a23 */ /* 0x100fe40000010877 */
[C---:B------:R-:W-:Y:S01]  /*92a0*/  HMMA.16816.F32.BF16 R52, R88.reuse, R106, R52 ;  /* 0x0000006a5834723c */ /* 0x040fe20000041834 */
[----:B------:R-:W1:Y:S03]  /*92b0*/  LDSM.16.MT88.4 R20, [R153+0xa800] ;  /* 0x00a800009914783b */ /* 0x000e660000004200 */
[----:B------:R-:W-:Y:S01]  /*92c0*/  FFMA.FTZ R122, R33, c[0x0][0x23c], -R122 ;  /* 0x00008f00217a7a23 */ /* 0x000fe2000001087a */
[----:B------:R-:W-:Y:S01]  /*92d0*/  MUFU.EX2 R113, R113 ;  /* 0x0000007100717308 */ /* 0x000fe20000000800 */
[----:B------:R-:W-:Y:S02]  /*92e0*/  FFMA.FTZ R119, R35, c[0x0][0x23c], -R119 ;  /* 0x00008f0023777a23 */ /* 0x000fe40000010877 */
[C---:B----4-:R-:W-:Y:S01]  /*92f0*/  HMMA.16816.F32.BF16 R56, R88.reuse, R92, R56 ;  /* 0x0000005c5838723c */ /* 0x050fe20000041838 */
[----:B------:R-:W4:Y:S03]  /*9300*/  LDSM.16.MT88.4 R104, [R152+0xa800] ;  /* 0x00a800009868783b */ /* 0x000f260000004200 */
[----:B------:R-:W-:Y:S02]  /*9310*/  FADD.FTZ R125, R125, R120 ;  /* 0x000000787d7d7221 */ /* 0x000fe40000010000 */
[----:B------:R-:W-:Y:S01]  /*9320*/  FADD.FTZ R5, R127, R124 ;  /* 0x0000007c7f057221 */ /* 0x000fe20000010000 */
[----:B------:R-:W5:Y:S01]  /*9330*/  MUFU.EX2 R114, R114 ;  /* 0x0000007200727308 */ /* 0x000f620000000800 */
[C---:B------:R-:W-:Y:S01]  /*9340*/  HMMA.16816.F32.BF16 R60, R88.reuse, R94, R60 ;  /* 0x0000005e583c723c */ /* 0x040fe2000004183c */
[----:B------:R-:W4:Y:S03]  /*9350*/  LDSM.16.MT88.4 R92, [R156+0x9000] ;  /* 0x009000009c5c783b */ /* 0x000f260000004200 */
[----:B------:R-:W-:Y:S02]  /*9360*/  FADD.FTZ R125, R126, R125 ;  /* 0x0000007d7e7d7221 */ /* 0x000fe40000010000 */
[----:B------:R-:W-:Y:S02]  /*9370*/  FADD.FTZ R5, R128, R5 ;  /* 0x0000000580057221 */ /* 0x000fe40000010000 */
[C---:B---3--:R-:W-:Y:S01]  /*9380*/  HMMA.16816.F32.BF16 R64, R88.reuse, R96, R64 ;  /* 0x000000605840723c */ /* 0x048fe20000041840 */
[----:B------:R-:W-:Y:S01]  /*9390*/  LDSM.16.MT88.4 R32, [R153+0x9800] ;  /* 0x009800009920783b */ /* 0x000fe20000004200 */
[----:B------:R-:W3:Y:S06]  /*93a0*/  MUFU.EX2 R115, R115 ;  /* 0x0000007300737308 */ /* 0x000eec0000000800 */
[C---:B------:R-:W-:Y:S01]  /*93b0*/  HMMA.16816.F32.BF16 R68, R88.reuse, R98, R68 ;  /* 0x000000625844723c */ /* 0x040fe20000041844 */
[----:B------:R-:W4:Y:S03]  /*93c0*/  LDSM.16.MT88.4 R96, [R153+0x9000] ;  /* 0x009000009960783b */ /* 0x000f260000004200 */
[----:B------:R-:W4:Y:S01]  /*93d0*/  MUFU.EX2 R122, R122 ;  /* 0x0000007a007a7308 */ /* 0x000f220000000800 */
[----:B-----5:R-:W-:Y:S03]  /*93e0*/  FADD.FTZ R0, R114, R5 ;  /* 0x0000000572007221 */ /* 0x020fe60000010000 */
[C---:B--2---:R-:W-:Y:S06]  /*93f0*/  HMMA.16816.F32.BF16 R72, R88.reuse, R108, R72 ;  /* 0x0000006c5848723c */ /* 0x044fec0000041848 */
[----:B------:R-:W2:Y:S02]  /*9400*/  MUFU.EX2 R119, R119 ;  /* 0x0000007700777308 */ /* 0x000ea40000000800 */
[C---:B------:R-:W-:Y:S01]  /*9410*/  HMMA.16816.F32.BF16 R12, R88.reuse, R110, R12 ;  /* 0x0000006e580c723c */ /* 0x040fe2000004180c */
[----:B------:R-:W-:Y:S03]  /*9420*/  LDSM.16.MT88.4 R108, [R152+0x9800] ;  /* 0x00980000986c783b */ /* 0x000fe60000004200 */
[----:B---3--:R-:W-:Y:S04]  /*9430*/  FADD.FTZ R0, R115, R0 ;  /* 0x0000000073007221 */ /* 0x008fe80000010000 */
[C---:B-1----:R-:W-:Y:S07]  /*9440*/  HMMA.16816.F32.BF16 R76, R88.reuse, R20, R76 ;  /* 0x00000014584c723c */ /* 0x042fee000004184c */
[----:B------:R-:W-:Y:S01]  /*9450*/  F2FP.BF16.PACK_AB R20, R113, R112 ;  /* 0x000000707114723e */ /* 0x000fe200000010ff */
[C---:B------:R-:W-:Y:S04]  /*9460*/  HMMA.16816.F32.BF16 R80, R88.reuse, R22, R80 ;  /* 0x000000165850723c */ /* 0x040fe80000041850 */
[----:B------:R-:W-:Y:S01]  /*9470*/  F2FP.BF16.PACK_AB R21, R115, R114 ;  /* 0x000000727315723e */ /* 0x000fe200000010ff */
[----:B------:R-:W-:Y:S02]  /*9480*/  FADD.FTZ R112, R112, R125 ;  /* 0x0000007d70707221 */ /* 0x000fe40000010000 */
[----:B------:R-:W-:Y:S01]  /*9490*/  F2FP.BF16.PACK_AB R22, R130, R129 ;  /* 0x000000818216723e */ /* 0x000fe200000010ff */
[C---:B----4-:R-:W-:Y:S04]  /*94a0*/  HMMA.16816.F32.BF16 R16, R88.reuse, R104, R16 ;  /* 0x000000685810723c */ /* 0x050fe80000041810 */
[C---:B------:R-:W-:Y:S01]  /*94b0*/  F2FP.BF16.PACK_AB R23, R132.reuse, R131 ;  /* 0x000000838417723e */ /* 0x040fe200000010ff */
[----:B------:R-:W-:Y:S02]  /*94c0*/  FADD.FTZ R112, R113, R112 ;  /* 0x0000007071707221 */ /* 0x000fe40000010000 */
[----:B------:R-:W-:Y:S01]  /*94d0*/  FADD.FTZ R131, R131, R0 ;  /* 0x0000000083837221 */ /* 0x000fe20000010000 */
[----:B------:R-:W-:Y:S01]  /*94e0*/  HMMA.16816.F32.BF16 R84, R88, R106, R84 ;  /* 0x0000006a5854723c */ /* 0x000fe20000041854 */
[----:B------:R-:W1:Y:S03]  /*94f0*/  LDSM.16.MT88.4 R88, [R152+0x9000] ;  /* 0x009000009858783b */ /* 0x000e660000004200 */
[----:B------:R-:W-:Y:S01]  /*9500*/  IADD3 R0, R167, -0x1, RZ ;  /* 0xffffffffa7007810 */ /* 0x000fe20007ffe0ff */
[----:B------:R-:W-:Y:S02]  /*9510*/  FADD.FTZ R129, R129, R112 ;  /* 0x0000007081817221 */ /* 0x000fe40000010000 */
[----:B------:R-:W-:Y:S01]  /*9520*/  FADD.FTZ R132, R132, R131 ;  /* 0x0000008384847221 */ /* 0x000fe20000010000 */
[C---:B------:R-:W-:Y:S01]  /*9530*/  HMMA.16816.F32.BF16 R8, R20.reuse, R92, R8 ;  /* 0x0000005c1408723c */ /* 0x040fe20000041808 */
[----:B------:R-:W-:Y:S04]  /*9540*/  LDSM.16.MT88.4 R104, [R154+0x9800] ;  /* 0x009800009a68783b */ /* 0x000fe80000004200 */
[----:B------:R-:W-:Y:S01]  /*9550*/  FADD.FTZ R130, R130, R129 ;  /* 0x0000008182827221 */ /* 0x000fe20000010000 */
[----:B------:R-:W-:Y:S02]  /*9560*/  MOV R167, R0 ;  /* 0x0000000000a77202 */ /* 0x000fe40000000f00 */
[C---:B------:R-:W-:Y:S01]  /*9570*/  HMMA.16816.F32.BF16 R36, R20.reuse, R94, R36 ;  /* 0x0000005e1424723c */ /* 0x040fe20000041824 */
[----:B------:R-:W3:Y:S03]  /*9580*/  LDSM.16.MT88.4 R92, [R156+0xb000] ;  /* 0x00b000009c5c783b */ /* 0x000ee60000004200 */
[----:B------:R-:W-:Y:S04]  /*9590*/  MOV R0, R3 ;  /* 0x0000000300007202 */ /* 0x000fe80000000f00 */
[C---:B------:R-:W-:Y:S08]  /*95a0*/  HMMA.16816.F32.BF16 R40, R20.reuse, R24, R40 ;  /* 0x000000181428723c */ /* 0x040ff00000041828 */
[C---:B------:R-:W-:Y:S01]  /*95b0*/  HMMA.16816.F32.BF16 R44, R20.reuse, R26, R44 ;  /* 0x0000001a142c723c */ /* 0x040fe2000004182c */
[----:B------:R-:W4:Y:S07]  /*95c0*/  LDSM.16.MT88.4 R24, [R154+0xb000] ;  /* 0x00b000009a18783b */ /* 0x000f2e0000004200 */
[C---:B------:R-:W-:Y:S08]  /*95d0*/  HMMA.16816.F32.BF16 R48, R20.reuse, R96, R48 ;  /* 0x000000601430723c */ /* 0x040ff00000041830 */
[C---:B------:R-:W-:Y:S08]  /*95e0*/  HMMA.16816.F32.BF16 R52, R20.reuse, R98, R52 ;  /* 0x000000621434723c */ /* 0x040ff00000041834 */
        /* <DEDUP_REMOVED lines=11> */
[----:B------:R-:W5:Y:S07]  /*96a0*/  LDSM.16.MT88.4 R28, [R154+0xb800] ;  /* 0x00b800009a1c783b */ /* 0x000f6e0000004200 */
[C---:B-1----:R-:W-:Y:S08]  /*96b0*/  HMMA.16816.F32.BF16 R16, R20.reuse, R88, R16 ;  /* 0x000000581410723c */ /* 0x042ff00000041810 */
        /* <DEDUP_REMOVED lines=11> */
[----:B------:R-:W1:Y:S02]  /*9770*/  LDSM.16.MT88.4 R8, [R153+0xb800] ;  /* 0x00b800009908783b */ /* 0x000e640000004200 */
        /* <DEDUP_REMOVED lines=11> */
[C---:B------:R-:W-:Y:S01]  /*9830*/  HMMA.16816.F32.BF16 R68, R20.reuse, R26, R68 ;  /* 0x0000001a1444723c */ /* 0x040fe20000041844 */
[----:B------:R-:W2:Y:S07]  /*9840*/  LDSM.16.MT88.4 R24, [R152+0xb800] ;  /* 0x00b800009818783b */ /* 0x000eae0000004200 */
[C---:B-----5:R-:W-:Y:S08]  /*9850*/  HMMA.16816.F32.BF16 R72, R20.reuse, R28, R72 ;  /* 0x0000001c1448723c */ /* 0x060ff00000041848 */
[C---:B------:R-:W-:Y:S08]  /*9860*/  HMMA.16816.F32.BF16 R92, R20.reuse, R30, R12 ;  /* 0x0000001e145c723c */ /* 0x040ff0000004180c */
[C---:B-1----:R-:W-:Y:S08]  /*9870*/  HMMA.16816.F32.BF16 R76, R20.reuse, R8, R76 ;  /* 0x00000008144c723c */ /* 0x042ff0000004184c */
[C---:B------:R-:W-:Y:S08]  /*9880*/  HMMA.16816.F32.BF16 R80, R20.reuse, R10, R80 ;  /* 0x0000000a1450723c */ /* 0x040ff00000041850 */
[C---:B--2---:R-:W-:Y:S08]  /*9890*/  HMMA.16816.F32.BF16 R88, R20.reuse, R24, R16 ;  /* 0x000000181458723c */ /* 0x044ff00000041810 */
[----:B------:R-:W-:Y:S01]  /*98a0*/  HMMA.16816.F32.BF16 R84, R20, R26, R84 ;  /* 0x0000001a1454723c */ /* 0x000fe20000041854 */
[----:B------:R-:W-:-:S07]  /*98b0*/  @P0 BRA `(.L_x_6593) ;  /* 0xffffda2000000947 */ /* 0x000fce000383ffff */
.L_x_6589:
        /* <DEDUP_REMOVED lines=83> */
[C---:B------:R-:W-:Y:S01]  /*9df0*/  FMUL.FTZ R92, R5.reuse, R92 ;  /* 0x0000005c055c7220 */ /* 0x040fe20000410000 */
[----:B------:R-:W-:Y:S01]  /*9e00*/  IADD3 R7, R0, -R7, RZ ;  /* 0x8000000700077210 */ /* 0x000fe20007ffe0ff */
        /* <DEDUP_REMOVED lines=64> */
[----:B-1----:R-:W-:-:S03]  /*a210*/  @P0 FMUL.FTZ R2, R2, 0.69314718246459960938 ;  /* 0x3f31721802020820 */ /* 0x002fc60000410000 */
[----:B------:R-:W-:Y:S02]  /*a220*/  F2FP.BF16.PACK_AB R87, R87, R6 ;  /* 0x000000065757723e */ /* 0x000fe400000010ff */
[----:B------:R-:W-:-:S04]  /*a230*/  SEL R6, R9, 0xffffffe0, !P1 ;  /* 0xffffffe009067807 */ /* 0x000fc80004800000 */
[----:B------:R-:W-:Y:S02]  /*a240*/  IADD3 R9, R11, R6, RZ ;  /* 0x000000060b097210 */ /* 0x000fe40007ffe0ff */
[----:B------:R-:W-:Y:S02]  /*a250*/  IADD3 R15, R6, R13, RZ ;  /* 0x0000000d060f7210 */ /* 0x000fe40007ffe0ff */
[-C--:B------:R-:W-:Y:S01]  /*a260*/  IADD3 R21, R9, R10.reuse, RZ ;  /* 0x0000000a09157210 */ /* 0x080fe20007ffe0ff */
[----:B------:R-:W-:Y:S01]  /*a270*/  STS [R9], R40 ;  /* 0x0000002809007388 */ /* 0x000fe20000000800 */
[----:B------:R-:W-:Y:S02]  /*a280*/  IADD3 R41, R15, R10, RZ ;  /* 0x0000000a0f297210 */ /* 0x000fe40007ffe0ff */
[----:B------:R-:W1:Y:S01]  /*a290*/  LDC.U8 R10, c[0x0][0x328] ;  /* 0x0000ca00ff0a7b82 */ /* 0x000e620000000000 */
[----:B------:R-:W-:Y:S04]  /*a2a0*/  STS [R9+0x400], R42 ;  /* 0x0004002a09007388 */ /* 0x000fe80000000800 */
[----:B------:R3:W-:Y:S04]  /*a2b0*/  STS [R15], R44 ;  /* 0x0000002c0f007388 */ /* 0x0007e80000000800 */
[----:B------:R-:W-:Y:S04]  /*a2c0*/  STS [R15+0x400], R46 ;  /* 0x0004002e0f007388 */ /* 0x000fe80000000800 */
[----:B------:R2:W-:Y:S04]  /*a2d0*/  STS [R17], R48 ;  /* 0x0000003011007388 */ /* 0x0005e80000000800 */
[----:B------:R-:W-:Y:S04]  /*a2e0*/  STS [R17+0x400], R50 ;  /* 0x0004003211007388 */ /* 0x000fe80000000800 */
[----:B------:R-:W-:Y:S01]  /*a2f0*/  STS [R19], R52 ;  /* 0x0000003413007388 */ /* 0x000fe20000000800 */
[----:B-1----:R-:W-:-:S03]  /*a300*/  ISETP.NE.AND P4, PT, R10, RZ, PT ;  /* 0x000000ff0a00720c */ /* 0x002fc60003f85270 */
[----:B------:R-:W-:Y:S01]  /*a310*/  STS [R19+0x400], R54 ;  /* 0x0004003613007388 */ /* 0x000fe20000000800 */
[----:B------:R-:W-:-:S03]  /*a320*/  ISETP.NE.OR P1, PT, R166, -0x1, !P4 ;  /* 0xffffffffa600780c */ /* 0x000fc60006725670 */
[----:B------:R-:W-:Y:S01]  /*a330*/  STS [R21], R56 ;  /* 0x0000003815007388 */ /* 0x000fe20000000800 */
[----:B---3--:R-:W-:-:S03]  /*a340*/  @P2 IMAD.WIDE.U32 R44, R166, c[0x0][0x1e8], RZ ;  /* 0x00007a00a62c2a25 */ /* 0x008fc600078e00ff */
[----:B------:R-:W-:Y:S01]  /*a350*/  STS [R21+0x400], R58 ;  /* 0x0004003a15007388 */ /* 0x000fe20000000800 */
[----:B------:R-:W-:-:S03]  /*a360*/  @P2 IMAD R10, R166, c[0x0][0x1ec], R45 ;  /* 0x00007b00a60a2a24 */ /* 0x000fc600078e022d */
[----:B------:R-:W-:Y:S01]  /*a370*/  STS [R41], R60 ;  /* 0x0000003c29007388 */ /* 0x000fe20000000800 */
[----:B--2---:R-:W-:-:S03]  /*a380*/  @!P2 IMAD.WIDE.U32 R48, R5, c[0x0][0x1e0], RZ ;  /* 0x000078000530aa25 */ /* 0x004fc600078e00ff */
[----:B------:R-:W-:Y:S01]  /*a390*/  STS [R41+0x400], R62 ;  /* 0x0004003e29007388 */ /* 0x000fe20000000800 */
[----:B------:R-:W-:Y:S01]  /*a3a0*/  @!P1 IMAD R166, R5, c[0x0][0x214], RZ ;  /* 0x0000850005a69a24 */ /* 0x000fe200078e02ff */
[----:B------:R-:W-:Y:S02]  /*a3b0*/  LOP3.LUT P1, RZ, R7, 0x3, RZ, 0xc0, !PT ;  /* 0x0000000307ff7812 */ /* 0x000fe4000782c0ff */
[----:B------:R-:W-:Y:S01]  /*a3c0*/  STS [R11+0x2000], R64 ;  /* 0x002000400b007388 */ /* 0x000fe20000000800 */
[----:B------:R-:W-:Y:S01]  /*a3d0*/  MOV R7, 0x7f800000 ;  /* 0x7f80000000077802 */ /* 0x000fe20000000f00 */
[----:B------:R-:W-:Y:S01]  /*a3e0*/  @P0 FFMA.FTZ R7, R3, c[0x0][0x238], R2 ;  /* 0x00008e0003070a23 */ /* 0x000fe20000010002 */
[----:B------:R-:W-:Y:S01]  /*a3f0*/  @!P2 MOV R44, R48 ;  /* 0x00000030002ca202 */ /* 0x000fe20000000f00 */
        /* <DEDUP_REMOVED lines=52> */
.L_x_6595:
[----:B------:R-:W-:Y:S05]  /*a740*/  BSYNC B0 ;  /* 0x0000000000007941 */ /* 0x000fea0003800000 */
.L_x_6594:
[----:B---3--:R-:W3:Y:S01]  /*a750*/  S2R R5, SR_CTAID.X ;  /* 0x0000000000057919 */ /* 0x008ee20000002500 */
[----:B------:R-:W-:Y:S01]  /*a760*/  SHF.R.S32.HI R171, RZ, 0x1f, R170 ;  /* 0x0000001fffab7819 */ /* 0x000fe200000114aa */
[----:B------:R-:W-:Y:S01]  /*a770*/  BSSY B0, `(.L_x_6596) ;  /* 0x000001d000007945 */ /* 0x000fe20003800000 */
[----:B------:R-:W-:Y:S01]  /*a780*/  SHF.R.S32.HI R4, RZ, 0x1f, R6 ;  /* 0x0000001fff047819 */ /* 0x000fe20000011406 */
[----:B------:R-:W5:Y:S01]  /*a790*/  S2R R3, SR_TID.X ;  /* 0x0000000000037919 */ /* 0x000f620000002100 */
[----:B---3--:R-:W-:Y:S01]  /*a7a0*/  IMAD.SHL.U32 R5, R5, 0x40, RZ ;  /* 0x0000004005057824 */ /* 0x008fe200078e00ff */
[----:B-----5:R-:W-:-:S03]  /*a7b0*/  SHF.R.S32.HI R0, RZ, 0x1f, R3 ;  /* 0x0000001fff007819 */ /* 0x020fc60000011403 */
[C---:B------:R-:W-:Y:S01]  /*a7c0*/  IMAD.WIDE.U32 R170, R5.reuse, c[0x0][0x1e8], R170 ;  /* 0x00007a0005aa7a25 */ /* 0x040fe200078e00aa */
[----:B------:R-:W-:Y:S02]  /*a7d0*/  SHF.R.S32.HI R2, RZ, 0x1f, R5 ;  /* 0x0000001fff027819 */ /* 0x000fe40000011405 */
[----:B------:R-:W-:Y:S01]  /*a7e0*/  LEA.HI R0, R0, R3, RZ, 0x3 ;  /* 0x0000000300007211 */ /* 0x000fe200078f18ff */
[----:B------:R-:W-:Y:S01]  /*a7f0*/  IMAD R3, R4, c[0x0][0x1f0], RZ ;  /* 0x00007c0004037a24 */ /* 0x000fe200078e02ff */
[----:B------:R-:W-:Y:S01]  /*a800*/  IADD3 R44, P0, R44, R170, RZ ;  /* 0x000000aa2c2c7210 */ /* 0x000fe20007f1e0ff */
[----:B------:R-:W-:Y:S01]  /*a810*/  IMAD R2, R2, c[0x0][0x1e8], RZ ;  /* 0x00007a0002027a24 */ /* 0x000fe200078e02ff */
[----:B------:R-:W-:Y:S01]  /*a820*/  SHF.R.S32.HI R0, RZ, 0x3, R0 ;  /* 0x00000003ff007819 */ /* 0x000fe20000011400 */
[----:B------:R-:W-:Y:S02]  /*a830*/  IMAD R3, R6, c[0x0][0x1f4], R3 ;  /* 0x00007d0006037a24 */ /* 0x000fe400078e0203 */
[----:B------:R-:W-:Y:S01]  /*a840*/  IMAD R5, R5, c[0x0][0x1ec], R2 ;  /* 0x00007b0005057a24 */ /* 0x000fe200078e0202 */
[----:B------:R-:W-:-:S04]  /*a850*/  SHF.R.S32.HI R2, RZ, 0x1f, R0 ;  /* 0x0000001fff027819 */ /* 0x000fc80000011400 */
[----:B------:R-:W-:Y:S02]  /*a860*/  IADD3.X R45, R10, R5, R171, P0, !PT ;  /* 0x000000050a2d7210 */ /* 0x000fe400007fe4ab */
[----:B------:R-:W-:-:S03]  /*a870*/  ISETP.GE.AND P0, PT, R0, R163, PT ;  /* 0x000000a30000720c */ /* 0x000fc60003f06270 */
        /* <DEDUP_REMOVED lines=12> */
.L_x_6597:
[----:B------:R-:W-:Y:S05]  /*a940*/  BSYNC B0 ;  /* 0x0000000000007941 */ /* 0x000fea0003800000 */
.L_x_6596:
[----:B------:R-:W-:Y:S01]  /*a950*/  IADD3 R4, R0, 0x10, RZ ;  /* 0x0000001000047810 */ /* 0x000fe20007ffe0ff */
[----:B------:R-:W-:Y:S03]  /*a960*/  BSSY B0, `(.L_x_6598) ;  /* 0x000000f000007945 */ /* 0x000fe60003800000 */
[----:B------:R-:W-:-:S13]  /*a970*/  ISETP.GE.AND P0, PT, R4, R163, PT ;  /* 0x000000a30400720c */ /* 0x000fda0003f06270 */
[----:B------:R-:W-:Y:S05]  /*a980*/  @P0 BRA `(.L_x_6599) ;  /* 0x000000c000000947 */ /* 0x000fea0003800000 */
[----:B------:R-:W-:Y:S01]  /*a990*/  IADD3 R4, P0, R0, 0x10, RZ ;  /* 0x0000001000047810 */ /* 0x000fe20007f1e0ff */
[----:B--2---:R-:W-:Y:S01]  /*a9a0*/  IMAD.MOV.U32 R10, RZ, RZ, R6 ;  /* 0x000000ffff0a7224 */ /* 0x004fe200078e0006 */
        /* <DEDUP_REMOVED lines=8> */
[----:B----4-:R2:W-:Y:S04]  /*aa30*/  STG.E.128 [R4.64], R32 ;  /* 0x0000002004007986 */ /* 0x0105e8000c101d06 */
[----:B-1----:R2:W-:Y:S02]  /*aa40*/  STG.E.128 [R4.64+0x80], R16 ;  /* 0x0000801004007986 */ /* 0x0025e4000c101d06 */
.L_x_6599:
[----:B------:R-:W-:Y:S05]  /*aa50*/  BSYNC B0 ;  /* 0x0000000000007941 */ /* 0x000fea0003800000 */
.L_x_6598:
[----:B--2---:R-:W-:Y:S01]  /*aa60*/  IADD3 R4, R0, 0x20, RZ ;  /* 0x0000002000047810 */ /* 0x004fe20007ffe0ff */
        /* <DEDUP_REMOVED lines=13> */
[----:B-1----:R1:W-:Y:S04]  /*ab40*/  STG.E.128 [R4.64], R28 ;  /* 0x0000001c04007986 */ /* 0x0023e8000c101d06 */
[----:B------:R1:W-:Y:S02]  /*ab50*/  STG.E.128 [R4.64+0x80], R12 ;  /* 0x0000800c04007986 */ /* 0x0003e4000c101d06 */
.L_x_6601:
[----:B------:R-:W-:Y:S05]  /*ab60*/  BSYNC B0 ;  /* 0x0000000000007941 */ /* 0x000fea0003800000 */
.L_x_6600:
[----:B-1----:R-:W-:-:S04]  /*ab70*/  IADD3 R4, R0, 0x30, RZ ;  /* 0x0000003000047810 */ /* 0x002fc80007ffe0ff */
[----:B------:R-:W-:-:S13]  /*ab80*/  ISETP.GE.AND P0, PT, R4, R163, PT ;  /* 0x000000a30400720c */ /* 0x000fda0003f06270 */
[----:B------:R-:W-:Y:S05]  /*ab90*/  @P0 EXIT ;  /* 0x000000000000094d */ /* 0x000fea0003800000 */
        /* <DEDUP_REMOVED lines=13> */
.L_x_6602:
        /* <DEDUP_REMOVED lines=9> */
.L_x_8382:


//--------------------- .text._ZN5flash24flash_fwd_splitkv_kernelI23Flash_fwd_kernel_traitsILi128ELi64ELi64ELi4ELb0ELb0EN7cutlass10bfloat16_tE19Flash_kernel_traitsILi128ELi64ELi64ELi4ES3_EELb1ELb0ELb0ELb0ELb1ELb1ELb0ELb0EEEvNS_16Flash_fwd_paramsE --------------------------
	.section	.text._ZN5flash24flash_fwd_splitkv_kernelI23Flash_fwd_kernel_traitsILi128ELi64ELi64ELi4ELb0ELb0EN7cutlass10bfloat16_tE19Flash_kernel_traitsILi128ELi64ELi64ELi4ES3_EELb1ELb0ELb0ELb0ELb1ELb1ELb0ELb0EEEvNS_16Flash_fwd_paramsE,"ax",@progbits
	.sectioninfo	@"SHI_REGISTERS=226"
	.align	128
        .global         _ZN5flash24flash_fwd_splitkv_kernelI23Flash_fwd_kernel_traitsILi128ELi64ELi64ELi4ELb0ELb0EN7cutlass10bfloat16_tE19Flash_kernel_traitsILi128ELi64ELi64ELi4ES3_EELb1ELb0ELb0ELb0ELb1ELb1ELb0ELb0EEEvNS_16Flash_fwd_paramsE
        .type           _ZN5flash24flash_fwd_splitkv_kernelI23Flash_fwd_kernel_traitsILi128ELi64ELi64ELi4ELb0ELb0EN7cutlass10bfloat16_tE19Flash_kernel_traitsILi128ELi64ELi64ELi4ES3_EELb1ELb0ELb0ELb0ELb1ELb1ELb0ELb0EEEvNS_16Flash_fwd_paramsE,@function
        .size           _ZN5flash24flash_fwd_splitkv_kernelI23Flash_fwd_kernel_traitsILi128ELi64ELi64ELi4ELb0ELb0EN7cutlass10bfloat16_tE19Flash_kernel_traitsILi128ELi64ELi64ELi4ES3_EELb1ELb0ELb0ELb0ELb1ELb1ELb0ELb0EEEvNS_16Flash_fwd_paramsE,(.L_x_8383 - _ZN5flash24flash_fwd_splitkv_kernelI23Flash_fwd_kernel_traitsILi128ELi64ELi64ELi4ELb0ELb0EN7cutlass10bfloat16_tE19Flash_kernel_traitsILi128ELi64ELi64ELi4ES3_EELb1ELb0ELb0ELb0ELb1ELb1ELb0ELb0EEEvNS_16Flash_fwd_paramsE)
        .other          _ZN5flash24flash_fwd_splitkv_kernelI23Flash_fwd_kernel_traitsILi128ELi64ELi64ELi4ELb0ELb0EN7cutlass10bfloat16_tE19Flash_kernel_traitsILi128ELi64ELi64ELi4ES3_EELb1ELb0ELb0ELb0ELb1ELb1ELb0ELb0EEEvNS_16Flash_fwd_paramsE,@"STO_CUDA_ENTRY STV_DEFAULT"
_ZN5flash24flash_fwd_splitkv_kernelI23Flash_fwd_kernel_traitsILi128ELi64ELi64ELi4ELb0ELb0EN7cutlass10bfloat16_tE19Flash_kernel_traitsILi128ELi64ELi64ELi4ES3_EELb1ELb0ELb0ELb0ELb1ELb1ELb0ELb0EEEvNS_16Flash_fwd_paramsE:
.text._ZN5flash24flash_fwd_splitkv_kernelI23Flash_fwd_kernel_traitsILi128ELi64ELi64ELi4ELb0ELb0EN7cutlass10bfloat16_tE19Flash_kernel_traitsILi128ELi64ELi64ELi4ES3_EELb1ELb0ELb0ELb0ELb1ELb1ELb0ELb0EEEvNS_16Flash_fwd_paramsE:
        /* <DEDUP_REMOVED lines=34> */
.L_x_6603:
[----:B-1-34-:R-:W-:Y:S02]  /*0220*/  MOV R0, c[0x0][0x218] ;  /* 0x0000860000007a02 */ /* 0x01afe40000000f00 */
.L_x_6604:
[----:B------:R-:W-:-:S04]  /*0230*/  ISETP.NE.U32.AND P2, PT, RZ, c[0x0][0x258], PT ;  /* 0x00009600ff007a0c */ /* 0x000fc80003f45070 */
[----:B------:R-:W-:-:S13]  /*0240*/  ISETP.NE.AND.EX P2, PT, RZ, c[0x0][0x25c], PT, P2 ;  /* 0x00009700ff007a0c */ /* 0x000fda0003f45320 */
[----:B------:R-:W-:-:S05]  /*0250*/  @P2 IMAD.WIDE R8, R15, R2, c[0x0][0x258] ;  /* 0x000096000f082625 */ /* 0x000fca00078e0202 */
[----:B-1----:R-:W2:Y:S01]  /*0260*/  @P2 LDG.E R7, [R8.64] ;  /* 0x0000000608072981 */ /* 0x002ea2000c1e1900 */
        /* <DEDUP_REMOVED lines=32> */
[----:B------:R-:W-:-:S02]  /*0470*/  IADD3 R109, -R112, R109, RZ ;  /* 0x0000006d706d7210 */ /* 0x000fc40007ffe1ff */
[----:B------:R-:W-:Y:S01]  /*0480*/  SHF.R.S32.HI R2, RZ, 0x3, R2 ;  /* 0x00000003ff027819 */ /* 0x000fe20000011402 */
[----:B------:R-:W-:Y:S02]  /*0490*/  IMAD.IADD R4, R100, 0x1, -R3 ;  /* 0x0000000164047824 */ /* 0x000fe400078e0a03 */
[----:B------:R-:W-:Y:S01]  /*04a0*/  @!P0 SHF.R.S32.HI R8, RZ, 0x1f, R15 ;  /* 0x0000001fff088819 */ /* 0x000fe2000001140f */
[----:B------:R-:W-:-:S04]  /*04b0*/  @P0 IMAD.WIDE.U32 R6, R174, c[0x0][0x1e8], RZ ;  /* 0x00007a00ae060a25 */ /* 0x000fc800078e00ff */
[----:B------:R-:W-:Y:S02]  /*04c0*/  IMAD.SHL.U32 R4, R4, 0x8, RZ ;  /* 0x0000000804047824 */ /* 0x000fe400078e00ff */
[----:B------:R-:W-:Y:S02]  /*04d0*/  @!P0 IMAD R8, R8, c[0x0][0x1e0], RZ ;  /* 0x0000780008088a24 */ /* 0x000fe400078e02ff */
[----:B------:R-:W-:Y:S01]  /*04e0*/  @!P0 IMAD.WIDE.U32 R10, R15, c[0x0][0x1e0], RZ ;  /* 0x000078000f0a8a25 */ /* 0x000fe200078e00ff */
[----:B------:R-:W-:-:S03]  /*04f0*/  SHF.R.S32.HI R5, RZ, 0x1f, R4 ;  /* 0x0000001fff057819 */ /* 0x000fc60000011404 */
[----:B------:R-:W-:Y:S01]  /*0500*/  @P0 IMAD R174, R174, c[0x0][0x1ec], R7 ;  /* 0x00007b00aeae0a24 */ /* 0x000fe200078e0207 */
[----:B------:R-:W-:Y:S01]  /*0510*/  @!P0 MOV R6, R10 ;  /* 0x0000000a00068202 */ /* 0x000fe20000000f00 */
[----:B------:R-:W-:Y:S02]  /*0520*/  @!P0 IMAD R3, R15, c[0x0][0x1e4], R8 ;  /* 0x000079000f038a24 */ /* 0x000fe400078e0208 */
[----:B------:R-:W-:Y:S01]  /*0530*/  IMAD R7, R0, c[0x0][0x1e8], RZ ;  /* 0x00007a0000077a24 */ /* 0x000fe200078e02ff */
[----:B------:R-:W-:Y:S01]  /*0540*/  SHF.R.S32.HI R0, RZ, 0x1f, R32 ;  /* 0x0000001fff007819 */ /* 0x000fe20000011420 */
[----:B------:R-:W-:-:S04]  /*0550*/  IMAD.WIDE.U32 R4, R112, c[0x0][0x1e8], R4 ;  /* 0x00007a0070047a25 */ /* 0x000fc800078e0004 */
[----:B------:R-:W-:Y:S01]  /*0560*/  @!P0 IMAD.IADD R174, R11, 0x1, R3 ;  /* 0x000000010bae8824 */ /* 0x000fe200078e0203 */
[----:B------:R-:W-:Y:S01]  /*0570*/  IADD3 R6, P0, R6, R4, RZ ;  /* 0x0000000406067210 */ /* 0x000fe20007f1e0ff */
[----:B------:R-:W-:Y:S01]  /*0580*/  IMAD R7, R112, c[0x0][0x1ec], R7 ;  /* 0x00007b0070077a24 */ /* 0x000fe200078e0207 */
[----:B------:R-:W-:Y:S01]  /*0590*/  SHF.R.S32.HI R4, RZ, 0x1f, R2 ;  /* 0x0000001fff047819 */ /* 0x000fe20000011402 */
[----:B------:R-:W-:-:S03]  /*05a0*/  IMAD R3, R0, c[0x0][0x1f0], RZ ;  /* 0x00007c0000037a24 */ /* 0x000fc600078e02ff */
[----:B------:R-:W-:Y:S01]  /*05b0*/  IADD3.X R7, R174, R5, R7, P0, !PT ;  /* 0x00000005ae077210 */ /* 0x000fe200007fe407 */
[----:B------:R-:W-:Y:S01]  /*05c0*/  IMAD R5, R15, c[0x0][0x1c0], R32 ;  /* 0x000070000f057a24 */ /* 0x000fe200078e0220 */
[----:B------:R-:W-:Y:S01]  /*05d0*/  ISETP.GE.AND P0, PT, R2, R109, PT ;  /* 0x0000006d0200720c */ /* 0x000fe20003f06270 */
[C---:B------:R-:W-:Y:S02]  /*05e0*/  IMAD R3, R32.reuse, c[0x0][0x1f4], R3 ;  /* 0x00007d0020037a24 */ /* 0x040fe400078e0203 */
[----:B------:R-:W-:-:S04]  /*05f0*/  IMAD.WIDE.U32 R32, R32, c[0x0][0x1f0], R6 ;  /* 0x00007c0020207a25 */ /* 0x000fc800078e0006 */
        /* <DEDUP_REMOVED lines=12> */
.L_x_6607:
[----:B------:R-:W-:Y:S05]  /*06c0*/  BSYNC B0 ;  /* 0x0000000000007941 */ /* 0x000fea0003800000 */
.L_x_6606:
        /* <DEDUP_REMOVED lines=16> */
.L_x_6609:
[----:B------:R-:W-:Y:S05]  /*07d0*/  BSYNC B0 ;  /* 0x0000000000007941 */ /* 0x000fea0003800000 */
.L_x_6608:
        /* <DEDUP_REMOVED lines=16> */
.L_x_6611:
[----:B------:R-:W-:Y:S05]  /*08e0*/  BSYNC B0 ;  /* 0x0000000000007941 */ /* 0x000fea0003800000 */
.L_x_6610:
        /* <DEDUP_REMOVED lines=15> */
.L_x_6613:
[----:B------:R-:W-:Y:S05]  /*09e0*/  BSYNC B0 ;  /* 0x0000000000007941 */ /* 0x000fea0003800000 */
.L_x_6612:
        /* <DEDUP_REMOVED lines=19> */
.L_x_6605:
        /* <DEDUP_REMOVED lines=78> */
[----:B------:R-:W-:Y:S02]  /*1000*/  IMAD.MOV.U32 R28, RZ, RZ, R4 ;  /* 0x000000ffff1c7224 */ /* 0x000fe400078e0004 */
[----:B------:R-:W-:Y:S02]  /*1010*/  IMAD R2, R16, c[0x0][0x184], R7 ;  /* 0x0000610010027a24 */ /* 0x000fe400078e0207 */
        /* <DEDUP_REMOVED lines=13> */
.L_x_6614:
        /* <DEDUP_REMOVED lines=15> */
.L_x_6616:
[----:B------:R-:W-:Y:S01]  /*11e0*/  IABS R9, c[0x0][0x1c8] ;  /* 0x0000720000097a13 */ /* 0x000fe20000000000 */
[----:B------:R-:W-:Y:S01]  /*11f0*/  IMAD.MOV.U32 R10, RZ, RZ, RZ ;  /* 0x000000ffff0a7224 */ /* 0x000fe200078e00ff */
[----:B------:R-:W-:Y:S01]  /*1200*/  LEA R19, R101, 0xffffffc0, 0x6 ;  /* 0xffffffc065137811 */ /* 0x000fe200078e30ff */
[----:B------:R-:W-:Y:S01]  /*1210*/  @P3 IMAD.IADD R3, R4, 0x1, R3 ;  /* 0x0000000104033824 */ /* 0x000fe200078e0203 */
[----:B------:R-:W1:Y:S02]  /*1220*/  I2F.RP R13, R9 ;  /* 0x00000009000d7306 */ /* 0x000e640000209400 */
[----:B------:R-:W-:Y:S01]  /*1230*/  SHF.R.S32.HI R25, RZ, 0x1f, R19 ;  /* 0x0000001fff197819 */ /* 0x000fe20000011413 */
        /* <DEDUP_REMOVED lines=19> */
[----:B------:R-:W-:Y:S01]  /*1370*/  ISETP.GE.AND P1, PT, R2, RZ, PT ;  /* 0x000000ff0200720c */ /* 0x000fe20003f26270 */
[----:B------:R-:W-:Y:S01]  /*1380*/  IMAD R2, R25, c[0x0][0x198], RZ ;  /* 0x0000660019027a24 */ /* 0x000fe200078e02ff */
[----:B------:R-:W-:-:S03]  /*1390*/  MOV R9, R5 ;  /* 0x0000000500097202 */ /* 0x000fc60000000f00 */
[----:B------:R-:W-:Y:S02]  /*13a0*/  IMAD R5, R19, c[0x0][0x19c], R2 ;  /* 0x0000670013057a24 */ /* 0x000fe400078e0202 */
[----:B------:R-:W-:Y:S01]  /*13b0*/  @P2 IADD3 R11, R11, 0x1, RZ ;  /* 0x000000010b0b2810 */ /* 0x000fe20007ffe0ff */
[----:B------:R-:W-:-:S05]  /*13c0*/  IMAD.WIDE.U32 R12, R19, c[0x0][0x198], R8 ;  /* 0x00006600130c7a25 */ /* 0x000fca00078e0008 */
[----:B------:R-:W-:Y:S01]  /*13d0*/  @!P1 IMAD.MOV R11, RZ, RZ, -R11 ;  /* 0x000000ffff0b9224 */ /* 0x000fe200078e0a0b */
        /* <DEDUP_REMOVED lines=18> */
.L_x_6615:
[----:B------:R-:W-:Y:S01]  /*1500*/  ISETP.NE.AND P0, PT, R174, -0x1, PT ;  /* 0xffffffffae00780c */ /* 0x000fe20003f05270 */
[----:B------:R-:W-:Y:S01]  /*1510*/  IMAD.IADD R171, R109, 0x1, -R112 ;  /* 0x000000016dab7824 */ /* 0x000fe200078e0a70 */
[----:B------:R-:W-:Y:S01]  /*1520*/  SHF.R.S32.HI R7, RZ, 0x1f, R100 ;  /* 0x0000001fff077819 */ /* 0x000fe20000011464 */
[----:B------:R-:W-:Y:S01]  /*1530*/  IMAD.SHL.U32 R188, R100, 0x2, RZ ;  /* 0x0000000264bc7824 */ /* 0x000fe200078e00ff */
[----:B------:R-:W-:Y:S02]  /*1540*/  IADD3 R175, R101, -0x1, RZ ;  /* 0xffffffff65af7810 */ /* 0x000fe40007ffe0ff */
[CC--:B------:R-:W-:Y:S02]  /*1550*/  LEA.HI R17, R7.reuse, R100.reuse, RZ, 0x3 ;  /* 0x0000006407117211 */ /* 0x0c0fe400078f18ff */
[----:B------:R-:W-:Y:S02]  /*1560*/  LEA.HI R110, R7, R100, RZ, 0x5 ;  /* 0x00000064076e7211 */ /* 0x000fe400078f28ff */
[----:B------:R-:W-:-:S02]  /*1570*/  SHF.R.S32.HI R14, RZ, 0x3, R17 ;  /* 0x00000003ff0e7819 */ /* 0x000fc40000011411 */
[----:B------:R-:W-:Y:S01]  /*1580*/  LOP3.LUT R17, R17, 0xfffffff8, RZ, 0xc0, !PT ;  /* 0xfffffff811117812 */ /* 0x000fe200078ec0ff */
[----:B------:R-:W-:Y:S01]  /*1590*/  @P0 IMAD.WIDE.U32 R4, R174, c[0x0][0x190], RZ ;  /* 0x00006400ae040a25 */ /* 0x000fe200078e00ff */
[----:B-----5:R-:W-:Y:S02]  /*15a0*/  @!P0 SHF.R.S32.HI R0, RZ, 0x1f, R15 ;  /* 0x0000001fff008819 */ /* 0x020fe4000001140f */
[----:B------:R-:W-:Y:S01]  /*15b0*/  IADD3 R10, R14, 0x10, RZ ;  /* 0x000000100e0a7810 */ /* 0x000fe20007ffe0ff */
[----:B------:R-:W-:Y:S01]  /*15c0*/  @P0 IMAD R12, R174, c[0x0][0x194], R5 ;  /* 0x00006500ae0c0a24 */ /* 0x000fe200078e0205 */
[----:B------:R-:W-:Y:S01]  /*15d0*/  IADD3 R8, R14, 0x20, RZ ;  /* 0x000000200e087810 */ /* 0x000fe20007ffe0ff */
[----:B------:R-:W-:Y:S01]  /*15e0*/  @!P0 IMAD R0, R0, c[0x0][0x178], RZ ;  /* 0x00005e0000008a24 */ /* 0x000fe200078e02ff */
[-C--:B------:R-:W-:Y:S01]  /*15f0*/  ISETP.GE.AND P2, PT, R14, R171.reuse, PT ;  /* 0x000000ab0e00720c */ /* 0x080fe20003f46270 */
[----:B------:R-:W-:Y:S01]  /*1600*/  @P0 IMAD.MOV.U32 R13, RZ, RZ, R4 ;  /* 0x000000ffff0d0224 */ /* 0x000fe200078e0004 */
[----:B------:R-:W-:Y:S01]  /*1610*/  ISETP.GE.AND P5, PT, R8, R171, PT ;  /* 0x000000ab0800720c */ /* 0x000fe20003fa6270 */
[----:B------:R-:W-:Y:S01]  /*1620*/  @!P0 IMAD.WIDE.U32 R4, R15, c[0x0][0x178], RZ ;  /* 0x00005e000f048a25 */ /* 0x000fe200078e00ff */
[----:B------:R-:W-:-:S02]  /*1630*/  SHF.R.S32.HI R108, RZ, 0x5, R110 ;  /* 0x00000005ff6c7819 */ /* 0x000fc4000001146e */
[----:B------:R-:W-:Y:S01]  /*1640*/  LOP3.LUT R188, R188, 0x6, RZ, 0xc0, !PT ;  /* 0x00000006bcbc7812 */ /* 0x000fe200078ec0ff */
[----:B------:R-:W-:Y:S01]  /*1650*/  @!P0 IMAD R0, R15, c[0x0][0x17c], R0 ;  /* 0x00005f000f008a24 */ /* 0x000fe200078e0200 */
[----:B------:R-:W-:Y:S01]  /*1660*/  SHF.R.S32.HI R15, RZ, 0x1f, R14 ;  /* 0x0000001fff0f7819 */ /* 0x000fe2000001140e */
[----:B------:R-:W-:Y:S01]  /*1670*/  @!P0 IMAD.MOV.U32 R13, RZ, RZ, R4 ;  /* 0x000000ffff0d8224 */ /* 0x000fe200078e0004 */
[----:B------:R-:W-:Y:S01]  /*1680*/  IADD3 R4, R14, 0x30, RZ ;  /* 0x000000300e047810 */ /* 0x000fe20007ffe0ff */
[----:B------:R-:W-:Y:S01]  /*1690*/  @!P0 IMAD.IADD R12, R5, 0x1, R0 ;  /* 0x00000001050c8824 */ /* 0x000fe200078e0200 */
[----:B------:R-:W-:Y:S01]  /*16a0*/  ISETP.GE.AND P0, PT, R10, R171, PT ;  /* 0x000000ab0a00720c */ /* 0x000fe20003f06270 */
[----:B------:R-:W-:Y:S01]  /*16b0*/  IMAD.IADD R0, R100, 0x1, -R17 ;  /* 0x0000000164007824 */ /* 0x000fe200078e0a11 */
[----:B------:R-:W-:Y:S01]  /*16c0*/  SHF.R.S32.HI R5, RZ, 0x1f, R32 ;  /* 0x0000001fff057819 */ /* 0x000fe20000011420 */
[----:B------:R-:W-:Y:S02]  /*16d0*/  IMAD.SHL.U32 R17, R14, 0x40, RZ ;  /* 0x000000400e117824 */ /* 0x000fe400078e00ff */
[----:B------:R-:W-:-:S02]  /*16e0*/  IMAD.SHL.U32 R178, R0, 0x8, RZ ;  /* 0x0000000800b27824 */ /* 0x000fc400078e00ff */
[----:B------:R-:W-:Y:S01]  /*16f0*/  IMAD.WIDE R34, R35, 0x40, R14 ;  /* 0x0000004023227825 */ /* 0x000fe200078e020e */
[----:B------:R-:W-:Y:S02]  /*1700*/  LOP3.LUT R17, R17, 0x1c0, RZ, 0xc0, !PT ;  /* 0x000001c011117812 */ /* 0x000fe400078ec0ff */
[----:B------:R-:W-:Y:S01]  /*1710*/  IADD3 R16, P4, R178, R16, RZ ;  /* 0x00000010b2107210 */ /* 0x000fe20007f9e0ff */
[----:B------:R-:W-:Y:S01]  /*1720*/  IMAD R5, R5, c[0x0][0x1a8], RZ ;  /* 0x00006a0005057a24 */ /* 0x000fe200078e02ff */
[--C-:B------:R-:W-:Y:S01]  /*1730*/  SHF.R.S32.HI R21, RZ, 0x1f, R178.reuse ;  /* 0x0000001fff157819 */ /* 0x100fe200000114b2 */
[----:B------:R-:W-:Y:S01]  /*1740*/  IMAD R103, R15, c[0x0][0x198], RZ ;  /* 0x000066000f677a24 */ /* 0x000fe200078e02ff */
[----:B------:R-:W-:Y:S01]  /*1750*/  LOP3.LUT R177, R17, 0x38, R178, 0xf8, !PT ;  /* 0x0000003811b17812 */ /* 0x000fe200078ef8b2 */
[----:B------:R-:W-:Y:S01]  /*1760*/  IMAD R5, R32, c[0x0][0x1ac], R5 ;  /* 0x00006b0020057a24 */ /* 0x000fe200078e0205 */
[----:B------:R-:W-:Y:S01]  /*1770*/  SHF.R.U32.HI R18, RZ, 0x3, R17 ;  /* 0x00000003ff127819 */ /* 0x000fe20000011611 */
[----:B------:R-:W-:Y:S01]  /*1780*/  IMAD.X R17, R21, 0x1, R3, P4 ;  /* 0x0000000115117824 */ /* 0x000fe200020e0603 */
[----:B------:R-:W-:Y:S01]  /*1790*/  ISETP.GE.AND P4, PT, R4, R171, PT ;  /* 0x000000ab0400720c */ /* 0x000fe20003f86270 */
[----:B------:R-:W-:Y:S01]  /*17a0*/  IMAD R103, R14, c[0x0][0x19c], R103 ;  /* 0x000067000e677a24 */ /* 0x000fe200078e0267 */
[C---:B------:R-:W-:Y:S01]  /*17b0*/  IADD3 R22, P1, R178.reuse, R13, RZ ;  /* 0x0000000db2167210 */ /* 0x040fe20007f3e0ff */
[----:B------:R-:W-:Y:S01]  /*17c0*/  IMAD.WIDE.U32 R16, R11, c[0x0][0x1b8], R16 ;  /* 0x00006e000b107a25 */ /* 0x000fe200078e0010 */
[----:B------:R-:W-:-:S02]  /*17d0*/  IADD3 R28, P3, R178, R28, RZ ;  /* 0x0000001cb21c7210 */ /* 0x000fc40007f7e0ff */
[----:B------:R-:W-:Y:S01]  /*17e0*/  LOP3.LUT R177, R177, R18, RZ, 0x3c, !PT ;  /* 0x00000012b1b17212 */ /* 0x000fe200078e3cff */
[C---:B------:R-:W-:Y:S01]  /*17f0*/  IMAD.X R23, R21.reuse, 0x1, R12, P1 ;  /* 0x0000000115177824 */ /* 0x040fe200008e060c */
[----:B------:R-:W-:Y:S01]  /*1800*/  @!P0 IADD3 R30, P1, R34, 0x10, RZ ;  /* 0x00000010221e8810 */ /* 0x000fe20007f3e0ff */
[----:B------:R-:W-:Y:S01]  /*1810*/  IMAD.X R29, R21, 0x1, R2, P3 ;  /* 0x00000001151d7824 */ /* 0x000fe200018e0602 */
[----:B------:R-:W-:Y:S01]  /*1820*/  LEA.HI R12, R7, R100, RZ, 0x6 ;  /* 0x00000064070c7211 */ /* 0x000fe200078f30ff */
[----:B------:R-:W-:Y:S01]  /*1830*/  IMAD.WIDE.U32 R32, R32, c[0x0][0x1a8], R22 ;  /* 0x00006a0020207a25 */ /* 0x000fe200078e0016 */
[----:B------:R-:W-:-:S03]  /*1840*/  @!P5 IADD3 R26, P3, R34, 0x20, RZ ;  /* 0x00000020221ad810 */ /* 0x000fc60007f7e0ff */
[----:B------:R-:W-:Y:S01]  /*1850*/  @!P0 IMAD.X R3, RZ, RZ, R35, P1 ;  /* 0x000000ffff038224 */ /* 0x000fe200008e0623 */
[----:B------:R-:W-:Y:S01]  /*1860*/  @!P4 IADD3 R22, P1, R34, 0x30, RZ ;  /* 0x000000302216c810 */ /* 0x000fe20007f3e0ff */
[----:B------:R-:W-:Y:S02]  /*1870*/  @!P2 IMAD R2, R35, c[0x0][0x190], RZ ;  /* 0x000064002302aa24 */ /* 0x000fe400078e02ff */
[----:B------:R-:W-:Y:S02]  /*1880*/  IMAD.IADD R33, R33, 0x1, R5 ;  /* 0x0000000121217824 */ /* 0x000fe400078e0205 */
[----:B------:R-:W-:Y:S02]  /*1890*/  IMAD.SHL.U32 R12, R12, 0x8, RZ ;  /* 0x000000080c0c7824 */ /* 0x000fe400078e00ff */
[----:B------:R-:W-:Y:S02]  /*18a0*/  @!P2 IMAD R2, R34, c[0x0][0x194], R2 ;  /* 0x000065002202aa24 */ /* 0x000fe400078e0202 */
[--C-:B------:R-:W-:Y:S01]  /*18b0*/  @!P5 IMAD.X R13, RZ, RZ, R35.reuse, P3 ;  /* 0x000000ffff0dd224 */ /* 0x100fe200018e0623 */
[----:B------:R-:W-:Y:S01]  /*18c0*/  LOP3.LUT R177, R177, 0xfffffe00, R12, 0xf8, !PT ;  /* 0xfffffe00b1b17812 */ /* 0x000fe200078ef80c */
[----:B------:R-:W-:Y:S01]  /*18d0*/  @!P4 IMAD.X R5, RZ, RZ, R35, P1 ;  /* 0x000000ffff05c224 */ /* 0x000fe200008e0623 */
[----:B------:R-:W-:Y:S01]  /*18e0*/  IADD3 R106, P3, R14, R19, RZ ;  /* 0x000000130e6a7210 */ /* 0x000fe20007f7e0ff */
[----:B------:R-:W-:-:S02]  /*18f0*/  @!P0 IMAD R3, R3, c[0x0][0x190], RZ ;  /* 0x0000640003038a24 */ /* 0x000fc400078e02ff */
[----:B------:R-:W-:-:S04]  /*1900*/  @!P2 IMAD.WIDE.U32 R34, R34, c[0x0][0x190], R32 ;  /* 0x000064002222aa25 */ /* 0x000fc800078e0020 */
[----:B------:R-:W-:Y:S02]  /*1910*/  @!P0 IMAD.MOV.U32 R20, RZ, RZ, R32 ;  /* 0x000000ffff148224 */ /* 0x000fe400078e0020 */
[----:B------:R-:W-:Y:S02]  /*1920*/  @!P0 IMAD.MOV.U32 R21, RZ, RZ, R33 ;  /* 0x000000ffff158224 */ /* 0x000fe400078e0021 */
[C---:B------:R-:W-:Y:S02]  /*1930*/  @!P0 IMAD R12, R30.reuse, c[0x0][0x194], R3 ;  /* 0x000065001e0c8a24 */ /* 0x040fe400078e0203 */
[----:B------:R-:W-:Y:S01]  /*1940*/  @!P0 IMAD.WIDE.U32 R30, R30, c[0x0][0x190], R20 ;  /* 0x000064001e1e8a25 */ /* 0x000fe200078e0014 */
[----:B------:R-:W-:-:S03]  /*1950*/  @!P2 LEA R20, P1, R34, c[0x0][0x160], 0x1 ;  /* 0x000058002214aa11 */ /* 0x000fc600078208ff */
[----:B------:R-:W-:Y:S02]  /*1960*/  @!P2 IMAD.IADD R2, R35, 0x1, R2 ;  /* 0x000000012302a824 */ /* 0x000fe400078e0202 */
[----:B------:R-:W-:Y:S02]  /*1970*/  @!P4 IMAD R5, R5, c[0x0][0x190], RZ ;  /* 0x000064000505ca24 */ /* 0x000fe400078e02ff */
[----:B------:R-:W-:Y:S01]  /*1980*/  @!P5 IMAD R13, R13, c[0x0][0x190], RZ ;  /* 0x000064000d0dda24 */ /* 0x000fe200078e02ff */
[----:B------:R-:W-:Y:S01]  /*1990*/  @!P2 LEA.HI.X R21, R34, c[0x0][0x164], R2, 0x1, P1 ;  /* 0x000059002215aa11 */ /* 0x000fe200008f0c02 */
[----:B------:R-:W-:Y:S01]  /*19a0*/  IMAD.SHL.U32 R3, R175, 0x40, RZ ;  /* 0x00000040af037824 */ /* 0x000fe200078e00ff */
[----:B------:R-:W-:Y:S01]  /*19b0*/  @!P0 LEA R18, P1, R30, c[0x0][0x160], 0x1 ;  /* 0x000058001e128a11 */ /* 0x000fe200078208ff */
[----:B------:R-:W-:Y:S02]  /*19c0*/  @!P5 IMAD.MOV.U32 R36, RZ, RZ, R32 ;  /* 0x000000ffff24d224 */ /* 0x000fe400078e0020 */
[----:B------:R-:W-:-:S02]  /*19d0*/  @!P5 IMAD.MOV.U32 R37, RZ, RZ, R33 ;  /* 0x000000ffff25d224 */ /* 0x000fc400078e0021 */
[----:B------:R-:W-:Y:S02]  /*19e0*/  @!P0 IMAD.IADD R12, R31, 0x1, R12 ;  /* 0x000000011f0c8824 */ /* 0x000fe400078e020c */
[----:B------:R-:W-:Y:S02]  /*19f0*/  @!P4 IMAD R2, R22, c[0x0][0x194], R5 ;  /* 0x000065001602ca24 */ /* 0x000fe400078e0205 */
[----:B------:R-:W-:Y:S01]  /*1a00*/  @!P5 IMAD R13, R26, c[0x0][0x194], R13 ;  /* 0x000065001a0dda24 */ /* 0x000fe200078e020d */
[----:B------:R-:W-:Y:S01]  /*1a10*/  @!P0 LEA.HI.X R19, R30, c[0x0][0x164], R12, 0x1, P1 ;  /* 0x000059001e138a11 */ /* 0x000fe200008f0c0c */
[----:B------:R-:W-:Y:S02]  /*1a20*/  IMAD.IADD R5, R6, 0x1, -R3 ;  /* 0x0000000106057824 */ /* 0x000fe400078e0a03 */
[----:B------:R-:W-:-:S03]  /*1a30*/  @!P5 IMAD.WIDE.U32 R26, R26, c[0x0][0x190], R36 ;  /* 0x000064001a1ada25 */ /* 0x000fc600078e0024 */
[----:B------:R-:W-:Y:S01]  /*1a40*/  ISETP.GE.AND P1, PT, R10, R5, PT ;  /* 0x000000050a00720c */ /* 0x000fe20003f26270 */
[----:B------:R-:W-:Y:S01]  /*1a50*/  IMAD.X R12, R15, 0x1, R25, P3 ;  /* 0x000000010f0c7824 */ /* 0x000fe200018e0619 */
[----:B------:R-:W-:Y:S01]  /*1a60*/  @!P5 LEA R24, P3, R26, c[0x0][0x160], 0x1 ;  /* 0x000058001a18da11 */ /* 0x000fe200078608ff */
[----:B------:R-:W-:Y:S02]  /*1a70*/  @!P5 IMAD.IADD R13, R27, 0x1, R13 ;  /* 0x000000011b0dd824 */ /* 0x000fe400078e020d */
[----:B------:R-:W-:-:S03]  /*1a80*/  @!P4 IMAD.WIDE.U32 R22, R22, c[0x0][0x190], R32 ;  /* 0x000064001616ca25 */ /* 0x000fc600078e0020 */
[----:B------:R-:W-:Y:S01]  /*1a90*/  @!P5 LEA.HI.X R25, R26, c[0x0][0x164], R13, 0x1, P3 ;  /* 0x000059001a19da11 */ /* 0x000fe200018f0c0d */
[----:B------:R-:W-:Y:S01]  /*1aa0*/  @!P4 IMAD.IADD R13, R23, 0x1, R2 ;  /* 0x00000001170dc824 */ /* 0x000fe200078e0202 */
[----:B------:R-:W-:Y:S01]  /*1ab0*/  @!P4 LEA R26, P3, R22, c[0x0][0x160], 0x1 ;  /* 0x00005800161aca11 */ /* 0x000fe200078608ff */
[----:B------:R-:W-:Y:S02]  /*1ac0*/  IMAD.SHL.U32 R177, R177, 0x2, RZ ;  /* 0x00000002b1b17824 */ /* 0x000fe400078e00ff */
[----:B------:R-:W-:Y:S01]  /*1ad0*/  IMAD.WIDE.U32 R184, R14, c[0x0][0x198], R28 ;  /* 0x000066000eb87a25 */ /* 0x000fe200078e001c */
[----:B------:R-:W-:Y:S02]  /*1ae0*/  @!P4 LEA.HI.X R27, R22, c[0x0][0x164], R13, 0x1, P3 ;  /* 0x00005900161bca11 */ /* 0x000fe400018f0c0d */
[----:B------:R-:W-:Y:S01]  /*1af0*/  @!PT LDS RZ, [RZ] ;  /* 0x00000000fffff984 */ /* 0x000fe20000000800 */
[----:B------:R-:W-:Y:S01]  /*1b00*/  @!PT LDS RZ, [RZ] ;  /* 0x00000000fffff984 */ /* 0x000fe20000000800 */
[----:B------:R-:W-:Y:S01]  /*1b10*/  @!PT LDS RZ, [RZ] ;  /* 0x00000000fffff984 */ /* 0x000fe20000000800 */
[----:B------:R1:W-:Y:S01]  /*1b20*/  @!P2 LDGSTS.E.BYPASS.LTC128B.128 [R177], [R20.64] ;  /* 0x0000000014b1afae */ /* 0x0003e2000b901d46 */
[----:B------:R-:W-:Y:S01]  /*1b30*/  IMAD.MOV.U32 R2, RZ, RZ, c[0x0][0x198] ;  /* 0x00006600ff027624 */ /* 0x000fe200078e00ff */
[----:B------:R-:W-:Y:S01]  /*1b40*/  ISETP.GE.AND P3, PT, R14, R5, PT ;  /* 0x000000050e00720c */ /* 0x000fe20003f66270 */
[----:B------:R-:W-:Y:S01]  /*1b50*/  IMAD.IADD R103, R185, 0x1, R103 ;  /* 0x00000001b9677824 */ /* 0x000fe200078e0267 */
[----:B------:R1:W-:Y:S01]  /*1b60*/  @!P2 LDGSTS.E.BYPASS.LTC128B.128 [R177+0x2000], [R20.64+0x80] ;  /* 0x0200008014b1afae */ /* 0x0003e2000b901d46 */
[----:B------:R-:W-:Y:S01]  /*1b70*/  IMAD.MOV.U32 R13, RZ, RZ, c[0x0][0x19c] ;  /* 0x00006700ff0d7624 */ /* 0x000fe200078e00ff */
[----:B------:R-:W-:-:S02]  /*1b80*/  @!P1 LEA R15, P2, R2, R184, 0x4 ;  /* 0x000000b8020f9211 */ /* 0x000fc400078420ff */
[----:B------:R2:W-:Y:S02]  /*1b90*/  @!P0 LDGSTS.E.BYPASS.LTC128B.128 [R177+0x800], [R18.64] ;  /* 0x0080000012b18fae */ /* 0x0005e4000b901d46 */
[----:B------:R-:W-:Y:S02]  /*1ba0*/  @!P1 LEA.HI.X R22, R2, R103, R13, 0x4, P2 ;  /* 0x0000006702169211 */ /* 0x000fe400010f240d */
[----:B------:R2:W-:Y:S01]  /*1bb0*/  @!P0 LDGSTS.E.BYPASS.LTC128B.128 [R177+0x2800], [R18.64+0x80] ;  /* 0x0280008012b18fae */ /* 0x0005e2000b901d46 */
[----:B------:R-:W-:Y:S02]  /*1bc0*/  ISETP.GE.AND P0, PT, R8, R5, PT ;  /* 0x000000050800720c */ /* 0x000fe40003f06270 */
[C---:B------:R-:W-:Y:S01]  /*1bd0*/  @!P1 LEA R28, P2, R15.reuse, c[0x0][0x168], 0x1 ;  /* 0x00005a000f1c9a11 */ /* 0x040fe200078408ff */
[----:B------:R3:W-:Y:S03]  /*1be0*/  @!P5 LDGSTS.E.BYPASS.LTC128B.128 [R177+0x1000], [R24.64] ;  /* 0x0100000018b1dfae */ /* 0x0007e6000b901d46 */
[----:B------:R-:W-:Y:S01]  /*1bf0*/  @!P1 LEA.HI.X R29, R15, c[0x0][0x16c], R22, 0x1, P2 ;  /* 0x00005b000f1d9a11 */ /* 0x000fe200010f0c16 */
[----:B------:R-:W-:Y:S01]  /*1c00*/  IMAD.WIDE.U32 R22, R2, 0x20, RZ ;  /* 0x0000002002167825 */ /* 0x000fe200078e00ff */
[----:B------:R3:W-:Y:S04]  /*1c10*/  @!P5 LDGSTS.E.BYPASS.LTC128B.128 [R177+0x3000], [R24.64+0x80] ;  /* 0x0300008018b1dfae */ /* 0x0007e8000b901d46 */
[----:B------:R3:W-:Y:S01]  /*1c20*/  @!P4 LDGSTS.E.BYPASS.LTC128B.128 [R177+0x1800], [R26.64] ;  /* 0x018000001ab1cfae */ /* 0x0007e2000b901d46 */
[----:B------:R-:W-:-:S02]  /*1c30*/  @!P0 IADD3 R15, P2, R184, R22, RZ ;  /* 0x00000016b80f8210 */ /* 0x000fc40007f5e0ff */
[----:B------:R-:W-:Y:S01]  /*1c40*/  @!P3 LEA R22, P5, R184, c[0x0][0x168], 0x1 ;  /* 0x00005a00b816ba11 */ /* 0x000fe200078a08ff */
[----:B------:R3:W-:Y:S01]  /*1c50*/  @!P4 LDGSTS.E.BYPASS.LTC128B.128 [R177+0x3800], [R26.64+0x80] ;  /* 0x038000801ab1cfae */ /* 0x0007e2000b901d46 */
[----:B------:R-:W-:Y:S01]  /*1c60*/  ISETP.GE.AND P4, PT, R8, R5, PT ;  /* 0x000000050800720c */ /* 0x000fe20003f86270 */
[----:B-1----:R-:W-:Y:S01]  /*1c70*/  IMAD.SHL.U32 R20, R13, 0x20, RZ ;  /* 0x000000200d147824 */ /* 0x002fe200078e00ff */
[----:B------:R-:W-:-:S04]  /*1c80*/  LEA.HI R8, R7, R100, RZ, 0x4 ;  /* 0x0000006407087211 */ /* 0x000fc800078f20ff */
[----:B------:R-:W-:Y:S02]  /*1c90*/  @!P0 IADD3.X R20, R103, R23, R20, P2, !PT ;  /* 0x0000001767148210 */ /* 0x000fe400017fe414 */
[----:B------:R-:W-:Y:S02]  /*1ca0*/  @!P3 LEA.HI.X R23, R184, c[0x0][0x16c], R103, 0x1, P5 ;  /* 0x00005b00b817ba11 */ /* 0x000fe400028f0c67 */
[C---:B--2---:R-:W-:Y:S02]  /*1cb0*/  @!P0 LEA R18, P2, R15.reuse, c[0x0][0x168], 0x1 ;  /* 0x00005a000f128a11 */ /* 0x044fe400078408ff */
[-C--:B------:R-:W-:Y:S01]  /*1cc0*/  ISETP.GE.AND P5, PT, R10, R5.reuse, PT ;  /* 0x000000050a00720c */ /* 0x080fe20003fa6270 */
[----:B------:R1:W-:Y:S01]  /*1cd0*/  @!P3 LDGSTS.E.BYPASS.LTC128B.128 [R177+0x4000], [R22.64] ;  /* 0x0400000016b1bfae */ /* 0x0003e2000b901d46 */
[----:B------:R-:W-:Y:S01]  /*1ce0*/  @!P0 LEA.HI.X R19, R15, c[0x0][0x16c], R20, 0x1, P2 ;  /* 0x00005b000f138a11 */ /* 0x000fe200010f0c14 */
[----:B------:R-:W-:Y:S01]  /*1cf0*/  IMAD R10, R9, c[0x0][0x1b8], RZ ;  /* 0x00006e00090a7a24 */ /* 0x000fe200078e02ff */
[CC--:B------:R-:W-:Y:S01]  /*1d00*/  ISETP.GE.AND P2, PT, R4.reuse, R5.reuse, PT ;  /* 0x000000050400720c */ /* 0x0c0fe20003f46270 */
[----:B------:R1:W-:Y:S01]  /*1d10*/  @!P3 LDGSTS.E.BYPASS.LTC128B.128 [R177+0x6000], [R22.64+0x80] ;  /* 0x0600008016b1bfae */ /* 0x0003e2000b901d46 */
[----:B------:R-:W-:Y:S01]  /*1d20*/  SHF.R.S32.HI R9, RZ, 0x4, R8 ;  /* 0x00000004ff097819 */ /* 0x000fe20000011408 */
[----:B------:R-:W-:Y:S01]  /*1d30*/  IMAD R10, R11, c[0x0][0x1bc], R10 ;  /* 0x00006f000b0a7a24 */ /* 0x000fe200078e020a */
[----:B------:R-:W-:Y:S01]  /*1d40*/  ISETP.GE.AND P3, PT, R4, R5, PT ;  /* 0x000000050400720c */ /* 0x000fe20003f66270 */
[----:B------:R2:W-:Y:S01]  /*1d50*/  @!P1 LDGSTS.E.BYPASS.LTC128B.128 [R177+0x4800], [R28.64] ;  /* 0x048000001cb19fae */ /* 0x0005e2000b901d46 */
[----:B------:R-:W-:Y:S01]  /*1d60*/  LEA.HI R4, R8, R9, RZ, 0x1 ;  /* 0x0000000908047211 */ /* 0x000fe200078f08ff */
[----:B------:R-:W-:-:S02]  /*1d70*/  IMAD R11, R12, c[0x0][0x1a0], RZ ;  /* 0x000068000c0b7a24 */ /* 0x000fc400078e02ff */
[----:B------:R2:W-:Y:S01]  /*1d80*/  @!P1 LDGSTS.E.BYPASS.LTC128B.128 [R177+0x6800], [R28.64+0x80] ;  /* 0x068000801cb19fae */ /* 0x0005e2000b901d46 */
[----:B------:R-:W-:Y:S01]  /*1d90*/  LOP3.LUT R4, R4, 0xfffffffe, RZ, 0xc0, !PT ;  /* 0xfffffffe04047812 */ /* 0x000fe200078ec0ff */
[----:B------:R-:W-:Y:S01]  /*1da0*/  IMAD.IADD R17, R17, 0x1, R10 ;  /* 0x0000000111117824 */ /* 0x000fe200078e020a */
[----:B------:R-:W-:Y:S01]  /*1db0*/  ISETP.GE.AND P1, PT, R14, R5, PT ;  /* 0x000000050e00720c */ /* 0x000fe20003f26270 */
[----:B------:R-:W-:Y:S01]  /*1dc0*/  @!P2 IMAD.MOV.U32 R185, RZ, RZ, R103 ;  /* 0x000000ffffb9a224 */ /* 0x000fe200078e0067 */
[----:B------:R4:W-:Y:S01]  /*1dd0*/  @!P0 LDGSTS.E.BYPASS.LTC128B.128 [R177+0x5000], [R18.64] ;  /* 0x0500000012b18fae */ /* 0x0009e2000b901d46 */
[----:B------:R-:W-:Y:S02]  /*1de0*/  @!P2 IMAD R13, R13, 0x30, RZ ;  /* 0x000000300d0da824 */ /* 0x000fe400078e02ff */
[----:B------:R-:W-:Y:S01]  /*1df0*/  @!P2 IMAD.WIDE.U32 R20, R2, 0x30, R184 ;  /* 0x000000300214a825 */ /* 0x000fe200078e00b8 */
[----:B------:R4:W-:Y:S03]  /*1e00*/  @!P0 LDGSTS.E.BYPASS.LTC128B.128 [R177+0x7000], [R18.64+0x80] ;  /* 0x0700008012b18fae */ /* 0x0009e6000b901d46 */
[----:B------:R-:W-:-:S02]  /*1e10*/  @!P2 IMAD.IADD R13, R21, 0x1, R13 ;  /* 0x00000001150da824 */ /* 0x000fc400078e020d */
[----:B------:R-:W-:Y:S02]  /*1e20*/  IMAD.IADD R9, R9, 0x1, -R4 ;  /* 0x0000000109097824 */ /* 0x000fe400078e0a04 */
[C---:B------:R-:W-:Y:S02]  /*1e30*/  IMAD R11, R106.reuse, c[0x0][0x1a4], R11 ;  /* 0x000069006a0b7a24 */ /* 0x040fe400078e020b */
[----:B------:R-:W-:Y:S01]  /*1e40*/  IMAD.WIDE.U32 R106, R106, c[0x0][0x1a0], R16 ;  /* 0x000068006a6a7a25 */ /* 0x000fe200078e0010 */
[----:B-1----:R-:W-:-:S03]  /*1e50*/  @!P2 LEA R22, P0, R20, c[0x0][0x168], 0x1 ;  /* 0x00005a001416aa11 */ /* 0x002fc600078008ff */
[----:B------:R-:W-:Y:S01]  /*1e60*/  IMAD.MOV.U32 R5, RZ, RZ, 0x20 ;  /* 0x00000020ff057424 */ /* 0x000fe200078e00ff */
[----:B------:R-:W-:Y:S01]  /*1e70*/  @!P2 LEA.HI.X R23, R20, c[0x0][0x16c], R13, 0x1, P0 ;  /* 0x00005b001417aa11 */ /* 0x000fe200000f0c0d */
[----:B------:R-:W-:Y:S01]  /*1e80*/  IMAD.IADD R104, R107, 0x1, R11 ;  /* 0x000000016b687824 */ /* 0x000fe200078e020b */
[----:B------:R-:W-:Y:S01]  /*1e90*/  LOP3.LUT R13, R8, 0xfffffff0, RZ, 0xc0, !PT ;  /* 0xfffffff0080d7812 */ /* 0x000fe200078ec0ff */
[----:B------:R-:W-:Y:S01]  /*1ea0*/  IMAD.WIDE.U32 R16, R5, c[0x0][0x1a0], RZ ;  /* 0x0000680005107a25 */ /* 0x000fe200078e00ff */
[----:B------:R-:W-:Y:S01]  /*1eb0*/  LEA R172, P0, R106, c[0x0][0x170], 0x1 ;  /* 0x00005c006aac7a11 */ /* 0x000fe200078008ff */
[----:B------:R1:W-:Y:S02]  /*1ec0*/  @!P2 LDGSTS.E.BYPASS.LTC128B.128 [R177+0x5800], [R22.64] ;  /* 0x0580000016b1afae */ /* 0x0003e4000b901d46 */
[----:B------:R-:W-:Y:S01]  /*1ed0*/  IMAD.IADD R4, R100, 0x1, -R13 ;  /* 0x0000000164047824 */ /* 0x000fe200078e0a0d */
[----:B------:R-:W-:Y:S01]  /*1ee0*/  LEA.HI.X R173, R106, c[0x0][0x174], R104, 0x1, P0 ;  /* 0x00005d006aad7a11 */ /* 0x000fe200000f0c68 */
[----:B------:R1:W-:Y:S01]  /*1ef0*/  @!P2 LDGSTS.E.BYPASS.LTC128B.128 [R177+0x7800], [R22.64+0x80] ;  /* 0x0780008016b1afae */ /* 0x0003e2000b901d46 */
[----:B------:R-:W-:-:S02]  /*1f00*/  IMAD.SHL.U32 R8, R0, 0x40, RZ ;  /* 0x0000004000087824 */ /* 0x000fc400078e00ff */
[----:B------:R-:W-:Y:S01]  /*1f10*/  SHF.R.S32.HI R105, RZ, 0x1f, R4 ;  /* 0x0000001fff697819 */ /* 0x000fe20000011404 */
[----:B------:R-:W0:Y:S01]  /*1f20*/  LDGDEPBAR ;  /* 0x00000000000079af */ /* 0x000e220000000000 */
[----:B------:R-:W-:Y:S01]  /*1f30*/  IMAD.SHL.U32 R15, R14, 0x8, RZ ;  /* 0x000000080e0f7824 */ /* 0x000fe200078e00ff */
[----:B------:R-:W-:Y:S01]  /*1f40*/  @!P5 IADD3 R14, P0, R172, R16, RZ ;  /* 0x00000010ac0ed210 */ /* 0x000fe20007f1e0ff */
[----:B------:R-:W-:Y:S01]  /*1f50*/  IMAD R10, R5, c[0x0][0x1a4], RZ ;  /* 0x00006900050a7a24 */ /* 0x000fe200078e02ff */
[----:B------:R-:W-:Y:S01]  /*1f60*/  LEA.HI R105, R105, R4, RZ, 0x3 ;  /* 0x0000000469697211 */ /* 0x000fe200078f18ff */
[----:B------:R-:W-:Y:S01]  /*1f70*/  @!P4 IMAD.MOV.U32 R7, RZ, RZ, c[0x0][0x1a0] ;  /* 0x00006800ff07c624 */ /* 0x000fe200078e00ff */
[----:B------:R-:W-:Y:S01]  /*1f80*/  LOP3.LUT R8, R8, 0x1c0, RZ, 0xc0, !PT ;  /* 0x000001c008087812 */ /* 0x000fe200078ec0ff */
[----:B------:R-:W-:Y:S01]  /*1f90*/  @!P3 IMAD.MOV.U32 R12, RZ, RZ, c[0x0][0x1a0] ;  /* 0x00006800ff0cb624 */ /* 0x000fe200078e00ff */
[C---:B------:R-:W-:Y:S01]  /*1fa0*/  LOP3.LUT R13, R105.reuse, 0xfffffff8, RZ, 0xc0, !PT ;  /* 0xfffffff8690d7812 */ /* 0x040fe200078ec0ff */
[----:B------:R-:W-:Y:S01]  /*1fb0*/  IMAD.SHL.U32 R105, R105, 0x40, RZ ;  /* 0x0000004069697824 */ /* 0x000fe200078e00ff */
[----:B------:R-:W-:-:S02]  /*1fc0*/  LOP3.LUT R11, R8, 0x8, R15, 0xf8, !PT ;  /* 0x00000008080b7812 */ /* 0x000fc400078ef80f */
[----:B------:R-:W-:Y:S01]  /*1fd0*/  SHF.R.U32.HI R8, RZ, 0x3, R8 ;  /* 0x00000003ff087819 */ /* 0x000fe20000011608 */
[----:B------:R-:W-:Y:S01]  /*1fe0*/  IMAD.IADD R4, R4, 0x1, -R13 ;  /* 0x0000000104047824 */ /* 0x000fe200078e0a0d */
[----:B------:R-:W-:Y:S01]  /*1ff0*/  @!P5 IADD3.X R15, R173, R17, R10, P0, !PT ;  /* 0x00000011ad0fd210 */ /* 0x000fe200007fe40a */
[----:B------:R-:W-:Y:S01]  /*2000*/  @!P3 IMAD.MOV.U32 R10, RZ, RZ, c[0x0][0x1a4] ;  /* 0x00006900ff0ab624 */ /* 0x000fe200078e00ff */
[----:B------:R-:W-:Y:S01]  /*2010*/  LOP3.LUT R8, R11, R8, RZ, 0x3c, !PT ;  /* 0x000000080b087212 */ /* 0x000fe200078e3cff */
[----:B------:R-:W-:Y:S01]  /*2020*/  @!P3 IMAD.WIDE.U32 R12, R12, 0x60, R172 ;  /* 0x000000600c0cb825 */ /* 0x000fe200078e00ac */
[----:B------:R-:W-:-:S03]  /*2030*/  LOP3.LUT R105, R105, 0xfffffe00, RZ, 0xc0, !PT ;  /* 0xfffffe0069697812 */ /* 0x000fc600078ec0ff */
[C---:B------:R-:W-:Y:S02]  /*2040*/  IMAD R169, R9.reuse, 0x200, R8 ;  /* 0x0000020009a97824 */ /* 0x040fe400078e0208 */
[----:B------:R-:W-:Y:S01]  /*2050*/  IMAD.SHL.U32 R9, R9, 0x8, RZ ;  /* 0x0000000809097824 */ /* 0x000fe200078e00ff */
[----:B------:R-:W-:-:S04]  /*2060*/  DEPBAR.LE SB0, 0x0 ;  /* 0x000080000000791a */ /* 0x000fc80000000000 */
[----:B------:R-:W-:Y:S01]  /*2070*/  BAR.SYNC.DEFER_BLOCKING 0x0 ;  /* 0x0000000000007b1d */ /* 0x000fe20000010000 */
[----:B------:R-:W-:Y:S02]  /*2080*/  @!P4 IMAD.MOV.U32 R8, RZ, RZ, c[0x0][0x1a4] ;  /* 0x00006900ff08c624 */ /* 0x000fe400078e00ff */
[----:B------:R-:W-:Y:S02]  /*2090*/  @!P3 IMAD R10, R10, 0x60, RZ ;  /* 0x000000600a0ab824 */ /* 0x000fe400078e02ff */
[----:B------:R-:W-:Y:S02]  /*20a0*/  IMAD.SHL.U32 R169, R169, 0x2, RZ ;  /* 0x00000002a9a97824 */ /* 0x000fe400078e00ff */
[----:B------:R-:W-:-:S03]  /*20b0*/  @!P3 IMAD.IADD R13, R13, 0x1, R10 ;  /* 0x000000010d0db824 */ /* 0x000fc600078e020a */
        /* <DEDUP_REMOVED lines=10> */
[----:B------:R-:W-:Y:S01]  /*2160*/  @!P4 LEA R16, P0, R7, R172, 0x6 ;  /* 0x000000ac0710c211 */ /* 0x000fe200078030ff */
        /* <DEDUP_REMOVED lines=43> */
[----:B------:R-:W3:Y:S01]  /*2420*/  LDSM.16.M88.4 R32, [R169+0x4000] ;  /* 0x00400000a920783b */ /* 0x000ee20000000200 */
[----:B------:R-:W-:Y:S01]  /*2430*/  IADD3 R157, R167, 0x1800, RZ ;  /* 0x00001800a79d7810 */ /* 0x000fe20007ffe0ff */
[----:B------:R-:W-:Y:S01]  /*2440*/  IMAD.IADD R163, R169, 0x1, R0 ;  /* 0x00000001a9a37824 */ /* 0x000fe200078e0200 */
[C---:B------:R-:W-:Y:S01]  /*2450*/  IADD3 R155, R167.reuse, 0x2000, RZ ;  /* 0x00002000a79b7810 */ /* 0x040fe20007ffe0ff */
[----:B------:R-:W-:Y:S01]  /*2460*/  LDSM.16.M88.4 R68, [R168] ;  /* 0x00000000a844783b */ /* 0x000fe20000000200 */
[----:B------:R-:W-:Y:S01]  /*2470*/  IMAD.IADD R156, R0, 0x1, R167 ;  /* 0x00000001009c7824 */ /* 0x000fe200078e02a7 */
[----:B------:R-:W-:-:S02]  /*2480*/  IADD3 R154, R167, 0x2800, RZ ;  /* 0x00002800a79a7810 */ /* 0x000fc40007ffe0ff */
[----:B--2---:R-:W-:Y:S01]  /*2490*/  LDSM.16.M88.4 R28, [R167] ;  /* 0x00000000a71c783b */ /* 0x004fe20000000200 */
[C---:B------:R-:W-:Y:S02]  /*24a0*/  IADD3 R153, R167.reuse, 0x3000, RZ ;  /* 0x00003000a7997810 */ /* 0x040fe40007ffe0ff */
[----:B------:R-:W-:Y:S01]  /*24b0*/  IADD3 R152, R167, 0x3800, RZ ;  /* 0x00003800a7987810 */ /* 0x000fe20007ffe0ff */
[----:B-1----:R-:W-:Y:S04]  /*24c0*/  LDSM.16.M88.4 R20, [R166] ;  /* 0x00000000a614783b */ /* 0x002fe80000000200 */
[----:B----4-:R-:W-:Y:S04]  /*24d0*/  LDSM.16.M88.4 R16, [R163+0x4000] ;  /* 0x00400000a310783b */ /* 0x010fe80000000200 */
[----:B------:R-:W1:Y:S04]  /*24e0*/  LDSM.16.M88.4 R48, [R169+0x4800] ;  /* 0x00480000a930783b */ /* 0x000e680000000200 */
[----:B------:R-:W-:Y:S04]  /*24f0*/  LDSM.16.M88.4 R64, [R165] ;  /* 0x00000000a540783b */ /* 0x000fe80000000200 */
[----:B------:R-:W-:Y:S04]  /*2500*/  LDSM.16.M88.4 R72, [R156] ;  /* 0x000000009c48783b */ /* 0x000fe80000000200 */
[----:B---3--:R-:W2:Y:S04]  /*2510*/  LDSM.16.M88.4 R12, [R167+0x800] ;  /* 0x00080000a70c783b */ /* 0x008ea80000000200 */
[----:B------:R-:W-:Y:S01]  /*2520*/  LDSM.16.M88.4 R52, [R170+0x2000] ;  /* 0x00200000aa34783b */ /* 0x000fe20000000200 */
[C---:B------:R-:W-:Y:S03]  /*2530*/  HMMA.16816.F32.BF16 R24, R8.reuse, R32, RZ ;  /* 0x000000200818723c */ /* 0x040fe600000418ff */
[----:B------:R-:W-:Y:S04]  /*2540*/  LDSM.16.M88.4 R84, [R169+0x6000] ;  /* 0x00600000a954783b */ /* 0x000fe80000000200 */
[----:B------:R-:W3:Y:S01]  /*2550*/  LDSM.16.M88.4 R60, [R163+0x4800] ;  /* 0x00480000a33c783b */ /* 0x000ee20000000200 */
[C---:B------:R-:W-:Y:S03]  /*2560*/  HMMA.16816.F32.BF16 R32, R8.reuse, R34, RZ ;  /* 0x000000220820723c */ /* 0x040fe600000418ff */
[----:B------:R-:W4:Y:S04]  /*2570*/  LDSM.16.M88.4 R76, [R169+0x5000] ;  /* 0x00500000a94c783b */ /* 0x000f280000000200 */
[----:B------:R-:W3:Y:S04]  /*2580*/  LDSM.16.M88.4 R88, [R169+0x5800] ;  /* 0x00580000a958783b */ /* 0x000ee80000000200 */
[----:B------:R-:W-:Y:S01]  /*2590*/  LDSM.16.M88.4 R56, [R167+0x2000] ;  /* 0x00200000a738783b */ /* 0x000fe20000000200 */
[----:B-1----:R-:W-:Y:S03]  /*25a0*/  HMMA.16816.F32.BF16 R40, R8, R48, RZ ;  /* 0x000000300828723c */ /* 0x002fe600000418ff */
[----:B------:R-:W-:Y:S04]  /*25b0*/  LDSM.16.M88.4 R36, [R156+0x800] ;  /* 0x000800009c24783b */ /* 0x000fe80000000200 */
[----:B------:R-:W-:Y:S01]  /*25c0*/  LDSM.16.M88.4 R44, [R167+0x1000] ;  /* 0x00100000a72c783b */ /* 0x000fe20000000200 */
[C---:B------:R-:W-:Y:S03]  /*25d0*/  HMMA.16816.F32.BF16 R24, R68.reuse, R28, R24 ;  /* 0x0000001c4418723c */ /* 0x040fe60000041818 */
[----:B------:R-:W-:Y:S04]  /*25e0*/  LDSM.16.M88.4 R92, [R163+0x6000] ;  /* 0x00600000a35c783b */ /* 0x000fe80000000200 */
[----:B------:R-:W-:Y:S01]  /*25f0*/  LDSM.16.M88.4 R96, [R169+0x6800] ;  /* 0x00680000a960783b */ /* 0x000fe20000000200 */
[C---:B------:R-:W-:Y:S03]  /*2600*/  HMMA.16816.F32.BF16 R32, R68.reuse, R30, R32 ;  /* 0x0000001e4420723c */ /* 0x040fe60000041820 */
[----:B------:R-:W-:Y:S04]  /*2610*/  LDSM.16.M88.4 R28, [R167+0x1800] ;  /* 0x00180000a71c783b */ /* 0x000fe80000000200 */
[----:B------:R-:W0:Y:S01]  /*2620*/  LDGDEPBAR ;  /* 0x00000000000079af */ /* 0x000e220000000000 */
[----:B--2---:R-:W-:Y:S08]  /*2630*/  HMMA.16816.F32.BF16 R40, R68, R12, R40 ;  /* 0x0000000c4428723c */ /* 0x004ff00000041828 */
[C---:B------:R-:W-:Y:S08]  /*2640*/  HMMA.16816.F32.BF16 R24, R20.reuse, R16, R24 ;  /* 0x000000101418723c */ /* 0x040ff00000041818 */
[----:B------:R-:W-:Y:S01]  /*2650*/  HMMA.16816.F32.BF16 R32, R20, R18, R32 ;  /* 0x000000121420723c */ /* 0x000fe20000041820 */
[----:B------:R-:W1:Y:S07]  /*2660*/  LDSM.16.M88.4 R16, [R168+0x2000] ;  /* 0x00200000a810783b */ /* 0x000e6e0000000200 */
[----:B------:R-:W-:Y:S08]  /*2670*/  HMMA.16816.F32.BF16 R48, R8, R50, RZ ;  /* 0x000000320830723c */ /* 0x000ff000000418ff */
[C---:B------:R-:W-:Y:S08]  /*2680*/  HMMA.16816.F32.BF16 R24, R64.reuse, R72, R24 ;  /* 0x000000484018723c */ /* 0x040ff00000041818 */
[----:B------:R-:W-:Y:S08]  /*2690*/  HMMA.16816.F32.BF16 R32, R64, R74, R32 ;  /* 0x0000004a4020723c */ /* 0x000ff00000041820 */
[----:B---3--:R-:W-:Y:S08]  /*26a0*/  HMMA.16816.F32.BF16 R40, R20, R60, R40 ;  /* 0x0000003c1428723c */ /* 0x008ff00000041828 */
[----:B------:R-:W-:Y:S08]  /*26b0*/  HMMA.16816.F32.BF16 R24, R52, R84, R24 ;  /* 0x000000543418723c */ /* 0x000ff00000041818 */
[----:B----4-:R-:W-:Y:S08]  /*26c0*/  HMMA.16816.F32.BF16 R80, R8, R76, RZ ;  /* 0x0000004c0850723c */ /* 0x010ff000000418ff */
[----:B------:R-:W-:Y:S01]  /*26d0*/  HMMA.16816.F32.BF16 R48, R68, R14, R48 ;  /* 0x0000000e4430723c */ /* 0x000fe20000041830 */
[----:B------:R-:W2:Y:S07]  /*26e0*/  LDSM.16.M88.4 R12, [R166+0x2000] ;  /* 0x00200000a60c783b */ /* 0x000eae0000000200 */
[C---:B------:R-:W-:Y:S08]  /*26f0*/  HMMA.16816.F32.BF16 R76, R8.reuse, R78, RZ ;  /* 0x0000004e084c723c */ /* 0x040ff000000418ff */
[C---:B------:R-:W-:Y:S08]  /*2700*/  HMMA.16816.F32.BF16 R72, R8.reuse, R88, RZ ;  /* 0x000000580848723c */ /* 0x040ff000000418ff */
[----:B------:R-:W-:Y:S01]  /*2710*/  HMMA.16816.F32.BF16 R8, R8, R90, RZ ;  /* 0x0000005a0808723c */ /* 0x000fe200000418ff */
[----:B------:R-:W3:Y:S07]  /*2720*/  LDSM.16.M88.4 R88, [R163+0x5000] ;  /* 0x00500000a358783b */ /* 0x000eee0000000200 */
[----:B------:R-:W-:Y:S01]  /*2730*/  HMMA.16816.F32.BF16 R32, R52, R86, R32 ;  /* 0x000000563420723c */ /* 0x000fe20000041820 */
[----:B------:R-:W4:Y:S07]  /*2740*/  LDSM.16.M88.4 R84, [R163+0x5800] ;  /* 0x00580000a354783b */ /* 0x000f2e0000000200 */
[----:B-1----:R-:W-:Y:S08]  /*2750*/  HMMA.16816.F32.BF16 R24, R16, R56, R24 ;  /* 0x000000381018723c */ /* 0x002ff00000041818 */
[----:B------:R-:W-:Y:S08]  /*2760*/  HMMA.16816.F32.BF16 R40, R64, R36, R40 ;  /* 0x000000244028723c */ /* 0x000ff00000041828 */
[----:B------:R-:W-:Y:S01]  /*2770*/  HMMA.16816.F32.BF16 R48, R20, R62, R48 ;  /* 0x0000003e1430723c */ /* 0x000fe20000041830 */
[----:B------:R-:W-:Y:S07]  /*2780*/  LDSM.16.M88.4 R60, [R156+0x1000] ;  /* 0x001000009c3c783b */ /* 0x000fee0000000200 */
[C---:B------:R-:W-:Y:S08]  /*2790*/  HMMA.16816.F32.BF16 R80, R68.reuse, R44, R80 ;  /* 0x0000002c4450723c */ /* 0x040ff00000041850 */
[C---:B------:R-:W-:Y:S01]  /*27a0*/  HMMA.16816.F32.BF16 R76, R68.reuse, R46, R76 ;  /* 0x0000002e444c723c */ /* 0x040fe2000004184c */
[----:B------:R-:W-:Y:S07]  /*27b0*/  LDSM.16.M88.4 R44, [R167+0x2800] ;  /* 0x00280000a72c783b */ /* 0x000fee0000000200 */
[C---:B------:R-:W-:Y:S08]  /*27c0*/  HMMA.16816.F32.BF16 R72, R68.reuse, R28, R72 ;  /* 0x0000001c4448723c */ /* 0x040ff00000041848 */
[----:B------:R-:W-:Y:S01]  /*27d0*/  HMMA.16816.F32.BF16 R68, R68, R30, R8 ;  /* 0x0000001e4444723c */ /* 0x000fe20000041808 */
[----:B------:R-:W-:Y:S04]  /*27e0*/  LDSM.16.M88.4 R8, [R165+0x2000] ;  /* 0x00200000a508783b */ /* 0x000fe80000000200 */
[----:B------:R-:W1:Y:S03]  /*27f0*/  LDSM.16.M88.4 R28, [R156+0x2000] ;  /* 0x002000009c1c783b */ /* 0x000e660000000200 */
[----:B------:R-:W-:Y:S01]  /*2800*/  HMMA.16816.F32.BF16 R32, R16, R58, R32 ;  /* 0x0000003a1020723c */ /* 0x000fe20000041820 */
[----:B------:R-:W-:Y:S07]  /*2810*/  LDSM.16.M88.4 R56, [R156+0x1800] ;  /* 0x001800009c38783b */ /* 0x000fee0000000200 */
[----:B--2---:R-:W-:Y:S08]  /*2820*/  HMMA.16816.F32.BF16 R24, R12, R92, R24 ;  /* 0x0000005c0c18723c */ /* 0x004ff00000041818 */
[----:B------:R-:W-:Y:S08]  /*2830*/  HMMA.16816.F32.BF16 R40, R52, R96, R40 ;  /* 0x000000603428723c */ /* 0x000ff00000041828 */
[----:B------:R-:W-:Y:S01]  /*2840*/  HMMA.16816.F32.BF16 R48, R64, R38, R48 ;  /* 0x000000264030723c */ /* 0x000fe20000041830 */
[----:B------:R-:W2:Y:S07]  /*2850*/  LDSM.16.M88.4 R36, [R163+0x6800] ;  /* 0x00680000a324783b */ /* 0x000eae0000000200 */
[C---:B---3--:R-:W-:Y:S08]  /*2860*/  HMMA.16816.F32.BF16 R80, R20.reuse, R88, R80 ;  /* 0x000000581450723c */ /* 0x048ff00000041850 */
[C---:B------:R-:W-:Y:S08]  /*2870*/  HMMA.16816.F32.BF16 R76, R20.reuse, R90, R76 ;  /* 0x0000005a144c723c */ /* 0x040ff0000004184c */
[C---:B----4-:R-:W-:Y:S08]  /*2880*/  HMMA.16816.F32.BF16 R72, R20.reuse, R84, R72 ;  /* 0x000000541448723c */ /* 0x050ff00000041848 */
[----:B------:R-:W-:Y:S01]  /*2890*/  HMMA.16816.F32.BF16 R68, R20, R86, R68 ;  /* 0x000000561444723c */ /* 0x000fe20000041844 */
[----:B------:R-:W3:Y:S07]  /*28a0*/  LDSM.16.M88.4 R20, [R169+0x7000] ;  /* 0x00700000a914783b */ /* 0x000eee0000000200 */
[----:B------:R-:W-:Y:S08]  /*28b0*/  HMMA.16816.F32.BF16 R32, R12, R94, R32 ;  /* 0x0000005e0c20723c */ /* 0x000ff00000041820 */
[----:B-1----:R-:W-:Y:S08]  /*28c0*/  HMMA.16816.F32.BF16 R24, R8, R28, R24 ;  /* 0x0000001c0818723c */ /* 0x002ff00000041818 */
[----:B------:R-:W-:Y:S08]  /*28d0*/  HMMA.16816.F32.BF16 R40, R16, R44, R40 ;  /* 0x0000002c1028723c */ /* 0x000ff00000041828 */
[----:B------:R-:W-:Y:S01]  /*28e0*/  HMMA.16816.F32.BF16 R96, R52, R98, R48 ;  /* 0x000000623460723c */ /* 0x000fe20000041830 */
[----:B------:R-:W-:Y:S07]  /*28f0*/  LDSM.16.M88.4 R48, [R156+0x2800] ;  /* 0x002800009c30783b */ /* 0x000fee0000000200 */
[----:B------:R-:W-:Y:S01]  /*2900*/  HMMA.16816.F32.BF16 R80, R64, R60, R80 ;  /* 0x0000003c4050723c */ /* 0x000fe20000041850 */
[----:B------:R-:W-:-:S02]  /*2910*/  FMUL.FTZ R24, R24, c[0x0][0x2ec] ;  /* 0x0000bb0018187a20 */ /* 0x000fc40000410000 */
[----:B------:R-:W-:Y:S02]  /*2920*/  FMUL.FTZ R25, R25, c[0x0][0x2ec] ;  /* 0x0000bb0019197a20 */ /* 0x000fe40000410000 */
[----:B------:R-:W-:Y:S02]  /*2930*/  FMUL.FTZ R45, R27, c[0x0][0x2ec] ;  /* 0x0000bb001b2d7a20 */ /* 0x000fe40000410000 */
[----:B------:R-:W1:Y:S01]  /*2940*/  MUFU.TANH R44, R25 ;  /* 0x00000019002c7308 */ /* 0x000e620000002400 */
[----:B------:R-:W-:Y:S07]  /*2950*/  HMMA.16816.F32.BF16 R76, R64, R62, R76 ;  /* 0x0000003e404c723c */ /* 0x000fee000004184c */
[----:B------:R-:W4:Y:S01]  /*2960*/  MUFU.TANH R45, R45 ;  /* 0x0000002d002d7308 */ /* 0x000f220000002400 */
[----:B------:R-:W-:Y:S01]  /*2970*/  HMMA.16816.F32.BF16 R32, R8, R30, R32 ;  /* 0x0000001e0820723c */ /* 0x000fe20000041820 */
[----:B------:R-:W1:Y:S07]  /*2980*/  LDSM.16.M88.4 R28, [R167+0x3000] ;  /* 0x00300000a71c783b */ /* 0x000e6e0000000200 */
[----:B--2---:R-:W-:Y:S01]  /*2990*/  HMMA.16816.F32.BF16 R40, R12, R36, R40 ;  /* 0x000000240c28723c */ /* 0x004fe20000041828 */
[----:B------:R2:W-:Y:S06]  /*29a0*/  MUFU.TANH R36, R24 ;  /* 0x0000001800247308 */ /* 0x0005ec0000002400 */
[----:B------:R-:W-:Y:S01]  /*29b0*/  FMUL.FTZ R37, R26, c[0x0][0x2ec] ;  /* 0x0000bb001a257a20 */ /* 0x000fe20000410000 */
[----:B------:R-:W-:Y:S05]  /*29c0*/  HMMA.16816.F32.BF16 R96, R16, R46, R96 ;  /* 0x0000002e1060723c */ /* 0x000fea0000041860 */
[----:B------:R-:W-:Y:S03]  /*29d0*/  MUFU.TANH R37, R37 ;  /* 0x0000002500257308 */ /* 0x000fe60000002400 */
[----:B---3--:R-:W-:Y:S01]  /*29e0*/  HMMA.16816.F32.BF16 R80, R52, R20, R80 ;  /* 0x000000143450723c */ /* 0x008fe20000041850 */
[----:B--2---:R-:W2:Y:S01]  /*29f0*/  LDSM.16.M88.4 R24, [R169+0x7800] ;  /* 0x00780000a918783b */ /* 0x004ea20000000200 */
[----:B------:R-:W-:-:S02]  /*2a00*/  FMUL.FTZ R32, R32, c[0x0][0x2ec] ;  /* 0x0000bb0020207a20 */ /* 0x000fc40000410000 */
[----:B------:R-:W-:Y:S02]  /*2a10*/  FMUL.FTZ R33, R33, c[0x0][0x2ec] ;  /* 0x0000bb0021217a20 */ /* 0x000fe40000410000 */
[----:B------:R-:W3:Y:S01]  /*2a20*/  MUFU.TANH R46, R32 ;  /* 0x00000020002e7308 */ /* 0x000ee20000002400 */
[----:B------:R-:W-:Y:S01]  /*2a30*/  FMUL.FTZ R47, R35, c[0x0][0x2ec] ;  /* 0x0000bb00232f7a20 */ /* 0x000fe20000410000 */
[----:B------:R-:W-:Y:S01]  /*2a40*/  HMMA.16816.F32.BF16 R76, R52, R22, R76 ;  /* 0x00000016344c723c */ /* 0x000fe2000004184c */
[----:B------:R-:W2:Y:S05]  /*2a50*/  LDSM.16.M88.4 R20, [R163+0x7000] ;  /* 0x00700000a314783b */ /* 0x000eaa0000000200 */
[----:B------:R-:W-:Y:S02]  /*2a60*/  MUFU.TANH R47, R47 ;  /* 0x0000002f002f7308 */ /* 0x000fe40000002400 */
[C---:B------:R-:W-:Y:S08]  /*2a70*/  HMMA.16816.F32.BF16 R72, R64.reuse, R56, R72 ;  /* 0x000000384048723c */ /* 0x040ff00000041848 */
[----:B------:R-:W-:Y:S08]  /*2a80*/  HMMA.16816.F32.BF16 R68, R64, R58, R68 ;  /* 0x0000003a4044723c */ /* 0x000ff00000041844 */
[----:B------:R-:W-:Y:S01]  /*2a90*/  HMMA.16816.F32.BF16 R96, R12, R38, R96 ;  /* 0x000000260c60723c */ /* 0x000fe20000041860 */
[----:B------:R2:W-:Y:S06]  /*2aa0*/  MUFU.TANH R38, R33 ;  /* 0x0000002100267308 */ /* 0x0005ec0000002400 */
[----:B------:R-:W-:Y:S01]  /*2ab0*/  FMUL.FTZ R39, R34, c[0x0][0x2ec] ;  /* 0x0000bb0022277a20 */ /* 0x000fe20000410000 */
[C---:B-1----:R-:W-:Y:S05]  /*2ac0*/  HMMA.16816.F32.BF16 R80, R16.reuse, R28, R80 ;  /* 0x0000001c1050723c */ /* 0x042fea0000041850 */
[----:B------:R-:W1:Y:S03]  /*2ad0*/  MUFU.TANH R39, R39 ;  /* 0x0000002700277308 */ /* 0x000e660000002400 */
[----:B------:R-:W-:Y:S01]  /*2ae0*/  HMMA.16816.F32.BF16 R76, R16, R30, R76 ;  /* 0x0000001e104c723c */ /* 0x000fe2000004184c */
[----:B--2---:R-:W2:Y:S04]  /*2af0*/  LDSM.16.M88.4 R32, [R167+0x3800] ;  /* 0x00380000a720783b */ /* 0x004ea80000000200 */
[----:B------:R-:W1:Y:S03]  /*2b00*/  LDSM.16.M88.4 R28, [R156+0x3000] ;  /* 0x003000009c1c783b */ /* 0x000e660000000200 */
[C---:B------:R-:W-:Y:S07]  /*2b10*/  HMMA.16816.F32.BF16 R72, R52.reuse, R24, R72 ;  /* 0x000000183448723c */ /* 0x040fee0000041848 */
[----:B------:R-:W-:Y:S01]  /*2b20*/  LOP3.LUT R25, R110, 0xffffffe0, RZ, 0xc0, !PT ;  /* 0xffffffe06e197812 */ /* 0x000fe200078ec0ff */
[----:B------:R-:W-:Y:S04]  /*2b30*/  HMMA.16816.F32.BF16 R68, R52, R26, R68 ;  /* 0x0000001a3444723c */ /* 0x000fe80000041844 */
[----:B------:R-:W-:-:S04]  /*2b40*/  IMAD.IADD R0, R100, 0x1, -R25 ;  /* 0x0000000164007824 */ /* 0x000fc800078e0a19 */
[----:B------:R-:W-:Y:S01]  /*2b50*/  HMMA.16816.F32.BF16 R80, R12, R20, R80 ;  /* 0x000000140c50723c */ /* 0x000fe20000041850 */
[----:B------:R-:W-:-:S04]  /*2b60*/  SHF.R.S32.HI R25, RZ, 0x1f, R0 ;  /* 0x0000001fff197819 */ /* 0x000fc80000011400 */
[----:B------:R-:W-:Y:S01]  /*2b70*/  LEA.HI R176, R25, R0, RZ, 0x2 ;  /* 0x0000000019b07211 */ /* 0x000fe200078f10ff */
[----:B------:R-:W-:Y:S01]  /*2b80*/  IMAD.IADD R0, R105, 0x1, R4 ;  /* 0x0000000169007824 */ /* 0x000fe200078e0204 */
[----:B------:R-:W-:Y:S01]  /*2b90*/  LDSM.16.M88.4 R24, [R156+0x3800] ;  /* 0x003800009c18783b */ /* 0x000fe20000000200 */
[----:B------:R-:W-:Y:S01]  /*2ba0*/  HMMA.16816.F32.BF16 R76, R12, R22, R76 ;  /* 0x000000160c4c723c */ /* 0x000fe2000004184c */
[----:B------:R-:W-:Y:S02]  /*2bb0*/  SHF.R.S32.HI R176, RZ, 0x2, R176 ;  /* 0x00000002ffb07819 */ /* 0x000fe400000114b0 */
[----:B------:R-:W3:Y:S01]  /*2bc0*/  LDSM.16.M88.4 R20, [R163+0x7800] ;  /* 0x00780000a314783b */ /* 0x000ee20000000200 */
[----:B------:R-:W-:-:S04]  /*2bd0*/  DEPBAR.LE SB0, 0x0 ;  /* 0x000080000000791a */ /* 0x000fc80000000000 */
[----:B------:R-:W-:Y:S08]  /*2be0*/  HMMA.16816.F32.BF16 R40, R8, R48, R40 ;  /* 0x000000300828723c */ /* 0x000ff00000041828 */
[C---:B--2---:R-:W-:Y:S07]  /*2bf0*/  HMMA.16816.F32.BF16 R72, R16.reuse, R32, R72 ;  /* 0x000000201048723c */ /* 0x044fee0000041848 */
[----:B------:R-:W-:Y:S01]  /*2c00*/  IMAD R33, R108, 0x10, R112 ;  /* 0x000000106c217824 */ /* 0x000fe200078e0270 */
[----:B------:R-:W-:Y:S04]  /*2c10*/  HMMA.16816.F32.BF16 R68, R16, R34, R68 ;  /* 0x000000221044723c */ /* 0x000fe80000041844 */
[----:B------:R-:W-:-:S04]  /*2c20*/  IADD3 R33, R33, 0x1, R176 ;  /* 0x0000000121217810 */ /* 0x000fc80007ffe0b0 */
[C---:B-1----:R-:W-:Y:S01]  /*2c30*/  HMMA.16816.F32.BF16 R80, R8.reuse, R28, R80 ;  /* 0x0000001c0850723c */ /* 0x042fe20000041850 */
[----:B------:R-:W-:Y:S01]  /*2c40*/  IADD3 R33, R6, R33, -R109 ;  /* 0x0000002106217210 */ /* 0x000fe20007ffe86d */
[----:B------:R-:W-:Y:S02]  /*2c50*/  FMUL.FTZ R48, R40, c[0x0][0x2ec] ;  /* 0x0000bb0028307a20 */ /* 0x000fe40000410000 */
[----:B------:R-:W-:Y:S01]  /*2c60*/  FMUL.FTZ R40, R41, c[0x0][0x2ec] ;  /* 0x0000bb0029287a20 */ /* 0x000fe20000410000 */
[----:B------:R-:W-:Y:S01]  /*2c70*/  IADD3 R49, R33, c[0x0][0x2e8], RZ ;  /* 0x0000ba0021317a10 */ /* 0x000fe20007ffe0ff */
[----:B------:R-:W-:Y:S02]  /*2c80*/  FMUL.FTZ R41, R42, c[0x0][0x2ec] ;  /* 0x0000bb002a297a20 */ /* 0x000fe40000410000 */
[----:B------:R-:W-:Y:S01]  /*2c90*/  HMMA.16816.F32.BF16 R96, R8, R50, R96 ;  /* 0x000000320860723c */ /* 0x000fe20000041860 */
[C---:B------:R-:W-:Y:S01]  /*2ca0*/  IADD3 R185, R49.reuse, 0x8, RZ ;  /* 0x0000000831b97810 */ /* 0x040fe20007ffe0ff */
[----:B------:R-:W1:Y:S01]  /*2cb0*/  MUFU.TANH R48, R48 ;  /* 0x0000003000307308 */ /* 0x000e620000002400 */
[-C--:B------:R-:W-:Y:S01]  /*2cc0*/  IMNMX R186, R49, R6.reuse, PT ;  /* 0x0000000631ba7217 */ /* 0x080fe20003800200 */
[----:B------:R-:W-:Y:S01]  /*2cd0*/  FMUL.FTZ R42, R43, c[0x0][0x2ec] ;  /* 0x0000bb002b2a7a20 */ /* 0x000fe20000410000 */
[----:B------:R-:W-:-:S03]  /*2ce0*/  IMNMX R185, R185, R6, PT ;  /* 0x00000006b9b97217 */ /* 0x000fc60003800200 */
[C---:B---3--:R-:W-:Y:S02]  /*2cf0*/  HMMA.16816.F32.BF16 R72, R12.reuse, R20, R72 ;  /* 0x000000140c48723c */ /* 0x048fe40000041848 */
[----:B------:R-:W2:Y:S06]  /*2d00*/  MUFU.TANH R41, R41 ;  /* 0x0000002900297308 */ /* 0x000eac0000002400 */
[----:B------:R-:W-:Y:S01]  /*2d10*/  HMMA.16816.F32.BF16 R68, R12, R22, R68 ;  /* 0x000000160c44723c */ /* 0x000fe20000041844 */
[----:B------:R-:W-:Y:S01]  /*2d20*/  FMUL.FTZ R82, R82, c[0x0][0x2ec] ;  /* 0x0000bb0052527a20 */ /* 0x000fe20000410000 */
[----:B------:R-:W3:Y:S01]  /*2d30*/  MUFU.TANH R40, R40 ;  /* 0x0000002800287308 */ /* 0x000ee20000002400 */
[----:B------:R-:W-:-:S02]  /*2d40*/  FMUL.FTZ R33, R81, c[0x0][0x2ec] ;  /* 0x0000bb0051217a20 */ /* 0x000fc40000410000 */
[----:B------:R-:W-:-:S03]  /*2d50*/  FMUL.FTZ R83, R83, c[0x0][0x2ec] ;  /* 0x0000bb0053537a20 */ /* 0x000fc60000410000 */
[C---:B------:R-:W-:Y:S01]  /*2d60*/  HMMA.16816.F32.BF16 R76, R8.reuse, R30, R76 ;  /* 0x0000001e084c723c */ /* 0x040fe2000004184c */
[----:B------:R-:W-:Y:S01]  /*2d70*/  FMUL.FTZ R28, R97, c[0x0][0x2ec] ;  /* 0x0000bb00611c7a20 */ /* 0x000fe20000410000 */
[----:B------:R-:W1:Y:S01]  /*2d80*/  MUFU.TANH R42, R42 ;  /* 0x0000002a002a7308 */ /* 0x000e620000002400 */
[----:B------:R-:W-:Y:S02]  /*2d90*/  FMUL.FTZ R43, R96, c[0x0][0x2ec] ;  /* 0x0000bb00602b7a20 */ /* 0x000fe40000410000 */
[----:B------:R-:W-:Y:S02]  /*2da0*/  FMUL.FTZ R29, R98, c[0x0][0x2ec] ;  /* 0x0000bb00621d7a20 */ /* 0x000fe40000410000 */
[----:B------:R-:W-:Y:S01]  /*2db0*/  IMAD.IADD R30, R3, 0x1, R188 ;  /* 0x00000001031e7824 */ /* 0x000fe200078e02bc */
[----:B------:R-:W-:Y:S01]  /*2dc0*/  HMMA.16816.F32.BF16 R72, R8, R24, R72 ;  /* 0x000000180848723c */ /* 0x000fe20000041848 */
[----:B------:R-:W-:Y:S01]  /*2dd0*/  FMUL.FTZ R31, R80, c[0x0][0x2ec] ;  /* 0x0000bb00501f7a20 */ /* 0x000fe20000410000 */
[----:B------:R-:W-:Y:S01]  /*2de0*/  MUFU.TANH R28, R28 ;  /* 0x0000001c001c7308 */ /* 0x000fe20000002400 */
[----:B------:R-:W-:Y:S01]  /*2df0*/  FMUL.FTZ R32, R99, c[0x0][0x2ec] ;  /* 0x0000bb0063207a20 */ /* 0x000fe20000410000 */
[----:B------:R-:W-:-:S02]  /*2e00*/  IADD3 R20, R30, 0x1, RZ ;  /* 0x000000011e147810 */ /* 0x000fc40007ffe0ff */
[C---:B------:R-:W-:Y:S02]  /*2e10*/  IADD3 R4, R30.reuse, 0x8, RZ ;  /* 0x000000081e047810 */ /* 0x040fe40007ffe0ff */
[----:B------:R-:W-:Y:S01]  /*2e20*/  HMMA.16816.F32.BF16 R68, R8, R26, R68 ;  /* 0x0000001a0844723c */ /* 0x000fe20000041844 */
[----:B------:R-:W-:Y:S01]  /*2e30*/  IADD3 R6, R30, 0x9, RZ ;  /* 0x000000091e067810 */ /* 0x000fe20007ffe0ff */
[----:B------:R-:W1:Y:S01]  /*2e40*/  MUFU.TANH R31, R31 ;  /* 0x0000001f001f7308 */ /* 0x000e620000002400 */
[CC--:B------:R-:W-:Y:S02]  /*2e50*/  ISETP.GE.AND P3, PT, R20.reuse, R186.reuse, PT ;  /* 0x000000ba1400720c */ /* 0x0c0fe40003f66270 */
[-C--:B------:R-:W-:Y:S02]  /*2e60*/  ISETP.GE.AND P0, PT, R20, R185.reuse, PT ;  /* 0x000000b91400720c */ /* 0x080fe40003f06270 */
[CC--:B------:R-:W-:Y:S01]  /*2e70*/  ISETP.GE.AND P1, PT, R4.reuse, R186.reuse, PT ;  /* 0x000000ba0400720c */ /* 0x0c0fe20003f26270 */
[----:B------:R-:W-:Y:S01]  /*2e80*/  FMUL.FTZ R24, R77, c[0x0][0x2ec] ;  /* 0x0000bb004d187a20 */ /* 0x000fe20000410000 */
[-C--:B------:R-:W-:Y:S01]  /*2e90*/  ISETP.GE.AND P4, PT, R4, R185.reuse, PT ;  /* 0x000000b90400720c */ /* 0x080fe20003f86270 */
[----:B------:R-:W-:Y:S01]  /*2ea0*/  FMUL.FTZ R34, R76, c[0x0][0x2ec] ;  /* 0x0000bb004c227a20 */ /* 0x000fe20000410000 */
[----:B------:R-:W-:Y:S01]  /*2eb0*/  IADD3 R4, R30, 0x10, RZ ;  /* 0x000000101e047810 */ /* 0x000fe20007ffe0ff */
[----:B------:R-:W1:Y:S01]  /*2ec0*/  MUFU.TANH R43, R43 ;  /* 0x0000002b002b7308 */ /* 0x000e620000002400 */
[-C--:B------:R-:W-:Y:S01]  /*2ed0*/  ISETP.GE.AND P2, PT, R6, R186.reuse, PT ;  /* 0x000000ba0600720c */ /* 0x080fe20003f46270 */
[----:B------:R-:W-:Y:S01]  /*2ee0*/  FMUL.FTZ R78, R78, c[0x0][0x2ec] ;  /* 0x0000bb004e4e7a20 */ /* 0x000fe20000410000 */
[-C--:B------:R-:W-:Y:S01]  /*2ef0*/  ISETP.GE.AND P5, PT, R6, R185.reuse, PT ;  /* 0x000000b90600720c */ /* 0x080fe20003fa6270 */
[----:B------:R-:W-:Y:S01]  /*2f00*/  FMUL.FTZ R79, R79, c[0x0][0x2ec] ;  /* 0x0000bb004f4f7a20 */ /* 0x000fe20000410000 */
[----:B------:R-:W-:Y:S01]  /*2f10*/  IADD3 R16, R30, 0x11, RZ ;  /* 0x000000111e107810 */ /* 0x000fe20007ffe0ff */
[----:B------:R-:W-:Y:S01]  /*2f20*/  FMUL.FTZ R72, R72, c[0x0][0x2ec] ;  /* 0x0000bb0048487a20 */ /* 0x000fe20000410000 */
[----:B------:R-:W-:Y:S01]  /*2f30*/  FSEL R19, R44, -INF , !P3 ;  /* 0xff8000002c137808 */ /* 0x000fe20005800000 */
[----:B------:R-:W1:Y:S01]  /*2f40*/  MUFU.TANH R29, R29 ;  /* 0x0000001d001d7308 */ /* 0x000e620000002400 */
[----:B----4-:R-:W-:Y:S01]  /*2f50*/  FSEL R6, R45, -INF , !P0 ;  /* 0xff8000002d067808 */ /* 0x010fe20004000000 */
[----:B------:R-:W-:Y:S01]  /*2f60*/  FMUL.FTZ R73, R73, c[0x0][0x2ec] ;  /* 0x0000bb0049497a20 */ /* 0x000fe20000410000 */
[-C--:B------:R-:W-:Y:S01]  /*2f70*/  ISETP.GE.AND P3, PT, R4, R186.reuse, PT ;  /* 0x000000ba0400720c */ /* 0x080fe20003f66270 */
[----:B------:R-:W-:Y:S01]  /*2f80*/  FMUL.FTZ R74, R74, c[0x0][0x2ec] ;  /* 0x0000bb004a4a7a20 */ /* 0x000fe20000410000 */
[-C--:B------:R-:W-:Y:S01]  /*2f90*/  ISETP.GE.AND P0, PT, R4, R185.reuse, PT ;  /* 0x000000b90400720c */ /* 0x080fe20003f06270 */
[----:B------:R-:W-:Y:S01]  /*2fa0*/  FMUL.FTZ R75, R75, c[0x0][0x2ec] ;  /* 0x0000bb004b4b7a20 */ /* 0x000fe20000410000 */
[----:B------:R-:W-:Y:S01]  /*2fb0*/  FSEL R21, R46, -INF , !P1 ;  /* 0xff8000002e157808 */ /* 0x000fe20004800000 */
[----:B------:R-:W4:Y:S01]  /*2fc0*/  MUFU.TANH R32, R32 ;  /* 0x0000002000207308 */ /* 0x000f220000002400 */
[----:B------:R-:W-:Y:S01]  /*2fd0*/  FSEL R4, R39, -INF , !P4 ;  /* 0xff80000027047808 */ /* 0x000fe20006000000 */
[----:B------:R-:W-:Y:S01]  /*2fe0*/  FMUL.FTZ R68, R68, c[0x0][0x2ec] ;  /* 0x0000bb0044447a20 */ /* 0x000fe20000410000 */
[----:B------:R-:W-:Y:S01]  /*2ff0*/  ISETP.GE.AND P1, PT, R16, R186, PT ;  /* 0x000000ba1000720c */ /* 0x000fe20003f26270 */
[----:B------:R-:W-:Y:S01]  /*3000*/  FMUL.FTZ R70, R70, c[0x0][0x2ec] ;  /* 0x0000bb0046467a20 */ /* 0x000fe20000410000 */
[----:B------:R-:W-:Y:S01]  /*3010*/  ISETP.GE.AND P4, PT, R16, R185, PT ;  /* 0x000000b91000720c */ /* 0x000fe20003f86270 */
[----:B------:R-:W-:Y:S01]  /*3020*/  FMUL.FTZ R69, R69, c[0x0][0x2ec] ;  /* 0x0000bb0045457a20 */ /* 0x000fe20000410000 */
[C---:B------:R-:W-:Y:S01]  /*3030*/  IADD3 R16, R30.reuse, 0x18, RZ ;  /* 0x000000181e107810 */ /* 0x040fe20007ffe0ff */
[----:B------:R-:W3:Y:S01]  /*3040*/  MUFU.TANH R20, R82 ;  /* 0x0000005200147308 */ /* 0x000ee20000002400 */
[----:B------:R-:W-:Y:S01]  /*3050*/  IADD3 R12, R30, 0x19, RZ ;  /* 0x000000191e0c7810 */ /* 0x000fe20007ffe0ff */
[----:B------:R-:W-:Y:S01]  /*3060*/  FMUL.FTZ R71, R71, c[0x0][0x2ec] ;  /* 0x0000bb0047477a20 */ /* 0x000fe20000410000 */
[----:B------:R-:W-:-:S02]  /*3070*/  FSEL R23, R38, -INF , !P2 ;  /* 0xff80000026177808 */ /* 0x000fc40005000000 */
[----:B------:R-:W-:Y:S02]  /*3080*/  FSEL R18, R47, -INF , !P5 ;  /* 0xff8000002f127808 */ /* 0x000fe40006800000 */
[CC--:B------:R-:W-:Y:S01]  /*3090*/  ISETP.GE.AND P2, PT, R16.reuse, R186.reuse, PT ;  /* 0x000000ba1000720c */ /* 0x0c0fe20003f46270 */
[----:B------:R-:W4:Y:S01]  /*30a0*/  MUFU.TANH R24, R24 ;  /* 0x0000001800187308 */ /* 0x000f220000002400 */
[-C--:B------:R-:W-:Y:S02]  /*30b0*/  ISETP.GE.AND P5, PT, R16, R185.reuse, PT ;  /* 0x000000b91000720c */ /* 0x080fe40003fa6270 */
[----:B-1----:R-:W-:Y:S02]  /*30c0*/  FSEL R17, R48, -INF , !P3 ;  /* 0xff80000030117808 */ /* 0x002fe40005800000 */
[----:B--2---:R-:W-:Y:S02]  /*30d0*/  FSEL R16, R41, -INF , !P0 ;  /* 0xff80000029107808 */ /* 0x004fe40004000000 */
[C---:B------:R-:W-:Y:S01]  /*30e0*/  ISETP.GE.AND P3, PT, R12.reuse, R186, PT ;  /* 0x000000ba0c00720c */ /* 0x040fe20003f66270 */
[----:B------:R-:W1:Y:S01]  /*30f0*/  MUFU.TANH R33, R33 ;  /* 0x0000002100217308 */ /* 0x000e620000002400 */
[----:B------:R-:W-:-:S02]  /*3100*/  ISETP.GE.AND P0, PT, R12, R185, PT ;  /* 0x000000b90c00720c */ /* 0x000fc40003f06270 */
[----:B------:R-:W-:Y:S02]  /*3110*/  IADD3 R12, R30, 0x20, RZ ;  /* 0x000000201e0c7810 */ /* 0x000fe40007ffe0ff */
[----:B---3--:R-:W-:Y:S02]  /*3120*/  FSEL R15, R40, -INF , !P1 ;  /* 0xff800000280f7808 */ /* 0x008fe40004800000 */
[----:B------:R-:W-:Y:S01]  /*3130*/  ISETP.GE.AND P1, PT, R12, R186, PT ;  /* 0x000000ba0c00720c */ /* 0x000fe20003f26270 */
[----:B------:R-:W2:Y:S01]  /*3140*/  MUFU.TANH R128, R83 ;  /* 0x0000005300807308 */ /* 0x000ea20000002400 */
[----:B------:R-:W-:Y:S02]  /*3150*/  IADD3 R10, R30, 0x29, RZ ;  /* 0x000000291e0a7810 */ /* 0x000fe40007ffe0ff */
[----:B------:R-:W-:Y:S02]  /*3160*/  FSEL R14, R42, -INF , !P4 ;  /* 0xff8000002a0e7808 */ /* 0x000fe40006000000 */
[----:B------:R-:W-:-:S02]  /*3170*/  ISETP.GE.AND P4, PT, R12, R185, PT ;  /* 0x000000b90c00720c */ /* 0x000fc40003f86270 */
[C---:B------:R-:W-:Y:S01]  /*3180*/  IADD3 R22, R30.reuse, 0x21, RZ ;  /* 0x000000211e167810 */ /* 0x040fe20007ffe0ff */
[----:B------:R-:W3:Y:S01]  /*3190*/  MUFU.TANH R34, R34 ;  /* 0x0000002200227308 */ /* 0x000ee20000002400 */
[----:B------:R-:W-:Y:S02]  /*31a0*/  IADD3 R11, R30, 0x28, RZ ;  /* 0x000000281e0b7810 */ /* 0x000fe40007ffe0ff */
[----:B------:R-:W-:Y:S02]  /*31b0*/  FSEL R35, R31, -INF , !P1 ;  /* 0xff8000001f237808 */ /* 0x000fe40004800000 */
[----:B------:R-:W-:Y:S02]  /*31c0*/  ISETP.GE.AND P1, PT, R10, R186, PT ;  /* 0x000000ba0a00720c */ /* 0x000fe40003f26270 */
[----:B------:R-:W-:Y:S01]  /*31d0*/  FSEL R9, R28, -INF , !P3 ;  /* 0xff8000001c097808 */ /* 0x000fe20005800000 */
[----:B------:R-:W1:Y:S01]  /*31e0*/  MUFU.TANH R130, R78 ;  /* 0x0000004e00827308 */ /* 0x000e620000002400 */
[----:B------:R-:W-:-:S02]  /*31f0*/  FSEL R13, R43, -INF , !P2 ;  /* 0xff8000002b0d7808 */ /* 0x000fc40005000000 */
[----:B------:R-:W-:Y:S02]  /*3200*/  FSEL R12, R29, -INF , !P5 ;  /* 0xff8000001d0c7808 */ /* 0x000fe40006800000 */
[----:B----4-:R-:W-:Y:S02]  /*3210*/  FSEL R8, R32, -INF , !P0 ;  /* 0xff80000020087808 */ /* 0x010fe40004000000 */
[----:B------:R-:W-:Y:S01]  /*3220*/  FSEL R28, R20, -INF , !P4 ;  /* 0xff800000141c7808 */ /* 0x000fe20006000000 */
[----:B------:R-:W4:Y:S01]  /*3230*/  MUFU.TANH R140, R79 ;  /* 0x0000004f008c7308 */ /* 0x000f220000002400 */
[CC--:B------:R-:W-:Y:S02]  /*3240*/  ISETP.GE.AND P2, PT, R22.reuse, R186.reuse, PT ;  /* 0x000000ba1600720c */ /* 0x0c0fe40003f46270 */
[----:B------:R-:W-:Y:S02]  /*3250*/  ISETP.GE.AND P5, PT, R22, R185, PT ;  /* 0x000000b91600720c */ /* 0x000fe40003fa6270 */
[----:B------:R-:W-:-:S02]  /*3260*/  ISETP.GE.AND P3, PT, R11, R186, PT ;  /* 0x000000ba0b00720c */ /* 0x000fc40003f66270 */
[-C--:B------:R-:W-:Y:S01]  /*3270*/  ISETP.GE.AND P0, PT, R11, R185.reuse, PT ;  /* 0x000000b90b00720c */ /* 0x080fe20003f06270 */
[----:B------:R-:W4:Y:S01]  /*3280*/  MUFU.TANH R139, R72 ;  /* 0x00000048008b7308 */ /* 0x000f220000002400 */
[----:B------:R-:W-:Y:S02]  /*3290*/  ISETP.GE.AND P4, PT, R10, R185, PT ;  /* 0x000000b90a00720c */ /* 0x000fe40003f86270 */
[C---:B------:R-:W-:Y:S02]  /*32a0*/  IADD3 R11, R30.reuse, 0x30, RZ ;  /* 0x000000301e0b7810 */ /* 0x040fe40007ffe0ff */
[----:B------:R-:W-:Y:S02]  /*32b0*/  IADD3 R10, R30, 0x31, RZ ;  /* 0x000000311e0a7810 */ /* 0x000fe40007ffe0ff */
[----:B------:R-:W-:Y:S01]  /*32c0*/  FSEL R29, R24, -INF , !P1 ;  /* 0xff800000181d7808 */ /* 0x000fe20004800000 */
[----:B------:R-:W-:Y:S01]  /*32d0*/  MUFU.TANH R137, R73 ;  /* 0x0000004900897308 */ /* 0x000fe20000002400 */
[----:B------:R-:W-:-:S02]  /*32e0*/  ISETP.GT.AND P1, PT, R101, 0x1, PT ;  /* 0x000000016500780c */ /* 0x000fc40003f24270 */
[----:B-1----:R-:W-:Y:S02]  /*32f0*/  FSEL R33, R33, -INF , !P2 ;  /* 0xff80000021217808 */ /* 0x002fe40005000000 */
[----:B--2---:R-:W-:Y:S02]  /*3300*/  FSEL R128, R128, -INF , !P5 ;  /* 0xff80000080807808 */ /* 0x004fe40006800000 */
[----:B---3--:R-:W-:Y:S01]  /*3310*/  FSEL R31, R34, -INF , !P3 ;  /* 0xff800000221f7808 */ /* 0x008fe20005800000 */
[----:B------:R-:W1:Y:S01]  /*3320*/  MUFU.TANH R136, R74 ;  /* 0x0000004a00887308 */ /* 0x000e620000002400 */
[----:B------:R-:W-:Y:S02]  /*3330*/  FSEL R130, R130, -INF , !P0 ;  /* 0xff80000082827808 */ /* 0x000fe40004000000 */
[C---:B------:R-:W-:Y:S02]  /*3340*/  ISETP.GE.AND P2, PT, R11.reuse, R186, PT ;  /* 0x000000ba0b00720c */ /* 0x040fe40003f46270 */
[----:B------:R-:W-:-:S02]  /*3350*/  ISETP.GE.AND P5, PT, R11, R185, PT ;  /* 0x000000b90b00720c */ /* 0x000fc40003fa6270 */
[C---:B------:R-:W-:Y:S01]  /*3360*/  ISETP.GE.AND P3, PT, R10.reuse, R186, PT ;  /* 0x000000ba0a00720c */ /* 0x040fe20003f66270 */
[----:B------:R-:W2:Y:S01]  /*3370*/  MUFU.TANH R134, R75 ;  /* 0x0000004b00867308 */ /* 0x000ea20000002400 */
[----:B------:R-:W-:Y:S02]  /*3380*/  ISETP.GE.AND P0, PT, R10, R185, PT ;  /* 0x000000b90a00720c */ /* 0x000fe40003f06270 */
[----:B------:R-:W-:Y:S02]  /*3390*/  IADD3 R10, R30, 0x38, RZ ;  /* 0x000000381e0a7810 */ /* 0x000fe40007ffe0ff */
[----:B----4-:R-:W-:Y:S02]  /*33a0*/  FSEL R140, R140, -INF , !P4 ;  /* 0xff8000008c8c7808 */ /* 0x010fe40006000000 */
[----:B------:R-:W-:Y:S01]  /*33b0*/  FSEL R139, R139, -INF , !P2 ;  /* 0xff8000008b8b7808 */ /* 0x000fe20005000000 */
[----:B------:R-:W3:Y:S01]  /*33c0*/  MUFU.TANH R135, R68 ;  /* 0x0000004400877308 */ /* 0x000ee20000002400 */
[----:B-1----:R-:W-:-:S02]  /*33d0*/  FSEL R136, R136, -INF , !P5 ;  /* 0xff80000088887808 */ /* 0x002fc40006800000 */
[----:B------:R-:W-:Y:S02]  /*33e0*/  FSEL R137, R137, -INF , !P3 ;  /* 0xff80000089897808 */ /* 0x000fe40005800000 */
[CC--:B------:R-:W-:Y:S02]  /*33f0*/  ISETP.GE.AND P4, PT, R10.reuse, R186.reuse, PT ;  /* 0x000000ba0a00720c */ /* 0x0c0fe40003f86270 */
[-C--:B------:R-:W-:Y:S01]  /*3400*/  ISETP.GE.AND P2, PT, R10, R185.reuse, PT ;  /* 0x000000b90a00720c */ /* 0x080fe20003f46270 */
[----:B------:R-:W1:Y:S01]  /*3410*/  MUFU.TANH R132, R70 ;  /* 0x0000004600847308 */ /* 0x000e620000002400 */
[----:B------:R-:W-:Y:S01]  /*3420*/  BAR.SYNC.DEFER_BLOCKING 0x0 ;  /* 0x0000000000007b1d */ /* 0x000fe20000010000 */
[C---:B------:R-:W-:Y:S02]  /*3430*/  ISETP.GE.AND P5, PT, R30.reuse, R186, PT ;  /* 0x000000ba1e00720c */ /* 0x040fe40003fa6270 */
[C---:B------:R-:W-:Y:S02]  /*3440*/  ISETP.GE.AND P3, PT, R30.reuse, R185, PT ;  /* 0x000000b91e00720c */ /* 0x040fe40003f66270 */
[----:B------:R-:W-:-:S02]  /*3450*/  IADD3 R30, R30, 0x39, RZ ;  /* 0x000000391e1e7810 */ /* 0x000fc40007ffe0ff */
[----:B------:R-:W4:Y:S01]  /*3460*/  MUFU.TANH R133, R69 ;  /* 0x0000004500857308 */ /* 0x000f220000002400 */
[----:B--2---:R-:W-:Y:S02]  /*3470*/  FSEL R134, R134, -INF , !P0 ;  /* 0xff80000086867808 */ /* 0x004fe40004000000 */
[----:B---3--:R-:W-:Y:S02]  /*3480*/  FSEL R135, R135, -INF , !P4 ;  /* 0xff80000087877808 */ /* 0x008fe40006000000 */
[----:B------:R-:W-:Y:S02]  /*3490*/  @!P1 LEA R182, P0, R184, c[0x0][0x168], 0x1 ;  /* 0x00005a00b8b69a11 */ /* 0x000fe400078008ff */
[----:B------:R-:W-:Y:S01]  /*34a0*/  ISETP.GE.AND P4, PT, R30, R186, PT ;  /* 0x000000ba1e00720c */ /* 0x000fe20003f86270 */
[----:B------:R-:W2:Y:S01]  /*34b0*/  MUFU.TANH R126, R71 ;  /* 0x00000047007e7308 */ /* 0x000ea20000002400 */
[----:B-1----:R-:W-:Y:S02]  /*34c0*/  FSEL R132, R132, -INF , !P2 ;  /* 0xff80000084847808 */ /* 0x002fe40005000000 */
[----:B------:R-:W-:-:S02]  /*34d0*/  ISETP.GE.AND P2, PT, R30, R185, PT ;  /* 0x000000b91e00720c */ /* 0x000fc40003f46270 */
[----:B------:R-:W-:Y:S02]  /*34e0*/  @!P1 LEA.HI.X R183, R184, c[0x0][0x16c], R103, 0x1, P0 ;  /* 0x00005b00b8b79a11 */ /* 0x000fe400000f0c67 */
[----:B------:R-:W-:Y:S02]  /*34f0*/  FSEL R36, R36, -INF , !P5 ;  /* 0xff80000024247808 */ /* 0x000fe40006800000 */
[----:B------:R-:W-:Y:S02]  /*3500*/  FSEL R37, R37, -INF , !P3 ;  /* 0xff80000025257808 */ /* 0x000fe40005800000 */
[----:B----4-:R-:W-:Y:S02]  /*3510*/  FSEL R133, R133, -INF , !P4 ;  /* 0xff80000085857808 */ /* 0x010fe40006000000 */
[----:B--2---:R-:W-:Y:S01]  /*3520*/  FSEL R126, R126, -INF , !P2 ;  /* 0xff8000007e7e7808 */ /* 0x004fe20005000000 */
        /* <DEDUP_REMOVED lines=21> */
[C---:B------:R-:W-:Y:S01]  /*3680*/  IMAD R25, R102.reuse, R25, R20 ;  /* 0x0000001966197224 */ /* 0x040fe200078e0214 */
[----:B------:R-:W-:Y:S01]  /*3690*/  LOP3.LUT R20, RZ, c[0x0][0x2d0], RZ, 0x33, !PT ;  /* 0x0000b400ff147a12 */ /* 0x000fe200078e33ff */
        /* <DEDUP_REMOVED lines=36> */
.L_x_6618:
[----:B------:R-:W-:-:S04]  /*38e0*/  LEA R3, -R2, RZ, 0x6 ;  /* 0x000000ff02037211 */ /* 0x000fc800078e31ff */
[----:B------:R-:W-:Y:S02]  /*38f0*/  SHF.R.S32.HI R10, RZ, 0x1f, R3 ;  /* 0x0000001fff0a7819 */ /* 0x000fe40000011403 */
.L_x_6619:
        /* <DEDUP_REMOVED lines=25> */
.L_x_6617:
        /* <DEDUP_REMOVED lines=62> */
[--C-:B------:R-:W-:Y:S01]  /*3e70*/  FFMA.FTZ R119, R37, c[0x0][0x23c], -R129.reuse ;  /* 0x00008f0025777a23 */ /* 0x100fe20000010881 */
[----:B------:R-:W-:Y:S01]  /*3e80*/  LDSM.16.MT88.4 R20, [R161+0x8800] ;  /* 0x00880000a114783b */ /* 0x000fe20000004200 */
[----:B------:R-:W-:-:S02]  /*3e90*/  FFMA.FTZ R120, R6, c[0x0][0x23c], -R129 ;  /* 0x00008f0006787a23 */ /* 0x000fc40000010881 */
[--C-:B------:R-:W-:Y:S02]  /*3ea0*/  FFMA.FTZ R121, R4, c[0x0][0x23c], -R129.reuse ;  /* 0x00008f0004797a23 */ /* 0x100fe40000010881 */
[--C-:B------:R-:W-:Y:S01]  /*3eb0*/  FFMA.FTZ R112, R18, c[0x0][0x23c], -R129.reuse ;  /* 0x00008f0012707a23 */ /* 0x100fe20000010881 */
[----:B------:R-:W1:Y:S01]  /*3ec0*/  LDSM.16.MT88.4 R4, [R160+0xa000] ;  /* 0x00a00000a004783b */ /* 0x000e620000004200 */
[----:B------:R-:W2:Y:S01]  /*3ed0*/  MUFU.EX2 R115, R115 ;  /* 0x0000007300737308 */ /* 0x000ea20000000800 */
[--C-:B------:R-:W-:Y:S02]  /*3ee0*/  FFMA.FTZ R113, R17, c[0x0][0x23c], -R138.reuse ;  /* 0x00008f0011717a23 */ /* 0x100fe4000001088a */
[--C-:B------:R-:W-:Y:S02]  /*3ef0*/  FFMA.FTZ R110, R15, c[0x0][0x23c], -R138.reuse ;  /* 0x00008f000f6e7a23 */ /* 0x100fe4000001088a */
[----:B------:R-:W-:Y:S02]  /*3f00*/  FFMA.FTZ R109, R13, c[0x0][0x23c], -R138 ;  /* 0x00008f000d6d7a23 */ /* 0x000fe4000001088a */
[--C-:B------:R-:W-:Y:S01]  /*3f10*/  FFMA.FTZ R117, R16, c[0x0][0x23c], -R129.reuse ;  /* 0x00008f0010757a23 */ /* 0x100fe20000010881 */
[----:B------:R-:W-:Y:S01]  /*3f20*/  MUFU.EX2 R114, R114 ;  /* 0x0000007200727308 */ /* 0x000fe20000000800 */
[--C-:B------:R-:W-:Y:S01]  /*3f30*/  FFMA.FTZ R108, R14, c[0x0][0x23c], -R129.reuse ;  /* 0x00008f000e6c7a23 */ /* 0x100fe20000010881 */
[----:B------:R-:W5:Y:S01]  /*3f40*/  LDSM.16.MT88.4 R16, [R162+0x8800] ;  /* 0x00880000a210783b */ /* 0x000f620000004200 */
[----:B------:R-:W-:-:S02]  /*3f50*/  FFMA.FTZ R118, R12, c[0x0][0x23c], -R129 ;  /* 0x00008f000c767a23 */ /* 0x000fc40000010881 */
[--C-:B------:R-:W-:Y:S01]  /*3f60*/  FFMA.FTZ R0, R9, c[0x0][0x23c], -R138.reuse ;  /* 0x00008f0009007a23 */ /* 0x100fe2000001088a */
[----:B------:R-:W1:Y:S01]  /*3f70*/  LDSM.16.MT88.4 R12, [R160+0x8800] ;  /* 0x00880000a00c783b */ /* 0x000e620000004200 */
[----:B------:R-:W-:Y:S01]  /*3f80*/  FFMA.FTZ R105, R8, c[0x0][0x23c], -R129 ;  /* 0x00008f0008697a23 */ /* 0x000fe20000010881 */
[----:B------:R-:W3:Y:S01]  /*3f90*/  MUFU.EX2 R111, R111 ;  /* 0x0000006f006f7308 */ /* 0x000ee20000000800 */
[----:B--2---:R-:W-:Y:S01]  /*3fa0*/  F2FP.BF16.PACK_AB R64, R115, R116 ;  /* 0x000000747340723e */ /* 0x004fe200000010ff */
[----:B------:R-:W2:Y:S01]  /*3fb0*/  LDSM.16.MT88.4 R8, [R164+0xa800] ;  /* 0x00a80000a408783b */ /* 0x000ea20000004200 */
[--C-:B------:R-:W-:Y:S02]  /*3fc0*/  FFMA.FTZ R122, R35, c[0x0][0x23c], -R138.reuse ;  /* 0x00008f00237a7a23 */ /* 0x100fe4000001088a */
[--C-:B------:R-:W-:Y:S02]  /*3fd0*/  FFMA.FTZ R123, R33, c[0x0][0x23c], -R138.reuse ;  /* 0x00008f00217b7a23 */ /* 0x100fe4000001088a */
[----:B------:R-:W-:Y:S01]  /*3fe0*/  LDSM.16.MT88.4 R32, [R161+0xa800] ;  /* 0x00a80000a120783b */ /* 0x000fe20000004200 */
[----:B------:R-:W-:Y:S01]  /*3ff0*/  MUFU.EX2 R119, R119 ;  /* 0x0000007700777308 */ /* 0x000fe20000000800 */
[----:B------:R-:W-:-:S02]  /*4000*/  FFMA.FTZ R124, R31, c[0x0][0x23c], -R138 ;  /* 0x00008f001f7c7a23 */ /* 0x000fc4000001088a */
[--C-:B------:R-:W-:Y:S02]  /*4010*/  FFMA.FTZ R125, R29, c[0x0][0x23c], -R138.reuse ;  /* 0x00008f001d7d7a23 */ /* 0x100fe4000001088a */
[--C-:B------:R-:W-:Y:S02]  /*4020*/  FFMA.FTZ R127, R28, c[0x0][0x23c], -R129.reuse ;  /* 0x00008f001c7f7a23 */ /* 0x100fe40000010881 */
[--C-:B------:R-:W-:Y:S01]  /*4030*/  FFMA.FTZ R128, R128, c[0x0][0x23c], -R129.reuse ;  /* 0x00008f0080807a23 */ /* 0x100fe20000010881 */
[----:B------:R-:W4:Y:S01]  /*4040*/  MUFU.EX2 R120, R120 ;  /* 0x0000007800787308 */ /* 0x000f220000000800 */
[----:B---3--:R-:W-:Y:S01]  /*4050*/  F2FP.BF16.PACK_AB R66, R111, R114 ;  /* 0x000000726f42723e */ /* 0x008fe200000010ff */
[--C-:B------:R-:W-:Y:S01]  /*4060*/  FFMA.FTZ R130, R130, c[0x0][0x23c], -R129.reuse ;  /* 0x00008f0082827a23 */ /* 0x100fe20000010881 */
[----:B------:R-:W-:Y:S01]  /*4070*/  LDSM.16.MT88.4 R28, [R164+0x9000] ;  /* 0x00900000a41c783b */ /* 0x000fe20000004200 */
[----:B------:R-:W-:Y:S02]  /*4080*/  FFMA.FTZ R131, R140, c[0x0][0x23c], -R129 ;  /* 0x00008f008c837a23 */ /* 0x000fe40000010881 */
[----:B------:R-:W-:-:S02]  /*4090*/  FFMA.FTZ R139, R139, c[0x0][0x23c], -R138 ;  /* 0x00008f008b8b7a23 */ /* 0x000fc4000001088a */
[----:B------:R-:W-:Y:S01]  /*40a0*/  MUFU.EX2 R121, R121 ;  /* 0x0000007900797308 */ /* 0x000fe20000000800 */
[--C-:B------:R-:W-:Y:S02]  /*40b0*/  FFMA.FTZ R140, R137, c[0x0][0x23c], -R138.reuse ;  /* 0x00008f00898c7a23 */ /* 0x100fe4000001088a */
[--C-:B------:R-:W-:Y:S02]  /*40c0*/  FFMA.FTZ R135, R135, c[0x0][0x23c], -R138.reuse ;  /* 0x00008f0087877a23 */ /* 0x100fe4000001088a */
[----:B------:R-:W-:Y:S02]  /*40d0*/  FFMA.FTZ R138, R133, c[0x0][0x23c], -R138 ;  /* 0x00008f00858a7a23 */ /* 0x000fe4000001088a */
[--C-:B------:R-:W-:Y:S01]  /*40e0*/  FFMA.FTZ R133, R136, c[0x0][0x23c], -R129.reuse ;  /* 0x00008f0088857a23 */ /* 0x100fe20000010881 */
[----:B------:R-:W3:Y:S01]  /*40f0*/  MUFU.EX2 R112, R112 ;  /* 0x0000007000707308 */ /* 0x000ee20000000800 */
[----:B----4-:R-:W-:Y:S01]  /*4100*/  F2FP.BF16.PACK_AB R65, R120, R119 ;  /* 0x000000777841723e */ /* 0x010fe200000010ff */
[----:B------:R-:W-:-:S02]  /*4110*/  FFMA.FTZ R134, R134, c[0x0][0x23c], -R129 ;  /* 0x00008f0086867a23 */ /* 0x000fc40000010881 */
[--C-:B------:R-:W-:Y:S02]  /*4120*/  FFMA.FTZ R132, R132, c[0x0][0x23c], -R129.reuse ;  /* 0x00008f0084847a23 */ /* 0x100fe40000010881 */
[----:B------:R-:W-:Y:S02]  /*4130*/  FFMA.FTZ R193, R126, c[0x0][0x23c], -R129 ;  /* 0x00008f007ec17a23 */ /* 0x000fe40000010881 */
[----:B------:R-:W-:Y:S01]  /*4140*/  MUFU.EX2 R113, R113 ;  /* 0x0000007100717308 */ /* 0x000fe20000000800 */
[----:B------:R-:W-:Y:S02]  /*4150*/  FADD.FTZ R115, R116, R115 ;  /* 0x0000007374737221 */ /* 0x000fe40000010000 */
[----:B------:R-:W-:Y:S02]  /*4160*/  FADD.FTZ R120, R119, R120 ;  /* 0x0000007877787221 */ /* 0x000fe40000010000 */
[----:B------:R-:W-:Y:S01]  /*4170*/  FADD.FTZ R114, R114, R115 ;  /* 0x0000007372727221 */ /* 0x000fe20000010000 */
[----:B---3--:R-:W-:-:S02]  /*4180*/  F2FP.BF16.PACK_AB R67, R112, R121 ;  /* 0x000000797043723e */ /* 0x008fc400000010ff */
[----:B------:R-:W3:Y:S01]  /*4190*/  MUFU.EX2 R110, R110 ;  /* 0x0000006e006e7308 */ /* 0x000ee20000000800 */
[----:B------:R-:W-:Y:S02]  /*41a0*/  FADD.FTZ R121, R121, R120 ;  /* 0x0000007879797221 */ /* 0x000fe40000010000 */
        /* <DEDUP_REMOVED lines=57> */
[C---:B--2---:R-:W-:Y:S02]  /*4540*/  HMMA.16816.F32.BF16 R36, R4.reuse, R8, R36 ;  /* 0x000000080424723c */ /* 0x044fe40000041824 */
[----:B------:R-:W2:Y:S06]  /*4550*/  MUFU.EX2 R193, R193 ;  /* 0x000000c100c17308 */ /* 0x000eac0000000800 */
        /* <DEDUP_REMOVED lines=14> */
[C---:B-----5:R-:W-:Y:S08]  /*4640*/  HMMA.16816.F32.BF16 R60, R4.reuse, R12, R60 ;  /* 0x0000000c043c723c */ /* 0x060ff0000004183c */
[----:B------:R-:W-:Y:S01]  /*4650*/  HMMA.16816.F32.BF16 R64, R4, R14, R64 ;  /* 0x0000000e0440723c */ /* 0x000fe20000041840 */
[----:B------:R-:W3:Y:S06]  /*4660*/  LDSM.16.MT88.4 R12, [R162+0xb000] ;  /* 0x00b00000a20c783b */ /* 0x000eec0000004200 */
        /* <DEDUP_REMOVED lines=29> */
[----:B------:R-:W5:Y:S07]  /*4840*/  LDSM.16.MT88.4 R24, [R161+0x9800] ;  /* 0x00980000a118783b */ /* 0x000f6e0000004200 */
[C---:B------:R-:W-:Y:S08]  /*4850*/  HMMA.16816.F32.BF16 R72, R4.reuse, R20, R72 ;  /* 0x000000140448723c */ /* 0x040ff00000041848 */
[C---:B------:R-:W-:Y:S01]  /*4860*/  HMMA.16816.F32.BF16 R68, R4.reuse, R22, R68 ;  /* 0x000000160444723c */ /* 0x040fe20000041844 */
[----:B------:R-:W1:Y:S07]  /*4870*/  LDSM.16.MT88.4 R20, [R160+0x9800] ;  /* 0x00980000a014783b */ /* 0x000e6e0000004200 */
[C---:B------:R-:W-:Y:S08]  /*4880*/  HMMA.16816.F32.BF16 R60, R4.reuse, R32, R60 ;  /* 0x00000020043c723c */ /* 0x040ff0000004183c */
[----:B------:R-:W-:Y:S07]  /*4890*/  HMMA.16816.F32.BF16 R64, R4, R34, R64 ;  /* 0x000000220440723c */ /* 0x000fee0000041840 */
[----:B------:R-:W-:Y:S01]  /*48a0*/  F2FP.BF16.PACK_AB R4, R140, R139 ;  /* 0x0000008b8c04723e */ /* 0x000fe200000010ff */
[----:B------:R-:W-:Y:S01]  /*48b0*/  FADD.FTZ R139, R139, R124 ;  /* 0x0000007c8b8b7221 */ /* 0x000fe20000010000 */
[----:B----4-:R-:W-:Y:S01]  /*48c0*/  F2FP.BF16.PACK_AB R5, R134, R133 ;  /* 0x000000858605723e */ /* 0x010fe200000010ff */
[----:B------:R-:W-:Y:S01]  /*48d0*/  FADD.FTZ R133, R133, R130 ;  /* 0x0000008285857221 */ /* 0x000fe20000010000 */
[----:B------:R-:W-:Y:S01]  /*48e0*/  F2FP.BF16.PACK_AB R6, R138, R135 ;  /* 0x000000878a06723e */ /* 0x000fe200000010ff */
        /* <DEDUP_REMOVED lines=88> */
.L_x_6621:
[----:B------:R-:W-:-:S05]  /*4e70*/  IMAD.MOV.U32 R4, RZ, RZ, c[0x0][0x1a0] ;  /* 0x00006800ff047624 */ /* 0x000fca00078e00ff */
[----:B------:R-:W-:-:S04]  /*4e80*/  LEA R4, -R4, RZ, 0x6 ;  /* 0x000000ff04047211 */ /* 0x000fc800078e31ff */
[----:B------:R-:W-:Y:S02]  /*4e90*/  SHF.R.S32.HI R5, RZ, 0x1f, R4 ;  /* 0x0000001fff057819 */ /* 0x000fe40000011404 */
.L_x_6622:
        /* <DEDUP_REMOVED lines=20> */
[----:B------:R-:W-:Y:S01]  /*4fe0*/  ISETP.GE.AND P2, PT, R188, R186, PT ;  /* 0x000000babc00720c */ /* 0x000fe20003f46270 */
[----:B------:R2:W-:Y:S01]  /*4ff0*/  LDGSTS.E.BYPASS.LTC128B.128 [R177+0xa000], [R10.64+0x80] ;  /* 0x0a0000800ab17fae */ /* 0x0005e2000b901d46 */
[----:B------:R-:W-:Y:S01]  /*5000*/  ISETP.GE.AND P0, PT, R101, 0x3, PT ;  /* 0x000000036500780c */ /* 0x000fe20003f06270 */
[----:B------:R-:W-:Y:S02]  /*5010*/  IMAD.X R7, R5, 0x1, R0, P1 ;  /* 0x0000000105077824 */ /* 0x000fe400008e0600 */
        /* <DEDUP_REMOVED lines=8> */
[----:B------:R-:W-:Y:S04]  /*50a0*/  LDSM.16.M88.4 R136, [R168] ;  /* 0x00000000a888783b */ /* 0x000fe80000000200 */
[----:B------:R-:W-:Y:S04]  /*50b0*/  LDSM.16.M88.4 R124, [R167] ;  /* 0x00000000a77c783b */ /* 0x000fe80000000200 */
[----:B------:R-:W5:Y:S04]  /*50c0*/  LDSM.16.M88.4 R116, [R169+0x4800] ;  /* 0x00480000a974783b */ /* 0x000f680000000200 */
[----:B------:R-:W1:Y:S04]  /*50d0*/  LDSM.16.M88.4 R108, [R169+0x5000] ;  /* 0x00500000a96c783b */ /* 0x000e680000000200 */
[----:B------:R-:W-:Y:S04]  /*50e0*/  LDSM.16.M88.4 R24, [R166] ;  /* 0x00000000a618783b */ /* 0x000fe80000000200 */
[----:B------:R-:W1:Y:S04]  /*50f0*/  LDSM.16.M88.4 R148, [R163+0x4000] ;  /* 0x00400000a394783b */ /* 0x000e680000000200 */
[----:B------:R-:W1:Y:S04]  /*5100*/  LDSM.16.M88.4 R32, [R169+0x5800] ;  /* 0x00580000a920783b */ /* 0x000e680000000200 */
[----:B------:R-:W1:Y:S04]  /*5110*/  LDSM.16.M88.4 R20, [R159] ;  /* 0x000000009f14783b */ /* 0x000e680000000200 */
[----:B--2---:R-:W2:Y:S01]  /*5120*/  LDSM.16.M88.4 R8, [R158] ;  /* 0x000000009e08783b */ /* 0x004ea20000000200 */
[C---:B----4-:R-:W-:Y:S03]  /*5130*/  HMMA.16816.F32.BF16 R16, R128.reuse, R12, RZ ;  /* 0x0000000c8010723c */ /* 0x050fe600000418ff */
[----:B------:R-:W-:Y:S04]  /*5140*/  LDSM.16.M88.4 R140, [R165] ;  /* 0x00000000a58c783b */ /* 0x000fe80000000200 */
[----:B------:R-:W4:Y:S01]  /*5150*/  LDSM.16.M88.4 R120, [R156] ;  /* 0x000000009c78783b */ /* 0x000f220000000200 */
[C---:B------:R-:W-:Y:S03]  /*5160*/  HMMA.16816.F32.BF16 R12, R128.reuse, R14, RZ ;  /* 0x0000000e800c723c */ /* 0x040fe600000418ff */
[----:B------:R-:W2:Y:S04]  /*5170*/  LDSM.16.M88.4 R144, [R157] ;  /* 0x000000009d90783b */ /* 0x000ea80000000200 */
[----:B---3--:R-:W3:Y:S01]  /*5180*/  LDSM.16.M88.4 R4, [R163+0x4800] ;  /* 0x00480000a304783b */ /* 0x008ee20000000200 */
[----:B-----5:R-:W-:Y:S03]  /*5190*/  HMMA.16816.F32.BF16 R28, R128, R116, RZ ;  /* 0x00000074801c723c */ /* 0x020fe600000418ff */
[----:B------:R-:W5:Y:S04]  /*51a0*/  LDSM.16.M88.4 R104, [R163+0x5000] ;  /* 0x00500000a368783b */ /* 0x000f680000000200 */
[----:B------:R-:W0:Y:S01]  /*51b0*/  LDGDEPBAR ;  /* 0x00000000000079af */ /* 0x000e220000000000 */
[C---:B------:R-:W-:Y:S08]  /*51c0*/  HMMA.16816.F32.BF16 R16, R136.reuse, R124, R16 ;  /* 0x0000007c8810723c */ /* 0x040ff00000041810 */
[----:B------:R-:W-:Y:S01]  /*51d0*/  HMMA.16816.F32.BF16 R12, R136, R126, R12 ;  /* 0x0000007e880c723c */ /* 0x000fe2000004180c */
[----:B------:R-:W-:Y:S07]  /*51e0*/  LDSM.16.M88.4 R124, [R170+0x2000] ;  /* 0x00200000aa7c783b */ /* 0x000fee0000000200 */
[C---:B-1----:R-:W-:Y:S08]  /*51f0*/  HMMA.16816.F32.BF16 R112, R128.reuse, R108, RZ ;  /* 0x0000006c8070723c */ /* 0x042ff000000418ff */
[C---:B------:R-:W-:Y:S08]  /*5200*/  HMMA.16816.F32.BF16 R116, R128.reuse, R118, RZ ;  /* 0x000000768074723c */ /* 0x040ff000000418ff */
[----:B------:R-:W-:Y:S08]  /*5210*/  HMMA.16816.F32.BF16 R108, R128, R110, RZ ;  /* 0x0000006e806c723c */ /* 0x000ff000000418ff */
[C---:B------:R-:W-:Y:S08]  /*5220*/  HMMA.16816.F32.BF16 R16, R24.reuse, R148, R16 ;  /* 0x000000941810723c */ /* 0x040ff00000041810 */
[----:B------:R-:W-:Y:S01]  /*5230*/  HMMA.16816.F32.BF16 R12, R24, R150, R12 ;  /* 0x00000096180c723c */ /* 0x000fe2000004180c */
[----:B------:R-:W-:Y:S07]  /*5240*/  LDSM.16.M88.4 R148, [R155] ;  /* 0x000000009b94783b */ /* 0x000fee0000000200 */
[C---:B------:R-:W-:Y:S08]  /*5250*/  HMMA.16816.F32.BF16 R132, R128.reuse, R32, RZ ;  /* 0x000000208084723c */ /* 0x040ff000000418ff */
[----:B------:R-:W-:Y:S01]  /*5260*/  HMMA.16816.F32.BF16 R128, R128, R34, RZ ;  /* 0x000000228080723c */ /* 0x000fe200000418ff */
[----:B------:R-:W-:Y:S07]  /*5270*/  LDSM.16.M88.4 R32, [R163+0x5800] ;  /* 0x00580000a320783b */ /* 0x000fee0000000200 */
[C---:B------:R-:W-:Y:S08]  /*5280*/  HMMA.16816.F32.BF16 R28, R136.reuse, R20, R28 ;  /* 0x00000014881c723c */ /* 0x040ff0000004181c */
[C---:B------:R-:W-:Y:S01]  /*5290*/  HMMA.16816.F32.BF16 R116, R136.reuse, R22, R116 ;  /* 0x000000168874723c */ /* 0x040fe20000041874 */
[----:B------:R-:W-:Y:S07]  /*52a0*/  LDSM.16.M88.4 R20, [R156+0x800] ;  /* 0x000800009c14783b */ /* 0x000fee0000000200 */
[C---:B--2---:R-:W-:Y:S08]  /*52b0*/  HMMA.16816.F32.BF16 R112, R136.reuse, R8, R112 ;  /* 0x000000088870723c */ /* 0x044ff00000041870 */
[----:B------:R-:W-:Y:S01]  /*52c0*/  HMMA.16816.F32.BF16 R108, R136, R10, R108 ;  /* 0x0000000a886c723c */ /* 0x000fe2000004186c */
[----:B------:R-:W1:Y:S07]  /*52d0*/  LDSM.16.M88.4 R8, [R169+0x6000] ;  /* 0x00600000a908783b */ /* 0x000e6e0000000200 */
[C---:B----4-:R-:W-:Y:S08]  /*52e0*/  HMMA.16816.F32.BF16 R16, R140.reuse, R120, R16 ;  /* 0x000000788c10723c */ /* 0x050ff00000041810 */
[----:B------:R-:W-:Y:S01]  /*52f0*/  HMMA.16816.F32.BF16 R12, R140, R122, R12 ;  /* 0x0000007a8c0c723c */ /* 0x000fe2000004180c */
[----:B------:R-:W-:Y:S07]  /*5300*/  LDSM.16.M88.4 R120, [R169+0x7000] ;  /* 0x00700000a978783b */ /* 0x000fee0000000200 */
[C---:B------:R-:W-:Y:S08]  /*5310*/  HMMA.16816.F32.BF16 R132, R136.reuse, R144, R132 ;  /* 0x000000908884723c */ /* 0x040ff00000041884 */
[----:B------:R-:W-:Y:S01]  /*5320*/  HMMA.16816.F32.BF16 R128, R136, R146, R128 ;  /* 0x000000928880723c */ /* 0x000fe20000041880 */
[----:B------:R-:W-:Y:S04]  /*5330*/  LDSM.16.M88.4 R144, [R169+0x6800] ;  /* 0x00680000a990783b */ /* 0x000fe80000000200 */
[----:B------:R-:W-:Y:S03]  /*5340*/  LDSM.16.M88.4 R136, [R156+0x1800] ;  /* 0x001800009c88783b */ /* 0x000fe60000000200 */
[C---:B---3--:R-:W-:Y:S08]  /*5350*/  HMMA.16816.F32.BF16 R28, R24.reuse, R4, R28 ;  /* 0x00000004181c723c */ /* 0x048ff0000004181c */
[C---:B------:R-:W-:Y:S01]  /*5360*/  HMMA.16816.F32.BF16 R116, R24.reuse, R6, R116 ;  /* 0x000000061874723c */ /* 0x040fe20000041874 */
[----:B------:R-:W-:Y:S07]  /*5370*/  LDSM.16.M88.4 R4, [R156+0x1000] ;  /* 0x001000009c04783b */ /* 0x000fee0000000200 */
[C---:B-----5:R-:W-:Y:S08]  /*5380*/  HMMA.16816.F32.BF16 R112, R24.reuse, R104, R112 ;  /* 0x000000681870723c */ /* 0x060ff00000041870 */
[----:B------:R-:W-:Y:S01]  /*5390*/  HMMA.16816.F32.BF16 R108, R24, R106, R108 ;  /* 0x0000006a186c723c */ /* 0x000fe2000004186c */
[----:B------:R-:W2:Y:S07]  /*53a0*/  LDSM.16.M88.4 R104, [R168+0x2000] ;  /* 0x00200000a868783b */ /* 0x000eae0000000200 */
[C---:B-1----:R-:W-:Y:S08]  /*53b0*/  HMMA.16816.F32.BF16 R16, R124.reuse, R8, R16 ;  /* 0x000000087c10723c */ /* 0x042ff00000041810 */
[----:B------:R-:W-:Y:S01]  /*53c0*/  HMMA.16816.F32.BF16 R12, R124, R10, R12 ;  /* 0x0000000a7c0c723c */ /* 0x000fe2000004180c */
[----:B------:R-:W-:Y:S07]  /*53d0*/  LDSM.16.M88.4 R8, [R165+0x2000] ;  /* 0x00200000a508783b */ /* 0x000fee0000000200 */
[C---:B------:R-:W-:Y:S08]  /*53e0*/  HMMA.16816.F32.BF16 R132, R24.reuse, R32, R132 ;  /* 0x000000201884723c */ /* 0x040ff00000041884 */
[----:B------:R-:W-:Y:S01]  /*53f0*/  HMMA.16816.F32.BF16 R128, R24, R34, R128 ;  /* 0x000000221880723c */ /* 0x000fe20000041880 */
[----:B------:R-:W-:Y:S04]  /*5400*/  LDSM.16.M88.4 R24, [R166+0x2000] ;  /* 0x00200000a618783b */ /* 0x000fe80000000200 */
[----:B------:R-:W-:Y:S03]  /*5410*/  LDSM.16.M88.4 R32, [R154] ;  /* 0x000000009a20783b */ /* 0x000fe60000000200 */
[C---:B------:R-:W-:Y:S08]  /*5420*/  HMMA.16816.F32.BF16 R28, R140.reuse, R20, R28 ;  /* 0x000000148c1c723c */ /* 0x040ff0000004181c */
[----:B------:R-:W-:Y:S01]  /*5430*/  HMMA.16816.F32.BF16 R116, R140, R22, R116 ;  /* 0x000000168c74723c */ /* 0x000fe20000041874 */
[----:B------:R-:W1:Y:S07]  /*5440*/  LDSM.16.M88.4 R20, [R163+0x6000] ;  /* 0x00600000a314783b */ /* 0x000e6e0000000200 */
[C---:B--2---:R-:W-:Y:S08]  /*5450*/  HMMA.16816.F32.BF16 R16, R104.reuse, R148, R16 ;  /* 0x000000946810723c */ /* 0x044ff00000041810 */
[----:B------:R-:W-:Y:S08]  /*5460*/  HMMA.16816.F32.BF16 R12, R104, R150, R12 ;  /* 0x00000096680c723c */ /* 0x000ff0000004180c */
[C---:B------:R-:W-:Y:S08]  /*5470*/  HMMA.16816.F32.BF16 R112, R140.reuse, R4, R112 ;  /* 0x000000048c70723c */ /* 0x040ff00000041870 */
[----:B------:R-:W-:Y:S01]  /*5480*/  HMMA.16816.F32.BF16 R108, R140, R6, R108 ;  /* 0x000000068c6c723c */ /* 0x000fe2000004186c */
[----:B------:R-:W2:Y:S07]  /*5490*/  LDSM.16.M88.4 R4, [R156+0x2000] ;  /* 0x002000009c04783b */ /* 0x000eae0000000200 */
[C---:B------:R-:W-:Y:S08]  /*54a0*/  HMMA.16816.F32.BF16 R28, R124.reuse, R144, R28 ;  /* 0x000000907c1c723c */ /* 0x040ff0000004181c */
[----:B------:R-:W-:Y:S08]  /*54b0*/  HMMA.16816.F32.BF16 R116, R124, R146, R116 ;  /* 0x000000927c74723c */ /* 0x000ff00000041874 */
[C---:B-1----:R-:W-:Y:S08]  /*54c0*/  HMMA.16816.F32.BF16 R16, R24.reuse, R20, R16 ;  /* 0x000000141810723c */ /* 0x042ff00000041810 */
[----:B------:R-:W-:Y:S01]  /*54d0*/  HMMA.16816.F32.BF16 R12, R24, R22, R12 ;  /* 0x00000016180c723c */ /* 0x000fe2000004180c */
[----:B------:R-:W1:Y:S07]  /*54e0*/  LDSM.16.M88.4 R20, [R153] ;  /* 0x000000009914783b */ /* 0x000e6e0000000200 */
[----:B------:R-:W-:Y:S01]  /*54f0*/  HMMA.16816.F32.BF16 R148, R140, R136, R132 ;  /* 0x000000888c94723c */ /* 0x000fe20000041884 */
[----:B------:R-:W3:Y:S07]  /*5500*/  LDSM.16.M88.4 R132, [R163+0x6800] ;  /* 0x00680000a384783b */ /* 0x000eee0000000200 */
[----:B------:R-:W-:Y:S08]  /*5510*/  HMMA.16816.F32.BF16 R28, R104, R32, R28 ;  /* 0x00000020681c723c */ /* 0x000ff0000004181c */
[----:B------:R-:W-:Y:S01]  /*5520*/  HMMA.16816.F32.BF16 R144, R124, R120, R112 ;  /* 0x000000787c90723c */ /* 0x000fe20000041870 */
[----:B------:R-:W-:Y:S07]  /*5530*/  LDSM.16.M88.4 R112, [R156+0x2800] ;  /* 0x002800009c70783b */ /* 0x000fee0000000200 */
[----:B------:R-:W-:Y:S01]  /*5540*/  HMMA.16816.F32.BF16 R116, R104, R34, R116 ;  /* 0x000000226874723c */ /* 0x000fe20000041874 */
[----:B------:R-:W4:Y:S07]  /*5550*/  LDSM.16.M88.4 R32, [R169+0x7800] ;  /* 0x00780000a920783b */ /* 0x000f2e0000000200 */
[----:B------:R-:W-:Y:S08]  /*5560*/  HMMA.16816.F32.BF16 R108, R124, R122, R108 ;  /* 0x0000007a7c6c723c */ /* 0x000ff0000004186c */
[C---:B--2---:R-:W-:Y:S08]  /*5570*/  HMMA.16816.F32.BF16 R16, R8.reuse, R4, R16 ;  /* 0x000000040810723c */ /* 0x044ff00000041810 */
[----:B------:R-:W-:Y:S01]  /*5580*/  HMMA.16816.F32.BF16 R12, R8, R6, R12 ;  /* 0x00000006080c723c */ /* 0x000fe2000004180c */
[----:B------:R-:W2:Y:S07]  /*5590*/  LDSM.16.M88.4 R4, [R163+0x7000] ;  /* 0x00700000a304783b */ /* 0x000eae0000000200 */
[----:B------:R-:W-:Y:S08]  /*55a0*/  HMMA.16816.F32.BF16 R128, R140, R138, R128 ;  /* 0x0000008a8c80723c */ /* 0x000ff00000041880 */
[----:B-1----:R-:W-:Y:S01]  /*55b0*/  HMMA.16816.F32.BF16 R144, R104, R20, R144 ;  /* 0x000000146890723c */ /* 0x002fe20000041890 */
[----:B------:R-:W-:-:S02]  /*55c0*/  FMUL.FTZ R17, R17, c[0x0][0x2ec] ;  /* 0x0000bb0011117a20 */ /* 0x000fc40000410000 */
[----:B------:R-:W-:Y:S02]  /*55d0*/  FMUL.FTZ R0, R16, c[0x0][0x2ec] ;  /* 0x0000bb0010007a20 */ /* 0x000fe40000410000 */
[----:B------:R1:W-:Y:S01]  /*55e0*/  MUFU.TANH R120, R17 ;  /* 0x0000001100787308 */ /* 0x0003e20000002400 */
[----:B------:R-:W-:Y:S02]  /*55f0*/  FMUL.FTZ R121, R18, c[0x0][0x2ec] ;  /* 0x0000bb0012797a20 */ /* 0x000fe40000410000 */
[----:B------:R-:W-:Y:S01]  /*5600*/  HMMA.16816.F32.BF16 R108, R104, R22, R108 ;  /* 0x00000016686c723c */ /* 0x000fe2000004186c */
[----:B------:R-:W5:Y:S01]  /*5610*/  LDSM.16.M88.4 R20, [R152] ;  /* 0x000000009814783b */ /* 0x000f620000000200 */
[----:B------:R-:W-:Y:S02]  /*5620*/  FMUL.FTZ R12, R12, c[0x0][0x2ec] ;  /* 0x0000bb000c0c7a20 */ /* 0x000fe40000410000 */
[----:B------:R-:W-:Y:S01]  /*5630*/  FMUL.FTZ R13, R13, c[0x0][0x2ec] ;  /* 0x0000bb000d0d7a20 */ /* 0x000fe20000410000 */
[----:B------:R-:W1:Y:S01]  /*5640*/  MUFU.TANH R0, R0 ;  /* 0x0000000000007308 */ /* 0x000e620000002400 */
[----:B------:R-:W-:-:S02]  /*5650*/  FMUL.FTZ R14, R14, c[0x0][0x2ec] ;  /* 0x0000bb000e0e7a20 */ /* 0x000fc40000410000 */
[----:B---3--:R-:W-:Y:S01]  /*5660*/  HMMA.16816.F32.BF16 R28, R24, R132, R28 ;  /* 0x00000084181c723c */ /* 0x008fe2000004181c */
[----:B------:R-:W-:-:S04]  /*5670*/  FMUL.FTZ R15, R15, c[0x0][0x2ec] ;  /* 0x0000bb000f0f7a20 */ /* 0x000fc80000410000 */
[----:B------:R-:W-:Y:S03]  /*5680*/  MUFU.TANH R122, R12 ;  /* 0x0000000c007a7308 */ /* 0x000fe60000002400 */
[C---:B----4-:R-:W-:Y:S05]  /*5690*/  HMMA.16816.F32.BF16 R148, R124.reuse, R32, R148 ;  /* 0x000000207c94723c */ /* 0x050fea0000041894 */
[----:B------:R-:W-:Y:S03]  /*56a0*/  MUFU.TANH R121, R121 ;  /* 0x0000007900797308 */ /* 0x000fe60000002400 */
[----:B------:R-:W-:Y:S08]  /*56b0*/  HMMA.16816.F32.BF16 R128, R124, R34, R128 ;  /* 0x000000227c80723c */ /* 0x000ff00000041880 */
[C---:B------:R-:W-:Y:S08]  /*56c0*/  HMMA.16816.F32.BF16 R116, R24.reuse, R134, R116 ;  /* 0x000000861874723c */ /* 0x040ff00000041874 */
[C---:B--2---:R-:W-:Y:S08]  /*56d0*/  HMMA.16816.F32.BF16 R144, R24.reuse, R4, R144 ;  /* 0x000000041890723c */ /* 0x044ff00000041890 */
[----:B------:R-:W-:Y:S01]  /*56e0*/  HMMA.16816.F32.BF16 R108, R24, R6, R108 ;  /* 0x00000006186c723c */ /* 0x000fe2000004186c */
[----:B------:R-:W2:Y:S07]  /*56f0*/  LDSM.16.M88.4 R4, [R163+0x7800] ;  /* 0x00780000a304783b */ /* 0x000eae0000000200 */
[----:B------:R-:W-:Y:S01]  /*5700*/  HMMA.16816.F32.BF16 R28, R8, R112, R28 ;  /* 0x00000070081c723c */ /* 0x000fe2000004181c */
[----:B------:R-:W-:Y:S06]  /*5710*/  MUFU.TANH R112, R13 ;  /* 0x0000000d00707308 */ /* 0x000fec0000002400 */
[----:B------:R-:W-:Y:S01]  /*5720*/  FMUL.FTZ R113, R19, c[0x0][0x2ec] ;  /* 0x0000bb0013717a20 */ /* 0x000fe20000410000 */
[C---:B-----5:R-:W-:Y:S01]  /*5730*/  HMMA.16816.F32.BF16 R148, R104.reuse, R20, R148 ;  /* 0x000000146894723c */ /* 0x060fe20000041894 */
[----:B-1----:R-:W1:Y:S04]  /*5740*/  LDSM.16.M88.4 R16, [R156+0x3000] ;  /* 0x003000009c10783b */ /* 0x002e680000000200 */
[----:B------:R-:W3:Y:S03]  /*5750*/  MUFU.TANH R113, R113 ;  /* 0x0000007100717308 */ /* 0x000ee60000002400 */
[----:B------:R-:W-:Y:S08]  /*5760*/  HMMA.16816.F32.BF16 R128, R104, R22, R128 ;  /* 0x000000166880723c */ /* 0x000ff00000041880 */
[----:B------:R-:W-:Y:S01]  /*5770*/  HMMA.16816.F32.BF16 R116, R8, R114, R116 ;  /* 0x000000720874723c */ /* 0x000fe20000041874 */
[----:B------:R-:W4:Y:S01]  /*5780*/  MUFU.TANH R114, R14 ;  /* 0x0000000e00727308 */ /* 0x000f220000002400 */
[----:B------:R-:W-:-:S02]  /*5790*/  FMUL.FTZ R28, R28, c[0x0][0x2ec] ;  /* 0x0000bb001c1c7a20 */ /* 0x000fc40000410000 */
[----:B------:R-:W-:-:S05]  /*57a0*/  FMUL.FTZ R29, R29, c[0x0][0x2ec] ;  /* 0x0000bb001d1d7a20 */ /* 0x000fca0000410000 */
[----:B------:R5:W1:Y:S01]  /*57b0*/  MUFU.TANH R115, R15 ;  /* 0x0000000f00737308 */ /* 0x000a620000002400 */
[C---:B--2---:R-:W-:Y:S07]  /*57c0*/  HMMA.16816.F32.BF16 R148, R24.reuse, R4, R148 ;  /* 0x000000041894723c */ /* 0x044fee0000041894 */
[----:B------:R-:W-:Y:S01]  /*57d0*/  IADD3 R5, R188, 0x1, RZ ;  /* 0x00000001bc057810 */ /* 0x000fe20007ffe0ff */
[----:B------:R-:W-:Y:S01]  /*57e0*/  HMMA.16816.F32.BF16 R128, R24, R6, R128 ;  /* 0x000000061880723c */ /* 0x000fe20000041880 */
[----:B------:R-:W2:Y:S02]  /*57f0*/  MUFU.TANH R28, R28 ;  /* 0x0000001c001c7308 */ /* 0x000ea40000002400 */
[----:B------:R-:W-:-:S02]  /*5800*/  ISETP.GE.AND P1, PT, R5, R186, PT ;  /* 0x000000ba0500720c */ /* 0x000fc40003f26270 */
[----:B------:R-:W-:Y:S01]  /*5810*/  ISETP.GE.AND P3, PT, R5, R185, PT ;  /* 0x000000b90500720c */ /* 0x000fe20003f66270 */
[----:B------:R-:W-:Y:S01]  /*5820*/  FMUL.FTZ R32, R116, c[0x0][0x2ec] ;  /* 0x0000bb0074207a20 */ /* 0x000fe20000410000 */
[----:B-----5:R-:W5:Y:S01]  /*5830*/  LDSM.16.M88.4 R12, [R156+0x3800] ;  /* 0x003800009c0c783b */ /* 0x020f620000000200 */
[----:B-1----:R-:W-:Y:S01]  /*5840*/  HMMA.16816.F32.BF16 R144, R8, R16, R144 ;  /* 0x000000100890723c */ /* 0x002fe20000041890 */
[----:B------:R-:W-:Y:S01]  /*5850*/  IADD3 R5, R188, 0x8, RZ ;  /* 0x00000008bc057810 */ /* 0x000fe20007ffe0ff */
[----:B------:R-:W-:Y:S01]  /*5860*/  FMUL.FTZ R33, R117, c[0x0][0x2ec] ;  /* 0x0000bb0075217a20 */ /* 0x000fe20000410000 */
[----:B------:R-:W1:Y:S01]  /*5870*/  MUFU.TANH R29, R29 ;  /* 0x0000001d001d7308 */ /* 0x000e620000002400 */
[----:B------:R-:W-:Y:S01]  /*5880*/  FMUL.FTZ R21, R118, c[0x0][0x2ec] ;  /* 0x0000bb0076157a20 */ /* 0x000fe20000410000 */
[----:B------:R-:W-:Y:S01]  /*5890*/  ISETP.GE.AND P4, PT, R5, R186, PT ;  /* 0x000000ba0500720c */ /* 0x000fe20003f86270 */
[----:B------:R-:W-:-:S04]  /*58a0*/  DEPBAR.LE SB0, 0x0 ;  /* 0x000080000000791a */ /* 0x000fc80000000000 */
[----:B------:R-:W-:Y:S01]  /*58b0*/  HMMA.16816.F32.BF16 R108, R8, R18, R108 ;  /* 0x00000012086c723c */ /* 0x000fe2000004186c */
[----:B------:R-:W-:Y:S01]  /*58c0*/  FMUL.FTZ R16, R30, c[0x0][0x2ec] ;  /* 0x0000bb001e107a20 */ /* 0x000fe20000410000 */
[----:B------:R-:W1:Y:S01]  /*58d0*/  MUFU.TANH R32, R32 ;  /* 0x0000002000207308 */ /* 0x000e620000002400 */
[----:B------:R-:W-:Y:S01]  /*58e0*/  FMUL.FTZ R17, R31, c[0x0][0x2ec] ;  /* 0x0000bb001f117a20 */ /* 0x000fe20000410000 */
[----:B------:R-:W-:Y:S01]  /*58f0*/  ISETP.GE.AND P5, PT, R5, R185, PT ;  /* 0x000000b90500720c */ /* 0x000fe20003fa6270 */
[----:B------:R-:W-:Y:S01]  /*5900*/  FMUL.FTZ R31, R119, c[0x0][0x2ec] ;  /* 0x0000bb00771f7a20 */ /* 0x000fe20000410000 */
[----:B------:R-:W-:Y:S02]  /*5910*/  FSEL R5, R0, -INF , !P2 ;  /* 0xff80000000057808 */ /* 0x000fe40005000000 */
[----:B------:R-:W-:Y:S02]  /*5920*/  FSEL R0, R120, -INF , !P1 ;  /* 0xff80000078007808 */ /* 0x000fe40004800000 */
[----:B------:R-:W1:Y:S01]  /*5930*/  MUFU.TANH R33, R33 ;  /* 0x0000002100217308 */ /* 0x000e620000002400 */
[----:B---3--:R-:W-:-:S03]  /*5940*/  FSEL R113, R113, -INF , !P3 ;  /* 0xff80000071717808 */ /* 0x008fc60005800000 */
[----:B------:R-:W-:Y:S02]  /*5950*/  FMUL.FTZ R4, R145, c[0x0][0x2ec] ;  /* 0x0000bb0091047a20 */ /* 0x000fe40000410000 */
[----:B------:R-:W-:Y:S02]  /*5960*/  FMUL.FTZ R34, R144, c[0x0][0x2ec] ;  /* 0x0000bb0090227a20 */ /* 0x000fe40000410000 */
[----:B------:R-:W3:Y:S01]  /*5970*/  MUFU.TANH R16, R16 ;  /* 0x0000001000107308 */ /* 0x000ee20000002400 */
[----:B------:R-:W-:Y:S02]  /*5980*/  FMUL.FTZ R133, R147, c[0x0][0x2ec] ;  /* 0x0000bb0093857a20 */ /* 0x000fe40000410000 */
[----:B------:R-:W-:-:S03]  /*5990*/  FMUL.FTZ R7, R146, c[0x0][0x2ec] ;  /* 0x0000bb0092077a20 */ /* 0x000fc60000410000 */
[----:B------:R-:W-:Y:S02]  /*59a0*/  FMUL.FTZ R30, R108, c[0x0][0x2ec] ;  /* 0x0000bb006c1e7a20 */ /* 0x000fe40000410000 */
[----:B------:R-:W1:Y:S01]  /*59b0*/  MUFU.TANH R17, R17 ;  /* 0x0000001100117308 */ /* 0x000e620000002400 */
[----:B------:R-:W-:Y:S01]  /*59c0*/  FMUL.FTZ R6, R109, c[0x0][0x2ec] ;  /* 0x0000bb006d067a20 */ /* 0x000fe20000410000 */
[----:B-----5:R-:W-:Y:S01]  /*59d0*/  HMMA.16816.F32.BF16 R148, R8, R12, R148 ;  /* 0x0000000c0894723c */ /* 0x020fe20000041894 */
[----:B------:R-:W-:Y:S02]  /*59e0*/  FMUL.FTZ R101, R111, c[0x0][0x2ec] ;  /* 0x0000bb006f657a20 */ /* 0x000fe40000410000 */
[----:B------:R-:W-:-:S03]  /*59f0*/  FMUL.FTZ R110, R110, c[0x0][0x2ec] ;  /* 0x0000bb006e6e7a20 */ /* 0x000fc60000410000 */
[----:B------:R-:W5:Y:S01]  /*5a00*/  MUFU.TANH R21, R21 ;  /* 0x0000001500157308 */ /* 0x000f620000002400 */
[C---:B------:R-:W-:Y:S01]  /*5a10*/  IADD3 R12, R188.reuse, 0x9, RZ ;  /* 0x00000009bc0c7810 */ /* 0x040fe20007ffe0ff */
[----:B------:R-:W-:Y:S01]  /*5a20*/  HMMA.16816.F32.BF16 R128, R8, R14, R128 ;  /* 0x0000000e0880723c */ /* 0x000fe20000041880 */
[----:B------:R-:W-:Y:S02]  /*5a30*/  IADD3 R13, R188, 0x11, RZ ;  /* 0x00000011bc0d7810 */ /* 0x000fe40007ffe0ff */
[C---:B------:R-:W-:Y:S02]  /*5a40*/  ISETP.GE.AND P2, PT, R12.reuse, R186, PT ;  /* 0x000000ba0c00720c */ /* 0x040fe40003f46270 */
[-C--:B------:R-:W-:Y:S01]  /*5a50*/  ISETP.GE.AND P1, PT, R12, R185.reuse, PT ;  /* 0x000000b90c00720c */ /* 0x080fe20003f26270 */
[----:B------:R-:W1:Y:S01]  /*5a60*/  MUFU.TANH R31, R31 ;  /* 0x0000001f001f7308 */ /* 0x000e620000002400 */
[----:B------:R-:W-:Y:S02]  /*5a70*/  FSEL R10, R122, -INF , !P4 ;  /* 0xff8000007a0a7808 */ /* 0x000fe40006000000 */
[----:B------:R-:W-:-:S02]  /*5a80*/  ISETP.GE.AND P4, PT, R188, R185, PT ;  /* 0x000000b9bc00720c */ /* 0x000fc40003f86270 */
[----:B------:R-:W-:Y:S02]  /*5a90*/  IADD3 R9, R188, 0x10, RZ ;  /* 0x00000010bc097810 */ /* 0x000fe40007ffe0ff */
[----:B------:R-:W-:Y:S01]  /*5aa0*/  FSEL R112, R112, -INF , !P2 ;  /* 0xff80000070707808 */ /* 0x000fe20005000000 */
[----:B------:R-:W1:Y:S01]  /*5ab0*/  MUFU.TANH R4, R4 ;  /* 0x0000000400047308 */ /* 0x000e620000002400 */
[----:B------:R-:W-:Y:S01]  /*5ac0*/  FSEL R8, R121, -INF , !P4 ;  /* 0xff80000079087808 */ /* 0x000fe20006000000 */
[----:B------:R-:W-:Y:S01]  /*5ad0*/  FMUL.FTZ R124, R148, c[0x0][0x2ec] ;  /* 0x0000bb00947c7a20 */ /* 0x000fe20000410000 */
[-C--:B------:R-:W-:Y:S01]  /*5ae0*/  ISETP.GE.AND P2, PT, R9, R186.reuse, PT ;  /* 0x000000ba0900720c */ /* 0x080fe20003f46270 */
[----:B------:R-:W-:Y:S01]  /*5af0*/  FMUL.FTZ R122, R149, c[0x0][0x2ec] ;  /* 0x0000bb00957a7a20 */ /* 0x000fe20000410000 */
[-C--:B------:R-:W-:Y:S01]  /*5b00*/  ISETP.GE.AND P4, PT, R9, R185.reuse, PT ;  /* 0x000000b90900720c */ /* 0x080fe20003f86270 */
[----:B------:R-:W-:Y:S01]  /*5b10*/  FMUL.FTZ R121, R150, c[0x0][0x2ec] ;  /* 0x0000bb0096797a20 */ /* 0x000fe20000410000 */
[----:B------:R-:W-:Y:S01]  /*5b20*/  IADD3 R12, R188, 0x18, RZ ;  /* 0x00000018bc0c7810 */ /* 0x000fe20007ffe0ff */
[----:B------:R-:W3:Y:S01]  /*5b30*/  MUFU.TANH R34, R34 ;  /* 0x0000002200227308 */ /* 0x000ee20000002400 */
[----:B----4-:R-:W-:Y:S01]  /*5b40*/  FSEL R9, R114, -INF , !P5 ;  /* 0xff80000072097808 */ /* 0x010fe20006800000 */
[----:B------:R-:W-:Y:S01]  /*5b50*/  FMUL.FTZ R120, R128, c[0x0][0x2ec] ;  /* 0x0000bb0080787a20 */ /* 0x000fe20000410000 */
[-C--:B------:R-:W-:Y:S01]  /*5b60*/  ISETP.GE.AND P3, PT, R13, R186.reuse, PT ;  /* 0x000000ba0d00720c */ /* 0x080fe20003f66270 */
[----:B------:R-:W-:Y:S01]  /*5b70*/  FMUL.FTZ R118, R129, c[0x0][0x2ec] ;  /* 0x0000bb0081767a20 */ /* 0x000fe20000410000 */
[----:B------:R-:W-:Y:S01]  /*5b80*/  ISETP.GE.AND P5, PT, R13, R185, PT ;  /* 0x000000b90d00720c */ /* 0x000fe20003fa6270 */
[----:B------:R-:W-:Y:S01]  /*5b90*/  FMUL.FTZ R119, R151, c[0x0][0x2ec] ;  /* 0x0000bb0097777a20 */ /* 0x000fe20000410000 */
[----:B------:R-:W-:Y:S01]  /*5ba0*/  FSEL R13, R115, -INF , !P1 ;  /* 0xff800000730d7808 */ /* 0x000fe20004800000 */
[----:B------:R-:W4:Y:S01]  /*5bb0*/  MUFU.TANH R30, R30 ;  /* 0x0000001e001e7308 */ /* 0x000f220000002400 */
[----:B------:R-:W-:Y:S01]  /*5bc0*/  ISETP.GE.AND P1, PT, R12, R186, PT ;  /* 0x000000ba0c00720c */ /* 0x000fe20003f26270 */
[----:B------:R-:W-:Y:S01]  /*5bd0*/  FMUL.FTZ R117, R130, c[0x0][0x2ec] ;  /* 0x0000bb0082757a20 */ /* 0x000fe20000410000 */
[----:B------:R-:W-:Y:S01]  /*5be0*/  IADD3 R14, R188, 0x19, RZ ;  /* 0x00000019bc0e7810 */ /* 0x000fe20007ffe0ff */
[----:B------:R-:W-:Y:S01]  /*5bf0*/  FMUL.FTZ R115, R131, c[0x0][0x2ec] ;  /* 0x0000bb0083737a20 */ /* 0x000fe20000410000 */
[----:B--2---:R-:W-:-:S02]  /*5c00*/  FSEL R26, R28, -INF , !P2 ;  /* 0xff8000001c1a7808 */ /* 0x004fc40005000000 */
[----:B-1----:R-:W-:Y:S01]  /*5c10*/  FSEL R24, R29, -INF , !P3 ;  /* 0xff8000001d187808 */ /* 0x002fe20005800000 */
[----:B------:R-:W1:Y:S01]  /*5c20*/  MUFU.TANH R6, R6 ;  /* 0x0000000600067308 */ /* 0x000e620000002400 */
[-C--:B------:R-:W-:Y:S02]  /*5c30*/  ISETP.GE.AND P2, PT, R12, R185.reuse, PT ;  /* 0x000000b90c00720c */ /* 0x080fe40003f46270 */
[----:B------:R-:W-:Y:S02]  /*5c40*/  ISETP.GE.AND P3, PT, R14, R186, PT ;  /* 0x000000ba0e00720c */ /* 0x000fe40003f66270 */
[----:B------:R-:W-:Y:S02]  /*5c50*/  FSEL R22, R32, -INF , !P1 ;  /* 0xff80000020167808 */ /* 0x000fe40004800000 */
[----:B------:R-:W-:Y:S01]  /*5c60*/  IADD3 R12, R188, 0x20, RZ ;  /* 0x00000020bc0c7810 */ /* 0x000fe20007ffe0ff */
[----:B------:R-:W2:Y:S01]  /*5c70*/  MUFU.TANH R133, R133 ;  /* 0x0000008500857308 */ /* 0x000ea20000002400 */
[----:B------:R-:W-:-:S02]  /*5c80*/  ISETP.GE.AND P1, PT, R14, R185, PT ;  /* 0x000000b90e00720c */ /* 0x000fc40003f26270 */
[----:B------:R-:W-:Y:S02]  /*5c90*/  IADD3 R14, R188, 0x21, RZ ;  /* 0x00000021bc0e7810 */ /* 0x000fe40007ffe0ff */
[----:B------:R-:W-:Y:S02]  /*5ca0*/  FSEL R20, R33, -INF , !P3 ;  /* 0xff80000021147808 */ /* 0x000fe40005800000 */
[----:B---3--:R-:W-:Y:S01]  /*5cb0*/  FSEL R25, R16, -INF , !P4 ;  /* 0xff80000010197808 */ /* 0x008fe20006000000 */
[----:B------:R-:W3:Y:S01]  /*5cc0*/  MUFU.TANH R101, R101 ;  /* 0x0000006500657308 */ /* 0x000ee20000002400 */
[C---:B------:R-:W-:Y:S02]  /*5cd0*/  ISETP.GE.AND P3, PT, R12.reuse, R186, PT ;  /* 0x000000ba0c00720c */ /* 0x040fe40003f66270 */
[----:B------:R-:W-:Y:S02]  /*5ce0*/  ISETP.GE.AND P4, PT, R12, R185, PT ;  /* 0x000000b90c00720c */ /* 0x000fe40003f86270 */
[----:B------:R-:W-:-:S02]  /*5cf0*/  FSEL R23, R17, -INF , !P5 ;  /* 0xff80000011177808 */ /* 0x000fc40006800000 */
[----:B-----5:R-:W-:Y:S01]  /*5d00*/  FSEL R21, R21, -INF , !P2 ;  /* 0xff80000015157808 */ /* 0x020fe20005000000 */
[----:B------:R-:W5:Y:S01]  /*5d10*/  MUFU.TANH R7, R7 ;  /* 0x0000000700077308 */ /* 0x000f620000002400 */
[----:B------:R-:W-:Y:S02]  /*5d20*/  IADD3 R12, R188, 0x28, RZ ;  /* 0x00000028bc0c7810 */ /* 0x000fe40007ffe0ff */
[C---:B------:R-:W-:Y:S02]  /*5d30*/  ISETP.GE.AND P5, PT, R14.reuse, R186, PT ;  /* 0x000000ba0e00720c */ /* 0x040fe40003fa6270 */
[----:B------:R-:W-:Y:S02]  /*5d40*/  ISETP.GE.AND P2, PT, R14, R185, PT ;  /* 0x000000b90e00720c */ /* 0x000fe40003f46270 */
[----:B------:R-:W-:Y:S01]  /*5d50*/  IADD3 R14, R188, 0x29, RZ ;  /* 0x00000029bc0e7810 */ /* 0x000fe20007ffe0ff */
[----:B------:R-:W1:Y:S01]  /*5d60*/  MUFU.TANH R11, R110 ;  /* 0x0000006e000b7308 */ /* 0x000e620000002400 */
[----:B------:R-:W-:-:S02]  /*5d70*/  FSEL R31, R31, -INF , !P1 ;  /* 0xff8000001f1f7808 */ /* 0x000fc40004800000 */
[-C--:B------:R-:W-:Y:S02]  /*5d80*/  ISETP.GE.AND P1, PT, R12, R186.reuse, PT ;  /* 0x000000ba0c00720c */ /* 0x080fe40003f26270 */
[----:B------:R-:W-:Y:S02]  /*5d90*/  FSEL R32, R4, -INF , !P5 ;  /* 0xff80000004207808 */ /* 0x000fe40006800000 */
[----:B------:R-:W-:Y:S01]  /*5da0*/  ISETP.GE.AND P5, PT, R14, R186, PT ;  /* 0x000000ba0e00720c */ /* 0x000fe20003fa6270 */
[----:B------:R-:W2:Y:S01]  /*5db0*/  MUFU.TANH R124, R124 ;  /* 0x0000007c007c7308 */ /* 0x000ea20000002400 */
[----:B------:R-:W-:Y:S02]  /*5dc0*/  FSEL R34, R34, -INF , !P3 ;  /* 0xff80000022227808 */ /* 0x000fe40005800000 */
[----:B----4-:R-:W-:Y:S02]  /*5dd0*/  FSEL R30, R30, -INF , !P1 ;  /* 0xff8000001e1e7808 */ /* 0x010fe40004800000 */
[----:B------:R-:W-:-:S02]  /*5de0*/  ISETP.GE.AND P3, PT, R12, R185, PT ;  /* 0x000000b90c00720c */ /* 0x000fc40003f66270 */
[----:B------:R-:W-:Y:S01]  /*5df0*/  ISETP.GE.AND P1, PT, R14, R185, PT ;  /* 0x000000b90e00720c */ /* 0x000fe20003f26270 */
[----:B------:R-:W4:Y:S01]  /*5e00*/  MUFU.TANH R122, R122 ;  /* 0x0000007a007a7308 */ /* 0x000f220000002400 */
[----:B-1----:R-:W-:Y:S02]  /*5e10*/  FSEL R28, R6, -INF , !P5 ;  /* 0xff800000061c7808 */ /* 0x002fe40006800000 */
[C---:B------:R-:W-:Y:S02]  /*5e20*/  IADD3 R12, R188.reuse, 0x30, RZ ;  /* 0x00000030bc0c7810 */ /* 0x040fe40007ffe0ff */
[C---:B------:R-:W-:Y:S02]  /*5e30*/  IADD3 R6, R188.reuse, 0x31, RZ ;  /* 0x00000031bc067810 */ /* 0x040fe40007ffe0ff */
[----:B------:R-:W-:Y:S01]  /*5e40*/  IADD3 R4, R188, 0x38, RZ ;  /* 0x00000038bc047810 */ /* 0x000fe20007ffe0ff */
[----:B------:R-:W1:Y:S01]  /*5e50*/  MUFU.TANH R120, R120 ;  /* 0x0000007800787308 */ /* 0x000e620000002400 */
[----:B--2---:R-:W-:-:S02]  /*5e60*/  FSEL R133, R133, -INF , !P2 ;  /* 0xff80000085857808 */ /* 0x004fc40005000000 */
[----:B---3--:R-:W-:Y:S02]  /*5e70*/  FSEL R101, R101, -INF , !P1 ;  /* 0xff80000065657808 */ /* 0x008fe40004800000 */
[-C--:B------:R-:W-:Y:S02]  /*5e80*/  ISETP.GE.AND P5, PT, R12, R186.reuse, PT ;  /* 0x000000ba0c00720c */ /* 0x080fe40003fa6270 */
[-C--:B------:R-:W-:Y:S01]  /*5e90*/  ISETP.GE.AND P2, PT, R6, R186.reuse, PT ;  /* 0x000000ba0600720c */ /* 0x080fe20003f46270 */
[----:B------:R-:W2:Y:S01]  /*5ea0*/  MUFU.TANH R118, R118 ;  /* 0x0000007600767308 */ /* 0x000ea20000002400 */
[----:B------:R-:W-:Y:S02]  /*5eb0*/  ISETP.GE.AND P1, PT, R4, R186, PT ;  /* 0x000000ba0400720c */ /* 0x000fe40003f26270 */
[----:B------:R-:W-:Y:S02]  /*5ec0*/  IADD3 R188, R188, 0x39, RZ ;  /* 0x00000039bcbc7810 */ /* 0x000fe40007ffe0ff */
[----:B-----5:R-:W-:-:S02]  /*5ed0*/  FSEL R29, R7, -INF , !P4 ;  /* 0xff800000071d7808 */ /* 0x020fc40006000000 */
[----:B------:R-:W-:Y:S01]  /*5ee0*/  FSEL R131, R11, -INF , !P3 ;  /* 0xff8000000b837808 */ /* 0x000fe20005800000 */
[----:B------:R-:W3:Y:S01]  /*5ef0*/  MUFU.TANH R121, R121 ;  /* 0x0000007900797308 */ /* 0x000ee20000002400 */
[----:B------:R-:W-:Y:S02]  /*5f00*/  FSEL R124, R124, -INF , !P5 ;  /* 0xff8000007c7c7808 */ /* 0x000fe40006800000 */
[----:B----4-:R-:W-:Y:S02]  /*5f10*/  FSEL R122, R122, -INF , !P2 ;  /* 0xff8000007a7a7808 */ /* 0x010fe40005000000 */
[----:B-1----:R-:W-:Y:S02]  /*5f20*/  FSEL R120, R120, -INF , !P1 ;  /* 0xff80000078787808 */ /* 0x002fe40004800000 */
[-C--:B------:R-:W-:Y:S01]  /*5f30*/  ISETP.GE.AND P4, PT, R12, R185.reuse, PT ;  /* 0x000000b90c00720c */ /* 0x080fe20003f86270 */
[----:B------:R-:W1:Y:S01]  /*5f40*/  MUFU.TANH R119, R119 ;  /* 0x0000007700777308 */ /* 0x000e620000002400 */
[----:B------:R-:W-:Y:S01]  /*5f50*/  BAR.SYNC.DEFER_BLOCKING 0x0 ;  /* 0x0000000000007b1d */ /* 0x000fe20000010000 */
[----:B------:R-:W-:-:S02]  /*5f60*/  ISETP.GE.AND P3, PT, R6, R185, PT ;  /* 0x000000b90600720c */ /* 0x000fc40003f66270 */
[----:B------:R-:W-:Y:S02]  /*5f70*/  ISETP.GE.AND P5, PT, R188, R186, PT ;  /* 0x000000babc00720c */ /* 0x000fe40003fa6270 */
[-C--:B------:R-:W-:Y:S02]  /*5f80*/  ISETP.GE.AND P2, PT, R4, R185.reuse, PT ;  /* 0x000000b90400720c */ /* 0x080fe40003f46270 */
[----:B------:R-:W4:Y:S01]  /*5f90*/  MUFU.TANH R117, R117 ;  /* 0x0000007500757308 */ /* 0x000f220000002400 */
[----:B------:R-:W-:Y:S02]  /*5fa0*/  ISETP.GE.AND P1, PT, R188, R185, PT ;  /* 0x000000b9bc00720c */ /* 0x000fe40003f26270 */
[----:B--2---:R-:W-:Y:S02]  /*5fb0*/  FSEL R118, R118, -INF , !P5 ;  /* 0xff80000076767808 */ /* 0x004fe40006800000 */
[----:B---3--:R-:W-:-:S03]  /*5fc0*/  FSEL R121, R121, -INF , !P4 ;  /* 0xff80000079797808 */ /* 0x008fc60006000000 */
[----:B------:R-:W2:Y:S01]  /*5fd0*/  MUFU.TANH R115, R115 ;  /* 0x0000007300737308 */ /* 0x000ea20000002400 */
[----:B-1----:R-:W-:Y:S02]  /*5fe0*/  FSEL R119, R119, -INF , !P3 ;  /* 0xff80000077777808 */ /* 0x002fe40005800000 */
[----:B----4-:R-:W-:Y:S02]  /*5ff0*/  FSEL R117, R117, -INF , !P2 ;  /* 0xff80000075757808 */ /* 0x010fe40005000000 */
[----:B--2---:R-:W-:Y:S01]  /*6000*/  FSEL R115, R115, -INF , !P1 ;  /* 0xff80000073737808 */ /* 0x004fe20004800000 */
        /* <DEDUP_REMOVED lines=60> */
.L_x_6624:
[----:B------:R-:W-:-:S04]  /*63d0*/  LEA R183, -R2, RZ, 0x6 ;  /* 0x000000ff02b77211 */ /* 0x000fc800078e31ff */
[----:B------:R-:W-:Y:S02]  /*63e0*/  SHF.R.S32.HI R6, RZ, 0x1f, R183 ;  /* 0x0000001fff067819 */ /* 0x000fe400000114b7 */
.L_x_6625:
[----:B------:R-:W-:Y:S01]  /*63f0*/  IADD3 R183, P0, R184, R183, RZ ;  /* 0x000000b7b8b77210 */ /* 0x000fe20007f1e0ff */
[C---:B------:R-:W-:Y:S01]  /*6400*/  IMAD.SHL.U32 R7, R2.reuse, 0x20, RZ ;  /* 0x0000002002077824 */ /* 0x040fe200078e00ff */
[----:B------:R-:W-:Y:S02]  /*6410*/  SHF.L.U64.HI R4, R2, R187, c[0x0][0x19c] ;  /* 0x0000670002047619 */ /* 0x000fe400000102bb */
[----:B------:R-:W-:Y:S01]  /*6420*/  LEA R182, P1, R183, c[0x0][0x168], 0x1 ;  /* 0x00005a00b7b67a11 */ /* 0x000fe200078208ff */
[----:B------:R-:W-:-:S03]  /*6430*/  IMAD.X R6, R103, 0x1, R6, P0 ;  /* 0x0000000167067824 */ /* 0x000fc600000e0606 */
        /* <DEDUP_REMOVED lines=19> */
.L_x_6623:
[----:B------:R-:W-:Y:S01]  /*6570*/  FMNMX.FTZ R11, R100, R5, !PT ;  /* 0x00000005640b7209 */ /* 0x000fe20007810000 */
[----:B-1----:R-:W-:Y:S01]  /*6580*/  LDSM.16.MT88.4 R16, [R162+0x8000] ;  /* 0x00800000a210783b */ /* 0x002fe20000004200 */
        /* <DEDUP_REMOVED lines=46> */
[----:B------:R-:W-:-:S02]  /*6870*/  FFMA.FTZ R108, R0, c[0x0][0x23c], -R123 ;  /* 0x00008f00006c7a23 */ /* 0x000fc4000001087b */
[--C-:B------:R-:W-:Y:S02]  /*6880*/  FFMA.FTZ R107, R10, c[0x0][0x23c], -R123.reuse ;  /* 0x00008f000a6b7a23 */ /* 0x100fe4000001087b */
[--C-:B------:R-:W-:Y:S02]  /*6890*/  FFMA.FTZ R105, R8, c[0x0][0x23c], -R116.reuse ;  /* 0x00008f0008697a23 */ /* 0x100fe40000010874 */
[----:B------:R-:W-:Y:S01]  /*68a0*/  FFMA.FTZ R0, R9, c[0x0][0x23c], -R116 ;  /* 0x00008f0009007a23 */ /* 0x000fe20000010874 */
[----:B------:R-:W-:Y:S01]  /*68b0*/  MUFU.EX2 R108, R108 ;  /* 0x0000006c006c7308 */ /* 0x000fe20000000800 */
[----:B------:R-:W1:Y:S01]  /*68c0*/  LDSM.16.MT88.4 R8, [R164+0x8000] ;  /* 0x00800000a408783b */ /* 0x000e620000004200 */
[--C-:B------:R-:W-:Y:S01]  /*68d0*/  FFMA.FTZ R109, R5, c[0x0][0x23c], -R123.reuse ;  /* 0x00008f00056d7a23 */ /* 0x100fe2000001087b */
[----:B------:R-:W-:Y:S01]  /*68e0*/  FSEL R5, R111, RZ, P1 ;  /* 0x000000ff6f057208 */ /* 0x000fe20000800000 */
[----:B------:R-:W-:Y:S02]  /*68f0*/  FADD.FTZ R6, R3, -R6 ;  /* 0x8000000603067221 */ /* 0x000fe40000010000 */
[----:B------:R-:W-:-:S02]  /*6900*/  FFMA.FTZ R106, R112, c[0x0][0x23c], -R123 ;  /* 0x00008f00706a7a23 */ /* 0x000fc4000001087b */
[----:B------:R-:W-:Y:S01]  /*6910*/  FADD.FTZ R4, R100, -R5 ;  /* 0x8000000564047221 */ /* 0x000fe20000010000 */
[----:B------:R-:W2:Y:S01]  /*6920*/  MUFU.EX2 R109, R109 ;  /* 0x0000006d006d7308 */ /* 0x000ea20000000800 */
[--C-:B------:R-:W-:Y:S02]  /*6930*/  FFMA.FTZ R104, R113, c[0x0][0x23c], -R116.reuse ;  /* 0x00008f0071687a23 */ /* 0x100fe40000010874 */
[----:B------:R-:W-:Y:S02]  /*6940*/  FFMA.FTZ R113, R13, c[0x0][0x23c], -R116 ;  /* 0x00008f000d717a23 */ /* 0x000fe40000010874 */
[----:B------:R-:W-:Y:S01]  /*6950*/  FMUL.FTZ R114, R4, c[0x0][0x23c] ;  /* 0x00008f0004727a20 */ /* 0x000fe20000410000 */
[----:B------:R-:W3:Y:S01]  /*6960*/  LDSM.16.MT88.4 R12, [R161+0x8000] ;  /* 0x00800000a10c783b */ /* 0x000ee20000004200 */
[----:B------:R-:W-:Y:S01]  /*6970*/  FMUL.FTZ R112, R6, c[0x0][0x23c] ;  /* 0x00008f0006707a20 */ /* 0x000fe20000410000 */
        /* <DEDUP_REMOVED lines=8> */
[--C-:B------:R-:W-:Y:S01]  /*6a00*/  FFMA.FTZ R130, R23, c[0x0][0x23c], -R116.reuse ;  /* 0x00008f0017827a23 */ /* 0x100fe20000010874 */
[----:B------:R-:W-:Y:S01]  /*6a10*/  LDSM.16.MT88.4 R24, [R164+0x8800] ;  /* 0x00880000a418783b */ /* 0x000fe20000004200 */
[----:B------:R-:W-:-:S02]  /*6a20*/  FFMA.FTZ R129, R21, c[0x0][0x23c], -R116 ;  /* 0x00008f0015817a23 */ /* 0x000fc40000010874 */
[----:B------:R-:W-:Y:S01]  /*6a30*/  MUFU.EX2 R105, R105 ;  /* 0x0000006900697308 */ /* 0x000fe20000000800 */
[--C-:B------:R-:W-:Y:S01]  /*6a40*/  FFMA.FTZ R132, R31, c[0x0][0x23c], -R116.reuse ;  /* 0x00008f001f847a23 */ /* 0x100fe20000010874 */
[----:B------:R-:W-:Y:S01]  /*6a50*/  LDSM.16.MT88.4 R20, [R161+0x8800] ;  /* 0x00880000a114783b */ /* 0x000fe20000004200 */
[--C-:B------:R-:W-:Y:S02]  /*6a60*/  FFMA.FTZ R134, R34, c[0x0][0x23c], -R123.reuse ;  /* 0x00008f0022867a23 */ /* 0x100fe4000001087b */
[----:B------:R-:W-:Y:S02]  /*6a70*/  FFMA.FTZ R135, R32, c[0x0][0x23c], -R123 ;  /* 0x00008f0020877a23 */ /* 0x000fe4000001087b */
[----:B------:R-:W-:Y:S01]  /*6a80*/  LDSM.16.MT88.4 R32, [R161+0xa800] ;  /* 0x00a80000a120783b */ /* 0x000fe20000004200 */
[----:B------:R-:W2:Y:S01]  /*6a90*/  MUFU.EX2 R104, R104 ;  /* 0x0000006800687308 */ /* 0x000ea20000000800 */
[----:B----4-:R-:W-:Y:S01]  /*6aa0*/  F2FP.BF16.PACK_AB R6, R106, R107 ;  /* 0x0000006b6a06723e */ /* 0x010fe200000010ff */
[----:B------:R-:W-:-:S02]  /*6ab0*/  FFMA.FTZ R140, R101, c[0x0][0x23c], -R116 ;  /* 0x00008f00658c7a23 */ /* 0x000fc40000010874 */
[--C-:B------:R-:W-:Y:S01]  /*6ac0*/  FFMA.FTZ R136, R30, c[0x0][0x23c], -R123.reuse ;  /* 0x00008f001e887a23 */ /* 0x100fe2000001087b */
[----:B------:R-:W-:Y:S01]  /*6ad0*/  LDSM.16.MT88.4 R100, [R161+0xb000] ;  /* 0x00b00000a164783b */ /* 0x000fe20000004200 */
[--C-:B------:R-:W-:Y:S02]  /*6ae0*/  FFMA.FTZ R137, R28, c[0x0][0x23c], -R123.reuse ;  /* 0x00008f001c897a23 */ /* 0x100fe4000001087b */
[----:B------:R-:W-:Y:S01]  /*6af0*/  MUFU.EX2 R0, R0 ;  /* 0x0000000000007308 */ /* 0x000fe20000000800 */
[--C-:B------:R-:W-:Y:S02]  /*6b00*/  FFMA.FTZ R138, R29, c[0x0][0x23c], -R116.reuse ;  /* 0x00008f001d8a7a23 */ /* 0x100fe40000010874 */
[--C-:B------:R-:W-:Y:S01]  /*6b10*/  FFMA.FTZ R133, R133, c[0x0][0x23c], -R116.reuse ;  /* 0x00008f0085857a23 */ /* 0x100fe20000010874 */
[----:B------:R-:W-:Y:S01]  /*6b20*/  LDSM.16.MT88.4 R28, [R164+0x9000] ;  /* 0x00900000a41c783b */ /* 0x000fe20000004200 */
[----:B------:R-:W-:Y:S02]  /*6b30*/  FFMA.FTZ R131, R131, c[0x0][0x23c], -R116 ;  /* 0x00008f0083837a23 */ /* 0x000fe40000010874 */
[--C-:B------:R-:W-:Y:S01]  /*6b40*/  FFMA.FTZ R124, R124, c[0x0][0x23c], -R123.reuse ;  /* 0x00008f007c7c7a23 */ /* 0x100fe2000001087b */
[----:B------:R-:W4:Y:S01]  /*6b50*/  MUFU.EX2 R113, R113 ;  /* 0x0000007100717308 */ /* 0x000f220000000800 */
[----:B--2---:R-:W-:Y:S01]  /*6b60*/  F2FP.BF16.PACK_AB R5, R104, R105 ;  /* 0x000000696805723e */ /* 0x004fe200000010ff */
[----:B------:R-:W-:-:S02]  /*6b70*/  FFMA.FTZ R139, R122, c[0x0][0x23c], -R123 ;  /* 0x00008f007a8b7a23 */ /* 0x000fc4000001087b */
[--C-:B------:R-:W-:Y:S02]  /*6b80*/  FFMA.FTZ R120, R120, c[0x0][0x23c], -R123.reuse ;  /* 0x00008f0078787a23 */ /* 0x100fe4000001087b */
[----:B------:R-:W-:Y:S02]  /*6b90*/  FFMA.FTZ R123, R118, c[0x0][0x23c], -R123 ;  /* 0x00008f00767b7a23 */ /* 0x000fe4000001087b */
[----:B------:R-:W2:Y:S01]  /*6ba0*/  MUFU.EX2 R114, R114 ;  /* 0x0000007200727308 */ /* 0x000ea20000000800 */
[--C-:B------:R-:W-:Y:S02]  /*6bb0*/  FFMA.FTZ R118, R121, c[0x0][0x23c], -R116.reuse ;  /* 0x00008f0079767a23 */ /* 0x100fe40000010874 */
[--C-:B------:R-:W-:Y:S02]  /*6bc0*/  FFMA.FTZ R119, R119, c[0x0][0x23c], -R116.reuse ;  /* 0x00008f0077777a23 */ /* 0x100fe40000010874 */
[----:B------:R-:W-:-:S03]  /*6bd0*/  FFMA.FTZ R117, R117, c[0x0][0x23c], -R116 ;  /* 0x00008f0075757a23 */ /* 0x000fc60000010874 */
[----:B------:R-:W5:Y:S01]  /*6be0*/  MUFU.EX2 R112, R112 ;  /* 0x0000007000707308 */ /* 0x000f620000000800 */
[----:B----4-:R-:W-:Y:S01]  /*6bf0*/  F2FP.BF16.PACK_AB R7, R113, R0 ;  /* 0x000000007107723e */ /* 0x010fe200000010ff */
[----:B--2---:R-:W-:-:S06]  /*6c00*/  FMUL.FTZ R96, R96, R114 ;  /* 0x0000007260607220 */ /* 0x004fcc0000410000 */
[----:B------:R-:W-:Y:S01]  /*6c10*/  MUFU.EX2 R3, R3 ;  /* 0x0000000300037308 */ /* 0x000fe20000000800 */
[-C--:B------:R-:W-:Y:S02]  /*6c20*/  FMUL.FTZ R97, R97, R114.reuse ;  /* 0x0000007261617220 */ /* 0x080fe40000410000 */
[-C--:B------:R-:W-:Y:S02]  /*6c30*/  FMUL.FTZ R92, R92, R114.reuse ;  /* 0x000000725c5c7220 */ /* 0x080fe40000410000 */
[----:B------:R-:W-:Y:S02]  /*6c40*/  FMUL.FTZ R93, R93, R114 ;  /* 0x000000725d5d7220 */ /* 0x000fe40000410000 */
[-C--:B-----5:R-:W-:Y:S01]  /*6c50*/  FMUL.FTZ R98, R98, R112.reuse ;  /* 0x0000007062627220 */ /* 0x0a0fe20000410000 */
        /* <DEDUP_REMOVED lines=17> */
[C---:B---3--:R-:W-:Y:S01]  /*6d70*/  HMMA.16816.F32.BF16 R80, R4.reuse, R12, R80 ;  /* 0x0000000c0450723c */ /* 0x048fe20000041850 */
[-C--:B------:R-:W-:Y:S02]  /*6d80*/  FMUL.FTZ R88, R88, R114.reuse ;  /* 0x0000007258587220 */ /* 0x080fe40000410000 */
[----:B------:R-:W-:Y:S01]  /*6d90*/  FMUL.FTZ R89, R89, R114 ;  /* 0x0000007259597220 */ /* 0x000fe20000410000 */
[----:B------:R-:W-:Y:S01]  /*6da0*/  MUFU.EX2 R127, R127 ;  /* 0x0000007f007f7308 */ /* 0x000fe20000000800 */
[-C--:B------:R-:W-:Y:S02]  /*6db0*/  FMUL.FTZ R90, R90, R112.reuse ;  /* 0x000000705a5a7220 */ /* 0x080fe40000410000 */
[----:B------:R-:W-:Y:S01]  /*6dc0*/  FMUL.FTZ R91, R91, R112 ;  /* 0x000000705b5b7220 */ /* 0x000fe20000410000 */
[----:B------:R-:W-:Y:S01]  /*6dd0*/  HMMA.16816.F32.BF16 R76, R4, R14, R76 ;  /* 0x0000000e044c723c */ /* 0x000fe2000004184c */
[-C--:B------:R-:W-:Y:S01]  /*6de0*/  FMUL.FTZ R84, R84, R114.reuse ;  /* 0x0000007254547220 */ /* 0x080fe20000410000 */
[----:B------:R-:W3:Y:S01]  /*6df0*/  LDSM.16.MT88.4 R12, [R162+0xa000] ;  /* 0x00a00000a20c783b */ /* 0x000ee20000004200 */
        /* <DEDUP_REMOVED lines=70> */
[----:B------:R-:W-:-:S03]  /*7260*/  FFMA.FTZ R109, R195, R114, R109 ;  /* 0x00000072c36d7223 */ /* 0x000fc6000001006d */
[----:B------:R-:W-:Y:S01]  /*7270*/  MUFU.EX2 R124, R124 ;  /* 0x0000007c007c7308 */ /* 0x000fe20000000800 */
[----:B------:R-:W-:-:S03]  /*7280*/  FADD.FTZ R108, R108, R109 ;  /* 0x0000006d6c6c7221 */ /* 0x000fc60000010000 */
[----:B------:R-:W-:Y:S01]  /*7290*/  HMMA.16816.F32.BF16 R64, R4, R14, R64 ;  /* 0x0000000e0440723c */ /* 0x000fe20000041840 */
[----:B------:R-:W3:Y:S01]  /*72a0*/  LDSM.16.MT88.4 R12, [R164+0xa800] ;  /* 0x00a80000a40c783b */ /* 0x000ee20000004200 */
[----:B------:R-:W-:Y:S02]  /*72b0*/  FADD.FTZ R107, R107, R108 ;  /* 0x0000006c6b6b7221 */ /* 0x000fe40000010000 */
[----:B------:R-:W1:Y:S02]  /*72c0*/  MUFU.EX2 R139, R139 ;  /* 0x0000008b008b7308 */ /* 0x000e640000000800 */
[----:B------:R-:W-:Y:S01]  /*72d0*/  FADD.FTZ R106, R106, R107 ;  /* 0x0000006b6a6a7221 */ /* 0x000fe20000010000 */
[----:B--2---:R-:W-:Y:S02]  /*72e0*/  F2FP.BF16.PACK_AB R4, R126, R3 ;  /* 0x000000037e04723e */ /* 0x004fe400000010ff */
[----:B----4-:R-:W-:Y:S01]  /*72f0*/  F2FP.BF16.PACK_AB R5, R130, R127 ;  /* 0x0000007f8205723e */ /* 0x010fe200000010ff */
[----:B------:R-:W-:Y:S01]  /*7300*/  FADD.FTZ R3, R3, R106 ;  /* 0x0000006a03037221 */ /* 0x000fe20000010000 */
[----:B------:R-:W-:Y:S01]  /*7310*/  F2FP.BF16.PACK_AB R6, R128, R125 ;  /* 0x0000007d8006723e */ /* 0x000fe200000010ff */
[----:B------:R-:W-:Y:S01]  /*7320*/  MUFU.EX2 R120, R120 ;  /* 0x0000007800787308 */ /* 0x000fe20000000800 */
[----:B------:R-:W-:Y:S01]  /*7330*/  F2FP.BF16.PACK_AB R7, R132, R129 ;  /* 0x000000818407723e */ /* 0x000fe200000010ff */
[----:B------:R-:W-:-:S04]  /*7340*/  FADD.FTZ R126, R126, R3 ;  /* 0x000000037e7e7221 */ /* 0x000fc80000010000 */
[----:B------:R-:W-:Y:S02]  /*7350*/  FADD.FTZ R3, R125, R126 ;  /* 0x0000007e7d037221 */ /* 0x000fe40000010000 */
[----:B-----5:R-:W-:Y:S01]  /*7360*/  HMMA.16816.F32.BF16 R72, R4, R16, R72 ;  /* 0x000000100448723c */ /* 0x020fe20000041848 */
[----:B------:R-:W-:Y:S01]  /*7370*/  MUFU.EX2 R123, R123 ;  /* 0x0000007b007b7308 */ /* 0x000fe20000000800 */
[----:B------:R-:W-:-:S06]  /*7380*/  FADD.FTZ R3, R128, R3 ;  /* 0x0000000380037221 */ /* 0x000fcc0000010000 */
[C---:B------:R-:W-:Y:S01]  /*7390*/  HMMA.16816.F32.BF16 R68, R4.reuse, R18, R68 ;  /* 0x000000120444723c */ /* 0x040fe20000041844 */
[----:B------:R-:W2:Y:S01]  /*73a0*/  LDSM.16.MT88.4 R16, [R160+0xa800] ;  /* 0x00a80000a010783b */ /* 0x000ea20000004200 */
        /* <DEDUP_REMOVED lines=30> */
[----:B-----5:R-:W-:Y:S01]  /*7590*/  HMMA.16816.F32.BF16 R80, R4, R20, R80 ;  /* 0x000000140450723c */ /* 0x020fe20000041850 */
[----:B------:R-:W-:-:S07]  /*75a0*/  FADD.FTZ R137, R137, R136 ;  /* 0x0000008889897221 */ /* 0x000fce0000010000 */
        /* <DEDUP_REMOVED lines=24> */
[----:B------:R-:W-:Y:S01]  /*7730*/  F2FP.BF16.PACK_AB R4, R139, R124 ;  /* 0x0000007c8b04723e */ /* 0x000fe200000010ff */
[----:B------:R-:W-:Y:S01]  /*7740*/  FADD.FTZ R124, R124, R137 ;  /* 0x000000897c7c7221 */ /* 0x000fe20000010000 */
[----:B------:R-:W-:-:S02]  /*7750*/  F2FP.BF16.PACK_AB R5, R119, R118 ;  /* 0x000000767705723e */ /* 0x000fc400000010ff */
[----:B------:R-:W-:Y:S01]  /*7760*/  F2FP.BF16.PACK_AB R6, R123, R120 ;  /* 0x000000787b06723e */ /* 0x000fe200000010ff */
[----:B------:R-:W-:Y:S01]  /*7770*/  FADD.FTZ R139, R139, R124 ;  /* 0x0000007c8b8b7221 */ /* 0x000fe20000010000 */
[----:B---3--:R-:W-:-:S03]  /*7780*/  F2FP.BF16.PACK_AB R7, R101, R100 ;  /* 0x000000646507723e */ /* 0x008fc600000010ff */
[----:B------:R-:W-:-:S04]  /*7790*/  FADD.FTZ R120, R120, R139 ;  /* 0x0000008b78787221 */ /* 0x000fc80000010000 */
[----:B-----5:R-:W-:Y:S01]  /*77a0*/  HMMA.16816.F32.BF16 R72, R4, R20, R72 ;  /* 0x000000140448723c */ /* 0x020fe20000041848 */
[----:B------:R-:W-:-:S06]  /*77b0*/  FADD.FTZ R195, R123, R120 ;  /* 0x000000787bc37221 */ /* 0x000fcc0000010000 */
[----:B------:R-:W-:Y:S01]  /*77c0*/  FFMA.FTZ R21, R193, R112, R105 ;  /* 0x00000070c1157223 */ /* 0x000fe20000010069 */
[----:B--2---:R-:W-:Y:S03]  /*77d0*/  HMMA.16816.F32.BF16 R96, R4, R16, R96 ;  /* 0x000000100460723c */ /* 0x004fe60000041860 */
        /* <DEDUP_REMOVED lines=9> */
[----:B------:R-:W3:Y:S07]  /*7870*/  LDSM.16.MT88.4 R12, [R160+0xb800] ;  /* 0x00b80000a00c783b */ /* 0x000eee0000004200 */
[C---:B----4-:R-:W-:Y:S07]  /*7880*/  HMMA.16816.F32.BF16 R44, R4.reuse, R8, R44 ;  /* 0x00000008042c723c */ /* 0x050fee000004182c */
        /* <DEDUP_REMOVED lines=8> */
[----:B------:R-:W-:-:S04]  /*7910*/  FADD.FTZ R3, R140, R3 ;  /* 0x000000038c037221 */ /* 0x000fc80000010000 */
[----:B------:R-:W-:Y:S01]  /*7920*/  FADD.FTZ R118, R118, R3 ;  /* 0x0000000376767221 */ /* 0x000fe20000010000 */
[----:B------:R-:W-:Y:S01]  /*7930*/  HMMA.16816.F32.BF16 R76, R4, R26, R76 ;  /* 0x0000001a044c723c */ /* 0x000fe2000004184c */
[----:B------:R-:W-:Y:S02]  /*7940*/  MOV R3, R110 ;  /* 0x0000006e00037202 */ /* 0x000fe40000000f00 */
[----:B------:R-:W-:-:S04]  /*7950*/  FADD.FTZ R119, R119, R118 ;  /* 0x0000007677777221 */ /* 0x000fc80000010000 */
[----:B------:R-:W-:Y:S01]  /*7960*/  FADD.FTZ R100, R100, R119 ;  /* 0x0000007764647221 */ /* 0x000fe20000010000 */
[----:B------:R-:W-:Y:S03]  /*7970*/  HMMA.16816.F32.BF16 R68, R4, R22, R68 ;  /* 0x000000160444723c */ /* 0x000fe60000041844 */
[----:B------:R-:W-:Y:S01]  /*7980*/  FADD.FTZ R193, R101, R100 ;  /* 0x0000006465c17221 */ /* 0x000fe20000010000 */
[----:B------:R-:W-:-:S04]  /*7990*/  MOV R100, R111 ;  /* 0x0000006f00647202 */ /* 0x000fc80000000f00 */
[C---:B------:R-:W-:Y:S08]  /*79a0*/  HMMA.16816.F32.BF16 R48, R4.reuse, R10, R48 ;  /* 0x0000000a0430723c */ /* 0x040ff00000041830 */
[C---:B--2---:R-:W-:Y:S08]  /*79b0*/  HMMA.16816.F32.BF16 R52, R4.reuse, R16, R52 ;  /* 0x000000100434723c */ /* 0x044ff00000041834 */
[C---:B------:R-:W-:Y:S08]  /*79c0*/  HMMA.16816.F32.BF16 R56, R4.reuse, R18, R56 ;  /* 0x000000120438723c */ /* 0x040ff00000041838 */
[C---:B---3--:R-:W-:Y:S08]  /*79d0*/  HMMA.16816.F32.BF16 R60, R4.reuse, R12, R60 ;  /* 0x0000000c043c723c */ /* 0x048ff0000004183c */
[----:B------:R-:W-:Y:S08]  /*79e0*/  HMMA.16816.F32.BF16 R64, R4, R14, R64 ;  /* 0x0000000e0440723c */ /* 0x000ff00000041840 */
.L_x_6620:
        /* <DEDUP_REMOVED lines=14> */
.L_x_6630:
        /* <DEDUP_REMOVED lines=64> */
.L_x_6627:
[C---:B------:R-:W-:Y:S04]  /*7ed0*/  LEA R172, P0, R6.reuse, R172, 0x1 ;  /* 0x000000ac06ac7211 */ /* 0x040fe800078008ff */
        /* <DEDUP_REMOVED lines=8> */
[----:B------:R1:W-:Y:S01]  /*7f60*/  LDGSTS.E.BYPASS.LTC128B.128 [R177+0xa000], [R172.64+0x80] ;  /* 0x0a000080acb17fae */ /* 0x0003e2000b901d46 */
[-C--:B------:R-:W-:Y:S02]  /*7f70*/  IADD3.X R3, R101, R186.reuse, RZ, P0, !PT ;  /* 0x000000ba65037210 */ /* 0x080fe400007fe4ff */
[----:B------:R-:W-:Y:S04]  /*7f80*/  IADD3 R196, P0, R2, R187, RZ ;  /* 0x000000bb02c47210 */ /* 0x000fe80007f1e0ff */
[----:B------:R2:W-:Y:S01]  /*7f90*/  LDGSTS.E.BYPASS.LTC128B.128 [R177+0x8800], [R100.64] ;  /* 0x0880000064b17fae */ /* 0x0005e2000b901d46 */
[----:B------:R-:W-:Y:S02]  /*7fa0*/  IADD3.X R197, R3, R186, RZ, P0, !PT ;  /* 0x000000ba03c57210 */ /* 0x000fe400007fe4ff */
[----:B------:R-:W-:Y:S04]  /*7fb0*/  ISETP.GE.AND P0, PT, R175, 0x2, PT ;  /* 0x00000002af00780c */ /* 0x000fe80003f06270 */
[----:B------:R2:W-:Y:S07]  /*7fc0*/  LDGSTS.E.BYPASS.LTC128B.128 [R177+0xa800], [R100.64+0x80] ;  /* 0x0a80008064b17fae */ /* 0x0005ee000b901d46 */
[----:B------:R1:W-:Y:S07]  /*7fd0*/  LDGSTS.E.BYPASS.LTC128B.128 [R177+0x9000], [R2.64] ;  /* 0x0900000002b17fae */ /* 0x0003ee000b901d46 */
[----:B------:R1:W-:Y:S07]  /*7fe0*/  LDGSTS.E.BYPASS.LTC128B.128 [R177+0xb000], [R2.64+0x80] ;  /* 0x0b00008002b17fae */ /* 0x0003ee000b901d46 */
[----:B------:R3:W-:Y:S07]  /*7ff0*/  LDGSTS.E.BYPASS.LTC128B.128 [R177+0x9800], [R196.64] ;  /* 0x09800000c4b17fae */ /* 0x0007ee000b901d46 */
[----:B------:R3:W-:Y:S07]  /*8000*/  LDGSTS.E.BYPASS.LTC128B.128 [R177+0xb800], [R196.64+0x80] ;  /* 0x0b800080c4b17fae */ /* 0x0007ee000b901d46 */
[----:B------:R-:W-:Y:S07]  /*8010*/  LDSM.16.M88.4 R104, [R170] ;  /* 0x00000000aa68783b */ /* 0x000fee0000000200 */
[----:B------:R-:W4:Y:S07]  /*8020*/  LDSM.16.M88.4 R108, [R169+0x4000] ;  /* 0x00400000a96c783b */ /* 0x000f2e0000000200 */
        /* <DEDUP_REMOVED lines=13> */
[C---:B-1----:R-:W-:Y:S02]  /*8100*/  HMMA.16816.F32.BF16 R20, R104.reuse, R116, RZ ;  /* 0x000000746814723c */ /* 0x042fe400000418ff */
[----:B------:R-:W-:Y:S06]  /*8110*/  LDSM.16.M88.4 R144, [R166] ;  /* 0x00000000a690783b */ /* 0x000fec0000000200 */
[C---:B------:R-:W-:Y:S01]  /*8120*/  HMMA.16816.F32.BF16 R24, R104.reuse, R118, RZ ;  /* 0x000000766818723c */ /* 0x040fe200000418ff */
[----:B------:R-:W1:Y:S07]  /*8130*/  LDSM.16.M88.4 R148, [R163+0x4000] ;  /* 0x00400000a394783b */ /* 0x000e6e0000000200 */
[C---:B------:R-:W-:Y:S01]  /*8140*/  HMMA.16816.F32.BF16 R28, R104.reuse, R120, RZ ;  /* 0x00000078681c723c */ /* 0x040fe200000418ff */
[----:B------:R-:W-:Y:S07]  /*8150*/  LDSM.16.M88.4 R108, [R163+0x5000] ;  /* 0x00500000a36c783b */ /* 0x000fee0000000200 */
[----:B------:R-:W-:Y:S01]  /*8160*/  HMMA.16816.F32.BF16 R32, R104, R122, RZ ;  /* 0x0000007a6820723c */ /* 0x000fe200000418ff */
[----:B------:R-:W1:Y:S07]  /*8170*/  LDSM.16.M88.4 R104, [R163+0x4800] ;  /* 0x00480000a368783b */ /* 0x000e6e0000000200 */
[C---:B----4-:R-:W-:Y:S01]  /*8180*/  HMMA.16816.F32.BF16 R4, R124.reuse, R128, R4 ;  /* 0x000000807c04723c */ /* 0x050fe20000041804 */
[----:B------:R-:W4:Y:S07]  /*8190*/  LDSM.16.M88.4 R112, [R163+0x5800] ;  /* 0x00580000a370783b */ /* 0x000f2e0000000200 */
[C---:B------:R-:W-:Y:S01]  /*81a0*/  HMMA.16816.F32.BF16 R8, R124.reuse, R130, R8 ;  /* 0x000000827c08723c */ /* 0x040fe20000041808 */
[----:B------:R-:W-:Y:S07]  /*81b0*/  LDSM.16.M88.4 R116, [R165] ;  /* 0x00000000a574783b */ /* 0x000fee0000000200 */
[C---:B--2---:R-:W-:Y:S01]  /*81c0*/  HMMA.16816.F32.BF16 R12, R124.reuse, R132, R12 ;  /* 0x000000847c0c723c */ /* 0x044fe2000004180c */
[----:B------:R-:W2:Y:S07]  /*81d0*/  LDSM.16.M88.4 R120, [R156] ;  /* 0x000000009c78783b */ /* 0x000eae0000000200 */
[C---:B------:R-:W-:Y:S01]  /*81e0*/  HMMA.16816.F32.BF16 R16, R124.reuse, R134, R16 ;  /* 0x000000867c10723c */ /* 0x040fe20000041810 */
[----:B------:R-:W-:Y:S07]  /*81f0*/  LDSM.16.M88.4 R128, [R156+0x1000] ;  /* 0x001000009c80783b */ /* 0x000fee0000000200 */
[C---:B-----5:R-:W-:Y:S01]  /*8200*/  HMMA.16816.F32.BF16 R20, R124.reuse, R136, R20 ;  /* 0x000000887c14723c */ /* 0x060fe20000041814 */
[----:B------:R-:W-:Y:S07]  /*8210*/  LDSM.16.M88.4 R132, [R156+0x1800] ;  /* 0x001800009c84783b */ /* 0x000fee0000000200 */
[C---:B------:R-:W-:Y:S01]  /*8220*/  HMMA.16816.F32.BF16 R24, R124.reuse, R138, R24 ;  /* 0x0000008a7c18723c */ /* 0x040fe20000041818 */
[----:B------:R-:W-:Y:S07]  /*8230*/  LDSM.16.M88.4 R136, [R170+0x2000] ;  /* 0x00200000aa88783b */ /* 0x000fee0000000200 */
[C---:B------:R-:W-:Y:S08]  /*8240*/  HMMA.16816.F32.BF16 R28, R124.reuse, R140, R28 ;  /* 0x0000008c7c1c723c */ /* 0x040ff0000004181c */
[----:B------:R-:W-:Y:S01]  /*8250*/  HMMA.16816.F32.BF16 R32, R124, R142, R32 ;  /* 0x0000008e7c20723c */ /* 0x000fe20000041820 */
[----:B------:R-:W5:Y:S07]  /*8260*/  LDSM.16.M88.4 R124, [R156+0x800] ;  /* 0x000800009c7c783b */ /* 0x000f6e0000000200 */
[C---:B-1----:R-:W-:Y:S01]  /*8270*/  HMMA.16816.F32.BF16 R4, R144.reuse, R148, R4 ;  /* 0x000000949004723c */ /* 0x042fe20000041804 */
[----:B------:R-:W1:Y:S07]  /*8280*/  LDSM.16.M88.4 R140, [R169+0x6000] ;  /* 0x00600000a98c783b */ /* 0x000e6e0000000200 */
[C---:B------:R-:W-:Y:S01]  /*8290*/  HMMA.16816.F32.BF16 R8, R144.reuse, R150, R8 ;  /* 0x000000969008723c */ /* 0x040fe20000041808 */
[----:B------:R-:W-:Y:S07]  /*82a0*/  LDSM.16.M88.4 R148, [R155] ;  /* 0x000000009b94783b */ /* 0x000fee0000000200 */
[C---:B------:R-:W-:Y:S08]  /*82b0*/  HMMA.16816.F32.BF16 R12, R144.reuse, R104, R12 ;  /* 0x00000068900c723c */ /* 0x040ff0000004180c */
        /* <DEDUP_REMOVED lines=8> */
[C---:B--2---:R-:W-:Y:S01]  /*8340*/  HMMA.16816.F32.BF16 R4, R116.reuse, R120, R4 ;  /* 0x000000787404723c */ /* 0x044fe20000041804 */
[----:B------:R-:W2:Y:S07]  /*8350*/  LDSM.16.M88.4 R144, [R168+0x2000] ;  /* 0x00200000a890783b */ /* 0x000eae0000000200 */
[C---:B------:R-:W-:Y:S01]  /*8360*/  HMMA.16816.F32.BF16 R8, R116.reuse, R122, R8 ;  /* 0x0000007a7408723c */ /* 0x040fe20000041808 */
[----:B------:R-:W-:Y:S07]  /*8370*/  LDSM.16.M88.4 R120, [R153] ;  /* 0x000000009978783b */ /* 0x000fee0000000200 */
[C---:B-----5:R-:W-:Y:S08]  /*8380*/  HMMA.16816.F32.BF16 R12, R116.reuse, R124, R12 ;  /* 0x0000007c740c723c */ /* 0x060ff0000004180c */
[C---:B------:R-:W-:Y:S01]  /*8390*/  HMMA.16816.F32.BF16 R16, R116.reuse, R126, R16 ;  /* 0x0000007e7410723c */ /* 0x040fe20000041810 */
[----:B------:R-:W-:Y:S07]  /*83a0*/  LDSM.16.M88.4 R124, [R152] ;  /* 0x00000000987c783b */ /* 0x000fee0000000200 */
[C---:B------:R-:W-:Y:S08]  /*83b0*/  HMMA.16816.F32.BF16 R20, R116.reuse, R128, R20 ;  /* 0x000000807414723c */ /* 0x040ff00000041814 */
[C---:B------:R-:W-:Y:S01]  /*83c0*/  HMMA.16816.F32.BF16 R24, R116.reuse, R130, R24 ;  /* 0x000000827418723c */ /* 0x040fe20000041818 */
[----:B------:R-:W-:Y:S07]  /*83d0*/  LDSM.16.M88.4 R128, [R166+0x2000] ;  /* 0x00200000a680783b */ /* 0x000fee0000000200 */
[C---:B------:R-:W-:Y:S08]  /*83e0*/  HMMA.16816.F32.BF16 R28, R116.reuse, R132, R28 ;  /* 0x00000084741c723c */ /* 0x040ff0000004181c */
[----:B------:R-:W-:Y:S01]  /*83f0*/  HMMA.16816.F32.BF16 R32, R116, R134, R32 ;  /* 0x000000867420723c */ /* 0x000fe20000041820 */
[----:B------:R-:W5:Y:S07]  /*8400*/  LDSM.16.M88.4 R116, [R154] ;  /* 0x000000009a74783b */ /* 0x000f6e0000000200 */
[----:B------:R-:W2:Y:S01]  /*8410*/  LDSM.16.M88.4 R132, [R163+0x6000] ;  /* 0x00600000a384783b */ /* 0x000ea20000000200 */
        /* <DEDUP_REMOVED lines=12> */
[----:B------:R-:W1:Y:S01]  /*84e0*/  LDSM.16.M88.4 R136, [R165+0x2000] ;  /* 0x00200000a588783b */ /* 0x000e620000000200 */
[C---:B--2---:R-:W-:Y:S08]  /*84f0*/  HMMA.16816.F32.BF16 R4, R144.reuse, R148, R4 ;  /* 0x000000949004723c */ /* 0x044ff00000041804 */
        /* <DEDUP_REMOVED lines=9> */
[C---:B-1----:R-:W-:Y:S08]  /*8590*/  HMMA.16816.F32.BF16 R12, R128.reuse, R104, R12 ;  /* 0x00000068800c723c */ /* 0x042ff0000004180c */
[C---:B------:R-:W-:Y:S01]  /*85a0*/  HMMA.16816.F32.BF16 R16, R128.reuse, R106, R16 ;  /* 0x0000006a8010723c */ /* 0x040fe20000041810 */
[----:B------:R-:W1:Y:S07]  /*85b0*/  LDSM.16.M88.4 R104, [R156+0x2800] ;  /* 0x002800009c68783b */ /* 0x000e6e0000000200 */
[C---:B------:R-:W-:Y:S08]  /*85c0*/  HMMA.16816.F32.BF16 R20, R128.reuse, R108, R20 ;  /* 0x0000006c8014723c */ /* 0x040ff00000041814 */
[C---:B------:R-:W-:Y:S01]  /*85d0*/  HMMA.16816.F32.BF16 R24, R128.reuse, R110, R24 ;  /* 0x0000006e8018723c */ /* 0x040fe20000041818 */
[----:B------:R-:W2:Y:S07]  /*85e0*/  LDSM.16.M88.4 R108, [R156+0x3000] ;  /* 0x003000009c6c783b */ /* 0x000eae0000000200 */
[C---:B----4-:R-:W-:Y:S08]  /*85f0*/  HMMA.16816.F32.BF16 R28, R128.reuse, R112, R28 ;  /* 0x00000070801c723c */ /* 0x050ff0000004181c */
[----:B------:R-:W-:Y:S08]  /*8600*/  HMMA.16816.F32.BF16 R32, R128, R114, R32 ;  /* 0x000000728020723c */ /* 0x000ff00000041820 */
[C---:B------:R-:W-:Y:S08]  /*8610*/  HMMA.16816.F32.BF16 R4, R136.reuse, R140, R4 ;  /* 0x0000008c8804723c */ /* 0x040ff00000041804 */
[C---:B------:R-:W-:Y:S08]  /*8620*/  HMMA.16816.F32.BF16 R8, R136.reuse, R142, R8 ;  /* 0x0000008e8808723c */ /* 0x040ff00000041808 */
[C---:B-1----:R-:W-:Y:S08]  /*8630*/  HMMA.16816.F32.BF16 R12, R136.reuse, R104, R12 ;  /* 0x00000068880c723c */ /* 0x042ff0000004180c */
[C---:B------:R-:W-:Y:S01]  /*8640*/  HMMA.16816.F32.BF16 R16, R136.reuse, R106, R16 ;  /* 0x0000006a8810723c */ /* 0x040fe20000041810 */
[----:B------:R-:W1:Y:S01]  /*8650*/  LDSM.16.M88.4 R104, [R156+0x3800] ;  /* 0x003800009c68783b */ /* 0x000e620000000200 */
[----:B------:R-:W-:Y:S04]  /*8660*/  DEPBAR.LE SB0, 0x0 ;  /* 0x000080000000791a */ /* 0x000fe80000000000 */
[----:B------:R-:W-:Y:S02]  /*8670*/  FMUL.FTZ R220, R4, c[0x0][0x2ec] ;  /* 0x0000bb0004dc7a20 */ /* 0x000fe40000410000 */
[C---:B--2---:R-:W-:Y:S04]  /*8680*/  HMMA.16816.F32.BF16 R20, R136.reuse, R108, R20 ;  /* 0x0000006c8814723c */ /* 0x044fe80000041814 */
[----:B------:R-:W2:Y:S01]  /*8690*/  MUFU.TANH R220, R220 ;  /* 0x000000dc00dc7308 */ /* 0x000ea20000002400 */
[----:B------:R-:W-:Y:S01]  /*86a0*/  BAR.SYNC.DEFER_BLOCKING 0x0 ;  /* 0x0000000000007b1d */ /* 0x000fe20000010000 */
[----:B------:R-:W-:Y:S02]  /*86b0*/  FMUL.FTZ R218, R5, c[0x0][0x2ec] ;  /* 0x0000bb0005da7a20 */ /* 0x000fe40000410000 */
[C---:B------:R-:W-:Y:S04]  /*86c0*/  HMMA.16816.F32.BF16 R24, R136.reuse, R110, R24 ;  /* 0x0000006e8818723c */ /* 0x040fe80000041818 */
[----:B------:R-:W-:Y:S02]  /*86d0*/  FMUL.FTZ R219, R6, c[0x0][0x2ec] ;  /* 0x0000bb0006db7a20 */ /* 0x000fe40000410000 */
[----:B------:R-:W4:Y:S01]  /*86e0*/  MUFU.TANH R218, R218 ;  /* 0x000000da00da7308 */ /* 0x000f220000002400 */
[----:B------:R-:W-:Y:S02]  /*86f0*/  FMUL.FTZ R217, R7, c[0x0][0x2ec] ;  /* 0x0000bb0007d97a20 */ /* 0x000fe40000410000 */
[----:B------:R-:W-:Y:S03]  /*8700*/  FMUL.FTZ R216, R8, c[0x0][0x2ec] ;  /* 0x0000bb0008d87a20 */ /* 0x000fe60000410000 */
[----:B------:R-:W-:Y:S02]  /*8710*/  FMUL.FTZ R222, R9, c[0x0][0x2ec] ;  /* 0x0000bb0009de7a20 */ /* 0x000fe40000410000 */
[----:B------:R-:W-:Y:S02]  /*8720*/  FMUL.FTZ R223, R10, c[0x0][0x2ec] ;  /* 0x0000bb000adf7a20 */ /* 0x000fe40000410000 */
[----:B------:R-:W2:Y:S01]  /*8730*/  MUFU.TANH R219, R219 ;  /* 0x000000db00db7308 */ /* 0x000ea20000002400 */
        /* <DEDUP_REMOVED lines=23> */
[----:B---3--:R-:W-:Y:S02]  /*88b0*/  FMUL.FTZ R196, R28, c[0x0][0x2ec] ;  /* 0x0000bb001cc47a20 */ /* 0x008fe40000410000 */
[----:B------:R-:W-:Y:S02]  /*88c0*/  FMUL.FTZ R198, R29, c[0x0][0x2ec] ;  /* 0x0000bb001dc67a20 */ /* 0x000fe40000410000 */
[----:B------:R-:W-:Y:S02]  /*88d0*/  FMUL.FTZ R199, R30, c[0x0][0x2ec] ;  /* 0x0000bb001ec77a20 */ /* 0x000fe40000410000 */
[----:B------:R-:W-:Y:S01]  /*88e0*/  FMUL.FTZ R197, R31, c[0x0][0x2ec] ;  /* 0x0000bb001fc57a20 */ /* 0x000fe20000410000 */
[----:B------:R-:W3:Y:S01]  /*88f0*/  MUFU.TANH R221, R221 ;  /* 0x000000dd00dd7308 */ /* 0x000ee20000002400 */
        /* <DEDUP_REMOVED lines=29> */
[----:B--234-:R-:W-:Y:S02]  /*8ad0*/  MOV R6, R189 ;  /* 0x000000bd00067202 */ /* 0x01cfe40000000f00 */
[----:B------:R-:W-:Y:S01]  /*8ae0*/  MOV R3, R188 ;  /* 0x000000bc00037202 */ /* 0x000fe20000000f00 */
        /* <DEDUP_REMOVED lines=61> */
.L_x_6629:
        /* <DEDUP_REMOVED lines=20> */
.L_x_6628:
        /* <DEDUP_REMOVED lines=207> */
[----:B------:R-:W-:Y:S01]  /*9cf0*/  FFMA.FTZ R127, R0, R193, R127 ;  /* 0x000000c1007f7223 */ /* 0x000fe2000001007f */
[----:B------:R-:W-:Y:S01]  /*9d00*/  IADD3 R0, R175, -0x1, RZ ;  /* 0xffffffffaf007810 */ /* 0x000fe20007ffe0ff */
[----:B------:R-:W-:Y:S01]  /*9d10*/  FADD.FTZ R130, R130, R131 ;  /* 0x0000008382827221 */ /* 0x000fe20000010000 */
[C---:B------:R-:W-:Y:S04]  /*9d20*/  HMMA.16816.F32.BF16 R60, R96.reuse, R76, R60 ;  /* 0x0000004c603c723c */ /* 0x040fe8000004183c */
[----:B-1----:R-:W-:Y:S01]  /*9d30*/  F2FP.BF16.PACK_AB R70, R136, R137 ;  /* 0x000000898846723e */ /* 0x002fe200000010ff */
[----:B------:R-:W-:Y:S01]  /*9d40*/  MUFU.EX2 R143, R143 ;  /* 0x0000008f008f7308 */ /* 0x000fe20000000800 */
[----:B---3--:R-:W-:Y:S01]  /*9d50*/  F2FP.BF16.PACK_AB R71, R139, R138 ;  /* 0x0000008a8b47723e */ /* 0x008fe200000010ff */
[----:B------:R-:W-:Y:S01]  /*9d60*/  FADD.FTZ R126, R126, R127 ;  /* 0x0000007f7e7e7221 */ /* 0x000fe20000010000 */
[----:B------:R-:W-:Y:S01]  /*9d70*/  HMMA.16816.F32.BF16 R64, R96, R78, R64 ;  /* 0x0000004e6040723c */ /* 0x000fe20000041840 */
[----:B------:R-:W-:Y:S03]  /*9d80*/  LDSM.16.MT88.4 R76, [R162+0xa800] ;  /* 0x00a80000a24c783b */ /* 0x000fe60000004200 */
[----:B------:R-:W-:Y:S01]  /*9d90*/  MOV R175, R0 ;  /* 0x0000000000af7202 */ /* 0x000fe20000000f00 */
[----:B------:R-:W-:Y:S01]  /*9da0*/  FADD.FTZ R129, R129, R130 ;  /* 0x0000008281817221 */ /* 0x000fe20000010000 */
[----:B------:R-:W-:Y:S01]  /*9db0*/  MOV R0, R3 ;  /* 0x0000000300007202 */ /* 0x000fe20000000f00 */
[----:B------:R-:W-:Y:S01]  /*9dc0*/  MUFU.EX2 R144, R144 ;  /* 0x0000009000907308 */ /* 0x000fe20000000800 */
[C---:B-----5:R-:W-:Y:S05]  /*9dd0*/  HMMA.16816.F32.BF16 R4, R68.reuse, R72, R4 ;  /* 0x000000484404723c */ /* 0x060fea0000041804 */
[----:B------:R-:W-:Y:S03]  /*9de0*/  FADD.FTZ R129, R128, R129 ;  /* 0x0000008180817221 */ /* 0x000fe60000010000 */
[C---:B------:R-:W-:Y:S01]  /*9df0*/  HMMA.16816.F32.BF16 R8, R68.reuse, R74, R8 ;  /* 0x0000004a4408723c */ /* 0x040fe20000041808 */
[----:B------:R-:W1:Y:S01]  /*9e00*/  LDSM.16.MT88.4 R72, [R164+0xa800] ;  /* 0x00a80000a448783b */ /* 0x000e620000004200 */
[----:B------:R-:W-:Y:S02]  /*9e10*/  MUFU.EX2 R145, R145 ;  /* 0x0000009100917308 */ /* 0x000fe40000000800 */
[----:B------:R-:W-:Y:S04]  /*9e20*/  FADD.FTZ R132, R132, R129 ;  /* 0x0000008184847221 */ /* 0x000fe80000010000 */
[C---:B------:R-:W-:Y:S04]  /*9e30*/  HMMA.16816.F32.BF16 R12, R68.reuse, R80, R12 ;  /* 0x00000050440c723c */ /* 0x040fe8000004180c */
[----:B------:R-:W-:Y:S01]  /*9e40*/  MUFU.EX2 R146, R146 ;  /* 0x0000009200927308 */ /* 0x000fe20000000800 */
[----:B------:R-:W-:Y:S03]  /*9e50*/  FADD.FTZ R132, R133, R132 ;  /* 0x0000008485847221 */ /* 0x000fe60000010000 */
[C---:B------:R-:W-:Y:S01]  /*9e60*/  HMMA.16816.F32.BF16 R16, R68.reuse, R82, R16 ;  /* 0x000000524410723c */ /* 0x040fe20000041810 */
[----:B------:R-:W2:Y:S03]  /*9e70*/  LDSM.16.MT88.4 R80, [R161+0xa800] ;  /* 0x00a80000a150783b */ /* 0x000ea60000004200 */
[----:B------:R-:W-:Y:S02]  /*9e80*/  FADD.FTZ R137, R137, R132 ;  /* 0x0000008489897221 */ /* 0x000fe40000010000 */
[----:B------:R-:W-:Y:S02]  /*9e90*/  MUFU.EX2 R147, R147 ;  /* 0x0000009300937308 */ /* 0x000fe40000000800 */
[C---:B------:R-:W-:Y:S04]  /*9ea0*/  HMMA.16816.F32.BF16 R20, R68.reuse, R84, R20 ;  /* 0x000000544414723c */ /* 0x040fe80000041814 */
[----:B------:R-:W-:Y:S04]  /*9eb0*/  FADD.FTZ R137, R136, R137 ;  /* 0x0000008988897221 */ /* 0x000fe80000010000 */
[C---:B------:R-:W-:Y:S01]  /*9ec0*/  HMMA.16816.F32.BF16 R24, R68.reuse, R86, R24 ;  /* 0x000000564418723c */ /* 0x040fe20000041818 */
[----:B------:R-:W3:Y:S01]  /*9ed0*/  LDSM.16.MT88.4 R84, [R160+0xa800] ;  /* 0x00a80000a054783b */ /* 0x000ee20000004200 */
        /* <DEDUP_REMOVED lines=11> */
[----:B------:R-:W-:Y:S04]  /*9f90*/  MUFU.EX2 R194, R194 ;  /* 0x000000c200c27308 */ /* 0x000fe80000000800 */
[C---:B------:R-:W-:Y:S01]  /*9fa0*/  HMMA.16816.F32.BF16 R48, R68.reuse, R78, R48 ;  /* 0x0000004e4430723c */ /* 0x040fe20000041830 */
[----:B------:R-:W5:Y:S05]  /*9fb0*/  LDSM.16.MT88.4 R76, [R161+0x9000] ;  /* 0x00900000a14c783b */ /* 0x000f6a0000004200 */
[----:B------:R4:W1:Y:S02]  /*9fc0*/  MUFU.EX2 R197, R105 ;  /* 0x0000006900c57308 */ /* 0x0008640000000800 */
[C---:B--2---:R-:W-:Y:S08]  /*9fd0*/  HMMA.16816.F32.BF16 R52, R68.reuse, R80, R52 ;  /* 0x000000504434723c */ /* 0x044ff00000041834 */
[C---:B------:R-:W-:Y:S01]  /*9fe0*/  HMMA.16816.F32.BF16 R56, R68.reuse, R82, R56 ;  /* 0x000000524438723c */ /* 0x040fe20000041838 */
[----:B------:R-:W2:Y:S01]  /*9ff0*/  LDSM.16.MT88.4 R80, [R160+0x9000] ;  /* 0x00900000a050783b */ /* 0x000ea20000004200 */
[----:B------:R-:W-:Y:S06]  /*a000*/  MUFU.EX2 R102, R102 ;  /* 0x0000006600667308 */ /* 0x000fec0000000800 */
[C---:B---3--:R-:W-:Y:S04]  /*a010*/  HMMA.16816.F32.BF16 R60, R68.reuse, R84, R60 ;  /* 0x00000054443c723c */ /* 0x048fe8000004183c */
[----:B------:R3:W3:Y:S01]  /*a020*/  MUFU.EX2 R101, R104 ;  /* 0x0000006800657308 */ /* 0x0006e20000000800 */
[----:B----4-:R-:W-:Y:S03]  /*a030*/  F2FP.BF16.PACK_AB R105, R151, R150 ;  /* 0x000000969769723e */ /* 0x010fe600000010ff */
[----:B------:R-:W-:Y:S01]  /*a040*/  HMMA.16816.F32.BF16 R64, R68, R86, R64 ;  /* 0x000000564440723c */ /* 0x000fe20000041840 */
[----:B------:R-:W-:Y:S03]  /*a050*/  LDSM.16.MT88.4 R84, [R162+0xb000] ;  /* 0x00b00000a254783b */ /* 0x000fe60000004200 */
[----:B-1----:R-:W-:Y:S03]  /*a060*/  F2FP.BF16.PACK_AB R106, R197, R194 ;  /* 0x000000c2c56a723e */ /* 0x002fe600000010ff */
[----:B------:R-:W-:Y:S01]  /*a070*/  F2FP.BF16.PACK_AB R68, R141, R140 ;  /* 0x0000008c8d44723e */ /* 0x000fe200000010ff */
[----:B------:R-:W-:Y:S01]  /*a080*/  FADD.FTZ R140, R140, R137 ;  /* 0x000000898c8c7221 */ /* 0x000fe20000010000 */
[----:B------:R-:W-:Y:S03]  /*a090*/  F2FP.BF16.PACK_AB R69, R143, R142 ;  /* 0x0000008e8f45723e */ /* 0x000fe600000010ff */
[----:B------:R-:W-:Y:S01]  /*a0a0*/  F2FP.BF16.PACK_AB R70, R145, R144 ;  /* 0x000000909146723e */ /* 0x000fe200000010ff */
[----:B------:R-:W-:Y:S01]  /*a0b0*/  FADD.FTZ R141, R141, R140 ;  /* 0x0000008c8d8d7221 */ /* 0x000fe20000010000 */
[----:B------:R-:W-:Y:S03]  /*a0c0*/  F2FP.BF16.PACK_AB R71, R147, R146 ;  /* 0x000000929347723e */ /* 0x000fe600000010ff */
[----:B------:R-:W-:Y:S01]  /*a0d0*/  FADD.FTZ R144, R144, R141 ;  /* 0x0000008d90907221 */ /* 0x000fe20000010000 */
[----:B---3--:R-:W-:Y:S03]  /*a0e0*/  F2FP.BF16.PACK_AB R104, R149, R148 ;  /* 0x000000949568723e */ /* 0x008fe600000010ff */
        /* <DEDUP_REMOVED lines=10> */
[C---:B-----5:R-:W-:Y:S04]  /*a190*/  HMMA.16816.F32.BF16 R20, R68.reuse, R76, R20 ;  /* 0x0000004c4414723c */ /* 0x060fe80000041814 */
[----:B------:R-:W-:Y:S04]  /*a1a0*/  FADD.FTZ R195, R197, R194 ;  /* 0x000000c2c5c37221 */ /* 0x000fe80000010000 */
        /* <DEDUP_REMOVED lines=38> */
[C---:B--2---:R-:W-:Y:S04]  /*a410*/  HMMA.16816.F32.BF16 R52, R104.reuse, R4, R52 ;  /* 0x000000046834723c */ /* 0x044fe80000041834 */
[----:B------:R-:W-:Y:S04]  /*a420*/  FADD.FTZ R150, R150, R147 ;  /* 0x0000009396967221 */ /* 0x000fe80000010000 */
[C---:B------:R-:W-:Y:S04]  /*a430*/  HMMA.16816.F32.BF16 R56, R104.reuse, R6, R56 ;  /* 0x000000066838723c */ /* 0x040fe80000041838 */
[----:B------:R-:W-:Y:S04]  /*a440*/  FADD.FTZ R151, R151, R150 ;  /* 0x0000009697977221 */ /* 0x000fe80000010000 */
[C---:B---3--:R-:W-:Y:S04]  /*a450*/  HMMA.16816.F32.BF16 R60, R104.reuse, R8, R60 ;  /* 0x00000008683c723c */ /* 0x048fe8000004183c */
[----:B------:R-:W-:Y:S04]  /*a460*/  FADD.FTZ R102, R102, R151 ;  /* 0x0000009766667221 */ /* 0x000fe80000010000 */
[----:B------:R-:W-:Y:S04]  /*a470*/  HMMA.16816.F32.BF16 R64, R104, R10, R64 ;  /* 0x0000000a6840723c */ /* 0x000fe80000041840 */
[----:B------:R-:W-:Y:S04]  /*a480*/  FADD.FTZ R193, R101, R102 ;  /* 0x0000006665c17221 */ /* 0x000fe80000010000 */
[----:B------:R-:W-:-:S05]  /*a490*/  @P0 BRA `(.L_x_6630) ;  /* 0xffffd63000000947 */ /* 0x000fca000383ffff */
.L_x_6626:
        /* <DEDUP_REMOVED lines=171> */
[----:B------:R-:W-:Y:S04]  /*af50*/  STS [R11+0x2000], R36 ;  /* 0x002000240b007388 */ /* 0x000fe80000000800 */
[----:B------:R1:W-:Y:S04]  /*af60*/  STS [R11+0x2400], R38 ;  /* 0x002400260b007388 */ /* 0x0003e80000000800 */
[----:B------:R-:W-:Y:S04]  /*af70*/  STS [R13+0x2000], R40 ;  /* 0x002000280d007388 */ /* 0x000fe80000000800 */
[----:B------:R-:W-:Y:S04]  /*af80*/  STS [R13+0x2400], R42 ;  /* 0x0024002a0d007388 */ /* 0x000fe80000000800 */
        /* <DEDUP_REMOVED lines=8> */
[----:B------:R1:W-:Y:S01]  /*b010*/  STS [R19+0x2000], R56 ;  /* 0x0020003813007388 */ /* 0x0003e20000000800 */
[----:B---3--:R-:W-:-:S03]  /*b020*/  @P2 IMAD.WIDE.U32 R44, R174, c[0x0][0x1e8], RZ ;  /* 0x00007a00ae2c2a25 */ /* 0x008fc600078e00ff */
[----:B------:R1:W-:Y:S01]  /*b030*/  STS [R19+0x2400], R58 ;  /* 0x0024003a13007388 */ /* 0x0003e20000000800 */
[----:B--2---:R-:W-:Y:S01]  /*b040*/  @!P2 SHF.R.S32.HI R9, RZ, 0x1f, R5 ;  /* 0x0000001fff09a819 */ /* 0x004fe20000011405 */
[----:B------:R-:W-:Y:S02]  /*b050*/  @P2 IMAD R10, R174, c[0x0][0x1ec], R45 ;  /* 0x00007b00ae0a2a24 */ /* 0x000fe400078e022d */
[----:B------:R1:W-:Y:S01]  /*b060*/  STS [R21+0x2000], R60 ;  /* 0x0020003c15007388 */ /* 0x0003e20000000800 */
[----:B------:R-:W-:Y:S01]  /*b070*/  @!P1 IMAD R174, R5, c[0x0][0x214], RZ ;  /* 0x0000850005ae9a24 */ /* 0x000fe200078e02ff */
[----:B------:R-:W-:Y:S01]  /*b080*/  LOP3.LUT P1, RZ, R7, 0x3, RZ, 0xc0, !PT ;  /* 0x0000000307ff7812 */ /* 0x000fe2000782c0ff */
[----:B------:R-:W-:Y:S01]  /*b090*/  @!P2 IMAD R46, R9, c[0x0][0x1e0], RZ ;  /* 0x00007800092eaa24 */ /* 0x000fe200078e02ff */
[----:B------:R1:W-:Y:S01]  /*b0a0*/  STS [R21+0x2400], R62 ;  /* 0x0024003e15007388 */ /* 0x0003e20000000800 */
[----:B------:R-:W-:Y:S01]  /*b0b0*/  SHF.R.S32.HI R9, RZ, 0x1f, R8 ;  /* 0x0000001fff097819 */ /* 0x000fe20000011408 */
[----:B----4-:R-:W-:Y:S01]  /*b0c0*/  @!P2 IMAD.WIDE.U32 R48, R5, c[0x0][0x1e0], RZ ;  /* 0x000078000530aa25 */ /* 0x010fe200078e00ff */
[----:B------:R-:W-:Y:S01]  /*b0d0*/  MOV R7, 0x7f800000 ;  /* 0x7f80000000077802 */ /* 0x000fe20000000f00 */
[----:B------:R1:W-:Y:S01]  /*b0e0*/  STS [R41+0x2000], R64 ;  /* 0x0020004029007388 */ /* 0x0003e20000000800 */
[----:B------:R-:W-:Y:S01]  /*b0f0*/  LEA.HI R9, R9, R8, RZ, 0x2 ;  /* 0x0000000809097211 */ /* 0x000fe200078f10ff */
[----:B------:R-:W-:Y:S01]  /*b100*/  @!P2 IMAD R46, R5, c[0x0][0x1e4], R46 ;  /* 0x00007900052eaa24 */ /* 0x000fe200078e022e */
[----:B------:R-:W-:Y:S01]  /*b110*/  @!P2 MOV R44, R48 ;  /* 0x00000030002ca202 */ /* 0x000fe20000000f00 */
[----:B------:R1:W-:Y:S01]  /*b120*/  STS [R41+0x2400], R67 ;  /* 0x0024004329007388 */ /* 0x0003e20000000800 */
[----:B------:R-:W-:Y:S01]  /*b130*/  LOP3.LUT R9, R9, 0xffffffc, RZ, 0xc0, !PT ;  /* 0x0ffffffc09097812 */ /* 0x000fe200078ec0ff */
[----:B------:R-:W-:Y:S01]  /*b140*/  @P0 FFMA.FTZ R7, R3, c[0x0][0x238], R2 ;  /* 0x00008e0003070a23 */ /* 0x000fe20000010002 */
[----:B------:R-:W-:Y:S01]  /*b150*/  @!P2 IADD3 R10, R49, R46, RZ ;  /* 0x0000002e310aa210 */ /* 0x000fe20007ffe0ff */
[----:B------:R-:W-:Y:S01]  /*b160*/  BAR.SYNC.DEFER_BLOCKING 0x0 ;  /* 0x0000000000007b1d */ /* 0x000fe20000010000 */
[----:B------:R-:W-:-:S04]  /*b170*/  IADD3 R9, R8, -R9, RZ ;  /* 0x8000000908097210 */ /* 0x000fc80007ffe0ff */
[----:B------:R-:W-:Y:S01]  /*b180*/  LEA R176, R9, R176, 0x4 ;  /* 0x000000b009b07211 */ /* 0x000fe200078e20ff */
[----:B------:R-:W2:Y:S04]  /*b190*/  S2R R6, SR_CTAID.Z ;  /* 0x0000000000067919 */ /* 0x000ea80000002700 */
[----:B------:R1:W3:Y:S04]  /*b1a0*/  LDS.128 R36, [R177] ;  /* 0x00000000b1247984 */ /* 0x0002e80000000c00 */
[----:B------:R1:W4:Y:S01]  /*b1b0*/  LDS.128 R32, [R177+0x800] ;  /* 0x00080000b1207984 */ /* 0x0003220000000c00 */
[----:B--2---:R-:W-:-:S03]  /*b1c0*/  @!P4 IMAD R5, R5, c[0x0][0x1c0], R6 ;  /* 0x000070000505ca24 */ /* 0x004fc600078e0206 */
[----:B------:R1:W2:Y:S01]  /*b1d0*/  LDS.128 R28, [R177+0x1000] ;  /* 0x00100000b11c7984 */ /* 0x0002a20000000c00 */
        /* <DEDUP_REMOVED lines=20> */
.L_x_6632:
[----:B------:R-:W-:Y:S05]  /*b320*/  BSYNC B0 ;  /* 0x0000000000007941 */ /* 0x000fea0003800000 */
.L_x_6631:
[----:B----4-:R-:W4:Y:S01]  /*b330*/  S2R R5, SR_CTAID.X ;  /* 0x0000000000057919 */ /* 0x010f220000002500 */
[----:B------:R-:W-:Y:S01]  /*b340*/  SHF.R.S32.HI R179, RZ, 0x1f, R178 ;  /* 0x0000001fffb37819 */ /* 0x000fe200000114b2 */
[----:B------:R-:W-:Y:S01]  /*b350*/  BSSY B0, `(.L_x_6633) ;  /* 0x000001d000007945 */ /* 0x000fe20003800000 */
[----:B------:R-:W-:Y:S01]  /*b360*/  SHF.R.S32.HI R4, RZ, 0x1f, R6 ;  /* 0x0000001fff047819 */ /* 0x000fe20000011406 */
[----:B------:R-:W5:Y:S01]  /*b370*/  S2R R3, SR_TID.X ;  /* 0x0000000000037919 */ /* 0x000f620000002100 */
[----:B----4-:R-:W-:Y:S01]  /*b380*/  IMAD.SHL.U32 R5, R5, 0x40, RZ ;  /* 0x0000004005057824 */ /* 0x010fe200078e00ff */
        /* <DEDUP_REMOVED lines=23> */
[----:B---3--:R3:W-:Y:S04]  /*b500*/  STG.E.128 [R10.64], R36 ;  /* 0x000000240a007986 */ /* 0x0087e8000c101d06 */
[----:B-1----:R3:W-:Y:S02]  /*b510*/  STG.E.128 [R10.64+0x80], R20 ;  /* 0x000080140a007986 */ /* 0x0027e4000c101d06 */
.L_x_6634:
[----:B------:R-:W-:Y:S05]  /*b520*/  BSYNC B0 ;  /* 0x0000000000007941 */ /* 0x000fea0003800000 */
.L_x_6633:
[----:B------:R-:W-:Y:S01]  /*b530*/  IADD3 R4, R0, 0x10, RZ ;  /* 0x0000001000047810 */ /* 0x000fe20007ffe0ff */
[----:B------:R-:W-:Y:S03]  /*b540*/  BSSY B0, `(.L_x_6635) ;  /* 0x000000f000007945 */ /* 0x000fe60003800000 */
[----:B------:R-:W-:-:S13]  /*b550*/  ISETP.GE.AND P0, PT, R4, R171, PT ;  /* 0x000000ab0400720c */ /* 0x000fda0003f06270 */
[----:B------:R-:W-:Y:S05]  /*b560*/  @P0 BRA `(.L_x_6636) ;  /* 0x000000c000000947 */ /* 0x000fea0003800000 */
[----:B------:R-:W-:Y:S01]  /*b570*/  IADD3 R4, P0, R0, 0x10, RZ ;  /* 0x0000001000047810 */ /* 0x000fe20007f1e0ff */
[----:B---3--:R-:W-:Y:S01]  /*b580*/  IMAD.MOV.U32 R10, RZ, RZ, R6 ;  /* 0x000000ffff0a7224 */ /* 0x008fe200078e0006 */
        /* <DEDUP_REMOVED lines=8> */
[----:B------:R3:W-:Y:S04]  /*b610*/  STG.E.128 [R4.64], R32 ;  /* 0x0000002004007986 */ /* 0x0007e8000c101d06 */
[----:B-1----:R3:W-:Y:S02]  /*b620*/  STG.E.128 [R4.64+0x80], R16 ;  /* 0x0000801004007986 */ /* 0x0027e4000c101d06 */
.L_x_6636:
[----:B------:R-:W-:Y:S05]  /*b630*/  BSYNC B0 ;  /* 0x0000000000007941 */ /* 0x000fea0003800000 */
.L_x_6635:
[----:B---3--:R-:W-:Y:S01]  /*b640*/  IADD3 R4, R0, 0x20, RZ ;  /* 0x0000002000047810 */ /* 0x008fe20007ffe0ff */
        /* <DEDUP_REMOVED lines=15> */
.L_x_6638:
[----:B------:R-:W-:Y:S05]  /*b740*/  BSYNC B0 ;  /* 0x0000000000007941 */ /* 0x000fea0003800000 */
.L_x_6637:
[----:B--2---:R-:W-:-:S04]  /*b750*/  IADD3 R4, R0, 0x30, RZ ;  /* 0x0000003000047810 */ /* 0x004fc80007ffe0ff */
        /* <DEDUP_REMOVED lines=12> */
[----:B-1----:R-:W-:Y:S04]  /*b820*/  STG.E.128 [R2.64], R24 ;  /* 0x0000001802007986 */ /* 0x002fe8000c101d06 */
[----:B------:R-:W-:Y:S01]  /*b830*/  STG.E.128 [R2.64+0x80], R40 ;  /* 0x0000802802007986 */ /* 0x000fe2000c101d06 */
[----:B------:R-:W-:Y:S05]  /*b840*/  EXIT ;  /* 0x000000000000794d */ /* 0x000fea0003800000 */
.L_x_6639:
        /* <DEDUP_REMOVED lines=11> */
.L_x_8383:


//--------------------- .text._ZN5flash24flash_fwd_splitkv_kernelI23Flash_fwd_kernel_traitsILi128ELi64ELi64ELi4ELb0ELb0EN7cutlass10bfloat16_tE19Flash_kernel_traitsILi128ELi64ELi64ELi4ES3_EELb1ELb0ELb1ELb0ELb0ELb0ELb0ELb0EEEvNS_16Flash_fwd_paramsE --------------------------
	.section	.text._ZN5flash24flash_fwd_splitkv_kernelI23Flash_fwd_kernel_traitsILi128ELi64ELi64ELi4ELb0ELb0EN7cutlass10bfloat16_tE19Flash_kernel_traitsILi128ELi64ELi64ELi4ES3_EELb1ELb0ELb1ELb0ELb0ELb0ELb0ELb0EEEvNS_16Flash_fwd_paramsE,"ax",@progbits
	.sectioninfo	@"SHI_REGISTERS=194"
	.align	128
        .global         _ZN5flash24flash_fwd_splitkv_kernelI23Flash_fwd_kernel_traitsILi128ELi64ELi64ELi4ELb0ELb0EN7cutlass10bfloat16_tE19Flash_kernel_traitsILi128ELi64ELi64ELi4ES3_EELb1ELb0ELb1ELb0ELb0ELb0ELb0ELb0EEEvNS_16Flash_fwd_paramsE
        .type           _ZN5flash24flash_fwd_splitkv_kernelI23Flash_fwd_kernel_traitsILi128ELi64ELi64ELi4ELb0ELb0EN7cutlass10bfloat16_tE19Flash_kernel_traitsILi128ELi64ELi64ELi4ES3_EELb1ELb0ELb1ELb0ELb0ELb0ELb0ELb0EEEvNS_16Flash_fwd_paramsE,@function
        .size           _ZN5flash24flash_fwd_splitkv_kernelI23Flash_fwd_kernel_traitsILi128ELi64ELi64ELi4ELb0ELb0EN7cutlass10bfloat16_tE19Flash_kernel_traitsILi128ELi64ELi64ELi4ES3_EELb1ELb0ELb1ELb0ELb0ELb0ELb0ELb0EEEvNS_16Flash_fwd_paramsE,(.L_x_8384 - _ZN5flash24flash_fwd_splitkv_kernelI23Flash_fwd_kernel_traitsILi128ELi64ELi64ELi4ELb0ELb0EN7cutlass10bfloat16_tE19Flash_kernel_traitsILi128ELi64ELi64ELi4ES3_EELb1ELb0ELb1ELb0ELb0ELb0ELb0ELb0EEEvNS_16Flash_fwd_paramsE)
        .other          _ZN5flash24flash_fwd_splitkv_kernelI23Flash_fwd_kernel_traitsILi128ELi64ELi64ELi4ELb0ELb0EN7cutlass10bfloat16_tE19Flash_kernel_traitsILi128ELi64ELi64ELi4ES3_EELb1ELb0ELb1ELb0ELb0ELb0ELb0ELb0EEEvNS_16Flash_fwd_paramsE,@"STO_CUDA_ENTRY STV_DEFAULT"
_ZN5flash24flash_fwd_splitkv_kernelI23Flash_fwd_kernel_traitsILi128ELi64ELi64ELi4ELb0ELb0EN7cutlass10bfloat16_tE19Flash_kernel_traitsILi128ELi64ELi64ELi4ES3_EELb1ELb0ELb1ELb0ELb0ELb0ELb0ELb0EEEvNS_16Flash_fwd_paramsE:
.text._ZN5flash24flash_fwd_splitkv_kernelI23Flash_fwd_kernel_traitsILi128ELi64ELi64ELi4ELb0ELb0EN7cutlass10bfloat16_tE19Flash_kernel_traitsILi128ELi64ELi64ELi4ES3_EELb1ELb0ELb1ELb0ELb0ELb0ELb0ELb0EEEvNS_16Flash_fwd_paramsE:
        /* <DEDUP_REMOVED lines=33> */
.L_x_6640:
[----:B-1-34-:R-:W-:Y:S02]  /*0210*/  MOV R2, c[0x0][0x218] ;  /* 0x0000860000027a02 */ /* 0x01afe40000000f00 */
.L_x_6641:
        /* <DEDUP_REMOVED lines=14> */
[----:B------:R-:W2:Y:S01]  /*0300*/  S2R R8, SR_TID.X ;  /* 0x0000000000087919 */ /* 0x000ea20000002100 */
[----:B-1----:R-:W-:Y:S02]  /*0310*/  IADD3 R7, R90, 0x3f, RZ ;  /* 0x0000003f5a077810 */ /* 0x002fe40007ffe0ff */
        /* <DEDUP_REMOVED lines=15> */
[----:B--2---:R-:W-:Y:S01]  /*0410*/  SHF.R.S32.HI R3, RZ, 0x1f, R8 ;  /* 0x0000001fff037819 */ /* 0x004fe20000011408 */
        /* <DEDUP_REMOVED lines=16> */
[----:B------:R-:W-:Y:S01]  /*0520*/  @P0 IMAD.MOV.U32 R6, RZ, RZ, R4 ;  /* 0x000000ffff060224 */ /* 0x000fe200078e0004 */
[----:B------:R-:W-:Y:S01]  /*0530*/  @!P0 MOV R6, R12 ;  /* 0x0000000c00068202 */ /* 0x000fe20000000f00 */
[----:B------:R-:W-:Y:S02]  /*0540*/  @!P0 IMAD R4, R18, c[0x0][0x1e4], R9 ;  /* 0x0000790012048a24 */ /* 0x000fe400078e0209 */
[----:B------:R-:W-:-:S04]  /*0550*/  IMAD.WIDE.U32 R10, R16, c[0x0][0x1e8], R2 ;  /* 0x00007a00100a7a25 */ /* 0x000fc800078e0002 */
[----:B------:R-:W-:Y:S02]  /*0560*/  @P0 IMAD R5, R166, c[0x0][0x1ec], R5 ;  /* 0x00007b00a6050a24 */ /* 0x000fe400078e0205 */
[----:B------:R-:W-:Y:S01]  /*0570*/  @!P0 IMAD.IADD R5, R13, 0x1, R4 ;  /* 0x000000010d058824 */ /* 0x000fe200078e0204 */
[----:B------:R-:W-:Y:S01]  /*0580*/  IADD3 R6, P0, R6, R10, RZ ;  /* 0x0000000a06067210 */ /* 0x000fe20007f1e0ff */
[----:B------:R-:W-:Y:S02]  /*0590*/  IMAD R4, R16, c[0x0][0x1ec], R7 ;  /* 0x00007b0010047a24 */ /* 0x000fe400078e0207 */
[----:B------:R-:W-:-:S03]  /*05a0*/  IMAD R15, R15, c[0x0][0x1f0], RZ ;  /* 0x00007c000f0f7a24 */ /* 0x000fc600078e02ff */
[----:B------:R-:W-:Y:S01]  /*05b0*/  IADD3.X R7, R5, R11, R4, P0, !PT ;  /* 0x0000000b05077210 */ /* 0x000fe200007fe404 */
[----:B------:R-:W-:Y:S01]  /*05c0*/  IMAD R5, R18, c[0x0][0x1c0], R22 ;  /* 0x0000700012057a24 */ /* 0x000fe200078e0216 */
[----:B------:R-:W-:Y:S01]  /*05d0*/  ISETP.GE.AND P0, PT, R0, R165, PT ;  /* 0x000000a50000720c */ /* 0x000fe20003f06270 */
[C---:B------:R-:W-:Y:S02]  /*05e0*/  IMAD R15, R22.reuse, c[0x0][0x1f4], R15 ;  /* 0x00007d00160f7a24 */ /* 0x040fe400078e020f */
[----:B------:R-:W-:Y:S01]  /*05f0*/  IMAD.WIDE.U32 R22, R22, c[0x0][0x1f0], R6 ;  /* 0x00007c0016167a25 */ /* 0x000fe200078e0006 */
[----:B------:R-:W-:-:S03]  /*0600*/  IADD3 R7, R2, 0x40, RZ ;  /* 0x0000004002077810 */ /* 0x000fc60007ffe0ff */
[----:B------:R-:W-:Y:S01]  /*0610*/  IMAD R16, R5, c[0x0][0x214], R16 ;  /* 0x0000850005107a24 */ /* 0x000fe200078e0210 */
[----:B------:R-:W-:Y:S01]  /*0620*/  SHF.R.S32.HI R5, RZ, 0x1f, R0 ;  /* 0x0000001fff057819 */ /* 0x000fe20000011400 */
        /* <DEDUP_REMOVED lines=13> */
.L_x_6644:
[----:B------:R-:W-:Y:S05]  /*0700*/  BSYNC B0 ;  /* 0x0000000000007941 */ /* 0x000fea0003800000 */
.L_x_6643:
        /* <DEDUP_REMOVED lines=18> */
.L_x_6646:
[----:B------:R-:W-:Y:S05]  /*0830*/  BSYNC B0 ;  /* 0x0000000000007941 */ /* 0x000fea0003800000 */
.L_x_6645:
        /* <DEDUP_REMOVED lines=18> */
.L_x_6648:
[----:B------:R-:W-:Y:S05]  /*0960*/  BSYNC B0 ;  /* 0x0000000000007941 */ /* 0x000fea0003800000 */
.L_x_6647:
        /* <DEDUP_REMOVED lines=17> */
.L_x_6650:
[----:B------:R-:W-:Y:S05]  /*0a80*/  BSYNC B0 ;  /* 0x0000000000007941 */ /* 0x000fea0003800000 */
.L_x_6649:
        /* <DEDUP_REMOVED lines=19> */
.L_x_6642:
[----:B--2---:R-:W-:Y:S01]  /*0bc0*/  ISETP.NE.U32.AND P2, PT, RZ, c[0x0][0x2c0], PT ;  /* 0x0000b000ff007a0c */ /* 0x004fe20003f45070 */
        /* <DEDUP_REMOVED lines=64> */
[----:B------:R-:W-:Y:S02]  /*0fd0*/  IADD3 R4, -R5, RZ, RZ ;  /* 0x000000ff05047210 */ /* 0x000fe40007ffe1ff */
[----:B------:R-:W-:-:S03]  /*0fe0*/  ISETP.GE.AND P1, PT, R3, RZ, PT ;  /* 0x000000ff0300720c */ /* 0x000fc60003f26270 */
[----:B------:R-:W-:-:S04]  /*0ff0*/  IMAD R7, R4, c[0x0][0x2d0], R7 ;  /* 0x0000b40004077a24 */ /* 0x000fc800078e0207 */
[----:B------:R-:W-:Y:S02]  /*1000*/  @P2 IADD3 R0, R0, 0x1, RZ ;  /* 0x0000000100002810 */ /* 0x000fe40007ffe0ff */
[----:B------:R-:W-:Y:S02]  /*1010*/  ISETP.NE.AND P2, PT, RZ, c[0x0][0x1c8], PT ;  /* 0x00007200ff007a0c */ /* 0x000fe40003f45270 */
[----:B------:R-:W-:Y:S02]  /*1020*/  SHF.R.S32.HI R5, RZ, 0x1f, R7 ;  /* 0x0000001fff057819 */ /* 0x000fe40000011407 */
[----:B------:R-:W-:-:S03]  /*1030*/  @!P1 IMAD.MOV R0, RZ, RZ, -R0 ;  /* 0x000000ffff009224 */ /* 0x000fc600078e0a00 */
[----:B------:R-:W-:-:S06]  /*1040*/  IMAD R4, R5, c[0x0][0x198], RZ ;  /* 0x0000660005047a24 */ /* 0x000fcc00078e02ff */
        /* <DEDUP_REMOVED lines=10> */
[----:B------:R-:W-:Y:S01]  /*10f0*/  IMAD R3, R7, c[0x0][0x19c], R4 ;  /* 0x0000670007037a24 */ /* 0x000fe200078e0204 */
        /* <DEDUP_REMOVED lines=8> */
.L_x_6651:
        /* <DEDUP_REMOVED lines=15> */
.L_x_6653:
[----:B------:R-:W-:-:S04]  /*1270*/  IABS R5, c[0x0][0x1c8] ;  /* 0x0000720000057a13 */ /* 0x000fc80000000000 */
[----:B------:R-:W1:Y:S08]  /*1280*/  I2F.RP R11, R5 ;  /* 0x00000005000b7306 */ /* 0x000e700000209400 */
[----:B-1----:R-:W1:Y:S02]  /*1290*/  MUFU.RCP R12, R11 ;  /* 0x0000000b000c7308 */ /* 0x002e640000001000 */
[----:B-1----:R-:W-:Y:S01]  /*12a0*/  IADD3 R12, R12, 0xffffffe, RZ ;  /* 0x0ffffffe0c0c7810 */ /* 0x002fe20007ffe0ff */
[----:B------:R-:W-:-:S05]  /*12b0*/  @P4 IMAD.IADD R11, R3, 0x1, R10 ;  /* 0x00000001030b4824 */ /* 0x000fca00078e020a */
[----:B------:R-:W1:Y:S01]  /*12c0*/  F2I.FTZ.U32.TRUNC.NTZ R13, R12 ;  /* 0x0000000c000d7305 */ /* 0x000e62000021f000 */
[----:B------:R-:W-:-:S04]  /*12d0*/  @P4 IMAD.WIDE.U32 R24, R11, c[0x0][0x1a0], RZ ;  /* 0x000068000b184a25 */ /* 0x000fc800078e00ff */
[----:B------:R-:W-:Y:S02]  /*12e0*/  @P4 IMAD R11, R11, c[0x0][0x1a4], R25 ;  /* 0x000069000b0b4a24 */ /* 0x000fe400078e0219 */
[----:B-1----:R-:W-:Y:S01]  /*12f0*/  IMAD.MOV R0, RZ, RZ, -R13 ;  /* 0x000000ffff007224 */ /* 0x002fe200078e0a0d */
[----:B------:R-:W-:-:S03]  /*1300*/  MOV R12, RZ ;  /* 0x000000ff000c7202 */ /* 0x000fc60000000f00 */
[----:B------:R-:W-:Y:S01]  /*1310*/  IMAD R4, R0, R5, RZ ;  /* 0x0000000500047224 */ /* 0x000fe200078e02ff */
[----:B------:R-:W-:-:S03]  /*1320*/  IABS R0, R22 ;  /* 0x0000001600007213 */ /* 0x000fc60000000000 */
[----:B------:R-:W-:Y:S01]  /*1330*/  IMAD.HI.U32 R4, R13, R4, R12 ;  /* 0x000000040d047227 */ /* 0x000fe200078e000c */
[----:B------:R-:W-:-:S03]  /*1340*/  MOV R13, R9 ;  /* 0x00000009000d7202 */ /* 0x000fc60000000f00 */
[----:B------:R-:W-:Y:S02]  /*1350*/  IMAD.MOV.U32 R7, RZ, RZ, R0 ;  /* 0x000000ffff077224 */ /* 0x000fe400078e0000 */
[----:B------:R-:W-:Y:S02]  /*1360*/  IMAD.MOV.U32 R12, RZ, RZ, R6 ;  /* 0x000000ffff0c7224 */ /* 0x000fe400078e0006 */
        /* <DEDUP_REMOVED lines=35> */
.L_x_6652:
[----:B------:R-:W-:Y:S01]  /*15a0*/  ISETP.NE.AND P1, PT, R166, -0x1, PT ;  /* 0xffffffffa600780c */ /* 0x000fe20003f25270 */
[----:B------:R-:W-:Y:S01]  /*15b0*/  BSSY B0, `(.L_x_6654) ;  /* 0x000005e000007945 */ /* 0x000fe20003800000 */
[----:B------:R-:W-:Y:S02]  /*15c0*/  SHF.R.S32.HI R3, RZ, 0x1f, R8 ;  /* 0x0000001fff037819 */ /* 0x000fe40000011408 */
[----:B------:R-:W-:Y:S02]  /*15d0*/  IADD3 R156, -R16, R165, RZ ;  /* 0x000000a5109c7210 */ /* 0x000fe40007ffe1ff */
[CC--:B------:R-:W-:Y:S02]  /*15e0*/  LEA.HI R20, R3.reuse, R8.reuse, RZ, 0x3 ;  /* 0x0000000803147211 */ /* 0x0c0fe400078f18ff */
[----:B------:R-:W-:Y:S02]  /*15f0*/  LEA.HI R14, R3, R8, RZ, 0x4 ;  /* 0x00000008030e7211 */ /* 0x000fe400078f20ff */
[----:B------:R-:W-:-:S02]  /*1600*/  LOP3.LUT R15, R20, 0xfffffff8, RZ, 0xc0, !PT ;  /* 0xfffffff8140f7812 */ /* 0x000fc400078ec0ff */
[----:B------:R-:W-:Y:S01]  /*1610*/  SHF.R.S32.HI R20, RZ, 0x3, R20 ;  /* 0x00000003ff147819 */ /* 0x000fe20000011414 */
[----:B------:R-:W-:Y:S01]  /*1620*/  @!P1 IMAD.WIDE.U32 R30, R18, c[0x0][0x178], RZ ;  /* 0x00005e00121e9a25 */ /* 0x000fe200078e00ff */
[----:B------:R-:W-:Y:S02]  /*1630*/  @!P1 SHF.R.S32.HI R17, RZ, 0x1f, R18 ;  /* 0x0000001fff119819 */ /* 0x000fe40000011412 */
[----:B------:R-:W-:Y:S01]  /*1640*/  SHF.R.S32.HI R21, RZ, 0x1f, R20 ;  /* 0x0000001fff157819 */ /* 0x000fe20000011414 */
[----:B------:R-:W-:Y:S01]  /*1650*/  IMAD.IADD R4, R8, 0x1, -R15 ;  /* 0x0000000108047824 */ /* 0x000fe200078e0a0f */
[----:B------:R-:W-:Y:S01]  /*1660*/  LOP3.LUT R15, R14, 0xfffffff0, RZ, 0xc0, !PT ;  /* 0xfffffff00e0f7812 */ /* 0x000fe200078ec0ff */
[----:B------:R-:W-:Y:S01]  /*1670*/  @!P1 IMAD R17, R17, c[0x0][0x178], RZ ;  /* 0x00005e0011119a24 */ /* 0x000fe200078e02ff */
[----:B------:R-:W-:Y:S01]  /*1680*/  SHF.R.S32.HI R23, RZ, 0x1f, R22 ;  /* 0x0000001fff177819 */ /* 0x000fe20000011416 */
[----:B------:R-:W-:Y:S01]  /*1690*/  @P1 IMAD.WIDE.U32 R28, R166, c[0x0][0x190], RZ ;  /* 0x00006400a61c1a25 */ /* 0x000fe200078e00ff */
[----:B------:R-:W-:-:S02]  /*16a0*/  SHF.L.U32 R168, R4, 0x3, RZ ;  /* 0x0000000304a87819 */ /* 0x000fc400000006ff */
[----:B------:R-:W-:Y:S01]  /*16b0*/  IADD3 R15, -R15, R8, RZ ;  /* 0x000000080f0f7210 */ /* 0x000fe20007ffe1ff */
[----:B-----5:R-:W-:Y:S01]  /*16c0*/  @!P1 IMAD R2, R18, c[0x0][0x17c], R17 ;  /* 0x00005f0012029a24 */ /* 0x020fe200078e0211 */
[C---:B------:R-:W-:Y:S01]  /*16d0*/  IADD3 R24, P2, R168.reuse, R24, RZ ;  /* 0x00000018a8187210 */ /* 0x040fe20007f5e0ff */
[----:B------:R-:W-:Y:S01]  /*16e0*/  @!P1 IMAD.MOV.U32 R28, RZ, RZ, R30 ;  /* 0x000000ffff1c9224 */ /* 0x000fe200078e001e */
[----:B------:R-:W-:Y:S01]  /*16f0*/  IADD3 R26, P3, R168, R26, RZ ;  /* 0x0000001aa81a7210 */ /* 0x000fe20007f7e0ff */
[----:B------:R-:W-:Y:S01]  /*1700*/  @P1 IMAD R13, R166, c[0x0][0x194], R29 ;  /* 0x00006500a60d1a24 */ /* 0x000fe200078e021d */
[----:B------:R-:W-:Y:S01]  /*1710*/  SHF.R.S32.HI R12, RZ, 0x1f, R15 ;  /* 0x0000001fff0c7819 */ /* 0x000fe2000001140f */
[----:B------:R-:W-:Y:S01]  /*1720*/  @!P1 IMAD.IADD R13, R31, 0x1, R2 ;  /* 0x000000011f0d9824 */ /* 0x000fe200078e0202 */
[--C-:B------:R-:W-:Y:S01]  /*1730*/  SHF.R.S32.HI R2, RZ, 0x1f, R168.reuse ;  /* 0x0000001fff027819 */ /* 0x100fe200000114a8 */
[----:B------:R-:W-:Y:S01]  /*1740*/  IMAD.SHL.U32 R19, R20, 0x40, RZ ;  /* 0x0000004014137824 */ /* 0x000fe200078e00ff */
[----:B------:R-:W-:Y:S01]  /*1750*/  IADD3 R28, P1, R168, R28, RZ ;  /* 0x0000001ca81c7210 */ /* 0x000fe20007f3e0ff */
[----:B------:R-:W-:Y:S01]  /*1760*/  IMAD R31, R23, c[0x0][0x1a8], RZ ;  /* 0x00006a00171f7a24 */ /* 0x000fe200078e02ff */
[----:B------:R-:W-:Y:S01]  /*1770*/  LEA.HI R12, R12, R15, RZ, 0x3 ;  /* 0x0000000f0c0c7211 */ /* 0x000fe200078f18ff */
[C---:B------:R-:W-:Y:S01]  /*1780*/  IMAD.X R25, R2.reuse, 0x1, R11, P2 ;  /* 0x0000000102197824 */ /* 0x040fe200010e060b */
[----:B------:R-:W-:Y:S01]  /*1790*/  LOP3.LUT R19, R19, 0x1c0, RZ, 0xc0, !PT ;  /* 0x000001c013137812 */ /* 0x000fe200078ec0ff */
[----:B------:R-:W-:Y:S01]  /*17a0*/  IMAD.X R27, R2, 0x1, R9, P3 ;  /* 0x00000001021b7824 */ /* 0x000fe200018e0609 */
[----:B------:R-:W-:Y:S01]  /*17b0*/  IADD3 R157, R168, 0x40, RZ ;  /* 0x00000040a89d7810 */ /* 0x000fe20007ffe0ff */
[----:B------:R-:W-:Y:S01]  /*17c0*/  IMAD.X R29, R2, 0x1, R13, P1 ;  /* 0x00000001021d7824 */ /* 0x000fe200008e060d */
[----:B------:R-:W-:Y:S01]  /*17d0*/  LEA.HI R2, R3, R8, RZ, 0x6 ;  /* 0x0000000803027211 */ /* 0x000fe200078f30ff */
[----:B------:R-:W-:Y:S01]  /*17e0*/  IMAD R9, R6, c[0x0][0x1b8], RZ ;  /* 0x00006e0006097a24 */ /* 0x000fe200078e02ff */
[----:B------:R-:W-:Y:S01]  /*17f0*/  LOP3.LUT R17, R19, 0x38, R168, 0xf8, !PT ;  /* 0x0000003813117812 */ /* 0x000fe200078ef8a8 */
[----:B------:R-:W-:Y:S01]  /*1800*/  IMAD.WIDE.U32 R24, R0, c[0x0][0x1b8], R24 ;  /* 0x00006e0000187a25 */ /* 0x000fe200078e0018 */
[----:B------:R-:W-:-:S02]  /*1810*/  SHF.R.U32.HI R10, RZ, 0x3, R19 ;  /* 0x00000003ff0a7819 */ /* 0x000fc40000011613 */
[----:B------:R-:W-:Y:S01]  /*1820*/  IADD3 R7, P1, R20, R7, RZ ;  /* 0x0000000714077210 */ /* 0x000fe20007f3e0ff */
[----:B------:R-:W-:Y:S01]  /*1830*/  IMAD.SHL.U32 R13, R2, 0x8, RZ ;  /* 0x00000008020d7824 */ /* 0x000fe200078e00ff */
[----:B------:R-:W-:Y:S01]  /*1840*/  LOP3.LUT R10, R17, R10, RZ, 0x3c, !PT ;  /* 0x0000000a110a7212 */ /* 0x000fe200078e3cff */
[----:B------:R-:W-:Y:S01]  /*1850*/  IMAD R9, R0, c[0x0][0x1bc], R9 ;  /* 0x00006f0000097a24 */ /* 0x000fe200078e0209 */
[----:B------:R-:W-:Y:S01]  /*1860*/  LOP3.LUT R0, R12, 0xfffffff8, RZ, 0xc0, !PT ;  /* 0xfffffff80c007812 */ /* 0x000fe200078ec0ff */
[----:B------:R-:W-:Y:S01]  /*1870*/  IMAD.X R5, R21, 0x1, R5, P1 ;  /* 0x0000000115057824 */ /* 0x000fe200008e0605 */
[----:B------:R-:W-:Y:S01]  /*1880*/  LOP3.LUT R164, R10, 0xfffffe00, R13, 0xf8, !PT ;  /* 0xfffffe000aa47812 */ /* 0x000fe200078ef80d */
[----:B------:R-:W-:Y:S01]  /*1890*/  IMAD.IADD R25, R25, 0x1, R9 ;  /* 0x0000000119197824 */ /* 0x000fe200078e0209 */
[----:B------:R-:W-:Y:S01]  /*18a0*/  IADD3 R10, R15, -R0, RZ ;  /* 0x800000000f0a7210 */ /* 0x000fe20007ffe0ff */
[----:B------:R-:W-:Y:S01]  /*18b0*/  IMAD R0, R5, c[0x0][0x1a0], RZ ;  /* 0x0000680005007a24 */ /* 0x000fe200078e02ff */
[----:B------:R-:W-:Y:S01]  /*18c0*/  LEA.HI R3, R3, R8, RZ, 0x5 ;  /* 0x0000000803037211 */ /* 0x000fe200078f28ff */
[----:B------:R-:W-:Y:S01]  /*18d0*/  IMAD R11, R21, c[0x0][0x198], RZ ;  /* 0x00006600150b7a24 */ /* 0x000fe200078e02ff */
[----:B------:R-:W-:Y:S01]  /*18e0*/  R2P PR, R10, 0x6 ;  /* 0x000000060a007804 */ /* 0x000fe20000000000 */
[C---:B------:R-:W-:Y:S01]  /*18f0*/  IMAD.WIDE.U32 R128, R20.reuse, c[0x0][0x198], R26 ;  /* 0x0000660014807a25 */ /* 0x040fe200078e001a */
[----:B------:R-:W-:-:S02]  /*1900*/  ISETP.GE.AND P3, PT, R20, R156, PT ;  /* 0x0000009c1400720c */ /* 0x000fc40003f66270 */
[----:B------:R-:W-:Y:S01]  /*1910*/  LOP3.LUT R15, R3, 0xffffffe0, RZ, 0xc0, !PT ;  /* 0xffffffe0030f7812 */ /* 0x000fe200078ec0ff */
[C---:B------:R-:W-:Y:S01]  /*1920*/  IMAD R9, R7.reuse, c[0x0][0x1a4], R0 ;  /* 0x0000690007097a24 */ /* 0x040fe200078e0200 */
[----:B------:R-:W-:Y:S01]  /*1930*/  SHF.R.S32.HI R160, RZ, 0x5, R3 ;  /* 0x00000005ffa07819 */ /* 0x000fe20000011403 */
[----:B------:R-:W-:-:S04]  /*1940*/  IMAD.WIDE.U32 R26, R7, c[0x0][0x1a0], R24 ;  /* 0x00006800071a7a25 */ /* 0x000fc800078e0018 */
[----:B------:R-:W-:Y:S02]  /*1950*/  IMAD.MOV.U32 R7, RZ, RZ, 0x10 ;  /* 0x00000010ff077424 */ /* 0x000fe400078e00ff */
[----:B------:R-:W-:Y:S02]  /*1960*/  IMAD.MOV.U32 R5, RZ, RZ, 0x20 ;  /* 0x00000020ff057424 */ /* 0x000fe400078e00ff */
[C---:B------:R-:W-:Y:S01]  /*1970*/  IMAD R31, R22.reuse, c[0x0][0x1ac], R31 ;  /* 0x00006b00161f7a24 */ /* 0x040fe200078e021f */
[----:B------:R-:W-:Y:S01]  /*1980*/  SEL R3, R7, 0xfffffff0, !P1 ;  /* 0xfffffff007037807 */ /* 0x000fe20004800000 */
[----:B------:R-:W-:Y:S01]  /*1990*/  IMAD.WIDE.U32 R28, R22, c[0x0][0x1a8], R28 ;  /* 0x00006a00161c7a25 */ /* 0x000fe200078e001c */
[----:B------:R-:W-:-:S03]  /*19a0*/  SEL R2, R5, 0xffffffe0, !P2 ;  /* 0xffffffe005027807 */ /* 0x000fc60005000000 */
[----:B------:R-:W-:Y:S01]  /*19b0*/  IMAD R11, R20, c[0x0][0x19c], R11 ;  /* 0x00006700140b7a24 */ /* 0x000fe200078e020b */
[----:B------:R-:W-:Y:S01]  /*19c0*/  IADD3 R31, R29, R31, RZ ;  /* 0x0000001f1d1f7210 */ /* 0x000fe20007ffe0ff */
[----:B------:R-:W-:-:S04]  /*19d0*/  IMAD.WIDE R32, R33, 0x40, R20 ;  /* 0x0000004021207825 */ /* 0x000fc800078e0214 */
[----:B------:R-:W-:Y:S02]  /*19e0*/  IMAD.IADD R103, R129, 0x1, R11 ;  /* 0x0000000181677824 */ /* 0x000fe400078e020b */
        /* <DEDUP_REMOVED lines=26> */
.L_x_6655:
[----:B------:R-:W-:Y:S05]  /*1b90*/  BSYNC B0 ;  /* 0x0000000000007941 */ /* 0x000fea0003800000 */
.L_x_6654:
        /* <DEDUP_REMOVED lines=29> */
.L_x_6657:
[----:B------:R-:W-:Y:S05]  /*1d70*/  BSYNC B0 ;  /* 0x0000000000007941 */ /* 0x000fea0003800000 */
.L_x_6656:
        /* <DEDUP_REMOVED lines=29> */
.L_x_6659:
[----:B------:R-:W-:Y:S05]  /*1f50*/  BSYNC B0 ;  /* 0x0000000000007941 */ /* 0x000fea0003800000 */
.L_x_6658:
        /* <DEDUP_REMOVED lines=28> */
.L_x_6661:
[----:B------:R-:W-:Y:S05]  /*2120*/  BSYNC B0 ;  /* 0x0000000000007941 */ /* 0x000fea0003800000 */
.L_x_6660:
        /* <DEDUP_REMOVED lines=23> */
.L_x_6663:
[----:B------:R-:W-:Y:S05]  /*22a0*/  BSYNC B0 ;  /* 0x0000000000007941 */ /* 0x000fea0003800000 */
.L_x_6662:
        /* <DEDUP_REMOVED lines=25> */
.L_x_6665:
[----:B------:R-:W-:Y:S05]  /*2440*/  BSYNC B0 ;  /* 0x0000000000007941 */ /* 0x000fea0003800000 */
.L_x_6664:
[----:B------:R-:W-:Y:S01]  /*2450*/  ISETP.GE.AND P1, PT, R11, R6, PT ;  /* 0x000000060b00720c */ /* 0x000fe20003f26270 */
[----:B------:R-:W-:-:S12]  /*2460*/  BSSY B0, `(.L_x_6666) ;  /* 0x0000016000007945 */ /* 0x000fd80003800000 */
[----:B------:R-:W-:Y:S05]  /*2470*/  @P1 BRA `(.L_x_6667) ;  /* 0x0000014000001947 */ /* 0x000fea0003800000 */
[----:B------:R-:W-:Y:S01]  /*2480*/  ISETP.GE.AND P2, PT, R168, c[0x0][0x220], PT ;  /* 0x00008800a8007a0c */ /* 0x000fe20003f46270 */
[----:B------:R-:W-:Y:S01]  /*2490*/  IMAD.MOV.U32 R0, RZ, RZ, c[0x0][0x19c] ;  /* 0x00006700ff007624 */ /* 0x000fe200078e00ff */
[C---:B------:R-:W-:Y:S02]  /*24a0*/  LEA R17, P3, R88.reuse, R128, 0x5 ;  /* 0x0000008058117211 */ /* 0x040fe400078628ff */
        /* <DEDUP_REMOVED lines=17> */
.L_x_6667:
[----:B------:R-:W-:Y:S05]  /*25c0*/  BSYNC B0 ;  /* 0x0000000000007941 */ /* 0x000fea0003800000 */
.L_x_6666:
        /* <DEDUP_REMOVED lines=8> */
[----:B--2---:R-:W-:-:S05]  /*2650*/  IMAD.WIDE.U32 R30, R88, 0x30, R128 ;  /* 0x00000030581e7825 */ /* 0x004fca00078e0080 */
[----:B------:R-:W-:-:S03]  /*2660*/  IADD3 R0, R31, UR4, RZ ;  /* 0x000000041f007c10 */ /* 0x000fc6000fffe0ff */
        /* <DEDUP_REMOVED lines=15> */
.L_x_6669:
[----:B------:R-:W-:Y:S05]  /*2760*/  BSYNC B0 ;  /* 0x0000000000007941 */ /* 0x000fea0003800000 */
.L_x_6668:
        /* <DEDUP_REMOVED lines=26> */
[----:B------:R-:W-:Y:S01]  /*2910*/  LEA.HI R161, R18, R15, RZ, 0x2 ;  /* 0x0000000f12a17211 */ /* 0x000fe200078f10ff */
[----:B------:R-:W-:Y:S01]  /*2920*/  BSSY B0, `(.L_x_6670) ;  /* 0x0000030000007945 */ /* 0x000fe20003800000 */
[----:B------:R-:W2:Y:S01]  /*2930*/  MUFU.RCP R15, c[0x0][0x238] ;  /* 0x00008e00000f7b08 */ /* 0x000ea20000001000 */
[----:B------:R-:W-:-:S02]  /*2940*/  LOP3.LUT R19, R19, 0x1c0, RZ, 0xc0, !PT ;  /* 0x000001c013137812 */ /* 0x000fc400078ec0ff */
[----:B------:R-:W-:Y:S02]  /*2950*/  LOP3.LUT R17, R10, 0x8, R17, 0xf8, !PT ;  /* 0x000000080a117812 */ /* 0x000fe400078ef811 */
[----:B------:R-:W-:Y:S02]  /*2960*/  SHF.R.U32.HI R10, RZ, 0x3, R10 ;  /* 0x00000003ff0a7819 */ /* 0x000fe4000001160a */
[----:B------:R-:W-:Y:S02]  /*2970*/  SHF.R.S32.HI R21, RZ, 0x1f, R160 ;  /* 0x0000001fff157819 */ /* 0x000fe400000114a0 */
[----:B------:R-:W-:Y:S01]  /*2980*/  LOP3.LUT R4, R17, R10, RZ, 0x3c, !PT ;  /* 0x0000000a11047212 */ /* 0x000fe200078e3cff */
[----:B------:R-:W-:Y:S01]  /*2990*/  IMAD.SHL.U32 R17, R12, 0x40, RZ ;  /* 0x000000400c117824 */ /* 0x000fe200078e00ff */
[----:B------:R3:W-:Y:S01]  /*29a0*/  @P2 STS.128 [R164+0x8000], RZ ;  /* 0x008000ffa4002388 */ /* 0x0007e20000000c00 */
[----:B------:R-:W-:Y:S02]  /*29b0*/  SHF.R.S32.HI R161, RZ, 0x2, R161 ;  /* 0x00000002ffa17819 */ /* 0x000fe400000114a1 */
[----:B------:R-:W-:Y:S01]  /*29c0*/  LOP3.LUT R14, R19, 0x8, R14, 0xf8, !PT ;  /* 0x00000008130e7812 */ /* 0x000fe200078ef80e */
[----:B------:R3:W-:Y:S01]  /*29d0*/  @P2 STS.128 [R164+0xa000], RZ ;  /* 0x00a000ffa4002388 */ /* 0x0007e20000000c00 */
[----:B------:R-:W-:-:S02]  /*29e0*/  LOP3.LUT R17, R17, 0xfffffe00, RZ, 0xc0, !PT ;  /* 0xfffffe0011117812 */ /* 0x000fc400078ec0ff */
[----:B------:R-:W-:Y:S02]  /*29f0*/  SHF.R.U32.HI R19, RZ, 0x3, R19 ;  /* 0x00000003ff137819 */ /* 0x000fe40000011613 */
[----:B------:R-:W-:Y:S01]  /*2a00*/  LEA.HI R21, R21, R160, RZ, 0x2 ;  /* 0x000000a015157211 */ /* 0x000fe200078f10ff */
[----:B------:R-:W-:Y:S01]  /*2a10*/  IMAD R155, R160, 0x400, R17 ;  /* 0x00000400a09b7824 */ /* 0x000fe200078e0211 */
[----:B------:R-:W-:Y:S02]  /*2a20*/  IADD3 R16, R16, 0x1, R161 ;  /* 0x0000000110107810 */ /* 0x000fe40007ffe0a1 */
[----:B------:R-:W-:Y:S01]  /*2a30*/  LOP3.LUT R19, R14, R19, RZ, 0x3c, !PT ;  /* 0x000000130e137212 */ /* 0x000fe200078e3cff */
[----:B------:R-:W-:Y:S01]  /*2a40*/  IMAD.IADD R155, R4, 0x1, R155 ;  /* 0x00000001049b7824 */ /* 0x000fe200078e029b */
[----:B------:R-:W-:Y:S02]  /*2a50*/  LOP3.LUT R21, R21, 0xfffffffc, RZ, 0xc0, !PT ;  /* 0xfffffffc15157812 */ /* 0x000fe400078ec0ff */
[----:B------:R-:W-:Y:S01]  /*2a60*/  LEA R180, P1, R26, c[0x0][0x170], 0x1 ;  /* 0x00005c001ab47a11 */ /* 0x000fe200078208ff */
[----:B------:R-:W-:Y:S01]  /*2a70*/  IMAD R154, R154, 0x200, R19 ;  /* 0x000002009a9a7824 */ /* 0x000fe200078e0213 */
[----:B------:R-:W-:Y:S01]  /*2a80*/  IADD3 R91, R90, R16, -R165 ;  /* 0x000000105a5b7210 */ /* 0x000fe20007ffe8a5 */
[----:B------:R-:W-:Y:S01]  /*2a90*/  IMAD.IADD R160, R160, 0x1, -R21 ;  /* 0x00000001a0a07824 */ /* 0x000fe200078e0a15 */
        /* <DEDUP_REMOVED lines=19> */
[----:B--2---:R-:W-:-:S05]  /*2bd0*/  MOV R178, R180 ;  /* 0x000000b400b27202 */ /* 0x004fca0000000f00 */
[----:B------:R-:W-:Y:S01]  /*2be0*/  @!PT LDS RZ, [RZ] ;  /* 0x00000000fffff984 */ /* 0x000fe20000000800 */
[----:B------:R-:W-:Y:S01]  /*2bf0*/  @!PT LDS RZ, [RZ] ;  /* 0x00000000fffff984 */ /* 0x000fe20000000800 */
[----:B------:R-:W-:Y:S01]  /*2c00*/  @!PT LDS RZ, [RZ] ;  /* 0x00000000fffff984 */ /* 0x000fe20000000800 */
[----:B------:R2:W-:Y:S02]  /*2c10*/  LDGSTS.E.BYPASS.LTC128B.128 [R164+0xa000], [R178.64+0x80] ;  /* 0x0a000080b2a47fae */ /* 0x0005e4000b901d48 */
.L_x_6671:
[----:B---3--:R-:W-:Y:S05]  /*2c20*/  BSYNC B0 ;  /* 0x0000000000007941 */ /* 0x008fea0003800000 */
.L_x_6670:
        /* <DEDUP_REMOVED lines=25> */
.L_x_6673:
[----:B------:R-:W-:Y:S05]  /*2dc0*/  BSYNC B0 ;  /* 0x0000000000007941 */ /* 0x000fea0003800000 */
.L_x_6672:
        /* <DEDUP_REMOVED lines=25> */
.L_x_6675:
[----:B------:R-:W-:Y:S05]  /*2f60*/  BSYNC B0 ;  /* 0x0000000000007941 */ /* 0x000fea0003800000 */
.L_x_6674:
        /* <DEDUP_REMOVED lines=8> */
[----:B------:R1:W-:Y:S01]  /*2ff0*/  @P2 STS.128 [R164+0x9800], RZ ;  /* 0x009800ffa4002388 */ /* 0x0003e20000000c00 */
[----:B--2---:R-:W-:-:S03]  /*3000*/  @!P2 MOV R178, R180 ;  /* 0x000000b400b2a202 */ /* 0x004fc60000000f00 */
        /* <DEDUP_REMOVED lines=18> */
.L_x_6677:
[----:B------:R-:W-:Y:S05]  /*3130*/  BSYNC B0 ;  /* 0x0000000000007941 */ /* 0x000fea0003800000 */
.L_x_6676:
[----:B------:R-:W-:Y:S01]  /*3140*/  IMAD.SHL.U32 R154, R154, 0x2, RZ ;  /* 0x000000029a9a7824 */ /* 0x000fe200078e00ff */
[----:B----4-:R-:W-:Y:S01]  /*3150*/  LDSM.16.M88.4 R12, [R155] ;  /* 0x000000009b0c783b */ /* 0x010fe20000000200 */
[--C-:B------:R-:W-:Y:S01]  /*3160*/  IMAD R153, R3, 0x2, R155.reuse ;  /* 0x0000000203997824 */ /* 0x100fe200078e029b */
[----:B------:R-:W-:Y:S01]  /*3170*/  IADD3 R129, R91, 0x8, RZ ;  /* 0x000000085b817810 */ /* 0x000fe20007ffe0ff */
[--C-:B------:R-:W-:Y:S01]  /*3180*/  IMAD R92, R7, 0x2, R154.reuse ;  /* 0x00000002075c7824 */ /* 0x100fe200078e029a */
[----:B------:R-:W4:Y:S01]  /*3190*/  LDSM.16.M88.4 R48, [R154+0x4800] ;  /* 0x004800009a30783b */ /* 0x000f220000000200 */
[----:B------:R-:W-:Y:S01]  /*31a0*/  IMAD R151, R2, 0x2, R155 ;  /* 0x0000000202977824 */ /* 0x000fe200078e029b */
[----:B------:R-:W-:Y:S01]  /*31b0*/  IADD3 R6, R154, 0x4000, RZ ;  /* 0x000040009a067810 */ /* 0x000fe20007ffe0ff */
[----:B------:R-:W-:Y:S01]  /*31c0*/  IMAD R147, R5, 0x2, R154 ;  /* 0x0000000205937824 */ /* 0x000fe200078e029a */
[----:B------:R-:W5:Y:S01]  /*31d0*/  LDSM.16.M88.4 R40, [R154+0x5000] ;  /* 0x005000009a28783b */ /* 0x000f620000000200 */
[----:B------:R-:W-:Y:S01]  /*31e0*/  IMAD R150, R2, 0x2, R153 ;  /* 0x0000000202967824 */ /* 0x000fe200078e0299 */
[-C--:B------:R-:W-:Y:S01]  /*31f0*/  IMNMX R130, R91, R90.reuse, PT ;  /* 0x0000005a5b827217 */ /* 0x080fe20003800200 */
[----:B------:R-:W-:Y:S01]  /*3200*/  IMAD R152, R7, 0x2, R6 ;  /* 0x0000000207987824 */ /* 0x000fe200078e0206 */
[----:B------:R-:W1:Y:S01]  /*3210*/  LDSM.16.M88.4 R20, [R154+0x4000] ;  /* 0x004000009a14783b */ /* 0x000e620000000200 */
[----:B------:R-:W-:Y:S01]  /*3220*/  IMAD.IADD R6, R25, 0x1, R162 ;  /* 0x0000000119067824 */ /* 0x000fe200078e02a2 */
[----:B------:R-:W-:Y:S01]  /*3230*/  IMNMX R129, R129, R90, PT ;  /* 0x0000005a81817217 */ /* 0x000fe20003800200 */
[----:B------:R-:W-:Y:S01]  /*3240*/  IMAD R149, R5, 0x2, R152 ;  /* 0x0000000205957824 */ /* 0x000fe200078e0298 */
[----:B------:R-:W2:Y:S02]  /*3250*/  LDSM.16.M88.4 R80, [R154+0x5800] ;  /* 0x005800009a50783b */ /* 0x000ea40000000200 */
[----:B------:R-:W-:-:S02]  /*3260*/  IADD3 R7, R6, 0x1, RZ ;  /* 0x0000000106077810 */ /* 0x000fc40007ffe0ff */
[----:B-1----:R-:W-:Y:S02]  /*3270*/  LDSM.16.M88.4 R36, [R153] ;  /* 0x000000009924783b */ /* 0x002fe40000000200 */
[----:B------:R-:W1:Y:S01]  /*3280*/  I2F R5, R7 ;  /* 0x0000000700057306 */ /* 0x000e620000201400 */
[C---:B------:R-:W-:Y:S01]  /*3290*/  ISETP.GE.AND P5, PT, R7.reuse, R130, PT ;  /* 0x000000820700720c */ /* 0x040fe20003fa6270 */
[----:B------:R-:W3:Y:S01]  /*32a0*/  LDSM.16.M88.4 R64, [R92+0x4800] ;  /* 0x004800005c40783b */ /* 0x000ee20000000200 */
[----:B------:R-:W-:-:S03]  /*32b0*/  ISETP.GE.AND P1, PT, R7, R129, PT ;  /* 0x000000810700720c */ /* 0x000fc60003f26270 */
[----:B------:R-:W1:Y:S04]  /*32c0*/  LDSM.16.M88.4 R16, [R92+0x5000] ;  /* 0x005000005c10783b */ /* 0x000e680000000200 */
[----:B------:R-:W1:Y:S04]  /*32d0*/  LDSM.16.M88.4 R68, [R92+0x4000] ;  /* 0x004000005c44783b */ /* 0x000e680000000200 */
[----:B------:R-:W1:Y:S04]  /*32e0*/  LDSM.16.M88.4 R60, [R92+0x5800] ;  /* 0x005800005c3c783b */ /* 0x000e680000000200 */
[----:B------:R-:W-:Y:S01]  /*32f0*/  LDSM.16.M88.4 R72, [R151] ;  /* 0x000000009748783b */ /* 0x000fe20000000200 */
[C---:B----4-:R-:W-:Y:S03]  /*3300*/  HMMA.16816.F32.BF16 R52, R12.reuse, R48, RZ ;  /* 0x000000300c34723c */ /* 0x050fe600000418ff */
[----:B--2---:R-:W2:Y:S04]  /*3310*/  LDSM.16.M88.4 R8, [R147+0x4800] ;  /* 0x004800009308783b */ /* 0x004ea80000000200 */
[----:B------:R-:W4:Y:S01]  /*3320*/  LDSM.16.M88.4 R56, [R147+0x4000] ;  /* 0x004000009338783b */ /* 0x000f220000000200 */
[C---:B------:R-:W-:Y:S03]  /*3330*/  HMMA.16816.F32.BF16 R48, R12.reuse, R50, RZ ;  /* 0x000000320c30723c */ /* 0x040fe600000418ff */
[----:B------:R-:W1:Y:S04]  /*3340*/  LDSM.16.M88.4 R32, [R147+0x5000] ;  /* 0x005000009320783b */ /* 0x000e680000000200 */
[----:B------:R-:W-:Y:S01]  /*3350*/  LDSM.16.M88.4 R84, [R155+0x2000] ;  /* 0x002000009b54783b */ /* 0x000fe20000000200 */
[C---:B-----5:R-:W-:Y:S03]  /*3360*/  HMMA.16816.F32.BF16 R44, R12.reuse, R40, RZ ;  /* 0x000000280c2c723c */ /* 0x060fe600000418ff */
[----:B------:R-:W0:Y:S05]  /*3370*/  LDGDEPBAR ;  /* 0x00000000000079af */ /* 0x000e2a0000000000 */
        /* <DEDUP_REMOVED lines=8> */
[----:B------:R-:W-:Y:S07]  /*3400*/  LDSM.16.M88.4 R64, [R149] ;  /* 0x000000009540783b */ /* 0x000fee0000000200 */
[C---:B-1----:R-:W-:Y:S08]  /*3410*/  HMMA.16816.F32.BF16 R44, R36.reuse, R16, R44 ;  /* 0x00000010242c723c */ /* 0x042ff0000004182c */
[C---:B------:R-:W-:Y:S01]  /*3420*/  HMMA.16816.F32.BF16 R40, R36.reuse, R18, R40 ;  /* 0x000000122428723c */ /* 0x040fe20000041828 */
[----:B------:R-:W1:Y:S07]  /*3430*/  LDSM.16.M88.4 R16, [R147+0x5800] ;  /* 0x005800009310783b */ /* 0x000e6e0000000200 */
[C---:B------:R-:W-:Y:S08]  /*3440*/  HMMA.16816.F32.BF16 R28, R36.reuse, R68, R28 ;  /* 0x00000044241c723c */ /* 0x040ff0000004181c */
[C---:B------:R-:W-:Y:S01]  /*3450*/  HMMA.16816.F32.BF16 R20, R36.reuse, R70, R20 ;  /* 0x000000462414723c */ /* 0x040fe20000041814 */
[----:B------:R-:W-:Y:S07]  /*3460*/  LDSM.16.M88.4 R68, [R153+0x2000] ;  /* 0x002000009944783b */ /* 0x000fee0000000200 */
[C---:B------:R-:W-:Y:S08]  /*3470*/  HMMA.16816.F32.BF16 R76, R36.reuse, R60, R76 ;  /* 0x0000003c244c723c */ /* 0x040ff0000004184c */
[----:B------:R-:W-:Y:S01]  /*3480*/  HMMA.16816.F32.BF16 R12, R36, R62, R12 ;  /* 0x0000003e240c723c */ /* 0x000fe2000004180c */
[----:B------:R-:W3:Y:S04]  /*3490*/  LDSM.16.M88.4 R36, [R150] ;  /* 0x000000009624783b */ /* 0x000ee80000000200 */
[----:B------:R-:W-:Y:S03]  /*34a0*/  LDSM.16.M88.4 R60, [R149+0x1000] ;  /* 0x00100000953c783b */ /* 0x000fe60000000200 */
[C---:B--2---:R-:W-:Y:S08]  /*34b0*/  HMMA.16816.F32.BF16 R52, R72.reuse, R8, R52 ;  /* 0x000000084834723c */ /* 0x044ff00000041834 */
[C---:B------:R-:W-:Y:S01]  /*34c0*/  HMMA.16816.F32.BF16 R48, R72.reuse, R10, R48 ;  /* 0x0000000a4830723c */ /* 0x040fe20000041830 */
[----:B------:R-:W2:Y:S07]  /*34d0*/  LDSM.16.M88.4 R8, [R149+0x800] ;  /* 0x000800009508783b */ /* 0x000eae0000000200 */
[C---:B----4-:R-:W-:Y:S08]  /*34e0*/  HMMA.16816.F32.BF16 R28, R72.reuse, R56, R28 ;  /* 0x00000038481c723c */ /* 0x050ff0000004181c */
[C---:B------:R-:W-:Y:S01]  /*34f0*/  HMMA.16816.F32.BF16 R20, R72.reuse, R58, R20 ;  /* 0x0000003a4814723c */ /* 0x040fe20000041814 */
[----:B------:R-:W-:Y:S07]  /*3500*/  LDSM.16.M88.4 R56, [R149+0x1800] ;  /* 0x001800009538783b */ /* 0x000fee0000000200 */
[C---:B------:R-:W-:Y:S08]  /*3510*/  HMMA.16816.F32.BF16 R44, R72.reuse, R32, R44 ;  /* 0x00000020482c723c */ /* 0x040ff0000004182c */
[C---:B------:R-:W-:Y:S01]  /*3520*/  HMMA.16816.F32.BF16 R40, R72.reuse, R34, R40 ;  /* 0x000000224828723c */ /* 0x040fe20000041828 */
[----:B------:R-:W4:Y:S07]  /*3530*/  LDSM.16.M88.4 R32, [R154+0x6000] ;  /* 0x006000009a20783b */ /* 0x000f2e0000000200 */
[C---:B-1----:R-:W-:Y:S08]  /*3540*/  HMMA.16816.F32.BF16 R76, R72.reuse, R16, R76 ;  /* 0x00000010484c723c */ /* 0x042ff0000004184c */
[----:B------:R-:W-:Y:S01]  /*3550*/  HMMA.16816.F32.BF16 R72, R72, R18, R12 ;  /* 0x000000124848723c */ /* 0x000fe2000004180c */
[----:B------:R-:W1:Y:S04]  /*3560*/  LDSM.16.M88.4 R12, [R154+0x6800] ;  /* 0x006800009a0c783b */ /* 0x000e680000000200 */
[----:B------:R-:W-:Y:S03]  /*3570*/  LDSM.16.M88.4 R16, [R154+0x7000] ;  /* 0x007000009a10783b */ /* 0x000fe60000000200 */
[C---:B---3--:R-:W-:Y:S08]  /*3580*/  HMMA.16816.F32.BF16 R28, R36.reuse, R64, R28 ;  /* 0x00000040241c723c */ /* 0x048ff0000004181c */
[C---:B------:R-:W-:Y:S01]  /*3590*/  HMMA.16816.F32.BF16 R20, R36.reuse, R66, R20 ;  /* 0x000000422414723c */ /* 0x040fe20000041814 */
[----:B------:R-:W-:Y:S07]  /*35a0*/  LDSM.16.M88.4 R64, [R92+0x6800] ;  /* 0x006800005c40783b */ /* 0x000fee0000000200 */
        /* <DEDUP_REMOVED lines=14> */
[----:B------:R-:W-:Y:S01]  /*3690*/  HMMA.16816.F32.BF16 R48, R84, R14, R48 ;  /* 0x0000000e5430723c */ /* 0x000fe20000041830 */
[----:B------:R-:W1:Y:S07]  /*36a0*/  LDSM.16.M88.4 R12, [R151+0x2000] ;  /* 0x00200000970c783b */ /* 0x000e6e0000000200 */
[C---:B--2---:R-:W-:Y:S08]  /*36b0*/  HMMA.16816.F32.BF16 R28, R68.reuse, R8, R28 ;  /* 0x00000008441c723c */ /* 0x044ff0000004181c */
[----:B------:R-:W-:Y:S01]  /*36c0*/  HMMA.16816.F32.BF16 R20, R68, R10, R20 ;  /* 0x0000000a4414723c */ /* 0x000fe20000041814 */
[----:B------:R-:W-:Y:S07]  /*36d0*/  LDSM.16.M88.4 R8, [R150+0x2000] ;  /* 0x002000009608783b */ /* 0x000fee0000000200 */
[C---:B------:R-:W-:Y:S08]  /*36e0*/  HMMA.16816.F32.BF16 R44, R84.reuse, R16, R44 ;  /* 0x00000010542c723c */ /* 0x040ff0000004182c */
[----:B------:R-:W-:Y:S01]  /*36f0*/  HMMA.16816.F32.BF16 R40, R84, R18, R40 ;  /* 0x000000125428723c */ /* 0x000fe20000041828 */
[----:B------:R-:W2:Y:S07]  /*3700*/  LDSM.16.M88.4 R16, [R149+0x2000] ;  /* 0x002000009510783b */ /* 0x000eae0000000200 */
[----:B------:R-:W-:Y:S08]  /*3710*/  HMMA.16816.F32.BF16 R52, R68, R64, R52 ;  /* 0x000000404434723c */ /* 0x000ff00000041834 */
[C---:B-1----:R-:W-:Y:S08]  /*3720*/  HMMA.16816.F32.BF16 R28, R12.reuse, R36, R28 ;  /* 0x000000240c1c723c */ /* 0x042ff0000004181c */
[----:B------:R-:W-:Y:S01]  /*3730*/  HMMA.16816.F32.BF16 R36, R12, R38, R20 ;  /* 0x000000260c24723c */ /* 0x000fe20000041814 */
[----:B------:R-:W1:Y:S07]  /*3740*/  LDSM.16.M88.4 R20, [R147+0x7000] ;  /* 0x007000009314783b */ /* 0x000e6e0000000200 */
[C---:B------:R-:W-:Y:S08]  /*3750*/  HMMA.16816.F32.BF16 R44, R68.reuse, R60, R44 ;  /* 0x0000003c442c723c */ /* 0x040ff0000004182c */
[----:B------:R-:W-:Y:S01]  /*3760*/  HMMA.16816.F32.BF16 R40, R68, R62, R40 ;  /* 0x0000003e4428723c */ /* 0x000fe20000041828 */
[----:B------:R-:W3:Y:S07]  /*3770*/  LDSM.16.M88.4 R60, [R149+0x2800] ;  /* 0x00280000953c783b */ /* 0x000eee0000000200 */
[C---:B------:R-:W-:Y:S08]  /*3780*/  HMMA.16816.F32.BF16 R76, R84.reuse, R80, R76 ;  /* 0x00000050544c723c */ /* 0x040ff0000004184c */
[----:B------:R-:W-:Y:S08]  /*3790*/  HMMA.16816.F32.BF16 R72, R84, R82, R72 ;  /* 0x000000525448723c */ /* 0x000ff00000041848 */
[----:B--2---:R-:W-:Y:S08]  /*37a0*/  HMMA.16816.F32.BF16 R28, R8, R16, R28 ;  /* 0x00000010081c723c */ /* 0x004ff0000004181c */
[----:B------:R-:W-:Y:S08]  /*37b0*/  HMMA.16816.F32.BF16 R48, R68, R66, R48 ;  /* 0x000000424430723c */ /* 0x000ff00000041830 */
[----:B------:R-:W-:Y:S07]  /*37c0*/  HMMA.16816.F32.BF16 R52, R12, R32, R52 ;  /* 0x000000200c34723c */ /* 0x000fee0000041834 */
[----:B------:R-:W-:Y:S01]  /*37d0*/  IADD3 R32, R6, 0x8, RZ ;  /* 0x0000000806207810 */ /* 0x000fe20007ffe0ff */
[----:B------:R-:W-:Y:S01]  /*37e0*/  HMMA.16816.F32.BF16 R36, R8, R18, R36 ;  /* 0x000000120824723c */ /* 0x000fe20000041824 */
[----:B------:R-:W2:Y:S01]  /*37f0*/  LDSM.16.M88.4 R16, [R147+0x7800] ;  /* 0x007800009310783b */ /* 0x000ea20000000200 */
[-C--:B------:R-:W-:Y:S01]  /*3800*/  FFMA.FTZ R29, R0, R5.reuse, R29 ;  /* 0x00000005001d7223 */ /* 0x080fe2000001001d */
[----:B------:R-:W-:Y:S01]  /*3810*/  ISETP.GE.AND P4, PT, R32, R130, PT ;  /* 0x000000822000720c */ /* 0x000fe20003f86270 */
[----:B------:R-:W-:Y:S01]  /*3820*/  FFMA.FTZ R31, R0, R5, R31 ;  /* 0x00000005001f7223 */ /* 0x000fe2000001001f */
[----:B------:R-:W-:-:S03]  /*3830*/  ISETP.GE.AND P2, PT, R32, R129, PT ;  /* 0x000000812000720c */ /* 0x000fc60003f46270 */
[----:B------:R-:W-:Y:S01]  /*3840*/  HMMA.16816.F32.BF16 R76, R68, R56, R76 ;  /* 0x00000038444c723c */ /* 0x000fe2000004184c */
[----:B------:R-:W-:-:S06]  /*3850*/  FSEL R31, R31, -INF , !P1 ;  /* 0xff8000001f1f7808 */ /* 0x000fcc0004800000 */
[----:B------:R-:W-:Y:S01]  /*3860*/  FSEL R57, R29, -INF , !P5 ;  /* 0xff8000001d397808 */ /* 0x000fe20006800000 */
[----:B------:R-:W-:Y:S01]  /*3870*/  HMMA.16816.F32.BF16 R72, R68, R58, R72 ;  /* 0x0000003a4448723c */ /* 0x000fe20000041848 */
[----:B------:R4:W5:Y:S01]  /*3880*/  I2F R59, R32 ;  /* 0x00000020003b7306 */ /* 0x0009620000201400 */
[----:B------:R-:W-:-:S04]  /*3890*/  IADD3 R56, R6, 0x9, RZ ;  /* 0x0000000906387810 */ /* 0x000fc80007ffe0ff */
[C---:B------:R-:W-:Y:S02]  /*38a0*/  ISETP.GE.AND P6, PT, R56.reuse, R130, PT ;  /* 0x000000823800720c */ /* 0x040fe40003fc6270 */
[----:B-1----:R-:W-:Y:S01]  /*38b0*/  HMMA.16816.F32.BF16 R44, R12, R20, R44 ;  /* 0x000000140c2c723c */ /* 0x002fe2000004182c */
[----:B------:R1:W1:Y:S01]  /*38c0*/  I2F R7, R56 ;  /* 0x0000003800077306 */ /* 0x0002620000201400 */
[----:B------:R-:W-:-:S05]  /*38d0*/  ISETP.GE.AND P3, PT, R56, R129, PT ;  /* 0x000000813800720c */ /* 0x000fca0003f66270 */
[----:B------:R-:W-:Y:S01]  /*38e0*/  IADD3 R20, R6, 0x10, RZ ;  /* 0x0000001006147810 */ /* 0x000fe20007ffe0ff */
[----:B------:R-:W-:Y:S01]  /*38f0*/  HMMA.16816.F32.BF16 R48, R12, R34, R48 ;  /* 0x000000220c30723c */ /* 0x000fe20000041830 */
[----:B----4-:R-:W4:Y:S01]  /*3900*/  LDSM.16.M88.4 R32, [R149+0x3000] ;  /* 0x003000009520783b */ /* 0x010f220000000200 */
[----:B-----5:R-:W-:Y:S01]  /*3910*/  FFMA.FTZ R36, R0, R59, R36 ;  /* 0x0000003b00247223 */ /* 0x020fe20000010024 */
[C---:B------:R-:W-:Y:S01]  /*3920*/  ISETP.GE.AND P5, PT, R20.reuse, R130, PT ;  /* 0x000000821400720c */ /* 0x040fe20003fa6270 */
[----:B------:R5:W2:Y:S01]  /*3930*/  I2F R5, R20 ;  /* 0x0000001400057306 */ /* 0x000aa20000201400 */
[----:B------:R-:W-:Y:S01]  /*3940*/  ISETP.GE.AND P1, PT, R20, R129, PT ;  /* 0x000000811400720c */ /* 0x000fe20003f26270 */
[----:B------:R-:W-:Y:S01]  /*3950*/  FFMA.FTZ R38, R0, R59, R38 ;  /* 0x0000003b00267223 */ /* 0x000fe20000010026 */
[----:B------:R-:W-:Y:S01]  /*3960*/  FSEL R59, R36, -INF , !P4 ;  /* 0xff800000243b7808 */ /* 0x000fe20006000000 */
[----:B---3--:R-:W-:Y:S01]  /*3970*/  HMMA.16816.F32.BF16 R52, R8, R60, R52 ;  /* 0x0000003c0834723c */ /* 0x008fe20000041834 */
[----:B-1----:R-:W-:Y:S01]  /*3980*/  IADD3 R56, R6, 0x11, RZ ;  /* 0x0000001106387810 */ /* 0x002fe20007ffe0ff */
[----:B------:R-:W-:-:S03]  /*3990*/  FFMA.FTZ R39, R0, R7, R39 ;  /* 0x0000000700277223 */ /* 0x000fc60000010027 */
[----:B------:R-:W1:Y:S01]  /*39a0*/  I2F R36, R56 ;  /* 0x0000003800247306 */ /* 0x000e620000201400 */
[----:B------:R-:W-:Y:S01]  /*39b0*/  ISETP.GE.AND P4, PT, R56, R130, PT ;  /* 0x000000823800720c */ /* 0x000fe20003f86270 */
[----:B------:R-:W-:Y:S01]  /*39c0*/  FFMA.FTZ R61, R0, R7, R37 ;  /* 0x00000007003d7223 */ /* 0x000fe20000010025 */
[----:B------:R-:W-:Y:S01]  /*39d0*/  HMMA.16816.F32.BF16 R40, R12, R22, R40 ;  /* 0x000000160c28723c */ /* 0x000fe20000041828 */
[----:B------:R-:W-:Y:S02]  /*39e0*/  FSEL R37, R38, -INF , !P2 ;  /* 0xff80000026257808 */ /* 0x000fe40005000000 */
[----:B------:R-:W-:Y:S01]  /*39f0*/  IADD3 R38, R6, 0x18, RZ ;  /* 0x0000001806267810 */ /* 0x000fe20007ffe0ff */
[----:B-----5:R-:W3:Y:S01]  /*3a00*/  LDSM.16.M88.4 R20, [R149+0x3800] ;  /* 0x003800009514783b */ /* 0x020ee20000000200 */
[----:B------:R-:W-:Y:S01]  /*3a10*/  FSEL R61, R61, -INF , !P6 ;  /* 0xff8000003d3d7808 */ /* 0x000fe20007000000 */
[----:B------:R-:W-:-:S04]  /*3a20*/  DEPBAR.LE SB0, 0x0 ;  /* 0x000080000000791a */ /* 0x000fc80000000000 */
[----:B--2---:R-:W-:Y:S01]  /*3a30*/  HMMA.16816.F32.BF16 R76, R12, R16, R76 ;  /* 0x000000100c4c723c */ /* 0x004fe2000004184c */
[----:B------:R2:W-:Y:S01]  /*3a40*/  I2F R29, R38 ;  /* 0x00000026001d7306 */ /* 0x0005e20000201400 */
[----:B------:R-:W-:Y:S02]  /*3a50*/  FSEL R39, R39, -INF , !P3 ;  /* 0xff80000027277808 */ /* 0x000fe40005800000 */
[----:B------:R-:W-:Y:S02]  /*3a60*/  ISETP.GE.AND P6, PT, R38, R130, PT ;  /* 0x000000822600720c */ /* 0x000fe40003fc6270 */
[-C--:B------:R-:W-:Y:S01]  /*3a70*/  FFMA.FTZ R7, R0, R5.reuse, R52 ;  /* 0x0000000500077223 */ /* 0x080fe20000010034 */
[----:B------:R-:W-:Y:S01]  /*3a80*/  IADD3 R52, R6, 0x19, RZ ;  /* 0x0000001906347810 */ /* 0x000fe20007ffe0ff */
[----:B------:R-:W-:Y:S01]  /*3a90*/  HMMA.16816.F32.BF16 R48, R8, R62, R48 ;  /* 0x0000003e0830723c */ /* 0x000fe20000041830 */
[----:B------:R-:W-:Y:S01]  /*3aa0*/  FFMA.FTZ R54, R0, R5, R54 ;  /* 0x0000000500367223 */ /* 0x000fe20000010036 */
[-C--:B------:R-:W-:Y:S01]  /*3ab0*/  ISETP.GE.AND P3, PT, R38, R129.reuse, PT ;  /* 0x000000812600720c */ /* 0x080fe20003f66270 */
[----:B------:R-:W5:Y:S01]  /*3ac0*/  I2F R16, R52 ;  /* 0x0000003400107306 */ /* 0x000f620000201400 */
[----:B------:R-:W-:Y:S01]  /*3ad0*/  FSEL R5, R7, -INF , !P5 ;  /* 0xff80000007057808 */ /* 0x000fe20006800000 */
[-C--:B-1----:R-:W-:Y:S01]  /*3ae0*/  FFMA.FTZ R7, R0, R36.reuse, R53 ;  /* 0x0000002400077223 */ /* 0x082fe20000010035 */
[----:B------:R-:W-:Y:S01]  /*3af0*/  ISETP.GE.AND P2, PT, R56, R129, PT ;  /* 0x000000813800720c */ /* 0x000fe20003f46270 */
[----:B------:R-:W-:Y:S01]  /*3b00*/  FFMA.FTZ R17, R0, R36, R55 ;  /* 0x0000002400117223 */ /* 0x000fe20000010037 */
[----:B------:R-:W-:Y:S01]  /*3b10*/  HMMA.16816.F32.BF16 R72, R12, R18, R72 ;  /* 0x000000120c48723c */ /* 0x000fe20000041848 */
[----:B--2---:R-:W-:-:S02]  /*3b20*/  IADD3 R38, R6, 0x20, RZ ;  /* 0x0000002006267810 */ /* 0x004fc40007ffe0ff */
[C---:B------:R-:W-:Y:S02]  /*3b30*/  IADD3 R36, R6.reuse, 0x21, RZ ;  /* 0x0000002106247810 */ /* 0x040fe40007ffe0ff */
[----:B------:R-:W-:Y:S02]  /*3b40*/  FSEL R7, R7, -INF , !P4 ;  /* 0xff80000007077808 */ /* 0x000fe40006000000 */
[----:B------:R-:W-:Y:S01]  /*3b50*/  IADD3 R12, R6, 0x29, RZ ;  /* 0x00000029060c7810 */ /* 0x000fe20007ffe0ff */
[----:B----4-:R-:W-:Y:S01]  /*3b60*/  HMMA.16816.F32.BF16 R44, R8, R32, R44 ;  /* 0x00000020082c723c */ /* 0x010fe2000004182c */
[----:B------:R-:W1:Y:S01]  /*3b70*/  I2F R33, R38 ;  /* 0x0000002600217306 */ /* 0x000e620000201400 */
[----:B------:R-:W-:Y:S02]  /*3b80*/  FSEL R17, R17, -INF , !P2 ;  /* 0xff80000011117808 */ /* 0x000fe40005000000 */
[C---:B------:R-:W-:Y:S02]  /*3b90*/  ISETP.GE.AND P4, PT, R38.reuse, R130, PT ;  /* 0x000000822600720c */ /* 0x040fe40003f86270 */
[----:B------:R-:W-:-:S02]  /*3ba0*/  ISETP.GE.AND P2, PT, R38, R129, PT ;  /* 0x000000812600720c */ /* 0x000fc40003f46270 */
[C---:B------:R-:W-:Y:S01]  /*3bb0*/  HMMA.16816.F32.BF16 R40, R8.reuse, R34, R40 ;  /* 0x000000220828723c */ /* 0x040fe20000041828 */
[----:B------:R-:W2:Y:S01]  /*3bc0*/  I2F R32, R36 ;  /* 0x0000002400207306 */ /* 0x000ea20000201400 */
[-C--:B-----5:R-:W-:Y:S01]  /*3bd0*/  FFMA.FTZ R49, R0, R16.reuse, R49 ;  /* 0x0000001000317223 */ /* 0x0a0fe20000010031 */
[----:B------:R-:W-:Y:S01]  /*3be0*/  FSEL R53, R54, -INF , !P1 ;  /* 0xff80000036357808 */ /* 0x000fe20004800000 */
[----:B------:R-:W-:Y:S01]  /*3bf0*/  FFMA.FTZ R51, R0, R16, R51 ;  /* 0x0000001000337223 */ /* 0x000fe20000010033 */
[----:B------:R-:W-:Y:S01]  /*3c00*/  IADD3 R16, R6, 0x30, RZ ;  /* 0x0000003006107810 */ /* 0x000fe20007ffe0ff */
[-C--:B------:R-:W-:Y:S01]  /*3c10*/  FFMA.FTZ R48, R0, R29.reuse, R48 ;  /* 0x0000001d00307223 */ /* 0x080fe20000010030 */
[----:B------:R-:W-:Y:S01]  /*3c20*/  IADD3 R34, R6, 0x28, RZ ;  /* 0x0000002806227810 */ /* 0x000fe20007ffe0ff */
[----:B---3--:R-:W-:Y:S01]  /*3c30*/  HMMA.16816.F32.BF16 R76, R8, R20, R76 ;  /* 0x00000014084c723c */ /* 0x008fe2000004184c */
[----:B------:R-:W-:Y:S01]  /*3c40*/  I2F R19, R16 ;  /* 0x0000001000137306 */ /* 0x000fe20000201400 */
[----:B------:R-:W-:Y:S01]  /*3c50*/  FFMA.FTZ R29, R0, R29, R50 ;  /* 0x0000001d001d7223 */ /* 0x000fe20000010032 */
[----:B------:R-:W-:-:S02]  /*3c60*/  FSEL R55, R48, -INF , !P6 ;  /* 0xff80000030377808 */ /* 0x000fc40007000000 */
[-C--:B------:R-:W-:Y:S02]  /*3c70*/  ISETP.GE.AND P6, PT, R36, R130.reuse, PT ;  /* 0x000000822400720c */ /* 0x080fe40003fc6270 */
[----:B------:R-:W-:Y:S01]  /*3c80*/  FSEL R29, R29, -INF , !P3 ;  /* 0xff8000001d1d7808 */ /* 0x000fe20005800000 */
[----:B------:R-:W-:Y:S01]  /*3c90*/  HMMA.16816.F32.BF16 R72, R8, R22, R72 ;  /* 0x000000160848723c */ /* 0x000fe20000041848 */
[----:B------:R-:W3:Y:S01]  /*3ca0*/  I2F R15, R34 ;  /* 0x00000022000f7306 */ /* 0x000ee20000201400 */
[----:B-1----:R-:W-:Y:S01]  /*3cb0*/  FFMA.FTZ R44, R0, R33, R44 ;  /* 0x00000021002c7223 */ /* 0x002fe2000001002c */
[----:B------:R-:W-:Y:S01]  /*3cc0*/  ISETP.GE.AND P3, PT, R36, R129, PT ;  /* 0x000000812400720c */ /* 0x000fe20003f66270 */
[----:B------:R-:W-:Y:S01]  /*3cd0*/  FFMA.FTZ R46, R0, R33, R46 ;  /* 0x00000021002e7223 */ /* 0x000fe2000001002e */
[----:B------:R-:W-:Y:S01]  /*3ce0*/  ISETP.GE.AND P5, PT, R52, R130, PT ;  /* 0x000000823400720c */ /* 0x000fe20003fa6270 */
[-C--:B--2---:R-:W-:Y:S01]  /*3cf0*/  FFMA.FTZ R45, R0, R32.reuse, R45 ;  /* 0x00000020002d7223 */ /* 0x084fe2000001002d */
[----:B------:R-:W-:Y:S01]  /*3d00*/  IADD3 R8, R6, 0x38, RZ ;  /* 0x0000003806087810 */ /* 0x000fe20007ffe0ff */
[----:B------:R-:W-:Y:S01]  /*3d10*/  FFMA.FTZ R47, R0, R32, R47 ;  /* 0x00000020002f7223 */ /* 0x000fe2000001002f */
[----:B------:R-:W1:Y:S01]  /*3d20*/  I2F R14, R12 ;  /* 0x0000000c000e7306 */ /* 0x000e620000201400 */
[----:B------:R-:W-:-:S02]  /*3d30*/  FSEL R117, R44, -INF , !P4 ;  /* 0xff8000002c757808 */ /* 0x000fc40006000000 */
[----:B------:R-:W-:Y:S02]  /*3d40*/  FSEL R127, R46, -INF , !P2 ;  /* 0xff8000002e7f7808 */ /* 0x000fe40005000000 */
[----:B------:R-:W-:Y:S02]  /*3d50*/  FSEL R133, R45, -INF , !P6 ;  /* 0xff8000002d857808 */ /* 0x000fe40007000000 */
[----:B------:R-:W-:Y:S01]  /*3d60*/  FSEL R123, R47, -INF , !P3 ;  /* 0xff8000002f7b7808 */ /* 0x000fe20005800000 */
[----:B------:R-:W2:Y:S01]  /*3d70*/  I2F R11, R8 ;  /* 0x00000008000b7306 */ /* 0x000ea20000201400 */
[-C--:B---3--:R-:W-:Y:S01]  /*3d80*/  FFMA.FTZ R40, R0, R15.reuse, R40 ;  /* 0x0000000f00287223 */ /* 0x088fe20000010028 */
[-C--:B------:R-:W-:Y:S01]  /*3d90*/  ISETP.GE.AND P4, PT, R12, R130.reuse, PT ;  /* 0x000000820c00720c */ /* 0x080fe20003f86270 */
[----:B------:R-:W-:Y:S01]  /*3da0*/  FFMA.FTZ R42, R0, R15, R42 ;  /* 0x0000000f002a7223 */ /* 0x000fe2000001002a */
[----:B------:R-:W-:Y:S01]  /*3db0*/  IADD3 R15, R6, 0x31, RZ ;  /* 0x00000031060f7810 */ /* 0x000fe20007ffe0ff */
[----:B------:R-:W-:Y:S01]  /*3dc0*/  FFMA.FTZ R76, R0, R19, R76 ;  /* 0x00000013004c7223 */ /* 0x000fe2000001004c */
[----:B------:R-:W-:Y:S01]  /*3dd0*/  ISETP.GE.AND P2, PT, R12, R129, PT ;  /* 0x000000810c00720c */ /* 0x000fe20003f46270 */
[----:B------:R-:W-:Y:S01]  /*3de0*/  FFMA.FTZ R78, R0, R19, R78 ;  /* 0x00000013004e7223 */ /* 0x000fe2000001004e */
[C---:B------:R-:W-:Y:S01]  /*3df0*/  ISETP.GE.AND P6, PT, R16.reuse, R130, PT ;  /* 0x000000821000720c */ /* 0x040fe20003fc6270 */
[----:B------:R-:W3:Y:S01]  /*3e00*/  I2F R12, R15 ;  /* 0x0000000f000c7306 */ /* 0x000ee20000201400 */
[----:B------:R-:W-:Y:S01]  /*3e10*/  ISETP.GE.AND P3, PT, R16, R129, PT ;  /* 0x000000811000720c */ /* 0x000fe20003f66270 */
[-C--:B-1----:R-:W-:Y:S01]  /*3e20*/  FFMA.FTZ R41, R0, R14.reuse, R41 ;  /* 0x0000000e00297223 */ /* 0x082fe20000010029 */
[----:B------:R-:W-:Y:S01]  /*3e30*/  IADD3 R10, R6, 0x39, RZ ;  /* 0x00000039060a7810 */ /* 0x000fe20007ffe0ff */
[----:B------:R-:W-:Y:S01]  /*3e40*/  FFMA.FTZ R43, R0, R14, R43 ;  /* 0x0000000e002b7223 */ /* 0x000fe2000001002b */
[----:B------:R-:W-:-:S02]  /*3e50*/  FSEL R121, R76, -INF , !P6 ;  /* 0xff8000004c797808 */ /* 0x000fc40007000000 */
[----:B------:R-:W-:Y:S01]  /*3e60*/  FSEL R115, R78, -INF , !P3 ;  /* 0xff8000004e737808 */ /* 0x000fe20005800000 */
[----:B------:R-:W1:Y:S01]  /*3e70*/  I2F R9, R6 ;  /* 0x0000000600097306 */ /* 0x000e620000201400 */
[-C--:B------:R-:W-:Y:S01]  /*3e80*/  ISETP.GE.AND P6, PT, R6, R130.reuse, PT ;  /* 0x000000820600720c */ /* 0x080fe20003fc6270 */
[----:B--2---:R-:W-:Y:S01]  /*3e90*/  FFMA.FTZ R72, R0, R11, R72 ;  /* 0x0000000b00487223 */ /* 0x004fe20000010048 */
[----:B------:R-:W-:Y:S01]  /*3ea0*/  ISETP.GE.AND P3, PT, R6, R129, PT ;  /* 0x000000810600720c */ /* 0x000fe20003f66270 */
[----:B------:R-:W-:Y:S01]  /*3eb0*/  FFMA.FTZ R74, R0, R11, R74 ;  /* 0x0000000b004a7223 */ /* 0x000fe2000001004a */
[----:B------:R-:W-:Y:S02]  /*3ec0*/  FSEL R135, R41, -INF , !P4 ;  /* 0xff80000029877808 */ /* 0x000fe40006000000 */
[----:B------:R-:W-:Y:S01]  /*3ed0*/  ISETP.GE.AND P4, PT, R8, R130, PT ;  /* 0x000000820800720c */ /* 0x000fe20003f86270 */
[----:B------:R-:W2:Y:S01]  /*3ee0*/  I2F R6, R10 ;  /* 0x0000000a00067306 */ /* 0x000ea20000201400 */
[----:B------:R-:W-:Y:S01]  /*3ef0*/  ISETP.GE.AND P1, PT, R52, R129, PT ;  /* 0x000000813400720c */ /* 0x000fe20003f26270 */
[-C--:B---3--:R-:W-:Y:S01]  /*3f00*/  FFMA.FTZ R77, R0, R12.reuse, R77 ;  /* 0x0000000c004d7223 */ /* 0x088fe2000001004d */
[----:B------:R-:W-:Y:S01]  /*3f10*/  FSEL R119, R72, -INF , !P4 ;  /* 0xff80000048777808 */ /* 0x000fe20006000000 */
[----:B------:R-:W-:Y:S01]  /*3f20*/  FFMA.FTZ R79, R0, R12, R79 ;  /* 0x0000000c004f7223 */ /* 0x000fe2000001004f */
[----:B------:R-:W-:-:S02]  /*3f30*/  FSEL R13, R49, -INF , !P5 ;  /* 0xff800000310d7808 */ /* 0x000fc40006800000 */
[----:B------:R-:W-:Y:S01]  /*3f40*/  FSEL R69, R51, -INF , !P1 ;  /* 0xff80000033457808 */ /* 0x000fe20004800000 */
[----:B-1----:R-:W-:Y:S01]  /*3f50*/  FFMA.FTZ R30, R0, R9, R30 ;  /* 0x00000009001e7223 */ /* 0x002fe2000001001e */
[----:B------:R-:W-:Y:S01]  /*3f60*/  BAR.SYNC.DEFER_BLOCKING 0x0 ;  /* 0x0000000000007b1d */ /* 0x000fe20000010000 */
[----:B------:R-:W-:Y:S02]  /*3f70*/  ISETP.GE.AND P4, PT, R102, 0x2, PT ;  /* 0x000000026600780c */ /* 0x000fe40003f86270 */
[C---:B------:R-:W-:Y:S02]  /*3f80*/  ISETP.GE.AND P5, PT, R34.reuse, R130, PT ;  /* 0x000000822200720c */ /* 0x040fe40003fa6270 */
[----:B------:R-:W-:Y:S02]  /*3f90*/  ISETP.GE.AND P1, PT, R34, R129, PT ;  /* 0x000000812200720c */ /* 0x000fe40003f26270 */
[----:B------:R-:W-:Y:S01]  /*3fa0*/  FSEL R111, R40, -INF , !P5 ;  /* 0xff800000286f7808 */ /* 0x000fe20006800000 */
[-C--:B--2---:R-:W-:Y:S01]  /*3fb0*/  FFMA.FTZ R73, R0, R6.reuse, R73 ;  /* 0x0000000600497223 */ /* 0x084fe20000010049 */
[----:B------:R-:W-:Y:S01]  /*3fc0*/  FSEL R125, R42, -INF , !P1 ;  /* 0xff8000002a7d7808 */ /* 0x000fe20004800000 */
[----:B------:R-:W-:Y:S01]  /*3fd0*/  FFMA.FTZ R75, R0, R6, R75 ;  /* 0x00000006004b7223 */ /* 0x000fe2000001004b */
[----:B------:R-:W-:-:S02]  /*3fe0*/  ISETP.GE.AND P5, PT, R15, R130, PT ;  /* 0x000000820f00720c */ /* 0x000fc40003fa6270 */
[-C--:B------:R-:W-:Y:S02]  /*3ff0*/  ISETP.GE.AND P1, PT, R15, R129.reuse, PT ;  /* 0x000000810f00720c */ /* 0x080fe40003f26270 */
[----:B------:R-:W-:Y:S02]  /*4000*/  FSEL R131, R43, -INF , !P2 ;  /* 0xff8000002b837808 */ /* 0x000fe40005000000 */
[----:B------:R-:W-:Y:S01]  /*4010*/  ISETP.GE.AND P2, PT, R8, R129, PT ;  /* 0x000000810800720c */ /* 0x000fe20003f46270 */
[----:B------:R-:W-:Y:S01]  /*4020*/  FFMA.FTZ R8, R0, R9, R28 ;  /* 0x0000000900087223 */ /* 0x000fe2000001001c */
        /* <DEDUP_REMOVED lines=68> */
.L_x_6679:
[----:B------:R-:W-:-:S04]  /*4470*/  LEA R15, -R88, RZ, 0x6 ;  /* 0x000000ff580f7211 */ /* 0x000fc800078e31ff */
[----:B------:R-:W-:Y:S02]  /*4480*/  SHF.R.S32.HI R14, RZ, 0x1f, R15 ;  /* 0x0000001fff0e7819 */ /* 0x000fe4000001140f */
.L_x_6680:
        /* <DEDUP_REMOVED lines=28> */
[CC--:B------:R-:W-:Y:S01]  /*4650*/  @!P3 IADD3 R16, P5, R11.reuse, R128.reuse, RZ ;  /* 0x000000800b10b210 */ /* 0x0c0fe20007fbe0ff */
[----:B------:R-:W-:Y:S01]  /*4660*/  @!PT LDS RZ, [RZ] ;  /* 0x00000000fffff984 */ /* 0x000fe20000000800 */
[----:B------:R-:W-:Y:S01]  /*4670*/  @!PT LDS RZ, [RZ] ;  /* 0x00000000fffff984 */ /* 0x000fe20000000800 */
[----:B------:R-:W-:Y:S01]  /*4680*/  @!PT LDS RZ, [RZ] ;  /* 0x00000000fffff984 */ /* 0x000fe20000000800 */
[----:B------:R1:W-:Y:S01]  /*4690*/  @!P2 LDGSTS.E.BYPASS.LTC128B.128 [R164+0x6000], [R22.64+0x80] ;  /* 0x0600008016a4afae */ /* 0x0003e2000b901d48 */
[----:B------:R-:W-:Y:S02]  /*46a0*/  @!P2 LEA.HI.X R21, R10, c[0x0][0x16c], R9, 0x1, P1 ;  /* 0x00005b000a15aa11 */ /* 0x000fe400008f0c09 */
[-C--:B------:R-:W-:Y:S01]  /*46b0*/  @!P2 IADD3 R9, P1, R11, R128.reuse, RZ ;  /* 0x000000800b09a210 */ /* 0x080fe20007f3e0ff */
[--C-:B------:R-:W-:Y:S01]  /*46c0*/  @!P3 IMAD.X R19, R12, 0x1, R103.reuse, P5 ;  /* 0x000000010c13b824 */ /* 0x100fe200028e0667 */
[----:B------:R-:W-:Y:S01]  /*46d0*/  IADD3 R11, P5, R159, R11, RZ ;  /* 0x0000000b9f0b7210 */ /* 0x000fe20007fbe0ff */
[----:B------:R1:W-:Y:S01]  /*46e0*/  @P3 STS.128 [R164+0x4800], RZ ;  /* 0x004800ffa4003388 */ /* 0x0003e20000000c00 */
[----:B------:R-:W-:Y:S01]  /*46f0*/  @!P3 LEA R18, P6, R16, c[0x0][0x168], 0x1 ;  /* 0x00005a001012ba11 */ /* 0x000fe200078c08ff */
[----:B------:R-:W-:Y:S01]  /*4700*/  @!P2 IMAD.X R10, R12, 0x1, R103, P1 ;  /* 0x000000010c0aa824 */ /* 0x000fe200008e0667 */
[----:B------:R-:W-:Y:S01]  /*4710*/  @!P2 LEA R40, P1, R9, c[0x0][0x168], 0x1 ;  /* 0x00005a000928aa11 */ /* 0x000fe200078208ff */
[----:B------:R-:W-:Y:S01]  /*4720*/  IMAD.X R12, R158, 0x1, R12, P5 ;  /* 0x000000019e0c7824 */ /* 0x000fe200028e060c */
[----:B------:R-:W-:Y:S01]  /*4730*/  @!P3 LEA.HI.X R19, R16, c[0x0][0x16c], R19, 0x1, P6 ;  /* 0x00005b001013ba11 */ /* 0x000fe200030f0c13 */
[----:B------:R-:W-:Y:S01]  /*4740*/  @!PT LDS RZ, [RZ] ;  /* 0x00000000fffff984 */ /* 0x000fe20000000800 */
[----:B------:R-:W-:Y:S01]  /*4750*/  @!PT LDS RZ, [RZ] ;  /* 0x00000000fffff984 */ /* 0x000fe20000000800 */
[----:B------:R-:W-:Y:S01]  /*4760*/  @!PT LDS RZ, [RZ] ;  /* 0x00000000fffff984 */ /* 0x000fe20000000800 */
[----:B------:R1:W-:Y:S01]  /*4770*/  @!P3 LDGSTS.E.BYPASS.LTC128B.128 [R164+0x4800], [R32.64] ;  /* 0x0480000020a4bfae */ /* 0x0003e2000b901d48 */
[----:B------:R-:W-:-:S02]  /*4780*/  @!P3 IADD3 R16, P5, R11, R128, RZ ;  /* 0x000000800b10b210 */ /* 0x000fc40007fbe0ff */
[----:B------:R-:W-:Y:S01]  /*4790*/  @!P2 LEA.HI.X R41, R9, c[0x0][0x16c], R10, 0x1, P1 ;  /* 0x00005b000929aa11 */ /* 0x000fe200008f0c0a */
[----:B------:R1:W-:Y:S01]  /*47a0*/  @P2 STS.128 [R164+0x6800], RZ ;  /* 0x006800ffa4002388 */ /* 0x0003e20000000c00 */
[----:B------:R-:W-:Y:S01]  /*47b0*/  @!P3 LEA R42, P1, R16, c[0x0][0x168], 0x1 ;  /* 0x00005a00102aba11 */ /* 0x000fe200078208ff */
[----:B------:R-:W-:Y:S02]  /*47c0*/  @!P3 IMAD.X R9, R12, 0x1, R103, P5 ;  /* 0x000000010c09b824 */ /* 0x000fe400028e0667 */
[----:B------:R-:W-:Y:S01]  /*47d0*/  @!PT LDS RZ, [RZ] ;  /* 0x00000000fffff984 */ /* 0x000fe20000000800 */
[----:B------:R-:W-:Y:S01]  /*47e0*/  @!PT LDS RZ, [RZ] ;  /* 0x00000000fffff984 */ /* 0x000fe20000000800 */
[----:B------:R-:W-:Y:S01]  /*47f0*/  @!PT LDS RZ, [RZ] ;  /* 0x00000000fffff984 */ /* 0x000fe20000000800 */
[----:B------:R1:W-:Y:S03]  /*4800*/  @!P2 LDGSTS.E.BYPASS.LTC128B.128 [R164+0x6800], [R20.64+0x80] ;  /* 0x0680008014a4afae */ /* 0x0003e6000b901d48 */
[----:B------:R-:W-:Y:S01]  /*4810*/  @!P3 LEA.HI.X R43, R16, c[0x0][0x16c], R9, 0x1, P1 ;  /* 0x00005b00102bba11 */ /* 0x000fe200008f0c09 */
        /* <DEDUP_REMOVED lines=25> */
.L_x_6682:
[----:B------:R-:W-:Y:S05]  /*49b0*/  BSYNC B0 ;  /* 0x0000000000007941 */ /* 0x000fea0003800000 */
.L_x_6681:
[----:B------:R-:W0:Y:S01]  /*49c0*/  LDGDEPBAR ;  /* 0x00000000000079af */ /* 0x000e220000000000 */
[----:B------:R-:W-:-:S04]  /*49d0*/  IADD3 R128, P1, R15, R128, RZ ;  /* 0x000000800f807210 */ /* 0x000fc80007f3e0ff */
[----:B------:R-:W-:Y:S02]  /*49e0*/  IADD3.X R103, R14, R103, RZ, P1, !PT ;  /* 0x000000670e677210 */ /* 0x000fe40000ffe4ff */
.L_x_6678:
        /* <DEDUP_REMOVED lines=31> */
[----:B------:R-:W2:Y:S03]  /*4be0*/  SHFL.BFLY PT, R10, R11, 0x2, 0x1f ;  /* 0x0c401f000b0a7f89 */ /* 0x000ea600000e0000 */
[-C--:B------:R-:W-:Y:S01]  /*4bf0*/  LEA R145, R2, R148.reuse, 0x1 ;  /* 0x0000009402917211 */ /* 0x080fe200078e08ff */
[----:B------:R-:W3:Y:S01]  /*4c00*/  SHFL.BFLY PT, R9, R12, 0x2, 0x1f ;  /* 0x0c401f000c097f89 */ /* 0x000ee200000e0000 */
[----:B------:R-:W-:-:S03]  /*4c10*/  LEA R146, R3, R148, 0x1 ;  /* 0x0000009403927211 */ /* 0x000fc600078e08ff */
[----:B------:R-:W-:Y:S01]  /*4c20*/  LDSM.16.MT88.4 R48, [R145+0x8000] ;  /* 0x008000009130783b */ /* 0x000fe20000004200 */
[----:B------:R-:W-:-:S03]  /*4c30*/  LEA R144, R2, R146, 0x1 ;  /* 0x0000009202907211 */ /* 0x000fc600078e08ff */
[----:B------:R-:W-:Y:S04]  /*4c40*/  LDSM.16.MT88.4 R92, [R148+0x8000] ;  /* 0x00800000945c783b */ /* 0x000fe80000004200 */
[----:B-1----:R-:W-:Y:S04]  /*4c50*/  LDSM.16.MT88.4 R40, [R146+0x8000] ;  /* 0x008000009228783b */ /* 0x002fe80000004200 */
[----:B------:R-:W-:Y:S01]  /*4c60*/  LDSM.16.MT88.4 R64, [R148+0xa000] ;  /* 0x00a000009440783b */ /* 0x000fe20000004200 */
[----:B--2---:R-:W-:-:S03]  /*4c70*/  FMNMX.FTZ R10, R11, R10, !PT ;  /* 0x0000000a0b0a7209 */ /* 0x004fc60007810000 */
[----:B------:R-:W-:Y:S01]  /*4c80*/  LDSM.16.MT88.4 R72, [R146+0xa000] ;  /* 0x00a000009248783b */ /* 0x000fe20000004200 */
[----:B---3--:R-:W-:-:S03]  /*4c90*/  FMNMX.FTZ R9, R12, R9, !PT ;  /* 0x000000090c097209 */ /* 0x008fc60007810000 */
        /* <DEDUP_REMOVED lines=14> */
[----:B------:R-:W-:Y:S01]  /*4d80*/  LEA R176, P1, R128, c[0x0][0x168], 0x1 ;  /* 0x00005a0080b07a11 */ /* 0x000fe200078208ff */
[----:B------:R-:W1:Y:S01]  /*4d90*/  LDSM.16.MT88.4 R56, [R144+0x8000] ;  /* 0x008000009038783b */ /* 0x000e620000004200 */
[--C-:B------:R-:W-:Y:S01]  /*4da0*/  FFMA.FTZ R108, R8, c[0x0][0x23c], -R124.reuse ;  /* 0x00008f00086c7a23 */ /* 0x100fe2000001087c */
[----:B------:R-:W-:Y:S01]  /*4db0*/  MUFU.EX2 R107, R107 ;  /* 0x0000006b006b7308 */ /* 0x000fe20000000800 */
[----:B------:R-:W-:Y:S01]  /*4dc0*/  FFMA.FTZ R33, R61, c[0x0][0x23c], -R124 ;  /* 0x00008f003d217a23 */ /* 0x000fe2000001087c */
[----:B------:R-:W-:Y:S01]  /*4dd0*/  LDSM.16.MT88.4 R8, [R145+0x8800] ;  /* 0x008800009108783b */ /* 0x000fe20000004200 */
[--C-:B------:R-:W-:Y:S01]  /*4de0*/  FFMA.FTZ R106, R6, c[0x0][0x23c], -R112.reuse ;  /* 0x00008f00066a7a23 */ /* 0x100fe20000010870 */
[----:B------:R-:W-:Y:S01]  /*4df0*/  LEA.HI.X R175, R128, c[0x0][0x16c], R103, 0x1, P1 ;  /* 0x00005b0080af7a11 */ /* 0x000fe200008f0c67 */
[----:B------:R-:W-:-:S02]  /*4e00*/  FFMA.FTZ R105, R31, c[0x0][0x23c], -R112 ;  /* 0x00008f001f697a23 */ /* 0x000fc40000010870 */
[--C-:B------:R-:W-:Y:S01]  /*4e10*/  FFMA.FTZ R35, R37, c[0x0][0x23c], -R112.reuse ;  /* 0x00008f0025237a23 */ /* 0x100fe20000010870 */
[----:B------:R-:W2:Y:S01]  /*4e20*/  MUFU.EX2 R108, R108 ;  /* 0x0000006c006c7308 */ /* 0x000ea20000000800 */
[----:B------:R-:W-:Y:S02]  /*4e30*/  FFMA.FTZ R30, R39, c[0x0][0x23c], -R112 ;  /* 0x00008f00271e7a23 */ /* 0x000fe40000010870 */
[--C-:B------:R-:W-:Y:S02]  /*4e40*/  FFMA.FTZ R34, R5, c[0x0][0x23c], -R124.reuse ;  /* 0x00008f0005227a23 */ /* 0x100fe4000001087c */
[--C-:B------:R-:W-:Y:S02]  /*4e50*/  FFMA.FTZ R31, R7, c[0x0][0x23c], -R124.reuse ;  /* 0x00008f00071f7a23 */ /* 0x100fe4000001087c */
[----:B------:R-:W3:Y:S01]  /*4e60*/  LDSM.16.MT88.4 R4, [R144+0xa000] ;  /* 0x00a000009004783b */ /* 0x000ee20000004200 */
[----:B------:R-:W-:Y:S01]  /*4e70*/  MUFU.EX2 R104, R104 ;  /* 0x0000006800687308 */ /* 0x000fe20000000800 */
[----:B------:R-:W-:-:S02]  /*4e80*/  FFMA.FTZ R25, R13, c[0x0][0x23c], -R124 ;  /* 0x00008f000d197a23 */ /* 0x000fc4000001087c */
[----:B------:R-:W4:Y:S01]  /*4e90*/  LDSM.16.MT88.4 R12, [R144+0x8800] ;  /* 0x00880000900c783b */ /* 0x000f220000004200 */
[----:B------:R-:W-:Y:S02]  /*4ea0*/  FFMA.FTZ R28, R55, c[0x0][0x23c], -R124 ;  /* 0x00008f00371c7a23 */ /* 0x000fe4000001087c */
[--C-:B------:R-:W-:Y:S02]  /*4eb0*/  FFMA.FTZ R32, R53, c[0x0][0x23c], -R112.reuse ;  /* 0x00008f0035207a23 */ /* 0x100fe40000010870 */
[----:B------:R-:W5:Y:S01]  /*4ec0*/  MUFU.EX2 R33, R33 ;  /* 0x0000002100217308 */ /* 0x000f620000000800 */
[----:B--2---:R-:W-:Y:S01]  /*4ed0*/  F2FP.BF16.PACK_AB R80, R107, R108 ;  /* 0x0000006c6b50723e */ /* 0x004fe200000010ff */
[--C-:B------:R-:W-:Y:S02]  /*4ee0*/  FFMA.FTZ R3, R17, c[0x0][0x23c], -R112.reuse ;  /* 0x00008f0011037a23 */ /* 0x100fe40000010870 */
[--C-:B------:R-:W-:Y:S01]  /*4ef0*/  FFMA.FTZ R29, R29, c[0x0][0x23c], -R112.reuse ;  /* 0x00008f001d1d7a23 */ /* 0x100fe20000010870 */
[----:B------:R-:W2:Y:S01]  /*4f00*/  LDSM.16.MT88.4 R16, [R146+0x8800] ;  /* 0x008800009210783b */ /* 0x000ea20000004200 */
[----:B------:R-:W-:-:S02]  /*4f10*/  FFMA.FTZ R2, R69, c[0x0][0x23c], -R112 ;  /* 0x00008f0045027a23 */ /* 0x000fc40000010870 */
[----:B------:R-:W-:Y:S01]  /*4f20*/  MUFU.EX2 R106, R106 ;  /* 0x0000006a006a7308 */ /* 0x000fe20000000800 */
[----:B------:R-:W-:Y:S02]  /*4f30*/  FFMA.FTZ R122, R125, c[0x0][0x23c], -R112 ;  /* 0x00008f007d7a7a23 */ /* 0x000fe40000010870 */
[--C-:B------:R-:W-:Y:S02]  /*4f40*/  FFMA.FTZ R117, R117, c[0x0][0x23c], -R124.reuse ;  /* 0x00008f0075757a23 */ /* 0x100fe4000001087c */
[--C-:B------:R-:W-:Y:S02]  /*4f50*/  FFMA.FTZ R114, R133, c[0x0][0x23c], -R124.reuse ;  /* 0x00008f0085727a23 */ /* 0x100fe4000001087c */
[--C-:B------:R-:W-:Y:S01]  /*4f60*/  FFMA.FTZ R111, R111, c[0x0][0x23c], -R124.reuse ;  /* 0x00008f006f6f7a23 */ /* 0x100fe2000001087c */
[----:B------:R-:W1:Y:S01]  /*4f70*/  MUFU.EX2 R105, R105 ;  /* 0x0000006900697308 */ /* 0x000e620000000800 */
        /* <DEDUP_REMOVED lines=10> */
[----:B-1----:R-:W-:Y:S01]  /*5020*/  F2FP.BF16.PACK_AB R81, R105, R106 ;  /* 0x0000006a6951723e */ /* 0x002fe200000010ff */
        /* <DEDUP_REMOVED lines=8> */
[----:B-----5:R-:W-:Y:S01]  /*50b0*/  F2FP.BF16.PACK_AB R83, R30, R35 ;  /* 0x000000231e53723e */ /* 0x020fe200000010ff */
        /* <DEDUP_REMOVED lines=33> */
[C---:B---3--:R-:W-:Y:S02]  /*52d0*/  HMMA.16816.F32.BF16 R84, R80.reuse, R4, RZ ;  /* 0x000000045054723c */ /* 0x048fe400000418ff */
        /* <DEDUP_REMOVED lines=9> */
[----:B------:R-:W-:Y:S01]  /*5370*/  F2FP.BF16.PACK_AB R7, R2, R29 ;  /* 0x0000001d0207723e */ /* 0x000fe200000010ff */
[----:B------:R-:W-:Y:S01]  /*5380*/  MUFU.EX2 R119, R119 ;  /* 0x0000007700777308 */ /* 0x000fe20000000800 */
[----:B------:R-:W-:-:S04]  /*5390*/  FADD.FTZ R32, R3, R32 ;  /* 0x0000002003207221 */ /* 0x000fc80000010000 */
[----:B------:R-:W-:Y:S01]  /*53a0*/  FADD.FTZ R29, R29, R32 ;  /* 0x000000201d1d7221 */ /* 0x000fe20000010000 */
[----:B------:R-:W-:Y:S02]  /*53b0*/  HMMA.16816.F32.BF16 R44, R4, R8, R44 ;  /* 0x00000008042c723c */ /* 0x000fe4000004182c */
[----:B------:R-:W-:Y:S01]  /*53c0*/  MUFU.EX2 R178, R178 ;  /* 0x000000b200b27308 */ /* 0x000fe20000000800 */
        /* <DEDUP_REMOVED lines=23> */
[C---:B------:R-:W-:Y:S01]  /*5540*/  HMMA.16816.F32.BF16 R92, R4.reuse, R22, R92 ;  /* 0x00000016045c723c */ /* 0x040fe2000004185c */
[----:B------:R-:W-:Y:S07]  /*5550*/  LDSM.16.MT88.4 R20, [R146+0x9800] ;  /* 0x009800009214783b */ /* 0x000fee0000004200 */
[C---:B---3--:R-:W-:Y:S08]  /*5560*/  HMMA.16816.F32.BF16 R84, R4.reuse, R8, R84 ;  /* 0x000000080454723c */ /* 0x048ff00000041854 */
        /* <DEDUP_REMOVED lines=9> */
[----:B-----5:R-:W-:Y:S02]  /*5600*/  HMMA.16816.F32.BF16 R36, R4, R12, R36 ;  /* 0x0000000c0424723c */ /* 0x020fe40000041824 */
[----:B------:R-:W-:-:S06]  /*5610*/  FADD.FTZ R122, R125, R122 ;  /* 0x0000007a7d7a7221 */ /* 0x000fcc0000010000 */
        /* <DEDUP_REMOVED lines=21> */
[----:B------:R-:W-:Y:S01]  /*5770*/  HMMA.16816.F32.BF16 R88, R4, R18, R88 ;  /* 0x000000120458723c */ /* 0x000fe20000041858 */
[----:B------:R-:W1:Y:S06]  /*5780*/  LDSM.16.MT88.4 R16, [R145+0x9800] ;  /* 0x009800009110783b */ /* 0x000e6c0000004200 */
[----:B------:R-:W-:-:S02]  /*5790*/  F2FP.BF16.PACK_AB R4, R120, R121 ;  /* 0x000000797804723e */ /* 0x000fc400000010ff */
[----:B----4-:R-:W-:Y:S01]  /*57a0*/  F2FP.BF16.PACK_AB R5, R118, R115 ;  /* 0x000000737605723e */ /* 0x010fe200000010ff */
[----:B------:R-:W-:Y:S01]  /*57b0*/  FADD.FTZ R115, R115, R122 ;  /* 0x0000007a73737221 */ /* 0x000fe20000010000 */
[----:B------:R-:W-:Y:S02]  /*57c0*/  F2FP.BF16.PACK_AB R6, R178, R119 ;  /* 0x00000077b206723e */ /* 0x000fe400000010ff */
[----:B--2---:R-:W-:Y:S01]  /*57d0*/  F2FP.BF16.PACK_AB R7, R177, R110 ;  /* 0x0000006eb107723e */ /* 0x004fe200000010ff */
[----:B------:R-:W-:-:S04]  /*57e0*/  FADD.FTZ R115, R118, R115 ;  /* 0x0000007376737221 */ /* 0x000fc80000010000 */
[----:B------:R-:W-:Y:S02]  /*57f0*/  FADD.FTZ R110, R110, R115 ;  /* 0x000000736e6e7221 */ /* 0x000fe40000010000 */
[----:B---3--:R-:W-:Y:S02]  /*5800*/  HMMA.16816.F32.BF16 R96, R4, R8, R96 ;  /* 0x000000080460723c */ /* 0x008fe40000041860 */
[----:B------:R-:W-:-:S06]  /*5810*/  FADD.FTZ R177, R177, R110 ;  /* 0x0000006eb1b17221 */ /* 0x000fcc0000010000 */
        /* <DEDUP_REMOVED lines=12> */
[C---:B---3--:R-:W-:Y:S07]  /*58e0*/  HMMA.16816.F32.BF16 R76, R4.reuse, R12, R76 ;  /* 0x0000000c044c723c */ /* 0x048fee000004184c */
        /* <DEDUP_REMOVED lines=13> */
[----:B--2---:R-:W-:Y:S03]  /*59c0*/  HMMA.16816.F32.BF16 R84, R4, R8, R84 ;  /* 0x000000080454723c */ /* 0x004fe60000041854 */
[----:B------:R-:W-:-:S05]  /*59d0*/  FADD.FTZ R178, R178, R119 ;  /* 0x00000077b2b27221 */ /* 0x000fca0000010000 */
        /* <DEDUP_REMOVED lines=65> */
.L_x_6684:
[----:B------:R-:W-:-:S05]  /*5df0*/  IMAD.MOV.U32 R3, RZ, RZ, c[0x0][0x1a0] ;  /* 0x00006800ff037624 */ /* 0x000fca00078e00ff */
[----:B------:R-:W-:-:S04]  /*5e00*/  LEA R3, -R3, RZ, 0x6 ;  /* 0x000000ff03037211 */ /* 0x000fc800078e31ff */
[----:B------:R-:W-:Y:S02]  /*5e10*/  SHF.R.S32.HI R6, RZ, 0x1f, R3 ;  /* 0x0000001fff067819 */ /* 0x000fe40000011403 */
.L_x_6685:
[----:B------:R-:W-:Y:S02]  /*5e20*/  ISETP.GE.AND P1, PT, R157, c[0x0][0x220], PT ;  /* 0x000088009d007a0c */ /* 0x000fe40003f26270 */
[----:B------:R-:W-:Y:S02]  /*5e30*/  ISETP.GE.AND P2, PT, R168, c[0x0][0x220], PT ;  /* 0x00008800a8007a0c */ /* 0x000fe40003f46270 */
[----:B------:R-:W-:Y:S02]  /*5e40*/  IADD3 R7, P3, R170, R3, RZ ;  /* 0x00000003aa077210 */ /* 0x000fe40007f7e0ff */
[----:B------:R-:W-:-:S03]  /*5e50*/  LEA R2, P5, R3, R180, 0x1 ;  /* 0x000000b403027211 */ /* 0x000fc600078a08ff */
[----:B------:R-:W-:-:S04]  /*5e60*/  IMAD.X R4, R167, 0x1, R6, P3 ;  /* 0x00000001a7047824 */ /* 0x000fc800018e0606 */
[-C--:B------:R-:W-:Y:S02]  /*5e70*/  @!P1 IADD3 R8, P4, R3, R26.reuse, RZ ;  /* 0x0000001a03089210 */ /* 0x080fe40007f9e0ff */
[----:B------:R-:W-:Y:S01]  /*5e80*/  @!P1 IADD3 R9, P3, R7, R26, RZ ;  /* 0x0000001a07099210 */ /* 0x000fe20007f7e0ff */
[----:B------:R-:W-:Y:S01]  /*5e90*/  @P2 STS.128 [R164+0x8000], RZ ;  /* 0x008000ffa4002388 */ /* 0x000fe20000000c00 */
[----:B------:R-:W-:Y:S01]  /*5ea0*/  LEA.HI.X R3, R3, R179, R6, 0x1, P5 ;  /* 0x000000b303037211 */ /* 0x000fe200028f0c06 */
[--C-:B------:R-:W-:Y:S01]  /*5eb0*/  @!P1 IMAD.X R5, R6, 0x1, R24.reuse, P4 ;  /* 0x0000000106059824 */ /* 0x100fe200020e0618 */
[----:B------:R-:W-:Y:S01]  /*5ec0*/  @!P1 LEA R12, P4, R8, c[0x0][0x170], 0x1 ;  /* 0x00005c00080c9a11 */ /* 0x000fe200078808ff */
[----:B------:R-:W-:Y:S01]  /*5ed0*/  @!P1 IMAD.X R6, R4, 0x1, R24, P3 ;  /* 0x0000000104069824 */ /* 0x000fe200018e0618 */
[----:B------:R-:W-:Y:S01]  /*5ee0*/  @!P2 LEA R10, P5, R7, R180, 0x1 ;  /* 0x000000b4070aa211 */ /* 0x000fe200078a08ff */
[----:B------:R-:W-:Y:S01]  /*5ef0*/  @!PT LDS RZ, [RZ] ;  /* 0x00000000fffff984 */ /* 0x000fe20000000800 */
[----:B------:R-:W-:Y:S01]  /*5f00*/  @!PT LDS RZ, [RZ] ;  /* 0x00000000fffff984 */ /* 0x000fe20000000800 */
[----:B------:R-:W-:Y:S01]  /*5f10*/  @!PT LDS RZ, [RZ] ;  /* 0x00000000fffff984 */ /* 0x000fe20000000800 */
[----:B------:R1:W-:Y:S01]  /*5f20*/  @!P2 LDGSTS.E.BYPASS.LTC128B.128 [R164+0x8000], [R2.64] ;  /* 0x0800000002a4afae */ /* 0x0003e2000b901d48 */
[----:B------:R-:W-:-:S02]  /*5f30*/  @!P1 LEA.HI.X R13, R8, c[0x0][0x174], R5, 0x1, P4 ;  /* 0x00005d00080d9a11 */ /* 0x000fc400020f0c05 */
        /* <DEDUP_REMOVED lines=27> */
[----:B------:R-:W-:Y:S01]  /*60f0*/  @!P2 LEA.HI.X R23, R7, R179, R4, 0x1, P4 ;  /* 0x000000b30717a211 */ /* 0x000fe200020f0c04 */
[----:B------:R-:W-:Y:S01]  /*6100*/  @P1 STS.128 [R164+0xa800], RZ ;  /* 0x00a800ffa4001388 */ /* 0x000fe20000000c00 */
[----:B------:R-:W-:Y:S01]  /*6110*/  @!P1 LEA R4, P3, R26, c[0x0][0x170], 0x1 ;  /* 0x00005c001a049a11 */ /* 0x000fe200078608ff */
[----:B------:R-:W-:-:S02]  /*6120*/  IMAD.MOV.U32 R179, RZ, RZ, R3 ;  /* 0x000000ffffb37224 */ /* 0x000fc400078e0003 */
[----:B------:R-:W-:Y:S01]  /*6130*/  @!PT LDS RZ, [RZ] ;  /* 0x00000000fffff984 */ /* 0x000fe20000000800 */
[----:B------:R-:W-:Y:S01]  /*6140*/  @!PT LDS RZ, [RZ] ;  /* 0x00000000fffff984 */ /* 0x000fe20000000800 */
[----:B------:R-:W-:Y:S01]  /*6150*/  @!PT LDS RZ, [RZ] ;  /* 0x00000000fffff984 */ /* 0x000fe20000000800 */
[----:B------:R3:W-:Y:S01]  /*6160*/  @!P1 LDGSTS.E.BYPASS.LTC128B.128 [R164+0xa800], [R8.64+0x80] ;  /* 0x0a80008008a49fae */ /* 0x0007e2000b901d48 */
[----:B------:R-:W-:Y:S02]  /*6170*/  @!P1 LEA.HI.X R5, R26, c[0x0][0x174], R5, 0x1, P3 ;  /* 0x00005d001a059a11 */ /* 0x000fe400018f0c05 */
        /* <DEDUP_REMOVED lines=31> */
[----:B------:R-:W0:Y:S01]  /*6370*/  LDGDEPBAR ;  /* 0x00000000000079af */ /* 0x000e220000000000 */
[C---:B-1----:R-:W-:Y:S08]  /*6380*/  HMMA.16816.F32.BF16 R28, R120.reuse, R24, RZ ;  /* 0x00000018781c723c */ /* 0x042ff000000418ff */
[C---:B----4-:R-:W-:Y:S08]  /*6390*/  HMMA.16816.F32.BF16 R20, R120.reuse, R16, RZ ;  /* 0x000000107814723c */ /* 0x050ff000000418ff */
[C---:B--2---:R-:W-:Y:S08]  /*63a0*/  HMMA.16816.F32.BF16 R12, R120.reuse, R8, RZ ;  /* 0x00000008780c723c */ /* 0x044ff000000418ff */
[C---:B------:R-:W-:Y:S08]  /*63b0*/  HMMA.16816.F32.BF16 R24, R120.reuse, R26, RZ ;  /* 0x0000001a7818723c */ /* 0x040ff000000418ff */
[C---:B------:R-:W-:Y:S08]  /*63c0*/  HMMA.16816.F32.BF16 R16, R120.reuse, R18, RZ ;  /* 0x000000127810723c */ /* 0x040ff000000418ff */
[C---:B------:R-:W-:Y:S08]  /*63d0*/  HMMA.16816.F32.BF16 R8, R120.reuse, R10, RZ ;  /* 0x0000000a7808723c */ /* 0x040ff000000418ff */
[C---:B-----5:R-:W-:Y:S08]  /*63e0*/  HMMA.16816.F32.BF16 R4, R120.reuse, R124, RZ ;  /* 0x0000007c7804723c */ /* 0x060ff000000418ff */
        /* <DEDUP_REMOVED lines=78> */
[----:B------:R-:W2:Y:S01]  /*68d0*/  LDSM.16.M88.4 R32, [R149+0x3800] ;  /* 0x003800009520783b */ /* 0x000ea20000000200 */
[----:B------:R-:W-:-:S04]  /*68e0*/  DEPBAR.LE SB0, 0x0 ;  /* 0x000080000000791a */ /* 0x000fc80000000000 */
[C---:B-1----:R-:W-:Y:S07]  /*68f0*/  HMMA.16816.F32.BF16 R12, R116.reuse, R104, R12 ;  /* 0x00000068740c723c */ /* 0x042fee000004180c */
[----:B------:R-:W-:Y:S01]  /*6900*/  IMAD R104, R163, 0x40, R162 ;  /* 0x00000040a3687824 */ /* 0x000fe200078e02a2 */
[----:B------:R-:W-:Y:S04]  /*6910*/  HMMA.16816.F32.BF16 R24, R116, R114, R24 ;  /* 0x000000727418723c */ /* 0x000fe80000041818 */
[----:B------:R-:W-:-:S02]  /*6920*/  IADD3 R105, R104, 0x1, RZ ;  /* 0x0000000168697810 */ /* 0x000fc40007ffe0ff */
[----:B------:R-:W-:Y:S02]  /*6930*/  IADD3 R102, R104, 0x10, RZ ;  /* 0x0000001068667810 */ /* 0x000fe40007ffe0ff */
[----:B------:R-:W-:Y:S01]  /*6940*/  HMMA.16816.F32.BF16 R28, R116, R112, R28 ;  /* 0x00000070741c723c */ /* 0x000fe2000004181c */
[----:B------:R-:W-:Y:S01]  /*6950*/  BAR.SYNC.DEFER_BLOCKING 0x0 ;  /* 0x0000000000007b1d */ /* 0x000fe20000010000 */
[C---:B------:R-:W-:Y:S02]  /*6960*/  ISETP.GE.AND P6, PT, R105.reuse, R130, PT ;  /* 0x000000826900720c */ /* 0x040fe40003fc6270 */
[----:B------:R-:W-:-:S04]  /*6970*/  ISETP.GE.AND P4, PT, R105, R129, PT ;  /* 0x000000816900720c */ /* 0x000fc80003f86270 */
[C---:B------:R-:W-:Y:S01]  /*6980*/  HMMA.16816.F32.BF16 R8, R116.reuse, R106, R8 ;  /* 0x0000006a7408723c */ /* 0x040fe20000041808 */
[----:B------:R-:W1:Y:S06]  /*6990*/  I2F R107, R105 ;  /* 0x00000069006b7306 */ /* 0x000e6c0000201400 */
[----:B------:R-:W-:Y:S01]  /*69a0*/  IADD3 R106, R104, 0x8, RZ ;  /* 0x00000008686a7810 */ /* 0x000fe20007ffe0ff */
[----:B------:R-:W-:Y:S03]  /*69b0*/  HMMA.16816.F32.BF16 R16, R116, R110, R16 ;  /* 0x0000006e7410723c */ /* 0x000fe60000041810 */
[----:B------:R-:W-:-:S04]  /*69c0*/  ISETP.GE.AND P5, PT, R106, R130, PT ;  /* 0x000000826a00720c */ /* 0x000fc80003fa6270 */
[----:B------:R-:W-:Y:S01]  /*69d0*/  IADD3 R110, R104, 0x9, RZ ;  /* 0x00000009686e7810 */ /* 0x000fe20007ffe0ff */
[----:B------:R-:W-:Y:S01]  /*69e0*/  HMMA.16816.F32.BF16 R20, R116, R108, R20 ;  /* 0x0000006c7414723c */ /* 0x000fe20000041814 */
[----:B------:R-:W3:Y:S01]  /*69f0*/  I2F R109, R106 ;  /* 0x0000006a006d7306 */ /* 0x000ee20000201400 */
[CC--:B-1----:R-:W-:Y:S02]  /*6a00*/  FFMA.FTZ R29, R0.reuse, R107.reuse, R29 ;  /* 0x0000006b001d7223 */ /* 0x0c2fe4000001001d */
[----:B------:R-:W-:-:S03]  /*6a10*/  FFMA.FTZ R136, R0, R107, R31 ;  /* 0x0000006b00887223 */ /* 0x000fc6000001001f */
[----:B------:R-:W-:Y:S01]  /*6a20*/  FSEL R31, R29, -INF , !P6 ;  /* 0xff8000001d1f7808 */ /* 0x000fe20007000000 */
[C---:B--2---:R-:W-:Y:S01]  /*6a30*/  HMMA.16816.F32.BF16 R4, R116.reuse, R32, R4 ;  /* 0x000000207404723c */ /* 0x044fe20000041804 */
[----:B------:R-:W1:Y:S01]  /*6a40*/  I2F R108, R110 ;  /* 0x0000006e006c7306 */ /* 0x000e620000201400 */
[----:B------:R-:W-:Y:S02]  /*6a50*/  ISETP.GE.AND P6, PT, R106, R129, PT ;  /* 0x000000816a00720c */ /* 0x000fe40003fc6270 */
[----:B------:R-:W-:Y:S02]  /*6a60*/  FSEL R136, R136, -INF , !P4 ;  /* 0xff80000088887808 */ /* 0x000fe40006000000 */
[----:B------:R-:W-:Y:S02]  /*6a70*/  ISETP.GE.AND P4, PT, R110, R130, PT ;  /* 0x000000826e00720c */ /* 0x000fe40003f86270 */
[----:B------:R-:W-:Y:S01]  /*6a80*/  IADD3 R32, R104, 0x11, RZ ;  /* 0x0000001168207810 */ /* 0x000fe20007ffe0ff */
[----:B------:R-:W2:Y:S01]  /*6a90*/  I2F R33, R102 ;  /* 0x0000006600217306 */ /* 0x000ea20000201400 */
[CC--:B---3--:R-:W-:Y:S01]  /*6aa0*/  FFMA.FTZ R138, R0.reuse, R109.reuse, R26 ;  /* 0x0000006d008a7223 */ /* 0x0c8fe2000001001a */
[----:B------:R-:W-:Y:S01]  /*6ab0*/  HMMA.16816.F32.BF16 R120, R116, R34, R120 ;  /* 0x000000227478723c */ /* 0x000fe20000041878 */
[----:B------:R-:W-:-:S03]  /*6ac0*/  FFMA.FTZ R24, R0, R109, R24 ;  /* 0x0000006d00187223 */ /* 0x000fc60000010018 */
[----:B------:R-:W-:Y:S02]  /*6ad0*/  FSEL R138, R138, -INF , !P6 ;  /* 0xff8000008a8a7808 */ /* 0x000fe40007000000 */
[----:B------:R-:W3:Y:S01]  /*6ae0*/  I2F R26, R32 ;  /* 0x00000020001a7306 */ /* 0x000ee20000201400 */
[-C--:B-1----:R-:W-:Y:S01]  /*6af0*/  FFMA.FTZ R131, R0, R108.reuse, R25 ;  /* 0x0000006c00837223 */ /* 0x082fe20000010019 */
[----:B------:R-:W-:Y:S01]  /*6b00*/  IADD3 R25, R104, 0x18, RZ ;  /* 0x0000001868197810 */ /* 0x000fe20007ffe0ff */
[----:B------:R-:W-:Y:S01]  /*6b10*/  FFMA.FTZ R114, R0, R108, R27 ;  /* 0x0000006c00727223 */ /* 0x000fe2000001001b */
[----:B------:R-:W-:Y:S02]  /*6b20*/  FSEL R29, R24, -INF , !P5 ;  /* 0xff800000181d7808 */ /* 0x000fe40006800000 */
[----:B------:R-:W-:Y:S02]  /*6b30*/  IADD3 R24, R104, 0x19, RZ ;  /* 0x0000001968187810 */ /* 0x000fe40007ffe0ff */
[----:B------:R-:W1:Y:S01]  /*6b40*/  I2F R27, R25 ;  /* 0x00000019001b7306 */ /* 0x000e620000201400 */
[----:B--2---:R-:W-:Y:S01]  /*6b50*/  FFMA.FTZ R134, R0, R33, R22 ;  /* 0x0000002100867223 */ /* 0x004fe20000010016 */
[----:B------:R-:W-:Y:S01]  /*6b60*/  ISETP.GE.AND P5, PT, R110, R129, PT ;  /* 0x000000816e00720c */ /* 0x000fe20003fa6270 */
[----:B------:R-:W-:Y:S01]  /*6b70*/  FFMA.FTZ R20, R0, R33, R20 ;  /* 0x0000002100147223 */ /* 0x000fe20000010014 */
[----:B------:R-:W-:-:S02]  /*6b80*/  ISETP.GE.AND P6, PT, R102, R130, PT ;  /* 0x000000826600720c */ /* 0x000fc40003fc6270 */
[----:B------:R-:W-:Y:S02]  /*6b90*/  FSEL R131, R131, -INF , !P4 ;  /* 0xff80000083837808 */ /* 0x000fe40006000000 */
[----:B------:R-:W2:Y:S01]  /*6ba0*/  I2F R22, R24 ;  /* 0x0000001800167306 */ /* 0x000ea20000201400 */
[----:B------:R-:W-:Y:S01]  /*6bb0*/  FSEL R114, R114, -INF , !P5 ;  /* 0xff80000072727808 */ /* 0x000fe20006800000 */
[-C--:B---3--:R-:W-:Y:S01]  /*6bc0*/  FFMA.FTZ R21, R0, R26.reuse, R21 ;  /* 0x0000001a00157223 */ /* 0x088fe20000010015 */
[----:B------:R-:W-:Y:S01]  /*6bd0*/  ISETP.GE.AND P4, PT, R102, R129, PT ;  /* 0x000000816600720c */ /* 0x000fe20003f86270 */
[----:B------:R-:W-:Y:S01]  /*6be0*/  FFMA.FTZ R23, R0, R26, R23 ;  /* 0x0000001a00177223 */ /* 0x000fe20000010017 */
[----:B------:R-:W-:Y:S02]  /*6bf0*/  ISETP.GE.AND P5, PT, R32, R130, PT ;  /* 0x000000822000720c */ /* 0x000fe40003fa6270 */
[----:B------:R-:W-:Y:S02]  /*6c00*/  FSEL R115, R20, -INF , !P6 ;  /* 0xff80000014737808 */ /* 0x000fe40007000000 */
[----:B------:R-:W-:-:S02]  /*6c10*/  IADD3 R20, R104, 0x20, RZ ;  /* 0x0000002068147810 */ /* 0x000fc40007ffe0ff */
[----:B------:R-:W-:Y:S02]  /*6c20*/  FSEL R134, R134, -INF , !P4 ;  /* 0xff80000086867808 */ /* 0x000fe40006000000 */
[----:B------:R-:W-:Y:S01]  /*6c30*/  FSEL R113, R21, -INF , !P5 ;  /* 0xff80000015717808 */ /* 0x000fe20006800000 */
[----:B-1----:R-:W-:Y:S01]  /*6c40*/  FFMA.FTZ R21, R0, R27, R16 ;  /* 0x0000001b00157223 */ /* 0x002fe20000010010 */
[----:B------:R-:W-:Y:S01]  /*6c50*/  ISETP.GE.AND P6, PT, R32, R129, PT ;  /* 0x000000812000720c */ /* 0x000fe20003fc6270 */
[C---:B------:R-:W-:Y:S01]  /*6c60*/  FFMA.FTZ R27, R0.reuse, R27, R18 ;  /* 0x0000001b001b7223 */ /* 0x040fe20000010012 */
[C---:B------:R-:W-:Y:S01]  /*6c70*/  ISETP.GE.AND P4, PT, R25.reuse, R130, PT ;  /* 0x000000821900720c */ /* 0x040fe20003f86270 */
[CC--:B--2---:R-:W-:Y:S01]  /*6c80*/  FFMA.FTZ R17, R0.reuse, R22.reuse, R17 ;  /* 0x0000001600117223 */ /* 0x0c4fe20000010011 */
[----:B------:R-:W-:Y:S01]  /*6c90*/  ISETP.GE.AND P5, PT, R25, R129, PT ;  /* 0x000000811900720c */ /* 0x000fe20003fa6270 */
[----:B------:R-:W-:Y:S01]  /*6ca0*/  FFMA.FTZ R18, R0, R22, R19 ;  /* 0x0000001600127223 */ /* 0x000fe20000010013 */
[----:B------:R-:W1:Y:S01]  /*6cb0*/  I2F R25, R20 ;  /* 0x0000001400197306 */ /* 0x000e620000201400 */
[----:B------:R-:W-:-:S02]  /*6cc0*/  IADD3 R16, R104, 0x21, RZ ;  /* 0x0000002168107810 */ /* 0x000fc40007ffe0ff */
[----:B------:R-:W-:Y:S02]  /*6cd0*/  FSEL R132, R23, -INF , !P6 ;  /* 0xff80000017847808 */ /* 0x000fe40007000000 */
[----:B------:R-:W-:Y:S02]  /*6ce0*/  FSEL R23, R21, -INF , !P4 ;  /* 0xff80000015177808 */ /* 0x000fe40006000000 */
[C---:B------:R-:W-:Y:S02]  /*6cf0*/  ISETP.GE.AND P6, PT, R24.reuse, R130, PT ;  /* 0x000000821800720c */ /* 0x040fe40003fc6270 */
[----:B------:R-:W-:Y:S02]  /*6d00*/  ISETP.GE.AND P4, PT, R24, R129, PT ;  /* 0x000000811800720c */ /* 0x000fe40003f86270 */
[----:B------:R-:W2:Y:S01]  /*6d10*/  I2F R24, R16 ;  /* 0x0000001000187306 */ /* 0x000ea20000201400 */
[----:B------:R-:W-:Y:S02]  /*6d20*/  IADD3 R19, R104, 0x28, RZ ;  /* 0x0000002868137810 */ /* 0x000fe40007ffe0ff */
[----:B------:R-:W-:-:S02]  /*6d30*/  FSEL R21, R17, -INF , !P6 ;  /* 0xff80000011157808 */ /* 0x000fc40007000000 */
[----:B------:R-:W-:Y:S01]  /*6d40*/  FSEL R22, R27, -INF , !P5 ;  /* 0xff8000001b167808 */ /* 0x000fe20006800000 */
[----:B-1----:R-:W-:Y:S01]  /*6d50*/  FFMA.FTZ R12, R0, R25, R12 ;  /* 0x00000019000c7223 */ /* 0x002fe2000001000c */
[C---:B------:R-:W-:Y:S01]  /*6d60*/  ISETP.GE.AND P5, PT, R20.reuse, R130, PT ;  /* 0x000000821400720c */ /* 0x040fe20003fa6270 */
[----:B------:R-:W1:Y:S01]  /*6d70*/  I2F R17, R19 ;  /* 0x0000001300117306 */ /* 0x000e620000201400 */
[----:B------:R-:W-:Y:S01]  /*6d80*/  ISETP.GE.AND P6, PT, R20, R129, PT ;  /* 0x000000811400720c */ /* 0x000fe20003fc6270 */
[----:B------:R-:W-:Y:S01]  /*6d90*/  FFMA.FTZ R26, R0, R25, R14 ;  /* 0x00000019001a7223 */ /* 0x000fe2000001000e */
[----:B------:R-:W-:Y:S02]  /*6da0*/  FSEL R20, R18, -INF , !P4 ;  /* 0xff80000012147808 */ /* 0x000fe40006000000 */
[----:B------:R-:W-:Y:S02]  /*6db0*/  IADD3 R18, R104, 0x29, RZ ;  /* 0x0000002968127810 */ /* 0x000fe40007ffe0ff */
[----:B------:R-:W-:Y:S01]  /*6dc0*/  FSEL R125, R12, -INF , !P5 ;  /* 0xff8000000c7d7808 */ /* 0x000fe20006800000 */
[----:B--2---:R-:W-:Y:S01]  /*6dd0*/  FFMA.FTZ R13, R0, R24, R13 ;  /* 0x00000018000d7223 */ /* 0x004fe2000001000d */
[----:B------:R-:W-:Y:S01]  /*6de0*/  ISETP.GE.AND P4, PT, R16, R130, PT ;  /* 0x000000821000720c */ /* 0x000fe20003f86270 */
[----:B------:R-:W-:Y:S01]  /*6df0*/  FFMA.FTZ R24, R0, R24, R15 ;  /* 0x0000001800187223 */ /* 0x000fe2000001000f */
[----:B------:R-:W-:-:S02]  /*6e00*/  ISETP.GE.AND P5, PT, R16, R129, PT ;  /* 0x000000811000720c */ /* 0x000fc40003fa6270 */
[----:B------:R-:W2:Y:S01]  /*6e10*/  I2F R16, R18 ;  /* 0x0000001200107306 */ /* 0x000ea20000201400 */
[----:B------:R-:W-:Y:S02]  /*6e20*/  IADD3 R14, R104, 0x30, RZ ;  /* 0x00000030680e7810 */ /* 0x000fe40007ffe0ff */
[----:B------:R-:W-:Y:S01]  /*6e30*/  FSEL R26, R26, -INF , !P6 ;  /* 0xff8000001a1a7808 */ /* 0x000fe20007000000 */
[CC--:B-1----:R-:W-:Y:S01]  /*6e40*/  FFMA.FTZ R8, R0.reuse, R17.reuse, R8 ;  /* 0x0000001100087223 */ /* 0x0c2fe20000010008 */
[----:B------:R-:W-:Y:S01]  /*6e50*/  ISETP.GE.AND P6, PT, R19, R130, PT ;  /* 0x000000821300720c */ /* 0x000fe20003fc6270 */
[----:B------:R-:W-:Y:S01]  /*6e60*/  FFMA.FTZ R10, R0, R17, R10 ;  /* 0x00000011000a7223 */ /* 0x000fe2000001000a */
[----:B------:R-:W-:Y:S02]  /*6e70*/  FSEL R25, R13, -INF , !P4 ;  /* 0xff8000000d197808 */ /* 0x000fe40006000000 */
[----:B------:R-:W1:Y:S01]  /*6e80*/  I2F R13, R14 ;  /* 0x0000000e000d7306 */ /* 0x000e620000201400 */
[----:B------:R-:W-:-:S02]  /*6e90*/  IADD3 R12, R104, 0x31, RZ ;  /* 0x00000031680c7810 */ /* 0x000fc40007ffe0ff */
[----:B------:R-:W-:Y:S02]  /*6ea0*/  FSEL R27, R8, -INF , !P6 ;  /* 0xff800000081b7808 */ /* 0x000fe40007000000 */
[----:B------:R-:W-:Y:S01]  /*6eb0*/  FSEL R24, R24, -INF , !P5 ;  /* 0xff80000018187808 */ /* 0x000fe20006800000 */
[----:B--2---:R-:W-:Y:S02]  /*6ec0*/  FFMA.FTZ R127, R0, R16, R9 ;  /* 0x00000010007f7223 */ /* 0x004fe40000010009 */
[----:B------:R-:W2:Y:S01]  /*6ed0*/  I2F R8, R12 ;  /* 0x0000000c00087306 */ /* 0x000ea20000201400 */
[----:B------:R-:W-:Y:S01]  /*6ee0*/  ISETP.GE.AND P5, PT, R18, R130, PT ;  /* 0x000000821200720c */ /* 0x000fe20003fa6270 */
[----:B------:R-:W-:Y:S01]  /*6ef0*/  FFMA.FTZ R126, R0, R16, R11 ;  /* 0x00000010007e7223 */ /* 0x000fe2000001000b */
[----:B------:R-:W-:Y:S02]  /*6f00*/  IADD3 R9, R104, 0x38, RZ ;  /* 0x0000003868097810 */ /* 0x000fe40007ffe0ff */
[----:B------:R-:W-:-:S02]  /*6f10*/  FSEL R127, R127, -INF , !P5 ;  /* 0xff8000007f7f7808 */ /* 0x000fc40006800000 */
[----:B------:R-:W-:Y:S01]  /*6f20*/  ISETP.GE.AND P5, PT, R14, R129, PT ;  /* 0x000000810e00720c */ /* 0x000fe20003fa6270 */
[C---:B-1----:R-:W-:Y:S01]  /*6f30*/  FFMA.FTZ R6, R0.reuse, R13, R6 ;  /* 0x0000000d00067223 */ /* 0x042fe20000010006 */
[----:B------:R-:W1:Y:S01]  /*6f40*/  I2F R11, R9 ;  /* 0x00000009000b7306 */ /* 0x000e620000201400 */
[----:B------:R-:W-:Y:S01]  /*6f50*/  ISETP.GE.AND P4, PT, R19, R129, PT ;  /* 0x000000811300720c */ /* 0x000fe20003f86270 */
[----:B------:R-:W-:Y:S01]  /*6f60*/  FFMA.FTZ R4, R0, R13, R4 ;  /* 0x0000000d00047223 */ /* 0x000fe20000010004 */
[----:B------:R-:W-:Y:S02]  /*6f70*/  ISETP.GE.AND P6, PT, R18, R129, PT ;  /* 0x000000811200720c */ /* 0x000fe40003fc6270 */
[----:B------:R-:W-:Y:S01]  /*6f80*/  FSEL R107, R6, -INF , !P5 ;  /* 0xff800000066b7808 */ /* 0x000fe20006800000 */
[-C--:B--2---:R-:W-:Y:S01]  /*6f90*/  FFMA.FTZ R108, R0, R8.reuse, R5 ;  /* 0x00000008006c7223 */ /* 0x084fe20000010005 */
[----:B------:R-:W-:Y:S01]  /*6fa0*/  IADD3 R6, R104, 0x39, RZ ;  /* 0x0000003968067810 */ /* 0x000fe20007ffe0ff */
[----:B------:R-:W2:Y:S01]  /*6fb0*/  I2F R5, R104 ;  /* 0x0000006800057306 */ /* 0x000ea20000201400 */
[----:B------:R-:W-:Y:S01]  /*6fc0*/  FFMA.FTZ R106, R0, R8, R7 ;  /* 0x00000008006a7223 */ /* 0x000fe20000010007 */
[----:B------:R-:W-:-:S02]  /*6fd0*/  FSEL R124, R10, -INF , !P4 ;  /* 0xff8000000a7c7808 */ /* 0x000fc40006000000 */
[-C--:B------:R-:W-:Y:S02]  /*6fe0*/  ISETP.GE.AND P4, PT, R14, R130.reuse, PT ;  /* 0x000000820e00720c */ /* 0x080fe40003f86270 */
[----:B------:R-:W-:Y:S01]  /*6ff0*/  FSEL R126, R126, -INF , !P6 ;  /* 0xff8000007e7e7808 */ /* 0x000fe20007000000 */
[-C--:B-1----:R-:W-:Y:S01]  /*7000*/  FFMA.FTZ R109, R0, R11.reuse, R120 ;  /* 0x0000000b006d7223 */ /* 0x082fe20000010078 */
[----:B------:R-:W1:Y:S01]  /*7010*/  I2F R7, R6 ;  /* 0x0000000600077306 */ /* 0x000e620000201400 */
[----:B------:R-:W-:Y:S01]  /*7020*/  FSEL R110, R4, -INF , !P4 ;  /* 0xff800000046e7808 */ /* 0x000fe20006000000 */
[----:B------:R-:W-:Y:S01]  /*7030*/  FFMA.FTZ R122, R0, R11, R122 ;  /* 0x0000000b007a7223 */ /* 0x000fe2000001007a */
[CC--:B------:R-:W-:Y:S02]  /*7040*/  ISETP.GE.AND P6, PT, R12.reuse, R130.reuse, PT ;  /* 0x000000820c00720c */ /* 0x0c0fe40003fc6270 */
[----:B------:R-:W-:Y:S02]  /*7050*/  ISETP.GE.AND P4, PT, R12, R129, PT ;  /* 0x000000810c00720c */ /* 0x000fe40003f86270 */
[----:B------:R-:W-:Y:S01]  /*7060*/  ISETP.GE.AND P5, PT, R9, R130, PT ;  /* 0x000000820900720c */ /* 0x000fe20003fa6270 */
[-C--:B--2---:R-:W-:Y:S01]  /*7070*/  FFMA.FTZ R4, R0, R5.reuse, R28 ;  /* 0x0000000500047223 */ /* 0x084fe2000001001c */
[----:B------:R-:W-:Y:S01]  /*7080*/  FSEL R108, R108, -INF , !P6 ;  /* 0xff8000006c6c7808 */ /* 0x000fe20007000000 */
[----:B------:R-:W-:Y:S01]  /*7090*/  FFMA.FTZ R30, R0, R5, R30 ;  /* 0x00000005001e7223 */ /* 0x000fe2000001001e */
[----:B------:R-:W-:-:S02]  /*70a0*/  FSEL R106, R106, -INF , !P4 ;  /* 0xff8000006a6a7808 */ /* 0x000fc40006000000 */
[----:B------:R-:W-:Y:S02]  /*70b0*/  ISETP.GE.AND P6, PT, R9, R129, PT ;  /* 0x000000810900720c */ /* 0x000fe40003fc6270 */
[----:B------:R-:W-:Y:S01]  /*70c0*/  ISETP.GE.AND P4, PT, R104, R130, PT ;  /* 0x000000826800720c */ /* 0x000fe20003f86270 */
[CC--:B-1----:R-:W-:Y:S01]  /*70d0*/  FFMA.FTZ R111, R0.reuse, R7.reuse, R121 ;  /* 0x00000007006f7223 */ /* 0x0c2fe20000010079 */
[----:B------:R-:W-:Y:S01]  /*70e0*/  FSEL R109, R109, -INF , !P5 ;  /* 0xff8000006d6d7808 */ /* 0x000fe20006800000 */
[----:B------:R-:W-:Y:S01]  /*70f0*/  FFMA.FTZ R105, R0, R7, R123 ;  /* 0x0000000700697223 */ /* 0x000fe2000001007b */
[----:B------:R-:W-:Y:S02]  /*7100*/  ISETP.GE.AND P5, PT, R104, R129, PT ;  /* 0x000000816800720c */ /* 0x000fe40003fa6270 */
[----:B------:R-:W-:Y:S02]  /*7110*/  FSEL R104, R122, -INF , !P6 ;  /* 0xff8000007a687808 */ /* 0x000fe40007000000 */
[----:B------:R-:W-:-:S02]  /*7120*/  FSEL R4, R4, -INF , !P4 ;  /* 0xff80000004047808 */ /* 0x000fc40006000000 */
        /* <DEDUP_REMOVED lines=16> */
[----:B-1----:R-:W-:-:S04]  /*7230*/  IMAD.MOV R8, RZ, RZ, -R9 ;  /* 0x000000ffff087224 */ /* 0x002fc800078e0a09 */
[----:B------:R-:W-:Y:S02]  /*7240*/  IMAD R5, R8, R3, RZ ;  /* 0x0000000308057224 */ /* 0x000fe400078e02ff */
[----:B------:R-:W-:-:S04]  /*7250*/  IMAD.MOV.U32 R8, RZ, RZ, RZ ;  /* 0x000000ffff087224 */ /* 0x000fc800078e00ff */
[----:B------:R-:W-:Y:S01]  /*7260*/  IMAD.HI.U32 R5, R9, R5, R8 ;  /* 0x0000000509057227 */ /* 0x000fe200078e0008 */
[----:B------:R-:W-:Y:S02]  /*7270*/  IABS R8, R7 ;  /* 0x0000000700087213 */ /* 0x000fe40000000000 */
[----:B------:R-:W-:-:S03]  /*7280*/  LOP3.LUT R7, R7, c[0x0][0x2d0], RZ, 0x3c, !PT ;  /* 0x0000b40007077a12 */ /* 0x000fc600078e3cff */
        /* <DEDUP_REMOVED lines=31> */
[----:B------:R-:W-:-:S05]  /*7480*/  IMAD R6, R3, R6, -0x40 ;  /* 0xffffffc003067424 */ /* 0x000fca00078e0206 */
[----:B------:R-:W-:-:S05]  /*7490*/  SHF.R.S32.HI R3, RZ, 0x1f, R6 ;  /* 0x0000001fff037819 */ /* 0x000fca0000011406 */
[----:B------:R-:W-:-:S04]  /*74a0*/  IMAD R3, R3, c[0x0][0x198], RZ ;  /* 0x0000660003037a24 */ /* 0x000fc800078e02ff */
[----:B------:R-:W-:Y:S01]  /*74b0*/  IMAD R3, R6, c[0x0][0x19c], R3 ;  /* 0x0000670006037a24 */ /* 0x000fe200078e0203 */
[----:B--2---:R-:W-:Y:S01]  /*74c0*/  IADD3 R7, -R8, R7, RZ ;  /* 0x0000000708077210 */ /* 0x004fe20007ffe1ff */
[----:B------:R-:W-:-:S03]  /*74d0*/  IMAD.WIDE.U32 R8, R6, c[0x0][0x198], RZ ;  /* 0x0000660006087a25 */ /* 0x000fc600078e00ff */
[----:B------:R-:W-:Y:S01]  /*74e0*/  SHF.R.S32.HI R5, RZ, 0x1f, R7 ;  /* 0x0000001fff057819 */ /* 0x000fe20000011407 */
[----:B------:R-:W-:-:S04]  /*74f0*/  IMAD.IADD R9, R9, 0x1, R3 ;  /* 0x0000000109097824 */ /* 0x000fc800078e0203 */
[----:B------:R-:W-:Y:S02]  /*7500*/  IMAD R6, R5, c[0x0][0x180], RZ ;  /* 0x0000600005067a24 */ /* 0x000fe400078e02ff */
[----:B------:R-:W-:-:S04]  /*7510*/  IMAD.WIDE.U32 R10, R7, c[0x0][0x180], R8 ;  /* 0x00006000070a7a25 */ /* 0x000fc800078e0008 */
[----:B------:R-:W-:Y:S01]  /*7520*/  IMAD R6, R7, c[0x0][0x184], R6 ;  /* 0x0000610007067a24 */ /* 0x000fe200078e0206 */
[----:B------:R-:W-:-:S03]  /*7530*/  MOV R5, R10 ;  /* 0x0000000a00057202 */ /* 0x000fc60000000f00 */
[----:B------:R-:W-:Y:S01]  /*7540*/  IMAD.IADD R8, R11, 0x1, R6 ;  /* 0x000000010b087824 */ /* 0x000fe200078e0206 */
[----:B------:R-:W-:Y:S05]  /*7550*/  BRA `(.L_x_6688) ;  /* 0x0000003000007947 */ /* 0x000fea0003800000 */
.L_x_6687:
[----:B------:R-:W-:-:S05]  /*7560*/  IMAD.MOV.U32 R5, RZ, RZ, c[0x0][0x198] ;  /* 0x00006600ff057624 */ /* 0x000fca00078e00ff */
[----:B------:R-:W-:-:S04]  /*7570*/  LEA R5, -R5, RZ, 0x6 ;  /* 0x000000ff05057211 */ /* 0x000fc800078e31ff */
[----:B------:R-:W-:Y:S02]  /*7580*/  SHF.R.S32.HI R8, RZ, 0x1f, R5 ;  /* 0x0000001fff087819 */ /* 0x000fe40000011405 */
.L_x_6688:
[-C--:B------:R-:W-:Y:S01]  /*7590*/  @!P1 IADD3 R6, P3, R128, R5.reuse, RZ ;  /* 0x0000000580069210 */ /* 0x080fe20007f7e0ff */
[----:B------:R1:W-:Y:S01]  /*75a0*/  @P2 STS.128 [R164+0x4000], RZ ;  /* 0x004000ffa4002388 */ /* 0x0003e20000000c00 */
[----:B------:R-:W-:Y:S01]  /*75b0*/  @!P2 LEA R116, P4, R5, R176, 0x1 ;  /* 0x000000b00574a211 */ /* 0x000fe200078808ff */
[----:B------:R-:W-:Y:S01]  /*75c0*/  BSSY B0, `(.L_x_6689) ;  /* 0x0000045000007945 */ /* 0x000fe20003800000 */
[----:B------:R-:W-:Y:S01]  /*75d0*/  @!P2 IADD3 R7, P5, R159, R5, RZ ;  /* 0x000000059f07a210 */ /* 0x000fe20007fbe0ff */
[--C-:B------:R-:W-:Y:S01]  /*75e0*/  @!P1 IMAD.X R3, R103, 0x1, R8.reuse, P3 ;  /* 0x0000000167039824 */ /* 0x100fe200018e0608 */
[----:B------:R-:W-:Y:S02]  /*75f0*/  @!P1 LEA R34, P3, R6, c[0x0][0x168], 0x1 ;  /* 0x00005a0006229a11 */ /* 0x000fe400078608ff */
[--C-:B------:R-:W-:Y:S01]  /*7600*/  @!P2 LEA.HI.X R117, R5, R175, R8.reuse, 0x1, P4 ;  /* 0x000000af0575a211 */ /* 0x100fe200020f0c08 */
[----:B------:R-:W-:Y:S01]  /*7610*/  @!P2 IMAD.X R10, R158, 0x1, R8, P5 ;  /* 0x000000019e0aa824 */ /* 0x000fe200028e0608 */
[----:B------:R-:W-:-:S02]  /*7620*/  @!P1 LEA.HI.X R35, R6, c[0x0][0x16c], R3, 0x1, P3 ;  /* 0x00005b0006239a11 */ /* 0x000fc400018f0c03 */
[-CC-:B------:R-:W-:Y:S01]  /*7630*/  IADD3 R3, P4, P3, R159, R5.reuse, R159.reuse ;  /* 0x000000059f037210 */ /* 0x180fe20007b9e09f */
[----:B------:R-:W-:Y:S01]  /*7640*/  @!PT LDS RZ, [RZ] ;  /* 0x00000000fffff984 */ /* 0x000fe20000000800 */
[----:B------:R-:W-:Y:S01]  /*7650*/  @!PT LDS RZ, [RZ] ;  /* 0x00000000fffff984 */ /* 0x000fe20000000800 */
[----:B------:R-:W-:Y:S01]  /*7660*/  @!PT LDS RZ, [RZ] ;  /* 0x00000000fffff984 */ /* 0x000fe20000000800 */
[----:B------:R1:W-:Y:S01]  /*7670*/  @!P2 LDGSTS.E.BYPASS.LTC128B.128 [R164+0x4000], [R116.64] ;  /* 0x0400000074a4afae */ /* 0x0003e2000b901d48 */
[----:B------:R-:W-:Y:S02]  /*7680*/  @!P1 IADD3 R12, P6, P5, R128, R5, R159 ;  /* 0x00000005800c9210 */ /* 0x000fe40007dde09f */
[-CC-:B------:R-:W-:Y:S01]  /*7690*/  IADD3.X R6, R158, R8.reuse, R158.reuse, P4, P3 ;  /* 0x000000089e067210 */ /* 0x180fe200027e649e */
[----:B------:R1:W-:Y:S01]  /*76a0*/  @P1 STS.128 [R164+0x6000], RZ ;  /* 0x006000ffa4001388 */ /* 0x0003e20000000c00 */
[----:B------:R-:W-:Y:S02]  /*76b0*/  @!P1 IADD3 R14, P3, R128, R3, RZ ;  /* 0x00000003800e9210 */ /* 0x000fe40007f7e0ff */
[----:B------:R-:W-:Y:S01]  /*76c0*/  @!P1 IADD3.X R9, R103, R8, R158, P6, P5 ;  /* 0x0000000867099210 */ /* 0x000fe200037ea49e */
[----:B------:R-:W-:Y:S01]  /*76d0*/  @!PT LDS RZ, [RZ] ;  /* 0x00000000fffff984 */ /* 0x000fe20000000800 */
[----:B------:R-:W-:Y:S01]  /*76e0*/  @!PT LDS RZ, [RZ] ;  /* 0x00000000fffff984 */ /* 0x000fe20000000800 */
[----:B------:R-:W-:Y:S01]  /*76f0*/  @!PT LDS RZ, [RZ] ;  /* 0x00000000fffff984 */ /* 0x000fe20000000800 */
[----:B------:R1:W-:Y:S01]  /*7700*/  @!P1 LDGSTS.E.BYPASS.LTC128B.128 [R164+0x6000], [R34.64+0x80] ;  /* 0x0600008022a49fae */ /* 0x0003e2000b901d48 */
[----:B------:R-:W-:Y:S01]  /*7710*/  @!P2 LEA R32, P5, R7, R176, 0x1 ;  /* 0x000000b00720a211 */ /* 0x000fe200078a08ff */
[----:B------:R-:W-:Y:S01]  /*7720*/  @!P1 IMAD.X R11, R103, 0x1, R6, P3 ;  /* 0x00000001670b9824 */ /* 0x000fe200018e0606 */
[----:B------:R-:W-:Y:S01]  /*7730*/  @!P1 LEA R18, P4, R12, c[0x0][0x168], 0x1 ;  /* 0x00005a000c129a11 */ /* 0x000fe200078808ff */
[----:B------:R1:W-:Y:S01]  /*7740*/  @P2 STS.128 [R164+0x4800], RZ ;  /* 0x004800ffa4002388 */ /* 0x0003e20000000c00 */
[----:B------:R-:W-:-:S02]  /*7750*/  @!P1 LEA R16, P3, R14, c[0x0][0x168], 0x1 ;  /* 0x00005a000e109a11 */ /* 0x000fc400078608ff */
[----:B------:R-:W-:Y:S02]  /*7760*/  @!P2 LEA.HI.X R33, R7, R175, R10, 0x1, P5 ;  /* 0x000000af0721a211 */ /* 0x000fe400028f0c0a */
[----:B------:R-:W-:Y:S02]  /*7770*/  @!P1 LEA.HI.X R19, R12, c[0x0][0x16c], R9, 0x1, P4 ;  /* 0x00005b000c139a11 */ /* 0x000fe400020f0c09 */
[----:B------:R-:W-:Y:S01]  /*7780*/  @!P1 LEA.HI.X R17, R14, c[0x0][0x16c], R11, 0x1, P3 ;  /* 0x00005b000e119a11 */ /* 0x000fe200018f0c0b */
[----:B------:R-:W-:Y:S01]  /*7790*/  @!PT LDS RZ, [RZ] ;  /* 0x00000000fffff984 */ /* 0x000fe20000000800 */
[----:B------:R-:W-:Y:S01]  /*77a0*/  @!PT LDS RZ, [RZ] ;  /* 0x00000000fffff984 */ /* 0x000fe20000000800 */
[----:B------:R-:W-:Y:S01]  /*77b0*/  @!PT LDS RZ, [RZ] ;  /* 0x00000000fffff984 */ /* 0x000fe20000000800 */
[----:B------:R1:W-:Y:S01]  /*77c0*/  @!P2 LDGSTS.E.BYPASS.LTC128B.128 [R164+0x4800], [R32.64] ;  /* 0x0480000020a4afae */ /* 0x0003e2000b901d48 */
[----:B------:R-:W-:Y:S02]  /*77d0*/  @!P2 LEA R10, P4, R3, R176, 0x1 ;  /* 0x000000b0030aa211 */ /* 0x000fe400078808ff */
[----:B------:R-:W-:Y:S01]  /*77e0*/  IADD3 R7, P3, R159, R3, RZ ;  /* 0x000000039f077210 */ /* 0x000fe20007f7e0ff */
[----:B------:R1:W-:Y:S01]  /*77f0*/  @P1 STS.128 [R164+0x6800], RZ ;  /* 0x006800ffa4001388 */ /* 0x0003e20000000c00 */
[----:B------:R-:W-:-:S03]  /*7800*/  @!P2 LEA.HI.X R11, R3, R175, R6, 0x1, P4 ;  /* 0x000000af030ba211 */ /* 0x000fc600020f0c06 */
[----:B------:R-:W-:Y:S01]  /*7810*/  IMAD.X R6, R158, 0x1, R6, P3 ;  /* 0x000000019e067824 */ /* 0x000fe200018e0606 */
[C---:B------:R-:W-:Y:S01]  /*7820*/  @!P2 LEA R12, P3, R7.reuse, R176, 0x1 ;  /* 0x000000b0070ca211 */ /* 0x040fe200078608ff */
[----:B------:R-:W-:Y:S01]  /*7830*/  @!PT LDS RZ, [RZ] ;  /* 0x00000000fffff984 */ /* 0x000fe20000000800 */
[----:B------:R-:W-:Y:S01]  /*7840*/  @!PT LDS RZ, [RZ] ;  /* 0x00000000fffff984 */ /* 0x000fe20000000800 */
[----:B------:R-:W-:Y:S01]  /*7850*/  @!PT LDS RZ, [RZ] ;  /* 0x00000000fffff984 */ /* 0x000fe20000000800 */
[----:B------:R1:W-:Y:S03]  /*7860*/  @!P1 LDGSTS.E.BYPASS.LTC128B.128 [R164+0x6800], [R18.64+0x80] ;  /* 0x0680008012a49fae */ /* 0x0003e6000b901d48 */
[----:B------:R-:W-:Y:S01]  /*7870*/  @!P2 LEA.HI.X R13, R7, R175, R6, 0x1, P3 ;  /* 0x000000af070da211 */ /* 0x000fe200018f0c06 */
        /* <DEDUP_REMOVED lines=25> */
.L_x_6690:
[----:B------:R-:W-:Y:S05]  /*7a10*/  BSYNC B0 ;  /* 0x0000000000007941 */ /* 0x000fea0003800000 */
.L_x_6689:
[----:B------:R-:W0:Y:S01]  /*7a20*/  LDGDEPBAR ;  /* 0x00000000000079af */ /* 0x000e220000000000 */
[----:B------:R-:W-:-:S04]  /*7a30*/  LEA R176, P1, R5, R176, 0x1 ;  /* 0x000000b005b07211 */ /* 0x000fc800078208ff */
[----:B------:R-:W-:Y:S02]  /*7a40*/  LEA.HI.X R175, R5, R175, R8, 0x1, P1 ;  /* 0x000000af05af7211 */ /* 0x000fe400008f0c08 */
.L_x_6686:
        /* <DEDUP_REMOVED lines=40> */
[----:B------:R-:W3:Y:S01]  /*7cd0*/  LDSM.16.MT88.4 R8, [R145+0x8000] ;  /* 0x008000009108783b */ /* 0x000ee20000004200 */
        /* <DEDUP_REMOVED lines=17> */
[--C-:B------:R-:W-:Y:S02]  /*7df0*/  FFMA.FTZ R29, R131, c[0x0][0x23c], -R112.reuse ;  /* 0x00008f00831d7a23 */ /* 0x100fe40000010870 */
        /* <DEDUP_REMOVED lines=18> */
[----:B------:R-:W-:Y:S01]  /*7f20*/  LDSM.16.MT88.4 R20, [R148+0xa800] ;  /* 0x00a800009414783b */ /* 0x000fe20000004200 */
[--C-:B------:R-:W-:Y:S02]  /*7f30*/  FFMA.FTZ R120, R125, c[0x0][0x23c], -R112.reuse ;  /* 0x00008f007d787a23 */ /* 0x100fe40000010870 */
[--C-:B------:R-:W-:Y:S02]  /*7f40*/  FFMA.FTZ R122, R127, c[0x0][0x23c], -R112.reuse ;  /* 0x00008f007f7a7a23 */ /* 0x100fe40000010870 */
[----:B------:R-:W1:Y:S01]  /*7f50*/  MUFU.EX2 R3, R3 ;  /* 0x0000000300037308 */ /* 0x000e620000000800 */
[----:B--2---:R-:W-:Y:S01]  /*7f60*/  F2FP.BF16.PACK_AB R6, R29, R30 ;  /* 0x0000001e1d06723e */ /* 0x004fe200000010ff */
[----:B------:R-:W-:-:S02]  /*7f70*/  FFMA.FTZ R123, R25, c[0x0][0x23c], -R112 ;  /* 0x00008f00197b7a23 */ /* 0x000fc40000010870 */
[----:B------:R-:W-:Y:S02]  /*7f80*/  FFMA.FTZ R121, R27, c[0x0][0x23c], -R112 ;  /* 0x00008f001b797a23 */ /* 0x000fe40000010870 */
[--C-:B------:R-:W-:Y:S02]  /*7f90*/  FFMA.FTZ R127, R26, c[0x0][0x23c], -R103.reuse ;  /* 0x00008f001a7f7a23 */ /* 0x100fe40000010867 */
[----:B------:R-:W-:Y:S01]  /*7fa0*/  MUFU.EX2 R2, R2 ;  /* 0x0000000200027308 */ /* 0x000fe20000000800 */
[--C-:B------:R-:W-:Y:S02]  /*7fb0*/  FFMA.FTZ R128, R24, c[0x0][0x23c], -R103.reuse ;  /* 0x00008f0018807a23 */ /* 0x100fe40000010867 */
[--C-:B------:R-:W-:Y:S01]  /*7fc0*/  FFMA.FTZ R124, R124, c[0x0][0x23c], -R103.reuse ;  /* 0x00008f007c7c7a23 */ /* 0x100fe20000010867 */
[----:B------:R-:W-:Y:S01]  /*7fd0*/  LDSM.16.MT88.4 R24, [R145+0x9000] ;  /* 0x009000009118783b */ /* 0x000fe20000004200 */
[--C-:B------:R-:W-:Y:S02]  /*7fe0*/  FFMA.FTZ R125, R126, c[0x0][0x23c], -R103.reuse ;  /* 0x00008f007e7d7a23 */ /* 0x100fe40000010867 */
[--C-:B------:R-:W-:Y:S01]  /*7ff0*/  FFMA.FTZ R107, R107, c[0x0][0x23c], -R103.reuse ;  /* 0x00008f006b6b7a23 */ /* 0x100fe20000010867 */
[----:B------:R-:W2:Y:S01]  /*8000*/  MUFU.EX2 R35, R35 ;  /* 0x0000002300237308 */ /* 0x000ea20000000800 */
[----:B-1----:R-:W-:Y:S01]  /*8010*/  F2FP.BF16.PACK_AB R5, R3, R28 ;  /* 0x0000001c0305723e */ /* 0x002fe200000010ff */
[----:B------:R-:W-:-:S02]  /*8020*/  FFMA.FTZ R106, R106, c[0x0][0x23c], -R103 ;  /* 0x00008f006a6a7a23 */ /* 0x000fc40000010867 */
[--C-:B------:R-:W-:Y:S02]  /*8030*/  FFMA.FTZ R104, R104, c[0x0][0x23c], -R103.reuse ;  /* 0x00008f0068687a23 */ /* 0x100fe40000010867 */
[----:B------:R-:W-:Y:S02]  /*8040*/  FFMA.FTZ R103, R105, c[0x0][0x23c], -R103 ;  /* 0x00008f0069677a23 */ /* 0x000fe40000010867 */
[----:B------:R-:W1:Y:S08]  /*8050*/  MUFU.EX2 R101, R101 ;  /* 0x0000006500657308 */ /* 0x000e700000000800 */
[----:B------:R-:W4:Y:S01]  /*8060*/  MUFU.EX2 R34, R34 ;  /* 0x0000002200227308 */ /* 0x000f220000000800 */
[----:B--2---:R-:W-:Y:S01]  /*8070*/  F2FP.BF16.PACK_AB R7, R35, R2 ;  /* 0x000000022307723e */ /* 0x004fe200000010ff */
[----:B-1----:R-:W-:-:S06]  /*8080*/  FMUL.FTZ R36, R36, R101 ;  /* 0x0000006524247220 */ /* 0x002fcc0000410000 */
[----:B------:R-:W1:Y:S01]  /*8090*/  MUFU.EX2 R100, R100 ;  /* 0x0000006400647308 */ /* 0x000e620000000800 */
[-C--:B------:R-:W-:Y:S02]  /*80a0*/  FMUL.FTZ R37, R37, R101.reuse ;  /* 0x0000006525257220 */ /* 0x080fe40000410000 */
[-C--:B------:R-:W-:Y:S02]  /*80b0*/  FMUL.FTZ R40, R40, R101.reuse ;  /* 0x0000006528287220 */ /* 0x080fe40000410000 */
[----:B------:R-:W-:Y:S02]  /*80c0*/  FMUL.FTZ R41, R41, R101 ;  /* 0x0000006529297220 */ /* 0x000fe40000410000 */
[-C--:B----4-:R-:W-:Y:S01]  /*80d0*/  FMUL.FTZ R38, R38, R34.reuse ;  /* 0x0000002226267220 */ /* 0x090fe20000410000 */
[----:B------:R-:W2:Y:S01]  /*80e0*/  MUFU.EX2 R115, R115 ;  /* 0x0000007300737308 */ /* 0x000ea20000000800 */
[-C--:B------:R-:W-:Y:S02]  /*80f0*/  FMUL.FTZ R39, R39, R34.reuse ;  /* 0x0000002227277220 */ /* 0x080fe40000410000 */
[----:B------:R-:W-:-:S02]  /*8100*/  FMUL.FTZ R42, R42, R34 ;  /* 0x000000222a2a7220 */ /* 0x000fc40000410000 */
[-C--:B------:R-:W-:Y:S02]  /*8110*/  FMUL.FTZ R43, R43, R34.reuse ;  /* 0x000000222b2b7220 */ /* 0x080fe40000410000 */
[-C--:B------:R-:W-:Y:S01]  /*8120*/  FMUL.FTZ R44, R44, R101.reuse ;  /* 0x000000652c2c7220 */ /* 0x080fe20000410000 */
[C---:B------:R-:W-:Y:S01]  /*8130*/  HMMA.16816.F32.BF16 R36, R4.reuse, R12, R36 ;  /* 0x0000000c0424723c */ /* 0x040fe20000041824 */
[-C--:B------:R-:W-:Y:S01]  /*8140*/  FMUL.FTZ R45, R45, R101.reuse ;  /* 0x000000652d2d7220 */ /* 0x080fe20000410000 */
[----:B------:R-:W4:Y:S01]  /*8150*/  MUFU.EX2 R113, R113 ;  /* 0x0000007100717308 */ /* 0x000f220000000800 */
[-C--:B------:R-:W-:Y:S02]  /*8160*/  FMUL.FTZ R46, R46, R34.reuse ;  /* 0x000000222e2e7220 */ /* 0x080fe40000410000 */
[-C--:B------:R-:W-:Y:S02]  /*8170*/  FMUL.FTZ R47, R47, R34.reuse ;  /* 0x000000222f2f7220 */ /* 0x080fe40000410000 */
[-C--:B------:R-:W-:Y:S01]  /*8180*/  FMUL.FTZ R48, R48, R101.reuse ;  /* 0x0000006530307220 */ /* 0x080fe20000410000 */
[----:B------:R-:W-:Y:S01]  /*8190*/  HMMA.16816.F32.BF16 R40, R4, R14, R40 ;  /* 0x0000000e0428723c */ /* 0x000fe20000041828 */
[----:B------:R-:W5:Y:S01]  /*81a0*/  LDSM.16.MT88.4 R12, [R148+0xa000] ;  /* 0x00a00000940c783b */ /* 0x000f620000004200 */
[----:B------:R-:W-:Y:S01]  /*81b0*/  FMUL.FTZ R49, R49, R101 ;  /* 0x0000006531317220 */ /* 0x000fe20000410000 */
[----:B------:R-:W-:Y:S01]  /*81c0*/  MUFU.EX2 R114, R114 ;  /* 0x0000007200727308 */ /* 0x000fe20000000800 */
[----:B------:R-:W-:-:S02]  /*81d0*/  FMUL.FTZ R50, R50, R34 ;  /* 0x0000002232327220 */ /* 0x000fc40000410000 */
[-C--:B------:R-:W-:Y:S02]  /*81e0*/  FMUL.FTZ R51, R51, R34.reuse ;  /* 0x0000002233337220 */ /* 0x080fe40000410000 */
        /* <DEDUP_REMOVED lines=10> */
[----:B------:R-:W1:Y:S01]  /*8290*/  MUFU.EX2 R117, R117 ;  /* 0x0000007500757308 */ /* 0x000e620000000800 */
[-C--:B------:R-:W-:Y:S02]  /*82a0*/  FMUL.FTZ R66, R66, R34.reuse ;  /* 0x0000002242427220 */ /* 0x080fe40000410000 */
[-C--:B------:R-:W-:Y:S02]  /*82b0*/  FMUL.FTZ R67, R67, R34.reuse ;  /* 0x0000002243437220 */ /* 0x080fe40000410000 */
[-C--:B------:R-:W-:Y:S02]  /*82c0*/  FMUL.FTZ R96, R96, R101.reuse ;  /* 0x0000006560607220 */ /* 0x080fe40000410000 */
[----:B------:R-:W-:Y:S01]  /*82d0*/  FMUL.FTZ R97, R97, R101 ;  /* 0x0000006561617220 */ /* 0x000fe20000410000 */
[----:B------:R-:W-:Y:S01]  /*82e0*/  MUFU.EX2 R118, R118 ;  /* 0x0000007600767308 */ /* 0x000fe20000000800 */
[----:B------:R-:W-:-:S02]  /*82f0*/  FMUL.FTZ R98, R98, R34 ;  /* 0x0000002262627220 */ /* 0x000fc40000410000 */
[-C--:B------:R-:W-:Y:S02]  /*8300*/  FMUL.FTZ R99, R99, R34.reuse ;  /* 0x0000002263637220 */ /* 0x080fe40000410000 */
[-C--:B------:R-:W-:Y:S02]  /*8310*/  FMUL.FTZ R92, R92, R101.reuse ;  /* 0x000000655c5c7220 */ /* 0x080fe40000410000 */
[-C--:B------:R-:W-:Y:S01]  /*8320*/  FMUL.FTZ R93, R93, R101.reuse ;  /* 0x000000655d5d7220 */ /* 0x080fe20000410000 */
[----:B------:R-:W1:Y:S01]  /*8330*/  MUFU.EX2 R119, R119 ;  /* 0x0000007700777308 */ /* 0x000e620000000800 */
[-C--:B------:R-:W-:Y:S01]  /*8340*/  FMUL.FTZ R94, R94, R34.reuse ;  /* 0x000000225e5e7220 */ /* 0x080fe20000410000 */
[----:B------:R-:W-:Y:S01]  /*8350*/  HMMA.16816.F32.BF16 R96, R4, R16, R96 ;  /* 0x000000100460723c */ /* 0x000fe20000041860 */
[----:B------:R-:W-:Y:S02]  /*8360*/  FMUL.FTZ R95, R95, R34 ;  /* 0x000000225f5f7220 */ /* 0x000fe40000410000 */
[----:B------:R-:W-:-:S02]  /*8370*/  FMUL.FTZ R68, R68, R101 ;  /* 0x0000006544447220 */ /* 0x000fc40000410000 */
[-C--:B------:R-:W-:Y:S01]  /*8380*/  FMUL.FTZ R69, R69, R101.reuse ;  /* 0x0000006545457220 */ /* 0x080fe20000410000 */
[----:B------:R-:W-:Y:S01]  /*8390*/  MUFU.EX2 R120, R120 ;  /* 0x0000007800787308 */ /* 0x000fe20000000800 */
[-C--:B------:R-:W-:Y:S01]  /*83a0*/  FMUL.FTZ R70, R70, R34.reuse ;  /* 0x0000002246467220 */ /* 0x080fe20000410000 */
[C---:B-----5:R-:W-:Y:S01]  /*83b0*/  HMMA.16816.F32.BF16 R60, R4.reuse, R12, R60 ;  /* 0x0000000c043c723c */ /* 0x060fe2000004183c */
[-C--:B------:R-:W-:Y:S02]  /*83c0*/  FMUL.FTZ R71, R71, R34.reuse ;  /* 0x0000002247477220 */ /* 0x080fe40000410000 */
[-C--:B------:R-:W-:Y:S02]  /*83d0*/  FMUL.FTZ R72, R72, R101.reuse ;  /* 0x0000006548487220 */ /* 0x080fe40000410000 */
[----:B------:R-:W-:Y:S01]  /*83e0*/  FMUL.FTZ R73, R73, R101 ;  /* 0x0000006549497220 */ /* 0x000fe20000410000 */
[----:B------:R-:W5:Y:S01]  /*83f0*/  MUFU.EX2 R123, R123 ;  /* 0x0000007b007b7308 */ /* 0x000f620000000800 */
[-C--:B------:R-:W-:Y:S01]  /*8400*/  FMUL.FTZ R74, R74, R34.reuse ;  /* 0x000000224a4a7220 */ /* 0x080fe20000410000 */
[----:B------:R-:W-:Y:S01]  /*8410*/  HMMA.16816.F32.BF16 R64, R4, R14, R64 ;  /* 0x0000000e0440723c */ /* 0x000fe20000041840 */
[----:B------:R-:W1:Y:S01]  /*8420*/  LDSM.16.MT88.4 R12, [R145+0xa000] ;  /* 0x00a00000910c783b */ /* 0x000e620000004200 */
[----:B------:R-:W-:-:S02]  /*8430*/  FMUL.FTZ R75, R75, R34 ;  /* 0x000000224b4b7220 */ /* 0x000fc40000410000 */
[-C--:B------:R-:W-:Y:S02]  /*8440*/  FMUL.FTZ R76, R76, R101.reuse ;  /* 0x000000654c4c7220 */ /* 0x080fe40000410000 */
[-C--:B------:R-:W-:Y:S01]  /*8450*/  FMUL.FTZ R77, R77, R101.reuse ;  /* 0x000000654d4d7220 */ /* 0x080fe20000410000 */
[----:B------:R-:W-:Y:S01]  /*8460*/  MUFU.EX2 R121, R121 ;  /* 0x0000007900797308 */ /* 0x000fe20000000800 */
[C---:B------:R-:W-:Y:S01]  /*8470*/  HMMA.16816.F32.BF16 R92, R4.reuse, R18, R92 ;  /* 0x00000012045c723c */ /* 0x040fe2000004185c */
[----:B------:R-:W2:Y:S01]  /*8480*/  LDSM.16.MT88.4 R16, [R144+0x8000] ;  /* 0x008000009010783b */ /* 0x000ea20000004200 */
        /* <DEDUP_REMOVED lines=17> */
[----:B------:R-:W2:Y:S01]  /*85a0*/  MUFU.EX2 R128, R128 ;  /* 0x0000008000807308 */ /* 0x000ea20000000800 */
        /* <DEDUP_REMOVED lines=10> */
[----:B------:R-:W1:Y:S01]  /*8650*/  LDSM.16.MT88.4 R12, [R146+0x8800] ;  /* 0x00880000920c783b */ /* 0x000e620000004200 */
[-C--:B------:R-:W-:Y:S01]  /*8660*/  FMUL.FTZ R81, R81, R101.reuse ;  /* 0x0000006551517220 */ /* 0x080fe20000410000 */
[----:B------:R-:W1:Y:S01]  /*8670*/  MUFU.EX2 R125, R125 ;  /* 0x0000007d007d7308 */ /* 0x000e620000000800 */
[-C--:B------:R-:W-:Y:S02]  /*8680*/  FMUL.FTZ R82, R82, R34.reuse ;  /* 0x0000002252527220 */ /* 0x080fe40000410000 */
[-C--:B------:R-:W-:Y:S02]  /*8690*/  FMUL.FTZ R83, R83, R34.reuse ;  /* 0x0000002253537220 */ /* 0x080fe40000410000 */
[----:B--2---:R-:W-:Y:S01]  /*86a0*/  HMMA.16816.F32.BF16 R52, R4, R16, R52 ;  /* 0x000000100434723c */ /* 0x004fe20000041834 */
[----:B------:R-:W-:Y:S01]  /*86b0*/  FFMA.FTZ R102, R178, R101, R102 ;  /* 0x00000065b2667223 */ /* 0x000fe20000010066 */
[----:B------:R-:W-:Y:S01]  /*86c0*/  MOV R101, R33 ;  /* 0x0000002100657202 */ /* 0x000fe20000000f00 */
[----:B------:R-:W-:Y:S01]  /*86d0*/  MUFU.EX2 R107, R107 ;  /* 0x0000006b006b7308 */ /* 0x000fe20000000800 */
[----:B------:R-:W-:-:S02]  /*86e0*/  FFMA.FTZ R28, R177, R34, R28 ;  /* 0x00000022b11c7223 */ /* 0x000fc4000001001c */
[----:B------:R-:W-:Y:S02]  /*86f0*/  FADD.FTZ R31, R31, R102 ;  /* 0x000000661f1f7221 */ /* 0x000fe40000010000 */
[C---:B------:R-:W-:Y:S01]  /*8700*/  HMMA.16816.F32.BF16 R56, R4.reuse, R18, R56 ;  /* 0x000000120438723c */ /* 0x040fe20000041838 */
[----:B------:R-:W2:Y:S01]  /*8710*/  LDSM.16.MT88.4 R16, [R148+0x8800] ;  /* 0x008800009410783b */ /* 0x000ea20000004200 */
[----:B------:R-:W-:Y:S01]  /*8720*/  FADD.FTZ R3, R3, R28 ;  /* 0x0000001c03037221 */ /* 0x000fe20000010000 */
[----:B------:R-:W-:Y:S01]  /*8730*/  MUFU.EX2 R106, R106 ;  /* 0x0000006a006a7308 */ /* 0x000fe20000000800 */
[----:B------:R-:W-:Y:S02]  /*8740*/  FADD.FTZ R30, R30, R31 ;  /* 0x0000001f1e1e7221 */ /* 0x000fe40000010000 */
[----:B------:R-:W-:Y:S02]  /*8750*/  FADD.FTZ R2, R2, R3 ;  /* 0x0000000302027221 */ /* 0x000fe40000010000 */
[----:B---3--:R-:W-:Y:S01]  /*8760*/  HMMA.16816.F32.BF16 R84, R4, R8, R84 ;  /* 0x000000080454723c */ /* 0x008fe20000041854 */
[----:B------:R-:W-:-:S02]  /*8770*/  FADD.FTZ R29, R29, R30 ;  /* 0x0000001e1d1d7221 */ /* 0x000fc40000010000 */
[----:B------:R-:W-:Y:S01]  /*8780*/  MUFU.EX2 R104, R104 ;  /* 0x0000006800687308 */ /* 0x000fe20000000800 */
[----:B------:R-:W-:Y:S02]  /*8790*/  FADD.FTZ R35, R35, R2 ;  /* 0x0000000223237221 */ /* 0x000fe40000010000 */
[----:B------:R-:W-:Y:S02]  /*87a0*/  FADD.FTZ R2, R100, R29 ;  /* 0x0000001d64027221 */ /* 0x000fe40000010000 */
[----:B------:R-:W-:Y:S01]  /*87b0*/  HMMA.16816.F32.BF16 R80, R4, R10, R80 ;  /* 0x0000000a0450723c */ /* 0x000fe20000041850 */
[----:B------:R-:W3:Y:S01]  /*87c0*/  LDSM.16.MT88.4 R8, [R145+0x8800] ;  /* 0x008800009108783b */ /* 0x000ee20000004200 */
[----:B------:R-:W-:-:S04]  /*87d0*/  FADD.FTZ R2, R115, R2 ;  /* 0x0000000273027221 */ /* 0x000fc80000010000 */
[----:B----4-:R-:W-:Y:S01]  /*87e0*/  FADD.FTZ R3, R113, R2 ;  /* 0x0000000271037221 */ /* 0x010fe20000010000 */
[----:B------:R-:W-:Y:S02]  /*87f0*/  F2FP.BF16.PACK_AB R4, R115, R100 ;  /* 0x000000647304723e */ /* 0x000fe400000010ff */
[----:B------:R-:W-:Y:S01]  /*8800*/  F2FP.BF16.PACK_AB R5, R117, R116 ;  /* 0x000000747505723e */ /* 0x000fe200000010ff */
[----:B------:R-:W-:Y:S01]  /*8810*/  FADD.FTZ R116, R116, R35 ;  /* 0x0000002374747221 */ /* 0x000fe20000010000 */
[C---:B------:R-:W-:Y:S01]  /*8820*/  F2FP.BF16.PACK_AB R6, R114.reuse, R113 ;  /* 0x000000717206723e */ /* 0x040fe200000010ff */
[----:B------:R-:W-:Y:S01]  /*8830*/  FADD.FTZ R3, R114, R3 ;  /* 0x0000000372037221 */ /* 0x000fe20000010000 */
[----:B------:R-:W-:Y:S01]  /*8840*/  F2FP.BF16.PACK_AB R7, R119, R118 ;  /* 0x000000767707723e */ /* 0x000fe200000010ff */
[----:B------:R-:W-:Y:S01]  /*8850*/  FADD.FTZ R117, R117, R116 ;  /* 0x0000007475757221 */ /* 0x000fe20000010000 */
[----:B------:R-:W-:-:S03]  /*8860*/  MOV R100, R32 ;  /* 0x0000002000647202 */ /* 0x000fc60000000f00 */
[----:B------:R-:W-:Y:S02]  /*8870*/  FADD.FTZ R2, R118, R117 ;  /* 0x0000007576027221 */ /* 0x000fe40000010000 */
[----:B-1----:R-:W-:Y:S02]  /*8880*/  HMMA.16816.F32.BF16 R36, R4, R12, R36 ;  /* 0x0000000c0424723c */ /* 0x002fe40000041824 */
[----:B------:R-:W-:-:S06]  /*8890*/  FADD.FTZ R2, R119, R2 ;  /* 0x0000000277027221 */ /* 0x000fcc0000010000 */
        /* <DEDUP_REMOVED lines=56> */
[----:B----4-:R-:W-:Y:S01]  /*8c20*/  HMMA.16816.F32.BF16 R84, R4, R20, R84 ;  /* 0x000000140454723c */ /* 0x010fe20000041854 */
[----:B------:R-:W-:-:S04]  /*8c30*/  FFMA.FTZ R27, R111, c[0x0][0x23c], -R112 ;  /* 0x00008f006f1b7a23 */ /* 0x000fc80000010870 */
[----:B------:R-:W4:Y:S03]  /*8c40*/  MUFU.EX2 R25, R25 ;  /* 0x0000001900197308 */ /* 0x000f260000000800 */
[C---:B---3--:R-:W-:Y:S05]  /*8c50*/  HMMA.16816.F32.BF16 R68, R4.reuse, R8, R68 ;  /* 0x000000080444723c */ /* 0x048fea0000041844 */
[----:B------:R-:W-:Y:S03]  /*8c60*/  MUFU.EX2 R26, R26 ;  /* 0x0000001a001a7308 */ /* 0x000fe60000000800 */
[C---:B------:R-:W-:Y:S01]  /*8c70*/  HMMA.16816.F32.BF16 R72, R4.reuse, R10, R72 ;  /* 0x0000000a0448723c */ /* 0x040fe20000041848 */
[----:B------:R-:W3:Y:S04]  /*8c80*/  LDSM.16.MT88.4 R8, [R145+0x9800] ;  /* 0x009800009108783b */ /* 0x000ee80000004200 */
[----:B------:R-:W5:Y:S03]  /*8c90*/  MUFU.EX2 R27, R27 ;  /* 0x0000001b001b7308 */ /* 0x000f660000000800 */
[----:B------:R-:W-:Y:S05]  /*8ca0*/  HMMA.16816.F32.BF16 R80, R4, R22, R80 ;  /* 0x000000160450723c */ /* 0x000fea0000041850 */
[----:B------:R-:W1:Y:S02]  /*8cb0*/  MUFU.EX2 R21, R103 ;  /* 0x0000006700157308 */ /* 0x000e640000000800 */
[----:B----4-:R-:W-:Y:S01]  /*8cc0*/  F2FP.BF16.PACK_AB R4, R25, R24 ;  /* 0x000000181904723e */ /* 0x010fe200000010ff */
[----:B------:R-:W-:Y:S01]  /*8cd0*/  FADD.FTZ R24, R24, R3 ;  /* 0x0000000318187221 */ /* 0x000fe20000010000 */
[----:B------:R-:W-:Y:S01]  /*8ce0*/  F2FP.BF16.PACK_AB R5, R106, R107 ;  /* 0x0000006b6a05723e */ /* 0x000fe200000010ff */
[----:B------:R-:W-:-:S02]  /*8cf0*/  FADD.FTZ R107, R107, R2 ;  /* 0x000000026b6b7221 */ /* 0x000fc40000010000 */
[----:B------:R-:W-:Y:S01]  /*8d00*/  FADD.FTZ R25, R25, R24 ;  /* 0x0000001819197221 */ /* 0x000fe20000010000 */
[----:B-----5:R-:W-:Y:S01]  /*8d10*/  F2FP.BF16.PACK_AB R6, R27, R26 ;  /* 0x0000001a1b06723e */ /* 0x020fe200000010ff */
[----:B------:R-:W-:Y:S02]  /*8d20*/  FADD.FTZ R107, R106, R107 ;  /* 0x0000006b6a6b7221 */ /* 0x000fe40000010000 */
[----:B------:R-:W-:-:S04]  /*8d30*/  FADD.FTZ R26, R26, R25 ;  /* 0x000000191a1a7221 */ /* 0x000fc80000010000 */
[----:B------:R-:W-:Y:S01]  /*8d40*/  FADD.FTZ R178, R27, R26 ;  /* 0x0000001a1bb27221 */ /* 0x000fe20000010000 */
[----:B-1----:R-:W-:Y:S01]  /*8d50*/  F2FP.BF16.PACK_AB R7, R21, R104 ;  /* 0x000000681507723e */ /* 0x002fe200000010ff */
[----:B------:R-:W-:-:S04]  /*8d60*/  FADD.FTZ R104, R104, R107 ;  /* 0x0000006b68687221 */ /* 0x000fc80000010000 */
[----:B------:R-:W-:Y:S02]  /*8d70*/  FADD.FTZ R177, R21, R104 ;  /* 0x0000006815b17221 */ /* 0x000fe40000010000 */
        /* <DEDUP_REMOVED lines=20> */
[----:B------:R-:W-:Y:S08]  /*8ec0*/  HMMA.16816.F32.BF16 R80, R4, R18, R80 ;  /* 0x000000120450723c */ /* 0x000ff00000041850 */
.L_x_6683:
        /* <DEDUP_REMOVED lines=12> */
.L_x_6695:
        /* <DEDUP_REMOVED lines=65> */
.L_x_6692:
        /* <DEDUP_REMOVED lines=71> */
[----:B------:R-:W-:Y:S04]  /*9810*/  LDSM.16.M88.4 R124, [R153] ;  /* 0x00000000997c783b */ /* 0x000fe80000000200 */
[----:B------:R-:W2:Y:S04]  /*9820*/  LDSM.16.M88.4 R128, [R152] ;  /* 0x000000009880783b */ /* 0x000ea80000000200 */
[----:B------:R-:W1:Y:S04]  /*9830*/  LDSM.16.M88.4 R132, [R152+0x800] ;  /* 0x000800009884783b */ /* 0x000e680000000200 */
[----:B------:R-:W1:Y:S04]  /*9840*/  LDSM.16.M88.4 R136, [R152+0x1000] ;  /* 0x001000009888783b */ /* 0x000e680000000200 */
[----:B------:R-:W1:Y:S01]  /*9850*/  LDSM.16.M88.4 R140, [R152+0x1800] ;  /* 0x00180000988c783b */ /* 0x000e620000000200 */
        /* <DEDUP_REMOVED lines=9> */
[C---:B-1----:R-:W-:Y:S08]  /*98f0*/  HMMA.16816.F32.BF16 R28, R104.reuse, R120, RZ ;  /* 0x00000078681c723c */ /* 0x042ff000000418ff */
[----:B------:R-:W-:Y:S01]  /*9900*/  HMMA.16816.F32.BF16 R32, R104, R122, RZ ;  /* 0x0000007a6820723c */ /* 0x000fe200000418ff */
[----:B------:R-:W1:Y:S04]  /*9910*/  LDSM.16.M88.4 R104, [R151] ;  /* 0x000000009768783b */ /* 0x000e680000000200 */
[----:B------:R-:W3:Y:S03]  /*9920*/  LDSM.16.M88.4 R120, [R147+0x5800] ;  /* 0x005800009378783b */ /* 0x000ee60000000200 */
[C---:B--2---:R-:W-:Y:S08]  /*9930*/  HMMA.16816.F32.BF16 R4, R124.reuse, R128, R4 ;  /* 0x000000807c04723c */ /* 0x044ff00000041804 */
        /* <DEDUP_REMOVED lines=148> */
.L_x_6694:
        /* <DEDUP_REMOVED lines=63> */
.L_x_6693:
[----:B-1----:R-:W-:Y:S04]  /*a670*/  IADD3 R117, R163, -0x1, RZ ;  /* 0xffffffffa3757810 */ /* 0x002fe80007ffe0ff */
        /* <DEDUP_REMOVED lines=29> */
[CC--:B------:R-:W-:Y:S02]  /*a850*/  FFMA.FTZ R7, R0.reuse, R110.reuse, R7 ;  /* 0x0000006e00077223 */ /* 0x0c0fe40000010007 */
[----:B------:R-:W-:Y:S01]  /*a860*/  FFMA.FTZ R5, R0, R110, R5 ;  /* 0x0000006e00057223 */ /* 0x000fe20000010005 */
[----:B------:R-:W-:Y:S01]  /*a870*/  FMNMX.FTZ R110, R6, R103, !PT ;  /* 0x00000067066e7209 */ /* 0x000fe20007810000 */
[CC--:B------:R-:W-:Y:S02]  /*a880*/  FFMA.FTZ R10, R0.reuse, R113.reuse, R10 ;  /* 0x00000071000a7223 */ /* 0x0c0fe4000001000a */
        /* <DEDUP_REMOVED lines=8> */
[-C--:B------:R-:W-:Y:S01]  /*a910*/  FFMA.FTZ R16, R0, R107.reuse, R16 ;  /* 0x0000006b00107223 */ /* 0x080fe20000010010 */
[----:B------:R-:W-:Y:S01]  /*a920*/  IADD3 R111, R2, 0x38, RZ ;  /* 0x00000038026f7810 */ /* 0x000fe20007ffe0ff */
[C---:B------:R-:W-:Y:S01]  /*a930*/  FFMA.FTZ R18, R0.reuse, R107, R18 ;  /* 0x0000006b00127223 */ /* 0x040fe20000010012 */
[----:B------:R-:W-:Y:S01]  /*a940*/  FMNMX.FTZ R113, R11, R112, !PT ;  /* 0x000000700b717209 */ /* 0x000fe20007810000 */
[----:B------:R-:W-:Y:S01]  /*a950*/  FFMA.FTZ R9, R0, R104, R9 ;  /* 0x0000006800097223 */ /* 0x000fe20000010009 */
[----:B------:R-:W-:Y:S01]  /*a960*/  FMNMX.FTZ R110, R8, R115, !PT ;  /* 0x00000073086e7209 */ /* 0x000fe20007810000 */
[----:B------:R1:W2:Y:S01]  /*a970*/  I2F R107, R111 ;  /* 0x0000006f006b7306 */ /* 0x0002a20000201400 */
[-C--:B------:R-:W-:Y:S01]  /*a980*/  FFMA.FTZ R15, R0, R108.reuse, R15 ;  /* 0x0000006c000f7223 */ /* 0x080fe2000001000f */
[----:B------:R-:W-:Y:S01]  /*a990*/  IADD3 R104, R2, 0x31, RZ ;  /* 0x0000003102687810 */ /* 0x000fe20007ffe0ff */
        /* <DEDUP_REMOVED lines=8> */
[----:B------:R-:W3:Y:S01]  /*aa20*/  I2F R104, R104 ;  /* 0x0000006800687306 */ /* 0x000ee20000201400 */
[----:B------:R-:W-:Y:S01]  /*aa30*/  FMNMX.FTZ R108, R18, R115, !PT ;  /* 0x00000073126c7209 */ /* 0x000fe20007810000 */
[C---:B------:R-:W-:Y:S01]  /*aa40*/  FFMA.FTZ R23, R0.reuse, R102, R23 ;  /* 0x0000006600177223 */ /* 0x040fe20000010017 */
[----:B------:R-:W-:Y:S01]  /*aa50*/  FMNMX.FTZ R113, R13, R106, !PT ;  /* 0x0000006a0d717209 */ /* 0x000fe20007810000 */
[----:B------:R-:W-:Y:S01]  /*aa60*/  FFMA.FTZ R20, R0, R109, R20 ;  /* 0x0000006d00147223 */ /* 0x000fe20000010014 */
[----:B------:R-:W-:Y:S01]  /*aa70*/  IADD3 R2, R2, 0x39, RZ ;  /* 0x0000003902027810 */ /* 0x000fe20007ffe0ff */
[C---:B------:R-:W-:Y:S01]  /*aa80*/  FFMA.FTZ R26, R0.reuse, R105, R26 ;  /* 0x00000069001a7223 */ /* 0x040fe2000001001a */
[----:B------:R-:W-:Y:S01]  /*aa90*/  FMNMX.FTZ R115, R19, R108, !PT ;  /* 0x0000006c13737209 */ /* 0x000fe20007810000 */
[----:B------:R-:W-:Y:S01]  /*aaa0*/  FFMA.FTZ R21, R0, R102, R21 ;  /* 0x0000006600157223 */ /* 0x000fe20000010015 */
[----:B------:R-:W-:Y:S01]  /*aab0*/  FMNMX.FTZ R106, R16, R113, !PT ;  /* 0x00000071106a7209 */ /* 0x000fe20007810000 */
[----:B------:R-:W-:Y:S01]  /*aac0*/  FFMA.FTZ R27, R0, R100, R27 ;  /* 0x00000064001b7223 */ /* 0x000fe2000001001b */
[----:B------:R-:W4:Y:S01]  /*aad0*/  I2F R2, R2 ;  /* 0x0000000200027306 */ /* 0x000f220000201400 */
[----:B------:R-:W-:Y:S01]  /*aae0*/  FMNMX.FTZ R108, R22, R115, !PT ;  /* 0x00000073166c7209 */ /* 0x000fe20007810000 */
[C---:B------:R-:W-:Y:S01]  /*aaf0*/  FFMA.FTZ R24, R0.reuse, R105, R24 ;  /* 0x0000006900187223 */ /* 0x040fe20000010018 */
[----:B------:R-:W-:Y:S01]  /*ab00*/  FMNMX.FTZ R109, R17, R106, !PT ;  /* 0x0000006a116d7209 */ /* 0x000fe20007810000 */
[C---:B------:R-:W-:Y:S01]  /*ab10*/  FFMA.FTZ R25, R0.reuse, R100, R25 ;  /* 0x0000006400197223 */ /* 0x040fe20000010019 */
[----:B-1----:R-:W-:Y:S01]  /*ab20*/  FMNMX.FTZ R111, R23, R108, !PT ;  /* 0x0000006c176f7209 */ /* 0x002fe20007810000 */
[----:B------:R-:W-:Y:S01]  /*ab30*/  FFMA.FTZ R28, R0, R101, R28 ;  /* 0x00000065001c7223 */ /* 0x000fe2000001001c */
[----:B------:R-:W-:Y:S01]  /*ab40*/  FMNMX.FTZ R102, R20, R109, !PT ;  /* 0x0000006d14667209 */ /* 0x000fe20007810000 */
[----:B--2---:R-:W-:Y:S01]  /*ab50*/  FFMA.FTZ R34, R0, R107, R34 ;  /* 0x0000006b00227223 */ /* 0x004fe20000010022 */
[----:B------:R-:W-:Y:S01]  /*ab60*/  FMNMX.FTZ R106, R26, R111, !PT ;  /* 0x0000006f1a6a7209 */ /* 0x000fe20007810000 */
[C---:B------:R-:W-:Y:S01]  /*ab70*/  FFMA.FTZ R32, R0.reuse, R107, R32 ;  /* 0x0000006b00207223 */ /* 0x040fe20000010020 */
[----:B------:R-:W-:Y:S01]  /*ab80*/  FMNMX.FTZ R105, R21, R102, !PT ;  /* 0x0000006615697209 */ /* 0x000fe20007810000 */
[----:B------:R-:W-:Y:S01]  /*ab90*/  LDSM.16.MT88.4 R112, [R145+0x8000] ;  /* 0x008000009170783b */ /* 0x000fe20000004200 */
[----:B------:R-:W-:Y:S01]  /*aba0*/  FMNMX.FTZ R109, R27, R106, !PT ;  /* 0x0000006a1b6d7209 */ /* 0x000fe20007810000 */
[-C--:B---3--:R-:W-:Y:S01]  /*abb0*/  FFMA.FTZ R31, R0, R104.reuse, R31 ;  /* 0x00000068001f7223 */ /* 0x088fe2000001001f */
[----:B------:R-:W-:Y:S01]  /*abc0*/  FMNMX.FTZ R100, R24, R105, !PT ;  /* 0x0000006918647209 */ /* 0x000fe20007810000 */
[----:B------:R-:W-:Y:S01]  /*abd0*/  FFMA.FTZ R29, R0, R104, R29 ;  /* 0x00000068001d7223 */ /* 0x000fe2000001001d */
[----:B------:R-:W-:Y:S02]  /*abe0*/  FMNMX.FTZ R102, R30, R109, !PT ;  /* 0x0000006d1e667209 */ /* 0x000fe40007810000 */
[----:B------:R-:W-:Y:S01]  /*abf0*/  FMNMX.FTZ R105, R25, R100, !PT ;  /* 0x0000006419697209 */ /* 0x000fe20007810000 */
[----:B------:R-:W-:Y:S01]  /*ac00*/  LDSM.16.MT88.4 R108, [R146+0x8000] ;  /* 0x00800000926c783b */ /* 0x000fe20000004200 */
[----:B------:R-:W-:Y:S02]  /*ac10*/  FMNMX.FTZ R101, R31, R102, !PT ;  /* 0x000000661f657209 */ /* 0x000fe40007810000 */
[----:B------:R-:W-:Y:S01]  /*ac20*/  FMNMX.FTZ R102, R28, R105, !PT ;  /* 0x000000691c667209 */ /* 0x000fe20007810000 */
[-C--:B----4-:R-:W-:Y:S01]  /*ac30*/  FFMA.FTZ R35, R0, R2.reuse, R35 ;  /* 0x0000000200237223 */ /* 0x090fe20000010023 */
[----:B------:R-:W-:Y:S01]  /*ac40*/  FMNMX.FTZ R100, R34, R101, !PT ;  /* 0x0000006522647209 */ /* 0x000fe20007810000 */
[----:B------:R-:W-:Y:S01]  /*ac50*/  FFMA.FTZ R33, R0, R2, R33 ;  /* 0x0000000200217223 */ /* 0x000fe20000010021 */
        /* <DEDUP_REMOVED lines=23> */
[--C-:B------:R-:W-:Y:S01]  /*add0*/  FFMA.FTZ R116, R7, c[0x0][0x23c], -R124.reuse ;  /* 0x00008f0007747a23 */ /* 0x100fe2000001087c */
[----:B------:R-:W2:Y:S01]  /*ade0*/  MUFU.EX2 R2, R2 ;  /* 0x0000000200027308 */ /* 0x000ea20000000800 */
[----:B------:R-:W-:Y:S01]  /*adf0*/  FFMA.FTZ R103, R10, c[0x0][0x23c], -R124 ;  /* 0x00008f000a677a23 */ /* 0x000fe2000001087c */
[----:B------:R-:W-:Y:S01]  /*ae00*/  ISETP.GT.AND P1, PT, R163, 0x1, PT ;  /* 0x00000001a300780c */ /* 0x000fe20003f24270 */
[--C-:B------:R-:W-:Y:S01]  /*ae10*/  FFMA.FTZ R121, R4, c[0x0][0x23c], -R122.reuse ;  /* 0x00008f0004797a23 */ /* 0x100fe2000001087a */
[----:B------:R-:W-:Y:S01]  /*ae20*/  MOV R163, R117 ;  /* 0x0000007500a37202 */ /* 0x000fe20000000f00 */
[--C-:B------:R-:W-:Y:S02]  /*ae30*/  FFMA.FTZ R120, R5, c[0x0][0x23c], -R122.reuse ;  /* 0x00008f0005787a23 */ /* 0x100fe4000001087a */
[--C-:B------:R-:W-:Y:S02]  /*ae40*/  FFMA.FTZ R119, R8, c[0x0][0x23c], -R122.reuse ;  /* 0x00008f0008777a23 */ /* 0x100fe4000001087a */
[----:B------:R-:W-:Y:S01]  /*ae50*/  FFMA.FTZ R118, R9, c[0x0][0x23c], -R122 ;  /* 0x00008f0009767a23 */ /* 0x000fe2000001087a */
[----:B------:R-:W-:Y:S01]  /*ae60*/  MUFU.EX2 R123, R123 ;  /* 0x0000007b007b7308 */ /* 0x000fe20000000800 */
[----:B------:R-:W-:Y:S02]  /*ae70*/  FMUL.FTZ R3, R102, c[0x0][0x23c] ;  /* 0x00008f0066037a20 */ /* 0x000fe40000410000 */
[----:B------:R-:W-:Y:S02]  /*ae80*/  FFMA.FTZ R102, R11, c[0x0][0x23c], -R124 ;  /* 0x00008f000b667a23 */ /* 0x000fe4000001087c */
[--C-:B------:R-:W-:Y:S02]  /*ae90*/  FFMA.FTZ R131, R24, c[0x0][0x23c], -R122.reuse ;  /* 0x00008f0018837a23 */ /* 0x100fe4000001087a */
[--C-:B------:R-:W-:Y:S02]  /*aea0*/  FFMA.FTZ R132, R25, c[0x0][0x23c], -R122.reuse ;  /* 0x00008f0019847a23 */ /* 0x100fe4000001087a */
[--C-:B------:R-:W-:Y:S01]  /*aeb0*/  FFMA.FTZ R133, R29, c[0x0][0x23c], -R122.reuse ;  /* 0x00008f001d857a23 */ /* 0x100fe2000001087a */
[----:B------:R-:W3:Y:S01]  /*aec0*/  MUFU.EX2 R3, R3 ;  /* 0x0000000300037308 */ /* 0x000ee20000000800 */
[--C-:B------:R-:W-:Y:S02]  /*aed0*/  FFMA.FTZ R134, R32, c[0x0][0x23c], -R122.reuse ;  /* 0x00008f0020867a23 */ /* 0x100fe4000001087a */
[--C-:B------:R-:W-:Y:S02]  /*aee0*/  FFMA.FTZ R125, R12, c[0x0][0x23c], -R122.reuse ;  /* 0x00008f000c7d7a23 */ /* 0x100fe4000001087a */
[C---:B--2---:R-:W-:Y:S02]  /*aef0*/  FMUL.FTZ R6, R2.reuse, R98 ;  /* 0x0000006202067220 */ /* 0x044fe40000410000 */
[C---:B------:R-:W-:Y:S02]  /*af00*/  FMUL.FTZ R7, R2.reuse, R99 ;  /* 0x0000006302077220 */ /* 0x040fe40000410000 */
[C---:B------:R-:W-:Y:S01]  /*af10*/  FMUL.FTZ R10, R2.reuse, R94 ;  /* 0x0000005e020a7220 */ /* 0x040fe20000410000 */
[----:B------:R-:W2:Y:S01]  /*af20*/  MUFU.EX2 R116, R116 ;  /* 0x0000007400747308 */ /* 0x000ea20000000800 */
        /* <DEDUP_REMOVED lines=8> */
[C---:B---3--:R-:W-:Y:S02]  /*afb0*/  FMUL.FTZ R4, R3.reuse, R96 ;  /* 0x0000006003047220 */ /* 0x048fe40000410000 */
[C---:B------:R-:W-:Y:S02]  /*afc0*/  FMUL.FTZ R5, R3.reuse, R97 ;  /* 0x0000006103057220 */ /* 0x040fe40000410000 */
[C---:B------:R-:W-:Y:S01]  /*afd0*/  FMUL.FTZ R8, R3.reuse, R92 ;  /* 0x0000005c03087220 */ /* 0x040fe20000410000 */
[----:B------:R-:W3:Y:S01]  /*afe0*/  MUFU.EX2 R102, R102 ;  /* 0x0000006600667308 */ /* 0x000ee20000000800 */
[C---:B------:R-:W-:Y:S02]  /*aff0*/  FMUL.FTZ R9, R3.reuse, R93 ;  /* 0x0000005d03097220 */ /* 0x040fe40000410000 */
[----:B------:R-:W4:Y:S01]  /*b000*/  LDSM.16.MT88.4 R92, [R144+0x8000] ;  /* 0x00800000905c783b */ /* 0x000f220000004200 */
        /* <DEDUP_REMOVED lines=11> */
[----:B------:R-:W-:Y:S02]  /*b0c0*/  FMUL.FTZ R51, R2, R51 ;  /* 0x0000003302337220 */ /* 0x000fe40000410000 */
[C---:B------:R-:W-:Y:S01]  /*b0d0*/  FMUL.FTZ R48, R3.reuse, R48 ;  /* 0x0000003003307220 */ /* 0x040fe20000410000 */
[----:B---3--:R-:W-:Y:S01]  /*b0e0*/  F2FP.BF16.PACK_AB R99, R102, R103 ;  /* 0x000000676663723e */ /* 0x008fe200000010ff */
        /* <DEDUP_REMOVED lines=23> */
[----:B------:R-:W-:Y:S02]  /*b260*/  FMUL.FTZ R71, R2, R71 ;  /* 0x0000004702477220 */ /* 0x000fe40000410000 */
[C---:B------:R-:W-:Y:S01]  /*b270*/  FMUL.FTZ R68, R3.reuse, R68 ;  /* 0x0000004403447220 */ /* 0x040fe20000410000 */
[----:B---3--:R-:W-:Y:S01]  /*b280*/  F2FP.BF16.PACK_AB R98, R118, R119 ;  /* 0x000000777662723e */ /* 0x008fe200000010ff */
[C---:B------:R-:W-:Y:S02]  /*b290*/  FMUL.FTZ R69, R3.reuse, R69 ;  /* 0x0000004503457220 */ /* 0x040fe40000410000 */
[C---:B------:R-:W-:Y:S02]  /*b2a0*/  FMUL.FTZ R74, R2.reuse, R74 ;  /* 0x0000004a024a7220 */ /* 0x040fe40000410000 */
[C---:B------:R-:W-:Y:S01]  /*b2b0*/  FMUL.FTZ R75, R2.reuse, R75 ;  /* 0x0000004b024b7220 */ /* 0x040fe20000410000 */
[----:B------:R-:W-:Y:S01]  /*b2c0*/  MUFU.EX2 R133, R133 ;  /* 0x0000008500857308 */ /* 0x000fe20000000800 */
[C---:B-1----:R-:W-:Y:S05]  /*b2d0*/  HMMA.16816.F32.BF16 R4, R96.reuse, R104, R4 ;  /* 0x000000686004723c */ /* 0x042fea0000041804 */
[C---:B------:R-:W-:Y:S02]  /*b2e0*/  FMUL.FTZ R72, R3.reuse, R72 ;  /* 0x0000004803487220 */ /* 0x040fe40000410000 */
[----:B------:R-:W-:Y:S01]  /*b2f0*/  FMUL.FTZ R73, R3, R73 ;  /* 0x0000004903497220 */ /* 0x000fe20000410000 */
[C---:B------:R-:W-:Y:S01]  /*b300*/  HMMA.16816.F32.BF16 R8, R96.reuse, R106, R8 ;  /* 0x0000006a6008723c */ /* 0x040fe20000041808 */
[----:B------:R-:W1:Y:S01]  /*b310*/  LDSM.16.MT88.4 R104, [R148+0xa000] ;  /* 0x00a000009468783b */ /* 0x000e620000004200 */
[----:B------:R-:W-:Y:S02]  /*b320*/  MUFU.EX2 R134, R134 ;  /* 0x0000008600867308 */ /* 0x000fe40000000800 */
[--C-:B------:R-:W-:Y:S02]  /*b330*/  FFMA.FTZ R126, R13, c[0x0][0x23c], -R122.reuse ;  /* 0x00008f000d7e7a23 */ /* 0x100fe4000001087a */
[C---:B------:R-:W-:Y:S02]  /*b340*/  FMUL.FTZ R13, R3.reuse, R89 ;  /* 0x00000059030d7220 */ /* 0x040fe40000410000 */
[C---:B------:R-:W-:Y:S04]  /*b350*/  HMMA.16816.F32.BF16 R36, R96.reuse, R108, R36 ;  /* 0x0000006c6024723c */ /* 0x040fe80000041824 */
[C---:B------:R-:W-:Y:S01]  /*b360*/  FMUL.FTZ R78, R2.reuse, R78 ;  /* 0x0000004e024e7220 */ /* 0x040fe20000410000 */
[----:B------:R-:W2:Y:S01]  /*b370*/  MUFU.EX2 R126, R126 ;  /* 0x0000007e007e7308 */ /* 0x000ea20000000800 */
[----:B------:R-:W-:Y:S02]  /*b380*/  FMUL.FTZ R79, R2, R79 ;  /* 0x0000004f024f7220 */ /* 0x000fe40000410000 */
[C---:B------:R-:W-:Y:S01]  /*b390*/  HMMA.16816.F32.BF16 R40, R96.reuse, R110, R40 ;  /* 0x0000006e6028723c */ /* 0x040fe20000041828 */
[----:B------:R-:W3:Y:S03]  /*b3a0*/  LDSM.16.MT88.4 R108, [R146+0xa000] ;  /* 0x00a00000926c783b */ /* 0x000ee60000004200 */
[C---:B------:R-:W-:Y:S02]  /*b3b0*/  FMUL.FTZ R76, R3.reuse, R76 ;  /* 0x0000004c034c7220 */ /* 0x040fe40000410000 */
[----:B------:R-:W-:Y:S02]  /*b3c0*/  FMUL.FTZ R77, R3, R77 ;  /* 0x0000004d034d7220 */ /* 0x000fe40000410000 */
[C---:B------:R-:W-:Y:S04]  /*b3d0*/  HMMA.16816.F32.BF16 R44, R96.reuse, R112, R44 ;  /* 0x00000070602c723c */ /* 0x040fe8000004182c */
[--C-:B------:R-:W-:Y:S02]  /*b3e0*/  FFMA.FTZ R127, R16, c[0x0][0x23c], -R122.reuse ;  /* 0x00008f00107f7a23 */ /* 0x100fe4000001087a */
[----:B------:R-:W-:Y:S02]  /*b3f0*/  FFMA.FTZ R128, R17, c[0x0][0x23c], -R122 ;  /* 0x00008f0011807a23 */ /* 0x000fe4000001087a */
[C---:B------:R-:W-:Y:S02]  /*b400*/  HMMA.16816.F32.BF16 R48, R96.reuse, R114, R48 ;  /* 0x000000726030723c */ /* 0x040fe40000041830 */
[----:B------:R-:W-:Y:S02]  /*b410*/  MUFU.EX2 R127, R127 ;  /* 0x0000007f007f7308 */ /* 0x000fe40000000800 */
[--C-:B------:R-:W-:Y:S02]  /*b420*/  FFMA.FTZ R112, R14, c[0x0][0x23c], -R124.reuse ;  /* 0x00008f000e707a23 */ /* 0x100fe4000001087c */
[C---:B------:R-:W-:Y:S02]  /*b430*/  FMUL.FTZ R14, R2.reuse, R90 ;  /* 0x0000005a020e7220 */ /* 0x040fe40000410000 */
[C---:B----4-:R-:W-:Y:S04]  /*b440*/  HMMA.16816.F32.BF16 R52, R96.reuse, R92, R52 ;  /* 0x0000005c6034723c */ /* 0x050fe80000041834 */
[--C-:B------:R-:W-:Y:S01]  /*b450*/  FFMA.FTZ R113, R15, c[0x0][0x23c], -R124.reuse ;  /* 0x00008f000f717a23 */ /* 0x100fe2000001087c */
[----:B------:R-:W-:Y:S01]  /*b460*/  MUFU.EX2 R112, R112 ;  /* 0x0000007000707308 */ /* 0x000fe20000000800 */
[----:B------:R-:W-:Y:S02]  /*b470*/  FMUL.FTZ R15, R2, R91 ;  /* 0x0000005b020f7220 */ /* 0x000fe40000410000 */
[C---:B------:R-:W-:Y:S01]  /*b480*/  HMMA.16816.F32.BF16 R56, R96.reuse, R94, R56 ;  /* 0x0000005e6038723c */ /* 0x040fe20000041838 */
[----:B------:R-:W4:Y:S03]  /*b490*/  LDSM.16.MT88.4 R92, [R145+0xa000] ;  /* 0x00a00000915c783b */ /* 0x000f260000004200 */
[--C-:B------:R-:W-:Y:S02]  /*b4a0*/  FFMA.FTZ R114, R18, c[0x0][0x23c], -R124.reuse ;  /* 0x00008f0012727a23 */ /* 0x100fe4000001087c */
[----:B------:R-:W-:Y:S01]  /*b4b0*/  FFMA.FTZ R115, R19, c[0x0][0x23c], -R124 ;  /* 0x00008f0013737a23 */ /* 0x000fe2000001087c */
[----:B------:R-:W5:Y:S01]  /*b4c0*/  MUFU.EX2 R113, R113 ;  /* 0x0000007100717308 */ /* 0x000f620000000800 */
[C---:B-1----:R-:W-:Y:S01]  /*b4d0*/  HMMA.16816.F32.BF16 R60, R96.reuse, R104, R60 ;  /* 0x00000068603c723c */ /* 0x042fe2000004183c */
[----:B------:R-:W-:Y:S03]  /*b4e0*/  LDSM.16.MT88.4 R88, [R148+0x8800] ;  /* 0x008800009458783b */ /* 0x000fe60000004200 */
[C---:B------:R-:W-:Y:S02]  /*b4f0*/  FMUL.FTZ R18, R2.reuse, R86 ;  /* 0x0000005602127220 */ /* 0x040fe40000410000 */
[----:B------:R-:W-:Y:S02]  /*b500*/  FMUL.FTZ R19, R2, R87 ;  /* 0x0000005702137220 */ /* 0x000fe40000410000 */
[C---:B------:R-:W-:Y:S01]  /*b510*/  HMMA.16816.F32.BF16 R64, R96.reuse, R106, R64 ;  /* 0x0000006a6040723c */ /* 0x040fe20000041840 */
[----:B------:R-:W1:Y:S01]  /*b520*/  LDSM.16.MT88.4 R104, [R144+0xa000] ;  /* 0x00a000009068783b */ /* 0x000e620000004200 */
[----:B------:R-:W-:Y:S02]  /*b530*/  MUFU.EX2 R114, R114 ;  /* 0x0000007200727308 */ /* 0x000fe40000000800 */
[C---:B------:R-:W-:Y:S01]  /*b540*/  FMUL.FTZ R16, R3.reuse, R84 ;  /* 0x0000005403107220 */ /* 0x040fe20000410000 */
[----:B--2---:R-:W-:Y:S01]  /*b550*/  F2FP.BF16.PACK_AB R84, R126, R125 ;  /* 0x0000007d7e54723e */ /* 0x004fe200000010ff */
[----:B------:R-:W-:Y:S02]  /*b560*/  FMUL.FTZ R17, R3, R85 ;  /* 0x0000005503117220 */ /* 0x000fe40000410000 */
[C---:B---3--:R-:W-:Y:S04]  /*b570*/  HMMA.16816.F32.BF16 R68, R96.reuse, R108, R68 ;  /* 0x0000006c6044723c */ /* 0x048fe80000041844 */
[----:B------:R-:W2:Y:S01]  /*b580*/  MUFU.EX2 R115, R115 ;  /* 0x0000007300737308 */ /* 0x000ea20000000800 */
[C---:B------:R-:W-:Y:S01]  /*b590*/  FMUL.FTZ R82, R2.reuse, R82 ;  /* 0x0000005202527220 */ /* 0x040fe20000410000 */
[----:B-----5:R-:W-:Y:S02]  /*b5a0*/  F2FP.BF16.PACK_AB R85, R113, R112 ;  /* 0x000000707155723e */ /* 0x020fe400000010ff */
[C---:B------:R-:W-:Y:S01]  /*b5b0*/  HMMA.16816.F32.BF16 R72, R96.reuse, R110, R72 ;  /* 0x0000006e6048723c */ /* 0x040fe20000041848 */
[----:B------:R-:W-:Y:S03]  /*b5c0*/  LDSM.16.MT88.4 R108, [R145+0x8800] ;  /* 0x00880000916c783b */ /* 0x000fe60000004200 */
[----:B------:R-:W-:Y:S02]  /*b5d0*/  FMUL.FTZ R83, R2, R83 ;  /* 0x0000005302537220 */ /* 0x000fe40000410000 */
[----:B------:R-:W3:Y:S01]  /*b5e0*/  MUFU.EX2 R128, R128 ;  /* 0x0000008000807308 */ /* 0x000ee20000000800 */
[C---:B------:R-:W-:Y:S01]  /*b5f0*/  FMUL.FTZ R80, R3.reuse, R80 ;  /* 0x0000005003507220 */ /* 0x040fe20000410000 */
[C---:B----4-:R-:W-:Y:S04]  /*b600*/  HMMA.16816.F32.BF16 R76, R96.reuse, R92, R76 ;  /* 0x0000005c604c723c */ /* 0x050fe8000004184c */
[----:B------:R-:W-:Y:S02]  /*b610*/  FMUL.FTZ R81, R3, R81 ;  /* 0x0000005103517220 */ /* 0x000fe40000410000 */
[--C-:B------:R-:W-:Y:S02]  /*b620*/  FFMA.FTZ R129, R20, c[0x0][0x23c], -R122.reuse ;  /* 0x00008f0014817a23 */ /* 0x100fe4000001087a */
[----:B------:R-:W-:Y:S01]  /*b630*/  FFMA.FTZ R130, R21, c[0x0][0x23c], -R122 ;  /* 0x00008f0015827a23 */ /* 0x000fe2000001087a */
[C---:B------:R-:W-:Y:S01]  /*b640*/  HMMA.16816.F32.BF16 R12, R96.reuse, R94, R12 ;  /* 0x0000005e600c723c */ /* 0x040fe2000004180c */
[----:B------:R-:W4:Y:S02]  /*b650*/  LDSM.16.MT88.4 R92, [R146+0x8800] ;  /* 0x00880000925c783b */ /* 0x000f240000004200 */
[----:B------:R-:W-:Y:S01]  /*b660*/  MUFU.EX2 R129, R129 ;  /* 0x0000008100817308 */ /* 0x000fe20000000800 */
[----:B--2---:R-:W-:Y:S01]  /*b670*/  F2FP.BF16.PACK_AB R87, R115, R114 ;  /* 0x000000727357723e */ /* 0x004fe200000010ff */
[----:B------:R-:W-:Y:S02]  /*b680*/  FFMA.FTZ R123, R2, R177, R123 ;  /* 0x000000b1027b7223 */ /* 0x000fe4000001007b */
[----:B------:R-:W-:Y:S01]  /*b690*/  FFMA.FTZ R121, R3, R178, R121 ;  /* 0x000000b203797223 */ /* 0x000fe20000010079 */
[C---:B-1----:R-:W-:Y:S04]  /*b6a0*/  HMMA.16816.F32.BF16 R16, R96.reuse, R104, R16 ;  /* 0x000000686010723c */ /* 0x042fe80000041810 */
[----:B------:R-:W-:Y:S01]  /*b6b0*/  FADD.FTZ R116, R116, R123 ;  /* 0x0000007b74747221 */ /* 0x000fe20000010000 */
[----:B---3--:R-:W-:Y:S01]  /*b6c0*/  F2FP.BF16.PACK_AB R86, R128, R127 ;  /* 0x0000007f8056723e */ /* 0x008fe200000010ff */
[----:B------:R-:W1:Y:S01]  /*b6d0*/  MUFU.EX2 R130, R130 ;  /* 0x0000008200827308 */ /* 0x000e620000000800 */
[----:B------:R-:W-:Y:S01]  /*b6e0*/  FADD.FTZ R120, R120, R121 ;  /* 0x0000007978787221 */ /* 0x000fe20000010000 */
[----:B------:R-:W-:Y:S01]  /*b6f0*/  HMMA.16816.F32.BF16 R80, R96, R106, R80 ;  /* 0x0000006a6050723c */ /* 0x000fe20000041850 */
[----:B------:R-:W2:Y:S03]  /*b700*/  LDSM.16.MT88.4 R96, [R144+0x8800] ;  /* 0x008800009060783b */ /* 0x000ea60000004200 */
[----:B------:R-:W-:Y:S02]  /*b710*/  FADD.FTZ R103, R103, R116 ;  /* 0x0000007467677221 */ /* 0x000fe40000010000 */
[----:B------:R-:W-:Y:S02]  /*b720*/  FADD.FTZ R119, R119, R120 ;  /* 0x0000007877777221 */ /* 0x000fe40000010000 */
[C---:B------:R-:W-:Y:S01]  /*b730*/  HMMA.16816.F32.BF16 R4, R84.reuse, R88, R4 ;  /* 0x000000585404723c */ /* 0x040fe20000041804 */
[----:B------:R-:W-:Y:S04]  /*b740*/  LDSM.16.MT88.4 R104, [R145+0xa800] ;  /* 0x00a800009168783b */ /* 0x000fe80000004200 */
[----:B------:R-:W-:Y:S02]  /*b750*/  FADD.FTZ R103, R102, R103 ;  /* 0x0000006766677221 */ /* 0x000fe40000010000 */
[----:B------:R-:W-:Y:S01]  /*b760*/  FADD.FTZ R118, R118, R119 ;  /* 0x0000007776767221 */ /* 0x000fe20000010000 */
[C---:B------:R-:W-:Y:S01]  /*b770*/  HMMA.16816.F32.BF16 R8, R84.reuse, R90, R8 ;  /* 0x0000005a5408723c */ /* 0x040fe20000041808 */
[----:B------:R-:W3:Y:S03]  /*b780*/  LDSM.16.MT88.4 R88, [R148+0xa800] ;  /* 0x00a800009458783b */ /* 0x000ee60000004200 */
[----:B------:R-:W-:Y:S01]  /*b790*/  FADD.FTZ R112, R112, R103 ;  /* 0x0000006770707221 */ /* 0x000fe20000010000 */
[----:B------:R-:W-:Y:S01]  /*b7a0*/  MOV R103, R100 ;  /* 0x0000006400677202 */ /* 0x000fe20000000f00 */
[----:B------:R-:W-:Y:S01]  /*b7b0*/  FADD.FTZ R125, R125, R118 ;  /* 0x000000767d7d7221 */ /* 0x000fe20000010000 */
[----:B-1----:R-:W-:Y:S01]  /*b7c0*/  F2FP.BF16.PACK_AB R20, R130, R129 ;  /* 0x000000818214723e */ /* 0x002fe200000010ff */
[----:B------:R-:W-:Y:S01]  /*b7d0*/  FADD.FTZ R113, R113, R112 ;  /* 0x0000007071717221 */ /* 0x000fe20000010000 */
[C---:B----4-:R-:W-:Y:S03]  /*b7e0*/  HMMA.16816.F32.BF16 R36, R84.reuse, R92, R36 ;  /* 0x0000005c5424723c */ /* 0x050fe60000041824 */
[----:B------:R-:W-:Y:S02]  /*b7f0*/  FADD.FTZ R126, R126, R125 ;  /* 0x0000007d7e7e7221 */ /* 0x000fe40000010000 */
[----:B------:R-:W-:Y:S02]  /*b800*/  FADD.FTZ R114, R114, R113 ;  /* 0x0000007172727221 */ /* 0x000fe40000010000 */
[----:B------:R-:W-:Y:S01]  /*b810*/  FADD.FTZ R127, R127, R126 ;  /* 0x0000007e7f7f7221 */ /* 0x000fe20000010000 */
[C---:B------:R-:W-:Y:S01]  /*b820*/  HMMA.16816.F32.BF16 R40, R84.reuse, R94, R40 ;  /* 0x0000005e5428723c */ /* 0x040fe20000041828 */
[----:B------:R-:W1:Y:S03]  /*b830*/  LDSM.16.MT88.4 R92, [R146+0xa800] ;  /* 0x00a80000925c783b */ /* 0x000e660000004200 */
[----:B------:R-:W-:Y:S02]  /*b840*/  FADD.FTZ R115, R115, R114 ;  /* 0x0000007273737221 */ /* 0x000fe40000010000 */
[----:B------:R-:W-:Y:S02]  /*b850*/  FADD.FTZ R128, R128, R127 ;  /* 0x0000007f80807221 */ /* 0x000fe40000010000 */
[C---:B------:R-:W-:Y:S04]  /*b860*/  HMMA.16816.F32.BF16 R44, R84.reuse, R108, R44 ;  /* 0x0000006c542c723c */ /* 0x040fe8000004182c */
[----:B------:R-:W-:Y:S03]  /*b870*/  FADD.FTZ R129, R129, R128 ;  /* 0x0000008081817221 */ /* 0x000fe60000010000 */
[--C-:B------:R-:W-:Y:S01]  /*b880*/  FFMA.FTZ R108, R22, c[0x0][0x23c], -R124.reuse ;  /* 0x00008f00166c7a23 */ /* 0x100fe2000001087c */
[C---:B------:R-:W-:Y:S04]  /*b890*/  HMMA.16816.F32.BF16 R48, R84.reuse, R110, R48 ;  /* 0x0000006e5430723c */ /* 0x040fe80000041830 */
[--C-:B------:R-:W-:Y:S01]  /*b8a0*/  FFMA.FTZ R109, R23, c[0x0][0x23c], -R124.reuse ;  /* 0x00008f00176d7a23 */ /* 0x100fe2000001087c */
[----:B------:R-:W-:Y:S01]  /*b8b0*/  MUFU.EX2 R108, R108 ;  /* 0x0000006c006c7308 */ /* 0x000fe20000000800 */
[----:B------:R-:W-:Y:S02]  /*b8c0*/  FADD.FTZ R130, R130, R129 ;  /* 0x0000008182827221 */ /* 0x000fe40000010000 */
[C---:B--2---:R-:W-:Y:S04]  /*b8d0*/  HMMA.16816.F32.BF16 R52, R84.reuse, R96, R52 ;  /* 0x000000605434723c */ /* 0x044fe80000041834 */
[--C-:B------:R-:W-:Y:S02]  /*b8e0*/  FFMA.FTZ R110, R26, c[0x0][0x23c], -R124.reuse ;  /* 0x00008f001a6e7a23 */ /* 0x100fe4000001087c */
[----:B------:R-:W-:Y:S01]  /*b8f0*/  FFMA.FTZ R111, R27, c[0x0][0x23c], -R124 ;  /* 0x00008f001b6f7a23 */ /* 0x000fe2000001087c */
[----:B------:R-:W2:Y:S01]  /*b900*/  MUFU.EX2 R109, R109 ;  /* 0x0000006d006d7308 */ /* 0x000ea20000000800 */
[C---:B------:R-:W-:Y:S01]  /*b910*/  HMMA.16816.F32.BF16 R56, R84.reuse, R98, R56 ;  /* 0x000000625438723c */ /* 0x040fe20000041838 */
[----:B------:R-:W-:Y:S03]  /*b920*/  LDSM.16.MT88.4 R24, [R146+0x9000] ;  /* 0x009000009218783b */ /* 0x000fe60000004200 */
[----:B------:R-:W-:Y:S04]  /*b930*/  FADD.FTZ R3, R131, R130 ;  /* 0x0000008283037221 */ /* 0x000fe80000010000 */
[C---:B---3--:R-:W-:Y:S01]  /*b940*/  HMMA.16816.F32.BF16 R60, R84.reuse, R88, R60 ;  /* 0x00000058543c723c */ /* 0x048fe2000004183c */
[----:B------:R-:W-:Y:S01]  /*b950*/  LDSM.16.MT88.4 R96, [R145+0x9000] ;  /* 0x009000009160783b */ /* 0x000fe20000004200 */
[----:B------:R-:W-:Y:S06]  /*b960*/  MUFU.EX2 R110, R110 ;  /* 0x0000006e006e7308 */ /* 0x000fec0000000800 */
[C---:B------:R-:W-:Y:S01]  /*b970*/  HMMA.16816.F32.BF16 R64, R84.reuse, R90, R64 ;  /* 0x0000005a5440723c */ /* 0x040fe20000041840 */
[----:B------:R-:W3:Y:S03]  /*b980*/  LDSM.16.MT88.4 R88, [R144+0xa800] ;  /* 0x00a800009058783b */ /* 0x000ee60000004200 */
[----:B------:R-:W4:Y:S01]  /*b990*/  MUFU.EX2 R111, R111 ;  /* 0x0000006f006f7308 */ /* 0x000f220000000800 */
[C---:B--2---:R-:W-:Y:S03]  /*b9a0*/  F2FP.BF16.PACK_AB R21, R109.reuse, R108 ;  /* 0x0000006c6d15723e */ /* 0x044fe600000010ff */
[C---:B-1----:R-:W-:Y:S04]  /*b9b0*/  HMMA.16816.F32.BF16 R68, R84.reuse, R92, R68 ;  /* 0x0000005c5444723c */ /* 0x042fe80000041844 */
[----:B------:R-:W-:Y:S04]  /*b9c0*/  FADD.FTZ R108, R108, R115 ;  /* 0x000000736c6c7221 */ /* 0x000fe80000010000 */
[C---:B------:R-:W-:Y:S01]  /*b9d0*/  HMMA.16816.F32.BF16 R72, R84.reuse, R94, R72 ;  /* 0x0000005e5448723c */ /* 0x040fe20000041848 */
[----:B------:R-:W1:Y:S03]  /*b9e0*/  LDSM.16.MT88.4 R92, [R148+0x9000] ;  /* 0x00900000945c783b */ /* 0x000e660000004200 */
[----:B------:R-:W-:Y:S04]  /*b9f0*/  FADD.FTZ R109, R109, R108 ;  /* 0x0000006c6d6d7221 */ /* 0x000fe80000010000 */
[C---:B------:R-:W-:Y:S01]  /*ba00*/  HMMA.16816.F32.BF16 R76, R84.reuse, R104, R76 ;  /* 0x00000068544c723c */ /* 0x040fe2000004184c */
[----:B------:R-:W2:Y:S03]  /*ba10*/  MUFU.EX2 R104, R132 ;  /* 0x0000008400687308 */ /* 0x000ea60000000800 */
[C---:B----4-:R-:W-:Y:S01]  /*ba20*/  F2FP.BF16.PACK_AB R23, R111.reuse, R110 ;  /* 0x0000006e6f17723e */ /* 0x050fe200000010ff */
[----:B------:R-:W-:Y:S02]  /*ba30*/  FADD.FTZ R110, R110, R109 ;  /* 0x0000006d6e6e7221 */ /* 0x000fe40000010000 */
[----:B------:R-:W-:Y:S01]  /*ba40*/  FFMA.FTZ R105, R30, c[0x0][0x23c], -R124 ;  /* 0x00008f001e697a23 */ /* 0x000fe2000001087c */
[C---:B------:R-:W-:Y:S04]  /*ba50*/  HMMA.16816.F32.BF16 R12, R84.reuse, R106, R12 ;  /* 0x0000006a540c723c */ /* 0x040fe8000004180c */
[----:B------:R-:W-:Y:S01]  /*ba60*/  FADD.FTZ R110, R111, R110 ;  /* 0x0000006e6f6e7221 */ /* 0x000fe20000010000 */
[----:B------:R-:W-:Y:S02]  /*ba70*/  MUFU.EX2 R105, R105 ;  /* 0x0000006900697308 */ /* 0x000fe40000000800 */
[--C-:B------:R-:W-:Y:S01]  /*ba80*/  FFMA.FTZ R106, R31, c[0x0][0x23c], -R124.reuse ;  /* 0x00008f001f6a7a23 */ /* 0x100fe2000001087c */
[C---:B---3--:R-:W-:Y:S04]  /*ba90*/  HMMA.16816.F32.BF16 R16, R84.reuse, R88, R16 ;  /* 0x000000585410723c */ /* 0x048fe80000041810 */
[--C-:B------:R-:W-:Y:S02]  /*baa0*/  FFMA.FTZ R107, R34, c[0x0][0x23c], -R124.reuse ;  /* 0x00008f00226b7a23 */ /* 0x100fe4000001087c */
[----:B------:R-:W-:Y:S01]  /*bab0*/  FFMA.FTZ R124, R35, c[0x0][0x23c], -R124 ;  /* 0x00008f00237c7a23 */ /* 0x000fe2000001087c */
[----:B------:R-:W3:Y:S01]  /*bac0*/  MUFU.EX2 R106, R106 ;  /* 0x0000006a006a7308 */ /* 0x000ee20000000800 */
[----:B------:R-:W-:Y:S01]  /*bad0*/  HMMA.16816.F32.BF16 R80, R84, R90, R80 ;  /* 0x0000005a5450723c */ /* 0x000fe20000041850 */
[----:B------:R-:W4:Y:S03]  /*bae0*/  LDSM.16.MT88.4 R84, [R144+0x9000] ;  /* 0x009000009054783b */ /* 0x000f260000004200 */
[----:B--2---:R-:W-:Y:S01]  /*baf0*/  F2FP.BF16.PACK_AB R22, R104, R131 ;  /* 0x000000836816723e */ /* 0x004fe200000010ff */
[--C-:B------:R-:W-:Y:S02]  /*bb00*/  FFMA.FTZ R132, R28, c[0x0][0x23c], -R122.reuse ;  /* 0x00008f001c847a23 */ /* 0x100fe4000001087a */
[----:B------:R-:W-:Y:S02]  /*bb10*/  FFMA.FTZ R122, R33, c[0x0][0x23c], -R122 ;  /* 0x00008f00217a7a23 */ /* 0x000fe4000001087a */
[----:B------:R-:W-:Y:S01]  /*bb20*/  MUFU.EX2 R107, R107 ;  /* 0x0000006b006b7308 */ /* 0x000fe20000000800 */
[----:B------:R-:W2:Y:S01]  /*bb30*/  LDSM.16.MT88.4 R88, [R148+0xb000] ;  /* 0x00b000009458783b */ /* 0x000ea20000004200 */
[C---:B-1----:R-:W-:Y:S05]  /*bb40*/  HMMA.16816.F32.BF16 R4, R20.reuse, R92, R4 ;  /* 0x0000005c1404723c */ /* 0x042fea0000041804 */
[----:B------:R-:W-:Y:S02]  /*bb50*/  FADD.FTZ R3, R104, R3 ;  /* 0x0000000368037221 */ /* 0x000fe40000010000 */
[----:B------:R-:W-:Y:S01]  /*bb60*/  LDSM.16.MT88.4 R28, [R146+0x9800] ;  /* 0x00980000921c783b */ /* 0x000fe20000004200 */
[----:B------:R-:W1:Y:S01]  /*bb70*/  MUFU.EX2 R124, R124 ;  /* 0x0000007c007c7308 */ /* 0x000e620000000800 */
[C---:B------:R-:W-:Y:S06]  /*bb80*/  HMMA.16816.F32.BF16 R8, R20.reuse, R94, R8 ;  /* 0x0000005e1408723c */ /* 0x040fec0000041808 */
[----:B------:R-:W-:Y:S02]  /*bb90*/  LDSM.16.MT88.4 R92, [R145+0xb000] ;  /* 0x00b00000915c783b */ /* 0x000fe40000004200 */
[C---:B------:R-:W-:Y:S01]  /*bba0*/  HMMA.16816.F32.BF16 R36, R20.reuse, R24, R36 ;  /* 0x000000181424723c */ /* 0x040fe20000041824 */
[----:B------:R-:W5:Y:S05]  /*bbb0*/  MUFU.EX2 R132, R132 ;  /* 0x0000008400847308 */ /* 0x000f6a0000000800 */
[----:B------:R-:W-:Y:S02]  /*bbc0*/  LDSM.16.MT88.4 R32, [R145+0x9800] ;  /* 0x009800009120783b */ /* 0x000fe40000004200 */
[C---:B------:R-:W-:Y:S03]  /*bbd0*/  HMMA.16816.F32.BF16 R40, R20.reuse, R26, R40 ;  /* 0x0000001a1428723c */ /* 0x040fe60000041828 */
[----:B------:R-:W1:Y:S03]  /*bbe0*/  MUFU.EX2 R135, R122 ;  /* 0x0000007a00877308 */ /* 0x000e660000000800 */
[----:B------:R-:W1:Y:S02]  /*bbf0*/  LDSM.16.MT88.4 R24, [R146+0xb000] ;  /* 0x00b000009218783b */ /* 0x000e640000004200 */
[C---:B------:R-:W-:Y:S08]  /*bc00*/  HMMA.16816.F32.BF16 R44, R20.reuse, R96, R44 ;  /* 0x00000060142c723c */ /* 0x040ff0000004182c */
[C---:B------:R-:W-:Y:S08]  /*bc10*/  HMMA.16816.F32.BF16 R48, R20.reuse, R98, R48 ;  /* 0x000000621430723c */ /* 0x040ff00000041830 */
        /* <DEDUP_REMOVED lines=9> */
[C---:B------:R-:W-:Y:S08]  /*bcb0*/  HMMA.16816.F32.BF16 R76, R20.reuse, R92, R76 ;  /* 0x0000005c144c723c */ /* 0x040ff0000004184c */
[C---:B------:R-:W-:Y:S08]  /*bcc0*/  HMMA.16816.F32.BF16 R12, R20.reuse, R94, R12 ;  /* 0x0000005e140c723c */ /* 0x040ff0000004180c */
[C---:B----4-:R-:W-:Y:S08]  /*bcd0*/  HMMA.16816.F32.BF16 R16, R20.reuse, R84, R16 ;  /* 0x000000541410723c */ /* 0x050ff00000041810 */
[----:B------:R-:W-:Y:S01]  /*bce0*/  HMMA.16816.F32.BF16 R80, R20, R86, R80 ;  /* 0x000000561450723c */ /* 0x000fe20000041850 */
[----:B------:R-:W2:Y:S06]  /*bcf0*/  LDSM.16.MT88.4 R84, [R144+0x9800] ;  /* 0x009800009054783b */ /* 0x000eac0000004200 */
[----:B---3--:R-:W-:Y:S01]  /*bd00*/  F2FP.BF16.PACK_AB R21, R106, R105 ;  /* 0x000000696a15723e */ /* 0x008fe200000010ff */
[----:B------:R-:W-:Y:S01]  /*bd10*/  FADD.FTZ R105, R105, R110 ;  /* 0x0000006e69697221 */ /* 0x000fe20000010000 */
[----:B------:R-:W-:Y:S03]  /*bd20*/  F2FP.BF16.PACK_AB R23, R124, R107 ;  /* 0x0000006b7c17723e */ /* 0x000fe600000010ff */
[----:B-----5:R-:W-:Y:S01]  /*bd30*/  F2FP.BF16.PACK_AB R20, R133, R132 ;  /* 0x000000848514723e */ /* 0x020fe200000010ff */
[----:B------:R-:W-:Y:S01]  /*bd40*/  FADD.FTZ R132, R132, R3 ;  /* 0x0000000384847221 */ /* 0x000fe20000010000 */
[----:B------:R-:W-:Y:S01]  /*bd50*/  F2FP.BF16.PACK_AB R22, R135, R134 ;  /* 0x000000868716723e */ /* 0x000fe200000010ff */
[----:B------:R-:W-:Y:S01]  /*bd60*/  FADD.FTZ R106, R106, R105 ;  /* 0x000000696a6a7221 */ /* 0x000fe20000010000 */
[----:B------:R-:W-:Y:S01]  /*bd70*/  MOV R3, R101 ;  /* 0x0000006500037202 */ /* 0x000fe20000000f00 */
        /* <DEDUP_REMOVED lines=9> */
[C---:B------:R-:W-:Y:S01]  /*be10*/  HMMA.16816.F32.BF16 R36, R20.reuse, R28, R36 ;  /* 0x0000001c1424723c */ /* 0x040fe20000041824 */
[----:B------:R-:W4:Y:S07]  /*be20*/  LDSM.16.MT88.4 R24, [R144+0xb800] ;  /* 0x00b800009018783b */ /* 0x000f2e0000004200 */
[C---:B------:R-:W-:Y:S08]  /*be30*/  HMMA.16816.F32.BF16 R40, R20.reuse, R30, R40 ;  /* 0x0000001e1428723c */ /* 0x040ff00000041828 */
[C---:B------:R-:W-:Y:S08]  /*be40*/  HMMA.16816.F32.BF16 R44, R20.reuse, R32, R44 ;  /* 0x00000020142c723c */ /* 0x040ff0000004182c */
[C---:B------:R-:W-:Y:S08]  /*be50*/  HMMA.16816.F32.BF16 R48, R20.reuse, R34, R48 ;  /* 0x000000221430723c */ /* 0x040ff00000041830 */
[C---:B--2---:R-:W-:Y:S08]  /*be60*/  HMMA.16816.F32.BF16 R52, R20.reuse, R84, R52 ;  /* 0x000000541434723c */ /* 0x044ff00000041834 */
[C---:B------:R-:W-:Y:S08]  /*be70*/  HMMA.16816.F32.BF16 R56, R20.reuse, R86, R56 ;  /* 0x000000561438723c */ /* 0x040ff00000041838 */
[C---:B------:R-:W-:Y:S08]  /*be80*/  HMMA.16816.F32.BF16 R60, R20.reuse, R88, R60 ;  /* 0x00000058143c723c */ /* 0x040ff0000004183c */
[C---:B------:R-:W-:Y:S08]  /*be90*/  HMMA.16816.F32.BF16 R64, R20.reuse, R90, R64 ;  /* 0x0000005a1440723c */ /* 0x040ff00000041840 */
[C---:B-1----:R-:W-:Y:S08]  /*bea0*/  HMMA.16816.F32.BF16 R68, R20.reuse, R4, R68 ;  /* 0x000000041444723c */ /* 0x042ff00000041844 */
[C---:B------:R-:W-:Y:S08]  /*beb0*/  HMMA.16816.F32.BF16 R72, R20.reuse, R6, R72 ;  /* 0x000000061448723c */ /* 0x040ff00000041848 */
[C---:B---3--:R-:W-:Y:S08]  /*bec0*/  HMMA.16816.F32.BF16 R76, R20.reuse, R8, R76 ;  /* 0x00000008144c723c */ /* 0x048ff0000004184c */
[C---:B------:R-:W-:Y:S08]  /*bed0*/  HMMA.16816.F32.BF16 R88, R20.reuse, R10, R12 ;  /* 0x0000000a1458723c */ /* 0x040ff0000004180c */
[C---:B----4-:R-:W-:Y:S08]  /*bee0*/  HMMA.16816.F32.BF16 R84, R20.reuse, R24, R16 ;  /* 0x000000181454723c */ /* 0x050ff00000041810 */
[----:B------:R-:W-:Y:S01]  /*bef0*/  HMMA.16816.F32.BF16 R80, R20, R26, R80 ;  /* 0x0000001a1450723c */ /* 0x000fe20000041850 */
[----:B------:R-:W-:-:S07]  /*bf00*/  @P1 BRA `(.L_x_6695) ;  /* 0xffffd08000001947 */ /* 0x000fce000383ffff */
.L_x_6691:
        /* <DEDUP_REMOVED lines=193> */
.L_x_6696:
[----:B------:R-:W1:Y:S04]  /*cb20*/  S2R R40, SR_CTAID.Z ;  /* 0x0000000000287919 */ /* 0x000e680000002700 */
[----:B------:R-:W1:Y:S02]  /*cb30*/  S2R R5, SR_CTAID.Y ;  /* 0x0000000000057919 */ /* 0x000e640000002600 */
[----:B-1----:R-:W-:-:S04]  /*cb40*/  IMAD R7, R5, c[0x0][0x1c0], R40 ;  /* 0x0000700005077a24 */ /* 0x002fc800078e0228 */
[----:B------:R-:W-:Y:S02]  /*cb50*/  IMAD R7, R7, c[0x0][0x214], RZ ;  /* 0x0000850007077a24 */ /* 0x000fe400078e02ff */
.L_x_6697:
        /* <DEDUP_REMOVED lines=36> */
.L_x_6699:
[----:B------:R-:W-:Y:S05]  /*cda0*/  BSYNC B0 ;  /* 0x0000000000007941 */ /* 0x000fea0003800000 */
.L_x_6698:
[----:B------:R-:W5:Y:S01]  /*cdb0*/  S2R R2, SR_CTAID.X ;  /* 0x0000000000027919 */ /* 0x000f620000002500 */
[----:B------:R-:W-:Y:S01]  /*cdc0*/  SHF.R.S32.HI R169, RZ, 0x1f, R168 ;  /* 0x0000001fffa97819 */ /* 0x000fe200000114a8 */
[----:B------:R-:W-:Y:S01]  /*cdd0*/  BSSY B0, `(.L_x_6700) ;  /* 0x0000022000007945 */ /* 0x000fe20003800000 */
[----:B------:R-:W-:Y:S01]  /*cde0*/  LEA.HI R4, R3, R4, RZ, 0x3 ;  /* 0x0000000403047211 */ /* 0x000fe200078f18ff */
[----:B----4-:R-:W4:Y:S01]  /*cdf0*/  S2R R0, SR_TID.X ;  /* 0x0000000000007919 */ /* 0x010f220000002100 */
[----:B------:R-:W-:-:S05]  /*ce00*/  SHF.R.S32.HI R3, RZ, 0x1f, R40 ;  /* 0x0000001fff037819 */ /* 0x000fca0000011428 */
[----:B------:R-:W-:-:S04]  /*ce10*/  IMAD R3, R3, c[0x0][0x1f0], RZ ;  /* 0x00007c0003037a24 */ /* 0x000fc800078e02ff */
[----:B------:R-:W-:Y:S02]  /*ce20*/  IMAD R3, R40, c[0x0][0x1f4], R3 ;  /* 0x00007d0028037a24 */ /* 0x000fe400078e0203 */
[----:B-----5:R-:W-:-:S04]  /*ce30*/  IMAD.SHL.U32 R2, R2, 0x40, RZ ;  /* 0x0000004002027824 */ /* 0x020fc800078e00ff */
[----:B------:R-:W-:Y:S01]  /*ce40*/  IMAD.WIDE.U32 R42, R2, c[0x0][0x1e8], R168 ;  /* 0x00007a00022a7a25 */ /* 0x000fe200078e00a8 */
[----:B------:R-:W-:-:S04]  /*ce50*/  SHF.R.S32.HI R7, RZ, 0x1f, R2 ;  /* 0x0000001fff077819 */ /* 0x000fc80000011402 */
[----:B------:R-:W-:Y:S01]  /*ce60*/  IADD3 R42, P0, R5, R42, RZ ;  /* 0x0000002a052a7210 */ /* 0x000fe20007f1e0ff */
[----:B------:R-:W-:Y:S01]  /*ce70*/  IMAD R7, R7, c[0x0][0x1e8], RZ ;  /* 0x00007a0007077a24 */ /* 0x000fe200078e02ff */
[----:B----4-:R-:W-:-:S03]  /*ce80*/  SHF.R.S32.HI R5, RZ, 0x1f, R0 ;  /* 0x0000001fff057819 */ /* 0x010fc60000011400 */
[----:B------:R-:W-:Y:S01]  /*ce90*/  IMAD R7, R2, c[0x0][0x1ec], R7 ;  /* 0x00007b0002077a24 */ /* 0x000fe200078e0207 */
[----:B------:R-:W-:Y:S01]  /*cea0*/  LEA.HI R5, R5, R0, RZ, 0x3 ;  /* 0x0000000005057211 */ /* 0x000fe200078f18ff */
[----:B------:R-:W-:-:S03]  /*ceb0*/  IMAD.IADD R2, R165, 0x1, -R2 ;  /* 0x00000001a5027824 */ /* 0x000fc600078e0a02 */
[----:B------:R-:W-:Y:S02]  /*cec0*/  IADD3.X R43, R166, R43, R7, P0, !PT ;  /* 0x0000002ba62b7210 */ /* 0x000fe400007fe407 */
[----:B------:R-:W-:Y:S02]  /*ced0*/  SHF.R.S32.HI R7, RZ, 0x3, R4 ;  /* 0x00000003ff077819 */ /* 0x000fe40000011404 */
[----:B------:R-:W-:Y:S01]  /*cee0*/  SHF.R.S32.HI R0, RZ, 0x3, R5 ;  /* 0x00000003ff007819 */ /* 0x000fe20000011405 */
[----:B------:R-:W-:Y:S01]  /*cef0*/  IMAD.WIDE.U32 R42, R40, c[0x0][0x1f0], R42 ;  /* 0x00007c00282a7a25 */ /* 0x000fe200078e002a */
[----:B------:R-:W-:Y:S02]  /*cf00*/  ISETP.GE.AND P0, PT, R7, R2, PT ;  /* 0x000000020700720c */ /* 0x000fe40003f06270 */
[----:B------:R-:W-:Y:S01]  /*cf10*/  SHF.R.S32.HI R0, RZ, 0x1f, R0 ;  /* 0x0000001fff007819 */ /* 0x000fe20000011400 */
        /* <DEDUP_REMOVED lines=13> */
.L_x_6701:
[----:B------:R-:W-:Y:S05]  /*cff0*/  BSYNC B0 ;  /* 0x0000000000007941 */ /* 0x000fea0003800000 */
.L_x_6700:
        /* <DEDUP_REMOVED lines=18> */
.L_x_6703:
[----:B------:R-:W-:Y:S05]  /*d120*/  BSYNC B0 ;  /* 0x0000000000007941 */ /* 0x000fea0003800000 */
.L_x_6702:
        /* <DEDUP_REMOVED lines=18> */
.L_x_6705:
[----:B------:R-:W-:Y:S05]  /*d250*/  BSYNC B0 ;  /* 0x0000000000007941 */ /* 0x000fea0003800000 */
.L_x_6704:
        /* <DEDUP_REMOVED lines=19> */
.L_x_6706:
        /* <DEDUP_REMOVED lines=15> */
.L_x_8384:


//--------------------- .text._ZN5flash24flash_fwd_splitkv_kernelI23Flash_fwd_kernel_traitsILi128ELi64ELi64ELi4ELb0ELb0EN7cutlass10bfloat16_tE19Flash_kernel_traitsILi128ELi64ELi64ELi4ES3_EELb1ELb0ELb1ELb0ELb0ELb1ELb0ELb0EEEvNS_16Flash_fwd_paramsE --------------------------
	.section	.text._ZN5flash24flash_fwd_splitkv_kernelI23Flash_fwd_kernel_traitsILi128ELi64ELi64ELi4ELb0ELb0EN7cutlass10bfloat16_tE19Flash_kernel_traitsILi128ELi64ELi64ELi4ES3_EELb1ELb0ELb1ELb0ELb0ELb1ELb0ELb0EEEvNS_16Flash_fwd_paramsE,"ax",@progbits
	.sectioninfo	@"SHI_REGISTERS=200"
	.align	128
        .global         _ZN5flash24flash_fwd_splitkv_kernelI23Flash_fwd_kernel_traitsILi128ELi64ELi64ELi4ELb0ELb0EN7cutlass10bfloat16_tE19Flash_kernel_traitsILi128ELi64ELi64ELi4ES3_EELb1ELb0ELb1ELb0ELb0ELb1ELb0ELb0EEEvNS_16Flash_fwd_paramsE
        .type           _ZN5flash24flash_fwd_splitkv_kernelI23Flash_fwd_kernel_traitsILi128ELi64ELi64ELi4ELb0ELb0EN7cutlass10bfloat16_tE19Flash_kernel_traitsILi128ELi64ELi64ELi4ES3_EELb1ELb0ELb1ELb0ELb0ELb1ELb0ELb0EEEvNS_16Flash_fwd_paramsE,@function
        .size           _ZN5flash24flash_fwd_splitkv_kernelI23Flash_fwd_kernel_traitsILi128ELi64ELi64ELi4ELb0ELb0EN7cutlass10bfloat16_tE19Flash_kernel_traitsILi128ELi64ELi64ELi4ES3_EELb1ELb0ELb1ELb0ELb0ELb1ELb0ELb0EEEvNS_16Flash_fwd_paramsE,(.L_x_8385 - _ZN5flash24flash_fwd_splitkv_kernelI23Flash_fwd_kernel_traitsILi128ELi64ELi64ELi4ELb0ELb0EN7cutlass10bfloat16_tE19Flash_kernel_traitsILi128ELi64ELi64ELi4ES3_EELb1ELb0ELb1ELb0ELb0ELb1ELb0ELb0EEEvNS_16Flash_fwd_paramsE)
        .other          _ZN5flash24flash_fwd_splitkv_kernelI23Flash_fwd_kernel_traitsILi128ELi64ELi64ELi4ELb0ELb0EN7cutlass10bfloat16_tE19Flash_kernel_traitsILi128ELi64ELi64ELi4ES3_EELb1ELb0ELb1ELb0ELb0ELb1ELb0ELb0EEEvNS_16Flash_fwd_paramsE,@"STO_CUDA_ENTRY STV_DEFAULT"
_ZN5flash24flash_fwd_splitkv_kernelI23Flash_fwd_kernel_traitsILi128ELi64ELi64ELi4ELb0ELb0EN7cutlass10bfloat16_tE19Flash_kernel_traitsILi128ELi64ELi64ELi4ES3_EELb1ELb0ELb1ELb0ELb0ELb1ELb0ELb0EEEvNS_16Flash_fwd_paramsE:
.text._ZN5flash24flash_fwd_splitkv_kernelI23Flash_fwd_kernel_traitsILi128ELi64ELi64ELi4ELb0ELb0EN7cutlass10bfloat16_tE19Flash_kernel_traitsILi128ELi64ELi64ELi4ES3_EELb1ELb0ELb1ELb0ELb0ELb1ELb0ELb0EEEvNS_16Flash_fwd_paramsE:
        /* <DEDUP_REMOVED lines=33> */
.L_x_6707:
[----:B-1-34-:R-:W-:Y:S02]  /*0210*/  MOV R2, c[0x0][0x218] ;  /* 0x0000860000027a02 */ /* 0x01afe40000000f00 */
.L_x_6708:
        /* <DEDUP_REMOVED lines=78> */
.L_x_6711:
[----:B------:R-:W-:Y:S05]  /*0700*/  BSYNC B0 ;  /* 0x0000000000007941 */ /* 0x000fea0003800000 */
.L_x_6710:
        /* <DEDUP_REMOVED lines=18> */
.L_x_6713:
[----:B------:R-:W-:Y:S05]  /*0830*/  BSYNC B0 ;  /* 0x0000000000007941 */ /* 0x000fea0003800000 */
.L_x_6712:
        /* <DEDUP_REMOVED lines=18> */
.L_x_6715:
[----:B------:R-:W-:Y:S05]  /*0960*/  BSYNC B0 ;  /* 0x0000000000007941 */ /* 0x000fea0003800000 */
.L_x_6714:
        /* <DEDUP_REMOVED lines=17> */
.L_x_6717:
[----:B------:R-:W-:Y:S05]  /*0a80*/  BSYNC B0 ;  /* 0x0000000000007941 */ /* 0x000fea0003800000 */
.L_x_6716:
        /* <DEDUP_REMOVED lines=19> */
.L_x_6709:
        /* <DEDUP_REMOVED lines=92> */
.L_x_6718:
        /* <DEDUP_REMOVED lines=15> */
.L_x_6720:
        /* <DEDUP_REMOVED lines=51> */
.L_x_6719:
        /* <DEDUP_REMOVED lines=95> */
.L_x_6722:
[----:B------:R-:W-:Y:S05]  /*1b90*/  BSYNC B0 ;  /* 0x0000000000007941 */ /* 0x000fea0003800000 */
.L_x_6721:
        /* <DEDUP_REMOVED lines=29> */
.L_x_6724:
[----:B------:R-:W-:Y:S05]  /*1d70*/  BSYNC B0 ;  /* 0x0000000000007941 */ /* 0x000fea0003800000 */
.L_x_6723:
        /* <DEDUP_REMOVED lines=29> */
.L_x_6726:
[----:B------:R-:W-:Y:S05]  /*1f50*/  BSYNC B0 ;  /* 0x0000000000007941 */ /* 0x000fea0003800000 */
.L_x_6725:
        /* <DEDUP_REMOVED lines=28> */
.L_x_6728:
[----:B------:R-:W-:Y:S05]  /*2120*/  BSYNC B0 ;  /* 0x0000000000007941 */ /* 0x000fea0003800000 */
.L_x_6727:
        /* <DEDUP_REMOVED lines=23> */
.L_x_6730:
[----:B------:R-:W-:Y:S05]  /*22a0*/  BSYNC B0 ;  /* 0x0000000000007941 */ /* 0x000fea0003800000 */
.L_x_6729:
        /* <DEDUP_REMOVED lines=25> */
.L_x_6732:
[----:B------:R-:W-:Y:S05]  /*2440*/  BSYNC B0 ;  /* 0x0000000000007941 */ /* 0x000fea0003800000 */
.L_x_6731:
        /* <DEDUP_REMOVED lines=23> */
.L_x_6734:
[----:B------:R-:W-:Y:S05]  /*25c0*/  BSYNC B0 ;  /* 0x0000000000007941 */ /* 0x000fea0003800000 */
.L_x_6733:
        /* <DEDUP_REMOVED lines=25> */
.L_x_6736:
[----:B------:R-:W-:Y:S05]  /*2760*/  BSYNC B0 ;  /* 0x0000000000007941 */ /* 0x000fea0003800000 */
.L_x_6735:
        /* <DEDUP_REMOVED lines=75> */
.L_x_6738:
[----:B---3--:R-:W-:Y:S05]  /*2c20*/  BSYNC B0 ;  /* 0x0000000000007941 */ /* 0x008fea0003800000 */
.L_x_6737:
        /* <DEDUP_REMOVED lines=25> */
.L_x_6740:
[----:B------:R-:W-:Y:S05]  /*2dc0*/  BSYNC B0 ;  /* 0x0000000000007941 */ /* 0x000fea0003800000 */
.L_x_6739:
        /* <DEDUP_REMOVED lines=25> */
.L_x_6742:
[----:B------:R-:W-:Y:S05]  /*2f60*/  BSYNC B0 ;  /* 0x0000000000007941 */ /* 0x000fea0003800000 */
.L_x_6741:
        /* <DEDUP_REMOVED lines=28> */
.L_x_6744:
[----:B------:R-:W-:Y:S05]  /*3130*/  BSYNC B0 ;  /* 0x0000000000007941 */ /* 0x000fea0003800000 */
.L_x_6743:
        /* <DEDUP_REMOVED lines=9> */
[----:B------:R-:W-:Y:S01]  /*31d0*/  LDSM.16.M88.4 R28, [R145] ;  /* 0x00000000911c783b */ /* 0x000fe20000000200 */
[----:B------:R-:W-:Y:S01]  /*31e0*/  IMAD R142, R2, 0x2, R145 ;  /* 0x00000002028e7824 */ /* 0x000fe200078e0291 */
[-C--:B------:R-:W-:Y:S01]  /*31f0*/  IMNMX R129, R129, R98.reuse, PT ;  /* 0x0000006281817217 */ /* 0x080fe20003800200 */
[----:B------:R-:W-:Y:S01]  /*3200*/  IMAD R144, R7, 0x2, R6 ;  /* 0x0000000207907824 */ /* 0x000fe200078e0206 */
[----:B-1----:R-:W-:Y:S01]  /*3210*/  LDSM.16.M88.4 R36, [R100+0x4000] ;  /* 0x004000006424783b */ /* 0x002fe20000000200 */
[----:B------:R-:W-:Y:S01]  /*3220*/  IMAD.IADD R6, R25, 0x1, R154 ;  /* 0x0000000119067824 */ /* 0x000fe200078e029a */
[----:B------:R-:W-:Y:S01]  /*3230*/  IMNMX R130, R99, R98, PT ;  /* 0x0000006263827217 */ /* 0x000fe20003800200 */
[----:B------:R-:W-:Y:S01]  /*3240*/  IMAD R141, R5, 0x2, R144 ;  /* 0x00000002058d7824 */ /* 0x000fe200078e0290 */
[----:B------:R-:W1:Y:S01]  /*3250*/  LDSM.16.M88.4 R60, [R146+0x4800] ;  /* 0x00480000923c783b */ /* 0x000e620000000200 */
[----:B------:R-:W-:Y:S01]  /*3260*/  I2F R5, R6 ;  /* 0x0000000600057306 */ /* 0x000fe20000201400 */
[----:B------:R-:W-:-:S02]  /*3270*/  IADD3 R101, R6, 0x18, RZ ;  /* 0x0000001806657810 */ /* 0x000fc40007ffe0ff */
[----:B------:R-:W5:Y:S01]  /*3280*/  LDSM.16.M88.4 R20, [R146+0x5000] ;  /* 0x005000009214783b */ /* 0x000f620000000200 */
[C---:B------:R-:W-:Y:S02]  /*3290*/  IADD3 R108, R6.reuse, 0x28, RZ ;  /* 0x00000028066c7810 */ /* 0x040fe40007ffe0ff */
[C---:B------:R-:W-:Y:S01]  /*32a0*/  IADD3 R104, R6.reuse, 0x20, RZ ;  /* 0x0000002006687810 */ /* 0x040fe20007ffe0ff */
[----:B------:R-:W2:Y:S01]  /*32b0*/  LDSM.16.M88.4 R44, [R146+0x5800] ;  /* 0x00580000922c783b */ /* 0x000ea20000000200 */
[----:B------:R-:W-:Y:S01]  /*32c0*/  I2F R109, R108 ;  /* 0x0000006c006d7306 */ /* 0x000fe20000201400 */
[C---:B------:R-:W-:Y:S02]  /*32d0*/  IADD3 R110, R6.reuse, 0x29, RZ ;  /* 0x00000029066e7810 */ /* 0x040fe40007ffe0ff */
[----:B--2---:R-:W-:Y:S01]  /*32e0*/  LDSM.16.M88.4 R8, [R143] ;  /* 0x000000008f08783b */ /* 0x004fe20000000200 */
[C---:B------:R-:W-:Y:S02]  /*32f0*/  IADD3 R106, R6.reuse, 0x21, RZ ;  /* 0x00000021066a7810 */ /* 0x040fe40007ffe0ff */
[C---:B------:R-:W-:Y:S01]  /*3300*/  IADD3 R114, R6.reuse, 0x31, RZ ;  /* 0x0000003106727810 */ /* 0x040fe20007ffe0ff */
[----:B------:R-:W2:Y:S01]  /*3310*/  LDSM.16.M88.4 R88, [R139+0x4000] ;  /* 0x004000008b58783b */ /* 0x000ea20000000200 */
[----:B------:R-:W-:Y:S01]  /*3320*/  I2F R105, R104 ;  /* 0x0000006800697306 */ /* 0x000fe20000201400 */
[----:B------:R-:W-:-:S02]  /*3330*/  IADD3 R112, R6, 0x30, RZ ;  /* 0x0000003006707810 */ /* 0x000fc40007ffe0ff */
[----:B------:R-:W3:Y:S04]  /*3340*/  LDSM.16.M88.4 R32, [R100+0x4800] ;  /* 0x004800006420783b */ /* 0x000ee80000000200 */
[----:B------:R-:W2:Y:S01]  /*3350*/  LDSM.16.M88.4 R92, [R100+0x5000] ;  /* 0x00500000645c783b */ /* 0x000ea20000000200 */
[----:B------:R-:W-:Y:S01]  /*3360*/  I2F R111, R110 ;  /* 0x0000006e006f7306 */ /* 0x000fe20000201400 */
[C---:B----4-:R-:W-:Y:S02]  /*3370*/  HMMA.16816.F32.BF16 R40, R12.reuse, R68, RZ ;  /* 0x000000440c28723c */ /* 0x050fe400000418ff */
[----:B------:R-:W4:Y:S04]  /*3380*/  LDSM.16.M88.4 R84, [R100+0x5800] ;  /* 0x005800006454783b */ /* 0x000f280000000200 */
[----:B------:R-:W-:Y:S01]  /*3390*/  LDSM.16.M88.4 R52, [R142] ;  /* 0x000000008e34783b */ /* 0x000fe20000000200 */
[----:B------:R-:W-:Y:S01]  /*33a0*/  I2F R107, R106 ;  /* 0x0000006a006b7306 */ /* 0x000fe20000201400 */
[C---:B------:R-:W-:Y:S02]  /*33b0*/  HMMA.16816.F32.BF16 R68, R12.reuse, R70, RZ ;  /* 0x000000460c44723c */ /* 0x040fe400000418ff */
[----:B------:R-:W2:Y:S04]  /*33c0*/  LDSM.16.M88.4 R48, [R141] ;  /* 0x000000008d30783b */ /* 0x000ea80000000200 */
[----:B------:R-:W2:Y:S01]  /*33d0*/  LDSM.16.M88.4 R80, [R139+0x4800] ;  /* 0x004800008b50783b */ /* 0x000ea20000000200 */
[----:B------:R-:W-:Y:S01]  /*33e0*/  I2F R121, R114 ;  /* 0x0000007200797306 */ /* 0x000fe20000201400 */
[----:B-1----:R-:W-:Y:S02]  /*33f0*/  HMMA.16816.F32.BF16 R64, R12, R60, RZ ;  /* 0x0000003c0c40723c */ /* 0x002fe400000418ff */
[----:B------:R-:W1:Y:S04]  /*3400*/  LDSM.16.M88.4 R76, [R139+0x5000] ;  /* 0x005000008b4c783b */ /* 0x000e680000000200 */
[----:B------:R-:W1:Y:S01]  /*3410*/  LDSM.16.M88.4 R72, [R139+0x5800] ;  /* 0x005800008b48783b */ /* 0x000e620000000200 */
[----:B------:R-:W-:Y:S01]  /*3420*/  I2F R115, R112 ;  /* 0x0000007000737306 */ /* 0x000fe20000201400 */
[----:B------:R-:W-:Y:S02]  /*3430*/  HMMA.16816.F32.BF16 R40, R28, R36, R40 ;  /* 0x000000241c28723c */ /* 0x000fe40000041828 */
[----:B------:R-:W0:Y:S06]  /*3440*/  LDGDEPBAR ;  /* 0x00000000000079af */ /* 0x000e2c0000000000 */
[C---:B------:R-:W-:Y:S08]  /*3450*/  HMMA.16816.F32.BF16 R60, R12.reuse, R62, RZ ;  /* 0x0000003e0c3c723c */ /* 0x040ff000000418ff */
[C---:B-----5:R-:W-:Y:S08]  /*3460*/  HMMA.16816.F32.BF16 R56, R12.reuse, R20, RZ ;  /* 0x000000140c38723c */ /* 0x060ff000000418ff */
[----:B------:R-:W-:Y:S08]  /*3470*/  HMMA.16816.F32.BF16 R20, R12, R22, RZ ;  /* 0x000000160c14723c */ /* 0x000ff000000418ff */
[----:B------:R-:W-:Y:S01]  /*3480*/  HMMA.16816.F32.BF16 R68, R28, R38, R68 ;  /* 0x000000261c44723c */ /* 0x000fe20000041844 */
[----:B------:R-:W-:Y:S07]  /*3490*/  LDSM.16.M88.4 R36, [R147+0x2000] ;  /* 0x002000009324783b */ /* 0x000fee0000000200 */
[C---:B------:R-:W-:Y:S08]  /*34a0*/  HMMA.16816.F32.BF16 R16, R12.reuse, R44, RZ ;  /* 0x0000002c0c10723c */ /* 0x040ff000000418ff */
[----:B------:R-:W-:Y:S01]  /*34b0*/  HMMA.16816.F32.BF16 R12, R12, R46, RZ ;  /* 0x0000002e0c0c723c */ /* 0x000fe200000418ff */
[----:B------:R-:W-:Y:S07]  /*34c0*/  LDSM.16.M88.4 R44, [R141+0x800] ;  /* 0x000800008d2c783b */ /* 0x000fee0000000200 */
[----:B--2---:R-:W-:Y:S07]  /*34d0*/  HMMA.16816.F32.BF16 R40, R8, R88, R40 ;  /* 0x000000580828723c */ /* 0x004fee0000041828 */
[----:B------:R-:W-:Y:S01]  /*34e0*/  IADD3 R88, R6, 0x1, RZ ;  /* 0x0000000106587810 */ /* 0x000fe20007ffe0ff */
[----:B---3--:R-:W-:Y:S03]  /*34f0*/  HMMA.16816.F32.BF16 R64, R28, R32, R64 ;  /* 0x000000201c40723c */ /* 0x008fe60000041840 */
[----:B------:R-:W-:Y:S01]  /*3500*/  I2F R7, R88 ;  /* 0x0000005800077306 */ /* 0x000fe20000201400 */
[----:B------:R-:W-:-:S02]  /*3510*/  ISETP.GE.AND P5, PT, R88, R130, PT ;  /* 0x000000825800720c */ /* 0x000fc40003fa6270 */
[-C--:B------:R-:W-:Y:S02]  /*3520*/  ISETP.GE.AND P1, PT, R88, R129.reuse, PT ;  /* 0x000000815800720c */ /* 0x080fe40003f26270 */
[C---:B------:R-:W-:Y:S01]  /*3530*/  HMMA.16816.F32.BF16 R60, R28.reuse, R34, R60 ;  /* 0x000000221c3c723c */ /* 0x040fe2000004183c */
[----:B------:R-:W2:Y:S07]  /*3540*/  LDSM.16.M88.4 R32, [R146+0x6000] ;  /* 0x006000009220783b */ /* 0x000eae0000000200 */
[C---:B------:R-:W-:Y:S07]  /*3550*/  HMMA.16816.F32.BF16 R56, R28.reuse, R92, R56 ;  /* 0x0000005c1c38723c */ /* 0x040fee0000041838 */
[----:B------:R-:W-:Y:S01]  /*3560*/  IADD3 R92, R6, 0x9, RZ ;  /* 0x00000009065c7810 */ /* 0x000fe20007ffe0ff */
[----:B------:R-:W-:Y:S01]  /*3570*/  HMMA.16816.F32.BF16 R20, R28, R94, R20 ;  /* 0x0000005e1c14723c */ /* 0x000fe20000041814 */
[----:B------:R-:W-:Y:S02]  /*3580*/  I2F R95, R101 ;  /* 0x00000065005f7306 */ /* 0x000fe40000201400 */
[----:B------:R-:W-:-:S02]  /*3590*/  ISETP.GE.AND P3, PT, R92, R129, PT ;  /* 0x000000815c00720c */ /* 0x000fc40003f66270 */
[-C--:B------:R-:W-:Y:S02]  /*35a0*/  ISETP.GE.AND P6, PT, R92, R130.reuse, PT ;  /* 0x000000825c00720c */ /* 0x080fe40003fc6270 */
[C---:B------:R-:W-:Y:S01]  /*35b0*/  IADD3 R94, R6.reuse, 0x11, RZ ;  /* 0x00000011065e7810 */ /* 0x040fe20007ffe0ff */
[----:B------:R-:W-:Y:S01]  /*35c0*/  HMMA.16816.F32.BF16 R68, R8, R90, R68 ;  /* 0x0000005a0844723c */ /* 0x000fe20000041844 */
[----:B------:R-:W-:Y:S06]  /*35d0*/  I2F R91, R92 ;  /* 0x0000005c005b7306 */ /* 0x000fec0000201400 */
[----:B------:R-:W-:Y:S01]  /*35e0*/  IADD3 R90, R6, 0x8, RZ ;  /* 0x00000008065a7810 */ /* 0x000fe20007ffe0ff */
[----:B----4-:R-:W-:Y:S01]  /*35f0*/  HMMA.16816.F32.BF16 R16, R28, R84, R16 ;  /* 0x000000541c10723c */ /* 0x010fe20000041810 */
[----:B------:R-:W-:Y:S02]  /*3600*/  I2F R93, R94 ;  /* 0x0000005e005d7306 */ /* 0x000fe40000201400 */
[----:B------:R-:W-:-:S02]  /*3610*/  ISETP.GE.AND P4, PT, R90, R130, PT ;  /* 0x000000825a00720c */ /* 0x000fc40003f86270 */
[----:B------:R-:W-:-:S03]  /*3620*/  ISETP.GE.AND P2, PT, R90, R129, PT ;  /* 0x000000815a00720c */ /* 0x000fc60003f46270 */
[----:B------:R-:W-:Y:S01]  /*3630*/  HMMA.16816.F32.BF16 R12, R28, R86, R12 ;  /* 0x000000561c0c723c */ /* 0x000fe2000004180c */
[----:B------:R-:W-:Y:S01]  /*3640*/  LDSM.16.M88.4 R28, [R141+0x1000] ;  /* 0x001000008d1c783b */ /* 0x000fe20000000200 */
[----:B------:R-:W-:Y:S06]  /*3650*/  I2F R89, R90 ;  /* 0x0000005a00597306 */ /* 0x000fec0000201400 */
[----:B------:R-:W-:Y:S08]  /*3660*/  HMMA.16816.F32.BF16 R40, R52, R48, R40 ;  /* 0x000000303428723c */ /* 0x000ff00000041828 */
[C---:B------:R-:W-:Y:S08]  /*3670*/  HMMA.16816.F32.BF16 R64, R8.reuse, R80, R64 ;  /* 0x000000500840723c */ /* 0x040ff00000041840 */
[C---:B------:R-:W-:Y:S08]  /*3680*/  HMMA.16816.F32.BF16 R60, R8.reuse, R82, R60 ;  /* 0x00000052083c723c */ /* 0x040ff0000004183c */
[C---:B-1----:R-:W-:Y:S08]  /*3690*/  HMMA.16816.F32.BF16 R56, R8.reuse, R76, R56 ;  /* 0x0000004c0838723c */ /* 0x042ff00000041838 */
[----:B------:R-:W-:Y:S01]  /*36a0*/  HMMA.16816.F32.BF16 R80, R8, R78, R20 ;  /* 0x0000004e0850723c */ /* 0x000fe20000041814 */
[----:B------:R-:W-:Y:S04]  /*36b0*/  LDSM.16.M88.4 R20, [R145+0x2000] ;  /* 0x002000009114783b */ /* 0x000fe80000000200 */
[----:B------:R-:W1:Y:S03]  /*36c0*/  LDSM.16.M88.4 R76, [R100+0x6000] ;  /* 0x00600000644c783b */ /* 0x000e660000000200 */
[----:B------:R-:W-:Y:S01]  /*36d0*/  HMMA.16816.F32.BF16 R68, R52, R50, R68 ;  /* 0x000000323444723c */ /* 0x000fe20000041844 */
[----:B------:R-:W-:Y:S07]  /*36e0*/  LDSM.16.M88.4 R48, [R139+0x6000] ;  /* 0x006000008b30783b */ /* 0x000fee0000000200 */
[C---:B------:R-:W-:Y:S08]  /*36f0*/  HMMA.16816.F32.BF16 R16, R8.reuse, R72, R16 ;  /* 0x000000480810723c */ /* 0x040ff00000041810 */
[----:B------:R-:W-:Y:S01]  /*3700*/  HMMA.16816.F32.BF16 R12, R8, R74, R12 ;  /* 0x0000004a080c723c */ /* 0x000fe2000004180c */
[----:B------:R-:W3:Y:S04]  /*3710*/  LDSM.16.M88.4 R8, [R141+0x1800] ;  /* 0x001800008d08783b */ /* 0x000ee80000000200 */
[----:B------:R-:W-:Y:S03]  /*3720*/  LDSM.16.M88.4 R72, [R146+0x6800] ;  /* 0x006800009248783b */ /* 0x000fe60000000200 */
[----:B--2---:R-:W-:Y:S08]  /*3730*/  HMMA.16816.F32.BF16 R40, R36, R32, R40 ;  /* 0x000000202428723c */ /* 0x004ff00000041828 */
[C---:B------:R-:W-:Y:S08]  /*3740*/  HMMA.16816.F32.BF16 R64, R52.reuse, R44, R64 ;  /* 0x0000002c3440723c */ /* 0x040ff00000041840 */
[----:B------:R-:W-:Y:S01]  /*3750*/  HMMA.16816.F32.BF16 R60, R52, R46, R60 ;  /* 0x0000002e343c723c */ /* 0x000fe2000004183c */
[----:B------:R-:W2:Y:S07]  /*3760*/  LDSM.16.M88.4 R44, [R143+0x2000] ;  /* 0x002000008f2c783b */ /* 0x000eae0000000200 */
[----:B------:R-:W-:Y:S01]  /*3770*/  HMMA.16816.F32.BF16 R68, R36, R34, R68 ;  /* 0x000000222444723c */ /* 0x000fe20000041844 */
[----:B------:R-:W-:Y:S07]  /*3780*/  LDSM.16.M88.4 R32, [R141+0x2000] ;  /* 0x002000008d20783b */ /* 0x000fee0000000200 */
[----:B-1----:R-:W-:Y:S07]  /*3790*/  HMMA.16816.F32.BF16 R40, R20, R76, R40 ;  /* 0x0000004c1428723c */ /* 0x002fee0000041828 */
[C---:B------:R-:W-:Y:S01]  /*37a0*/  IADD3 R76, R6.reuse, 0x10, RZ ;  /* 0x00000010064c7810 */ /* 0x040fe20007ffe0ff */
[C---:B------:R-:W-:Y:S03]  /*37b0*/  HMMA.16816.F32.BF16 R56, R52.reuse, R28, R56 ;  /* 0x0000001c3438723c */ /* 0x040fe60000041838 */
[----:B------:R-:W-:Y:S05]  /*37c0*/  I2F R77, R76 ;  /* 0x0000004c004d7306 */ /* 0x000fea0000201400 */
[C---:B------:R-:W-:Y:S01]  /*37d0*/  HMMA.16816.F32.BF16 R80, R52.reuse, R30, R80 ;  /* 0x0000001e3450723c */ /* 0x040fe20000041850 */
[----:B------:R-:W1:Y:S07]  /*37e0*/  LDSM.16.M88.4 R28, [R142+0x2000] ;  /* 0x002000008e1c783b */ /* 0x000e6e0000000200 */
[----:B---3--:R-:W-:Y:S01]  /*37f0*/  HMMA.16816.F32.BF16 R84, R52, R8, R16 ;  /* 0x000000083454723c */ /* 0x008fe20000041810 */
[----:B------:R-:W3:Y:S07]  /*3800*/  LDSM.16.M88.4 R16, [R100+0x6800] ;  /* 0x006800006410783b */ /* 0x000eee0000000200 */
[----:B------:R-:W-:Y:S07]  /*3810*/  HMMA.16816.F32.BF16 R68, R20, R78, R68 ;  /* 0x0000004e1444723c */ /* 0x000fee0000041844 */
[----:B------:R-:W-:Y:S01]  /*3820*/  IADD3 R78, R6, 0x19, RZ ;  /* 0x00000019064e7810 */ /* 0x000fe20007ffe0ff */
[----:B--2---:R-:W-:Y:S03]  /*3830*/  HMMA.16816.F32.BF16 R40, R44, R48, R40 ;  /* 0x000000302c28723c */ /* 0x004fe60000041828 */
[----:B------:R-:W-:Y:S05]  /*3840*/  I2F R79, R78 ;  /* 0x0000004e004f7306 */ /* 0x000fea0000201400 */
[C---:B------:R-:W-:Y:S08]  /*3850*/  HMMA.16816.F32.BF16 R64, R36.reuse, R72, R64 ;  /* 0x000000482440723c */ /* 0x040ff00000041840 */
[----:B------:R-:W-:Y:S01]  /*3860*/  HMMA.16816.F32.BF16 R72, R36, R74, R60 ;  /* 0x0000004a2448723c */ /* 0x000fe2000004183c */
[----:B------:R-:W2:Y:S07]  /*3870*/  LDSM.16.M88.4 R60, [R139+0x6800] ;  /* 0x006800008b3c783b */ /* 0x000eae0000000200 */
[----:B------:R-:W-:Y:S01]  /*3880*/  HMMA.16816.F32.BF16 R68, R44, R50, R68 ;  /* 0x000000322c44723c */ /* 0x000fe20000041844 */
[----:B------:R-:W4:Y:S07]  /*3890*/  LDSM.16.M88.4 R48, [R146+0x7000] ;  /* 0x007000009230783b */ /* 0x000f2e0000000200 */
[----:B-1----:R-:W-:Y:S08]  /*38a0*/  HMMA.16816.F32.BF16 R40, R28, R32, R40 ;  /* 0x000000201c28723c */ /* 0x002ff00000041828 */
[C---:B---3--:R-:W-:Y:S08]  /*38b0*/  HMMA.16816.F32.BF16 R64, R20.reuse, R16, R64 ;  /* 0x000000101440723c */ /* 0x048ff00000041840 */
[----:B------:R-:W-:Y:S01]  /*38c0*/  HMMA.16816.F32.BF16 R72, R20, R18, R72 ;  /* 0x000000121448723c */ /* 0x000fe20000041848 */
[----:B------:R-:W-:Y:S07]  /*38d0*/  LDSM.16.M88.4 R16, [R100+0x7000] ;  /* 0x007000006410783b */ /* 0x000fee0000000200 */
[----:B------:R-:W-:Y:S01]  /*38e0*/  HMMA.16816.F32.BF16 R12, R52, R10, R12 ;  /* 0x0000000a340c723c */ /* 0x000fe2000004180c */
[----:B------:R-:W1:Y:S01]  /*38f0*/  LDSM.16.M88.4 R8, [R141+0x2800] ;  /* 0x002800008d08783b */ /* 0x000e620000000200 */
[----:B------:R-:W-:-:S04]  /*3900*/  FMUL.FTZ R40, R40, c[0x0][0x2ec] ;  /* 0x0000bb0028287a20 */ /* 0x000fc80000410000 */
[----:B------:R3:W-:Y:S01]  /*3910*/  MUFU.TANH R116, R40 ;  /* 0x0000002800747308 */ /* 0x0007e20000002400 */
[C---:B------:R-:W-:Y:S01]  /*3920*/  IADD3 R52, R6.reuse, 0x38, RZ ;  /* 0x0000003806347810 */ /* 0x040fe20007ffe0ff */
[----:B--2---:R-:W-:Y:S01]  /*3930*/  HMMA.16816.F32.BF16 R64, R44, R60, R64 ;  /* 0x0000003c2c40723c */ /* 0x004fe20000041840 */
[----:B------:R-:W-:-:S05]  /*3940*/  IADD3 R54, R6, 0x39, RZ ;  /* 0x0000003906367810 */ /* 0x000fca0007ffe0ff */
[----:B------:R-:W-:Y:S01]  /*3950*/  I2F R53, R52 ;  /* 0x0000003400357306 */ /* 0x000fe20000201400 */
[----:B------:R-:W-:Y:S01]  /*3960*/  FMUL.FTZ R60, R41, c[0x0][0x2ec] ;  /* 0x0000bb00293c7a20 */ /* 0x000fe20000410000 */
[C---:B----4-:R-:W-:Y:S06]  /*3970*/  HMMA.16816.F32.BF16 R56, R36.reuse, R48, R56 ;  /* 0x000000302438723c */ /* 0x050fec0000041838 */
[----:B------:R-:W-:Y:S01]  /*3980*/  MUFU.TANH R60, R60 ;  /* 0x0000003c003c7308 */ /* 0x000fe20000002400 */
[----:B------:R-:W-:Y:S01]  /*3990*/  FMUL.FTZ R48, R42, c[0x0][0x2ec] ;  /* 0x0000bb002a307a20 */ /* 0x000fe20000410000 */
[----:B------:R-:W-:Y:S01]  /*39a0*/  HMMA.16816.F32.BF16 R80, R36, R50, R80 ;  /* 0x000000322450723c */ /* 0x000fe20000041850 */
[----:B------:R-:W-:-:S02]  /*39b0*/  FMUL.FTZ R49, R43, c[0x0][0x2ec] ;  /* 0x0000bb002b317a20 */ /* 0x000fc40000410000 */
[----:B---3--:R-:W2:Y:S03]  /*39c0*/  LDSM.16.M88.4 R40, [R146+0x7800] ;  /* 0x007800009228783b */ /* 0x008ea60000000200 */
[----:B------:R-:W-:Y:S02]  /*39d0*/  I2F R55, R54 ;  /* 0x0000003600377306 */ /* 0x000fe40000201400 */
[----:B------:R-:W-:Y:S06]  /*39e0*/  HMMA.16816.F32.BF16 R72, R44, R62, R72 ;  /* 0x0000003e2c48723c */ /* 0x000fec0000041848 */
[----:B------:R-:W-:Y:S02]  /*39f0*/  MUFU.TANH R49, R49 ;  /* 0x0000003100317308 */ /* 0x000fe40000002400 */
[C---:B------:R-:W-:Y:S01]  /*3a00*/  HMMA.16816.F32.BF16 R68, R28.reuse, R34, R68 ;  /* 0x000000221c44723c */ /* 0x040fe20000041844 */
[----:B------:R-:W3:Y:S05]  /*3a10*/  LDSM.16.M88.4 R32, [R139+0x7000] ;  /* 0x007000008b20783b */ /* 0x000eea0000000200 */
[----:B------:R-:W-:Y:S02]  /*3a20*/  MUFU.TANH R48, R48 ;  /* 0x0000003000307308 */ /* 0x000fe40000002400 */
[----:B-1----:R-:W-:Y:S08]  /*3a30*/  HMMA.16816.F32.BF16 R64, R28, R8, R64 ;  /* 0x000000081c40723c */ /* 0x002ff00000041840 */
[C---:B------:R-:W-:Y:S08]  /*3a40*/  HMMA.16816.F32.BF16 R56, R20.reuse, R16, R56 ;  /* 0x000000101438723c */ /* 0x040ff00000041838 */
[----:B------:R-:W-:Y:S01]  /*3a50*/  HMMA.16816.F32.BF16 R80, R20, R18, R80 ;  /* 0x000000121450723c */ /* 0x000fe20000041850 */
[----:B------:R-:W-:Y:S01]  /*3a60*/  LDSM.16.M88.4 R16, [R141+0x3000] ;  /* 0x003000008d10783b */ /* 0x000fe20000000200 */
[----:B------:R-:W-:-:S02]  /*3a70*/  FMUL.FTZ R62, R71, c[0x0][0x2ec] ;  /* 0x0000bb00473e7a20 */ /* 0x000fc40000410000 */
[----:B------:R-:W-:Y:S02]  /*3a80*/  FMUL.FTZ R50, R68, c[0x0][0x2ec] ;  /* 0x0000bb0044327a20 */ /* 0x000fe40000410000 */
[----:B------:R-:W-:Y:S02]  /*3a90*/  FMUL.FTZ R51, R69, c[0x0][0x2ec] ;  /* 0x0000bb0045337a20 */ /* 0x000fe40000410000 */
[----:B------:R-:W-:Y:S01]  /*3aa0*/  HMMA.16816.F32.BF16 R72, R28, R10, R72 ;  /* 0x0000000a1c48723c */ /* 0x000fe20000041848 */
[----:B------:R-:W1:Y:S01]  /*3ab0*/  LDSM.16.M88.4 R8, [R100+0x7800] ;  /* 0x007800006408783b */ /* 0x000e620000000200 */
[----:B------:R-:W4:Y:S01]  /*3ac0*/  MUFU.TANH R62, R62 ;  /* 0x0000003e003e7308 */ /* 0x000f220000002400 */
[----:B------:R-:W-:Y:S02]  /*3ad0*/  FMUL.FTZ R63, R64, c[0x0][0x2ec] ;  /* 0x0000bb00403f7a20 */ /* 0x000fe40000410000 */
[----:B------:R-:W-:Y:S02]  /*3ae0*/  FMUL.FTZ R64, R65, c[0x0][0x2ec] ;  /* 0x0000bb0041407a20 */ /* 0x000fe40000410000 */
[----:B------:R-:W-:Y:S01]  /*3af0*/  FMUL.FTZ R61, R70, c[0x0][0x2ec] ;  /* 0x0000bb00463d7a20 */ /* 0x000fe20000410000 */
[C---:B--2---:R-:W-:Y:S02]  /*3b00*/  HMMA.16816.F32.BF16 R84, R36.reuse, R40, R84 ;  /* 0x000000282454723c */ /* 0x044fe40000041854 */
[----:B------:R-:W-:Y:S05]  /*3b10*/  MUFU.TANH R50, R50 ;  /* 0x0000003200327308 */ /* 0x000fea0000002400 */
[----:B------:R-:W-:Y:S01]  /*3b20*/  FMUL.FTZ R40, R66, c[0x0][0x2ec] ;  /* 0x0000bb0042287a20 */ /* 0x000fe20000410000 */
[----:B------:R-:W-:Y:S01]  /*3b30*/  HMMA.16816.F32.BF16 R36, R36, R42, R12 ;  /* 0x0000002a2424723c */ /* 0x000fe2000004180c */
[----:B------:R-:W-:Y:S01]  /*3b40*/  LDSM.16.M88.4 R12, [R141+0x3800] ;  /* 0x003800008d0c783b */ /* 0x000fe20000000200 */
[----:B------:R-:W-:Y:S01]  /*3b50*/  MUFU.TANH R64, R64 ;  /* 0x0000004000407308 */ /* 0x000fe20000002400 */
[----:B------:R-:W-:-:S04]  /*3b60*/  FMUL.FTZ R41, R67, c[0x0][0x2ec] ;  /* 0x0000bb0043297a20 */ /* 0x000fc80000410000 */
[----:B----4-:R-:W-:Y:S01]  /*3b70*/  FFMA.FTZ R43, R0, R91, R62 ;  /* 0x0000005b002b7223 */ /* 0x010fe2000001003e */
[C---:B---3--:R-:W-:Y:S01]  /*3b80*/  HMMA.16816.F32.BF16 R56, R44.reuse, R32, R56 ;  /* 0x000000202c38723c */ /* 0x048fe20000041838 */
[----:B------:R-:W-:Y:S01]  /*3b90*/  FMUL.FTZ R65, R72, c[0x0][0x2ec] ;  /* 0x0000bb0048417a20 */ /* 0x000fe20000410000 */
[----:B------:R-:W2:Y:S01]  /*3ba0*/  MUFU.TANH R40, R40 ;  /* 0x0000002800287308 */ /* 0x000ea20000002400 */
[----:B------:R-:W-:Y:S01]  /*3bb0*/  FMUL.FTZ R42, R75, c[0x0][0x2ec] ;  /* 0x0000bb004b2a7a20 */ /* 0x000fe20000410000 */
[----:B------:R-:W-:Y:S02]  /*3bc0*/  FSEL R43, R43, -INF , !P3 ;  /* 0xff8000002b2b7808 */ /* 0x000fe40005800000 */
[----:B------:R-:W-:Y:S02]  /*3bd0*/  ISETP.GE.AND P3, PT, R101, R129, PT ;  /* 0x000000816500720c */ /* 0x000fe40003f66270 */
[----:B------:R-:W-:Y:S01]  /*3be0*/  HMMA.16816.F32.BF16 R80, R44, R34, R80 ;  /* 0x000000222c50723c */ /* 0x000fe20000041850 */
[----:B------:R-:W3:Y:S01]  /*3bf0*/  LDSM.16.M88.4 R32, [R139+0x7800] ;  /* 0x007800008b20783b */ /* 0x000ee20000000200 */
[----:B------:R-:W4:Y:S01]  /*3c00*/  MUFU.TANH R51, R51 ;  /* 0x0000003300337308 */ /* 0x000f220000002400 */
[----:B------:R-:W-:-:S05]  /*3c10*/  DEPBAR.LE SB0, 0x0 ;  /* 0x000080000000791a */ /* 0x000fca0000000000 */
[C---:B-1----:R-:W-:Y:S02]  /*3c20*/  HMMA.16816.F32.BF16 R36, R20.reuse, R10, R36 ;  /* 0x0000000a1424723c */ /* 0x042fe40000041824 */
[----:B------:R-:W1:Y:S05]  /*3c30*/  MUFU.TANH R61, R61 ;  /* 0x0000003d003d7308 */ /* 0x000e6a0000002400 */
[C---:B--2---:R-:W-:Y:S01]  /*3c40*/  FFMA.FTZ R11, R0.reuse, R77, R40 ;  /* 0x0000004d000b7223 */ /* 0x044fe20000010028 */
[----:B------:R-:W-:Y:S02]  /*3c50*/  HMMA.16816.F32.BF16 R84, R20, R8, R84 ;  /* 0x000000081454723c */ /* 0x000fe40000041854 */
[----:B------:R-:W2:Y:S01]  /*3c60*/  MUFU.TANH R63, R63 ;  /* 0x0000003f003f7308 */ /* 0x000ea20000002400 */
[----:B----4-:R-:W-:-:S04]  /*3c70*/  FFMA.FTZ R51, R0, R91, R51 ;  /* 0x0000005b00337223 */ /* 0x010fc80000010033 */
[----:B------:R-:W-:Y:S01]  /*3c80*/  FMUL.FTZ R8, R74, c[0x0][0x2ec] ;  /* 0x0000bb004a087a20 */ /* 0x000fe20000410000 */
[C---:B------:R-:W-:Y:S02]  /*3c90*/  HMMA.16816.F32.BF16 R80, R28.reuse, R18, R80 ;  /* 0x000000121c50723c */ /* 0x040fe40000041850 */
[----:B------:R-:W4:Y:S01]  /*3ca0*/  MUFU.TANH R65, R65 ;  /* 0x0000004100417308 */ /* 0x000f220000002400 */
[C---:B------:R-:W-:Y:S02]  /*3cb0*/  FFMA.FTZ R23, R0.reuse, R7, R60 ;  /* 0x0000000700177223 */ /* 0x040fe4000001003c */
[C---:B-1----:R-:W-:Y:S02]  /*3cc0*/  FFMA.FTZ R21, R0.reuse, R89, R61 ;  /* 0x0000005900157223 */ /* 0x042fe4000001003d */
[C---:B------:R-:W-:Y:S01]  /*3cd0*/  FFMA.FTZ R19, R0.reuse, R7, R49 ;  /* 0x0000000700137223 */ /* 0x040fe20000010031 */
[----:B------:R-:W-:Y:S02]  /*3ce0*/  HMMA.16816.F32.BF16 R56, R28, R16, R56 ;  /* 0x000000101c38723c */ /* 0x000fe40000041838 */
[----:B------:R-:W1:Y:S01]  /*3cf0*/  MUFU.TANH R8, R8 ;  /* 0x0000000800087308 */ /* 0x000e620000002400 */
[----:B------:R-:W-:Y:S01]  /*3d00*/  FFMA.FTZ R7, R0, R93, R64 ;  /* 0x0000005d00077223 */ /* 0x000fe20000010040 */
[----:B------:R-:W-:-:S02]  /*3d10*/  FSEL R23, R23, -INF , !P5 ;  /* 0xff80000017177808 */ /* 0x000fc40006800000 */
[----:B------:R-:W-:Y:S01]  /*3d20*/  FSEL R19, R19, -INF , !P1 ;  /* 0xff80000013137808 */ /* 0x000fe20004800000 */
[----:B------:R-:W-:Y:S01]  /*3d30*/  FMUL.FTZ R16, R73, c[0x0][0x2ec] ;  /* 0x0000bb0049107a20 */ /* 0x000fe20000410000 */
[C---:B---3--:R-:W-:Y:S02]  /*3d40*/  HMMA.16816.F32.BF16 R36, R44.reuse, R34, R36 ;  /* 0x000000222c24723c */ /* 0x048fe40000041824 */
[----:B------:R-:W3:Y:S01]  /*3d50*/  MUFU.TANH R41, R41 ;  /* 0x0000002900297308 */ /* 0x000ee20000002400 */
[----:B--2---:R-:W-:Y:S01]  /*3d60*/  FFMA.FTZ R17, R0, R77, R63 ;  /* 0x0000004d00117223 */ /* 0x004fe2000001003f */
[-C--:B------:R-:W-:Y:S01]  /*3d70*/  ISETP.GE.AND P5, PT, R76, R130.reuse, PT ;  /* 0x000000824c00720c */ /* 0x080fe20003fa6270 */
[----:B----4-:R-:W-:Y:S01]  /*3d80*/  FFMA.FTZ R65, R0, R95, R65 ;  /* 0x0000005f00417223 */ /* 0x010fe20000010041 */
[----:B------:R-:W-:Y:S02]  /*3d90*/  ISETP.GE.AND P1, PT, R76, R129, PT ;  /* 0x000000814c00720c */ /* 0x000fe40003f26270 */
[----:B------:R-:W-:Y:S01]  /*3da0*/  FSEL R35, R51, -INF , !P6 ;  /* 0xff80000033237808 */ /* 0x000fe20007000000 */
[----:B------:R-:W-:Y:S01]  /*3db0*/  HMMA.16816.F32.BF16 R84, R44, R32, R84 ;  /* 0x000000202c54723c */ /* 0x000fe20000041854 */
[----:B------:R-:W-:Y:S01]  /*3dc0*/  FMUL.FTZ R80, R80, c[0x0][0x2ec] ;  /* 0x0000bb0050507a20 */ /* 0x000fe20000410000 */
[----:B------:R-:W-:Y:S01]  /*3dd0*/  MUFU.TANH R16, R16 ;  /* 0x0000001000107308 */ /* 0x000fe20000002400 */
[----:B------:R-:W-:Y:S01]  /*3de0*/  FMUL.FTZ R22, R81, c[0x0][0x2ec] ;  /* 0x0000bb0051167a20 */ /* 0x000fe20000410000 */
[-C--:B------:R-:W-:Y:S01]  /*3df0*/  ISETP.GE.AND P6, PT, R101, R130.reuse, PT ;  /* 0x000000826500720c */ /* 0x080fe20003fc6270 */
[C---:B-1----:R-:W-:Y:S01]  /*3e00*/  FFMA.FTZ R8, R0.reuse, R95, R8 ;  /* 0x0000005f00087223 */ /* 0x042fe20000010008 */
[----:B------:R-:W-:Y:S01]  /*3e10*/  FSEL R21, R21, -INF , !P2 ;  /* 0xff80000015157808 */ /* 0x000fe20005000000 */
[----:B------:R-:W-:Y:S01]  /*3e20*/  FFMA.FTZ R33, R0, R89, R50 ;  /* 0x0000005900217223 */ /* 0x000fe20000010032 */
[----:B------:R-:W-:Y:S01]  /*3e30*/  FSEL R17, R17, -INF , !P5 ;  /* 0xff80000011117808 */ /* 0x000fe20006800000 */
[----:B------:R-:W-:Y:S01]  /*3e40*/  FMUL.FTZ R18, R56, c[0x0][0x2ec] ;  /* 0x0000bb0038127a20 */ /* 0x000fe20000410000 */
[----:B------:R-:W1:Y:S01]  /*3e50*/  MUFU.TANH R22, R22 ;  /* 0x0000001600167308 */ /* 0x000e620000002400 */
[----:B------:R-:W-:Y:S01]  /*3e60*/  FMUL.FTZ R58, R58, c[0x0][0x2ec] ;  /* 0x0000bb003a3a7a20 */ /* 0x000fe20000410000 */
[----:B------:R-:W-:Y:S01]  /*3e70*/  FSEL R33, R33, -INF , !P4 ;  /* 0xff80000021217808 */ /* 0x000fe20006000000 */
[----:B------:R-:W-:Y:S01]  /*3e80*/  FMUL.FTZ R20, R59, c[0x0][0x2ec] ;  /* 0x0000bb003b147a20 */ /* 0x000fe20000410000 */
[-C--:B------:R-:W-:Y:S01]  /*3e90*/  ISETP.GE.AND P4, PT, R94, R130.reuse, PT ;  /* 0x000000825e00720c */ /* 0x080fe20003f86270 */
[----:B------:R-:W-:Y:S01]  /*3ea0*/  FMUL.FTZ R57, R57, c[0x0][0x2ec] ;  /* 0x0000bb0039397a20 */ /* 0x000fe20000410000 */
[----:B------:R-:W-:Y:S01]  /*3eb0*/  HMMA.16816.F32.BF16 R36, R28, R14, R36 ;  /* 0x0000000e1c24723c */ /* 0x000fe20000041824 */
[----:B------:R-:W-:Y:S01]  /*3ec0*/  FMUL.FTZ R34, R82, c[0x0][0x2ec] ;  /* 0x0000bb0052227a20 */ /* 0x000fe20000410000 */
[----:B------:R-:W2:Y:S01]  /*3ed0*/  MUFU.TANH R18, R18 ;  /* 0x0000001200127308 */ /* 0x000ea20000002400 */
[----:B------:R-:W-:Y:S01]  /*3ee0*/  FMUL.FTZ R40, R83, c[0x0][0x2ec] ;  /* 0x0000bb0053287a20 */ /* 0x000fe20000410000 */
[----:B------:R-:W-:Y:S01]  /*3ef0*/  FSEL R7, R7, -INF , !P4 ;  /* 0xff80000007077808 */ /* 0x000fe20006000000 */
[----:B---3--:R-:W-:Y:S01]  /*3f00*/  FFMA.FTZ R9, R0, R93, R41 ;  /* 0x0000005d00097223 */ /* 0x008fe20000010029 */
[----:B------:R-:W-:-:S02]  /*3f10*/  ISETP.GE.AND P4, PT, R104, R130, PT ;  /* 0x000000826800720c */ /* 0x000fc40003f86270 */
[----:B------:R-:W-:Y:S01]  /*3f20*/  HMMA.16816.F32.BF16 R84, R28, R12, R84 ;  /* 0x0000000c1c54723c */ /* 0x000fe20000041854 */
[----:B------:R-:W-:Y:S01]  /*3f30*/  FSEL R11, R11, -INF , !P1 ;  /* 0xff8000000b0b7808 */ /* 0x000fe20004800000 */
[----:B------:R-:W3:Y:S01]  /*3f40*/  MUFU.TANH R12, R80 ;  /* 0x00000050000c7308 */ /* 0x000ee20000002400 */
[----:B-1----:R-:W-:Y:S01]  /*3f50*/  FFMA.FTZ R22, R0, R111, R22 ;  /* 0x0000006f00167223 */ /* 0x002fe20000010016 */
[----:B------:R-:W-:Y:S02]  /*3f60*/  ISETP.GE.AND P2, PT, R94, R129, PT ;  /* 0x000000815e00720c */ /* 0x000fe40003f46270 */
[----:B------:R-:W-:Y:S01]  /*3f70*/  ISETP.GE.AND P5, PT, R78, R130, PT ;  /* 0x000000824e00720c */ /* 0x000fe20003fa6270 */
[----:B------:R-:W-:Y:S01]  /*3f80*/  FFMA.FTZ R13, R0, R79, R16 ;  /* 0x0000004f000d7223 */ /* 0x000fe20000010010 */
[----:B------:R-:W-:Y:S02]  /*3f90*/  FSEL R29, R8, -INF , !P3 ;  /* 0xff800000081d7808 */ /* 0x000fe40005800000 */
[----:B------:R-:W1:Y:S01]  /*3fa0*/  MUFU.TANH R10, R58 ;  /* 0x0000003a000a7308 */ /* 0x000e620000002400 */
[----:B--2---:R-:W-:Y:S01]  /*3fb0*/  FFMA.FTZ R18, R0, R105, R18 ;  /* 0x0000006900127223 */ /* 0x004fe20000010012 */
[----:B------:R-:W-:-:S02]  /*3fc0*/  ISETP.GE.AND P1, PT, R78, R129, PT ;  /* 0x000000814e00720c */ /* 0x000fc40003f26270 */
[----:B------:R-:W-:Y:S02]  /*3fd0*/  FSEL R15, R65, -INF , !P6 ;  /* 0xff800000410f7808 */ /* 0x000fe40007000000 */
[----:B------:R-:W-:Y:S01]  /*3fe0*/  FMUL.FTZ R36, R36, c[0x0][0x2ec] ;  /* 0x0000bb0024247a20 */ /* 0x000fe20000410000 */
[----:B------:R-:W-:Y:S01]  /*3ff0*/  FSEL R167, R18, -INF , !P4 ;  /* 0xff80000012a77808 */ /* 0x000fe20006000000 */
[----:B---3--:R-:W-:Y:S01]  /*4000*/  FFMA.FTZ R163, R0, R109, R12 ;  /* 0x0000006d00a37223 */ /* 0x008fe2000001000c */
[----:B------:R-:W2:Y:S01]  /*4010*/  MUFU.TANH R42, R42 ;  /* 0x0000002a002a7308 */ /* 0x000ea20000002400 */
[----:B------:R-:W-:Y:S01]  /*4020*/  FMUL.FTZ R16, R37, c[0x0][0x2ec] ;  /* 0x0000bb0025107a20 */ /* 0x000fe20000410000 */
[-C--:B------:R-:W-:Y:S01]  /*4030*/  ISETP.GE.AND P4, PT, R110, R130.reuse, PT ;  /* 0x000000826e00720c */ /* 0x080fe20003f86270 */
[----:B------:R-:W-:Y:S01]  /*4040*/  FMUL.FTZ R38, R38, c[0x0][0x2ec] ;  /* 0x0000bb0026267a20 */ /* 0x000fe20000410000 */
[-C--:B------:R-:W-:Y:S01]  /*4050*/  ISETP.GE.AND P6, PT, R106, R130.reuse, PT ;  /* 0x000000826a00720c */ /* 0x080fe20003fc6270 */
[----:B------:R-:W-:Y:S01]  /*4060*/  FMUL.FTZ R14, R87, c[0x0][0x2ec] ;  /* 0x0000bb00570e7a20 */ /* 0x000fe20000410000 */
[----:B------:R-:W-:Y:S01]  /*4070*/  FSEL R135, R22, -INF , !P4 ;  /* 0xff80000016877808 */ /* 0x000fe20006000000 */
[----:B------:R-:W-:Y:S01]  /*4080*/  FMUL.FTZ R85, R85, c[0x0][0x2ec] ;  /* 0x0000bb0055557a20 */ /* 0x000fe20000410000 */
[----:B------:R-:W3:Y:S01]  /*4090*/  MUFU.TANH R12, R36 ;  /* 0x00000024000c7308 */ /* 0x000ee20000002400 */
[----:B------:R-:W-:Y:S01]  /*40a0*/  FMUL.FTZ R84, R84, c[0x0][0x2ec] ;  /* 0x0000bb0054547a20 */ /* 0x000fe20000410000 */
[----:B------:R-:W-:Y:S01]  /*40b0*/  ISETP.GE.AND P4, PT, R52, R130, PT ;  /* 0x000000823400720c */ /* 0x000fe20003f86270 */
[----:B------:R-:W-:Y:S01]  /*40c0*/  FMUL.FTZ R86, R86, c[0x0][0x2ec] ;  /* 0x0000bb0056567a20 */ /* 0x000fe20000410000 */
[----:B------:R-:W-:Y:S01]  /*40d0*/  ISETP.GE.AND P3, PT, R106, R129, PT ;  /* 0x000000816a00720c */ /* 0x000fe20003f66270 */
[C---:B-1----:R-:W-:Y:S01]  /*40e0*/  FFMA.FTZ R133, R0.reuse, R105, R10 ;  /* 0x0000006900857223 */ /* 0x042fe2000001000a */
[----:B------:R-:W-:Y:S01]  /*40f0*/  FSEL R9, R9, -INF , !P2 ;  /* 0xff80000009097808 */ /* 0x000fe20005000000 */
[----:B------:R-:W-:Y:S01]  /*4100*/  FMUL.FTZ R39, R39, c[0x0][0x2ec] ;  /* 0x0000bb0027277a20 */ /* 0x000fe20000410000 */
[----:B------:R-:W1:Y:S01]  /*4110*/  MUFU.TANH R32, R57 ;  /* 0x0000003900207308 */ /* 0x000e620000002400 */
[----:B--2---:R-:W-:Y:S01]  /*4120*/  FFMA.FTZ R42, R0, R79, R42 ;  /* 0x0000004f002a7223 */ /* 0x004fe2000001002a */
[----:B------:R-:W-:-:S02]  /*4130*/  FSEL R13, R13, -INF , !P5 ;  /* 0xff8000000d0d7808 */ /* 0x000fc40006800000 */
[----:B------:R-:W-:Y:S02]  /*4140*/  ISETP.GE.AND P2, PT, R104, R129, PT ;  /* 0x000000816800720c */ /* 0x000fe40003f46270 */
[----:B------:R-:W-:Y:S02]  /*4150*/  FSEL R45, R42, -INF , !P1 ;  /* 0xff8000002a2d7808 */ /* 0x000fe40004800000 */
        /* <DEDUP_REMOVED lines=8> */
[----:B------:R-:W-:Y:S02]  /*41e0*/  ISETP.GE.AND P2, PT, R110, R129, PT ;  /* 0x000000816e00720c */ /* 0x000fe40003f46270 */
[----:B------:R-:W-:Y:S02]  /*41f0*/  FSEL R113, R32, -INF , !P6 ;  /* 0xff80000020717808 */ /* 0x000fe40007000000 */
[----:B------:R-:W1:Y:S01]  /*4200*/  MUFU.TANH R14, R14 ;  /* 0x0000000e000e7308 */ /* 0x000e620000002400 */
[----:B--2---:R-:W-:Y:S01]  /*4210*/  FFMA.FTZ R20, R0, R107, R20 ;  /* 0x0000006b00147223 */ /* 0x004fe20000010014 */
[----:B------:R-:W-:-:S02]  /*4220*/  ISETP.GE.AND P6, PT, R112, R130, PT ;  /* 0x000000827000720c */ /* 0x000fc40003fc6270 */
        /* <DEDUP_REMOVED lines=8> */
[----:B------:R-:W-:Y:S02]  /*42b0*/  FSEL R121, R12, -INF , !P4 ;  /* 0xff8000000c797808 */ /* 0x000fe40006000000 */
[----:B------:R-:W-:Y:S02]  /*42c0*/  ISETP.GE.AND P4, PT, R102, 0x2, PT ;  /* 0x000000026600780c */ /* 0x000fe40003f86270 */
[----:B------:R-:W-:Y:S02]  /*42d0*/  ISETP.GE.AND P5, PT, R54, R130, PT ;  /* 0x000000823600720c */ /* 0x000fe40003fa6270 */
        /* <DEDUP_REMOVED lines=8> */
[----:B------:R-:W3:Y:S01]  /*4360*/  MUFU.TANH R16, R16 ;  /* 0x0000001000107308 */ /* 0x000ee20000002400 */
[----:B-1----:R-:W-:Y:S01]  /*4370*/  FFMA.FTZ R10, R0, R115, R10 ;  /* 0x00000073000a7223 */ /* 0x002fe2000001000a */
[----:B------:R-:W-:Y:S02]  /*4380*/  ISETP.GE.AND P6, PT, R6, R130, PT ;  /* 0x000000820600720c */ /* 0x000fe40003fc6270 */
[----:B------:R-:W-:Y:S02]  /*4390*/  FSEL R115, R14, -INF , !P1 ;  /* 0xff8000000e737808 */ /* 0x000fe40004800000 */
[----:B------:R-:W-:Y:S02]  /*43a0*/  FSEL R117, R10, -INF , !P3 ;  /* 0xff8000000a757808 */ /* 0x000fe40005800000 */
[----:B------:R-:W1:Y:S01]  /*43b0*/  MUFU.TANH R38, R38 ;  /* 0x0000002600267308 */ /* 0x000e620000002400 */
[----:B--2---:R-:W-:Y:S01]  /*43c0*/  FFMA.FTZ R40, R0, R111, R40 ;  /* 0x0000006f00287223 */ /* 0x004fe20000010028 */
[----:B------:R-:W-:Y:S01]  /*43d0*/  ISETP.GE.AND P3, PT, R6, R129, PT ;  /* 0x000000810600720c */ /* 0x000fe20003f66270 */
[----:B------:R-:W-:Y:S01]  /*43e0*/  FFMA.FTZ R6, R0, R5, R116 ;  /* 0x0000000500067223 */ /* 0x000fe20000010074 */
[----:B------:R-:W-:Y:S01]  /*43f0*/  ISETP.GE.AND P1, PT, R54, R129, PT ;  /* 0x000000813600720c */ /* 0x000fe20003f26270 */
[----:B------:R-:W-:Y:S01]  /*4400*/  FFMA.FTZ R5, R0, R5, R48 ;  /* 0x0000000500057223 */ /* 0x000fe20000010030 */
[----:B------:R-:W-:-:S02]  /*4410*/  FSEL R127, R40, -INF , !P2 ;  /* 0xff800000287f7808 */ /* 0x000fc40005000000 */
[----:B------:R-:W2:Y:S01]  /*4420*/  MUFU.TANH R39, R39 ;  /* 0x0000002700277308 */ /* 0x000ea20000002400 */
[----:B---3--:R-:W-:Y:S01]  /*4430*/  FFMA.FTZ R16, R0, R55, R16 ;  /* 0x0000003700107223 */ /* 0x008fe20000010010 */
[----:B------:R-:W-:Y:S02]  /*4440*/  ISETP.GE.AND P2, PT, R52, R129, PT ;  /* 0x000000813400720c */ /* 0x000fe40003f46270 */
[----:B------:R-:W-:Y:S02]  /*4450*/  FSEL R6, R6, -INF , !P6 ;  /* 0xff80000006067808 */ /* 0x000fe40007000000 */
[----:B------:R-:W-:Y:S01]  /*4460*/  FSEL R5, R5, -INF , !P3 ;  /* 0xff80000005057808 */ /* 0x000fe20005800000 */
[----:B-1----:R-:W-:Y:S01]  /*4470*/  FFMA.FTZ R38, R0, R53, R38 ;  /* 0x0000003500267223 */ /* 0x002fe20000010026 */
[----:B------:R-:W-:-:S04]  /*4480*/  FSEL R120, R16, -INF , !P5 ;  /* 0xff80000010787808 */ /* 0x000fc80006800000 */
        /* <DEDUP_REMOVED lines=62> */
.L_x_6746:
[----:B------:R-:W-:-:S04]  /*4870*/  LEA R37, -R96, RZ, 0x6 ;  /* 0x000000ff60257211 */ /* 0x000fc800078e31ff */
[----:B------:R-:W-:Y:S02]  /*4880*/  SHF.R.S32.HI R12, RZ, 0x1f, R37 ;  /* 0x0000001fff0c7819 */ /* 0x000fe40000011425 */
.L_x_6747:
        /* <DEDUP_REMOVED lines=47> */
[----:B------:R-:W-:Y:S01]  /*4b80*/  @!P3 IADD3 R14, P5, R31, R128, RZ ;  /* 0x000000801f0eb210 */ /* 0x000fe20007fbe0ff */
[----:B------:R1:W-:Y:S01]  /*4b90*/  @P2 STS.128 [R156+0x6800], RZ ;  /* 0x006800ff9c002388 */ /* 0x0003e20000000c00 */
[----:B------:R-:W-:Y:S02]  /*4ba0*/  @!P2 LEA.HI.X R53, R8, c[0x0][0x16c], R25, 0x1, P1 ;  /* 0x00005b000835aa11 */ /* 0x000fe400008f0c19 */
[----:B------:R-:W-:Y:S01]  /*4bb0*/  @!P3 LEA R54, P1, R14, c[0x0][0x168], 0x1 ;  /* 0x00005a000e36ba11 */ /* 0x000fe200078208ff */
[----:B------:R-:W-:Y:S01]  /*4bc0*/  @!P3 IMAD.X R25, R10, 0x1, R103, P5 ;  /* 0x000000010a19b824 */ /* 0x000fe200028e0667 */
[----:B------:R-:W-:Y:S01]  /*4bd0*/  @!PT LDS RZ, [RZ] ;  /* 0x00000000fffff984 */ /* 0x000fe20000000800 */
[----:B------:R-:W-:Y:S01]  /*4be0*/  @!PT LDS RZ, [RZ] ;  /* 0x00000000fffff984 */ /* 0x000fe20000000800 */
[----:B------:R-:W-:Y:S01]  /*4bf0*/  @!PT LDS RZ, [RZ] ;  /* 0x00000000fffff984 */ /* 0x000fe20000000800 */
[----:B------:R1:W-:Y:S04]  /*4c00*/  @!P2 LDGSTS.E.BYPASS.LTC128B.128 [R156+0x6800], [R38.64+0x80] ;  /* 0x06800080269cafae */ /* 0x0003e8000b901d48 */
        /* <DEDUP_REMOVED lines=26> */
.L_x_6749:
[----:B------:R-:W-:Y:S05]  /*4db0*/  BSYNC B0 ;  /* 0x0000000000007941 */ /* 0x000fea0003800000 */
.L_x_6748:
[----:B------:R-:W0:Y:S01]  /*4dc0*/  LDGDEPBAR ;  /* 0x00000000000079af */ /* 0x000e220000000000 */
[----:B------:R-:W-:-:S04]  /*4dd0*/  IADD3 R128, P1, R37, R128, RZ ;  /* 0x0000008025807210 */ /* 0x000fc80007f3e0ff */
[----:B------:R-:W-:Y:S02]  /*4de0*/  IADD3.X R103, R12, R103, RZ, P1, !PT ;  /* 0x000000670c677210 */ /* 0x000fe40000ffe4ff */
.L_x_6745:
        /* <DEDUP_REMOVED lines=38> */
[----:B------:R-:W-:Y:S04]  /*5050*/  LDSM.16.MT88.4 R84, [R138+0x8000] ;  /* 0x008000008a54783b */ /* 0x000fe80000004200 */
[----:B------:R-:W-:Y:S01]  /*5060*/  LDSM.16.MT88.4 R68, [R136+0x8000] ;  /* 0x008000008844783b */ /* 0x000fe20000004200 */
[----:B--2---:R-:W-:-:S03]  /*5070*/  FMNMX.FTZ R8, R31, R8, !PT ;  /* 0x000000081f087209 */ /* 0x004fc60007810000 */
[----:B-1----:R-:W-:Y:S01]  /*5080*/  LDSM.16.MT88.4 R48, [R138+0xa000] ;  /* 0x00a000008a30783b */ /* 0x002fe20000004200 */
[----:B---3--:R-:W-:-:S03]  /*5090*/  FMNMX.FTZ R25, R10, R25, !PT ;  /* 0x000000190a197209 */ /* 0x008fc60007810000 */
        /* <DEDUP_REMOVED lines=22> */
[----:B------:R-:W1:Y:S01]  /*5200*/  LDSM.16.MT88.4 R40, [R140+0xa000] ;  /* 0x00a000008c28783b */ /* 0x000e620000004200 */
[----:B------:R-:W-:Y:S02]  /*5210*/  FFMA.FTZ R31, R7, c[0x0][0x23c], -R122 ;  /* 0x00008f00071f7a23 */ /* 0x000fe4000001087a */
[--C-:B------:R-:W-:Y:S01]  /*5220*/  FFMA.FTZ R32, R11, c[0x0][0x23c], -R112.reuse ;  /* 0x00008f000b207a23 */ /* 0x100fe20000010870 */
[----:B------:R-:W2:Y:S01]  /*5230*/  LDSM.16.MT88.4 R4, [R136+0xa000] ;  /* 0x00a000008804783b */ /* 0x000ea20000004200 */
[----:B------:R-:W-:Y:S02]  /*5240*/  FFMA.FTZ R3, R9, c[0x0][0x23c], -R112 ;  /* 0x00008f0009037a23 */ /* 0x000fe40000010870 */
[----:B------:R-:W3:Y:S01]  /*5250*/  MUFU.EX2 R107, R107 ;  /* 0x0000006b006b7308 */ /* 0x000ee20000000800 */
[----:B------:R-:W4:Y:S01]  /*5260*/  LDSM.16.MT88.4 R8, [R137+0x8800] ;  /* 0x008800008908783b */ /* 0x000f220000004200 */
[----:B------:R-:W-:-:S02]  /*5270*/  FFMA.FTZ R34, R17, c[0x0][0x23c], -R122 ;  /* 0x00008f0011227a23 */ /* 0x000fc4000001087a */
[--C-:B------:R-:W-:Y:S01]  /*5280*/  FFMA.FTZ R28, R15, c[0x0][0x23c], -R122.reuse ;  /* 0x00008f000f1c7a23 */ /* 0x100fe2000001087a */
[----:B------:R-:W5:Y:S01]  /*5290*/  LDSM.16.MT88.4 R16, [R138+0x8800] ;  /* 0x008800008a10783b */ /* 0x000f620000004200 */
[----:B------:R-:W-:Y:S02]  /*52a0*/  FFMA.FTZ R25, R13, c[0x0][0x23c], -R122 ;  /* 0x00008f000d197a23 */ /* 0x000fe4000001087a */
[----:B------:R-:W3:Y:S01]  /*52b0*/  MUFU.EX2 R33, R33 ;  /* 0x0000002100217308 */ /* 0x000ee20000000800 */
[--C-:B------:R-:W-:Y:S01]  /*52c0*/  FFMA.FTZ R29, R29, c[0x0][0x23c], -R112.reuse ;  /* 0x00008f001d1d7a23 */ /* 0x100fe20000010870 */
[----:B------:R-:W1:Y:S01]  /*52d0*/  LDSM.16.MT88.4 R12, [R136+0x8800] ;  /* 0x00880000880c783b */ /* 0x000e620000004200 */
[----:B------:R-:W-:Y:S02]  /*52e0*/  FFMA.FTZ R2, R45, c[0x0][0x23c], -R112 ;  /* 0x00008f002d027a23 */ /* 0x000fe40000010870 */
[--C-:B------:R-:W-:Y:S01]  /*52f0*/  FFMA.FTZ R114, R167, c[0x0][0x23c], -R122.reuse ;  /* 0x00008f00a7727a23 */ /* 0x100fe2000001087a */
[----:B------:R-:W1:Y:S01]  /*5300*/  LDSM.16.MT88.4 R20, [R140+0x8800] ;  /* 0x008800008c14783b */ /* 0x000e620000004200 */
[--C-:B------:R-:W-:Y:S01]  /*5310*/  FFMA.FTZ R113, R113, c[0x0][0x23c], -R122.reuse ;  /* 0x00008f0071717a23 */ /* 0x100fe2000001087a */
[----:B------:R-:W-:Y:S01]  /*5320*/  MUFU.EX2 R106, R106 ;  /* 0x0000006a006a7308 */ /* 0x000fe20000000800 */
[----:B---3--:R-:W-:Y:S01]  /*5330*/  F2FP.BF16.PACK_AB R64, R107, R108 ;  /* 0x0000006c6b40723e */ /* 0x008fe200000010ff */
[--C-:B------:R-:W-:Y:S01]  /*5340*/  FFMA.FTZ R111, R163, c[0x0][0x23c], -R122.reuse ;  /* 0x00008f00a36f7a23 */ /* 0x100fe2000001087a */
[----:B------:R-:W-:Y:S01]  /*5350*/  LEA.HI.X R167, R128, c[0x0][0x16c], R103, 0x1, P1 ;  /* 0x00005b0080a77a11 */ /* 0x000fe200008f0c67 */
[----:B------:R-:W-:-:S02]  /*5360*/  FFMA.FTZ R116, R135, c[0x0][0x23c], -R122 ;  /* 0x00008f0087747a23 */ /* 0x000fc4000001087a */
[--C-:B------:R-:W-:Y:S02]  /*5370*/  FFMA.FTZ R124, R133, c[0x0][0x23c], -R112.reuse ;  /* 0x00008f00857c7a23 */ /* 0x100fe40000010870 */
[----:B------:R-:W3:Y:S01]  /*5380*/  MUFU.EX2 R105, R105 ;  /* 0x0000006900697308 */ /* 0x000ee20000000800 */
[----:B------:R-:W-:Y:S01]  /*5390*/  F2FP.BF16.PACK_AB R66, R33, R104 ;  /* 0x000000682142723e */ /* 0x000fe200000010ff */
        /* <DEDUP_REMOVED lines=8> */
[----:B------:R-:W1:Y:S01]  /*5420*/  MUFU.EX2 R30, R30 ;  /* 0x0000001e001e7308 */ /* 0x000e620000000800 */
[----:B---3--:R-:W-:Y:S01]  /*5430*/  F2FP.BF16.PACK_AB R65, R105, R106 ;  /* 0x0000006a6941723e */ /* 0x008fe200000010ff */
[--C-:B------:R-:W-:Y:S02]  /*5440*/  FFMA.FTZ R117, R117, c[0x0][0x23c], -R112.reuse ;  /* 0x00008f0075757a23 */ /* 0x100fe40000010870 */
[--C-:B------:R-:W-:Y:S02]  /*5450*/  FFMA.FTZ R120, R115, c[0x0][0x23c], -R112.reuse ;  /* 0x00008f0073787a23 */ /* 0x100fe40000010870 */
[----:B------:R-:W-:-:S02]  /*5460*/  FFMA.FTZ R110, R110, c[0x0][0x23c], -R112 ;  /* 0x00008f006e6e7a23 */ /* 0x000fc40000010870 */
[----:B------:R-:W-:Y:S01]  /*5470*/  MUFU.EX2 R34, R34 ;  /* 0x0000002200227308 */ /* 0x000fe20000000800 */
[----:B------:R-:W-:Y:S02]  /*5480*/  FFMA.FTZ R169, R109, c[0x0][0x23c], -R112 ;  /* 0x00008f006da97a23 */ /* 0x000fe40000010870 */
[----:B------:R-:W-:Y:S02]  /*5490*/  FADD.FTZ R107, R108, R107 ;  /* 0x0000006b6c6b7221 */ /* 0x000fe40000010000 */
[----:B------:R-:W-:Y:S02]  /*54a0*/  FADD.FTZ R106, R106, R105 ;  /* 0x000000696a6a7221 */ /* 0x000fe40000010000 */
[----:B------:R-:W-:Y:S01]  /*54b0*/  FADD.FTZ R104, R104, R107 ;  /* 0x0000006b68687221 */ /* 0x000fe20000010000 */
[----:B-1----:R-:W-:Y:S01]  /*54c0*/  F2FP.BF16.PACK_AB R67, R30, R35 ;  /* 0x000000231e43723e */ /* 0x002fe200000010ff */
[----:B------:R-:W1:Y:S01]  /*54d0*/  MUFU.EX2 R31, R31 ;  /* 0x0000001f001f7308 */ /* 0x000e620000000800 */
[----:B------:R-:W-:-:S02]  /*54e0*/  FADD.FTZ R35, R35, R106 ;  /* 0x0000006a23237221 */ /* 0x000fc40000010000 */
        /* <DEDUP_REMOVED lines=30> */
[C---:B--2---:R-:W-:Y:S02]  /*56d0*/  HMMA.16816.F32.BF16 R60, R64.reuse, R4, RZ ;  /* 0x00000004403c723c */ /* 0x044fe400000418ff */
[----:B------:R-:W-:Y:S05]  /*56e0*/  MUFU.EX2 R125, R125 ;  /* 0x0000007d007d7308 */ /* 0x000fea0000000800 */
[----:B-1----:R-:W-:Y:S01]  /*56f0*/  F2FP.BF16.PACK_AB R4, R31, R34 ;  /* 0x000000221f04723e */ /* 0x002fe200000010ff */
        /* <DEDUP_REMOVED lines=15> */
[----:B------:R-:W-:-:S02]  /*57f0*/  FADD.FTZ R29, R2, R29 ;  /* 0x0000001d021d7221 */ /* 0x000fc40000010000 */
[----:B------:R-:W-:-:S03]  /*5800*/  FADD.FTZ R2, R114, R25 ;  /* 0x0000001972027221 */ /* 0x000fc60000010000 */
[----:B------:R-:W-:Y:S01]  /*5810*/  HMMA.16816.F32.BF16 R76, R4, R10, R76 ;  /* 0x0000000a044c723c */ /* 0x000fe2000004184c */
[----:B------:R-:W2:Y:S01]  /*5820*/  LDSM.16.MT88.4 R8, [R138+0xa800] ;  /* 0x00a800008a08783b */ /* 0x000ea20000004200 */
[----:B------:R-:W-:Y:S01]  /*5830*/  MUFU.EX2 R117, R117 ;  /* 0x0000007500757308 */ /* 0x000fe20000000800 */
[----:B------:R-:W-:-:S05]  /*5840*/  FADD.FTZ R2, R113, R2 ;  /* 0x0000000271027221 */ /* 0x000fca0000010000 */
[C---:B-----5:R-:W-:Y:S02]  /*5850*/  HMMA.16816.F32.BF16 R88, R4.reuse, R16, R88 ;  /* 0x000000100458723c */ /* 0x060fe40000041858 */
        /* <DEDUP_REMOVED lines=18> */
[C---:B------:R-:W-:Y:S01]  /*5980*/  HMMA.16816.F32.BF16 R92, R4.reuse, R22, R92 ;  /* 0x00000016045c723c */ /* 0x040fe2000004185c */
[----:B------:R-:W-:Y:S07]  /*5990*/  LDSM.16.MT88.4 R20, [R138+0x9800] ;  /* 0x009800008a14783b */ /* 0x000fee0000004200 */
[C---:B--2---:R-:W-:Y:S08]  /*59a0*/  HMMA.16816.F32.BF16 R60, R4.reuse, R8, R60 ;  /* 0x00000008043c723c */ /* 0x044ff0000004183c */
[----:B------:R-:W-:Y:S01]  /*59b0*/  HMMA.16816.F32.BF16 R64, R4, R10, R64 ;  /* 0x0000000a0440723c */ /* 0x000fe20000041840 */
[----:B------:R-:W2:Y:S06]  /*59c0*/  LDSM.16.MT88.4 R8, [R137+0x9000] ;  /* 0x009000008908783b */ /* 0x000eac0000004200 */
        /* <DEDUP_REMOVED lines=130> */
.L_x_6751:
[----:B------:R-:W-:-:S05]  /*61f0*/  IMAD.MOV.U32 R3, RZ, RZ, c[0x0][0x1a0] ;  /* 0x00006800ff037624 */ /* 0x000fca00078e00ff */
[----:B------:R-:W-:-:S04]  /*6200*/  LEA R3, -R3, RZ, 0x6 ;  /* 0x000000ff03037211 */ /* 0x000fc800078e31ff */
[----:B------:R-:W-:Y:S02]  /*6210*/  SHF.R.S32.HI R6, RZ, 0x1f, R3 ;  /* 0x0000001fff067819 */ /* 0x000fe40000011403 */
.L_x_6752:
        /* <DEDUP_REMOVED lines=173> */
[C---:B-1----:R-:W-:Y:S08]  /*6cf0*/  HMMA.16816.F32.BF16 R28, R116.reuse, R112, R28 ;  /* 0x00000070741c723c */ /* 0x042ff0000004181c */
[C---:B------:R-:W-:Y:S08]  /*6d00*/  HMMA.16816.F32.BF16 R24, R116.reuse, R114, R24 ;  /* 0x000000727418723c */ /* 0x040ff00000041818 */
[C---:B------:R-:W-:Y:S08]  /*6d10*/  HMMA.16816.F32.BF16 R20, R116.reuse, R108, R20 ;  /* 0x0000006c7414723c */ /* 0x040ff00000041814 */
[----:B------:R-:W-:Y:S01]  /*6d20*/  HMMA.16816.F32.BF16 R12, R116, R104, R12 ;  /* 0x00000068740c723c */ /* 0x000fe2000004180c */
[----:B------:R-:W-:-:S02]  /*6d30*/  FMUL.FTZ R29, R29, c[0x0][0x2ec] ;  /* 0x0000bb001d1d7a20 */ /* 0x000fc40000410000 */
[----:B------:R-:W-:-:S04]  /*6d40*/  FMUL.FTZ R31, R31, c[0x0][0x2ec] ;  /* 0x0000bb001f1f7a20 */ /* 0x000fc80000410000 */
[----:B------:R-:W-:Y:S01]  /*6d50*/  IMAD R104, R155, 0x40, R154 ;  /* 0x000000409b687824 */ /* 0x000fe200078e029a */
[C---:B------:R-:W-:Y:S01]  /*6d60*/  HMMA.16816.F32.BF16 R16, R116.reuse, R110, R16 ;  /* 0x0000006e7410723c */ /* 0x040fe20000041810 */
[----:B------:R-:W-:Y:S01]  /*6d70*/  FMUL.FTZ R112, R24, c[0x0][0x2ec] ;  /* 0x0000bb0018707a20 */ /* 0x000fe20000410000 */
[----:B------:R-:W-:Y:S01]  /*6d80*/  MUFU.TANH R29, R29 ;  /* 0x0000001d001d7308 */ /* 0x000fe20000002400 */
[----:B------:R-:W-:Y:S01]  /*6d90*/  FMUL.FTZ R26, R26, c[0x0][0x2ec] ;  /* 0x0000bb001a1a7a20 */ /* 0x000fe20000410000 */
[C---:B------:R-:W-:Y:S01]  /*6da0*/  IADD3 R108, R104.reuse, 0x8, RZ ;  /* 0x00000008686c7810 */ /* 0x040fe20007ffe0ff */
[----:B------:R-:W-:Y:S01]  /*6db0*/  FMUL.FTZ R24, R27, c[0x0][0x2ec] ;  /* 0x0000bb001b187a20 */ /* 0x000fe20000410000 */
[C---:B------:R-:W-:Y:S01]  /*6dc0*/  IADD3 R113, R104.reuse, 0x11, RZ ;  /* 0x0000001168717810 */ /* 0x040fe20007ffe0ff */
[----:B------:R-:W-:Y:S01]  /*6dd0*/  FMUL.FTZ R25, R25, c[0x0][0x2ec] ;  /* 0x0000bb0019197a20 */ /* 0x000fe20000410000 */
[----:B------:R-:W-:Y:S01]  /*6de0*/  HMMA.16816.F32.BF16 R8, R116, R106, R8 ;  /* 0x0000006a7408723c */ /* 0x000fe20000041808 */
[----:B------:R-:W-:Y:S01]  /*6df0*/  IADD3 R110, R104, 0x9, RZ ;  /* 0x00000009686e7810 */ /* 0x000fe20007ffe0ff */
[----:B------:R-:W-:Y:S01]  /*6e00*/  MUFU.TANH R31, R31 ;  /* 0x0000001f001f7308 */ /* 0x000fe20000002400 */
[----:B------:R-:W-:Y:S01]  /*6e10*/  FMUL.FTZ R20, R20, c[0x0][0x2ec] ;  /* 0x0000bb0014147a20 */ /* 0x000fe20000410000 */
[----:B------:R-:W-:Y:S01]  /*6e20*/  ISETP.GE.AND P5, PT, R108, R130, PT ;  /* 0x000000826c00720c */ /* 0x000fe20003fa6270 */
[----:B------:R-:W-:-:S02]  /*6e30*/  FMUL.FTZ R27, R21, c[0x0][0x2ec] ;  /* 0x0000bb00151b7a20 */ /* 0x000fc40000410000 */
[----:B------:R-:W-:Y:S01]  /*6e40*/  IADD3 R106, R104, 0x1, RZ ;  /* 0x00000001686a7810 */ /* 0x000fe20007ffe0ff */
[C---:B--2---:R-:W-:Y:S01]  /*6e50*/  HMMA.16816.F32.BF16 R4, R116.reuse, R32, R4 ;  /* 0x000000207404723c */ /* 0x044fe20000041804 */
[----:B------:R-:W-:Y:S01]  /*6e60*/  FMUL.FTZ R22, R22, c[0x0][0x2ec] ;  /* 0x0000bb0016167a20 */ /* 0x000fe20000410000 */
[----:B------:R-:W-:Y:S01]  /*6e70*/  I2F R33, R108 ;  /* 0x0000006c00217306 */ /* 0x000fe20000201400 */
[----:B------:R-:W-:Y:S01]  /*6e80*/  FMUL.FTZ R12, R12, c[0x0][0x2ec] ;  /* 0x0000bb000c0c7a20 */ /* 0x000fe20000410000 */
[----:B------:R-:W-:Y:S01]  /*6e90*/  ISETP.GE.AND P6, PT, R106, R130, PT ;  /* 0x000000826a00720c */ /* 0x000fe20003fc6270 */
[----:B------:R-:W-:Y:S01]  /*6ea0*/  FMUL.FTZ R14, R14, c[0x0][0x2ec] ;  /* 0x0000bb000e0e7a20 */ /* 0x000fe20000410000 */
[----:B------:R-:W-:Y:S01]  /*6eb0*/  ISETP.GE.AND P4, PT, R106, R129, PT ;  /* 0x000000816a00720c */ /* 0x000fe20003f86270 */
[----:B------:R-:W-:Y:S01]  /*6ec0*/  FMUL.FTZ R32, R28, c[0x0][0x2ec] ;  /* 0x0000bb001c207a20 */ /* 0x000fe20000410000 */
[----:B------:R-:W-:Y:S01]  /*6ed0*/  HMMA.16816.F32.BF16 R120, R116, R34, R120 ;  /* 0x000000227478723c */ /* 0x000fe20000041878 */
[----:B------:R-:W-:Y:S01]  /*6ee0*/  FMUL.FTZ R28, R30, c[0x0][0x2ec] ;  /* 0x0000bb001e1c7a20 */ /* 0x000fe20000410000 */
[----:B------:R-:W-:Y:S01]  /*6ef0*/  I2F R107, R106 ;  /* 0x0000006a006b7306 */ /* 0x000fe20000201400 */
[----:B------:R-:W-:-:S02]  /*6f00*/  FMUL.FTZ R17, R17, c[0x0][0x2ec] ;  /* 0x0000bb0011117a20 */ /* 0x000fc40000410000 */
[----:B------:R-:W-:Y:S02]  /*6f10*/  FMUL.FTZ R23, R23, c[0x0][0x2ec] ;  /* 0x0000bb0017177a20 */ /* 0x000fe40000410000 */
[----:B------:R-:W-:Y:S01]  /*6f20*/  IADD3 R34, R104, 0x10, RZ ;  /* 0x0000001068227810 */ /* 0x000fe20007ffe0ff */
[----:B------:R-:W-:Y:S02]  /*6f30*/  FMUL.FTZ R16, R16, c[0x0][0x2ec] ;  /* 0x0000bb0010107a20 */ /* 0x000fe40000410000 */
[----:B------:R-:W-:Y:S01]  /*6f40*/  MUFU.TANH R112, R112 ;  /* 0x0000007000707308 */ /* 0x000fe20000002400 */
        /* <DEDUP_REMOVED lines=9> */
[----:B------:R-:W-:Y:S01]  /*6fe0*/  I2F R109, R110 ;  /* 0x0000006e006d7306 */ /* 0x000fe20000201400 */
[----:B------:R-:W-:-:S02]  /*6ff0*/  FMUL.FTZ R7, R7, c[0x0][0x2ec] ;  /* 0x0000bb0007077a20 */ /* 0x000fc40000410000 */
[----:B------:R-:W-:Y:S02]  /*7000*/  FMUL.FTZ R120, R120, c[0x0][0x2ec] ;  /* 0x0000bb0078787a20 */ /* 0x000fe40000410000 */
[----:B------:R-:W-:Y:S02]  /*7010*/  FMUL.FTZ R123, R123, c[0x0][0x2ec] ;  /* 0x0000bb007b7b7a20 */ /* 0x000fe40000410000 */
[----:B------:R-:W-:Y:S01]  /*7020*/  FMUL.FTZ R121, R121, c[0x0][0x2ec] ;  /* 0x0000bb0079797a20 */ /* 0x000fe20000410000 */
[----:B------:R1:W-:Y:S08]  /*7030*/  MUFU.TANH R30, R25 ;  /* 0x00000019001e7308 */ /* 0x0003f00000002400 */
[----:B------:R-:W-:Y:S08]  /*7040*/  MUFU.TANH R24, R24 ;  /* 0x0000001800187308 */ /* 0x000ff00000002400 */
[----:B------:R-:W-:Y:S01]  /*7050*/  I2F R35, R34 ;  /* 0x0000002200237306 */ /* 0x000fe20000201400 */
[----:B-1----:R-:W-:-:S07]  /*7060*/  FMUL.FTZ R25, R19, c[0x0][0x2ec] ;  /* 0x0000bb0013197a20 */ /* 0x002fce0000410000 */
[----:B------:R-:W1:Y:S08]  /*7070*/  MUFU.TANH R20, R20 ;  /* 0x0000001400147308 */ /* 0x000e700000002400 */
[----:B------:R-:W-:Y:S08]  /*7080*/  MUFU.TANH R117, R12 ;  /* 0x0000000c00757308 */ /* 0x000ff00000002400 */
[----:B------:R-:W-:Y:S01]  /*7090*/  MUFU.TANH R27, R27 ;  /* 0x0000001b001b7308 */ /* 0x000fe20000002400 */
[----:B-1----:R-:W-:-:S07]  /*70a0*/  FFMA.FTZ R20, R0, R35, R20 ;  /* 0x0000002300147223 */ /* 0x002fce0000010014 */
[----:B------:R-:W1:Y:S08]  /*70b0*/  MUFU.TANH R22, R22 ;  /* 0x0000001600167308 */ /* 0x000e700000002400 */
[----:B------:R2:W-:Y:S08]  /*70c0*/  MUFU.TANH R127, R14 ;  /* 0x0000000e007f7308 */ /* 0x0005f00000002400 */
[----:B------:R-:W3:Y:S01]  /*70d0*/  I2F R12, R113 ;  /* 0x00000071000c7306 */ /* 0x000ee20000201400 */
[----:B-1----:R-:W-:-:S07]  /*70e0*/  FFMA.FTZ R22, R0, R35, R22 ;  /* 0x0000002300167223 */ /* 0x002fce0000010016 */
[----:B------:R1:W-:Y:S01]  /*70f0*/  MUFU.TANH R21, R17 ;  /* 0x0000001100157308 */ /* 0x0003e20000002400 */
[----:B--2---:R-:W-:-:S07]  /*7100*/  IADD3 R14, R104, 0x18, RZ ;  /* 0x00000018680e7810 */ /* 0x004fce0007ffe0ff */
[----:B------:R-:W2:Y:S01]  /*7110*/  MUFU.TANH R23, R23 ;  /* 0x0000001700177308 */ /* 0x000ea20000002400 */
[----:B---3--:R-:W-:Y:S02]  /*7120*/  FFMA.FTZ R27, R0, R12, R27 ;  /* 0x0000000c001b7223 */ /* 0x008fe4000001001b */
[----:B-1----:R-:W-:-:S05]  /*7130*/  FMUL.FTZ R17, R15, c[0x0][0x2ec] ;  /* 0x0000bb000f117a20 */ /* 0x002fca0000410000 */
[----:B------:R-:W-:Y:S01]  /*7140*/  MUFU.TANH R119, R16 ;  /* 0x0000001000777308 */ /* 0x000fe20000002400 */
[----:B------:R-:W-:Y:S02]  /*7150*/  FMUL.FTZ R15, R9, c[0x0][0x2ec] ;  /* 0x0000bb00090f7a20 */ /* 0x000fe40000410000 */
[C---:B------:R-:W-:Y:S02]  /*7160*/  FFMA.FTZ R9, R0.reuse, R107, R29 ;  /* 0x0000006b00097223 */ /* 0x040fe4000001001d */
[----:B--2---:R-:W-:-:S03]  /*7170*/  FFMA.FTZ R23, R0, R12, R23 ;  /* 0x0000000c00177223 */ /* 0x004fc60000010017 */
[----:B------:R1:W-:Y:S01]  /*7180*/  MUFU.TANH R19, R13 ;  /* 0x0000000d00137308 */ /* 0x0003e20000002400 */
[----:B------:R-:W-:Y:S02]  /*7190*/  FSEL R9, R9, -INF , !P6 ;  /* 0xff80000009097808 */ /* 0x000fe40007000000 */
[----:B------:R-:W-:-:S05]  /*71a0*/  ISETP.GE.AND P6, PT, R108, R129, PT ;  /* 0x000000816c00720c */ /* 0x000fca0003fc6270 */
[----:B------:R2:W-:Y:S08]  /*71b0*/  MUFU.TANH R125, R10 ;  /* 0x0000000a007d7308 */ /* 0x0005f00000002400 */
[----:B------:R-:W3:Y:S01]  /*71c0*/  I2F R102, R14 ;  /* 0x0000000e00667306 */ /* 0x000ee20000201400 */
[----:B-1----:R-:W-:-:S05]  /*71d0*/  FFMA.FTZ R13, R0, R33, R112 ;  /* 0x00000021000d7223 */ /* 0x002fca0000010070 */
[----:B------:R-:W-:Y:S01]  /*71e0*/  FSEL R13, R13, -INF , !P5 ;  /* 0xff8000000d0d7808 */ /* 0x000fe20006800000 */
[----:B--2---:R-:W-:Y:S01]  /*71f0*/  FFMA.FTZ R10, R0, R107, R31 ;  /* 0x0000006b000a7223 */ /* 0x004fe2000001001f */
[----:B------:R1:W-:Y:S01]  /*7200*/  MUFU.TANH R111, R8 ;  /* 0x00000008006f7308 */ /* 0x0003e20000002400 */
[----:B------:R-:W-:Y:S02]  /*7210*/  ISETP.GE.AND P5, PT, R110, R129, PT ;  /* 0x000000816e00720c */ /* 0x000fe40003fa6270 */
[----:B------:R-:W-:Y:S02]  /*7220*/  IADD3 R31, R104, 0x20, RZ ;  /* 0x00000020681f7810 */ /* 0x000fe40007ffe0ff */
[----:B------:R-:W-:Y:S02]  /*7230*/  FSEL R10, R10, -INF , !P4 ;  /* 0xff8000000a0a7808 */ /* 0x000fe40006000000 */
[----:B------:R-:W-:Y:S01]  /*7240*/  ISETP.GE.AND P4, PT, R110, R130, PT ;  /* 0x000000826e00720c */ /* 0x000fe20003f86270 */
[----:B------:R2:W4:Y:S01]  /*7250*/  MUFU.TANH R133, R18 ;  /* 0x0000001200857308 */ /* 0x0005220000002400 */
[----:B---3--:R-:W-:-:S02]  /*7260*/  FFMA.FTZ R119, R0, R102, R119 ;  /* 0x0000006600777223 */ /* 0x008fc40000010077 */
[----:B-1----:R-:W-:-:S05]  /*7270*/  FFMA.FTZ R8, R0, R33, R26 ;  /* 0x0000002100087223 */ /* 0x002fca000001001a */
[----:B------:R1:W-:Y:S01]  /*7280*/  MUFU.TANH R131, R11 ;  /* 0x0000000b00837308 */ /* 0x0003e20000002400 */
[C---:B------:R-:W-:Y:S02]  /*7290*/  IADD3 R26, R104.reuse, 0x21, RZ ;  /* 0x00000021681a7810 */ /* 0x040fe40007ffe0ff */
[----:B------:R-:W-:Y:S02]  /*72a0*/  IADD3 R33, R104, 0x28, RZ ;  /* 0x0000002868217810 */ /* 0x000fe40007ffe0ff */
[----:B------:R-:W-:Y:S02]  /*72b0*/  FSEL R8, R8, -INF , !P6 ;  /* 0xff80000008087808 */ /* 0x000fe40007000000 */
[----:B--2---:R-:W-:Y:S01]  /*72c0*/  IADD3 R18, R104, 0x19, RZ ;  /* 0x0000001968127810 */ /* 0x004fe20007ffe0ff */
[----:B------:R2:W-:Y:S01]  /*72d0*/  MUFU.TANH R29, R4 ;  /* 0x00000004001d7308 */ /* 0x0005e20000002400 */
[----:B------:R-:W-:-:S04]  /*72e0*/  ISETP.GE.AND P6, PT, R34, R130, PT ;  /* 0x000000822200720c */ /* 0x000fc80003fc6270 */
[----:B------:R-:W-:Y:S02]  /*72f0*/  FSEL R115, R20, -INF , !P6 ;  /* 0xff80000014737808 */ /* 0x000fe40007000000 */
[----:B------:R-:W-:Y:S01]  /*7300*/  ISETP.GE.AND P6, PT, R113, R129, PT ;  /* 0x000000817100720c */ /* 0x000fe20003fc6270 */
[----:B-1----:R-:W-:Y:S01]  /*7310*/  FFMA.FTZ R11, R0, R109, R30 ;  /* 0x0000006d000b7223 */ /* 0x002fe2000001001e */
[----:B------:R-:W1:Y:S02]  /*7320*/  I2F R16, R18 ;  /* 0x0000001200107306 */ /* 0x000e640000201400 */
[----:B------:R-:W-:Y:S02]  /*7330*/  FSEL R118, R23, -INF , !P6 ;  /* 0xff80000017767808 */ /* 0x000fe40007000000 */
[----:B------:R-:W-:Y:S02]  /*7340*/  FSEL R11, R11, -INF , !P4 ;  /* 0xff8000000b0b7808 */ /* 0x000fe40006000000 */
[----:B------:R-:W-:Y:S01]  /*7350*/  ISETP.GE.AND P4, PT, R34, R129, PT ;  /* 0x000000812200720c */ /* 0x000fe20003f86270 */
[----:B--2---:R-:W-:Y:S01]  /*7360*/  FFMA.FTZ R4, R0, R109, R24 ;  /* 0x0000006d00047223 */ /* 0x004fe20000010018 */
[----:B------:R-:W2:Y:S01]  /*7370*/  MUFU.TANH R25, R25 ;  /* 0x0000001900197308 */ /* 0x000ea20000002400 */
[----:B------:R-:W-:-:S02]  /*7380*/  ISETP.GE.AND P6, PT, R18, R130, PT ;  /* 0x000000821200720c */ /* 0x000fc40003fc6270 */
[----:B------:R-:W-:Y:S01]  /*7390*/  FSEL R116, R22, -INF , !P4 ;  /* 0xff80000016747808 */ /* 0x000fe20006000000 */
[----:B----4-:R-:W-:Y:S01]  /*73a0*/  FFMA.FTZ R22, R0, R102, R133 ;  /* 0x0000006600167223 */ /* 0x010fe20000010085 */
[----:B------:R-:W-:Y:S02]  /*73b0*/  FSEL R4, R4, -INF , !P5 ;  /* 0xff80000004047808 */ /* 0x000fe40006800000 */
[-C--:B------:R-:W-:Y:S01]  /*73c0*/  ISETP.GE.AND P5, PT, R113, R130.reuse, PT ;  /* 0x000000827100720c */ /* 0x080fe20003fa6270 */
[----:B------:R-:W3:Y:S01]  /*73d0*/  I2F R30, R31 ;  /* 0x0000001f001e7306 */ /* 0x000ee20000201400 */
[----:B------:R-:W-:Y:S01]  /*73e0*/  ISETP.GE.AND P4, PT, R14, R130, PT ;  /* 0x000000820e00720c */ /* 0x000fe20003f86270 */
[----:B-1----:R-:W-:Y:S01]  /*73f0*/  FFMA.FTZ R21, R0, R16, R21 ;  /* 0x0000001000157223 */ /* 0x002fe20000010015 */
[----:B------:R-:W-:Y:S02]  /*7400*/  FSEL R113, R27, -INF , !P5 ;  /* 0xff8000001b717808 */ /* 0x000fe40006800000 */
[----:B------:R-:W-:-:S02]  /*7410*/  ISETP.GE.AND P5, PT, R14, R129, PT ;  /* 0x000000810e00720c */ /* 0x000fc40003fa6270 */
[----:B------:R-:W-:Y:S01]  /*7420*/  IADD3 R14, R104, 0x29, RZ ;  /* 0x00000029680e7810 */ /* 0x000fe20007ffe0ff */
[----:B------:R-:W1:Y:S01]  /*7430*/  I2F R24, R26 ;  /* 0x0000001a00187306 */ /* 0x000e620000201400 */
[----:B------:R-:W-:Y:S01]  /*7440*/  FSEL R23, R119, -INF , !P4 ;  /* 0xff80000077177808 */ /* 0x000fe20006000000 */
[----:B--2---:R-:W-:Y:S01]  /*7450*/  FFMA.FTZ R20, R0, R16, R25 ;  /* 0x0000001000147223 */ /* 0x004fe20000010019 */
[----:B------:R-:W-:Y:S02]  /*7460*/  ISETP.GE.AND P4, PT, R18, R129, PT ;  /* 0x000000811200720c */ /* 0x000fe40003f86270 */
[----:B------:R-:W-:Y:S02]  /*7470*/  IADD3 R18, R104, 0x30, RZ ;  /* 0x0000003068127810 */ /* 0x000fe40007ffe0ff */
[----:B------:R-:W-:Y:S01]  /*7480*/  FSEL R22, R22, -INF , !P5 ;  /* 0xff80000016167808 */ /* 0x000fe20006800000 */
[----:B------:R-:W2:Y:S01]  /*7490*/  MUFU.TANH R17, R17 ;  /* 0x0000001100117308 */ /* 0x000ea20000002400 */
[C---:B---3--:R-:W-:Y:S01]  /*74a0*/  FFMA.FTZ R117, R0.reuse, R30, R117 ;  /* 0x0000001e00757223 */ /* 0x048fe20000010075 */
[----:B------:R-:W-:Y:S01]  /*74b0*/  ISETP.GE.AND P5, PT, R31, R130, PT ;  /* 0x000000821f00720c */ /* 0x000fe20003fa6270 */
[----:B------:R-:W-:Y:S01]  /*74c0*/  FFMA.FTZ R124, R0, R30, R127 ;  /* 0x0000001e007c7223 */ /* 0x000fe2000001007f */
[----:B------:R-:W-:-:S02]  /*74d0*/  FSEL R21, R21, -INF , !P6 ;  /* 0xff80000015157808 */ /* 0x000fc40007000000 */
[-C--:B------:R-:W-:Y:S02]  /*74e0*/  ISETP.GE.AND P6, PT, R31, R129.reuse, PT ;  /* 0x000000811f00720c */ /* 0x080fe40003fc6270 */
[----:B------:R-:W3:Y:S01]  /*74f0*/  I2F R34, R33 ;  /* 0x0000002100227306 */ /* 0x000ee20000201400 */
[----:B------:R-:W-:Y:S01]  /*7500*/  FSEL R20, R20, -INF , !P4 ;  /* 0xff80000014147808 */ /* 0x000fe20006000000 */
[----:B-1----:R-:W-:Y:S01]  /*7510*/  FFMA.FTZ R27, R0, R24, R19 ;  /* 0x00000018001b7223 */ /* 0x002fe20000010013 */
[C---:B------:R-:W-:Y:S02]  /*7520*/  ISETP.GE.AND P4, PT, R26.reuse, R130, PT ;  /* 0x000000821a00720c */ /* 0x040fe40003f86270 */
[----:B------:R-:W-:Y:S02]  /*7530*/  FSEL R127, R117, -INF , !P5 ;  /* 0xff800000757f7808 */ /* 0x000fe40006800000 */
[----:B------:R-:W-:Y:S01]  /*7540*/  ISETP.GE.AND P5, PT, R26, R129, PT ;  /* 0x000000811a00720c */ /* 0x000fe20003fa6270 */
[----:B------:R-:W-:Y:S01]  /*7550*/  MUFU.TANH R15, R15 ;  /* 0x0000000f000f7308 */ /* 0x000fe20000002400 */
[----:B------:R-:W-:Y:S01]  /*7560*/  FSEL R124, R124, -INF , !P6 ;  /* 0xff8000007c7c7808 */ /* 0x000fe20007000000 */
[----:B--2---:R-:W-:Y:S01]  /*7570*/  FFMA.FTZ R26, R0, R24, R17 ;  /* 0x00000018001a7223 */ /* 0x004fe20000010011 */
[----:B------:R-:W-:-:S02]  /*7580*/  ISETP.GE.AND P6, PT, R33, R130, PT ;  /* 0x000000822100720c */ /* 0x000fc40003fc6270 */
[----:B------:R-:W-:Y:S02]  /*7590*/  FSEL R27, R27, -INF , !P4 ;  /* 0xff8000001b1b7808 */ /* 0x000fe40006000000 */
[----:B------:R-:W-:Y:S01]  /*75a0*/  IADD3 R30, R104, 0x38, RZ ;  /* 0x00000038681e7810 */ /* 0x000fe20007ffe0ff */
[----:B------:R-:W1:Y:S01]  /*75b0*/  I2F R12, R14 ;  /* 0x0000000e000c7306 */ /* 0x000e620000201400 */
[CC--:B---3--:R-:W-:Y:S01]  /*75c0*/  FFMA.FTZ R111, R0.reuse, R34.reuse, R111 ;  /* 0x00000022006f7223 */ /* 0x0c8fe2000001006f */
[----:B------:R-:W-:Y:S01]  /*75d0*/  ISETP.GE.AND P4, PT, R33, R129, PT ;  /* 0x000000812100720c */ /* 0x000fe20003f86270 */
[----:B------:R-:W-:Y:S01]  /*75e0*/  FFMA.FTZ R24, R0, R34, R125 ;  /* 0x0000002200187223 */ /* 0x000fe2000001007d */
[----:B------:R-:W-:Y:S02]  /*75f0*/  FSEL R26, R26, -INF , !P5 ;  /* 0xff8000001a1a7808 */ /* 0x000fe40006800000 */
[----:B------:R-:W-:Y:S02]  /*7600*/  FSEL R125, R111, -INF , !P6 ;  /* 0xff8000006f7d7808 */ /* 0x000fe40007000000 */
[----:B------:R-:W2:Y:S01]  /*7610*/  I2F R102, R18 ;  /* 0x0000001200667306 */ /* 0x000ea20000201400 */
[----:B------:R-:W-:-:S02]  /*7620*/  ISETP.GE.AND P5, PT, R14, R130, PT ;  /* 0x000000820e00720c */ /* 0x000fc40003fa6270 */
[----:B------:R-:W-:Y:S02]  /*7630*/  ISETP.GE.AND P6, PT, R14, R129, PT ;  /* 0x000000810e00720c */ /* 0x000fe40003fc6270 */
[----:B------:R-:W-:Y:S02]  /*7640*/  FSEL R24, R24, -INF , !P4 ;  /* 0xff80000018187808 */ /* 0x000fe40006000000 */
[----:B------:R-:W-:Y:S01]  /*7650*/  ISETP.GE.AND P4, PT, R18, R130, PT ;  /* 0x000000821200720c */ /* 0x000fe20003f86270 */
[----:B------:R3:W4:Y:S01]  /*7660*/  MUFU.TANH R35, R6 ;  /* 0x0000000600237308 */ /* 0x0007220000002400 */
[CC--:B-1----:R-:W-:Y:S02]  /*7670*/  FFMA.FTZ R15, R0.reuse, R12.reuse, R15 ;  /* 0x0000000c000f7223 */ /* 0x0c2fe4000001000f */
[----:B------:R-:W-:Y:S02]  /*7680*/  FFMA.FTZ R131, R0, R12, R131 ;  /* 0x0000000c00837223 */ /* 0x000fe40000010083 */
[----:B------:R-:W-:Y:S01]  /*7690*/  FMUL.FTZ R12, R122, c[0x0][0x2ec] ;  /* 0x0000bb007a0c7a20 */ /* 0x000fe20000410000 */
[----:B------:R-:W-:-:S02]  /*76a0*/  FSEL R25, R15, -INF , !P5 ;  /* 0xff8000000f197808 */ /* 0x000fc40006800000 */
[----:B------:R-:W-:Y:S01]  /*76b0*/  MUFU.TANH R5, R5 ;  /* 0x0000000500057308 */ /* 0x000fe20000002400 */
[----:B--2---:R-:W-:Y:S01]  /*76c0*/  FFMA.FTZ R29, R0, R102, R29 ;  /* 0x00000066001d7223 */ /* 0x004fe2000001001d */
[----:B------:R-:W-:-:S04]  /*76d0*/  ISETP.GE.AND P5, PT, R18, R129, PT ;  /* 0x000000811200720c */ /* 0x000fc80003fa6270 */
[----:B------:R-:W-:Y:S02]  /*76e0*/  FSEL R111, R29, -INF , !P4 ;  /* 0xff8000001d6f7808 */ /* 0x000fe40006000000 */
[----:B---3--:R-:W-:Y:S01]  /*76f0*/  IADD3 R6, R104, 0x31, RZ ;  /* 0x0000003168067810 */ /* 0x008fe20007ffe0ff */
[----:B------:R1:W-:Y:S01]  /*7700*/  MUFU.TANH R16, R7 ;  /* 0x0000000700107308 */ /* 0x0003e20000002400 */
[----:B----4-:R-:W-:Y:S02]  /*7710*/  FFMA.FTZ R35, R0, R102, R35 ;  /* 0x0000006600237223 */ /* 0x010fe40000010023 */
[----:B------:R-:W-:-:S03]  /*7720*/  ISETP.GE.AND P4, PT, R6, R129, PT ;  /* 0x000000810600720c */ /* 0x000fc60003f86270 */
[----:B------:R-:W-:Y:S02]  /*7730*/  FSEL R108, R35, -INF , !P5 ;  /* 0xff800000236c7808 */ /* 0x000fe40006800000 */
[----:B------:R-:W2:Y:S01]  /*7740*/  I2F R31, R6 ;  /* 0x00000006001f7306 */ /* 0x000ea20000201400 */
[----:B------:R-:W-:-:S07]  /*7750*/  ISETP.GE.AND P5, PT, R30, R130, PT ;  /* 0x000000821e00720c */ /* 0x000fce0003fa6270 */
[----:B------:R-:W-:Y:S01]  /*7760*/  I2F R19, R30 ;  /* 0x0000001e00137306 */ /* 0x000fe20000201400 */
[----:B-1----:R-:W-:-:S07]  /*7770*/  IADD3 R7, R104, 0x39, RZ ;  /* 0x0000003968077810 */ /* 0x002fce0007ffe0ff */
[----:B------:R1:W3:Y:S01]  /*7780*/  MUFU.TANH R14, R120 ;  /* 0x00000078000e7308 */ /* 0x0002e20000002400 */
[CC--:B--2---:R-:W-:Y:S02]  /*7790*/  FFMA.FTZ R5, R0.reuse, R31.reuse, R5 ;  /* 0x0000001f00057223 */ /* 0x0c4fe40000010005 */
[----:B------:R-:W-:-:S05]  /*77a0*/  FFMA.FTZ R16, R0, R31, R16 ;  /* 0x0000001f00107223 */ /* 0x000fca0000010010 */
[----:B------:R-:W-:Y:S01]  /*77b0*/  I2F R105, R104 ;  /* 0x0000006800697306 */ /* 0x000fe20000201400 */
[----:B------:R-:W-:Y:S02]  /*77c0*/  FSEL R106, R16, -INF , !P4 ;  /* 0xff800000106a7808 */ /* 0x000fe40006000000 */
[----:B------:R-:W-:-:S05]  /*77d0*/  ISETP.GE.AND P4, PT, R104, R130, PT ;  /* 0x000000826800720c */ /* 0x000fca0003f86270 */
[----:B------:R-:W2:Y:S01]  /*77e0*/  MUFU.TANH R32, R32 ;  /* 0x0000002000207308 */ /* 0x000ea20000002400 */
[----:B-1----:R-:W-:Y:S01]  /*77f0*/  FSEL R120, R131, -INF , !P6 ;  /* 0xff80000083787808 */ /* 0x002fe20007000000 */
[----:B---3--:R-:W-:Y:S01]  /*7800*/  FFMA.FTZ R14, R0, R19, R14 ;  /* 0x00000013000e7223 */ /* 0x008fe2000001000e */
[----:B------:R-:W-:Y:S01]  /*7810*/  BAR.SYNC.DEFER_BLOCKING 0x0 ;  /* 0x0000000000007b1d */ /* 0x000fe20000010000 */
[----:B------:R-:W-:-:S03]  /*7820*/  ISETP.GE.AND P6, PT, R6, R130, PT ;  /* 0x000000820600720c */ /* 0x000fc60003fc6270 */
[----:B------:R-:W-:Y:S02]  /*7830*/  FSEL R109, R14, -INF , !P5 ;  /* 0xff8000000e6d7808 */ /* 0x000fe40006800000 */
[----:B------:R-:W1:Y:S01]  /*7840*/  MUFU.TANH R12, R12 ;  /* 0x0000000c000c7308 */ /* 0x000e620000002400 */
[----:B------:R-:W-:Y:S02]  /*7850*/  FSEL R107, R5, -INF , !P6 ;  /* 0xff800000056b7808 */ /* 0x000fe40007000000 */
[-C--:B------:R-:W-:Y:S02]  /*7860*/  ISETP.GE.AND P6, PT, R30, R129.reuse, PT ;  /* 0x000000811e00720c */ /* 0x080fe40003fc6270 */
[----:B------:R-:W-:Y:S01]  /*7870*/  ISETP.GE.AND P5, PT, R104, R129, PT ;  /* 0x000000816800720c */ /* 0x000fe20003fa6270 */
[----:B--2---:R-:W-:Y:S02]  /*7880*/  FFMA.FTZ R5, R0, R105, R32 ;  /* 0x0000006900057223 */ /* 0x004fe40000010020 */
[----:B------:R-:W2:Y:S03]  /*7890*/  MUFU.TANH R28, R28 ;  /* 0x0000001c001c7308 */ /* 0x000ea60000002400 */
[----:B------:R-:W-:-:S02]  /*78a0*/  FSEL R5, R5, -INF , !P4 ;  /* 0xff80000005057808 */ /* 0x000fc40006000000 */
[----:B------:R-:W-:-:S03]  /*78b0*/  ISETP.GE.AND P4, PT, R7, R129, PT ;  /* 0x000000810700720c */ /* 0x000fc60003f86270 */
[----:B------:R-:W-:Y:S01]  /*78c0*/  I2F R17, R7 ;  /* 0x0000000700117306 */ /* 0x000fe20000201400 */
[----:B-1----:R-:W-:-:S05]  /*78d0*/  FFMA.FTZ R12, R0, R19, R12 ;  /* 0x00000013000c7223 */ /* 0x002fca000001000c */
        /* <DEDUP_REMOVED lines=67> */
[----:B------:R-:W-:Y:S01]  /*7d10*/  IMAD R6, R7, c[0x0][0x184], R6 ;  /* 0x0000610007067a24 */ /* 0x000fe200078e0206 */
[----:B------:R-:W-:-:S03]  /*7d20*/  MOV R7, R14 ;  /* 0x0000000e00077202 */ /* 0x000fc60000000f00 */
[----:B------:R-:W-:Y:S01]  /*7d30*/  IMAD.IADD R12, R15, 0x1, R6 ;  /* 0x000000010f0c7824 */ /* 0x000fe200078e0206 */
[----:B------:R-:W-:Y:S05]  /*7d40*/  BRA `(.L_x_6755) ;  /* 0x0000003000007947 */ /* 0x000fea0003800000 */
.L_x_6754:
[----:B------:R-:W-:-:S05]  /*7d50*/  IMAD.MOV.U32 R7, RZ, RZ, c[0x0][0x198] ;  /* 0x00006600ff077624 */ /* 0x000fca00078e00ff */
[----:B------:R-:W-:-:S04]  /*7d60*/  LEA R7, -R7, RZ, 0x6 ;  /* 0x000000ff07077211 */ /* 0x000fc800078e31ff */
[----:B------:R-:W-:Y:S02]  /*7d70*/  SHF.R.S32.HI R12, RZ, 0x1f, R7 ;  /* 0x0000001fff0c7819 */ /* 0x000fe40000011407 */
.L_x_6755:
        /* <DEDUP_REMOVED lines=72> */
.L_x_6757:
[----:B------:R-:W-:Y:S05]  /*8200*/  BSYNC B0 ;  /* 0x0000000000007941 */ /* 0x000fea0003800000 */
.L_x_6756:
[----:B------:R-:W0:Y:S01]  /*8210*/  LDGDEPBAR ;  /* 0x00000000000079af */ /* 0x000e220000000000 */
[----:B------:R-:W-:-:S04]  /*8220*/  LEA R168, P1, R7, R168, 0x1 ;  /* 0x000000a807a87211 */ /* 0x000fc800078208ff */
[----:B------:R-:W-:Y:S02]  /*8230*/  LEA.HI.X R167, R7, R167, R12, 0x1, P1 ;  /* 0x000000a707a77211 */ /* 0x000fe400008f0c0c */
.L_x_6753:
        /* <DEDUP_REMOVED lines=39> */
[----:B-1----:R-:W-:-:S04]  /*84b0*/  FMNMX.FTZ R33, R6, R33, !PT ;  /* 0x0000002106217209 */ /* 0x002fc80007810000 */
[C---:B------:R-:W-:Y:S01]  /*84c0*/  FSETP.NEU.FTZ.AND P2, PT, R33.reuse, -INF , PT ;  /* 0xff8000002100780b */ /* 0x040fe20003f5d000 */
[----:B------:R-:W-:Y:S01]  /*84d0*/  FMUL.FTZ R112, R33, c[0x0][0x23c] ;  /* 0x00008f0021707a20 */ /* 0x000fe20000410000 */
[----:B---3--:R-:W-:Y:S02]  /*84e0*/  FMNMX.FTZ R32, R3, R32, !PT ;  /* 0x0000002003207209 */ /* 0x008fe40007810000 */
[----:B------:R-:W-:Y:S02]  /*84f0*/  FSEL R6, R33, RZ, P2 ;  /* 0x000000ff21067208 */ /* 0x000fe40001000000 */
[----:B------:R-:W-:Y:S01]  /*8500*/  FSEL R112, R112, RZ, P2 ;  /* 0x000000ff70707208 */ /* 0x000fe20001000000 */
[C---:B------:R-:W-:Y:S01]  /*8510*/  FMUL.FTZ R103, R32.reuse, c[0x0][0x23c] ;  /* 0x00008f0020677a20 */ /* 0x040fe20000410000 */
[----:B------:R-:W-:-:S03]  /*8520*/  FSETP.NEU.FTZ.AND P1, PT, R32, -INF , PT ;  /* 0xff8000002000780b */ /* 0x000fc60003f3d000 */
[--C-:B------:R-:W-:Y:S01]  /*8530*/  FFMA.FTZ R30, R13, c[0x0][0x23c], -R112.reuse ;  /* 0x00008f000d1e7a23 */ /* 0x100fe20000010870 */
[----:B------:R-:W-:Y:S01]  /*8540*/  FSEL R7, R32, RZ, P1 ;  /* 0x000000ff20077208 */ /* 0x000fe20000800000 */
[----:B--2---:R-:W1:Y:S01]  /*8550*/  LDSM.16.MT88.4 R12, [R138+0x8000] ;  /* 0x008000008a0c783b */ /* 0x004e620000004200 */
[----:B------:R-:W-:Y:S01]  /*8560*/  FSEL R103, R103, RZ, P1 ;  /* 0x000000ff67677208 */ /* 0x000fe20000800000 */
[----:B------:R-:W-:Y:S02]  /*8570*/  FFMA.FTZ R102, R5, c[0x0][0x23c], -R112 ;  /* 0x00008f0005667a23 */ /* 0x000fe40000010870 */
[----:B------:R-:W-:Y:S01]  /*8580*/  FADD.FTZ R5, R101, -R6 ;  /* 0x8000000665057221 */ /* 0x000fe20000010000 */
[----:B------:R-:W-:Y:S01]  /*8590*/  MUFU.EX2 R30, R30 ;  /* 0x0000001e001e7308 */ /* 0x000fe20000000800 */
[----:B------:R-:W-:Y:S02]  /*85a0*/  FADD.FTZ R7, R100, -R7 ;  /* 0x8000000764077221 */ /* 0x000fe40000010000 */
[----:B------:R-:W-:-:S02]  /*85b0*/  FFMA.FTZ R28, R2, c[0x0][0x23c], -R103 ;  /* 0x00008f00021c7a23 */ /* 0x000fc40000010867 */
[--C-:B------:R-:W-:Y:S02]  /*85c0*/  FFMA.FTZ R31, R9, c[0x0][0x23c], -R112.reuse ;  /* 0x00008f00091f7a23 */ /* 0x100fe40000010870 */
[----:B------:R-:W-:Y:S01]  /*85d0*/  FFMA.FTZ R29, R11, c[0x0][0x23c], -R112 ;  /* 0x00008f000b1d7a23 */ /* 0x000fe20000010870 */
[----:B------:R-:W-:Y:S01]  /*85e0*/  MUFU.EX2 R102, R102 ;  /* 0x0000006600667308 */ /* 0x000fe20000000800 */
[--C-:B------:R-:W-:Y:S02]  /*85f0*/  FFMA.FTZ R3, R10, c[0x0][0x23c], -R103.reuse ;  /* 0x00008f000a037a23 */ /* 0x100fe40000010867 */
[--C-:B------:R-:W-:Y:S02]  /*8600*/  FFMA.FTZ R2, R8, c[0x0][0x23c], -R103.reuse ;  /* 0x00008f0008027a23 */ /* 0x100fe40000010867 */
[----:B------:R-:W-:Y:S01]  /*8610*/  FFMA.FTZ R35, R4, c[0x0][0x23c], -R103 ;  /* 0x00008f0004237a23 */ /* 0x000fe20000010867 */
[----:B------:R-:W2:Y:S01]  /*8620*/  LDSM.16.MT88.4 R8, [R137+0x8000] ;  /* 0x008000008908783b */ /* 0x000ea20000004200 */
[----:B------:R-:W-:Y:S01]  /*8630*/  FMUL.FTZ R101, R5, c[0x0][0x23c] ;  /* 0x00008f0005657a20 */ /* 0x000fe20000410000 */
[----:B------:R-:W3:Y:S01]  /*8640*/  MUFU.EX2 R31, R31 ;  /* 0x0000001f001f7308 */ /* 0x000ee20000000800 */
[----:B------:R-:W-:-:S02]  /*8650*/  FMUL.FTZ R34, R7, c[0x0][0x23c] ;  /* 0x00008f0007227a20 */ /* 0x000fc40000410000 */
[--C-:B------:R-:W-:Y:S02]  /*8660*/  FFMA.FTZ R100, R115, c[0x0][0x23c], -R112.reuse ;  /* 0x00008f0073647a23 */ /* 0x100fe40000010870 */
[--C-:B------:R-:W-:Y:S02]  /*8670*/  FFMA.FTZ R115, R113, c[0x0][0x23c], -R112.reuse ;  /* 0x00008f0071737a23 */ /* 0x100fe40000010870 */
[--C-:B------:R-:W-:Y:S01]  /*8680*/  FFMA.FTZ R117, R118, c[0x0][0x23c], -R103.reuse ;  /* 0x00008f0076757a23 */ /* 0x100fe20000010867 */
[----:B------:R-:W4:Y:S01]  /*8690*/  MUFU.EX2 R29, R29 ;  /* 0x0000001d001d7308 */ /* 0x000f220000000800 */
[--C-:B------:R-:W-:Y:S02]  /*86a0*/  FFMA.FTZ R113, R23, c[0x0][0x23c], -R112.reuse ;  /* 0x00008f0017717a23 */ /* 0x100fe40000010870 */
[----:B------:R-:W-:Y:S02]  /*86b0*/  FFMA.FTZ R114, R21, c[0x0][0x23c], -R112 ;  /* 0x00008f0015727a23 */ /* 0x000fe40000010870 */
[----:B------:R-:W-:-:S02]  /*86c0*/  FFMA.FTZ R116, R116, c[0x0][0x23c], -R103 ;  /* 0x00008f0074747a23 */ /* 0x000fc40000010867 */
[--C-:B------:R-:W-:Y:S01]  /*86d0*/  FFMA.FTZ R118, R22, c[0x0][0x23c], -R103.reuse ;  /* 0x00008f0016767a23 */ /* 0x100fe20000010867 */
[----:B------:R-:W-:Y:S01]  /*86e0*/  MUFU.EX2 R28, R28 ;  /* 0x0000001c001c7308 */ /* 0x000fe20000000800 */
[----:B---3--:R-:W-:Y:S01]  /*86f0*/  F2FP.BF16.PACK_AB R4, R31, R102 ;  /* 0x000000661f04723e */ /* 0x008fe200000010ff */
[--C-:B------:R-:W-:Y:S02]  /*8700*/  FFMA.FTZ R119, R20, c[0x0][0x23c], -R103.reuse ;  /* 0x00008f0014777a23 */ /* 0x100fe40000010867 */
[----:B------:R-:W-:Y:S01]  /*8710*/  LDSM.16.MT88.4 R20, [R140+0xa800] ;  /* 0x00a800008c14783b */ /* 0x000fe20000004200 */
[--C-:B------:R-:W-:Y:S02]  /*8720*/  FFMA.FTZ R121, R127, c[0x0][0x23c], -R112.reuse ;  /* 0x00008f007f797a23 */ /* 0x100fe40000010870 */
[----:B------:R-:W-:Y:S01]  /*8730*/  FFMA.FTZ R122, R125, c[0x0][0x23c], -R112 ;  /* 0x00008f007d7a7a23 */ /* 0x000fe20000010870 */
[----:B------:R-:W3:Y:S01]  /*8740*/  MUFU.EX2 R3, R3 ;  /* 0x0000000300037308 */ /* 0x000ee20000000800 */
[----:B----4-:R-:W-:Y:S01]  /*8750*/  F2FP.BF16.PACK_AB R6, R29, R30 ;  /* 0x0000001e1d06723e */ /* 0x010fe200000010ff */
[----:B------:R-:W-:-:S02]  /*8760*/  FFMA.FTZ R127, R124, c[0x0][0x23c], -R103 ;  /* 0x00008f007c7f7a23 */ /* 0x000fc40000010867 */
[--C-:B------:R-:W-:Y:S02]  /*8770*/  FFMA.FTZ R126, R27, c[0x0][0x23c], -R112.reuse ;  /* 0x00008f001b7e7a23 */ /* 0x100fe40000010870 */
[----:B------:R-:W-:Y:S02]  /*8780*/  FFMA.FTZ R123, R25, c[0x0][0x23c], -R112 ;  /* 0x00008f00197b7a23 */ /* 0x000fe40000010870 */
[----:B------:R-:W-:Y:S01]  /*8790*/  MUFU.EX2 R2, R2 ;  /* 0x0000000200027308 */ /* 0x000fe20000000800 */
[--C-:B------:R-:W-:Y:S02]  /*87a0*/  FFMA.FTZ R128, R26, c[0x0][0x23c], -R103.reuse ;  /* 0x00008f001a807a23 */ /* 0x100fe40000010867 */
[--C-:B------:R-:W-:Y:S02]  /*87b0*/  FFMA.FTZ R124, R24, c[0x0][0x23c], -R103.reuse ;  /* 0x00008f00187c7a23 */ /* 0x100fe40000010867 */
[--C-:B------:R-:W-:Y:S01]  /*87c0*/  FFMA.FTZ R125, R120, c[0x0][0x23c], -R103.reuse ;  /* 0x00008f00787d7a23 */ /* 0x100fe20000010867 */
[----:B------:R-:W-:Y:S01]  /*87d0*/  LDSM.16.MT88.4 R24, [R137+0x9000] ;  /* 0x009000008918783b */ /* 0x000fe20000004200 */
[--C-:B------:R-:W-:Y:S01]  /*87e0*/  FFMA.FTZ R106, R106, c[0x0][0x23c], -R103.reuse ;  /* 0x00008f006a6a7a23 */ /* 0x100fe20000010867 */
[----:B------:R-:W4:Y:S01]  /*87f0*/  MUFU.EX2 R35, R35 ;  /* 0x0000002300237308 */ /* 0x000f220000000800 */
[----:B---3--:R-:W-:Y:S01]  /*8800*/  F2FP.BF16.PACK_AB R5, R3, R28 ;  /* 0x0000001c0305723e */ /* 0x008fe200000010ff */
[----:B------:R-:W-:-:S06]  /*8810*/  FFMA.FTZ R104, R104, c[0x0][0x23c], -R103 ;  /* 0x00008f0068687a23 */ /* 0x000fcc0000010867 */
[----:B------:R-:W3:Y:S08]  /*8820*/  MUFU.EX2 R101, R101 ;  /* 0x0000006500657308 */ /* 0x000ef00000000800 */
[----:B------:R-:W5:Y:S01]  /*8830*/  MUFU.EX2 R34, R34 ;  /* 0x0000002200227308 */ /* 0x000f620000000800 */
[----:B----4-:R-:W-:Y:S01]  /*8840*/  F2FP.BF16.PACK_AB R7, R35, R2 ;  /* 0x000000022307723e */ /* 0x010fe200000010ff */
[----:B---3--:R-:W-:-:S06]  /*8850*/  FMUL.FTZ R88, R88, R101 ;  /* 0x0000006558587220 */ /* 0x008fcc0000410000 */
[----:B------:R-:W3:Y:S01]  /*8860*/  MUFU.EX2 R100, R100 ;  /* 0x0000006400647308 */ /* 0x000ee20000000800 */
[-C--:B------:R-:W-:Y:S02]  /*8870*/  FMUL.FTZ R89, R89, R101.reuse ;  /* 0x0000006559597220 */ /* 0x080fe40000410000 */
[-C--:B------:R-:W-:Y:S02]  /*8880*/  FMUL.FTZ R84, R84, R101.reuse ;  /* 0x0000006554547220 */ /* 0x080fe40000410000 */
[----:B------:R-:W-:Y:S02]  /*8890*/  FMUL.FTZ R85, R85, R101 ;  /* 0x0000006555557220 */ /* 0x000fe40000410000 */
[-C--:B-----5:R-:W-:Y:S01]  /*88a0*/  FMUL.FTZ R90, R90, R34.reuse ;  /* 0x000000225a5a7220 */ /* 0x0a0fe20000410000 */
[----:B------:R-:W4:Y:S01]  /*88b0*/  MUFU.EX2 R115, R115 ;  /* 0x0000007300737308 */ /* 0x000f220000000800 */
        /* <DEDUP_REMOVED lines=26> */
[----:B------:R-:W5:Y:S01]  /*8a60*/  MUFU.EX2 R117, R117 ;  /* 0x0000007500757308 */ /* 0x000f620000000800 */
        /* <DEDUP_REMOVED lines=9> */
[----:B------:R-:W2:Y:S01]  /*8b00*/  MUFU.EX2 R119, R119 ;  /* 0x0000007700777308 */ /* 0x000ea20000000800 */
[-C--:B------:R-:W-:Y:S01]  /*8b10*/  FMUL.FTZ R94, R94, R34.reuse ;  /* 0x000000225e5e7220 */ /* 0x080fe20000410000 */
[----:B------:R-:W-:Y:S01]  /*8b20*/  HMMA.16816.F32.BF16 R96, R4, R16, R96 ;  /* 0x000000100460723c */ /* 0x000fe20000041860 */
[----:B------:R-:W-:Y:S02]  /*8b30*/  FMUL.FTZ R95, R95, R34 ;  /* 0x000000225f5f7220 */ /* 0x000fe40000410000 */
[----:B------:R-:W-:-:S02]  /*8b40*/  FMUL.FTZ R44, R44, R101 ;  /* 0x000000652c2c7220 */ /* 0x000fc40000410000 */
[-C--:B------:R-:W-:Y:S01]  /*8b50*/  FMUL.FTZ R45, R45, R101.reuse ;  /* 0x000000652d2d7220 */ /* 0x080fe20000410000 */
[----:B------:R-:W2:Y:S01]  /*8b60*/  MUFU.EX2 R121, R121 ;  /* 0x0000007900797308 */ /* 0x000ea20000000800 */
[-C--:B------:R-:W-:Y:S01]  /*8b70*/  FMUL.FTZ R46, R46, R34.reuse ;  /* 0x000000222e2e7220 */ /* 0x080fe20000410000 */
[C---:B-1----:R-:W-:Y:S01]  /*8b80*/  HMMA.16816.F32.BF16 R36, R4.reuse, R12, R36 ;  /* 0x0000000c0424723c */ /* 0x042fe20000041824 */
[-C--:B------:R-:W-:Y:S02]  /*8b90*/  FMUL.FTZ R47, R47, R34.reuse ;  /* 0x000000222f2f7220 */ /* 0x080fe40000410000 */
[-C--:B------:R-:W-:Y:S02]  /*8ba0*/  FMUL.FTZ R48, R48, R101.reuse ;  /* 0x0000006530307220 */ /* 0x080fe40000410000 */
[----:B------:R-:W-:Y:S01]  /*8bb0*/  FMUL.FTZ R49, R49, R101 ;  /* 0x0000006531317220 */ /* 0x000fe20000410000 */
[----:B------:R-:W1:Y:S01]  /*8bc0*/  MUFU.EX2 R126, R126 ;  /* 0x0000007e007e7308 */ /* 0x000e620000000800 */
        /* <DEDUP_REMOVED lines=8> */
[----:B------:R-:W3:Y:S01]  /*8c50*/  LDSM.16.MT88.4 R16, [R136+0x8000] ;  /* 0x008000008810783b */ /* 0x000ee20000004200 */
[-C--:B------:R-:W-:Y:S02]  /*8c60*/  FMUL.FTZ R54, R54, R34.reuse ;  /* 0x0000002236367220 */ /* 0x080fe40000410000 */
[----:B------:R-:W-:Y:S02]  /*8c70*/  FMUL.FTZ R55, R55, R34 ;  /* 0x0000002237377220 */ /* 0x000fe40000410000 */
[-C--:B------:R-:W-:Y:S01]  /*8c80*/  FMUL.FTZ R56, R56, R101.reuse ;  /* 0x0000006538387220 */ /* 0x080fe20000410000 */
[----:B------:R-:W-:Y:S01]  /*8c90*/  MUFU.EX2 R123, R123 ;  /* 0x0000007b007b7308 */ /* 0x000fe20000000800 */
[----:B--2---:R-:W-:Y:S01]  /*8ca0*/  HMMA.16816.F32.BF16 R44, R4, R8, R44 ;  /* 0x00000008042c723c */ /* 0x004fe2000004182c */
[----:B------:R-:W-:-:S02]  /*8cb0*/  FMUL.FTZ R57, R57, R101 ;  /* 0x0000006539397220 */ /* 0x000fc40000410000 */
[-C--:B------:R-:W-:Y:S02]  /*8cc0*/  FMUL.FTZ R58, R58, R34.reuse ;  /* 0x000000223a3a7220 */ /* 0x080fe40000410000 */
[-C--:B------:R-:W-:Y:S02]  /*8cd0*/  FMUL.FTZ R59, R59, R34.reuse ;  /* 0x000000223b3b7220 */ /* 0x080fe40000410000 */
[-C--:B------:R-:W-:Y:S01]  /*8ce0*/  FMUL.FTZ R72, R72, R101.reuse ;  /* 0x0000006548487220 */ /* 0x080fe20000410000 */
[----:B------:R-:W-:Y:S01]  /*8cf0*/  HMMA.16816.F32.BF16 R48, R4, R10, R48 ;  /* 0x0000000a0430723c */ /* 0x000fe20000041830 */
[----:B------:R-:W2:Y:S01]  /*8d00*/  LDSM.16.MT88.4 R8, [R136+0xa000] ;  /* 0x00a000008808783b */ /* 0x000ea20000004200 */
        /* <DEDUP_REMOVED lines=22> */
[----:B---3--:R-:W-:Y:S01]  /*8e70*/  HMMA.16816.F32.BF16 R72, R4, R16, R72 ;  /* 0x000000100448723c */ /* 0x008fe20000041848 */
[----:B------:R-:W-:Y:S01]  /*8e80*/  FFMA.FTZ R102, R170, R101, R102 ;  /* 0x00000065aa667223 */ /* 0x000fe20000010066 */
[----:B------:R-:W-:Y:S01]  /*8e90*/  MOV R101, R33 ;  /* 0x0000002100657202 */ /* 0x000fe20000000f00 */
[----:B------:R-:W-:Y:S01]  /*8ea0*/  MUFU.EX2 R106, R106 ;  /* 0x0000006a006a7308 */ /* 0x000fe20000000800 */
[----:B------:R-:W-:-:S02]  /*8eb0*/  FFMA.FTZ R28, R169, R34, R28 ;  /* 0x00000022a91c7223 */ /* 0x000fc4000001001c */
[----:B------:R-:W-:Y:S02]  /*8ec0*/  FADD.FTZ R31, R31, R102 ;  /* 0x000000661f1f7221 */ /* 0x000fe40000010000 */
[C---:B------:R-:W-:Y:S01]  /*8ed0*/  HMMA.16816.F32.BF16 R68, R4.reuse, R18, R68 ;  /* 0x000000120444723c */ /* 0x040fe20000041844 */
[----:B------:R-:W3:Y:S01]  /*8ee0*/  LDSM.16.MT88.4 R16, [R140+0x8800] ;  /* 0x008800008c10783b */ /* 0x000ee20000004200 */
[----:B------:R-:W-:Y:S01]  /*8ef0*/  FADD.FTZ R3, R3, R28 ;  /* 0x0000001c03037221 */ /* 0x000fe20000010000 */
[----:B------:R-:W-:Y:S01]  /*8f00*/  MUFU.EX2 R104, R104 ;  /* 0x0000006800687308 */ /* 0x000fe20000000800 */
[----:B------:R-:W-:Y:S02]  /*8f10*/  FADD.FTZ R30, R30, R31 ;  /* 0x0000001f1e1e7221 */ /* 0x000fe40000010000 */
[----:B------:R-:W-:Y:S02]  /*8f20*/  FADD.FTZ R2, R2, R3 ;  /* 0x0000000302027221 */ /* 0x000fe40000010000 */
[----:B--2---:R-:W-:Y:S01]  /*8f30*/  HMMA.16816.F32.BF16 R60, R4, R8, R60 ;  /* 0x00000008043c723c */ /* 0x004fe2000004183c */
[----:B------:R-:W-:-:S02]  /*8f40*/  FADD.FTZ R29, R29, R30 ;  /* 0x0000001e1d1d7221 */ /* 0x000fc40000010000 */
[----:B------:R-:W-:Y:S02]  /*8f50*/  FADD.FTZ R35, R35, R2 ;  /* 0x0000000223237221 */ /* 0x000fe40000010000 */
[----:B------:R-:W-:-:S03]  /*8f60*/  FADD.FTZ R2, R100, R29 ;  /* 0x0000001d64027221 */ /* 0x000fc60000010000 */
[----:B------:R-:W-:Y:S01]  /*8f70*/  HMMA.16816.F32.BF16 R64, R4, R10, R64 ;  /* 0x0000000a0440723c */ /* 0x000fe20000041840 */
[----:B------:R-:W2:Y:S01]  /*8f80*/  LDSM.16.MT88.4 R8, [R137+0x8800] ;  /* 0x008800008908783b */ /* 0x000ea20000004200 */
[----:B----4-:R-:W-:-:S05]  /*8f90*/  FADD.FTZ R2, R115, R2 ;  /* 0x0000000273027221 */ /* 0x010fca0000010000 */
[----:B------:R-:W-:Y:S02]  /*8fa0*/  F2FP.BF16.PACK_AB R4, R115, R100 ;  /* 0x000000647304723e */ /* 0x000fe400000010ff */
[----:B-----5:R-:W-:Y:S01]  /*8fb0*/  F2FP.BF16.PACK_AB R5, R117, R116 ;  /* 0x000000747505723e */ /* 0x020fe200000010ff */
[----:B------:R-:W-:Y:S01]  /*8fc0*/  FADD.FTZ R116, R116, R35 ;  /* 0x0000002374747221 */ /* 0x000fe20000010000 */
[C---:B------:R-:W-:Y:S01]  /*8fd0*/  F2FP.BF16.PACK_AB R6, R114.reuse, R113 ;  /* 0x000000717206723e */ /* 0x040fe200000010ff */
[----:B------:R-:W-:Y:S01]  /*8fe0*/  FADD.FTZ R113, R113, R2 ;  /* 0x0000000271717221 */ /* 0x000fe20000010000 */
[----:B------:R-:W-:Y:S01]  /*8ff0*/  F2FP.BF16.PACK_AB R7, R119, R118 ;  /* 0x000000767707723e */ /* 0x000fe200000010ff */
[----:B------:R-:W-:Y:S01]  /*9000*/  FADD.FTZ R117, R117, R116 ;  /* 0x0000007475757221 */ /* 0x000fe20000010000 */
[----:B------:R-:W-:Y:S01]  /*9010*/  MOV R100, R32 ;  /* 0x0000002000647202 */ /* 0x000fe20000000f00 */
[----:B------:R-:W-:Y:S02]  /*9020*/  FADD.FTZ R114, R114, R113 ;  /* 0x0000007172727221 */ /* 0x000fe40000010000 */
[----:B------:R-:W-:-:S02]  /*9030*/  FADD.FTZ R2, R118, R117 ;  /* 0x0000007576027221 */ /* 0x000fc40000010000 */
[----:B-1----:R-:W-:Y:S01]  /*9040*/  HMMA.16816.F32.BF16 R88, R4, R12, R88 ;  /* 0x0000000c0458723c */ /* 0x002fe20000041858 */
[----:B------:R-:W-:Y:S02]  /*9050*/  FADD.FTZ R3, R121, R114 ;  /* 0x0000007279037221 */ /* 0x000fe40000010000 */
[----:B------:R-:W-:Y:S02]  /*9060*/  FADD.FTZ R2, R119, R2 ;  /* 0x0000000277027221 */ /* 0x000fe40000010000 */
[----:B------:R-:W-:-:S03]  /*9070*/  FADD.FTZ R3, R126, R3 ;  /* 0x000000037e037221 */ /* 0x000fc60000010000 */
        /* <DEDUP_REMOVED lines=9> */
[C---:B-1----:R-:W-:Y:S08]  /*9110*/  HMMA.16816.F32.BF16 R44, R4.reuse, R12, R44 ;  /* 0x0000000c042c723c */ /* 0x042ff0000004182c */
[C---:B------:R-:W-:Y:S01]  /*9120*/  HMMA.16816.F32.BF16 R48, R4.reuse, R14, R48 ;  /* 0x0000000e0430723c */ /* 0x040fe20000041830 */
[----:B------:R-:W1:Y:S07]  /*9130*/  LDSM.16.MT88.4 R12, [R136+0xa800] ;  /* 0x00a80000880c783b */ /* 0x000e6e0000004200 */
[C---:B---3--:R-:W-:Y:S08]  /*9140*/  HMMA.16816.F32.BF16 R72, R4.reuse, R16, R72 ;  /* 0x000000100448723c */ /* 0x048ff00000041848 */
[C---:B------:R-:W-:Y:S01]  /*9150*/  HMMA.16816.F32.BF16 R68, R4.reuse, R18, R68 ;  /* 0x000000120444723c */ /* 0x040fe20000041844 */
[----:B------:R-:W3:Y:S07]  /*9160*/  LDSM.16.MT88.4 R16, [R136+0x9000] ;  /* 0x009000008810783b */ /* 0x000eee0000004200 */
[C---:B------:R-:W-:Y:S01]  /*9170*/  HMMA.16816.F32.BF16 R40, R4.reuse, R22, R40 ;  /* 0x000000160428723c */ /* 0x040fe20000041828 */
[----:B------:R-:W4:Y:S07]  /*9180*/  LDSM.16.MT88.4 R20, [R138+0x9000] ;  /* 0x009000008a14783b */ /* 0x000f2e0000004200 */
        /* <DEDUP_REMOVED lines=12> */
[C---:B---3--:R-:W-:Y:S08]  /*9250*/  HMMA.16816.F32.BF16 R72, R4.reuse, R16, R72 ;  /* 0x000000100448723c */ /* 0x048ff00000041848 */
[C---:B------:R-:W-:Y:S01]  /*9260*/  HMMA.16816.F32.BF16 R68, R4.reuse, R18, R68 ;  /* 0x000000120444723c */ /* 0x040fe20000041844 */
[----:B------:R-:W3:Y:S07]  /*9270*/  LDSM.16.MT88.4 R16, [R137+0xb000] ;  /* 0x00b000008910783b */ /* 0x000eee0000004200 */
        /* <DEDUP_REMOVED lines=15> */
[----:B------:R-:W-:-:S02]  /*9370*/  FFMA.FTZ R24, R111, c[0x0][0x23c], -R112 ;  /* 0x00008f006f187a23 */ /* 0x000fc40000010870 */
[--C-:B------:R-:W-:Y:S02]  /*9380*/  FFMA.FTZ R107, R108, c[0x0][0x23c], -R103.reuse ;  /* 0x00008f006c6b7a23 */ /* 0x100fe40000010867 */
[----:B------:R-:W-:Y:S01]  /*9390*/  FFMA.FTZ R103, R105, c[0x0][0x23c], -R103 ;  /* 0x00008f0069677a23 */ /* 0x000fe20000010867 */
[----:B------:R-:W-:Y:S01]  /*93a0*/  MUFU.EX2 R25, R25 ;  /* 0x0000001900197308 */ /* 0x000fe20000000800 */
[--C-:B------:R-:W-:Y:S01]  /*93b0*/  FFMA.FTZ R26, R109, c[0x0][0x23c], -R112.reuse ;  /* 0x00008f006d1a7a23 */ /* 0x100fe20000010870 */
[----:B----4-:R-:W-:Y:S01]  /*93c0*/  HMMA.16816.F32.BF16 R60, R4, R20, R60 ;  /* 0x00000014043c723c */ /* 0x010fe2000004183c */
[----:B------:R-:W-:-:S05]  /*93d0*/  FFMA.FTZ R27, R110, c[0x0][0x23c], -R112 ;  /* 0x00008f006e1b7a23 */ /* 0x000fca0000010870 */
[----:B------:R-:W4:Y:S02]  /*93e0*/  MUFU.EX2 R24, R24 ;  /* 0x0000001800187308 */ /* 0x000f240000000800 */
[C---:B--2---:R-:W-:Y:S06]  /*93f0*/  HMMA.16816.F32.BF16 R44, R4.reuse, R8, R44 ;  /* 0x00000008042c723c */ /* 0x044fec000004182c */
[----:B------:R-:W-:Y:S02]  /*9400*/  MUFU.EX2 R26, R26 ;  /* 0x0000001a001a7308 */ /* 0x000fe40000000800 */
[C---:B------:R-:W-:Y:S01]  /*9410*/  HMMA.16816.F32.BF16 R48, R4.reuse, R10, R48 ;  /* 0x0000000a0430723c */ /* 0x040fe20000041830 */
[----:B------:R-:W2:Y:S05]  /*9420*/  LDSM.16.MT88.4 R8, [R137+0x9800] ;  /* 0x009800008908783b */ /* 0x000eaa0000004200 */
[----:B------:R-:W5:Y:S02]  /*9430*/  MUFU.EX2 R27, R27 ;  /* 0x0000001b001b7308 */ /* 0x000f640000000800 */
[----:B------:R-:W-:Y:S06]  /*9440*/  HMMA.16816.F32.BF16 R64, R4, R22, R64 ;  /* 0x000000160440723c */ /* 0x000fec0000041840 */
        /* <DEDUP_REMOVED lines=8> */
[----:B-1----:R-:W-:Y:S02]  /*94d0*/  F2FP.BF16.PACK_AB R5, R106, R107 ;  /* 0x0000006b6a05723e */ /* 0x002fe400000010ff */
[----:B----4-:R-:W-:-:S07]  /*94e0*/  F2FP.BF16.PACK_AB R7, R21, R104 ;  /* 0x000000681507723e */ /* 0x010fce00000010ff */
        /* <DEDUP_REMOVED lines=26> */
[----:B---3--:R-:W-:Y:S03]  /*9690*/  HMMA.16816.F32.BF16 R60, R4, R16, R60 ;  /* 0x00000010043c723c */ /* 0x008fe6000004183c */
[----:B------:R-:W-:-:S05]  /*96a0*/  FADD.FTZ R169, R21, R104 ;  /* 0x0000006815a97221 */ /* 0x000fca0000010000 */
[----:B------:R-:W-:Y:S08]  /*96b0*/  HMMA.16816.F32.BF16 R64, R4, R18, R64 ;  /* 0x000000120440723c */ /* 0x000ff00000041840 */
.L_x_6750:
        /* <DEDUP_REMOVED lines=12> */
.L_x_6762:
        /* <DEDUP_REMOVED lines=65> */
.L_x_6759:
[----:B------:R-:W-:Y:S02]  /*9b90*/  ISETP.GE.AND P4, PT, R160, c[0x0][0x220], PT ;  /* 0x00008800a0007a0c */ /* 0x000fe40003f86270 */
[----:B------:R-:W-:Y:S02]  /*9ba0*/  LEA R106, P2, R103, R172, 0x1 ;  /* 0x000000ac676a7211 */ /* 0x000fe400078408ff */
[----:B------:R-:W-:Y:S02]  /*9bb0*/  ISETP.GE.AND P3, PT, R149, c[0x0][0x220], PT ;  /* 0x0000880095007a0c */ /* 0x000fe40003f66270 */
[----:B------:R-:W-:Y:S02]  /*9bc0*/  LEA.HI.X R107, R103, R171, R2, 0x1, P2 ;  /* 0x000000ab676b7211 */ /* 0x000fe400010f0c02 */
[C---:B------:R-:W-:Y:S04]  /*9bd0*/  IADD3 R101, P1, R162.reuse, R103, RZ ;  /* 0x00000067a2657210 */ /* 0x040fe80007f3e0ff */
[----:B------:R-:W-:Y:S01]  /*9be0*/  IADD3.X R100, R159, R2, RZ, P1, !PT ;  /* 0x000000029f647210 */ /* 0x000fe20000ffe4ff */
[----:B------:R-:W-:Y:S01]  /*9bf0*/  @P4 STS.128 [R156+0x8000], RZ ;  /* 0x008000ff9c004388 */ /* 0x000fe20000000c00 */
[CC--:B------:R-:W-:Y:S02]  /*9c00*/  @!P4 LEA R176, P5, R101.reuse, R172.reuse, 0x1 ;  /* 0x000000ac65b0c211 */ /* 0x0c0fe400078a08ff */
[C---:B------:R-:W-:Y:S02]  /*9c10*/  IADD3 R103, P2, R162.reuse, R101, RZ ;  /* 0x00000065a2677210 */ /* 0x040fe40007f5e0ff */
        /* <DEDUP_REMOVED lines=9> */
[----:B------:R-:W-:Y:S02]  /*9cb0*/  IADD3.X R100, R159, R100, RZ, P2, !PT ;  /* 0x000000649f647210 */ /* 0x000fe400017fe4ff */
[C---:B------:R-:W-:Y:S02]  /*9cc0*/  @!P3 LEA R102, P2, R103.reuse, R172, 0x1 ;  /* 0x000000ac6766b211 */ /* 0x040fe400078408ff */
[C-C-:B------:R-:W-:Y:S02]  /*9cd0*/  @!P4 LEA.HI.X R181, R103.reuse, R171, R100.reuse, 0x1, P6 ;  /* 0x000000ab67b5c211 */ /* 0x140fe400030f0c64 */
[----:B------:R-:W-:Y:S01]  /*9ce0*/  @!PT LDS RZ, [RZ] ;  /* 0x00000000fffff984 */ /* 0x000fe20000000800 */
[----:B------:R-:W-:Y:S01]  /*9cf0*/  @!PT LDS RZ, [RZ] ;  /* 0x00000000fffff984 */ /* 0x000fe20000000800 */
[----:B------:R-:W-:Y:S01]  /*9d00*/  @!PT LDS RZ, [RZ] ;  /* 0x00000000fffff984 */ /* 0x000fe20000000800 */
[----:B------:R1:W-:Y:S01]  /*9d10*/  @!P3 LDGSTS.E.BYPASS.LTC128B.128 [R156+0xa000], [R106.64+0x80] ;  /* 0x0a0000806a9cbfae */ /* 0x0003e2000b901d48 */
[----:B------:R-:W-:Y:S02]  /*9d20*/  IADD3 R101, P1, R162, R103, RZ ;  /* 0x00000067a2657210 */ /* 0x000fe40007f3e0ff */
[-C--:B------:R-:W-:Y:S02]  /*9d30*/  @!P3 LEA.HI.X R103, R103, R171.reuse, R100, 0x1, P2 ;  /* 0x000000ab6767b211 */ /* 0x080fe400010f0c64 */
[----:B------:R-:W-:Y:S02]  /*9d40*/  IADD3.X R2, R159, R100, RZ, P1, !PT ;  /* 0x000000649f027210 */ /* 0x000fe40000ffe4ff */
[----:B------:R-:W-:Y:S01]  /*9d50*/  @P4 STS.128 [R156+0x8800], RZ ;  /* 0x008800ff9c004388 */ /* 0x000fe20000000c00 */
[CC--:B------:R-:W-:Y:S02]  /*9d60*/  @!P4 LEA R178, P5, R101.reuse, R172.reuse, 0x1 ;  /* 0x000000ac65b2c211 */ /* 0x0c0fe400078a08ff */
        /* <DEDUP_REMOVED lines=39> */
[----:B------:R-:W-:Y:S01]  /*9fe0*/  LDSM.16.M88.4 R128, [R145] ;  /* 0x000000009180783b */ /* 0x000fe20000000200 */
[C---:B-1----:R-:W-:Y:S06]  /*9ff0*/  HMMA.16816.F32.BF16 R4, R108.reuse, R112, RZ ;  /* 0x000000706c04723c */ /* 0x042fec00000418ff */
[----:B------:R-:W1:Y:S02]  /*a000*/  LDSM.16.M88.4 R132, [R144] ;  /* 0x000000009084783b */ /* 0x000e640000000200 */
[C---:B------:R-:W-:Y:S05]  /*a010*/  HMMA.16816.F32.BF16 R8, R108.reuse, R114, RZ ;  /* 0x000000726c08723c */ /* 0x040fea00000418ff */
[----:B------:R-:W-:Y:S03]  /*a020*/  LDSM.16.M88.4 R112, [R144+0x1000] ;  /* 0x001000009070783b */ /* 0x000fe60000000200 */
[C---:B--2---:R-:W-:Y:S04]  /*a030*/  HMMA.16816.F32.BF16 R12, R108.reuse, R116, RZ ;  /* 0x000000746c0c723c */ /* 0x044fe800000418ff */
[----:B-----5:R-:W-:Y:S04]  /*a040*/  LDSM.16.M88.4 R100, [R141+0x1800] ;  /* 0x001800008d64783b */ /* 0x020fe80000000200 */
[C---:B------:R-:W-:Y:S03]  /*a050*/  HMMA.16816.F32.BF16 R16, R108.reuse, R118, RZ ;  /* 0x000000766c10723c */ /* 0x040fe600000418ff */
[----:B------:R-:W-:Y:S05]  /*a060*/  LDSM.16.M88.4 R116, [R144+0x1800] ;  /* 0x001800009074783b */ /* 0x000fea0000000200 */
[C---:B------:R-:W-:Y:S08]  /*a070*/  HMMA.16816.F32.BF16 R20, R108.reuse, R120, RZ ;  /* 0x000000786c14723c */ /* 0x040ff000000418ff */
[C---:B------:R-:W-:Y:S01]  /*a080*/  HMMA.16816.F32.BF16 R24, R108.reuse, R122, RZ ;  /* 0x0000007a6c18723c */ /* 0x040fe200000418ff */
[----:B------:R-:W-:Y:S07]  /*a090*/  LDSM.16.M88.4 R120, [R143] ;  /* 0x000000008f78783b */ /* 0x000fee0000000200 */
[C---:B---3--:R-:W-:Y:S08]  /*a0a0*/  HMMA.16816.F32.BF16 R28, R108.reuse, R124, RZ ;  /* 0x0000007c6c1c723c */ /* 0x048ff000000418ff */
[----:B------:R-:W-:Y:S01]  /*a0b0*/  HMMA.16816.F32.BF16 R32, R108, R126, RZ ;  /* 0x0000007e6c20723c */ /* 0x000fe200000418ff */
[----:B------:R-:W2:Y:S07]  /*a0c0*/  LDSM.16.M88.4 R108, [R144+0x800] ;  /* 0x00080000906c783b */ /* 0x000eae0000000200 */
[C---:B-1----:R-:W-:Y:S01]  /*a0d0*/  HMMA.16816.F32.BF16 R4, R128.reuse, R132, R4 ;  /* 0x000000848004723c */ /* 0x042fe20000041804 */
[----:B------:R-:W1:Y:S07]  /*a0e0*/  LDSM.16.M88.4 R124, [R139+0x4000] ;  /* 0x004000008b7c783b */ /* 0x000e6e0000000200 */
[C---:B------:R-:W-:Y:S08]  /*a0f0*/  HMMA.16816.F32.BF16 R8, R128.reuse, R134, R8 ;  /* 0x000000868008723c */ /* 0x040ff00000041808 */
        /* <DEDUP_REMOVED lines=8> */
[----:B------:R-:W5:Y:S07]  /*a180*/  LDSM.16.M88.4 R116, [R139+0x5800] ;  /* 0x005800008b74783b */ /* 0x000f6e0000000200 */
[C---:B-1----:R-:W-:Y:S01]  /*a190*/  HMMA.16816.F32.BF16 R4, R120.reuse, R124, R4 ;  /* 0x0000007c7804723c */ /* 0x042fe20000041804 */
[----:B------:R-:W-:Y:S07]  /*a1a0*/  LDSM.16.M88.4 R128, [R141] ;  /* 0x000000008d80783b */ /* 0x000fee0000000200 */
        /* <DEDUP_REMOVED lines=11> */
[C---:B-1----:R-:W-:Y:S01]  /*a260*/  HMMA.16816.F32.BF16 R4, R124.reuse, R128, R4 ;  /* 0x000000807c04723c */ /* 0x042fe20000041804 */
[----:B------:R-:W1:Y:S07]  /*a270*/  LDSM.16.M88.4 R120, [R146+0x6000] ;  /* 0x006000009278783b */ /* 0x000e6e0000000200 */
[C---:B------:R-:W-:Y:S08]  /*a280*/  HMMA.16816.F32.BF16 R8, R124.reuse, R130, R8 ;  /* 0x000000827c08723c */ /* 0x040ff00000041808 */
[C---:B--2---:R-:W-:Y:S08]  /*a290*/  HMMA.16816.F32.BF16 R12, R124.reuse, R108, R12 ;  /* 0x0000006c7c0c723c */ /* 0x044ff0000004180c */
[C---:B------:R-:W-:Y:S01]  /*a2a0*/  HMMA.16816.F32.BF16 R16, R124.reuse, R110, R16 ;  /* 0x0000006e7c10723c */ /* 0x040fe20000041810 */
[----:B------:R-:W-:Y:S07]  /*a2b0*/  LDSM.16.M88.4 R108, [R146+0x7000] ;  /* 0x00700000926c783b */ /* 0x000fee0000000200 */
[C---:B---3--:R-:W-:Y:S08]  /*a2c0*/  HMMA.16816.F32.BF16 R20, R124.reuse, R112, R20 ;  /* 0x000000707c14723c */ /* 0x048ff00000041814 */
[C---:B------:R-:W-:Y:S01]  /*a2d0*/  HMMA.16816.F32.BF16 R24, R124.reuse, R114, R24 ;  /* 0x000000727c18723c */ /* 0x040fe20000041818 */
[----:B------:R-:W-:Y:S07]  /*a2e0*/  LDSM.16.M88.4 R112, [R146+0x7800] ;  /* 0x007800009270783b */ /* 0x000fee0000000200 */
[C---:B------:R-:W-:Y:S08]  /*a2f0*/  HMMA.16816.F32.BF16 R28, R124.reuse, R100, R28 ;  /* 0x000000647c1c723c */ /* 0x040ff0000004181c */
[----:B------:R-:W-:Y:S01]  /*a300*/  HMMA.16816.F32.BF16 R32, R124, R102, R32 ;  /* 0x000000667c20723c */ /* 0x000fe20000041820 */
[----:B------:R-:W2:Y:S07]  /*a310*/  LDSM.16.M88.4 R100, [R146+0x6800] ;  /* 0x006800009264783b */ /* 0x000eae0000000200 */
[C---:B-1----:R-:W-:Y:S01]  /*a320*/  HMMA.16816.F32.BF16 R4, R116.reuse, R120, R4 ;  /* 0x000000787404723c */ /* 0x042fe20000041804 */
[----:B------:R-:W-:Y:S07]  /*a330*/  LDSM.16.M88.4 R124, [R144+0x2000] ;  /* 0x00200000907c783b */ /* 0x000fee0000000200 */
        /* <DEDUP_REMOVED lines=11> */
[----:B------:R-:W-:Y:S01]  /*a3f0*/  LDSM.16.M88.4 R116, [R143+0x2000] ;  /* 0x002000008f74783b */ /* 0x000fe20000000200 */
        /* <DEDUP_REMOVED lines=23> */
[----:B------:R-:W-:Y:S08]  /*a570*/  HMMA.16816.F32.BF16 R32, R116, R114, R32 ;  /* 0x000000727420723c */ /* 0x000ff00000041820 */
[C---:B-1----:R-:W-:Y:S08]  /*a580*/  HMMA.16816.F32.BF16 R4, R120.reuse, R124, R4 ;  /* 0x0000007c7804723c */ /* 0x042ff00000041804 */
[C---:B------:R-:W-:Y:S08]  /*a590*/  HMMA.16816.F32.BF16 R8, R120.reuse, R126, R8 ;  /* 0x0000007e7808723c */ /* 0x040ff00000041808 */
[C---:B--2---:R-:W-:Y:S08]  /*a5a0*/  HMMA.16816.F32.BF16 R12, R120.reuse, R100, R12 ;  /* 0x00000064780c723c */ /* 0x044ff0000004180c */
[C---:B------:R-:W-:Y:S01]  /*a5b0*/  HMMA.16816.F32.BF16 R16, R120.reuse, R102, R16 ;  /* 0x000000667810723c */ /* 0x040fe20000041810 */
[----:B------:R-:W1:Y:S01]  /*a5c0*/  LDSM.16.M88.4 R100, [R141+0x3800] ;  /* 0x003800008d64783b */ /* 0x000e620000000200 */
[----:B------:R-:W-:Y:S04]  /*a5d0*/  DEPBAR.LE SB0, 0x0 ;  /* 0x000080000000791a */ /* 0x000fe80000000000 */
[----:B----4-:R-:W-:Y:S02]  /*a5e0*/  FMUL.FTZ R181, R4, c[0x0][0x2ec] ;  /* 0x0000bb0004b57a20 */ /* 0x010fe40000410000 */
[C---:B---3--:R-:W-:Y:S04]  /*a5f0*/  HMMA.16816.F32.BF16 R20, R120.reuse, R108, R20 ;  /* 0x0000006c7814723c */ /* 0x048fe80000041814 */
[----:B------:R-:W2:Y:S01]  /*a600*/  MUFU.TANH R181, R181 ;  /* 0x000000b500b57308 */ /* 0x000ea20000002400 */
[----:B------:R-:W-:Y:S01]  /*a610*/  BAR.SYNC.DEFER_BLOCKING 0x0 ;  /* 0x0000000000007b1d */ /* 0x000fe20000010000 */
[----:B------:R-:W-:Y:S02]  /*a620*/  FMUL.FTZ R183, R5, c[0x0][0x2ec] ;  /* 0x0000bb0005b77a20 */ /* 0x000fe40000410000 */
[----:B------:R-:W-:Y:S01]  /*a630*/  FMUL.FTZ R105, R13, c[0x0][0x2ec] ;  /* 0x0000bb000d697a20 */ /* 0x000fe20000410000 */
[C---:B------:R-:W-:Y:S03]  /*a640*/  HMMA.16816.F32.BF16 R24, R120.reuse, R110, R24 ;  /* 0x0000006e7818723c */ /* 0x040fe60000041818 */
[----:B------:R-:W-:Y:S02]  /*a650*/  FMUL.FTZ R171, R15, c[0x0][0x2ec] ;  /* 0x0000bb000fab7a20 */ /* 0x000fe40000410000 */
[----:B------:R3:W4:Y:S01]  /*a660*/  MUFU.TANH R131, R105 ;  /* 0x0000006900837308 */ /* 0x0007220000002400 */
[----:B------:R-:W-:Y:S02]  /*a670*/  FMUL.FTZ R2, R14, c[0x0][0x2ec] ;  /* 0x0000bb000e027a20 */ /* 0x000fe40000410000 */
[----:B------:R-:W-:Y:S04]  /*a680*/  FMUL.FTZ R172, R17, c[0x0][0x2ec] ;  /* 0x0000bb0011ac7a20 */ /* 0x000fe80000410000 */
[----:B------:R-:W-:Y:S02]  /*a690*/  FMUL.FTZ R185, R6, c[0x0][0x2ec] ;  /* 0x0000bb0006b97a20 */ /* 0x000fe40000410000 */
[----:B------:R-:W-:Y:S01]  /*a6a0*/  FMUL.FTZ R187, R7, c[0x0][0x2ec] ;  /* 0x0000bb0007bb7a20 */ /* 0x000fe20000410000 */
[----:B------:R5:W2:Y:S01]  /*a6b0*/  MUFU.TANH R130, R171 ;  /* 0x000000ab00827308 */ /* 0x000aa20000002400 */
[----:B------:R-:W-:Y:S02]  /*a6c0*/  FMUL.FTZ R189, R8, c[0x0][0x2ec] ;  /* 0x0000bb0008bd7a20 */ /* 0x000fe40000410000 */
[----:B------:R-:W-:Y:S02]  /*a6d0*/  FMUL.FTZ R191, R9, c[0x0][0x2ec] ;  /* 0x0000bb0009bf7a20 */ /* 0x000fe40000410000 */
[----:B------:R-:W-:Y:S02]  /*a6e0*/  FMUL.FTZ R193, R10, c[0x0][0x2ec] ;  /* 0x0000bb000ac17a20 */ /* 0x000fe40000410000 */
[----:B------:R-:W-:Y:S01]  /*a6f0*/  FMUL.FTZ R195, R11, c[0x0][0x2ec] ;  /* 0x0000bb000bc37a20 */ /* 0x000fe20000410000 */
[C---:B-1----:R-:W-:Y:S02]  /*a700*/  HMMA.16816.F32.BF16 R28, R120.reuse, R100, R28 ;  /* 0x00000064781c723c */ /* 0x042fe4000004181c */
[----:B------:R1:W1:Y:S01]  /*a710*/  MUFU.TANH R124, R2 ;  /* 0x00000002007c7308 */ /* 0x0002620000002400 */
[----:B------:R-:W-:Y:S02]  /*a720*/  FMUL.FTZ R177, R12, c[0x0][0x2ec] ;  /* 0x0000bb000cb17a20 */ /* 0x000fe40000410000 */
[----:B---3--:R-:W-:Y:S02]  /*a730*/  FMUL.FTZ R105, R18, c[0x0][0x2ec] ;  /* 0x0000bb0012697a20 */ /* 0x008fe40000410000 */
[----:B------:R-:W-:Y:S01]  /*a740*/  FMUL.FTZ R101, R26, c[0x0][0x2ec] ;  /* 0x0000bb001a657a20 */ /* 0x000fe20000410000 */
[----:B------:R-:W-:Y:S04]  /*a750*/  HMMA.16816.F32.BF16 R32, R120, R102, R32 ;  /* 0x000000667820723c */ /* 0x000fe80000041820 */
[----:B------:R3:W2:Y:S01]  /*a760*/  MUFU.TANH R126, R105 ;  /* 0x00000069007e7308 */ /* 0x0006a20000002400 */
[----:B------:R-:W-:Y:S02]  /*a770*/  FMUL.FTZ R173, R16, c[0x0][0x2ec] ;  /* 0x0000bb0010ad7a20 */ /* 0x000fe40000410000 */
[----:B------:R-:W-:Y:S02]  /*a780*/  FMUL.FTZ R179, R20, c[0x0][0x2ec] ;  /* 0x0000bb0014b37a20 */ /* 0x000fe40000410000 */
[----:B-----5:R-:W-:Y:S03]  /*a790*/  FMUL.FTZ R171, R23, c[0x0][0x2ec] ;  /* 0x0000bb0017ab7a20 */ /* 0x020fe60000410000 */
        /* <DEDUP_REMOVED lines=22> */
[----:B------:R-:W3:Y:S01]  /*a900*/  MUFU.TANH R183, R183 ;  /* 0x000000b700b77308 */ /* 0x000ee20000002400 */
[----:B-----5:R-:W-:Y:S09]  /*a910*/  MOV R172, R106 ;  /* 0x0000006a00ac7202 */ /* 0x020ff20000000f00 */
[----:B------:R-:W2:Y:S01]  /*a920*/  MUFU.TANH R185, R185 ;  /* 0x000000b900b97308 */ /* 0x000ea20000002400 */
[----:B-1----:R-:W-:Y:S09]  /*a930*/  MOV R171, R107 ;  /* 0x0000006b00ab7202 */ /* 0x002ff20000000f00 */
        /* <DEDUP_REMOVED lines=10> */
[----:B------:R1:W1:Y:S10]  /*a9e0*/  MUFU.TANH R110, R100 ;  /* 0x00000064006e7308 */ /* 0x0002740000002400 */
[----:B------:R1:W1:Y:S10]  /*a9f0*/  MUFU.TANH R111, R2 ;  /* 0x00000002006f7308 */ /* 0x0002740000002400 */
[----:B------:R-:W1:Y:S10]  /*aa00*/  MUFU.TANH R197, R197 ;  /* 0x000000c500c57308 */ /* 0x000e740000002400 */
[----:B------:R-:W1:Y:S10]  /*aa10*/  MUFU.TANH R101, R101 ;  /* 0x0000006500657308 */ /* 0x000e740000002400 */
[----:B------:R-:W1:Y:S10]  /*aa20*/  MUFU.TANH R105, R105 ;  /* 0x0000006900697308 */ /* 0x000e740000002400 */
[----:B------:R-:W1:Y:S10]  /*aa30*/  MUFU.TANH R103, R103 ;  /* 0x0000006700677308 */ /* 0x000e740000002400 */
[----:B------:R-:W1:Y:S01]  /*aa40*/  MUFU.TANH R102, R102 ;  /* 0x0000006600667308 */ /* 0x000e620000002400 */
[----:B------:R-:W-:-:S05]  /*aa50*/  @!P1 BRA `(.L_x_6760) ;  /* 0x000007f000009947 */ /* 0x000fca0003800000 */
[----:B-1234-:R-:W-:Y:S02]  /*aa60*/  MOV R2, UR5 ;  /* 0x0000000500027c02 */ /* 0x01efe40008000f00 */
[----:B------:R-:W-:Y:S01]  /*aa70*/  MOV R4, UR4 ;  /* 0x0000000400047c02 */ /* 0x000fe20008000f00 */
[----:B------:R-:W-:-:S05]  /*aa80*/  @!P0 BRA `(.L_x_6761) ;  /* 0x000003d000008947 */ /* 0x000fca0003800000 */
        /* <DEDUP_REMOVED lines=61> */
.L_x_6761:
        /* <DEDUP_REMOVED lines=63> */
.L_x_6760:
[----:B--234-:R-:W-:Y:S01]  /*b250*/  IADD3 R117, R155, -0x1, RZ ;  /* 0xffffffff9b757810 */ /* 0x01cfe20007ffe0ff */
[----:B------:R-:W-:Y:S03]  /*b260*/  LDSM.16.MT88.4 R28, [R137+0x8000] ;  /* 0x00800000891c783b */ /* 0x000fe60000004200 */
[----:B-1----:R-:W-:Y:S04]  /*b270*/  LEA R2, R117, R154, 0x6 ;  /* 0x0000009a75027211 */ /* 0x002fe800078e30ff */
        /* <DEDUP_REMOVED lines=15> */
[----:B------:R-:W-:Y:S07]  /*b370*/  IADD3 R107, R2, 0x38, RZ ;  /* 0x00000038026b7810 */ /* 0x000fee0007ffe0ff */
        /* <DEDUP_REMOVED lines=34> */
[----:B------:R-:W1:Y:S01]  /*b5a0*/  I2F R4, R4 ;  /* 0x0000000400047306 */ /* 0x000e620000201400 */
[----:B------:R-:W-:Y:S01]  /*b5b0*/  FMNMX.FTZ R6, R191, R6, !PT ;  /* 0x00000006bf067209 */ /* 0x000fe20007810000 */
[----:B------:R-:W-:Y:S01]  /*b5c0*/  FFMA.FTZ R173, R0, R17, R173 ;  /* 0x0000001100ad7223 */ /* 0x000fe200000100ad */
[----:B------:R-:W-:Y:S01]  /*b5d0*/  FMNMX.FTZ R19, R130, R19, !PT ;  /* 0x0000001382137209 */ /* 0x000fe20007810000 */
[CC--:B------:R-:W-:Y:S01]  /*b5e0*/  FFMA.FTZ R128, R0.reuse, R5.reuse, R128 ;  /* 0x0000000500807223 */ /* 0x0c0fe20000010080 */
[----:B------:R-:W-:Y:S01]  /*b5f0*/  FMNMX.FTZ R6, R177, R6, !PT ;  /* 0x00000006b1067209 */ /* 0x000fe20007810000 */
[----:B------:R-:W-:Y:S01]  /*b600*/  FFMA.FTZ R133, R0, R5, R133 ;  /* 0x0000000500857223 */ /* 0x000fe20000010085 */
        /* <DEDUP_REMOVED lines=9> */
[C---:B------:R-:W-:Y:S01]  /*b6a0*/  FFMA.FTZ R175, R0.reuse, R13, R175 ;  /* 0x0000000d00af7223 */ /* 0x040fe200000100af */
        /* <DEDUP_REMOVED lines=8> */
[C---:B------:R-:W-:Y:S01]  /*b730*/  FFMA.FTZ R115, R0.reuse, R7, R115 ;  /* 0x0000000700737223 */ /* 0x040fe20000010073 */
[----:B------:R-:W-:Y:S01]  /*b740*/  FMNMX.FTZ R6, R175, R6, !PT ;  /* 0x00000006af067209 */ /* 0x000fe20007810000 */
[----:B------:R-:W-:Y:S01]  /*b750*/  FFMA.FTZ R111, R0, R9, R111 ;  /* 0x00000009006f7223 */ /* 0x000fe2000001006f */
[----:B------:R-:W-:Y:S01]  /*b760*/  FMNMX.FTZ R19, R112, R19, !PT ;  /* 0x0000001370137209 */ /* 0x000fe20007810000 */
[C---:B-1----:R-:W-:Y:S01]  /*b770*/  FFMA.FTZ R106, R0.reuse, R4, R197 ;  /* 0x00000004006a7223 */ /* 0x042fe200000100c5 */
[----:B------:R-:W-:Y:S01]  /*b780*/  FMNMX.FTZ R6, R135, R6, !PT ;  /* 0x0000000687067209 */ /* 0x000fe20007810000 */
[----:B------:R-:W-:Y:S01]  /*b790*/  FFMA.FTZ R109, R0, R4, R109 ;  /* 0x00000004006d7223 */ /* 0x000fe2000001006d */
[----:B------:R-:W-:Y:S01]  /*b7a0*/  FMNMX.FTZ R19, R110, R19, !PT ;  /* 0x000000136e137209 */ /* 0x000fe20007810000 */
[----:B------:R-:W-:Y:S01]  /*b7b0*/  FFMA.FTZ R107, R0, R107, R101 ;  /* 0x0000006b006b7223 */ /* 0x000fe20000010065 */
[----:B------:R-:W-:Y:S01]  /*b7c0*/  FMNMX.FTZ R6, R115, R6, !PT ;  /* 0x0000000673067209 */ /* 0x000fe20007810000 */
[----:B------:R-:W-:Y:S01]  /*b7d0*/  LDSM.16.MT88.4 R12, [R140+0x8000] ;  /* 0x008000008c0c783b */ /* 0x000fe20000004200 */
[----:B------:R-:W-:Y:S02]  /*b7e0*/  FMNMX.FTZ R19, R108, R19, !PT ;  /* 0x000000136c137209 */ /* 0x000fe40007810000 */
[----:B------:R-:W-:Y:S02]  /*b7f0*/  FMNMX.FTZ R6, R111, R6, !PT ;  /* 0x000000066f067209 */ /* 0x000fe40007810000 */
[----:B------:R-:W-:Y:S01]  /*b800*/  FMNMX.FTZ R2, R106, R19, !PT ;  /* 0x000000136a027209 */ /* 0x000fe20007810000 */
[CC--:B--2---:R-:W-:Y:S02]  /*b810*/  FFMA.FTZ R102, R0.reuse, R5.reuse, R102 ;  /* 0x0000000500667223 */ /* 0x0c4fe40000010066 */
[----:B------:R-:W-:Y:S01]  /*b820*/  FFMA.FTZ R105, R0, R5, R105 ;  /* 0x0000000500697223 */ /* 0x000fe20000010069 */
[----:B------:R-:W-:Y:S01]  /*b830*/  FMNMX.FTZ R9, R103, R2, !PT ;  /* 0x0000000267097209 */ /* 0x000fe20007810000 */
[----:B------:R-:W-:Y:S01]  /*b840*/  LDSM.16.MT88.4 R20, [R138+0x8000] ;  /* 0x008000008a14783b */ /* 0x000fe20000004200 */
        /* <DEDUP_REMOVED lines=18> */
[C---:B------:R-:W-:Y:S02]  /*b970*/  FADD.FTZ R3, -R101.reuse, R104 ;  /* 0x0000006865037221 */ /* 0x040fe40000010100 */
[----:B------:R-:W-:Y:S02]  /*b980*/  FMUL.FTZ R104, R101, c[0x0][0x23c] ;  /* 0x00008f0065687a20 */ /* 0x000fe40000410000 */
[--C-:B------:R-:W-:Y:S01]  /*b990*/  FFMA.FTZ R125, R185, c[0x0][0x23c], -R113.reuse ;  /* 0x00008f00b97d7a23 */ /* 0x100fe20000010871 */
[----:B------:R-:W1:Y:S01]  /*b9a0*/  MUFU.EX2 R2, R2 ;  /* 0x0000000200027308 */ /* 0x000e620000000800 */
[--C-:B------:R-:W-:Y:S01]  /*b9b0*/  FFMA.FTZ R118, R187, c[0x0][0x23c], -R113.reuse ;  /* 0x00008f00bb767a23 */ /* 0x100fe20000010871 */
[----:B------:R-:W-:Y:S01]  /*b9c0*/  FSEL R104, R104, RZ, P1 ;  /* 0x000000ff68687208 */ /* 0x000fe20000800000 */
[--C-:B------:R-:W-:Y:S01]  /*b9d0*/  FFMA.FTZ R119, R193, c[0x0][0x23c], -R113.reuse ;  /* 0x00008f00c1777a23 */ /* 0x100fe20000010871 */
[----:B------:R-:W-:Y:S01]  /*b9e0*/  ISETP.GT.AND P1, PT, R155, 0x1, PT ;  /* 0x000000019b00780c */ /* 0x000fe20003f24270 */
[--C-:B------:R-:W-:Y:S01]  /*b9f0*/  FFMA.FTZ R116, R195, c[0x0][0x23c], -R113.reuse ;  /* 0x00008f00c3747a23 */ /* 0x100fe20000010871 */
[----:B------:R-:W-:Y:S01]  /*ba00*/  MOV R155, R117 ;  /* 0x00000075009b7202 */ /* 0x000fe20000000f00 */
[--C-:B------:R-:W-:Y:S02]  /*ba10*/  FFMA.FTZ R123, R181, c[0x0][0x23c], -R104.reuse ;  /* 0x00008f00b57b7a23 */ /* 0x100fe40000010868 */
[--C-:B------:R-:W-:Y:S01]  /*ba20*/  FFMA.FTZ R122, R183, c[0x0][0x23c], -R104.reuse ;  /* 0x00008f00b77a7a23 */ /* 0x100fe20000010868 */
[----:B------:R-:W-:Y:S01]  /*ba30*/  MUFU.EX2 R125, R125 ;  /* 0x0000007d007d7308 */ /* 0x000fe20000000800 */
[--C-:B------:R-:W-:Y:S02]  /*ba40*/  FFMA.FTZ R121, R189, c[0x0][0x23c], -R104.reuse ;  /* 0x00008f00bd797a23 */ /* 0x100fe40000010868 */
[--C-:B------:R-:W-:Y:S02]  /*ba50*/  FFMA.FTZ R120, R191, c[0x0][0x23c], -R104.reuse ;  /* 0x00008f00bf787a23 */ /* 0x100fe40000010868 */
[----:B------:R-:W-:Y:S02]  /*ba60*/  FMUL.FTZ R4, R3, c[0x0][0x23c] ;  /* 0x00008f0003047a20 */ /* 0x000fe40000410000 */
[--C-:B------:R-:W-:Y:S02]  /*ba70*/  FFMA.FTZ R134, R112, c[0x0][0x23c], -R113.reuse ;  /* 0x00008f0070867a23 */ /* 0x100fe40000010871 */
[--C-:B------:R-:W-:Y:S01]  /*ba80*/  FFMA.FTZ R176, R115, c[0x0][0x23c], -R104.reuse ;  /* 0x00008f0073b07a23 */ /* 0x100fe20000010868 */
[----:B------:R-:W2:Y:S01]  /*ba90*/  MUFU.EX2 R3, R4 ;  /* 0x0000000400037308 */ /* 0x000ea20000000800 */
        /* <DEDUP_REMOVED lines=27> */
[----:B------:R-:W-:Y:S01]  /*bc50*/  FMUL.FTZ R33, R3, R69 ;  /* 0x0000004503217220 */ /* 0x000fe20000410000 */
[----:B------:R-:W-:Y:S01]  /*bc60*/  LDSM.16.MT88.4 R76, [R136+0xa000] ;  /* 0x00a00000884c783b */ /* 0x000fe20000004200 */
[--C-:B------:R-:W-:Y:S02]  /*bc70*/  FFMA.FTZ R181, R109, c[0x0][0x23c], -R104.reuse ;  /* 0x00008f006db57a23 */ /* 0x100fe40000010868 */
[C---:B------:R-:W-:Y:S02]  /*bc80*/  FMUL.FTZ R38, R2.reuse, R38 ;  /* 0x0000002602267220 */ /* 0x040fe40000410000 */
[----:B------:R-:W-:Y:S01]  /*bc90*/  FMUL.FTZ R39, R2, R39 ;  /* 0x0000002702277220 */ /* 0x000fe20000410000 */
[----:B------:R-:W1:Y:S01]  /*bca0*/  MUFU.EX2 R122, R122 ;  /* 0x0000007a007a7308 */ /* 0x000e620000000800 */
[C---:B------:R-:W-:Y:S01]  /*bcb0*/  FMUL.FTZ R36, R3.reuse, R36 ;  /* 0x0000002403247220 */ /* 0x040fe20000410000 */
        /* <DEDUP_REMOVED lines=11> */
[C---:B------:R-:W-:Y:S02]  /*bd70*/  FMUL.FTZ R44, R3.reuse, R44 ;  /* 0x0000002c032c7220 */ /* 0x040fe40000410000 */
[----:B------:R-:W2:Y:S01]  /*bd80*/  MUFU.EX2 R120, R120 ;  /* 0x0000007800787308 */ /* 0x000ea20000000800 */
[C---:B------:R-:W-:Y:S02]  /*bd90*/  FMUL.FTZ R45, R3.reuse, R45 ;  /* 0x0000002d032d7220 */ /* 0x040fe40000410000 */
[----:B------:R-:W-:Y:S01]  /*bda0*/  FMUL.FTZ R50, R2, R50 ;  /* 0x0000003202327220 */ /* 0x000fe20000410000 */
[----:B-1----:R-:W-:Y:S01]  /*bdb0*/  F2FP.BF16.PACK_AB R96, R122, R123 ;  /* 0x0000007b7a60723e */ /* 0x002fe200000010ff */
        /* <DEDUP_REMOVED lines=12> */
[----:B--2---:R-:W-:Y:S01]  /*be80*/  F2FP.BF16.PACK_AB R98, R120, R121 ;  /* 0x000000797862723e */ /* 0x004fe200000010ff */
[--C-:B------:R-:W-:Y:S02]  /*be90*/  FFMA.FTZ R130, R173, c[0x0][0x23c], -R104.reuse ;  /* 0x00008f00ad827a23 */ /* 0x100fe40000010868 */
[--C-:B------:R-:W-:Y:S02]  /*bea0*/  FFMA.FTZ R173, R114, c[0x0][0x23c], -R113.reuse ;  /* 0x00008f0072ad7a23 */ /* 0x100fe40000010871 */
        /* <DEDUP_REMOVED lines=13> */
[C---:B------:R-:W-:Y:S02]  /*bf80*/  FMUL.FTZ R61, R3.reuse, R61 ;  /* 0x0000003d033d7220 */ /* 0x040fe40000410000 */
[C---:B------:R-:W-:Y:S02]  /*bf90*/  FMUL.FTZ R66, R2.reuse, R66 ;  /* 0x0000004202427220 */ /* 0x040fe40000410000 */
[C---:B------:R-:W-:Y:S02]  /*bfa0*/  HMMA.16816.F32.BF16 R12, R96.reuse, R20, R12 ;  /* 0x00000014600c723c */ /* 0x040fe4000004180c */
[----:B------:R-:W2:Y:S01]  /*bfb0*/  MUFU.EX2 R127, R127 ;  /* 0x0000007f007f7308 */ /* 0x000ea20000000800 */
[C---:B------:R-:W-:Y:S02]  /*bfc0*/  FMUL.FTZ R67, R2.reuse, R67 ;  /* 0x0000004302437220 */ /* 0x040fe40000410000 */
[C---:B------:R-:W-:Y:S02]  /*bfd0*/  FMUL.FTZ R64, R3.reuse, R64 ;  /* 0x0000004003407220 */ /* 0x040fe40000410000 */
[C---:B------:R-:W-:Y:S01]  /*bfe0*/  FMUL.FTZ R20, R3.reuse, R80 ;  /* 0x0000005003147220 */ /* 0x040fe20000410000 */
[C---:B------:R-:W-:Y:S04]  /*bff0*/  HMMA.16816.F32.BF16 R16, R96.reuse, R22, R16 ;  /* 0x000000166010723c */ /* 0x040fe80000041810 */
[C---:B------:R-:W-:Y:S01]  /*c000*/  FMUL.FTZ R21, R3.reuse, R81 ;  /* 0x0000005103157220 */ /* 0x040fe20000410000 */
[----:B------:R-:W-:Y:S01]  /*c010*/  MUFU.EX2 R126, R126 ;  /* 0x0000007e007e7308 */ /* 0x000fe20000000800 */
[----:B------:R-:W-:Y:S02]  /*c020*/  FMUL.FTZ R65, R3, R65 ;  /* 0x0000004103417220 */ /* 0x000fe40000410000 */
[C---:B------:R-:W-:Y:S04]  /*c030*/  FMUL.FTZ R22, R2.reuse, R82 ;  /* 0x0000005202167220 */ /* 0x040fe80000410000 */
[----:B------:R-:W-:Y:S02]  /*c040*/  FMUL.FTZ R23, R2, R83 ;  /* 0x0000005302177220 */ /* 0x000fe40000410000 */
[----:B------:R-:W3:Y:S01]  /*c050*/  LDSM.16.MT88.4 R80, [R140+0xa000] ;  /* 0x00a000008c50783b */ /* 0x000ee20000004200 */
[--C-:B------:R-:W-:Y:S01]  /*c060*/  FFMA.FTZ R132, R132, c[0x0][0x23c], -R113.reuse ;  /* 0x00008f0084847a23 */ /* 0x100fe20000010871 */
[----:B------:R-:W4:Y:S01]  /*c070*/  MUFU.EX2 R129, R129 ;  /* 0x0000008100817308 */ /* 0x000f220000000800 */
[--C-:B------:R-:W-:Y:S02]  /*c080*/  FFMA.FTZ R103, R103, c[0x0][0x23c], -R113.reuse ;  /* 0x00008f0067677a23 */ /* 0x100fe40000010871 */
[C---:B------:R-:W-:Y:S03]  /*c090*/  HMMA.16816.F32.BF16 R20, R96.reuse, R28, R20 ;  /* 0x0000001c6014723c */ /* 0x040fe60000041814 */
[C---:B------:R-:W-:Y:S02]  /*c0a0*/  FMUL.FTZ R54, R2.reuse, R54 ;  /* 0x0000003602367220 */ /* 0x040fe40000410000 */
        /* <DEDUP_REMOVED lines=9> */
[----:B------:R-:W5:Y:S01]  /*c140*/  LDSM.16.MT88.4 R72, [R138+0xa000] ;  /* 0x00a000008a48783b */ /* 0x000f620000004200 */
[C---:B------:R-:W-:Y:S02]  /*c150*/  FMUL.FTZ R53, R3.reuse, R53 ;  /* 0x0000003503357220 */ /* 0x040fe40000410000 */
[C---:B------:R-:W-:Y:S02]  /*c160*/  FMUL.FTZ R58, R2.reuse, R58 ;  /* 0x0000003a023a7220 */ /* 0x040fe40000410000 */
[C---:B-1----:R-:W-:Y:S02]  /*c170*/  HMMA.16816.F32.BF16 R28, R96.reuse, R88, R28 ;  /* 0x00000058601c723c */ /* 0x042fe4000004181c */
[----:B------:R-:W-:Y:S01]  /*c180*/  MUFU.EX2 R130, R130 ;  /* 0x0000008200827308 */ /* 0x000fe20000000800 */
[----:B------:R-:W-:Y:S02]  /*c190*/  FMUL.FTZ R59, R2, R59 ;  /* 0x0000003b023b7220 */ /* 0x000fe40000410000 */
[C---:B------:R-:W-:Y:S02]  /*c1a0*/  FMUL.FTZ R56, R3.reuse, R56 ;  /* 0x0000003803387220 */ /* 0x040fe40000410000 */
[----:B------:R-:W-:Y:S01]  /*c1b0*/  FMUL.FTZ R57, R3, R57 ;  /* 0x0000003903397220 */ /* 0x000fe20000410000 */
[C---:B------:R-:W-:Y:S04]  /*c1c0*/  HMMA.16816.F32.BF16 R32, R96.reuse, R90, R32 ;  /* 0x0000005a6020723c */ /* 0x040fe80000041820 */
[--C-:B------:R-:W-:Y:S01]  /*c1d0*/  FFMA.FTZ R174, R179, c[0x0][0x23c], -R104.reuse ;  /* 0x00008f00b3ae7a23 */ /* 0x100fe20000010868 */
[----:B------:R-:W-:Y:S01]  /*c1e0*/  MUFU.EX2 R178, R178 ;  /* 0x000000b200b27308 */ /* 0x000fe20000000800 */
[--C-:B------:R-:W-:Y:S02]  /*c1f0*/  FFMA.FTZ R179, R106, c[0x0][0x23c], -R113.reuse ;  /* 0x00008f006ab37a23 */ /* 0x100fe40000010871 */
[C---:B---3--:R-:W-:Y:S04]  /*c200*/  HMMA.16816.F32.BF16 R36, R96.reuse, R80, R36 ;  /* 0x000000506024723c */ /* 0x048fe80000041824 */
[----:B------:R-:W-:Y:S02]  /*c210*/  FFMA.FTZ R113, R102, c[0x0][0x23c], -R113 ;  /* 0x00008f0066717a23 */ /* 0x000fe40000010871 */
[--C-:B------:R-:W-:Y:S01]  /*c220*/  FFMA.FTZ R175, R175, c[0x0][0x23c], -R104.reuse ;  /* 0x00008f00afaf7a23 */ /* 0x100fe20000010868 */
[----:B------:R-:W-:Y:S01]  /*c230*/  MUFU.EX2 R174, R174 ;  /* 0x000000ae00ae7308 */ /* 0x000fe20000000800 */
[C---:B------:R-:W-:Y:S01]  /*c240*/  HMMA.16816.F32.BF16 R40, R96.reuse, R82, R40 ;  /* 0x000000526028723c */ /* 0x040fe20000041828 */
[----:B------:R-:W-:Y:S03]  /*c250*/  LDSM.16.MT88.4 R80, [R138+0x8800] ;  /* 0x008800008a50783b */ /* 0x000fe60000004200 */
[--C-:B------:R-:W-:Y:S02]  /*c260*/  FFMA.FTZ R135, R135, c[0x0][0x23c], -R104.reuse ;  /* 0x00008f0087877a23 */ /* 0x100fe40000010868 */
[--C-:B------:R-:W-:Y:S02]  /*c270*/  FFMA.FTZ R182, R107, c[0x0][0x23c], -R104.reuse ;  /* 0x00008f006bb67a23 */ /* 0x100fe40000010868 */
[--C-:B------:R-:W-:Y:S01]  /*c280*/  FFMA.FTZ R131, R131, c[0x0][0x23c], -R104.reuse ;  /* 0x00008f0083837a23 */ /* 0x100fe20000010868 */
[----:B------:R1:W-:Y:S01]  /*c290*/  MUFU.EX2 R102, R113 ;  /* 0x0000007100667308 */ /* 0x0003e20000000800 */
[C---:B-----5:R-:W-:Y:S03]  /*c2a0*/  HMMA.16816.F32.BF16 R44, R96.reuse, R72, R44 ;  /* 0x00000048602c723c */ /* 0x060fe6000004182c */
[--C-:B------:R-:W-:Y:S02]  /*c2b0*/  FFMA.FTZ R133, R133, c[0x0][0x23c], -R104.reuse ;  /* 0x00008f0085857a23 */ /* 0x100fe40000010868 */
[----:B------:R-:W-:Y:S02]  /*c2c0*/  FFMA.FTZ R104, R105, c[0x0][0x23c], -R104 ;  /* 0x00008f0069687a23 */ /* 0x000fe40000010868 */
[----:B------:R-:W-:Y:S01]  /*c2d0*/  FFMA.FTZ R125, R2, R169, R125 ;  /* 0x000000a9027d7223 */ /* 0x000fe2000001007d */
[C---:B------:R-:W-:Y:S01]  /*c2e0*/  HMMA.16816.F32.BF16 R48, R96.reuse, R74, R48 ;  /* 0x0000004a6030723c */ /* 0x040fe20000041830 */
[----:B------:R-:W3:Y:S01]  /*c2f0*/  LDSM.16.MT88.4 R72, [R140+0x8800] ;  /* 0x008800008c48783b */ /* 0x000ee20000004200 */
[----:B------:R-:W-:Y:S02]  /*c300*/  MUFU.EX2 R175, R175 ;  /* 0x000000af00af7308 */ /* 0x000fe40000000800 */
[----:B------:R-:W-:Y:S02]  /*c310*/  FFMA.FTZ R123, R3, R170, R123 ;  /* 0x000000aa037b7223 */ /* 0x000fe4000001007b */
[----:B------:R-:W-:Y:S02]  /*c320*/  FADD.FTZ R118, R118, R125 ;  /* 0x0000007d76767221 */ /* 0x000fe40000010000 */
[C---:B------:R-:W-:Y:S04]  /*c330*/  HMMA.16816.F32.BF16 R52, R96.reuse, R68, R52 ;  /* 0x000000446034723c */ /* 0x040fe80000041834 */
[----:B------:R-:W5:Y:S01]  /*c340*/  MUFU.EX2 R131, R131 ;  /* 0x0000008300837308 */ /* 0x000f620000000800 */
[----:B------:R-:W-:Y:S01]  /*c350*/  FADD.FTZ R122, R122, R123 ;  /* 0x0000007b7a7a7221 */ /* 0x000fe20000010000 */
[----:B-1----:R-:W-:Y:S01]  /*c360*/  LDSM.16.MT88.4 R112, [R140+0xb800] ;  /* 0x00b800008c70783b */ /* 0x002fe20000004200 */
[----:B--2---:R-:W-:Y:S01]  /*c370*/  F2FP.BF16.PACK_AB R69, R127, R124 ;  /* 0x0000007c7f45723e */ /* 0x004fe200000010ff */
[C---:B------:R-:W-:Y:S04]  /*c380*/  HMMA.16816.F32.BF16 R56, R96.reuse, R70, R56 ;  /* 0x000000466038723c */ /* 0x040fe80000041838 */
[----:B------:R-:W-:Y:S02]  /*c390*/  FADD.FTZ R119, R119, R118 ;  /* 0x0000007677777221 */ /* 0x000fe40000010000 */
[----:B------:R-:W1:Y:S01]  /*c3a0*/  MUFU.EX2 R133, R133 ;  /* 0x0000008500857308 */ /* 0x000e620000000800 */
[----:B----4-:R-:W-:Y:S01]  /*c3b0*/  F2FP.BF16.PACK_AB R71, R129, R126 ;  /* 0x0000007e8147723e */ /* 0x010fe200000010ff */
[C---:B------:R-:W-:Y:S04]  /*c3c0*/  HMMA.16816.F32.BF16 R60, R96.reuse, R76, R60 ;  /* 0x0000004c603c723c */ /* 0x040fe8000004183c */
[----:B------:R-:W-:Y:S02]  /*c3d0*/  FADD.FTZ R3, R121, R122 ;  /* 0x0000007a79037221 */ /* 0x000fe40000010000 */
[----:B------:R-:W-:Y:S02]  /*c3e0*/  FADD.FTZ R119, R116, R119 ;  /* 0x0000007774777221 */ /* 0x000fe40000010000 */
[----:B------:R-:W-:Y:S01]  /*c3f0*/  HMMA.16816.F32.BF16 R64, R96, R78, R64 ;  /* 0x0000004e6040723c */ /* 0x000fe20000041840 */
[----:B------:R-:W2:Y:S01]  /*c400*/  LDSM.16.MT88.4 R76, [R136+0x8800] ;  /* 0x00880000884c783b */ /* 0x000ea20000004200 */
[----:B------:R-:W-:Y:S02]  /*c410*/  MUFU.EX2 R135, R135 ;  /* 0x0000008700877308 */ /* 0x000fe40000000800 */
[----:B-----5:R-:W-:Y:S01]  /*c420*/  F2FP.BF16.PACK_AB R68, R131, R128 ;  /* 0x000000808344723e */ /* 0x020fe200000010ff */
[----:B------:R-:W-:Y:S02]  /*c430*/  FADD.FTZ R3, R120, R3 ;  /* 0x0000000378037221 */ /* 0x000fe40000010000 */
[----:B------:R-:W-:Y:S02]  /*c440*/  FADD.FTZ R124, R124, R119 ;  /* 0x000000777c7c7221 */ /* 0x000fe40000010000 */
[----:B------:R-:W-:Y:S03]  /*c450*/  FADD.FTZ R128, R128, R3 ;  /* 0x0000000380807221 */ /* 0x000fe60000010000 */
[----:B------:R-:W4:Y:S01]  /*c460*/  MUFU.EX2 R179, R179 ;  /* 0x000000b300b37308 */ /* 0x000f220000000800 */
[----:B------:R-:W-:Y:S01]  /*c470*/  FADD.FTZ R127, R127, R124 ;  /* 0x0000007c7f7f7221 */ /* 0x000fe20000010000 */
[----:B-1----:R-:W-:Y:S01]  /*c480*/  F2FP.BF16.PACK_AB R70, R133, R130 ;  /* 0x000000828546723e */ /* 0x002fe200000010ff */
[----:B------:R-:W-:Y:S02]  /*c490*/  FADD.FTZ R131, R131, R128 ;  /* 0x0000008083837221 */ /* 0x000fe40000010000 */
[----:B------:R-:W-:Y:S02]  /*c4a0*/  FADD.FTZ R126, R126, R127 ;  /* 0x0000007f7e7e7221 */ /* 0x000fe40000010000 */
[----:B------:R-:W-:Y:S02]  /*c4b0*/  FADD.FTZ R130, R130, R131 ;  /* 0x0000008382827221 */ /* 0x000fe40000010000 */
[C---:B---3--:R-:W-:Y:S01]  /*c4c0*/  HMMA.16816.F32.BF16 R4, R68.reuse, R72, R4 ;  /* 0x000000484404723c */ /* 0x048fe20000041804 */
[----:B------:R-:W1:Y:S04]  /*c4d0*/  MUFU.EX2 R103, R103 ;  /* 0x0000006700677308 */ /* 0x000e680000000800 */
[----:B------:R-:W-:Y:S02]  /*c4e0*/  FADD.FTZ R129, R129, R126 ;  /* 0x0000007e81817221 */ /* 0x000fe40000010000 */
[----:B------:R-:W-:Y:S01]  /*c4f0*/  FADD.FTZ R133, R133, R130 ;  /* 0x0000008285857221 */ /* 0x000fe20000010000 */
[C---:B------:R-:W-:Y:S01]  /*c500*/  HMMA.16816.F32.BF16 R8, R68.reuse, R74, R8 ;  /* 0x0000004a4408723c */ /* 0x040fe20000041808 */
[----:B------:R-:W3:Y:S02]  /*c510*/  LDSM.16.MT88.4 R72, [R140+0xa800] ;  /* 0x00a800008c48783b */ /* 0x000ee40000004200 */
[----:B------:R-:W-:Y:S01]  /*c520*/  MUFU.EX2 R180, R180 ;  /* 0x000000b400b47308 */ /* 0x000fe20000000800 */
[----:B------:R-:W-:Y:S01]  /*c530*/  FADD.FTZ R2, R174, R133 ;  /* 0x00000085ae027221 */ /* 0x000fe20000010000 */
[----:B----4-:R-:W-:Y:S03]  /*c540*/  F2FP.BF16.PACK_AB R105, R179, R178 ;  /* 0x000000b2b369723e */ /* 0x010fe600000010ff */
[C---:B------:R-:W-:Y:S04]  /*c550*/  HMMA.16816.F32.BF16 R12, R68.reuse, R80, R12 ;  /* 0x00000050440c723c */ /* 0x040fe8000004180c */
[----:B------:R-:W-:Y:S01]  /*c560*/  FADD.FTZ R2, R175, R2 ;  /* 0x00000002af027221 */ /* 0x000fe20000010000 */
[----:B------:R-:W4:Y:S03]  /*c570*/  MUFU.EX2 R181, R181 ;  /* 0x000000b500b57308 */ /* 0x000f260000000800 */
[C---:B------:R-:W-:Y:S01]  /*c580*/  HMMA.16816.F32.BF16 R16, R68.reuse, R82, R16 ;  /* 0x000000524410723c */ /* 0x040fe20000041810 */
[----:B------:R-:W5:Y:S03]  /*c590*/  LDSM.16.MT88.4 R80, [R138+0xa800] ;  /* 0x00a800008a50783b */ /* 0x000f660000004200 */
[----:B-1----:R-:W-:Y:S01]  /*c5a0*/  F2FP.BF16.PACK_AB R107, R102, R103 ;  /* 0x00000067666b723e */ /* 0x002fe200000010ff */
[----:B------:R-:W-:Y:S02]  /*c5b0*/  FADD.FTZ R3, R135, R2 ;  /* 0x0000000287037221 */ /* 0x000fe40000010000 */
[----:B------:R-:W-:Y:S01]  /*c5c0*/  MUFU.EX2 R182, R182 ;  /* 0x000000b600b67308 */ /* 0x000fe20000000800 */
[C---:B------:R-:W-:Y:S04]  /*c5d0*/  HMMA.16816.F32.BF16 R20, R68.reuse, R84, R20 ;  /* 0x000000544414723c */ /* 0x040fe80000041814 */
[----:B------:R-:W-:Y:S04]  /*c5e0*/  FADD.FTZ R3, R176, R3 ;  /* 0x00000003b0037221 */ /* 0x000fe80000010000 */
[C---:B------:R-:W-:Y:S01]  /*c5f0*/  HMMA.16816.F32.BF16 R24, R68.reuse, R86, R24 ;  /* 0x000000564418723c */ /* 0x040fe20000041818 */
[----:B------:R-:W1:Y:S01]  /*c600*/  LDSM.16.MT88.4 R84, [R137+0xa800] ;  /* 0x00a800008954783b */ /* 0x000e620000004200 */
[----:B------:R4:W4:Y:S06]  /*c610*/  MUFU.EX2 R183, R104 ;  /* 0x0000006800b77308 */ /* 0x00092c0000000800 */
[C---:B--2---:R-:W-:Y:S08]  /*c620*/  HMMA.16816.F32.BF16 R28, R68.reuse, R76, R28 ;  /* 0x0000004c441c723c */ /* 0x044ff0000004181c */
[C---:B------:R-:W-:Y:S01]  /*c630*/  HMMA.16816.F32.BF16 R32, R68.reuse, R78, R32 ;  /* 0x0000004e4420723c */ /* 0x040fe20000041820 */
[----:B------:R-:W-:Y:S07]  /*c640*/  LDSM.16.MT88.4 R76, [R140+0x9000] ;  /* 0x009000008c4c783b */ /* 0x000fee0000004200 */
[C---:B---3--:R-:W-:Y:S04]  /*c650*/  HMMA.16816.F32.BF16 R36, R68.reuse, R72, R36 ;  /* 0x000000484424723c */ /* 0x048fe80000041824 */
[----:B----4-:R-:W-:Y:S01]  /*c660*/  F2FP.BF16.PACK_AB R104, R181, R180 ;  /* 0x000000b4b568723e */ /* 0x010fe200000010ff */
[----:B------:R-:W-:Y:S01]  /*c670*/  FADD.FTZ R180, R180, R3 ;  /* 0x00000003b4b47221 */ /* 0x000fe20000010000 */
[----:B------:R-:W-:Y:S02]  /*c680*/  F2FP.BF16.PACK_AB R106, R183, R182 ;  /* 0x000000b6b76a723e */ /* 0x000fe400000010ff */
[C---:B------:R-:W-:Y:S01]  /*c690*/  HMMA.16816.F32.BF16 R40, R68.reuse, R74, R40 ;  /* 0x0000004a4428723c */ /* 0x040fe20000041828 */
[----:B------:R-:W2:Y:S03]  /*c6a0*/  LDSM.16.MT88.4 R72, [R136+0xa800] ;  /* 0x00a800008848783b */ /* 0x000ea60000004200 */
[----:B------:R-:W-:Y:S01]  /*c6b0*/  MOV R3, R100 ;  /* 0x0000006400037202 */ /* 0x000fe20000000f00 */
[----:B------:R-:W-:Y:S03]  /*c6c0*/  FADD.FTZ R181, R181, R180 ;  /* 0x000000b4b5b57221 */ /* 0x000fe60000010000 */
[C---:B-----5:R-:W-:Y:S04]  /*c6d0*/  HMMA.16816.F32.BF16 R44, R68.reuse, R80, R44 ;  /* 0x00000050442c723c */ /* 0x060fe8000004182c */
[----:B------:R-:W-:Y:S04]  /*c6e0*/  FADD.FTZ R170, R182, R181 ;  /* 0x000000b5b6aa7221 */ /* 0x000fe80000010000 */
[C---:B------:R-:W-:Y:S01]  /*c6f0*/  HMMA.16816.F32.BF16 R48, R68.reuse, R82, R48 ;  /* 0x000000524430723c */ /* 0x040fe20000041830 */
[----:B------:R-:W3:Y:S03]  /*c700*/  LDSM.16.MT88.4 R80, [R138+0x9000] ;  /* 0x009000008a50783b */ /* 0x000ee60000004200 */
[----:B------:R-:W-:Y:S04]  /*c710*/  FADD.FTZ R170, R183, R170 ;  /* 0x000000aab7aa7221 */ /* 0x000fe80000010000 */
        /* <DEDUP_REMOVED lines=17> */
[----:B------:R-:W4:Y:S03]  /*c830*/  LDSM.16.MT88.4 R76, [R140+0xb000] ;  /* 0x00b000008c4c783b */ /* 0x000f260000004200 */
[----:B------:R-:W-:Y:S04]  /*c840*/  FADD.FTZ R178, R179, R178 ;  /* 0x000000b2b3b27221 */ /* 0x000fe80000010000 */
[C---:B---3--:R-:W-:Y:S04]  /*c850*/  HMMA.16816.F32.BF16 R12, R68.reuse, R80, R12 ;  /* 0x00000050440c723c */ /* 0x048fe8000004180c */
        /* <DEDUP_REMOVED lines=14> */
[C---:B------:R-:W-:Y:S08]  /*c940*/  HMMA.16816.F32.BF16 R48, R68.reuse, R82, R48 ;  /* 0x000000524430723c */ /* 0x040ff00000041830 */
[C---:B-1----:R-:W-:Y:S08]  /*c950*/  HMMA.16816.F32.BF16 R52, R68.reuse, R84, R52 ;  /* 0x000000544434723c */ /* 0x042ff00000041834 */
[C---:B------:R-:W-:Y:S08]  /*c960*/  HMMA.16816.F32.BF16 R56, R68.reuse, R86, R56 ;  /* 0x000000564438723c */ /* 0x040ff00000041838 */
[C---:B--2---:R-:W-:Y:S08]  /*c970*/  HMMA.16816.F32.BF16 R60, R68.reuse, R72, R60 ;  /* 0x00000048443c723c */ /* 0x044ff0000004183c */
[----:B------:R-:W-:Y:S01]  /*c980*/  HMMA.16816.F32.BF16 R64, R68, R74, R64 ;  /* 0x0000004a4440723c */ /* 0x000fe20000041840 */
[----:B------:R-:W1:Y:S07]  /*c990*/  LDSM.16.MT88.4 R68, [R136+0x9800] ;  /* 0x009800008844783b */ /* 0x000e6e0000004200 */
[C---:B------:R-:W-:Y:S01]  /*c9a0*/  HMMA.16816.F32.BF16 R96, R104.reuse, R92, R4 ;  /* 0x0000005c6860723c */ /* 0x040fe20000041804 */
[----:B------:R-:W2:Y:S07]  /*c9b0*/  LDSM.16.MT88.4 R4, [R138+0xb800] ;  /* 0x00b800008a04783b */ /* 0x000eae0000004200 */
[C---:B------:R-:W-:Y:S01]  /*c9c0*/  HMMA.16816.F32.BF16 R92, R104.reuse, R94, R8 ;  /* 0x0000005e685c723c */ /* 0x040fe20000041808 */
[----:B------:R-:W3:Y:S07]  /*c9d0*/  LDSM.16.MT88.4 R8, [R137+0xb800] ;  /* 0x00b800008908783b */ /* 0x000eee0000004200 */
[C---:B----4-:R-:W-:Y:S01]  /*c9e0*/  HMMA.16816.F32.BF16 R88, R104.reuse, R76, R12 ;  /* 0x0000004c6858723c */ /* 0x050fe2000004180c */
[----:B------:R-:W4:Y:S07]  /*c9f0*/  LDSM.16.MT88.4 R12, [R136+0xb800] ;  /* 0x00b80000880c783b */ /* 0x000f2e0000004200 */
[C---:B------:R-:W-:Y:S08]  /*ca00*/  HMMA.16816.F32.BF16 R84, R104.reuse, R78, R16 ;  /* 0x0000004e6854723c */ /* 0x040ff00000041810 */
[C---:B------:R-:W-:Y:S08]  /*ca10*/  HMMA.16816.F32.BF16 R80, R104.reuse, R108, R20 ;  /* 0x0000006c6850723c */ /* 0x040ff00000041814 */
[C---:B------:R-:W-:Y:S08]  /*ca20*/  HMMA.16816.F32.BF16 R76, R104.reuse, R110, R24 ;  /* 0x0000006e684c723c */ /* 0x040ff00000041818 */
[C---:B-1----:R-:W-:Y:S08]  /*ca30*/  HMMA.16816.F32.BF16 R72, R104.reuse, R68, R28 ;  /* 0x000000446848723c */ /* 0x042ff0000004181c */
[C---:B------:R-:W-:Y:S08]  /*ca40*/  HMMA.16816.F32.BF16 R68, R104.reuse, R70, R32 ;  /* 0x000000466844723c */ /* 0x040ff00000041820 */
[C---:B------:R-:W-:Y:S08]  /*ca50*/  HMMA.16816.F32.BF16 R36, R104.reuse, R112, R36 ;  /* 0x000000706824723c */ /* 0x040ff00000041824 */
[C---:B------:R-:W-:Y:S08]  /*ca60*/  HMMA.16816.F32.BF16 R40, R104.reuse, R114, R40 ;  /* 0x000000726828723c */ /* 0x040ff00000041828 */
[C---:B--2---:R-:W-:Y:S08]  /*ca70*/  HMMA.16816.F32.BF16 R44, R104.reuse, R4, R44 ;  /* 0x00000004682c723c */ /* 0x044ff0000004182c */
[C---:B------:R-:W-:Y:S08]  /*ca80*/  HMMA.16816.F32.BF16 R48, R104.reuse, R6, R48 ;  /* 0x000000066830723c */ /* 0x040ff00000041830 */
[C---:B---3--:R-:W-:Y:S08]  /*ca90*/  HMMA.16816.F32.BF16 R52, R104.reuse, R8, R52 ;  /* 0x000000086834723c */ /* 0x048ff00000041834 */
[C---:B------:R-:W-:Y:S08]  /*caa0*/  HMMA.16816.F32.BF16 R56, R104.reuse, R10, R56 ;  /* 0x0000000a6838723c */ /* 0x040ff00000041838 */
[C---:B----4-:R-:W-:Y:S08]  /*cab0*/  HMMA.16816.F32.BF16 R60, R104.reuse, R12, R60 ;  /* 0x0000000c683c723c */ /* 0x050ff0000004183c */
[----:B------:R-:W-:Y:S07]  /*cac0*/  HMMA.16816.F32.BF16 R64, R104, R14, R64 ;  /* 0x0000000e6840723c */ /* 0x000fee0000041840 */
[----:B------:R-:W-:Y:S01]  /*cad0*/  MOV R104, R101 ;  /* 0x0000006500687202 */ /* 0x000fe20000000f00 */
[----:B------:R-:W-:-:S05]  /*cae0*/  @P1 BRA `(.L_x_6762) ;  /* 0xffffcc9000001947 */ /* 0x000fca000383ffff */
.L_x_6758:
        /* <DEDUP_REMOVED lines=188> */
[----:B---3--:R-:W2:Y:S01]  /*d6b0*/  S2R R40, SR_CTAID.Z ;  /* 0x0000000000287919 */ /* 0x008ea20000002700 */
[----:B-1----:R-:W-:-:S05]  /*d6c0*/  IMAD R7, R5, c[0x0][0x214], RZ ;  /* 0x0000850005077a24 */ /* 0x002fca00078e02ff */
[----:B------:R-:W-:-:S05]  /*d6d0*/  SEL R7, R7, R158, !P0 ;  /* 0x0000009e07077207 */ /* 0x000fca0004000000 */
[----:B--2---:R-:W-:Y:S01]  /*d6e0*/  IMAD R7, R40, c[0x0][0x234], R7 ;  /* 0x00008d0028077a24 */ /* 0x004fe200078e0207 */
[----:B------:R-:W-:Y:S05]  /*d6f0*/  BRA `(.L_x_6764) ;  /* 0x0000004000007947 */ /* 0x000fea0003800000 */
.L_x_6763:
[----:B---3--:R-:W1:Y:S04]  /*d700*/  S2R R40, SR_CTAID.Z ;  /* 0x0000000000287919 */ /* 0x008e680000002700 */
[----:B------:R-:W1:Y:S02]  /*d710*/  S2R R5, SR_CTAID.Y ;  /* 0x0000000000057919 */ /* 0x000e640000002600 */
[----:B-1----:R-:W-:-:S04]  /*d720*/  IMAD R7, R5, c[0x0][0x1c0], R40 ;  /* 0x0000700005077a24 */ /* 0x002fc800078e0228 */
[----:B------:R-:W-:Y:S02]  /*d730*/  IMAD R7, R7, c[0x0][0x214], RZ ;  /* 0x0000850007077a24 */ /* 0x000fe400078e02ff */
.L_x_6764:
        /* <DEDUP_REMOVED lines=36> */
.L_x_6766:
[----:B------:R-:W-:Y:S05]  /*d980*/  BSYNC B0 ;  /* 0x0000000000007941 */ /* 0x000fea0003800000 */
.L_x_6765:
        /* <DEDUP_REMOVED lines=36> */
.L_x_6768:
[----:B------:R-:W-:Y:S05]  /*dbd0*/  BSYNC B0 ;  /* 0x0000000000007941 */ /* 0x000fea0003800000 */
.L_x_6767:
        /* <DEDUP_REMOVED lines=18> */
.L_x_6770:
[----:B------:R-:W-:Y:S05]  /*dd00*/  BSYNC B0 ;  /* 0x0000000000007941 */ /* 0x000fea0003800000 */
.L_x_6769:
        /* <DEDUP_REMOVED lines=18> */
.L_x_6772:
[----:B------:R-:W-:Y:S05]  /*de30*/  BSYNC B0 ;  /* 0x0000000000007941 */ /* 0x000fea0003800000 */
.L_x_6771:
        /* <DEDUP_REMOVED lines=19> */
.L_x_6773:
        /* <DEDUP_REMOVED lines=9> */
.L_x_8385:


//--------------------- .text._ZN5flash24flash_fwd_splitkv_kernelI23Flash_fwd_kernel_traitsILi128ELi64ELi64ELi4ELb0ELb0EN7cutlass10bfloat16_tE19Flash_kernel_traitsILi128ELi64ELi64ELi4ES3_EELb1ELb0ELb0ELb0ELb1ELb0ELb0ELb1EEEvNS_16Flash_fwd_paramsE --------------------------
	.section	.text._ZN5flash24flash_fwd_splitkv_kernelI23Flash_fwd_kernel_traitsILi128ELi64ELi64ELi4ELb0ELb0EN7cutlass10bfloat16_tE19Flash_kernel_traitsILi128ELi64ELi64ELi4ES3_EELb1ELb0ELb0ELb0ELb1ELb0ELb0ELb1EEEvNS_16Flash_fwd_paramsE,"ax",@progbits
	.sectioninfo	@"SHI_REGISTERS=178"
	.align	128
        .global         _ZN5flash24flash_fwd_splitkv_kernelI23Flash_fwd_kernel_traitsILi128ELi64ELi64ELi4ELb0ELb0EN7cutlass10bfloat16_tE19Flash_kernel_traitsILi128ELi64ELi64ELi4ES3_EELb1ELb0ELb0ELb0ELb1ELb0ELb0ELb1EEEvNS_16Flash_fwd_paramsE
        .type           _ZN5flash24flash_fwd_splitkv_kernelI23Flash_fwd_kernel_traitsILi128ELi64ELi64ELi4ELb0ELb0EN7cutlass10bfloat16_tE19Flash_kernel_traitsILi128ELi64ELi64ELi4ES3_EELb1ELb0ELb0ELb0ELb1ELb0ELb0ELb1EEEvNS_16Flash_fwd_paramsE,@function
        .size           _ZN5flash24flash_fwd_splitkv_kernelI23Flash_fwd_kernel_traitsILi128ELi64ELi64ELi4ELb0ELb0EN7cutlass10bfloat16_tE19Flash_kernel_traitsILi128ELi64ELi64ELi4ES3_EELb1ELb0ELb0ELb0ELb1ELb0ELb0ELb1EEEvNS_16Flash_fwd_paramsE,(.L_x_8386 - _ZN5flash24flash_fwd_splitkv_kernelI23Flash_fwd_kernel_traitsILi128ELi64ELi64ELi4ELb0ELb0EN7cutlass10bfloat16_tE19Flash_kernel_traitsILi128ELi64ELi64ELi4ES3_EELb1ELb0ELb0ELb0ELb1ELb0ELb0ELb1EEEvNS_16Flash_fwd_paramsE)
        .other          _ZN5flash24flash_fwd_splitkv_kernelI23Flash_fwd_kernel_traitsILi128ELi64ELi64ELi4ELb0ELb0EN7cutlass10bfloat16_tE19Flash_kernel_traitsILi128ELi64ELi64ELi4ES3_EELb1ELb0ELb0ELb0ELb1ELb0ELb0ELb1EEEvNS_16Flash_fwd_paramsE,@"STO_CUDA_ENTRY STV_DEFAULT"
_ZN5flash24flash_fwd_splitkv_kernelI23Flash_fwd_kernel_traitsILi128ELi64ELi64ELi4ELb0ELb0EN7cutlass10bfloat16_tE19Flash_kernel_traitsILi128ELi64ELi64ELi4ES3_EELb1ELb0ELb0ELb0ELb1ELb0ELb0ELb1EEEvNS_16Flash_fwd_paramsE:
.text._ZN5flash24flash_fwd_splitkv_kernelI23Flash_fwd_kernel_traitsILi128ELi64ELi64ELi4ELb0ELb0EN7cutlass10bfloat16_tE19Flash_kernel_traitsILi128ELi64ELi64ELi4ES3_EELb1ELb0ELb0ELb0ELb1ELb0ELb0ELb1EEEvNS_16Flash_fwd_paramsE:
[----:B------:R-:W-:Y:S02]  /*0000*/  MOV R1, c[0x0][0x28] ;  /* 0x00000a0000017a02 */ /* 0x000fe40000000f00 */
[----:B------:R-:W1:Y:S01]  /*0010*/  S2R R0, SR_CTAID.Y ;  /* 0x0000000000007919 */ /* 0x000e620000002600 */
[----:B------:R-:W-:Y:S01]  /*0020*/  ISETP.NE.U32.AND P1, PT, RZ, c[0x0][0x240], PT ;  /* 0x00009000ff007a0c */ /* 0x000fe20003f25070 */
[----:B------:R-:W-:Y:S01]  /*0030*/  IMAD.MOV.U32 R3, RZ, RZ, 0x4 ;  /* 0x00000004ff037424 */ /* 0x000fe200078e00ff */
[----:B------:R-:W-:Y:S01]  /*0040*/  ISETP.NE.U32.AND P5, PT, RZ, c[0x0][0x250], PT ;  /* 0x00009400ff007a0c */ /* 0x000fe20003fa5070 */
[----:B------:R-:W-:Y:S01]  /*0050*/  IMAD.MOV.U32 R160, RZ, RZ, -0x1 ;  /* 0xffffffffffa07424 */ /* 0x000fe200078e00ff */
[----:B------:R-:W-:Y:S01]  /*0060*/  ISETP.NE.AND.EX P1, PT, RZ, c[0x0][0x244], PT, P1 ;  /* 0x00009100ff007a0c */ /* 0x000fe20003f25310 */
[----:B------:R-:W-:Y:S01]  /*0070*/  ULDC.64 UR6, c[0x0][0x118] ;  /* 0x0000460000067ab9 */ /* 0x000fe20000000a00 */
[----:B------:R-:W-:Y:S01]  /*0080*/  ISETP.NE.AND.EX P5, PT, RZ, c[0x0][0x254], PT, P5 ;  /* 0x00009500ff007a0c */ /* 0x000fe20003fa5350 */
[----:B------:R-:W-:Y:S01]  /*0090*/  IMAD.MOV.U32 R8, RZ, RZ, RZ ;  /* 0x000000ffff087224 */ /* 0x000fe200078e00ff */
[----:B------:R-:W2:Y:S01]  /*00a0*/  LDC.U8 R2, c[0x0][0x312] ;  /* 0x0000c480ff027b82 */ /* 0x000ea20000000000 */
[----:B------:R-:W-:Y:S01]  /*00b0*/  ISETP.EQ.U32.AND P0, PT, RZ, c[0x0][0x248], PT ;  /* 0x00009200ff007a0c */ /* 0x000fe20003f02070 */
[----:B-1----:R-:W-:-:S04]  /*00c0*/  IMAD.WIDE R4, R0, R3, c[0x0][0x240] ;  /* 0x0000900000047625 */ /* 0x002fc800078e0203 */
[----:B------:R-:W-:-:S03]  /*00d0*/  IMAD.WIDE R144, R0, R3, c[0x0][0x250] ;  /* 0x0000940000907625 */ /* 0x000fc600078e0203 */
[----:B------:R-:W3:Y:S04]  /*00e0*/  @P1 LDG.E R160, [R4.64] ;  /* 0x0000000604a01981 */ /* 0x000ee8000c1e1900 */
[----:B------:R-:W3:Y:S01]  /*00f0*/  @P1 LDG.E R159, [R4.64+0x4] ;  /* 0x00000406049f1981 */ /* 0x000ee2000c1e1900 */
[----:B--2---:R-:W-:-:S03]  /*0100*/  ISETP.NE.AND P2, PT, R2, RZ, PT ;  /* 0x000000ff0200720c */ /* 0x004fc60003f45270 */
[----:B------:R1:W5:Y:S01]  /*0110*/  @P5 LDG.E R8, [R144.64] ;  /* 0x0000000690085981 */ /* 0x000362000c1e1900 */
[----:B------:R-:W-:Y:S01]  /*0120*/  ISETP.EQ.OR.EX P0, PT, RZ, c[0x0][0x24c], !P2, P0 ;  /* 0x00009300ff007a0c */ /* 0x000fe20005702700 */
[----:B------:R-:W-:Y:S02]  /*0130*/  IMAD.MOV.U32 R19, RZ, RZ, -0x1 ;  /* 0xffffffffff137424 */ /* 0x000fe400078e00ff */
[----:B------:R-:W-:Y:S01]  /*0140*/  IMAD.WIDE R10, R0, R3, c[0x0][0x248] ;  /* 0x00009200000a7625 */ /* 0x000fe200078e0203 */
[----:B------:R-:W2:Y:S04]  /*0150*/  S2R R23, SR_CTAID.X ;  /* 0x0000000000177919 */ /* 0x000ea80000002500 */
[----:B------:R-:W4:Y:S04]  /*0160*/  S2R R140, SR_CTAID.Z ;  /* 0x00000000008c7919 */ /* 0x000f280000002700 */
[----:B------:R-:W1:Y:S04]  /*0170*/  S2R R64, SR_TID.X ;  /* 0x0000000000407919 */ /* 0x000e680000002100 */
[----:B------:R1:W5:Y:S01]  /*0180*/  @!P0 LDG.E R19, [R10.64] ;  /* 0x000000060a138981 */ /* 0x000362000c1e1900 */
[----:B------:R-:W-:-:S04]  /*0190*/  ISETP.NE.U32.AND P0, PT, RZ, c[0x0][0x248], PT ;  /* 0x00009200ff007a0c */ /* 0x000fc80003f05070 */
[----:B------:R-:W-:Y:S02]  /*01a0*/  ISETP.NE.AND.EX P0, PT, RZ, c[0x0][0x24c], PT, P0 ;  /* 0x00009300ff007a0c */ /* 0x000fe40003f05300 */
[----:B------:R-:W-:-:S04]  /*01b0*/  MOV R13, R0 ;  /* 0x00000000000d7202 */ /* 0x000fc80000000f00 */
[--C-:B------:R-:W-:Y:S01]  /*01c0*/  SHF.R.S32.HI R6, RZ, 0x1f, R13.reuse ;  /* 0x0000001fff067819 */ /* 0x100fe2000001140d */
[----:B------:R-:W-:Y:S02]  /*01d0*/  IMAD.MOV.U32 R9, RZ, RZ, R13 ;  /* 0x000000ffff097224 */ /* 0x000fe400078e000d */
[----:B---3--:R-:W-:Y:S01]  /*01e0*/  @P1 IMAD.IADD R159, R159, 0x1, -R160 ;  /* 0x000000019f9f1824 */ /* 0x008fe200078e0aa0 */
[----:B------:R-:W-:-:S03]  /*01f0*/  @!P1 MOV R159, c[0x0][0x214] ;  /* 0x00008500009f9a02 */ /* 0x000fc60000000f00 */
[----:B------:R-:W-:Y:S05]  /*0200*/  @!P0 BRA `(.L_x_6774) ;  /* 0x0000004000008947 */ /* 0x000fea0003800000 */
[----:B-12-4-:R-:W2:Y:S02]  /*0210*/  @P2 LDG.E R2, [R10.64+0x4] ;  /* 0x000004060a022981 */ /* 0x016ea4000c1e1900 */
[----:B--2--5:R-:W-:-:S06]  /*0220*/  @P2 IADD3 R5, R2, -R19, RZ ;  /* 0x8000001302052210 */ /* 0x024fcc0007ffe0ff */
[----:B------:R1:W5:Y:S01]  /*0230*/  @!P2 LDG.E R5, [R10.64] ;  /* 0x000000060a05a981 */ /* 0x000362000c1e1900 */
[----:B------:R-:W-:Y:S05]  /*0240*/  BRA `(.L_x_6775) ;  /* 0x0000001000007947 */ /* 0x000fea0003800000 */
.L_x_6774:
[----:B-12-4-:R-:W-:Y:S02]  /*0250*/  MOV R5, c[0x0][0x218] ;  /* 0x0000860000057a02 */ /* 0x016fe40000000f00 */
.L_x_6775:
        /* <DEDUP_REMOVED lines=38> */
[----:B------:R-:W-:Y:S01]  /*04c0*/  IADD3 R4, -R3, R64, RZ ;  /* 0x0000004003047210 */ /* 0x000fe20007ffe1ff */
[----:B------:R-:W-:Y:S01]  /*04d0*/  IMAD R3, R0, c[0x0][0x1e8], RZ ;  /* 0x00007a0000037a24 */ /* 0x000fe200078e02ff */
[----:B------:R-:W-:Y:S01]  /*04e0*/  SHF.R.S32.HI R2, RZ, 0x3, R2 ;  /* 0x00000003ff027819 */ /* 0x000fe20000011402 */
[----:B------:R-:W-:Y:S01]  /*04f0*/  @!P0 IMAD R6, R6, c[0x0][0x1e0], RZ ;  /* 0x0000780006068a24 */ /* 0x000fe200078e02ff */
[----:B------:R-:W-:Y:S01]  /*0500*/  SHF.L.U32 R4, R4, 0x3, RZ ;  /* 0x0000000304047819 */ /* 0x000fe200000006ff */
[----:B------:R-:W-:Y:S01]  /*0510*/  @!P0 IMAD.WIDE.U32 R10, R13, c[0x0][0x1e0], RZ ;  /* 0x000078000d0a8a25 */ /* 0x000fe200078e00ff */
[----:B------:R-:W-:Y:S02]  /*0520*/  SHF.R.S32.HI R0, RZ, 0x1f, R140 ;  /* 0x0000001fff007819 */ /* 0x000fe4000001148c */
[----:B------:R-:W-:Y:S01]  /*0530*/  SHF.R.S32.HI R5, RZ, 0x1f, R4 ;  /* 0x0000001fff057819 */ /* 0x000fe20000011404 */
[----:B------:R-:W-:Y:S01]  /*0540*/  @P0 IMAD.WIDE.U32 R8, R160, c[0x0][0x1e8], RZ ;  /* 0x00007a00a0080a25 */ /* 0x000fe200078e00ff */
[----:B------:R-:W-:-:S03]  /*0550*/  @!P0 MOV R8, R10 ;  /* 0x0000000a00088202 */ /* 0x000fc60000000f00 */
[----:B------:R-:W-:Y:S02]  /*0560*/  @!P0 IMAD R6, R13, c[0x0][0x1e4], R6 ;  /* 0x000079000d068a24 */ /* 0x000fe400078e0206 */
[----:B------:R-:W-:-:S04]  /*0570*/  IMAD.WIDE.U32 R4, R66, c[0x0][0x1e8], R4 ;  /* 0x00007a0042047a25 */ /* 0x000fc800078e0004 */
[----:B------:R-:W-:Y:S02]  /*0580*/  @P0 IMAD R160, R160, c[0x0][0x1ec], R9 ;  /* 0x00007b00a0a00a24 */ /* 0x000fe400078e0209 */
        /* <DEDUP_REMOVED lines=10> */
[----:B------:R-:W-:Y:S02]  /*0630*/  IMAD R3, R3, c[0x0][0x214], R66 ;  /* 0x0000850003037a24 */ /* 0x000fe400078e0242 */
        /* <DEDUP_REMOVED lines=11> */
.L_x_6778:
[----:B------:R-:W-:Y:S05]  /*06f0*/  BSYNC B0 ;  /* 0x0000000000007941 */ /* 0x000fea0003800000 */
.L_x_6777:
        /* <DEDUP_REMOVED lines=16> */
.L_x_6780:
[----:B------:R-:W-:Y:S05]  /*0800*/  BSYNC B0 ;  /* 0x0000000000007941 */ /* 0x000fea0003800000 */
.L_x_6779:
        /* <DEDUP_REMOVED lines=16> */
.L_x_6782:
[----:B------:R-:W-:Y:S05]  /*0910*/  BSYNC B0 ;  /* 0x0000000000007941 */ /* 0x000fea0003800000 */
.L_x_6781:
        /* <DEDUP_REMOVED lines=15> */
.L_x_6784:
[----:B------:R-:W-:Y:S05]  /*0a10*/  BSYNC B0 ;  /* 0x0000000000007941 */ /* 0x000fea0003800000 */
.L_x_6783:
[----:B------:R-:W-:-:S04]  /*0a20*/  LOP3.LUT P4, RZ, R64, 0x7, RZ, 0xc0, !PT ;  /* 0x0000000740ff7812 */ /* 0x000fc8000788c0ff */
[-C--:B------:R-:W-:Y:S02]  /*0a30*/  ISETP.GE.OR P3, PT, R2, R159.reuse, P4 ;  /* 0x0000009f0200720c */ /* 0x080fe40002766670 */
[-C--:B------:R-:W-:Y:S02]  /*0a40*/  ISETP.GE.OR P2, PT, R8, R159.reuse, P4 ;  /* 0x0000009f0800720c */ /* 0x080fe40002746670 */
[-C--:B------:R-:W-:Y:S02]  /*0a50*/  ISETP.GE.OR P1, PT, R6, R159.reuse, P4 ;  /* 0x0000009f0600720c */ /* 0x080fe40002726670 */
[C---:B------:R-:W-:Y:S02]  /*0a60*/  IADD3 R2, P0, R3.reuse, R2, RZ ;  /* 0x0000000203027210 */ /* 0x040fe40007f1e0ff */
[----:B------:R-:W-:Y:S02]  /*0a70*/  ISETP.GE.OR P4, PT, R10, R159, P4 ;  /* 0x0000009f0a00720c */ /* 0x000fe40002786670 */
[----:B------:R-:W-:-:S02]  /*0a80*/  LEA.HI.X.SX32 R3, R3, R4, 0x1, P0 ;  /* 0x0000000403037211 */ /* 0x000fc400000f0eff */
[----:B------:R-:W-:-:S04]  /*0a90*/  LEA R4, P0, R2, c[0x0][0x200], 0x2 ;  /* 0x0000800002047a11 */ /* 0x000fc800078010ff */
[----:B------:R-:W-:Y:S01]  /*0aa0*/  LEA.HI.X R5, R2, c[0x0][0x204], R3, 0x2, P0 ;  /* 0x0000810002057a11 */ /* 0x000fe200000f1403 */
[----:B------:R-:W-:Y:S02]  /*0ab0*/  @!P3 IMAD.MOV.U32 R3, RZ, RZ, 0x7f800000 ;  /* 0x7f800000ff03b424 */ /* 0x000fe400078e00ff */
[----:B------:R-:W-:Y:S02]  /*0ac0*/  @!P2 IMAD.MOV.U32 R2, RZ, RZ, 0x7f800000 ;  /* 0x7f800000ff02a424 */ /* 0x000fe400078e00ff */
[----:B------:R-:W-:Y:S01]  /*0ad0*/  @!P1 IMAD.MOV.U32 R0, RZ, RZ, 0x7f800000 ;  /* 0x7f800000ff009424 */ /* 0x000fe200078e00ff */
[----:B------:R2:W-:Y:S04]  /*0ae0*/  @!P3 STG.E [R4.64], R3 ;  /* 0x000000030400b986 */ /* 0x0005e8000c101906 */
[----:B------:R2:W-:Y:S04]  /*0af0*/  @!P2 STG.E [R4.64+0x40], R2 ;  /* 0x000040020400a986 */ /* 0x0005e8000c101906 */
[----:B------:R2:W-:Y:S01]  /*0b00*/  @!P1 STG.E [R4.64+0x80], R0 ;  /* 0x0000800004009986 */ /* 0x0005e2000c101906 */
[----:B------:R-:W-:Y:S05]  /*0b10*/  @P4 EXIT ;  /* 0x000000000000494d */ /* 0x000fea0003800000 */
[----:B--2---:R-:W-:-:S05]  /*0b20*/  MOV R3, 0x7f800000 ;  /* 0x7f80000000037802 */ /* 0x004fca0000000f00 */
[----:B------:R-:W-:Y:S01]  /*0b30*/  STG.E [R4.64+0xc0], R3 ;  /* 0x0000c00304007986 */ /* 0x000fe2000c101906 */
[----:B------:R-:W-:Y:S05]  /*0b40*/  EXIT ;  /* 0x000000000000794d */ /* 0x000fea0003800000 */
.L_x_6776:
[----:B------:R-:W-:Y:S02]  /*0b50*/  ISETP.NE.U32.AND P0, PT, RZ, c[0x0][0x2b8], PT ;  /* 0x0000ae00ff007a0c */ /* 0x000fe40003f05070 */
        /* <DEDUP_REMOVED lines=49> */
[----:B---3--:R-:W-:Y:S01]  /*0e70*/  IADD3 R4, RZ, -R11, RZ ;  /* 0x8000000bff047210 */ /* 0x008fe20007ffe0ff */
        /* <DEDUP_REMOVED lines=15> */
[----:B-1----:R-:W-:-:S05]  /*0f70*/  IMAD R15, R2, c[0x0][0x2d0], R7 ;  /* 0x0000b400020f7a24 */ /* 0x002fca00078e0207 */
        /* <DEDUP_REMOVED lines=8> */
[----:B-----5:R-:W-:-:S04]  /*1000*/  IMAD.WIDE.U32 R12, R0, c[0x0][0x180], RZ ;  /* 0x00006000000c7a25 */ /* 0x020fc800078e00ff */
[C---:B------:R-:W-:Y:S02]  /*1010*/  IMAD R11, R19.reuse, c[0x0][0x180], RZ ;  /* 0x00006000130b7a24 */ /* 0x040fe400078e02ff */
[----:B------:R-:W-:Y:S02]  /*1020*/  IMAD R19, R19, c[0x0][0x188], RZ ;  /* 0x0000620013137a24 */ /* 0x000fe400078e02ff */
[C---:B------:R-:W-:Y:S02]  /*1030*/  IMAD R2, R0.reuse, c[0x0][0x184], R11 ;  /* 0x0000610000027a24 */ /* 0x040fe400078e020b */
[----:B------:R-:W-:-:S04]  /*1040*/  IMAD.WIDE.U32 R16, R0, c[0x0][0x188], RZ ;  /* 0x0000620000107a25 */ /* 0x000fc800078e00ff */
[----:B------:R-:W-:Y:S01]  /*1050*/  IMAD.IADD R13, R13, 0x1, R2 ;  /* 0x000000010d0d7824 */ /* 0x000fe200078e0202 */
[----:B------:R-:W-:Y:S01]  /*1060*/  SHF.R.S32.HI R2, RZ, 0x1f, R4 ;  /* 0x0000001fff027819 */ /* 0x000fe20000011404 */
[----:B------:R-:W-:Y:S01]  /*1070*/  IMAD R19, R0, c[0x0][0x18c], R19 ;  /* 0x0000630000137a24 */ /* 0x000fe200078e0213 */
[----:B------:R-:W-:Y:S01]  /*1080*/  MOV R0, R16 ;  /* 0x0000001000007202 */ /* 0x000fe20000000f00 */
[----:B------:R-:W-:-:S04]  /*1090*/  IMAD.WIDE.U32 R10, R15, c[0x0][0x198], R12 ;  /* 0x000066000f0a7a25 */ /* 0x000fc800078e000c */
[----:B------:R-:W-:Y:S01]  /*10a0*/  IMAD.MOV.U32 R12, RZ, RZ, R10 ;  /* 0x000000ffff0c7224 */ /* 0x000fe200078e000a */
[----:B------:R-:W-:Y:S01]  /*10b0*/  IADD3 R13, R11, R8, RZ ;  /* 0x000000080b0d7210 */ /* 0x000fe20007ffe0ff */
[----:B------:R-:W-:Y:S02]  /*10c0*/  IMAD R11, R2, c[0x0][0x1b0], RZ ;  /* 0x00006c00020b7a24 */ /* 0x000fe400078e02ff */
[----:B------:R-:W-:Y:S02]  /*10d0*/  IMAD.IADD R19, R17, 0x1, R19 ;  /* 0x0000000111137824 */ /* 0x000fe400078e0213 */
[C---:B------:R-:W-:Y:S02]  /*10e0*/  IMAD R11, R4.reuse, c[0x0][0x1b4], R11 ;  /* 0x00006d00040b7a24 */ /* 0x040fe400078e020b */
[----:B------:R-:W-:-:S05]  /*10f0*/  IMAD.WIDE.U32 R136, R4, c[0x0][0x1b0], R12 ;  /* 0x00006c0004887a25 */ /* 0x000fca00078e000c */
[----:B------:R-:W-:Y:S01]  /*1100*/  IADD3 R11, R137, R11, RZ ;  /* 0x0000000b890b7210 */ /* 0x000fe20007ffe0ff */
[----:B------:R-:W-:Y:S05]  /*1110*/  BRA `(.L_x_6786) ;  /* 0x0000046000007947 */ /* 0x000fea0003800000 */
.L_x_6785:
        /* <DEDUP_REMOVED lines=16> */
.L_x_6787:
[----:B------:R-:W-:Y:S02]  /*1220*/  IABS R4, c[0x0][0x1c8] ;  /* 0x0000720000047a13 */ /* 0x000fe40000000000 */
[----:B------:R-:W-:Y:S02]  /*1230*/  LEA R7, R102, 0xffffffc0, 0x6 ;  /* 0xffffffc066077811 */ /* 0x000fe400078e30ff */
[----:B------:R-:W1:Y:S01]  /*1240*/  I2F.RP R5, R4 ;  /* 0x0000000400057306 */ /* 0x000e620000209400 */
[----:B------:R-:W-:Y:S02]  /*1250*/  @P4 IADD3 R19, R8, R19, RZ ;  /* 0x0000001308134210 */ /* 0x000fe40007ffe0ff */
[----:B------:R-:W-:-:S05]  /*1260*/  IMAD.WIDE.U32 R10, R7, c[0x0][0x198], R10 ;  /* 0x00006600070a7a25 */ /* 0x000fca00078e000a */
[----:B------:R-:W-:Y:S01]  /*1270*/  MOV R136, R10 ;  /* 0x0000000a00887202 */ /* 0x000fe20000000f00 */
        /* <DEDUP_REMOVED lines=9> */
[----:B------:R-:W-:-:S04]  /*1310*/  IMAD.HI.U32 R0, R15, R2, RZ ;  /* 0x000000020f007227 */ /* 0x000fc800078e00ff */
[----:B------:R-:W-:Y:S01]  /*1320*/  @P4 IMAD.WIDE.U32 R14, R19, c[0x0][0x1a0], RZ ;  /* 0x00006800130e4a25 */ /* 0x000fe200078e00ff */
[----:B------:R-:W-:-:S03]  /*1330*/  IADD3 R5, -R0, RZ, RZ ;  /* 0x000000ff00057210 */ /* 0x000fc60007ffe1ff */
[----:B------:R-:W-:Y:S02]  /*1340*/  @P4 IMAD R19, R19, c[0x0][0x1a4], R15 ;  /* 0x0000690013134a24 */ /* 0x000fe400078e020f */
[----:B------:R-:W-:Y:S01]  /*1350*/  IMAD R5, R4, R5, R2 ;  /* 0x0000000504057224 */ /* 0x000fe200078e0202 */
[----:B------:R-:W-:Y:S01]  /*1360*/  LOP3.LUT R2, R140, c[0x0][0x1c8], RZ, 0x3c, !PT ;  /* 0x000072008c027a12 */ /* 0x000fe200078e3cff */
[----:B------:R-:W-:-:S03]  /*1370*/  IMAD.MOV.U32 R15, RZ, RZ, R7 ;  /* 0x000000ffff0f7224 */ /* 0x000fc600078e0007 */
[----:B------:R-:W-:Y:S02]  /*1380*/  ISETP.GT.U32.AND P0, PT, R4, R5, PT ;  /* 0x000000050400720c */ /* 0x000fe40003f04070 */
[----:B------:R-:W-:-:S11]  /*1390*/  ISETP.GE.AND P1, PT, R2, RZ, PT ;  /* 0x000000ff0200720c */ /* 0x000fd60003f26270 */
[----:B------:R-:W-:Y:S01]  /*13a0*/  @!P0 IMAD.IADD R5, R5, 0x1, -R4 ;  /* 0x0000000105058824 */ /* 0x000fe200078e0a04 */
[----:B------:R-:W-:Y:S02]  /*13b0*/  @!P0 IADD3 R0, R0, 0x1, RZ ;  /* 0x0000000100008810 */ /* 0x000fe40007ffe0ff */
[----:B------:R-:W-:Y:S02]  /*13c0*/  ISETP.NE.AND P0, PT, RZ, c[0x0][0x1c8], PT ;  /* 0x00007200ff007a0c */ /* 0x000fe40003f05270 */
[----:B------:R-:W-:Y:S02]  /*13d0*/  ISETP.GE.U32.AND P2, PT, R5, R4, PT ;  /* 0x000000040500720c */ /* 0x000fe40003f46070 */
[----:B------:R-:W-:-:S11]  /*13e0*/  SHF.R.S32.HI R5, RZ, 0x1f, R7 ;  /* 0x0000001fff057819 */ /* 0x000fd60000011407 */
[----:B------:R-:W-:-:S04]  /*13f0*/  @P2 IADD3 R0, R0, 0x1, RZ ;  /* 0x0000000100002810 */ /* 0x000fc80007ffe0ff */
[----:B------:R-:W-:Y:S01]  /*1400*/  MOV R4, R0 ;  /* 0x0000000000047202 */ /* 0x000fe20000000f00 */
[----:B------:R-:W-:-:S04]  /*1410*/  IMAD R0, R5, c[0x0][0x198], RZ ;  /* 0x0000660005007a24 */ /* 0x000fc800078e02ff */
[----:B------:R-:W-:Y:S01]  /*1420*/  @!P1 IMAD.MOV R4, RZ, RZ, -R4 ;  /* 0x000000ffff049224 */ /* 0x000fe200078e0a04 */
[----:B------:R-:W-:Y:S01]  /*1430*/  @!P0 LOP3.LUT R4, RZ, c[0x0][0x1c8], RZ, 0x33, !PT ;  /* 0x00007200ff048a12 */ /* 0x000fe200078e33ff */
[----:B------:R-:W-:-:S03]  /*1440*/  IMAD R0, R7, c[0x0][0x19c], R0 ;  /* 0x0000670007007a24 */ /* 0x000fc600078e0200 */
[----:B------:R-:W-:Y:S01]  /*1450*/  SHF.R.S32.HI R2, RZ, 0x1f, R4 ;  /* 0x0000001fff027819 */ /* 0x000fe20000011404 */
[----:B------:R-:W-:Y:S02]  /*1460*/  IMAD.IADD R137, R11, 0x1, R0 ;  /* 0x000000010b897824 */ /* 0x000fe400078e0200 */
[----:B------:R-:W-:Y:S02]  /*1470*/  @P4 IMAD.MOV.U32 R0, RZ, RZ, R14 ;  /* 0x000000ffff004224 */ /* 0x000fe400078e000e */
[----:B------:R-:W-:Y:S02]  /*1480*/  IMAD R11, R2, c[0x0][0x1b0], RZ ;  /* 0x00006c00020b7a24 */ /* 0x000fe400078e02ff */
[----:B------:R-:W-:-:S04]  /*1490*/  IMAD.WIDE.U32 R136, R4, c[0x0][0x1b0], R136 ;  /* 0x00006c0004887a25 */ /* 0x000fc800078e0088 */
        /* <DEDUP_REMOVED lines=14> */
.L_x_6786:
[----:B------:R1:W5:Y:S01]  /*1580*/  @P5 LDG.E R122, [R144.64] ;  /* 0x00000006907a5981 */ /* 0x000362000c1e1900 */
[----:B------:R-:W-:Y:S01]  /*1590*/  ISETP.NE.AND P0, PT, R160, -0x1, PT ;  /* 0xffffffffa000780c */ /* 0x000fe20003f05270 */
[----:B------:R-:W-:Y:S01]  /*15a0*/  IMAD.MOV.U32 R17, RZ, RZ, 0x2 ;  /* 0x00000002ff117424 */ /* 0x000fe200078e00ff */
[----:B------:R-:W-:Y:S01]  /*15b0*/  SHF.R.S32.HI R73, RZ, 0x1f, R64 ;  /* 0x0000001fff497819 */ /* 0x000fe20000011440 */
[----:B------:R-:W-:Y:S01]  /*15c0*/  IMAD.MOV.U32 R80, RZ, RZ, c[0x0][0x230] ;  /* 0x00008c00ff507624 */ /* 0x000fe200078e00ff */
[----:B------:R-:W-:Y:S01]  /*15d0*/  MOV R27, c[0x0][0x230] ;  /* 0x00008c00001b7a02 */ /* 0x000fe20000000f00 */
[----:B------:R-:W-:Y:S01]  /*15e0*/  IMAD.MOV.U32 R26, RZ, RZ, RZ ;  /* 0x000000ffff1a7224 */ /* 0x000fe200078e00ff */
[----:B------:R-:W-:Y:S01]  /*15f0*/  LEA.HI R65, R73, R64, RZ, 0x3 ;  /* 0x0000004049417211 */ /* 0x000fe200078f18ff */
[----:B------:R-:W-:Y:S01]  /*1600*/  IMAD.MOV.U32 R53, RZ, RZ, 0x10 ;  /* 0x00000010ff357424 */ /* 0x000fe200078e00ff */
[----:B------:R-:W-:Y:S01]  /*1610*/  SHF.R.S32.HI R85, RZ, 0x1f, R74 ;  /* 0x0000001fff557819 */ /* 0x000fe2000001144a */
[----:B------:R-:W-:Y:S01]  /*1620*/  IMAD.HI.U32 R80, R17, R80, R26 ;  /* 0x0000005011507227 */ /* 0x000fe200078e001a */
[----:B------:R-:W-:-:S02]  /*1630*/  SHF.R.S32.HI R138, RZ, 0x3, R65 ;  /* 0x00000003ff8a7819 */ /* 0x000fc40000011441 */
[----:B------:R-:W-:Y:S01]  /*1640*/  LOP3.LUT R65, R65, 0xfffffff8, RZ, 0xc0, !PT ;  /* 0xfffffff841417812 */ /* 0x000fe200078ec0ff */
[----:B------:R-:W-:Y:S01]  /*1650*/  @!P0 IMAD R8, R6, c[0x0][0x178], RZ ;  /* 0x00005e0006088a24 */ /* 0x000fe200078e02ff */
[----:B------:R-:W-:Y:S01]  /*1660*/  SHF.R.S32.HI R139, RZ, 0x1f, R138 ;  /* 0x0000001fff8b7819 */ /* 0x000fe2000001148a */
[C---:B------:R-:W-:Y:S01]  /*1670*/  @P0 IMAD.WIDE.U32 R20, R160.reuse, c[0x0][0x190], RZ ;  /* 0x00006400a0140a25 */ /* 0x040fe200078e00ff */
[----:B------:R-:W-:Y:S02]  /*1680*/  LEA.HI R85, R85, R74, RZ, 0x6 ;  /* 0x0000004a55557211 */ /* 0x000fe400078f30ff */
[----:B------:R-:W-:Y:S01]  /*1690*/  SHF.R.S32.HI R81, RZ, 0x1, R80 ;  /* 0x00000001ff517819 */ /* 0x000fe20000011450 */
[C---:B------:R-:W-:Y:S01]  /*16a0*/  @!P0 IMAD.WIDE.U32 R24, R9.reuse, c[0x0][0x178], RZ ;  /* 0x00005e0009188a25 */ /* 0x040fe200078e00ff */
[----:B------:R-:W-:Y:S02]  /*16b0*/  SHF.R.S32.HI R85, RZ, 0x6, R85 ;  /* 0x00000006ff557819 */ /* 0x000fe40000011455 */
[----:B------:R-:W-:Y:S01]  /*16c0*/  MOV R148, c[0x0][0x198] ;  /* 0x0000660000947a02 */ /* 0x000fe20000000f00 */
[----:B------:R-:W-:Y:S01]  /*16d0*/  @!P0 IMAD R8, R9, c[0x0][0x17c], R8 ;  /* 0x00005f0009088a24 */ /* 0x000fe200078e0208 */
[----:B------:R-:W-:Y:S01]  /*16e0*/  IMNMX R85, RZ, R85, !PT ;  /* 0x00000055ff557217 */ /* 0x000fe20007800200 */
[----:B-----5:R-:W-:Y:S01]  /*16f0*/  @P0 IMAD R13, R160, c[0x0][0x194], R21 ;  /* 0x00006500a00d0a24 */ /* 0x020fe200078e0215 */
[----:B------:R-:W-:Y:S01]  /*1700*/  SHF.L.U64.HI R72, R148, R3, c[0x0][0x19c] ;  /* 0x0000670094487619 */ /* 0x000fe20000010203 */
[----:B------:R-:W-:Y:S01]  /*1710*/  IMAD.IADD R65, R64, 0x1, -R65 ;  /* 0x0000000140417824 */ /* 0x000fe200078e0a41 */
[----:B------:R-:W-:Y:S01]  /*1720*/  @!P0 IADD3 R13, R25, R8, RZ ;  /* 0x00000008190d8210 */ /* 0x000fe20007ffe0ff */
[----:B------:R-:W-:Y:S01]  /*1730*/  IMAD.SHL.U32 R135, R138, 0x40, RZ ;  /* 0x000000408a877824 */ /* 0x000fe200078e00ff */
[-C--:B------:R-:W-:Y:S01]  /*1740*/  LEA.HI R8, R73, R64.reuse, RZ, 0x6 ;  /* 0x0000004049087211 */ /* 0x080fe200078f30ff */
[----:B------:R-:W-:Y:S01]  /*1750*/  IMAD.SHL.U32 R16, R65, 0x8, RZ ;  /* 0x0000000841107824 */ /* 0x000fe200078e00ff */
[----:B------:R-:W-:Y:S01]  /*1760*/  LEA.HI R73, R73, R64, RZ, 0x4 ;  /* 0x0000004049497211 */ /* 0x000fe200078f20ff */
[----:B------:R-:W-:Y:S01]  /*1770*/  @!P0 IMAD.MOV.U32 R20, RZ, RZ, R24 ;  /* 0x000000ffff148224 */ /* 0x000fe200078e0018 */
[----:B------:R-:W-:Y:S01]  /*1780*/  LOP3.LUT R135, R135, 0x1c0, RZ, 0xc0, !PT ;  /* 0x000001c087877812 */ /* 0x000fe200078ec0ff */
[----:B------:R-:W-:Y:S01]  /*1790*/  IMAD.WIDE R22, R23, 0x40, R138 ;  /* 0x0000004017167825 */ /* 0x000fe200078e028a */
[----:B------:R-:W-:-:S02]  /*17a0*/  LOP3.LUT R21, R73, 0xfffffff0, RZ, 0xc0, !PT ;  /* 0xfffffff049157812 */ /* 0x000fc400078ec0ff */
[--C-:B------:R-:W-:Y:S01]  /*17b0*/  SHF.R.S32.HI R17, RZ, 0x1f, R16.reuse ;  /* 0x0000001fff117819 */ /* 0x100fe20000011410 */
[----:B------:R-:W-:Y:S01]  /*17c0*/  IMAD.SHL.U32 R77, R65, 0x4, RZ ;  /* 0x00000004414d7824 */ /* 0x000fe200078e00ff */
[----:B------:R-:W-:Y:S01]  /*17d0*/  IADD3 R18, P0, R16, R0, RZ ;  /* 0x0000000010127210 */ /* 0x000fe20007f1e0ff */
[----:B------:R-:W-:Y:S01]  /*17e0*/  IMAD.IADD R70, R64, 0x1, -R21 ;  /* 0x0000000140467824 */ /* 0x000fe200078e0a15 */
[----:B------:R-:W-:Y:S01]  /*17f0*/  LOP3.LUT R10, R135, 0x38, R16, 0xf8, !PT ;  /* 0x00000038870a7812 */ /* 0x000fe200078ef810 */
[----:B------:R-:W-:Y:S01]  /*1800*/  IMAD R0, R23, c[0x0][0x190], RZ ;  /* 0x0000640017007a24 */ /* 0x000fe200078e02ff */
[----:B------:R-:W-:Y:S01]  /*1810*/  IADD3.X R19, R17, R19, RZ, P0, !PT ;  /* 0x0000001311137210 */ /* 0x000fe200007fe4ff */
[----:B------:R-:W-:Y:S01]  /*1820*/  IMAD R78, R138, R81, R77 ;  /* 0x000000518a4e7224 */ /* 0x000fe200078e024d */
[----:B------:R-:W-:Y:S01]  /*1830*/  SHF.R.S32.HI R67, RZ, 0x1f, R70 ;  /* 0x0000001fff437819 */ /* 0x000fe20000011446 */
[----:B------:R-:W-:Y:S01]  /*1840*/  IMAD R0, R22, c[0x0][0x194], R0 ;  /* 0x0000650016007a24 */ /* 0x000fe200078e0200 */
[----:B------:R-:W-:Y:S01]  /*1850*/  IADD3 R104, P0, R138, R15, RZ ;  /* 0x0000000f8a687210 */ /* 0x000fe20007f1e0ff */
[----:B------:R-:W-:Y:S01]  /*1860*/  IMAD.WIDE.U32 R18, R4, c[0x0][0x1b8], R18 ;  /* 0x00006e0004127a25 */ /* 0x000fe200078e0012 */
[----:B------:R-:W-:-:S02]  /*1870*/  LEA.HI R67, R67, R70, RZ, 0x3 ;  /* 0x0000004643437211 */ /* 0x000fc400078f18ff */
[----:B------:R-:W-:Y:S01]  /*1880*/  SHF.R.U32.HI R135, RZ, 0x3, R135 ;  /* 0x00000003ff877819 */ /* 0x000fe20000011687 */
[----:B------:R-:W-:Y:S01]  /*1890*/  IMAD.X R5, R139, 0x1, R5, P0 ;  /* 0x000000018b057824 */ /* 0x000fe200000e0605 */
[----:B------:R-:W-:Y:S01]  /*18a0*/  LOP3.LUT R15, R67, 0xfffffff8, RZ, 0xc0, !PT ;  /* 0xfffffff8430f7812 */ /* 0x000fe200078ec0ff */
[----:B------:R-:W-:Y:S01]  /*18b0*/  IMAD.MOV.U32 R91, RZ, RZ, 0x20 ;  /* 0x00000020ff5b7424 */ /* 0x000fe200078e00ff */
[C---:B------:R-:W-:Y:S01]  /*18c0*/  IADD3 R20, P1, R16.reuse, R20, RZ ;  /* 0x0000001410147210 */ /* 0x040fe20007f3e0ff */
[----:B------:R-:W-:Y:S01]  /*18d0*/  IMAD R5, R5, c[0x0][0x1a0], RZ ;  /* 0x0000680005057a24 */ /* 0x000fe200078e02ff */
[----:B------:R-:W-:Y:S01]  /*18e0*/  IADD3 R136, P0, R16, R136, RZ ;  /* 0x0000008810887210 */ /* 0x000fe20007f1e0ff */
[----:B------:R-:W-:Y:S01]  /*18f0*/  IMAD.IADD R70, R70, 0x1, -R15 ;  /* 0x0000000146467824 */ /* 0x000fe200078e0a0f */
[----:B------:R-:W-:Y:S01]  /*1900*/  LOP3.LUT R135, R10, R135, RZ, 0x3c, !PT ;  /* 0x000000870a877212 */ /* 0x000fe200078e3cff */
[C---:B------:R-:W-:Y:S01]  /*1910*/  IMAD.X R21, R17.reuse, 0x1, R13, P1 ;  /* 0x0000000111157824 */ /* 0x040fe200008e060d */
[----:B------:R-:W-:Y:S01]  /*1920*/  SHF.L.U32 R8, R8, 0x3, RZ ;  /* 0x0000000308087819 */ /* 0x000fe200000006ff */
[----:B------:R-:W-:Y:S01]  /*1930*/  IMAD R13, R2, c[0x0][0x1b8], RZ ;  /* 0x00006e00020d7a24 */ /* 0x000fe200078e02ff */
[----:B------:R-:W-:Y:S01]  /*1940*/  R2P PR, R70, 0x6 ;  /* 0x0000000646007804 */ /* 0x000fe20000000000 */
[----:B------:R-:W-:Y:S01]  /*1950*/  IMAD.X R137, R17, 0x1, R11, P0 ;  /* 0x0000000111897824 */ /* 0x000fe200000e060b */
[----:B------:R-:W-:Y:S01]  /*1960*/  LOP3.LUT R135, R135, 0xfffffe00, R8, 0xf8, !PT ;  /* 0xfffffe0087877812 */ /* 0x000fe200078ef808 */
[----:B------:R-:W-:Y:S01]  /*1970*/  IMAD R13, R4, c[0x0][0x1bc], R13 ;  /* 0x00006f00040d7a24 */ /* 0x000fe200078e020d */
[----:B------:R-:W-:Y:S01]  /*1980*/  SHF.R.S32.HI R8, RZ, 0x1f, R140 ;  /* 0x0000001fff087819 */ /* 0x000fe2000001148c */
[----:B------:R-:W-:Y:S01]  /*1990*/  IMAD.WIDE.U32 R20, R22, c[0x0][0x190], R20 ;  /* 0x0000640016147a25 */ /* 0x000fe200078e0014 */
[----:B------:R-:W-:-:S02]  /*19a0*/  ISETP.GT.AND P0, PT, R102, R85, PT ;  /* 0x000000556600720c */ /* 0x000fc40003f04270 */
[----:B------:R-:W-:Y:S01]  /*19b0*/  IADD3 R19, R19, R13, RZ ;  /* 0x0000000d13137210 */ /* 0x000fe20007ffe0ff */
[----:B------:R-:W-:Y:S01]  /*19c0*/  IMAD R143, R8, c[0x0][0x1a8], RZ ;  /* 0x00006a00088f7a24 */ /* 0x000fe200078e02ff */
[----:B------:R-:W-:Y:S01]  /*19d0*/  IADD3 R77, R77, R78, RZ ;  /* 0x0000004e4d4d7210 */ /* 0x000fe20007ffe0ff */
[----:B------:R-:W-:Y:S01]  /*19e0*/  IMAD.IADD R21, R21, 0x1, R0 ;  /* 0x0000000115157824 */ /* 0x000fe200078e0200 */
[----:B------:R-:W-:Y:S01]  /*19f0*/  SHF.L.U32 R71, R148, 0x4, RZ ;  /* 0x0000000494477819 */ /* 0x000fe200000006ff */
[----:B------:R-:W-:Y:S01]  /*1a00*/  IMAD R101, R104, c[0x0][0x1a4], R5 ;  /* 0x0000690068657a24 */ /* 0x000fe200078e0205 */
[----:B------:R-:W-:Y:S01]  /*1a10*/  SHF.R.S32.HI R76, RZ, 0x1f, R78 ;  /* 0x0000001fff4c7819 */ /* 0x000fe2000001144e */
[----:B------:R-:W-:Y:S01]  /*1a20*/  IMAD R5, R139, c[0x0][0x198], RZ ;  /* 0x000066008b057a24 */ /* 0x000fe200078e02ff */
[----:B------:R-:W-:Y:S01]  /*1a30*/  SHF.R.S32.HI R75, RZ, 0x1f, R77 ;  /* 0x0000001fff4b7819 */ /* 0x000fe2000001144d */
[C---:B------:R-:W-:Y:S01]  /*1a40*/  IMAD R143, R140.reuse, c[0x0][0x1ac], R143 ;  /* 0x00006b008c8f7a24 */ /* 0x040fe200078e028f */
[----:B------:R-:W-:Y:S01]  /*1a50*/  SEL R53, R53, 0xfffffff0, !P1 ;  /* 0xfffffff035357807 */ /* 0x000fe20004800000 */
[----:B------:R-:W-:Y:S01]  /*1a60*/  IMAD.WIDE.U32 R140, R140, c[0x0][0x1a8], R20 ;  /* 0x00006a008c8c7a25 */ /* 0x000fe200078e0014 */
[----:B------:R-:W-:-:S03]  /*1a70*/  SEL R51, R91, 0xffffffe0, !P2 ;  /* 0xffffffe05b337807 */ /* 0x000fc60005000000 */
[----:B------:R-:W-:Y:S01]  /*1a80*/  IMAD.MOV.U32 R0, RZ, RZ, c[0x0][0x1a0] ;  /* 0x00006800ff007624 */ /* 0x000fe200078e00ff */
[----:B------:R-:W-:Y:S01]  /*1a90*/  IADD3 R143, R141, R143, RZ ;  /* 0x0000008f8d8f7210 */ /* 0x000fe20007ffe0ff */
[----:B------:R-:W-:-:S03]  /*1aa0*/  IMAD.WIDE.U32 R104, R104, c[0x0][0x1a0], R18 ;  /* 0x0000680068687a25 */ /* 0x000fc600078e0012 */
[----:B------:R-:W-:Y:S01]  /*1ab0*/  SHF.L.U64.HI R69, R0, R3, c[0x0][0x1a4] ;  /* 0x0000690000457619 */ /* 0x000fe20000010203 */
[C---:B------:R-:W-:Y:S02]  /*1ac0*/  IMAD R5, R138.reuse, c[0x0][0x19c], R5 ;  /* 0x000067008a057a24 */ /* 0x040fe400078e0205 */
[----:B------:R-:W-:-:S04]  /*1ad0*/  IMAD.WIDE.U32 R136, R138, c[0x0][0x198], R136 ;  /* 0x000066008a887a25 */ /* 0x000fc800078e0088 */
[----:B------:R-:W-:Y:S02]  /*1ae0*/  IMAD.SHL.U32 R68, R0, 0x10, RZ ;  /* 0x0000001000447824 */ /* 0x000fe400078e00ff */
[----:B------:R-:W-:Y:S02]  /*1af0*/  IMAD.SHL.U32 R79, R81, 0x10, RZ ;  /* 0x00000010514f7824 */ /* 0x000fe400078e00ff */
[----:B------:R-:W-:Y:S02]  /*1b00*/  IMAD.IADD R50, R137, 0x1, R5 ;  /* 0x0000000189327824 */ /* 0x000fe400078e0205 */
[----:B------:R-:W-:Y:S01]  /*1b10*/  IMAD.IADD R101, R105, 0x1, R101 ;  /* 0x0000000169657824 */ /* 0x000fe200078e0265 */
[----:B------:R-:W-:Y:S01]  /*1b20*/  @!P5 MOV R122, RZ ;  /* 0x000000ff007ad202 */ /* 0x000fe20000000f00 */
[----:B------:R-:W-:Y:S05]  /*1b30*/  @!P0 BRA `(.L_x_6788) ;  /* 0x00005b7000008947 */ /* 0x000fea0003800000 */
[----:B-1----:R-:W-:Y:S01]  /*1b40*/  SHF.R.S32.HI R5, RZ, 0x1f, R7 ;  /* 0x0000001fff057819 */ /* 0x002fe20000011407 */
[C---:B------:R-:W-:Y:S01]  /*1b50*/  IMAD R8, R6.reuse, c[0x0][0x280], RZ ;  /* 0x0000a00006087a24 */ /* 0x040fe200078e02ff */
[--C-:B------:R-:W-:Y:S01]  /*1b60*/  SHF.R.S32.HI R11, RZ, 0x1f, R74.reuse ;  /* 0x0000001fff0b7819 */ /* 0x100fe2000001144a */
[----:B------:R-:W-:Y:S01]  /*1b70*/  IMAD R6, R6, c[0x0][0x278], RZ ;  /* 0x00009e0006067a24 */ /* 0x000fe200078e02ff */
[----:B------:R-:W-:Y:S01]  /*1b80*/  IADD3 R10, P1, P0, R7, R138, -R74 ;  /* 0x0000008a070a7210 */ /* 0x000fe2000783e84a */
[C---:B------:R-:W-:Y:S01]  /*1b90*/  IMAD R8, R9.reuse, c[0x0][0x284], R8 ;  /* 0x0000a10009087a24 */ /* 0x040fe200078e0208 */
[C---:B------:R-:W-:Y:S01]  /*1ba0*/  LEA R112, P2, R136.reuse, c[0x0][0x168], 0x1 ;  /* 0x00005a0088707a11 */ /* 0x040fe200078408ff */
[----:B------:R-:W-:Y:S01]  /*1bb0*/  IMAD.WIDE.U32 R14, R9, c[0x0][0x280], R16 ;  /* 0x0000a000090e7a25 */ /* 0x000fe200078e0010 */
[----:B------:R-:W-:Y:S01]  /*1bc0*/  IADD3.X R5, R5, R139, ~R11, P1, P0 ;  /* 0x0000008b05057210 */ /* 0x000fe20000fe0c0b */
[----:B------:R-:W-:Y:S01]  /*1bd0*/  UMOV UR8, 0x60 ;  /* 0x0000006000087882 */ /* 0x000fe20000000000 */
[----:B------:R-:W-:Y:S01]  /*1be0*/  IADD3 R134, R79, 0x40, RZ ;  /* 0x000000404f867810 */ /* 0x000fe20007ffe0ff */
[C---:B------:R-:W-:Y:S01]  /*1bf0*/  IMAD.WIDE.U32 R12, R9.reuse, c[0x0][0x278], R16 ;  /* 0x00009e00090c7a25 */ /* 0x040fe200078e0010 */
[----:B------:R-:W-:Y:S01]  /*1c00*/  ULDC.64 UR4, c[0x0][0x1a0] ;  /* 0x0000680000047ab9 */ /* 0x000fe20000000a00 */
[----:B------:R-:W-:Y:S01]  /*1c10*/  MOV R146, c[0x0][0x290] ;  /* 0x0000a40000927a02 */ /* 0x000fe20000000f00 */
[----:B------:R-:W-:Y:S01]  /*1c20*/  UIMAD UR9, UR8, UR5, URZ ;  /* 0x00000005080972a4 */ /* 0x000fe2000f8e023f */
[----:B------:R-:W-:Y:S01]  /*1c30*/  IMAD R6, R9, c[0x0][0x27c], R6 ;  /* 0x00009f0009067a24 */ /* 0x000fe200078e0206 */
[----:B------:R-:W-:Y:S01]  /*1c40*/  LEA.HI.X R111, R136, c[0x0][0x16c], R50, 0x1, P2 ;  /* 0x00005b00886f7a11 */ /* 0x000fe200010f0c32 */
[----:B------:R-:W-:Y:S01]  /*1c50*/  IMAD R9, R5, c[0x0][0x290], RZ ;  /* 0x0000a40005097a24 */ /* 0x000fe200078e02ff */
[----:B------:R-:W-:Y:S01]  /*1c60*/  ULDC UR5, c[0x0][0x294] ;  /* 0x0000a50000057ab9 */ /* 0x000fe20000000800 */
[----:B------:R-:W-:Y:S01]  /*1c70*/  IMAD.IADD R15, R15, 0x1, R8 ;  /* 0x000000010f0f7824 */ /* 0x000fe200078e0208 */
[----:B------:R-:W-:Y:S01]  /*1c80*/  UIMAD UR5, UR8, UR5, URZ ;  /* 0x00000005080572a4 */ /* 0x000fe2000f8e023f */
[----:B------:R-:W-:Y:S01]  /*1c90*/  IMAD R5, R5, c[0x0][0x288], RZ ;  /* 0x0000a20005057a24 */ /* 0x000fe200078e02ff */
[----:B------:R-:W-:Y:S01]  /*1ca0*/  SHF.L.U64.HI R100, R146, R3, c[0x0][0x294] ;  /* 0x0000a50092647619 */ /* 0x000fe20000010203 */
[----:B------:R-:W-:Y:S01]  /*1cb0*/  IMAD.IADD R13, R13, 0x1, R6 ;  /* 0x000000010d0d7824 */ /* 0x000fe200078e0206 */
[----:B------:R-:W-:Y:S01]  /*1cc0*/  UIMAD.WIDE.U32 UR10, UR8, UR4, URZ ;  /* 0x00000004080a72a5 */ /* 0x000fe2000f8e003f */
[----:B------:R-:W-:Y:S01]  /*1cd0*/  IMAD R9, R10, c[0x0][0x294], R9 ;  /* 0x0000a5000a097a24 */ /* 0x000fe200078e0209 */
[----:B------:R-:W-:Y:S01]  /*1ce0*/  IADD3 R84, R138, 0x10, RZ ;  /* 0x000000108a547810 */ /* 0x000fe20007ffe0ff */
[----:B------:R-:W-:Y:S01]  /*1cf0*/  IMAD.WIDE.U32 R14, R10, c[0x0][0x290], R14 ;  /* 0x0000a4000a0e7a25 */ /* 0x000fe200078e000e */
[C---:B------:R-:W-:Y:S01]  /*1d00*/  IADD3 R83, R138.reuse, 0x20, RZ ;  /* 0x000000208a537810 */ /* 0x040fe20007ffe0ff */
[----:B------:R-:W-:Y:S01]  /*1d10*/  ULDC UR4, c[0x0][0x230] ;  /* 0x00008c0000047ab9 */ /* 0x000fe20000000800 */
[----:B------:R-:W-:Y:S01]  /*1d20*/  IADD3 R82, R138, 0x30, RZ ;  /* 0x000000308a527810 */ /* 0x000fe20007ffe0ff */
[C---:B------:R-:W-:Y:S01]  /*1d30*/  IMAD R5, R10.reuse, c[0x0][0x28c], R5 ;  /* 0x0000a3000a057a24 */ /* 0x040fe200078e0205 */
[----:B------:R-:W-:Y:S01]  /*1d40*/  SHF.R.S32.HI R130, RZ, 0x1f, R79 ;  /* 0x0000001fff827819 */ /* 0x000fe2000001144f */
[----:B------:R-:W-:Y:S01]  /*1d50*/  IMAD.WIDE.U32 R10, R10, c[0x0][0x288], R12 ;  /* 0x0000a2000a0a7a25 */ /* 0x000fe200078e000c */
[----:B------:R-:W-:Y:S01]  /*1d60*/  IADD3 R12, R16, 0x40, RZ ;  /* 0x00000040100c7810 */ /* 0x000fe20007ffe0ff */
[----:B------:R-:W-:Y:S01]  /*1d70*/  UIADD3 UR9, UR11, UR9, URZ ;  /* 0x000000090b097290 */ /* 0x000fe2000fffe03f */
[----:B------:R-:W-:Y:S01]  /*1d80*/  SHF.R.S32.HI R127, RZ, 0x1f, R134 ;  /* 0x0000001fff7f7819 */ /* 0x000fe20000011486 */
[----:B------:R-:W-:Y:S01]  /*1d90*/  IMAD.IADD R9, R15, 0x1, R9 ;  /* 0x000000010f097824 */ /* 0x000fe200078e0209 */
[----:B------:R-:W-:Y:S01]  /*1da0*/  MOV R6, R10 ;  /* 0x0000000a00067202 */ /* 0x000fe20000000f00 */
[----:B------:R-:W-:Y:S01]  /*1db0*/  IMAD.IADD R122, R122, 0x1, R7 ;  /* 0x000000017a7a7824 */ /* 0x000fe200078e0207 */
[----:B------:R-:W-:Y:S01]  /*1dc0*/  ULDC.U8 UR8, c[0x0][0x313] ;  /* 0x0000c4c000087ab9 */ /* 0x000fe20000000000 */
[----:B------:R-:W-:-:S02]  /*1dd0*/  IMAD.MOV.U32 R8, RZ, RZ, R14 ;  /* 0x000000ffff087224 */ /* 0x000fc400078e000e */
[C---:B------:R-:W-:Y:S02]  /*1de0*/  IMAD R117, R2.reuse, c[0x0][0x2a0], RZ ;  /* 0x0000a80002757a24 */ /* 0x040fe400078e02ff */
[----:B------:R-:W-:Y:S02]  /*1df0*/  IMAD R119, R2, c[0x0][0x298], RZ ;  /* 0x0000a60002777a24 */ /* 0x000fe400078e02ff */
[----:B------:R-:W-:Y:S02]  /*1e00*/  IMAD.IADD R7, R11, 0x1, R5 ;  /* 0x000000010b077824 */ /* 0x000fe400078e0205 */
        /* <DEDUP_REMOVED lines=11> */
[----:B------:R-:W-:Y:S01]  /*1ec0*/  IADD3 R94, P4, P0, R71, 0x40, R71 ;  /* 0x00000040475e7810 */ /* 0x000fe2000789e047 */
[----:B------:R-:W-:Y:S01]  /*1ed0*/  IMAD.MOV.U32 R89, RZ, RZ, 0x5 ;  /* 0x00000005ff597424 */ /* 0x000fe200078e00ff */
[----:B------:R-:W-:Y:S01]  /*1ee0*/  SHF.R.S32.HI R55, RZ, 0x1f, R122 ;  /* 0x0000001fff377819 */ /* 0x000fe2000001147a */
[----:B------:R-:W-:Y:S01]  /*1ef0*/  IMAD.SHL.U32 R88, R90, 0x10, RZ ;  /* 0x000000105a587824 */ /* 0x000fe200078e00ff */
[----:B------:R-:W-:Y:S01]  /*1f00*/  IADD3.X R95, R72, RZ, R72, P4, P0 ;  /* 0x000000ff485f7210 */ /* 0x000fe200027e0448 */
[----:B------:R-:W-:Y:S01]  /*1f10*/  IMAD R2, R91, c[0x0][0x1a4], RZ ;  /* 0x000069005b027a24 */ /* 0x000fe200078e02ff */
[-C--:B------:R-:W-:Y:S01]  /*1f20*/  IADD3 R54, P5, R78, R122.reuse, RZ ;  /* 0x0000007a4e367210 */ /* 0x080fe20007fbe0ff */
[----:B------:R-:W-:Y:S01]  /*1f30*/  IMAD.WIDE.U32 R108, R0, 0x20, RZ ;  /* 0x00000020006c7825 */ /* 0x000fe200078e00ff */
[----:B------:R-:W-:-:S02]  /*1f40*/  IADD3 R122, P4, R77, R122, RZ ;  /* 0x0000007a4d7a7210 */ /* 0x000fc40007f9e0ff */
[----:B------:R-:W-:Y:S01]  /*1f50*/  LEA.HI.X R117, R8, c[0x0][0x274], R117, 0x1, P1 ;  /* 0x00009d0008757a11 */ /* 0x000fe200008f0c75 */
[----:B------:R-:W-:Y:S01]  /*1f60*/  IMAD.IADD R132, R79, 0x1, R134 ;  /* 0x000000014f847824 */ /* 0x000fe200078e0286 */
[----:B------:R-:W-:Y:S01]  /*1f70*/  LEA R114, P1, R104, c[0x0][0x170], 0x1 ;  /* 0x00005c0068727a11 */ /* 0x000fe200078208ff */
[--C-:B------:R-:W-:Y:S01]  /*1f80*/  IMAD.X R123, R75, 0x1, R55.reuse, P4 ;  /* 0x000000014b7b7824 */ /* 0x100fe200020e0637 */
[----:B------:R-:W-:Y:S01]  /*1f90*/  SHF.L.U64.HI R87, R90, R3, c[0x0][0x28c] ;  /* 0x0000a3005a577619 */ /* 0x000fe20000010203 */
[----:B------:R-:W-:Y:S01]  /*1fa0*/  IMAD.X R55, R76, 0x1, R55, P5 ;  /* 0x000000014c377824 */ /* 0x000fe200028e0637 */
[----:B------:R-:W-:Y:S01]  /*1fb0*/  LEA.HI.X R115, R104, c[0x0][0x174], R101, 0x1, P1 ;  /* 0x00005d0068737a11 */ /* 0x000fe200008f0c65 */
[----:B------:R-:W-:Y:S01]  /*1fc0*/  IMAD.SHL.U32 R107, R146, 0x20, RZ ;  /* 0x00000020926b7824 */ /* 0x000fe200078e00ff */
[C---:B------:R-:W-:Y:S01]  /*1fd0*/  SHF.L.U64.HI R123, R122.reuse, 0x1, R123 ;  /* 0x000000017a7b7819 */ /* 0x040fe2000001027b */
[----:B------:R-:W-:Y:S01]  /*1fe0*/  IMAD.SHL.U32 R122, R122, 0x2, RZ ;  /* 0x000000027a7a7824 */ /* 0x000fe200078e00ff */
[----:B------:R-:W-:Y:S01]  /*1ff0*/  IADD3 R93, P2, P1, R88, 0x40, R88 ;  /* 0x00000040585d7810 */ /* 0x000fe2000795e058 */
[----:B------:R-:W-:Y:S01]  /*2000*/  IMAD.SHL.U32 R103, R146, 0x10, RZ ;  /* 0x0000001092677824 */ /* 0x000fe200078e00ff */
[C---:B------:R-:W-:Y:S01]  /*2010*/  SHF.L.U64.HI R55, R54.reuse, 0x1, R55 ;  /* 0x0000000136377819 */ /* 0x040fe20000010237 */
[----:B------:R-:W-:Y:S01]  /*2020*/  IMAD.IADD R2, R109, 0x1, R2 ;  /* 0x000000016d027824 */ /* 0x000fe200078e0202 */
[----:B------:R-:W-:Y:S01]  /*2030*/  IADD3 R99, P0, R71, R94, RZ ;  /* 0x0000005e47637210 */ /* 0x000fe20007f1e0ff */
[----:B------:R-:W-:Y:S01]  /*2040*/  IMAD R91, R91, c[0x0][0x19c], RZ ;  /* 0x000067005b5b7a24 */ /* 0x000fe200078e02ff */
[----:B------:R-:W-:Y:S01]  /*2050*/  SHF.L.U32 R54, R54, 0x1, RZ ;  /* 0x0000000136367819 */ /* 0x000fe200000006ff */
[----:B------:R-:W-:Y:S01]  /*2060*/  IMAD.WIDE.U32 R148, R148, 0x20, RZ ;  /* 0x0000002094947825 */ /* 0x000fe200078e00ff */
[----:B------:R-:W-:-:S02]  /*2070*/  SHF.L.U64.HI R106, R146, R89, c[0x0][0x294] ;  /* 0x0000a500926a7619 */ /* 0x000fc40000010259 */
[--C-:B------:R-:W-:Y:S01]  /*2080*/  IADD3.X R92, R87, RZ, R87.reuse, P2, P1 ;  /* 0x000000ff575c7210 */ /* 0x100fe200017e2457 */
[C---:B------:R-:W-:Y:S01]  /*2090*/  IMAD.SHL.U32 R133, R81.reuse, 0x20, RZ ;  /* 0x0000002051857824 */ /* 0x040fe200078e00ff */
[----:B------:R-:W-:Y:S01]  /*20a0*/  IADD3.X R98, R72, R95, RZ, P0, !PT ;  /* 0x0000005f48627210 */ /* 0x000fe200007fe4ff */
[----:B------:R-:W-:Y:S01]  /*20b0*/  IMAD R131, R81, 0x30, RZ ;  /* 0x0000003051837824 */ /* 0x000fe200078e02ff */
[----:B------:R-:W-:Y:S01]  /*20c0*/  IADD3 R97, P5, R93, R88, RZ ;  /* 0x000000585d617210 */ /* 0x000fe20007fbe0ff */
[----:B------:R-:W-:Y:S01]  /*20d0*/  IMAD.WIDE.U32 R146, R146, 0x60, RZ ;  /* 0x0000006092927825 */ /* 0x000fe200078e00ff */
[----:B------:R-:W-:Y:S02]  /*20e0*/  IADD3 R120, P4, R122, c[0x0][0x2b0], RZ ;  /* 0x0000ac007a787a10 */ /* 0x000fe40007f9e0ff */
[----:B------:R-:W-:Y:S01]  /*20f0*/  IADD3 R10, P1, R54, c[0x0][0x2b0], RZ ;  /* 0x0000ac00360a7a10 */ /* 0x000fe20007f3e0ff */
[----:B------:R-:W-:Y:S01]  /*2100*/  IMAD.IADD R129, R79, 0x1, R132 ;  /* 0x000000014f817824 */ /* 0x000fe200078e0284 */
[----:B------:R-:W-:Y:S01]  /*2110*/  IADD3 R122, P2, R122, c[0x0][0x2a8], RZ ;  /* 0x0000aa007a7a7a10 */ /* 0x000fe20007f5e0ff */
[----:B------:R-:W-:Y:S01]  /*2120*/  IMAD.MOV.U32 R86, RZ, RZ, c[0x0][0x290] ;  /* 0x0000a400ff567624 */ /* 0x000fe200078e00ff */
[----:B------:R-:W-:Y:S01]  /*2130*/  IADD3 R54, P0, R54, c[0x0][0x2a8], RZ ;  /* 0x0000aa0036367a10 */ /* 0x000fe20007f1e0ff */
[----:B------:R-:W-:Y:S01]  /*2140*/  IMAD.SHL.U32 R109, R108, 0x2, RZ ;  /* 0x000000026c6d7824 */ /* 0x000fe200078e00ff */
[C---:B------:R-:W-:Y:S01]  /*2150*/  SHF.L.U64.HI R89, R90.reuse, R89, c[0x0][0x28c] ;  /* 0x0000a3005a597619 */ /* 0x040fe20000010259 */
[----:B------:R-:W-:Y:S01]  /*2160*/  IMAD.MOV.U32 R11, RZ, RZ, R102 ;  /* 0x000000ffff0b7224 */ /* 0x000fe200078e0066 */
[----:B------:R-:W-:Y:S01]  /*2170*/  SHF.L.U64.HI R106, R107, 0x1, R106 ;  /* 0x000000016b6a7819 */ /* 0x000fe2000001026a */
[----:B------:R-:W-:Y:S01]  /*2180*/  IMAD.SHL.U32 R90, R90, 0x20, RZ ;  /* 0x000000205a5a7824 */ /* 0x000fe200078e00ff */
[----:B------:R-:W-:Y:S01]  /*2190*/  SHF.L.U64.HI R100, R103, 0x1, R100 ;  /* 0x0000000167647819 */ /* 0x000fe20000010264 */
[----:B------:R-:W-:Y:S01]  /*21a0*/  IMAD.SHL.U32 R107, R107, 0x2, RZ ;  /* 0x000000026b6b7824 */ /* 0x000fe200078e00ff */
[----:B------:R-:W-:Y:S01]  /*21b0*/  IADD3.X R121, R123, c[0x0][0x2b4], RZ, P4, !PT ;  /* 0x0000ad007b797a10 */ /* 0x000fe200027fe4ff */
[----:B------:R-:W-:Y:S01]  /*21c0*/  IMAD.SHL.U32 R103, R103, 0x2, RZ ;  /* 0x0000000267677824 */ /* 0x000fe200078e00ff */
[----:B------:R-:W-:Y:S01]  /*21d0*/  IADD3.X R9, R55, c[0x0][0x2b4], RZ, P1, !PT ;  /* 0x0000ad0037097a10 */ /* 0x000fe20000ffe4ff */
[----:B------:R-:W-:Y:S01]  /*21e0*/  IMAD.X R96, R92, 0x1, R87, P5 ;  /* 0x000000015c607824 */ /* 0x000fe200028e0657 */
[----:B------:R-:W-:Y:S01]  /*21f0*/  SHF.L.U64.HI R108, R108, 0x1, R2 ;  /* 0x000000016c6c7819 */ /* 0x000fe20000010202 */
[----:B------:R-:W-:Y:S01]  /*2200*/  IMAD.U32 R86, R86, -0x40, RZ ;  /* 0xffffffc056567824 */ /* 0x000fe200078e00ff */
[----:B------:R-:W-:-:S02]  /*2210*/  IADD3 R91, R149, R91, RZ ;  /* 0x0000005b955b7210 */ /* 0x000fc40007ffe0ff */
[----:B------:R-:W-:Y:S02]  /*2220*/  SHF.R.S32.HI R128, RZ, 0x1f, R133 ;  /* 0x0000001fff807819 */ /* 0x000fe40000011485 */
[----:B------:R-:W-:Y:S02]  /*2230*/  SHF.R.S32.HI R126, RZ, 0x1f, R131 ;  /* 0x0000001fff7e7819 */ /* 0x000fe40000011483 */
[----:B------:R-:W-:Y:S02]  /*2240*/  SHF.R.S32.HI R125, RZ, 0x1f, R132 ;  /* 0x0000001fff7d7819 */ /* 0x000fe40000011484 */
[----:B------:R-:W-:Y:S02]  /*2250*/  IADD3 R110, R147, UR5, RZ ;  /* 0x00000005936e7c10 */ /* 0x000fe4000fffe0ff */
[----:B------:R-:W-:Y:S02]  /*2260*/  SHF.R.S32.HI R124, RZ, 0x1f, R129 ;  /* 0x0000001fff7c7819 */ /* 0x000fe40000011481 */
[----:B------:R-:W-:-:S02]  /*2270*/  IADD3.X R123, R123, c[0x0][0x2ac], RZ, P2, !PT ;  /* 0x0000ab007b7b7a10 */ /* 0x000fc400017fe4ff */
[----:B------:R-:W-:Y:S02]  /*2280*/  IADD3.X R55, R55, c[0x0][0x2ac], RZ, P0, !PT ;  /* 0x0000ab0037377a10 */ /* 0x000fe400007fe4ff */
.L_x_6826:
[----:B------:R-:W-:Y:S01]  /*2290*/  IMAD.SHL.U32 R14, R11, 0x40, RZ ;  /* 0x000000400b0e7824 */ /* 0x000fe200078e00ff */
[----:B------:R-:W-:Y:S04]  /*22a0*/  ISETP.NE.AND P6, PT, RZ, UR4, PT ;  /* 0x00000004ff007c0c */ /* 0x000fe8000bfc5270 */
[----:B------:R-:W-:Y:S05]  /*22b0*/  IADD3 R13, R14, -0x40, RZ ;  /* 0xffffffc00e0d7810 */ /* 0x000fea0007ffe0ff */
[--C-:B------:R-:W-:Y:S02]  /*22c0*/  IMAD.IADD R15, R52, 0x1, -R13.reuse ;  /* 0x00000001340f7824 */ /* 0x100fe400078e0a0d */
[----:B------:R-:W-:Y:S03]  /*22d0*/  IMAD.IADD R3, R74, 0x1, -R13 ;  /* 0x000000014a037824 */ /* 0x000fe600078e0a0d */
[-C--:B------:R-:W-:Y:S02]  /*22e0*/  ISETP.GE.AND P1, PT, R138, R15.reuse, PT ;  /* 0x0000000f8a00720c */ /* 0x080fe40003f26270 */
[----:B------:R-:W-:Y:S02]  /*22f0*/  ISETP.GE.AND P5, PT, R84, R15, PT ;  /* 0x0000000f5400720c */ /* 0x000fe40003fa6270 */
[-C--:B------:R-:W-:Y:S02]  /*2300*/  ISETP.GE.AND P1, PT, R138, R3.reuse, !P1 ;  /* 0x000000038a00720c */ /* 0x080fe40004f26270 */
[----:B------:R-:W-:Y:S02]  /*2310*/  ISETP.GE.AND P5, PT, R84, R3, !P5 ;  /* 0x000000035400720c */ /* 0x000fe40006fa6270 */
[CC--:B------:R-:W-:Y:S02]  /*2320*/  ISETP.GE.AND P4, PT, R83.reuse, R15.reuse, PT ;  /* 0x0000000f5300720c */ /* 0x0c0fe40003f86270 */
[C---:B------:R-:W-:Y:S02]  /*2330*/  ISETP.GE.AND P2, PT, R82.reuse, R15, PT ;  /* 0x0000000f5200720c */ /* 0x040fe40003f46270 */
[-C--:B------:R-:W-:Y:S02]  /*2340*/  ISETP.GE.AND P4, PT, R83, R3.reuse, !P4 ;  /* 0x000000035300720c */ /* 0x080fe40006786270 */
[----:B------:R-:W-:Y:S03]  /*2350*/  ISETP.GE.AND P2, PT, R82, R3, !P2 ;  /* 0x000000035200720c */ /* 0x000fe60005746270 */
[----:B---3--:R-:W2:Y:S02]  /*2360*/  @P1 LDG.E.128 R24, [R116.64] ;  /* 0x0000000674181981 */ /* 0x008ea4000c1e1d00 */
[----:B------:R-:W-:Y:S05]  /*2370*/  @P5 IADD3 R18, P0, R116, R103, RZ ;  /* 0x0000006774125210 */ /* 0x000fea0007f1e0ff */
[C---:B------:R-:W-:Y:S01]  /*2380*/  @P5 IMAD.X R19, R117.reuse, 0x1, R100, P0 ;  /* 0x0000000175135824 */ /* 0x040fe200000e0664 */
[C---:B------:R-:W-:Y:S04]  /*2390*/  @P5 LEA R28, P0, R68.reuse, R114, 0x1 ;  /* 0x00000072441c5211 */ /* 0x040fe800078008ff */
[----:B------:R-:W-:Y:S02]  /*23a0*/  @P5 LEA.HI.X R29, R68, R115, R69, 0x1, P0 ;  /* 0x00000073441d5211 */ /* 0x000fe400000f0c45 */
[----:B------:R-:W-:Y:S05]  /*23b0*/  @P4 IADD3 R30, P0, R116, R107, RZ ;  /* 0x0000006b741e4210 */ /* 0x000fea0007f1e0ff */
[----:B------:R-:W-:Y:S01]  /*23c0*/  @P4 IMAD.X R31, R117, 0x1, R106, P0 ;  /* 0x00000001751f4824 */ /* 0x000fe200000e066a */
[----:B------:R-:W-:Y:S05]  /*23d0*/  @P4 IADD3 R32, P0, R114, R109, RZ ;  /* 0x0000006d72204210 */ /* 0x000fea0007f1e0ff */
[----:B------:R-:W-:Y:S01]  /*23e0*/  @P4 IMAD.X R33, R115, 0x1, R108, P0 ;  /* 0x0000000173214824 */ /* 0x000fe200000e066c */
[----:B------:R-:W-:Y:S05]  /*23f0*/  @P2 IADD3 R2, P0, R116, R146, RZ ;  /* 0x0000009274022210 */ /* 0x000fea0007f1e0ff */
[----:B------:R-:W-:Y:S01]  /*2400*/  @P2 IMAD.X R3, R117, 0x1, R110, P0 ;  /* 0x0000000175032824 */ /* 0x000fe200000e066e */
[----:B--2---:R1:W-:Y:S04]  /*2410*/  @P1 STG.E.128 [R114.64], R24 ;  /* 0x0000001872001986 */ /* 0x0043e8000c101d06 */
[----:B------:R-:W2:Y:S04]  /*2420*/  @P1 LDG.E.128 R20, [R116.64+0x80] ;  /* 0x0000800674141981 */ /* 0x000ea8000c1e1d00 */
[----:B--2---:R2:W-:Y:S04]  /*2430*/  @P1 STG.E.128 [R114.64+0x80], R20 ;  /* 0x0000801472001986 */ /* 0x0045e8000c101d06 */
[----:B------:R-:W3:Y:S04]  /*2440*/  @P5 LDG.E.128 R4, [R18.64] ;  /* 0x0000000612045981 */ /* 0x000ee8000c1e1d00 */
[----:B---3--:R3:W-:Y:S04]  /*2450*/  @P5 STG.E.128 [R28.64], R4 ;  /* 0x000000041c005986 */ /* 0x0087e8000c101d06 */
[----:B-1--4-:R1:W4:Y:S02]  /*2460*/  @P5 LDG.E.128 R24, [R18.64+0x80] ;  /* 0x0000800612185981 */ /* 0x012324000c1e1d00 */
[----:B-1----:R-:W-:Y:S04]  /*2470*/  @P2 IADD3 R18, P0, R114, UR10, RZ ;  /* 0x0000000a72122c10 */ /* 0x002fe8000ff1e0ff */
[----:B------:R-:W-:Y:S02]  /*2480*/  @P2 IADD3.X R19, R115, UR9, RZ, P0, !PT ;  /* 0x0000000973132c10 */ /* 0x000fe400087fe4ff */
[C---:B------:R-:W-:Y:S04]  /*2490*/  LEA R116, P0, R86.reuse, R116, 0x1 ;  /* 0x0000007456747211 */ /* 0x040fe800078008ff */
[----:B------:R-:W-:Y:S01]  /*24a0*/  LEA.HI.X.SX32 R117, R86, R117, 0x1, P0 ;  /* 0x0000007556757211 */ /* 0x000fe200000f0eff */
[----:B----4-:R1:W-:Y:S04]  /*24b0*/  @P5 STG.E.128 [R28.64+0x80], R24 ;  /* 0x000080181c005986 */ /* 0x0103e8000c101d06 */
[----:B--2---:R-:W2:Y:S04]  /*24c0*/  @P4 LDG.E.128 R20, [R30.64] ;  /* 0x000000061e144981 */ /* 0x004ea8000c1e1d00 */
[----:B--2---:R2:W-:Y:S04]  /*24d0*/  @P4 STG.E.128 [R32.64], R20 ;  /* 0x0000001420004986 */ /* 0x0045e8000c101d06 */
[----:B---3--:R-:W3:Y:S04]  /*24e0*/  @P4 LDG.E.128 R4, [R30.64+0x80] ;  /* 0x000080061e044981 */ /* 0x008ee8000c1e1d00 */
[----:B---3--:R3:W-:Y:S04]  /*24f0*/  @P4 STG.E.128 [R32.64+0x80], R4 ;  /* 0x0000800420004986 */ /* 0x0087e8000c101d06 */
[----:B-1----:R-:W4:Y:S04]  /*2500*/  @P2 LDG.E.128 R24, [R2.64] ;  /* 0x0000000602182981 */ /* 0x002f28000c1e1d00 */
[----:B----4-:R3:W-:Y:S04]  /*2510*/  @P2 STG.E.128 [R18.64], R24 ;  /* 0x0000001812002986 */ /* 0x0107e8000c101d06 */
[----:B--2---:R-:W2:Y:S04]  /*2520*/  @P2 LDG.E.128 R20, [R2.64+0x80] ;  /* 0x0000800602142981 */ /* 0x004ea8000c1e1d00 */
[----:B--2---:R3:W-:Y:S01]  /*2530*/  @P2 STG.E.128 [R18.64+0x80], R20 ;  /* 0x0000801412002986 */ /* 0x0047e2000c101d06 */
[----:B------:R-:W-:-:S05]  /*2540*/  @!P6 BRA `(.L_x_6789) ;  /* 0x000049700000e947 */ /* 0x000fca0003800000 */
[----:B------:R-:W-:Y:S11]  /*2550*/  ISETP.NE.AND P0, PT, RZ, UR8, PT ;  /* 0x00000008ff007c0c */ /* 0x000ff6000bf05270 */
[----:B------:R-:W-:Y:S02]  /*2560*/  @!UPT UIADD3 URZ, URZ, URZ, URZ ;  /* 0x0000003f3f3ff290 */ /* 0x000fe4000fffe03f */
[----:B------:R-:W-:-:S05]  /*2570*/  @!P0 BRA `(.L_x_6790) ;  /* 0x00001aa000008947 */ /* 0x000fca0003800000 */
[----:B------:R-:W-:Y:S01]  /*2580*/  BSSY B0, `(.L_x_6791) ;  /* 0x000005f000007945 */ /* 0x000fe20003800000 */
[----:B------:R-:W-:-:S05]  /*2590*/  @!P1 BRA `(.L_x_6792) ;  /* 0x000005d000009947 */ /* 0x000fca0003800000 */
[----:B------:R-:W-:Y:S01]  /*25a0*/  ISETP.GE.AND P0, PT, R16, UR4, PT ;  /* 0x0000000410007c0c */ /* 0x000fe2000bf06270 */
[----:B---3--:R-:W2:Y:S01]  /*25b0*/  LDG.E.128 R24, [R118.64] ;  /* 0x0000000676187981 */ /* 0x008ea2000c1e1d00 */
[----:B------:R-:W-:Y:S02]  /*25c0*/  ISETP.GE.AND P1, PT, R12, UR4, PT ;  /* 0x000000040c007c0c */ /* 0x000fe4000bf26270 */
[----:B------:R-:W-:Y:S09]  /*25d0*/  MOV R113, R111 ;  /* 0x0000006f00717202 */ /* 0x000ff20000000f00 */
[-C--:B------:R-:W-:Y:S01]  /*25e0*/  @!P0 MOV R8, R10.reuse ;  /* 0x0000000a00088202 */ /* 0x080fe20000000f00 */
[----:B------:R-:W3:Y:S06]  /*25f0*/  @!P0 LDG.E.64 R32, [R54.64] ;  /* 0x0000000636208981 */ /* 0x000eec000c1e1b00 */
[----:B------:R1:W4:Y:S02]  /*2600*/  @!P0 LDG.E.64 R18, [R8.64] ;  /* 0x0000000608128981 */ /* 0x000324000c1e1b00 */
[----:B-1----:R-:W-:Y:S01]  /*2610*/  @!P1 MOV R8, R10 ;  /* 0x0000000a00089202 */ /* 0x002fe20000000f00 */
[C---:B--2---:R-:W-:Y:S01]  /*2620*/  @!P0 IMAD.U32 R21, R24.reuse, 0x10000, RZ ;  /* 0x0001000018158824 */ /* 0x044fe200078e00ff */
[----:B------:R-:W-:Y:S02]  /*2630*/  @!P0 LOP3.LUT R29, R24, 0xffff0000, RZ, 0xc0, !PT ;  /* 0xffff0000181d8812 */ /* 0x000fe400078ec0ff */
[C---:B---3--:R-:W-:Y:S02]  /*2640*/  @!P0 SHF.L.U32 R30, R32.reuse, 0x10, RZ ;  /* 0x00000010201e8819 */ /* 0x048fe400000006ff */
[----:B------:R-:W-:Y:S02]  /*2650*/  @!P0 LOP3.LUT R32, R32, 0xffff0000, RZ, 0xc0, !PT ;  /* 0xffff000020208812 */ /* 0x000fe400078ec0ff */
[----:B------:R-:W-:Y:S01]  /*2660*/  @!P0 SHF.L.U32 R31, R33, 0x10, RZ ;  /* 0x00000010211f8819 */ /* 0x000fe200000006ff */
[C---:B----4-:R-:W-:Y:S01]  /*2670*/  @!P0 IMAD.U32 R22, R18.reuse, 0x10000, RZ ;  /* 0x0001000012168824 */ /* 0x050fe200078e00ff */
[----:B------:R-:W-:Y:S01]  /*2680*/  @!P0 LOP3.LUT R20, R18, 0xffff0000, RZ, 0xc0, !PT ;  /* 0xffff000012148812 */ /* 0x000fe200078ec0ff */
[C---:B------:R-:W-:Y:S01]  /*2690*/  @!P0 IMAD.U32 R15, R19.reuse, 0x10000, RZ ;  /* 0x00010000130f8824 */ /* 0x040fe200078e00ff */
[----:B------:R-:W-:Y:S01]  /*26a0*/  @!P0 LOP3.LUT R19, R19, 0xffff0000, RZ, 0xc0, !PT ;  /* 0xffff000013138812 */ /* 0x000fe200078ec0ff */
[-C--:B------:R-:W-:Y:S01]  /*26b0*/  @!P0 FMUL.FTZ R37, R29, R22.reuse ;  /* 0x000000161d258220 */ /* 0x080fe20000410000 */
[----:B------:R-:W-:Y:S01]  /*26c0*/  @!P0 SHF.L.U32 R18, R27, 0x10, RZ ;  /* 0x000000101b128819 */ /* 0x000fe200000006ff */
[----:B------:R-:W-:Y:S01]  /*26d0*/  @!P0 FMUL.FTZ R0, R21, R22 ;  /* 0x0000001615008220 */ /* 0x000fe20000410000 */
[----:B------:R-:W-:Y:S01]  /*26e0*/  @!P0 LOP3.LUT R35, R33, 0xffff0000, RZ, 0xc0, !PT ;  /* 0xffff000021238812 */ /* 0x000fe200078ec0ff */
[-C--:B------:R-:W-:Y:S01]  /*26f0*/  @!P0 FFMA.FTZ R37, R21, R30.reuse, -R37 ;  /* 0x0000001e15258223 */ /* 0x080fe20000010825 */
[----:B------:R-:W-:Y:S01]  /*2700*/  @!P0 SHF.L.U32 R21, R25, 0x10, RZ ;  /* 0x0000001019158819 */ /* 0x000fe200000006ff */
[C---:B------:R-:W-:Y:S01]  /*2710*/  @!P0 IMAD.U32 R22, R26.reuse, 0x10000, RZ ;  /* 0x000100001a168824 */ /* 0x040fe200078e00ff */
[----:B------:R-:W-:Y:S01]  /*2720*/  @!P0 LOP3.LUT R33, R27, 0xffff0000, RZ, 0xc0, !PT ;  /* 0xffff00001b218812 */ /* 0x000fe200078ec0ff */
[----:B------:R-:W-:Y:S01]  /*2730*/  @!P0 FFMA.FTZ R0, R29, R30, R0 ;  /* 0x0000001e1d008223 */ /* 0x000fe20000010000 */
[----:B------:R-:W-:Y:S01]  /*2740*/  @!P0 LOP3.LUT R29, R25, 0xffff0000, RZ, 0xc0, !PT ;  /* 0xffff0000191d8812 */ /* 0x000fe200078ec0ff */
[-C--:B------:R-:W-:Y:S01]  /*2750*/  @!P0 FMUL.FTZ R2, R21, R20.reuse ;  /* 0x0000001415028220 */ /* 0x080fe20000410000 */
[----:B------:R-:W-:Y:S01]  /*2760*/  @!P0 LOP3.LUT R30, R26, 0xffff0000, RZ, 0xc0, !PT ;  /* 0xffff00001a1e8812 */ /* 0x000fe200078ec0ff */
[----:B------:R-:W-:Y:S01]  /*2770*/  @!P0 FMUL.FTZ R3, R22, R15 ;  /* 0x0000000f16038220 */ /* 0x000fe20000410000 */
[----:B------:R-:W-:Y:S01]  /*2780*/  @!P0 F2FP.BF16.PACK_AB R37, R0, R37 ;  /* 0x000000250025823e */ /* 0x000fe200000010ff */
[----:B------:R-:W-:Y:S02]  /*2790*/  @!P0 FMUL.FTZ R39, R29, R20 ;  /* 0x000000141d278220 */ /* 0x000fe40000410000 */
[-C--:B------:R-:W-:Y:S02]  /*27a0*/  @!P0 FMUL.FTZ R36, R33, R19.reuse ;  /* 0x0000001321248220 */ /* 0x080fe40000410000 */
[----:B------:R-:W-:Y:S02]  /*27b0*/  @!P0 FMUL.FTZ R4, R18, R19 ;  /* 0x0000001312048220 */ /* 0x000fe40000410000 */
[-C--:B------:R-:W-:Y:S02]  /*27c0*/  @!P0 FFMA.FTZ R2, R29, R32.reuse, R2 ;  /* 0x000000201d028223 */ /* 0x080fe40000010002 */
[C---:B------:R-:W-:Y:S02]  /*27d0*/  @!P0 FMUL.FTZ R34, R30.reuse, R15 ;  /* 0x0000000f1e228220 */ /* 0x040fe40000410000 */
[----:B------:R-:W-:Y:S02]  /*27e0*/  @!P0 FFMA.FTZ R3, R30, R31, R3 ;  /* 0x0000001f1e038223 */ /* 0x000fe40000010003 */
[----:B------:R-:W-:Y:S02]  /*27f0*/  @!P0 FFMA.FTZ R39, R21, R32, -R39 ;  /* 0x0000002015278223 */ /* 0x000fe40000010827 */
[-C--:B------:R-:W-:Y:S02]  /*2800*/  @!P0 FFMA.FTZ R36, R18, R35.reuse, -R36 ;  /* 0x0000002312248223 */ /* 0x080fe40000010824 */
        /* <DEDUP_REMOVED lines=9> */
[----:B------:R1:W-:Y:S08]  /*28a0*/  STG.E.128 [R112.64], R24 ;  /* 0x0000001870007986 */ /* 0x0003f0000c101d06 */
[----:B------:R-:W2:Y:S06]  /*28b0*/  @!P1 LDG.E.64 R18, [R8.64+0x40] ;  /* 0x0000400608129981 */ /* 0x000eac000c1e1b00 */
[----:B------:R-:W3:Y:S08]  /*28c0*/  LDG.E.128 R20, [R118.64+0x80] ;  /* 0x0000800676147981 */ /* 0x000ef0000c1e1d00 */
[----:B------:R-:W4:Y:S01]  /*28d0*/  @!P1 LDG.E.64 R32, [R54.64+0x40] ;  /* 0x0000400636209981 */ /* 0x000f22000c1e1b00 */
[C---:B--2---:R-:W-:Y:S02]  /*28e0*/  @!P1 SHF.L.U32 R15, R18.reuse, 0x10, RZ ;  /* 0x00000010120f9819 */ /* 0x044fe400000006ff */
[----:B-1----:R-:W-:Y:S01]  /*28f0*/  @!P1 LOP3.LUT R24, R18, 0xffff0000, RZ, 0xc0, !PT ;  /* 0xffff000012189812 */ /* 0x002fe200078ec0ff */
[----:B---3--:R-:W-:Y:S01]  /*2900*/  @!P1 IMAD.U32 R26, R22, 0x10000, RZ ;  /* 0x00010000161a9824 */ /* 0x008fe200078e00ff */
[C---:B------:R-:W-:Y:S02]  /*2910*/  @!P1 LOP3.LUT R30, R20.reuse, 0xffff0000, RZ, 0xc0, !PT ;  /* 0xffff0000141e9812 */ /* 0x040fe400078ec0ff */
[----:B------:R-:W-:Y:S02]  /*2920*/  @!P1 SHF.L.U32 R28, R20, 0x10, RZ ;  /* 0x00000010141c9819 */ /* 0x000fe400000006ff */
[----:B------:R-:W-:Y:S01]  /*2930*/  @!P1 SHF.L.U32 R25, R21, 0x10, RZ ;  /* 0x0000001015199819 */ /* 0x000fe200000006ff */
[-C--:B------:R-:W-:Y:S01]  /*2940*/  @!P1 FMUL.FTZ R34, R30, R15.reuse ;  /* 0x0000000f1e229220 */ /* 0x080fe20000410000 */
[----:B------:R-:W-:Y:S01]  /*2950*/  @!P1 SHF.L.U32 R18, R23, 0x10, RZ ;  /* 0x0000001017129819 */ /* 0x000fe200000006ff */
[----:B----4-:R-:W-:Y:S01]  /*2960*/  @!P1 IMAD.U32 R29, R32, 0x10000, RZ ;  /* 0x00010000201d9824 */ /* 0x010fe200078e00ff */
[----:B------:R-:W-:Y:S01]  /*2970*/  @!P1 LOP3.LUT R35, R33, 0xffff0000, RZ, 0xc0, !PT ;  /* 0xffff000021239812 */ /* 0x000fe200078ec0ff */
[C---:B------:R-:W-:Y:S01]  /*2980*/  @!P1 FMUL.FTZ R5, R28.reuse, R15 ;  /* 0x0000000f1c059220 */ /* 0x040fe20000410000 */
[----:B------:R-:W-:Y:S01]  /*2990*/  @!P1 SHF.L.U32 R15, R19, 0x10, RZ ;  /* 0x00000010130f9819 */ /* 0x000fe200000006ff */
[-C--:B------:R-:W-:Y:S01]  /*29a0*/  @!P1 FFMA.FTZ R34, R28, R29.reuse, -R34 ;  /* 0x0000001d1c229223 */ /* 0x080fe20000010822 */
[----:B------:R-:W-:Y:S01]  /*29b0*/  @!P1 LOP3.LUT R32, R32, 0xffff0000, RZ, 0xc0, !PT ;  /* 0xffff000020209812 */ /* 0x000fe200078ec0ff */
[----:B------:R-:W-:Y:S01]  /*29c0*/  @!P1 FFMA.FTZ R5, R30, R29, R5 ;  /* 0x0000001d1e059223 */ /* 0x000fe20000010005 */
[----:B------:R-:W-:Y:S01]  /*29d0*/  @!P1 LOP3.LUT R29, R21, 0xffff0000, RZ, 0xc0, !PT ;  /* 0xffff0000151d9812 */ /* 0x000fe200078ec0ff */
[----:B------:R-:W-:Y:S01]  /*29e0*/  @!P1 IMAD.U32 R31, R33, 0x10000, RZ ;  /* 0x00010000211f9824 */ /* 0x000fe200078e00ff */
[----:B------:R-:W-:Y:S01]  /*29f0*/  @!P1 LOP3.LUT R30, R22, 0xffff0000, RZ, 0xc0, !PT ;  /* 0xffff0000161e9812 */ /* 0x000fe200078ec0ff */
[-C--:B------:R-:W-:Y:S01]  /*2a00*/  @!P1 FMUL.FTZ R6, R25, R24.reuse ;  /* 0x0000001819069220 */ /* 0x080fe20000410000 */
[----:B------:R-:W-:Y:S01]  /*2a10*/  @!P1 LOP3.LUT R33, R23, 0xffff0000, RZ, 0xc0, !PT ;  /* 0xffff000017219812 */ /* 0x000fe200078ec0ff */
[-C--:B------:R-:W-:Y:S01]  /*2a20*/  @!P1 FMUL.FTZ R7, R26, R15.reuse ;  /* 0x0000000f1a079220 */ /* 0x080fe20000410000 */
[----:B------:R-:W-:Y:S01]  /*2a30*/  @!P1 LOP3.LUT R19, R19, 0xffff0000, RZ, 0xc0, !PT ;  /* 0xffff000013139812 */ /* 0x000fe200078ec0ff */
[----:B------:R-:W-:Y:S01]  /*2a40*/  @!P1 FMUL.FTZ R37, R29, R24 ;  /* 0x000000181d259220 */ /* 0x000fe20000410000 */
[----:B------:R-:W-:Y:S01]  /*2a50*/  @!P1 F2FP.BF16.PACK_AB R34, R5, R34 ;  /* 0x000000220522923e */ /* 0x000fe200000010ff */
[----:B------:R-:W-:Y:S02]  /*2a60*/  @!P1 FMUL.FTZ R36, R30, R15 ;  /* 0x0000000f1e249220 */ /* 0x000fe40000410000 */
[-C--:B------:R-:W-:Y:S01]  /*2a70*/  @!P1 FMUL.FTZ R38, R33, R19.reuse ;  /* 0x0000001321269220 */ /* 0x080fe20000410000 */
        /* <DEDUP_REMOVED lines=15> */
.L_x_6792:
[----:B------:R-:W-:Y:S05]  /*2b70*/  BSYNC B0 ;  /* 0x0000000000007941 */ /* 0x000fea0003800000 */
.L_x_6791:
[----:B------:R-:W-:Y:S01]  /*2b80*/  BSSY B0, `(.L_x_6793) ;  /* 0x0000066000007945 */ /* 0x000fe20003800000 */
[----:B------:R-:W-:-:S05]  /*2b90*/  @!P5 BRA `(.L_x_6794) ;  /* 0x000006400000d947 */ /* 0x000fca0003800000 */
[----:B------:R-:W-:Y:S01]  /*2ba0*/  ISETP.GE.AND P0, PT, R16, UR4, PT ;  /* 0x0000000410007c0c */ /* 0x000fe2000bf06270 */
[C---:B------:R-:W-:Y:S01]  /*2bb0*/  IMAD.SHL.U32 R41, R79.reuse, 0x2, RZ ;  /* 0x000000024f297824 */ /* 0x040fe200078e00ff */
[----:B------:R-:W-:Y:S02]  /*2bc0*/  SHF.L.U64.HI R36, R79, 0x1, R130 ;  /* 0x000000014f247819 */ /* 0x000fe40000010282 */
[C---:B------:R-:W-:Y:S02]  /*2bd0*/  LEA R44, P6, R88.reuse, R118, 0x1 ;  /* 0x00000076582c7211 */ /* 0x040fe400078c08ff */
[C---:B------:R-:W-:Y:S02]  /*2be0*/  IADD3 R28, P1, R41.reuse, R10, RZ ;  /* 0x0000000a291c7210 */ /* 0x040fe40007f3e0ff */
[----:B------:R-:W-:Y:S02]  /*2bf0*/  LEA.HI.X R45, R88, R119, R87, 0x1, P6 ;  /* 0x00000077582d7211 */ /* 0x000fe400030f0c57 */
[----:B------:R-:W-:Y:S01]  /*2c00*/  IADD3 R38, P5, R41, R54, RZ ;  /* 0x0000003629267210 */ /* 0x000fe20007fbe0ff */
[----:B------:R-:W-:Y:S01]  /*2c10*/  IMAD.X R29, R36, 0x1, R9, P1 ;  /* 0x00000001241d7824 */ /* 0x000fe200008e0609 */
[----:B------:R-:W-:Y:S01]  /*2c20*/  ISETP.GE.AND P1, PT, R12, UR4, PT ;  /* 0x000000040c007c0c */ /* 0x000fe2000bf26270 */
[----:B---3--:R-:W2:Y:S01]  /*2c30*/  LDG.E.128 R24, [R44.64] ;  /* 0x000000062c187981 */ /* 0x008ea2000c1e1d00 */
[----:B------:R-:W-:Y:S02]  /*2c40*/  IADD3.X R39, R36, R55, RZ, P5, !PT ;  /* 0x0000003724277210 */ /* 0x000fe40002ffe4ff */
[----:B------:R-:W-:Y:S05]  /*2c50*/  LEA R40, P5, R71, R112, 0x1 ;  /* 0x0000007047287211 */ /* 0x000fea00078a08ff */
[----:B------:R-:W3:Y:S06]  /*2c60*/  @!P0 LDG.E.64 R18, [R28.64] ;  /* 0x000000061c128981 */ /* 0x000eec000c1e1b00 */
[----:B------:R-:W4:Y:S02]  /*2c70*/  @!P0 LDG.E.64 R34, [R38.64] ;  /* 0x0000000626228981 */ /* 0x000f24000c1e1b00 */
[----:B----4-:R-:W-:Y:S01]  /*2c80*/  @!P0 IMAD.U32 R32, R34, 0x10000, RZ ;  /* 0x0001000022208824 */ /* 0x010fe200078e00ff */
[----:B--2---:R-:W-:Y:S01]  /*2c90*/  @!P0 LOP3.LUT R31, R24, 0xffff0000, RZ, 0xc0, !PT ;  /* 0xffff0000181f8812 */ /* 0x004fe200078ec0ff */
[----:B------:R-:W-:Y:S01]  /*2ca0*/  @!P0 IMAD.U32 R33, R35, 0x10000, RZ ;  /* 0x0001000023218824 */ /* 0x000fe200078e00ff */
[----:B-1-3--:R-:W-:Y:S02]  /*2cb0*/  @!P0 SHF.L.U32 R22, R18, 0x10, RZ ;  /* 0x0000001012168819 */ /* 0x00afe400000006ff */
[----:B------:R-:W-:Y:S02]  /*2cc0*/  @!P0 SHF.L.U32 R21, R24, 0x10, RZ ;  /* 0x0000001018158819 */ /* 0x000fe400000006ff */
[----:B------:R-:W-:Y:S01]  /*2cd0*/  @!P0 LOP3.LUT R20, R18, 0xffff0000, RZ, 0xc0, !PT ;  /* 0xffff000012148812 */ /* 0x000fe200078ec0ff */
[-C--:B------:R-:W-:Y:S01]  /*2ce0*/  @!P0 FMUL.FTZ R41, R31, R22.reuse ;  /* 0x000000161f298220 */ /* 0x080fe20000410000 */
[----:B------:R-:W-:Y:S01]  /*2cf0*/  @!P0 LOP3.LUT R34, R34, 0xffff0000, RZ, 0xc0, !PT ;  /* 0xffff000022228812 */ /* 0x000fe200078ec0ff */
[C---:B------:R-:W-:Y:S01]  /*2d00*/  @!P0 FMUL.FTZ R0, R21.reuse, R22 ;  /* 0x0000001615008220 */ /* 0x040fe20000410000 */
[----:B------:R-:W-:Y:S01]  /*2d10*/  @!P0 SHF.L.U32 R22, R26, 0x10, RZ ;  /* 0x000000101a168819 */ /* 0x000fe200000006ff */
[-C--:B------:R-:W-:Y:S01]  /*2d20*/  @!P0 FFMA.FTZ R41, R21, R32.reuse, -R41 ;  /* 0x0000002015298223 */ /* 0x080fe20000010829 */
[----:B------:R-:W-:Y:S01]  /*2d30*/  @!P0 SHF.L.U32 R15, R19, 0x10, RZ ;  /* 0x00000010130f8819 */ /* 0x000fe200000006ff */
[----:B------:R-:W-:Y:S01]  /*2d40*/  @!P0 IMAD.U32 R21, R25, 0x10000, RZ ;  /* 0x0001000019158824 */ /* 0x000fe200078e00ff */
[----:B------:R-:W-:Y:S01]  /*2d50*/  @!P0 LOP3.LUT R19, R19, 0xffff0000, RZ, 0xc0, !PT ;  /* 0xffff000013138812 */ /* 0x000fe200078ec0ff */
[----:B------:R-:W-:Y:S01]  /*2d60*/  @!P0 FFMA.FTZ R0, R31, R32, R0 ;  /* 0x000000201f008223 */ /* 0x000fe20000010000 */
[----:B------:R-:W-:Y:S01]  /*2d70*/  @!P0 LOP3.LUT R37, R35, 0xffff0000, RZ, 0xc0, !PT ;  /* 0xffff000023258812 */ /* 0x000fe200078ec0ff */
[C---:B------:R-:W-:Y:S01]  /*2d80*/  @!P0 IMAD.U32 R18, R27.reuse, 0x10000, RZ ;  /* 0x000100001b128824 */ /* 0x040fe200078e00ff */
[----:B------:R-:W-:Y:S01]  /*2d90*/  @!P0 LOP3.LUT R35, R27, 0xffff0000, RZ, 0xc0, !PT ;  /* 0xffff00001b238812 */ /* 0x000fe200078ec0ff */
[-C--:B------:R-:W-:Y:S01]  /*2da0*/  @!P0 FMUL.FTZ R2, R21, R20.reuse ;  /* 0x0000001415028220 */ /* 0x080fe20000410000 */
[----:B------:R-:W-:Y:S01]  /*2db0*/  @!P0 LOP3.LUT R31, R25, 0xffff0000, RZ, 0xc0, !PT ;  /* 0xffff0000191f8812 */ /* 0x000fe200078ec0ff */
[----:B------:R-:W-:Y:S01]  /*2dc0*/  @!P0 FMUL.FTZ R3, R22, R15 ;  /* 0x0000000f16038220 */ /* 0x000fe20000410000 */
[----:B------:R-:W-:Y:S01]  /*2dd0*/  @!P0 LOP3.LUT R32, R26, 0xffff0000, RZ, 0xc0, !PT ;  /* 0xffff00001a208812 */ /* 0x000fe200078ec0ff */
[----:B------:R-:W-:Y:S01]  /*2de0*/  @!P0 FMUL.FTZ R47, R35, R19 ;  /* 0x00000013232f8220 */ /* 0x000fe20000410000 */
[----:B------:R-:W-:Y:S01]  /*2df0*/  @!P0 F2FP.BF16.PACK_AB R42, R0, R41 ;  /* 0x00000029002a823e */ /* 0x000fe200000010ff */
[----:B------:R-:W-:Y:S01]  /*2e00*/  @!P0 FMUL.FTZ R43, R31, R20 ;  /* 0x000000141f2b8220 */ /* 0x000fe20000410000 */
[----:B------:R-:W-:Y:S01]  /*2e10*/  LEA.HI.X R41, R71, R111, R72, 0x1, P5 ;  /* 0x0000006f47297211 */ /* 0x000fe200028f0c48 */
[----:B------:R-:W-:Y:S01]  /*2e20*/  @!P0 FMUL.FTZ R4, R18, R19 ;  /* 0x0000001312048220 */ /* 0x000fe20000410000 */
[----:B------:R-:W-:Y:S01]  /*2e30*/  @!P0 MOV R24, R42 ;  /* 0x0000002a00188202 */ /* 0x000fe20000000f00 */
[-C--:B------:R-:W-:Y:S02]  /*2e40*/  @!P0 FFMA.FTZ R2, R31, R34.reuse, R2 ;  /* 0x000000221f028223 */ /* 0x080fe40000010002 */
[C---:B------:R-:W-:Y:S02]  /*2e50*/  @!P0 FMUL.FTZ R36, R32.reuse, R15 ;  /* 0x0000000f20248220 */ /* 0x040fe40000410000 */
[----:B------:R-:W-:Y:S02]  /*2e60*/  @!P0 FFMA.FTZ R3, R32, R33, R3 ;  /* 0x0000002120038223 */ /* 0x000fe40000010003 */
[----:B------:R-:W-:Y:S02]  /*2e70*/  @!P0 FFMA.FTZ R43, R21, R34, -R43 ;  /* 0x00000022152b8223 */ /* 0x000fe4000001082b */
[-C--:B------:R-:W-:Y:S02]  /*2e80*/  @!P0 FFMA.FTZ R47, R18, R37.reuse, -R47 ;  /* 0x00000025122f8223 */ /* 0x080fe4000001082f */
        /* <DEDUP_REMOVED lines=8> */
[----:B------:R1:W-:Y:S08]  /*2f10*/  STG.E.128 [R40.64], R24 ;  /* 0x0000001828007986 */ /* 0x0003f0000c101d06 */
[----:B------:R-:W1:Y:S08]  /*2f20*/  LDG.E.128 R20, [R44.64+0x80] ;  /* 0x000080062c147981 */ /* 0x000e70000c1e1d00 */
[----:B------:R-:W2:Y:S06]  /*2f30*/  @!P1 LDG.E.64 R18, [R28.64+0x40] ;  /* 0x000040061c129981 */ /* 0x000eac000c1e1b00 */
[----:B------:R-:W3:Y:S01]  /*2f40*/  @!P1 LDG.E.64 R34, [R38.64+0x40] ;  /* 0x0000400626229981 */ /* 0x000ee2000c1e1b00 */
[----:B-1----:R-:W-:Y:S01]  /*2f50*/  @!P1 IMAD.U32 R25, R21, 0x10000, RZ ;  /* 0x0001000015199824 */ /* 0x002fe200078e00ff */
[C---:B------:R-:W-:Y:S02]  /*2f60*/  @!P1 LOP3.LUT R32, R20.reuse, 0xffff0000, RZ, 0xc0, !PT ;  /* 0xffff000014209812 */ /* 0x040fe400078ec0ff */
[----:B------:R-:W-:Y:S02]  /*2f70*/  @!P1 SHF.L.U32 R30, R20, 0x10, RZ ;  /* 0x00000010141e9819 */ /* 0x000fe400000006ff */
[----:B------:R-:W-:Y:S01]  /*2f80*/  @!P1 SHF.L.U32 R26, R22, 0x10, RZ ;  /* 0x00000010161a9819 */ /* 0x000fe200000006ff */
[C---:B--2---:R-:W-:Y:S01]  /*2f90*/  @!P1 IMAD.U32 R15, R18.reuse, 0x10000, RZ ;  /* 0x00010000120f9824 */ /* 0x044fe200078e00ff */
[----:B------:R-:W-:Y:S01]  /*2fa0*/  @!P1 LOP3.LUT R24, R18, 0xffff0000, RZ, 0xc0, !PT ;  /* 0xffff000012189812 */ /* 0x000fe200078ec0ff */
[----:B------:R-:W-:Y:S02]  /*2fb0*/  @!P1 IMAD.U32 R18, R23, 0x10000, RZ ;  /* 0x0001000017129824 */ /* 0x000fe400078e00ff */
[-C--:B------:R-:W-:Y:S02]  /*2fc0*/  @!P1 FMUL.FTZ R36, R32, R15.reuse ;  /* 0x0000000f20249220 */ /* 0x080fe40000410000 */
[----:B------:R-:W-:Y:S01]  /*2fd0*/  @!P1 FMUL.FTZ R5, R30, R15 ;  /* 0x0000000f1e059220 */ /* 0x000fe20000410000 */
[----:B---3--:R-:W-:Y:S01]  /*2fe0*/  @!P1 SHF.L.U32 R31, R34, 0x10, RZ ;  /* 0x00000010221f9819 */ /* 0x008fe200000006ff */
[----:B------:R-:W-:Y:S01]  /*2ff0*/  @!P1 IMAD.U32 R33, R35, 0x10000, RZ ;  /* 0x0001000023219824 */ /* 0x000fe200078e00ff */
[----:B------:R-:W-:Y:S01]  /*3000*/  @!P1 SHF.L.U32 R15, R19, 0x10, RZ ;  /* 0x00000010130f9819 */ /* 0x000fe200000006ff */
[-C--:B------:R-:W-:Y:S01]  /*3010*/  @!P1 FMUL.FTZ R6, R25, R24.reuse ;  /* 0x0000001819069220 */ /* 0x080fe20000410000 */
[----:B------:R-:W-:Y:S01]  /*3020*/  @!P1 LOP3.LUT R37, R35, 0xffff0000, RZ, 0xc0, !PT ;  /* 0xffff000023259812 */ /* 0x000fe200078ec0ff */
[-C--:B------:R-:W-:Y:S01]  /*3030*/  @!P1 FFMA.FTZ R36, R30, R31.reuse, -R36 ;  /* 0x0000001f1e249223 */ /* 0x080fe20000010824 */
[----:B------:R-:W-:Y:S01]  /*3040*/  @!P1 LOP3.LUT R35, R23, 0xffff0000, RZ, 0xc0, !PT ;  /* 0xffff000017239812 */ /* 0x000fe200078ec0ff */
[----:B------:R-:W-:Y:S01]  /*3050*/  @!P1 FFMA.FTZ R5, R32, R31, R5 ;  /* 0x0000001f20059223 */ /* 0x000fe20000010005 */
[----:B------:R-:W-:Y:S01]  /*3060*/  @!P1 LOP3.LUT R31, R21, 0xffff0000, RZ, 0xc0, !PT ;  /* 0xffff0000151f9812 */ /* 0x000fe200078ec0ff */
[----:B------:R-:W-:Y:S01]  /*3070*/  @!P1 FMUL.FTZ R7, R26, R15 ;  /* 0x0000000f1a079220 */ /* 0x000fe20000410000 */
[----:B------:R-:W-:Y:S02]  /*3080*/  @!P1 LOP3.LUT R34, R34, 0xffff0000, RZ, 0xc0, !PT ;  /* 0xffff000022229812 */ /* 0x000fe400078ec0ff */
[----:B------:R-:W-:Y:S01]  /*3090*/  @!P1 LOP3.LUT R19, R19, 0xffff0000, RZ, 0xc0, !PT ;  /* 0xffff000013139812 */ /* 0x000fe200078ec0ff */
[C---:B------:R-:W-:Y:S01]  /*30a0*/  @!P1 FMUL.FTZ R43, R31.reuse, R24 ;  /* 0x000000181f2b9220 */ /* 0x040fe20000410000 */
[----:B------:R-:W-:Y:S01]  /*30b0*/  @!P1 LOP3.LUT R32, R22, 0xffff0000, RZ, 0xc0, !PT ;  /* 0xffff000016209812 */ /* 0x000fe200078ec0ff */
[----:B------:R-:W-:Y:S01]  /*30c0*/  @!P1 FFMA.FTZ R6, R31, R34, R6 ;  /* 0x000000221f069223 */ /* 0x000fe20000010006 */
[----:B------:R-:W-:Y:S01]  /*30d0*/  @!P1 F2FP.BF16.PACK_AB R36, R5, R36 ;  /* 0x000000240524923e */ /* 0x000fe200000010ff */
[-C--:B------:R-:W-:Y:S02]  /*30e0*/  @!P1 FMUL.FTZ R44, R35, R19.reuse ;  /* 0x00000013232c9220 */ /* 0x080fe40000410000 */
[----:B------:R-:W-:Y:S01]  /*30f0*/  @!P1 FMUL.FTZ R8, R18, R19 ;  /* 0x0000001312089220 */ /* 0x000fe20000410000 */
[----:B------:R-:W-:Y:S01]  /*3100*/  @!P1 MOV R20, R36 ;  /* 0x0000002400149202 */ /* 0x000fe20000000f00 */
        /* <DEDUP_REMOVED lines=12> */
[----:B------:R1:W-:Y:S02]  /*31d0*/  STG.E.128 [R40.64+0x80], R20 ;  /* 0x0000801428007986 */ /* 0x0003e4000c101d06 */
.L_x_6794:
[----:B------:R-:W-:Y:S05]  /*31e0*/  BSYNC B0 ;  /* 0x0000000000007941 */ /* 0x000fea0003800000 */
.L_x_6793:
[----:B------:R-:W-:Y:S01]  /*31f0*/  BSSY B0, `(.L_x_6795) ;  /* 0x000006a000007945 */ /* 0x000fe20003800000 */
[----:B------:R-:W-:-:S05]  /*3200*/  @!P4 BRA `(.L_x_6796) ;  /* 0x000006800000c947 */ /* 0x000fca0003800000 */
[----:B------:R-:W-:Y:S01]  /*3210*/  ISETP.GE.AND P0, PT, R16, UR4, PT ;  /* 0x0000000410007c0c */ /* 0x000fe2000bf06270 */
[C---:B-1----:R-:W-:Y:S01]  /*3220*/  IMAD.SHL.U32 R41, R133.reuse, 0x2, RZ ;  /* 0x0000000285297824 */ /* 0x042fe200078e00ff */
[C---:B------:R-:W-:Y:S02]  /*3230*/  LEA R42, P5, R90.reuse, R118, 0x1 ;  /* 0x000000765a2a7211 */ /* 0x040fe400078a08ff */
[----:B------:R-:W-:Y:S02]  /*3240*/  SHF.L.U64.HI R36, R133, 0x1, R128 ;  /* 0x0000000185247819 */ /* 0x000fe40000010280 */
[C---:B------:R-:W-:Y:S02]  /*3250*/  IADD3 R28, P1, R41.reuse, R10, RZ ;  /* 0x0000000a291c7210 */ /* 0x040fe40007f3e0ff */
[----:B------:R-:W-:Y:S02]  /*3260*/  IADD3 R38, P4, R41, R54, RZ ;  /* 0x0000003629267210 */ /* 0x000fe40007f9e0ff */
[----:B------:R-:W-:Y:S02]  /*3270*/  LEA.HI.X R43, R90, R119, R89, 0x1, P5 ;  /* 0x000000775a2b7211 */ /* 0x000fe400028f0c59 */
[C---:B------:R-:W-:Y:S01]  /*3280*/  IADD3.X R29, R36.reuse, R9, RZ, P1, !PT ;  /* 0x00000009241d7210 */ /* 0x040fe20000ffe4ff */
[----:B------:R-:W-:Y:S01]  /*3290*/  IMAD.X R39, R36, 0x1, R55, P4 ;  /* 0x0000000124277824 */ /* 0x000fe200020e0637 */
[----:B------:R-:W-:Y:S01]  /*32a0*/  LEA R44, P5, R148, R112, 0x1 ;  /* 0x00000070942c7211 */ /* 0x000fe200078a08ff */
[----:B---3--:R-:W2:Y:S01]  /*32b0*/  LDG.E.128 R24, [R42.64] ;  /* 0x000000062a187981 */ /* 0x008ea2000c1e1d00 */
[----:B------:R-:W-:Y:S02]  /*32c0*/  ISETP.GE.AND P1, PT, R12, UR4, PT ;  /* 0x000000040c007c0c */ /* 0x000fe4000bf26270 */
[----:B------:R-:W-:Y:S05]  /*32d0*/  LEA.HI.X R45, R148, R111, R91, 0x1, P5 ;  /* 0x0000006f942d7211 */ /* 0x000fea00028f0c5b */
[----:B------:R-:W3:Y:S06]  /*32e0*/  @!P0 LDG.E.64 R18, [R28.64] ;  /* 0x000000061c128981 */ /* 0x000eec000c1e1b00 */
[----:B------:R-:W4:Y:S01]  /*32f0*/  @!P0 LDG.E.64 R34, [R38.64] ;  /* 0x0000000626228981 */ /* 0x000f22000c1e1b00 */
[C---:B--2---:R-:W-:Y:S01]  /*3300*/  @!P0 IMAD.U32 R21, R24.reuse, 0x10000, RZ ;  /* 0x0001000018158824 */ /* 0x044fe200078e00ff */
[----:B------:R-:W-:Y:S01]  /*3310*/  @!P0 LOP3.LUT R31, R24, 0xffff0000, RZ, 0xc0, !PT ;  /* 0xffff0000181f8812 */ /* 0x000fe200078ec0ff */
[C---:B---3--:R-:W-:Y:S01]  /*3320*/  @!P0 IMAD.U32 R15, R19.reuse, 0x10000, RZ ;  /* 0x00010000130f8824 */ /* 0x048fe200078e00ff */
[C---:B------:R-:W-:Y:S02]  /*3330*/  @!P0 SHF.L.U32 R22, R18.reuse, 0x10, RZ ;  /* 0x0000001012168819 */ /* 0x040fe400000006ff */
[----:B------:R-:W-:Y:S02]  /*3340*/  @!P0 LOP3.LUT R20, R18, 0xffff0000, RZ, 0xc0, !PT ;  /* 0xffff000012148812 */ /* 0x000fe400078ec0ff */
[----:B------:R-:W-:Y:S01]  /*3350*/  @!P0 LOP3.LUT R19, R19, 0xffff0000, RZ, 0xc0, !PT ;  /* 0xffff000013138812 */ /* 0x000fe200078ec0ff */
[C---:B----4-:R-:W-:Y:S01]  /*3360*/  @!P0 IMAD.U32 R32, R34.reuse, 0x10000, RZ ;  /* 0x0001000022208824 */ /* 0x050fe200078e00ff */
[----:B------:R-:W-:Y:S01]  /*3370*/  @!P0 LOP3.LUT R34, R34, 0xffff0000, RZ, 0xc0, !PT ;  /* 0xffff000022228812 */ /* 0x000fe200078ec0ff */
[-C--:B------:R-:W-:Y:S01]  /*3380*/  @!P0 FMUL.FTZ R41, R31, R22.reuse ;  /* 0x000000161f298220 */ /* 0x080fe20000410000 */
[----:B------:R-:W-:Y:S01]  /*3390*/  @!P0 SHF.L.U32 R18, R27, 0x10, RZ ;  /* 0x000000101b128819 */ /* 0x000fe200000006ff */
[----:B------:R-:W-:Y:S01]  /*33a0*/  @!P0 FMUL.FTZ R0, R21, R22 ;  /* 0x0000001615008220 */ /* 0x000fe20000410000 */
[----:B------:R-:W-:Y:S01]  /*33b0*/  @!P0 LOP3.LUT R37, R35, 0xffff0000, RZ, 0xc0, !PT ;  /* 0xffff000023258812 */ /* 0x000fe200078ec0ff */
[-C--:B------:R-:W-:Y:S01]  /*33c0*/  @!P0 FFMA.FTZ R41, R21, R32.reuse, -R41 ;  /* 0x0000002015298223 */ /* 0x080fe20000010829 */
[----:B------:R-:W-:Y:S01]  /*33d0*/  @!P0 SHF.L.U32 R21, R25, 0x10, RZ ;  /* 0x0000001019158819 */ /* 0x000fe200000006ff */
[----:B------:R-:W-:Y:S01]  /*33e0*/  @!P0 FFMA.FTZ R0, R31, R32, R0 ;  /* 0x000000201f008223 */ /* 0x000fe20000010000 */
[C---:B------:R-:W-:Y:S01]  /*33f0*/  @!P0 LOP3.LUT R32, R26.reuse, 0xffff0000, RZ, 0xc0, !PT ;  /* 0xffff00001a208812 */ /* 0x040fe200078ec0ff */
[----:B------:R-:W-:Y:S01]  /*3400*/  @!P0 IMAD.U32 R22, R26, 0x10000, RZ ;  /* 0x000100001a168824 */ /* 0x000fe200078e00ff */
[----:B------:R-:W-:Y:S01]  /*3410*/  @!P0 LOP3.LUT R31, R25, 0xffff0000, RZ, 0xc0, !PT ;  /* 0xffff0000191f8812 */ /* 0x000fe200078ec0ff */
[----:B------:R-:W-:Y:S01]  /*3420*/  @!P0 IMAD.U32 R33, R35, 0x10000, RZ ;  /* 0x0001000023218824 */ /* 0x000fe200078e00ff */
[----:B------:R-:W-:Y:S01]  /*3430*/  @!P0 LOP3.LUT R35, R27, 0xffff0000, RZ, 0xc0, !PT ;  /* 0xffff00001b238812 */ /* 0x000fe200078ec0ff */
[-C--:B------:R-:W-:Y:S01]  /*3440*/  @!P0 FMUL.FTZ R2, R21, R20.reuse ;  /* 0x0000001415028220 */ /* 0x080fe20000410000 */
[----:B------:R-:W-:Y:S01]  /*3450*/  @!P0 F2FP.BF16.PACK_AB R41, R0, R41 ;  /* 0x000000290029823e */ /* 0x000fe200000010ff */
[-C--:B------:R-:W-:Y:S02]  /*3460*/  @!P0 FMUL.FTZ R3, R22, R15.reuse ;  /* 0x0000000f16038220 */ /* 0x080fe40000410000 */
[----:B------:R-:W-:Y:S02]  /*3470*/  @!P0 FMUL.FTZ R36, R32, R15 ;  /* 0x0000000f20248220 */ /* 0x000fe40000410000 */
[----:B------:R-:W-:Y:S02]  /*3480*/  @!P0 FMUL.FTZ R43, R31, R20 ;  /* 0x000000141f2b8220 */ /* 0x000fe40000410000 */
[-C--:B------:R-:W-:Y:S02]  /*3490*/  @!P0 FMUL.FTZ R40, R35, R19.reuse ;  /* 0x0000001323288220 */ /* 0x080fe40000410000 */
[----:B------:R-:W-:Y:S02]  /*34a0*/  @!P0 FMUL.FTZ R4, R18, R19 ;  /* 0x0000001312048220 */ /* 0x000fe40000410000 */
[-C--:B------:R-:W-:Y:S02]  /*34b0*/  @!P0 FFMA.FTZ R2, R31, R34.reuse, R2 ;  /* 0x000000221f028223 */ /* 0x080fe40000010002 */
[-C--:B------:R-:W-:Y:S02]  /*34c0*/  @!P0 FFMA.FTZ R3, R32, R33.reuse, R3 ;  /* 0x0000002120038223 */ /* 0x080fe40000010003 */
[----:B------:R-:W-:Y:S02]  /*34d0*/  @!P0 FFMA.FTZ R36, R22, R33, -R36 ;  /* 0x0000002116248223 */ /* 0x000fe40000010824 */
[----:B------:R-:W-:Y:S02]  /*34e0*/  @!P0 FFMA.FTZ R43, R21, R34, -R43 ;  /* 0x00000022152b8223 */ /* 0x000fe4000001082b */
[-C--:B------:R-:W-:Y:S01]  /*34f0*/  @!P0 FFMA.FTZ R40, R18, R37.reuse, -R40 ;  /* 0x0000002512288223 */ /* 0x080fe20000010828 */
[----:B------:R-:W-:Y:S01]  /*3500*/  @!P0 F2FP.BF16.PACK_AB R36, R3, R36 ;  /* 0x000000240324823e */ /* 0x000fe200000010ff */
[----:B------:R-:W-:Y:S01]  /*3510*/  @!P0 FFMA.FTZ R4, R35, R37, R4 ;  /* 0x0000002523048223 */ /* 0x000fe20000010004 */
[----:B------:R-:W-:Y:S01]  /*3520*/  @!P0 F2FP.BF16.PACK_AB R42, R2, R43 ;  /* 0x0000002b022a823e */ /* 0x000fe200000010ff */
[----:B------:R-:W-:Y:S02]  /*3530*/  @!P0 IMAD.MOV.U32 R24, RZ, RZ, R41 ;  /* 0x000000ffff188224 */ /* 0x000fe400078e0029 */
[----:B------:R-:W-:Y:S01]  /*3540*/  @!P0 IMAD.MOV.U32 R26, RZ, RZ, R36 ;  /* 0x000000ffff1a8224 */ /* 0x000fe200078e0024 */
[----:B------:R-:W-:Y:S02]  /*3550*/  @!P0 F2FP.BF16.PACK_AB R43, R4, R40 ;  /* 0x00000028042b823e */ /* 0x000fe400000010ff */
[C---:B------:R-:W-:Y:S02]  /*3560*/  LEA R40, P4, R93.reuse, R118, 0x1 ;  /* 0x000000765d287211 */ /* 0x040fe400078808ff */
[----:B------:R-:W-:Y:S02]  /*3570*/  @!P0 MOV R25, R42 ;  /* 0x0000002a00198202 */ /* 0x000fe40000000f00 */
[----:B------:R-:W-:Y:S02]  /*3580*/  LEA.HI.X R41, R93, R119, R92, 0x1, P4 ;  /* 0x000000775d297211 */ /* 0x000fe400020f0c5c */
[----:B------:R-:W-:Y:S05]  /*3590*/  @!P0 MOV R27, R43 ;  /* 0x0000002b001b8202 */ /* 0x000fea0000000f00 */
[----:B------:R1:W-:Y:S08]  /*35a0*/  STG.E.128 [R44.64], R24 ;  /* 0x000000182c007986 */ /* 0x0003f0000c101d06 */
[----:B------:R-:W2:Y:S06]  /*35b0*/  @!P1 LDG.E.64 R18, [R28.64+0x40] ;  /* 0x000040061c129981 */ /* 0x000eac000c1e1b00 */
[----:B------:R-:W3:Y:S08]  /*35c0*/  LDG.E.128 R20, [R40.64] ;  /* 0x0000000628147981 */ /* 0x000ef0000c1e1d00 */
[----:B------:R-:W4:Y:S01]  /*35d0*/  @!P1 LDG.E.64 R34, [R38.64+0x40] ;  /* 0x0000400626229981 */ /* 0x000f22000c1e1b00 */
[C---:B-1----:R-:W-:Y:S04]  /*35e0*/  LEA R44, P0, R94.reuse, R112, 0x1 ;  /* 0x000000705e2c7211 */ /* 0x042fe800078008ff */
[----:B------:R-:W-:Y:S02]  /*35f0*/  LEA.HI.X R45, R94, R111, R95, 0x1, P0 ;  /* 0x0000006f5e2d7211 */ /* 0x000fe400000f0c5f */
[C---:B--2---:R-:W-:Y:S02]  /*3600*/  @!P1 SHF.L.U32 R15, R18.reuse, 0x10, RZ ;  /* 0x00000010120f9819 */ /* 0x044fe400000006ff */
[----:B------:R-:W-:Y:S01]  /*3610*/  @!P1 LOP3.LUT R24, R18, 0xffff0000, RZ, 0xc0, !PT ;  /* 0xffff000012189812 */ /* 0x000fe200078ec0ff */
[C---:B---3--:R-:W-:Y:S01]  /*3620*/  @!P1 IMAD.U32 R30, R20.reuse, 0x10000, RZ ;  /* 0x00010000141e9824 */ /* 0x048fe200078e00ff */
[----:B------:R-:W-:Y:S01]  /*3630*/  @!P1 LOP3.LUT R32, R20, 0xffff0000, RZ, 0xc0, !PT ;  /* 0xffff000014209812 */ /* 0x000fe200078ec0ff */
[----:B------:R-:W-:Y:S01]  /*3640*/  @!P1 IMAD.U32 R26, R22, 0x10000, RZ ;  /* 0x00010000161a9824 */ /* 0x000fe200078e00ff */
[----:B------:R-:W-:Y:S01]  /*3650*/  @!P1 SHF.L.U32 R25, R21, 0x10, RZ ;  /* 0x0000001015199819 */ /* 0x000fe200000006ff */
[-C--:B------:R-:W-:Y:S01]  /*3660*/  @!P1 FMUL.FTZ R5, R30, R15.reuse ;  /* 0x0000000f1e059220 */ /* 0x080fe20000410000 */
[----:B------:R-:W-:Y:S01]  /*3670*/  @!P1 SHF.L.U32 R18, R23, 0x10, RZ ;  /* 0x0000001017129819 */ /* 0x000fe200000006ff */
[----:B------:R-:W-:Y:S02]  /*3680*/  @!P1 FMUL.FTZ R36, R32, R15 ;  /* 0x0000000f20249220 */ /* 0x000fe40000410000 */
[----:B----4-:R-:W-:Y:S01]  /*3690*/  @!P1 IMAD.U32 R31, R34, 0x10000, RZ ;  /* 0x00010000221f9824 */ /* 0x010fe200078e00ff */
[----:B------:R-:W-:Y:S01]  /*36a0*/  @!P1 SHF.L.U32 R33, R35, 0x10, RZ ;  /* 0x0000001023219819 */ /* 0x000fe200000006ff */
[----:B------:R-:W-:Y:S01]  /*36b0*/  @!P1 IMAD.U32 R15, R19, 0x10000, RZ ;  /* 0x00010000130f9824 */ /* 0x000fe200078e00ff */
[----:B------:R-:W-:Y:S01]  /*36c0*/  @!P1 LOP3.LUT R37, R35, 0xffff0000, RZ, 0xc0, !PT ;  /* 0xffff000023259812 */ /* 0x000fe200078ec0ff */
[-C--:B------:R-:W-:Y:S01]  /*36d0*/  @!P1 FFMA.FTZ R5, R32, R31.reuse, R5 ;  /* 0x0000001f20059223 */ /* 0x080fe20000010005 */
[----:B------:R-:W-:Y:S01]  /*36e0*/  @!P1 LOP3.LUT R32, R22, 0xffff0000, RZ, 0xc0, !PT ;  /* 0xffff000016209812 */ /* 0x000fe200078ec0ff */
[----:B------:R-:W-:Y:S01]  /*36f0*/  @!P1 FFMA.FTZ R36, R30, R31, -R36 ;  /* 0x0000001f1e249223 */ /* 0x000fe20000010824 */
[----:B------:R-:W-:Y:S01]  /*3700*/  @!P1 LOP3.LUT R31, R21, 0xffff0000, RZ, 0xc0, !PT ;  /* 0xffff0000151f9812 */ /* 0x000fe200078ec0ff */
[-C--:B------:R-:W-:Y:S01]  /*3710*/  @!P1 FMUL.FTZ R6, R25, R24.reuse ;  /* 0x0000001819069220 */ /* 0x080fe20000410000 */
[----:B------:R-:W-:Y:S01]  /*3720*/  @!P1 LOP3.LUT R35, R23, 0xffff0000, RZ, 0xc0, !PT ;  /* 0xffff000017239812 */ /* 0x000fe200078ec0ff */
[-C--:B------:R-:W-:Y:S01]  /*3730*/  @!P1 FMUL.FTZ R7, R26, R15.reuse ;  /* 0x0000000f1a079220 */ /* 0x080fe20000410000 */
[----:B------:R-:W-:Y:S01]  /*3740*/  @!P1 LOP3.LUT R34, R34, 0xffff0000, RZ, 0xc0, !PT ;  /* 0xffff000022229812 */ /* 0x000fe200078ec0ff */
[----:B------:R-:W-:Y:S01]  /*3750*/  @!P1 FMUL.FTZ R40, R32, R15 ;  /* 0x0000000f20289220 */ /* 0x000fe20000410000 */
[----:B------:R-:W-:Y:S01]  /*3760*/  @!P1 LOP3.LUT R19, R19, 0xffff0000, RZ, 0xc0, !PT ;  /* 0xffff000013139812 */ /* 0x000fe200078ec0ff */
[----:B------:R-:W-:Y:S01]  /*3770*/  @!P1 FMUL.FTZ R41, R31, R24 ;  /* 0x000000181f299220 */ /* 0x000fe20000410000 */
[----:B------:R-:W-:Y:S01]  /*3780*/  @!P1 F2FP.BF16.PACK_AB R36, R5, R36 ;  /* 0x000000240524923e */ /* 0x000fe200000010ff */
[-C--:B------:R-:W-:Y:S02]  /*3790*/  @!P1 FFMA.FTZ R6, R31, R34.reuse, R6 ;  /* 0x000000221f069223 */ /* 0x080fe40000010006 */
[-C--:B------:R-:W-:Y:S02]  /*37a0*/  @!P1 FMUL.FTZ R42, R35, R19.reuse ;  /* 0x00000013232a9220 */ /* 0x080fe40000410000 */
[----:B------:R-:W-:Y:S02]  /*37b0*/  @!P1 FMUL.FTZ R8, R18, R19 ;  /* 0x0000001312089220 */ /* 0x000fe40000410000 */
        /* <DEDUP_REMOVED lines=12> */
[----:B------:R1:W-:Y:S02]  /*3880*/  STG.E.128 [R44.64], R20 ;  /* 0x000000142c007986 */ /* 0x0003e4000c101d06 */
.L_x_6796:
[----:B------:R-:W-:Y:S05]  /*3890*/  BSYNC B0 ;  /* 0x0000000000007941 */ /* 0x000fea0003800000 */
.L_x_6795:
[----:B------:R-:W-:Y:S01]  /*38a0*/  BSSY B0, `(.L_x_6797) ;  /* 0x000006e000007945 */ /* 0x000fe20003800000 */
[----:B------:R-:W-:-:S05]  /*38b0*/  @!P2 BRA `(.L_x_6798) ;  /* 0x000006c00000a947 */ /* 0x000fca0003800000 */
[----:B------:R-:W-:Y:S01]  /*38c0*/  IMAD.SHL.U32 R43, R131, 0x2, RZ ;  /* 0x00000002832b7824 */ /* 0x000fe200078e00ff */
[----:B-1----:R-:W-:Y:S01]  /*38d0*/  MOV R41, 0x60 ;  /* 0x0000006000297802 */ /* 0x002fe20000000f00 */
[----:B------:R-:W-:Y:S01]  /*38e0*/  IMAD.MOV.U32 R113, RZ, RZ, R111 ;  /* 0x000000ffff717224 */ /* 0x000fe200078e006f */
[----:B------:R-:W-:Y:S02]  /*38f0*/  ISETP.GE.AND P0, PT, R16, UR4, PT ;  /* 0x0000000410007c0c */ /* 0x000fe4000bf06270 */
[----:B------:R-:W-:Y:S01]  /*3900*/  IADD3 R28, P1, R43, R10, RZ ;  /* 0x0000000a2b1c7210 */ /* 0x000fe20007f3e0ff */
[----:B------:R-:W-:Y:S01]  /*3910*/  IMAD.WIDE.U32 R44, R41, c[0x0][0x288], R118 ;  /* 0x0000a200292c7a25 */ /* 0x000fe200078e0076 */
[----:B------:R-:W-:Y:S02]  /*3920*/  IADD3 R38, P2, R43, R54, RZ ;  /* 0x000000362b267210 */ /* 0x000fe40007f5e0ff */
[----:B------:R-:W-:Y:S01]  /*3930*/  SHF.L.U64.HI R40, R131, 0x1, R126 ;  /* 0x0000000183287819 */ /* 0x000fe2000001027e */
[C---:B------:R-:W-:Y:S02]  /*3940*/  IMAD R36, R41.reuse, c[0x0][0x28c], RZ ;  /* 0x0000a30029247a24 */ /* 0x040fe400078e02ff */
[----:B------:R-:W-:Y:S01]  /*3950*/  IMAD.WIDE.U32 R46, R41, c[0x0][0x198], R112 ;  /* 0x00006600292e7a25 */ /* 0x000fe200078e0070 */
[C---:B------:R-:W-:Y:S02]  /*3960*/  IADD3.X R29, R40.reuse, R9, RZ, P1, !PT ;  /* 0x00000009281d7210 */ /* 0x040fe40000ffe4ff */
[----:B------:R-:W-:Y:S01]  /*3970*/  IADD3 R45, R45, R36, RZ ;  /* 0x000000242d2d7210 */ /* 0x000fe20007ffe0ff */
[----:B------:R-:W-:Y:S01]  /*3980*/  IMAD.X R39, R40, 0x1, R55, P2 ;  /* 0x0000000128277824 */ /* 0x000fe200010e0637 */
[----:B------:R-:W-:Y:S01]  /*3990*/  ISETP.GE.AND P1, PT, R12, UR4, PT ;  /* 0x000000040c007c0c */ /* 0x000fe2000bf26270 */
[----:B------:R-:W-:Y:S01]  /*39a0*/  IMAD R41, R41, c[0x0][0x19c], RZ ;  /* 0x0000670029297a24 */ /* 0x000fe200078e02ff */
[----:B---3--:R-:W2:Y:S04]  /*39b0*/  @!P0 LDG.E.64 R18, [R28.64] ;  /* 0x000000061c128981 */ /* 0x008ea8000c1e1b00 */
[----:B------:R-:W-:Y:S02]  /*39c0*/  IADD3 R47, R47, R41, RZ ;  /* 0x000000292f2f7210 */ /* 0x000fe40007ffe0ff */
[----:B------:R1:W3:Y:S08]  /*39d0*/  LDG.E.128 R24, [R44.64] ;  /* 0x000000062c187981 */ /* 0x0002f0000c1e1d00 */
[----:B------:R-:W4:Y:S01]  /*39e0*/  @!P0 LDG.E.64 R34, [R38.64] ;  /* 0x0000000626228981 */ /* 0x000f22000c1e1b00 */
[----:B-1----:R-:W-:Y:S01]  /*39f0*/  LEA R44, P2, R97, R118, 0x1 ;  /* 0x00000076612c7211 */ /* 0x002fe200078408ff */
[C---:B--2---:R-:W-:Y:S01]  /*3a00*/  @!P0 IMAD.U32 R15, R19.reuse, 0x10000, RZ ;  /* 0x00010000130f8824 */ /* 0x044fe200078e00ff */
[C---:B------:R-:W-:Y:S02]  /*3a10*/  @!P0 SHF.L.U32 R22, R18.reuse, 0x10, RZ ;  /* 0x0000001012168819 */ /* 0x040fe400000006ff */
[----:B------:R-:W-:Y:S02]  /*3a20*/  @!P0 LOP3.LUT R20, R18, 0xffff0000, RZ, 0xc0, !PT ;  /* 0xffff000012148812 */ /* 0x000fe400078ec0ff */
[----:B------:R-:W-:Y:S01]  /*3a30*/  @!P0 LOP3.LUT R19, R19, 0xffff0000, RZ, 0xc0, !PT ;  /* 0xffff000013138812 */ /* 0x000fe200078ec0ff */
[C---:B---3--:R-:W-:Y:S01]  /*3a40*/  @!P0 IMAD.U32 R21, R24.reuse, 0x10000, RZ ;  /* 0x0001000018158824 */ /* 0x048fe200078e00ff */
[----:B------:R-:W-:Y:S02]  /*3a50*/  @!P0 LOP3.LUT R31, R24, 0xffff0000, RZ, 0xc0, !PT ;  /* 0xffff0000181f8812 */ /* 0x000fe400078ec0ff */
[----:B------:R-:W-:Y:S01]  /*3a60*/  @!P0 SHF.L.U32 R18, R27, 0x10, RZ ;  /* 0x000000101b128819 */ /* 0x000fe200000006ff */
[-C--:B------:R-:W-:Y:S02]  /*3a70*/  @!P0 FMUL.FTZ R0, R21, R22.reuse ;  /* 0x0000001615008220 */ /* 0x080fe40000410000 */
[----:B------:R-:W-:Y:S02]  /*3a80*/  @!P0 FMUL.FTZ R43, R31, R22 ;  /* 0x000000161f2b8220 */ /* 0x000fe40000410000 */
[C---:B----4-:R-:W-:Y:S01]  /*3a90*/  @!P0 IMAD.U32 R32, R34.reuse, 0x10000, RZ ;  /* 0x0001000022208824 */ /* 0x050fe200078e00ff */
[----:B------:R-:W-:Y:S01]  /*3aa0*/  @!P0 LOP3.LUT R34, R34, 0xffff0000, RZ, 0xc0, !PT ;  /* 0xffff000022228812 */ /* 0x000fe200078ec0ff */
[C---:B------:R-:W-:Y:S01]  /*3ab0*/  @!P0 IMAD.U32 R22, R26.reuse, 0x10000, RZ ;  /* 0x000100001a168824 */ /* 0x040fe200078e00ff */
[----:B------:R-:W-:Y:S01]  /*3ac0*/  @!P0 SHF.L.U32 R33, R35, 0x10, RZ ;  /* 0x0000001023218819 */ /* 0x000fe200000006ff */
[-C--:B------:R-:W-:Y:S01]  /*3ad0*/  @!P0 FFMA.FTZ R43, R21, R32.reuse, -R43 ;  /* 0x00000020152b8223 */ /* 0x080fe2000001082b */
[----:B------:R-:W-:Y:S01]  /*3ae0*/  @!P0 SHF.L.U32 R21, R25, 0x10, RZ ;  /* 0x0000001019158819 */ /* 0x000fe200000006ff */
[----:B------:R-:W-:Y:S01]  /*3af0*/  @!P0 FFMA.FTZ R0, R31, R32, R0 ;  /* 0x000000201f008223 */ /* 0x000fe20000010000 */
        /* <DEDUP_REMOVED lines=9> */
[----:B------:R-:W-:Y:S02]  /*3b90*/  @!P0 FMUL.FTZ R40, R35, R19 ;  /* 0x0000001323288220 */ /* 0x000fe40000410000 */
[C---:B------:R-:W-:Y:S02]  /*3ba0*/  @!P0 FMUL.FTZ R45, R31.reuse, R20 ;  /* 0x000000141f2d8220 */ /* 0x040fe40000410000 */
        /* <DEDUP_REMOVED lines=8> */
[----:B------:R-:W-:Y:S01]  /*3c30*/  @!P0 IMAD.MOV.U32 R24, RZ, RZ, R43 ;  /* 0x000000ffff188224 */ /* 0x000fe200078e002b */
[----:B------:R-:W-:Y:S01]  /*3c40*/  LEA.HI.X R45, R97, R119, R96, 0x1, P2 ;  /* 0x00000077612d7211 */ /* 0x000fe200010f0c60 */
[----:B------:R-:W-:Y:S01]  /*3c50*/  @!P0 IMAD.MOV.U32 R26, RZ, RZ, R36 ;  /* 0x000000ffff1a8224 */ /* 0x000fe200078e0024 */
[----:B------:R-:W-:Y:S02]  /*3c60*/  @!P0 F2FP.BF16.PACK_AB R41, R4, R40 ;  /* 0x000000280429823e */ /* 0x000fe400000010ff */
[----:B------:R-:W-:Y:S02]  /*3c70*/  @!P0 MOV R25, R42 ;  /* 0x0000002a00198202 */ /* 0x000fe40000000f00 */
[----:B------:R-:W-:Y:S05]  /*3c80*/  @!P0 MOV R27, R41 ;  /* 0x00000029001b8202 */ /* 0x000fea0000000f00 */
[----:B------:R1:W-:Y:S08]  /*3c90*/  STG.E.128 [R46.64], R24 ;  /* 0x000000182e007986 */ /* 0x0003f0000c101d06 */
[----:B------:R-:W2:Y:S06]  /*3ca0*/  @!P1 LDG.E.64 R18, [R28.64+0x40] ;  /* 0x000040061c129981 */ /* 0x000eac000c1e1b00 */
[----:B------:R3:W4:Y:S08]  /*3cb0*/  LDG.E.128 R20, [R44.64] ;  /* 0x000000062c147981 */ /* 0x000730000c1e1d00 */
[----:B------:R-:W5:Y:S01]  /*3cc0*/  @!P1 LDG.E.64 R34, [R38.64+0x40] ;  /* 0x0000400626229981 */ /* 0x000f62000c1e1b00 */
[C---:B---3--:R-:W-:Y:S04]  /*3cd0*/  LEA R44, P0, R99.reuse, R112, 0x1 ;  /* 0x00000070632c7211 */ /* 0x048fe800078008ff */
[----:B------:R-:W-:Y:S02]  /*3ce0*/  LEA.HI.X R45, R99, R111, R98, 0x1, P0 ;  /* 0x0000006f632d7211 */ /* 0x000fe400000f0c62 */
[C---:B--2---:R-:W-:Y:S02]  /*3cf0*/  @!P1 SHF.L.U32 R15, R18.reuse, 0x10, RZ ;  /* 0x00000010120f9819 */ /* 0x044fe400000006ff */
[----:B-1----:R-:W-:Y:S01]  /*3d00*/  @!P1 LOP3.LUT R24, R18, 0xffff0000, RZ, 0xc0, !PT ;  /* 0xffff000012189812 */ /* 0x002fe200078ec0ff */
[C---:B----4-:R-:W-:Y:S01]  /*3d10*/  @!P1 IMAD.U32 R30, R20.reuse, 0x10000, RZ ;  /* 0x00010000141e9824 */ /* 0x050fe200078e00ff */
[----:B------:R-:W-:Y:S01]  /*3d20*/  @!P1 LOP3.LUT R32, R20, 0xffff0000, RZ, 0xc0, !PT ;  /* 0xffff000014209812 */ /* 0x000fe200078ec0ff */
[----:B------:R-:W-:Y:S01]  /*3d30*/  @!P1 IMAD.U32 R26, R22, 0x10000, RZ ;  /* 0x00010000161a9824 */ /* 0x000fe200078e00ff */
[----:B------:R-:W-:Y:S01]  /*3d40*/  @!P1 SHF.L.U32 R25, R21, 0x10, RZ ;  /* 0x0000001015199819 */ /* 0x000fe200000006ff */
[-C--:B------:R-:W-:Y:S01]  /*3d50*/  @!P1 FMUL.FTZ R5, R30, R15.reuse ;  /* 0x0000000f1e059220 */ /* 0x080fe20000410000 */
[----:B------:R-:W-:Y:S01]  /*3d60*/  @!P1 SHF.L.U32 R18, R23, 0x10, RZ ;  /* 0x0000001017129819 */ /* 0x000fe200000006ff */
[----:B------:R-:W-:Y:S02]  /*3d70*/  @!P1 FMUL.FTZ R36, R32, R15 ;  /* 0x0000000f20249220 */ /* 0x000fe40000410000 */
[----:B-----5:R-:W-:Y:S01]  /*3d80*/  @!P1 IMAD.U32 R31, R34, 0x10000, RZ ;  /* 0x00010000221f9824 */ /* 0x020fe200078e00ff */
[----:B------:R-:W-:Y:S01]  /*3d90*/  @!P1 SHF.L.U32 R33, R35, 0x10, RZ ;  /* 0x0000001023219819 */ /* 0x000fe200000006ff */
[----:B------:R-:W-:Y:S01]  /*3da0*/  @!P1 IMAD.U32 R15, R19, 0x10000, RZ ;  /* 0x00010000130f9824 */ /* 0x000fe200078e00ff */
[----:B------:R-:W-:Y:S01]  /*3db0*/  @!P1 LOP3.LUT R37, R35, 0xffff0000, RZ, 0xc0, !PT ;  /* 0xffff000023259812 */ /* 0x000fe200078ec0ff */
[-C--:B------:R-:W-:Y:S01]  /*3dc0*/  @!P1 FFMA.FTZ R36, R30, R31.reuse, -R36 ;  /* 0x0000001f1e249223 */ /* 0x080fe20000010824 */
[----:B------:R-:W-:Y:S01]  /*3dd0*/  @!P1 LOP3.LUT R35, R23, 0xffff0000, RZ, 0xc0, !PT ;  /* 0xffff000017239812 */ /* 0x000fe200078ec0ff */
        /* <DEDUP_REMOVED lines=10> */
[----:B------:R-:W-:Y:S02]  /*3e80*/  @!P1 FFMA.FTZ R6, R31, R34, R6 ;  /* 0x000000221f069223 */ /* 0x000fe40000010006 */
[-C--:B------:R-:W-:Y:S01]  /*3e90*/  @!P1 FMUL.FTZ R42, R35, R19.reuse ;  /* 0x00000013232a9220 */ /* 0x080fe20000410000 */
[----:B------:R-:W-:Y:S01]  /*3ea0*/  @!P1 MOV R20, R36 ;  /* 0x0000002400149202 */ /* 0x000fe20000000f00 */
[----:B------:R-:W-:Y:S02]  /*3eb0*/  @!P1 FMUL.FTZ R8, R18, R19 ;  /* 0x0000001312089220 */ /* 0x000fe40000410000 */
        /* <DEDUP_REMOVED lines=12> */
.L_x_6798:
[----:B------:R-:W-:Y:S05]  /*3f80*/  BSYNC B0 ;  /* 0x0000000000007941 */ /* 0x000fea0003800000 */
.L_x_6797:
        /* <DEDUP_REMOVED lines=9> */
.L_x_6790:
[----:B------:R-:W-:Y:S01]  /*4020*/  BSSY B1, `(.L_x_6800) ;  /* 0x00000ae000017945 */ /* 0x000fe20003800000 */
[----:B------:R-:W-:-:S05]  /*4030*/  @!P1 BRA `(.L_x_6801) ;  /* 0x00000ac000009947 */ /* 0x000fca0003800000 */
        /* <DEDUP_REMOVED lines=22> */
[C---:B---3--:R-:W-:Y:S04]  /*41a0*/  LEA R18, P0, R113.reuse, R118, 0x1 ;  /* 0x0000007671127211 */ /* 0x048fe800078008ff */
        /* <DEDUP_REMOVED lines=44> */
[----:B------:R-:W-:Y:S01]  /*4470*/  FMUL.FTZ R5, R27, R24 ;  /* 0x000000181b057220 */ /* 0x000fe20000410000 */
[----:B------:R-:W-:Y:S01]  /*4480*/  F2FP.BF16.PACK_AB R60, R2, R0 ;  /* 0x00000000023c723e */ /* 0x000fe200000010ff */
[----:B------:R-:W-:Y:S02]  /*4490*/  FFMA.FTZ R3, R38, R39, R3 ;  /* 0x0000002726037223 */ /* 0x000fe40000010003 */
        /* <DEDUP_REMOVED lines=13> */
.L_x_6803:
[----:B------:R-:W-:Y:S05]  /*4570*/  BSYNC B0 ;  /* 0x0000000000007941 */ /* 0x000fea0003800000 */
.L_x_6802:
[----:B------:R-:W-:Y:S01]  /*4580*/  IMAD.MOV.U32 R113, RZ, RZ, R111 ;  /* 0x000000ffff717224 */ /* 0x000fe200078e006f */
[----:B------:R-:W-:Y:S01]  /*4590*/  ISETP.GE.AND P0, PT, R12, UR4, PT ;  /* 0x000000040c007c0c */ /* 0x000fe2000bf06270 */
[----:B------:R-:W-:Y:S01]  /*45a0*/  BSSY B0, `(.L_x_6804) ;  /* 0x0000054000007945 */ /* 0x000fe20003800000 */
[----:B------:R-:W-:Y:S02]  /*45b0*/  IADD3 R152, P1, R118, 0x80, RZ ;  /* 0x0000008076987810 */ /* 0x000fe40007f3e0ff */
[----:B-----5:R2:W-:Y:S03]  /*45c0*/  STG.E.128 [R112.64], R60 ;  /* 0x0000003c70007986 */ /* 0x0205e6000c101d06 */
[----:B------:R-:W-:Y:S01]  /*45d0*/  IMAD.X R153, RZ, RZ, R119, P1 ;  /* 0x000000ffff997224 */ /* 0x000fe200008e0677 */
[----:B------:R2:W5:Y:S05]  /*45e0*/  LDG.E.128 R44, [R118.64+0x80] ;  /* 0x00008006762c7981 */ /* 0x00056a000c1e1d00 */
[----:B------:R-:W-:-:S05]  /*45f0*/  @P0 BRA `(.L_x_6805) ;  /* 0x000004e000000947 */ /* 0x000fca0003800000 */
[----:B------:R-:W-:Y:S01]  /*4600*/  MOV R151, RZ ;  /* 0x000000ff00977202 */ /* 0x000fe20000000f00 */
[----:B------:R-:W-:Y:S01]  /*4610*/  ULEA.HI UR5, UR4, UR4, URZ, 0x1 ;  /* 0x0000000404057291 */ /* 0x000fe2000f8f083f */
[C---:B-----5:R-:W-:Y:S01]  /*4620*/  SHF.L.U32 R35, R44.reuse, 0x10, RZ ;  /* 0x000000102c237819 */ /* 0x060fe200000006ff */
[----:B--2---:R-:W-:Y:S01]  /*4630*/  IMAD.MOV.U32 R61, RZ, RZ, RZ ;  /* 0x000000ffff3d7224 */ /* 0x004fe200078e00ff */
[----:B------:R-:W-:Y:S01]  /*4640*/  LOP3.LUT R37, R44, 0xffff0000, RZ, 0xc0, !PT ;  /* 0xffff00002c257812 */ /* 0x000fe200078ec0ff */
[C---:B------:R-:W-:Y:S01]  /*4650*/  IMAD.U32 R38, R45.reuse, 0x10000, RZ ;  /* 0x000100002d267824 */ /* 0x040fe200078e00ff */
[----:B------:R-:W-:Y:S01]  /*4660*/  LOP3.LUT R41, R45, 0xffff0000, RZ, 0xc0, !PT ;  /* 0xffff00002d297812 */ /* 0x000fe200078ec0ff */
[----:B------:R-:W-:Y:S01]  /*4670*/  USHF.R.S32.HI UR5, URZ, 0x1, UR5 ;  /* 0x000000013f057899 */ /* 0x000fe20008011405 */
[C---:B------:R-:W-:Y:S02]  /*4680*/  SHF.L.U32 R42, R46.reuse, 0x10, RZ ;  /* 0x000000102e2a7819 */ /* 0x040fe400000006ff */
[----:B------:R-:W-:Y:S01]  /*4690*/  LOP3.LUT R45, R46, 0xffff0000, RZ, 0xc0, !PT ;  /* 0xffff00002e2d7812 */ /* 0x000fe200078ec0ff */
[C---:B------:R-:W-:Y:S01]  /*46a0*/  IMAD.U32 R46, R47.reuse, 0x10000, RZ ;  /* 0x000100002f2e7824 */ /* 0x040fe200078e00ff */
[----:B------:R-:W-:Y:S02]  /*46b0*/  LOP3.LUT R49, R47, 0xffff0000, RZ, 0xc0, !PT ;  /* 0xffff00002f317812 */ /* 0x000fe400078ec0ff */
[----:B------:R-:W-:Y:S02]  /*46c0*/  ISETP.GE.AND P1, PT, R12, UR5, PT ;  /* 0x000000050c007c0c */ /* 0x000fe4000bf26270 */
[----:B------:R-:W-:Y:S11]  /*46d0*/  MOV R150, UR5 ;  /* 0x0000000500967c02 */ /* 0x000ff60008000f00 */
[----:B------:R-:W-:Y:S02]  /*46e0*/  @P1 IMAD R61, RZ, RZ, -UR5 ;  /* 0x80000005ff3d1e24 */ /* 0x000fe4000f8e02ff */
[----:B------:R-:W-:Y:S02]  /*46f0*/  @P1 IMAD R150, RZ, RZ, -UR5 ;  /* 0x80000005ff961e24 */ /* 0x000fe4000f8e02ff */
[----:B------:R-:W-:Y:S01]  /*4700*/  @P1 IMAD R151, RZ, RZ, -UR5 ;  /* 0x80000005ff971e24 */ /* 0x000fe2000f8e02ff */
[C---:B------:R-:W-:Y:S04]  /*4710*/  LEA R62, P0, R61.reuse, R120, 0x1 ;  /* 0x000000783d3e7211 */ /* 0x040fe800078008ff */
[----:B------:R-:W-:Y:S02]  /*4720*/  LEA.HI.X.SX32 R63, R61, R121, 0x1, P0 ;  /* 0x000000793d3f7211 */ /* 0x000fe400000f0eff */
[C---:B---3--:R-:W-:Y:S04]  /*4730*/  LEA R18, P0, R150.reuse, R152, 0x1 ;  /* 0x0000009896127211 */ /* 0x048fe800078008ff */
[----:B------:R-:W-:Y:S01]  /*4740*/  LEA.HI.X.SX32 R19, R150, R153, 0x1, P0 ;  /* 0x0000009996137211 */ /* 0x000fe200000f0eff */
[----:B------:R-:W2:Y:S01]  /*4750*/  LDG.E.128 R60, [R62.64+0x80] ;  /* 0x000080063e3c7981 */ /* 0x000ea2000c1e1d00 */
[C---:B------:R-:W-:Y:S04]  /*4760*/  LEA R56, P0, R151.reuse, R122, 0x1 ;  /* 0x0000007a97387211 */ /* 0x040fe800078008ff */
[----:B------:R-:W-:Y:S03]  /*4770*/  LEA.HI.X.SX32 R57, R151, R123, 0x1, P0 ;  /* 0x0000007b97397211 */ /* 0x000fe600000f0eff */
[----:B------:R3:W4:Y:S08]  /*4780*/  LDG.E.128 R20, [R18.64] ;  /* 0x0000000612147981 */ /* 0x000730000c1e1d00 */
[----:B------:R-:W4:Y:S01]  /*4790*/  LDG.E.128 R56, [R56.64+0x80] ;  /* 0x0000800638387981 */ /* 0x000f22000c1e1d00 */
        /* <DEDUP_REMOVED lines=52> */
.L_x_6805:
[----:B------:R-:W-:Y:S05]  /*4ae0*/  BSYNC B0 ;  /* 0x0000000000007941 */ /* 0x000fea0003800000 */
.L_x_6804:
[----:B-----5:R4:W-:Y:S02]  /*4af0*/  STG.E.128 [R112.64+0x80], R44 ;  /* 0x0000802c70007986 */ /* 0x0209e4000c101d06 */
.L_x_6801:
[----:B------:R-:W-:Y:S05]  /*4b00*/  BSYNC B1 ;  /* 0x0000000000017941 */ /* 0x000fea0003800000 */
.L_x_6800:
[----:B------:R-:W-:Y:S01]  /*4b10*/  BSSY B1, `(.L_x_6806) ;  /* 0x00000b8000017945 */ /* 0x000fe20003800000 */
[----:B------:R-:W-:-:S05]  /*4b20*/  @!P5 BRA `(.L_x_6807) ;  /* 0x00000b600000d947 */ /* 0x000fca0003800000 */
[C---:B------:R-:W-:Y:S01]  /*4b30*/  LEA R156, P0, R88.reuse, R118, 0x1 ;  /* 0x00000076589c7211 */ /* 0x040fe200078008ff */
[----:B------:R-:W-:Y:S03]  /*4b40*/  BSSY B0, `(.L_x_6808) ;  /* 0x0000057000007945 */ /* 0x000fe60003800000 */
[----:B------:R-:W-:Y:S02]  /*4b50*/  LEA.HI.X R157, R88, R119, R87, 0x1, P0 ;  /* 0x00000077589d7211 */ /* 0x000fe400000f0c57 */
[----:B------:R-:W-:Y:S03]  /*4b60*/  ISETP.GE.AND P0, PT, R16, UR4, PT ;  /* 0x0000000410007c0c */ /* 0x000fe6000bf06270 */
[----:B--2---:R2:W5:Y:S10]  /*4b70*/  LDG.E.128 R60, [R156.64] ;  /* 0x000000069c3c7981 */ /* 0x004574000c1e1d00 */
[----:B------:R-:W-:-:S05]  /*4b80*/  @P0 BRA `(.L_x_6809) ;  /* 0x0000052000000947 */ /* 0x000fca0003800000 */
[----:B-----5:R-:W-:Y:S01]  /*4b90*/  LOP3.LUT R37, R60, 0xffff0000, RZ, 0xc0, !PT ;  /* 0xffff00003c257812 */ /* 0x020fe200078ec0ff */
[----:B------:R-:W-:Y:S01]  /*4ba0*/  ULEA.HI UR5, UR4, UR4, URZ, 0x1 ;  /* 0x0000000404057291 */ /* 0x000fe2000f8f083f */
[----:B------:R-:W-:Y:S01]  /*4bb0*/  LOP3.LUT R41, R61, 0xffff0000, RZ, 0xc0, !PT ;  /* 0xffff00003d297812 */ /* 0x000fe200078ec0ff */
[----:B------:R-:W-:Y:S01]  /*4bc0*/  IMAD.MOV.U32 R150, RZ, RZ, RZ ;  /* 0x000000ffff967224 */ /* 0x000fe200078e00ff */
[C---:B------:R-:W-:Y:S01]  /*4bd0*/  SHF.L.U32 R42, R62.reuse, 0x10, RZ ;  /* 0x000000103e2a7819 */ /* 0x040fe200000006ff */
[----:B------:R-:W-:Y:S01]  /*4be0*/  USHF.R.S32.HI UR5, URZ, 0x1, UR5 ;  /* 0x000000013f057899 */ /* 0x000fe20008011405 */
[----:B----4-:R-:W-:Y:S01]  /*4bf0*/  LOP3.LUT R45, R62, 0xffff0000, RZ, 0xc0, !PT ;  /* 0xffff00003e2d7812 */ /* 0x010fe200078ec0ff */
[----:B------:R-:W-:Y:S01]  /*4c00*/  IMAD.U32 R35, R60, 0x10000, RZ ;  /* 0x000100003c237824 */ /* 0x000fe200078e00ff */
[----:B------:R-:W-:Y:S01]  /*4c10*/  LOP3.LUT R49, R63, 0xffff0000, RZ, 0xc0, !PT ;  /* 0xffff00003f317812 */ /* 0x000fe200078ec0ff */
[----:B------:R-:W-:Y:S02]  /*4c20*/  IMAD.U32 R38, R61, 0x10000, RZ ;  /* 0x000100003d267824 */ /* 0x000fe400078e00ff */
[----:B------:R-:W-:Y:S01]  /*4c30*/  ISETP.GE.AND P1, PT, R16, UR5, PT ;  /* 0x0000000510007c0c */ /* 0x000fe2000bf26270 */
[----:B------:R-:W-:Y:S01]  /*4c40*/  IMAD.U32 R46, R63, 0x10000, RZ ;  /* 0x000100003f2e7824 */ /* 0x000fe200078e00ff */
        /* <DEDUP_REMOVED lines=8> */
[C---:B---3--:R-:W-:Y:S02]  /*4cd0*/  LEA R18, P0, R113.reuse, R156, 0x1 ;  /* 0x0000009c71127211 */ /* 0x048fe400078008ff */
        /* <DEDUP_REMOVED lines=61> */
.L_x_6809:
[----:B------:R-:W-:Y:S05]  /*50b0*/  BSYNC B0 ;  /* 0x0000000000007941 */ /* 0x000fea0003800000 */
.L_x_6808:
[C---:B------:R-:W-:Y:S01]  /*50c0*/  LEA R150, P0, R71.reuse, R112, 0x1 ;  /* 0x0000007047967211 */ /* 0x040fe200078008ff */
[----:B------:R-:W-:Y:S01]  /*50d0*/  BSSY B0, `(.L_x_6810) ;  /* 0x000005a000007945 */ /* 0x000fe20003800000 */
[----:B------:R-:W-:Y:S02]  /*50e0*/  IADD3 R152, P1, R156, 0x80, RZ ;  /* 0x000000809c987810 */ /* 0x000fe40007f3e0ff */
[----:B------:R-:W-:Y:S02]  /*50f0*/  LEA.HI.X R151, R71, R111, R72, 0x1, P0 ;  /* 0x0000006f47977211 */ /* 0x000fe400000f0c48 */
[----:B------:R-:W-:Y:S01]  /*5100*/  ISETP.GE.AND P0, PT, R12, UR4, PT ;  /* 0x000000040c007c0c */ /* 0x000fe2000bf06270 */
[----:B------:R-:W-:Y:S02]  /*5110*/  IMAD.X R153, RZ, RZ, R157, P1 ;  /* 0x000000ffff997224 */ /* 0x000fe400008e069d */
[----:B-----5:R1:W-:Y:S04]  /*5120*/  STG.E.128 [R150.64], R60 ;  /* 0x0000003c96007986 */ /* 0x0203e8000c101d06 */
[----:B----4-:R1:W5:Y:S06]  /*5130*/  LDG.E.128 R44, [R156.64+0x80] ;  /* 0x000080069c2c7981 */ /* 0x01036c000c1e1d00 */
[----:B------:R-:W-:-:S05]  /*5140*/  @P0 BRA `(.L_x_6811) ;  /* 0x0000052000000947 */ /* 0x000fca0003800000 */
[----:B-----5:R-:W-:Y:S01]  /*5150*/  LOP3.LUT R37, R44, 0xffff0000, RZ, 0xc0, !PT ;  /* 0xffff00002c257812 */ /* 0x020fe200078ec0ff */
[----:B------:R-:W-:Y:S01]  /*5160*/  ULEA.HI UR5, UR4, UR4, URZ, 0x1 ;  /* 0x0000000404057291 */ /* 0x000fe2000f8f083f */
[----:B------:R-:W-:Y:S01]  /*5170*/  LOP3.LUT R41, R45, 0xffff0000, RZ, 0xc0, !PT ;  /* 0xffff00002d297812 */ /* 0x000fe200078ec0ff */
[----:B-1----:R-:W-:Y:S01]  /*5180*/  IMAD.MOV.U32 R60, RZ, RZ, RZ ;  /* 0x000000ffff3c7224 */ /* 0x002fe200078e00ff */
        /* <DEDUP_REMOVED lines=15> */
[C---:B---3--:R-:W-:Y:S01]  /*5280*/  LEA R18, P0, R113.reuse, R152, 0x1 ;  /* 0x0000009871127211 */ /* 0x048fe200078008ff */
[----:B------:R-:W-:Y:S01]  /*5290*/  IMAD.MOV.U32 R152, RZ, RZ, RZ ;  /* 0x000000ffff987224 */ /* 0x000fe200078e00ff */
[----:B------:R-:W-:Y:S02]  /*52a0*/  @P1 IADD3 R152, RZ, -UR5, RZ ;  /* 0x80000005ff981c10 */ /* 0x000fe4000fffe0ff */
[----:B------:R-:W-:Y:S01]  /*52b0*/  LEA.HI.X.SX32 R19, R113, R153, 0x1, P0 ;  /* 0x0000009971137211 */ /* 0x000fe200000f0eff */
[----:B------:R-:W3:Y:S01]  /*52c0*/  LDG.E.128 R60, [R62.64] ;  /* 0x000000063e3c7981 */ /* 0x000ee2000c1e1d00 */
[----:B------:R-:W-:Y:S04]  /*52d0*/  IADD3 R113, P0, R134, R152, RZ ;  /* 0x0000009886717210 */ /* 0x000fe80007f1e0ff */
[----:B------:R-:W-:Y:S02]  /*52e0*/  LEA.HI.X.SX32 R152, R152, R127, 0x1, P0 ;  /* 0x0000007f98987211 */ /* 0x000fe400000f0eff */
[C---:B------:R-:W-:Y:S01]  /*52f0*/  LEA R56, P0, R113.reuse, R122, 0x1 ;  /* 0x0000007a71387211 */ /* 0x040fe200078008ff */
[----:B------:R1:W4:Y:S03]  /*5300*/  LDG.E.128 R20, [R18.64] ;  /* 0x0000000612147981 */ /* 0x000326000c1e1d00 */
[----:B------:R-:W-:Y:S06]  /*5310*/  LEA.HI.X R57, R113, R123, R152, 0x1, P0 ;  /* 0x0000007b71397211 */ /* 0x000fec00000f0c98 */
[----:B--2---:R-:W2:Y:S01]  /*5320*/  LDG.E.128 R56, [R56.64] ;  /* 0x0000000638387981 */ /* 0x004ea2000c1e1d00 */
[C---:B---3--:R-:W-:Y:S01]  /*5330*/  IMAD.U32 R32, R60.reuse, 0x10000, RZ ;  /* 0x000100003c207824 */ /* 0x048fe200078e00ff */
[----:B------:R-:W-:Y:S01]  /*5340*/  LOP3.LUT R28, R60, 0xffff0000, RZ, 0xc0, !PT ;  /* 0xffff00003c1c7812 */ /* 0x000fe200078ec0ff */
[----:B------:R-:W-:Y:S01]  /*5350*/  IMAD.U32 R24, R62, 0x10000, RZ ;  /* 0x000100003e187824 */ /* 0x000fe200078e00ff */
[C---:B------:R-:W-:Y:S01]  /*5360*/  SHF.L.U32 R26, R61.reuse, 0x10, RZ ;  /* 0x000000103d1a7819 */ /* 0x040fe200000006ff */
[----:B------:R-:W-:Y:S01]  /*5370*/  @!P1 FADD.FTZ R32, -R32, -RZ ;  /* 0x800000ff20209221 */ /* 0x000fe20000010100 */
[----:B------:R-:W-:Y:S01]  /*5380*/  LOP3.LUT R25, R61, 0xffff0000, RZ, 0xc0, !PT ;  /* 0xffff00003d197812 */ /* 0x000fe200078ec0ff */
[----:B------:R-:W-:Y:S01]  /*5390*/  @!P1 FADD.FTZ R28, -R28, -RZ ;  /* 0x800000ff1c1c9221 */ /* 0x000fe20000010100 */
[----:B-1----:R-:W-:Y:S01]  /*53a0*/  LOP3.LUT R19, R62, 0xffff0000, RZ, 0xc0, !PT ;  /* 0xffff00003e137812 */ /* 0x002fe200078ec0ff */
[C---:B----4-:R-:W-:Y:S01]  /*53b0*/  IMAD.U32 R33, R20.reuse, 0x10000, RZ ;  /* 0x0001000014217824 */ /* 0x050fe200078e00ff */
        /* <DEDUP_REMOVED lines=8> */
[C---:B--2---:R-:W-:Y:S01]  /*5440*/  LOP3.LUT R36, R56.reuse, 0xffff0000, RZ, 0xc0, !PT ;  /* 0xffff000038247812 */ /* 0x044fe200078ec0ff */
        /* <DEDUP_REMOVED lines=34> */
.L_x_6811:
[----:B------:R-:W-:Y:S05]  /*5670*/  BSYNC B0 ;  /* 0x0000000000007941 */ /* 0x000fea0003800000 */
.L_x_6810:
[----:B-----5:R4:W-:Y:S02]  /*5680*/  STG.E.128 [R150.64+0x80], R44 ;  /* 0x0000802c96007986 */ /* 0x0209e4000c101d06 */
.L_x_6807:
[----:B------:R-:W-:Y:S05]  /*5690*/  BSYNC B1 ;  /* 0x0000000000017941 */ /* 0x000fea0003800000 */
.L_x_6806:
[----:B------:R-:W-:Y:S01]  /*56a0*/  BSSY B1, `(.L_x_6812) ;  /* 0x00000ba000017945 */ /* 0x000fe20003800000 */
[----:B------:R-:W-:-:S05]  /*56b0*/  @!P4 BRA `(.L_x_6813) ;  /* 0x00000b800000c947 */ /* 0x000fca0003800000 */
[C---:B-12---:R-:W-:Y:S01]  /*56c0*/  LEA R156, P0, R90.reuse, R118, 0x1 ;  /* 0x000000765a9c7211 */ /* 0x046fe200078008ff */
[----:B------:R-:W-:Y:S03]  /*56d0*/  BSSY B0, `(.L_x_6814) ;  /* 0x0000057000007945 */ /* 0x000fe60003800000 */
[----:B------:R-:W-:Y:S02]  /*56e0*/  LEA.HI.X R157, R90, R119, R89, 0x1, P0 ;  /* 0x000000775a9d7211 */ /* 0x000fe400000f0c59 */
[----:B------:R-:W-:Y:S03]  /*56f0*/  ISETP.GE.AND P0, PT, R16, UR4, PT ;  /* 0x0000000410007c0c */ /* 0x000fe6000bf06270 */
[----:B------:R1:W5:Y:S10]  /*5700*/  LDG.E.128 R60, [R156.64] ;  /* 0x000000069c3c7981 */ /* 0x000374000c1e1d00 */
[----:B------:R-:W-:-:S05]  /*5710*/  @P0 BRA `(.L_x_6815) ;  /* 0x0000052000000947 */ /* 0x000fca0003800000 */
[----:B-----5:R-:W-:Y:S01]  /*5720*/  LOP3.LUT R37, R60, 0xffff0000, RZ, 0xc0, !PT ;  /* 0xffff00003c257812 */ /* 0x020fe200078ec0ff */
[----:B------:R-:W-:Y:S01]  /*5730*/  ULEA.HI UR5, UR4, UR4, URZ, 0x1 ;  /* 0x0000000404057291 */ /* 0x000fe2000f8f083f */
[----:B------:R-:W-:Y:S01]  /*5740*/  LOP3.LUT R41, R61, 0xffff0000, RZ, 0xc0, !PT ;  /* 0xffff00003d297812 */ /* 0x000fe200078ec0ff */
[----:B----4-:R-:W-:Y:S01]  /*5750*/  IMAD.MOV.U32 R150, RZ, RZ, RZ ;  /* 0x000000ffff967224 */ /* 0x010fe200078e00ff */
[C---:B------:R-:W-:Y:S01]  /*5760*/  SHF.L.U32 R42, R62.reuse, 0x10, RZ ;  /* 0x000000103e2a7819 */ /* 0x040fe200000006ff */
[----:B------:R-:W-:Y:S01]  /*5770*/  USHF.R.S32.HI UR5, URZ, 0x1, UR5 ;  /* 0x000000013f057899 */ /* 0x000fe20008011405 */
[----:B------:R-:W-:Y:S01]  /*5780*/  LOP3.LUT R45, R62, 0xffff0000, RZ, 0xc0, !PT ;  /* 0xffff00003e2d7812 */ /* 0x000fe200078ec0ff */
        /* <DEDUP_REMOVED lines=16> */
[----:B------:R-:W2:Y:S01]  /*5890*/  LDG.E.128 R152, [R152.64] ;  /* 0x0000000698987981 */ /* 0x000ea2000c1e1d00 */
[----:B------:R-:W-:Y:S04]  /*58a0*/  IADD3 R113, P0, R133, R150, RZ ;  /* 0x0000009685717210 */ /* 0x000fe80007f1e0ff */
[----:B------:R-:W-:Y:S02]  /*58b0*/  LEA.HI.X.SX32 R150, R150, R128, 0x1, P0 ;  /* 0x0000008096967211 */ /* 0x000fe400000f0eff */
[C---:B------:R-:W-:Y:S01]  /*58c0*/  LEA R56, P0, R113.reuse, R122, 0x1 ;  /* 0x0000007a71387211 */ /* 0x040fe200078008ff */
[----:B------:R3:W4:Y:S03]  /*58d0*/  LDG.E.128 R20, [R18.64] ;  /* 0x0000000612147981 */ /* 0x000726000c1e1d00 */
[----:B------:R-:W-:Y:S06]  /*58e0*/  LEA.HI.X R57, R113, R123, R150, 0x1, P0 ;  /* 0x0000007b71397211 */ /* 0x000fec00000f0c96 */
[----:B------:R-:W4:Y:S01]  /*58f0*/  LDG.E.128 R56, [R56.64] ;  /* 0x0000000638387981 */ /* 0x000f22000c1e1d00 */
[C---:B--2---:R-:W-:Y:S01]  /*5900*/  IMAD.U32 R32, R152.reuse, 0x10000, RZ ;  /* 0x0001000098207824 */ /* 0x044fe200078e00ff */
[----:B------:R-:W-:Y:S01]  /*5910*/  LOP3.LUT R28, R152, 0xffff0000, RZ, 0xc0, !PT ;  /* 0xffff0000981c7812 */ /* 0x000fe200078ec0ff */
[----:B------:R-:W-:Y:S01]  /*5920*/  IMAD.U32 R24, R154, 0x10000, RZ ;  /* 0x000100009a187824 */ /* 0x000fe200078e00ff */
[C---:B------:R-:W-:Y:S01]  /*5930*/  SHF.L.U32 R26, R153.reuse, 0x10, RZ ;  /* 0x00000010991a7819 */ /* 0x040fe200000006ff */
[----:B------:R-:W-:Y:S01]  /*5940*/  @!P1 FADD.FTZ R32, -R32, -RZ ;  /* 0x800000ff20209221 */ /* 0x000fe20000010100 */
[----:B------:R-:W-:Y:S01]  /*5950*/  LOP3.LUT R25, R153, 0xffff0000, RZ, 0xc0, !PT ;  /* 0xffff000099197812 */ /* 0x000fe200078ec0ff */
[----:B------:R-:W-:Y:S01]  /*5960*/  @!P1 FADD.FTZ R28, -R28, -RZ ;  /* 0x800000ff1c1c9221 */ /* 0x000fe20000010100 */
[----:B---3--:R-:W-:Y:S01]  /*5970*/  LOP3.LUT R19, R154, 0xffff0000, RZ, 0xc0, !PT ;  /* 0xffff00009a137812 */ /* 0x008fe200078ec0ff */
        /* <DEDUP_REMOVED lines=44> */
.L_x_6815:
[----:B------:R-:W-:Y:S05]  /*5c40*/  BSYNC B0 ;  /* 0x0000000000007941 */ /* 0x000fea0003800000 */
.L_x_6814:
[C---:B------:R-:W-:Y:S01]  /*5c50*/  LEA R2, P1, R148.reuse, R112, 0x1 ;  /* 0x0000007094027211 */ /* 0x040fe200078208ff */
[----:B------:R-:W-:Y:S01]  /*5c60*/  BSSY B0, `(.L_x_6816) ;  /* 0x000005a000007945 */ /* 0x000fe20003800000 */
[C---:B----4-:R-:W-:Y:S02]  /*5c70*/  LEA R150, P0, R93.reuse, R118, 0x1 ;  /* 0x000000765d967211 */ /* 0x050fe400078008ff */
[----:B------:R-:W-:Y:S02]  /*5c80*/  LEA.HI.X R3, R148, R111, R91, 0x1, P1 ;  /* 0x0000006f94037211 */ /* 0x000fe400008f0c5b */
[----:B------:R-:W-:Y:S02]  /*5c90*/  LEA.HI.X R151, R93, R119, R92, 0x1, P0 ;  /* 0x000000775d977211 */ /* 0x000fe400000f0c5c */
[----:B------:R-:W-:Y:S01]  /*5ca0*/  ISETP.GE.AND P0, PT, R12, UR4, PT ;  /* 0x000000040c007c0c */ /* 0x000fe2000bf06270 */
[----:B-----5:R2:W-:Y:S04]  /*5cb0*/  STG.E.128 [R2.64], R60 ;  /* 0x0000003c02007986 */ /* 0x0205e8000c101d06 */
[----:B------:R2:W5:Y:S08]  /*5cc0*/  LDG.E.128 R44, [R150.64] ;  /* 0x00000006962c7981 */ /* 0x000570000c1e1d00 */
[----:B------:R-:W-:-:S05]  /*5cd0*/  @P0 BRA `(.L_x_6817) ;  /* 0x0000052000000947 */ /* 0x000fca0003800000 */
[----:B-----5:R-:W-:Y:S01]  /*5ce0*/  LOP3.LUT R37, R44, 0xffff0000, RZ, 0xc0, !PT ;  /* 0xffff00002c257812 */ /* 0x020fe200078ec0ff */
[----:B------:R-:W-:Y:S01]  /*5cf0*/  ULEA.HI UR5, UR4, UR4, URZ, 0x1 ;  /* 0x0000000404057291 */ /* 0x000fe2000f8f083f */
[----:B------:R-:W-:Y:S01]  /*5d00*/  LOP3.LUT R41, R45, 0xffff0000, RZ, 0xc0, !PT ;  /* 0xffff00002d297812 */ /* 0x000fe200078ec0ff */
[----:B--2---:R-:W-:Y:S01]  /*5d10*/  IMAD.MOV.U32 R60, RZ, RZ, RZ ;  /* 0x000000ffff3c7224 */ /* 0x004fe200078e00ff */
        /* <DEDUP_REMOVED lines=78> */
.L_x_6817:
[----:B------:R-:W-:Y:S05]  /*6200*/  BSYNC B0 ;  /* 0x0000000000007941 */ /* 0x000fea0003800000 */
.L_x_6816:
[C---:B--2---:R-:W-:Y:S04]  /*6210*/  LEA R2, P0, R94.reuse, R112, 0x1 ;  /* 0x000000705e027211 */ /* 0x044fe800078008ff */
[----:B------:R-:W-:Y:S05]  /*6220*/  LEA.HI.X R3, R94, R111, R95, 0x1, P0 ;  /* 0x0000006f5e037211 */ /* 0x000fea00000f0c5f */
[----:B-----5:R2:W-:Y:S04]  /*6230*/  STG.E.128 [R2.64], R44 ;  /* 0x0000002c02007986 */ /* 0x0205e8000c101d06 */
.L_x_6813:
[----:B------:R-:W-:Y:S05]  /*6240*/  BSYNC B1 ;  /* 0x0000000000017941 */ /* 0x000fea0003800000 */
.L_x_6812:
[----:B------:R-:W-:Y:S01]  /*6250*/  BSSY B1, `(.L_x_6818) ;  /* 0x00000be000017945 */ /* 0x000fe20003800000 */
[----:B------:R-:W-:-:S05]  /*6260*/  @!P2 BRA `(.L_x_6819) ;  /* 0x00000bc00000a947 */ /* 0x000fca0003800000 */
[----:B-1--4-:R-:W-:Y:S01]  /*6270*/  MOV R151, 0x60 ;  /* 0x0000006000977802 */ /* 0x012fe20000000f00 */
[----:B------:R-:W-:Y:S01]  /*6280*/  BSSY B0, `(.L_x_6820) ;  /* 0x0000059000007945 */ /* 0x000fe20003800000 */
[----:B------:R-:W-:Y:S03]  /*6290*/  ISETP.GE.AND P0, PT, R16, UR4, PT ;  /* 0x0000000410007c0c */ /* 0x000fe6000bf06270 */
[C---:B--2---:R-:W-:Y:S04]  /*62a0*/  IMAD.WIDE.U32 R156, R151.reuse, c[0x0][0x288], R118 ;  /* 0x0000a200979c7a25 */ /* 0x044fe800078e0076 */
[----:B------:R-:W-:Y:S05]  /*62b0*/  IMAD R0, R151, c[0x0][0x28c], RZ ;  /* 0x0000a30097007a24 */ /* 0x000fea00078e02ff */
[----:B------:R-:W-:Y:S05]  /*62c0*/  IADD3 R157, R157, R0, RZ ;  /* 0x000000009d9d7210 */ /* 0x000fea0007ffe0ff */
[----:B------:R1:W5:Y:S01]  /*62d0*/  LDG.E.128 R60, [R156.64] ;  /* 0x000000069c3c7981 */ /* 0x000362000c1e1d00 */
[----:B------:R-:W-:-:S05]  /*62e0*/  @P0 BRA `(.L_x_6821) ;  /* 0x0000052000000947 */ /* 0x000fca0003800000 */
[----:B-----5:R-:W-:Y:S01]  /*62f0*/  LOP3.LUT R37, R60, 0xffff0000, RZ, 0xc0, !PT ;  /* 0xffff00003c257812 */ /* 0x020fe200078ec0ff */
[----:B------:R-:W-:Y:S01]  /*6300*/  ULEA.HI UR5, UR4, UR4, URZ, 0x1 ;  /* 0x0000000404057291 */ /* 0x000fe2000f8f083f */
[----:B------:R-:W-:Y:S01]  /*6310*/  LOP3.LUT R41, R61, 0xffff0000, RZ, 0xc0, !PT ;  /* 0xffff00003d297812 */ /* 0x000fe200078ec0ff */
[----:B------:R-:W-:Y:S01]  /*6320*/  IMAD.MOV.U32 R150, RZ, RZ, RZ ;  /* 0x000000ffff967224 */ /* 0x000fe200078e00ff */
        /* <DEDUP_REMOVED lines=78> */
.L_x_6821:
[----:B------:R-:W-:Y:S05]  /*6810*/  BSYNC B0 ;  /* 0x0000000000007941 */ /* 0x000fea0003800000 */
.L_x_6820:
[----:B------:R-:W-:Y:S01]  /*6820*/  IMAD.MOV.U32 R113, RZ, RZ, R111 ;  /* 0x000000ffff717224 */ /* 0x000fe200078e006f */
[----:B------:R-:W-:Y:S01]  /*6830*/  LEA R150, P0, R97, R118, 0x1 ;  /* 0x0000007661967211 */ /* 0x000fe200078008ff */
[C---:B------:R-:W-:Y:S01]  /*6840*/  IMAD R0, R151.reuse, c[0x0][0x19c], RZ ;  /* 0x0000670097007a24 */ /* 0x040fe200078e02ff */
[----:B------:R-:W-:Y:S01]  /*6850*/  BSSY B0, `(.L_x_6822) ;  /* 0x000005a000007945 */ /* 0x000fe20003800000 */
[----:B------:R-:W-:Y:S01]  /*6860*/  IMAD.WIDE.U32 R2, R151, c[0x0][0x198], R112 ;  /* 0x0000660097027a25 */ /* 0x000fe200078e0070 */
[----:B------:R-:W-:Y:S02]  /*6870*/  LEA.HI.X R151, R97, R119, R96, 0x1, P0 ;  /* 0x0000007761977211 */ /* 0x000fe400000f0c60 */
[----:B------:R-:W-:Y:S02]  /*6880*/  ISETP.GE.AND P0, PT, R12, UR4, PT ;  /* 0x000000040c007c0c */ /* 0x000fe4000bf06270 */
[----:B------:R-:W-:Y:S05]  /*6890*/  IADD3 R3, R3, R0, RZ ;  /* 0x0000000003037210 */ /* 0x000fea0007ffe0ff */
[----:B-----5:R2:W-:Y:S04]  /*68a0*/  STG.E.128 [R2.64], R60 ;  /* 0x0000003c02007986 */ /* 0x0205e8000c101d06 */
[----:B------:R2:W5:Y:S02]  /*68b0*/  LDG.E.128 R44, [R150.64] ;  /* 0x00000006962c7981 */ /* 0x000564000c1e1d00 */
        /* <DEDUP_REMOVED lines=83> */
.L_x_6823:
[----:B------:R-:W-:Y:S05]  /*6df0*/  BSYNC B0 ;  /* 0x0000000000007941 */ /* 0x000fea0003800000 */
.L_x_6822:
[C---:B--2---:R-:W-:Y:S04]  /*6e00*/  LEA R2, P0, R99.reuse, R112, 0x1 ;  /* 0x0000007063027211 */ /* 0x044fe800078008ff */
[----:B------:R-:W-:Y:S05]  /*6e10*/  LEA.HI.X R3, R99, R111, R98, 0x1, P0 ;  /* 0x0000006f63037211 */ /* 0x000fea00000f0c62 */
[----:B-----5:R2:W-:Y:S04]  /*6e20*/  STG.E.128 [R2.64], R44 ;  /* 0x0000002c02007986 */ /* 0x0205e8000c101d06 */
.L_x_6819:
[----:B------:R-:W-:Y:S05]  /*6e30*/  BSYNC B1 ;  /* 0x0000000000017941 */ /* 0x000fea0003800000 */
.L_x_6818:
[----:B--2---:R-:W-:Y:S01]  /*6e40*/  IMAD.MOV.U32 R3, RZ, RZ, c[0x0][0x230] ;  /* 0x00008c00ff037624 */ /* 0x004fe200078e00ff */
[----:B------:R-:W-:Y:S03]  /*6e50*/  ULDC UR4, c[0x0][0x230] ;  /* 0x00008c0000047ab9 */ /* 0x000fe60000000800 */
[----:B------:R-:W-:Y:S05]  /*6e60*/  IMAD.U32 R3, R3, -0x20, RZ ;  /* 0xffffffe003037824 */ /* 0x000fea00078e00ff */
[C---:B------:R-:W-:Y:S02]  /*6e70*/  LEA R122, P1, R3.reuse, R122, 0x1 ;  /* 0x0000007a037a7211 */ /* 0x040fe400078208ff */
[C---:B------:R-:W-:Y:S02]  /*6e80*/  LEA R120, P0, R3.reuse, R120, 0x1 ;  /* 0x0000007803787211 */ /* 0x040fe400078008ff */
[C---:B------:R-:W-:Y:S02]  /*6e90*/  LEA.HI.X.SX32 R123, R3.reuse, R123, 0x1, P1 ;  /* 0x0000007b037b7211 */ /* 0x040fe400008f0eff */
[----:B------:R-:W-:Y:S01]  /*6ea0*/  LEA.HI.X.SX32 R121, R3, R121, 0x1, P0 ;  /* 0x0000007903797211 */ /* 0x000fe200000f0eff */
[----:B------:R-:W-:-:S05]  /*6eb0*/  BRA `(.L_x_6799) ;  /* 0x0000022000007947 */ /* 0x000fca0003800000 */
.L_x_6789:
[----:B---3--:R-:W2:Y:S01]  /*6ec0*/  @P1 LDG.E.128 R4, [R118.64] ;  /* 0x0000000676041981 */ /* 0x008ea2000c1e1d00 */
[----:B------:R-:W-:Y:S01]  /*6ed0*/  @P1 IMAD.MOV.U32 R113, RZ, RZ, R111 ;  /* 0x000000ffff711224 */ /* 0x000fe200078e006f */
[C---:B------:R-:W-:Y:S01]  /*6ee0*/  @P5 LEA R18, P0, R88.reuse, R118, 0x1 ;  /* 0x0000007658125211 */ /* 0x040fe200078008ff */
[----:B------:R-:W-:Y:S01]  /*6ef0*/  @P2 IMAD.MOV.U32 R3, RZ, RZ, 0x60 ;  /* 0x00000060ff032424 */ /* 0x000fe200078e00ff */
[----:B------:R-:W-:Y:S02]  /*6f00*/  UMOV UR4, URZ ;  /* 0x0000003f00047c82 */ /* 0x000fe40008000000 */
[----:B------:R-:W-:Y:S01]  /*6f10*/  @P5 LEA.HI.X R19, R88, R119, R87, 0x1, P0 ;  /* 0x0000007758135211 */ /* 0x000fe200000f0c57 */
[----:B------:R-:W-:Y:S01]  /*6f20*/  @P2 IMAD R0, R3, c[0x0][0x28c], RZ ;  /* 0x0000a30003002a24 */ /* 0x000fe200078e02ff */
[C---:B------:R-:W-:Y:S04]  /*6f30*/  @P5 LEA R36, P0, R71.reuse, R112, 0x1 ;  /* 0x0000007047245211 */ /* 0x040fe800078008ff */
[----:B------:R-:W-:Y:S02]  /*6f40*/  @P5 LEA.HI.X R37, R71, R111, R72, 0x1, P0 ;  /* 0x0000006f47255211 */ /* 0x000fe400000f0c48 */
[C---:B------:R-:W-:Y:S04]  /*6f50*/  @P4 LEA R34, P0, R90.reuse, R118, 0x1 ;  /* 0x000000765a224211 */ /* 0x040fe800078008ff */
[----:B------:R-:W-:Y:S02]  /*6f60*/  @P4 LEA.HI.X R35, R90, R119, R89, 0x1, P0 ;  /* 0x000000775a234211 */ /* 0x000fe400000f0c59 */
[C---:B------:R-:W-:Y:S04]  /*6f70*/  @P4 LEA R32, P0, R148.reuse, R112, 0x1 ;  /* 0x0000007094204211 */ /* 0x040fe800078008ff */
[----:B------:R-:W-:Y:S01]  /*6f80*/  @P4 LEA.HI.X R33, R148, R111, R91, 0x1, P0 ;  /* 0x0000006f94214211 */ /* 0x000fe200000f0c5b */
[----:B--2---:R-:W-:Y:S04]  /*6f90*/  @P1 STG.E.128 [R112.64], R4 ;  /* 0x0000000470001986 */ /* 0x004fe8000c101d06 */
[----:B------:R-:W2:Y:S04]  /*6fa0*/  @P1 LDG.E.128 R24, [R118.64+0x80] ;  /* 0x0000800676181981 */ /* 0x000ea8000c1e1d00 */
[----:B--2---:R1:W-:Y:S04]  /*6fb0*/  @P1 STG.E.128 [R112.64+0x80], R24 ;  /* 0x0000801870001986 */ /* 0x0043e8000c101d06 */
[----:B------:R-:W2:Y:S01]  /*6fc0*/  @P5 LDG.E.128 R28, [R18.64] ;  /* 0x00000006121c5981 */ /* 0x000ea2000c1e1d00 */
[----:B-1----:R-:W-:Y:S03]  /*6fd0*/  @P2 IMAD.MOV.U32 R113, RZ, RZ, R111 ;  /* 0x000000ffff712224 */ /* 0x002fe600078e006f */
[----:B--2---:R1:W-:Y:S04]  /*6fe0*/  @P5 STG.E.128 [R36.64], R28 ;  /* 0x0000001c24005986 */ /* 0x0043e8000c101d06 */
[----:B------:R2:W3:Y:S02]  /*6ff0*/  @P5 LDG.E.128 R20, [R18.64+0x80] ;  /* 0x0000800612145981 */ /* 0x0004e4000c1e1d00 */
[C---:B--2---:R-:W-:Y:S04]  /*7000*/  @P2 IMAD.WIDE.U32 R18, R3.reuse, c[0x0][0x288], R118 ;  /* 0x0000a20003122a25 */ /* 0x044fe800078e0076 */
[----:B-1----:R-:W-:Y:S01]  /*7010*/  @P2 IMAD.WIDE.U32 R28, R3, c[0x0][0x198], R112 ;  /* 0x00006600031c2a25 */ /* 0x002fe200078e0070 */
[----:B------:R-:W-:Y:S03]  /*7020*/  @P2 IADD3 R19, R19, R0, RZ ;  /* 0x0000000013132210 */ /* 0x000fe60007ffe0ff */
[----:B------:R-:W-:Y:S05]  /*7030*/  @P2 IMAD R3, R3, c[0x0][0x19c], RZ ;  /* 0x0000670003032a24 */ /* 0x000fea00078e02ff */
[----:B------:R-:W-:Y:S01]  /*7040*/  @P2 IADD3 R29, R29, R3, RZ ;  /* 0x000000031d1d2210 */ /* 0x000fe20007ffe0ff */
[----:B---3--:R1:W-:Y:S04]  /*7050*/  @P5 STG.E.128 [R36.64+0x80], R20 ;  /* 0x0000801424005986 */ /* 0x0083e8000c101d06 */
[----:B------:R-:W2:Y:S04]  /*7060*/  @P4 LDG.E.128 R4, [R34.64] ;  /* 0x0000000622044981 */ /* 0x000ea8000c1e1d00 */
[----:B--2---:R2:W-:Y:S04]  /*7070*/  @P4 STG.E.128 [R32.64], R4 ;  /* 0x0000000420004986 */ /* 0x0045e8000c101d06 */
[----:B------:R-:W3:Y:S04]  /*7080*/  @P4 LDG.E.128 R24, [R34.64+0x80] ;  /* 0x0000800622184981 */ /* 0x000ee8000c1e1d00 */
[----:B---3--:R3:W-:Y:S04]  /*7090*/  @P4 STG.E.128 [R32.64+0x80], R24 ;  /* 0x0000801820004986 */ /* 0x0087e8000c101d06 */
[----:B-1----:R-:W4:Y:S04]  /*70a0*/  @P2 LDG.E.128 R20, [R18.64] ;  /* 0x0000000612142981 */ /* 0x002f28000c1e1d00 */
[----:B----4-:R3:W-:Y:S04]  /*70b0*/  @P2 STG.E.128 [R28.64], R20 ;  /* 0x000000141c002986 */ /* 0x0107e8000c101d06 */
[----:B--2---:R-:W2:Y:S04]  /*70c0*/  @P2 LDG.E.128 R4, [R18.64+0x80] ;  /* 0x0000800612042981 */ /* 0x004ea8000c1e1d00 */
[----:B--2---:R3:W-:Y:S02]  /*70d0*/  @P2 STG.E.128 [R28.64+0x80], R4 ;  /* 0x000080041c002986 */ /* 0x0047e4000c101d06 */
.L_x_6799:
[----:B------:R-:W-:Y:S04]  /*70e0*/  IMAD.MOV.U32 R0, RZ, RZ, c[0x0][0x288] ;  /* 0x0000a200ff007624 */ /* 0x000fe800078e00ff */
[----:B------:R-:W-:Y:S05]  /*70f0*/  IMAD.U32 R3, R0, -0x40, RZ ;  /* 0xffffffc000037824 */ /* 0x000fea00078e00ff */
[C---:B-1----:R-:W-:Y:S04]  /*7100*/  LEA R118, P0, R3.reuse, R118, 0x1 ;  /* 0x0000007603767211 */ /* 0x042fe800078008ff */
[----:B------:R-:W-:Y:S01]  /*7110*/  LEA.HI.X.SX32 R119, R3, R119, 0x1, P0 ;  /* 0x0000007703777211 */ /* 0x000fe200000f0eff */
[----:B------:R-:W-:-:S05]  /*7120*/  @!P3 BRA `(.L_x_6824) ;  /* 0x000004b00000b947 */ /* 0x000fca0003800000 */
[----:B------:R-:W-:Y:S04]  /*7130*/  IADD3 R0, R11, -0x1, RZ ;  /* 0xffffffff0b007810 */ /* 0x000fe80007ffe0ff */
[----:B------:R-:W-:Y:S11]  /*7140*/  ISETP.GT.AND P0, PT, R0, R85, PT ;  /* 0x000000550000720c */ /* 0x000ff60003f04270 */
[----:B------:R-:W-:Y:S02]  /*7150*/  @!UPT UIADD3 URZ, URZ, URZ, URZ ;  /* 0x0000003f3f3ff290 */ /* 0x000fe4000fffe03f */
[----:B------:R-:W-:-:S05]  /*7160*/  @!P0 BRA `(.L_x_6825) ;  /* 0x0000050000008947 */ /* 0x000fca0003800000 */
[----:B---3--:R-:W-:Y:S01]  /*7170*/  IMAD.MOV.U32 R20, RZ, RZ, RZ ;  /* 0x000000ffff147224 */ /* 0x008fe200078e00ff */
        /* <DEDUP_REMOVED lines=63> */
[----:B----4-:R-:W-:Y:S01]  /*7570*/  LEA R112, P0, R20, R112, 0x1 ;  /* 0x0000007014707211 */ /* 0x010fe200078008ff */
[----:B------:R-:W-:Y:S03]  /*7580*/  IMAD R7, R0, c[0x0][0x19c], R7 ;  /* 0x0000670000077a24 */ /* 0x000fe600078e0207 */
[----:B------:R-:W-:Y:S01]  /*7590*/  IADD3 R6, R23, R5, RZ ;  /* 0x0000000517067210 */ /* 0x000fe20007ffe0ff */
[----:B------:R-:W-:Y:S03]  /*75a0*/  IMAD.IADD R8, R21, 0x1, R7 ;  /* 0x0000000115087824 */ /* 0x000fe600078e0207 */
[----:B------:R-:W-:Y:S02]  /*75b0*/  LEA.HI.X R115, R22, R115, R6, 0x1, P1 ;  /* 0x0000007316737211 */ /* 0x000fe400008f0c06 */
[----:B------:R-:W-:Y:S01]  /*75c0*/  LEA.HI.X R111, R20, R111, R8, 0x1, P0 ;  /* 0x0000006f146f7211 */ /* 0x000fe200000f0c08 */
[----:B------:R-:W-:-:S05]  /*75d0*/  BRA `(.L_x_6825) ;  /* 0x0000009000007947 */ /* 0x000fca0003800000 */
.L_x_6824:
[----:B----4-:R-:W-:Y:S01]  /*75e0*/  MOV R113, R111 ;  /* 0x0000006f00717202 */ /* 0x010fe20000000f00 */
[----:B------:R-:W-:Y:S02]  /*75f0*/  IMAD.MOV.U32 R2, RZ, RZ, c[0x0][0x1a0] ;  /* 0x00006800ff027624 */ /* 0x000fe400078e00ff */
[----:B------:R-:W-:Y:S03]  /*7600*/  IMAD.MOV.U32 R0, RZ, RZ, c[0x0][0x198] ;  /* 0x00006600ff007624 */ /* 0x000fe600078e00ff */
[----:B------:R-:W-:Y:S01]  /*7610*/  LEA R3, -R2, RZ, 0x6 ;  /* 0x000000ff02037211 */ /* 0x000fe200078e31ff */
[----:B---3--:R-:W-:Y:S03]  /*7620*/  IMAD.U32 R5, R0, -0x40, RZ ;  /* 0xffffffc000057824 */ /* 0x008fe600078e00ff */
[----:B------:R-:W-:Y:S02]  /*7630*/  LEA R114, P1, R3, R114, 0x1 ;  /* 0x0000007203727211 */ /* 0x000fe400078208ff */
[----:B------:R-:W-:Y:S02]  /*7640*/  LEA R112, P0, R5, R112, 0x1 ;  /* 0x0000007005707211 */ /* 0x000fe400078008ff */
[----:B------:R-:W-:Y:S02]  /*7650*/  LEA.HI.X.SX32 R115, R3, R115, 0x1, P1 ;  /* 0x0000007303737211 */ /* 0x000fe400008f0eff */
[----:B------:R-:W-:Y:S02]  /*7660*/  LEA.HI.X.SX32 R111, R5, R113, 0x1, P0 ;  /* 0x00000071056f7211 */ /* 0x000fe400000f0eff */
.L_x_6825:
[----:B------:R-:W-:Y:S04]  /*7670*/  IADD3 R11, R11, -0x1, RZ ;  /* 0xffffffff0b0b7810 */ /* 0x000fe80007ffe0ff */
[----:B------:R-:W-:Y:S11]  /*7680*/  ISETP.GT.AND P0, PT, R11, R85, PT ;  /* 0x000000550b00720c */ /* 0x000ff60003f04270 */
[----:B------:R-:W-:Y:S02]  /*7690*/  @!UPT UIADD3 URZ, URZ, URZ, URZ ;  /* 0x0000003f3f3ff290 */ /* 0x000fe4000fffe03f */
[----:B------:R-:W-:-:S05]  /*76a0*/  @P0 BRA `(.L_x_6826) ;  /* 0xffffabe000000947 */ /* 0x000fca000383ffff */
.L_x_6788:
[----:B-1----:R-:W-:Y:S01]  /*76b0*/  BAR.SYNC.DEFER_BLOCKING 0x0 ;  /* 0x0000000000007b1d */ /* 0x002fe20000010000 */
[----:B------:R-:W-:Y:S01]  /*76c0*/  ISETP.NE.AND P0, PT, RZ, c[0x0][0x230], PT ;  /* 0x00008c00ff007a0c */ /* 0x000fe20003f05270 */
[----:B------:R-:W-:Y:S01]  /*76d0*/  IMAD.MOV.U32 R3, RZ, RZ, c[0x0][0x190] ;  /* 0x00006400ff037624 */ /* 0x000fe200078e00ff */
[----:B------:R-:W-:Y:S01]  /*76e0*/  SHF.L.U32 R161, R135, 0x1, RZ ;  /* 0x0000000187a17819 */ /* 0x000fe200000006ff */
[----:B------:R-:W-:Y:S02]  /*76f0*/  IMAD.MOV.U32 R0, RZ, RZ, 0x4 ;  /* 0x00000004ff007424 */ /* 0x000fe400078e00ff */
[----:B------:R-:W-:Y:S01]  /*7700*/  BSSY B2, `(.L_x_6827) ;  /* 0x00004c6000027945 */ /* 0x000fe20003800000 */
[C---:B------:R-:W-:Y:S02]  /*7710*/  IMAD.SHL.U32 R9, R3.reuse, 0x10, RZ ;  /* 0x0000001003097824 */ /* 0x040fe400078e00ff */
[----:B---3--:R-:W-:-:S05]  /*7720*/  SHF.L.U64.HI R5, R3, R0, c[0x0][0x194] ;  /* 0x0000650003057619 */ /* 0x008fca0000010200 */
[----:B------:R-:W-:Y:S05]  /*7730*/  @!P0 BRA `(.L_x_6828) ;  /* 0x000049c000008947 */ /* 0x000fea0003800000 */
[----:B------:R-:W-:Y:S01]  /*7740*/  ISETP.NE.U32.AND P0, PT, RZ, c[0x0][0x250], PT ;  /* 0x00009400ff007a0c */ /* 0x000fe20003f05070 */
[----:B------:R-:W-:-:S03]  /*7750*/  IMAD.MOV.U32 R7, RZ, RZ, RZ ;  /* 0x000000ffff077224 */ /* 0x000fc600078e00ff */
[----:B------:R-:W-:-:S13]  /*7760*/  ISETP.NE.AND.EX P0, PT, RZ, c[0x0][0x254], PT, P0 ;  /* 0x00009500ff007a0c */ /* 0x000fda0003f05300 */
[----:B------:R-:W2:Y:S01]  /*7770*/  @P0 LDG.E R7, [R144.64] ;  /* 0x0000000690070981 */ /* 0x000ea2000c1e1900 */
[-C--:B------:R-:W-:Y:S01]  /*7780*/  IADD3 R4, P1, R9, R140.reuse, RZ ;  /* 0x0000008c09047210 */ /* 0x080fe20007f3e0ff */
[----:B------:R-:W-:Y:S01]  /*7790*/  IMAD.MOV.U32 R2, RZ, RZ, c[0x0][0x194] ;  /* 0x00006500ff027624 */ /* 0x000fe200078e00ff */
[----:B------:R-:W-:Y:S01]  /*77a0*/  LEA R0, P0, R3, R140, 0x5 ;  /* 0x0000008c03007211 */ /* 0x000fe200078028ff */
[----:B------:R-:W-:Y:S01]  /*77b0*/  ULDC.U8 UR4, c[0x0][0x313] ;  /* 0x0000c4c000047ab9 */ /* 0x000fe20000000000 */
[----:B------:R-:W-:Y:S01]  /*77c0*/  LEA R30, P2, R140, c[0x0][0x160], 0x1 ;  /* 0x000058008c1e7a11 */ /* 0x000fe200078408ff */
[--C-:B------:R-:W-:Y:S01]  /*77d0*/  IMAD.X R9, R5, 0x1, R143.reuse, P1 ;  /* 0x0000000105097824 */ /* 0x100fe200008e068f */
[C---:B------:R-:W-:Y:S01]  /*77e0*/  LEA.HI.X R5, R3.reuse, R143, R2, 0x5, P0 ;  /* 0x0000008f03057211 */ /* 0x040fe200000f2c02 */
[----:B------:R-:W-:Y:S01]  /*77f0*/  IMAD.MOV.U32 R142, RZ, RZ, R140 ;  /* 0x000000ffff8e7224 */ /* 0x000fe200078e008c */
[----:B------:R-:W-:Y:S02]  /*7800*/  LEA R24, P0, R4, c[0x0][0x160], 0x1 ;  /* 0x0000580004187a11 */ /* 0x000fe400078008ff */
[--C-:B------:R-:W-:Y:S01]  /*7810*/  LEA.HI.X R31, R140, c[0x0][0x164], R143.reuse, 0x1, P2 ;  /* 0x000059008c1f7a11 */ /* 0x100fe200010f0c8f */
[----:B------:R-:W-:Y:S01]  /*7820*/  IMAD.WIDE.U32 R142, R3, 0x30, R142 ;  /* 0x00000030038e7825 */ /* 0x000fe200078e008e */
[----:B------:R-:W-:-:S02]  /*7830*/  LEA.HI.X R25, R4, c[0x0][0x164], R9, 0x1, P0 ;  /* 0x0000590004197a11 */ /* 0x000fc400000f0c09 */
[----:B------:R-:W-:Y:S01]  /*7840*/  ISETP.NE.AND P0, PT, RZ, UR4, PT ;  /* 0x00000004ff007c0c */ /* 0x000fe2000bf05270 */
[----:B------:R-:W-:Y:S01]  /*7850*/  IMAD.IADD R3, R159, 0x1, -R66 ;  /* 0x000000019f037824 */ /* 0x000fe200078e0a42 */
[----:B------:R-:W-:Y:S02]  /*7860*/  LEA R28, P4, R0, c[0x0][0x160], 0x1 ;  /* 0x00005800001c7a11 */ /* 0x000fe400078808ff */
[----:B------:R-:W-:Y:S02]  /*7870*/  LEA R26, P2, R142, c[0x0][0x160], 0x1 ;  /* 0x000058008e1a7a11 */ /* 0x000fe400078408ff */
[----:B------:R-:W-:Y:S02]  /*7880*/  ISETP.GE.AND P1, PT, R138, R3, PT ;  /* 0x000000038a00720c */ /* 0x000fe40003f26270 */
[----:B------:R-:W-:Y:S02]  /*7890*/  LEA.HI.X R29, R0, c[0x0][0x164], R5, 0x1, P4 ;  /* 0x00005900001d7a11 */ /* 0x000fe400020f0c05 */
[----:B------:R-:W-:-:S02]  /*78a0*/  ISETP.GT.AND P1, PT, R64, -0x8, !P1 ;  /* 0xfffffff84000780c */ /* 0x000fc40004f24270 */
[----:B--2---:R-:W-:Y:S01]  /*78b0*/  IADD3 R6, R7, R74, R66 ;  /* 0x0000004a07067210 */ /* 0x004fe20007ffe042 */
[----:B------:R-:W-:-:S04]  /*78c0*/  IMAD R7, R2, 0x30, RZ ;  /* 0x0000003002077824 */ /* 0x000fc800078e02ff */
[----:B------:R-:W-:Y:S02]  /*78d0*/  IMAD R6, R81, R6, RZ ;  /* 0x0000000651067224 */ /* 0x000fe400078e02ff */
[----:B------:R-:W-:-:S03]  /*78e0*/  IMAD.IADD R4, R143, 0x1, R7 ;  /* 0x000000018f047824 */ /* 0x000fc600078e0207 */
[-C--:B------:R-:W-:Y:S02]  /*78f0*/  IADD3 R8, P6, R78, R6.reuse, RZ ;  /* 0x000000064e087210 */ /* 0x080fe40007fde0ff */
[----:B------:R-:W-:Y:S02]  /*7900*/  IADD3 R2, P5, R77, R6, RZ ;  /* 0x000000064d027210 */ /* 0x000fe40007fbe0ff */
[----:B------:R-:W-:Y:S02]  /*7910*/  SHF.R.S32.HI R6, RZ, 0x1f, R6 ;  /* 0x0000001fff067819 */ /* 0x000fe40000011406 */
[----:B------:R-:W-:-:S03]  /*7920*/  LEA.HI.X R27, R142, c[0x0][0x164], R4, 0x1, P2 ;  /* 0x000059008e1b7a11 */ /* 0x000fc600010f0c04 */
[--C-:B------:R-:W-:Y:S02]  /*7930*/  IMAD.X R9, R76, 0x1, R6.reuse, P6 ;  /* 0x000000014c097824 */ /* 0x100fe400030e0606 */
[----:B------:R-:W-:Y:S01]  /*7940*/  IMAD.X R18, R75, 0x1, R6, P5 ;  /* 0x000000014b127824 */ /* 0x000fe200028e0606 */
[----:B------:R-:W-:Y:S05]  /*7950*/  @!P0 BRA `(.L_x_6829) ;  /* 0x000019c000008947 */ /* 0x000fea0003800000 */
[----:B------:R-:W-:Y:S01]  /*7960*/  BSSY B1, `(.L_x_6830) ;  /* 0x0000062000017945 */ /* 0x000fe20003800000 */
[----:B------:R-:W-:Y:S05]  /*7970*/  @!P1 BRA `(.L_x_6831) ;  /* 0x0000060000009947 */ /* 0x000fea0003800000 */
[----:B------:R1:W5:Y:S01]  /*7980*/  LDG.E.128 R20, [R30.64] ;  /* 0x000000061e147981 */ /* 0x000362000c1e1d00 */
        /* <DEDUP_REMOVED lines=8> */
[----:B------:R-:W-:Y:S05]  /*7a10*/  @P2 BRA `(.L_x_6833) ;  /* 0x0000026000002947 */ /* 0x000fea0003800000 */
[----:B------:R-:W2:Y:S04]  /*7a20*/  LDG.E.64 R4, [R36.64] ;  /* 0x0000000624047981 */ /* 0x000ea8000c1e1b00 */
[----:B------:R-:W3:Y:S01]  /*7a30*/  LDG.E.64 R6, [R34.64] ;  /* 0x0000000622067981 */ /* 0x000ee2000c1e1b00 */
[C---:B-----5:R-:W-:Y:S01]  /*7a40*/  LOP3.LUT R0, R21.reuse, 0xffff0000, RZ, 0xc0, !PT ;  /* 0xffff000015007812 */ /* 0x060fe200078ec0ff */
[----:B------:R-:W-:Y:S01]  /*7a50*/  IMAD.U32 R14, R22, 0x10000, RZ ;  /* 0x00010000160e7824 */ /* 0x000fe200078e00ff */
[----:B------:R-:W-:-:S02]  /*7a60*/  SHF.L.U32 R2, R21, 0x10, RZ ;  /* 0x0000001015027819 */ /* 0x000fc400000006ff */
[C---:B------:R-:W-:Y:S02]  /*7a70*/  LOP3.LUT R12, R23.reuse, 0xffff0000, RZ, 0xc0, !PT ;  /* 0xffff0000170c7812 */ /* 0x040fe400078ec0ff */
[C---:B------:R-:W-:Y:S02]  /*7a80*/  SHF.L.U32 R10, R20.reuse, 0x10, RZ ;  /* 0x00000010140a7819 */ /* 0x040fe400000006ff */
[----:B------:R-:W-:Y:S02]  /*7a90*/  SHF.L.U32 R13, R23, 0x10, RZ ;  /* 0x00000010170d7819 */ /* 0x000fe400000006ff */
[----:B------:R-:W-:Y:S02]  /*7aa0*/  LOP3.LUT R20, R20, 0xffff0000, RZ, 0xc0, !PT ;  /* 0xffff000014147812 */ /* 0x000fe400078ec0ff */
[----:B------:R-:W-:Y:S02]  /*7ab0*/  LOP3.LUT R22, R22, 0xffff0000, RZ, 0xc0, !PT ;  /* 0xffff000016167812 */ /* 0x000fe400078ec0ff */
[----:B--2---:R-:W-:-:S02]  /*7ac0*/  LOP3.LUT R11, R4, 0xffff0000, RZ, 0xc0, !PT ;  /* 0xffff0000040b7812 */ /* 0x004fc400078ec0ff */
[C---:B------:R-:W-:Y:S01]  /*7ad0*/  LOP3.LUT R18, R5.reuse, 0xffff0000, RZ, 0xc0, !PT ;  /* 0xffff000005127812 */ /* 0x040fe200078ec0ff */
[----:B------:R-:W-:Y:S01]  /*7ae0*/  IMAD.U32 R5, R5, 0x10000, RZ ;  /* 0x0001000005057824 */ /* 0x000fe200078e00ff */
[----:B---3--:R-:W-:Y:S01]  /*7af0*/  LOP3.LUT R21, R6, 0xffff0000, RZ, 0xc0, !PT ;  /* 0xffff000006157812 */ /* 0x008fe200078ec0ff */
[-C--:B------:R-:W-:Y:S01]  /*7b00*/  FMUL.FTZ R15, R0, R11.reuse ;  /* 0x0000000b000f7220 */ /* 0x080fe20000410000 */
[C---:B------:R-:W-:Y:S01]  /*7b10*/  LOP3.LUT R19, R7.reuse, 0xffff0000, RZ, 0xc0, !PT ;  /* 0xffff000007137812 */ /* 0x040fe200078ec0ff */
[----:B------:R-:W-:Y:S01]  /*7b20*/  FMUL.FTZ R11, R2, R11 ;  /* 0x0000000b020b7220 */ /* 0x000fe20000410000 */
[----:B------:R-:W-:Y:S01]  /*7b30*/  SHF.L.U32 R7, R7, 0x10, RZ ;  /* 0x0000001007077819 */ /* 0x000fe200000006ff */
[----:B------:R-:W-:Y:S02]  /*7b40*/  FMUL.FTZ R32, R12, R18 ;  /* 0x000000120c207220 */ /* 0x000fe40000410000 */
[-C--:B------:R-:W-:Y:S01]  /*7b50*/  FFMA.FTZ R0, R0, R21.reuse, R11 ;  /* 0x0000001500007223 */ /* 0x080fe2000001000b */
[----:B------:R-:W-:Y:S01]  /*7b60*/  SHF.L.U32 R11, R4, 0x10, RZ ;  /* 0x00000010040b7819 */ /* 0x000fe200000006ff */
[----:B------:R-:W-:-:S02]  /*7b70*/  FFMA.FTZ R15, R2, R21, -R15 ;  /* 0x00000015020f7223 */ /* 0x000fc4000001080f */
[C---:B------:R-:W-:Y:S02]  /*7b80*/  FMUL.FTZ R18, R13.reuse, R18 ;  /* 0x000000120d127220 */ /* 0x040fe40000410000 */
[----:B------:R-:W-:Y:S01]  /*7b90*/  FFMA.FTZ R32, R13, R19, -R32 ;  /* 0x000000130d207223 */ /* 0x000fe20000010820 */
[----:B------:R-:W-:Y:S01]  /*7ba0*/  SHF.L.U32 R13, R6, 0x10, RZ ;  /* 0x00000010060d7819 */ /* 0x000fe200000006ff */
[----:B------:R-:W-:Y:S01]  /*7bb0*/  FMUL.FTZ R2, R20, R11 ;  /* 0x0000000b14027220 */ /* 0x000fe20000410000 */
[----:B------:R-:W-:Y:S01]  /*7bc0*/  F2FP.BF16.PACK_AB R21, R0, R15 ;  /* 0x0000000f0015723e */ /* 0x000fe200000010ff */
[----:B------:R-:W-:Y:S02]  /*7bd0*/  FMUL.FTZ R4, R22, R5 ;  /* 0x0000000516047220 */ /* 0x000fe40000410000 */
[----:B------:R-:W-:Y:S02]  /*7be0*/  FMUL.FTZ R11, R10, R11 ;  /* 0x0000000b0a0b7220 */ /* 0x000fe40000410000 */
[----:B------:R-:W-:-:S02]  /*7bf0*/  FMUL.FTZ R5, R14, R5 ;  /* 0x000000050e057220 */ /* 0x000fc40000410000 */
[----:B------:R-:W-:Y:S02]  /*7c00*/  FFMA.FTZ R19, R12, R19, R18 ;  /* 0x000000130c137223 */ /* 0x000fe40000010012 */
[-C--:B------:R-:W-:Y:S02]  /*7c10*/  FFMA.FTZ R2, R10, R13.reuse, -R2 ;  /* 0x0000000d0a027223 */ /* 0x080fe40000010802 */
[----:B------:R-:W-:Y:S01]  /*7c20*/  FFMA.FTZ R11, R20, R13, R11 ;  /* 0x0000000d140b7223 */ /* 0x000fe2000001000b */
[----:B------:R-:W-:Y:S01]  /*7c30*/  F2FP.BF16.PACK_AB R23, R19, R32 ;  /* 0x000000201317723e */ /* 0x000fe200000010ff */
[-C--:B------:R-:W-:Y:S02]  /*7c40*/  FFMA.FTZ R4, R14, R7.reuse, -R4 ;  /* 0x000000070e047223 */ /* 0x080fe40000010804 */
[----:B------:R-:W-:Y:S01]  /*7c50*/  FFMA.FTZ R5, R22, R7, R5 ;  /* 0x0000000716057223 */ /* 0x000fe20000010005 */
[----:B------:R-:W-:-:S04]  /*7c60*/  F2FP.BF16.PACK_AB R20, R11, R2 ;  /* 0x000000020b14723e */ /* 0x000fc800000010ff */
[----:B------:R-:W-:Y:S02]  /*7c70*/  F2FP.BF16.PACK_AB R22, R5, R4 ;  /* 0x000000040516723e */ /* 0x000fe400000010ff */
.L_x_6833:
[----:B------:R-:W-:Y:S05]  /*7c80*/  BSYNC B0 ;  /* 0x0000000000007941 */ /* 0x000fea0003800000 */
.L_x_6832:
[----:B------:R2:W5:Y:S01]  /*7c90*/  LDG.E.128 R12, [R30.64+0x80] ;  /* 0x000080061e0c7981 */ /* 0x000562000c1e1d00 */
[----:B------:R-:W-:Y:S01]  /*7ca0*/  IADD3 R0, R16, 0x40, RZ ;  /* 0x0000004010007810 */ /* 0x000fe20007ffe0ff */
[----:B------:R-:W-:Y:S02]  /*7cb0*/  BSSY B0, `(.L_x_6834) ;  /* 0x000002b000007945 */ /* 0x000fe40003800000 */
[----:B-----5:R2:W-:Y:S01]  /*7cc0*/  STS.128 [R161], R20 ;  /* 0x00000014a1007388 */ /* 0x0205e20000000c00 */
[----:B------:R-:W-:-:S13]  /*7cd0*/  ISETP.GE.AND P0, PT, R0, c[0x0][0x230], PT ;  /* 0x00008c0000007a0c */ /* 0x000fda0003f06270 */
[----:B------:R-:W-:Y:S05]  /*7ce0*/  @P0 BRA `(.L_x_6835) ;  /* 0x0000027000000947 */ /* 0x000fea0003800000 */
[----:B------:R-:W3:Y:S04]  /*7cf0*/  LDG.E.64 R4, [R36.64+0x40] ;  /* 0x0000400624047981 */ /* 0x000ee8000c1e1b00 */
[----:B------:R-:W5:Y:S01]  /*7d00*/  LDG.E.64 R6, [R34.64+0x40] ;  /* 0x0000400622067981 */ /* 0x000f62000c1e1b00 */
[C---:B------:R-:W-:Y:S02]  /*7d10*/  SHF.L.U32 R2, R13.reuse, 0x10, RZ ;  /* 0x000000100d027819 */ /* 0x040fe400000006ff */
[----:B------:R-:W-:Y:S02]  /*7d20*/  LOP3.LUT R0, R13, 0xffff0000, RZ, 0xc0, !PT ;  /* 0xffff00000d007812 */ /* 0x000fe400078ec0ff */
[C---:B------:R-:W-:Y:S02]  /*7d30*/  SHF.L.U32 R10, R12.reuse, 0x10, RZ ;  /* 0x000000100c0a7819 */ /* 0x040fe400000006ff */
[----:B------:R-:W-:-:S02]  /*7d40*/  LOP3.LUT R18, R12, 0xffff0000, RZ, 0xc0, !PT ;  /* 0xffff00000c127812 */ /* 0x000fc400078ec0ff */
[C---:B------:R-:W-:Y:S02]  /*7d50*/  SHF.L.U32 R13, R15.reuse, 0x10, RZ ;  /* 0x000000100f0d7819 */ /* 0x040fe400000006ff */
[----:B------:R-:W-:Y:S01]  /*7d60*/  LOP3.LUT R12, R15, 0xffff0000, RZ, 0xc0, !PT ;  /* 0xffff00000f0c7812 */ /* 0x000fe200078ec0ff */
[C---:B------:R-:W-:Y:S01]  /*7d70*/  IMAD.U32 R15, R14.reuse, 0x10000, RZ ;  /* 0x000100000e0f7824 */ /* 0x040fe200078e00ff */
[----:B--2---:R-:W-:Y:S02]  /*7d80*/  LOP3.LUT R22, R14, 0xffff0000, RZ, 0xc0, !PT ;  /* 0xffff00000e167812 */ /* 0x004fe400078ec0ff */
[----:B---3--:R-:W-:Y:S02]  /*7d90*/  LOP3.LUT R11, R4, 0xffff0000, RZ, 0xc0, !PT ;  /* 0xffff0000040b7812 */ /* 0x008fe400078ec0ff */
[----:B------:R-:W-:Y:S02]  /*7da0*/  LOP3.LUT R14, R5, 0xffff0000, RZ, 0xc0, !PT ;  /* 0xffff0000050e7812 */ /* 0x000fe400078ec0ff */
[----:B-----5:R-:W-:Y:S01]  /*7db0*/  LOP3.LUT R20, R7, 0xffff0000, RZ, 0xc0, !PT ;  /* 0xffff000007147812 */ /* 0x020fe200078ec0ff */
[-C--:B------:R-:W-:Y:S01]  /*7dc0*/  FMUL.FTZ R19, R0, R11.reuse ;  /* 0x0000000b00137220 */ /* 0x080fe20000410000 */
[----:B------:R-:W-:Y:S01]  /*7dd0*/  LOP3.LUT R21, R6, 0xffff0000, RZ, 0xc0, !PT ;  /* 0xffff000006157812 */ /* 0x000fe200078ec0ff */
[----:B------:R-:W-:Y:S01]  /*7de0*/  FMUL.FTZ R23, R2, R11 ;  /* 0x0000000b02177220 */ /* 0x000fe20000410000 */
[----:B------:R-:W-:Y:S01]  /*7df0*/  SHF.L.U32 R5, R5, 0x10, RZ ;  /* 0x0000001005057819 */ /* 0x000fe200000006ff */
[-C--:B------:R-:W-:Y:S01]  /*7e00*/  FMUL.FTZ R11, R12, R14.reuse ;  /* 0x0000000e0c0b7220 */ /* 0x080fe20000410000 */
[----:B------:R-:W-:Y:S01]  /*7e10*/  SHF.L.U32 R7, R7, 0x10, RZ ;  /* 0x0000001007077819 */ /* 0x000fe200000006ff */
[----:B-1----:R-:W-:-:S02]  /*7e20*/  FMUL.FTZ R31, R13, R14 ;  /* 0x0000000e0d1f7220 */ /* 0x002fc40000410000 */
[----:B------:R-:W-:Y:S01]  /*7e30*/  FFMA.FTZ R11, R13, R20, -R11 ;  /* 0x000000140d0b7223 */ /* 0x000fe2000001080b */
[----:B------:R-:W-:Y:S01]  /*7e40*/  SHF.L.U32 R13, R4, 0x10, RZ ;  /* 0x00000010040d7819 */ /* 0x000fe200000006ff */
[-C--:B------:R-:W-:Y:S02]  /*7e50*/  FFMA.FTZ R19, R2, R21.reuse, -R19 ;  /* 0x0000001502137223 */ /* 0x080fe40000010813 */
[----:B------:R-:W-:Y:S02]  /*7e60*/  FFMA.FTZ R0, R0, R21, R23 ;  /* 0x0000001500007223 */ /* 0x000fe40000010017 */
[----:B------:R-:W-:Y:S02]  /*7e70*/  FMUL.FTZ R2, R18, R13 ;  /* 0x0000000d12027220 */ /* 0x000fe40000410000 */
[----:B------:R-:W-:Y:S01]  /*7e80*/  IMAD.U32 R21, R6, 0x10000, RZ ;  /* 0x0001000006157824 */ /* 0x000fe200078e00ff */
[----:B------:R-:W-:Y:S01]  /*7e90*/  F2FP.BF16.PACK_AB R0, R0, R19 ;  /* 0x000000130000723e */ /* 0x000fe200000010ff */
[----:B------:R-:W-:-:S02]  /*7ea0*/  FMUL.FTZ R13, R10, R13 ;  /* 0x0000000d0a0d7220 */ /* 0x000fc40000410000 */
[-C--:B------:R-:W-:Y:S02]  /*7eb0*/  FMUL.FTZ R4, R22, R5.reuse ;  /* 0x0000000516047220 */ /* 0x080fe40000410000 */
[C---:B------:R-:W-:Y:S02]  /*7ec0*/  FMUL.FTZ R5, R15.reuse, R5 ;  /* 0x000000050f057220 */ /* 0x040fe40000410000 */
[----:B------:R-:W-:Y:S02]  /*7ed0*/  FFMA.FTZ R12, R12, R20, R31 ;  /* 0x000000140c0c7223 */ /* 0x000fe4000001001f */
[-C--:B------:R-:W-:Y:S02]  /*7ee0*/  FFMA.FTZ R2, R10, R21.reuse, -R2 ;  /* 0x000000150a027223 */ /* 0x080fe40000010802 */
[----:B------:R-:W-:Y:S02]  /*7ef0*/  FFMA.FTZ R13, R18, R21, R13 ;  /* 0x00000015120d7223 */ /* 0x000fe4000001000d */
[----:B------:R-:W-:Y:S01]  /*7f00*/  FFMA.FTZ R4, R15, R7, -R4 ;  /* 0x000000070f047223 */ /* 0x000fe20000010804 */
[----:B------:R-:W-:Y:S01]  /*7f10*/  F2FP.BF16.PACK_AB R15, R12, R11 ;  /* 0x0000000b0c0f723e */ /* 0x000fe200000010ff */
[----:B------:R-:W-:Y:S01]  /*7f20*/  FFMA.FTZ R5, R22, R7, R5 ;  /* 0x0000000716057223 */ /* 0x000fe20000010005 */
[----:B------:R-:W-:-:S02]  /*7f30*/  F2FP.BF16.PACK_AB R12, R13, R2 ;  /* 0x000000020d0c723e */ /* 0x000fc400000010ff */
[----:B------:R-:W-:Y:S02]  /*7f40*/  MOV R13, R0 ;  /* 0x00000000000d7202 */ /* 0x000fe40000000f00 */
[----:B------:R-:W-:Y:S02]  /*7f50*/  F2FP.BF16.PACK_AB R14, R5, R4 ;  /* 0x00000004050e723e */ /* 0x000fe400000010ff */
.L_x_6835:
[----:B------:R-:W-:Y:S05]  /*7f60*/  BSYNC B0 ;  /* 0x0000000000007941 */ /* 0x000fea0003800000 */
.L_x_6834:
[----:B------:R3:W-:Y:S02]  /*7f70*/  STS.128 [R161+0x2000], R12 ;  /* 0x0020000ca1007388 */ /* 0x0007e40000000c00 */
.L_x_6831:
[----:B------:R-:W-:Y:S05]  /*7f80*/  BSYNC B1 ;  /* 0x0000000000017941 */ /* 0x000fea0003800000 */
.L_x_6830:
[----:B------:R-:W-:Y:S01]  /*7f90*/  IADD3 R0, R138, 0x10, RZ ;  /* 0x000000108a007810 */ /* 0x000fe20007ffe0ff */
[----:B------:R-:W-:Y:S03]  /*7fa0*/  BSSY B1, `(.L_x_6836) ;  /* 0x0000067000017945 */ /* 0x000fe60003800000 */
[----:B------:R-:W-:-:S04]  /*7fb0*/  ISETP.GE.AND P0, PT, R0, R3, PT ;  /* 0x000000030000720c */ /* 0x000fc80003f06270 */
[----:B------:R-:W-:-:S13]  /*7fc0*/  ISETP.LT.OR P0, PT, R64, -0x87, P0 ;  /* 0xffffff794000780c */ /* 0x000fda0000701670 */
[----:B------:R-:W-:Y:S05]  /*7fd0*/  @P0 BRA `(.L_x_6837) ;  /* 0x0000063000000947 */ /* 0x000fea0003800000 */
[----:B---3--:R3:W5:Y:S01]  /*7fe0*/  LDG.E.128 R12, [R24.64] ;  /* 0x00000006180c7981 */ /* 0x008762000c1e1d00 */
[C---:B------:R-:W-:Y:S01]  /*7ff0*/  IADD3 R2, P0, R79.reuse, R8, RZ ;  /* 0x000000084f027210 */ /* 0x040fe20007f1e0ff */
[----:B------:R-:W-:Y:S03]  /*8000*/  BSSY B0, `(.L_x_6838) ;  /* 0x0000031000007945 */ /* 0x000fe60003800000 */
[----:B------:R-:W-:Y:S01]  /*8010*/  LEA.HI.X.SX32 R79, R79, R9, 0x1, P0 ;  /* 0x000000094f4f7211 */ /* 0x000fe200000f0eff */
[----:B------:R-:W-:Y:S01]  /*8020*/  IMAD.SHL.U32 R36, R2, 0x2, RZ ;  /* 0x0000000202247824 */ /* 0x000fe200078e00ff */
[----:B------:R-:W-:Y:S02]  /*8030*/  ISETP.GE.AND P0, PT, R16, c[0x0][0x230], PT ;  /* 0x00008c0010007a0c */ /* 0x000fe40003f06270 */
[----:B------:R-:W-:Y:S02]  /*8040*/  SHF.L.U64.HI R2, R2, 0x1, R79 ;  /* 0x0000000102027819 */ /* 0x000fe4000001024f */
[----:B------:R-:W-:-:S02]  /*8050*/  IADD3 R34, P2, R36, c[0x0][0x2a8], RZ ;  /* 0x0000aa0024227a10 */ /* 0x000fc40007f5e0ff */
[----:B------:R-:W-:Y:S02]  /*8060*/  IADD3 R36, P1, R36, c[0x0][0x2b0], RZ ;  /* 0x0000ac0024247a10 */ /* 0x000fe40007f3e0ff */
[C---:B------:R-:W-:Y:S02]  /*8070*/  IADD3.X R35, R2.reuse, c[0x0][0x2ac], RZ, P2, !PT ;  /* 0x0000ab0002237a10 */ /* 0x040fe400017fe4ff */
[----:B------:R-:W-:-:S03]  /*8080*/  IADD3.X R37, R2, c[0x0][0x2b4], RZ, P1, !PT ;  /* 0x0000ad0002257a10 */ /* 0x000fc60000ffe4ff */
[----:B------:R-:W-:Y:S05]  /*8090*/  @P0 BRA `(.L_x_6839) ;  /* 0x0000027000000947 */ /* 0x000fea0003800000 */
[----:B--2---:R-:W2:Y:S04]  /*80a0*/  LDG.E.64 R4, [R36.64] ;  /* 0x0000000624047981 */ /* 0x004ea8000c1e1b00 */
[----:B---3--:R-:W3:Y:S01]  /*80b0*/  LDG.E.64 R6, [R34.64] ;  /* 0x0000000622067981 */ /* 0x008ee2000c1e1b00 */
[C---:B-----5:R-:W-:Y:S02]  /*80c0*/  SHF.L.U32 R10, R13.reuse, 0x10, RZ ;  /* 0x000000100d0a7819 */ /* 0x060fe400000006ff */
[----:B------:R-:W-:Y:S02]  /*80d0*/  LOP3.LUT R2, R13, 0xffff0000, RZ, 0xc0, !PT ;  /* 0xffff00000d027812 */ /* 0x000fe400078ec0ff */
[C---:B------:R-:W-:Y:S02]  /*80e0*/  SHF.L.U32 R11, R12.reuse, 0x10, RZ ;  /* 0x000000100c0b7819 */ /* 0x040fe400000006ff */
[----:B------:R-:W-:-:S02]  /*80f0*/  LOP3.LUT R19, R12, 0xffff0000, RZ, 0xc0, !PT ;  /* 0xffff00000c137812 */ /* 0x000fc400078ec0ff */
[C---:B------:R-:W-:Y:S02]  /*8100*/  SHF.L.U32 R18, R15.reuse, 0x10, RZ ;  /* 0x000000100f127819 */ /* 0x040fe400000006ff */
[----:B------:R-:W-:Y:S01]  /*8110*/  LOP3.LUT R12, R15, 0xffff0000, RZ, 0xc0, !PT ;  /* 0xffff00000f0c7812 */ /* 0x000fe200078ec0ff */
[C---:B------:R-:W-:Y:S01]  /*8120*/  IMAD.U32 R15, R14.reuse, 0x10000, RZ ;  /* 0x000100000e0f7824 */ /* 0x040fe200078e00ff */
[----:B------:R-:W-:Y:S02]  /*8130*/  LOP3.LUT R14, R14, 0xffff0000, RZ, 0xc0, !PT ;  /* 0xffff00000e0e7812 */ /* 0x000fe400078ec0ff */
[----:B--2---:R-:W-:Y:S02]  /*8140*/  LOP3.LUT R13, R4, 0xffff0000, RZ, 0xc0, !PT ;  /* 0xffff0000040d7812 */ /* 0x004fe400078ec0ff */
[C---:B------:R-:W-:Y:S02]  /*8150*/  LOP3.LUT R23, R5.reuse, 0xffff0000, RZ, 0xc0, !PT ;  /* 0xffff000005177812 */ /* 0x040fe400078ec0ff */
[----:B---3--:R-:W-:Y:S01]  /*8160*/  LOP3.LUT R33, R6, 0xffff0000, RZ, 0xc0, !PT ;  /* 0xffff000006217812 */ /* 0x008fe200078ec0ff */
[-C--:B------:R-:W-:Y:S01]  /*8170*/  FMUL.FTZ R21, R2, R13.reuse ;  /* 0x0000000d02157220 */ /* 0x080fe20000410000 */
[----:B------:R-:W-:Y:S01]  /*8180*/  SHF.L.U32 R4, R4, 0x10, RZ ;  /* 0x0000001004047819 */ /* 0x000fe200000006ff */
[C---:B------:R-:W-:Y:S01]  /*8190*/  FMUL.FTZ R20, R10.reuse, R13 ;  /* 0x0000000d0a147220 */ /* 0x040fe20000410000 */
[----:B------:R-:W-:Y:S01]  /*81a0*/  SHF.L.U32 R5, R5, 0x10, RZ ;  /* 0x0000001005057819 */ /* 0x000fe200000006ff */
[-C--:B------:R-:W-:Y:S01]  /*81b0*/  FFMA.FTZ R21, R10, R33.reuse, -R21 ;  /* 0x000000210a157223 */ /* 0x080fe20000010815 */
[C---:B-1----:R-:W-:Y:S01]  /*81c0*/  LOP3.LUT R31, R7.reuse, 0xffff0000, RZ, 0xc0, !PT ;  /* 0xffff0000071f7812 */ /* 0x042fe200078ec0ff */
[----:B------:R-:W-:Y:S01]  /*81d0*/  FFMA.FTZ R20, R2, R33, R20 ;  /* 0x0000002102147223 */ /* 0x000fe20000010014 */
[----:B------:R-:W-:Y:S01]  /*81e0*/  SHF.L.U32 R7, R7, 0x10, RZ ;  /* 0x0000001007077819 */ /* 0x000fe200000006ff */
[----:B------:R-:W-:-:S02]  /*81f0*/  FMUL.FTZ R13, R12, R23 ;  /* 0x000000170c0d7220 */ /* 0x000fc40000410000 */
[-C--:B------:R-:W-:Y:S01]  /*8200*/  FMUL.FTZ R2, R19, R4.reuse ;  /* 0x0000000413027220 */ /* 0x080fe20000410000 */
[----:B------:R-:W-:Y:S01]  /*8210*/  F2FP.BF16.PACK_AB R20, R20, R21 ;  /* 0x000000151414723e */ /* 0x000fe200000010ff */
[----:B------:R-:W-:Y:S02]  /*8220*/  FMUL.FTZ R10, R11, R4 ;  /* 0x000000040b0a7220 */ /* 0x000fe40000410000 */
[----:B------:R-:W-:Y:S02]  /*8230*/  FMUL.FTZ R23, R18, R23 ;  /* 0x0000001712177220 */ /* 0x000fe40000410000 */
[-C--:B------:R-:W-:Y:S02]  /*8240*/  FMUL.FTZ R4, R14, R5.reuse ;  /* 0x000000050e047220 */ /* 0x080fe40000410000 */
[----:B------:R-:W-:Y:S02]  /*8250*/  IMAD.U32 R6, R6, 0x10000, RZ ;  /* 0x0001000006067824 */ /* 0x000fe400078e00ff */
[----:B------:R-:W-:-:S02]  /*8260*/  FMUL.FTZ R5, R15, R5 ;  /* 0x000000050f057220 */ /* 0x000fc40000410000 */
[-C--:B------:R-:W-:Y:S02]  /*8270*/  FFMA.FTZ R13, R18, R31.reuse, -R13 ;  /* 0x0000001f120d7223 */ /* 0x080fe4000001080d */
        /* <DEDUP_REMOVED lines=9> */
.L_x_6839:
[----:B------:R-:W-:Y:S05]  /*8310*/  BSYNC B0 ;  /* 0x0000000000007941 */ /* 0x000fea0003800000 */
.L_x_6838:
[----:B--2---:R2:W5:Y:S01]  /*8320*/  LDG.E.128 R20, [R24.64+0x80] ;  /* 0x0000800618147981 */ /* 0x004562000c1e1d00 */
[----:B------:R-:W-:Y:S01]  /*8330*/  IADD3 R2, R16, 0x40, RZ ;  /* 0x0000004010027810 */ /* 0x000fe20007ffe0ff */
[----:B------:R-:W-:Y:S02]  /*8340*/  BSSY B0, `(.L_x_6840) ;  /* 0x000002b000007945 */ /* 0x000fe40003800000 */
[----:B-----5:R2:W-:Y:S01]  /*8350*/  STS.128 [R161+0x800], R12 ;  /* 0x0008000ca1007388 */ /* 0x0205e20000000c00 */
[----:B------:R-:W-:-:S13]  /*8360*/  ISETP.GE.AND P0, PT, R2, c[0x0][0x230], PT ;  /* 0x00008c0002007a0c */ /* 0x000fda0003f06270 */
[----:B------:R-:W-:Y:S05]  /*8370*/  @P0 BRA `(.L_x_6841) ;  /* 0x0000027000000947 */ /* 0x000fea0003800000 */
[----:B------:R-:W5:Y:S04]  /*8380*/  LDG.E.64 R4, [R36.64+0x40] ;  /* 0x0000400624047981 */ /* 0x000f68000c1e1b00 */
[----:B--2---:R-:W2:Y:S01]  /*8390*/  LDG.E.64 R6, [R34.64+0x40] ;  /* 0x0000400622067981 */ /* 0x004ea2000c1e1b00 */
[C---:B------:R-:W-:Y:S01]  /*83a0*/  SHF.L.U32 R10, R21.reuse, 0x10, RZ ;  /* 0x00000010150a7819 */ /* 0x040fe200000006ff */
[----:B------:R-:W-:Y:S01]  /*83b0*/  IMAD.U32 R15, R22, 0x10000, RZ ;  /* 0x00010000160f7824 */ /* 0x000fe200078e00ff */
[----:B------:R-:W-:Y:S02]  /*83c0*/  LOP3.LUT R2, R21, 0xffff0000, RZ, 0xc0, !PT ;  /* 0xffff000015027812 */ /* 0x000fe400078ec0ff */
[C---:B------:R-:W-:Y:S02]  /*83d0*/  LOP3.LUT R12, R23.reuse, 0xffff0000, RZ, 0xc0, !PT ;  /* 0xffff0000170c7812 */ /* 0x040fe400078ec0ff */
[----:B------:R-:W-:-:S02]  /*83e0*/  SHF.L.U32 R14, R23, 0x10, RZ ;  /* 0x00000010170e7819 */ /* 0x000fc400000006ff */
[C---:B------:R-:W-:Y:S02]  /*83f0*/  SHF.L.U32 R11, R20.reuse, 0x10, RZ ;  /* 0x00000010140b7819 */ /* 0x040fe400000006ff */
[----:B------:R-:W-:Y:S02]  /*8400*/  LOP3.LUT R20, R20, 0xffff0000, RZ, 0xc0, !PT ;  /* 0xffff000014147812 */ /* 0x000fe400078ec0ff */
[----:B------:R-:W-:Y:S02]  /*8410*/  LOP3.LUT R22, R22, 0xffff0000, RZ, 0xc0, !PT ;  /* 0xffff000016167812 */ /* 0x000fe400078ec0ff */
[----:B-----5:R-:W-:Y:S02]  /*8420*/  LOP3.LUT R13, R4, 0xffff0000, RZ, 0xc0, !PT ;  /* 0xffff0000040d7812 */ /* 0x020fe400078ec0ff */
[----:B------:R-:W-:Y:S02]  /*8430*/  LOP3.LUT R21, R5, 0xffff0000, RZ, 0xc0, !PT ;  /* 0xffff000005157812 */ /* 0x000fe400078ec0ff */
[----:B--23--:R-:W-:Y:S01]  /*8440*/  LOP3.LUT R25, R6, 0xffff0000, RZ, 0xc0, !PT ;  /* 0xffff000006197812 */ /* 0x00cfe200078ec0ff */
[-C--:B------:R-:W-:Y:S01]  /*8450*/  FMUL.FTZ R19, R2, R13.reuse ;  /* 0x0000000d02137220 */ /* 0x080fe20000410000 */
[----:B------:R-:W-:Y:S01]  /*8460*/  LOP3.LUT R23, R7, 0xffff0000, RZ, 0xc0, !PT ;  /* 0xffff000007177812 */ /* 0x000fe200078ec0ff */
        /* <DEDUP_REMOVED lines=10> */
[----:B------:R-:W-:Y:S02]  /*8510*/  IMAD.U32 R6, R6, 0x10000, RZ ;  /* 0x0001000006067824 */ /* 0x000fe400078e00ff */
[----:B------:R-:W-:Y:S02]  /*8520*/  FMUL.FTZ R4, R22, R5 ;  /* 0x0000000516047220 */ /* 0x000fe40000410000 */
[----:B------:R-:W-:-:S02]  /*8530*/  FFMA.FTZ R19, R10, R25, -R19 ;  /* 0x000000190a137223 */ /* 0x000fc40000010813 */
[----:B------:R-:W-:Y:S02]  /*8540*/  FMUL.FTZ R5, R15, R5 ;  /* 0x000000050f057220 */ /* 0x000fe40000410000 */
[-C--:B------:R-:W-:Y:S01]  /*8550*/  FFMA.FTZ R2, R11, R6.reuse, -R2 ;  /* 0x000000060b027223 */ /* 0x080fe20000010802 */
[----:B------:R-:W-:Y:S01]  /*8560*/  F2FP.BF16.PACK_AB R18, R18, R19 ;  /* 0x000000131212723e */ /* 0x000fe200000010ff */
[----:B------:R-:W-:Y:S02]  /*8570*/  FFMA.FTZ R21, R20, R6, R21 ;  /* 0x0000000614157223 */ /* 0x000fe40000010015 */
[----:B------:R-:W-:Y:S02]  /*8580*/  FFMA.FTZ R13, R14, R23, -R13 ;  /* 0x000000170e0d7223 */ /* 0x000fe4000001080d */
[-C--:B------:R-:W-:Y:S01]  /*8590*/  FFMA.FTZ R4, R15, R7.reuse, -R4 ;  /* 0x000000070f047223 */ /* 0x080fe20000010804 */
[----:B------:R-:W-:Y:S01]  /*85a0*/  F2FP.BF16.PACK_AB R20, R21, R2 ;  /* 0x000000021514723e */ /* 0x000fe200000010ff */
[----:B------:R-:W-:Y:S01]  /*85b0*/  FFMA.FTZ R5, R22, R7, R5 ;  /* 0x0000000716057223 */ /* 0x000fe20000010005 */
[----:B------:R-:W-:-:S02]  /*85c0*/  F2FP.BF16.PACK_AB R23, R12, R13 ;  /* 0x0000000d0c17723e */ /* 0x000fc400000010ff */
[----:B------:R-:W-:Y:S02]  /*85d0*/  MOV R21, R18 ;  /* 0x0000001200157202 */ /* 0x000fe40000000f00 */
[----:B------:R-:W-:Y:S02]  /*85e0*/  F2FP.BF16.PACK_AB R22, R5, R4 ;  /* 0x000000040516723e */ /* 0x000fe400000010ff */
.L_x_6841:
[----:B------:R-:W-:Y:S05]  /*85f0*/  BSYNC B0 ;  /* 0x0000000000007941 */ /* 0x000fea0003800000 */
.L_x_6840:
[----:B------:R1:W-:Y:S02]  /*8600*/  STS.128 [R161+0x2800], R20 ;  /* 0x00280014a1007388 */ /* 0x0003e40000000c00 */
.L_x_6837:
[----:B------:R-:W-:Y:S05]  /*8610*/  BSYNC B1 ;  /* 0x0000000000017941 */ /* 0x000fea0003800000 */
.L_x_6836:
[----:B--23--:R-:W-:Y:S01]  /*8620*/  IADD3 R24, R138, 0x20, RZ ;  /* 0x000000208a187810 */ /* 0x00cfe20007ffe0ff */
[----:B------:R-:W-:Y:S03]  /*8630*/  BSSY B1, `(.L_x_6842) ;  /* 0x0000067000017945 */ /* 0x000fe60003800000 */
[----:B------:R-:W-:-:S04]  /*8640*/  ISETP.GE.AND P0, PT, R24, R3, PT ;  /* 0x000000031800720c */ /* 0x000fc80003f06270 */
[----:B------:R-:W-:-:S13]  /*8650*/  ISETP.LT.OR P0, PT, R64, -0x107, P0 ;  /* 0xfffffef94000780c */ /* 0x000fda0000701670 */
[----:B------:R-:W-:Y:S05]  /*8660*/  @P0 BRA `(.L_x_6843) ;  /* 0x0000063000000947 */ /* 0x000fea0003800000 */
[----:B------:R2:W5:Y:S01]  /*8670*/  LDG.E.128 R12, [R28.64] ;  /* 0x000000061c0c7981 */ /* 0x000562000c1e1d00 */
[----:B------:R-:W-:Y:S01]  /*8680*/  IMAD.SHL.U32 R2, R81, 0x20, RZ ;  /* 0x0000002051027824 */ /* 0x000fe200078e00ff */
[----:B------:R-:W-:Y:S04]  /*8690*/  BSSY B0, `(.L_x_6844) ;  /* 0x0000032000007945 */ /* 0x000fe80003800000 */
[----:B------:R-:W-:-:S04]  /*86a0*/  IADD3 R5, P0, R2, R8, RZ ;  /* 0x0000000802057210 */ /* 0x000fc80007f1e0ff */
[----:B------:R-:W-:Y:S01]  /*86b0*/  LEA.HI.X.SX32 R2, R2, R9, 0x1, P0 ;  /* 0x0000000902027211 */ /* 0x000fe200000f0eff */
[C---:B------:R-:W-:Y:S01]  /*86c0*/  IMAD.SHL.U32 R34, R5.reuse, 0x2, RZ ;  /* 0x0000000205227824 */ /* 0x040fe200078e00ff */
[----:B------:R-:W-:Y:S02]  /*86d0*/  ISETP.GE.AND P0, PT, R16, c[0x0][0x230], PT ;  /* 0x00008c0010007a0c */ /* 0x000fe40003f06270 */
[----:B------:R-:W-:Y:S02]  /*86e0*/  SHF.L.U64.HI R2, R5, 0x1, R2 ;  /* 0x0000000105027819 */ /* 0x000fe40000010202 */
[C---:B------:R-:W-:Y:S02]  /*86f0*/  IADD3 R32, P2, R34.reuse, c[0x0][0x2a8], RZ ;  /* 0x0000aa0022207a10 */ /* 0x040fe40007f5e0ff */
[----:B------:R-:W-:Y:S02]  /*8700*/  IADD3 R34, P1, R34, c[0x0][0x2b0], RZ ;  /* 0x0000ac0022227a10 */ /* 0x000fe40007f3e0ff */
[----:B------:R-:W-:-:S02]  /*8710*/  IADD3.X R33, R2, c[0x0][0x2ac], RZ, P2, !PT ;  /* 0x0000ab0002217a10 */ /* 0x000fc400017fe4ff */
[----:B------:R-:W-:-:S03]  /*8720*/  IADD3.X R35, R2, c[0x0][0x2b4], RZ, P1, !PT ;  /* 0x0000ad0002237a10 */ /* 0x000fc60000ffe4ff */
[----:B------:R-:W-:Y:S05]  /*8730*/  @P0 BRA `(.L_x_6845) ;  /* 0x0000027000000947 */ /* 0x000fea0003800000 */
[----:B--2---:R-:W2:Y:S04]  /*8740*/  LDG.E.64 R4, [R34.64] ;  /* 0x0000000622047981 */ /* 0x004ea8000c1e1b00 */
[----:B------:R-:W3:Y:S01]  /*8750*/  LDG.E.64 R6, [R32.64] ;  /* 0x0000000620067981 */ /* 0x000ee2000c1e1b00 */
        /* <DEDUP_REMOVED lines=9> */
[C---:B-1----:R-:W-:Y:S02]  /*87f0*/  LOP3.LUT R23, R5.reuse, 0xffff0000, RZ, 0xc0, !PT ;  /* 0xffff000005177812 */ /* 0x042fe400078ec0ff */
[----:B---3--:R-:W-:Y:S01]  /*8800*/  LOP3.LUT R31, R6, 0xffff0000, RZ, 0xc0, !PT ;  /* 0xffff0000061f7812 */ /* 0x008fe200078ec0ff */
[-C--:B------:R-:W-:Y:S01]  /*8810*/  FMUL.FTZ R21, R2, R13.reuse ;  /* 0x0000000d02157220 */ /* 0x080fe20000410000 */
[----:B------:R-:W-:Y:S01]  /*8820*/  SHF.L.U32 R4, R4, 0x10, RZ ;  /* 0x0000001004047819 */ /* 0x000fe200000006ff */
[C---:B------:R-:W-:Y:S01]  /*8830*/  FMUL.FTZ R20, R10.reuse, R13 ;  /* 0x0000000d0a147220 */ /* 0x040fe20000410000 */
[----:B------:R-:W-:Y:S01]  /*8840*/  SHF.L.U32 R5, R5, 0x10, RZ ;  /* 0x0000001005057819 */ /* 0x000fe200000006ff */
[-C--:B------:R-:W-:Y:S01]  /*8850*/  FFMA.FTZ R21, R10, R31.reuse, -R21 ;  /* 0x0000001f0a157223 */ /* 0x080fe20000010815 */
[C---:B------:R-:W-:Y:S01]  /*8860*/  LOP3.LUT R25, R7.reuse, 0xffff0000, RZ, 0xc0, !PT ;  /* 0xffff000007197812 */ /* 0x040fe200078ec0ff */
        /* <DEDUP_REMOVED lines=20> */
.L_x_6845:
[----:B--2---:R-:W-:Y:S05]  /*89b0*/  BSYNC B0 ;  /* 0x0000000000007941 */ /* 0x004fea0003800000 */
.L_x_6844:
[----:B-1----:R-:W5:Y:S01]  /*89c0*/  LDG.E.128 R28, [R28.64+0x80] ;  /* 0x000080061c1c7981 */ /* 0x002f62000c1e1d00 */
[----:B------:R-:W-:Y:S01]  /*89d0*/  IADD3 R2, R16, 0x40, RZ ;  /* 0x0000004010027810 */ /* 0x000fe20007ffe0ff */
[----:B------:R-:W-:Y:S02]  /*89e0*/  BSSY B0, `(.L_x_6846) ;  /* 0x000002a000007945 */ /* 0x000fe40003800000 */
[----:B-----5:R1:W-:Y:S01]  /*89f0*/  STS.128 [R161+0x1000], R12 ;  /* 0x0010000ca1007388 */ /* 0x0203e20000000c00 */
[----:B------:R-:W-:-:S13]  /*8a00*/  ISETP.GE.AND P0, PT, R2, c[0x0][0x230], PT ;  /* 0x00008c0002007a0c */ /* 0x000fda0003f06270 */
[----:B------:R-:W-:Y:S05]  /*8a10*/  @P0 BRA `(.L_x_6847) ;  /* 0x0000026000000947 */ /* 0x000fea0003800000 */
[----:B------:R-:W2:Y:S04]  /*8a20*/  LDG.E.64 R4, [R34.64+0x40] ;  /* 0x0000400622047981 */ /* 0x000ea8000c1e1b00 */
[----:B------:R-:W3:Y:S01]  /*8a30*/  LDG.E.64 R6, [R32.64+0x40] ;  /* 0x0000400620067981 */ /* 0x000ee2000c1e1b00 */
[C---:B------:R-:W-:Y:S01]  /*8a40*/  SHF.L.U32 R10, R29.reuse, 0x10, RZ ;  /* 0x000000101d0a7819 */ /* 0x040fe200000006ff */
[----:B-1----:R-:W-:Y:S01]  /*8a50*/  IMAD.U32 R15, R30, 0x10000, RZ ;  /* 0x000100001e0f7824 */ /* 0x002fe200078e00ff */
        /* <DEDUP_REMOVED lines=34> */
.L_x_6847:
[----:B------:R-:W-:Y:S05]  /*8c80*/  BSYNC B0 ;  /* 0x0000000000007941 */ /* 0x000fea0003800000 */
.L_x_6846:
[----:B------:R2:W-:Y:S02]  /*8c90*/  STS.128 [R161+0x3000], R28 ;  /* 0x0030001ca1007388 */ /* 0x0005e40000000c00 */
.L_x_6843:
[----:B------:R-:W-:Y:S05]  /*8ca0*/  BSYNC B1 ;  /* 0x0000000000017941 */ /* 0x000fea0003800000 */
.L_x_6842:
[----:B--2---:R-:W-:-:S04]  /*8cb0*/  IADD3 R28, R138, 0x30, RZ ;  /* 0x000000308a1c7810 */ /* 0x004fc80007ffe0ff */
[----:B------:R-:W-:-:S04]  /*8cc0*/  ISETP.GE.AND P0, PT, R28, R3, PT ;  /* 0x000000031c00720c */ /* 0x000fc80003f06270 */
[----:B------:R-:W-:-:S13]  /*8cd0*/  ISETP.LT.OR P0, PT, R64, -0x187, P0 ;  /* 0xfffffe794000780c */ /* 0x000fda0000701670 */
[----:B------:R-:W-:Y:S05]  /*8ce0*/  @P0 BRA `(.L_x_6848) ;  /* 0x0000367000000947 */ /* 0x000fea0003800000 */
[----:B-1----:R1:W5:Y:S01]  /*8cf0*/  LDG.E.128 R12, [R26.64] ;  /* 0x000000061a0c7981 */ /* 0x002362000c1e1d00 */
[----:B------:R-:W-:Y:S01]  /*8d00*/  IMAD R81, R81, 0x30, RZ ;  /* 0x0000003051517824 */ /* 0x000fe200078e02ff */
[----:B------:R-:W-:Y:S04]  /*8d10*/  BSSY B0, `(.L_x_6849) ;  /* 0x0000031000007945 */ /* 0x000fe80003800000 */
[----:B------:R-:W-:-:S04]  /*8d20*/  IADD3 R2, P0, R81, R8, RZ ;  /* 0x0000000851027210 */ /* 0x000fc80007f1e0ff */
[----:B------:R-:W-:Y:S01]  /*8d30*/  LEA.HI.X.SX32 R9, R81, R9, 0x1, P0 ;  /* 0x0000000951097211 */ /* 0x000fe200000f0eff */
[----:B------:R-:W-:Y:S01]  /*8d40*/  IMAD.SHL.U32 R30, R2, 0x2, RZ ;  /* 0x00000002021e7824 */ /* 0x000fe200078e00ff */
[----:B------:R-:W-:Y:S02]  /*8d50*/  ISETP.GE.AND P0, PT, R16, c[0x0][0x230], PT ;  /* 0x00008c0010007a0c */ /* 0x000fe40003f06270 */
[----:B------:R-:W-:Y:S02]  /*8d60*/  SHF.L.U64.HI R2, R2, 0x1, R9 ;  /* 0x0000000102027819 */ /* 0x000fe40000010209 */
[C---:B------:R-:W-:Y:S02]  /*8d70*/  IADD3 R22, P2, R30.reuse, c[0x0][0x2a8], RZ ;  /* 0x0000aa001e167a10 */ /* 0x040fe40007f5e0ff */
[----:B------:R-:W-:Y:S02]  /*8d80*/  IADD3 R30, P1, R30, c[0x0][0x2b0], RZ ;  /* 0x0000ac001e1e7a10 */ /* 0x000fe40007f3e0ff */
[----:B------:R-:W-:-:S02]  /*8d90*/  IADD3.X R23, R2, c[0x0][0x2ac], RZ, P2, !PT ;  /* 0x0000ab0002177a10 */ /* 0x000fc400017fe4ff */
[----:B------:R-:W-:-:S03]  /*8da0*/  IADD3.X R31, R2, c[0x0][0x2b4], RZ, P1, !PT ;  /* 0x0000ad00021f7a10 */ /* 0x000fc60000ffe4ff */
[----:B------:R-:W-:Y:S05]  /*8db0*/  @P0 BRA `(.L_x_6850) ;  /* 0x0000026000000947 */ /* 0x000fea0003800000 */
[----:B-1----:R-:W2:Y:S04]  /*8dc0*/  LDG.E.64 R2, [R30.64] ;  /* 0x000000061e027981 */ /* 0x002ea8000c1e1b00 */
[----:B------:R-:W3:Y:S01]  /*8dd0*/  LDG.E.64 R4, [R22.64] ;  /* 0x0000000616047981 */ /* 0x000ee2000c1e1b00 */
[C---:B-----5:R-:W-:Y:S02]  /*8de0*/  LOP3.LUT R6, R13.reuse, 0xffff0000, RZ, 0xc0, !PT ;  /* 0xffff00000d067812 */ /* 0x060fe400078ec0ff */
[----:B------:R-:W-:Y:S02]  /*8df0*/  SHF.L.U32 R7, R13, 0x10, RZ ;  /* 0x000000100d077819 */ /* 0x000fe400000006ff */
[C---:B------:R-:W-:Y:S02]  /*8e00*/  SHF.L.U32 R8, R12.reuse, 0x10, RZ ;  /* 0x000000100c087819 */ /* 0x040fe400000006ff */
[----:B------:R-:W-:Y:S01]  /*8e10*/  LOP3.LUT R13, R12, 0xffff0000, RZ, 0xc0, !PT ;  /* 0xffff00000c0d7812 */ /* 0x000fe200078ec0ff */
[C---:B------:R-:W-:Y:S01]  /*8e20*/  IMAD.U32 R12, R14.reuse, 0x10000, RZ ;  /* 0x000100000e0c7824 */ /* 0x040fe200078e00ff */
[----:B------:R-:W-:-:S02]  /*8e30*/  LOP3.LUT R20, R14, 0xffff0000, RZ, 0xc0, !PT ;  /* 0xffff00000e147812 */ /* 0x000fc400078ec0ff */
[C---:B------:R-:W-:Y:S02]  /*8e40*/  SHF.L.U32 R11, R15.reuse, 0x10, RZ ;  /* 0x000000100f0b7819 */ /* 0x040fe400000006ff */
[----:B------:R-:W-:Y:S02]  /*8e50*/  LOP3.LUT R10, R15, 0xffff0000, RZ, 0xc0, !PT ;  /* 0xffff00000f0a7812 */ /* 0x000fe400078ec0ff */
[C---:B--2---:R-:W-:Y:S02]  /*8e60*/  LOP3.LUT R9, R2.reuse, 0xffff0000, RZ, 0xc0, !PT ;  /* 0xffff000002097812 */ /* 0x044fe400078ec0ff */
[----:B------:R-:W-:Y:S02]  /*8e70*/  SHF.L.U32 R2, R2, 0x10, RZ ;  /* 0x0000001002027819 */ /* 0x000fe400000006ff */
[----:B---3--:R-:W-:Y:S01]  /*8e80*/  LOP3.LUT R19, R4, 0xffff0000, RZ, 0xc0, !PT ;  /* 0xffff000004137812 */ /* 0x008fe200078ec0ff */
[-C--:B------:R-:W-:Y:S01]  /*8e90*/  FMUL.FTZ R14, R6, R9.reuse ;  /* 0x00000009060e7220 */ /* 0x080fe20000410000 */
[----:B------:R-:W-:Y:S01]  /*8ea0*/  LOP3.LUT R15, R3, 0xffff0000, RZ, 0xc0, !PT ;  /* 0xffff0000030f7812 */ /* 0x000fe200078ec0ff */
[----:B------:R-:W-:Y:S01]  /*8eb0*/  FMUL.FTZ R21, R7, R9 ;  /* 0x0000000907157220 */ /* 0x000fe20000410000 */
[----:B------:R-:W-:Y:S01]  /*8ec0*/  LOP3.LUT R18, R5, 0xffff0000, RZ, 0xc0, !PT ;  /* 0xffff000005127812 */ /* 0x000fe200078ec0ff */
[----:B------:R-:W-:Y:S01]  /*8ed0*/  IMAD.U32 R3, R3, 0x10000, RZ ;  /* 0x0001000003037824 */ /* 0x000fe200078e00ff */
[----:B------:R-:W-:Y:S01]  /*8ee0*/  SHF.L.U32 R4, R4, 0x10, RZ ;  /* 0x0000001004047819 */ /* 0x000fe200000006ff */
[-C--:B------:R-:W-:Y:S01]  /*8ef0*/  FFMA.FTZ R14, R7, R19.reuse, -R14 ;  /* 0x00000013070e7223 */ /* 0x080fe2000001080e */
[----:B------:R-:W-:Y:S01]  /*8f00*/  SHF.L.U32 R7, R5, 0x10, RZ ;  /* 0x0000001005077819 */ /* 0x000fe200000006ff */
[----:B------:R-:W-:-:S02]  /*8f10*/  FFMA.FTZ R21, R6, R19, R21 ;  /* 0x0000001306157223 */ /* 0x000fc40000010015 */
[-C--:B------:R-:W-:Y:S02]  /*8f20*/  FMUL.FTZ R5, R13, R2.reuse ;  /* 0x000000020d057220 */ /* 0x080fe40000410000 */
[----:B------:R-:W-:Y:S02]  /*8f30*/  FMUL.FTZ R6, R8, R2 ;  /* 0x0000000208067220 */ /* 0x000fe40000410000 */
[----:B------:R-:W-:Y:S02]  /*8f40*/  FMUL.FTZ R9, R10, R15 ;  /* 0x0000000f0a097220 */ /* 0x000fe40000410000 */
[----:B------:R-:W-:Y:S02]  /*8f50*/  FMUL.FTZ R2, R20, R3 ;  /* 0x0000000314027220 */ /* 0x000fe40000410000 */
[----:B------:R-:W-:Y:S02]  /*8f60*/  FMUL.FTZ R15, R11, R15 ;  /* 0x0000000f0b0f7220 */ /* 0x000fe40000410000 */
[----:B------:R-:W-:-:S02]  /*8f70*/  FMUL.FTZ R3, R12, R3 ;  /* 0x000000030c037220 */ /* 0x000fc40000410000 */
[-C--:B------:R-:W-:Y:S02]  /*8f80*/  FFMA.FTZ R9, R11, R18.reuse, -R9 ;  /* 0x000000120b097223 */ /* 0x080fe40000010809 */
[----:B------:R-:W-:Y:S02]  /*8f90*/  FFMA.FTZ R10, R10, R18, R15 ;  /* 0x000000120a0a7223 */ /* 0x000fe4000001000f */
[-C--:B------:R-:W-:Y:S02]  /*8fa0*/  FFMA.FTZ R5, R8, R4.reuse, -R5 ;  /* 0x0000000408057223 */ /* 0x080fe40000010805 */
[----:B------:R-:W-:Y:S01]  /*8fb0*/  FFMA.FTZ R6, R13, R4, R6 ;  /* 0x000000040d067223 */ /* 0x000fe20000010006 */
[----:B------:R-:W-:Y:S01]  /*8fc0*/  F2FP.BF16.PACK_AB R13, R21, R14 ;  /* 0x0000000e150d723e */ /* 0x000fe200000010ff */
[----:B------:R-:W-:Y:S01]  /*8fd0*/  FFMA.FTZ R2, R12, R7, -R2 ;  /* 0x000000070c027223 */ /* 0x000fe20000010802 */
[----:B------:R-:W-:Y:S01]  /*8fe0*/  F2FP.BF16.PACK_AB R15, R10, R9 ;  /* 0x000000090a0f723e */ /* 0x000fe200000010ff */
[----:B------:R-:W-:Y:S01]  /*8ff0*/  FFMA.FTZ R3, R20, R7, R3 ;  /* 0x0000000714037223 */ /* 0x000fe20000010003 */
[----:B------:R-:W-:-:S04]  /*9000*/  F2FP.BF16.PACK_AB R12, R6, R5 ;  /* 0x00000005060c723e */ /* 0x000fc800000010ff */
[----:B------:R-:W-:Y:S02]  /*9010*/  F2FP.BF16.PACK_AB R14, R3, R2 ;  /* 0x00000002030e723e */ /* 0x000fe400000010ff */
.L_x_6850:
[----:B-1----:R-:W-:Y:S05]  /*9020*/  BSYNC B0 ;  /* 0x0000000000007941 */ /* 0x002fea0003800000 */
.L_x_6849:
[----:B------:R1:W5:Y:S01]  /*9030*/  LDG.E.128 R8, [R26.64+0x80] ;  /* 0x000080061a087981 */ /* 0x000362000c1e1d00 */
        /* <DEDUP_REMOVED lines=10> */
[C---:B------:R-:W-:Y:S02]  /*90e0*/  SHF.L.U32 R9, R8.reuse, 0x10, RZ ;  /* 0x0000001008097819 */ /* 0x040fe400000006ff */
[----:B------:R-:W-:-:S02]  /*90f0*/  LOP3.LUT R14, R8, 0xffff0000, RZ, 0xc0, !PT ;  /* 0xffff0000080e7812 */ /* 0x000fc400078ec0ff */
[----:B------:R-:W-:Y:S02]  /*9100*/  LOP3.LUT R18, R10, 0xffff0000, RZ, 0xc0, !PT ;  /* 0xffff00000a127812 */ /* 0x000fe400078ec0ff */
        /* <DEDUP_REMOVED lines=30> */
.L_x_6852:
[----:B------:R-:W-:Y:S05]  /*92f0*/  BSYNC B0 ;  /* 0x0000000000007941 */ /* 0x000fea0003800000 */
.L_x_6851:
[----:B------:R2:W-:Y:S01]  /*9300*/  STS.128 [R161+0x3800], R8 ;  /* 0x00380008a1007388 */ /* 0x0005e20000000c00 */
[----:B------:R-:W-:Y:S05]  /*9310*/  BRA `(.L_x_6848) ;  /* 0x0000304000007947 */ /* 0x000fea0003800000 */
.L_x_6829:
[----:B------:R-:W-:Y:S01]  /*9320*/  BSSY B1, `(.L_x_6853) ;  /* 0x00000b0000017945 */ /* 0x000fe20003800000 */
[----:B------:R-:W-:Y:S05]  /*9330*/  @!P1 BRA `(.L_x_6854) ;  /* 0x00000ae000009947 */ /* 0x000fea0003800000 */
        /* <DEDUP_REMOVED lines=16> */
[----:B------:R-:W2:Y:S01]  /*9440*/  LDG.E.128 R8, [R10.64] ;  /* 0x000000060a087981 */ /* 0x000ea2000c1e1d00 */
[----:B------:R-:W-:Y:S02]  /*9450*/  LEA.HI.X R13, R13, c[0x0][0x2b4], R0, 0x1, P0 ;  /* 0x0000ad000d0d7a11 */ /* 0x000fe400000f0c00 */
[----:B------:R-:W-:-:S04]  /*9460*/  IADD3 R19, P0, R21, R2, RZ ;  /* 0x0000000215137210 */ /* 0x000fc80007f1e0ff */
[----:B------:R-:W3:Y:S01]  /*9470*/  LDG.E.128 R12, [R12.64] ;  /* 0x000000060c0c7981 */ /* 0x000ee2000c1e1d00 */
        /* <DEDUP_REMOVED lines=12> */
[C---:B--2---:R-:W-:Y:S01]  /*9540*/  IMAD.U32 R7, R9.reuse, 0x10000, RZ ;  /* 0x0001000009077824 */ /* 0x044fe200078e00ff */
[----:B------:R-:W-:Y:S01]  /*9550*/  LOP3.LUT R37, R9, 0xffff0000, RZ, 0xc0, !PT ;  /* 0xffff000009257812 */ /* 0x000fe200078ec0ff */
[C---:B------:R-:W-:Y:S01]  /*9560*/  IMAD.U32 R9, R11.reuse, 0x10000, RZ ;  /* 0x000100000b097824 */ /* 0x040fe200078e00ff */
[----:B------:R-:W-:-:S02]  /*9570*/  LOP3.LUT R38, R11, 0xffff0000, RZ, 0xc0, !PT ;  /* 0xffff00000b267812 */ /* 0x000fc400078ec0ff */
[----:B------:R-:W-:Y:S02]  /*9580*/  SHF.L.U32 R34, R8, 0x10, RZ ;  /* 0x0000001008227819 */ /* 0x000fe400000006ff */
[C---:B---3--:R-:W-:Y:S02]  /*9590*/  SHF.L.U32 R39, R12.reuse, 0x10, RZ ;  /* 0x000000100c277819 */ /* 0x048fe400000006ff */
[----:B------:R-:W-:Y:S01]  /*95a0*/  LOP3.LUT R11, R12, 0xffff0000, RZ, 0xc0, !PT ;  /* 0xffff00000c0b7812 */ /* 0x000fe200078ec0ff */
[C---:B------:R-:W-:Y:S01]  /*95b0*/  IMAD.U32 R12, R13.reuse, 0x10000, RZ ;  /* 0x000100000d0c7824 */ /* 0x040fe200078e00ff */
[----:B------:R-:W-:Y:S01]  /*95c0*/  LOP3.LUT R40, R13, 0xffff0000, RZ, 0xc0, !PT ;  /* 0xffff00000d287812 */ /* 0x000fe200078ec0ff */
[----:B------:R-:W-:Y:S01]  /*95d0*/  @!P1 FADD.FTZ R39, -R39, -RZ ;  /* 0x800000ff27279221 */ /* 0x000fe20000010100 */
[----:B------:R-:W-:Y:S01]  /*95e0*/  SHF.L.U32 R41, R14, 0x10, RZ ;  /* 0x000000100e297819 */ /* 0x000fe200000006ff */
[----:B------:R-:W-:Y:S01]  /*95f0*/  @!P1 FADD.FTZ R12, -R12, -RZ ;  /* 0x800000ff0c0c9221 */ /* 0x000fe20000010100 */
        /* <DEDUP_REMOVED lines=15> */
[C---:B------:R-:W-:Y:S01]  /*96f0*/  LOP3.LUT R8, R20.reuse, 0xffff0000, RZ, 0xc0, !PT ;  /* 0xffff000014087812 */ /* 0x040fe200078ec0ff */
[----:B------:R-:W-:Y:S01]  /*9700*/  FMUL.FTZ R14, R9, R14 ;  /* 0x0000000e090e7220 */ /* 0x000fe20000410000 */
[----:B------:R-:W-:Y:S01]  /*9710*/  SHF.L.U32 R9, R20, 0x10, RZ ;  /* 0x0000001014097819 */ /* 0x000fe200000006ff */
[----:B------:R-:W-:Y:S01]  /*9720*/  FMUL.FTZ R37, R37, R40 ;  /* 0x0000002825257220 */ /* 0x000fe20000410000 */
[----:B------:R-:W-:Y:S01]  /*9730*/  SHF.L.U32 R20, R22, 0x10, RZ ;  /* 0x0000001016147819 */ /* 0x000fe200000006ff */
        /* <DEDUP_REMOVED lines=21> */
.L_x_6856:
[----:B------:R-:W-:Y:S05]  /*9890*/  BSYNC B0 ;  /* 0x0000000000007941 */ /* 0x000fea0003800000 */
.L_x_6855:
[----:B------:R2:W5:Y:S01]  /*98a0*/  LDG.E.128 R20, [R30.64+0x80] ;  /* 0x000080061e147981 */ /* 0x000562000c1e1d00 */
[----:B------:R-:W-:Y:S01]  /*98b0*/  IADD3 R0, R16, 0x40, RZ ;  /* 0x0000004010007810 */ /* 0x000fe20007ffe0ff */
[----:B------:R-:W-:Y:S02]  /*98c0*/  BSSY B0, `(.L_x_6857) ;  /* 0x0000054000007945 */ /* 0x000fe40003800000 */
[----:B-----5:R2:W-:Y:S01]  /*98d0*/  STS.128 [R161], R4 ;  /* 0x00000004a1007388 */ /* 0x0205e20000000c00 */
[----:B------:R-:W-:-:S13]  /*98e0*/  ISETP.GE.AND P0, PT, R0, c[0x0][0x230], PT ;  /* 0x00008c0000007a0c */ /* 0x000fda0003f06270 */
[----:B------:R-:W-:Y:S05]  /*98f0*/  @P0 BRA `(.L_x_6858) ;  /* 0x0000050000000947 */ /* 0x000fea0003800000 */
[----:B------:R-:W-:Y:S01]  /*9900*/  ISETP.GE.AND P1, PT, R0, R81, PT ;  /* 0x000000510000720c */ /* 0x000fe20003f26270 */
[----:B--2---:R-:W-:Y:S02]  /*9910*/  IMAD.MOV.U32 R5, RZ, RZ, R81 ;  /* 0x000000ffff057224 */ /* 0x004fe400078e0051 */
        /* <DEDUP_REMOVED lines=10> */
[----:B------:R-:W2:Y:S01]  /*99c0*/  LDG.E.128 R4, [R4.64+0x80] ;  /* 0x0000800604047981 */ /* 0x000ea2000c1e1d00 */
[----:B------:R-:W-:Y:S02]  /*99d0*/  LEA.HI.X R9, R0, c[0x0][0x2b4], R9, 0x1, P0 ;  /* 0x0000ad0000097a11 */ /* 0x000fe400000f0c09 */
[----:B------:R-:W-:-:S04]  /*99e0*/  IADD3 R0, P0, R13, R2, RZ ;  /* 0x000000020d007210 */ /* 0x000fc80007f1e0ff */
[----:B------:R-:W3:Y:S01]  /*99f0*/  LDG.E.128 R8, [R8.64+0x80] ;  /* 0x0000800608087981 */ /* 0x000ee2000c1e1d00 */
[----:B------:R-:W-:Y:S02]  /*9a00*/  LEA.HI.X.SX32 R13, R13, R18, 0x1, P0 ;  /* 0x000000120d0d7211 */ /* 0x000fe400000f0eff */
[----:B------:R-:W-:-:S04]  /*9a10*/  LEA R12, P0, R0, c[0x0][0x2a8], 0x1 ;  /* 0x0000aa00000c7a11 */ /* 0x000fc800078008ff */
[----:B------:R-:W-:-:S06]  /*9a20*/  LEA.HI.X R13, R0, c[0x0][0x2ac], R13, 0x1, P0 ;  /* 0x0000ab00000d7a11 */ /* 0x000fcc00000f0c0d */
[----:B------:R-:W5:Y:S01]  /*9a30*/  LDG.E.128 R12, [R12.64+0x80] ;  /* 0x000080060c0c7981 */ /* 0x000f62000c1e1d00 */
[C---:B-1----:R-:W-:Y:S01]  /*9a40*/  IMAD.U32 R30, R20.reuse, 0x10000, RZ ;  /* 0x00010000141e7824 */ /* 0x042fe200078e00ff */
        /* <DEDUP_REMOVED lines=30> */
[----:B-----5:R-:W-:Y:S01]  /*9c30*/  SHF.L.U32 R10, R15, 0x10, RZ ;  /* 0x000000100f0a7819 */ /* 0x020fe200000006ff */
        /* <DEDUP_REMOVED lines=28> */
.L_x_6858:
[----:B------:R-:W-:Y:S05]  /*9e00*/  BSYNC B0 ;  /* 0x0000000000007941 */ /* 0x000fea0003800000 */
.L_x_6857:
[----:B------:R3:W-:Y:S02]  /*9e10*/  STS.128 [R161+0x2000], R20 ;  /* 0x00200014a1007388 */ /* 0x0007e40000000c00 */
.L_x_6854:
[----:B------:R-:W-:Y:S05]  /*9e20*/  BSYNC B1 ;  /* 0x0000000000017941 */ /* 0x000fea0003800000 */
.L_x_6853:
[----:B------:R-:W-:Y:S01]  /*9e30*/  IADD3 R0, R138, 0x10, RZ ;  /* 0x000000108a007810 */ /* 0x000fe20007ffe0ff */
[----:B------:R-:W-:Y:S03]  /*9e40*/  BSSY B1, `(.L_x_6859) ;  /* 0x00000b6000017945 */ /* 0x000fe60003800000 */
[----:B------:R-:W-:-:S04]  /*9e50*/  ISETP.GE.AND P0, PT, R0, R3, PT ;  /* 0x000000030000720c */ /* 0x000fc80003f06270 */
[----:B------:R-:W-:-:S13]  /*9e60*/  ISETP.LT.OR P0, PT, R64, -0x87, P0 ;  /* 0xffffff794000780c */ /* 0x000fda0000701670 */
[----:B------:R-:W-:Y:S05]  /*9e70*/  @P0 BRA `(.L_x_6860) ;  /* 0x00000b2000000947 */ /* 0x000fea0003800000 */
[----:B---3--:R3:W5:Y:S01]  /*9e80*/  LDG.E.128 R20, [R24.64] ;  /* 0x0000000618147981 */ /* 0x008762000c1e1d00 */
[----:B------:R-:W-:Y:S01]  /*9e90*/  ISETP.GE.AND P0, PT, R16, c[0x0][0x230], PT ;  /* 0x00008c0010007a0c */ /* 0x000fe20003f06270 */
[----:B------:R-:W-:-:S12]  /*9ea0*/  BSSY B0, `(.L_x_6861) ;  /* 0x0000054000007945 */ /* 0x000fd80003800000 */
[----:B------:R-:W-:Y:S05]  /*9eb0*/  @P0 BRA `(.L_x_6862) ;  /* 0x0000052000000947 */ /* 0x000fea0003800000 */
[----:B------:R-:W-:Y:S01]  /*9ec0*/  ISETP.GE.AND P0, PT, R16, R81, PT ;  /* 0x000000511000720c */ /* 0x000fe20003f06270 */
[----:B--2---:R-:W-:Y:S01]  /*9ed0*/  IMAD.MOV.U32 R5, RZ, RZ, R81 ;  /* 0x000000ffff057224 */ /* 0x004fe200078e0051 */
        /* <DEDUP_REMOVED lines=24> */
[----:B-1----:R-:W-:Y:S01]  /*a060*/  SHF.L.U32 R31, R22, 0x10, RZ ;  /* 0x00000010161f7819 */ /* 0x002fe200000006ff */
        /* <DEDUP_REMOVED lines=55> */
.L_x_6862:
[----:B------:R-:W-:Y:S05]  /*a3e0*/  BSYNC B0 ;  /* 0x0000000000007941 */ /* 0x000fea0003800000 */
.L_x_6861:
[----:B--2---:R2:W5:Y:S01]  /*a3f0*/  LDG.E.128 R4, [R24.64+0x80] ;  /* 0x0000800618047981 */ /* 0x004562000c1e1d00 */
[----:B------:R-:W-:Y:S01]  /*a400*/  IADD3 R8, R16, 0x40, RZ ;  /* 0x0000004010087810 */ /* 0x000fe20007ffe0ff */
[----:B------:R-:W-:Y:S02]  /*a410*/  BSSY B0, `(.L_x_6863) ;  /* 0x0000057000007945 */ /* 0x000fe40003800000 */
[----:B-----5:R2:W-:Y:S01]  /*a420*/  STS.128 [R161+0x800], R20 ;  /* 0x00080014a1007388 */ /* 0x0205e20000000c00 */
[----:B------:R-:W-:-:S13]  /*a430*/  ISETP.GE.AND P0, PT, R8, c[0x0][0x230], PT ;  /* 0x00008c0008007a0c */ /* 0x000fda0003f06270 */
[----:B------:R-:W-:Y:S05]  /*a440*/  @P0 BRA `(.L_x_6864) ;  /* 0x0000053000000947 */ /* 0x000fea0003800000 */
[----:B------:R-:W-:Y:S01]  /*a450*/  ISETP.GE.AND P0, PT, R8, R81, PT ;  /* 0x000000510800720c */ /* 0x000fe20003f06270 */
[----:B------:R-:W-:Y:S01]  /*a460*/  IMAD.MOV.U32 R9, RZ, RZ, R81 ;  /* 0x000000ffff097224 */ /* 0x000fe200078e0051 */
[----:B------:R-:W-:Y:S01]  /*a470*/  IADD3 R79, R79, 0x40, RZ ;  /* 0x000000404f4f7810 */ /* 0x000fe20007ffe0ff */
[----:B------:R-:W-:Y:S02]  /*a480*/  IMAD.MOV.U32 R13, RZ, RZ, RZ ;  /* 0x000000ffff0d7224 */ /* 0x000fe400078e00ff */
[----:B------:R-:W-:Y:S01]  /*a490*/  IMAD.MOV.U32 R19, RZ, RZ, RZ ;  /* 0x000000ffff137224 */ /* 0x000fe200078e00ff */
[----:B--2---:R-:W-:-:S04]  /*a4a0*/  IADD3 R22, P1, R79, R2, RZ ;  /* 0x000000024f167210 */ /* 0x004fc80007f3e0ff */
        /* <DEDUP_REMOVED lines=12> */
[----:B------:R-:W5:Y:S01]  /*a570*/  LDG.E.128 R12, [R14.64] ;  /* 0x000000060e0c7981 */ /* 0x000f62000c1e1d00 */
[----:B------:R-:W-:Y:S02]  /*a580*/  LEA.HI.X.SX32 R19, R19, R20, 0x1, P1 ;  /* 0x0000001413137211 */ /* 0x000fe400008f0eff */
[----:B------:R-:W-:-:S04]  /*a590*/  LEA R20, P1, R22, c[0x0][0x2a8], 0x1 ;  /* 0x0000aa0016147a11 */ /* 0x000fc800078208ff */
[----:B------:R-:W-:-:S06]  /*a5a0*/  LEA.HI.X R21, R22, c[0x0][0x2ac], R19, 0x1, P1 ;  /* 0x0000ab0016157a11 */ /* 0x000fcc00008f0c13 */
[----:B---3--:R-:W3:Y:S01]  /*a5b0*/  LDG.E.128 R20, [R20.64] ;  /* 0x0000000614147981 */ /* 0x008ee2000c1e1d00 */
[C---:B------:R-:W-:Y:S01]  /*a5c0*/  IMAD.U32 R24, R4.reuse, 0x10000, RZ ;  /* 0x0001000004187824 */ /* 0x040fe200078e00ff */
[----:B------:R-:W-:Y:S01]  /*a5d0*/  LOP3.LUT R19, R4, 0xffff0000, RZ, 0xc0, !PT ;  /* 0xffff000004137812 */ /* 0x000fe200078ec0ff */
[C---:B-1----:R-:W-:Y:S01]  /*a5e0*/  IMAD.U32 R30, R5.reuse, 0x10000, RZ ;  /* 0x00010000051e7824 */ /* 0x042fe200078e00ff */
[----:B------:R-:W-:Y:S01]  /*a5f0*/  LOP3.LUT R4, R5, 0xffff0000, RZ, 0xc0, !PT ;  /* 0xffff000005047812 */ /* 0x000fe200078ec0ff */
[C---:B------:R-:W-:Y:S01]  /*a600*/  IMAD.U32 R32, R7.reuse, 0x10000, RZ ;  /* 0x0001000007207824 */ /* 0x040fe200078e00ff */
[----:B------:R-:W-:Y:S02]  /*a610*/  LOP3.LUT R5, R7, 0xffff0000, RZ, 0xc0, !PT ;  /* 0xffff000007057812 */ /* 0x000fe400078ec0ff */
[C---:B------:R-:W-:Y:S02]  /*a620*/  SHF.L.U32 R25, R6.reuse, 0x10, RZ ;  /* 0x0000001006197819 */ /* 0x040fe400000006ff */
[----:B------:R-:W-:-:S02]  /*a630*/  LOP3.LUT R6, R6, 0xffff0000, RZ, 0xc0, !PT ;  /* 0xffff000006067812 */ /* 0x000fc400078ec0ff */
[C---:B--2---:R-:W-:Y:S01]  /*a640*/  SHF.L.U32 R7, R9.reuse, 0x10, RZ ;  /* 0x0000001009077819 */ /* 0x044fe200000006ff */
[----:B------:R-:W-:Y:S01]  /*a650*/  IMAD.U32 R31, R8, 0x10000, RZ ;  /* 0x00010000081f7824 */ /* 0x000fe200078e00ff */
[----:B------:R-:W-:Y:S01]  /*a660*/  LOP3.LUT R34, R9, 0xffff0000, RZ, 0xc0, !PT ;  /* 0xffff000009227812 */ /* 0x000fe200078ec0ff */
[C---:B------:R-:W-:Y:S01]  /*a670*/  IMAD.U32 R9, R11.reuse, 0x10000, RZ ;  /* 0x000100000b097824 */ /* 0x040fe200078e00ff */
[----:B------:R-:W-:Y:S01]  /*a680*/  LOP3.LUT R35, R11, 0xffff0000, RZ, 0xc0, !PT ;  /* 0xffff00000b237812 */ /* 0x000fe200078ec0ff */
[----:B------:R-:W-:Y:S01]  /*a690*/  IMAD.U32 R33, R10, 0x10000, RZ ;  /* 0x000100000a217824 */ /* 0x000fe200078e00ff */
[----:B------:R-:W-:Y:S01]  /*a6a0*/  LOP3.LUT R8, R8, 0xffff0000, RZ, 0xc0, !PT ;  /* 0xffff000008087812 */ /* 0x000fe200078ec0ff */
[----:B-----5:R-:W-:Y:S01]  /*a6b0*/  IMAD.U32 R38, R14, 0x10000, RZ ;  /* 0x000100000e267824 */ /* 0x020fe200078e00ff */
        /* <DEDUP_REMOVED lines=15> */
[----:B------:R-:W-:Y:S01]  /*a7b0*/  FMUL.FTZ R8, R8, R11 ;  /* 0x0000000b08087220 */ /* 0x000fe20000410000 */
[----:B------:R-:W-:Y:S01]  /*a7c0*/  LOP3.LUT R11, R20, 0xffff0000, RZ, 0xc0, !PT ;  /* 0xffff0000140b7812 */ /* 0x000fe200078ec0ff */
[----:B------:R-:W-:Y:S02]  /*a7d0*/  FMUL.FTZ R7, R7, R12 ;  /* 0x0000000c07077220 */ /* 0x000fe40000410000 */
[----:B------:R-:W-:Y:S02]  /*a7e0*/  @!P0 FADD.FTZ R38, -R38, -RZ ;  /* 0x800000ff26268221 */ /* 0x000fe40000010100 */
[----:B------:R-:W-:Y:S02]  /*a7f0*/  @!P0 FADD.FTZ R40, -R40, -RZ ;  /* 0x800000ff28288221 */ /* 0x000fe40000010100 */
        /* <DEDUP_REMOVED lines=24> */
.L_x_6864:
[----:B------:R-:W-:Y:S05]  /*a980*/  BSYNC B0 ;  /* 0x0000000000007941 */ /* 0x000fea0003800000 */
.L_x_6863:
[----:B------:R1:W-:Y:S02]  /*a990*/  STS.128 [R161+0x2800], R4 ;  /* 0x00280004a1007388 */ /* 0x0003e40000000c00 */
.L_x_6860:
[----:B------:R-:W-:Y:S05]  /*a9a0*/  BSYNC B1 ;  /* 0x0000000000017941 */ /* 0x000fea0003800000 */
.L_x_6859:
[----:B--23--:R-:W-:Y:S01]  /*a9b0*/  IADD3 R24, R138, 0x20, RZ ;  /* 0x000000208a187810 */ /* 0x00cfe20007ffe0ff */
[----:B------:R-:W-:Y:S03]  /*a9c0*/  BSSY B1, `(.L_x_6865) ;  /* 0x00000b8000017945 */ /* 0x000fe60003800000 */
[----:B------:R-:W-:-:S04]  /*a9d0*/  ISETP.GE.AND P0, PT, R24, R3, PT ;  /* 0x000000031800720c */ /* 0x000fc80003f06270 */
[----:B------:R-:W-:-:S13]  /*a9e0*/  ISETP.LT.OR P0, PT, R64, -0x107, P0 ;  /* 0xfffffef94000780c */ /* 0x000fda0000701670 */
[----:B------:R-:W-:Y:S05]  /*a9f0*/  @P0 BRA `(.L_x_6866) ;  /* 0x00000b4000000947 */ /* 0x000fea0003800000 */
[----:B-1----:R1:W5:Y:S01]  /*aa00*/  LDG.E.128 R4, [R28.64] ;  /* 0x000000061c047981 */ /* 0x002362000c1e1d00 */
        /* <DEDUP_REMOVED lines=10> */
[----:B------:R-:W-:Y:S02]  /*aab0*/  @P0 IMAD.MOV R12, RZ, RZ, -R81 ;  /* 0x000000ffff0c0224 */ /* 0x000fe400078e0a51 */
[----:B------:R-:W-:Y:S01]  /*aac0*/  IMAD.WIDE R8, R9, 0x2, R28 ;  /* 0x0000000209087825 */ /* 0x000fe200078e021c */
[----:B------:R-:W-:-:S03]  /*aad0*/  IADD3 R20, P1, R19, R2, RZ ;  /* 0x0000000213147210 */ /* 0x000fc60007f3e0ff */
[----:B------:R-:W-:Y:S01]  /*aae0*/  @P0 IMAD.MOV R21, RZ, RZ, -R81 ;  /* 0x000000ffff150224 */ /* 0x000fe200078e0a51 */
[----:B------:R-:W-:Y:S01]  /*aaf0*/  LEA.HI.X.SX32 R19, R19, R18, 0x1, P1 ;  /* 0x0000001213137211 */ /* 0x000fe200008f0eff */
[----:B------:R-:W2:Y:S01]  /*ab00*/  LDG.E.128 R8, [R8.64] ;  /* 0x0000000608087981 */ /* 0x000ea2000c1e1d00 */
[----:B------:R-:W-:-:S04]  /*ab10*/  IADD3 R13, P1, R12, R20, RZ ;  /* 0x000000140c0d7210 */ /* 0x000fc80007f3e0ff */
[----:B------:R-:W-:Y:S02]  /*ab20*/  LEA.HI.X.SX32 R12, R12, R19, 0x1, P1 ;  /* 0x000000130c0c7211 */ /* 0x000fe400008f0eff */
[----:B------:R-:W-:-:S04]  /*ab30*/  LEA R14, P1, R13, c[0x0][0x2b0], 0x1 ;  /* 0x0000ac000d0e7a11 */ /* 0x000fc800078208ff */
[----:B------:R-:W-:Y:S02]  /*ab40*/  LEA.HI.X R15, R13, c[0x0][0x2b4], R12, 0x1, P1 ;  /* 0x0000ad000d0f7a11 */ /* 0x000fe400008f0c0c */
[----:B------:R-:W-:-:S04]  /*ab50*/  IADD3 R20, P1, R21, R20, RZ ;  /* 0x0000001415147210 */ /* 0x000fc80007f3e0ff */
[----:B------:R-:W3:Y:S01]  /*ab60*/  LDG.E.128 R12, [R14.64] ;  /* 0x000000060e0c7981 */ /* 0x000ee2000c1e1d00 */
[----:B------:R-:W-:Y:S02]  /*ab70*/  LEA.HI.X.SX32 R19, R21, R19, 0x1, P1 ;  /* 0x0000001315137211 */ /* 0x000fe400008f0eff */
[----:B------:R-:W-:-:S04]  /*ab80*/  LEA R22, P1, R20, c[0x0][0x2a8], 0x1 ;  /* 0x0000aa0014167a11 */ /* 0x000fc800078208ff */
[----:B------:R-:W-:-:S06]  /*ab90*/  LEA.HI.X R23, R20, c[0x0][0x2ac], R19, 0x1, P1 ;  /* 0x0000ab0014177a11 */ /* 0x000fcc00008f0c13 */
[----:B----4-:R-:W4:Y:S01]  /*aba0*/  LDG.E.128 R20, [R22.64] ;  /* 0x0000000616147981 */ /* 0x010f22000c1e1d00 */
[C---:B-----5:R-:W-:Y:S01]  /*abb0*/  IMAD.U32 R25, R4.reuse, 0x10000, RZ ;  /* 0x0001000004197824 */ /* 0x060fe200078e00ff */
[----:B------:R-:W-:Y:S01]  /*abc0*/  LOP3.LUT R19, R4, 0xffff0000, RZ, 0xc0, !PT ;  /* 0xffff000004137812 */ /* 0x000fe200078ec0ff */
[----:B------:R-:W-:Y:S01]  /*abd0*/  IMAD.U32 R33, R7, 0x10000, RZ ;  /* 0x0001000007217824 */ /* 0x000fe200078e00ff */
[C---:B------:R-:W-:Y:S02]  /*abe0*/  LOP3.LUT R4, R5.reuse, 0xffff0000, RZ, 0xc0, !PT ;  /* 0xffff000005047812 */ /* 0x040fe400078ec0ff */
[----:B------:R-:W-:Y:S02]  /*abf0*/  SHF.L.U32 R31, R5, 0x10, RZ ;  /* 0x00000010051f7819 */ /* 0x000fe400000006ff */
[----:B------:R-:W-:Y:S01]  /*ac00*/  LOP3.LUT R5, R7, 0xffff0000, RZ, 0xc0, !PT ;  /* 0xffff000007057812 */ /* 0x000fe200078ec0ff */
[C---:B------:R-:W-:Y:S01]  /*ac10*/  IMAD.U32 R30, R6.reuse, 0x10000, RZ ;  /* 0x00010000061e7824 */ /* 0x040fe200078e00ff */
[----:B------:R-:W-:Y:S01]  /*ac20*/  LOP3.LUT R6, R6, 0xffff0000, RZ, 0xc0, !PT ;  /* 0xffff000006067812 */ /* 0x000fe200078ec0ff */
[C---:B--2---:R-:W-:Y:S01]  /*ac30*/  IMAD.U32 R7, R9.reuse, 0x10000, RZ ;  /* 0x0001000009077824 */ /* 0x044fe200078e00ff */
[----:B------:R-:W-:-:S02]  /*ac40*/  LOP3.LUT R35, R9, 0xffff0000, RZ, 0xc0, !PT ;  /* 0xffff000009237812 */ /* 0x000fc400078ec0ff */
[C---:B------:R-:W-:Y:S02]  /*ac50*/  SHF.L.U32 R9, R11.reuse, 0x10, RZ ;  /* 0x000000100b097819 */ /* 0x040fe400000006ff */
[----:B------:R-:W-:Y:S01]  /*ac60*/  LOP3.LUT R36, R11, 0xffff0000, RZ, 0xc0, !PT ;  /* 0xffff00000b247812 */ /* 0x000fe200078ec0ff */
[C---:B------:R-:W-:Y:S01]  /*ac70*/  IMAD.U32 R34, R10.reuse, 0x10000, RZ ;  /* 0x000100000a227824 */ /* 0x040fe200078e00ff */
[----:B------:R-:W-:Y:S02]  /*ac80*/  LOP3.LUT R10, R10, 0xffff0000, RZ, 0xc0, !PT ;  /* 0xffff00000a0a7812 */ /* 0x000fe400078ec0ff */
[----:B------:R-:W-:Y:S01]  /*ac90*/  SHF.L.U32 R32, R8, 0x10, RZ ;  /* 0x0000001008207819 */ /* 0x000fe200000006ff */
        /* <DEDUP_REMOVED lines=8> */
[----:B------:R-:W-:Y:S01]  /*ad20*/  @!P0 FADD.FTZ R12, -R12, -RZ ;  /* 0x800000ff0c0c8221 */ /* 0x000fe20000010100 */
[----:B------:R-:W-:Y:S01]  /*ad30*/  LOP3.LUT R8, R8, 0xffff0000, RZ, 0xc0, !PT ;  /* 0xffff000008087812 */ /* 0x000fe200078ec0ff */
[----:B------:R-:W-:Y:S02]  /*ad40*/  @!P0 FADD.FTZ R13, -R13, -RZ ;  /* 0x800000ff0d0d8221 */ /* 0x000fe40000010100 */
[----:B------:R-:W-:-:S02]  /*ad50*/  @!P0 FADD.FTZ R14, -R14, -RZ ;  /* 0x800000ff0e0e8221 */ /* 0x000fc40000010100 */
[----:B------:R-:W-:Y:S02]  /*ad60*/  @!P0 FADD.FTZ R15, -R15, -RZ ;  /* 0x800000ff0f0f8221 */ /* 0x000fe40000010100 */
[----:B------:R-:W-:Y:S02]  /*ad70*/  @!P0 FADD.FTZ R11, -R11, -RZ ;  /* 0x800000ff0b0b8221 */ /* 0x000fe40000010100 */
[----:B------:R-:W-:Y:S02]  /*ad80*/  @!P0 FADD.FTZ R38, -R38, -RZ ;  /* 0x800000ff26268221 */ /* 0x000fe40000010100 */
[----:B------:R-:W-:Y:S02]  /*ad90*/  @!P0 FADD.FTZ R37, -R37, -RZ ;  /* 0x800000ff25258221 */ /* 0x000fe40000010100 */
[----:B------:R-:W-:Y:S01]  /*ada0*/  FMUL.FTZ R12, R7, R12 ;  /* 0x0000000c070c7220 */ /* 0x000fe20000410000 */
[----:B----4-:R-:W-:Y:S01]  /*adb0*/  SHF.L.U32 R7, R21, 0x10, RZ ;  /* 0x0000001015077819 */ /* 0x010fe200000006ff */
[----:B------:R-:W-:-:S02]  /*adc0*/  @!P0 FADD.FTZ R39, -R39, -RZ ;  /* 0x800000ff27278221 */ /* 0x000fc40000010100 */
[----:B------:R-:W-:Y:S02]  /*add0*/  FMUL.FTZ R13, R10, R13 ;  /* 0x0000000d0a0d7220 */ /* 0x000fe40000410000 */
        /* <DEDUP_REMOVED lines=25> */
.L_x_6868:
[----:B------:R-:W-:Y:S05]  /*af70*/  BSYNC B0 ;  /* 0x0000000000007941 */ /* 0x000fea0003800000 */
.L_x_6867:
[----:B------:R2:W5:Y:S01]  /*af80*/  LDG.E.128 R20, [R28.64+0x80] ;  /* 0x000080061c147981 */ /* 0x000562000c1e1d00 */
[----:B------:R-:W-:Y:S01]  /*af90*/  IADD3 R8, R16, 0x40, RZ ;  /* 0x0000004010087810 */ /* 0x000fe20007ffe0ff */
[----:B------:R-:W-:Y:S02]  /*afa0*/  BSSY B0, `(.L_x_6869) ;  /* 0x0000058000007945 */ /* 0x000fe40003800000 */
[----:B-----5:R2:W-:Y:S01]  /*afb0*/  STS.128 [R161+0x1000], R4 ;  /* 0x00100004a1007388 */ /* 0x0205e20000000c00 */
[----:B------:R-:W-:-:S13]  /*afc0*/  ISETP.GE.AND P0, PT, R8, c[0x0][0x230], PT ;  /* 0x00008c0008007a0c */ /* 0x000fda0003f06270 */
[----:B------:R-:W-:Y:S05]  /*afd0*/  @P0 BRA `(.L_x_6870) ;  /* 0x0000054000000947 */ /* 0x000fea0003800000 */
[----:B------:R-:W-:Y:S01]  /*afe0*/  ISETP.GE.AND P0, PT, R8, R81, PT ;  /* 0x000000510800720c */ /* 0x000fe20003f06270 */
[----:B--2---:R-:W-:Y:S02]  /*aff0*/  IMAD.MOV.U32 R5, RZ, RZ, R81 ;  /* 0x000000ffff057224 */ /* 0x004fe400078e0051 */
        /* <DEDUP_REMOVED lines=13> */
[----:B------:R-:W2:Y:S03]  /*b0d0*/  LDG.E.128 R4, [R4.64+0x80] ;  /* 0x0000800604047981 */ /* 0x000ea6000c1e1d00 */
[----:B------:R-:W-:Y:S02]  /*b0e0*/  LEA.HI.X R11, R8, c[0x0][0x2b4], R9, 0x1, P1 ;  /* 0x0000ad00080b7a11 */ /* 0x000fe400008f0c09 */
[----:B------:R-:W-:-:S04]  /*b0f0*/  IADD3 R13, P1, R14, R13, RZ ;  /* 0x0000000d0e0d7210 */ /* 0x000fc80007f3e0ff */
[----:B------:R-:W3:Y:S01]  /*b100*/  LDG.E.128 R8, [R10.64] ;  /* 0x000000060a087981 */ /* 0x000ee2000c1e1d00 */
[----:B------:R-:W-:Y:S02]  /*b110*/  LEA.HI.X.SX32 R12, R14, R12, 0x1, P1 ;  /* 0x0000000c0e0c7211 */ /* 0x000fe400008f0eff */
[----:B------:R-:W-:-:S04]  /*b120*/  LEA R14, P1, R13, c[0x0][0x2a8], 0x1 ;  /* 0x0000aa000d0e7a11 */ /* 0x000fc800078208ff */
[----:B------:R-:W-:-:S06]  /*b130*/  LEA.HI.X R15, R13, c[0x0][0x2ac], R12, 0x1, P1 ;  /* 0x0000ab000d0f7a11 */ /* 0x000fcc00008f0c0c */
[----:B------:R-:W5:Y:S01]  /*b140*/  LDG.E.128 R12, [R14.64] ;  /* 0x000000060e0c7981 */ /* 0x000f62000c1e1d00 */
[C---:B------:R-:W-:Y:S01]  /*b150*/  LOP3.LUT R19, R21.reuse, 0xffff0000, RZ, 0xc0, !PT ;  /* 0xffff000015137812 */ /* 0x040fe200078ec0ff */
[----:B-1----:R-:W-:Y:S01]  /*b160*/  IMAD.U32 R29, R21, 0x10000, RZ ;  /* 0x00010000151d7824 */ /* 0x002fe200078e00ff */
        /* <DEDUP_REMOVED lines=8> */
[----:B------:R-:W-:Y:S01]  /*b1f0*/  IMAD.U32 R32, R6, 0x10000, RZ ;  /* 0x0001000006207824 */ /* 0x000fe200078e00ff */
[----:B------:R-:W-:-:S02]  /*b200*/  SHF.L.U32 R4, R5, 0x10, RZ ;  /* 0x0000001005047819 */ /* 0x000fc400000006ff */
[----:B------:R-:W-:Y:S01]  /*b210*/  LOP3.LUT R33, R5, 0xffff0000, RZ, 0xc0, !PT ;  /* 0xffff000005217812 */ /* 0x000fe200078ec0ff */
[C---:B------:R-:W-:Y:S01]  /*b220*/  IMAD.U32 R5, R7.reuse, 0x10000, RZ ;  /* 0x0001000007057824 */ /* 0x040fe200078e00ff */
[----:B------:R-:W-:Y:S01]  /*b230*/  LOP3.LUT R34, R7, 0xffff0000, RZ, 0xc0, !PT ;  /* 0xffff000007227812 */ /* 0x000fe200078ec0ff */
[C---:B---3--:R-:W-:Y:S01]  /*b240*/  IMAD.U32 R7, R9.reuse, 0x10000, RZ ;  /* 0x0001000009077824 */ /* 0x048fe200078e00ff */
        /* <DEDUP_REMOVED lines=15> */
[C---:B-----5:R-:W-:Y:S01]  /*b340*/  IMAD.U32 R5, R13.reuse, 0x10000, RZ ;  /* 0x000100000d057824 */ /* 0x060fe200078e00ff */
        /* <DEDUP_REMOVED lines=29> */
.L_x_6870:
[----:B------:R-:W-:Y:S05]  /*b520*/  BSYNC B0 ;  /* 0x0000000000007941 */ /* 0x000fea0003800000 */
.L_x_6869:
[----:B------:R3:W-:Y:S02]  /*b530*/  STS.128 [R161+0x3000], R20 ;  /* 0x00300014a1007388 */ /* 0x0007e40000000c00 */
.L_x_6866:
[----:B------:R-:W-:Y:S05]  /*b540*/  BSYNC B1 ;  /* 0x0000000000017941 */ /* 0x000fea0003800000 */
.L_x_6865:
[----:B-12---:R-:W-:-:S04]  /*b550*/  IADD3 R28, R138, 0x30, RZ ;  /* 0x000000308a1c7810 */ /* 0x006fc80007ffe0ff */
        /* <DEDUP_REMOVED lines=20> */
[----:B------:R-:W2:Y:S03]  /*b6a0*/  LDG.E.128 R4, [R4.64] ;  /* 0x0000000604047981 */ /* 0x000ea6000c1e1d00 */
        /* <DEDUP_REMOVED lines=17> */
[C---:B--2---:R-:W-:Y:S01]  /*b7c0*/  IMAD.U32 R23, R4.reuse, 0x10000, RZ ;  /* 0x0001000004177824 */ /* 0x044fe200078e00ff */
[----:B------:R-:W-:-:S02]  /*b7d0*/  LOP3.LUT R22, R4, 0xffff0000, RZ, 0xc0, !PT ;  /* 0xffff000004167812 */ /* 0x000fc400078ec0ff */
[C---:B------:R-:W-:Y:S02]  /*b7e0*/  SHF.L.U32 R4, R5.reuse, 0x10, RZ ;  /* 0x0000001005047819 */ /* 0x040fe400000006ff */
[----:B------:R-:W-:Y:S02]  /*b7f0*/  LOP3.LUT R33, R5, 0xffff0000, RZ, 0xc0, !PT ;  /* 0xffff000005217812 */ /* 0x000fe400078ec0ff */
[C---:B------:R-:W-:Y:S02]  /*b800*/  SHF.L.U32 R5, R7.reuse, 0x10, RZ ;  /* 0x0000001007057819 */ /* 0x040fe400000006ff */
[----:B------:R-:W-:Y:S01]  /*b810*/  LOP3.LUT R36, R7, 0xffff0000, RZ, 0xc0, !PT ;  /* 0xffff000007247812 */ /* 0x000fe200078ec0ff */
[----:B------:R-:W-:Y:S02]  /*b820*/  IMAD.U32 R32, R6, 0x10000, RZ ;  /* 0x0001000006207824 */ /* 0x000fe400078e00ff */
[C---:B---3--:R-:W-:Y:S01]  /*b830*/  IMAD.U32 R34, R8.reuse, 0x10000, RZ ;  /* 0x0001000008227824 */ /* 0x048fe200078e00ff */
        /* <DEDUP_REMOVED lines=44> */
.L_x_6872:
[----:B------:R-:W-:Y:S05]  /*bb00*/  BSYNC B0 ;  /* 0x0000000000007941 */ /* 0x000fea0003800000 */
.L_x_6871:
[----:B------:R2:W5:Y:S01]  /*bb10*/  LDG.E.128 R4, [R26.64+0x80] ;  /* 0x000080061a047981 */ /* 0x000562000c1e1d00 */
[----:B------:R-:W-:Y:S01]  /*bb20*/  IADD3 R16, R16, 0x40, RZ ;  /* 0x0000004010107810 */ /* 0x000fe20007ffe0ff */
[----:B------:R-:W-:Y:S02]  /*bb30*/  BSSY B0, `(.L_x_6873) ;  /* 0x000005a000007945 */ /* 0x000fe40003800000 */
[----:B-----5:R2:W-:Y:S01]  /*bb40*/  STS.128 [R161+0x1800], R20 ;  /* 0x00180014a1007388 */ /* 0x0205e20000000c00 */
[----:B------:R-:W-:-:S13]  /*bb50*/  ISETP.GE.AND P0, PT, R16, c[0x0][0x230], PT ;  /* 0x00008c0010007a0c */ /* 0x000fda0003f06270 */
        /* <DEDUP_REMOVED lines=10> */
[----:B------:R-:W-:Y:S02]  /*bc00*/  IADD3 R2, P1, R13, R2, RZ ;  /* 0x000000020d027210 */ /* 0x000fe40007f3e0ff */
[----:B------:R-:W-:Y:S01]  /*bc10*/  @P0 SHF.R.S32.HI R80, RZ, 0x1, R80 ;  /* 0x00000001ff500819 */ /* 0x000fe20000011450 */
[----:B------:R-:W-:Y:S01]  /*bc20*/  IMAD.WIDE R10, R11, 0x2, R26 ;  /* 0x000000020b0a7825 */ /* 0x000fe200078e021a */
[----:B------:R-:W-:Y:S02]  /*bc30*/  LEA.HI.X.SX32 R18, R13, R18, 0x1, P1 ;  /* 0x000000120d127211 */ /* 0x000fe400008f0eff */
[----:B------:R-:W-:-:S04]  /*bc40*/  IADD3 R3, P1, R9, R2, RZ ;  /* 0x0000000209037210 */ /* 0x000fc80007f3e0ff */
[----:B------:R-:W-:Y:S02]  /*bc50*/  LEA.HI.X.SX32 R12, R9, R18, 0x1, P1 ;  /* 0x00000012090c7211 */ /* 0x000fe400008f0eff */
[C---:B------:R-:W-:Y:S01]  /*bc60*/  LEA R14, P1, R3.reuse, c[0x0][0x2b0], 0x1 ;  /* 0x0000ac00030e7a11 */ /* 0x040fe200078208ff */
[----:B------:R-:W3:Y:S03]  /*bc70*/  LDG.E.128 R8, [R10.64+0x80] ;  /* 0x000080060a087981 */ /* 0x000ee6000c1e1d00 */
[----:B------:R-:W-:Y:S02]  /*bc80*/  LEA.HI.X R15, R3, c[0x0][0x2b4], R12, 0x1, P1 ;  /* 0x0000ad00030f7a11 */ /* 0x000fe400008f0c0c */
[----:B------:R-:W-:Y:S01]  /*bc90*/  MOV R3, RZ ;  /* 0x000000ff00037202 */ /* 0x000fe20000000f00 */
[----:B------:R-:W-:-:S03]  /*bca0*/  @P0 IMAD.MOV R3, RZ, RZ, -R80 ;  /* 0x000000ffff030224 */ /* 0x000fc600078e0a50 */
[----:B------:R-:W5:Y:S02]  /*bcb0*/  LDG.E.128 R12, [R14.64] ;  /* 0x000000060e0c7981 */ /* 0x000f64000c1e1d00 */
[----:B------:R-:W-:-:S04]  /*bcc0*/  IADD3 R2, P1, R3, R2, RZ ;  /* 0x0000000203027210 */ /* 0x000fc80007f3e0ff */
[----:B------:R-:W-:Y:S02]  /*bcd0*/  LEA.HI.X.SX32 R3, R3, R18, 0x1, P1 ;  /* 0x0000001203037211 */ /* 0x000fe400008f0eff */
[----:B------:R-:W-:-:S04]  /*bce0*/  LEA R16, P1, R2, c[0x0][0x2a8], 0x1 ;  /* 0x0000aa0002107a11 */ /* 0x000fc800078208ff */
[----:B------:R-:W-:-:S06]  /*bcf0*/  LEA.HI.X R17, R2, c[0x0][0x2ac], R3, 0x1, P1 ;  /* 0x0000ab0002117a11 */ /* 0x000fcc00008f0c03 */
[----:B--2---:R-:W2:Y:S01]  /*bd00*/  LDG.E.128 R16, [R16.64] ;  /* 0x0000000610107981 */ /* 0x004ea2000c1e1d00 */
[C---:B------:R-:W-:Y:S01]  /*bd10*/  LOP3.LUT R2, R5.reuse, 0xffff0000, RZ, 0xc0, !PT ;  /* 0xffff000005027812 */ /* 0x040fe200078ec0ff */
[----:B------:R-:W-:Y:S01]  /*bd20*/  IMAD.U32 R21, R6, 0x10000, RZ ;  /* 0x0001000006157824 */ /* 0x000fe200078e00ff */
[----:B------:R-:W-:Y:S01]  /*bd30*/  SHF.L.U32 R22, R5, 0x10, RZ ;  /* 0x0000001005167819 */ /* 0x000fe200000006ff */
[----:B------:R-:W-:Y:S01]  /*bd40*/  IMAD.U32 R20, R4, 0x10000, RZ ;  /* 0x0001000004147824 */ /* 0x000fe200078e00ff */
[----:B------:R-:W-:Y:S01]  /*bd50*/  LOP3.LUT R5, R6, 0xffff0000, RZ, 0xc0, !PT ;  /* 0xffff000006057812 */ /* 0x000fe200078ec0ff */
[C---:B------:R-:W-:Y:S01]  /*bd60*/  IMAD.U32 R25, R7.reuse, 0x10000, RZ ;  /* 0x0001000007197824 */ /* 0x040fe200078e00ff */
[----:B------:R-:W-:Y:S02]  /*bd70*/  LOP3.LUT R3, R4, 0xffff0000, RZ, 0xc0, !PT ;  /* 0xffff000004037812 */ /* 0x000fe400078ec0ff */
[----:B------:R-:W-:Y:S01]  /*bd80*/  LOP3.LUT R4, R7, 0xffff0000, RZ, 0xc0, !PT ;  /* 0xffff000007047812 */ /* 0x000fe200078ec0ff */
[C---:B---3--:R-:W-:Y:S01]  /*bd90*/  IMAD.U32 R6, R9.reuse, 0x10000, RZ ;  /* 0x0001000009067824 */ /* 0x048fe200078e00ff */
[----:B-1----:R-:W-:Y:S01]  /*bda0*/  LOP3.LUT R27, R9, 0xffff0000, RZ, 0xc0, !PT ;  /* 0xffff0000091b7812 */ /* 0x002fe200078ec0ff */
[C---:B------:R-:W-:Y:S01]  /*bdb0*/  IMAD.U32 R26, R10.reuse, 0x10000, RZ ;  /* 0x000100000a1a7824 */ /* 0x040fe200078e00ff */
[----:B------:R-:W-:-:S02]  /*bdc0*/  LOP3.LUT R9, R10, 0xffff0000, RZ, 0xc0, !PT ;  /* 0xffff00000a097812 */ /* 0x000fc400078ec0ff */
[C---:B------:R-:W-:Y:S02]  /*bdd0*/  SHF.L.U32 R23, R8.reuse, 0x10, RZ ;  /* 0x0000001008177819 */ /* 0x040fe400000006ff */
[----:B------:R-:W-:Y:S01]  /*bde0*/  LOP3.LUT R7, R8, 0xffff0000, RZ, 0xc0, !PT ;  /* 0xffff000008077812 */ /* 0x000fe200078ec0ff */
[C---:B-----5:R-:W-:Y:S01]  /*bdf0*/  IMAD.U32 R30, R12.reuse, 0x10000, RZ ;  /* 0x000100000c1e7824 */ /* 0x060fe200078e00ff */
        /* <DEDUP_REMOVED lines=16> */
[----:B------:R-:W-:Y:S01]  /*bf00*/  @!P0 FADD.FTZ R14, -R14, -RZ ;  /* 0x800000ff0e0e8221 */ /* 0x000fe20000010100 */
[----:B--2---:R-:W-:Y:S01]  /*bf10*/  LOP3.LUT R7, R16, 0xffff0000, RZ, 0xc0, !PT ;  /* 0xffff000010077812 */ /* 0x004fe200078ec0ff */
[----:B------:R-:W-:Y:S02]  /*bf20*/  @!P0 FADD.FTZ R13, -R13, -RZ ;  /* 0x800000ff0d0d8221 */ /* 0x000fe40000010100 */
        /* <DEDUP_REMOVED lines=26> */
.L_x_6874:
[----:B------:R-:W-:Y:S05]  /*c0d0*/  BSYNC B0 ;  /* 0x0000000000007941 */ /* 0x000fea0003800000 */
.L_x_6873:
[----:B------:R3:W-:Y:S01]  /*c0e0*/  STS.128 [R161+0x3800], R4 ;  /* 0x00380004a1007388 */ /* 0x0007e20000000c00 */
[----:B------:R-:W-:Y:S05]  /*c0f0*/  BRA `(.L_x_6848) ;  /* 0x0000026000007947 */ /* 0x000fea0003800000 */
.L_x_6828:
[----:B------:R-:W-:Y:S01]  /*c100*/  IMAD.IADD R7, R159, 0x1, -R66 ;  /* 0x000000019f077824 */ /* 0x000fe200078e0a42 */
[----:B------:R-:W-:-:S02]  /*c110*/  IADD3 R0, R138, 0x10, RZ ;  /* 0x000000108a007810 */ /* 0x000fc40007ffe0ff */
[----:B------:R-:W-:Y:S02]  /*c120*/  IADD3 R28, R138, 0x30, RZ ;  /* 0x000000308a1c7810 */ /* 0x000fe40007ffe0ff */
[-C--:B------:R-:W-:Y:S02]  /*c130*/  ISETP.GE.AND P5, PT, R0, R7.reuse, PT ;  /* 0x000000070000720c */ /* 0x080fe40003fa6270 */
[CC--:B------:R-:W-:Y:S02]  /*c140*/  ISETP.GE.AND P6, PT, R138.reuse, R7.reuse, PT ;  /* 0x000000078a00720c */ /* 0x0c0fe40003fc6270 */
[----:B------:R-:W-:Y:S02]  /*c150*/  IADD3 R24, R138, 0x20, RZ ;  /* 0x000000208a187810 */ /* 0x000fe40007ffe0ff */
[-C--:B------:R-:W-:Y:S02]  /*c160*/  ISETP.GE.AND P2, PT, R28, R7.reuse, PT ;  /* 0x000000071c00720c */ /* 0x080fe40003f46270 */
[----:B------:R-:W-:-:S05]  /*c170*/  ISETP.GE.AND P4, PT, R24, R7, PT ;  /* 0x000000071800720c */ /* 0x000fca0003f86270 */
[----:B------:R-:W-:Y:S02]  /*c180*/  @!P5 IADD3 R9, P1, R9, R140, RZ ;  /* 0x0000008c0909d210 */ /* 0x000fe40007f3e0ff */
[----:B------:R-:W-:-:S03]  /*c190*/  @!P6 LEA R10, P0, R140, c[0x0][0x160], 0x1 ;  /* 0x000058008c0aea11 */ /* 0x000fc600078008ff */
[--C-:B------:R-:W-:Y:S01]  /*c1a0*/  @!P5 IMAD.X R6, R5, 0x1, R143.reuse, P1 ;  /* 0x000000010506d824 */ /* 0x100fe200008e068f */
[--C-:B------:R-:W-:Y:S01]  /*c1b0*/  @!P6 LEA.HI.X R11, R140, c[0x0][0x164], R143.reuse, 0x1, P0 ;  /* 0x000059008c0bea11 */ /* 0x100fe200000f0c8f */
[----:B------:R-:W-:Y:S01]  /*c1c0*/  @!P2 IMAD.MOV.U32 R12, RZ, RZ, R140 ;  /* 0x000000ffff0ca224 */ /* 0x000fe200078e008c */
[----:B------:R-:W-:Y:S01]  /*c1d0*/  @!P5 LEA R8, P1, R9, c[0x0][0x160], 0x1 ;  /* 0x000058000908da11 */ /* 0x000fe200078208ff */
[----:B------:R-:W-:Y:S01]  /*c1e0*/  @!P2 IMAD.MOV.U32 R13, RZ, RZ, R143 ;  /* 0x000000ffff0da224 */ /* 0x000fe200078e008f */
[----:B------:R-:W-:Y:S01]  /*c1f0*/  @!P4 LEA R2, P0, R3, R140, 0x5 ;  /* 0x0000008c0302c211 */ /* 0x000fe200078028ff */
[----:B------:R-:W-:Y:S01]  /*c200*/  @!P2 IMAD.MOV.U32 R4, RZ, RZ, c[0x0][0x194] ;  /* 0x00006500ff04a624 */ /* 0x000fe200078e00ff */
[----:B------:R-:W-:Y:S01]  /*c210*/  @!P5 LEA.HI.X R9, R9, c[0x0][0x164], R6, 0x1, P1 ;  /* 0x000059000909da11 */ /* 0x000fe200008f0c06 */
[----:B------:R-:W-:Y:S01]  /*c220*/  @!P4 IMAD.MOV.U32 R142, RZ, RZ, c[0x0][0x194] ;  /* 0x00006500ff8ec624 */ /* 0x000fe200078e00ff */
[----:B------:R-:W-:Y:S01]  /*c230*/  @!P4 LEA R6, P1, R2, c[0x0][0x160], 0x1 ;  /* 0x000058000206ca11 */ /* 0x000fe200078208ff */
[C---:B------:R-:W-:Y:S01]  /*c240*/  @!P2 IMAD.WIDE.U32 R12, R3.reuse, 0x30, R12 ;  /* 0x00000030030ca825 */ /* 0x040fe200078e000c */
[----:B------:R-:W-:Y:S01]  /*c250*/  @!PT LDS RZ, [RZ] ;  /* 0x00000000fffff984 */ /* 0x000fe20000000800 */
[----:B------:R-:W-:Y:S01]  /*c260*/  @!PT LDS RZ, [RZ] ;  /* 0x00000000fffff984 */ /* 0x000fe20000000800 */
[----:B------:R-:W-:Y:S01]  /*c270*/  @!PT LDS RZ, [RZ] ;  /* 0x00000000fffff984 */ /* 0x000fe20000000800 */
[----:B------:R1:W-:Y:S02]  /*c280*/  @!P6 LDGSTS.E.BYPASS.LTC128B.128 [R161], [R10.64] ;  /* 0x000000000aa1efae */ /* 0x0003e4000b901d46 */
[----:B------:R-:W-:Y:S01]  /*c290*/  @!P4 LEA.HI.X R3, R3, R143, R142, 0x5, P0 ;  /* 0x0000008f0303c211 */ /* 0x000fe200000f2c8e */
[----:B------:R-:W-:Y:S01]  /*c2a0*/  @!P2 IMAD R4, R4, 0x30, RZ ;  /* 0x000000300404a824 */ /* 0x000fe200078e02ff */
[----:B------:R1:W-:Y:S02]  /*c2b0*/  @!P6 LDGSTS.E.BYPASS.LTC128B.128 [R161+0x2000], [R10.64+0x80] ;  /* 0x020000800aa1efae */ /* 0x0003e4000b901d46 */
[----:B------:R-:W-:Y:S01]  /*c2c0*/  @!P4 LEA.HI.X R7, R2, c[0x0][0x164], R3, 0x1, P1 ;  /* 0x000059000207ca11 */ /* 0x000fe200008f0c03 */
[----:B------:R-:W-:Y:S01]  /*c2d0*/  @!P2 IMAD.IADD R5, R13, 0x1, R4 ;  /* 0x000000010d05a824 */ /* 0x000fe200078e0204 */
[C---:B------:R-:W-:Y:S01]  /*c2e0*/  @!P2 LEA R4, P0, R12.reuse, c[0x0][0x160], 0x1 ;  /* 0x000058000c04aa11 */ /* 0x040fe200078008ff */
[----:B------:R1:W-:Y:S03]  /*c2f0*/  @!P5 LDGSTS.E.BYPASS.LTC128B.128 [R161+0x800], [R8.64] ;  /* 0x0080000008a1dfae */ /* 0x0003e6000b901d46 */
[----:B------:R-:W-:Y:S01]  /*c300*/  @!P2 LEA.HI.X R5, R12, c[0x0][0x164], R5, 0x1, P0 ;  /* 0x000059000c05aa11 */ /* 0x000fe200000f0c05 */
[----:B------:R1:W-:Y:S04]  /*c310*/  @!P5 LDGSTS.E.BYPASS.LTC128B.128 [R161+0x2800], [R8.64+0x80] ;  /* 0x0280008008a1dfae */ /* 0x0003e8000b901d46 */
[----:B------:R1:W-:Y:S04]  /*c320*/  @!P4 LDGSTS.E.BYPASS.LTC128B.128 [R161+0x1000], [R6.64] ;  /* 0x0100000006a1cfae */ /* 0x0003e8000b901d46 */
[----:B------:R1:W-:Y:S04]  /*c330*/  @!P4 LDGSTS.E.BYPASS.LTC128B.128 [R161+0x3000], [R6.64+0x80] ;  /* 0x0300008006a1cfae */ /* 0x0003e8000b901d46 */
[----:B------:R1:W-:Y:S04]  /*c340*/  @!P2 LDGSTS.E.BYPASS.LTC128B.128 [R161+0x1800], [R4.64] ;  /* 0x0180000004a1afae */ /* 0x0003e8000b901d46 */
[----:B------:R1:W-:Y:S02]  /*c350*/  @!P2 LDGSTS.E.BYPASS.LTC128B.128 [R161+0x3800], [R4.64+0x80] ;  /* 0x0380008004a1afae */ /* 0x0003e4000b901d46 */
.L_x_6848:
[----:B------:R-:W-:Y:S05]  /*c360*/  BSYNC B2 ;  /* 0x0000000000027941 */ /* 0x000fea0003800000 */
.L_x_6827:
[----:B------:R-:W-:Y:S01]  /*c370*/  IADD3 R168, R102, -0x1, RZ ;  /* 0xffffffff66a87810 */ /* 0x000fe20007ffe0ff */
[----:B------:R-:W-:Y:S01]  /*c380*/  IMAD.SHL.U32 R157, R138, 0x8, RZ ;  /* 0x000000088a9d7824 */ /* 0x000fe200078e00ff */
[----:B------:R-:W-:Y:S01]  /*c390*/  LEA R164, P4, R136, c[0x0][0x168], 0x1 ;  /* 0x00005a0088a47a11 */ /* 0x000fe200078808ff */
[----:B------:R-:W-:Y:S01]  /*c3a0*/  IMAD.SHL.U32 R49, R67, 0x40, RZ ;  /* 0x0000004043317824 */ /* 0x000fe200078e00ff */
[----:B-1-3--:R-:W-:Y:S01]  /*c3b0*/  SHF.R.S32.HI R4, RZ, 0x4, R73 ;  /* 0x00000004ff047819 */ /* 0x00afe20000011449 */
[----:B------:R-:W-:Y:S01]  /*c3c0*/  IMAD.SHL.U32 R3, R168, 0x40, RZ ;  /* 0x00000040a8037824 */ /* 0x000fe200078e00ff */
[----:B------:R-:W-:-:S02]  /*c3d0*/  LEA.HI.X R165, R136, c[0x0][0x16c], R50, 0x1, P4 ;  /* 0x00005b0088a57a11 */ /* 0x000fc400020f0c32 */
[----:B------:R-:W-:Y:S01]  /*c3e0*/  LEA.HI R73, R73, R4, RZ, 0x1 ;  /* 0x0000000449497211 */ /* 0x000fe200078f08ff */
[----:B------:R-:W-:Y:S01]  /*c3f0*/  IMAD.IADD R5, R52, 0x1, -R3 ;  /* 0x0000000134057824 */ /* 0x000fe200078e0a03 */
[----:B------:R-:W-:Y:S02]  /*c400*/  LOP3.LUT R49, R49, 0xfffffe00, RZ, 0xc0, !PT ;  /* 0xfffffe0031317812 */ /* 0x000fe400078ec0ff */
[----:B------:R-:W-:Y:S02]  /*c410*/  LOP3.LUT R73, R73, 0xfffffffe, RZ, 0xc0, !PT ;  /* 0xfffffffe49497812 */ /* 0x000fe400078ec0ff */
[-C--:B------:R-:W-:Y:S02]  /*c420*/  ISETP.GE.AND P1, PT, R0, R5.reuse, PT ;  /* 0x000000050000720c */ /* 0x080fe40003f26270 */
[-C--:B------:R-:W-:Y:S02]  /*c430*/  ISETP.GE.AND P0, PT, R24, R5.reuse, PT ;  /* 0x000000051800720c */ /* 0x080fe40003f06270 */
[----:B------:R-:W-:-:S02]  /*c440*/  ISETP.GE.AND P6, PT, R28, R5, PT ;  /* 0x000000051c00720c */ /* 0x000fc40003fc6270 */
[-C--:B------:R-:W-:Y:S02]  /*c450*/  ISETP.GE.AND P4, PT, R0, R5.reuse, PT ;  /* 0x000000050000720c */ /* 0x080fe40003f86270 */
[----:B------:R-:W-:-:S05]  /*c460*/  ISETP.GE.AND P2, PT, R138, R5, PT ;  /* 0x000000058a00720c */ /* 0x000fca0003f46270 */
[CC--:B------:R-:W-:Y:S02]  /*c470*/  @!P1 LEA R6, P5, R71.reuse, R164.reuse, 0x1 ;  /* 0x000000a447069211 */ /* 0x0c0fe400078a08ff */
[----:B------:R-:W-:Y:S02]  /*c480*/  @!P0 IMAD.MOV.U32 R0, RZ, RZ, c[0x0][0x198] ;  /* 0x00006600ff008624 */ /* 0x000fe400078e00ff */
[-C--:B------:R-:W-:Y:S01]  /*c490*/  @!P1 LEA.HI.X R7, R71, R165.reuse, R72, 0x1, P5 ;  /* 0x000000a547079211 */ /* 0x080fe200028f0c48 */
[----:B------:R-:W-:Y:S02]  /*c4a0*/  @!P0 IMAD.MOV.U32 R2, RZ, RZ, c[0x0][0x19c] ;  /* 0x00006700ff028624 */ /* 0x000fe400078e00ff */
[C---:B--2---:R-:W-:Y:S01]  /*c4b0*/  @!P0 LEA R8, P5, R0.reuse, R164, 0x6 ;  /* 0x000000a400088211 */ /* 0x044fe200078a30ff */
[----:B------:R-:W-:Y:S01]  /*c4c0*/  @!P6 IMAD.MOV.U32 R10, RZ, RZ, c[0x0][0x198] ;  /* 0x00006600ff0ae624 */ /* 0x000fe200078e00ff */
[----:B------:R-:W-:Y:S01]  /*c4d0*/  @!PT LDS RZ, [RZ] ;  /* 0x00000000fffff984 */ /* 0x000fe20000000800 */
[----:B------:R-:W-:Y:S01]  /*c4e0*/  @!PT LDS RZ, [RZ] ;  /* 0x00000000fffff984 */ /* 0x000fe20000000800 */
[----:B------:R-:W-:Y:S01]  /*c4f0*/  @!PT LDS RZ, [RZ] ;  /* 0x00000000fffff984 */ /* 0x000fe20000000800 */
[----:B------:R1:W-:Y:S02]  /*c500*/  @!P2 LDGSTS.E.BYPASS.LTC128B.128 [R161+0x4000], [R164.64] ;  /* 0x04000000a4a1afae */ /* 0x0003e4000b901d46 */
[----:B------:R-:W-:Y:S01]  /*c510*/  @!P0 LEA.HI.X R9, R0, R165, R2, 0x6, P5 ;  /* 0x000000a500098211 */ /* 0x000fe200028f3402 */
[----:B------:R-:W-:Y:S01]  /*c520*/  @!P6 IMAD.MOV.U32 R0, RZ, RZ, c[0x0][0x19c] ;  /* 0x00006700ff00e624 */ /* 0x000fe200078e00ff */
[----:B------:R1:W-:Y:S01]  /*c530*/  @!P2 LDGSTS.E.BYPASS.LTC128B.128 [R161+0x6000], [R164.64+0x80] ;  /* 0x06000080a4a1afae */ /* 0x0003e2000b901d46 */
[----:B------:R-:W-:Y:S01]  /*c540*/  @!P6 IMAD.WIDE.U32 R10, R10, 0x60, R164 ;  /* 0x000000600a0ae825 */ /* 0x000fe200078e00a4 */
[----:B------:R-:W-:-:S02]  /*c550*/  ISETP.GE.AND P2, PT, R24, R5, PT ;  /* 0x000000051800720c */ /* 0x000fc40003f46270 */
[----:B------:R2:W-:Y:S01]  /*c560*/  @!P1 LDGSTS.E.BYPASS.LTC128B.128 [R161+0x4800], [R6.64] ;  /* 0x0480000006a19fae */ /* 0x0005e2000b901d46 */
[----:B------:R-:W-:Y:S01]  /*c570*/  @!P6 IMAD R0, R0, 0x60, RZ ;  /* 0x000000600000e824 */ /* 0x000fe200078e02ff */
[-C--:B------:R-:W-:Y:S01]  /*c580*/  ISETP.GE.AND P5, PT, R138, R5.reuse, PT ;  /* 0x000000058a00720c */ /* 0x080fe20003fa6270 */
[----:B------:R-:W-:Y:S01]  /*c590*/  @!P6 IMAD.MOV.U32 R16, RZ, RZ, R10 ;  /* 0x000000ffff10e224 */ /* 0x000fe200078e000a */
[----:B------:R2:W-:Y:S01]  /*c5a0*/  @!P1 LDGSTS.E.BYPASS.LTC128B.128 [R161+0x6800], [R6.64+0x80] ;  /* 0x0680008006a19fae */ /* 0x0005e2000b901d46 */
[----:B------:R-:W-:Y:S01]  /*c5b0*/  @!P6 IMAD.IADD R17, R11, 0x1, R0 ;  /* 0x000000010b11e824 */ /* 0x000fe200078e0200 */
[----:B------:R-:W-:Y:S01]  /*c5c0*/  ISETP.GE.AND P1, PT, R28, R5, PT ;  /* 0x000000051c00720c */ /* 0x000fe20003f26270 */
[----:B------:R-:W-:Y:S01]  /*c5d0*/  IMAD.IADD R2, R4, 0x1, -R73 ;  /* 0x0000000104027824 */ /* 0x000fe200078e0a49 */
[----:B------:R3:W-:Y:S01]  /*c5e0*/  @!P0 LDGSTS.E.BYPASS.LTC128B.128 [R161+0x5000], [R8.64] ;  /* 0x0500000008a18fae */ /* 0x0007e2000b901d46 */
[----:B------:R-:W-:Y:S01]  /*c5f0*/  IMAD.SHL.U32 R4, R65, 0x40, RZ ;  /* 0x0000004041047824 */ /* 0x000fe200078e00ff */
[----:B------:R-:W-:Y:S01]  /*c600*/  SHF.R.S32.HI R11, RZ, 0x1f, R64 ;  /* 0x0000001fff0b7819 */ /* 0x000fe20000011440 */
[----:B------:R-:W-:Y:S01]  /*c610*/  @!P2 IMAD.MOV.U32 R0, RZ, RZ, c[0x0][0x1a0] ;  /* 0x00006800ff00a624 */ /* 0x000fe200078e00ff */
[----:B------:R3:W-:Y:S01]  /*c620*/  @!P0 LDGSTS.E.BYPASS.LTC128B.128 [R161+0x7000], [R8.64+0x80] ;  /* 0x0700008008a18fae */ /* 0x0007e2000b901d46 */
[C---:B------:R-:W-:Y:S01]  /*c630*/  LEA R167, P0, R104.reuse, c[0x0][0x170], 0x1 ;  /* 0x00005c0068a77a11 */ /* 0x040fe200078008ff */
[----:B------:R-:W-:Y:S01]  /*c640*/  @!P2 IMAD.MOV.U32 R13, RZ, RZ, c[0x0][0x1a4] ;  /* 0x00006900ff0da624 */ /* 0x000fe200078e00ff */
[----:B------:R-:W-:Y:S01]  /*c650*/  LEA.HI R48, R11, R64, RZ, 0x5 ;  /* 0x000000400b307211 */ /* 0x000fe200078f28ff */
[----:B------:R5:W-:Y:S01]  /*c660*/  @!P6 LDGSTS.E.BYPASS.LTC128B.128 [R161+0x5800], [R16.64] ;  /* 0x0580000010a1efae */ /* 0x000be2000b901d46 */
[----:B------:R-:W-:Y:S01]  /*c670*/  LEA.HI.X R166, R104, c[0x0][0x174], R101, 0x1, P0 ;  /* 0x00005d0068a67a11 */ /* 0x000fe200000f0c65 */
[----:B------:R-:W-:Y:S01]  /*c680*/  @!P5 IMAD.MOV.U32 R10, RZ, RZ, R167 ;  /* 0x000000ffff0ad224 */ /* 0x000fe200078e00a7 */
[----:B------:R-:W-:Y:S01]  /*c690*/  SHF.R.S32.HI R54, RZ, 0x5, R48 ;  /* 0x00000005ff367819 */ /* 0x000fe20000011430 */
[----:B------:R5:W-:Y:S01]  /*c6a0*/  @!P6 LDGSTS.E.BYPASS.LTC128B.128 [R161+0x7800], [R16.64+0x80] ;  /* 0x0780008010a1efae */ /* 0x000be2000b901d46 */
[----:B------:R-:W-:-:S02]  /*c6b0*/  @!P1 IMAD.MOV.U32 R14, RZ, RZ, c[0x0][0x1a0] ;  /* 0x00006800ff0e9624 */ /* 0x000fc400078e00ff */
[--C-:B------:R-:W-:Y:S01]  /*c6c0*/  @!P5 IMAD.MOV.U32 R11, RZ, RZ, R166.reuse ;  /* 0x000000ffff0bd224 */ /* 0x100fe200078e00a6 */
[----:B------:R-:W0:Y:S01]  /*c6d0*/  LDGDEPBAR ;  /* 0x00000000000079af */ /* 0x000e220000000000 */
[----:B--2---:R-:W-:Y:S01]  /*c6e0*/  LOP3.LUT R6, R4, 0x1c0, RZ, 0xc0, !PT ;  /* 0x000001c004067812 */ /* 0x004fe200078ec0ff */
[----:B------:R-:W-:Y:S01]  /*c6f0*/  @!P1 IMAD.MOV.U32 R7, RZ, RZ, R166 ;  /* 0x000000ffff079224 */ /* 0x000fe200078e00a6 */
[----:B------:R-:W-:Y:S02]  /*c700*/  @!P4 LEA R4, P0, R68, R167, 0x1 ;  /* 0x000000a74404c211 */ /* 0x000fe400078008ff */
[----:B------:R-:W-:Y:S02]  /*c710*/  LOP3.LUT R157, R6, 0x8, R157, 0xf8, !PT ;  /* 0x00000008069d7812 */ /* 0x000fe400078ef89d */
[----:B------:R-:W-:Y:S01]  /*c720*/  SHF.R.U32.HI R6, RZ, 0x3, R6 ;  /* 0x00000003ff067819 */ /* 0x000fe20000011606 */
[----:B---3--:R-:W-:Y:S01]  /*c730*/  @!P1 IMAD.MOV.U32 R8, RZ, RZ, c[0x0][0x1a4] ;  /* 0x00006900ff089624 */ /* 0x008fe200078e00ff */
[----:B------:R-:W-:-:S02]  /*c740*/  @!P4 LEA.HI.X R5, R68, R166, R69, 0x1, P0 ;  /* 0x000000a64405c211 */ /* 0x000fc400000f0c45 */
[----:B------:R-:W-:Y:S01]  /*c750*/  LOP3.LUT R157, R157, R6, RZ, 0x3c, !PT ;  /* 0x000000069d9d7212 */ /* 0x000fe200078e3cff */
[----:B------:R-:W-:Y:S01]  /*c760*/  @!P1 IMAD.MOV.U32 R6, RZ, RZ, R167 ;  /* 0x000000ffff069224 */ /* 0x000fe200078e00a7 */
[----:B------:R-:W-:Y:S01]  /*c770*/  @!P2 LEA R12, P0, R0, R167, 0x6 ;  /* 0x000000a7000ca211 */ /* 0x000fe200078030ff */
[----:B------:R-:W-:Y:S02]  /*c780*/  @!P1 IMAD R8, R8, 0x60, RZ ;  /* 0x0000006008089824 */ /* 0x000fe400078e02ff */
[----:B------:R-:W-:Y:S01]  /*c790*/  @!P1 IMAD.WIDE.U32 R14, R14, 0x60, R6 ;  /* 0x000000600e0e9825 */ /* 0x000fe200078e0006 */
[----:B------:R-:W-:-:S04]  /*c7a0*/  DEPBAR.LE SB0, 0x0 ;  /* 0x000080000000791a */ /* 0x000fc80000000000 */
[----:B------:R-:W-:Y:S01]  /*c7b0*/  BAR.SYNC.DEFER_BLOCKING 0x0 ;  /* 0x0000000000007b1d */ /* 0x000fe20000010000 */
[----:B------:R-:W-:Y:S01]  /*c7c0*/  IMAD.SHL.U32 R7, R70, 0x40, RZ ;  /* 0x0000004046077824 */ /* 0x000fe200078e00ff */
[----:B------:R-:W-:Y:S01]  /*c7d0*/  @!P2 LEA.HI.X R13, R0, R166, R13, 0x6, P0 ;  /* 0x000000a6000da211 */ /* 0x000fe200000f340d */
[C---:B------:R-:W-:Y:S02]  /*c7e0*/  IMAD R157, R2.reuse, 0x200, R157 ;  /* 0x00000200029d7824 */ /* 0x040fe400078e029d */
[----:B------:R-:W-:Y:S01]  /*c7f0*/  IMAD.SHL.U32 R2, R2, 0x8, RZ ;  /* 0x0000000802027824 */ /* 0x000fe200078e00ff */
[----:B------:R-:W-:Y:S01]  /*c800*/  LOP3.LUT R7, R7, 0x1c0, RZ, 0xc0, !PT ;  /* 0x000001c007077812 */ /* 0x000fe200078ec0ff */
[----:B------:R-:W-:Y:S02]  /*c810*/  @!P1 IMAD.IADD R9, R15, 0x1, R8 ;  /* 0x000000010f099824 */ /* 0x000fe400078e0208 */
[----:B------:R-:W-:Y:S01]  /*c820*/  @!P1 IMAD.MOV.U32 R8, RZ, RZ, R14 ;  /* 0x000000ffff089224 */ /* 0x000fe200078e000e */
[----:B------:R-:W-:Y:S01]  /*c830*/  LOP3.LUT R2, R7, 0x8, R2, 0xf8, !PT ;  /* 0x0000000807027812 */ /* 0x000fe200078ef802 */
[----:B------:R-:W-:Y:S01]  /*c840*/  IMAD.SHL.U32 R157, R157, 0x2, RZ ;  /* 0x000000029d9d7824 */ /* 0x000fe200078e00ff */
[----:B------:R-:W-:-:S04]  /*c850*/  SHF.R.U32.HI R7, RZ, 0x3, R7 ;  /* 0x00000003ff077819 */ /* 0x000fc80000011607 */
[----:B------:R-:W-:Y:S01]  /*c860*/  LOP3.LUT R2, R2, R7, RZ, 0x3c, !PT ;  /* 0x0000000702027212 */ /* 0x000fe200078e3cff */
[----:B------:R-:W-:Y:S01]  /*c870*/  IMAD R7, R54, 0x400, R49 ;  /* 0x0000040036077824 */ /* 0x000fe200078e0231 */
[C---:B------:R-:W-:Y:S02]  /*c880*/  IADD3 R0, R157.reuse, 0x4000, RZ ;  /* 0x000040009d007810 */ /* 0x040fe40007ffe0ff */
[----:B------:R-:W-:Y:S01]  /*c890*/  IADD3 R155, R157, 0x4020, RZ ;  /* 0x000040209d9b7810 */ /* 0x000fe20007ffe0ff */
[----:B------:R-:W-:Y:S01]  /*c8a0*/  IMAD.IADD R158, R2, 0x1, R7 ;  /* 0x00000001029e7824 */ /* 0x000fe200078e0207 */
[----:B------:R-:W-:Y:S03]  /*c8b0*/  @P5 STS.128 [R161+0x8000], RZ ;  /* 0x008000ffa1005388 */ /* 0x000fe60000000c00 */
[----:B------:R-:W-:Y:S01]  /*c8c0*/  IMAD.SHL.U32 R158, R158, 0x2, RZ ;  /* 0x000000029e9e7824 */ /* 0x000fe200078e00ff */
[----:B------:R-:W-:Y:S03]  /*c8d0*/  @P5 STS.128 [R161+0xa000], RZ ;  /* 0x00a000ffa1005388 */ /* 0x000fe60000000c00 */
[----:B------:R-:W-:-:S02]  /*c8e0*/  IMAD R156, R53, 0x2, R158 ;  /* 0x00000002359c7824 */ /* 0x000fc400078e029e */
[C---:B------:R-:W-:Y:S01]  /*c8f0*/  IMAD R154, R51.reuse, 0x2, R158 ;  /* 0x00000002339a7824 */ /* 0x040fe200078e029e */
[----:B------:R-:W-:Y:S01]  /*c900*/  @!PT LDS RZ, [RZ] ;  /* 0x00000000fffff984 */ /* 0x000fe20000000800 */
[----:B------:R-:W-:Y:S01]  /*c910*/  @!PT LDS RZ, [RZ] ;  /* 0x00000000fffff984 */ /* 0x000fe20000000800 */
[----:B------:R-:W-:Y:S01]  /*c920*/  @!PT LDS RZ, [RZ] ;  /* 0x00000000fffff984 */ /* 0x000fe20000000800 */
[----:B------:R2:W-:Y:S01]  /*c930*/  @!P5 LDGSTS.E.BYPASS.LTC128B.128 [R161+0x8000], [R10.64] ;  /* 0x080000000aa1dfae */ /* 0x0005e2000b901d46 */
[----:B------:R-:W-:-:S03]  /*c940*/  IMAD R153, R51, 0x2, R156 ;  /* 0x0000000233997824 */ /* 0x000fc600078e029c */
        /* <DEDUP_REMOVED lines=22> */
[----:B------:R-:W-:-:S03]  /*cab0*/  R2P PR, R65, 0x6 ;  /* 0x0000000641007804 */ /* 0x000fc60000000000 */
[----:B------:R-:W-:Y:S04]  /*cac0*/  LDSM.16.M88.4 R24, [R158] ;  /* 0x000000009e18783b */ /* 0x000fe80000000200 */
[----:B---3--:R-:W2:Y:S04]  /*cad0*/  LDSM.16.M88.4 R4, [R157+0x4000] ;  /* 0x004000009d04783b */ /* 0x008ea80000000200 */
[----:B------:R-:W3:Y:S02]  /*cae0*/  LDSM.16.M88.4 R40, [R157+0x4800] ;  /* 0x004800009d28783b */ /* 0x000ee40000000200 */
[----:B------:R-:W-:Y:S01]  /*caf0*/  @P1 IADD3 R155, R0, -0x20, RZ ;  /* 0xffffffe0009b1810 */ /* 0x000fe20007ffe0ff */
[----:B------:R-:W-:Y:S01]  /*cb00*/  IMAD.MOV.U32 R0, RZ, RZ, 0x40 ;  /* 0x00000040ff007424 */ /* 0x000fe200078e00ff */
[----:B------:R-:W1:Y:S02]  /*cb10*/  LDSM.16.M88.4 R32, [R157+0x5000] ;  /* 0x005000009d20783b */ /* 0x000e640000000200 */
[----:B------:R-:W-:-:S02]  /*cb20*/  IADD3 R147, R155, 0x800, RZ ;  /* 0x000008009b937810 */ /* 0x000fc40007ffe0ff */
[----:B----4-:R-:W4:Y:S01]  /*cb30*/  LDSM.16.M88.4 R12, [R157+0x5800] ;  /* 0x005800009d0c783b */ /* 0x010f220000000200 */
[----:B------:R-:W-:Y:S02]  /*cb40*/  SEL R0, R0, 0xffffffc0, !P2 ;  /* 0xffffffc000007807 */ /* 0x000fe40005000000 */
[C---:B------:R-:W-:Y:S01]  /*cb50*/  IADD3 R146, R155.reuse, 0x1000, RZ ;  /* 0x000010009b927810 */ /* 0x040fe20007ffe0ff */
[----:B------:R-:W-:Y:S01]  /*cb60*/  LDSM.16.M88.4 R72, [R156] ;  /* 0x000000009c48783b */ /* 0x000fe20000000200 */
[----:B------:R-:W-:Y:S01]  /*cb70*/  IADD3 R145, R155, 0x1800, RZ ;  /* 0x000018009b917810 */ /* 0x000fe20007ffe0ff */
[----:B------:R-:W-:Y:S01]  /*cb80*/  IMAD.IADD R151, R157, 0x1, R0 ;  /* 0x000000019d977824 */ /* 0x000fe200078e0200 */
[C---:B------:R-:W-:Y:S01]  /*cb90*/  IADD3 R143, R155.reuse, 0x2000, RZ ;  /* 0x000020009b8f7810 */ /* 0x040fe20007ffe0ff */
[----:B------:R-:W1:Y:S01]  /*cba0*/  LDSM.16.M88.4 R76, [R155] ;  /* 0x000000009b4c783b */ /* 0x000e620000000200 */
[----:B------:R-:W-:Y:S01]  /*cbb0*/  IMAD.IADD R144, R0, 0x1, R155 ;  /* 0x0000000100907824 */ /* 0x000fe200078e029b */
[----:B------:R-:W-:-:S02]  /*cbc0*/  IADD3 R142, R155, 0x2800, RZ ;  /* 0x000028009b8e7810 */ /* 0x000fc40007ffe0ff */
[----:B------:R-:W1:Y:S01]  /*cbd0*/  LDSM.16.M88.4 R68, [R155+0x800] ;  /* 0x000800009b44783b */ /* 0x000e620000000200 */
[C---:B------:R-:W-:Y:S02]  /*cbe0*/  IADD3 R141, R155.reuse, 0x3000, RZ ;  /* 0x000030009b8d7810 */ /* 0x040fe40007ffe0ff */
[----:B------:R-:W-:Y:S01]  /*cbf0*/  IADD3 R140, R155, 0x3800, RZ ;  /* 0x000038009b8c7810 */ /* 0x000fe20007ffe0ff */
[----:B------:R-:W4:Y:S04]  /*cc00*/  LDSM.16.M88.4 R60, [R155+0x1000] ;  /* 0x001000009b3c783b */ /* 0x000f280000000200 */
[----:B------:R-:W4:Y:S04]  /*cc10*/  LDSM.16.M88.4 R56, [R155+0x1800] ;  /* 0x001800009b38783b */ /* 0x000f280000000200 */
[----:B------:R-:W-:Y:S01]  /*cc20*/  LDSM.16.M88.4 R20, [R154] ;  /* 0x000000009a14783b */ /* 0x000fe20000000200 */
[C---:B--2---:R-:W-:Y:S03]  /*cc30*/  HMMA.16816.F32.BF16 R8, R24.reuse, R4, RZ ;  /* 0x000000041808723c */ /* 0x044fe600000418ff */
[----:B-----5:R-:W2:Y:S04]  /*cc40*/  LDSM.16.M88.4 R16, [R151+0x4000] ;  /* 0x004000009710783b */ /* 0x020ea80000000200 */
[----:B------:R-:W-:Y:S01]  /*cc50*/  LDSM.16.M88.4 R88, [R151+0x5000] ;  /* 0x005000009758783b */ /* 0x000fe20000000200 */
[C---:B------:R-:W-:Y:S03]  /*cc60*/  HMMA.16816.F32.BF16 R4, R24.reuse, R6, RZ ;  /* 0x000000061804723c */ /* 0x040fe600000418ff */
[----:B------:R-:W-:Y:S04]  /*cc70*/  LDSM.16.M88.4 R84, [R151+0x5800] ;  /* 0x005800009754783b */ /* 0x000fe80000000200 */
[----:B------:R-:W-:Y:S01]  /*cc80*/  LDSM.16.M88.4 R80, [R153] ;  /* 0x000000009950783b */ /* 0x000fe20000000200 */
[C---:B---3--:R-:W-:Y:S03]  /*cc90*/  HMMA.16816.F32.BF16 R44, R24.reuse, R40, RZ ;  /* 0x00000028182c723c */ /* 0x048fe600000418ff */
[----:B------:R-:W0:Y:S05]  /*cca0*/  LDGDEPBAR ;  /* 0x00000000000079af */ /* 0x000e2a0000000000 */
[C---:B-1----:R-:W-:Y:S08]  /*ccb0*/  HMMA.16816.F32.BF16 R36, R24.reuse, R32, RZ ;  /* 0x000000201824723c */ /* 0x042ff000000418ff */
[C---:B------:R-:W-:Y:S08]  /*ccc0*/  HMMA.16816.F32.BF16 R40, R24.reuse, R42, RZ ;  /* 0x0000002a1828723c */ /* 0x040ff000000418ff */
[C---:B------:R-:W-:Y:S08]  /*ccd0*/  HMMA.16816.F32.BF16 R32, R24.reuse, R34, RZ ;  /* 0x000000221820723c */ /* 0x040ff000000418ff */
[C---:B----4-:R-:W-:Y:S08]  /*cce0*/  HMMA.16816.F32.BF16 R28, R24.reuse, R12, RZ ;  /* 0x0000000c181c723c */ /* 0x050ff000000418ff */
[----:B------:R-:W-:Y:S01]  /*ccf0*/  HMMA.16816.F32.BF16 R24, R24, R14, RZ ;  /* 0x0000000e1818723c */ /* 0x000fe200000418ff */
[----:B------:R-:W1:Y:S07]  /*cd00*/  LDSM.16.M88.4 R12, [R151+0x4800] ;  /* 0x00480000970c783b */ /* 0x000e6e0000000200 */
[C---:B------:R-:W-:Y:S08]  /*cd10*/  HMMA.16816.F32.BF16 R8, R72.reuse, R76, R8 ;  /* 0x0000004c4808723c */ /* 0x040ff00000041808 */
[C---:B------:R-:W-:Y:S01]  /*cd20*/  HMMA.16816.F32.BF16 R4, R72.reuse, R78, R4 ;  /* 0x0000004e4804723c */ /* 0x040fe20000041804 */
[----:B------:R-:W3:Y:S07]  /*cd30*/  LDSM.16.M88.4 R76, [R144] ;  /* 0x00000000904c783b */ /* 0x000eee0000000200 */
[C---:B------:R-:W-:Y:S08]  /*cd40*/  HMMA.16816.F32.BF16 R44, R72.reuse, R68, R44 ;  /* 0x00000044482c723c */ /* 0x040ff0000004182c */
        /* <DEDUP_REMOVED lines=8> */
[C---:B--2---:R-:W-:Y:S08]  /*cdd0*/  HMMA.16816.F32.BF16 R8, R20.reuse, R16, R8 ;  /* 0x000000101408723c */ /* 0x044ff00000041808 */
[C---:B------:R-:W-:Y:S01]  /*cde0*/  HMMA.16816.F32.BF16 R4, R20.reuse, R18, R4 ;  /* 0x000000121404723c */ /* 0x040fe20000041804 */
[----:B------:R-:W2:Y:S07]  /*cdf0*/  LDSM.16.M88.4 R16, [R144+0x1800] ;  /* 0x001800009010783b */ /* 0x000eae0000000200 */
[C---:B-1----:R-:W-:Y:S01]  /*ce00*/  HMMA.16816.F32.BF16 R72, R20.reuse, R12, R44 ;  /* 0x0000000c1448723c */ /* 0x042fe2000004182c */
[----:B------:R-:W1:Y:S07]  /*ce10*/  LDSM.16.M88.4 R44, [R157+0x6000] ;  /* 0x006000009d2c783b */ /* 0x000e6e0000000200 */
[C---:B------:R-:W-:Y:S01]  /*ce20*/  HMMA.16816.F32.BF16 R40, R20.reuse, R14, R40 ;  /* 0x0000000e1428723c */ /* 0x040fe20000041828 */
[----:B------:R-:W-:Y:S07]  /*ce30*/  LDSM.16.M88.4 R12, [R157+0x7000] ;  /* 0x007000009d0c783b */ /* 0x000fee0000000200 */
[C---:B------:R-:W-:Y:S08]  /*ce40*/  HMMA.16816.F32.BF16 R36, R20.reuse, R88, R36 ;  /* 0x000000581424723c */ /* 0x040ff00000041824 */
[C---:B------:R-:W-:Y:S01]  /*ce50*/  HMMA.16816.F32.BF16 R32, R20.reuse, R90, R32 ;  /* 0x0000005a1420723c */ /* 0x040fe20000041820 */
[----:B------:R-:W-:Y:S07]  /*ce60*/  LDSM.16.M88.4 R88, [R157+0x7800] ;  /* 0x007800009d58783b */ /* 0x000fee0000000200 */
[C---:B------:R-:W-:Y:S08]  /*ce70*/  HMMA.16816.F32.BF16 R28, R20.reuse, R84, R28 ;  /* 0x00000054141c723c */ /* 0x040ff0000004181c */
[----:B------:R-:W-:Y:S01]  /*ce80*/  HMMA.16816.F32.BF16 R24, R20, R86, R24 ;  /* 0x000000561418723c */ /* 0x000fe20000041818 */
[----:B------:R-:W1:Y:S07]  /*ce90*/  LDSM.16.M88.4 R20, [R157+0x6800] ;  /* 0x006800009d14783b */ /* 0x000e6e0000000200 */
[C---:B---3--:R-:W-:Y:S08]  /*cea0*/  HMMA.16816.F32.BF16 R8, R80.reuse, R76, R8 ;  /* 0x0000004c5008723c */ /* 0x048ff00000041808 */
[C---:B------:R-:W-:Y:S01]  /*ceb0*/  HMMA.16816.F32.BF16 R84, R80.reuse, R78, R4 ;  /* 0x0000004e5054723c */ /* 0x040fe20000041804 */
[----:B------:R-:W-:Y:S04]  /*cec0*/  LDSM.16.M88.4 R76, [R156+0x2000] ;  /* 0x002000009c4c783b */ /* 0x000fe80000000200 */
[----:B------:R-:W3:Y:S03]  /*ced0*/  LDSM.16.M88.4 R4, [R155+0x2000] ;  /* 0x002000009b04783b */ /* 0x000ee60000000200 */
[C---:B----4-:R-:W-:Y:S08]  /*cee0*/  HMMA.16816.F32.BF16 R72, R80.reuse, R60, R72 ;  /* 0x0000003c5048723c */ /* 0x050ff00000041848 */
[C---:B------:R-:W-:Y:S01]  /*cef0*/  HMMA.16816.F32.BF16 R40, R80.reuse, R62, R40 ;  /* 0x0000003e5028723c */ /* 0x040fe20000041828 */
[----:B------:R-:W-:Y:S07]  /*cf00*/  LDSM.16.M88.4 R60, [R151+0x7000] ;  /* 0x00700000973c783b */ /* 0x000fee0000000200 */
[C---:B-----5:R-:W-:Y:S08]  /*cf10*/  HMMA.16816.F32.BF16 R36, R80.reuse, R56, R36 ;  /* 0x000000385024723c */ /* 0x060ff00000041824 */
[C---:B------:R-:W-:Y:S01]  /*cf20*/  HMMA.16816.F32.BF16 R32, R80.reuse, R58, R32 ;  /* 0x0000003a5020723c */ /* 0x040fe20000041820 */
[----:B------:R-:W-:Y:S07]  /*cf30*/  LDSM.16.M88.4 R56, [R151+0x6000] ;  /* 0x006000009738783b */ /* 0x000fee0000000200 */
[C---:B--2---:R-:W-:Y:S08]  /*cf40*/  HMMA.16816.F32.BF16 R28, R80.reuse, R16, R28 ;  /* 0x00000010501c723c */ /* 0x044ff0000004181c */
[----:B------:R-:W-:Y:S01]  /*cf50*/  HMMA.16816.F32.BF16 R24, R80, R18, R24 ;  /* 0x000000125018723c */ /* 0x000fe20000041818 */
        /* <DEDUP_REMOVED lines=9> */
[----:B------:R-:W4:Y:S07]  /*cff0*/  LDSM.16.M88.4 R12, [R155+0x3800] ;  /* 0x003800009b0c783b */ /* 0x000f2e0000000200 */
[C---:B---3--:R-:W-:Y:S08]  /*d000*/  HMMA.16816.F32.BF16 R8, R76.reuse, R4, R8 ;  /* 0x000000044c08723c */ /* 0x048ff00000041808 */
[----:B------:R-:W-:Y:S01]  /*d010*/  HMMA.16816.F32.BF16 R84, R76, R6, R84 ;  /* 0x000000064c54723c */ /* 0x000fe20000041854 */
[----:B------:R-:W3:Y:S07]  /*d020*/  LDSM.16.M88.4 R4, [R154+0x2000] ;  /* 0x002000009a04783b */ /* 0x000eee0000000200 */
[C---:B------:R-:W-:Y:S08]  /*d030*/  HMMA.16816.F32.BF16 R28, R68.reuse, R88, R28 ;  /* 0x00000058441c723c */ /* 0x040ff0000004181c */
[----:B------:R-:W-:Y:S08]  /*d040*/  HMMA.16816.F32.BF16 R24, R68, R90, R24 ;  /* 0x0000005a4418723c */ /* 0x000ff00000041818 */
[C---:B--2---:R-:W-:Y:S08]  /*d050*/  HMMA.16816.F32.BF16 R72, R76.reuse, R16, R72 ;  /* 0x000000104c48723c */ /* 0x044ff00000041848 */
[C---:B------:R-:W-:Y:S01]  /*d060*/  HMMA.16816.F32.BF16 R40, R76.reuse, R18, R40 ;  /* 0x000000124c28723c */ /* 0x040fe20000041828 */
[----:B------:R-:W2:Y:S07]  /*d070*/  LDSM.16.M88.4 R16, [R151+0x7800] ;  /* 0x007800009710783b */ /* 0x000eae0000000200 */
[C---:B-1----:R-:W-:Y:S08]  /*d080*/  HMMA.16816.F32.BF16 R36, R76.reuse, R44, R36 ;  /* 0x0000002c4c24723c */ /* 0x042ff00000041824 */
[C---:B------:R-:W-:Y:S01]  /*d090*/  HMMA.16816.F32.BF16 R68, R76.reuse, R46, R32 ;  /* 0x0000002e4c44723c */ /* 0x040fe20000041820 */
[----:B------:R-:W-:Y:S04]  /*d0a0*/  LDSM.16.M88.4 R32, [R153+0x2000] ;  /* 0x002000009920783b */ /* 0x000fe80000000200 */
[----:B------:R-:W1:Y:S03]  /*d0b0*/  LDSM.16.M88.4 R44, [R144+0x2000] ;  /* 0x00200000902c783b */ /* 0x000e660000000200 */
[C---:B----4-:R-:W-:Y:S08]  /*d0c0*/  HMMA.16816.F32.BF16 R28, R76.reuse, R12, R28 ;  /* 0x0000000c4c1c723c */ /* 0x050ff0000004181c */
[----:B------:R-:W-:Y:S01]  /*d0d0*/  HMMA.16816.F32.BF16 R24, R76, R14, R24 ;  /* 0x0000000e4c18723c */ /* 0x000fe20000041818 */
[----:B------:R-:W4:Y:S07]  /*d0e0*/  LDSM.16.M88.4 R12, [R144+0x2800] ;  /* 0x00280000900c783b */ /* 0x000f2e0000000200 */
[C---:B---3--:R-:W-:Y:S07]  /*d0f0*/  HMMA.16816.F32.BF16 R72, R4.reuse, R20, R72 ;  /* 0x000000140448723c */ /* 0x048fee0000041848 */
[----:B------:R-:W-:Y:S01]  /*d100*/  LOP3.LUT R21, R48, 0xffffffe0, RZ, 0xc0, !PT ;  /* 0xffffffe030157812 */ /* 0x000fe200078ec0ff */
[----:B------:R-:W-:Y:S04]  /*d110*/  HMMA.16816.F32.BF16 R8, R4, R56, R8 ;  /* 0x000000380408723c */ /* 0x000fe80000041808 */
[----:B------:R-:W-:-:S04]  /*d120*/  IMAD.IADD R0, R64, 0x1, -R21 ;  /* 0x0000000140007824 */ /* 0x000fc800078e0a15 */
[----:B------:R-:W-:Y:S01]  /*d130*/  HMMA.16816.F32.BF16 R84, R4, R58, R84 ;  /* 0x0000003a0454723c */ /* 0x000fe20000041854 */
[----:B------:R-:W-:-:S04]  /*d140*/  SHF.R.S32.HI R169, RZ, 0x1f, R0 ;  /* 0x0000001fffa97819 */ /* 0x000fc80000011400 */
[----:B------:R-:W-:Y:S01]  /*d150*/  LEA.HI R169, R169, R0, RZ, 0x2 ;  /* 0x00000000a9a97211 */ /* 0x000fe200078f10ff */
[----:B------:R-:W-:Y:S02]  /*d160*/  IMAD R0, R54, 0x10, R66 ;  /* 0x0000001036007824 */ /* 0x000fe400078e0242 */
[----:B------:R-:W-:Y:S01]  /*d170*/  HMMA.16816.F32.BF16 R40, R4, R22, R40 ;  /* 0x000000160428723c */ /* 0x000fe20000041828 */
[----:B------:R-:W3:Y:S01]  /*d180*/  LDSM.16.M88.4 R20, [R144+0x3000] ;  /* 0x003000009014783b */ /* 0x000ee20000000200 */
[----:B------:R-:W-:-:S04]  /*d190*/  SHF.R.S32.HI R169, RZ, 0x2, R169 ;  /* 0x00000002ffa97819 */ /* 0x000fc800000114a9 */
[----:B------:R-:W-:Y:S02]  /*d1a0*/  IADD3 R0, R0, 0x1, R169 ;  /* 0x0000000100007810 */ /* 0x000fe40007ffe0a9 */
[C---:B------:R-:W-:Y:S08]  /*d1b0*/  HMMA.16816.F32.BF16 R36, R4.reuse, R60, R36 ;  /* 0x0000003c0424723c */ /* 0x040ff00000041824 */
[C---:B------:R-:W-:Y:S08]  /*d1c0*/  HMMA.16816.F32.BF16 R68, R4.reuse, R62, R68 ;  /* 0x0000003e0444723c */ /* 0x040ff00000041844 */
[C---:B--2---:R-:W-:Y:S08]  /*d1d0*/  HMMA.16816.F32.BF16 R28, R4.reuse, R16, R28 ;  /* 0x00000010041c723c */ /* 0x044ff0000004181c */
[----:B------:R-:W-:Y:S01]  /*d1e0*/  HMMA.16816.F32.BF16 R24, R4, R18, R24 ;  /* 0x000000120418723c */ /* 0x000fe20000041818 */
[----:B------:R-:W2:Y:S01]  /*d1f0*/  LDSM.16.M88.4 R4, [R144+0x3800] ;  /* 0x003800009004783b */ /* 0x000ea20000000200 */
[----:B------:R-:W-:-:S06]  /*d200*/  DEPBAR.LE SB0, 0x0 ;  /* 0x000080000000791a */ /* 0x000fcc0000000000 */
[C---:B-1----:R-:W-:Y:S07]  /*d210*/  HMMA.16816.F32.BF16 R8, R32.reuse, R44, R8 ;  /* 0x0000002c2008723c */ /* 0x042fee0000041808 */
[----:B------:R-:W-:Y:S01]  /*d220*/  IADD3 R45, R52, R0, -R159 ;  /* 0x00000000342d7210 */ /* 0x000fe20007ffe89f */
[----:B------:R-:W-:Y:S01]  /*d230*/  IMAD.SHL.U32 R0, R64, 0x2, RZ ;  /* 0x0000000240007824 */ /* 0x000fe200078e00ff */
[----:B------:R-:W-:Y:S02]  /*d240*/  HMMA.16816.F32.BF16 R84, R32, R46, R84 ;  /* 0x0000002e2054723c */ /* 0x000fe40000041854 */
[----:B------:R-:W-:-:S02]  /*d250*/  IADD3 R45, R45, c[0x0][0x2e8], RZ ;  /* 0x0000ba002d2d7a10 */ /* 0x000fc40007ffe0ff */
[----:B------:R-:W-:Y:S02]  /*d260*/  LOP3.LUT R0, R0, 0x6, RZ, 0xc0, !PT ;  /* 0x0000000600007812 */ /* 0x000fe400078ec0ff */
[----:B------:R-:W-:Y:S02]  /*d270*/  IADD3 R103, R45, 0x8, RZ ;  /* 0x000000082d677810 */ /* 0x000fe40007ffe0ff */
[----:B----4-:R-:W-:Y:S01]  /*d280*/  HMMA.16816.F32.BF16 R72, R32, R12, R72 ;  /* 0x0000000c2048723c */ /* 0x010fe20000041848 */
[----:B------:R-:W-:Y:S01]  /*d290*/  IMAD.IADD R17, R3, 0x1, R0 ;  /* 0x0000000103117824 */ /* 0x000fe200078e0200 */
[----:B------:R-:W-:Y:S02]  /*d2a0*/  LOP3.LUT R0, R2, R49, RZ, 0xfc, !PT ;  /* 0x0000003102007212 */ /* 0x000fe400078efcff */
[-C--:B------:R-:W-:Y:S02]  /*d2b0*/  IMNMX R2, R45, R52.reuse, PT ;  /* 0x000000342d027217 */ /* 0x080fe40003800200 */
[----:B------:R-:W-:-:S02]  /*d2c0*/  IMNMX R103, R103, R52, PT ;  /* 0x0000003467677217 */ /* 0x000fc40003800200 */
[C---:B------:R-:W-:Y:S01]  /*d2d0*/  HMMA.16816.F32.BF16 R40, R32.reuse, R14, R40 ;  /* 0x0000000e2028723c */ /* 0x040fe20000041828 */
[C---:B------:R-:W-:Y:S02]  /*d2e0*/  IADD3 R16, R17.reuse, 0x1, RZ ;  /* 0x0000000111107810 */ /* 0x040fe40007ffe0ff */
[C---:B------:R-:W-:Y:S02]  /*d2f0*/  IADD3 R12, R17.reuse, 0x9, RZ ;  /* 0x00000009110c7810 */ /* 0x040fe40007ffe0ff */
[----:B------:R-:W-:Y:S02]  /*d300*/  IADD3 R13, R17, 0x8, RZ ;  /* 0x00000008110d7810 */ /* 0x000fe40007ffe0ff */
[-C--:B------:R-:W-:Y:S01]  /*d310*/  ISETP.GE.AND P1, PT, R16, R2.reuse, PT ;  /* 0x000000021000720c */ /* 0x080fe20003f26270 */
[----:B---3--:R-:W-:Y:S01]  /*d320*/  HMMA.16816.F32.BF16 R36, R32, R20, R36 ;  /* 0x000000142024723c */ /* 0x008fe20000041824 */
[C---:B------:R-:W-:Y:S02]  /*d330*/  ISETP.GE.AND P5, PT, R12.reuse, R2, PT ;  /* 0x000000020c00720c */ /* 0x040fe40003fa6270 */
[----:B------:R-:W-:-:S02]  /*d340*/  ISETP.GE.AND P2, PT, R12, R103, PT ;  /* 0x000000670c00720c */ /* 0x000fc40003f46270 */
[----:B------:R-:W-:Y:S02]  /*d350*/  IADD3 R12, R17, 0x10, RZ ;  /* 0x00000010110c7810 */ /* 0x000fe40007ffe0ff */
[CC--:B------:R-:W-:Y:S01]  /*d360*/  ISETP.GE.AND P0, PT, R13.reuse, R2.reuse, PT ;  /* 0x000000020d00720c */ /* 0x0c0fe20003f06270 */
[C---:B------:R-:W-:Y:S01]  /*d370*/  HMMA.16816.F32.BF16 R68, R32.reuse, R22, R68 ;  /* 0x000000162044723c */ /* 0x040fe20000041844 */
[----:B------:R-:W-:Y:S02]  /*d380*/  ISETP.GE.AND P4, PT, R13, R103, PT ;  /* 0x000000670d00720c */ /* 0x000fe40003f86270 */
[----:B------:R-:W-:Y:S02]  /*d390*/  IADD3 R13, R17, 0x11, RZ ;  /* 0x00000011110d7810 */ /* 0x000fe40007ffe0ff */
[----:B------:R-:W-:Y:S02]  /*d3a0*/  FSEL R46, R9, -INF , !P1 ;  /* 0xff800000092e7808 */ /* 0x000fe40004800000 */
[----:B------:R-:W-:Y:S01]  /*d3b0*/  ISETP.GE.AND P1, PT, R12, R2, PT ;  /* 0x000000020c00720c */ /* 0x000fe20003f26270 */
[----:B--2---:R-:W-:Y:S01]  /*d3c0*/  HMMA.16816.F32.BF16 R28, R32, R4, R28 ;  /* 0x00000004201c723c */ /* 0x004fe2000004181c */
[----:B------:R-:W-:-:S02]  /*d3d0*/  IADD3 R9, R17, 0x18, RZ ;  /* 0x0000001811097810 */ /* 0x000fc40007ffe0ff */
[----:B------:R-:W-:Y:S02]  /*d3e0*/  FSEL R84, R84, -INF , !P0 ;  /* 0xff80000054547808 */ /* 0x000fe40004000000 */
[----:B------:R-:W-:Y:S02]  /*d3f0*/  FSEL R86, R86, -INF , !P4 ;  /* 0xff80000056567808 */ /* 0x000fe40006000000 */
[----:B------:R-:W-:Y:S01]  /*d400*/  ISETP.GE.AND P0, PT, R12, R103, PT ;  /* 0x000000670c00720c */ /* 0x000fe20003f06270 */
[----:B------:R-:W-:Y:S01]  /*d410*/  HMMA.16816.F32.BF16 R24, R32, R6, R24 ;  /* 0x000000062018723c */ /* 0x000fe20000041818 */
[----:B------:R-:W-:Y:S02]  /*d420*/  ISETP.GE.AND P4, PT, R13, R2, PT ;  /* 0x000000020d00720c */ /* 0x000fe40003f86270 */
[----:B------:R-:W-:Y:S02]  /*d430*/  FSEL R44, R85, -INF , !P5 ;  /* 0xff800000552c7808 */ /* 0x000fe40006800000 */
[----:B------:R-:W-:-:S02]  /*d440*/  FSEL R48, R87, -INF , !P2 ;  /* 0xff80000057307808 */ /* 0x000fc40005000000 */
[----:B------:R-:W-:Y:S02]  /*d450*/  IADD3 R12, R17, 0x19, RZ ;  /* 0x00000019110c7810 */ /* 0x000fe40007ffe0ff */
[----:B------:R-:W-:Y:S01]  /*d460*/  FSEL R18, R72, -INF , !P1 ;  /* 0xff80000048127808 */ /* 0x000fe20004800000 */
[----:B------:R-:W-:Y:S01]  /*d470*/  BAR.SYNC.DEFER_BLOCKING 0x0 ;  /* 0x0000000000007b1d */ /* 0x000fe20000010000 */
[-C--:B------:R-:W-:Y:S02]  /*d480*/  ISETP.GE.AND P5, PT, R13, R103.reuse, PT ;  /* 0x000000670d00720c */ /* 0x080fe40003fa6270 */
[C---:B------:R-:W-:Y:S02]  /*d490*/  ISETP.GE.AND P2, PT, R9.reuse, R2, PT ;  /* 0x000000020900720c */ /* 0x040fe40003f46270 */
[-C--:B------:R-:W-:Y:S02]  /*d4a0*/  ISETP.GE.AND P1, PT, R9, R103.reuse, PT ;  /* 0x000000670900720c */ /* 0x080fe40003f26270 */
        /* <DEDUP_REMOVED lines=8> */
[C---:B------:R-:W-:Y:S02]  /*d530*/  ISETP.GE.AND P5, PT, R9.reuse, R2, PT ;  /* 0x000000020900720c */ /* 0x040fe40003fa6270 */
[----:B------:R-:W-:Y:S02]  /*d540*/  ISETP.GE.AND P2, PT, R9, R103, PT ;  /* 0x000000670900720c */ /* 0x000fe40003f46270 */
[C---:B------:R-:W-:Y:S02]  /*d550*/  IADD3 R13, R17.reuse, 0x21, RZ ;  /* 0x00000021110d7810 */ /* 0x040fe40007ffe0ff */
[----:B------:R-:W-:Y:S02]  /*d560*/  IADD3 R9, R17, 0x28, RZ ;  /* 0x0000002811097810 */ /* 0x000fe40007ffe0ff */
[----:B------:R-:W-:-:S02]  /*d570*/  FSEL R14, R41, -INF , !P0 ;  /* 0xff800000290e7808 */ /* 0x000fc40004000000 */
[----:B------:R-:W-:Y:S02]  /*d580*/  FSEL R72, R43, -INF , !P4 ;  /* 0xff8000002b487808 */ /* 0x000fe40006000000 */
[----:B------:R-:W-:Y:S02]  /*d590*/  ISETP.GE.AND P0, PT, R13, R103, PT ;  /* 0x000000670d00720c */ /* 0x000fe40003f06270 */
[-C--:B------:R-:W-:Y:S02]  /*d5a0*/  ISETP.GE.AND P4, PT, R9, R2.reuse, PT ;  /* 0x000000020900720c */ /* 0x080fe40003f86270 */
[----:B------:R-:W-:Y:S02]  /*d5b0*/  IADD3 R4, R17, 0x30, RZ ;  /* 0x0000003011047810 */ /* 0x000fe40007ffe0ff */
[----:B------:R-:W-:Y:S02]  /*d5c0*/  FSEL R64, R42, -INF , !P1 ;  /* 0xff8000002a407808 */ /* 0x000fe40004800000 */
[----:B------:R-:W-:-:S02]  /*d5d0*/  ISETP.GE.AND P1, PT, R13, R2, PT ;  /* 0x000000020d00720c */ /* 0x000fc40003f26270 */
[----:B------:R-:W-:Y:S02]  /*d5e0*/  FSEL R130, R39, -INF , !P0 ;  /* 0xff80000027827808 */ /* 0x000fe40004000000 */
[----:B------:R-:W-:Y:S02]  /*d5f0*/  FSEL R114, R68, -INF , !P4 ;  /* 0xff80000044727808 */ /* 0x000fe40006000000 */
[----:B------:R-:W-:Y:S02]  /*d600*/  IADD3 R5, R17, 0x29, RZ ;  /* 0x0000002911057810 */ /* 0x000fe40007ffe0ff */
[C---:B------:R-:W-:Y:S02]  /*d610*/  ISETP.GE.AND P0, PT, R4.reuse, R2, PT ;  /* 0x000000020400720c */ /* 0x040fe40003f06270 */
[----:B------:R-:W-:Y:S02]  /*d620*/  ISETP.GE.AND P4, PT, R4, R103, PT ;  /* 0x000000670400720c */ /* 0x000fe40003f86270 */
[----:B------:R-:W-:-:S02]  /*d630*/  FSEL R122, R38, -INF , !P2 ;  /* 0xff800000267a7808 */ /* 0x000fc40005000000 */
[----:B------:R-:W-:Y:S02]  /*d640*/  FSEL R108, R37, -INF , !P1 ;  /* 0xff800000256c7808 */ /* 0x000fe40004800000 */
[C---:B------:R-:W-:Y:S02]  /*d650*/  ISETP.GE.AND P2, PT, R5.reuse, R2, PT ;  /* 0x000000020500720c */ /* 0x040fe40003f46270 */
[----:B------:R-:W-:Y:S02]  /*d660*/  ISETP.GE.AND P1, PT, R5, R103, PT ;  /* 0x000000670500720c */ /* 0x000fe40003f26270 */
[----:B------:R-:W-:Y:S02]  /*d670*/  FSEL R126, R28, -INF , !P0 ;  /* 0xff8000001c7e7808 */ /* 0x000fe40004000000 */
[----:B------:R-:W-:Y:S02]  /*d680*/  FSEL R116, R30, -INF , !P4 ;  /* 0xff8000001e747808 */ /* 0x000fe40006000000 */
[----:B------:R-:W-:-:S02]  /*d690*/  IADD3 R4, R17, 0x31, RZ ;  /* 0x0000003111047810 */ /* 0x000fc40007ffe0ff */
[C---:B------:R-:W-:Y:S02]  /*d6a0*/  IADD3 R5, R17.reuse, 0x38, RZ ;  /* 0x0000003811057810 */ /* 0x040fe40007ffe0ff */
[C---:B------:R-:W-:Y:S02]  /*d6b0*/  ISETP.GE.AND P0, PT, R17.reuse, R2, PT ;  /* 0x000000021100720c */ /* 0x040fe40003f06270 */
[CC--:B------:R-:W-:Y:S02]  /*d6c0*/  ISETP.GE.AND P4, PT, R17.reuse, R103.reuse, PT ;  /* 0x000000671100720c */ /* 0x0c0fe40003f86270 */
[----:B------:R-:W-:Y:S02]  /*d6d0*/  IADD3 R17, R17, 0x39, RZ ;  /* 0x0000003911117810 */ /* 0x000fe40007ffe0ff */
[----:B------:R-:W-:Y:S02]  /*d6e0*/  FSEL R8, R8, -INF , !P0 ;  /* 0xff80000008087808 */ /* 0x000fe40004000000 */
[----:B------:R-:W-:-:S02]  /*d6f0*/  ISETP.GE.AND P0, PT, R17, R103, PT ;  /* 0x000000671100720c */ /* 0x000fc40003f06270 */
[----:B------:R-:W-:Y:S02]  /*d700*/  FSEL R132, R36, -INF , !P5 ;  /* 0xff80000024847808 */ /* 0x000fe40006800000 */
[----:B------:R-:W-:Y:S02]  /*d710*/  FSEL R110, R27, -INF , !P0 ;  /* 0xff8000001b6e7808 */ /* 0x000fe40004000000 */
[----:B------:R-:W-:Y:S02]  /*d720*/  ISETP.GE.AND P0, PT, R102, 0x2, PT ;  /* 0x000000026600780c */ /* 0x000fe40003f06270 */
[----:B------:R-:W-:Y:S02]  /*d730*/  ISETP.GE.AND P5, PT, R9, R103, PT ;  /* 0x000000670900720c */ /* 0x000fe40003fa6270 */
[----:B------:R-:W-:Y:S02]  /*d740*/  FSEL R134, R69, -INF , !P2 ;  /* 0xff80000045867808 */ /* 0x000fe40005000000 */
[----:B------:R-:W-:-:S02]  /*d750*/  FSEL R124, R70, -INF , !P5 ;  /* 0xff800000467c7808 */ /* 0x000fc40006800000 */
[CC--:B------:R-:W-:Y:S02]  /*d760*/  ISETP.GE.AND P5, PT, R4.reuse, R2.reuse, PT ;  /* 0x000000020400720c */ /* 0x0c0fe40003fa6270 */
[----:B------:R-:W-:Y:S02]  /*d770*/  ISETP.GE.AND P2, PT, R4, R103, PT ;  /* 0x000000670400720c */ /* 0x000fe40003f46270 */
[----:B------:R-:W-:Y:S02]  /*d780*/  FSEL R128, R71, -INF , !P1 ;  /* 0xff80000047807808 */ /* 0x000fe40004800000 */
[----:B------:R-:W-:Y:S02]  /*d790*/  FSEL R4, R11, -INF , !P6 ;  /* 0xff8000000b047808 */ /* 0x000fe40007000000 */
[----:B------:R-:W-:Y:S02]  /*d7a0*/  FSEL R118, R29, -INF , !P5 ;  /* 0xff8000001d767808 */ /* 0x000fe40006800000 */
[----:B------:R-:W-:-:S02]  /*d7b0*/  ISETP.GE.AND P6, PT, R5, R2, PT ;  /* 0x000000020500720c */ /* 0x000fc40003fc6270 */
[----:B------:R-:W-:Y:S02]  /*d7c0*/  ISETP.GE.AND P1, PT, R5, R103, PT ;  /* 0x000000670500720c */ /* 0x000fe40003f26270 */
        /* <DEDUP_REMOVED lines=62> */
[----:B------:R-:W-:Y:S02]  /*dbb0*/  IMAD R6, R7, c[0x0][0x184], R6 ;  /* 0x0000610007067a24 */ /* 0x000fe400078e0206 */
[----:B------:R-:W-:-:S03]  /*dbc0*/  IMAD.MOV.U32 R3, RZ, RZ, R22 ;  /* 0x000000ffff037224 */ /* 0x000fc600078e0016 */
[----:B------:R-:W-:Y:S01]  /*dbd0*/  IADD3 R6, R23, R6, RZ ;  /* 0x0000000617067210 */ /* 0x000fe20007ffe0ff */
[----:B------:R-:W-:Y:S05]  /*dbe0*/  BRA `(.L_x_6877) ;  /* 0x0000003000007947 */ /* 0x000fea0003800000 */
.L_x_6876:
[----:B------:R-:W-:-:S05]  /*dbf0*/  IMAD.MOV.U32 R3, RZ, RZ, c[0x0][0x198] ;  /* 0x00006600ff037624 */ /* 0x000fca00078e00ff */
[----:B------:R-:W-:-:S04]  /*dc00*/  LEA R3, -R3, RZ, 0x6 ;  /* 0x000000ff03037211 */ /* 0x000fc800078e31ff */
[----:B------:R-:W-:Y:S02]  /*dc10*/  SHF.R.S32.HI R6, RZ, 0x1f, R3 ;  /* 0x0000001fff067819 */ /* 0x000fe40000011403 */
.L_x_6877:
[----:B------:R-:W-:Y:S01]  /*dc20*/  ULDC.64 UR4, c[0x0][0x198] ;  /* 0x0000660000047ab9 */ /* 0x000fe20000000a00 */
[C---:B------:R-:W-:Y:S01]  /*dc30*/  LEA R164, P1, R3.reuse, R164, 0x1 ;  /* 0x000000a403a47211 */ /* 0x040fe200078208ff */
[----:B------:R-:W-:Y:S01]  /*dc40*/  USHF.L.U32 UR9, UR4, 0x5, URZ ;  /* 0x0000000504097899 */ /* 0x000fe2000800063f */
[C---:B------:R-:W-:Y:S01]  /*dc50*/  IADD3 R136, P2, R3.reuse, R136, RZ ;  /* 0x0000008803887210 */ /* 0x040fe20007f5e0ff */
[----:B------:R-:W-:Y:S01]  /*dc60*/  UMOV UR8, 0x5 ;  /* 0x0000000500087882 */ /* 0x000fe20000000000 */
[----:B------:R-:W-:Y:S01]  /*dc70*/  LEA.HI.X R165, R3, R165, R6, 0x1, P1 ;  /* 0x000000a503a57211 */ /* 0x000fe200008f0c06 */
[----:B------:R-:W-:Y:S02]  /*dc80*/  USHF.L.U64.HI UR5, UR4, UR8, UR5 ;  /* 0x0000000804057299 */ /* 0x000fe40008010205 */
[----:B------:R-:W-:Y:S01]  /*dc90*/  IADD3 R22, P1, R164, UR9, RZ ;  /* 0x00000009a4167c10 */ /* 0x000fe2000ff3e0ff */
[----:B------:R-:W-:Y:S01]  /*dca0*/  IMAD.X R3, R6, 0x1, R50, P2 ;  /* 0x0000000106037824 */ /* 0x000fe200010e0632 */
[----:B------:R-:W-:Y:S01]  /*dcb0*/  LEA R24, P2, R136, c[0x0][0x168], 0x1 ;  /* 0x00005a0088187a11 */ /* 0x000fe200078408ff */
[----:B------:R-:W-:Y:S01]  /*dcc0*/  @!PT LDS RZ, [RZ] ;  /* 0x00000000fffff984 */ /* 0x000fe20000000800 */
[----:B------:R-:W-:Y:S01]  /*dcd0*/  @!PT LDS RZ, [RZ] ;  /* 0x00000000fffff984 */ /* 0x000fe20000000800 */
[----:B------:R-:W-:Y:S01]  /*dce0*/  @!PT LDS RZ, [RZ] ;  /* 0x00000000fffff984 */ /* 0x000fe20000000800 */
[----:B------:R1:W-:Y:S01]  /*dcf0*/  LDGSTS.E.BYPASS.LTC128B.128 [R161+0x4000], [R164.64] ;  /* 0x04000000a4a17fae */ /* 0x0003e2000b901d46 */
[----:B------:R-:W-:-:S02]  /*dd00*/  IADD3.X R23, R165, UR5, RZ, P1, !PT ;  /* 0x00000005a5177c10 */ /* 0x000fc40008ffe4ff */
[----:B------:R-:W-:Y:S02]  /*dd10*/  IADD3 R6, P1, R22, UR9, RZ ;  /* 0x0000000916067c10 */ /* 0x000fe4000ff3e0ff */
[----:B------:R-:W-:Y:S02]  /*dd20*/  LEA.HI.X R25, R136, c[0x0][0x16c], R3, 0x1, P2 ;  /* 0x00005b0088197a11 */ /* 0x000fe400010f0c03 */
        /* <DEDUP_REMOVED lines=11> */
.L_x_6875:
        /* <DEDUP_REMOVED lines=23> */
[----:B------:R-:W-:Y:S02]  /*df50*/  SHF.L.U32 R152, R0, 0x1, RZ ;  /* 0x0000000100987819 */ /* 0x000fe400000006ff */
[----:B-1----:R-:W-:Y:S02]  /*df60*/  FMNMX.FTZ R6, R118, R5, !PT ;  /* 0x0000000576067209 */ /* 0x002fe40007810000 */
        /* <DEDUP_REMOVED lines=8> */
[----:B------:R-:W-:Y:S02]  /*dff0*/  LEA R150, R53, R152, 0x1 ;  /* 0x0000009835967211 */ /* 0x000fe400078e08ff */
[----:B------:R-:W-:Y:S01]  /*e000*/  FMNMX.FTZ R7, R112, R7, !PT ;  /* 0x0000000770077209 */ /* 0x000fe20007810000 */
[----:B------:R-:W1:Y:S01]  /*e010*/  SHFL.BFLY PT, R5, R22, 0x2, 0x1f ;  /* 0x0c401f0016057f89 */ /* 0x000e6200000e0000 */
[----:B------:R-:W-:-:S02]  /*e020*/  LEA R148, R51, R150, 0x1 ;  /* 0x0000009633947211 */ /* 0x000fc400078e08ff */
[----:B------:R-:W-:Y:S01]  /*e030*/  FMNMX.FTZ R7, R110, R7, !PT ;  /* 0x000000076e077209 */ /* 0x000fe20007810000 */
[----:B------:R-:W-:Y:S04]  /*e040*/  LDSM.16.MT88.4 R52, [R149+0x8000] ;  /* 0x008000009534783b */ /* 0x000fe80000004200 */
[----:B------:R-:W2:Y:S04]  /*e050*/  SHFL.BFLY PT, R6, R7, 0x2, 0x1f ;  /* 0x0c401f0007067f89 */ /* 0x000ea800000e0000 */
[----:B------:R-:W-:Y:S04]  /*e060*/  LDSM.16.MT88.4 R60, [R148+0x8000] ;  /* 0x00800000943c783b */ /* 0x000fe80000004200 */
[----:B------:R-:W-:Y:S01]  /*e070*/  LDSM.16.MT88.4 R92, [R150+0xa000] ;  /* 0x00a00000965c783b */ /* 0x000fe20000004200 */
        /* <DEDUP_REMOVED lines=14> */
[--C-:B------:R-:W-:Y:S02]  /*e160*/  FFMA.FTZ R33, R84, c[0x0][0x23c], -R125.reuse ;  /* 0x00008f0054217a23 */ /* 0x100fe4000001087d */
[----:B------:R-:W-:Y:S01]  /*e170*/  FFMA.FTZ R28, R44, c[0x0][0x23c], -R125 ;  /* 0x00008f002c1c7a23 */ /* 0x000fe2000001087d */
[----:B------:R-:W-:Y:S01]  /*e180*/  MUFU.EX2 R35, R35 ;  /* 0x0000002300237308 */ /* 0x000fe20000000800 */
[--C-:B------:R-:W-:Y:S01]  /*e190*/  FFMA.FTZ R109, R10, c[0x0][0x23c], -R117.reuse ;  /* 0x00008f000a6d7a23 */ /* 0x100fe20000010875 */
[----:B------:R-:W1:Y:S01]  /*e1a0*/  LDSM.16.MT88.4 R44, [R150+0x8000] ;  /* 0x00800000962c783b */ /* 0x000e620000004200 */
[----:B------:R-:W-:-:S02]  /*e1b0*/  FFMA.FTZ R106, R4, c[0x0][0x23c], -R117 ;  /* 0x00008f00046a7a23 */ /* 0x000fc40000010875 */
[--C-:B------:R-:W-:Y:S01]  /*e1c0*/  FFMA.FTZ R107, R86, c[0x0][0x23c], -R117.reuse ;  /* 0x00008f00566b7a23 */ /* 0x100fe20000010875 */
[----:B------:R-:W2:Y:S01]  /*e1d0*/  LDSM.16.MT88.4 R4, [R148+0xa000] ;  /* 0x00a000009404783b */ /* 0x000ea20000004200 */
[----:B------:R-:W-:Y:S01]  /*e1e0*/  FFMA.FTZ R30, R48, c[0x0][0x23c], -R117 ;  /* 0x00008f00301e7a23 */ /* 0x000fe20000010875 */
[----:B------:R-:W3:Y:S01]  /*e1f0*/  MUFU.EX2 R34, R34 ;  /* 0x0000002200227308 */ /* 0x000ee20000000800 */
[----:B------:R-:W-:Y:S01]  /*e200*/  FFMA.FTZ R0, R14, c[0x0][0x23c], -R125 ;  /* 0x00008f000e007a23 */ /* 0x000fe2000001087d */
[----:B------:R-:W-:Y:S01]  /*e210*/  LDSM.16.MT88.4 R8, [R148+0x8800] ;  /* 0x008800009408783b */ /* 0x000fe20000004200 */
[----:B------:R-:W-:Y:S02]  /*e220*/  FFMA.FTZ R25, R12, c[0x0][0x23c], -R117 ;  /* 0x00008f000c197a23 */ /* 0x000fe40000010875 */
[--C-:B------:R-:W-:Y:S01]  /*e230*/  FFMA.FTZ R31, R18, c[0x0][0x23c], -R125.reuse ;  /* 0x00008f00121f7a23 */ /* 0x100fe2000001087d */
[----:B------:R-:W4:Y:S01]  /*e240*/  LDSM.16.MT88.4 R12, [R149+0x8800] ;  /* 0x00880000950c783b */ /* 0x000f220000004200 */
[--C-:B------:R-:W-:Y:S01]  /*e250*/  FFMA.FTZ R26, R16, c[0x0][0x23c], -R125.reuse ;  /* 0x00008f00101a7a23 */ /* 0x100fe2000001087d */
[----:B------:R-:W-:Y:S01]  /*e260*/  MUFU.EX2 R33, R33 ;  /* 0x0000002100217308 */ /* 0x000fe20000000800 */
[----:B------:R-:W-:Y:S01]  /*e270*/  FFMA.FTZ R27, R20, c[0x0][0x23c], -R125 ;  /* 0x00008f00141b7a23 */ /* 0x000fe2000001087d */
[----:B------:R-:W5:Y:S01]  /*e280*/  LDSM.16.MT88.4 R16, [R150+0x8800] ;  /* 0x008800009610783b */ /* 0x000f620000004200 */
[----:B------:R-:W-:-:S02]  /*e290*/  FFMA.FTZ R32, R74, c[0x0][0x23c], -R117 ;  /* 0x00008f004a207a23 */ /* 0x000fc40000010875 */
[--C-:B------:R-:W-:Y:S01]  /*e2a0*/  FFMA.FTZ R29, R64, c[0x0][0x23c], -R117.reuse ;  /* 0x00008f00401d7a23 */ /* 0x100fe20000010875 */
[----:B------:R-:W1:Y:S01]  /*e2b0*/  LDSM.16.MT88.4 R20, [R152+0x8800] ;  /* 0x008800009814783b */ /* 0x000e620000004200 */
[----:B------:R-:W-:Y:S01]  /*e2c0*/  FFMA.FTZ R24, R72, c[0x0][0x23c], -R117 ;  /* 0x00008f0048187a23 */ /* 0x000fe20000010875 */
[----:B------:R-:W2:Y:S01]  /*e2d0*/  MUFU.EX2 R28, R28 ;  /* 0x0000001c001c7308 */ /* 0x000ea20000000800 */
[----:B---3--:R-:W-:Y:S01]  /*e2e0*/  F2FP.BF16.PACK_AB R84, R34, R35 ;  /* 0x000000232254723e */ /* 0x008fe200000010ff */
        /* <DEDUP_REMOVED lines=8> */
[----:B------:R-:W3:Y:S01]  /*e370*/  MUFU.EX2 R106, R106 ;  /* 0x0000006a006a7308 */ /* 0x000ee20000000800 */
[----:B--2---:R-:W-:Y:S01]  /*e380*/  F2FP.BF16.PACK_AB R86, R28, R33 ;  /* 0x000000211c56723e */ /* 0x004fe200000010ff */
        /* <DEDUP_REMOVED lines=8> */
[----:B------:R-:W2:Y:S01]  /*e410*/  MUFU.EX2 R30, R30 ;  /* 0x0000001e001e7308 */ /* 0x000ea20000000800 */
[----:B---3--:R-:W-:Y:S01]  /*e420*/  F2FP.BF16.PACK_AB R85, R106, R109 ;  /* 0x0000006d6a55723e */ /* 0x008fe200000010ff */
[----:B------:R-:W-:-:S02]  /*e430*/  FFMA.FTZ R112, R112, c[0x0][0x23c], -R117 ;  /* 0x00008f0070707a23 */ /* 0x000fc40000010875 */
[----:B------:R-:W-:Y:S02]  /*e440*/  FFMA.FTZ R173, R110, c[0x0][0x23c], -R117 ;  /* 0x00008f006ead7a23 */ /* 0x000fe40000010875 */
[----:B------:R-:W-:Y:S02]  /*e450*/  FADD.FTZ R34, R35, R34 ;  /* 0x0000002223227221 */ /* 0x000fe40000010000 */
[----:B------:R-:W-:Y:S01]  /*e460*/  MUFU.EX2 R31, R31 ;  /* 0x0000001f001f7308 */ /* 0x000fe20000000800 */
[----:B------:R-:W-:Y:S02]  /*e470*/  FADD.FTZ R106, R109, R106 ;  /* 0x0000006a6d6a7221 */ /* 0x000fe40000010000 */
[----:B------:R-:W-:-:S04]  /*e480*/  FADD.FTZ R33, R33, R34 ;  /* 0x0000002221217221 */ /* 0x000fc80000010000 */
[----:B------:R-:W-:Y:S01]  /*e490*/  FADD.FTZ R28, R28, R33 ;  /* 0x000000211c1c7221 */ /* 0x000fe20000010000 */
[----:B--2---:R-:W-:Y:S01]  /*e4a0*/  F2FP.BF16.PACK_AB R87, R30, R107 ;  /* 0x0000006b1e57723e */ /* 0x004fe200000010ff */
[----:B------:R-:W2:Y:S01]  /*e4b0*/  MUFU.EX2 R26, R26 ;  /* 0x0000001a001a7308 */ /* 0x000ea20000000800 */
        /* <DEDUP_REMOVED lines=12> */
[C---:B-1----:R-:W-:Y:S02]  /*e580*/  HMMA.16816.F32.BF16 R40, R84.reuse, R44, RZ ;  /* 0x0000002c5428723c */ /* 0x042fe400000418ff */
        /* <DEDUP_REMOVED lines=42> */
[----:B------:R-:W4:Y:S01]  /*e830*/  LDSM.16.MT88.4 R8, [R149+0xa800] ;  /* 0x00a800009508783b */ /* 0x000f220000004200 */
[----:B------:R-:W-:Y:S06]  /*e840*/  MUFU.EX2 R112, R112 ;  /* 0x0000007000707308 */ /* 0x000fec0000000800 */
[C---:B-----5:R-:W-:Y:S02]  /*e850*/  HMMA.16816.F32.BF16 R40, R4.reuse, R16, R40 ;  /* 0x000000100428723c */ /* 0x060fe40000041828 */
[----:B------:R-:W5:Y:S06]  /*e860*/  MUFU.EX2 R173, R173 ;  /* 0x000000ad00ad7308 */ /* 0x000f6c0000000800 */
[C---:B------:R-:W-:Y:S01]  /*e870*/  HMMA.16816.F32.BF16 R44, R4.reuse, R18, R44 ;  /* 0x00000012042c723c */ /* 0x040fe2000004182c */
[----:B------:R-:W2:Y:S07]  /*e880*/  LDSM.16.MT88.4 R16, [R152+0xa800] ;  /* 0x00a800009810783b */ /* 0x000eae0000004200 */
[C---:B------:R-:W-:Y:S08]  /*e890*/  HMMA.16816.F32.BF16 R96, R4.reuse, R20, R96 ;  /* 0x000000140460723c */ /* 0x040ff00000041860 */
[C---:B-1----:R-:W-:Y:S08]  /*e8a0*/  HMMA.16816.F32.BF16 R72, R4.reuse, R12, R72 ;  /* 0x0000000c0448723c */ /* 0x042ff00000041848 */
[C---:B------:R-:W-:Y:S01]  /*e8b0*/  HMMA.16816.F32.BF16 R92, R4.reuse, R14, R92 ;  /* 0x0000000e045c723c */ /* 0x040fe2000004185c */
[----:B------:R-:W1:Y:S07]  /*e8c0*/  LDSM.16.MT88.4 R12, [R148+0xa800] ;  /* 0x00a80000940c783b */ /* 0x000e6e0000004200 */
[C---:B----4-:R-:W-:Y:S08]  /*e8d0*/  HMMA.16816.F32.BF16 R76, R4.reuse, R8, R76 ;  /* 0x00000008044c723c */ /* 0x050ff0000004184c */
[C---:B------:R-:W-:Y:S01]  /*e8e0*/  HMMA.16816.F32.BF16 R80, R4.reuse, R10, R80 ;  /* 0x0000000a0450723c */ /* 0x040fe20000041850 */
[----:B------:R-:W4:Y:S07]  /*e8f0*/  LDSM.16.MT88.4 R8, [R152+0x9000] ;  /* 0x009000009808783b */ /* 0x000f2e0000004200 */
        /* <DEDUP_REMOVED lines=29> */
[C---:B------:R-:W-:Y:S08]  /*ead0*/  HMMA.16816.F32.BF16 R48, R4.reuse, R20, R48 ;  /* 0x000000140430723c */ /* 0x040ff00000041830 */
        /* <DEDUP_REMOVED lines=30> */
[C---:B----4-:R-:W-:Y:S08]  /*ecc0*/  HMMA.16816.F32.BF16 R40, R4.reuse, R8, R40 ;  /* 0x000000080428723c */ /* 0x050ff00000041828 */
[C---:B------:R-:W-:Y:S01]  /*ecd0*/  HMMA.16816.F32.BF16 R44, R4.reuse, R10, R44 ;  /* 0x0000000a042c723c */ /* 0x040fe2000004182c */
[----:B------:R-:W1:Y:S07]  /*ece0*/  LDSM.16.MT88.4 R8, [R152+0xb800] ;  /* 0x00b800009808783b */ /* 0x000e6e0000004200 */
        /* <DEDUP_REMOVED lines=77> */
.L_x_6879:
[----:B------:R-:W-:-:S05]  /*f1c0*/  IMAD.MOV.U32 R0, RZ, RZ, c[0x0][0x1a0] ;  /* 0x00006800ff007624 */ /* 0x000fca00078e00ff */
[----:B------:R-:W-:-:S04]  /*f1d0*/  LEA R0, -R0, RZ, 0x6 ;  /* 0x000000ff00007211 */ /* 0x000fc800078e31ff */
[----:B------:R-:W-:Y:S02]  /*f1e0*/  SHF.R.S32.HI R5, RZ, 0x1f, R0 ;  /* 0x0000001fff057819 */ /* 0x000fe40000011400 */
.L_x_6880:
[----:B------:R-:W-:Y:S01]  /*f1f0*/  ULDC.64 UR4, c[0x0][0x1a0] ;  /* 0x0000680000047ab9 */ /* 0x000fe20000000a00 */
[C---:B------:R-:W-:Y:S01]  /*f200*/  LEA R167, P0, R0.reuse, R167, 0x1 ;  /* 0x000000a700a77211 */ /* 0x040fe200078008ff */
[----:B------:R-:W-:Y:S01]  /*f210*/  USHF.L.U32 UR9, UR4, 0x5, URZ ;  /* 0x0000000504097899 */ /* 0x000fe2000800063f */
[C---:B------:R-:W-:Y:S01]  /*f220*/  IADD3 R104, P1, R0.reuse, R104, RZ ;  /* 0x0000006800687210 */ /* 0x040fe20007f3e0ff */
[----:B------:R-:W-:Y:S01]  /*f230*/  UMOV UR8, 0x5 ;  /* 0x0000000500087882 */ /* 0x000fe20000000000 */
[----:B------:R-:W-:Y:S01]  /*f240*/  LEA.HI.X R166, R0, R166, R5, 0x1, P0 ;  /* 0x000000a600a67211 */ /* 0x000fe200000f0c05 */
[----:B------:R-:W-:Y:S01]  /*f250*/  USHF.L.U64.HI UR5, UR4, UR8, UR5 ;  /* 0x0000000804057299 */ /* 0x000fe20008010205 */
[----:B------:R-:W-:Y:S01]  /*f260*/  IMAD.MOV.U32 R6, RZ, RZ, R167 ;  /* 0x000000ffff067224 */ /* 0x000fe200078e00a7 */
[----:B------:R-:W-:Y:S01]  /*f270*/  IADD3 R8, P0, R167, UR9, RZ ;  /* 0x00000009a7087c10 */ /* 0x000fe2000ff1e0ff */
[----:B------:R-:W-:Y:S01]  /*f280*/  IMAD.X R5, R5, 0x1, R101, P1 ;  /* 0x0000000105057824 */ /* 0x000fe200008e0665 */
[----:B------:R-:W-:Y:S01]  /*f290*/  LEA R4, P1, R104, c[0x0][0x170], 0x1 ;  /* 0x00005c0068047a11 */ /* 0x000fe200078208ff */
[----:B------:R-:W-:Y:S01]  /*f2a0*/  IMAD.MOV.U32 R7, RZ, RZ, R166 ;  /* 0x000000ffff077224 */ /* 0x000fe200078e00a6 */
[----:B------:R-:W-:Y:S01]  /*f2b0*/  IADD3.X R9, R166, UR5, RZ, P0, !PT ;  /* 0x00000005a6097c10 */ /* 0x000fe200087fe4ff */
[----:B------:R-:W1:Y:S01]  /*f2c0*/  S2R R0, SR_TID.X ;  /* 0x0000000000007919 */ /* 0x000e620000002100 */
[----:B------:R-:W-:-:S02]  /*f2d0*/  IADD3 R10, P0, R8, UR9, RZ ;  /* 0x00000009080a7c10 */ /* 0x000fc4000ff1e0ff */
[----:B------:R-:W-:Y:S01]  /*f2e0*/  LEA.HI.X R5, R104, c[0x0][0x174], R5, 0x1, P1 ;  /* 0x00005d0068057a11 */ /* 0x000fe200008f0c05 */
        /* <DEDUP_REMOVED lines=9> */
[----:B------:R-:W-:-:S03]  /*f380*/  ISETP.GE.AND P0, PT, R102, 0x3, PT ;  /* 0x000000036600780c */ /* 0x000fc60003f06270 */
[----:B------:R3:W-:Y:S04]  /*f390*/  LDGSTS.E.BYPASS.LTC128B.128 [R161+0xa800], [R8.64+0x80] ;  /* 0x0a80008008a17fae */ /* 0x0007e8000b901d46 */
[----:B------:R3:W-:Y:S04]  /*f3a0*/  LDGSTS.E.BYPASS.LTC128B.128 [R161+0x9000], [R10.64] ;  /* 0x090000000aa17fae */ /* 0x0007e8000b901d46 */
[----:B------:R3:W-:Y:S01]  /*f3b0*/  LDGSTS.E.BYPASS.LTC128B.128 [R161+0xb000], [R10.64+0x80] ;  /* 0x0b0000800aa17fae */ /* 0x0007e2000b901d46 */
[----:B-1----:R-:W-:-:S03]  /*f3c0*/  IMAD.SHL.U32 R0, R0, 0x2, RZ ;  /* 0x0000000200007824 */ /* 0x002fc600078e00ff */
[----:B------:R1:W-:Y:S02]  /*f3d0*/  LDGSTS.E.BYPASS.LTC128B.128 [R161+0x9800], [R16.64] ;  /* 0x0980000010a17fae */ /* 0x0003e4000b901d46 */
[----:B------:R-:W-:Y:S02]  /*f3e0*/  LOP3.LUT R101, R0, 0x6, RZ, 0xc0, !PT ;  /* 0x0000000600657812 */ /* 0x000fe400078ec0ff */
[----:B------:R1:W-:Y:S03]  /*f3f0*/  LDGSTS.E.BYPASS.LTC128B.128 [R161+0xb800], [R16.64+0x80] ;  /* 0x0b80008010a17fae */ /* 0x0003e6000b901d46 */
[----:B------:R-:W-:Y:S01]  /*f400*/  IMAD R101, R168, 0x40, R101 ;  /* 0x00000040a8657824 */ /* 0x000fe200078e0265 */
[----:B------:R-:W-:Y:S04]  /*f410*/  LDSM.16.M88.4 R112, [R158] ;  /* 0x000000009e70783b */ /* 0x000fe80000000200 */
[----:B------:R-:W4:Y:S01]  /*f420*/  LDSM.16.M88.4 R20, [R157+0x4000] ;  /* 0x004000009d14783b */ /* 0x000f220000000200 */
[----:B------:R-:W-:-:S02]  /*f430*/  IADD3 R0, R101, 0x1, RZ ;  /* 0x0000000165007810 */ /* 0x000fc40007ffe0ff */
[CC--:B------:R-:W-:Y:S01]  /*f440*/  ISETP.GE.AND P1, PT, R101.reuse, R2.reuse, PT ;  /* 0x000000026500720c */ /* 0x0c0fe20003f26270 */
[----:B------:R-:W1:Y:S01]  /*f450*/  LDSM.16.M88.4 R12, [R157+0x4800] ;  /* 0x004800009d0c783b */ /* 0x000e620000000200 */
[CC--:B------:R-:W-:Y:S02]  /*f460*/  ISETP.GE.AND P4, PT, R0.reuse, R2.reuse, PT ;  /* 0x000000020000720c */ /* 0x0c0fe40003f86270 */
[-C--:B------:R-:W-:Y:S01]  /*f470*/  ISETP.GE.AND P6, PT, R0, R103.reuse, PT ;  /* 0x000000670000720c */ /* 0x080fe20003fc6270 */
[----:B--2---:R-:W3:Y:S01]  /*f480*/  LDSM.16.M88.4 R4, [R157+0x5000] ;  /* 0x005000009d04783b */ /* 0x004ee20000000200 */
[C---:B------:R-:W-:Y:S02]  /*f490*/  IADD3 R0, R101.reuse, 0x8, RZ ;  /* 0x0000000865007810 */ /* 0x040fe40007ffe0ff */
[----:B------:R-:W-:Y:S01]  /*f4a0*/  ISETP.GE.AND P2, PT, R101, R103, PT ;  /* 0x000000676500720c */ /* 0x000fe20003f46270 */
[----:B------:R-:W2:Y:S01]  /*f4b0*/  LDSM.16.M88.4 R104, [R157+0x5800] ;  /* 0x005800009d68783b */ /* 0x000ea20000000200 */
[----:B------:R-:W-:-:S02]  /*f4c0*/  ISETP.GE.AND P5, PT, R0, R2, PT ;  /* 0x000000020000720c */ /* 0x000fc40003fa6270 */
[----:B------:R-:W-:Y:S01]  /*f4d0*/  IADD3 R102, R101, 0x9, RZ ;  /* 0x0000000965667810 */ /* 0x000fe20007ffe0ff */
[----:B------:R-:W-:Y:S04]  /*f4e0*/  LDSM.16.M88.4 R108, [R156] ;  /* 0x000000009c6c783b */ /* 0x000fe80000000200 */
[----:B------:R-:W5:Y:S04]  /*f4f0*/  LDSM.16.M88.4 R32, [R155] ;  /* 0x000000009b20783b */ /* 0x000f680000000200 */
[----:B------:R-:W2:Y:S04]  /*f500*/  LDSM.16.M88.4 R28, [R147] ;  /* 0x00000000931c783b */ /* 0x000ea80000000200 */
[----:B------:R-:W2:Y:S04]  /*f510*/  LDSM.16.M88.4 R120, [R145] ;  /* 0x000000009178783b */ /* 0x000ea80000000200 */
[----:B------:R-:W2:Y:S04]  /*f520*/  LDSM.16.M88.4 R128, [R146] ;  /* 0x000000009280783b */ /* 0x000ea80000000200 */
[----:B------:R-:W-:Y:S01]  /*f530*/  LDSM.16.M88.4 R124, [R151+0x5000] ;  /* 0x00500000977c783b */ /* 0x000fe20000000200 */
[C---:B----4-:R-:W-:Y:S03]  /*f540*/  HMMA.16816.F32.BF16 R24, R112.reuse, R20, RZ ;  /* 0x000000147018723c */ /* 0x050fe600000418ff */
[----:B------:R-:W0:Y:S05]  /*f550*/  LDGDEPBAR ;  /* 0x00000000000079af */ /* 0x000e2a0000000000 */
[C---:B-1----:R-:W-:Y:S08]  /*f560*/  HMMA.16816.F32.BF16 R16, R112.reuse, R12, RZ ;  /* 0x0000000c7010723c */ /* 0x042ff000000418ff */
[C---:B------:R-:W-:Y:S08]  /*f570*/  HMMA.16816.F32.BF16 R20, R112.reuse, R22, RZ ;  /* 0x000000167014723c */ /* 0x040ff000000418ff */
[C---:B------:R-:W-:Y:S08]  /*f580*/  HMMA.16816.F32.BF16 R12, R112.reuse, R14, RZ ;  /* 0x0000000e700c723c */ /* 0x040ff000000418ff */
[C---:B---3--:R-:W-:Y:S08]  /*f590*/  HMMA.16816.F32.BF16 R8, R112.reuse, R4, RZ ;  /* 0x000000047008723c */ /* 0x048ff000000418ff */
[C---:B------:R-:W-:Y:S08]  /*f5a0*/  HMMA.16816.F32.BF16 R4, R112.reuse, R6, RZ ;  /* 0x000000067004723c */ /* 0x040ff000000418ff */
[C---:B--2---:R-:W-:Y:S08]  /*f5b0*/  HMMA.16816.F32.BF16 R116, R112.reuse, R104, RZ ;  /* 0x000000687074723c */ /* 0x044ff000000418ff */
[----:B------:R-:W-:Y:S01]  /*f5c0*/  HMMA.16816.F32.BF16 R112, R112, R106, RZ ;  /* 0x0000006a7070723c */ /* 0x000fe200000418ff */
[----:B------:R-:W-:Y:S07]  /*f5d0*/  LDSM.16.M88.4 R104, [R154] ;  /* 0x000000009a68783b */ /* 0x000fee0000000200 */
[C---:B-----5:R-:W-:Y:S08]  /*f5e0*/  HMMA.16816.F32.BF16 R24, R108.reuse, R32, R24 ;  /* 0x000000206c18723c */ /* 0x060ff00000041818 */
[C---:B------:R-:W-:Y:S01]  /*f5f0*/  HMMA.16816.F32.BF16 R20, R108.reuse, R34, R20 ;  /* 0x000000226c14723c */ /* 0x040fe20000041814 */
        /* <DEDUP_REMOVED lines=8> */
[----:B------:R-:W-:Y:S01]  /*f680*/  HMMA.16816.F32.BF16 R4, R108, R130, R4 ;  /* 0x000000826c04723c */ /* 0x000fe20000041804 */
[----:B------:R-:W-:Y:S04]  /*f690*/  LDSM.16.M88.4 R108, [R153] ;  /* 0x00000000996c783b */ /* 0x000fe80000000200 */
        /* <DEDUP_REMOVED lines=13> */
[----:B------:R-:W4:Y:S03]  /*f770*/  LDSM.16.M88.4 R104, [R157+0x6000] ;  /* 0x006000009d68783b */ /* 0x000f260000000200 */
[C---:B-1----:R-:W-:Y:S08]  /*f780*/  HMMA.16816.F32.BF16 R24, R108.reuse, R32, R24 ;  /* 0x000000206c18723c */ /* 0x042ff00000041818 */
[C---:B------:R-:W-:Y:S01]  /*f790*/  HMMA.16816.F32.BF16 R20, R108.reuse, R34, R20 ;  /* 0x000000226c14723c */ /* 0x040fe20000041814 */
[----:B------:R-:W1:Y:S07]  /*f7a0*/  LDSM.16.M88.4 R32, [R157+0x6800] ;  /* 0x006800009d20783b */ /* 0x000e6e0000000200 */
[C---:B--2---:R-:W-:Y:S08]  /*f7b0*/  HMMA.16816.F32.BF16 R16, R108.reuse, R28, R16 ;  /* 0x0000001c6c10723c */ /* 0x044ff00000041810 */
[C---:B------:R-:W-:Y:S01]  /*f7c0*/  HMMA.16816.F32.BF16 R12, R108.reuse, R30, R12 ;  /* 0x0000001e6c0c723c */ /* 0x040fe2000004180c */
[----:B------:R-:W2:Y:S07]  /*f7d0*/  LDSM.16.M88.4 R28, [R157+0x7000] ;  /* 0x007000009d1c783b */ /* 0x000eae0000000200 */
[C---:B------:R-:W-:Y:S08]  /*f7e0*/  HMMA.16816.F32.BF16 R8, R108.reuse, R128, R8 ;  /* 0x000000806c08723c */ /* 0x040ff00000041808 */
[C---:B------:R-:W-:Y:S08]  /*f7f0*/  HMMA.16816.F32.BF16 R4, R108.reuse, R130, R4 ;  /* 0x000000826c04723c */ /* 0x040ff00000041804 */
[C---:B---3--:R-:W-:Y:S08]  /*f800*/  HMMA.16816.F32.BF16 R116, R108.reuse, R120, R116 ;  /* 0x000000786c74723c */ /* 0x048ff00000041874 */
[----:B------:R-:W-:Y:S01]  /*f810*/  HMMA.16816.F32.BF16 R112, R108, R122, R112 ;  /* 0x0000007a6c70723c */ /* 0x000fe20000041870 */
[----:B------:R-:W3:Y:S04]  /*f820*/  LDSM.16.M88.4 R120, [R157+0x7800] ;  /* 0x007800009d78783b */ /* 0x000ee80000000200 */
[----:B------:R-:W-:Y:S03]  /*f830*/  LDSM.16.M88.4 R108, [R156+0x2000] ;  /* 0x002000009c6c783b */ /* 0x000fe60000000200 */
[C---:B----4-:R-:W-:Y:S08]  /*f840*/  HMMA.16816.F32.BF16 R24, R124.reuse, R104, R24 ;  /* 0x000000687c18723c */ /* 0x050ff00000041818 */
[C---:B------:R-:W-:Y:S01]  /*f850*/  HMMA.16816.F32.BF16 R20, R124.reuse, R106, R20 ;  /* 0x0000006a7c14723c */ /* 0x040fe20000041814 */
[----:B------:R-:W4:Y:S07]  /*f860*/  LDSM.16.M88.4 R104, [R143] ;  /* 0x000000008f68783b */ /* 0x000f2e0000000200 */
[C---:B-1----:R-:W-:Y:S08]  /*f870*/  HMMA.16816.F32.BF16 R16, R124.reuse, R32, R16 ;  /* 0x000000207c10723c */ /* 0x042ff00000041810 */
[C---:B------:R-:W-:Y:S01]  /*f880*/  HMMA.16816.F32.BF16 R12, R124.reuse, R34, R12 ;  /* 0x000000227c0c723c */ /* 0x040fe2000004180c */
[----:B------:R-:W1:Y:S07]  /*f890*/  LDSM.16.M88.4 R32, [R142] ;  /* 0x000000008e20783b */ /* 0x000e6e0000000200 */
[C---:B--2---:R-:W-:Y:S08]  /*f8a0*/  HMMA.16816.F32.BF16 R8, R124.reuse, R28, R8 ;  /* 0x0000001c7c08723c */ /* 0x044ff00000041808 */
[C---:B------:R-:W-:Y:S01]  /*f8b0*/  HMMA.16816.F32.BF16 R4, R124.reuse, R30, R4 ;  /* 0x0000001e7c04723c */ /* 0x040fe20000041804 */
[----:B------:R-:W2:Y:S07]  /*f8c0*/  LDSM.16.M88.4 R28, [R141] ;  /* 0x000000008d1c783b */ /* 0x000eae0000000200 */
[C---:B---3--:R-:W-:Y:S08]  /*f8d0*/  HMMA.16816.F32.BF16 R116, R124.reuse, R120, R116 ;  /* 0x000000787c74723c */ /* 0x048ff00000041874 */
[----:B------:R-:W-:Y:S01]  /*f8e0*/  HMMA.16816.F32.BF16 R112, R124, R122, R112 ;  /* 0x0000007a7c70723c */ /* 0x000fe20000041870 */
[----:B------:R-:W3:Y:S07]  /*f8f0*/  LDSM.16.M88.4 R120, [R140] ;  /* 0x000000008c78783b */ /* 0x000eee0000000200 */
        /* <DEDUP_REMOVED lines=29> */
[C---:B--2---:R-:W-:Y:S08]  /*fad0*/  HMMA.16816.F32.BF16 R16, R32.reuse, R108, R16 ;  /* 0x0000006c2010723c */ /* 0x044ff00000041810 */
[----:B------:R-:W-:Y:S01]  /*fae0*/  HMMA.16816.F32.BF16 R12, R32, R110, R12 ;  /* 0x0000006e200c723c */ /* 0x000fe2000004180c */
[----:B------:R-:W-:Y:S02]  /*faf0*/  FSEL R128, R24, -INF , !P1 ;  /* 0xff80000018807808 */ /* 0x000fe40004800000 */
[----:B------:R-:W-:-:S02]  /*fb00*/  ISETP.GE.AND P1, PT, R0, R103, PT ;  /* 0x000000670000720c */ /* 0x000fc40003f26270 */
[----:B------:R-:W-:Y:S02]  /*fb10*/  FSEL R0, R26, -INF , !P2 ;  /* 0xff8000001a007808 */ /* 0x000fe40005000000 */
[----:B------:R-:W-:Y:S01]  /*fb20*/  FSEL R26, R25, -INF , !P4 ;  /* 0xff800000191a7808 */ /* 0x000fe20006000000 */
[C---:B---3--:R-:W-:Y:S01]  /*fb30*/  HMMA.16816.F32.BF16 R8, R32.reuse, R104, R8 ;  /* 0x000000682008723c */ /* 0x048fe20000041808 */
[C---:B------:R-:W-:Y:S02]  /*fb40*/  IADD3 R24, R101.reuse, 0x10, RZ ;  /* 0x0000001065187810 */ /* 0x040fe40007ffe0ff */
[----:B------:R-:W-:Y:S02]  /*fb50*/  IADD3 R25, R101, 0x11, RZ ;  /* 0x0000001165197810 */ /* 0x000fe40007ffe0ff */
[C---:B------:R-:W-:Y:S02]  /*fb60*/  ISETP.GE.AND P2, PT, R102.reuse, R2, PT ;  /* 0x000000026600720c */ /* 0x040fe40003f46270 */
[----:B------:R-:W-:Y:S01]  /*fb70*/  FSEL R111, R27, -INF , !P6 ;  /* 0xff8000001b6f7808 */ /* 0x000fe20007000000 */
[----:B------:R-:W-:Y:S01]  /*fb80*/  HMMA.16816.F32.BF16 R4, R32, R106, R4 ;  /* 0x0000006a2004723c */ /* 0x000fe20000041804 */
[----:B------:R-:W-:Y:S01]  /*fb90*/  BAR.SYNC.DEFER_BLOCKING 0x0 ;  /* 0x0000000000007b1d */ /* 0x000fe20000010000 */
[----:B------:R-:W-:-:S02]  /*fba0*/  ISETP.GE.AND P4, PT, R102, R103, PT ;  /* 0x000000676600720c */ /* 0x000fc40003f86270 */
[-C--:B------:R-:W-:Y:S02]  /*fbb0*/  ISETP.GE.AND P6, PT, R24, R2.reuse, PT ;  /* 0x000000021800720c */ /* 0x080fe40003fc6270 */
[----:B------:R-:W-:Y:S02]  /*fbc0*/  FSEL R130, R20, -INF , !P5 ;  /* 0xff80000014827808 */ /* 0x000fe40006800000 */
[----:B------:R-:W-:Y:S01]  /*fbd0*/  FSEL R131, R22, -INF , !P1 ;  /* 0xff80000016837808 */ /* 0x000fe20004800000 */
[----:B-1----:R-:W-:Y:S01]  /*fbe0*/  HMMA.16816.F32.BF16 R116, R32, R28, R116 ;  /* 0x0000001c2074723c */ /* 0x002fe20000041874 */
[----:B------:R-:W-:Y:S02]  /*fbf0*/  ISETP.GE.AND P1, PT, R25, R2, PT ;  /* 0x000000021900720c */ /* 0x000fe40003f26270 */
[----:B------:R-:W-:Y:S02]  /*fc00*/  IADD3 R20, R101, 0x18, RZ ;  /* 0x0000001865147810 */ /* 0x000fe40007ffe0ff */
[----:B------:R-:W-:-:S02]  /*fc10*/  ISETP.GE.AND P5, PT, R24, R103, PT ;  /* 0x000000671800720c */ /* 0x000fc40003fa6270 */
[----:B------:R-:W-:Y:S01]  /*fc20*/  FSEL R110, R21, -INF , !P2 ;  /* 0xff800000156e7808 */ /* 0x000fe20005000000 */
[----:B------:R-:W-:Y:S01]  /*fc30*/  HMMA.16816.F32.BF16 R112, R32, R30, R112 ;  /* 0x0000001e2070723c */ /* 0x000fe20000041870 */
[----:B------:R-:W-:Y:S02]  /*fc40*/  ISETP.GE.AND P2, PT, R25, R103, PT ;  /* 0x000000671900720c */ /* 0x000fe40003f46270 */
[----:B------:R-:W-:Y:S02]  /*fc50*/  FSEL R133, R23, -INF , !P4 ;  /* 0xff80000017857808 */ /* 0x000fe40006000000 */
[----:B------:R-:W-:Y:S02]  /*fc60*/  IADD3 R21, R101, 0x19, RZ ;  /* 0x0000001965157810 */ /* 0x000fe40007ffe0ff */
[----:B------:R-:W-:Y:S02]  /*fc70*/  FSEL R108, R16, -INF , !P6 ;  /* 0xff800000106c7808 */ /* 0x000fe40007000000 */
[----:B------:R-:W-:-:S02]  /*fc80*/  ISETP.GE.AND P4, PT, R20, R2, PT ;  /* 0x000000021400720c */ /* 0x000fc40003f86270 */
[----:B------:R-:W-:Y:S02]  /*fc90*/  ISETP.GE.AND P6, PT, R20, R103, PT ;  /* 0x000000671400720c */ /* 0x000fe40003fc6270 */
[----:B------:R-:W-:Y:S02]  /*fca0*/  FSEL R104, R17, -INF , !P1 ;  /* 0xff80000011687808 */ /* 0x000fe40004800000 */
[C---:B------:R-:W-:Y:S02]  /*fcb0*/  IADD3 R16, R101.reuse, 0x20, RZ ;  /* 0x0000002065107810 */ /* 0x040fe40007ffe0ff */
[----:B------:R-:W-:Y:S02]  /*fcc0*/  IADD3 R17, R101, 0x21, RZ ;  /* 0x0000002165117810 */ /* 0x000fe40007ffe0ff */
[----:B------:R-:W-:Y:S02]  /*fcd0*/  FSEL R109, R18, -INF , !P5 ;  /* 0xff800000126d7808 */ /* 0x000fe40006800000 */
[----:B------:R-:W-:-:S02]  /*fce0*/  ISETP.GE.AND P5, PT, R21, R2, PT ;  /* 0x000000021500720c */ /* 0x000fc40003fa6270 */
[----:B------:R-:W-:Y:S02]  /*fcf0*/  ISETP.GE.AND P1, PT, R21, R103, PT ;  /* 0x000000671500720c */ /* 0x000fe40003f26270 */
[----:B------:R-:W-:Y:S02]  /*fd00*/  FSEL R23, R19, -INF , !P2 ;  /* 0xff80000013177808 */ /* 0x000fe40005000000 */
[-C--:B------:R-:W-:Y:S02]  /*fd10*/  ISETP.GE.AND P2, PT, R16, R2.reuse, PT ;  /* 0x000000021000720c */ /* 0x080fe40003f46270 */
[----:B------:R-:W-:Y:S02]  /*fd20*/  FSEL R22, R12, -INF , !P4 ;  /* 0xff8000000c167808 */ /* 0x000fe40006000000 */
[----:B------:R-:W-:Y:S02]  /*fd30*/  FSEL R21, R14, -INF , !P6 ;  /* 0xff8000000e157808 */ /* 0x000fe40007000000 */
[----:B------:R-:W-:-:S02]  /*fd40*/  ISETP.GE.AND P6, PT, R17, R2, PT ;  /* 0x000000021100720c */ /* 0x000fc40003fc6270 */
[----:B------:R-:W-:Y:S02]  /*fd50*/  IADD3 R12, R101, 0x28, RZ ;  /* 0x00000028650c7810 */ /* 0x000fe40007ffe0ff */
[----:B------:R-:W-:Y:S02]  /*fd60*/  FSEL R20, R13, -INF , !P5 ;  /* 0xff8000000d147808 */ /* 0x000fe40006800000 */
[----:B------:R-:W-:Y:S02]  /*fd70*/  FSEL R129, R15, -INF , !P1 ;  /* 0xff8000000f817808 */ /* 0x000fe40004800000 */
[----:B------:R-:W-:Y:S02]  /*fd80*/  FSEL R122, R8, -INF , !P2 ;  /* 0xff800000087a7808 */ /* 0x000fe40005000000 */
[-C--:B------:R-:W-:Y:S02]  /*fd90*/  ISETP.GE.AND P4, PT, R16, R103.reuse, PT ;  /* 0x000000671000720c */ /* 0x080fe40003f86270 */
[----:B------:R-:W-:-:S02]  /*fda0*/  ISETP.GE.AND P5, PT, R17, R103, PT ;  /* 0x000000671100720c */ /* 0x000fc40003fa6270 */
[C---:B------:R-:W-:Y:S02]  /*fdb0*/  ISETP.GE.AND P1, PT, R12.reuse, R2, PT ;  /* 0x000000020c00720c */ /* 0x040fe40003f26270 */
[----:B------:R-:W-:Y:S02]  /*fdc0*/  ISETP.GE.AND P2, PT, R12, R103, PT ;  /* 0x000000670c00720c */ /* 0x000fe40003f46270 */
[----:B------:R-:W-:Y:S02]  /*fdd0*/  FSEL R120, R9, -INF , !P6 ;  /* 0xff80000009787808 */ /* 0x000fe40007000000 */
[C---:B------:R-:W-:Y:S02]  /*fde0*/  IADD3 R13, R101.reuse, 0x29, RZ ;  /* 0x00000029650d7810 */ /* 0x040fe40007ffe0ff */
        /* <DEDUP_REMOVED lines=8> */
[CC--:B------:R-:W-:Y:S02]  /*fe70*/  ISETP.GE.AND P5, PT, R8.reuse, R2.reuse, PT ;  /* 0x000000020800720c */ /* 0x0c0fe40003fa6270 */
[----:B------:R-:W-:Y:S02]  /*fe80*/  ISETP.GE.AND P1, PT, R8, R103, PT ;  /* 0x000000670800720c */ /* 0x000fe40003f26270 */
[----:B------:R-:W-:Y:S02]  /*fe90*/  IADD3 R4, R101, 0x38, RZ ;  /* 0x0000003865047810 */ /* 0x000fe40007ffe0ff */
[----:B------:R-:W-:Y:S02]  /*fea0*/  ISETP.GE.AND P2, PT, R9, R2, PT ;  /* 0x000000020900720c */ /* 0x000fe40003f46270 */
[----:B------:R-:W-:Y:S02]  /*feb0*/  IADD3 R101, R101, 0x39, RZ ;  /* 0x0000003965657810 */ /* 0x000fe40007ffe0ff */
[----:B------:R-:W-:-:S02]  /*fec0*/  FSEL R124, R5, -INF , !P4 ;  /* 0xff800000057c7808 */ /* 0x000fc40006000000 */
[----:B------:R-:W-:Y:S02]  /*fed0*/  FSEL R121, R7, -INF , !P6 ;  /* 0xff80000007797808 */ /* 0x000fe40007000000 */
[----:B------:R-:W-:Y:S02]  /*fee0*/  FSEL R116, R116, -INF , !P5 ;  /* 0xff80000074747808 */ /* 0x000fe40006800000 */
[----:B------:R-:W-:Y:S02]  /*fef0*/  FSEL R106, R117, -INF , !P2 ;  /* 0xff800000756a7808 */ /* 0x000fe40005000000 */
[----:B------:R-:W-:Y:S02]  /*ff00*/  FSEL R27, R118, -INF , !P1 ;  /* 0xff800000761b7808 */ /* 0x000fe40004800000 */
[----:B------:R-:W-:Y:S02]  /*ff10*/  ISETP.GE.AND P4, PT, R9, R103, PT ;  /* 0x000000670900720c */ /* 0x000fe40003f86270 */
[----:B------:R-:W-:-:S02]  /*ff20*/  ISETP.GE.AND P6, PT, R4, R2, PT ;  /* 0x000000020400720c */ /* 0x000fc40003fc6270 */
[C---:B------:R-:W-:Y:S02]  /*ff30*/  ISETP.GE.AND P5, PT, R101.reuse, R2, PT ;  /* 0x000000026500720c */ /* 0x040fe40003fa6270 */
        /* <DEDUP_REMOVED lines=67> */
.L_x_6882:
[----:B------:R-:W-:-:S05]  /*10370*/  IMAD.MOV.U32 R6, RZ, RZ, c[0x0][0x198] ;  /* 0x00006600ff067624 */ /* 0x000fca00078e00ff */
[----:B------:R-:W-:-:S04]  /*10380*/  LEA R6, -R6, RZ, 0x6 ;  /* 0x000000ff06067211 */ /* 0x000fc800078e31ff */
[----:B------:R-:W-:Y:S02]  /*10390*/  SHF.R.S32.HI R2, RZ, 0x1f, R6 ;  /* 0x0000001fff027819 */ /* 0x000fe40000011406 */
.L_x_6883:
[----:B------:R-:W-:Y:S01]  /*103a0*/  ULDC.64 UR4, c[0x0][0x198] ;  /* 0x0000660000047ab9 */ /* 0x000fe20000000a00 */
[C---:B------:R-:W-:Y:S01]  /*103b0*/  LEA R164, P0, R6.reuse, R164, 0x1 ;  /* 0x000000a406a47211 */ /* 0x040fe200078008ff */
[----:B------:R-:W-:Y:S02]  /*103c0*/  USHF.L.U32 UR9, UR4, 0x5, URZ ;  /* 0x0000000504097899 */ /* 0x000fe4000800063f */
[----:B------:R-:W-:Y:S01]  /*103d0*/  USHF.L.U64.HI UR5, UR4, UR8, UR5 ;  /* 0x0000000804057299 */ /* 0x000fe20008010205 */
[----:B------:R-:W-:-:S03]  /*103e0*/  LEA.HI.X R165, R6, R165, R2, 0x1, P0 ;  /* 0x000000a506a57211 */ /* 0x000fc600000f0c02 */
        /* <DEDUP_REMOVED lines=18> */
.L_x_6881:
        /* <DEDUP_REMOVED lines=47> */
[C---:B------:R-:W-:Y:S01]  /*10800*/  FSETP.NEU.FTZ.AND P0, PT, R33.reuse, -INF , PT ;  /* 0xff8000002100780b */ /* 0x040fe20003f1d000 */
[----:B------:R-:W-:Y:S02]  /*10810*/  FADD.FTZ R4, R100, -R5 ;  /* 0x8000000564047221 */ /* 0x000fe40000010000 */
[----:B------:R-:W-:Y:S01]  /*10820*/  FFMA.FTZ R31, R26, c[0x0][0x23c], -R105 ;  /* 0x00008f001a1f7a23 */ /* 0x000fe20000010869 */
[C---:B------:R-:W-:Y:S01]  /*10830*/  FSEL R6, R33.reuse, RZ, P0 ;  /* 0x000000ff21067208 */ /* 0x040fe20000000000 */
[----:B------:R-:W-:-:S02]  /*10840*/  FMUL.FTZ R26, R33, c[0x0][0x23c] ;  /* 0x00008f00211a7a20 */ /* 0x000fc40000410000 */
[--C-:B------:R-:W-:Y:S02]  /*10850*/  FFMA.FTZ R32, R128, c[0x0][0x23c], -R105.reuse ;  /* 0x00008f0080207a23 */ /* 0x100fe40000010869 */
[----:B------:R-:W-:Y:S01]  /*10860*/  FADD.FTZ R6, R3, -R6 ;  /* 0x8000000603067221 */ /* 0x000fe20000010000 */
[----:B------:R-:W-:Y:S01]  /*10870*/  FSEL R26, R26, RZ, P0 ;  /* 0x000000ff1a1a7208 */ /* 0x000fe20000000000 */
[--C-:B------:R-:W-:Y:S01]  /*10880*/  FFMA.FTZ R30, R130, c[0x0][0x23c], -R105.reuse ;  /* 0x00008f00821e7a23 */ /* 0x100fe20000010869 */
[----:B------:R-:W-:Y:S01]  /*10890*/  MUFU.EX2 R31, R31 ;  /* 0x0000001f001f7308 */ /* 0x000fe20000000800 */
[----:B------:R-:W-:Y:S02]  /*108a0*/  FFMA.FTZ R29, R110, c[0x0][0x23c], -R105 ;  /* 0x00008f006e1d7a23 */ /* 0x000fe40000010869 */
        /* <DEDUP_REMOVED lines=12> */
[--C-:B------:R-:W-:Y:S01]  /*10970*/  FFMA.FTZ R109, R109, c[0x0][0x23c], -R26.reuse ;  /* 0x00008f006d6d7a23 */ /* 0x100fe2000001081a */
[----:B------:R-:W2:Y:S01]  /*10980*/  MUFU.EX2 R29, R29 ;  /* 0x0000001d001d7308 */ /* 0x000ea20000000800 */
[----:B-1----:R-:W-:Y:S01]  /*10990*/  F2FP.BF16.PACK_AB R4, R31, R32 ;  /* 0x000000201f04723e */ /* 0x002fe200000010ff */
[--C-:B------:R-:W-:Y:S02]  /*109a0*/  FFMA.FTZ R110, R23, c[0x0][0x23c], -R26.reuse ;  /* 0x00008f00176e7a23 */ /* 0x100fe4000001081a */
[--C-:B------:R-:W-:Y:S02]  /*109b0*/  FFMA.FTZ R111, R21, c[0x0][0x23c], -R26.reuse ;  /* 0x00008f00156f7a23 */ /* 0x100fe4000001081a */
[----:B------:R-:W-:Y:S01]  /*109c0*/  FFMA.FTZ R114, R129, c[0x0][0x23c], -R26 ;  /* 0x00008f0081727a23 */ /* 0x000fe2000001081a */
[----:B------:R-:W-:Y:S01]  /*109d0*/  LDSM.16.MT88.4 R20, [R150+0x8800] ;  /* 0x008800009614783b */ /* 0x000fe20000004200 */
[----:B------:R-:W-:Y:S01]  /*109e0*/  MUFU.EX2 R28, R28 ;  /* 0x0000001c001c7308 */ /* 0x000fe20000000800 */
[----:B------:R-:W-:-:S02]  /*109f0*/  FFMA.FTZ R118, R120, c[0x0][0x23c], -R105 ;  /* 0x00008f0078767a23 */ /* 0x000fc40000010869 */
[--C-:B------:R-:W-:Y:S02]  /*10a00*/  FFMA.FTZ R113, R122, c[0x0][0x23c], -R105.reuse ;  /* 0x00008f007a717a23 */ /* 0x100fe40000010869 */
[--C-:B------:R-:W-:Y:S02]  /*10a10*/  FFMA.FTZ R120, R124, c[0x0][0x23c], -R105.reuse ;  /* 0x00008f007c787a23 */ /* 0x100fe40000010869 */
[----:B------:R-:W-:Y:S01]  /*10a20*/  FFMA.FTZ R115, R126, c[0x0][0x23c], -R105 ;  /* 0x00008f007e737a23 */ /* 0x000fe20000010869 */
[----:B------:R-:W1:Y:S01]  /*10a30*/  MUFU.EX2 R2, R2 ;  /* 0x0000000200027308 */ /* 0x000e620000000800 */
        /* <DEDUP_REMOVED lines=16> */
[----:B------:R-:W-:Y:S02]  /*10b40*/  FFMA.FTZ R123, R24, c[0x0][0x23c], -R26 ;  /* 0x00008f00187b7a23 */ /* 0x000fe4000001081a */
[----:B------:R-:W-:Y:S03]  /*10b50*/  LDSM.16.MT88.4 R24, [R149+0x9800] ;  /* 0x009800009518783b */ /* 0x000fe60000004200 */
        /* <DEDUP_REMOVED lines=46> */
[----:B------:R-:W5:Y:S01]  /*10e40*/  LDSM.16.MT88.4 R8, [R150+0xa000] ;  /* 0x00a000009608783b */ /* 0x000f620000004200 */
[----:B------:R-:W-:-:S02]  /*10e50*/  FMUL.FTZ R61, R61, R100 ;  /* 0x000000643d3d7220 */ /* 0x000fc40000410000 */
[-C--:B------:R-:W-:Y:S01]  /*10e60*/  FMUL.FTZ R62, R62, R3.reuse ;  /* 0x000000033e3e7220 */ /* 0x080fe20000410000 */
[----:B------:R-:W1:Y:S01]  /*10e70*/  MUFU.EX2 R114, R114 ;  /* 0x0000007200727308 */ /* 0x000e620000000800 */
[-C--:B------:R-:W-:Y:S02]  /*10e80*/  FMUL.FTZ R63, R63, R3.reuse ;  /* 0x000000033f3f7220 */ /* 0x080fe40000410000 */
[-C--:B------:R-:W-:Y:S02]  /*10e90*/  FMUL.FTZ R64, R64, R100.reuse ;  /* 0x0000006440407220 */ /* 0x080fe40000410000 */
[----:B------:R-:W-:Y:S01]  /*10ea0*/  FMUL.FTZ R65, R65, R100 ;  /* 0x0000006441417220 */ /* 0x000fe20000410000 */
[----:B--2---:R-:W-:Y:S01]  /*10eb0*/  HMMA.16816.F32.BF16 R56, R4, R16, R56 ;  /* 0x000000100438723c */ /* 0x004fe20000041838 */
[-C--:B------:R-:W-:Y:S01]  /*10ec0*/  FMUL.FTZ R66, R66, R3.reuse ;  /* 0x0000000342427220 */ /* 0x080fe20000410000 */
        /* <DEDUP_REMOVED lines=8> */
[----:B------:R-:W1:Y:S01]  /*10f50*/  MUFU.EX2 R118, R118 ;  /* 0x0000007600767308 */ /* 0x000e620000000800 */
[-C--:B------:R-:W-:Y:S02]  /*10f60*/  FMUL.FTZ R72, R72, R100.reuse ;  /* 0x0000006448487220 */ /* 0x080fe40000410000 */
[----:B------:R-:W-:Y:S01]  /*10f70*/  FMUL.FTZ R73, R73, R100 ;  /* 0x0000006449497220 */ /* 0x000fe20000410000 */
[----:B---3--:R-:W-:Y:S01]  /*10f80*/  HMMA.16816.F32.BF16 R64, R4, R12, R64 ;  /* 0x0000000c0440723c */ /* 0x008fe20000041840 */
[----:B------:R-:W-:-:S02]  /*10f90*/  FMUL.FTZ R74, R74, R3 ;  /* 0x000000034a4a7220 */ /* 0x000fc40000410000 */
[-C--:B------:R-:W-:Y:S01]  /*10fa0*/  FMUL.FTZ R75, R75, R3.reuse ;  /* 0x000000034b4b7220 */ /* 0x080fe20000410000 */
[----:B------:R-:W-:Y:S01]  /*10fb0*/  MUFU.EX2 R115, R115 ;  /* 0x0000007300737308 */ /* 0x000fe20000000800 */
[-C--:B------:R-:W-:Y:S02]  /*10fc0*/  FMUL.FTZ R92, R92, R100.reuse ;  /* 0x000000645c5c7220 */ /* 0x080fe40000410000 */
[-C--:B------:R-:W-:Y:S01]  /*10fd0*/  FMUL.FTZ R93, R93, R100.reuse ;  /* 0x000000645d5d7220 */ /* 0x080fe20000410000 */
[----:B------:R-:W-:Y:S01]  /*10fe0*/  HMMA.16816.F32.BF16 R68, R4, R14, R68 ;  /* 0x0000000e0444723c */ /* 0x000fe20000041844 */
[-C--:B------:R-:W-:Y:S01]  /*10ff0*/  FMUL.FTZ R94, R94, R3.reuse ;  /* 0x000000035e5e7220 */ /* 0x080fe20000410000 */
[----:B------:R-:W3:Y:S01]  /*11000*/  LDSM.16.MT88.4 R12, [R148+0xa000] ;  /* 0x00a00000940c783b */ /* 0x000ee20000004200 */
[----:B------:R-:W-:Y:S01]  /*11010*/  FMUL.FTZ R95, R95, R3 ;  /* 0x000000035f5f7220 */ /* 0x000fe20000410000 */
[----:B------:R-:W-:Y:S01]  /*11020*/  MUFU.EX2 R120, R120 ;  /* 0x0000007800787308 */ /* 0x000fe20000000800 */
[----:B------:R-:W-:-:S02]  /*11030*/  FMUL.FTZ R76, R76, R100 ;  /* 0x000000644c4c7220 */ /* 0x000fc40000410000 */
[-C--:B------:R-:W-:Y:S01]  /*11040*/  FMUL.FTZ R77, R77, R100.reuse ;  /* 0x000000644d4d7220 */ /* 0x080fe20000410000 */
[C---:B-----5:R-:W-:Y:S01]  /*11050*/  HMMA.16816.F32.BF16 R72, R4.reuse, R8, R72 ;  /* 0x000000080448723c */ /* 0x060fe20000041848 */
[-C--:B------:R-:W-:Y:S02]  /*11060*/  FMUL.FTZ R78, R78, R3.reuse ;  /* 0x000000034e4e7220 */ /* 0x080fe40000410000 */
[-C--:B------:R-:W-:Y:S01]  /*11070*/  FMUL.FTZ R79, R79, R3.reuse ;  /* 0x000000034f4f7220 */ /* 0x080fe20000410000 */
[----:B------:R-:W-:Y:S01]  /*11080*/  MUFU.EX2 R117, R117 ;  /* 0x0000007500757308 */ /* 0x000fe20000000800 */
[-C--:B------:R-:W-:Y:S02]  /*11090*/  FMUL.FTZ R80, R80, R100.reuse ;  /* 0x0000006450507220 */ /* 0x080fe40000410000 */
[----:B------:R-:W-:Y:S01]  /*110a0*/  FMUL.FTZ R81, R81, R100 ;  /* 0x0000006451517220 */ /* 0x000fe20000410000 */
[----:B------:R-:W-:Y:S01]  /*110b0*/  HMMA.16816.F32.BF16 R92, R4, R10, R92 ;  /* 0x0000000a045c723c */ /* 0x000fe2000004185c */
[----:B------:R-:W5:Y:S01]  /*110c0*/  LDSM.16.MT88.4 R8, [R152+0x8800] ;  /* 0x008800009808783b */ /* 0x000f620000004200 */
[----:B------:R-:W-:-:S02]  /*110d0*/  FMUL.FTZ R82, R82, R3 ;  /* 0x0000000352527220 */ /* 0x000fc40000410000 */
[-C--:B------:R-:W-:Y:S01]  /*110e0*/  FMUL.FTZ R83, R83, R3.reuse ;  /* 0x0000000353537220 */ /* 0x080fe20000410000 */
[----:B------:R-:W1:Y:S01]  /*110f0*/  MUFU.EX2 R122, R122 ;  /* 0x0000007a007a7308 */ /* 0x000e620000000800 */
[-C--:B------:R-:W-:Y:S02]  /*11100*/  FMUL.FTZ R88, R88, R100.reuse ;  /* 0x0000006458587220 */ /* 0x080fe40000410000 */
[-C--:B------:R-:W-:Y:S02]  /*11110*/  FMUL.FTZ R89, R89, R100.reuse ;  /* 0x0000006459597220 */ /* 0x080fe40000410000 */
[-C--:B------:R-:W-:Y:S01]  /*11120*/  FMUL.FTZ R90, R90, R3.reuse ;  /* 0x000000035a5a7220 */ /* 0x080fe20000410000 */
[----:B--2---:R-:W-:Y:S01]  /*11130*/  HMMA.16816.F32.BF16 R76, R4, R16, R76 ;  /* 0x00000010044c723c */ /* 0x004fe2000004184c */
        /* <DEDUP_REMOVED lines=8> */
[----:B------:R-:W1:Y:S01]  /*111c0*/  MUFU.EX2 R124, R124 ;  /* 0x0000007c007c7308 */ /* 0x000e620000000800 */
[----:B------:R-:W-:Y:S01]  /*111d0*/  FFMA.FTZ R32, R175, R100, R32 ;  /* 0x00000064af207223 */ /* 0x000fe20000010020 */
[----:B------:R-:W-:Y:S01]  /*111e0*/  MOV R100, R34 ;  /* 0x0000002200647202 */ /* 0x000fe20000000f00 */
[----:B------:R-:W-:Y:S02]  /*111f0*/  FFMA.FTZ R3, R173, R3, R28 ;  /* 0x00000003ad037223 */ /* 0x000fe4000001001c */
[----:B---3--:R-:W-:Y:S01]  /*11200*/  HMMA.16816.F32.BF16 R88, R4, R12, R88 ;  /* 0x0000000c0458723c */ /* 0x008fe20000041858 */
[----:B------:R-:W-:-:S02]  /*11210*/  FADD.FTZ R31, R31, R32 ;  /* 0x000000201f1f7221 */ /* 0x000fc40000010000 */
[----:B------:R-:W-:Y:S01]  /*11220*/  MUFU.EX2 R116, R116 ;  /* 0x0000007400747308 */ /* 0x000fe20000000800 */
[----:B------:R-:W-:Y:S02]  /*11230*/  FADD.FTZ R3, R2, R3 ;  /* 0x0000000302037221 */ /* 0x000fe40000010000 */
[----:B------:R-:W-:Y:S02]  /*11240*/  FADD.FTZ R30, R30, R31 ;  /* 0x0000001f1e1e7221 */ /* 0x000fe40000010000 */
[----:B------:R-:W-:Y:S01]  /*11250*/  HMMA.16816.F32.BF16 R84, R4, R14, R84 ;  /* 0x0000000e0454723c */ /* 0x000fe20000041854 */
[----:B------:R-:W3:Y:S01]  /*11260*/  LDSM.16.MT88.4 R12, [R149+0x8800] ;  /* 0x00880000950c783b */ /* 0x000ee20000004200 */
[----:B------:R-:W-:Y:S01]  /*11270*/  FADD.FTZ R2, R0, R3 ;  /* 0x0000000300027221 */ /* 0x000fe20000010000 */
[----:B------:R-:W2:Y:S01]  /*11280*/  MUFU.EX2 R121, R121 ;  /* 0x0000007900797308 */ /* 0x000ea20000000800 */
[----:B------:R-:W-:Y:S02]  /*11290*/  FADD.FTZ R0, R29, R30 ;  /* 0x0000001e1d007221 */ /* 0x000fe40000010000 */
[----:B------:R-:W-:Y:S01]  /*112a0*/  FADD.FTZ R2, R35, R2 ;  /* 0x0000000223027221 */ /* 0x000fe20000010000 */
[----:B-1----:R-:W-:Y:S01]  /*112b0*/  F2FP.BF16.PACK_AB R4, R104, R101 ;  /* 0x000000656804723e */ /* 0x002fe200000010ff */
[----:B------:R-:W-:Y:S01]  /*112c0*/  FADD.FTZ R101, R101, R0 ;  /* 0x0000000065657221 */ /* 0x000fe20000010000 */
[----:B----4-:R-:W-:Y:S01]  /*112d0*/  F2FP.BF16.PACK_AB R5, R110, R109 ;  /* 0x0000006d6e05723e */ /* 0x010fe200000010ff */
[----:B------:R-:W-:Y:S01]  /*112e0*/  FADD.FTZ R109, R109, R2 ;  /* 0x000000026d6d7221 */ /* 0x000fe20000010000 */
[----:B------:R-:W-:Y:S01]  /*112f0*/  F2FP.BF16.PACK_AB R6, R108, R107 ;  /* 0x0000006b6c06723e */ /* 0x000fe200000010ff */
[----:B------:R-:W-:Y:S01]  /*11300*/  MUFU.EX2 R106, R106 ;  /* 0x0000006a006a7308 */ /* 0x000fe20000000800 */
[----:B------:R-:W-:Y:S01]  /*11310*/  F2FP.BF16.PACK_AB R7, R114, R111 ;  /* 0x0000006f7207723e */ /* 0x000fe200000010ff */
[----:B------:R-:W-:-:S02]  /*11320*/  FADD.FTZ R104, R104, R101 ;  /* 0x0000006568687221 */ /* 0x000fc40000010000 */
[----:B------:R-:W-:Y:S02]  /*11330*/  FADD.FTZ R110, R110, R109 ;  /* 0x0000006d6e6e7221 */ /* 0x000fe40000010000 */
[----:B------:R-:W-:Y:S02]  /*11340*/  FADD.FTZ R107, R107, R104 ;  /* 0x000000686b6b7221 */ /* 0x000fe40000010000 */
[----:B-----5:R-:W-:Y:S01]  /*11350*/  HMMA.16816.F32.BF16 R96, R4, R8, R96 ;  /* 0x000000080460723c */ /* 0x020fe20000041860 */
[----:B------:R-:W-:Y:S01]  /*11360*/  MUFU.EX2 R105, R105 ;  /* 0x0000006900697308 */ /* 0x000fe20000000800 */
[----:B------:R-:W-:Y:S02]  /*11370*/  FADD.FTZ R111, R111, R110 ;  /* 0x0000006e6f6f7221 */ /* 0x000fe40000010000 */
[----:B------:R-:W-:Y:S02]  /*11380*/  FADD.FTZ R108, R108, R107 ;  /* 0x0000006b6c6c7221 */ /* 0x000fe40000010000 */
[----:B------:R-:W-:-:S02]  /*11390*/  FADD.FTZ R114, R114, R111 ;  /* 0x0000006f72727221 */ /* 0x000fc40000010000 */
[C---:B------:R-:W-:Y:S01]  /*113a0*/  HMMA.16816.F32.BF16 R36, R4.reuse, R10, R36 ;  /* 0x0000000a0424723c */ /* 0x040fe20000041824 */
[----:B------:R-:W1:Y:S01]  /*113b0*/  LDSM.16.MT88.4 R8, [R148+0x8800] ;  /* 0x008800009408783b */ /* 0x000e620000004200 */
[----:B------:R-:W-:Y:S06]  /*113c0*/  MUFU.EX2 R102, R102 ;  /* 0x0000006600667308 */ /* 0x000fec0000000800 */
[C---:B--2---:R-:W-:Y:S02]  /*113d0*/  HMMA.16816.F32.BF16 R64, R4.reuse, R16, R64 ;  /* 0x000000100440723c */ /* 0x044fe40000041840 */
[----:B------:R-:W2:Y:S06]  /*113e0*/  MUFU.EX2 R103, R103 ;  /* 0x0000006700677308 */ /* 0x000eac0000000800 */
[C---:B---3--:R-:W-:Y:S02]  /*113f0*/  HMMA.16816.F32.BF16 R48, R4.reuse, R12, R48 ;  /* 0x0000000c0430723c */ /* 0x048fe40000041830 */
[----:B------:R-:W-:Y:S06]  /*11400*/  MUFU.EX2 R112, R112 ;  /* 0x0000007000707308 */ /* 0x000fec0000000800 */
[C---:B------:R-:W-:Y:S01]  /*11410*/  HMMA.16816.F32.BF16 R52, R4.reuse, R14, R52 ;  /* 0x0000000e0434723c */ /* 0x040fe20000041834 */
[----:B------:R-:W3:Y:S01]  /*11420*/  LDSM.16.MT88.4 R12, [R150+0xa800] ;  /* 0x00a80000960c783b */ /* 0x000ee20000004200 */
[----:B------:R-:W4:Y:S06]  /*11430*/  MUFU.EX2 R123, R123 ;  /* 0x0000007b007b7308 */ /* 0x000f2c0000000800 */
[C---:B------:R-:W-:Y:S01]  /*11440*/  HMMA.16816.F32.BF16 R68, R4.reuse, R18, R68 ;  /* 0x000000120444723c */ /* 0x040fe20000041844 */
[----:B------:R-:W5:Y:S07]  /*11450*/  LDSM.16.MT88.4 R16, [R148+0xa800] ;  /* 0x00a800009410783b */ /* 0x000f6e0000004200 */
[C---:B------:R-:W-:Y:S08]  /*11460*/  HMMA.16816.F32.BF16 R40, R4.reuse, R20, R40 ;  /* 0x000000140428723c */ /* 0x040ff00000041828 */
[C---:B-1----:R-:W-:Y:S08]  /*11470*/  HMMA.16816.F32.BF16 R56, R4.reuse, R8, R56 ;  /* 0x000000080438723c */ /* 0x042ff00000041838 */
[C---:B------:R-:W-:Y:S01]  /*11480*/  HMMA.16816.F32.BF16 R60, R4.reuse, R10, R60 ;  /* 0x0000000a043c723c */ /* 0x040fe2000004183c */
[----:B------:R-:W1:Y:S07]  /*11490*/  LDSM.16.MT88.4 R8, [R149+0xa800] ;  /* 0x00a800009508783b */ /* 0x000e6e0000004200 */
[C---:B------:R-:W-:Y:S01]  /*114a0*/  HMMA.16816.F32.BF16 R44, R4.reuse, R22, R44 ;  /* 0x00000016042c723c */ /* 0x040fe2000004182c */
[----:B------:R-:W-:Y:S07]  /*114b0*/  LDSM.16.MT88.4 R20, [R149+0x9000] ;  /* 0x009000009514783b */ /* 0x000fee0000004200 */
        /* <DEDUP_REMOVED lines=22> */
[C---:B-----5:R-:W-:Y:S08]  /*11620*/  HMMA.16816.F32.BF16 R56, R4.reuse, R16, R56 ;  /* 0x000000100438723c */ /* 0x060ff00000041838 */
[C---:B-1----:R-:W-:Y:S08]  /*11630*/  HMMA.16816.F32.BF16 R40, R4.reuse, R8, R40 ;  /* 0x000000080428723c */ /* 0x042ff00000041828 */
[C---:B------:R-:W-:Y:S01]  /*11640*/  HMMA.16816.F32.BF16 R44, R4.reuse, R10, R44 ;  /* 0x0000000a042c723c */ /* 0x040fe2000004182c */
[----:B------:R-:W1:Y:S07]  /*11650*/  LDSM.16.MT88.4 R8, [R150+0xb000] ;  /* 0x00b000009608783b */ /* 0x000e6e0000004200 */
[C---:B------:R-:W-:Y:S01]  /*11660*/  HMMA.16816.F32.BF16 R60, R4.reuse, R18, R60 ;  /* 0x00000012043c723c */ /* 0x040fe2000004183c */
[----:B------:R-:W5:Y:S07]  /*11670*/  LDSM.16.MT88.4 R16, [R149+0xb000] ;  /* 0x00b000009510783b */ /* 0x000f6e0000004200 */
        /* <DEDUP_REMOVED lines=23> */
[----:B-1----:R-:W-:Y:S01]  /*117f0*/  HMMA.16816.F32.BF16 R40, R4, R8, R40 ;  /* 0x000000080428723c */ /* 0x002fe20000041828 */
        /* <DEDUP_REMOVED lines=9> */
[C---:B------:R-:W-:Y:S08]  /*11890*/  HMMA.16816.F32.BF16 R48, R4.reuse, R24, R48 ;  /* 0x000000180430723c */ /* 0x040ff00000041830 */
[C---:B-1----:R-:W-:Y:S07]  /*118a0*/  HMMA.16816.F32.BF16 R76, R4.reuse, R8, R76 ;  /* 0x00000008044c723c */ /* 0x042fee000004184c */
[----:B------:R-:W-:Y:S01]  /*118b0*/  FADD.FTZ R9, R119, R122 ;  /* 0x0000007a77097221 */ /* 0x000fe20000010000 */
[----:B------:R-:W-:Y:S03]  /*118c0*/  HMMA.16816.F32.BF16 R52, R4, R26, R52 ;  /* 0x0000001a0434723c */ /* 0x000fe60000041834 */
[----:B------:R-:W-:-:S04]  /*118d0*/  FADD.FTZ R9, R124, R9 ;  /* 0x000000097c097221 */ /* 0x000fc80000010000 */
[----:B------:R-:W-:Y:S01]  /*118e0*/  FADD.FTZ R102, R102, R9 ;  /* 0x0000000966667221 */ /* 0x000fe20000010000 */
[----:B------:R-:W-:Y:S03]  /*118f0*/  HMMA.16816.F32.BF16 R56, R4, R20, R56 ;  /* 0x000000140438723c */ /* 0x000fe60000041838 */
[----:B------:R-:W-:-:S04]  /*11900*/  FADD.FTZ R103, R103, R102 ;  /* 0x0000006667677221 */ /* 0x000fc80000010000 */
[----:B------:R-:W-:Y:S01]  /*11910*/  FADD.FTZ R112, R112, R103 ;  /* 0x0000006770707221 */ /* 0x000fe20000010000 */
[----:B------:R-:W-:Y:S03]  /*11920*/  HMMA.16816.F32.BF16 R60, R4, R22, R60 ;  /* 0x00000016043c723c */ /* 0x000fe6000004183c */
[----:B------:R-:W-:-:S05]  /*11930*/  FADD.FTZ R173, R123, R112 ;  /* 0x000000707bad7221 */ /* 0x000fca0000010000 */
[C---:B--2---:R-:W-:Y:S08]  /*11940*/  HMMA.16816.F32.BF16 R72, R4.reuse, R12, R72 ;  /* 0x0000000c0448723c */ /* 0x044ff00000041848 */
[C---:B------:R-:W-:Y:S08]  /*11950*/  HMMA.16816.F32.BF16 R92, R4.reuse, R14, R92 ;  /* 0x0000000e045c723c */ /* 0x040ff0000004185c */
[C---:B------:R-:W-:Y:S08]  /*11960*/  HMMA.16816.F32.BF16 R80, R4.reuse, R10, R80 ;  /* 0x0000000a0450723c */ /* 0x040ff00000041850 */
[C---:B---3--:R-:W-:Y:S08]  /*11970*/  HMMA.16816.F32.BF16 R88, R4.reuse, R16, R88 ;  /* 0x000000100458723c */ /* 0x048ff00000041858 */
[----:B------:R-:W-:Y:S08]  /*11980*/  HMMA.16816.F32.BF16 R84, R4, R18, R84 ;  /* 0x000000120454723c */ /* 0x000ff00000041854 */
.L_x_6878:
[----:B------:R-:W-:-:S13]  /*11990*/  ISETP.GE.AND P0, PT, R168, 0x1, PT ;  /* 0x00000001a800780c */ /* 0x000fda0003f06270 */
[----:B------:R-:W-:Y:S05]  /*119a0*/  @!P0 BRA `(.L_x_6884) ;  /* 0x000026f000008947 */ /* 0x000fea0003800000 */
[----:B------:R-:W-:Y:S01]  /*119b0*/  ULDC.64 UR4, c[0x0][0x1a0] ;  /* 0x0000680000047ab9 */ /* 0x000fe20000000a00 */
[----:B------:R-:W-:Y:S01]  /*119c0*/  IMAD.MOV.U32 R0, RZ, RZ, R3 ;  /* 0x000000ffff007224 */ /* 0x000fe200078e0003 */
[----:B------:R-:W-:Y:S01]  /*119d0*/  ULEA UR9, -UR4, URZ, 0x6 ;  /* 0x0000003f04097291 */ /* 0x000fe2000f8e313f */
[----:B------:R-:W-:Y:S01]  /*119e0*/  IMAD.MOV.U32 R101, RZ, RZ, R100 ;  /* 0x000000ffff657224 */ /* 0x000fe200078e0064 */
[----:B------:R-:W-:Y:S02]  /*119f0*/  UMOV UR8, 0x5 ;  /* 0x0000000500087882 */ /* 0x000fe40000000000 */
[----:B------:R-:W-:Y:S02]  /*11a00*/  USHF.R.S32.HI UR13, URZ, 0x1f, UR9 ;  /* 0x0000001f3f0d7899 */ /* 0x000fe40008011409 */
[----:B------:R-:W-:Y:S01]  /*11a10*/  USHF.L.U64.HI UR10, UR4, UR8, UR5 ;  /* 0x00000008040a7299 */ /* 0x000fe20008010205 */
[----:B------:R-:W-:Y:S01]  /*11a20*/  MOV R171, UR9 ;  /* 0x0000000900ab7c02 */ /* 0x000fe20008000f00 */
[----:B------:R-:W-:-:S02]  /*11a30*/  USHF.L.U32 UR11, UR4, 0x5, URZ ;  /* 0x00000005040b7899 */ /* 0x000fc4000800063f */
[----:B------:R-:W-:Y:S01]  /*11a40*/  MOV R170, UR13 ;  /* 0x0000000d00aa7c02 */ /* 0x000fe20008000f00 */
[----:B------:R-:W-:Y:S02]  /*11a50*/  ULDC.64 UR4, c[0x0][0x198] ;  /* 0x0000660000047ab9 */ /* 0x000fe40000000a00 */
[----:B------:R-:W-:Y:S02]  /*11a60*/  ULEA UR12, -UR4, URZ, 0x6 ;  /* 0x0000003f040c7291 */ /* 0x000fe4000f8e313f */
[----:B------:R-:W-:Y:S02]  /*11a70*/  USHF.L.U64.HI UR5, UR4, UR8, UR5 ;  /* 0x0000000804057299 */ /* 0x000fe40008010205 */
[----:B------:R-:W-:Y:S02]  /*11a80*/  USHF.L.U32 UR4, UR4, 0x5, URZ ;  /* 0x0000000504047899 */ /* 0x000fe4000800063f */
[----:B------:R-:W-:Y:S02]  /*11a90*/  USHF.R.S32.HI UR8, URZ, 0x1f, UR12 ;  /* 0x0000001f3f087899 */ /* 0x000fe4000801140c */
.L_x_6888:
        /* <DEDUP_REMOVED lines=64> */
.L_x_6885:
[C---:B------:R-:W-:Y:S04]  /*11ea0*/  LEA R167, P0, R6.reuse, R167, 0x1 ;  /* 0x000000a706a77211 */ /* 0x040fe800078008ff */
[----:B------:R-:W-:Y:S01]  /*11eb0*/  LEA.HI.X R166, R6, R166, R3, 0x1, P0 ;  /* 0x000000a606a67211 */ /* 0x000fe200000f0c03 */
[----:B------:R-:W-:Y:S01]  /*11ec0*/  IMAD.MOV.U32 R34, RZ, RZ, R167 ;  /* 0x000000ffff227224 */ /* 0x000fe200078e00a7 */
        /* <DEDUP_REMOVED lines=20> */
[----:B------:R-:W3:Y:S04]  /*12010*/  LDSM.16.M88.4 R108, [R157+0x4000] ;  /* 0x004000009d6c783b */ /* 0x000ee80000000200 */
[----:B------:R-:W4:Y:S04]  /*12020*/  LDSM.16.M88.4 R112, [R157+0x4800] ;  /* 0x004800009d70783b */ /* 0x000f280000000200 */
[----:B------:R-:W5:Y:S04]  /*12030*/  LDSM.16.M88.4 R116, [R157+0x5000] ;  /* 0x005000009d74783b */ /* 0x000f680000000200 */
[----:B------:R-:W0:Y:S04]  /*12040*/  LDGDEPBAR ;  /* 0x00000000000079af */ /* 0x000e280000000000 */
[----:B------:R-:W1:Y:S04]  /*12050*/  LDSM.16.M88.4 R120, [R157+0x5800] ;  /* 0x005800009d78783b */ /* 0x000e680000000200 */
[----:B------:R-:W-:Y:S04]  /*12060*/  LDSM.16.M88.4 R124, [R156] ;  /* 0x000000009c7c783b */ /* 0x000fe80000000200 */
[----:B------:R-:W1:Y:S04]  /*12070*/  LDSM.16.M88.4 R128, [R155] ;  /* 0x000000009b80783b */ /* 0x000e680000000200 */
[----:B------:R-:W1:Y:S04]  /*12080*/  LDSM.16.M88.4 R132, [R147] ;  /* 0x000000009384783b */ /* 0x000e680000000200 */
[----:B------:R-:W1:Y:S01]  /*12090*/  LDSM.16.M88.4 R136, [R146] ;  /* 0x000000009288783b */ /* 0x000e620000000200 */
[C---:B---3--:R-:W-:Y:S08]  /*120a0*/  HMMA.16816.F32.BF16 R4, R104.reuse, R108, RZ ;  /* 0x0000006c6804723c */ /* 0x048ff000000418ff */
[C---:B------:R-:W-:Y:S01]  /*120b0*/  HMMA.16816.F32.BF16 R8, R104.reuse, R110, RZ ;  /* 0x0000006e6808723c */ /* 0x040fe200000418ff */
[----:B------:R-:W3:Y:S07]  /*120c0*/  LDSM.16.M88.4 R108, [R145] ;  /* 0x00000000916c783b */ /* 0x000eee0000000200 */
        /* <DEDUP_REMOVED lines=9> */
[----:B------:R-:W4:Y:S03]  /*12160*/  LDSM.16.M88.4 R120, [R151+0x5000] ;  /* 0x005000009778783b */ /* 0x000f260000000200 */
[C---:B------:R-:W-:Y:S08]  /*12170*/  HMMA.16816.F32.BF16 R4, R124.reuse, R128, R4 ;  /* 0x000000807c04723c */ /* 0x040ff00000041804 */
[C---:B------:R-:W-:Y:S01]  /*12180*/  HMMA.16816.F32.BF16 R8, R124.reuse, R130, R8 ;  /* 0x000000827c08723c */ /* 0x040fe20000041808 */
[----:B------:R-:W5:Y:S07]  /*12190*/  LDSM.16.M88.4 R128, [R151+0x5800] ;  /* 0x005800009780783b */ /* 0x000f6e0000000200 */
[C---:B------:R-:W-:Y:S08]  /*121a0*/  HMMA.16816.F32.BF16 R12, R124.reuse, R132, R12 ;  /* 0x000000847c0c723c */ /* 0x040ff0000004180c */
[C---:B------:R-:W-:Y:S08]  /*121b0*/  HMMA.16816.F32.BF16 R16, R124.reuse, R134, R16 ;  /* 0x000000867c10723c */ /* 0x040ff00000041810 */
[C---:B------:R-:W-:Y:S08]  /*121c0*/  HMMA.16816.F32.BF16 R20, R124.reuse, R136, R20 ;  /* 0x000000887c14723c */ /* 0x040ff00000041814 */
[C---:B------:R-:W-:Y:S08]  /*121d0*/  HMMA.16816.F32.BF16 R24, R124.reuse, R138, R24 ;  /* 0x0000008a7c18723c */ /* 0x040ff00000041818 */
[C---:B---3--:R-:W-:Y:S08]  /*121e0*/  HMMA.16816.F32.BF16 R28, R124.reuse, R108, R28 ;  /* 0x0000006c7c1c723c */ /* 0x048ff0000004181c */
[----:B------:R-:W-:Y:S01]  /*121f0*/  HMMA.16816.F32.BF16 R32, R124, R110, R32 ;  /* 0x0000006e7c20723c */ /* 0x000fe20000041820 */
[----:B------:R-:W-:Y:S04]  /*12200*/  LDSM.16.M88.4 R108, [R153] ;  /* 0x00000000996c783b */ /* 0x000fe80000000200 */
[----:B------:R-:W3:Y:S03]  /*12210*/  LDSM.16.M88.4 R124, [R144] ;  /* 0x00000000907c783b */ /* 0x000ee60000000200 */
        /* <DEDUP_REMOVED lines=9> */
[C---:B-----5:R-:W-:Y:S08]  /*122b0*/  HMMA.16816.F32.BF16 R28, R104.reuse, R128, R28 ;  /* 0x00000080681c723c */ /* 0x060ff0000004181c */
[----:B------:R-:W-:Y:S01]  /*122c0*/  HMMA.16816.F32.BF16 R32, R104, R130, R32 ;  /* 0x000000826820723c */ /* 0x000fe20000041820 */
[----:B------:R-:W4:Y:S04]  /*122d0*/  LDSM.16.M88.4 R104, [R144+0x1800] ;  /* 0x001800009068783b */ /* 0x000f280000000200 */
[----:B------:R-:W5:Y:S03]  /*122e0*/  LDSM.16.M88.4 R128, [R157+0x6000] ;  /* 0x006000009d80783b */ /* 0x000f660000000200 */
[C---:B---3--:R-:W-:Y:S08]  /*122f0*/  HMMA.16816.F32.BF16 R4, R108.reuse, R124, R4 ;  /* 0x0000007c6c04723c */ /* 0x048ff00000041804 */
[C---:B------:R-:W-:Y:S01]  /*12300*/  HMMA.16816.F32.BF16 R8, R108.reuse, R126, R8 ;  /* 0x0000007e6c08723c */ /* 0x040fe20000041808 */
[----:B------:R-:W3:Y:S07]  /*12310*/  LDSM.16.M88.4 R124, [R157+0x6800] ;  /* 0x006800009d7c783b */ /* 0x000eee0000000200 */
[C---:B-1----:R-:W-:Y:S08]  /*12320*/  HMMA.16816.F32.BF16 R12, R108.reuse, R112, R12 ;  /* 0x000000706c0c723c */ /* 0x042ff0000004180c */
[C---:B------:R-:W-:Y:S01]  /*12330*/  HMMA.16816.F32.BF16 R16, R108.reuse, R114, R16 ;  /* 0x000000726c10723c */ /* 0x040fe20000041810 */
[----:B------:R-:W-:Y:S07]  /*12340*/  LDSM.16.M88.4 R112, [R156+0x2000] ;  /* 0x002000009c70783b */ /* 0x000fee0000000200 */
[C---:B------:R-:W-:Y:S08]  /*12350*/  HMMA.16816.F32.BF16 R20, R108.reuse, R116, R20 ;  /* 0x000000746c14723c */ /* 0x040ff00000041814 */
[C---:B------:R-:W-:Y:S01]  /*12360*/  HMMA.16816.F32.BF16 R24, R108.reuse, R118, R24 ;  /* 0x000000766c18723c */ /* 0x040fe20000041818 */
[----:B------:R-:W-:Y:S07]  /*12370*/  LDSM.16.M88.4 R116, [R143] ;  /* 0x000000008f74783b */ /* 0x000fee0000000200 */
[C---:B----4-:R-:W-:Y:S08]  /*12380*/  HMMA.16816.F32.BF16 R28, R108.reuse, R104, R28 ;  /* 0x000000686c1c723c */ /* 0x050ff0000004181c */
[----:B------:R-:W-:Y:S01]  /*12390*/  HMMA.16816.F32.BF16 R32, R108, R106, R32 ;  /* 0x0000006a6c20723c */ /* 0x000fe20000041820 */
[----:B------:R-:W1:Y:S04]  /*123a0*/  LDSM.16.M88.4 R104, [R157+0x7000] ;  /* 0x007000009d68783b */ /* 0x000e680000000200 */
[----:B------:R-:W4:Y:S03]  /*123b0*/  LDSM.16.M88.4 R108, [R157+0x7800] ;  /* 0x007800009d6c783b */ /* 0x000f260000000200 */
[C---:B-----5:R-:W-:Y:S08]  /*123c0*/  HMMA.16816.F32.BF16 R4, R120.reuse, R128, R4 ;  /* 0x000000807804723c */ /* 0x060ff00000041804 */
[C---:B------:R-:W-:Y:S01]  /*123d0*/  HMMA.16816.F32.BF16 R8, R120.reuse, R130, R8 ;  /* 0x000000827808723c */ /* 0x040fe20000041808 */
[----:B------:R-:W5:Y:S07]  /*123e0*/  LDSM.16.M88.4 R128, [R142] ;  /* 0x000000008e80783b */ /* 0x000f6e0000000200 */
[C---:B---3--:R-:W-:Y:S08]  /*123f0*/  HMMA.16816.F32.BF16 R12, R120.reuse, R124, R12 ;  /* 0x0000007c780c723c */ /* 0x048ff0000004180c */
[C---:B------:R-:W-:Y:S01]  /*12400*/  HMMA.16816.F32.BF16 R16, R120.reuse, R126, R16 ;  /* 0x0000007e7810723c */ /* 0x040fe20000041810 */
[----:B------:R-:W3:Y:S07]  /*12410*/  LDSM.16.M88.4 R124, [R141] ;  /* 0x000000008d7c783b */ /* 0x000eee0000000200 */
[C---:B-1----:R-:W-:Y:S08]  /*12420*/  HMMA.16816.F32.BF16 R20, R120.reuse, R104, R20 ;  /* 0x000000687814723c */ /* 0x042ff00000041814 */
[C---:B------:R-:W-:Y:S01]  /*12430*/  HMMA.16816.F32.BF16 R24, R120.reuse, R106, R24 ;  /* 0x0000006a7818723c */ /* 0x040fe20000041818 */
[----:B------:R-:W1:Y:S07]  /*12440*/  LDSM.16.M88.4 R104, [R140] ;  /* 0x000000008c68783b */ /* 0x000e6e0000000200 */
[C---:B----4-:R-:W-:Y:S08]  /*12450*/  HMMA.16816.F32.BF16 R28, R120.reuse, R108, R28 ;  /* 0x0000006c781c723c */ /* 0x050ff0000004181c */
[----:B------:R-:W-:Y:S01]  /*12460*/  HMMA.16816.F32.BF16 R32, R120, R110, R32 ;  /* 0x0000006e7820723c */ /* 0x000fe20000041820 */
[----:B------:R-:W-:Y:S04]  /*12470*/  LDSM.16.M88.4 R108, [R154+0x2000] ;  /* 0x002000009a6c783b */ /* 0x000fe80000000200 */
[----:B------:R-:W-:Y:S03]  /*12480*/  LDSM.16.M88.4 R120, [R151+0x6800] ;  /* 0x006800009778783b */ /* 0x000fe60000000200 */
[C---:B------:R-:W-:Y:S08]  /*12490*/  HMMA.16816.F32.BF16 R4, R112.reuse, R116, R4 ;  /* 0x000000747004723c */ /* 0x040ff00000041804 */
[C---:B------:R-:W-:Y:S01]  /*124a0*/  HMMA.16816.F32.BF16 R8, R112.reuse, R118, R8 ;  /* 0x000000767008723c */ /* 0x040fe20000041808 */
[----:B------:R-:W4:Y:S07]  /*124b0*/  LDSM.16.M88.4 R116, [R151+0x6000] ;  /* 0x006000009774783b */ /* 0x000f2e0000000200 */
[C---:B-----5:R-:W-:Y:S08]  /*124c0*/  HMMA.16816.F32.BF16 R12, R112.reuse, R128, R12 ;  /* 0x00000080700c723c */ /* 0x060ff0000004180c */
[C---:B------:R-:W-:Y:S01]  /*124d0*/  HMMA.16816.F32.BF16 R16, R112.reuse, R130, R16 ;  /* 0x000000827010723c */ /* 0x040fe20000041810 */
[----:B------:R-:W5:Y:S07]  /*124e0*/  LDSM.16.M88.4 R128, [R151+0x7000] ;  /* 0x007000009780783b */ /* 0x000f6e0000000200 */
[C---:B---3--:R-:W-:Y:S08]  /*124f0*/  HMMA.16816.F32.BF16 R20, R112.reuse, R124, R20 ;  /* 0x0000007c7014723c */ /* 0x048ff00000041814 */
[C---:B------:R-:W-:Y:S01]  /*12500*/  HMMA.16816.F32.BF16 R24, R112.reuse, R126, R24 ;  /* 0x0000007e7018723c */ /* 0x040fe20000041818 */
[----:B------:R-:W3:Y:S07]  /*12510*/  LDSM.16.M88.4 R124, [R151+0x7800] ;  /* 0x00780000977c783b */ /* 0x000eee0000000200 */
[C---:B-1----:R-:W-:Y:S08]  /*12520*/  HMMA.16816.F32.BF16 R28, R112.reuse, R104, R28 ;  /* 0x00000068701c723c */ /* 0x042ff0000004181c */
[----:B------:R-:W-:Y:S01]  /*12530*/  HMMA.16816.F32.BF16 R32, R112, R106, R32 ;  /* 0x0000006a7020723c */ /* 0x000fe20000041820 */
[----:B------:R-:W-:Y:S04]  /*12540*/  LDSM.16.M88.4 R104, [R153+0x2000] ;  /* 0x002000009968783b */ /* 0x000fe80000000200 */
[----:B------:R-:W1:Y:S03]  /*12550*/  LDSM.16.M88.4 R112, [R144+0x2000] ;  /* 0x002000009070783b */ /* 0x000e660000000200 */
[C---:B----4-:R-:W-:Y:S08]  /*12560*/  HMMA.16816.F32.BF16 R4, R108.reuse, R116, R4 ;  /* 0x000000746c04723c */ /* 0x050ff00000041804 */
[C---:B------:R-:W-:Y:S01]  /*12570*/  HMMA.16816.F32.BF16 R8, R108.reuse, R118, R8 ;  /* 0x000000766c08723c */ /* 0x040fe20000041808 */
[----:B------:R-:W4:Y:S07]  /*12580*/  LDSM.16.M88.4 R116, [R144+0x2800] ;  /* 0x002800009074783b */ /* 0x000f2e0000000200 */
[C---:B------:R-:W-:Y:S08]  /*12590*/  HMMA.16816.F32.BF16 R12, R108.reuse, R120, R12 ;  /* 0x000000786c0c723c */ /* 0x040ff0000004180c */
[C---:B------:R-:W-:Y:S01]  /*125a0*/  HMMA.16816.F32.BF16 R16, R108.reuse, R122, R16 ;  /* 0x0000007a6c10723c */ /* 0x040fe20000041810 */
[----:B------:R-:W2:Y:S07]  /*125b0*/  LDSM.16.M88.4 R120, [R144+0x3000] ;  /* 0x003000009078783b */ /* 0x000eae0000000200 */
[C---:B-----5:R-:W-:Y:S08]  /*125c0*/  HMMA.16816.F32.BF16 R20, R108.reuse, R128, R20 ;  /* 0x000000806c14723c */ /* 0x060ff00000041814 */
[C---:B------:R-:W-:Y:S01]  /*125d0*/  HMMA.16816.F32.BF16 R24, R108.reuse, R130, R24 ;  /* 0x000000826c18723c */ /* 0x040fe20000041818 */
[----:B------:R-:W5:Y:S01]  /*125e0*/  LDSM.16.M88.4 R128, [R144+0x3800] ;  /* 0x003800009080783b */ /* 0x000f620000000200 */
[----:B------:R-:W-:Y:S04]  /*125f0*/  DEPBAR.LE SB0, 0x0 ;  /* 0x000080000000791a */ /* 0x000fe80000000000 */
[----:B------:R-:W-:Y:S02]  /*12600*/  BAR.SYNC.DEFER_BLOCKING 0x0 ;  /* 0x0000000000007b1d */ /* 0x000fe40000010000 */
[C---:B---3--:R-:W-:Y:S08]  /*12610*/  HMMA.16816.F32.BF16 R28, R108.reuse, R124, R28 ;  /* 0x0000007c6c1c723c */ /* 0x048ff0000004181c */
[----:B------:R-:W-:Y:S08]  /*12620*/  HMMA.16816.F32.BF16 R32, R108, R126, R32 ;  /* 0x0000007e6c20723c */ /* 0x000ff00000041820 */
[C---:B-1----:R-:W-:Y:S08]  /*12630*/  HMMA.16816.F32.BF16 R4, R104.reuse, R112, R4 ;  /* 0x000000706804723c */ /* 0x042ff00000041804 */
[C---:B------:R-:W-:Y:S08]  /*12640*/  HMMA.16816.F32.BF16 R8, R104.reuse, R114, R8 ;  /* 0x000000726808723c */ /* 0x040ff00000041808 */
[C---:B----4-:R-:W-:Y:S08]  /*12650*/  HMMA.16816.F32.BF16 R12, R104.reuse, R116, R12 ;  /* 0x00000074680c723c */ /* 0x050ff0000004180c */
[C---:B------:R-:W-:Y:S08]  /*12660*/  HMMA.16816.F32.BF16 R16, R104.reuse, R118, R16 ;  /* 0x000000766810723c */ /* 0x040ff00000041810 */
[C---:B--2---:R-:W-:Y:S08]  /*12670*/  HMMA.16816.F32.BF16 R20, R104.reuse, R120, R20 ;  /* 0x000000786814723c */ /* 0x044ff00000041814 */
[C---:B------:R-:W-:Y:S08]  /*12680*/  HMMA.16816.F32.BF16 R24, R104.reuse, R122, R24 ;  /* 0x0000007a6818723c */ /* 0x040ff00000041818 */
[C---:B-----5:R-:W-:Y:S08]  /*12690*/  HMMA.16816.F32.BF16 R28, R104.reuse, R128, R28 ;  /* 0x00000080681c723c */ /* 0x060ff0000004181c */
        /* <DEDUP_REMOVED lines=66> */
.L_x_6887:
        /* <DEDUP_REMOVED lines=20> */
.L_x_6886:
        /* <DEDUP_REMOVED lines=330> */
.L_x_6884:
[----:B------:R-:W1:Y:S01]  /*140a0*/  SHFL.BFLY PT, R0, R173, 0x2, 0x1f ;  /* 0x0c401f00ad007f89 */ /* 0x000e6200000e0000 */
[----:B------:R-:W-:Y:S01]  /*140b0*/  MOV R5, 0x3f800000 ;  /* 0x3f80000000057802 */ /* 0x000fe20000000f00 */
[----:B------:R-:W-:Y:S01]  /*140c0*/  ULDC.U8 UR4, c[0x0][0x328] ;  /* 0x0000ca0000047ab9 */ /* 0x000fe20000000000 */
        /* <DEDUP_REMOVED lines=10> */
[----:B------:R-:W-:Y:S02]  /*14170*/  LEA.HI R8, R7, R0, RZ, 0x2 ;  /* 0x0000000007087211 */ /* 0x000fe400078f10ff */
[----:B------:R-:W-:Y:S02]  /*14180*/  FSETP.NE.FTZ.AND P3, PT, R2, RZ, PT ;  /* 0x000000ff0200720b */ /* 0x000fe40003f75000 */
[--C-:B------:R-:W-:Y:S02]  /*14190*/  SHF.R.S32.HI R10, RZ, 0x2, R8.reuse ;  /* 0x00000002ff0a7819 */ /* 0x100fe40000011408 */
[----:B------:R-:W-:Y:S02]  /*141a0*/  SHF.R.S32.HI R9, RZ, 0x1f, R8 ;  /* 0x0000001fff097819 */ /* 0x000fe40000011408 */
[----:B------:R-:W-:Y:S02]  /*141b0*/  FSETP.NE.FTZ.AND P4, PT, R4, RZ, PT ;  /* 0x000000ff0400720b */ /* 0x000fe40003f95000 */
[----:B------:R-:W-:-:S02]  /*141c0*/  LEA.HI R9, R9, R10, RZ, 0x3 ;  /* 0x0000000a09097211 */ /* 0x000fc400078f18ff */
[----:B------:R-:W-:Y:S02]  /*141d0*/  LOP3.LUT R11, R8, 0x3ffffffc, RZ, 0xc0, !PT ;  /* 0x3ffffffc080b7812 */ /* 0x000fe400078ec0ff */
[----:B------:R-:W-:Y:S01]  /*141e0*/  LOP3.LUT R9, R9, 0xfffffff8, RZ, 0xc0, !PT ;  /* 0xfffffff809097812 */ /* 0x000fe200078ec0ff */
[----:B------:R-:W1:Y:S01]  /*141f0*/  @P3 MUFU.RCP R6, R2 ;  /* 0x0000000200063308 */ /* 0x000e620000001000 */
[-C--:B------:R-:W-:Y:S02]  /*14200*/  IADD3 R11, -R11, R0.reuse, RZ ;  /* 0x000000000b0b7210 */ /* 0x080fe40007ffe1ff */
[----:B------:R-:W-:Y:S02]  /*14210*/  IADD3 R9, R10, -R9, RZ ;  /* 0x800000090a097210 */ /* 0x000fe40007ffe0ff */
[----:B------:R-:W-:Y:S02]  /*14220*/  LEA.HI R10, R7, R0, RZ, 0x5 ;  /* 0x00000000070a7211 */ /* 0x000fe400078f28ff */
[----:B------:R-:W-:Y:S01]  /*14230*/  SHF.L.U32 R12, R9, 0x6, RZ ;  /* 0x00000006090c7819 */ /* 0x000fe200000006ff */
[----:B------:R-:W2:Y:S01]  /*14240*/  @P4 MUFU.RCP R5, R4 ;  /* 0x0000000400054308 */ /* 0x000ea20000001000 */
[----:B------:R-:W-:-:S02]  /*14250*/  SHF.R.S32.HI R8, RZ, 0x5, R10 ;  /* 0x00000005ff087819 */ /* 0x000fc4000001140a */
[----:B------:R-:W-:Y:S02]  /*14260*/  LOP3.LUT R12, R12, 0x1c0, RZ, 0xc0, !PT ;  /* 0x000001c00c0c7812 */ /* 0x000fe400078ec0ff */
[----:B------:R-:W-:Y:S02]  /*14270*/  LOP3.LUT R13, R9, 0x1, RZ, 0xc0, !PT ;  /* 0x00000001090d7812 */ /* 0x000fe400078ec0ff */
[----:B------:R-:W-:Y:S01]  /*14280*/  LEA R11, R8, R11, 0x9 ;  /* 0x0000000b080b7211 */ /* 0x000fe200078e48ff */
[----:B-1----:R-:W-:Y:S01]  /*14290*/  FMUL.FTZ R99, R6, R99 ;  /* 0x0000006306637220 */ /* 0x002fe20000410000 */
[----:B------:R-:W-:Y:S01]  /*142a0*/  LEA.HI R12, R12, R12, RZ, 0x1d ;  /* 0x0000000c0c0c7211 */ /* 0x000fe200078fe8ff */
[C---:B------:R-:W-:Y:S01]  /*142b0*/  FMUL.FTZ R98, R6.reuse, R98 ;  /* 0x0000006206627220 */ /* 0x040fe20000410000 */
[----:B------:R-:W-:Y:S01]  /*142c0*/  ISETP.NE.U32.AND P0, PT, R13, 0x1, PT ;  /* 0x000000010d00780c */ /* 0x000fe20003f05070 */
[C---:B------:R-:W-:Y:S01]  /*142d0*/  FMUL.FTZ R39, R6.reuse, R39 ;  /* 0x0000002706277220 */ /* 0x040fe20000410000 */
[----:B------:R-:W-:Y:S01]  /*142e0*/  LEA R11, R11, R12, 0x1 ;  /* 0x0000000c0b0b7211 */ /* 0x000fe200078e08ff */
[C---:B------:R-:W-:Y:S01]  /*142f0*/  FMUL.FTZ R38, R6.reuse, R38 ;  /* 0x0000002606267220 */ /* 0x040fe20000410000 */
[----:B------:R-:W-:Y:S01]  /*14300*/  R2P PR, R9, 0x6 ;  /* 0x0000000609007804 */ /* 0x000fe20000000000 */
[C---:B--2---:R-:W-:Y:S01]  /*14310*/  FMUL.FTZ R96, R5.reuse, R96 ;  /* 0x0000006005607220 */ /* 0x044fe20000410000 */
[----:B------:R-:W-:Y:S01]  /*14320*/  MOV R9, 0x20 ;  /* 0x0000002000097802 */ /* 0x000fe20000000f00 */
[----:B------:R-:W-:Y:S01]  /*14330*/  FMUL.FTZ R97, R5, R97 ;  /* 0x0000006105617220 */ /* 0x000fe20000410000 */
[----:B------:R-:W-:Y:S01]  /*14340*/  SHF.L.U32 R11, R11, 0x1, RZ ;  /* 0x000000010b0b7819 */ /* 0x000fe200000006ff */
[----:B------:R-:W-:Y:S01]  /*14350*/  FMUL.FTZ R36, R5, R36 ;  /* 0x0000002405247220 */ /* 0x000fe20000410000 */
[----:B------:R-:W-:Y:S01]  /*14360*/  SEL R12, R9, 0xffffffe0, !P1 ;  /* 0xffffffe0090c7807 */ /* 0x000fe20004800000 */
[C---:B------:R-:W-:Y:S01]  /*14370*/  FMUL.FTZ R37, R5.reuse, R37 ;  /* 0x0000002505257220 */ /* 0x040fe20000410000 */
[----:B------:R-:W-:Y:S01]  /*14380*/  MOV R9, 0x40 ;  /* 0x0000004000097802 */ /* 0x000fe20000000f00 */
[----:B------:R-:W-:Y:S01]  /*14390*/  FMUL.FTZ R40, R5, R40 ;  /* 0x0000002805287220 */ /* 0x000fe20000410000 */
[----:B------:R-:W-:Y:S01]  /*143a0*/  IADD3 R13, R11, -0x10, RZ ;  /* 0xfffffff00b0d7810 */ /* 0x000fe20007ffe0ff */
[----:B------:R-:W-:Y:S01]  /*143b0*/  FMUL.FTZ R41, R5, R41 ;  /* 0x0000002905297220 */ /* 0x000fe20000410000 */
[----:B------:R-:W-:Y:S01]  /*143c0*/  @P0 IADD3 R13, R11, 0x10, RZ ;  /* 0x000000100b0d0810 */ /* 0x000fe20007ffe0ff */
[C---:B------:R-:W-:Y:S01]  /*143d0*/  FMUL.FTZ R43, R6.reuse, R43 ;  /* 0x0000002b062b7220 */ /* 0x040fe20000410000 */
[----:B------:R-:W-:Y:S01]  /*143e0*/  F2FP.BF16.PACK_AB R96, R97, R96 ;  /* 0x000000606160723e */ /* 0x000fe200000010ff */
[C---:B------:R-:W-:Y:S01]  /*143f0*/  FMUL.FTZ R42, R6.reuse, R42 ;  /* 0x0000002a062a7220 */ /* 0x040fe20000410000 */
[----:B------:R-:W-:Y:S01]  /*14400*/  F2FP.BF16.PACK_AB R98, R99, R98 ;  /* 0x000000626362723e */ /* 0x000fe200000010ff */
[----:B------:R-:W-:Y:S01]  /*14410*/  FMUL.FTZ R44, R5, R44 ;  /* 0x0000002c052c7220 */ /* 0x000fe20000410000 */
[----:B------:R-:W-:Y:S01]  /*14420*/  SEL R14, R9, 0xffffffc0, !P2 ;  /* 0xffffffc0090e7807 */ /* 0x000fe20005000000 */
[----:B------:R-:W-:Y:S01]  /*14430*/  FMUL.FTZ R45, R5, R45 ;  /* 0x0000002d052d7220 */ /* 0x000fe20000410000 */
[----:B------:R-:W-:Y:S01]  /*14440*/  F2FP.BF16.PACK_AB R36, R37, R36 ;  /* 0x000000242524723e */ /* 0x000fe200000010ff */
[C---:B------:R-:W-:Y:S01]  /*14450*/  FMUL.FTZ R47, R6.reuse, R47 ;  /* 0x0000002f062f7220 */ /* 0x040fe20000410000 */
[----:B------:R-:W-:Y:S01]  /*14460*/  F2FP.BF16.PACK_AB R38, R39, R38 ;  /* 0x000000262726723e */ /* 0x000fe200000010ff */
[C---:B------:R-:W-:Y:S01]  /*14470*/  FMUL.FTZ R46, R6.reuse, R46 ;  /* 0x0000002e062e7220 */ /* 0x040fe20000410000 */
[----:B------:R-:W-:Y:S01]  /*14480*/  F2FP.BF16.PACK_AB R40, R41, R40 ;  /* 0x000000282928723e */ /* 0x000fe200000010ff */
[----:B------:R-:W-:Y:S01]  /*14490*/  FMUL.FTZ R48, R5, R48 ;  /* 0x0000003005307220 */ /* 0x000fe20000410000 */
[----:B------:R-:W-:Y:S01]  /*144a0*/  F2FP.BF16.PACK_AB R42, R43, R42 ;  /* 0x0000002a2b2a723e */ /* 0x000fe200000010ff */
[----:B------:R-:W-:Y:S01]  /*144b0*/  FMUL.FTZ R49, R5, R49 ;  /* 0x0000003105317220 */ /* 0x000fe20000410000 */
[----:B------:R-:W-:Y:S01]  /*144c0*/  IADD3 R15, R11, R12, RZ ;  /* 0x0000000c0b0f7210 */ /* 0x000fe20007ffe0ff */
[C---:B------:R-:W-:Y:S01]  /*144d0*/  FMUL.FTZ R51, R6.reuse, R51 ;  /* 0x0000003306337220 */ /* 0x040fe20000410000 */
[----:B------:R-:W-:Y:S01]  /*144e0*/  F2FP.BF16.PACK_AB R44, R45, R44 ;  /* 0x0000002c2d2c723e */ /* 0x000fe200000010ff */
[----:B------:R-:W-:Y:S01]  /*144f0*/  FMUL.FTZ R50, R6, R50 ;  /* 0x0000003206327220 */ /* 0x000fe20000410000 */
[----:B------:R-:W-:Y:S01]  /*14500*/  F2FP.BF16.PACK_AB R46, R47, R46 ;  /* 0x0000002e2f2e723e */ /* 0x000fe200000010ff */
[C---:B------:R-:W-:Y:S01]  /*14510*/  FMUL.FTZ R52, R5.reuse, R52 ;  /* 0x0000003405347220 */ /* 0x040fe20000410000 */
        /* <DEDUP_REMOVED lines=34> */
[----:B------:R-:W-:Y:S01]  /*14740*/  IADD3 R23, R9, R14, RZ ;  /* 0x0000000e09177210 */ /* 0x000fe20007ffe0ff */
[C---:B------:R-:W-:Y:S01]  /*14750*/  FMUL.FTZ R71, R6.reuse, R71 ;  /* 0x0000004706477220 */ /* 0x040fe20000410000 */
[----:B------:R-:W-:Y:S01]  /*14760*/  STS [R15+0x400], R42 ;  /* 0x0004002a0f007388 */ /* 0x000fe20000000800 */
[C---:B------:R-:W-:Y:S01]  /*14770*/  FMUL.FTZ R70, R6.reuse, R70 ;  /* 0x0000004606467220 */ /* 0x040fe20000410000 */
[----:B------:R-:W-:Y:S01]  /*14780*/  F2FP.BF16.PACK_AB R64, R65, R64 ;  /* 0x000000404140723e */ /* 0x000fe200000010ff */
[----:B------:R-:W-:Y:S01]  /*14790*/  FMUL.FTZ R72, R5, R72 ;  /* 0x0000004805487220 */ /* 0x000fe20000410000 */
        /* <DEDUP_REMOVED lines=42> */
[----:B------:R-:W-:Y:S01]  /*14a40*/  STS [R11+0x2000], R64 ;  /* 0x002000400b007388 */ /* 0x000fe20000000800 */
[----:B------:R-:W-:Y:S01]  /*14a50*/  FMUL.FTZ R5, R5, R85 ;  /* 0x0000005505057220 */ /* 0x000fe20000410000 */
[----:B------:R-:W-:Y:S01]  /*14a60*/  F2FP.BF16.PACK_AB R88, R89, R88 ;  /* 0x000000585958723e */ /* 0x000fe200000010ff */
[----:B------:R-:W-:Y:S01]  /*14a70*/  FMUL.FTZ R6, R6, R86 ;  /* 0x0000005606067220 */ /* 0x000fe20000410000 */
[----:B------:R1:W-:Y:S01]  /*14a80*/  STS [R11+0x2400], R66 ;  /* 0x002400420b007388 */ /* 0x0003e20000000800 */
[----:B------:R-:W-:Y:S01]  /*14a90*/  F2FP.BF16.PACK_AB R90, R91, R90 ;  /* 0x0000005a5b5a723e */ /* 0x000fe200000010ff */
[----:B------:R2:W1:Y:S01]  /*14aa0*/  @P4 MUFU.LG2 R12, R4 ;  /* 0x00000004000c4308 */ /* 0x0004620000000c00 */
[----:B------:R-:W-:Y:S01]  /*14ab0*/  F2FP.BF16.PACK_AB R5, R5, R84 ;  /* 0x000000540505723e */ /* 0x000fe200000010ff */
[----:B------:R-:W-:Y:S01]  /*14ac0*/  STS [R13+0x2000], R68 ;  /* 0x002000440d007388 */ /* 0x000fe20000000800 */
[----:B------:R-:W-:-:S02]  /*14ad0*/  F2FP.BF16.PACK_AB R6, R87, R6 ;  /* 0x000000065706723e */ /* 0x000fc400000010ff */
[----:B------:R-:W-:Y:S01]  /*14ae0*/  ISETP.NE.AND P0, PT, RZ, UR4, PT ;  /* 0x00000004ff007c0c */ /* 0x000fe2000bf05270 */
[----:B------:R-:W-:Y:S02]  /*14af0*/  STS [R13+0x2400], R70 ;  /* 0x002400460d007388 */ /* 0x000fe40000000800 */
[----:B------:R-:W3:Y:S02]  /*14b00*/  @P3 MUFU.LG2 R2, R2 ;  /* 0x0000000200023308 */ /* 0x000ee40000000c00 */
[----:B------:R-:W-:Y:S04]  /*14b10*/  STS [R15+0x2000], R72 ;  /* 0x002000480f007388 */ /* 0x000fe80000000800 */
[----:B------:R-:W-:Y:S01]  /*14b20*/  STS [R15+0x2400], R74 ;  /* 0x0024004a0f007388 */ /* 0x000fe20000000800 */
[----:B--2---:R-:W-:-:S03]  /*14b30*/  MOV R4, 0x7f800000 ;  /* 0x7f80000000047802 */ /* 0x004fc60000000f00 */
[----:B------:R-:W-:Y:S04]  /*14b40*/  STS [R9+0x2000], R92 ;  /* 0x0020005c09007388 */ /* 0x000fe80000000800 */
[----:B------:R2:W-:Y:S01]  /*14b50*/  STS [R9+0x2400], R94 ;  /* 0x0024005e09007388 */ /* 0x0005e20000000800 */
[----:B-1----:R-:W-:Y:S02]  /*14b60*/  @P4 FMUL.FTZ R11, R12, 0.69314718246459960938 ;  /* 0x3f3172180c0b4820 */ /* 0x002fe40000410000 */
[----:B---3--:R-:W-:Y:S01]  /*14b70*/  @P3 FMUL.FTZ R12, R2, 0.69314718246459960938 ;  /* 0x3f317218020c3820 */ /* 0x008fe20000410000 */
[----:B------:R1:W-:Y:S01]  /*14b80*/  STS [R17+0x2000], R76 ;  /* 0x0020004c11007388 */ /* 0x0003e20000000800 */
[----:B------:R-:W-:-:S03]  /*14b90*/  @P4 FFMA.FTZ R4, R100, c[0x0][0x238], R11 ;  /* 0x00008e0064044a23 */ /* 0x000fc6000001000b */
[----:B------:R1:W-:Y:S04]  /*14ba0*/  STS [R17+0x2400], R78 ;  /* 0x0024004e11007388 */ /* 0x0003e80000000800 */
[----:B------:R1:W-:Y:S04]  /*14bb0*/  STS [R19+0x2000], R80 ;  /* 0x0020005013007388 */ /* 0x0003e80000000800 */
[----:B------:R1:W-:Y:S04]  /*14bc0*/  STS [R19+0x2400], R82 ;  /* 0x0024005213007388 */ /* 0x0003e80000000800 */
[----:B------:R1:W-:Y:S04]  /*14bd0*/  STS [R21+0x2000], R88 ;  /* 0x0020005815007388 */ /* 0x0003e80000000800 */
[----:B------:R1:W-:Y:S01]  /*14be0*/  STS [R21+0x2400], R90 ;  /* 0x0024005a15007388 */ /* 0x0003e20000000800 */
[----:B--2---:R-:W-:Y:S01]  /*14bf0*/  MOV R9, 0x7f800000 ;  /* 0x7f80000000097802 */ /* 0x004fe20000000f00 */
[----:B------:R-:W-:-:S02]  /*14c00*/  @P3 FFMA.FTZ R9, R3, c[0x0][0x238], R12 ;  /* 0x00008e0003093a23 */ /* 0x000fc4000001000c */
[----:B------:R1:W-:Y:S04]  /*14c10*/  STS [R23+0x2000], R5 ;  /* 0x0020000517007388 */ /* 0x0003e80000000800 */
[----:B------:R1:W-:Y:S01]  /*14c20*/  STS [R23+0x2400], R6 ;  /* 0x0024000617007388 */ /* 0x0003e20000000800 */
[----:B------:R-:W-:Y:S05]  /*14c30*/  @!P0 BRA `(.L_x_6889) ;  /* 0x0000007000008947 */ /* 0x000fea0003800000 */
[----:B------:R-:W2:Y:S01]  /*14c40*/  S2R R2, SR_CTAID.Y ;  /* 0x0000000000027919 */ /* 0x000ea20000002600 */
[----:B------:R-:W-:-:S03]  /*14c50*/  ISETP.NE.AND P0, PT, R160, -0x1, PT ;  /* 0xffffffffa000780c */ /* 0x000fc60003f05270 */
[----:B------:R-:W3:Y:S01]  /*14c60*/  S2R R3, SR_CTAID.Z ;  /* 0x0000000000037919 */ /* 0x000ee20000002700 */
[----:B-12---:R-:W-:-:S05]  /*14c70*/  IMAD R5, R2, c[0x0][0x214], RZ ;  /* 0x0000850002057a24 */ /* 0x006fca00078e02ff */
[----:B------:R-:W-:-:S05]  /*14c80*/  SEL R6, R5, R160, !P0 ;  /* 0x000000a005067207 */ /* 0x000fca0004000000 */
[----:B---3--:R-:W-:Y:S01]  /*14c90*/  IMAD R5, R3, c[0x0][0x234], R6 ;  /* 0x00008d0003057a24 */ /* 0x008fe200078e0206 */
[----:B------:R-:W-:Y:S05]  /*14ca0*/  BRA `(.L_x_6890) ;  /* 0x0000004000007947 */ /* 0x000fea0003800000 */
.L_x_6889:
[----:B------:R-:W2:Y:S04]  /*14cb0*/  S2R R3, SR_CTAID.Z ;  /* 0x0000000000037919 */ /* 0x000ea80000002700 */
[----:B------:R-:W2:Y:S02]  /*14cc0*/  S2R R2, SR_CTAID.Y ;  /* 0x0000000000027919 */ /* 0x000ea40000002600 */
[----:B-12---:R-:W-:-:S04]  /*14cd0*/  IMAD R5, R2, c[0x0][0x1c0], R3 ;  /* 0x0000700002057a24 */ /* 0x006fc800078e0203 */
[----:B------:R-:W-:Y:S02]  /*14ce0*/  IMAD R5, R5, c[0x0][0x214], RZ ;  /* 0x0000850005057a24 */ /* 0x000fe400078e02ff */
.L_x_6890:
        /* <DEDUP_REMOVED lines=13> */
[----:B------:R-:W-:-:S02]  /*14dc0*/  IMAD R160, R160, c[0x0][0x1ec], R47 ;  /* 0x00007b00a0a07a24 */ /* 0x000fc400078e022f */
[----:B------:R-:W-:Y:S01]  /*14dd0*/  IMAD R45, R2, c[0x0][0x1e4], R45 ;  /* 0x00007900022d7a24 */ /* 0x000fe200078e022d */
[----:B------:R-:W-:Y:S01]  /*14de0*/  SEL R2, R48, R46, !P0 ;  /* 0x0000002e30027207 */ /* 0x000fe20004000000 */
        /* <DEDUP_REMOVED lines=25> */
.L_x_6892:
[----:B------:R-:W-:Y:S05]  /*14f80*/  BSYNC B0 ;  /* 0x0000000000007941 */ /* 0x000fea0003800000 */
.L_x_6891:
[----:B------:R-:W5:Y:S01]  /*14f90*/  S2R R5, SR_CTAID.X ;  /* 0x0000000000057919 */ /* 0x000f620000002500 */
[----:B------:R-:W-:Y:S01]  /*14fa0*/  LEA.HI R7, R7, R0, RZ, 0x3 ;  /* 0x0000000007077211 */ /* 0x000fe200078f18ff */
[----:B------:R-:W-:Y:S02]  /*14fb0*/  BSSY B0, `(.L_x_6893) ;  /* 0x0000022000007945 */ /* 0x000fe40003800000 */
[----:B----4-:R-:W4:Y:S01]  /*14fc0*/  S2R R4, SR_TID.X ;  /* 0x0000000000047919 */ /* 0x010f220000002100 */
[----:B------:R-:W-:-:S05]  /*14fd0*/  LOP3.LUT R7, R7, 0xfffffff8, RZ, 0xc0, !PT ;  /* 0xfffffff807077812 */ /* 0x000fca00078ec0ff */
[----:B------:R-:W-:-:S04]  /*14fe0*/  IMAD.IADD R6, R0, 0x1, -R7 ;  /* 0x0000000100067824 */ /* 0x000fc800078e0a07 */
[----:B------:R-:W-:Y:S01]  /*14ff0*/  IMAD.SHL.U32 R8, R6, 0x8, RZ ;  /* 0x0000000806087824 */ /* 0x000fe200078e00ff */
[----:B------:R-:W-:-:S04]  /*15000*/  SHF.R.S32.HI R6, RZ, 0x1f, R3 ;  /* 0x0000001fff067819 */ /* 0x000fc80000011403 */
[----:B------:R-:W-:Y:S01]  /*15010*/  SHF.R.S32.HI R9, RZ, 0x1f, R8 ;  /* 0x0000001fff097819 */ /* 0x000fe20000011408 */
[----:B------:R-:W-:Y:S02]  /*15020*/  IMAD R6, R6, c[0x0][0x1f0], RZ ;  /* 0x00007c0006067a24 */ /* 0x000fe400078e02ff */
[----:B-----5:R-:W-:Y:S02]  /*15030*/  IMAD.SHL.U32 R0, R5, 0x40, RZ ;  /* 0x0000004005007824 */ /* 0x020fe400078e00ff */
[----:B------:R-:W-:Y:S01]  /*15040*/  IMAD R6, R3, c[0x0][0x1f4], R6 ;  /* 0x00007d0003067a24 */ /* 0x000fe200078e0206 */
[----:B----4-:R-:W-:Y:S01]  /*15050*/  SHF.R.S32.HI R5, RZ, 0x1f, R4 ;  /* 0x0000001fff057819 */ /* 0x010fe20000011404 */
[----:B------:R-:W-:Y:S01]  /*15060*/  IMAD.WIDE.U32 R8, R0, c[0x0][0x1e8], R8 ;  /* 0x00007a0000087a25 */ /* 0x000fe200078e0008 */
[----:B------:R-:W-:Y:S02]  /*15070*/  SHF.R.S32.HI R7, RZ, 0x1f, R0 ;  /* 0x0000001fff077819 */ /* 0x000fe40000011400 */
[----:B------:R-:W-:-:S02]  /*15080*/  LEA.HI R5, R5, R4, RZ, 0x3 ;  /* 0x0000000405057211 */ /* 0x000fc400078f18ff */
        /* <DEDUP_REMOVED lines=20> */
.L_x_6894:
[----:B------:R-:W-:Y:S05]  /*151d0*/  BSYNC B0 ;  /* 0x0000000000007941 */ /* 0x000fea0003800000 */
.L_x_6893:
[----:B------:R-:W-:Y:S01]  /*151e0*/  IADD3 R3, R5, 0x10, RZ ;  /* 0x0000001005037810 */ /* 0x000fe20007ffe0ff */
        /* <DEDUP_REMOVED lines=9> */
[----:B-12---:R-:W-:-:S03]  /*15280*/  LEA R20, P0, R10, c[0x0][0x1d0], 0x1 ;  /* 0x000074000a147a11 */ /* 0x006fc600078008ff */
[----:B------:R-:W-:-:S05]  /*15290*/  IMAD R3, R4, c[0x0][0x1ec], R3 ;  /* 0x00007b0004037a24 */ /* 0x000fca00078e0203 */
[----:B------:R-:W-:-:S04]  /*152a0*/  IADD3 R3, R3, R11, RZ ;  /* 0x0000000b03037210 */ /* 0x000fc80007ffe0ff */
[----:B------:R-:W-:-:S05]  /*152b0*/  LEA.HI.X R21, R10, c[0x0][0x1d4], R3, 0x1, P0 ;  /* 0x000075000a157a11 */ /* 0x000fca00000f0c03 */
[----:B---3--:R1:W-:Y:S04]  /*152c0*/  STG.E.128 [R20.64], R32 ;  /* 0x0000002014007986 */ /* 0x0083e8000c101d06 */
[----:B------:R1:W-:Y:S02]  /*152d0*/  STG.E.128 [R20.64+0x80], R16 ;  /* 0x0000801014007986 */ /* 0x0003e4000c101d06 */
.L_x_6896:
[----:B------:R-:W-:Y:S05]  /*152e0*/  BSYNC B0 ;  /* 0x0000000000007941 */ /* 0x000fea0003800000 */
.L_x_6895:
        /* <DEDUP_REMOVED lines=10> */
[----:B-1----:R-:W-:-:S03]  /*15390*/  LEA R16, P0, R10, c[0x0][0x1d0], 0x1 ;  /* 0x000074000a107a11 */ /* 0x002fc600078008ff */
[----:B------:R-:W-:-:S05]  /*153a0*/  IMAD R3, R4, c[0x0][0x1ec], R3 ;  /* 0x00007b0004037a24 */ /* 0x000fca00078e0203 */
[----:B------:R-:W-:-:S04]  /*153b0*/  IADD3 R3, R3, R11, RZ ;  /* 0x0000000b03037210 */ /* 0x000fc80007ffe0ff */
[----:B------:R-:W-:-:S05]  /*153c0*/  LEA.HI.X R17, R10, c[0x0][0x1d4], R3, 0x1, P0 ;  /* 0x000075000a117a11 */ /* 0x000fca00000f0c03 */
[----:B------:R1:W-:Y:S04]  /*153d0*/  STG.E.128 [R16.64], R28 ;  /* 0x0000001c10007986 */ /* 0x0003e8000c101d06 */
[----:B------:R1:W-:Y:S02]  /*153e0*/  STG.E.128 [R16.64+0x80], R12 ;  /* 0x0000800c10007986 */ /* 0x0003e4000c101d06 */
.L_x_6898:
[----:B------:R-:W-:Y:S05]  /*153f0*/  BSYNC B0 ;  /* 0x0000000000007941 */ /* 0x000fea0003800000 */
.L_x_6897:
[----:B------:R-:W-:-:S04]  /*15400*/  IADD3 R3, R5, 0x30, RZ ;  /* 0x0000003005037810 */ /* 0x000fc80007ffe0ff */
[----:B------:R-:W-:-:S13]  /*15410*/  ISETP.GE.AND P0, PT, R3, R0, PT ;  /* 0x000000000300720c */ /* 0x000fda0003f06270 */
[----:B------:R-:W-:Y:S05]  /*15420*/  @P0 EXIT ;  /* 0x000000000000094d */ /* 0x000fea0003800000 */
[----:B------:R-:W-:Y:S02]  /*15430*/  IADD3 R5, P0, R5, 0x30, RZ ;  /* 0x0000003005057810 */ /* 0x000fe40007f1e0ff */
[----:B------:R-:W-:-:S03]  /*15440*/  MOV R3, R7 ;  /* 0x0000000700037202 */ /* 0x000fc60000000f00 */
[----:B------:R-:W-:Y:S02]  /*15450*/  IMAD.X R0, RZ, RZ, R2, P0 ;  /* 0x000000ffff007224 */ /* 0x000fe400000e0602 */
[----:B------:R-:W-:Y:S02]  /*15460*/  IMAD.MOV.U32 R2, RZ, RZ, R8 ;  /* 0x000000ffff027224 */ /* 0x000fe400078e0008 */
[----:B------:R-:W-:Y:S02]  /*15470*/  IMAD R0, R0, c[0x0][0x1e8], RZ ;  /* 0x00007a0000007a24 */ /* 0x000fe400078e02ff */
[----:B------:R-:W-:-:S04]  /*15480*/  IMAD.WIDE.U32 R2, R5, c[0x0][0x1e8], R2 ;  /* 0x00007a0005027a25 */ /* 0x000fc800078e0002 */
[----:B------:R-:W-:Y:S01]  /*15490*/  IMAD R0, R5, c[0x0][0x1ec], R0 ;  /* 0x00007b0005007a24 */ /* 0x000fe200078e0200 */
[----:B------:R-:W-:-:S04]  /*154a0*/  LEA R4, P0, R2, c[0x0][0x1d0], 0x1 ;  /* 0x0000740002047a11 */ /* 0x000fc800078008ff */
[----:B------:R-:W-:-:S04]  /*154b0*/  IADD3 R0, R0, R3, RZ ;  /* 0x0000000300007210 */ /* 0x000fc80007ffe0ff */
[----:B------:R-:W-:-:S05]  /*154c0*/  LEA.HI.X R5, R2, c[0x0][0x1d4], R0, 0x1, P0 ;  /* 0x0000750002057a11 */ /* 0x000fca00000f0c00 */
[----:B-1----:R-:W-:Y:S04]  /*154d0*/  STG.E.128 [R4.64], R24 ;  /* 0x0000001804007986 */ /* 0x002fe8000c101d06 */
[----:B------:R-:W-:Y:S01]  /*154e0*/  STG.E.128 [R4.64+0x80], R40 ;  /* 0x0000802804007986 */ /* 0x000fe2000c101d06 */
[----:B------:R-:W-:Y:S05]  /*154f0*/  EXIT ;  /* 0x000000000000794d */ /* 0x000fea0003800000 */
.L_x_6899:
        /* <DEDUP_REMOVED lines=16> */
.L_x_8386:


//--------------------- .text._ZN5flash24flash_fwd_splitkv_kernelI23Flash_fwd_kernel_traitsILi128ELi64ELi64ELi4ELb0ELb0EN7cutlass10bfloat16_tE19Flash_kernel_traitsILi128ELi64ELi64ELi4ES3_EELb1ELb0ELb0ELb0ELb1ELb1ELb0ELb1EEEvNS_16Flash_fwd_paramsE --------------------------
	.section	.text._ZN5flash24flash_fwd_splitkv_kernelI23Flash_fwd_kernel_traitsILi128ELi64ELi64ELi4ELb0ELb0EN7cutlass10bfloat16_tE19Flash_kernel_traitsILi128ELi64ELi64ELi4ES3_EELb1ELb0ELb0ELb0ELb1ELb1ELb0ELb1EEEvNS_16Flash_fwd_paramsE,"ax",@progbits
	.sectioninfo	@"SHI_REGISTERS=192"
	.align	128
        .global         _ZN5flash24flash_fwd_splitkv_kernelI23Flash_fwd_kernel_traitsILi128ELi64ELi64ELi4ELb0ELb0EN7cutlass10bfloat16_tE19Flash_kernel_traitsILi128ELi64ELi64ELi4ES3_EELb1ELb0ELb0ELb0ELb1ELb1ELb0ELb1EEEvNS_16Flash_fwd_paramsE
        .type           _ZN5flash24flash_fwd_splitkv_kernelI23Flash_fwd_kernel_traitsILi128ELi64ELi64ELi4ELb0ELb0EN7cutlass10bfloat16_tE19Flash_kernel_traitsILi128ELi64ELi64ELi4ES3_EELb1ELb0ELb0ELb0ELb1ELb1ELb0ELb1EEEvNS_16Flash_fwd_paramsE,@function
        .size           _ZN5flash24flash_fwd_splitkv_kernelI23Flash_fwd_kernel_traitsILi128ELi64ELi64ELi4ELb0ELb0EN7cutlass10bfloat16_tE19Flash_kernel_traitsILi128ELi64ELi64ELi4ES3_EELb1ELb0ELb0ELb0ELb1ELb1ELb0ELb1EEEvNS_16Flash_fwd_paramsE,(.L_x_8387 - _ZN5flash24flash_fwd_splitkv_kernelI23Flash_fwd_kernel_traitsILi128ELi64ELi64ELi4ELb0ELb0EN7cutlass10bfloat16_tE19Flash_kernel_traitsILi128ELi64ELi64ELi4ES3_EELb1ELb0ELb0ELb0ELb1ELb1ELb0ELb1EEEvNS_16Flash_fwd_paramsE)
        .other          _ZN5flash24flash_fwd_splitkv_kernelI23Flash_fwd_kernel_traitsILi128ELi64ELi64ELi4ELb0ELb0EN7cutlass10bfloat16_tE19Flash_kernel_traitsILi128ELi64ELi64ELi4ES3_EELb1ELb0ELb0ELb0ELb1ELb1ELb0ELb1EEEvNS_16Flash_fwd_paramsE,@"STO_CUDA_ENTRY STV_DEFAULT"
_ZN5flash24flash_fwd_splitkv_kernelI23Flash_fwd_kernel_traitsILi128ELi64ELi64ELi4ELb0ELb0EN7cutlass10bfloat16_tE19Flash_kernel_traitsILi128ELi64ELi64ELi4ES3_EELb1ELb0ELb0ELb0ELb1ELb1ELb0ELb1EEEvNS_16Flash_fwd_paramsE:
.text._ZN5flash24flash_fwd_splitkv_kernelI23Flash_fwd_kernel_traitsILi128ELi64ELi64ELi4ELb0ELb0EN7cutlass10bfloat16_tE19Flash_kernel_traitsILi128ELi64ELi64ELi4ES3_EELb1ELb0ELb0ELb0ELb1ELb1ELb0ELb1EEEvNS_16Flash_fwd_paramsE:
        /* <DEDUP_REMOVED lines=37> */
.L_x_6900:
[----:B-12-4-:R-:W-:Y:S02]  /*0250*/  MOV R5, c[0x0][0x218] ;  /* 0x0000860000057a02 */ /* 0x016fe40000000f00 */
.L_x_6901:
        /* <DEDUP_REMOVED lines=73> */
.L_x_6904:
[----:B------:R-:W-:Y:S05]  /*06f0*/  BSYNC B0 ;  /* 0x0000000000007941 */ /* 0x000fea0003800000 */
.L_x_6903:
        /* <DEDUP_REMOVED lines=16> */
.L_x_6906:
[----:B------:R-:W-:Y:S05]  /*0800*/  BSYNC B0 ;  /* 0x0000000000007941 */ /* 0x000fea0003800000 */
.L_x_6905:
        /* <DEDUP_REMOVED lines=16> */
.L_x_6908:
[----:B------:R-:W-:Y:S05]  /*0910*/  BSYNC B0 ;  /* 0x0000000000007941 */ /* 0x000fea0003800000 */
.L_x_6907:
        /* <DEDUP_REMOVED lines=15> */
.L_x_6910:
[----:B------:R-:W-:Y:S05]  /*0a10*/  BSYNC B0 ;  /* 0x0000000000007941 */ /* 0x000fea0003800000 */
.L_x_6909:
        /* <DEDUP_REMOVED lines=19> */
.L_x_6902:
        /* <DEDUP_REMOVED lines=93> */
.L_x_6911:
        /* <DEDUP_REMOVED lines=16> */
.L_x_6913:
        /* <DEDUP_REMOVED lines=54> */
.L_x_6912:
        /* <DEDUP_REMOVED lines=209> */
.L_x_6952:
        /* <DEDUP_REMOVED lines=14> */
[C---:B------:R-:W-:Y:S05]  /*2370*/  @P5 IADD3 R18, P0, R116.reuse, R103, RZ ;  /* 0x0000006774125210 */ /* 0x040fea0007f1e0ff */
[----:B------:R-:W-:Y:S01]  /*2380*/  @P5 IMAD.X R19, R117, 0x1, R100, P0 ;  /* 0x0000000175135824 */ /* 0x000fe200000e0664 */
        /* <DEDUP_REMOVED lines=126> */
.L_x_6918:
[----:B------:R-:W-:Y:S05]  /*2b70*/  BSYNC B0 ;  /* 0x0000000000007941 */ /* 0x000fea0003800000 */
.L_x_6917:
        /* <DEDUP_REMOVED lines=102> */
.L_x_6920:
[----:B------:R-:W-:Y:S05]  /*31e0*/  BSYNC B0 ;  /* 0x0000000000007941 */ /* 0x000fea0003800000 */
.L_x_6919:
        /* <DEDUP_REMOVED lines=106> */
.L_x_6922:
[----:B------:R-:W-:Y:S05]  /*3890*/  BSYNC B0 ;  /* 0x0000000000007941 */ /* 0x000fea0003800000 */
.L_x_6921:
        /* <DEDUP_REMOVED lines=110> */
.L_x_6924:
[----:B------:R-:W-:Y:S05]  /*3f80*/  BSYNC B0 ;  /* 0x0000000000007941 */ /* 0x000fea0003800000 */
.L_x_6923:
        /* <DEDUP_REMOVED lines=9> */
.L_x_6916:
        /* <DEDUP_REMOVED lines=85> */
.L_x_6929:
[----:B------:R-:W-:Y:S05]  /*4570*/  BSYNC B0 ;  /* 0x0000000000007941 */ /* 0x000fea0003800000 */
.L_x_6928:
        /* <DEDUP_REMOVED lines=86> */
.L_x_6931:
[----:B------:R-:W-:Y:S05]  /*4ae0*/  BSYNC B0 ;  /* 0x0000000000007941 */ /* 0x000fea0003800000 */
.L_x_6930:
[----:B-----5:R4:W-:Y:S02]  /*4af0*/  STG.E.128 [R112.64+0x80], R44 ;  /* 0x0000802c70007986 */ /* 0x0209e4000c101d06 */
.L_x_6927:
[----:B------:R-:W-:Y:S05]  /*4b00*/  BSYNC B1 ;  /* 0x0000000000017941 */ /* 0x000fea0003800000 */
.L_x_6926:
        /* <DEDUP_REMOVED lines=90> */
.L_x_6935:
[----:B------:R-:W-:Y:S05]  /*50b0*/  BSYNC B0 ;  /* 0x0000000000007941 */ /* 0x000fea0003800000 */
.L_x_6934:
        /* <DEDUP_REMOVED lines=16> */
[----:B------:R-:W-:Y:S02]  /*51c0*/  IMAD.MOV.U32 R150, RZ, RZ, RZ ;  /* 0x000000ffff967224 */ /* 0x000fe400078e00ff */
[----:B------:R-:W-:Y:S02]  /*51d0*/  IMAD.U32 R35, R44, 0x10000, RZ ;  /* 0x000100002c237824 */ /* 0x000fe400078e00ff */
[----:B------:R-:W-:Y:S01]  /*51e0*/  ISETP.GE.AND P1, PT, R12, UR5, PT ;  /* 0x000000050c007c0c */ /* 0x000fe2000bf26270 */
[----:B------:R-:W-:Y:S01]  /*51f0*/  IMAD.U32 R38, R45, 0x10000, RZ ;  /* 0x000100002d267824 */ /* 0x000fe200078e00ff */
[----:B------:R-:W-:Y:S02]  /*5200*/  MOV R113, UR5 ;  /* 0x0000000500717c02 */ /* 0x000fe40008000f00 */
[----:B------:R-:W-:Y:S01]  /*5210*/  LOP3.LUT R45, R46, 0xffff0000, RZ, 0xc0, !PT ;  /* 0xffff00002e2d7812 */ /* 0x000fe200078ec0ff */
[----:B------:R-:W-:Y:S08]  /*5220*/  IMAD.U32 R46, R47, 0x10000, RZ ;  /* 0x000100002f2e7824 */ /* 0x000ff000078e00ff */
[----:B------:R-:W-:Y:S01]  /*5230*/  @P1 IADD3 R150, RZ, -UR5, RZ ;  /* 0x80000005ff961c10 */ /* 0x000fe2000fffe0ff */
[----:B------:R-:W-:Y:S02]  /*5240*/  @P1 IMAD R60, RZ, RZ, -UR5 ;  /* 0x80000005ff3c1e24 */ /* 0x000fe4000f8e02ff */
[----:B------:R-:W-:Y:S03]  /*5250*/  @P1 IMAD R113, RZ, RZ, -UR5 ;  /* 0x80000005ff711e24 */ /* 0x000fe6000f8e02ff */
[----:B------:R-:W-:Y:S04]  /*5260*/  IADD3 R61, P0, R134, R60, RZ ;  /* 0x0000003c863d7210 */ /* 0x000fe80007f1e0ff */
[----:B------:R-:W-:Y:S02]  /*5270*/  LEA.HI.X.SX32 R60, R60, R127, 0x1, P0 ;  /* 0x0000007f3c3c7211 */ /* 0x000fe400000f0eff */
[C---:B------:R-:W-:Y:S04]  /*5280*/  LEA R62, P0, R61.reuse, R120, 0x1 ;  /* 0x000000783d3e7211 */ /* 0x040fe800078008ff */
[----:B------:R-:W-:Y:S02]  /*5290*/  LEA.HI.X R63, R61, R121, R60, 0x1, P0 ;  /* 0x000000793d3f7211 */ /* 0x000fe400000f0c3c */
[C---:B---3--:R-:W-:Y:S04]  /*52a0*/  LEA R18, P0, R113.reuse, R158, 0x1 ;  /* 0x0000009e71127211 */ /* 0x048fe800078008ff */
        /* <DEDUP_REMOVED lines=60> */
.L_x_6937:
[----:B------:R-:W-:Y:S05]  /*5670*/  BSYNC B0 ;  /* 0x0000000000007941 */ /* 0x000fea0003800000 */
.L_x_6936:
[----:B-----5:R4:W-:Y:S02]  /*5680*/  STG.E.128 [R156.64+0x80], R44 ;  /* 0x0000802c9c007986 */ /* 0x0209e4000c101d06 */
.L_x_6933:
[----:B------:R-:W-:Y:S05]  /*5690*/  BSYNC B1 ;  /* 0x0000000000017941 */ /* 0x000fea0003800000 */
.L_x_6932:
        /* <DEDUP_REMOVED lines=90> */
.L_x_6941:
[----:B------:R-:W-:Y:S05]  /*5c40*/  BSYNC B0 ;  /* 0x0000000000007941 */ /* 0x000fea0003800000 */
.L_x_6940:
        /* <DEDUP_REMOVED lines=91> */
.L_x_6943:
[----:B------:R-:W-:Y:S05]  /*6200*/  BSYNC B0 ;  /* 0x0000000000007941 */ /* 0x000fea0003800000 */
.L_x_6942:
[C---:B--2---:R-:W-:Y:S04]  /*6210*/  LEA R2, P0, R94.reuse, R112, 0x1 ;  /* 0x000000705e027211 */ /* 0x044fe800078008ff */
[----:B------:R-:W-:Y:S05]  /*6220*/  LEA.HI.X R3, R94, R111, R95, 0x1, P0 ;  /* 0x0000006f5e037211 */ /* 0x000fea00000f0c5f */
[----:B-----5:R2:W-:Y:S04]  /*6230*/  STG.E.128 [R2.64], R44 ;  /* 0x0000002c02007986 */ /* 0x0205e8000c101d06 */
.L_x_6939:
[----:B------:R-:W-:Y:S05]  /*6240*/  BSYNC B1 ;  /* 0x0000000000017941 */ /* 0x000fea0003800000 */
.L_x_6938:
[----:B------:R-:W-:Y:S01]  /*6250*/  BSSY B1, `(.L_x_6944) ;  /* 0x00000be000017945 */ /* 0x000fe20003800000 */
[----:B------:R-:W-:-:S05]  /*6260*/  @!P2 BRA `(.L_x_6945) ;  /* 0x00000bc00000a947 */ /* 0x000fca0003800000 */
[----:B------:R-:W-:Y:S01]  /*6270*/  MOV R153, 0x60 ;  /* 0x0000006000997802 */ /* 0x000fe20000000f00 */
[----:B------:R-:W-:Y:S01]  /*6280*/  BSSY B0, `(.L_x_6946) ;  /* 0x0000059000007945 */ /* 0x000fe20003800000 */
[----:B------:R-:W-:Y:S03]  /*6290*/  ISETP.GE.AND P0, PT, R16, UR4, PT ;  /* 0x0000000410007c0c */ /* 0x000fe6000bf06270 */
[C---:B-12---:R-:W-:Y:S04]  /*62a0*/  IMAD.WIDE.U32 R160, R153.reuse, c[0x0][0x288], R118 ;  /* 0x0000a20099a07a25 */ /* 0x046fe800078e0076 */
        /* <DEDUP_REMOVED lines=86> */
.L_x_6947:
[----:B------:R-:W-:Y:S05]  /*6810*/  BSYNC B0 ;  /* 0x0000000000007941 */ /* 0x000fea0003800000 */
.L_x_6946:
[----:B----4-:R-:W-:Y:S01]  /*6820*/  IMAD.MOV.U32 R113, RZ, RZ, R111 ;  /* 0x000000ffff717224 */ /* 0x010fe200078e006f */
        /* <DEDUP_REMOVED lines=92> */
.L_x_6949:
[----:B------:R-:W-:Y:S05]  /*6df0*/  BSYNC B0 ;  /* 0x0000000000007941 */ /* 0x000fea0003800000 */
.L_x_6948:
[C---:B--2---:R-:W-:Y:S04]  /*6e00*/  LEA R2, P0, R99.reuse, R112, 0x1 ;  /* 0x0000007063027211 */ /* 0x044fe800078008ff */
[----:B------:R-:W-:Y:S05]  /*6e10*/  LEA.HI.X R3, R99, R111, R98, 0x1, P0 ;  /* 0x0000006f63037211 */ /* 0x000fea00000f0c62 */
[----:B-----5:R2:W-:Y:S04]  /*6e20*/  STG.E.128 [R2.64], R44 ;  /* 0x0000002c02007986 */ /* 0x0205e8000c101d06 */
.L_x_6945:
[----:B------:R-:W-:Y:S05]  /*6e30*/  BSYNC B1 ;  /* 0x0000000000017941 */ /* 0x000fea0003800000 */
.L_x_6944:
        /* <DEDUP_REMOVED lines=8> */
.L_x_6915:
        /* <DEDUP_REMOVED lines=34> */
.L_x_6925:
        /* <DEDUP_REMOVED lines=80> */
.L_x_6950:
        /* <DEDUP_REMOVED lines=9> */
.L_x_6951:
[----:B------:R-:W-:Y:S04]  /*7670*/  IADD3 R11, R11, -0x1, RZ ;  /* 0xffffffff0b0b7810 */ /* 0x000fe80007ffe0ff */
[----:B------:R-:W-:Y:S11]  /*7680*/  ISETP.GT.AND P0, PT, R11, R85, PT ;  /* 0x000000550b00720c */ /* 0x000ff60003f04270 */
[----:B------:R-:W-:Y:S02]  /*7690*/  @!UPT UIADD3 URZ, URZ, URZ, URZ ;  /* 0x0000003f3f3ff290 */ /* 0x000fe4000fffe03f */
[----:B------:R-:W-:-:S05]  /*76a0*/  @P0 BRA `(.L_x_6952) ;  /* 0xffffabe000000947 */ /* 0x000fca000383ffff */
.L_x_6914:
        /* <DEDUP_REMOVED lines=93> */
.L_x_6959:
[----:B------:R-:W-:Y:S05]  /*7c80*/  BSYNC B0 ;  /* 0x0000000000007941 */ /* 0x000fea0003800000 */
.L_x_6958:
        /* <DEDUP_REMOVED lines=45> */
.L_x_6961:
[----:B------:R-:W-:Y:S05]  /*7f60*/  BSYNC B0 ;  /* 0x0000000000007941 */ /* 0x000fea0003800000 */
.L_x_6960:
[----:B------:R3:W-:Y:S02]  /*7f70*/  STS.128 [R153+0x2000], R12 ;  /* 0x0020000c99007388 */ /* 0x0007e40000000c00 */
.L_x_6957:
[----:B------:R-:W-:Y:S05]  /*7f80*/  BSYNC B1 ;  /* 0x0000000000017941 */ /* 0x000fea0003800000 */
.L_x_6956:
        /* <DEDUP_REMOVED lines=56> */
.L_x_6965:
[----:B------:R-:W-:Y:S05]  /*8310*/  BSYNC B0 ;  /* 0x0000000000007941 */ /* 0x000fea0003800000 */
.L_x_6964:
        /* <DEDUP_REMOVED lines=45> */
.L_x_6967:
[----:B------:R-:W-:Y:S05]  /*85f0*/  BSYNC B0 ;  /* 0x0000000000007941 */ /* 0x000fea0003800000 */
.L_x_6966:
[----:B------:R1:W-:Y:S02]  /*8600*/  STS.128 [R153+0x2800], R20 ;  /* 0x0028001499007388 */ /* 0x0003e40000000c00 */
.L_x_6963:
[----:B------:R-:W-:Y:S05]  /*8610*/  BSYNC B1 ;  /* 0x0000000000017941 */ /* 0x000fea0003800000 */
.L_x_6962:
        /* <DEDUP_REMOVED lines=57> */
.L_x_6971:
[----:B--2---:R-:W-:Y:S05]  /*89b0*/  BSYNC B0 ;  /* 0x0000000000007941 */ /* 0x004fea0003800000 */
.L_x_6970:
        /* <DEDUP_REMOVED lines=44> */
.L_x_6973:
[----:B------:R-:W-:Y:S05]  /*8c80*/  BSYNC B0 ;  /* 0x0000000000007941 */ /* 0x000fea0003800000 */
.L_x_6972:
[----:B------:R2:W-:Y:S02]  /*8c90*/  STS.128 [R153+0x3000], R28 ;  /* 0x0030001c99007388 */ /* 0x0005e40000000c00 */
.L_x_6969:
[----:B------:R-:W-:Y:S05]  /*8ca0*/  BSYNC B1 ;  /* 0x0000000000017941 */ /* 0x000fea0003800000 */
.L_x_6968:
        /* <DEDUP_REMOVED lines=55> */
.L_x_6976:
[----:B-1----:R-:W-:Y:S05]  /*9020*/  BSYNC B0 ;  /* 0x0000000000007941 */ /* 0x002fea0003800000 */
.L_x_6975:
        /* <DEDUP_REMOVED lines=44> */
.L_x_6978:
[----:B------:R-:W-:Y:S05]  /*92f0*/  BSYNC B0 ;  /* 0x0000000000007941 */ /* 0x000fea0003800000 */
.L_x_6977:
[----:B------:R2:W-:Y:S01]  /*9300*/  STS.128 [R153+0x3800], R8 ;  /* 0x0038000899007388 */ /* 0x0005e20000000c00 */
[----:B------:R-:W-:Y:S05]  /*9310*/  BRA `(.L_x_6974) ;  /* 0x0000304000007947 */ /* 0x000fea0003800000 */
.L_x_6955:
        /* <DEDUP_REMOVED lines=87> */
.L_x_6982:
[----:B------:R-:W-:Y:S05]  /*9890*/  BSYNC B0 ;  /* 0x0000000000007941 */ /* 0x000fea0003800000 */
.L_x_6981:
        /* <DEDUP_REMOVED lines=86> */
.L_x_6984:
[----:B------:R-:W-:Y:S05]  /*9e00*/  BSYNC B0 ;  /* 0x0000000000007941 */ /* 0x000fea0003800000 */
.L_x_6983:
[----:B------:R3:W-:Y:S02]  /*9e10*/  STS.128 [R153+0x2000], R20 ;  /* 0x0020001499007388 */ /* 0x0007e40000000c00 */
.L_x_6980:
[----:B------:R-:W-:Y:S05]  /*9e20*/  BSYNC B1 ;  /* 0x0000000000017941 */ /* 0x000fea0003800000 */
.L_x_6979:
        /* <DEDUP_REMOVED lines=91> */
.L_x_6988:
[----:B------:R-:W-:Y:S05]  /*a3e0*/  BSYNC B0 ;  /* 0x0000000000007941 */ /* 0x000fea0003800000 */
.L_x_6987:
        /* <DEDUP_REMOVED lines=89> */
.L_x_6990:
[----:B------:R-:W-:Y:S05]  /*a980*/  BSYNC B0 ;  /* 0x0000000000007941 */ /* 0x000fea0003800000 */
.L_x_6989:
[----:B------:R1:W-:Y:S02]  /*a990*/  STS.128 [R153+0x2800], R4 ;  /* 0x0028000499007388 */ /* 0x0003e40000000c00 */
.L_x_6986:
[----:B------:R-:W-:Y:S05]  /*a9a0*/  BSYNC B1 ;  /* 0x0000000000017941 */ /* 0x000fea0003800000 */
.L_x_6985:
        /* <DEDUP_REMOVED lines=92> */
.L_x_6994:
[----:B------:R-:W-:Y:S05]  /*af70*/  BSYNC B0 ;  /* 0x0000000000007941 */ /* 0x000fea0003800000 */
.L_x_6993:
        /* <DEDUP_REMOVED lines=90> */
.L_x_6996:
[----:B------:R-:W-:Y:S05]  /*b520*/  BSYNC B0 ;  /* 0x0000000000007941 */ /* 0x000fea0003800000 */
.L_x_6995:
[----:B------:R3:W-:Y:S02]  /*b530*/  STS.128 [R153+0x3000], R20 ;  /* 0x0030001499007388 */ /* 0x0007e40000000c00 */
.L_x_6992:
[----:B------:R-:W-:Y:S05]  /*b540*/  BSYNC B1 ;  /* 0x0000000000017941 */ /* 0x000fea0003800000 */
.L_x_6991:
        /* <DEDUP_REMOVED lines=91> */
.L_x_6998:
[----:B------:R-:W-:Y:S05]  /*bb00*/  BSYNC B0 ;  /* 0x0000000000007941 */ /* 0x000fea0003800000 */
.L_x_6997:
        /* <DEDUP_REMOVED lines=92> */
.L_x_7000:
[----:B------:R-:W-:Y:S05]  /*c0d0*/  BSYNC B0 ;  /* 0x0000000000007941 */ /* 0x000fea0003800000 */
.L_x_6999:
[----:B------:R3:W-:Y:S01]  /*c0e0*/  STS.128 [R153+0x3800], R4 ;  /* 0x0038000499007388 */ /* 0x0007e20000000c00 */
[----:B------:R-:W-:Y:S05]  /*c0f0*/  BRA `(.L_x_6974) ;  /* 0x0000026000007947 */ /* 0x000fea0003800000 */
.L_x_6954:
        /* <DEDUP_REMOVED lines=38> */
.L_x_6974:
[----:B------:R-:W-:Y:S05]  /*c360*/  BSYNC B2 ;  /* 0x0000000000027941 */ /* 0x000fea0003800000 */
.L_x_6953:
[----:B------:R-:W-:Y:S01]  /*c370*/  IADD3 R160, R102, -0x1, RZ ;  /* 0xffffffff66a07810 */ /* 0x000fe20007ffe0ff */
[----:B------:R-:W-:Y:S01]  /*c380*/  IMAD.SHL.U32 R149, R136, 0x8, RZ ;  /* 0x0000000888957824 */ /* 0x000fe200078e00ff */
[----:B----4-:R-:W-:Y:S01]  /*c390*/  LEA R156, P4, R140, c[0x0][0x168], 0x1 ;  /* 0x00005a008c9c7a11 */ /* 0x010fe200078808ff */
        /* <DEDUP_REMOVED lines=41> */
[----:B------:R-:W-:-:S02]  /*c630*/  LEA R158, P0, R104, c[0x0][0x170], 0x1 ;  /* 0x00005c00689e7a11 */ /* 0x000fc400078008ff */
[----:B------:R-:W-:Y:S01]  /*c640*/  LOP3.LUT R4, R4, 0x1c0, RZ, 0xc0, !PT ;  /* 0x000001c004047812 */ /* 0x000fe200078ec0ff */
[----:B------:R4:W-:Y:S01]  /*c650*/  @!P6 LDGSTS.E.BYPASS.LTC128B.128 [R153+0x5800], [R14.64] ;  /* 0x058000000e99efae */ /* 0x0009e2000b901d46 */
[----:B------:R-:W-:Y:S02]  /*c660*/  LEA.HI R48, R11, R64, RZ, 0x5 ;  /* 0x000000400b307211 */ /* 0x000fe400078f28ff */
[----:B------:R-:W-:Y:S01]  /*c670*/  LOP3.LUT R149, R4, 0x8, R149, 0xf8, !PT ;  /* 0x0000000804957812 */ /* 0x000fe200078ef895 */
[----:B------:R4:W-:Y:S01]  /*c680*/  @!P6 LDGSTS.E.BYPASS.LTC128B.128 [R153+0x7800], [R14.64+0x80] ;  /* 0x078000800e99efae */ /* 0x0009e2000b901d46 */
[----:B------:R-:W-:Y:S01]  /*c690*/  SHF.R.U32.HI R4, RZ, 0x3, R4 ;  /* 0x00000003ff047819 */ /* 0x000fe20000011604 */
[----:B------:R-:W-:Y:S01]  /*c6a0*/  @!P1 IMAD.MOV.U32 R12, RZ, RZ, c[0x0][0x1a0] ;  /* 0x00006800ff0c9624 */ /* 0x000fe200078e00ff */
[----:B------:R-:W-:Y:S01]  /*c6b0*/  LEA.HI.X R159, R104, c[0x0][0x174], R101, 0x1, P0 ;  /* 0x00005d00689f7a11 */ /* 0x000fe200000f0c65 */
[----:B------:R-:W0:Y:S01]  /*c6c0*/  LDGDEPBAR ;  /* 0x00000000000079af */ /* 0x000e220000000000 */
[----:B------:R-:W-:Y:S01]  /*c6d0*/  LOP3.LUT R149, R149, R4, RZ, 0x3c, !PT ;  /* 0x0000000495957212 */ /* 0x000fe200078e3cff */
[----:B------:R-:W-:Y:S01]  /*c6e0*/  @!P1 IMAD.MOV.U32 R5, RZ, RZ, c[0x0][0x1a4] ;  /* 0x00006900ff059624 */ /* 0x000fe200078e00ff */
[----:B------:R-:W-:Y:S01]  /*c6f0*/  SHF.R.S32.HI R54, RZ, 0x5, R48 ;  /* 0x00000005ff367819 */ /* 0x000fe20000011430 */
[----:B------:R-:W-:-:S02]  /*c700*/  @!P2 IMAD.MOV.U32 R4, RZ, RZ, c[0x0][0x1a4] ;  /* 0x00006900ff04a624 */ /* 0x000fc400078e00ff */
[C---:B------:R-:W-:Y:S01]  /*c710*/  IMAD R149, R2.reuse, 0x200, R149 ;  /* 0x0000020002957824 */ /* 0x040fe200078e0295 */
[CC--:B--2---:R-:W-:Y:S01]  /*c720*/  @!P4 LEA R6, P0, R69.reuse, R158.reuse, 0x1 ;  /* 0x0000009e4506c211 */ /* 0x0c4fe200078008ff */
[----:B------:R-:W-:Y:S02]  /*c730*/  IMAD.SHL.U32 R2, R2, 0x8, RZ ;  /* 0x0000000802027824 */ /* 0x000fe400078e00ff */
[----:B------:R-:W-:Y:S01]  /*c740*/  @!P1 IMAD.WIDE.U32 R12, R12, 0x60, R158 ;  /* 0x000000600c0c9825 */ /* 0x000fe200078e009e */
[-C--:B------:R-:W-:Y:S02]  /*c750*/  @!P4 LEA.HI.X R7, R69, R159.reuse, R68, 0x1, P0 ;  /* 0x0000009f4507c211 */ /* 0x080fe400000f0c44 */
[----:B------:R-:W-:Y:S01]  /*c760*/  @!P2 LEA R16, P0, R0, R158, 0x6 ;  /* 0x0000009e0010a211 */ /* 0x000fe200078030ff */
[----:B------:R-:W-:Y:S02]  /*c770*/  @!P1 IMAD R5, R5, 0x60, RZ ;  /* 0x0000006005059824 */ /* 0x000fe400078e02ff */
[----:B---3--:R-:W-:Y:S01]  /*c780*/  IMAD.SHL.U32 R9, R70, 0x40, RZ ;  /* 0x0000004046097824 */ /* 0x008fe200078e00ff */
[----:B------:R-:W-:Y:S01]  /*c790*/  @!P2 LEA.HI.X R17, R0, R159, R4, 0x6, P0 ;  /* 0x0000009f0011a211 */ /* 0x000fe200000f3404 */
[----:B------:R-:W-:-:S02]  /*c7a0*/  @!P1 IMAD.IADD R5, R13, 0x1, R5 ;  /* 0x000000010d059824 */ /* 0x000fc400078e0205 */
[----:B------:R-:W-:Y:S01]  /*c7b0*/  @!P1 IMAD.MOV.U32 R4, RZ, RZ, R12 ;  /* 0x000000ffff049224 */ /* 0x000fe200078e000c */
[----:B------:R-:W-:Y:S01]  /*c7c0*/  LOP3.LUT R9, R9, 0x1c0, RZ, 0xc0, !PT ;  /* 0x000001c009097812 */ /* 0x000fe200078ec0ff */
[----:B------:R-:W-:Y:S01]  /*c7d0*/  IMAD.SHL.U32 R149, R149, 0x2, RZ ;  /* 0x0000000295957824 */ /* 0x000fe200078e00ff */
[----:B------:R-:W-:-:S04]  /*c7e0*/  DEPBAR.LE SB0, 0x0 ;  /* 0x000080000000791a */ /* 0x000fc80000000000 */
[----:B------:R-:W-:Y:S01]  /*c7f0*/  BAR.SYNC.DEFER_BLOCKING 0x0 ;  /* 0x0000000000007b1d */ /* 0x000fe20000010000 */
[----:B------:R-:W-:Y:S02]  /*c800*/  LOP3.LUT R2, R9, 0x8, R2, 0xf8, !PT ;  /* 0x0000000809027812 */ /* 0x000fe400078ef802 */
[----:B------:R-:W-:Y:S02]  /*c810*/  SHF.R.U32.HI R9, RZ, 0x3, R9 ;  /* 0x00000003ff097819 */ /* 0x000fe40000011609 */
[C---:B------:R-:W-:Y:S02]  /*c820*/  IADD3 R0, R149.reuse, 0x4000, RZ ;  /* 0x0000400095007810 */ /* 0x040fe40007ffe0ff */
[----:B------:R-:W-:Y:S01]  /*c830*/  LOP3.LUT R2, R2, R9, RZ, 0x3c, !PT ;  /* 0x0000000902027212 */ /* 0x000fe200078e3cff */
[C---:B------:R-:W-:Y:S01]  /*c840*/  IMAD R9, R54.reuse, 0x400, R49 ;  /* 0x0000040036097824 */ /* 0x040fe200078e0231 */
[----:B------:R-:W-:Y:S01]  /*c850*/  IADD3 R147, R149, 0x4020, RZ ;  /* 0x0000402095937810 */ /* 0x000fe20007ffe0ff */
[----:B------:R-:W-:-:S02]  /*c860*/  IMAD R54, R54, 0x10, R66 ;  /* 0x0000001036367824 */ /* 0x000fc400078e0242 */
[----:B------:R-:W-:-:S04]  /*c870*/  IMAD.IADD R150, R2, 0x1, R9 ;  /* 0x0000000102967824 */ /* 0x000fc800078e0209 */
[----:B------:R-:W-:-:S04]  /*c880*/  IMAD.SHL.U32 R150, R150, 0x2, RZ ;  /* 0x0000000296967824 */ /* 0x000fc800078e00ff */
[--C-:B------:R-:W-:Y:S02]  /*c890*/  IMAD R148, R53, 0x2, R150.reuse ;  /* 0x0000000235947824 */ /* 0x100fe400078e0296 */
[C---:B------:R-:W-:Y:S01]  /*c8a0*/  IMAD R146, R51.reuse, 0x2, R150 ;  /* 0x0000000233927824 */ /* 0x040fe200078e0296 */
[----:B------:R-:W-:Y:S01]  /*c8b0*/  @P5 STS.128 [R153+0x8000], RZ ;  /* 0x008000ff99005388 */ /* 0x000fe20000000c00 */
[----:B------:R-:W-:-:S03]  /*c8c0*/  IMAD R145, R51, 0x2, R148 ;  /* 0x0000000233917824 */ /* 0x000fc600078e0294 */
        /* <DEDUP_REMOVED lines=29> */
[----:B----4-:R-:W3:Y:S04]  /*caa0*/  LDSM.16.M88.4 R12, [R149+0x4000] ;  /* 0x00400000950c783b */ /* 0x010ee80000000200 */
[----:B------:R-:W-:Y:S02]  /*cab0*/  LDSM.16.M88.4 R36, [R148] ;  /* 0x000000009424783b */ /* 0x000fe40000000200 */
[----:B------:R-:W-:Y:S01]  /*cac0*/  @P1 IADD3 R147, R0, -0x20, RZ ;  /* 0xffffffe000931810 */ /* 0x000fe20007ffe0ff */
[----:B------:R-:W-:Y:S01]  /*cad0*/  IMAD.MOV.U32 R0, RZ, RZ, 0x40 ;  /* 0x00000040ff007424 */ /* 0x000fe200078e00ff */
[----:B------:R-:W4:Y:S02]  /*cae0*/  LDSM.16.M88.4 R32, [R149+0x4800] ;  /* 0x004800009520783b */ /* 0x000f240000000200 */
[----:B------:R-:W-:-:S02]  /*caf0*/  IADD3 R139, R147, 0x800, RZ ;  /* 0x00000800938b7810 */ /* 0x000fc40007ffe0ff */
[----:B------:R-:W-:Y:S01]  /*cb00*/  LDSM.16.M88.4 R68, [R149+0x5000] ;  /* 0x005000009544783b */ /* 0x000fe20000000200 */
[----:B------:R-:W-:Y:S02]  /*cb10*/  SEL R0, R0, 0xffffffc0, !P2 ;  /* 0xffffffc000007807 */ /* 0x000fe40005000000 */
[C---:B------:R-:W-:Y:S01]  /*cb20*/  IADD3 R138, R147.reuse, 0x1000, RZ ;  /* 0x00001000938a7810 */ /* 0x040fe20007ffe0ff */
[----:B------:R-:W-:Y:S01]  /*cb30*/  LDSM.16.M88.4 R28, [R149+0x5800] ;  /* 0x00580000951c783b */ /* 0x000fe20000000200 */
[----:B------:R-:W-:Y:S01]  /*cb40*/  IADD3 R137, R147, 0x1800, RZ ;  /* 0x0000180093897810 */ /* 0x000fe20007ffe0ff */
[----:B------:R-:W-:Y:S01]  /*cb50*/  IMAD.IADD R143, R149, 0x1, R0 ;  /* 0x00000001958f7824 */ /* 0x000fe200078e0200 */
[C---:B------:R-:W-:Y:S01]  /*cb60*/  IADD3 R135, R147.reuse, 0x2000, RZ ;  /* 0x0000200093877810 */ /* 0x040fe20007ffe0ff */
[----:B--2---:R-:W2:Y:S01]  /*cb70*/  LDSM.16.M88.4 R4, [R147] ;  /* 0x000000009304783b */ /* 0x004ea20000000200 */
[----:B------:R-:W-:Y:S01]  /*cb80*/  IMAD.IADD R136, R0, 0x1, R147 ;  /* 0x0000000100887824 */ /* 0x000fe200078e0293 */
[----:B------:R-:W-:-:S02]  /*cb90*/  IADD3 R134, R147, 0x2800, RZ ;  /* 0x0000280093867810 */ /* 0x000fc40007ffe0ff */
[----:B------:R-:W-:Y:S01]  /*cba0*/  LDSM.16.M88.4 R56, [R146] ;  /* 0x000000009238783b */ /* 0x000fe20000000200 */
[C---:B------:R-:W-:Y:S02]  /*cbb0*/  IADD3 R133, R147.reuse, 0x3000, RZ ;  /* 0x0000300093857810 */ /* 0x040fe40007ffe0ff */
[----:B------:R-:W-:Y:S01]  /*cbc0*/  IADD3 R132, R147, 0x3800, RZ ;  /* 0x0000380093847810 */ /* 0x000fe20007ffe0ff */
[----:B------:R-:W5:Y:S04]  /*cbd0*/  LDSM.16.M88.4 R88, [R143+0x4000] ;  /* 0x004000008f58783b */ /* 0x000f680000000200 */
[----:B------:R-:W1:Y:S04]  /*cbe0*/  LDSM.16.M88.4 R44, [R147+0x800] ;  /* 0x00080000932c783b */ /* 0x000e680000000200 */
[----:B------:R-:W1:Y:S01]  /*cbf0*/  LDSM.16.M88.4 R20, [R147+0x1000] ;  /* 0x001000009314783b */ /* 0x000e620000000200 */
[C---:B---3--:R-:W-:Y:S03]  /*cc00*/  HMMA.16816.F32.BF16 R16, R8.reuse, R12, RZ ;  /* 0x0000000c0810723c */ /* 0x048fe600000418ff */
[----:B------:R-:W-:Y:S04]  /*cc10*/  LDSM.16.M88.4 R84, [R145] ;  /* 0x000000009154783b */ /* 0x000fe80000000200 */
[----:B------:R-:W-:Y:S01]  /*cc20*/  LDSM.16.M88.4 R40, [R147+0x1800] ;  /* 0x001800009328783b */ /* 0x000fe20000000200 */
[C---:B------:R-:W-:Y:S03]  /*cc30*/  HMMA.16816.F32.BF16 R12, R8.reuse, R14, RZ ;  /* 0x0000000e080c723c */ /* 0x040fe600000418ff */
[----:B------:R-:W-:Y:S04]  /*cc40*/  LDSM.16.M88.4 R80, [R143+0x5000] ;  /* 0x005000008f50783b */ /* 0x000fe80000000200 */
[----:B------:R-:W-:Y:S01]  /*cc50*/  LDSM.16.M88.4 R76, [R143+0x5800] ;  /* 0x005800008f4c783b */ /* 0x000fe20000000200 */
[----:B----4-:R-:W-:Y:S03]  /*cc60*/  HMMA.16816.F32.BF16 R24, R8, R32, RZ ;  /* 0x000000200818723c */ /* 0x010fe600000418ff */
[----:B------:R-:W0:Y:S05]  /*cc70*/  LDGDEPBAR ;  /* 0x00000000000079af */ /* 0x000e2a0000000000 */
[----:B--2---:R-:W-:Y:S08]  /*cc80*/  HMMA.16816.F32.BF16 R16, R36, R4, R16 ;  /* 0x000000042410723c */ /* 0x004ff00000041810 */
[C---:B------:R-:W-:Y:S08]  /*cc90*/  HMMA.16816.F32.BF16 R72, R8.reuse, R68, RZ ;  /* 0x000000440848723c */ /* 0x040ff000000418ff */
[C---:B------:R-:W-:Y:S08]  /*cca0*/  HMMA.16816.F32.BF16 R32, R8.reuse, R34, RZ ;  /* 0x000000220820723c */ /* 0x040ff000000418ff */
[C---:B------:R-:W-:Y:S08]  /*ccb0*/  HMMA.16816.F32.BF16 R68, R8.reuse, R70, RZ ;  /* 0x000000460844723c */ /* 0x040ff000000418ff */
[C---:B------:R-:W-:Y:S08]  /*ccc0*/  HMMA.16816.F32.BF16 R60, R8.reuse, R28, RZ ;  /* 0x0000001c083c723c */ /* 0x040ff000000418ff */
[----:B------:R-:W-:Y:S01]  /*ccd0*/  HMMA.16816.F32.BF16 R8, R8, R30, RZ ;  /* 0x0000001e0808723c */ /* 0x000fe200000418ff */
[----:B------:R-:W2:Y:S07]  /*cce0*/  LDSM.16.M88.4 R28, [R136] ;  /* 0x00000000881c783b */ /* 0x000eae0000000200 */
[----:B------:R-:W-:Y:S01]  /*ccf0*/  HMMA.16816.F32.BF16 R12, R36, R6, R12 ;  /* 0x00000006240c723c */ /* 0x000fe2000004180c */
[----:B------:R-:W3:Y:S07]  /*cd00*/  LDSM.16.M88.4 R4, [R143+0x4800] ;  /* 0x004800008f04783b */ /* 0x000eee0000000200 */
[----:B-----5:R-:W-:Y:S08]  /*cd10*/  HMMA.16816.F32.BF16 R16, R56, R88, R16 ;  /* 0x000000583810723c */ /* 0x020ff00000041810 */
[C---:B-1----:R-:W-:Y:S08]  /*cd20*/  HMMA.16816.F32.BF16 R24, R36.reuse, R44, R24 ;  /* 0x0000002c2418723c */ /* 0x042ff00000041818 */
[C---:B------:R-:W-:Y:S01]  /*cd30*/  HMMA.16816.F32.BF16 R32, R36.reuse, R46, R32 ;  /* 0x0000002e2420723c */ /* 0x040fe20000041820 */
[----:B------:R-:W-:Y:S07]  /*cd40*/  LDSM.16.M88.4 R44, [R150+0x2000] ;  /* 0x00200000962c783b */ /* 0x000fee0000000200 */
[C---:B------:R-:W-:Y:S08]  /*cd50*/  HMMA.16816.F32.BF16 R72, R36.reuse, R20, R72 ;  /* 0x000000142448723c */ /* 0x040ff00000041848 */
[----:B------:R-:W-:Y:S01]  /*cd60*/  HMMA.16816.F32.BF16 R68, R36, R22, R68 ;  /* 0x000000162444723c */ /* 0x000fe20000041844 */
[----:B------:R-:W1:Y:S07]  /*cd70*/  LDSM.16.M88.4 R20, [R149+0x6000] ;  /* 0x006000009514783b */ /* 0x000e6e0000000200 */
[----:B------:R-:W-:Y:S01]  /*cd80*/  HMMA.16816.F32.BF16 R12, R56, R90, R12 ;  /* 0x0000005a380c723c */ /* 0x000fe2000004180c */
[----:B------:R-:W-:Y:S07]  /*cd90*/  LDSM.16.M88.4 R88, [R147+0x2800] ;  /* 0x002800009358783b */ /* 0x000fee0000000200 */
[----:B--2---:R-:W-:Y:S08]  /*cda0*/  HMMA.16816.F32.BF16 R16, R84, R28, R16 ;  /* 0x0000001c5410723c */ /* 0x004ff00000041810 */
[C---:B------:R-:W-:Y:S08]  /*cdb0*/  HMMA.16816.F32.BF16 R60, R36.reuse, R40, R60 ;  /* 0x00000028243c723c */ /* 0x040ff0000004183c */
[----:B------:R-:W-:Y:S01]  /*cdc0*/  HMMA.16816.F32.BF16 R8, R36, R42, R8 ;  /* 0x0000002a2408723c */ /* 0x000fe20000041808 */
[----:B------:R-:W-:Y:S04]  /*cdd0*/  LDSM.16.M88.4 R36, [R148+0x2000] ;  /* 0x002000009424783b */ /* 0x000fe80000000200 */
[----:B------:R-:W2:Y:S03]  /*cde0*/  LDSM.16.M88.4 R40, [R147+0x2000] ;  /* 0x002000009328783b */ /* 0x000ea60000000200 */
[C---:B---3--:R-:W-:Y:S08]  /*cdf0*/  HMMA.16816.F32.BF16 R24, R56.reuse, R4, R24 ;  /* 0x000000043818723c */ /* 0x048ff00000041818 */
[----:B------:R-:W-:Y:S01]  /*ce00*/  HMMA.16816.F32.BF16 R32, R56, R6, R32 ;  /* 0x000000063820723c */ /* 0x000fe20000041820 */
[----:B------:R-:W3:Y:S07]  /*ce10*/  LDSM.16.M88.4 R4, [R136+0x800] ;  /* 0x000800008804783b */ /* 0x000eee0000000200 */
[----:B------:R-:W-:Y:S01]  /*ce20*/  HMMA.16816.F32.BF16 R12, R84, R30, R12 ;  /* 0x0000001e540c723c */ /* 0x000fe2000004180c */
[----:B------:R-:W-:Y:S07]  /*ce30*/  LDSM.16.M88.4 R28, [R149+0x6800] ;  /* 0x00680000951c783b */ /* 0x000fee0000000200 */
[----:B-1----:R-:W-:Y:S08]  /*ce40*/  HMMA.16816.F32.BF16 R16, R44, R20, R16 ;  /* 0x000000142c10723c */ /* 0x002ff00000041810 */
        /* <DEDUP_REMOVED lines=10> */
[C---:B---3--:R-:W-:Y:S08]  /*cef0*/  HMMA.16816.F32.BF16 R24, R84.reuse, R4, R24 ;  /* 0x000000045418723c */ /* 0x048ff00000041818 */
[----:B------:R-:W-:Y:S01]  /*cf00*/  HMMA.16816.F32.BF16 R32, R84, R6, R32 ;  /* 0x000000065420723c */ /* 0x000fe20000041820 */
[----:B------:R-:W2:Y:S07]  /*cf10*/  LDSM.16.M88.4 R4, [R145+0x2000] ;  /* 0x002000009104783b */ /* 0x000eae0000000200 */
[----:B------:R-:W-:Y:S01]  /*cf20*/  HMMA.16816.F32.BF16 R12, R36, R42, R12 ;  /* 0x0000002a240c723c */ /* 0x000fe2000004180c */
[----:B------:R-:W3:Y:S07]  /*cf30*/  LDSM.16.M88.4 R40, [R149+0x7000] ;  /* 0x007000009528783b */ /* 0x000eee0000000200 */
[----:B-1----:R-:W-:Y:S08]  /*cf40*/  HMMA.16816.F32.BF16 R16, R8, R76, R16 ;  /* 0x0000004c0810723c */ /* 0x002ff00000041810 */
[----:B------:R-:W-:Y:S01]  /*cf50*/  HMMA.16816.F32.BF16 R92, R84, R80, R72 ;  /* 0x00000050545c723c */ /* 0x000fe20000041848 */
[----:B------:R-:W-:Y:S07]  /*cf60*/  LDSM.16.M88.4 R72, [R136+0x2800] ;  /* 0x002800008848783b */ /* 0x000fee0000000200 */
[----:B------:R-:W-:Y:S01]  /*cf70*/  HMMA.16816.F32.BF16 R12, R8, R78, R12 ;  /* 0x0000004e080c723c */ /* 0x000fe2000004180c */
[----:B------:R-:W1:Y:S07]  /*cf80*/  LDSM.16.M88.4 R76, [R136+0x1800] ;  /* 0x00180000884c783b */ /* 0x000e6e0000000200 */
[----:B------:R-:W-:Y:S01]  /*cf90*/  HMMA.16816.F32.BF16 R80, R84, R82, R68 ;  /* 0x000000525450723c */ /* 0x000fe20000041844 */
[----:B------:R-:W4:Y:S07]  /*cfa0*/  LDSM.16.M88.4 R68, [R147+0x3000] ;  /* 0x003000009344783b */ /* 0x000f2e0000000200 */
[C---:B--2---:R-:W-:Y:S08]  /*cfb0*/  HMMA.16816.F32.BF16 R16, R4.reuse, R20, R16 ;  /* 0x000000140410723c */ /* 0x044ff00000041810 */
[----:B------:R-:W-:Y:S01]  /*cfc0*/  HMMA.16816.F32.BF16 R12, R4, R22, R12 ;  /* 0x00000016040c723c */ /* 0x000fe2000004180c */
[----:B------:R-:W-:Y:S07]  /*cfd0*/  LDSM.16.M88.4 R20, [R143+0x7000] ;  /* 0x007000008f14783b */ /* 0x000fee0000000200 */
[C---:B---3--:R-:W-:Y:S08]  /*cfe0*/  HMMA.16816.F32.BF16 R92, R44.reuse, R40, R92 ;  /* 0x000000282c5c723c */ /* 0x048ff0000004185c */
[----:B------:R-:W-:Y:S01]  /*cff0*/  FMUL.FTZ R16, R16, c[0x0][0x2ec] ;  /* 0x0000bb0010107a20 */ /* 0x000fe20000410000 */
[----:B------:R-:W-:Y:S01]  /*d000*/  HMMA.16816.F32.BF16 R24, R44, R28, R24 ;  /* 0x0000001c2c18723c */ /* 0x000fe20000041818 */
[----:B------:R-:W-:-:S02]  /*d010*/  FMUL.FTZ R41, R17, c[0x0][0x2ec] ;  /* 0x0000bb0011297a20 */ /* 0x000fc40000410000 */
[----:B------:R2:W-:Y:S01]  /*d020*/  MUFU.TANH R55, R16 ;  /* 0x0000001000377308 */ /* 0x0005e20000002400 */
[----:B------:R-:W-:Y:S02]  /*d030*/  FMUL.FTZ R40, R18, c[0x0][0x2ec] ;  /* 0x0000bb0012287a20 */ /* 0x000fe40000410000 */
[----:B------:R-:W-:Y:S02]  /*d040*/  FMUL.FTZ R65, R19, c[0x0][0x2ec] ;  /* 0x0000bb0013417a20 */ /* 0x000fe40000410000 */
[----:B------:R-:W-:Y:S01]  /*d050*/  HMMA.16816.F32.BF16 R32, R44, R30, R32 ;  /* 0x0000001e2c20723c */ /* 0x000fe20000041820 */
[----:B------:R-:W-:Y:S01]  /*d060*/  FMUL.FTZ R12, R12, c[0x0][0x2ec] ;  /* 0x0000bb000c0c7a20 */ /* 0x000fe20000410000 */
[----:B------:R-:W-:Y:S01]  /*d070*/  LDSM.16.M88.4 R28, [R143+0x6800] ;  /* 0x006800008f1c783b */ /* 0x000fe20000000200 */
[----:B------:R-:W-:Y:S01]  /*d080*/  FMUL.FTZ R13, R13, c[0x0][0x2ec] ;  /* 0x0000bb000d0d7a20 */ /* 0x000fe20000410000 */
[----:B------:R-:W3:Y:S04]  /*d090*/  MUFU.TANH R41, R41 ;  /* 0x0000002900297308 */ /* 0x000ee80000002400 */
[C---:B-1----:R-:W-:Y:S01]  /*d0a0*/  HMMA.16816.F32.BF16 R56, R84.reuse, R78, R56 ;  /* 0x0000004e5438723c */ /* 0x042fe20000041838 */
[----:B--2---:R-:W1:Y:S03]  /*d0b0*/  LDSM.16.M88.4 R16, [R149+0x7800] ;  /* 0x007800009510783b */ /* 0x004e660000000200 */
[----:B------:R-:W-:Y:S04]  /*d0c0*/  MUFU.TANH R67, R12 ;  /* 0x0000000c00437308 */ /* 0x000fe80000002400 */
[----:B------:R-:W-:Y:S04]  /*d0d0*/  HMMA.16816.F32.BF16 R60, R84, R76, R60 ;  /* 0x0000004c543c723c */ /* 0x000fe8000004183c */
[----:B------:R-:W2:Y:S04]  /*d0e0*/  MUFU.TANH R65, R65 ;  /* 0x0000004100417308 */ /* 0x000ea80000002400 */
[----:B----4-:R-:W-:Y:S04]  /*d0f0*/  HMMA.16816.F32.BF16 R92, R36, R68, R92 ;  /* 0x00000044245c723c */ /* 0x010fe8000004185c */
[----:B------:R4:W-:Y:S04]  /*d100*/  MUFU.TANH R68, R13 ;  /* 0x0000000d00447308 */ /* 0x0009e80000002400 */
[----:B------:R-:W-:Y:S04]  /*d110*/  HMMA.16816.F32.BF16 R80, R44, R42, R80 ;  /* 0x0000002a2c50723c */ /* 0x000fe80000041850 */
[----:B------:R-:W-:Y:S03]  /*d120*/  MUFU.TANH R40, R40 ;  /* 0x0000002800287308 */ /* 0x000fe60000002400 */
[----:B------:R-:W-:Y:S01]  /*d130*/  FMUL.FTZ R42, R14, c[0x0][0x2ec] ;  /* 0x0000bb000e2a7a20 */ /* 0x000fe20000410000 */
[----:B------:R-:W-:Y:S01]  /*d140*/  HMMA.16816.F32.BF16 R24, R36, R88, R24 ;  /* 0x000000582418723c */ /* 0x000fe20000041818 */
[----:B------:R-:W-:-:S02]  /*d150*/  FMUL.FTZ R43, R15, c[0x0][0x2ec] ;  /* 0x0000bb000f2b7a20 */ /* 0x000fc40000410000 */
[----:B----4-:R-:W4:Y:S02]  /*d160*/  LDSM.16.M88.4 R12, [R147+0x3800] ;  /* 0x00380000930c783b */ /* 0x010f240000000200 */
[----:B------:R-:W5:Y:S03]  /*d170*/  MUFU.TANH R42, R42 ;  /* 0x0000002a002a7308 */ /* 0x000f660000002400 */
[----:B------:R-:W-:Y:S05]  /*d180*/  HMMA.16816.F32.BF16 R32, R36, R90, R32 ;  /* 0x0000005a2420723c */ /* 0x000fea0000041820 */
[----:B------:R-:W2:Y:S03]  /*d190*/  MUFU.TANH R43, R43 ;  /* 0x0000002b002b7308 */ /* 0x000ea60000002400 */
[C---:B-1----:R-:W-:Y:S08]  /*d1a0*/  HMMA.16816.F32.BF16 R56, R44.reuse, R18, R56 ;  /* 0x000000122c38723c */ /* 0x042ff00000041838 */
[----:B------:R-:W-:Y:S01]  /*d1b0*/  HMMA.16816.F32.BF16 R60, R44, R16, R60 ;  /* 0x000000102c3c723c */ /* 0x000fe2000004183c */
[----:B------:R-:W1:Y:S07]  /*d1c0*/  LDSM.16.M88.4 R16, [R143+0x7800] ;  /* 0x007800008f10783b */ /* 0x000e6e0000000200 */
[----:B------:R-:W-:Y:S08]  /*d1d0*/  HMMA.16816.F32.BF16 R80, R36, R70, R80 ;  /* 0x000000462450723c */ /* 0x000ff00000041850 */
[C---:B------:R-:W-:Y:S08]  /*d1e0*/  HMMA.16816.F32.BF16 R24, R8.reuse, R28, R24 ;  /* 0x0000001c0818723c */ /* 0x040ff00000041818 */
[----:B------:R-:W-:Y:S01]  /*d1f0*/  HMMA.16816.F32.BF16 R32, R8, R30, R32 ;  /* 0x0000001e0820723c */ /* 0x000fe20000041820 */
[----:B------:R-:W2:Y:S07]  /*d200*/  LDSM.16.M88.4 R28, [R136+0x3000] ;  /* 0x00300000881c783b */ /* 0x000eae0000000200 */
[C---:B----4-:R-:W-:Y:S08]  /*d210*/  HMMA.16816.F32.BF16 R56, R36.reuse, R14, R56 ;  /* 0x0000000e2438723c */ /* 0x050ff00000041838 */
[----:B------:R-:W-:Y:S01]  /*d220*/  HMMA.16816.F32.BF16 R60, R36, R12, R60 ;  /* 0x0000000c243c723c */ /* 0x000fe2000004183c */
[----:B------:R-:W4:Y:S01]  /*d230*/  LDSM.16.M88.4 R12, [R136+0x3800] ;  /* 0x00380000880c783b */ /* 0x000f220000000200 */
[----:B------:R-:W-:-:S06]  /*d240*/  DEPBAR.LE SB0, 0x0 ;  /* 0x000080000000791a */ /* 0x000fcc0000000000 */
[C---:B------:R-:W-:Y:S08]  /*d250*/  HMMA.16816.F32.BF16 R92, R8.reuse, R20, R92 ;  /* 0x00000014085c723c */ /* 0x040ff0000004185c */
[C---:B------:R-:W-:Y:S07]  /*d260*/  HMMA.16816.F32.BF16 R80, R8.reuse, R22, R80 ;  /* 0x000000160850723c */ /* 0x040fee0000041850 */
[----:B------:R-:W-:Y:S01]  /*d270*/  LOP3.LUT R23, R48, 0xffffffe0, RZ, 0xc0, !PT ;  /* 0xffffffe030177812 */ /* 0x000fe200078ec0ff */
[----:B-1----:R-:W-:Y:S04]  /*d280*/  HMMA.16816.F32.BF16 R56, R8, R18, R56 ;  /* 0x000000120838723c */ /* 0x002fe80000041838 */
[----:B------:R-:W-:-:S04]  /*d290*/  IMAD.IADD R0, R64, 0x1, -R23 ;  /* 0x0000000140007824 */ /* 0x000fc800078e0a17 */
[----:B------:R-:W-:Y:S01]  /*d2a0*/  HMMA.16816.F32.BF16 R24, R4, R72, R24 ;  /* 0x000000480418723c */ /* 0x000fe20000041818 */
[----:B------:R-:W-:-:S04]  /*d2b0*/  SHF.R.S32.HI R161, RZ, 0x1f, R0 ;  /* 0x0000001fffa17819 */ /* 0x000fc80000011400 */
[----:B------:R-:W-:Y:S02]  /*d2c0*/  LEA.HI R161, R161, R0, RZ, 0x2 ;  /* 0x00000000a1a17211 */ /* 0x000fe400078f10ff */
[----:B------:R-:W-:Y:S01]  /*d2d0*/  LOP3.LUT R0, R2, R49, RZ, 0xfc, !PT ;  /* 0x0000003102007212 */ /* 0x000fe200078efcff */
[----:B------:R-:W-:Y:S01]  /*d2e0*/  HMMA.16816.F32.BF16 R60, R8, R16, R60 ;  /* 0x00000010083c723c */ /* 0x000fe2000004183c */
[----:B------:R-:W-:-:S07]  /*d2f0*/  SHF.R.S32.HI R161, RZ, 0x2, R161 ;  /* 0x00000002ffa17819 */ /* 0x000fce00000114a1 */
[C---:B------:R-:W-:Y:S08]  /*d300*/  HMMA.16816.F32.BF16 R32, R4.reuse, R74, R32 ;  /* 0x0000004a0420723c */ /* 0x040ff00000041820 */
[----:B--2---:R-:W-:Y:S01]  /*d310*/  HMMA.16816.F32.BF16 R92, R4, R28, R92 ;  /* 0x0000001c045c723c */ /* 0x004fe2000004185c */
[----:B------:R-:W-:Y:S02]  /*d320*/  FMUL.FTZ R24, R24, c[0x0][0x2ec] ;  /* 0x0000bb0018187a20 */ /* 0x000fe40000410000 */
[----:B------:R-:W-:-:S02]  /*d330*/  FMUL.FTZ R21, R26, c[0x0][0x2ec] ;  /* 0x0000bb001a157a20 */ /* 0x000fc40000410000 */
[----:B------:R-:W-:Y:S02]  /*d340*/  FMUL.FTZ R20, R25, c[0x0][0x2ec] ;  /* 0x0000bb0019147a20 */ /* 0x000fe40000410000 */
[----:B------:R-:W-:Y:S01]  /*d350*/  IADD3 R29, R54, 0x1, R161 ;  /* 0x00000001361d7810 */ /* 0x000fe20007ffe0a1 */
[----:B------:R-:W-:Y:S01]  /*d360*/  IMAD.SHL.U32 R28, R64, 0x2, RZ ;  /* 0x00000002401c7824 */ /* 0x000fe200078e00ff */
[C---:B------:R-:W-:Y:S01]  /*d370*/  HMMA.16816.F32.BF16 R80, R4.reuse, R30, R80 ;  /* 0x0000001e0450723c */ /* 0x040fe20000041850 */
[----:B------:R-:W-:Y:S01]  /*d380*/  FMUL.FTZ R25, R27, c[0x0][0x2ec] ;  /* 0x0000bb001b197a20 */ /* 0x000fe20000410000 */
[----:B------:R-:W-:Y:S01]  /*d390*/  IADD3 R29, R52, R29, -R151 ;  /* 0x0000001d341d7210 */ /* 0x000fe20007ffe897 */
[----:B------:R-:W1:Y:S01]  /*d3a0*/  MUFU.TANH R24, R24 ;  /* 0x0000001800187308 */ /* 0x000e620000002400 */
[----:B------:R-:W-:Y:S02]  /*d3b0*/  LOP3.LUT R28, R28, 0x6, RZ, 0xc0, !PT ;  /* 0x000000061c1c7812 */ /* 0x000fe400078ec0ff */
[----:B------:R-:W-:Y:S01]  /*d3c0*/  IADD3 R29, R29, c[0x0][0x2e8], RZ ;  /* 0x0000ba001d1d7a10 */ /* 0x000fe20007ffe0ff */
[----:B------:R-:W-:Y:S01]  /*d3d0*/  FMUL.FTZ R26, R32, c[0x0][0x2ec] ;  /* 0x0000bb00201a7a20 */ /* 0x000fe20000410000 */
[C---:B----4-:R-:W-:Y:S01]  /*d3e0*/  HMMA.16816.F32.BF16 R56, R4.reuse, R14, R56 ;  /* 0x0000000e0438723c */ /* 0x050fe20000041838 */
[----:B------:R-:W-:Y:S01]  /*d3f0*/  IMAD.IADD R28, R3, 0x1, R28 ;  /* 0x00000001031c7824 */ /* 0x000fe200078e021c */
[----:B------:R-:W-:Y:S01]  /*d400*/  IADD3 R103, R29, 0x8, RZ ;  /* 0x000000081d677810 */ /* 0x000fe20007ffe0ff */
[----:B------:R-:W-:Y:S01]  /*d410*/  FMUL.FTZ R27, R33, c[0x0][0x2ec] ;  /* 0x0000bb00211b7a20 */ /* 0x000fe20000410000 */
[-C--:B------:R-:W-:Y:S01]  /*d420*/  IMNMX R2, R29, R52.reuse, PT ;  /* 0x000000341d027217 */ /* 0x080fe20003800200 */
[----:B------:R-:W-:Y:S01]  /*d430*/  FMUL.FTZ R22, R34, c[0x0][0x2ec] ;  /* 0x0000bb0022167a20 */ /* 0x000fe20000410000 */
[C---:B------:R-:W-:Y:S01]  /*d440*/  IADD3 R16, R28.reuse, 0x1, RZ ;  /* 0x000000011c107810 */ /* 0x040fe20007ffe0ff */
[----:B------:R-:W-:Y:S01]  /*d450*/  FMUL.FTZ R23, R35, c[0x0][0x2ec] ;  /* 0x0000bb0023177a20 */ /* 0x000fe20000410000 */
[----:B------:R-:W-:Y:S01]  /*d460*/  HMMA.16816.F32.BF16 R60, R4, R12, R60 ;  /* 0x0000000c043c723c */ /* 0x000fe2000004183c */
[----:B------:R-:W-:Y:S01]  /*d470*/  IMNMX R103, R103, R52, PT ;  /* 0x0000003467677217 */ /* 0x000fe20003800200 */
[----:B------:R-:W2:Y:S01]  /*d480*/  MUFU.TANH R21, R21 ;  /* 0x0000001500157308 */ /* 0x000ea20000002400 */
[----:B------:R-:W-:Y:S01]  /*d490*/  IADD3 R17, R28, 0x8, RZ ;  /* 0x000000081c117810 */ /* 0x000fe20007ffe0ff */
[----:B------:R-:W-:Y:S01]  /*d4a0*/  FMUL.FTZ R92, R92, c[0x0][0x2ec] ;  /* 0x0000bb005c5c7a20 */ /* 0x000fe20000410000 */
[CC--:B------:R-:W-:Y:S01]  /*d4b0*/  ISETP.GE.AND P5, PT, R16.reuse, R2.reuse, PT ;  /* 0x000000021000720c */ /* 0x0c0fe20003fa6270 */
[----:B------:R-:W-:Y:S01]  /*d4c0*/  FMUL.FTZ R93, R93, c[0x0][0x2ec] ;  /* 0x0000bb005d5d7a20 */ /* 0x000fe20000410000 */
[-C--:B------:R-:W-:Y:S01]  /*d4d0*/  ISETP.GE.AND P1, PT, R16, R103.reuse, PT ;  /* 0x000000671000720c */ /* 0x080fe20003f26270 */
[----:B------:R-:W-:Y:S01]  /*d4e0*/  FMUL.FTZ R95, R95, c[0x0][0x2ec] ;  /* 0x0000bb005f5f7a20 */ /* 0x000fe20000410000 */
[C---:B------:R-:W-:Y:S01]  /*d4f0*/  IADD3 R16, R28.reuse, 0x9, RZ ;  /* 0x000000091c107810 */ /* 0x040fe20007ffe0ff */
[----:B------:R-:W4:Y:S01]  /*d500*/  MUFU.TANH R20, R20 ;  /* 0x0000001400147308 */ /* 0x000f220000002400 */
[----:B------:R-:W-:Y:S01]  /*d510*/  IADD3 R8, R28, 0x10, RZ ;  /* 0x000000101c087810 */ /* 0x000fe20007ffe0ff */
[----:B------:R-:W-:Y:S01]  /*d520*/  FMUL.FTZ R81, R81, c[0x0][0x2ec] ;  /* 0x0000bb0051517a20 */ /* 0x000fe20000410000 */
[CC--:B------:R-:W-:Y:S01]  /*d530*/  ISETP.GE.AND P0, PT, R17.reuse, R2.reuse, PT ;  /* 0x000000021100720c */ /* 0x0c0fe20003f06270 */
[----:B------:R-:W-:Y:S01]  /*d540*/  FMUL.FTZ R94, R94, c[0x0][0x2ec] ;  /* 0x0000bb005e5e7a20 */ /* 0x000fe20000410000 */
[-C--:B------:R-:W-:Y:S01]  /*d550*/  ISETP.GE.AND P2, PT, R17, R103.reuse, PT ;  /* 0x000000671100720c */ /* 0x080fe20003f46270 */
[----:B------:R-:W-:Y:S01]  /*d560*/  FMUL.FTZ R56, R56, c[0x0][0x2ec] ;  /* 0x0000bb0038387a20 */ /* 0x000fe20000410000 */
[CC--:B------:R-:W-:Y:S01]  /*d570*/  ISETP.GE.AND P6, PT, R16.reuse, R2.reuse, PT ;  /* 0x000000021000720c */ /* 0x0c0fe20003fc6270 */
[----:B------:R-:W1:Y:S01]  /*d580*/  MUFU.TANH R25, R25 ;  /* 0x0000001900197308 */ /* 0x000e620000002400 */
[-C--:B------:R-:W-:Y:S01]  /*d590*/  ISETP.GE.AND P4, PT, R16, R103.reuse, PT ;  /* 0x000000671000720c */ /* 0x080fe20003f86270 */
[----:B------:R-:W-:Y:S01]  /*d5a0*/  FMUL.FTZ R80, R80, c[0x0][0x2ec] ;  /* 0x0000bb0050507a20 */ /* 0x000fe20000410000 */
[----:B------:R-:W-:Y:S01]  /*d5b0*/  IADD3 R9, R28, 0x11, RZ ;  /* 0x000000111c097810 */ /* 0x000fe20007ffe0ff */
[----:B------:R-:W-:Y:S01]  /*d5c0*/  FMUL.FTZ R82, R82, c[0x0][0x2ec] ;  /* 0x0000bb0052527a20 */ /* 0x000fe20000410000 */
[----:B---3--:R-:W-:Y:S01]  /*d5d0*/  FSEL R41, R41, -INF , !P5 ;  /* 0xff80000029297808 */ /* 0x008fe20006800000 */
[----:B------:R-:W-:Y:S01]  /*d5e0*/  FMUL.FTZ R60, R60, c[0x0][0x2ec] ;  /* 0x0000bb003c3c7a20 */ /* 0x000fe20000410000 */
[----:B------:R-:W-:Y:S01]  /*d5f0*/  FSEL R16, R65, -INF , !P1 ;  /* 0xff80000041107808 */ /* 0x000fe20004800000 */
[----:B------:R-:W3:Y:S01]  /*d600*/  MUFU.TANH R26, R26 ;  /* 0x0000001a001a7308 */ /* 0x000ee20000002400 */
[-C--:B------:R-:W-:Y:S01]  /*d610*/  ISETP.GE.AND P5, PT, R8, R2.reuse, PT ;  /* 0x000000020800720c */ /* 0x080fe20003fa6270 */
[----:B------:R-:W-:Y:S01]  /*d620*/  FMUL.FTZ R62, R62, c[0x0][0x2ec] ;  /* 0x0000bb003e3e7a20 */ /* 0x000fe20000410000 */
[-C--:B------:R-:W-:Y:S01]  /*d630*/  ISETP.GE.AND P1, PT, R8, R103.reuse, PT ;  /* 0x000000670800720c */ /* 0x080fe20003f26270 */
[----:B------:R-:W-:Y:S01]  /*d640*/  FMUL.FTZ R83, R83, c[0x0][0x2ec] ;  /* 0x0000bb0053537a20 */ /* 0x000fe20000410000 */
[----:B------:R-:W-:Y:S01]  /*d650*/  IADD3 R8, R28, 0x18, RZ ;  /* 0x000000181c087810 */ /* 0x000fe20007ffe0ff */
[----:B------:R-:W-:Y:S01]  /*d660*/  FMUL.FTZ R61, R61, c[0x0][0x2ec] ;  /* 0x0000bb003d3d7a20 */ /* 0x000fe20000410000 */
[----:B------:R-:W-:Y:S01]  /*d670*/  FSEL R67, R67, -INF , !P0 ;  /* 0xff80000043437808 */ /* 0x000fe20004000000 */
[----:B------:R-:W-:Y:S01]  /*d680*/  MUFU.TANH R27, R27 ;  /* 0x0000001b001b7308 */ /* 0x000fe20000002400 */
[----:B-----5:R-:W-:Y:S01]  /*d690*/  FSEL R42, R42, -INF , !P2 ;  /* 0xff8000002a2a7808 */ /* 0x020fe20005000000 */
[----:B------:R-:W-:Y:S01]  /*d6a0*/  FMUL.FTZ R63, R63, c[0x0][0x2ec] ;  /* 0x0000bb003f3f7a20 */ /* 0x000fe20000410000 */
[----:B------:R-:W-:Y:S01]  /*d6b0*/  ISETP.GE.AND P0, PT, R9, R2, PT ;  /* 0x000000020900720c */ /* 0x000fe20003f06270 */
[----:B------:R-:W-:Y:S01]  /*d6c0*/  FMUL.FTZ R57, R57, c[0x0][0x2ec] ;  /* 0x0000bb0039397a20 */ /* 0x000fe20000410000 */
[----:B------:R-:W-:Y:S01]  /*d6d0*/  ISETP.GE.AND P2, PT, R9, R103, PT ;  /* 0x000000670900720c */ /* 0x000fe20003f46270 */
[----:B------:R-:W-:Y:S01]  /*d6e0*/  FMUL.FTZ R58, R58, c[0x0][0x2ec] ;  /* 0x0000bb003a3a7a20 */ /* 0x000fe20000410000 */
[----:B------:R-:W-:Y:S01]  /*d6f0*/  IADD3 R9, R28, 0x19, RZ ;  /* 0x000000191c097810 */ /* 0x000fe20007ffe0ff */
[----:B------:R-:W5:Y:S01]  /*d700*/  MUFU.TANH R22, R22 ;  /* 0x0000001600167308 */ /* 0x000f620000002400 */
[----:B------:R-:W-:Y:S01]  /*d710*/  FSEL R17, R68, -INF , !P6 ;  /* 0xff80000044117808 */ /* 0x000fe20007000000 */
[----:B------:R-:W-:Y:S01]  /*d720*/  FMUL.FTZ R59, R59, c[0x0][0x2ec] ;  /* 0x0000bb003b3b7a20 */ /* 0x000fe20000410000 */
[----:B------:R-:W-:-:S02]  /*d730*/  FSEL R18, R43, -INF , !P4 ;  /* 0xff8000002b127808 */ /* 0x000fc40006000000 */
[CC--:B------:R-:W-:Y:S02]  /*d740*/  ISETP.GE.AND P6, PT, R8.reuse, R2.reuse, PT ;  /* 0x000000020800720c */ /* 0x0c0fe40003fc6270 */
[-C--:B------:R-:W-:Y:S01]  /*d750*/  ISETP.GE.AND P4, PT, R8, R103.reuse, PT ;  /* 0x000000670800720c */ /* 0x080fe20003f86270 */
[----:B------:R-:W3:Y:S01]  /*d760*/  MUFU.TANH R23, R23 ;  /* 0x0000001700177308 */ /* 0x000ee20000002400 */
[----:B------:R-:W-:Y:S02]  /*d770*/  IADD3 R8, R28, 0x20, RZ ;  /* 0x000000201c087810 */ /* 0x000fe40007ffe0ff */
[----:B-1----:R-:W-:Y:S02]  /*d780*/  FSEL R13, R24, -INF , !P5 ;  /* 0xff800000180d7808 */ /* 0x002fe40006800000 */
[----:B--2---:R-:W-:Y:S02]  /*d790*/  FSEL R12, R21, -INF , !P1 ;  /* 0xff800000150c7808 */ /* 0x004fe40004800000 */
[C---:B------:R-:W-:Y:S01]  /*d7a0*/  ISETP.GE.AND P5, PT, R9.reuse, R2, PT ;  /* 0x000000020900720c */ /* 0x040fe20003fa6270 */
[----:B------:R-:W1:Y:S01]  /*d7b0*/  MUFU.TANH R111, R92 ;  /* 0x0000005c006f7308 */ /* 0x000e620000002400 */
[----:B------:R-:W-:-:S02]  /*d7c0*/  ISETP.GE.AND P1, PT, R9, R103, PT ;  /* 0x000000670900720c */ /* 0x000fc40003f26270 */
[C---:B------:R-:W-:Y:S02]  /*d7d0*/  IADD3 R6, R28.reuse, 0x21, RZ ;  /* 0x000000211c067810 */ /* 0x040fe40007ffe0ff */
[----:B------:R-:W-:Y:S02]  /*d7e0*/  IADD3 R4, R28, 0x28, RZ ;  /* 0x000000281c047810 */ /* 0x000fe40007ffe0ff */
[----:B----4-:R-:W-:Y:S01]  /*d7f0*/  FSEL R11, R20, -INF , !P0 ;  /* 0xff800000140b7808 */ /* 0x010fe20004000000 */
[----:B------:R-:W2:Y:S01]  /*d800*/  MUFU.TANH R125, R93 ;  /* 0x0000005d007d7308 */ /* 0x000ea20000002400 */
[----:B------:R-:W-:Y:S02]  /*d810*/  FSEL R10, R25, -INF , !P2 ;  /* 0xff800000190a7808 */ /* 0x000fe40005000000 */
[C---:B------:R-:W-:Y:S02]  /*d820*/  ISETP.GE.AND P0, PT, R8.reuse, R2, PT ;  /* 0x000000020800720c */ /* 0x040fe40003f06270 */
[----:B------:R-:W-:-:S02]  /*d830*/  ISETP.GE.AND P2, PT, R8, R103, PT ;  /* 0x000000670800720c */ /* 0x000fc40003f46270 */
[----:B---3--:R-:W-:Y:S01]  /*d840*/  FSEL R5, R26, -INF , !P6 ;  /* 0xff8000001a057808 */ /* 0x008fe20007000000 */
[----:B------:R-:W3:Y:S01]  /*d850*/  MUFU.TANH R128, R95 ;  /* 0x0000005f00807308 */ /* 0x000ee20000002400 */
[----:B-----5:R-:W-:Y:S02]  /*d860*/  FSEL R24, R22, -INF , !P4 ;  /* 0xff80000016187808 */ /* 0x020fe40006000000 */
[----:B------:R-:W-:Y:S02]  /*d870*/  FSEL R9, R27, -INF , !P5 ;  /* 0xff8000001b097808 */ /* 0x000fe40006800000 */
[----:B------:R-:W-:Y:S02]  /*d880*/  FSEL R8, R23, -INF , !P1 ;  /* 0xff80000017087808 */ /* 0x000fe40004800000 */
[C---:B------:R-:W-:Y:S01]  /*d890*/  ISETP.GE.AND P6, PT, R6.reuse, R2, PT ;  /* 0x000000020600720c */ /* 0x040fe20003fc6270 */
[----:B------:R-:W4:Y:S01]  /*d8a0*/  MUFU.TANH R123, R81 ;  /* 0x00000051007b7308 */ /* 0x000f220000002400 */
[----:B------:R-:W-:-:S02]  /*d8b0*/  ISETP.GE.AND P4, PT, R6, R103, PT ;  /* 0x000000670600720c */ /* 0x000fc40003f86270 */
[C---:B------:R-:W-:Y:S02]  /*d8c0*/  ISETP.GE.AND P5, PT, R4.reuse, R2, PT ;  /* 0x000000020400720c */ /* 0x040fe40003fa6270 */
[----:B------:R-:W-:Y:S02]  /*d8d0*/  ISETP.GE.AND P1, PT, R4, R103, PT ;  /* 0x000000670400720c */ /* 0x000fe40003f26270 */
[C---:B------:R-:W-:Y:S01]  /*d8e0*/  IADD3 R6, R28.reuse, 0x29, RZ ;  /* 0x000000291c067810 */ /* 0x040fe20007ffe0ff */
[----:B------:R-:W5:Y:S01]  /*d8f0*/  MUFU.TANH R120, R56 ;  /* 0x0000003800787308 */ /* 0x000f620000002400 */
[----:B------:R-:W-:Y:S02]  /*d900*/  IADD3 R4, R28, 0x30, RZ ;  /* 0x000000301c047810 */ /* 0x000fe40007ffe0ff */
[----:B-1----:R-:W-:Y:S02]  /*d910*/  FSEL R111, R111, -INF , !P0 ;  /* 0xff8000006f6f7808 */ /* 0x002fe40004000000 */
[----:B--2---:R-:W-:-:S02]  /*d920*/  FSEL R125, R125, -INF , !P6 ;  /* 0xff8000007d7d7808 */ /* 0x004fc40007000000 */
[----:B---3--:R-:W-:Y:S01]  /*d930*/  FSEL R128, R128, -INF , !P4 ;  /* 0xff80000080807808 */ /* 0x008fe20006000000 */
[----:B------:R-:W1:Y:S01]  /*d940*/  MUFU.TANH R122, R94 ;  /* 0x0000005e007a7308 */ /* 0x000e620000002400 */
[-C--:B------:R-:W-:Y:S02]  /*d950*/  ISETP.GE.AND P0, PT, R6, R2.reuse, PT ;  /* 0x000000020600720c */ /* 0x080fe40003f06270 */
[C---:B------:R-:W-:Y:S02]  /*d960*/  ISETP.GE.AND P6, PT, R4.reuse, R2, PT ;  /* 0x000000020400720c */ /* 0x040fe40003fc6270 */
[----:B------:R-:W-:Y:S02]  /*d970*/  ISETP.GE.AND P4, PT, R4, R103, PT ;  /* 0x000000670400720c */ /* 0x000fe40003f86270 */
[----:B------:R-:W-:Y:S01]  /*d980*/  IADD3 R4, R28, 0x38, RZ ;  /* 0x000000381c047810 */ /* 0x000fe20007ffe0ff */
[----:B------:R-:W2:Y:S01]  /*d990*/  MUFU.TANH R113, R80 ;  /* 0x0000005000717308 */ /* 0x000ea20000002400 */
[----:B----4-:R-:W-:-:S02]  /*d9a0*/  FSEL R123, R123, -INF , !P0 ;  /* 0xff8000007b7b7808 */ /* 0x010fc40004000000 */
[----:B------:R-:W-:-:S04]  /*d9b0*/  ISETP.GE.AND P0, PT, R4, R2, PT ;  /* 0x000000020400720c */ /* 0x000fc80003f06270 */
[----:B-----5:R-:W-:Y:S01]  /*d9c0*/  FSEL R120, R120, -INF , !P0 ;  /* 0xff80000078787808 */ /* 0x020fe20004000000 */
[----:B------:R-:W3:Y:S01]  /*d9d0*/  MUFU.TANH R126, R82 ;  /* 0x00000052007e7308 */ /* 0x000ee20000002400 */
[----:B-1----:R-:W-:Y:S02]  /*d9e0*/  FSEL R122, R122, -INF , !P2 ;  /* 0xff8000007a7a7808 */ /* 0x002fe40005000000 */
[----:B------:R-:W-:Y:S02]  /*d9f0*/  ISETP.GE.AND P0, PT, R102, 0x2, PT ;  /* 0x000000026600780c */ /* 0x000fe40003f06270 */
[----:B------:R-:W-:Y:S02]  /*da00*/  ISETP.GE.AND P2, PT, R6, R103, PT ;  /* 0x000000670600720c */ /* 0x000fe40003f46270 */
[----:B------:R-:W-:Y:S01]  /*da10*/  IADD3 R6, R28, 0x31, RZ ;  /* 0x000000311c067810 */ /* 0x000fe20007ffe0ff */
[----:B------:R-:W1:Y:S01]  /*da20*/  MUFU.TANH R127, R60 ;  /* 0x0000003c007f7308 */ /* 0x000e620000002400 */
[----:B--2---:R-:W-:-:S02]  /*da30*/  FSEL R113, R113, -INF , !P5 ;  /* 0xff80000071717808 */ /* 0x004fc40006800000 */
[----:B------:R-:W-:-:S05]  /*da40*/  ISETP.GE.AND P5, PT, R6, R2, PT ;  /* 0x000000020600720c */ /* 0x000fca0003fa6270 */
[----:B------:R-:W2:Y:S01]  /*da50*/  MUFU.TANH R116, R62 ;  /* 0x0000003e00747308 */ /* 0x000ea20000002400 */
[----:B---3--:R-:W-:Y:S02]  /*da60*/  FSEL R126, R126, -INF , !P1 ;  /* 0xff8000007e7e7808 */ /* 0x008fe40004800000 */
[----:B------:R-:W-:-:S05]  /*da70*/  ISETP.GE.AND P1, PT, R6, R103, PT ;  /* 0x000000670600720c */ /* 0x000fca0003f26270 */
[----:B------:R-:W3:Y:S01]  /*da80*/  MUFU.TANH R118, R83 ;  /* 0x0000005300767308 */ /* 0x000ee20000002400 */
[----:B-1----:R-:W-:Y:S02]  /*da90*/  FSEL R127, R127, -INF , !P6 ;  /* 0xff8000007f7f7808 */ /* 0x002fe40007000000 */
[----:B------:R-:W-:-:S04]  /*daa0*/  ISETP.GE.AND P6, PT, R28, R2, PT ;  /* 0x000000021c00720c */ /* 0x000fc80003fc6270 */
[----:B------:R-:W-:Y:S01]  /*dab0*/  FSEL R55, R55, -INF , !P6 ;  /* 0xff80000037377808 */ /* 0x000fe20007000000 */
[----:B------:R-:W1:Y:S01]  /*dac0*/  MUFU.TANH R121, R61 ;  /* 0x0000003d00797308 */ /* 0x000e620000002400 */
[----:B--2---:R-:W-:Y:S01]  /*dad0*/  FSEL R116, R116, -INF , !P4 ;  /* 0xff80000074747808 */ /* 0x004fe20006000000 */
[----:B------:R-:W-:Y:S01]  /*dae0*/  BAR.SYNC.DEFER_BLOCKING 0x0 ;  /* 0x0000000000007b1d */ /* 0x000fe20000010000 */
[C---:B------:R-:W-:Y:S02]  /*daf0*/  ISETP.GE.AND P4, PT, R28.reuse, R103, PT ;  /* 0x000000671c00720c */ /* 0x040fe40003f86270 */
[----:B------:R-:W-:Y:S02]  /*db00*/  IADD3 R28, R28, 0x39, RZ ;  /* 0x000000391c1c7810 */ /* 0x000fe40007ffe0ff */
[----:B------:R-:W-:Y:S01]  /*db10*/  FSEL R40, R40, -INF , !P4 ;  /* 0xff80000028287808 */ /* 0x000fe20006000000 */
[----:B------:R-:W2:Y:S01]  /*db20*/  MUFU.TANH R115, R63 ;  /* 0x0000003f00737308 */ /* 0x000ea20000002400 */
[----:B---3--:R-:W-:-:S02]  /*db30*/  FSEL R118, R118, -INF , !P2 ;  /* 0xff80000076767808 */ /* 0x008fc40005000000 */
        /* <DEDUP_REMOVED lines=71> */
.L_x_7002:
[----:B------:R-:W-:-:S05]  /*dfb0*/  IMAD.MOV.U32 R3, RZ, RZ, c[0x0][0x198] ;  /* 0x00006600ff037624 */ /* 0x000fca00078e00ff */
[----:B------:R-:W-:-:S04]  /*dfc0*/  LEA R3, -R3, RZ, 0x6 ;  /* 0x000000ff03037211 */ /* 0x000fc800078e31ff */
[----:B------:R-:W-:Y:S02]  /*dfd0*/  SHF.R.S32.HI R4, RZ, 0x1f, R3 ;  /* 0x0000001fff047819 */ /* 0x000fe40000011403 */
.L_x_7003:
        /* <DEDUP_REMOVED lines=28> */
.L_x_7001:
        /* <DEDUP_REMOVED lines=25> */
[----:B------:R-:W-:Y:S01]  /*e330*/  FMNMX.FTZ R4, R116, R3, !PT ;  /* 0x0000000374047209 */ /* 0x000fe20007810000 */
[----:B------:R-:W-:Y:S01]  /*e340*/  LDSM.16.MT88.4 R92, [R144+0x8000] ;  /* 0x00800000905c783b */ /* 0x000fe20000004200 */
[----:B------:R-:W-:-:S02]  /*e350*/  FMNMX.FTZ R6, R120, R7, !PT ;  /* 0x0000000778067209 */ /* 0x000fc40007810000 */
[----:B------:R-:W-:Y:S01]  /*e360*/  FMNMX.FTZ R15, R115, R4, !PT ;  /* 0x00000004730f7209 */ /* 0x000fe20007810000 */
[----:B------:R-:W-:Y:S01]  /*e370*/  LDSM.16.MT88.4 R20, [R144+0x8800] ;  /* 0x008800009014783b */ /* 0x000fe20000004200 */
[----:B------:R-:W-:Y:S02]  /*e380*/  FMNMX.FTZ R6, R119, R6, !PT ;  /* 0x0000000677067209 */ /* 0x000fe40007810000 */
[----:B------:R-:W-:Y:S02]  /*e390*/  FMNMX.FTZ R15, R112, R15, !PT ;  /* 0x0000000f700f7209 */ /* 0x000fe40007810000 */
[-C--:B------:R-:W-:Y:S01]  /*e3a0*/  LEA R141, R51, R144.reuse, 0x1 ;  /* 0x00000090338d7211 */ /* 0x080fe200078e08ff */
[----:B------:R-:W1:Y:S01]  /*e3b0*/  SHFL.BFLY PT, R7, R6, 0x2, 0x1f ;  /* 0x0c401f0006077f89 */ /* 0x000e6200000e0000 */
[----:B------:R-:W-:Y:S02]  /*e3c0*/  FMNMX.FTZ R15, R110, R15, !PT ;  /* 0x0000000f6e0f7209 */ /* 0x000fe40007810000 */
[----:B------:R-:W-:Y:S01]  /*e3d0*/  LEA R142, R53, R144, 0x1 ;  /* 0x00000090358e7211 */ /* 0x000fe200078e08ff */
[----:B------:R-:W-:Y:S03]  /*e3e0*/  LDSM.16.MT88.4 R76, [R141+0x8000] ;  /* 0x008000008d4c783b */ /* 0x000fe60000004200 */
[----:B------:R-:W-:Y:S01]  /*e3f0*/  LEA R140, R51, R142, 0x1 ;  /* 0x0000008e338c7211 */ /* 0x000fe200078e08ff */
[----:B------:R-:W2:Y:S04]  /*e400*/  SHFL.BFLY PT, R4, R15, 0x2, 0x1f ;  /* 0x0c401f000f047f89 */ /* 0x000ea800000e0000 */
[----:B------:R-:W-:Y:S04]  /*e410*/  LDSM.16.MT88.4 R68, [R140+0x8000] ;  /* 0x008000008c44783b */ /* 0x000fe80000004200 */
[----:B------:R-:W-:Y:S04]  /*e420*/  LDSM.16.MT88.4 R84, [R142+0x8000] ;  /* 0x008000008e54783b */ /* 0x000fe80000004200 */
[----:B------:R-:W-:Y:S01]  /*e430*/  LDSM.16.MT88.4 R48, [R142+0xa000] ;  /* 0x00a000008e30783b */ /* 0x000fe20000004200 */
[----:B-1----:R-:W-:-:S03]  /*e440*/  FMNMX.FTZ R7, R6, R7, !PT ;  /* 0x0000000706077209 */ /* 0x002fc60007810000 */
[----:B------:R-:W-:Y:S04]  /*e450*/  LDSM.16.MT88.4 R56, [R141+0xa000] ;  /* 0x00a000008d38783b */ /* 0x000fe80000004200 */
        /* <DEDUP_REMOVED lines=16> */
[----:B------:R-:W-:-:S02]  /*e560*/  FFMA.FTZ R109, R40, c[0x0][0x23c], -R117 ;  /* 0x00008f00286d7a23 */ /* 0x000fc40000010875 */
[--C-:B------:R-:W-:Y:S02]  /*e570*/  FFMA.FTZ R106, R16, c[0x0][0x23c], -R117.reuse ;  /* 0x00008f00106a7a23 */ /* 0x100fe40000010875 */
[--C-:B------:R-:W-:Y:S02]  /*e580*/  FFMA.FTZ R107, R42, c[0x0][0x23c], -R117.reuse ;  /* 0x00008f002a6b7a23 */ /* 0x100fe40000010875 */
[--C-:B------:R-:W-:Y:S01]  /*e590*/  FFMA.FTZ R30, R18, c[0x0][0x23c], -R117.reuse ;  /* 0x00008f00121e7a23 */ /* 0x100fe20000010875 */
[----:B------:R-:W1:Y:S01]  /*e5a0*/  LDSM.16.MT88.4 R40, [R144+0xa000] ;  /* 0x00a000009028783b */ /* 0x000e620000004200 */
[--C-:B------:R-:W-:Y:S01]  /*e5b0*/  FFMA.FTZ R27, R5, c[0x0][0x23c], -R124.reuse ;  /* 0x00008f00051b7a23 */ /* 0x100fe2000001087c */
[----:B------:R-:W2:Y:S01]  /*e5c0*/  MUFU.EX2 R34, R34 ;  /* 0x0000002200227308 */ /* 0x000ea20000000800 */
[----:B------:R-:W-:Y:S01]  /*e5d0*/  FFMA.FTZ R31, R13, c[0x0][0x23c], -R124 ;  /* 0x00008f000d1f7a23 */ /* 0x000fe2000001087c */
[----:B------:R-:W3:Y:S01]  /*e5e0*/  LDSM.16.MT88.4 R4, [R140+0xa000] ;  /* 0x00a000008c04783b */ /* 0x000ee20000004200 */
[----:B------:R-:W-:-:S02]  /*e5f0*/  FFMA.FTZ R32, R12, c[0x0][0x23c], -R117 ;  /* 0x00008f000c207a23 */ /* 0x000fc40000010875 */
[--C-:B------:R-:W-:Y:S01]  /*e600*/  FFMA.FTZ R29, R24, c[0x0][0x23c], -R117.reuse ;  /* 0x00008f00181d7a23 */ /* 0x100fe20000010875 */
[----:B------:R-:W4:Y:S01]  /*e610*/  LDSM.16.MT88.4 R12, [R141+0x8800] ;  /* 0x008800008d0c783b */ /* 0x000f220000004200 */
[--C-:B------:R-:W-:Y:S01]  /*e620*/  FFMA.FTZ R26, R11, c[0x0][0x23c], -R124.reuse ;  /* 0x00008f000b1a7a23 */ /* 0x100fe2000001087c */
[----:B------:R-:W-:Y:S01]  /*e630*/  MUFU.EX2 R33, R33 ;  /* 0x0000002100217308 */ /* 0x000fe20000000800 */
[--C-:B------:R-:W-:Y:S01]  /*e640*/  FFMA.FTZ R0, R9, c[0x0][0x23c], -R124.reuse ;  /* 0x00008f0009007a23 */ /* 0x100fe2000001087c */
[----:B------:R-:W-:Y:S01]  /*e650*/  LDSM.16.MT88.4 R16, [R142+0x8800] ;  /* 0x008800008e10783b */ /* 0x000fe20000004200 */
[--C-:B------:R-:W-:Y:S02]  /*e660*/  FFMA.FTZ R25, R10, c[0x0][0x23c], -R117.reuse ;  /* 0x00008f000a197a23 */ /* 0x100fe40000010875 */
[----:B------:R-:W-:Y:S02]  /*e670*/  FFMA.FTZ R24, R8, c[0x0][0x23c], -R117 ;  /* 0x00008f0008187a23 */ /* 0x000fe40000010875 */
[----:B------:R-:W5:Y:S01]  /*e680*/  LDSM.16.MT88.4 R8, [R140+0x8800] ;  /* 0x008800008c08783b */ /* 0x000f620000004200 */
        /* <DEDUP_REMOVED lines=24> */
[----:B------:R-:W-:Y:S02]  /*e810*/  FADD.FTZ R34, R35, R34 ;  /* 0x0000002223227221 */ /* 0x000fe40000010000 */
        /* <DEDUP_REMOVED lines=134> */
[C---:B----4-:R-:W-:Y:S08]  /*f080*/  HMMA.16816.F32.BF16 R88, R4.reuse, R8, R88 ;  /* 0x000000080458723c */ /* 0x050ff00000041858 */
[C---:B------:R-:W-:Y:S01]  /*f090*/  HMMA.16816.F32.BF16 R84, R4.reuse, R10, R84 ;  /* 0x0000000a0454723c */ /* 0x040fe20000041854 */
[----:B------:R-:W2:Y:S07]  /*f0a0*/  LDSM.16.MT88.4 R8, [R144+0xb800] ;  /* 0x00b800009008783b */ /* 0x000eae0000004200 */
[C---:B------:R-:W-:Y:S01]  /*f0b0*/  HMMA.16816.F32.BF16 R76, R4.reuse, R14, R76 ;  /* 0x0000000e044c723c */ /* 0x040fe2000004184c */
[----:B------:R-:W3:Y:S07]  /*f0c0*/  LDSM.16.MT88.4 R12, [R141+0xb800] ;  /* 0x00b800008d0c783b */ /* 0x000eee0000004200 */
[C---:B------:R-:W-:Y:S08]  /*f0d0*/  HMMA.16816.F32.BF16 R72, R4.reuse, R20, R72 ;  /* 0x000000140448723c */ /* 0x040ff00000041848 */
[C---:B------:R-:W-:Y:S08]  /*f0e0*/  HMMA.16816.F32.BF16 R68, R4.reuse, R22, R68 ;  /* 0x000000160444723c */ /* 0x040ff00000041844 */
[C---:B-1----:R-:W-:Y:S08]  /*f0f0*/  HMMA.16816.F32.BF16 R44, R4.reuse, R16, R44 ;  /* 0x00000010042c723c */ /* 0x042ff0000004182c */
[C---:B------:R-:W-:Y:S08]  /*f100*/  HMMA.16816.F32.BF16 R48, R4.reuse, R18, R48 ;  /* 0x000000120430723c */ /* 0x040ff00000041830 */
[C---:B--2---:R-:W-:Y:S08]  /*f110*/  HMMA.16816.F32.BF16 R36, R4.reuse, R8, R36 ;  /* 0x000000080424723c */ /* 0x044ff00000041824 */
        /* <DEDUP_REMOVED lines=70> */
.L_x_7005:
[----:B------:R-:W-:-:S05]  /*f580*/  IMAD.MOV.U32 R5, RZ, RZ, c[0x0][0x1a0] ;  /* 0x00006800ff057624 */ /* 0x000fca00078e00ff */
[----:B------:R-:W-:-:S04]  /*f590*/  LEA R5, -R5, RZ, 0x6 ;  /* 0x000000ff05057211 */ /* 0x000fc800078e31ff */
[----:B------:R-:W-:Y:S02]  /*f5a0*/  SHF.R.S32.HI R0, RZ, 0x1f, R5 ;  /* 0x0000001fff007819 */ /* 0x000fe40000011405 */
.L_x_7006:
        /* <DEDUP_REMOVED lines=25> */
[----:B------:R3:W-:Y:S04]  /*f740*/  LDGSTS.E.BYPASS.LTC128B.128 [R153+0xb000], [R10.64+0x80] ;  /* 0x0b0000800a997fae */ /* 0x0007e8000b901d46 */
[----:B------:R4:W-:Y:S04]  /*f750*/  LDGSTS.E.BYPASS.LTC128B.128 [R153+0x9800], [R24.64] ;  /* 0x0980000018997fae */ /* 0x0009e8000b901d46 */
[----:B------:R4:W-:Y:S04]  /*f760*/  LDGSTS.E.BYPASS.LTC128B.128 [R153+0xb800], [R24.64+0x80] ;  /* 0x0b80008018997fae */ /* 0x0009e8000b901d46 */
[----:B------:R-:W-:Y:S04]  /*f770*/  LDSM.16.M88.4 R20, [R150] ;  /* 0x000000009614783b */ /* 0x000fe80000000200 */
[----:B------:R-:W3:Y:S04]  /*f780*/  LDSM.16.M88.4 R4, [R149+0x4000] ;  /* 0x004000009504783b */ /* 0x000ee80000000200 */
[----:B------:R-:W5:Y:S04]  /*f790*/  LDSM.16.M88.4 R104, [R149+0x4800] ;  /* 0x004800009568783b */ /* 0x000f680000000200 */
[----:B------:R-:W1:Y:S04]  /*f7a0*/  LDSM.16.M88.4 R28, [R149+0x5000] ;  /* 0x00500000951c783b */ /* 0x000e680000000200 */
[----:B------:R-:W4:Y:S04]  /*f7b0*/  LDSM.16.M88.4 R120, [R149+0x5800] ;  /* 0x005800009578783b */ /* 0x000f280000000200 */
[----:B------:R-:W-:Y:S04]  /*f7c0*/  LDSM.16.M88.4 R112, [R148] ;  /* 0x000000009470783b */ /* 0x000fe80000000200 */
[----:B------:R-:W4:Y:S04]  /*f7d0*/  LDSM.16.M88.4 R116, [R147] ;  /* 0x000000009374783b */ /* 0x000f280000000200 */
[----:B------:R-:W4:Y:S04]  /*f7e0*/  LDSM.16.M88.4 R16, [R139] ;  /* 0x000000008b10783b */ /* 0x000f280000000200 */
[----:B--2---:R-:W2:Y:S04]  /*f7f0*/  LDSM.16.M88.4 R12, [R138] ;  /* 0x000000008a0c783b */ /* 0x004ea80000000200 */
[----:B------:R-:W-:Y:S04]  /*f800*/  LDSM.16.M88.4 R128, [R143+0x5000] ;  /* 0x005000008f80783b */ /* 0x000fe80000000200 */
[----:B------:R-:W-:Y:S01]  /*f810*/  LDSM.16.M88.4 R124, [R143+0x5800] ;  /* 0x005800008f7c783b */ /* 0x000fe20000000200 */
[C---:B---3--:R-:W-:Y:S03]  /*f820*/  HMMA.16816.F32.BF16 R8, R20.reuse, R4, RZ ;  /* 0x000000041408723c */ /* 0x048fe600000418ff */
[----:B------:R-:W0:Y:S05]  /*f830*/  LDGDEPBAR ;  /* 0x00000000000079af */ /* 0x000e2a0000000000 */
[C---:B-----5:R-:W-:Y:S08]  /*f840*/  HMMA.16816.F32.BF16 R108, R20.reuse, R104, RZ ;  /* 0x00000068146c723c */ /* 0x060ff000000418ff */
[C---:B-1----:R-:W-:Y:S08]  /*f850*/  HMMA.16816.F32.BF16 R32, R20.reuse, R28, RZ ;  /* 0x0000001c1420723c */ /* 0x042ff000000418ff */
        /* <DEDUP_REMOVED lines=12> */
[C---:B--2---:R-:W-:Y:S08]  /*f920*/  HMMA.16816.F32.BF16 R32, R112.reuse, R12, R32 ;  /* 0x0000000c7020723c */ /* 0x044ff00000041820 */
[C---:B------:R-:W-:Y:S01]  /*f930*/  HMMA.16816.F32.BF16 R28, R112.reuse, R14, R28 ;  /* 0x0000000e701c723c */ /* 0x040fe2000004181c */
[----:B------:R-:W2:Y:S07]  /*f940*/  LDSM.16.M88.4 R12, [R143+0x4800] ;  /* 0x004800008f0c783b */ /* 0x000eae0000000200 */
[C---:B-1----:R-:W-:Y:S08]  /*f950*/  HMMA.16816.F32.BF16 R24, R112.reuse, R120, R24 ;  /* 0x000000787018723c */ /* 0x042ff00000041818 */
[----:B------:R-:W-:Y:S01]  /*f960*/  HMMA.16816.F32.BF16 R20, R112, R122, R20 ;  /* 0x0000007a7014723c */ /* 0x000fe20000041814 */
[----:B------:R-:W-:Y:S04]  /*f970*/  LDSM.16.M88.4 R112, [R145] ;  /* 0x000000009170783b */ /* 0x000fe80000000200 */
[----:B------:R-:W-:Y:S03]  /*f980*/  LDSM.16.M88.4 R120, [R136] ;  /* 0x000000008878783b */ /* 0x000fe60000000200 */
[C---:B---3--:R-:W-:Y:S08]  /*f990*/  HMMA.16816.F32.BF16 R32, R116.reuse, R128, R32 ;  /* 0x000000807420723c */ /* 0x048ff00000041820 */
[C---:B----4-:R-:W-:Y:S08]  /*f9a0*/  HMMA.16816.F32.BF16 R8, R116.reuse, R16, R8 ;  /* 0x000000107408723c */ /* 0x050ff00000041808 */
[C---:B------:R-:W-:Y:S01]  /*f9b0*/  HMMA.16816.F32.BF16 R4, R116.reuse, R18, R4 ;  /* 0x000000127404723c */ /* 0x040fe20000041804 */
[----:B------:R-:W1:Y:S07]  /*f9c0*/  LDSM.16.M88.4 R16, [R136+0x800] ;  /* 0x000800008810783b */ /* 0x000e6e0000000200 */
[C---:B--2---:R-:W-:Y:S08]  /*f9d0*/  HMMA.16816.F32.BF16 R108, R116.reuse, R12, R108 ;  /* 0x0000000c746c723c */ /* 0x044ff0000004186c */
[C---:B------:R-:W-:Y:S01]  /*f9e0*/  HMMA.16816.F32.BF16 R104, R116.reuse, R14, R104 ;  /* 0x0000000e7468723c */ /* 0x040fe20000041868 */
[----:B------:R-:W2:Y:S07]  /*f9f0*/  LDSM.16.M88.4 R12, [R136+0x1000] ;  /* 0x00100000880c783b */ /* 0x000eae0000000200 */
[C---:B------:R-:W-:Y:S08]  /*fa00*/  HMMA.16816.F32.BF16 R28, R116.reuse, R130, R28 ;  /* 0x00000082741c723c */ /* 0x040ff0000004181c */
[C---:B------:R-:W-:Y:S08]  /*fa10*/  HMMA.16816.F32.BF16 R24, R116.reuse, R124, R24 ;  /* 0x0000007c7418723c */ /* 0x040ff00000041818 */
        /* <DEDUP_REMOVED lines=24> */
[----:B------:R-:W3:Y:S07]  /*fba0*/  LDSM.16.M88.4 R116, [R133] ;  /* 0x000000008574783b */ /* 0x000eee0000000200 */
[C---:B----4-:R-:W-:Y:S08]  /*fbb0*/  HMMA.16816.F32.BF16 R24, R16.reuse, R112, R24 ;  /* 0x000000701018723c */ /* 0x050ff00000041818 */
[----:B------:R-:W-:Y:S01]  /*fbc0*/  HMMA.16816.F32.BF16 R20, R16, R114, R20 ;  /* 0x000000721014723c */ /* 0x000fe20000041814 */
[----:B------:R-:W4:Y:S04]  /*fbd0*/  LDSM.16.M88.4 R112, [R132] ;  /* 0x000000008470783b */ /* 0x000f280000000200 */
[----:B------:R-:W-:Y:S03]  /*fbe0*/  LDSM.16.M88.4 R16, [R146+0x2000] ;  /* 0x002000009210783b */ /* 0x000fe60000000200 */
[C---:B-1----:R-:W-:Y:S08]  /*fbf0*/  HMMA.16816.F32.BF16 R8, R124.reuse, R12, R8 ;  /* 0x0000000c7c08723c */ /* 0x042ff00000041808 */
[C---:B------:R-:W-:Y:S01]  /*fc00*/  HMMA.16816.F32.BF16 R4, R124.reuse, R14, R4 ;  /* 0x0000000e7c04723c */ /* 0x040fe20000041804 */
[----:B------:R-:W1:Y:S07]  /*fc10*/  LDSM.16.M88.4 R12, [R143+0x6000] ;  /* 0x006000008f0c783b */ /* 0x000e6e0000000200 */
[C---:B--2---:R-:W-:Y:S08]  /*fc20*/  HMMA.16816.F32.BF16 R108, R124.reuse, R120, R108 ;  /* 0x000000787c6c723c */ /* 0x044ff0000004186c */
[C---:B------:R-:W-:Y:S08]  /*fc30*/  HMMA.16816.F32.BF16 R104, R124.reuse, R122, R104 ;  /* 0x0000007a7c68723c */ /* 0x040ff00000041868 */
[C---:B---3--:R-:W-:Y:S08]  /*fc40*/  HMMA.16816.F32.BF16 R32, R124.reuse, R116, R32 ;  /* 0x000000747c20723c */ /* 0x048ff00000041820 */
[C---:B------:R-:W-:Y:S01]  /*fc50*/  HMMA.16816.F32.BF16 R28, R124.reuse, R118, R28 ;  /* 0x000000767c1c723c */ /* 0x040fe2000004181c */
[----:B------:R-:W2:Y:S07]  /*fc60*/  LDSM.16.M88.4 R116, [R143+0x6800] ;  /* 0x006800008f74783b */ /* 0x000eae0000000200 */
[C---:B----4-:R-:W-:Y:S08]  /*fc70*/  HMMA.16816.F32.BF16 R24, R124.reuse, R112, R24 ;  /* 0x000000707c18723c */ /* 0x050ff00000041818 */
[----:B------:R-:W-:Y:S01]  /*fc80*/  HMMA.16816.F32.BF16 R124, R124, R114, R20 ;  /* 0x000000727c7c723c */ /* 0x000fe20000041814 */
[----:B------:R-:W-:Y:S04]  /*fc90*/  LDSM.16.M88.4 R112, [R145+0x2000] ;  /* 0x002000009170783b */ /* 0x000fe80000000200 */
[----:B------:R-:W3:Y:S03]  /*fca0*/  LDSM.16.M88.4 R20, [R136+0x2000] ;  /* 0x002000008814783b */ /* 0x000ee60000000200 */
[C---:B-1----:R-:W-:Y:S08]  /*fcb0*/  HMMA.16816.F32.BF16 R8, R16.reuse, R12, R8 ;  /* 0x0000000c1008723c */ /* 0x042ff00000041808 */
[C---:B------:R-:W-:Y:S01]  /*fcc0*/  HMMA.16816.F32.BF16 R4, R16.reuse, R14, R4 ;  /* 0x0000000e1004723c */ /* 0x040fe20000041804 */
[----:B------:R-:W1:Y:S07]  /*fcd0*/  LDSM.16.M88.4 R12, [R136+0x2800] ;  /* 0x00280000880c783b */ /* 0x000e6e0000000200 */
[C---:B--2---:R-:W-:Y:S08]  /*fce0*/  HMMA.16816.F32.BF16 R108, R16.reuse, R116, R108 ;  /* 0x00000074106c723c */ /* 0x044ff0000004186c */
[----:B------:R-:W-:Y:S08]  /*fcf0*/  HMMA.16816.F32.BF16 R104, R16, R118, R104 ;  /* 0x000000761068723c */ /* 0x000ff00000041868 */
[C---:B---3--:R-:W-:Y:S08]  /*fd00*/  HMMA.16816.F32.BF16 R8, R112.reuse, R20, R8 ;  /* 0x000000147008723c */ /* 0x048ff00000041808 */
[C---:B------:R-:W-:Y:S01]  /*fd10*/  HMMA.16816.F32.BF16 R4, R112.reuse, R22, R4 ;  /* 0x000000167004723c */ /* 0x040fe20000041804 */
[----:B------:R-:W2:Y:S07]  /*fd20*/  LDSM.16.M88.4 R20, [R143+0x7000] ;  /* 0x007000008f14783b */ /* 0x000eae0000000200 */
[C---:B-1----:R-:W-:Y:S08]  /*fd30*/  HMMA.16816.F32.BF16 R108, R112.reuse, R12, R108 ;  /* 0x0000000c706c723c */ /* 0x042ff0000004186c */
[----:B------:R-:W-:Y:S01]  /*fd40*/  FMUL.FTZ R8, R8, c[0x0][0x2ec] ;  /* 0x0000bb0008087a20 */ /* 0x000fe20000410000 */
[----:B------:R-:W-:Y:S01]  /*fd50*/  HMMA.16816.F32.BF16 R104, R112, R14, R104 ;  /* 0x0000000e7068723c */ /* 0x000fe20000041868 */
[----:B------:R-:W-:-:S02]  /*fd60*/  FMUL.FTZ R116, R9, c[0x0][0x2ec] ;  /* 0x0000bb0009747a20 */ /* 0x000fc40000410000 */
[----:B------:R1:W3:Y:S01]  /*fd70*/  MUFU.TANH R101, R8 ;  /* 0x0000000800657308 */ /* 0x0002e20000002400 */
[----:B------:R-:W-:Y:S02]  /*fd80*/  FMUL.FTZ R117, R10, c[0x0][0x2ec] ;  /* 0x0000bb000a757a20 */ /* 0x000fe40000410000 */
[----:B------:R-:W-:Y:S02]  /*fd90*/  FMUL.FTZ R0, R11, c[0x0][0x2ec] ;  /* 0x0000bb000b007a20 */ /* 0x000fe40000410000 */
[----:B------:R-:W-:Y:S02]  /*fda0*/  FMUL.FTZ R4, R4, c[0x0][0x2ec] ;  /* 0x0000bb0004047a20 */ /* 0x000fe40000410000 */
[----:B------:R-:W-:Y:S01]  /*fdb0*/  FMUL.FTZ R5, R5, c[0x0][0x2ec] ;  /* 0x0000bb0005057a20 */ /* 0x000fe20000410000 */
[----:B------:R-:W-:Y:S04]  /*fdc0*/  MUFU.TANH R116, R116 ;  /* 0x0000007400747308 */ /* 0x000fe80000002400 */
[----:B------:R-:W-:-:S02]  /*fdd0*/  FMUL.FTZ R15, R108, c[0x0][0x2ec] ;  /* 0x0000bb006c0f7a20 */ /* 0x000fc40000410000 */
[----:B------:R-:W-:Y:S01]  /*fde0*/  FMUL.FTZ R14, R109, c[0x0][0x2ec] ;  /* 0x0000bb006d0e7a20 */ /* 0x000fe20000410000 */
[----:B-1----:R-:W1:Y:S01]  /*fdf0*/  LDSM.16.M88.4 R8, [R136+0x3000] ;  /* 0x003000008808783b */ /* 0x002e620000000200 */
[----:B------:R-:W-:Y:S01]  /*fe00*/  MUFU.TANH R12, R4 ;  /* 0x00000004000c7308 */ /* 0x000fe20000002400 */
[----:B--2---:R-:W-:Y:S04]  /*fe10*/  HMMA.16816.F32.BF16 R32, R16, R20, R32 ;  /* 0x000000141020723c */ /* 0x004fe80000041820 */
[----:B------:R-:W-:Y:S02]  /*fe20*/  FMUL.FTZ R108, R104, c[0x0][0x2ec] ;  /* 0x0000bb00686c7a20 */ /* 0x000fe40000410000 */
[----:B------:R-:W2:Y:S01]  /*fe30*/  S2R R104, SR_TID.X ;  /* 0x0000000000687919 */ /* 0x000ea20000002100 */
[----:B------:R4:W-:Y:S01]  /*fe40*/  MUFU.TANH R13, R5 ;  /* 0x00000005000d7308 */ /* 0x0009e20000002400 */
[----:B------:R-:W-:-:S02]  /*fe50*/  FMUL.FTZ R105, R105, c[0x0][0x2ec] ;  /* 0x0000bb0069697a20 */ /* 0x000fc40000410000 */
[----:B------:R-:W-:Y:S01]  /*fe60*/  FMUL.FTZ R20, R6, c[0x0][0x2ec] ;  /* 0x0000bb0006147a20 */ /* 0x000fe20000410000 */
[----:B------:R-:W-:Y:S01]  /*fe70*/  HMMA.16816.F32.BF16 R28, R16, R22, R28 ;  /* 0x00000016101c723c */ /* 0x000fe2000004181c */
[----:B------:R-:W-:Y:S02]  /*fe80*/  FMUL.FTZ R21, R7, c[0x0][0x2ec] ;  /* 0x0000bb0007157a20 */ /* 0x000fe40000410000 */
[----:B------:R-:W-:Y:S01]  /*fe90*/  FMUL.FTZ R106, R106, c[0x0][0x2ec] ;  /* 0x0000bb006a6a7a20 */ /* 0x000fe20000410000 */
[----:B------:R-:W5:Y:S01]  /*fea0*/  MUFU.TANH R117, R117 ;  /* 0x0000007500757308 */ /* 0x000f620000002400 */
[----:B------:R-:W-:Y:S02]  /*feb0*/  FMUL.FTZ R107, R107, c[0x0][0x2ec] ;  /* 0x0000bb006b6b7a20 */ /* 0x000fe40000410000 */
[----:B------:R-:W-:Y:S02]  /*fec0*/  FMUL.FTZ R22, R110, c[0x0][0x2ec] ;  /* 0x0000bb006e167a20 */ /* 0x000fe40000410000 */
[----:B------:R-:W-:Y:S01]  /*fed0*/  FMUL.FTZ R23, R111, c[0x0][0x2ec] ;  /* 0x0000bb006f177a20 */ /* 0x000fe20000410000 */
[----:B----4-:R-:W4:Y:S02]  /*fee0*/  LDSM.16.M88.4 R4, [R143+0x7800] ;  /* 0x007800008f04783b */ /* 0x010f240000000200 */
[----:B------:R-:W2:Y:S08]  /*fef0*/  MUFU.TANH R0, R0 ;  /* 0x0000000000007308 */ /* 0x000eb00000002400 */
[----:B------:R-:W2:Y:S01]  /*ff00*/  MUFU.TANH R20, R20 ;  /* 0x0000001400147308 */ /* 0x000ea20000002400 */
[C---:B-1----:R-:W-:Y:S07]  /*ff10*/  HMMA.16816.F32.BF16 R32, R112.reuse, R8, R32 ;  /* 0x000000087020723c */ /* 0x042fee0000041820 */
[----:B------:R-:W1:Y:S01]  /*ff20*/  MUFU.TANH R21, R21 ;  /* 0x0000001500157308 */ /* 0x000e620000002400 */
[----:B------:R-:W-:Y:S01]  /*ff30*/  HMMA.16816.F32.BF16 R28, R112, R10, R28 ;  /* 0x0000000a701c723c */ /* 0x000fe2000004181c */
[----:B------:R-:W1:Y:S06]  /*ff40*/  LDSM.16.M88.4 R8, [R136+0x3800] ;  /* 0x003800008808783b */ /* 0x000e6c0000000200 */
[----:B------:R-:W1:Y:S01]  /*ff50*/  MUFU.TANH R15, R15 ;  /* 0x0000000f000f7308 */ /* 0x000e620000002400 */
[----:B------:R-:W-:-:S07]  /*ff60*/  DEPBAR.LE SB0, 0x0 ;  /* 0x000080000000791a */ /* 0x000fce0000000000 */
[----:B------:R-:W1:Y:S01]  /*ff70*/  MUFU.TANH R22, R22 ;  /* 0x0000001600167308 */ /* 0x000e620000002400 */
[----:B------:R-:W-:Y:S01]  /*ff80*/  FMUL.FTZ R32, R32, c[0x0][0x2ec] ;  /* 0x0000bb0020207a20 */ /* 0x000fe20000410000 */
[----:B----4-:R-:W-:Y:S06]  /*ff90*/  HMMA.16816.F32.BF16 R24, R16, R4, R24 ;  /* 0x000000041018723c */ /* 0x010fec0000041818 */
[----:B------:R-:W4:Y:S01]  /*ffa0*/  MUFU.TANH R14, R14 ;  /* 0x0000000e000e7308 */ /* 0x000f220000002400 */
[----:B------:R-:W-:Y:S02]  /*ffb0*/  FMUL.FTZ R33, R33, c[0x0][0x2ec] ;  /* 0x0000bb0021217a20 */ /* 0x000fe40000410000 */
[----:B------:R-:W-:-:S02]  /*ffc0*/  FMUL.FTZ R34, R34, c[0x0][0x2ec] ;  /* 0x0000bb0022227a20 */ /* 0x000fc40000410000 */
[----:B------:R-:W-:Y:S01]  /*ffd0*/  FMUL.FTZ R35, R35, c[0x0][0x2ec] ;  /* 0x0000bb0023237a20 */ /* 0x000fe20000410000 */
[----:B------:R-:W-:Y:S01]  /*ffe0*/  HMMA.16816.F32.BF16 R124, R16, R6, R124 ;  /* 0x00000006107c723c */ /* 0x000fe2000004187c */
[----:B--2---:R-:W-:Y:S01]  /*fff0*/  IMAD.SHL.U32 R5, R104, 0x2, RZ ;  /* 0x0000000268057824 */ /* 0x004fe200078e00ff */
[----:B------:R-:W2:Y:S01]  /*10000*/  MUFU.TANH R23, R23 ;  /* 0x0000001700177308 */ /* 0x000ea20000002400 */
[----:B------:R-:W-:Y:S02]  /*10010*/  FMUL.FTZ R28, R28, c[0x0][0x2ec] ;  /* 0x0000bb001c1c7a20 */ /* 0x000fe40000410000 */
[----:B------:R-:W-:Y:S01]  /*10020*/  FMUL.FTZ R30, R30, c[0x0][0x2ec] ;  /* 0x0000bb001e1e7a20 */ /* 0x000fe20000410000 */
[----:B------:R-:W-:Y:S01]  /*10030*/  LOP3.LUT R5, R5, 0x6, RZ, 0xc0, !PT ;  /* 0x0000000605057812 */ /* 0x000fe200078ec0ff */
[----:B------:R-:W-:-:S03]  /*10040*/  FMUL.FTZ R31, R31, c[0x0][0x2ec] ;  /* 0x0000bb001f1f7a20 */ /* 0x000fc60000410000 */
[----:B------:R-:W2:Y:S01]  /*10050*/  MUFU.TANH R108, R108 ;  /* 0x0000006c006c7308 */ /* 0x000ea20000002400 */
[----:B------:R-:W-:-:S05]  /*10060*/  IMAD R4, R160, 0x40, R5 ;  /* 0x00000040a0047824 */ /* 0x000fca00078e0205 */
[C---:B------:R-:W-:Y:S01]  /*10070*/  IADD3 R5, R4.reuse, 0x1, RZ ;  /* 0x0000000104057810 */ /* 0x040fe20007ffe0ff */
[C---:B-1----:R-:W-:Y:S01]  /*10080*/  HMMA.16816.F32.BF16 R24, R112.reuse, R8, R24 ;  /* 0x000000087018723c */ /* 0x042fe20000041818 */
[CC--:B------:R-:W-:Y:S01]  /*10090*/  ISETP.GE.AND P5, PT, R4.reuse, R2.reuse, PT ;  /* 0x000000020400720c */ /* 0x0c0fe20003fa6270 */
[----:B------:R-:W-:Y:S01]  /*100a0*/  MUFU.TANH R105, R105 ;  /* 0x0000006900697308 */ /* 0x000fe20000002400 */
[C---:B------:R-:W-:Y:S02]  /*100b0*/  ISETP.GE.AND P4, PT, R5.reuse, R2, PT ;  /* 0x000000020500720c */ /* 0x040fe40003f86270 */
[-C--:B------:R-:W-:Y:S02]  /*100c0*/  ISETP.GE.AND P1, PT, R5, R103.reuse, PT ;  /* 0x000000670500720c */ /* 0x080fe40003f26270 */
[C---:B------:R-:W-:Y:S01]  /*100d0*/  IADD3 R5, R4.reuse, 0x8, RZ ;  /* 0x0000000804057810 */ /* 0x040fe20007ffe0ff */
[----:B------:R-:W-:Y:S01]  /*100e0*/  HMMA.16816.F32.BF16 R124, R112, R10, R124 ;  /* 0x0000000a707c723c */ /* 0x000fe2000004187c */
[C---:B------:R-:W-:Y:S01]  /*100f0*/  ISETP.GE.AND P2, PT, R4.reuse, R103, PT ;  /* 0x000000670400720c */ /* 0x040fe20003f46270 */
[----:B------:R-:W1:Y:S01]  /*10100*/  MUFU.TANH R106, R106 ;  /* 0x0000006a006a7308 */ /* 0x000e620000002400 */
[----:B------:R-:W-:Y:S01]  /*10110*/  IADD3 R7, R4, 0x9, RZ ;  /* 0x0000000904077810 */ /* 0x000fe20007ffe0ff */
[----:B------:R-:W-:Y:S01]  /*10120*/  FMUL.FTZ R8, R29, c[0x0][0x2ec] ;  /* 0x0000bb001d087a20 */ /* 0x000fe20000410000 */
[----:B---3--:R-:W-:-:S02]  /*10130*/  FSEL R101, R101, -INF , !P5 ;  /* 0xff80000065657808 */ /* 0x008fc40006800000 */
[CC--:B------:R-:W-:Y:S02]  /*10140*/  ISETP.GE.AND P6, PT, R5.reuse, R2.reuse, PT ;  /* 0x000000020500720c */ /* 0x0c0fe40003fc6270 */
[-C--:B------:R-:W-:Y:S01]  /*10150*/  ISETP.GE.AND P5, PT, R5, R103.reuse, PT ;  /* 0x000000670500720c */ /* 0x080fe20003fa6270 */
[----:B------:R-:W3:Y:S01]  /*10160*/  MUFU.TANH R123, R107 ;  /* 0x0000006b007b7308 */ /* 0x000ee20000002400 */
[----:B-----5:R-:W-:Y:S02]  /*10170*/  FSEL R5, R117, -INF , !P2 ;  /* 0xff80000075057808 */ /* 0x020fe40005000000 */
[----:B------:R-:W-:Y:S02]  /*10180*/  FSEL R6, R116, -INF , !P4 ;  /* 0xff80000074067808 */ /* 0x000fe40006000000 */
        /* <DEDUP_REMOVED lines=10> */
[C---:B------:R-:W-:Y:S01]  /*10230*/  ISETP.GE.AND P1, PT, R7.reuse, R2, PT ;  /* 0x000000020700720c */ /* 0x040fe20003f26270 */
[----:B------:R-:W-:Y:S01]  /*10240*/  MUFU.TANH R122, R33 ;  /* 0x00000021007a7308 */ /* 0x000fe20000002400 */
[----:B------:R-:W-:Y:S01]  /*10250*/  ISETP.GE.AND P6, PT, R7, R103, PT ;  /* 0x000000670700720c */ /* 0x000fe20003fc6270 */
[----:B------:R-:W-:Y:S01]  /*10260*/  FMUL.FTZ R102, R125, c[0x0][0x2ec] ;  /* 0x0000bb007d667a20 */ /* 0x000fe20000410000 */
[----:B------:R-:W-:Y:S01]  /*10270*/  IADD3 R7, R4, 0x11, RZ ;  /* 0x0000001104077810 */ /* 0x000fe20007ffe0ff */
[----:B------:R-:W-:Y:S01]  /*10280*/  FMUL.FTZ R26, R26, c[0x0][0x2ec] ;  /* 0x0000bb001a1a7a20 */ /* 0x000fe20000410000 */
[----:B------:R-:W-:-:S02]  /*10290*/  IADD3 R10, R4, 0x18, RZ ;  /* 0x00000018040a7810 */ /* 0x000fc40007ffe0ff */
[----:B------:R-:W-:Y:S01]  /*102a0*/  FSEL R11, R20, -INF , !P5 ;  /* 0xff800000140b7808 */ /* 0x000fe20006800000 */
[----:B------:R-:W1:Y:S01]  /*102b0*/  MUFU.TANH R121, R34 ;  /* 0x0000002200797308 */ /* 0x000e620000002400 */
[----:B------:R-:W-:Y:S02]  /*102c0*/  FSEL R0, R13, -INF , !P2 ;  /* 0xff8000000d007808 */ /* 0x000fe40005000000 */
[CC--:B------:R-:W-:Y:S02]  /*102d0*/  ISETP.GE.AND P5, PT, R7.reuse, R2.reuse, PT ;  /* 0x000000020700720c */ /* 0x0c0fe40003fa6270 */
[----:B------:R-:W-:Y:S02]  /*102e0*/  ISETP.GE.AND P2, PT, R7, R103, PT ;  /* 0x000000670700720c */ /* 0x000fe40003f46270 */
[----:B------:R-:W-:Y:S01]  /*102f0*/  FSEL R7, R21, -INF , !P4 ;  /* 0xff80000015077808 */ /* 0x000fe20006000000 */
[----:B------:R-:W1:Y:S01]  /*10300*/  MUFU.TANH R119, R35 ;  /* 0x0000002300777308 */ /* 0x000e620000002400 */
[----:B------:R-:W-:-:S02]  /*10310*/  ISETP.GE.AND P4, PT, R10, R2, PT ;  /* 0x000000020a00720c */ /* 0x000fc40003f86270 */
[----:B------:R-:W-:Y:S02]  /*10320*/  FSEL R112, R15, -INF , !P1 ;  /* 0xff8000000f707808 */ /* 0x000fe40004800000 */
[C---:B------:R-:W-:Y:S02]  /*10330*/  IADD3 R13, R4.reuse, 0x19, RZ ;  /* 0x00000019040d7810 */ /* 0x040fe40007ffe0ff */
[----:B------:R-:W-:Y:S01]  /*10340*/  IADD3 R15, R4, 0x20, RZ ;  /* 0x00000020040f7810 */ /* 0x000fe20007ffe0ff */
[----:B------:R-:W1:Y:S01]  /*10350*/  MUFU.TANH R120, R28 ;  /* 0x0000001c00787308 */ /* 0x000e620000002400 */
[----:B------:R-:W-:Y:S02]  /*10360*/  FSEL R111, R22, -INF , !P6 ;  /* 0xff800000166f7808 */ /* 0x000fe40007000000 */
[----:B----4-:R-:W-:Y:S02]  /*10370*/  FSEL R104, R14, -INF , !P5 ;  /* 0xff8000000e687808 */ /* 0x010fe40006800000 */
[----:B--2---:R-:W-:-:S02]  /*10380*/  FSEL R23, R23, -INF , !P2 ;  /* 0xff80000017177808 */ /* 0x004fc40005000000 */
[----:B------:R-:W-:Y:S01]  /*10390*/  FSEL R22, R108, -INF , !P4 ;  /* 0xff8000006c167808 */ /* 0x000fe20006000000 */
[----:B------:R-:W2:Y:S01]  /*103a0*/  MUFU.TANH R117, R30 ;  /* 0x0000001e00757308 */ /* 0x000ea20000002400 */
[-C--:B------:R-:W-:Y:S02]  /*103b0*/  ISETP.GE.AND P1, PT, R10, R103.reuse, PT ;  /* 0x000000670a00720c */ /* 0x080fe40003f26270 */
[CC--:B------:R-:W-:Y:S02]  /*103c0*/  ISETP.GE.AND P6, PT, R13.reuse, R2.reuse, PT ;  /* 0x000000020d00720c */ /* 0x0c0fe40003fc6270 */
[-C--:B------:R-:W-:Y:S02]  /*103d0*/  ISETP.GE.AND P5, PT, R13, R103.reuse, PT ;  /* 0x000000670d00720c */ /* 0x080fe40003fa6270 */
[C---:B------:R-:W-:Y:S01]  /*103e0*/  ISETP.GE.AND P2, PT, R15.reuse, R2, PT ;  /* 0x000000020f00720c */ /* 0x040fe20003f46270 */
[----:B------:R-:W4:Y:S01]  /*103f0*/  MUFU.TANH R115, R31 ;  /* 0x0000001f00737308 */ /* 0x000f220000002400 */
[----:B------:R-:W-:-:S02]  /*10400*/  ISETP.GE.AND P4, PT, R15, R103, PT ;  /* 0x000000670f00720c */ /* 0x000fc40003f86270 */
[C---:B------:R-:W-:Y:S02]  /*10410*/  IADD3 R15, R4.reuse, 0x21, RZ ;  /* 0x00000021040f7810 */ /* 0x040fe40007ffe0ff */
[----:B------:R-:W-:Y:S02]  /*10420*/  IADD3 R14, R4, 0x28, RZ ;  /* 0x00000028040e7810 */ /* 0x000fe40007ffe0ff */
[----:B-1----:R-:W-:Y:S01]  /*10430*/  FSEL R21, R106, -INF , !P1 ;  /* 0xff8000006a157808 */ /* 0x002fe20004800000 */
[----:B------:R1:W-:Y:S01]  /*10440*/  MUFU.TANH R110, R24 ;  /* 0x00000018006e7308 */ /* 0x0003e20000002400 */
[----:B------:R-:W-:Y:S02]  /*10450*/  FSEL R20, R105, -INF , !P6 ;  /* 0xff80000069147808 */ /* 0x000fe40007000000 */
[----:B---3--:R-:W-:Y:S02]  /*10460*/  FSEL R123, R123, -INF , !P5 ;  /* 0xff8000007b7b7808 */ /* 0x008fe40006800000 */
[----:B------:R-:W-:-:S02]  /*10470*/  ISETP.GE.AND P1, PT, R15, R2, PT ;  /* 0x000000020f00720c */ /* 0x000fc40003f26270 */
[-C--:B------:R-:W-:Y:S01]  /*10480*/  ISETP.GE.AND P6, PT, R15, R103.reuse, PT ;  /* 0x000000670f00720c */ /* 0x080fe20003fc6270 */
[----:B------:R3:W-:Y:S01]  /*10490*/  MUFU.TANH R10, R25 ;  /* 0x00000019000a7308 */ /* 0x0007e20000002400 */
[----:B------:R-:W-:Y:S02]  /*104a0*/  ISETP.GE.AND P5, PT, R14, R2, PT ;  /* 0x000000020e00720c */ /* 0x000fe40003fa6270 */
[----:B-----5:R-:W-:Y:S02]  /*104b0*/  FSEL R118, R118, -INF , !P2 ;  /* 0xff80000076767808 */ /* 0x020fe40005000000 */
[C---:B------:R-:W-:Y:S02]  /*104c0*/  IADD3 R16, R4.reuse, 0x29, RZ ;  /* 0x0000002904107810 */ /* 0x040fe40007ffe0ff */
[----:B------:R-:W-:Y:S01]  /*104d0*/  IADD3 R15, R4, 0x30, RZ ;  /* 0x00000030040f7810 */ /* 0x000fe20007ffe0ff */
[----:B-1----:R-:W-:Y:S01]  /*104e0*/  FMUL.FTZ R24, R127, c[0x0][0x2ec] ;  /* 0x0000bb007f187a20 */ /* 0x002fe20000410000 */
[----:B------:R-:W1:Y:S01]  /*104f0*/  MUFU.TANH R8, R8 ;  /* 0x0000000800087308 */ /* 0x000e620000002400 */
[----:B------:R-:W-:-:S02]  /*10500*/  ISETP.GE.AND P2, PT, R14, R103, PT ;  /* 0x000000670e00720c */ /* 0x000fc40003f46270 */
[----:B------:R-:W-:Y:S02]  /*10510*/  FSEL R121, R121, -INF , !P4 ;  /* 0xff80000079797808 */ /* 0x000fe40006000000 */
[----:B------:R-:W-:Y:S01]  /*10520*/  FSEL R122, R122, -INF , !P1 ;  /* 0xff8000007a7a7808 */ /* 0x000fe20004800000 */
[----:B---3--:R-:W-:Y:S02]  /*10530*/  FMUL.FTZ R25, R126, c[0x0][0x2ec] ;  /* 0x0000bb007e197a20 */ /* 0x008fe40000410000 */
[----:B------:R-:W3:Y:S01]  /*10540*/  MUFU.TANH R13, R124 ;  /* 0x0000007c000d7308 */ /* 0x000ee20000002400 */
[----:B------:R-:W-:Y:S02]  /*10550*/  FSEL R119, R119, -INF , !P6 ;  /* 0xff80000077777808 */ /* 0x000fe40007000000 */
[----:B------:R-:W-:Y:S02]  /*10560*/  FSEL R120, R120, -INF , !P5 ;  /* 0xff80000078787808 */ /* 0x000fe40006800000 */
[----:B------:R-:W-:-:S02]  /*10570*/  ISETP.GE.AND P4, PT, R16, R2, PT ;  /* 0x000000021000720c */ /* 0x000fc40003f86270 */
[-C--:B------:R-:W-:Y:S01]  /*10580*/  ISETP.GE.AND P1, PT, R16, R103.reuse, PT ;  /* 0x000000671000720c */ /* 0x080fe20003f26270 */
[----:B------:R-:W5:Y:S01]  /*10590*/  MUFU.TANH R102, R102 ;  /* 0x0000006600667308 */ /* 0x000f620000002400 */
[C---:B------:R-:W-:Y:S02]  /*105a0*/  ISETP.GE.AND P6, PT, R15.reuse, R2, PT ;  /* 0x000000020f00720c */ /* 0x040fe40003fc6270 */
[----:B------:R-:W-:Y:S02]  /*105b0*/  ISETP.GE.AND P5, PT, R15, R103, PT ;  /* 0x000000670f00720c */ /* 0x000fe40003fa6270 */
[C---:B------:R-:W-:Y:S02]  /*105c0*/  IADD3 R16, R4.reuse, 0x31, RZ ;  /* 0x0000003104107810 */ /* 0x040fe40007ffe0ff */
[----:B------:R-:W-:Y:S01]  /*105d0*/  IADD3 R15, R4, 0x38, RZ ;  /* 0x00000038040f7810 */ /* 0x000fe20007ffe0ff */
[----:B------:R-:W3:Y:S01]  /*105e0*/  MUFU.TANH R14, R26 ;  /* 0x0000001a000e7308 */ /* 0x000ee20000002400 */
[----:B--2---:R-:W-:-:S02]  /*105f0*/  FSEL R117, R117, -INF , !P2 ;  /* 0xff80000075757808 */ /* 0x004fc40005000000 */
[----:B----4-:R-:W-:Y:S02]  /*10600*/  FSEL R115, R115, -INF , !P1 ;  /* 0xff80000073737808 */ /* 0x010fe40004800000 */
[-C--:B------:R-:W-:Y:S02]  /*10610*/  ISETP.GE.AND P2, PT, R16, R2.reuse, PT ;  /* 0x000000021000720c */ /* 0x080fe40003f46270 */
[----:B------:R-:W-:Y:S01]  /*10620*/  ISETP.GE.AND P1, PT, R15, R2, PT ;  /* 0x000000020f00720c */ /* 0x000fe20003f26270 */
[----:B------:R-:W2:Y:S01]  /*10630*/  MUFU.TANH R27, R27 ;  /* 0x0000001b001b7308 */ /* 0x000ea20000002400 */
[----:B------:R-:W-:Y:S02]  /*10640*/  IADD3 R4, R4, 0x39, RZ ;  /* 0x0000003904047810 */ /* 0x000fe40007ffe0ff */
[----:B-1----:R-:W-:Y:S02]  /*10650*/  FSEL R116, R8, -INF , !P4 ;  /* 0xff80000008747808 */ /* 0x002fe40006000000 */
[----:B------:R-:W-:-:S02]  /*10660*/  FSEL R110, R110, -INF , !P6 ;  /* 0xff8000006e6e7808 */ /* 0x000fc40007000000 */
[----:B------:R-:W-:Y:S01]  /*10670*/  FSEL R108, R10, -INF , !P2 ;  /* 0xff8000000a6c7808 */ /* 0x000fe20005000000 */
[----:B------:R-:W1:Y:S01]  /*10680*/  MUFU.TANH R25, R25 ;  /* 0x0000001900197308 */ /* 0x000e620000002400 */
[----:B---3--:R-:W-:Y:S01]  /*10690*/  FSEL R106, R13, -INF , !P1 ;  /* 0xff8000000d6a7808 */ /* 0x008fe20004800000 */
[----:B------:R-:W-:Y:S01]  /*106a0*/  BAR.SYNC.DEFER_BLOCKING 0x0 ;  /* 0x0000000000007b1d */ /* 0x000fe20000010000 */
[-C--:B------:R-:W-:Y:S02]  /*106b0*/  ISETP.GE.AND P4, PT, R16, R103.reuse, PT ;  /* 0x000000671000720c */ /* 0x080fe40003f86270 */
[C---:B------:R-:W-:Y:S02]  /*106c0*/  ISETP.GE.AND P6, PT, R4.reuse, R2, PT ;  /* 0x000000020400720c */ /* 0x040fe40003fc6270 */
[-C--:B------:R-:W-:Y:S01]  /*106d0*/  ISETP.GE.AND P2, PT, R15, R103.reuse, PT ;  /* 0x000000670f00720c */ /* 0x080fe20003f46270 */
[----:B------:R-:W3:Y:S01]  /*106e0*/  MUFU.TANH R24, R24 ;  /* 0x0000001800187308 */ /* 0x000ee20000002400 */
[----:B------:R-:W-:-:S02]  /*106f0*/  ISETP.GE.AND P1, PT, R4, R103, PT ;  /* 0x000000670400720c */ /* 0x000fc40003f26270 */
[----:B-----5:R-:W-:Y:S02]  /*10700*/  FSEL R102, R102, -INF , !P6 ;  /* 0xff80000066667808 */ /* 0x020fe40007000000 */
[----:B------:R-:W-:Y:S02]  /*10710*/  FSEL R103, R14, -INF , !P5 ;  /* 0xff8000000e677808 */ /* 0x000fe40006800000 */
[----:B--2---:R-:W-:Y:S02]  /*10720*/  FSEL R27, R27, -INF , !P4 ;  /* 0xff8000001b1b7808 */ /* 0x004fe40006000000 */
[----:B-1----:R-:W-:Y:S02]  /*10730*/  FSEL R25, R25, -INF , !P2 ;  /* 0xff80000019197808 */ /* 0x002fe40005000000 */
[----:B---3--:R-:W-:Y:S01]  /*10740*/  FSEL R24, R24, -INF , !P1 ;  /* 0xff80000018187808 */ /* 0x008fe20004800000 */
        /* <DEDUP_REMOVED lines=59> */
[----:B------:R-:W-:Y:S05]  /*10b00*/  BRA `(.L_x_7009) ;  /* 0x0000003000007947 */ /* 0x000fea0003800000 */
.L_x_7008:
[----:B------:R-:W-:-:S05]  /*10b10*/  IMAD.MOV.U32 R14, RZ, RZ, c[0x0][0x198] ;  /* 0x00006600ff0e7624 */ /* 0x000fca00078e00ff */
[----:B------:R-:W-:-:S04]  /*10b20*/  LEA R14, -R14, RZ, 0x6 ;  /* 0x000000ff0e0e7211 */ /* 0x000fc800078e31ff */
[----:B------:R-:W-:Y:S02]  /*10b30*/  SHF.R.S32.HI R2, RZ, 0x1f, R14 ;  /* 0x0000001fff027819 */ /* 0x000fe4000001140e */
.L_x_7009:
        /* <DEDUP_REMOVED lines=23> */
.L_x_7007:
        /* <DEDUP_REMOVED lines=56> */
[----:B------:R-:W-:Y:S02]  /*11030*/  FFMA.FTZ R0, R11, c[0x0][0x23c], -R26 ;  /* 0x00008f000b007a23 */ /* 0x000fe4000001081a */
[----:B------:R-:W-:Y:S01]  /*11040*/  FADD.FTZ R4, R100, -R5 ;  /* 0x8000000564047221 */ /* 0x000fe20000010000 */
[----:B------:R-:W2:Y:S01]  /*11050*/  LDSM.16.MT88.4 R8, [R141+0x8000] ;  /* 0x008000008d08783b */ /* 0x000ea20000004200 */
[----:B------:R-:W-:Y:S01]  /*11060*/  FADD.FTZ R6, R3, -R6 ;  /* 0x8000000603067221 */ /* 0x000fe20000010000 */
[----:B------:R-:W-:Y:S01]  /*11070*/  MUFU.EX2 R31, R31 ;  /* 0x0000001f001f7308 */ /* 0x000fe20000000800 */
[----:B------:R-:W-:Y:S02]  /*11080*/  FFMA.FTZ R32, R101, c[0x0][0x23c], -R107 ;  /* 0x00008f0065207a23 */ /* 0x000fe4000001086b */
[----:B------:R-:W-:Y:S02]  /*11090*/  FFMA.FTZ R35, R7, c[0x0][0x23c], -R26 ;  /* 0x00008f0007237a23 */ /* 0x000fe4000001081a */
[----:B------:R-:W-:-:S02]  /*110a0*/  FMUL.FTZ R101, R4, c[0x0][0x23c] ;  /* 0x00008f0004657a20 */ /* 0x000fc40000410000 */
[----:B------:R-:W-:Y:S01]  /*110b0*/  FMUL.FTZ R3, R6, c[0x0][0x23c] ;  /* 0x00008f0006037a20 */ /* 0x000fe20000410000 */
[----:B------:R-:W3:Y:S01]  /*110c0*/  MUFU.EX2 R32, R32 ;  /* 0x0000002000207308 */ /* 0x000ee20000000800 */
[--C-:B------:R-:W-:Y:S02]  /*110d0*/  FFMA.FTZ R100, R112, c[0x0][0x23c], -R107.reuse ;  /* 0x00008f0070647a23 */ /* 0x100fe4000001086b */
[--C-:B------:R-:W-:Y:S02]  /*110e0*/  FFMA.FTZ R105, R104, c[0x0][0x23c], -R107.reuse ;  /* 0x00008f0068697a23 */ /* 0x100fe4000001086b */
[--C-:B------:R-:W-:Y:S02]  /*110f0*/  FFMA.FTZ R104, R22, c[0x0][0x23c], -R107.reuse ;  /* 0x00008f0016687a23 */ /* 0x100fe4000001086b */
[----:B------:R-:W-:Y:S01]  /*11100*/  FFMA.FTZ R109, R20, c[0x0][0x23c], -R107 ;  /* 0x00008f00146d7a23 */ /* 0x000fe2000001086b */
[----:B------:R-:W4:Y:S01]  /*11110*/  MUFU.EX2 R29, R29 ;  /* 0x0000001d001d7308 */ /* 0x000f220000000800 */
[----:B------:R-:W-:-:S02]  /*11120*/  FFMA.FTZ R111, R111, c[0x0][0x23c], -R26 ;  /* 0x00008f006f6f7a23 */ /* 0x000fc4000001081a */
[--C-:B------:R-:W-:Y:S02]  /*11130*/  FFMA.FTZ R112, R23, c[0x0][0x23c], -R26.reuse ;  /* 0x00008f0017707a23 */ /* 0x100fe4000001081a */
[--C-:B------:R-:W-:Y:S02]  /*11140*/  FFMA.FTZ R113, R21, c[0x0][0x23c], -R26.reuse ;  /* 0x00008f0015717a23 */ /* 0x100fe4000001081a */
[----:B------:R-:W-:Y:S01]  /*11150*/  FFMA.FTZ R114, R123, c[0x0][0x23c], -R26 ;  /* 0x00008f007b727a23 */ /* 0x000fe2000001081a */
[----:B------:R-:W-:Y:S01]  /*11160*/  MUFU.EX2 R28, R28 ;  /* 0x0000001c001c7308 */ /* 0x000fe20000000800 */
[----:B---3--:R-:W-:Y:S01]  /*11170*/  F2FP.BF16.PACK_AB R4, R31, R32 ;  /* 0x000000201f04723e */ /* 0x008fe200000010ff */
[----:B------:R-:W-:Y:S01]  /*11180*/  LDSM.16.MT88.4 R20, [R142+0x8800] ;  /* 0x008800008e14783b */ /* 0x000fe20000004200 */
[--C-:B------:R-:W-:Y:S02]  /*11190*/  FFMA.FTZ R123, R122, c[0x0][0x23c], -R107.reuse ;  /* 0x00008f007a7b7a23 */ /* 0x100fe4000001086b */
[----:B------:R-:W-:-:S02]  /*111a0*/  FFMA.FTZ R125, R116, c[0x0][0x23c], -R107 ;  /* 0x00008f00747d7a23 */ /* 0x000fc4000001086b */
[--C-:B------:R-:W-:Y:S01]  /*111b0*/  FFMA.FTZ R118, R118, c[0x0][0x23c], -R107.reuse ;  /* 0x00008f0076767a23 */ /* 0x100fe2000001086b */
[----:B------:R-:W3:Y:S01]  /*111c0*/  MUFU.EX2 R2, R2 ;  /* 0x0000000200027308 */ /* 0x000ee20000000800 */
[----:B----4-:R-:W-:Y:S01]  /*111d0*/  F2FP.BF16.PACK_AB R6, R29, R30 ;  /* 0x0000001e1d06723e */ /* 0x010fe200000010ff */
[----:B------:R-:W-:Y:S02]  /*111e0*/  FFMA.FTZ R120, R120, c[0x0][0x23c], -R107 ;  /* 0x00008f0078787a23 */ /* 0x000fe4000001086b */
[--C-:B------:R-:W-:Y:S02]  /*111f0*/  FFMA.FTZ R116, R121, c[0x0][0x23c], -R26.reuse ;  /* 0x00008f0079747a23 */ /* 0x100fe4000001081a */
[--C-:B------:R-:W-:Y:S02]  /*11200*/  FFMA.FTZ R119, R119, c[0x0][0x23c], -R26.reuse ;  /* 0x00008f0077777a23 */ /* 0x100fe4000001081a */
        /* <DEDUP_REMOVED lines=10> */
[----:B------:R-:W3:Y:S01]  /*112b0*/  MUFU.EX2 R101, R101 ;  /* 0x0000006500657308 */ /* 0x000ee20000000800 */
[--C-:B------:R-:W-:Y:S02]  /*112c0*/  FFMA.FTZ R103, R27, c[0x0][0x23c], -R26.reuse ;  /* 0x00008f001b677a23 */ /* 0x100fe4000001081a */
[--C-:B------:R-:W-:Y:S02]  /*112d0*/  FFMA.FTZ R108, R25, c[0x0][0x23c], -R26.reuse ;  /* 0x00008f00196c7a23 */ /* 0x100fe4000001081a */
[----:B------:R-:W-:Y:S02]  /*112e0*/  FFMA.FTZ R121, R24, c[0x0][0x23c], -R26 ;  /* 0x00008f0018797a23 */ /* 0x000fe4000001081a */
[----:B------:R-:W-:Y:S01]  /*112f0*/  LDSM.16.MT88.4 R24, [R141+0x9800] ;  /* 0x009800008d18783b */ /* 0x000fe20000004200 */
        /* <DEDUP_REMOVED lines=11> */
[----:B------:R-:W-:Y:S02]  /*113b0*/  FMUL.FTZ R95, R95, R3 ;  /* 0x000000035f5f7220 */ /* 0x000fe40000410000 */
[-C--:B------:R-:W-:Y:S01]  /*113c0*/  FMUL.FTZ R88, R88, R101.reuse ;  /* 0x0000006558587220 */ /* 0x080fe20000410000 */
[C---:B------:R-:W-:Y:S01]  /*113d0*/  HMMA.16816.F32.BF16 R96, R4.reuse, R16, R96 ;  /* 0x000000100460723c */ /* 0x040fe20000041860 */
[----:B------:R-:W-:Y:S01]  /*113e0*/  FMUL.FTZ R89, R89, R101 ;  /* 0x0000006559597220 */ /* 0x000fe20000410000 */
[----:B------:R-:W-:Y:S01]  /*113f0*/  MUFU.EX2 R104, R104 ;  /* 0x0000006800687308 */ /* 0x000fe20000000800 */
[-C--:B------:R-:W-:Y:S02]  /*11400*/  FMUL.FTZ R90, R90, R3.reuse ;  /* 0x000000035a5a7220 */ /* 0x080fe40000410000 */
[----:B------:R-:W-:Y:S02]  /*11410*/  FMUL.FTZ R91, R91, R3 ;  /* 0x000000035b5b7220 */ /* 0x000fe40000410000 */
[-C--:B------:R-:W-:Y:S01]  /*11420*/  FMUL.FTZ R84, R84, R101.reuse ;  /* 0x0000006554547220 */ /* 0x080fe20000410000 */
[----:B------:R-:W-:Y:S01]  /*11430*/  HMMA.16816.F32.BF16 R92, R4, R18, R92 ;  /* 0x00000012045c723c */ /* 0x000fe2000004185c */
[----:B------:R-:W-:Y:S01]  /*11440*/  FMUL.FTZ R85, R85, R101 ;  /* 0x0000006555557220 */ /* 0x000fe20000410000 */
[----:B------:R-:W4:Y:S01]  /*11450*/  LDSM.16.MT88.4 R16, [R140+0x8000] ;  /* 0x008000008c10783b */ /* 0x000f220000004200 */
        /* <DEDUP_REMOVED lines=11> */
[----:B------:R-:W-:Y:S01]  /*11510*/  FMUL.FTZ R77, R77, R101 ;  /* 0x000000654d4d7220 */ /* 0x000fe20000410000 */
[----:B------:R-:W1:Y:S01]  /*11520*/  LDSM.16.MT88.4 R12, [R144+0xa000] ;  /* 0x00a00000900c783b */ /* 0x000e620000004200 */
[-C--:B------:R-:W-:Y:S01]  /*11530*/  FMUL.FTZ R78, R78, R3.reuse ;  /* 0x000000034e4e7220 */ /* 0x080fe20000410000 */
[----:B------:R-:W5:Y:S01]  /*11540*/  MUFU.EX2 R112, R112 ;  /* 0x0000007000707308 */ /* 0x000f620000000800 */
[----:B------:R-:W-:-:S02]  /*11550*/  FMUL.FTZ R79, R79, R3 ;  /* 0x000000034f4f7220 */ /* 0x000fc40000410000 */
[-C--:B------:R-:W-:Y:S01]  /*11560*/  FMUL.FTZ R72, R72, R101.reuse ;  /* 0x0000006548487220 */ /* 0x080fe20000410000 */
[C---:B--2---:R-:W-:Y:S01]  /*11570*/  HMMA.16816.F32.BF16 R80, R4.reuse, R8, R80 ;  /* 0x000000080450723c */ /* 0x044fe20000041850 */
[----:B------:R-:W-:Y:S02]  /*11580*/  FMUL.FTZ R73, R73, R101 ;  /* 0x0000006549497220 */ /* 0x000fe40000410000 */
[-C--:B------:R-:W-:Y:S01]  /*11590*/  FMUL.FTZ R74, R74, R3.reuse ;  /* 0x000000034a4a7220 */ /* 0x080fe20000410000 */
[----:B------:R-:W-:Y:S01]  /*115a0*/  MUFU.EX2 R113, R113 ;  /* 0x0000007100717308 */ /* 0x000fe20000000800 */
[----:B------:R-:W-:Y:S02]  /*115b0*/  FMUL.FTZ R75, R75, R3 ;  /* 0x000000034b4b7220 */ /* 0x000fe40000410000 */
[-C--:B------:R-:W-:Y:S01]  /*115c0*/  FMUL.FTZ R68, R68, R101.reuse ;  /* 0x0000006544447220 */ /* 0x080fe20000410000 */
[----:B------:R-:W-:Y:S01]  /*115d0*/  HMMA.16816.F32.BF16 R76, R4, R10, R76 ;  /* 0x0000000a044c723c */ /* 0x000fe2000004184c */
[----:B------:R-:W2:Y:S01]  /*115e0*/  LDSM.16.MT88.4 R8, [R142+0xa000] ;  /* 0x00a000008e08783b */ /* 0x000ea20000004200 */
[----:B------:R-:W-:-:S02]  /*115f0*/  FMUL.FTZ R69, R69, R101 ;  /* 0x0000006545457220 */ /* 0x000fc40000410000 */
[-C--:B------:R-:W-:Y:S01]  /*11600*/  FMUL.FTZ R70, R70, R3.reuse ;  /* 0x0000000346467220 */ /* 0x080fe20000410000 */
[----:B------:R-:W1:Y:S01]  /*11610*/  MUFU.EX2 R114, R114 ;  /* 0x0000007200727308 */ /* 0x000e620000000800 */
[----:B------:R-:W-:Y:S02]  /*11620*/  FMUL.FTZ R71, R71, R3 ;  /* 0x0000000347477220 */ /* 0x000fe40000410000 */
[-C--:B------:R-:W-:Y:S02]  /*11630*/  FMUL.FTZ R36, R36, R101.reuse ;  /* 0x0000006524247220 */ /* 0x080fe40000410000 */
[----:B------:R-:W-:Y:S01]  /*11640*/  FMUL.FTZ R37, R37, R101 ;  /* 0x0000006525257220 */ /* 0x000fe20000410000 */
[----:B----4-:R-:W-:Y:S01]  /*11650*/  HMMA.16816.F32.BF16 R72, R4, R16, R72 ;  /* 0x000000100448723c */ /* 0x010fe20000041848 */
[-C--:B------:R-:W-:Y:S01]  /*11660*/  FMUL.FTZ R38, R38, R3.reuse ;  /* 0x0000000326267220 */ /* 0x080fe20000410000 */
[----:B------:R-:W-:Y:S01]  /*11670*/  MUFU.EX2 R118, R118 ;  /* 0x0000007600767308 */ /* 0x000fe20000000800 */
[----:B------:R-:W-:-:S02]  /*11680*/  FMUL.FTZ R39, R39, R3 ;  /* 0x0000000327277220 */ /* 0x000fc40000410000 */
[-C--:B------:R-:W-:Y:S02]  /*11690*/  FMUL.FTZ R40, R40, R101.reuse ;  /* 0x0000006528287220 */ /* 0x080fe40000410000 */
[----:B------:R-:W-:Y:S01]  /*116a0*/  FMUL.FTZ R41, R41, R101 ;  /* 0x0000006529297220 */ /* 0x000fe20000410000 */
[C---:B------:R-:W-:Y:S01]  /*116b0*/  HMMA.16816.F32.BF16 R68, R4.reuse, R18, R68 ;  /* 0x000000120444723c */ /* 0x040fe20000041844 */
[-C--:B------:R-:W-:Y:S01]  /*116c0*/  FMUL.FTZ R42, R42, R3.reuse ;  /* 0x000000032a2a7220 */ /* 0x080fe20000410000 */
[----:B------:R-:W4:Y:S01]  /*116d0*/  LDSM.16.MT88.4 R16, [R141+0xa000] ;  /* 0x00a000008d10783b */ /* 0x000f220000004200 */
[----:B------:R-:W-:Y:S01]  /*116e0*/  FMUL.FTZ R43, R43, R3 ;  /* 0x000000032b2b7220 */ /* 0x000fe20000410000 */
[----:B------:R-:W-:Y:S01]  /*116f0*/  MUFU.EX2 R123, R123 ;  /* 0x0000007b007b7308 */ /* 0x000fe20000000800 */
[-C--:B------:R-:W-:Y:S02]  /*11700*/  FMUL.FTZ R44, R44, R101.reuse ;  /* 0x000000652c2c7220 */ /* 0x080fe40000410000 */
[----:B------:R-:W-:Y:S01]  /*11710*/  FMUL.FTZ R45, R45, R101 ;  /* 0x000000652d2d7220 */ /* 0x000fe20000410000 */
[----:B-1----:R-:W-:Y:S01]  /*11720*/  HMMA.16816.F32.BF16 R36, R4, R12, R36 ;  /* 0x0000000c0424723c */ /* 0x002fe20000041824 */
[----:B------:R-:W-:-:S02]  /*11730*/  FMUL.FTZ R46, R46, R3 ;  /* 0x000000032e2e7220 */ /* 0x000fc40000410000 */
[----:B------:R-:W-:Y:S01]  /*11740*/  FMUL.FTZ R47, R47, R3 ;  /* 0x000000032f2f7220 */ /* 0x000fe20000410000 */
[----:B------:R-:W-:Y:S01]  /*11750*/  MUFU.EX2 R120, R120 ;  /* 0x0000007800787308 */ /* 0x000fe20000000800 */
[-C--:B------:R-:W-:Y:S02]  /*11760*/  FMUL.FTZ R48, R48, R101.reuse ;  /* 0x0000006530307220 */ /* 0x080fe40000410000 */
[----:B------:R-:W-:Y:S01]  /*11770*/  FMUL.FTZ R49, R49, R101 ;  /* 0x0000006531317220 */ /* 0x000fe20000410000 */
[----:B------:R-:W-:Y:S01]  /*11780*/  HMMA.16816.F32.BF16 R40, R4, R14, R40 ;  /* 0x0000000e0428723c */ /* 0x000fe20000041828 */
[-C--:B------:R-:W-:Y:S01]  /*11790*/  FMUL.FTZ R50, R50, R3.reuse ;  /* 0x0000000332327220 */ /* 0x080fe20000410000 */
[----:B------:R-:W1:Y:S01]  /*117a0*/  LDSM.16.MT88.4 R12, [R140+0xa000] ;  /* 0x00a000008c0c783b */ /* 0x000e620000004200 */
[----:B------:R-:W-:Y:S01]  /*117b0*/  FMUL.FTZ R51, R51, R3 ;  /* 0x0000000333337220 */ /* 0x000fe20000410000 */
[----:B------:R-:W-:Y:S01]  /*117c0*/  MUFU.EX2 R125, R125 ;  /* 0x0000007d007d7308 */ /* 0x000fe20000000800 */
[----:B------:R-:W-:-:S02]  /*117d0*/  FMUL.FTZ R52, R52, R101 ;  /* 0x0000006534347220 */ /* 0x000fc40000410000 */
[----:B------:R-:W-:Y:S01]  /*117e0*/  FMUL.FTZ R53, R53, R101 ;  /* 0x0000006535357220 */ /* 0x000fe20000410000 */
[C---:B--2---:R-:W-:Y:S01]  /*117f0*/  HMMA.16816.F32.BF16 R44, R4.reuse, R8, R44 ;  /* 0x00000008042c723c */ /* 0x044fe2000004182c */
[-C--:B------:R-:W-:Y:S02]  /*11800*/  FMUL.FTZ R54, R54, R3.reuse ;  /* 0x0000000336367220 */ /* 0x080fe40000410000 */
[----:B------:R-:W-:Y:S01]  /*11810*/  FMUL.FTZ R55, R55, R3 ;  /* 0x0000000337377220 */ /* 0x000fe20000410000 */
[----:B------:R-:W2:Y:S01]  /*11820*/  MUFU.EX2 R116, R116 ;  /* 0x0000007400747308 */ /* 0x000ea20000000800 */
[-C--:B------:R-:W-:Y:S02]  /*11830*/  FMUL.FTZ R56, R56, R101.reuse ;  /* 0x0000006538387220 */ /* 0x080fe40000410000 */
[----:B------:R-:W-:Y:S01]  /*11840*/  FMUL.FTZ R57, R57, R101 ;  /* 0x0000006539397220 */ /* 0x000fe20000410000 */
[----:B------:R-:W-:Y:S01]  /*11850*/  HMMA.16816.F32.BF16 R48, R4, R10, R48 ;  /* 0x0000000a0430723c */ /* 0x000fe20000041830 */
[----:B------:R-:W2:Y:S01]  /*11860*/  LDSM.16.MT88.4 R8, [R144+0x8800] ;  /* 0x008800009008783b */ /* 0x000ea20000004200 */
[----:B------:R-:W-:-:S02]  /*11870*/  FMUL.FTZ R58, R58, R3 ;  /* 0x000000033a3a7220 */ /* 0x000fc40000410000 */
[----:B------:R-:W-:Y:S01]  /*11880*/  FMUL.FTZ R59, R59, R3 ;  /* 0x000000033b3b7220 */ /* 0x000fe20000410000 */
[----:B------:R-:W1:Y:S01]  /*11890*/  MUFU.EX2 R119, R119 ;  /* 0x0000007700777308 */ /* 0x000e620000000800 */
[-C--:B------:R-:W-:Y:S02]  /*118a0*/  FMUL.FTZ R60, R60, R101.reuse ;  /* 0x000000653c3c7220 */ /* 0x080fe40000410000 */
[----:B------:R-:W-:Y:S02]  /*118b0*/  FMUL.FTZ R61, R61, R101 ;  /* 0x000000653d3d7220 */ /* 0x000fe40000410000 */
[-C--:B------:R-:W-:Y:S01]  /*118c0*/  FMUL.FTZ R62, R62, R3.reuse ;  /* 0x000000033e3e7220 */ /* 0x080fe20000410000 */
[----:B----4-:R-:W-:Y:S01]  /*118d0*/  HMMA.16816.F32.BF16 R52, R4, R16, R52 ;  /* 0x000000100434723c */ /* 0x010fe20000041834 */
[----:B------:R-:W-:Y:S01]  /*118e0*/  FMUL.FTZ R63, R63, R3 ;  /* 0x000000033f3f7220 */ /* 0x000fe20000410000 */
[----:B------:R-:W4:Y:S01]  /*118f0*/  MUFU.EX2 R117, R117 ;  /* 0x0000007500757308 */ /* 0x000f220000000800 */
[----:B------:R-:W-:-:S02]  /*11900*/  FMUL.FTZ R64, R64, R101 ;  /* 0x0000006540407220 */ /* 0x000fc40000410000 */
[----:B------:R-:W-:Y:S02]  /*11910*/  FMUL.FTZ R65, R65, R101 ;  /* 0x0000006541417220 */ /* 0x000fe40000410000 */
[-C--:B------:R-:W-:Y:S01]  /*11920*/  FMUL.FTZ R66, R66, R3.reuse ;  /* 0x0000000342427220 */ /* 0x080fe20000410000 */
[C---:B------:R-:W-:Y:S01]  /*11930*/  HMMA.16816.F32.BF16 R56, R4.reuse, R18, R56 ;  /* 0x000000120438723c */ /* 0x040fe20000041838 */
[----:B------:R-:W-:Y:S01]  /*11940*/  FMUL.FTZ R67, R67, R3 ;  /* 0x0000000343437220 */ /* 0x000fe20000410000 */
[----:B------:R-:W4:Y:S01]  /*11950*/  LDSM.16.MT88.4 R16, [R144+0xa800] ;  /* 0x00a800009010783b */ /* 0x000f220000004200 */
[----:B------:R-:W2:Y:S01]  /*11960*/  MUFU.EX2 R122, R122 ;  /* 0x0000007a007a7308 */ /* 0x000ea20000000800 */
[----:B------:R-:W-:Y:S02]  /*11970*/  FFMA.FTZ R32, R164, R101, R32 ;  /* 0x00000065a4207223 */ /* 0x000fe40000010020 */
[----:B------:R-:W-:Y:S02]  /*11980*/  FFMA.FTZ R3, R165, R3, R28 ;  /* 0x00000003a5037223 */ /* 0x000fe4000001001c */
[----:B-1----:R-:W-:Y:S01]  /*11990*/  HMMA.16816.F32.BF16 R60, R4, R12, R60 ;  /* 0x0000000c043c723c */ /* 0x002fe2000004183c */
[----:B------:R-:W-:-:S02]  /*119a0*/  FADD.FTZ R31, R31, R32 ;  /* 0x000000201f1f7221 */ /* 0x000fc40000010000 */
[----:B------:R-:W-:Y:S01]  /*119b0*/  MUFU.EX2 R110, R110 ;  /* 0x0000006e006e7308 */ /* 0x000fe20000000800 */
[----:B------:R-:W-:Y:S02]  /*119c0*/  FADD.FTZ R3, R2, R3 ;  /* 0x0000000302037221 */ /* 0x000fe40000010000 */
[----:B------:R-:W-:Y:S02]  /*119d0*/  FADD.FTZ R30, R30, R31 ;  /* 0x0000001f1e1e7221 */ /* 0x000fe40000010000 */
[----:B------:R-:W-:Y:S01]  /*119e0*/  HMMA.16816.F32.BF16 R64, R4, R14, R64 ;  /* 0x0000000e0440723c */ /* 0x000fe20000041840 */
[----:B------:R-:W1:Y:S01]  /*119f0*/  LDSM.16.MT88.4 R12, [R141+0x8800] ;  /* 0x008800008d0c783b */ /* 0x000e620000004200 */
[----:B------:R-:W-:Y:S01]  /*11a00*/  FADD.FTZ R0, R0, R3 ;  /* 0x0000000300007221 */ /* 0x000fe20000010000 */
[----:B------:R-:W1:Y:S01]  /*11a10*/  MUFU.EX2 R115, R115 ;  /* 0x0000007300737308 */ /* 0x000e620000000800 */
[----:B------:R-:W-:Y:S02]  /*11a20*/  FADD.FTZ R29, R29, R30 ;  /* 0x0000001e1d1d7221 */ /* 0x000fe40000010000 */
[----:B------:R-:W-:Y:S01]  /*11a30*/  FADD.FTZ R0, R35, R0 ;  /* 0x0000000023007221 */ /* 0x000fe20000010000 */
[----:B---3--:R-:W-:Y:S01]  /*11a40*/  F2FP.BF16.PACK_AB R4, R105, R100 ;  /* 0x000000646904723e */ /* 0x008fe200000010ff */
[----:B------:R-:W-:Y:S01]  /*11a50*/  FADD.FTZ R100, R100, R29 ;  /* 0x0000001d64647221 */ /* 0x000fe20000010000 */
[----:B-----5:R-:W-:Y:S01]  /*11a60*/  F2FP.BF16.PACK_AB R5, R112, R111 ;  /* 0x0000006f7005723e */ /* 0x020fe200000010ff */
[----:B------:R-:W-:Y:S01]  /*11a70*/  FADD.FTZ R111, R111, R0 ;  /* 0x000000006f6f7221 */ /* 0x000fe20000010000 */
[----:B------:R-:W-:Y:S01]  /*11a80*/  F2FP.BF16.PACK_AB R6, R109, R104 ;  /* 0x000000686d06723e */ /* 0x000fe200000010ff */
[----:B------:R-:W-:Y:S01]  /*11a90*/  MUFU.EX2 R106, R106 ;  /* 0x0000006a006a7308 */ /* 0x000fe20000000800 */
[----:B------:R-:W-:Y:S01]  /*11aa0*/  F2FP.BF16.PACK_AB R7, R114, R113 ;  /* 0x000000717207723e */ /* 0x000fe200000010ff */
[----:B------:R-:W-:Y:S01]  /*11ab0*/  FADD.FTZ R105, R105, R100 ;  /* 0x0000006469697221 */ /* 0x000fe20000010000 */
[----:B------:R-:W-:Y:S01]  /*11ac0*/  MOV R100, R34 ;  /* 0x0000002200647202 */ /* 0x000fe20000000f00 */
[----:B------:R-:W-:-:S02]  /*11ad0*/  FADD.FTZ R112, R112, R111 ;  /* 0x0000006f70707221 */ /* 0x000fc40000010000 */
[----:B------:R-:W-:Y:S02]  /*11ae0*/  FADD.FTZ R104, R104, R105 ;  /* 0x0000006968687221 */ /* 0x000fe40000010000 */
[C---:B--2---:R-:W-:Y:S01]  /*11af0*/  HMMA.16816.F32.BF16 R96, R4.reuse, R8, R96 ;  /* 0x000000080460723c */ /* 0x044fe20000041860 */
[----:B------:R-:W-:Y:S01]  /*11b00*/  MUFU.EX2 R107, R107 ;  /* 0x0000006b006b7308 */ /* 0x000fe20000000800 */
[----:B------:R-:W-:Y:S02]  /*11b10*/  FADD.FTZ R3, R113, R112 ;  /* 0x0000007071037221 */ /* 0x000fe40000010000 */
[----:B------:R-:W-:Y:S02]  /*11b20*/  FADD.FTZ R109, R109, R104 ;  /* 0x000000686d6d7221 */ /* 0x000fe40000010000 */
[----:B------:R-:W-:Y:S02]  /*11b30*/  FADD.FTZ R3, R114, R3 ;  /* 0x0000000372037221 */ /* 0x000fe40000010000 */
[----:B------:R-:W-:Y:S01]  /*11b40*/  HMMA.16816.F32.BF16 R92, R4, R10, R92 ;  /* 0x0000000a045c723c */ /* 0x000fe2000004185c */
[----:B------:R-:W2:Y:S01]  /*11b50*/  LDSM.16.MT88.4 R8, [R140+0x8800] ;  /* 0x008800008c08783b */ /* 0x000ea20000004200 */
[----:B------:R-:W-:Y:S01]  /*11b60*/  MUFU.EX2 R102, R102 ;  /* 0x0000006600667308 */ /* 0x000fe20000000800 */
[----:B------:R-:W-:-:S04]  /*11b70*/  FADD.FTZ R0, R116, R3 ;  /* 0x0000000374007221 */ /* 0x000fc80000010000 */
[----:B------:R-:W-:Y:S01]  /*11b80*/  FADD.FTZ R0, R119, R0 ;  /* 0x0000000077007221 */ /* 0x000fe20000010000 */
[----:B----4-:R-:W-:Y:S02]  /*11b90*/  HMMA.16816.F32.BF16 R36, R4, R16, R36 ;  /* 0x000000100424723c */ /* 0x010fe40000041824 */
[----:B------:R-:W3:Y:S01]  /*11ba0*/  MUFU.EX2 R103, R103 ;  /* 0x0000006700677308 */ /* 0x000ee20000000800 */
[----:B------:R-:W-:-:S04]  /*11bb0*/  FADD.FTZ R3, R117, R0 ;  /* 0x0000000075037221 */ /* 0x000fc80000010000 */
[----:B------:R-:W-:Y:S01]  /*11bc0*/  FADD.FTZ R3, R122, R3 ;  /* 0x000000037a037221 */ /* 0x000fe20000010000 */
[C---:B-1----:R-:W-:Y:S02]  /*11bd0*/  HMMA.16816.F32.BF16 R80, R4.reuse, R12, R80 ;  /* 0x0000000c0450723c */ /* 0x042fe40000041850 */
[----:B------:R-:W-:Y:S06]  /*11be0*/  MUFU.EX2 R108, R108 ;  /* 0x0000006c006c7308 */ /* 0x000fec0000000800 */
[C---:B------:R-:W-:Y:S01]  /*11bf0*/  HMMA.16816.F32.BF16 R76, R4.reuse, R14, R76 ;  /* 0x0000000e044c723c */ /* 0x040fe2000004184c */
[----:B------:R-:W1:Y:S01]  /*11c00*/  LDSM.16.MT88.4 R12, [R142+0xa800] ;  /* 0x00a800008e0c783b */ /* 0x000e620000004200 */
[----:B------:R-:W4:Y:S06]  /*11c10*/  MUFU.EX2 R121, R121 ;  /* 0x0000007900797308 */ /* 0x000f2c0000000800 */
[C---:B------:R-:W-:Y:S01]  /*11c20*/  HMMA.16816.F32.BF16 R40, R4.reuse, R18, R40 ;  /* 0x000000120428723c */ /* 0x040fe20000041828 */
[----:B------:R-:W5:Y:S07]  /*11c30*/  LDSM.16.MT88.4 R16, [R140+0xa800] ;  /* 0x00a800008c10783b */ /* 0x000f6e0000004200 */
        /* <DEDUP_REMOVED lines=22> */
[----:B-1----:R-:W-:Y:S01]  /*11da0*/  HMMA.16816.F32.BF16 R96, R4, R12, R96 ;  /* 0x0000000c0460723c */ /* 0x002fe20000041860 */
[----:B------:R-:W-:-:S07]  /*11db0*/  FADD.FTZ R125, R125, R120 ;  /* 0x000000787d7d7221 */ /* 0x000fce0000010000 */
[C---:B------:R-:W-:Y:S01]  /*11dc0*/  HMMA.16816.F32.BF16 R92, R4.reuse, R14, R92 ;  /* 0x0000000e045c723c */ /* 0x040fe2000004185c */
[----:B------:R-:W1:Y:S07]  /*11dd0*/  LDSM.16.MT88.4 R12, [R144+0xb000] ;  /* 0x00b00000900c783b */ /* 0x000e6e0000004200 */
[C---:B-----5:R-:W-:Y:S08]  /*11de0*/  HMMA.16816.F32.BF16 R72, R4.reuse, R16, R72 ;  /* 0x000000100448723c */ /* 0x060ff00000041848 */
[C---:B--2---:R-:W-:Y:S08]  /*11df0*/  HMMA.16816.F32.BF16 R88, R4.reuse, R8, R88 ;  /* 0x000000080458723c */ /* 0x044ff00000041858 */
[C---:B------:R-:W-:Y:S01]  /*11e00*/  HMMA.16816.F32.BF16 R84, R4.reuse, R10, R84 ;  /* 0x0000000a0454723c */ /* 0x040fe20000041854 */
[----:B------:R-:W2:Y:S07]  /*11e10*/  LDSM.16.MT88.4 R8, [R142+0xb000] ;  /* 0x00b000008e08783b */ /* 0x000eae0000004200 */
[C---:B------:R-:W-:Y:S01]  /*11e20*/  HMMA.16816.F32.BF16 R68, R4.reuse, R18, R68 ;  /* 0x000000120444723c */ /* 0x040fe20000041844 */
[----:B------:R-:W5:Y:S07]  /*11e30*/  LDSM.16.MT88.4 R16, [R141+0xb000] ;  /* 0x00b000008d10783b */ /* 0x000f6e0000004200 */
        /* <DEDUP_REMOVED lines=21> */
[----:B----4-:R-:W-:Y:S01]  /*11f90*/  F2FP.BF16.PACK_AB R7, R121, R108 ;  /* 0x0000006c7907723e */ /* 0x010fe200000010ff */
        /* <DEDUP_REMOVED lines=15> */
[C---:B------:R-:W-:Y:S08]  /*12090*/  HMMA.16816.F32.BF16 R80, R4.reuse, R24, R80 ;  /* 0x000000180450723c */ /* 0x040ff00000041850 */
[C---:B------:R-:W-:Y:S08]  /*120a0*/  HMMA.16816.F32.BF16 R76, R4.reuse, R26, R76 ;  /* 0x0000001a044c723c */ /* 0x040ff0000004184c */
[C---:B---3--:R-:W-:Y:S08]  /*120b0*/  HMMA.16816.F32.BF16 R72, R4.reuse, R20, R72 ;  /* 0x000000140448723c */ /* 0x048ff00000041848 */
[C---:B------:R-:W-:Y:S08]  /*120c0*/  HMMA.16816.F32.BF16 R68, R4.reuse, R22, R68 ;  /* 0x000000160444723c */ /* 0x040ff00000041844 */
[C---:B-1----:R-:W-:Y:S08]  /*120d0*/  HMMA.16816.F32.BF16 R44, R4.reuse, R12, R44 ;  /* 0x0000000c042c723c */ /* 0x042ff0000004182c */
[C---:B------:R-:W-:Y:S08]  /*120e0*/  HMMA.16816.F32.BF16 R48, R4.reuse, R14, R48 ;  /* 0x0000000e0430723c */ /* 0x040ff00000041830 */
[C---:B--2---:R-:W-:Y:S08]  /*120f0*/  HMMA.16816.F32.BF16 R52, R4.reuse, R8, R52 ;  /* 0x000000080434723c */ /* 0x044ff00000041834 */
[C---:B------:R-:W-:Y:S08]  /*12100*/  HMMA.16816.F32.BF16 R56, R4.reuse, R10, R56 ;  /* 0x0000000a0438723c */ /* 0x040ff00000041838 */
[C---:B----4-:R-:W-:Y:S08]  /*12110*/  HMMA.16816.F32.BF16 R60, R4.reuse, R16, R60 ;  /* 0x00000010043c723c */ /* 0x050ff0000004183c */
[----:B------:R-:W-:Y:S08]  /*12120*/  HMMA.16816.F32.BF16 R64, R4, R18, R64 ;  /* 0x000000120440723c */ /* 0x000ff00000041840 */
.L_x_7004:
        /* <DEDUP_REMOVED lines=17> */
.L_x_7014:
        /* <DEDUP_REMOVED lines=64> */
.L_x_7011:
        /* <DEDUP_REMOVED lines=31> */
[C---:B-----5:R-:W-:Y:S08]  /*12830*/  HMMA.16816.F32.BF16 R12, R104.reuse, R112, RZ ;  /* 0x00000070680c723c */ /* 0x060ff000000418ff */
[C---:B------:R-:W-:Y:S01]  /*12840*/  HMMA.16816.F32.BF16 R16, R104.reuse, R114, RZ ;  /* 0x000000726810723c */ /* 0x040fe200000418ff */
[----:B------:R-:W5:Y:S07]  /*12850*/  LDSM.16.M88.4 R112, [R138] ;  /* 0x000000008a70783b */ /* 0x000f6e0000000200 */
[C---:B-1----:R-:W-:Y:S08]  /*12860*/  HMMA.16816.F32.BF16 R20, R104.reuse, R116, RZ ;  /* 0x000000746814723c */ /* 0x042ff000000418ff */
[C---:B------:R-:W-:Y:S01]  /*12870*/  HMMA.16816.F32.BF16 R24, R104.reuse, R118, RZ ;  /* 0x000000766818723c */ /* 0x040fe200000418ff */
[----:B------:R-:W-:Y:S07]  /*12880*/  LDSM.16.M88.4 R116, [R146] ;  /* 0x000000009274783b */ /* 0x000fee0000000200 */
[C---:B------:R-:W-:Y:S08]  /*12890*/  HMMA.16816.F32.BF16 R28, R104.reuse, R120, RZ ;  /* 0x00000078681c723c */ /* 0x040ff000000418ff */
[----:B--2---:R-:W-:Y:S01]  /*128a0*/  HMMA.16816.F32.BF16 R32, R104, R122, RZ ;  /* 0x0000007a6820723c */ /* 0x004fe200000418ff */
[----:B------:R-:W1:Y:S07]  /*128b0*/  LDSM.16.M88.4 R104, [R137] ;  /* 0x000000008968783b */ /* 0x000e6e0000000200 */
[C---:B----4-:R-:W-:Y:S01]  /*128c0*/  HMMA.16816.F32.BF16 R4, R124.reuse, R128, R4 ;  /* 0x000000807c04723c */ /* 0x050fe20000041804 */
[----:B------:R-:W2:Y:S07]  /*128d0*/  LDSM.16.M88.4 R120, [R143+0x4000] ;  /* 0x004000008f78783b */ /* 0x000eae0000000200 */
[C---:B------:R-:W-:Y:S01]  /*128e0*/  HMMA.16816.F32.BF16 R8, R124.reuse, R130, R8 ;  /* 0x000000827c08723c */ /* 0x040fe20000041808 */
[----:B------:R-:W4:Y:S07]  /*128f0*/  LDSM.16.M88.4 R128, [R143+0x4800] ;  /* 0x004800008f80783b */ /* 0x000f2e0000000200 */
[C---:B------:R-:W-:Y:S08]  /*12900*/  HMMA.16816.F32.BF16 R12, R124.reuse, R108, R12 ;  /* 0x0000006c7c0c723c */ /* 0x040ff0000004180c */
[C---:B------:R-:W-:Y:S01]  /*12910*/  HMMA.16816.F32.BF16 R16, R124.reuse, R110, R16 ;  /* 0x0000006e7c10723c */ /* 0x040fe20000041810 */
[----:B------:R-:W-:Y:S07]  /*12920*/  LDSM.16.M88.4 R108, [R143+0x5800] ;  /* 0x005800008f6c783b */ /* 0x000fee0000000200 */
[C---:B-----5:R-:W-:Y:S08]  /*12930*/  HMMA.16816.F32.BF16 R20, R124.reuse, R112, R20 ;  /* 0x000000707c14723c */ /* 0x060ff00000041814 */
[C---:B------:R-:W-:Y:S01]  /*12940*/  HMMA.16816.F32.BF16 R24, R124.reuse, R114, R24 ;  /* 0x000000727c18723c */ /* 0x040fe20000041818 */
[----:B------:R-:W-:Y:S07]  /*12950*/  LDSM.16.M88.4 R112, [R145] ;  /* 0x000000009170783b */ /* 0x000fee0000000200 */
[C---:B-1----:R-:W-:Y:S08]  /*12960*/  HMMA.16816.F32.BF16 R28, R124.reuse, R104, R28 ;  /* 0x000000687c1c723c */ /* 0x042ff0000004181c */
[----:B------:R-:W-:Y:S01]  /*12970*/  HMMA.16816.F32.BF16 R32, R124, R106, R32 ;  /* 0x0000006a7c20723c */ /* 0x000fe20000041820 */
[----:B------:R-:W1:Y:S07]  /*12980*/  LDSM.16.M88.4 R104, [R143+0x5000] ;  /* 0x005000008f68783b */ /* 0x000e6e0000000200 */
[C---:B--2---:R-:W-:Y:S01]  /*12990*/  HMMA.16816.F32.BF16 R4, R116.reuse, R120, R4 ;  /* 0x000000787404723c */ /* 0x044fe20000041804 */
[----:B------:R-:W2:Y:S07]  /*129a0*/  LDSM.16.M88.4 R124, [R136] ;  /* 0x00000000887c783b */ /* 0x000eae0000000200 */
[C---:B------:R-:W-:Y:S01]  /*129b0*/  HMMA.16816.F32.BF16 R8, R116.reuse, R122, R8 ;  /* 0x0000007a7408723c */ /* 0x040fe20000041808 */
[----:B------:R-:W5:Y:S07]  /*129c0*/  LDSM.16.M88.4 R120, [R136+0x800] ;  /* 0x000800008878783b */ /* 0x000f6e0000000200 */
        /* <DEDUP_REMOVED lines=12> */
[----:B------:R-:W2:Y:S07]  /*12a90*/  LDSM.16.M88.4 R124, [R149+0x6800] ;  /* 0x00680000957c783b */ /* 0x000eae0000000200 */
[C---:B-----5:R-:W-:Y:S08]  /*12aa0*/  HMMA.16816.F32.BF16 R12, R112.reuse, R120, R12 ;  /* 0x00000078700c723c */ /* 0x060ff0000004180c */
[C---:B------:R-:W-:Y:S01]  /*12ab0*/  HMMA.16816.F32.BF16 R16, R112.reuse, R122, R16 ;  /* 0x0000007a7010723c */ /* 0x040fe20000041810 */
[----:B------:R-:W5:Y:S07]  /*12ac0*/  LDSM.16.M88.4 R120, [R149+0x7000] ;  /* 0x007000009578783b */ /* 0x000f6e0000000200 */
        /* <DEDUP_REMOVED lines=10> */
[C---:B------:R-:W-:Y:S08]  /*12b70*/  HMMA.16816.F32.BF16 R12, R108.reuse, R124, R12 ;  /* 0x0000007c6c0c723c */ /* 0x040ff0000004180c */
[C---:B------:R-:W-:Y:S01]  /*12b80*/  HMMA.16816.F32.BF16 R16, R108.reuse, R126, R16 ;  /* 0x0000007e6c10723c */ /* 0x040fe20000041810 */
[----:B------:R-:W1:Y:S07]  /*12b90*/  LDSM.16.M88.4 R124, [R133] ;  /* 0x00000000857c783b */ /* 0x000e6e0000000200 */
[C---:B-----5:R-:W-:Y:S08]  /*12ba0*/  HMMA.16816.F32.BF16 R20, R108.reuse, R120, R20 ;  /* 0x000000786c14723c */ /* 0x060ff00000041814 */
[C---:B------:R-:W-:Y:S01]  /*12bb0*/  HMMA.16816.F32.BF16 R24, R108.reuse, R122, R24 ;  /* 0x0000007a6c18723c */ /* 0x040fe20000041818 */
[----:B------:R-:W5:Y:S07]  /*12bc0*/  LDSM.16.M88.4 R120, [R132] ;  /* 0x000000008478783b */ /* 0x000f6e0000000200 */
        /* <DEDUP_REMOVED lines=13> */
[C---:B-----5:R-:W-:Y:S08]  /*12ca0*/  HMMA.16816.F32.BF16 R28, R104.reuse, R120, R28 ;  /* 0x00000078681c723c */ /* 0x060ff0000004181c */
[----:B------:R-:W-:Y:S01]  /*12cb0*/  HMMA.16816.F32.BF16 R32, R104, R122, R32 ;  /* 0x0000007a6820723c */ /* 0x000fe20000041820 */
[----:B------:R-:W5:Y:S07]  /*12cc0*/  LDSM.16.M88.4 R104, [R143+0x7800] ;  /* 0x007800008f68783b */ /* 0x000f6e0000000200 */
[----:B------:R-:W3:Y:S01]  /*12cd0*/  LDSM.16.M88.4 R120, [R145+0x2000] ;  /* 0x002000009178783b */ /* 0x000ee20000000200 */
[C---:B----4-:R-:W-:Y:S08]  /*12ce0*/  HMMA.16816.F32.BF16 R4, R108.reuse, R128, R4 ;  /* 0x000000806c04723c */ /* 0x050ff00000041804 */
[C---:B------:R-:W-:Y:S08]  /*12cf0*/  HMMA.16816.F32.BF16 R8, R108.reuse, R130, R8 ;  /* 0x000000826c08723c */ /* 0x040ff00000041808 */
[C---:B-1----:R-:W-:Y:S08]  /*12d00*/  HMMA.16816.F32.BF16 R12, R108.reuse, R112, R12 ;  /* 0x000000706c0c723c */ /* 0x042ff0000004180c */
[C---:B------:R-:W-:Y:S08]  /*12d10*/  HMMA.16816.F32.BF16 R16, R108.reuse, R114, R16 ;  /* 0x000000726c10723c */ /* 0x040ff00000041810 */
[C---:B--2---:R-:W-:Y:S08]  /*12d20*/  HMMA.16816.F32.BF16 R20, R108.reuse, R116, R20 ;  /* 0x000000746c14723c */ /* 0x044ff00000041814 */
[C---:B------:R-:W-:Y:S08]  /*12d30*/  HMMA.16816.F32.BF16 R24, R108.reuse, R118, R24 ;  /* 0x000000766c18723c */ /* 0x040ff00000041818 */
[C---:B-----5:R-:W-:Y:S08]  /*12d40*/  HMMA.16816.F32.BF16 R28, R108.reuse, R104, R28 ;  /* 0x000000686c1c723c */ /* 0x060ff0000004181c */
[----:B------:R-:W-:Y:S01]  /*12d50*/  HMMA.16816.F32.BF16 R32, R108, R106, R32 ;  /* 0x0000006a6c20723c */ /* 0x000fe20000041820 */
[----:B------:R-:W1:Y:S07]  /*12d60*/  LDSM.16.M88.4 R104, [R136+0x2800] ;  /* 0x002800008868783b */ /* 0x000e6e0000000200 */
[----:B------:R-:W2:Y:S01]  /*12d70*/  LDSM.16.M88.4 R108, [R136+0x3000] ;  /* 0x00300000886c783b */ /* 0x000ea20000000200 */
[C---:B---3--:R-:W-:Y:S08]  /*12d80*/  HMMA.16816.F32.BF16 R4, R120.reuse, R124, R4 ;  /* 0x0000007c7804723c */ /* 0x048ff00000041804 */
        /* <DEDUP_REMOVED lines=76> */
[----:B--234-:R-:W-:Y:S02]  /*13250*/  MOV R6, UR12 ;  /* 0x0000000c00067c02 */ /* 0x01cfe40008000f00 */
[----:B-1----:R-:W-:Y:S01]  /*13260*/  MOV R2, UR8 ;  /* 0x0000000800027c02 */ /* 0x002fe20008000f00 */
        /* <DEDUP_REMOVED lines=61> */
.L_x_7013:
        /* <DEDUP_REMOVED lines=20> */
.L_x_7012:
[----:B-1234-:R-:W-:Y:S01]  /*13780*/  FMNMX.FTZ R3, R186, R103, !PT ;  /* 0x00000067ba037209 */ /* 0x01efe20007810000 */
        /* <DEDUP_REMOVED lines=82> */
[----:B------:R-:W-:Y:S01]  /*13cb0*/  FMUL.FTZ R25, R2, R77 ;  /* 0x0000004d02197220 */ /* 0x000fe20000410000 */
[----:B------:R-:W2:Y:S01]  /*13cc0*/  MUFU.EX2 R122, R122 ;  /* 0x0000007a007a7308 */ /* 0x000ea20000000800 */
[----:B------:R-:W-:Y:S02]  /*13cd0*/  FMUL.FTZ R27, R0, R79 ;  /* 0x0000004f001b7220 */ /* 0x000fe40000410000 */
[----:B------:R-:W-:Y:S01]  /*13ce0*/  FMUL.FTZ R32, R2, R68 ;  /* 0x0000004402207220 */ /* 0x000fe20000410000 */
[----:B-1----:R-:W-:Y:S01]  /*13cf0*/  F2FP.BF16.PACK_AB R96, R126, R127 ;  /* 0x0000007f7e60723e */ /* 0x002fe200000010ff */
[----:B------:R-:W-:Y:S01]  /*13d00*/  LDSM.16.MT88.4 R84, [R141+0x8800] ;  /* 0x008800008d54783b */ /* 0x000fe20000004200 */
[----:B------:R-:W-:Y:S02]  /*13d10*/  FMUL.FTZ R33, R2, R69 ;  /* 0x0000004502217220 */ /* 0x000fe40000410000 */
[C---:B------:R-:W-:Y:S02]  /*13d20*/  FMUL.FTZ R34, R0.reuse, R70 ;  /* 0x0000004600227220 */ /* 0x040fe40000410000 */
[----:B------:R-:W-:Y:S01]  /*13d30*/  MUFU.EX2 R125, R125 ;  /* 0x0000007d007d7308 */ /* 0x000fe20000000800 */
[----:B------:R-:W-:Y:S02]  /*13d40*/  FMUL.FTZ R35, R0, R71 ;  /* 0x0000004700237220 */ /* 0x000fe40000410000 */
[----:B------:R-:W-:Y:S01]  /*13d50*/  LDSM.16.MT88.4 R68, [R141+0xa000] ;  /* 0x00a000008d44783b */ /* 0x000fe20000004200 */
[----:B------:R-:W-:Y:S02]  /*13d60*/  FMUL.FTZ R24, R2, R76 ;  /* 0x0000004c02187220 */ /* 0x000fe40000410000 */
[--C-:B------:R-:W-:Y:S02]  /*13d70*/  FFMA.FTZ R76, R166, c[0x0][0x23c], -R105.reuse ;  /* 0x00008f00a64c7a23 */ /* 0x100fe40000010869 */
[C---:B------:R-:W-:Y:S02]  /*13d80*/  FMUL.FTZ R36, R2.reuse, R36 ;  /* 0x0000002402247220 */ /* 0x040fe40000410000 */
[----:B------:R-:W1:Y:S01]  /*13d90*/  MUFU.EX2 R124, R124 ;  /* 0x0000007c007c7308 */ /* 0x000e620000000800 */
        /* <DEDUP_REMOVED lines=19> */
[----:B------:R1:W-:Y:S01]  /*13ed0*/  MUFU.EX2 R103, R76 ;  /* 0x0000004c00677308 */ /* 0x0003e20000000800 */
[--C-:B------:R-:W-:Y:S02]  /*13ee0*/  FFMA.FTZ R128, R180, c[0x0][0x23c], -R105.reuse ;  /* 0x00008f00b4807a23 */ /* 0x100fe40000010869 */
[--C-:B------:R-:W-:Y:S02]  /*13ef0*/  FFMA.FTZ R180, R110, c[0x0][0x23c], -R105.reuse ;  /* 0x00008f006eb47a23 */ /* 0x100fe40000010869 */
[----:B------:R-:W-:Y:S01]  /*13f00*/  LDSM.16.MT88.4 R108, [R140+0x9800] ;  /* 0x009800008c6c783b */ /* 0x000fe20000004200 */
[C---:B------:R-:W-:Y:S02]  /*13f10*/  FMUL.FTZ R60, R2.reuse, R60 ;  /* 0x0000003c023c7220 */ /* 0x040fe40000410000 */
[----:B------:R-:W-:Y:S02]  /*13f20*/  FMUL.FTZ R61, R2, R61 ;  /* 0x0000003d023d7220 */ /* 0x000fe40000410000 */
[C---:B------:R-:W-:Y:S01]  /*13f30*/  FMUL.FTZ R62, R0.reuse, R62 ;  /* 0x0000003e003e7220 */ /* 0x040fe20000410000 */
[----:B------:R-:W3:Y:S01]  /*13f40*/  MUFU.EX2 R128, R128 ;  /* 0x0000008000807308 */ /* 0x000ee20000000800 */
[----:B------:R-:W-:Y:S01]  /*13f50*/  FMUL.FTZ R63, R0, R63 ;  /* 0x0000003f003f7220 */ /* 0x000fe20000410000 */
[----:B--2---:R-:W-:Y:S01]  /*13f60*/  F2FP.BF16.PACK_AB R99, R120, R121 ;  /* 0x000000797863723e */ /* 0x004fe200000010ff */
[C---:B------:R-:W-:Y:S02]  /*13f70*/  FMUL.FTZ R64, R2.reuse, R64 ;  /* 0x0000004002407220 */ /* 0x040fe40000410000 */
[----:B------:R-:W-:Y:S02]  /*13f80*/  FMUL.FTZ R65, R2, R65 ;  /* 0x0000004102417220 */ /* 0x000fe40000410000 */
[C---:B------:R-:W-:Y:S02]  /*13f90*/  FMUL.FTZ R66, R0.reuse, R66 ;  /* 0x0000004200427220 */ /* 0x040fe40000410000 */
[C---:B------:R-:W-:Y:S01]  /*13fa0*/  HMMA.16816.F32.BF16 R4, R96.reuse, R12, R4 ;  /* 0x0000000c6004723c */ /* 0x040fe20000041804 */
[----:B------:R-:W-:Y:S01]  /*13fb0*/  MUFU.EX2 R180, R180 ;  /* 0x000000b400b47308 */ /* 0x000fe20000000800 */
[----:B-1----:R-:W-:Y:S03]  /*13fc0*/  LDSM.16.MT88.4 R76, [R140+0xa000] ;  /* 0x00a000008c4c783b */ /* 0x002fe60000004200 */
[----:B------:R-:W-:Y:S02]  /*13fd0*/  FMUL.FTZ R67, R0, R67 ;  /* 0x0000004300437220 */ /* 0x000fe40000410000 */
[C---:B------:R-:W-:Y:S01]  /*13fe0*/  FMUL.FTZ R12, R2.reuse, R88 ;  /* 0x00000058020c7220 */ /* 0x040fe20000410000 */
[C---:B------:R-:W-:Y:S03]  /*13ff0*/  HMMA.16816.F32.BF16 R8, R96.reuse, R14, R8 ;  /* 0x0000000e6008723c */ /* 0x040fe60000041808 */
[----:B------:R-:W-:Y:S01]  /*14000*/  MUFU.EX2 R182, R182 ;  /* 0x000000b600b67308 */ /* 0x000fe20000000800 */
[C---:B------:R-:W-:Y:S02]  /*14010*/  FMUL.FTZ R13, R2.reuse, R89 ;  /* 0x00000059020d7220 */ /* 0x040fe40000410000 */
[----:B------:R-:W-:Y:S02]  /*14020*/  FMUL.FTZ R52, R2, R52 ;  /* 0x0000003402347220 */ /* 0x000fe40000410000 */
[C---:B------:R-:W-:Y:S04]  /*14030*/  FMUL.FTZ R14, R0.reuse, R90 ;  /* 0x0000005a000e7220 */ /* 0x040fe80000410000 */
[----:B------:R-:W-:Y:S02]  /*14040*/  FMUL.FTZ R15, R0, R91 ;  /* 0x0000005b000f7220 */ /* 0x000fe40000410000 */
[----:B------:R-:W1:Y:S01]  /*14050*/  LDSM.16.MT88.4 R88, [R140+0x8000] ;  /* 0x008000008c58783b */ /* 0x000e620000004200 */
[----:B------:R-:W-:Y:S02]  /*14060*/  FMUL.FTZ R53, R2, R53 ;  /* 0x0000003502357220 */ /* 0x000fe40000410000 */
[C---:B------:R-:W-:Y:S02]  /*14070*/  FMUL.FTZ R54, R0.reuse, R54 ;  /* 0x0000003600367220 */ /* 0x040fe40000410000 */
[C---:B------:R-:W-:Y:S03]  /*14080*/  HMMA.16816.F32.BF16 R12, R96.reuse, R20, R12 ;  /* 0x00000014600c723c */ /* 0x040fe6000004180c */
[----:B------:R-:W-:Y:S02]  /*14090*/  FMUL.FTZ R55, R0, R55 ;  /* 0x0000003700377220 */ /* 0x000fe40000410000 */
[C---:B------:R-:W-:Y:S02]  /*140a0*/  FMUL.FTZ R56, R2.reuse, R56 ;  /* 0x0000003802387220 */ /* 0x040fe40000410000 */
[C---:B------:R-:W-:Y:S01]  /*140b0*/  FMUL.FTZ R20, R2.reuse, R80 ;  /* 0x0000005002147220 */ /* 0x040fe20000410000 */
[C---:B------:R-:W-:Y:S04]  /*140c0*/  HMMA.16816.F32.BF16 R16, R96.reuse, R22, R16 ;  /* 0x000000166010723c */ /* 0x040fe80000041810 */
[C---:B------:R-:W-:Y:S02]  /*140d0*/  FMUL.FTZ R21, R2.reuse, R81 ;  /* 0x0000005102157220 */ /* 0x040fe40000410000 */
[----:B------:R-:W-:Y:S02]  /*140e0*/  FMUL.FTZ R57, R2, R57 ;  /* 0x0000003902397220 */ /* 0x000fe40000410000 */
[C---:B------:R-:W-:Y:S04]  /*140f0*/  FMUL.FTZ R22, R0.reuse, R82 ;  /* 0x0000005200167220 */ /* 0x040fe80000410000 */
[C---:B------:R-:W-:Y:S02]  /*14100*/  FMUL.FTZ R23, R0.reuse, R83 ;  /* 0x0000005300177220 */ /* 0x040fe40000410000 */
[----:B------:R-:W2:Y:S01]  /*14110*/  LDSM.16.MT88.4 R80, [R144+0xa000] ;  /* 0x00a000009050783b */ /* 0x000ea20000004200 */
[C---:B------:R-:W-:Y:S02]  /*14120*/  FMUL.FTZ R58, R0.reuse, R58 ;  /* 0x0000003a003a7220 */ /* 0x040fe40000410000 */
[----:B------:R-:W-:Y:S02]  /*14130*/  FMUL.FTZ R59, R0, R59 ;  /* 0x0000003b003b7220 */ /* 0x000fe40000410000 */
[C---:B------:R-:W-:Y:S03]  /*14140*/  HMMA.16816.F32.BF16 R20, R96.reuse, R28, R20 ;  /* 0x0000001c6014723c */ /* 0x040fe60000041814 */
[--C-:B------:R-:W-:Y:S02]  /*14150*/  FFMA.FTZ R166, R169, c[0x0][0x23c], -R104.reuse ;  /* 0x00008f00a9a67a23 */ /* 0x100fe40000010868 */
[--C-:B------:R-:W-:Y:S02]  /*14160*/  FFMA.FTZ R167, R167, c[0x0][0x23c], -R104.reuse ;  /* 0x00008f00a7a77a23 */ /* 0x100fe40000010868 */
[C---:B------:R-:W-:Y:S01]  /*14170*/  FMUL.FTZ R28, R2.reuse, R72 ;  /* 0x00000048021c7220 */ /* 0x040fe20000410000 */
[C---:B------:R-:W-:Y:S01]  /*14180*/  HMMA.16816.F32.BF16 R24, R96.reuse, R30, R24 ;  /* 0x0000001e6018723c */ /* 0x040fe20000041818 */
[----:B------:R-:W-:Y:S03]  /*14190*/  MUFU.EX2 R166, R166 ;  /* 0x000000a600a67308 */ /* 0x000fe60000000800 */
[----:B------:R-:W-:Y:S02]  /*141a0*/  FMUL.FTZ R29, R2, R73 ;  /* 0x00000049021d7220 */ /* 0x000fe40000410000 */
[--C-:B------:R-:W-:Y:S02]  /*141b0*/  FFMA.FTZ R169, R170, c[0x0][0x23c], -R105.reuse ;  /* 0x00008f00aaa97a23 */ /* 0x100fe40000010869 */
[C---:B------:R-:W-:Y:S03]  /*141c0*/  FMUL.FTZ R30, R0.reuse, R74 ;  /* 0x0000004a001e7220 */ /* 0x040fe60000410000 */
[----:B------:R-:W4:Y:S01]  /*141d0*/  MUFU.EX2 R167, R167 ;  /* 0x000000a700a77308 */ /* 0x000f220000000800 */
[----:B------:R-:W-:Y:S02]  /*141e0*/  FMUL.FTZ R31, R0, R75 ;  /* 0x0000004b001f7220 */ /* 0x000fe40000410000 */
[----:B------:R-:W5:Y:S01]  /*141f0*/  LDSM.16.MT88.4 R72, [R142+0xa000] ;  /* 0x00a000008e48783b */ /* 0x000f620000004200 */
[--C-:B------:R-:W-:Y:S02]  /*14200*/  FFMA.FTZ R168, R168, c[0x0][0x23c], -R105.reuse ;  /* 0x00008f00a8a87a23 */ /* 0x100fe40000010869 */
[--C-:B------:R-:W-:Y:S02]  /*14210*/  FFMA.FTZ R170, R181, c[0x0][0x23c], -R104.reuse ;  /* 0x00008f00b5aa7a23 */ /* 0x100fe40000010868 */
[C---:B-1----:R-:W-:Y:S02]  /*14220*/  HMMA.16816.F32.BF16 R28, R96.reuse, R88, R28 ;  /* 0x00000058601c723c */ /* 0x042fe4000004181c */
[----:B------:R-:W-:Y:S01]  /*14230*/  MUFU.EX2 R169, R169 ;  /* 0x000000a900a97308 */ /* 0x000fe20000000800 */
[--C-:B------:R-:W-:Y:S02]  /*14240*/  FFMA.FTZ R171, R171, c[0x0][0x23c], -R104.reuse ;  /* 0x00008f00abab7a23 */ /* 0x100fe40000010868 */
[--C-:B------:R-:W-:Y:S02]  /*14250*/  FFMA.FTZ R176, R176, c[0x0][0x23c], -R105.reuse ;  /* 0x00008f00b0b07a23 */ /* 0x100fe40000010869 */
[--C-:B------:R-:W-:Y:S01]  /*14260*/  FFMA.FTZ R181, R178, c[0x0][0x23c], -R105.reuse ;  /* 0x00008f00b2b57a23 */ /* 0x100fe20000010869 */
[C---:B------:R-:W-:Y:S01]  /*14270*/  HMMA.16816.F32.BF16 R32, R96.reuse, R90, R32 ;  /* 0x0000005a6020723c */ /* 0x040fe20000041820 */
[----:B------:R-:W-:Y:S03]  /*14280*/  LDSM.16.MT88.4 R88, [R140+0x8800] ;  /* 0x008800008c58783b */ /* 0x000fe60000004200 */
[----:B------:R-:W1:Y:S01]  /*14290*/  MUFU.EX2 R168, R168 ;  /* 0x000000a800a87308 */ /* 0x000e620000000800 */
[--C-:B------:R-:W-:Y:S02]  /*142a0*/  FFMA.FTZ R178, R179, c[0x0][0x23c], -R104.reuse ;  /* 0x00008f00b3b27a23 */ /* 0x100fe40000010868 */
[--C-:B------:R-:W-:Y:S01]  /*142b0*/  FFMA.FTZ R179, R172, c[0x0][0x23c], -R105.reuse ;  /* 0x00008f00acb37a23 */ /* 0x100fe20000010869 */
[C---:B--2---:R-:W-:Y:S04]  /*142c0*/  HMMA.16816.F32.BF16 R36, R96.reuse, R80, R36 ;  /* 0x000000506024723c */ /* 0x044fe80000041824 */
[--C-:B------:R-:W-:Y:S02]  /*142d0*/  FFMA.FTZ R172, R175, c[0x0][0x23c], -R104.reuse ;  /* 0x00008f00afac7a23 */ /* 0x100fe40000010868 */
[--C-:B------:R-:W-:Y:S01]  /*142e0*/  FFMA.FTZ R175, R114, c[0x0][0x23c], -R105.reuse ;  /* 0x00008f0072af7a23 */ /* 0x100fe20000010869 */
[----:B------:R-:W-:Y:S01]  /*142f0*/  MUFU.EX2 R170, R170 ;  /* 0x000000aa00aa7308 */ /* 0x000fe20000000800 */
[C---:B------:R-:W-:Y:S01]  /*14300*/  HMMA.16816.F32.BF16 R40, R96.reuse, R82, R40 ;  /* 0x000000526028723c */ /* 0x040fe20000041828 */
[----:B------:R-:W-:Y:S03]  /*14310*/  LDSM.16.MT88.4 R80, [R142+0x8800] ;  /* 0x008800008e50783b */ /* 0x000fe60000004200 */
[--C-:B------:R-:W-:Y:S02]  /*14320*/  FFMA.FTZ R177, R177, c[0x0][0x23c], -R104.reuse ;  /* 0x00008f00b1b17a23 */ /* 0x100fe40000010868 */
[--C-:B------:R-:W-:Y:S02]  /*14330*/  FFMA.FTZ R174, R174, c[0x0][0x23c], -R105.reuse ;  /* 0x00008f00aeae7a23 */ /* 0x100fe40000010869 */
[--C-:B------:R-:W-:Y:S01]  /*14340*/  FFMA.FTZ R173, R173, c[0x0][0x23c], -R104.reuse ;  /* 0x00008f00adad7a23 */ /* 0x100fe20000010868 */
[----:B------:R-:W-:Y:S01]  /*14350*/  LDSM.16.MT88.4 R112, [R144+0xb800] ;  /* 0x00b800009070783b */ /* 0x000fe20000004200 */
[----:B------:R-:W2:Y:S01]  /*14360*/  MUFU.EX2 R171, R171 ;  /* 0x000000ab00ab7308 */ /* 0x000ea20000000800 */
[C---:B-----5:R-:W-:Y:S03]  /*14370*/  HMMA.16816.F32.BF16 R44, R96.reuse, R72, R44 ;  /* 0x00000048602c723c */ /* 0x060fe6000004182c */
[--C-:B------:R-:W-:Y:S02]  /*14380*/  FFMA.FTZ R131, R131, c[0x0][0x23c], -R104.reuse ;  /* 0x00008f0083837a23 */ /* 0x100fe40000010868 */
[--C-:B------:R-:W-:Y:S02]  /*14390*/  FFMA.FTZ R130, R130, c[0x0][0x23c], -R105.reuse ;  /* 0x00008f0082827a23 */ /* 0x100fe40000010869 */
[----:B------:R-:W-:Y:S01]  /*143a0*/  FFMA.FTZ R105, R129, c[0x0][0x23c], -R105 ;  /* 0x00008f0081697a23 */ /* 0x000fe20000010869 */
[C---:B------:R-:W-:Y:S01]  /*143b0*/  HMMA.16816.F32.BF16 R48, R96.reuse, R74, R48 ;  /* 0x0000004a6030723c */ /* 0x040fe20000041830 */
[----:B------:R-:W5:Y:S01]  /*143c0*/  LDSM.16.MT88.4 R72, [R144+0x8800] ;  /* 0x008800009048783b */ /* 0x000f620000004200 */
[----:B------:R-:W-:Y:S02]  /*143d0*/  MUFU.EX2 R176, R176 ;  /* 0x000000b000b07308 */ /* 0x000fe40000000800 */
[--C-:B------:R-:W-:Y:S02]  /*143e0*/  FFMA.FTZ R102, R102, c[0x0][0x23c], -R104.reuse ;  /* 0x00008f0066667a23 */ /* 0x100fe40000010868 */
[----:B------:R-:W-:Y:S02]  /*143f0*/  FFMA.FTZ R104, R101, c[0x0][0x23c], -R104 ;  /* 0x00008f0065687a23 */ /* 0x000fe40000010868 */
[C---:B------:R-:W-:Y:S04]  /*14400*/  HMMA.16816.F32.BF16 R52, R96.reuse, R68, R52 ;  /* 0x000000446034723c */ /* 0x040fe80000041834 */
[----:B------:R-:W-:Y:S01]  /*14410*/  MUFU.EX2 R181, R181 ;  /* 0x000000b500b57308 */ /* 0x000fe20000000800 */
[----:B------:R-:W-:Y:S02]  /*14420*/  FFMA.FTZ R127, R2, R164, R127 ;  /* 0x000000a4027f7223 */ /* 0x000fe4000001007f */
[----:B---3--:R-:W-:Y:S01]  /*14430*/  F2FP.BF16.PACK_AB R68, R103, R128 ;  /* 0x000000806744723e */ /* 0x008fe200000010ff */
[C---:B------:R-:W-:Y:S04]  /*14440*/  HMMA.16816.F32.BF16 R56, R96.reuse, R70, R56 ;  /* 0x000000466038723c */ /* 0x040fe80000041838 */
[----:B----4-:R-:W-:Y:S01]  /*14450*/  F2FP.BF16.PACK_AB R69, R167, R166 ;  /* 0x000000a6a745723e */ /* 0x010fe200000010ff */
[----:B------:R-:W-:Y:S01]  /*14460*/  FFMA.FTZ R123, R0, R165, R123 ;  /* 0x000000a5007b7223 */ /* 0x000fe2000001007b */
[----:B------:R-:W-:Y:S01]  /*14470*/  MUFU.EX2 R178, R178 ;  /* 0x000000b200b27308 */ /* 0x000fe20000000800 */
[----:B-1----:R-:W-:Y:S01]  /*14480*/  F2FP.BF16.PACK_AB R70, R168, R169 ;  /* 0x000000a9a846723e */ /* 0x002fe200000010ff */
[C---:B------:R-:W-:Y:S04]  /*14490*/  HMMA.16816.F32.BF16 R60, R96.reuse, R76, R60 ;  /* 0x0000004c603c723c */ /* 0x040fe8000004183c */
[----:B--2---:R-:W-:Y:S01]  /*144a0*/  F2FP.BF16.PACK_AB R71, R171, R170 ;  /* 0x000000aaab47723e */ /* 0x004fe200000010ff */
[----:B------:R-:W-:Y:S01]  /*144b0*/  FADD.FTZ R126, R126, R127 ;  /* 0x0000007f7e7e7221 */ /* 0x000fe20000010000 */
[----:B------:R-:W-:Y:S01]  /*144c0*/  IADD3 R0, R160, -0x1, RZ ;  /* 0xffffffffa0007810 */ /* 0x000fe20007ffe0ff */
[----:B------:R-:W-:Y:S01]  /*144d0*/  FADD.FTZ R122, R122, R123 ;  /* 0x0000007b7a7a7221 */ /* 0x000fe20000010000 */
[----:B------:R-:W-:Y:S01]  /*144e0*/  HMMA.16816.F32.BF16 R64, R96, R78, R64 ;  /* 0x0000004e6040723c */ /* 0x000fe20000041840 */
[----:B------:R-:W1:Y:S01]  /*144f0*/  LDSM.16.MT88.4 R76, [R144+0xa800] ;  /* 0x00a80000904c783b */ /* 0x000e620000004200 */
[----:B------:R-:W-:Y:S02]  /*14500*/  MUFU.EX2 R177, R177 ;  /* 0x000000b100b17308 */ /* 0x000fe40000000800 */
[----:B------:R-:W-:Y:S01]  /*14510*/  FADD.FTZ R125, R125, R126 ;  /* 0x0000007e7d7d7221 */ /* 0x000fe20000010000 */
[----:B------:R-:W-:Y:S02]  /*14520*/  MOV R160, R0 ;  /* 0x0000000000a07202 */ /* 0x000fe40000000f00 */
[----:B------:R-:W-:Y:S01]  /*14530*/  MOV R0, R3 ;  /* 0x0000000300007202 */ /* 0x000fe20000000f00 */
[----:B------:R-:W-:Y:S01]  /*14540*/  FADD.FTZ R125, R124, R125 ;  /* 0x0000007d7c7d7221 */ /* 0x000fe20000010000 */
[C---:B-----5:R-:W-:Y:S03]  /*14550*/  HMMA.16816.F32.BF16 R4, R68.reuse, R72, R4 ;  /* 0x000000484404723c */ /* 0x060fe60000041804 */
[----:B------:R-:W-:Y:S02]  /*14560*/  MUFU.EX2 R174, R174 ;  /* 0x000000ae00ae7308 */ /* 0x000fe40000000800 */
[----:B------:R-:W-:Y:S03]  /*14570*/  FADD.FTZ R128, R128, R125 ;  /* 0x0000007d80807221 */ /* 0x000fe60000010000 */
[C---:B------:R-:W-:Y:S01]  /*14580*/  HMMA.16816.F32.BF16 R8, R68.reuse, R74, R8 ;  /* 0x0000004a4408723c */ /* 0x040fe20000041808 */
[----:B------:R-:W2:Y:S03]  /*14590*/  LDSM.16.MT88.4 R72, [R142+0xa800] ;  /* 0x00a800008e48783b */ /* 0x000ea60000004200 */
[----:B------:R-:W-:Y:S01]  /*145a0*/  FADD.FTZ R128, R103, R128 ;  /* 0x0000008067807221 */ /* 0x000fe20000010000 */
[----:B------:R-:W-:Y:S01]  /*145b0*/  MUFU.EX2 R179, R179 ;  /* 0x000000b300b37308 */ /* 0x000fe20000000800 */
[----:B------:R-:W-:Y:S02]  /*145c0*/  MOV R103, R100 ;  /* 0x0000006400677202 */ /* 0x000fe40000000f00 */
[C---:B------:R-:W-:Y:S04]  /*145d0*/  HMMA.16816.F32.BF16 R12, R68.reuse, R80, R12 ;  /* 0x00000050440c723c */ /* 0x040fe8000004180c */
[----:B------:R-:W-:Y:S03]  /*145e0*/  FADD.FTZ R169, R169, R128 ;  /* 0x00000080a9a97221 */ /* 0x000fe60000010000 */
[----:B------:R-:W-:Y:S01]  /*145f0*/  MUFU.EX2 R172, R172 ;  /* 0x000000ac00ac7308 */ /* 0x000fe20000000800 */
[C---:B------:R-:W-:Y:S01]  /*14600*/  HMMA.16816.F32.BF16 R16, R68.reuse, R82, R16 ;  /* 0x000000524410723c */ /* 0x040fe20000041810 */
[----:B------:R-:W3:Y:S03]  /*14610*/  LDSM.16.MT88.4 R80, [R141+0xa800] ;  /* 0x00a800008d50783b */ /* 0x000ee60000004200 */
[----:B------:R-:W-:Y:S04]  /*14620*/  FADD.FTZ R169, R168, R169 ;  /* 0x000000a9a8a97221 */ /* 0x000fe80000010000 */
[C---:B------:R-:W-:Y:S01]  /*14630*/  HMMA.16816.F32.BF16 R20, R68.reuse, R84, R20 ;  /* 0x000000544414723c */ /* 0x040fe20000041814 */
[----:B------:R-:W-:Y:S07]  /*14640*/  MUFU.EX2 R173, R173 ;  /* 0x000000ad00ad7308 */ /* 0x000fee0000000800 */
[C---:B------:R-:W-:Y:S01]  /*14650*/  HMMA.16816.F32.BF16 R24, R68.reuse, R86, R24 ;  /* 0x000000564418723c */ /* 0x040fe20000041818 */
[----:B------:R-:W-:Y:S02]  /*14660*/  LDSM.16.MT88.4 R84, [R144+0x9000] ;  /* 0x009000009054783b */ /* 0x000fe40000004200 */
[----:B------:R-:W-:Y:S05]  /*14670*/  MUFU.EX2 R175, R175 ;  /* 0x000000af00af7308 */ /* 0x000fea0000000800 */
[C---:B------:R-:W-:Y:S05]  /*14680*/  HMMA.16816.F32.BF16 R28, R68.reuse, R88, R28 ;  /* 0x00000058441c723c */ /* 0x040fea000004181c */
[----:B------:R-:W4:Y:S03]  /*14690*/  MUFU.EX2 R131, R131 ;  /* 0x0000008300837308 */ /* 0x000f260000000800 */
[C---:B------:R-:W-:Y:S01]  /*146a0*/  HMMA.16816.F32.BF16 R32, R68.reuse, R90, R32 ;  /* 0x0000005a4420723c */ /* 0x040fe20000041820 */
[----:B------:R-:W-:Y:S06]  /*146b0*/  LDSM.16.MT88.4 R88, [R142+0x9000] ;  /* 0x009000008e58783b */ /* 0x000fec0000004200 */
[----:B------:R-:W-:Y:S01]  /*146c0*/  MUFU.EX2 R130, R130 ;  /* 0x0000008200827308 */ /* 0x000fe20000000800 */
[C---:B-1----:R-:W-:Y:S08]  /*146d0*/  HMMA.16816.F32.BF16 R36, R68.reuse, R76, R36 ;  /* 0x0000004c4424723c */ /* 0x042ff00000041824 */
[C---:B------:R-:W-:Y:S01]  /*146e0*/  HMMA.16816.F32.BF16 R40, R68.reuse, R78, R40 ;  /* 0x0000004e4428723c */ /* 0x040fe20000041828 */
[----:B------:R-:W1:Y:S01]  /*146f0*/  LDSM.16.MT88.4 R76, [R140+0xa800] ;  /* 0x00a800008c4c783b */ /* 0x000e620000004200 */
[----:B------:R4:W5:Y:S06]  /*14700*/  MUFU.EX2 R129, R105 ;  /* 0x0000006900817308 */ /* 0x00096c0000000800 */
[C---:B--2---:R-:W-:Y:S04]  /*14710*/  HMMA.16816.F32.BF16 R44, R68.reuse, R72, R44 ;  /* 0x00000048442c723c */ /* 0x044fe8000004182c */
[----:B------:R-:W-:Y:S04]  /*14720*/  MUFU.EX2 R102, R102 ;  /* 0x0000006600667308 */ /* 0x000fe80000000800 */
[C---:B------:R-:W-:Y:S01]  /*14730*/  HMMA.16816.F32.BF16 R48, R68.reuse, R74, R48 ;  /* 0x0000004a4430723c */ /* 0x040fe20000041830 */
[----:B------:R-:W2:Y:S05]  /*14740*/  LDSM.16.MT88.4 R72, [R141+0x9000] ;  /* 0x009000008d48783b */ /* 0x000eaa0000004200 */
[----:B------:R1:W1:Y:S02]  /*14750*/  MUFU.EX2 R101, R104 ;  /* 0x0000006800657308 */ /* 0x0002640000000800 */
[C---:B---3--:R-:W-:Y:S04]  /*14760*/  HMMA.16816.F32.BF16 R52, R68.reuse, R80, R52 ;  /* 0x000000504434723c */ /* 0x048fe80000041834 */
[----:B----4-:R-:W-:Y:S02]  /*14770*/  F2FP.BF16.PACK_AB R105, R131, R182 ;  /* 0x000000b68369723e */ /* 0x010fe400000010ff */
[----:B-----5:R-:W-:Y:S02]  /*14780*/  F2FP.BF16.PACK_AB R106, R129, R130 ;  /* 0x00000082816a723e */ /* 0x020fe400000010ff */
[C---:B------:R-:W-:Y:S01]  /*14790*/  HMMA.16816.F32.BF16 R56, R68.reuse, R82, R56 ;  /* 0x000000524438723c */ /* 0x040fe20000041838 */
[----:B------:R-:W3:Y:S07]  /*147a0*/  LDSM.16.MT88.4 R80, [R140+0x9000] ;  /* 0x009000008c50783b */ /* 0x000eee0000004200 */
[C---:B-1----:R-:W-:Y:S04]  /*147b0*/  HMMA.16816.F32.BF16 R60, R68.reuse, R76, R60 ;  /* 0x0000004c443c723c */ /* 0x042fe8000004183c */
[----:B------:R-:W-:Y:S02]  /*147c0*/  F2FP.BF16.PACK_AB R104, R180, R175 ;  /* 0x000000afb468723e */ /* 0x000fe400000010ff */
[----:B------:R-:W-:Y:S02]  /*147d0*/  F2FP.BF16.PACK_AB R107, R101, R102 ;  /* 0x00000066656b723e */ /* 0x000fe400000010ff */
[----:B------:R-:W-:Y:S01]  /*147e0*/  HMMA.16816.F32.BF16 R64, R68, R78, R64 ;  /* 0x0000004e4440723c */ /* 0x000fe20000041840 */
[----:B------:R-:W1:Y:S06]  /*147f0*/  LDSM.16.MT88.4 R76, [R144+0xb000] ;  /* 0x00b00000904c783b */ /* 0x000e6c0000004200 */
        /* <DEDUP_REMOVED lines=25> */
[----:B------:R-:W-:Y:S07]  /*14990*/  LDSM.16.MT88.4 R76, [R141+0x9800] ;  /* 0x009800008d4c783b */ /* 0x000fee0000004200 */
[C---:B----4-:R-:W-:Y:S08]  /*149a0*/  HMMA.16816.F32.BF16 R44, R68.reuse, R84, R44 ;  /* 0x00000054442c723c */ /* 0x050ff0000004182c */
        /* <DEDUP_REMOVED lines=39> */
.L_x_7010:
        /* <DEDUP_REMOVED lines=193> */
.L_x_7015:
[----:B------:R-:W2:Y:S04]  /*15830*/  S2R R3, SR_CTAID.Z ;  /* 0x0000000000037919 */ /* 0x000ea80000002700 */
[----:B------:R-:W2:Y:S02]  /*15840*/  S2R R2, SR_CTAID.Y ;  /* 0x0000000000027919 */ /* 0x000ea40000002600 */
[----:B-12---:R-:W-:-:S04]  /*15850*/  IMAD R5, R2, c[0x0][0x1c0], R3 ;  /* 0x0000700002057a24 */ /* 0x006fc800078e0203 */
[----:B------:R-:W-:Y:S02]  /*15860*/  IMAD R5, R5, c[0x0][0x214], RZ ;  /* 0x0000850005057a24 */ /* 0x000fe400078e02ff */
.L_x_7016:
        /* <DEDUP_REMOVED lines=41> */
.L_x_7018:
[----:B------:R-:W-:Y:S05]  /*15b00*/  BSYNC B0 ;  /* 0x0000000000007941 */ /* 0x000fea0003800000 */
.L_x_7017:
        /* <DEDUP_REMOVED lines=36> */
.L_x_7020:
[----:B------:R-:W-:Y:S05]  /*15d50*/  BSYNC B0 ;  /* 0x0000000000007941 */ /* 0x000fea0003800000 */
.L_x_7019:
        /* <DEDUP_REMOVED lines=16> */
.L_x_7022:
[----:B------:R-:W-:Y:S05]  /*15e60*/  BSYNC B0 ;  /* 0x0000000000007941 */ /* 0x000fea0003800000 */
.L_x_7021:
        /* <DEDUP_REMOVED lines=16> */
.L_x_7024:
[----:B------:R-:W-:Y:S05]  /*15f70*/  BSYNC B0 ;  /* 0x0000000000007941 */ /* 0x000fea0003800000 */
.L_x_7023:
        /* <DEDUP_REMOVED lines=16> */
.L_x_7025:
        /* <DEDUP_REMOVED lines=16> */
.L_x_8387:


//--------------------- .text._ZN5flash24flash_fwd_splitkv_kernelI23Flash_fwd_kernel_traitsILi128ELi64ELi64ELi4ELb0ELb0EN7cutlass10bfloat16_tE19Flash_kernel_traitsILi128ELi64ELi64ELi4ES3_EELb1ELb0ELb1ELb0ELb0ELb0ELb0ELb1EEEvNS_16Flash_fwd_paramsE --------------------------
	.section	.text._ZN5flash24flash_fwd_splitkv_kernelI23Flash_fwd_kernel_traitsILi128ELi64ELi64ELi4ELb0ELb0EN7cutlass10bfloat16_tE19Flash_kernel_traitsILi128ELi64ELi64ELi4ES3_EELb1ELb0ELb1ELb0ELb0ELb0ELb0ELb1EEEvNS_16Flash_fwd_paramsE,"ax",@progbits
	.sectioninfo	@"SHI_REGISTERS=200"
	.align	128
        .global         _ZN5flash24flash_fwd_splitkv_kernelI23Flash_fwd_kernel_traitsILi128ELi64ELi64ELi4ELb0ELb0EN7cutlass10bfloat16_tE19Flash_kernel_traitsILi128ELi64ELi64ELi4ES3_EELb1ELb0ELb1ELb0ELb0ELb0ELb0ELb1EEEvNS_16Flash_fwd_paramsE
        .type           _ZN5flash24flash_fwd_splitkv_kernelI23Flash_fwd_kernel_traitsILi128ELi64ELi64ELi4ELb0ELb0EN7cutlass10bfloat16_tE19Flash_kernel_traitsILi128ELi64ELi64ELi4ES3_EELb1ELb0ELb1ELb0ELb0ELb0ELb0ELb1EEEvNS_16Flash_fwd_paramsE,@function
        .size           _ZN5flash24flash_fwd_splitkv_kernelI23Flash_fwd_kernel_traitsILi128ELi64ELi64ELi4ELb0ELb0EN7cutlass10bfloat16_tE19Flash_kernel_traitsILi128ELi64ELi64ELi4ES3_EELb1ELb0ELb1ELb0ELb0ELb0ELb0ELb1EEEvNS_16Flash_fwd_paramsE,(.L_x_8388 - _ZN5flash24flash_fwd_splitkv_kernelI23Flash_fwd_kernel_traitsILi128ELi64ELi64ELi4ELb0ELb0EN7cutlass10bfloat16_tE19Flash_kernel_traitsILi128ELi64ELi64ELi4ES3_EELb1ELb0ELb1ELb0ELb0ELb0ELb0ELb1EEEvNS_16Flash_fwd_paramsE)
        .other          _ZN5flash24flash_fwd_splitkv_kernelI23Flash_fwd_kernel_traitsILi128ELi64ELi64ELi4ELb0ELb0EN7cutlass10bfloat16_tE19Flash_kernel_traitsILi128ELi64ELi64ELi4ES3_EELb1ELb0ELb1ELb0ELb0ELb0ELb0ELb1EEEvNS_16Flash_fwd_paramsE,@"STO_CUDA_ENTRY STV_DEFAULT"
_ZN5flash24flash_fwd_splitkv_kernelI23Flash_fwd_kernel_traitsILi128ELi64ELi64ELi4ELb0ELb0EN7cutlass10bfloat16_tE19Flash_kernel_traitsILi128ELi64ELi64ELi4ES3_EELb1ELb0ELb1ELb0ELb0ELb0ELb0ELb1EEEvNS_16Flash_fwd_paramsE:
.text._ZN5flash24flash_fwd_splitkv_kernelI23Flash_fwd_kernel_traitsILi128ELi64ELi64ELi4ELb0ELb0EN7cutlass10bfloat16_tE19Flash_kernel_traitsILi128ELi64ELi64ELi4ES3_EELb1ELb0ELb1ELb0ELb0ELb0ELb0ELb1EEEvNS_16Flash_fwd_paramsE:
        /* <DEDUP_REMOVED lines=36> */
.L_x_7026:
[----:B-1-34-:R-:W-:Y:S02]  /*0240*/  MOV R67, c[0x0][0x218] ;  /* 0x0000860000437a02 */ /* 0x01afe40000000f00 */
.L_x_7027:
        /* <DEDUP_REMOVED lines=47> */
[----:B------:R-:W-:Y:S01]  /*0540*/  @!P0 IMAD.WIDE.U32 R12, R7, c[0x0][0x1e0], RZ ;  /* 0x00007800070c8a25 */ /* 0x000fe200078e00ff */
[----:B------:R-:W-:-:S03]  /*0550*/  SHF.R.S32.HI R6, RZ, 0x1f, R0 ;  /* 0x0000001fff067819 */ /* 0x000fc60000011400 */
        /* <DEDUP_REMOVED lines=8> */
[----:B------:R-:W-:-:S03]  /*05e0*/  IMAD R15, R15, c[0x0][0x1f0], RZ ;  /* 0x00007c000f0f7a24 */ /* 0x000fc600078e02ff */
[----:B------:R-:W-:Y:S01]  /*05f0*/  IADD3.X R9, R5, R11, R4, P0, !PT ;  /* 0x0000000b05097210 */ /* 0x000fe200007fe404 */
[----:B------:R-:W-:Y:S01]  /*0600*/  IMAD R5, R7, c[0x0][0x1c0], R138 ;  /* 0x0000700007057a24 */ /* 0x000fe200078e028a */
[----:B------:R-:W-:Y:S01]  /*0610*/  ISETP.GE.AND P0, PT, R0, R155, PT ;  /* 0x0000009b0000720c */ /* 0x000fe20003f06270 */
[----:B------:R-:W-:Y:S01]  /*0620*/  IMAD R15, R138, c[0x0][0x1f4], R15 ;  /* 0x00007d008a0f7a24 */ /* 0x000fe200078e020f */
[----:B------:R-:W-:Y:S01]  /*0630*/  IADD3 R7, R2, 0x40, RZ ;  /* 0x0000004002077810 */ /* 0x000fe20007ffe0ff */
[----:B------:R-:W-:-:S04]  /*0640*/  IMAD.WIDE.U32 R138, R138, c[0x0][0x1f0], R8 ;  /* 0x00007c008a8a7a25 */ /* 0x000fc800078e0008 */
[----:B------:R-:W-:Y:S02]  /*0650*/  IMAD R5, R5, c[0x0][0x214], R56 ;  /* 0x0000850005057a24 */ /* 0x000fe400078e0238 */
        /* <DEDUP_REMOVED lines=13> */
.L_x_7030:
[----:B------:R-:W-:Y:S05]  /*0730*/  BSYNC B0 ;  /* 0x0000000000007941 */ /* 0x000fea0003800000 */
.L_x_7029:
        /* <DEDUP_REMOVED lines=18> */
.L_x_7032:
[----:B------:R-:W-:Y:S05]  /*0860*/  BSYNC B0 ;  /* 0x0000000000007941 */ /* 0x000fea0003800000 */
.L_x_7031:
        /* <DEDUP_REMOVED lines=18> */
.L_x_7034:
[----:B------:R-:W-:Y:S05]  /*0990*/  BSYNC B0 ;  /* 0x0000000000007941 */ /* 0x000fea0003800000 */
.L_x_7033:
        /* <DEDUP_REMOVED lines=17> */
.L_x_7036:
[----:B------:R-:W-:Y:S05]  /*0ab0*/  BSYNC B0 ;  /* 0x0000000000007941 */ /* 0x000fea0003800000 */
.L_x_7035:
        /* <DEDUP_REMOVED lines=19> */
.L_x_7028:
        /* <DEDUP_REMOVED lines=23> */
[----:B-----5:R-:W1:Y:S02]  /*0d60*/  F2I.FTZ.U32.TRUNC.NTZ R7, R6 ;  /* 0x0000000600077305 */ /* 0x020e64000021f000 */
        /* <DEDUP_REMOVED lines=17> */
[----:B------:R-:W-:-:S05]  /*0e80*/  @!P1 LOP3.LUT R7, RZ, c[0x0][0x2d0], RZ, 0x33, !PT ;  /* 0x0000b400ff079a12 */ /* 0x000fca00078e33ff */
[----:B------:R-:W-:-:S05]  /*0e90*/  IMAD.WIDE R12, R7, 0x4, R158 ;  /* 0x00000004070c7825 */ /* 0x000fca00078e029e */
[----:B------:R1:W2:Y:S01]  /*0ea0*/  LDG.E R0, [R12.64] ;  /* 0x000000060c007981 */ /* 0x0002a2000c1e1900 */
[----:B------:R-:W-:Y:S02]  /*0eb0*/  IABS R6, c[0x0][0x1c8] ;  /* 0x0000720000067a13 */ /* 0x000fe40000000000 */
[----:B------:R-:W-:Y:S02]  /*0ec0*/  IABS R5, R138 ;  /* 0x0000008a00057213 */ /* 0x000fe40000000000 */
[----:B------:R-:W3:Y:S01]  /*0ed0*/  I2F.RP R10, R6 ;  /* 0x00000006000a7306 */ /* 0x000ee20000209400 */
[----:B------:R-:W-:-:S07]  /*0ee0*/  IADD3 R7, -R7, RZ, RZ ;  /* 0x000000ff07077210 */ /* 0x000fce0007ffe1ff */
[----:B---3--:R-:W3:Y:S02]  /*0ef0*/  MUFU.RCP R8, R10 ;  /* 0x0000000a00087308 */ /* 0x008ee40000001000 */
[----:B---3--:R-:W-:-:S06]  /*0f00*/  IADD3 R8, R8, 0xffffffe, RZ ;  /* 0x0ffffffe08087810 */ /* 0x008fcc0007ffe0ff */
[----:B------:R-:W3:Y:S02]  /*0f10*/  F2I.FTZ.U32.TRUNC.NTZ R9, R8 ;  /* 0x0000000800097305 */ /* 0x000ee4000021f000 */
[----:B---3--:R-:W-:Y:S01]  /*0f20*/  IADD3 R2, RZ, -R9, RZ ;  /* 0x80000009ff027210 */ /* 0x008fe20007ffe0ff */
[----:B------:R-:W-:-:S04]  /*0f30*/  IMAD.MOV.U32 R8, RZ, RZ, RZ ;  /* 0x000000ffff087224 */ /* 0x000fc800078e00ff */
[----:B------:R-:W-:-:S04]  /*0f40*/  IMAD R4, R2, R6, RZ ;  /* 0x0000000602047224 */ /* 0x000fc800078e02ff */
[----:B------:R-:W-:-:S04]  /*0f50*/  IMAD.HI.U32 R4, R9, R4, R8 ;  /* 0x0000000409047227 */ /* 0x000fc800078e0008 */
[----:B------:R-:W-:Y:S02]  /*0f60*/  IMAD R9, R7, c[0x0][0x2d0], R120 ;  /* 0x0000b40007097a24 */ /* 0x000fe400078e0278 */
[----:B------:R-:W-:-:S03]  /*0f70*/  IMAD.HI.U32 R4, R4, R5, RZ ;  /* 0x0000000504047227 */ /* 0x000fc600078e00ff */
[----:B-1----:R-:W-:Y:S02]  /*0f80*/  SHF.R.S32.HI R13, RZ, 0x1f, R9 ;  /* 0x0000001fff0d7819 */ /* 0x002fe40000011409 */
[----:B------:R-:W-:-:S05]  /*0f90*/  IADD3 R2, -R4, RZ, RZ ;  /* 0x000000ff04027210 */ /* 0x000fca0007ffe1ff */
[----:B------:R-:W-:Y:S01]  /*0fa0*/  IMAD R5, R6, R2, R5 ;  /* 0x0000000206057224 */ /* 0x000fe200078e0205 */
[----:B------:R-:W-:-:S04]  /*0fb0*/  LOP3.LUT R2, R138, c[0x0][0x1c8], RZ, 0x3c, !PT ;  /* 0x000072008a027a12 */ /* 0x000fc800078e3cff */
[----:B------:R-:W-:-:S13]  /*0fc0*/  ISETP.GT.U32.AND P0, PT, R6, R5, PT ;  /* 0x000000050600720c */ /* 0x000fda0003f04070 */
[----:B------:R-:W-:Y:S01]  /*0fd0*/  @!P0 IMAD.IADD R5, R5, 0x1, -R6 ;  /* 0x0000000105058824 */ /* 0x000fe200078e0a06 */
[----:B------:R-:W-:Y:S02]  /*0fe0*/  @!P0 IADD3 R4, R4, 0x1, RZ ;  /* 0x0000000104048810 */ /* 0x000fe40007ffe0ff */
[----:B------:R-:W-:Y:S01]  /*0ff0*/  ISETP.GE.AND P0, PT, R2, RZ, PT ;  /* 0x000000ff0200720c */ /* 0x000fe20003f06270 */
[----:B------:R-:W-:Y:S01]  /*1000*/  IMAD R2, R13, c[0x0][0x198], RZ ;  /* 0x000066000d027a24 */ /* 0x000fe200078e02ff */
[----:B------:R-:W-:-:S13]  /*1010*/  ISETP.GE.U32.AND P1, PT, R5, R6, PT ;  /* 0x000000060500720c */ /* 0x000fda0003f26070 */
[----:B------:R-:W-:Y:S02]  /*1020*/  @P1 IADD3 R4, R4, 0x1, RZ ;  /* 0x0000000104041810 */ /* 0x000fe40007ffe0ff */
[----:B------:R-:W-:-:S03]  /*1030*/  ISETP.NE.AND P1, PT, RZ, c[0x0][0x1c8], PT ;  /* 0x00007200ff007a0c */ /* 0x000fc60003f25270 */
[----:B------:R-:W-:-:S10]  /*1040*/  @!P0 IMAD.MOV R4, RZ, RZ, -R4 ;  /* 0x000000ffff048224 */ /* 0x000fd400078e0a04 */
        /* <DEDUP_REMOVED lines=20> */
.L_x_7037:
        /* <DEDUP_REMOVED lines=16> */
.L_x_7039:
[----:B------:R-:W-:Y:S02]  /*1290*/  IABS R6, c[0x0][0x1c8] ;  /* 0x0000720000067a13 */ /* 0x000fe40000000000 */
[----:B------:R-:W-:Y:S02]  /*12a0*/  IABS R5, R138 ;  /* 0x0000008a00057213 */ /* 0x000fe40000000000 */
[----:B------:R-:W1:Y:S01]  /*12b0*/  I2F.RP R12, R6 ;  /* 0x00000006000c7306 */ /* 0x000e620000209400 */
[----:B------:R-:W-:Y:S02]  /*12c0*/  LEA R120, R104, 0xffffffc0, 0x6 ;  /* 0xffffffc068787811 */ /* 0x000fe400078e30ff */
[----:B------:R-:W-:Y:S02]  /*12d0*/  @P4 IADD3 R17, R0, R17, RZ ;  /* 0x0000001100114210 */ /* 0x000fe40007ffe0ff */
[----:B------:R-:W-:Y:S01]  /*12e0*/  SHF.R.S32.HI R13, RZ, 0x1f, R120 ;  /* 0x0000001fff0d7819 */ /* 0x000fe20000011478 */
[----:B------:R-:W-:-:S02]  /*12f0*/  IMAD.WIDE.U32 R8, R120, c[0x0][0x198], R8 ;  /* 0x0000660078087a25 */ /* 0x000fc400078e0008 */
[----:B-1----:R-:W1:Y:S02]  /*1300*/  MUFU.RCP R10, R12 ;  /* 0x0000000c000a7308 */ /* 0x002e640000001000 */
[----:B-1----:R-:W-:-:S06]  /*1310*/  IADD3 R10, R10, 0xffffffe, RZ ;  /* 0x0ffffffe0a0a7810 */ /* 0x002fcc0007ffe0ff */
[----:B------:R-:W1:Y:S02]  /*1320*/  F2I.FTZ.U32.TRUNC.NTZ R11, R10 ;  /* 0x0000000a000b7305 */ /* 0x000e64000021f000 */
[----:B-1----:R-:W-:Y:S01]  /*1330*/  IMAD.MOV R2, RZ, RZ, -R11 ;  /* 0x000000ffff027224 */ /* 0x002fe200078e0a0b */
[----:B------:R-:W-:-:S03]  /*1340*/  MOV R10, RZ ;  /* 0x000000ff000a7202 */ /* 0x000fc60000000f00 */
[----:B------:R-:W-:-:S04]  /*1350*/  IMAD R4, R2, R6, RZ ;  /* 0x0000000602047224 */ /* 0x000fc800078e02ff */
[----:B------:R-:W-:-:S04]  /*1360*/  IMAD.HI.U32 R4, R11, R4, R10 ;  /* 0x000000040b047227 */ /* 0x000fc800078e000a */
[----:B------:R-:W-:-:S04]  /*1370*/  @P4 IMAD.WIDE.U32 R10, R17, c[0x0][0x1a0], RZ ;  /* 0x00006800110a4a25 */ /* 0x000fc800078e00ff */
[----:B------:R-:W-:Y:S01]  /*1380*/  IMAD.HI.U32 R4, R4, R5, RZ ;  /* 0x0000000504047227 */ /* 0x000fe200078e00ff */
[----:B------:R-:W-:-:S03]  /*1390*/  @P4 MOV R16, R10 ;  /* 0x0000000a00104202 */ /* 0x000fc60000000f00 */
[----:B------:R-:W-:Y:S02]  /*13a0*/  IMAD.MOV R2, RZ, RZ, -R4 ;  /* 0x000000ffff027224 */ /* 0x000fe400078e0a04 */
[----:B------:R-:W-:Y:S02]  /*13b0*/  @P4 IMAD R17, R17, c[0x0][0x1a4], R11 ;  /* 0x0000690011114a24 */ /* 0x000fe400078e020b */
[----:B------:R-:W-:Y:S01]  /*13c0*/  IMAD R5, R6, R2, R5 ;  /* 0x0000000206057224 */ /* 0x000fe200078e0205 */
[----:B------:R-:W-:-:S04]  /*13d0*/  LOP3.LUT R2, R138, c[0x0][0x1c8], RZ, 0x3c, !PT ;  /* 0x000072008a027a12 */ /* 0x000fc800078e3cff */
[----:B------:R-:W-:Y:S02]  /*13e0*/  ISETP.GT.U32.AND P0, PT, R6, R5, PT ;  /* 0x000000050600720c */ /* 0x000fe40003f04070 */
[----:B------:R-:W-:-:S11]  /*13f0*/  ISETP.GE.AND P1, PT, R2, RZ, PT ;  /* 0x000000ff0200720c */ /* 0x000fd60003f26270 */
[-C--:B------:R-:W-:Y:S02]  /*1400*/  @!P0 IADD3 R5, R5, -R6.reuse, RZ ;  /* 0x8000000605058210 */ /* 0x080fe40007ffe0ff */
[----:B------:R-:W-:Y:S02]  /*1410*/  @!P0 IADD3 R4, R4, 0x1, RZ ;  /* 0x0000000104048810 */ /* 0x000fe40007ffe0ff */
[----:B------:R-:W-:Y:S01]  /*1420*/  ISETP.GE.U32.AND P2, PT, R5, R6, PT ;  /* 0x000000060500720c */ /* 0x000fe20003f46070 */
[----:B------:R-:W-:Y:S01]  /*1430*/  IMAD R5, R13, c[0x0][0x198], RZ ;  /* 0x000066000d057a24 */ /* 0x000fe200078e02ff */
[----:B------:R-:W-:-:S03]  /*1440*/  ISETP.NE.AND P0, PT, RZ, c[0x0][0x1c8], PT ;  /* 0x00007200ff007a0c */ /* 0x000fc60003f05270 */
[----:B------:R-:W-:-:S04]  /*1450*/  IMAD R5, R120, c[0x0][0x19c], R5 ;  /* 0x0000670078057a24 */ /* 0x000fc800078e0205 */
[----:B------:R-:W-:-:S04]  /*1460*/  IMAD.IADD R9, R9, 0x1, R5 ;  /* 0x0000000109097824 */ /* 0x000fc800078e0205 */
[----:B------:R-:W-:-:S05]  /*1470*/  @P2 IADD3 R4, R4, 0x1, RZ ;  /* 0x0000000104042810 */ /* 0x000fca0007ffe0ff */
[----:B------:R-:W-:Y:S01]  /*1480*/  @!P1 IMAD.MOV R4, RZ, RZ, -R4 ;  /* 0x000000ffff049224 */ /* 0x000fe200078e0a04 */
[----:B------:R-:W-:-:S04]  /*1490*/  @!P0 LOP3.LUT R4, RZ, c[0x0][0x1c8], RZ, 0x33, !PT ;  /* 0x00007200ff048a12 */ /* 0x000fc800078e33ff */
[----:B------:R-:W-:Y:S01]  /*14a0*/  SHF.R.S32.HI R2, RZ, 0x1f, R4 ;  /* 0x0000001fff027819 */ /* 0x000fe20000011404 */
[----:B------:R-:W-:-:S04]  /*14b0*/  IMAD.WIDE.U32 R8, R4, c[0x0][0x1b0], R8 ;  /* 0x00006c0004087a25 */ /* 0x000fc800078e0008 */
[----:B------:R-:W-:Y:S02]  /*14c0*/  IMAD R5, R2, c[0x0][0x1b0], RZ ;  /* 0x00006c0002057a24 */ /* 0x000fe400078e02ff */
[----:B------:R-:W-:Y:S02]  /*14d0*/  IMAD.MOV.U32 R6, RZ, RZ, R8 ;  /* 0x000000ffff067224 */ /* 0x000fe400078e0008 */
[----:B------:R-:W-:-:S05]  /*14e0*/  IMAD R5, R4, c[0x0][0x1b4], R5 ;  /* 0x00006d0004057a24 */ /* 0x000fca00078e0205 */
[----:B------:R-:W-:Y:S01]  /*14f0*/  IADD3 R5, R9, R5, RZ ;  /* 0x0000000509057210 */ /* 0x000fe20007ffe0ff */
[----:B------:R-:W-:Y:S01]  /*1500*/  IMAD.MOV.U32 R9, RZ, RZ, R120 ;  /* 0x000000ffff097224 */ /* 0x000fe200078e0078 */
        /* <DEDUP_REMOVED lines=11> */
.L_x_7038:
[----:B------:R1:W5:Y:S01]  /*15c0*/  @P5 LDG.E R11, [R146.64] ;  /* 0x00000006920b5981 */ /* 0x000362000c1e1900 */
[----:B------:R-:W-:Y:S01]  /*15d0*/  ISETP.NE.AND P0, PT, R156, -0x1, PT ;  /* 0xffffffff9c00780c */ /* 0x000fe20003f05270 */
[----:B------:R-:W-:Y:S01]  /*15e0*/  IMAD.MOV.U32 R21, RZ, RZ, 0x2 ;  /* 0x00000002ff157424 */ /* 0x000fe200078e00ff */
[----:B-----5:R-:W-:Y:S01]  /*15f0*/  SHF.R.S32.HI R7, RZ, 0x1f, R64 ;  /* 0x0000001fff077819 */ /* 0x020fe20000011440 */
[----:B------:R-:W-:Y:S01]  /*1600*/  IMAD.MOV.U32 R74, RZ, RZ, c[0x0][0x230] ;  /* 0x00008c00ff4a7624 */ /* 0x000fe200078e00ff */
[----:B------:R-:W-:Y:S01]  /*1610*/  SHF.R.S32.HI R78, RZ, 0x1f, R67 ;  /* 0x0000001fff4e7819 */ /* 0x000fe20000011443 */
[----:B------:R-:W-:Y:S01]  /*1620*/  IMAD.MOV.U32 R28, RZ, RZ, RZ ;  /* 0x000000ffff1c7224 */ /* 0x000fe200078e00ff */
[CC--:B------:R-:W-:Y:S01]  /*1630*/  LEA.HI R15, R7.reuse, R64.reuse, RZ, 0x3 ;  /* 0x00000040070f7211 */ /* 0x0c0fe200078f18ff */
[----:B------:R-:W-:Y:S01]  /*1640*/  IMAD.MOV.U32 R29, RZ, RZ, c[0x0][0x230] ;  /* 0x00008c00ff1d7624 */ /* 0x000fe200078e00ff */
[----:B------:R-:W-:Y:S01]  /*1650*/  LEA.HI R61, R7, R64, RZ, 0x4 ;  /* 0x00000040073d7211 */ /* 0x000fe200078f20ff */
[----:B------:R-:W-:Y:S01]  /*1660*/  IMAD.MOV.U32 R83, RZ, RZ, 0x20 ;  /* 0x00000020ff537424 */ /* 0x000fe200078e00ff */
[----:B------:R-:W-:Y:S01]  /*1670*/  SHF.R.S32.HI R136, RZ, 0x3, R15 ;  /* 0x00000003ff887819 */ /* 0x000fe2000001140f */
[----:B------:R-:W-:Y:S01]  /*1680*/  IMAD.HI.U32 R74, R21, R74, R28 ;  /* 0x0000004a154a7227 */ /* 0x000fe200078e001c */
[----:B------:R-:W-:-:S02]  /*1690*/  LOP3.LUT R15, R15, 0xfffffff8, RZ, 0xc0, !PT ;  /* 0xfffffff80f0f7812 */ /* 0x000fc400078ec0ff */
[----:B------:R-:W-:Y:S01]  /*16a0*/  SHF.L.U32 R23, R136, 0x6, RZ ;  /* 0x0000000688177819 */ /* 0x000fe200000006ff */
[----:B------:R-:W-:Y:S01]  /*16b0*/  @!P0 IMAD R8, R62, c[0x0][0x178], RZ ;  /* 0x00005e003e088a24 */ /* 0x000fe200078e02ff */
[----:B------:R-:W-:Y:S01]  /*16c0*/  SHF.R.S32.HI R137, RZ, 0x1f, R136 ;  /* 0x0000001fff897819 */ /* 0x000fe20000011488 */
[----:B------:R-:W-:Y:S01]  /*16d0*/  @P0 IMAD.WIDE.U32 R26, R156, c[0x0][0x190], RZ ;  /* 0x000064009c1a0a25 */ /* 0x000fe200078e00ff */
[----:B------:R-:W-:Y:S02]  /*16e0*/  LOP3.LUT R23, R23, 0x1c0, RZ, 0xc0, !PT ;  /* 0x000001c017177812 */ /* 0x000fe400078ec0ff */
[----:B------:R-:W-:Y:S01]  /*16f0*/  LEA.HI R10, R7, R64, RZ, 0x6 ;  /* 0x00000040070a7211 */ /* 0x000fe200078f30ff */
[C---:B------:R-:W-:Y:S01]  /*1700*/  @!P0 IMAD.WIDE.U32 R24, R63.reuse, c[0x0][0x178], RZ ;  /* 0x00005e003f188a25 */ /* 0x040fe200078e00ff */
[----:B------:R-:W-:Y:S02]  /*1710*/  LEA.HI R78, R78, R67, RZ, 0x6 ;  /* 0x000000434e4e7211 */ /* 0x000fe400078f30ff */
[----:B------:R-:W-:Y:S01]  /*1720*/  IADD3 R106, P1, R136, R9, RZ ;  /* 0x00000009886a7210 */ /* 0x000fe20007f3e0ff */
[----:B------:R-:W-:Y:S01]  /*1730*/  IMAD.IADD R58, R64, 0x1, -R15 ;  /* 0x00000001403a7824 */ /* 0x000fe200078e0a0f */
[----:B------:R-:W-:Y:S01]  /*1740*/  SHF.R.S32.HI R78, RZ, 0x6, R78 ;  /* 0x00000006ff4e7819 */ /* 0x000fe2000001144e */
[----:B------:R-:W-:Y:S01]  /*1750*/  @!P0 IMAD R8, R63, c[0x0][0x17c], R8 ;  /* 0x00005f003f088a24 */ /* 0x000fe200078e0208 */
[----:B------:R-:W-:Y:S01]  /*1760*/  SHF.R.S32.HI R73, RZ, 0x1, R74 ;  /* 0x00000001ff497819 */ /* 0x000fe2000001144a */
[----:B------:R-:W-:Y:S01]  /*1770*/  @P0 IMAD.MOV.U32 R0, RZ, RZ, R26 ;  /* 0x000000ffff000224 */ /* 0x000fe200078e001a */
[----:B------:R-:W-:Y:S01]  /*1780*/  IMNMX R78, RZ, R78, !PT ;  /* 0x0000004eff4e7217 */ /* 0x000fe20007800200 */
[----:B------:R-:W-:Y:S01]  /*1790*/  IMAD.SHL.U32 R102, R58, 0x8, RZ ;  /* 0x000000083a667824 */ /* 0x000fe200078e00ff */
[----:B------:R-:W-:Y:S01]  /*17a0*/  SHF.R.S32.HI R139, RZ, 0x1f, R138 ;  /* 0x0000001fff8b7819 */ /* 0x000fe2000001148a */
[----:B------:R-:W-:Y:S01]  /*17b0*/  @!P0 IMAD.MOV.U32 R0, RZ, RZ, R24 ;  /* 0x000000ffff008224 */ /* 0x000fe200078e0018 */
[----:B------:R-:W-:Y:S01]  /*17c0*/  LEA.HI R48, R7, R64, RZ, 0x5 ;  /* 0x0000004007307211 */ /* 0x000fe200078f28ff */
[----:B------:R-:W-:Y:S01]  /*17d0*/  @P0 IMAD R15, R156, c[0x0][0x194], R27 ;  /* 0x000065009c0f0a24 */ /* 0x000fe200078e021b */
[----:B------:R-:W-:Y:S01]  /*17e0*/  @!P0 IADD3 R15, R25, R8, RZ ;  /* 0x00000008190f8210 */ /* 0x000fe20007ffe0ff */
[----:B------:R-:W-:Y:S01]  /*17f0*/  IMAD.WIDE R18, R19, 0x40, R136 ;  /* 0x0000004013127825 */ /* 0x000fe200078e0288 */
[----:B------:R-:W-:-:S02]  /*1800*/  IADD3 R14, P0, R102, R0, RZ ;  /* 0x00000000660e7210 */ /* 0x000fc40007f1e0ff */
[--C-:B------:R-:W-:Y:S01]  /*1810*/  SHF.R.S32.HI R103, RZ, 0x1f, R102.reuse ;  /* 0x0000001fff677819 */ /* 0x100fe20000011466 */
[----:B------:R-:W-:Y:S01]  /*1820*/  IMAD R142, R19, c[0x0][0x190], RZ ;  /* 0x00006400138e7a24 */ /* 0x000fe200078e02ff */
[----:B------:R-:W-:Y:S01]  /*1830*/  LOP3.LUT R21, R23, 0x38, R102, 0xf8, !PT ;  /* 0x0000003817157812 */ /* 0x000fe200078ef866 */
[----:B------:R-:W-:Y:S01]  /*1840*/  IMAD.X R0, R137, 0x1, R13, P1 ;  /* 0x0000000189007824 */ /* 0x000fe200008e060d */
[----:B------:R-:W-:Y:S01]  /*1850*/  SHF.R.U32.HI R8, RZ, 0x3, R23 ;  /* 0x00000003ff087819 */ /* 0x000fe20000011617 */
[----:B------:R-:W-:Y:S01]  /*1860*/  IMAD.X R15, R103, 0x1, R15, P0 ;  /* 0x00000001670f7824 */ /* 0x000fe200000e060f */
[----:B------:R-:W-:Y:S01]  /*1870*/  IADD3 R16, P0, R102, R16, RZ ;  /* 0x0000001066107210 */ /* 0x000fe20007f1e0ff */
[C---:B------:R-:W-:Y:S01]  /*1880*/  IMAD R142, R18.reuse, c[0x0][0x194], R142 ;  /* 0x00006500128e7a24 */ /* 0x040fe200078e028e */
[----:B------:R-:W-:Y:S01]  /*1890*/  LOP3.LUT R19, R61, 0xfffffff0, RZ, 0xc0, !PT ;  /* 0xfffffff03d137812 */ /* 0x000fe200078ec0ff */
[----:B------:R-:W-:Y:S01]  /*18a0*/  IMAD.WIDE.U32 R14, R18, c[0x0][0x190], R14 ;  /* 0x00006400120e7a25 */ /* 0x000fe200078e000e */
[----:B------:R-:W-:-:S02]  /*18b0*/  IADD3 R100, R102, 0x40, RZ ;  /* 0x0000004066647810 */ /* 0x000fc40007ffe0ff */
[----:B------:R-:W-:Y:S01]  /*18c0*/  LOP3.LUT R8, R21, R8, RZ, 0x3c, !PT ;  /* 0x0000000815087212 */ /* 0x000fe200078e3cff */
[----:B------:R-:W-:Y:S01]  /*18d0*/  IMAD.SHL.U32 R21, R10, 0x8, RZ ;  /* 0x000000080a157824 */ /* 0x000fe200078e00ff */
[----:B------:R-:W-:Y:S01]  /*18e0*/  IADD3 R10, -R19, R64, RZ ;  /* 0x00000040130a7210 */ /* 0x000fe20007ffe1ff */
[----:B------:R-:W-:Y:S01]  /*18f0*/  IMAD.X R17, R103, 0x1, R17, P0 ;  /* 0x0000000167117824 */ /* 0x000fe200000e0611 */
[----:B------:R-:W-:Y:S01]  /*1900*/  ISETP.GE.AND P0, PT, R100, c[0x0][0x220], PT ;  /* 0x0000880064007a0c */ /* 0x000fe20003f06270 */
[----:B------:R-:W-:Y:S01]  /*1910*/  IMAD.SHL.U32 R70, R58, 0x4, RZ ;  /* 0x000000043a467824 */ /* 0x000fe200078e00ff */
[----:B------:R-:W-:Y:S01]  /*1920*/  SHF.R.S32.HI R9, RZ, 0x1f, R10 ;  /* 0x0000001fff097819 */ /* 0x000fe2000001140a */
[----:B------:R-:W-:Y:S01]  /*1930*/  IMAD.WIDE.U32 R12, R4, c[0x0][0x1b8], R16 ;  /* 0x00006e00040c7a25 */ /* 0x000fe200078e0010 */
[----:B------:R-:W-:Y:S02]  /*1940*/  SEL R66, RZ, 0xffffffff, P0 ;  /* 0xffffffffff427807 */ /* 0x000fe40000000000 */
[----:B------:R-:W-:Y:S01]  /*1950*/  IADD3 R140, P0, R102, R6, RZ ;  /* 0x00000006668c7210 */ /* 0x000fe20007f1e0ff */
[----:B------:R-:W-:Y:S01]  /*1960*/  IMAD R101, R0, c[0x0][0x1a0], RZ ;  /* 0x0000680000657a24 */ /* 0x000fe200078e02ff */
[----:B------:R-:W-:Y:S01]  /*1970*/  LEA.HI R60, R9, R10, RZ, 0x3 ;  /* 0x0000000a093c7211 */ /* 0x000fe200078f18ff */
[----:B------:R-:W-:Y:S01]  /*1980*/  IMAD R167, R137, c[0x0][0x198], RZ ;  /* 0x0000660089a77a24 */ /* 0x000fe200078e02ff */
[----:B------:R-:W-:Y:S01]  /*1990*/  LOP3.LUT R134, R8, 0xfffffe00, R21, 0xf8, !PT ;  /* 0xfffffe0008867812 */ /* 0x000fe200078ef815 */
[----:B------:R-:W-:Y:S01]  /*19a0*/  IMAD R21, R2, c[0x0][0x1b8], RZ ;  /* 0x00006e0002157a24 */ /* 0x000fe200078e02ff */
[----:B------:R-:W-:Y:S01]  /*19b0*/  LOP3.LUT R59, R60, 0xfffffff8, RZ, 0xc0, !PT ;  /* 0xfffffff83c3b7812 */ /* 0x000fe200078ec0ff */
[----:B------:R-:W-:Y:S01]  /*19c0*/  IMAD.X R141, R103, 0x1, R5, P0 ;  /* 0x00000001678d7824 */ /* 0x000fe200000e0605 */
[----:B------:R-:W-:Y:S01]  /*19d0*/  ISETP.GT.AND P0, PT, R104, R78, PT ;  /* 0x0000004e6800720c */ /* 0x000fe20003f04270 */
[----:B------:R-:W-:Y:S01]  /*19e0*/  IMAD R8, R4, c[0x0][0x1bc], R21 ;  /* 0x00006f0004087a24 */ /* 0x000fe200078e0215 */
[----:B------:R-:W-:Y:S01]  /*19f0*/  ISETP.GE.AND P1, PT, R102, c[0x0][0x220], PT ;  /* 0x0000880066007a0c */ /* 0x000fe20003f26270 */
[----:B------:R-:W-:Y:S01]  /*1a00*/  IMAD.IADD R59, R10, 0x1, -R59 ;  /* 0x000000010a3b7824 */ /* 0x000fe200078e0a3b */
[----:B------:R-:W-:Y:S01]  /*1a10*/  IADD3 R143, R15, R142, RZ ;  /* 0x0000008e0f8f7210 */ /* 0x000fe20007ffe0ff */
[----:B------:R-:W-:Y:S01]  /*1a20*/  IMAD R71, R136, R73, R70 ;  /* 0x0000004988477224 */ /* 0x000fe200078e0246 */
[----:B------:R-:W-:Y:S01]  /*1a30*/  SEL R9, RZ, 0x1, P1 ;  /* 0x00000001ff097807 */ /* 0x000fe20000800000 */
[----:B------:R-:W-:Y:S01]  /*1a40*/  IMAD.IADD R13, R13, 0x1, R8 ;  /* 0x000000010d0d7824 */ /* 0x000fe200078e0208 */
[----:B------:R-:W-:Y:S01]  /*1a50*/  R2P PR, R59, 0x6 ;  /* 0x000000063b007804 */ /* 0x000fe20000000000 */
[----:B------:R-:W-:Y:S01]  /*1a60*/  IMAD.MOV.U32 R142, RZ, RZ, R14 ;  /* 0x000000ffff8e7224 */ /* 0x000fe200078e000e */
[----:B------:R-:W-:Y:S01]  /*1a70*/  MOV R49, 0x10 ;  /* 0x0000001000317802 */ /* 0x000fe20000000f00 */
[----:B------:R-:W-:Y:S01]  /*1a80*/  IMAD R145, R139, c[0x0][0x1a8], RZ ;  /* 0x00006a008b917a24 */ /* 0x000fe200078e02ff */
[----:B------:R-:W-:Y:S01]  /*1a90*/  LOP3.LUT R65, R48, 0xffffffe0, RZ, 0xc0, !PT ;  /* 0xffffffe030417812 */ /* 0x000fe200078ec0ff */
[----:B------:R-:W-:Y:S01]  /*1aa0*/  IMAD.SHL.U32 R66, R66, 0x2, RZ ;  /* 0x0000000242427824 */ /* 0x000fe200078e00ff */
[----:B------:R-:W-:Y:S01]  /*1ab0*/  SHF.R.S32.HI R48, RZ, 0x5, R48 ;  /* 0x00000005ff307819 */ /* 0x000fe20000011430 */
[----:B------:R-:W-:Y:S01]  /*1ac0*/  IMAD R101, R106, c[0x0][0x1a4], R101 ;  /* 0x000069006a657a24 */ /* 0x000fe200078e0265 */
[----:B------:R-:W-:Y:S01]  /*1ad0*/  IADD3 R65, -R65, R64, RZ ;  /* 0x0000004041417210 */ /* 0x000fe20007ffe1ff */
[----:B------:R-:W-:Y:S01]  /*1ae0*/  IMAD.MOV.U32 R160, RZ, RZ, c[0x0][0x198] ;  /* 0x00006600ffa07624 */ /* 0x000fe200078e00ff */
[----:B------:R-:W-:Y:S01]  /*1af0*/  LOP3.LUT R66, R66, 0x2, R9, 0xe2, !PT ;  /* 0x0000000242427812 */ /* 0x000fe200078ee209 */
[----:B------:R-:W-:Y:S01]  /*1b00*/  IMAD.MOV.U32 R0, RZ, RZ, c[0x0][0x1a0] ;  /* 0x00006800ff007624 */ /* 0x000fe200078e00ff */
[----:B------:R-:W-:Y:S01]  /*1b10*/  SHF.R.S32.HI R69, RZ, 0x1f, R71 ;  /* 0x0000001fff457819 */ /* 0x000fe20000011447 */
[----:B------:R-:W-:Y:S01]  /*1b20*/  IMAD R167, R136, c[0x0][0x19c], R167 ;  /* 0x0000670088a77a24 */ /* 0x000fe200078e02a7 */
[-C--:B------:R-:W-:Y:S01]  /*1b30*/  SHF.L.U64.HI R151, R160, R3.reuse, c[0x0][0x19c] ;  /* 0x00006700a0977619 */ /* 0x080fe20000010203 */
[----:B------:R-:W-:Y:S01]  /*1b40*/  IMAD.IADD R70, R70, 0x1, R71 ;  /* 0x0000000146467824 */ /* 0x000fe200078e0247 */
[----:B------:R-:W-:Y:S01]  /*1b50*/  SHF.L.U32 R152, R160, 0x4, RZ ;  /* 0x00000004a0987819 */ /* 0x000fe200000006ff */
[----:B------:R-:W-:Y:S01]  /*1b60*/  IMAD.WIDE.U32 R140, R136, c[0x0][0x198], R140 ;  /* 0x00006600888c7a25 */ /* 0x000fe200078e008c */
[----:B------:R-:W-:-:S02]  /*1b70*/  SHF.L.U64.HI R153, R0, R3, c[0x0][0x1a4] ;  /* 0x0000690000997619 */ /* 0x000fc40000010203 */
[----:B------:R-:W-:Y:S01]  /*1b80*/  SHF.R.S32.HI R68, RZ, 0x1f, R70 ;  /* 0x0000001fff447819 */ /* 0x000fe20000011446 */
[----:B------:R-:W-:Y:S01]  /*1b90*/  IMAD.WIDE.U32 R106, R106, c[0x0][0x1a0], R12 ;  /* 0x000068006a6a7a25 */ /* 0x000fe200078e000c */
[----:B------:R-:W-:Y:S02]  /*1ba0*/  SEL R49, R49, 0xfffffff0, !P1 ;  /* 0xfffffff031317807 */ /* 0x000fe40004800000 */
[----:B------:R-:W-:Y:S01]  /*1bb0*/  IADD3 R167, R141, R167, RZ ;  /* 0x000000a78da77210 */ /* 0x000fe20007ffe0ff */
[C---:B------:R-:W-:Y:S01]  /*1bc0*/  IMAD R145, R138.reuse, c[0x0][0x1ac], R145 ;  /* 0x00006b008a917a24 */ /* 0x040fe200078e0291 */
[----:B------:R-:W-:Y:S01]  /*1bd0*/  SEL R47, R83, 0xffffffe0, !P2 ;  /* 0xffffffe0532f7807 */ /* 0x000fe20005000000 */
[----:B------:R-:W-:-:S04]  /*1be0*/  IMAD.WIDE.U32 R142, R138, c[0x0][0x1a8], R142 ;  /* 0x00006a008a8e7a25 */ /* 0x000fc800078e008e */
[----:B------:R-:W-:Y:S02]  /*1bf0*/  IMAD.SHL.U32 R154, R0, 0x10, RZ ;  /* 0x00000010009a7824 */ /* 0x000fe400078e00ff */
[----:B------:R-:W-:Y:S02]  /*1c00*/  IMAD.SHL.U32 R72, R73, 0x10, RZ ;  /* 0x0000001049487824 */ /* 0x000fe400078e00ff */
[----:B------:R-:W-:Y:S02]  /*1c10*/  IMAD.IADD R101, R107, 0x1, R101 ;  /* 0x000000016b657824 */ /* 0x000fe400078e0265 */
        /* <DEDUP_REMOVED lines=13> */
[----:B------:R-:W-:Y:S01]  /*1cf0*/  LEA.HI.X R111, R140, c[0x0][0x16c], R167, 0x1, P2 ;  /* 0x00005b008c6f7a11 */ /* 0x000fe200010f0ca7 */
[C---:B------:R-:W-:Y:S01]  /*1d00*/  IMAD.WIDE.U32 R12, R63.reuse, c[0x0][0x278], R102 ;  /* 0x00009e003f0c7a25 */ /* 0x040fe200078e0066 */
[----:B------:R-:W-:Y:S01]  /*1d10*/  IADD3 R133, R72, 0x40, RZ ;  /* 0x0000004048857810 */ /* 0x000fe20007ffe0ff */
[----:B------:R-:W-:Y:S01]  /*1d20*/  ULDC.64 UR4, c[0x0][0x1a0] ;  /* 0x0000680000047ab9 */ /* 0x000fe20000000a00 */
[----:B------:R-:W-:Y:S01]  /*1d30*/  MOV R81, 0x5 ;  /* 0x0000000500517802 */ /* 0x000fe20000000f00 */
[----:B------:R-:W-:Y:S01]  /*1d40*/  IMAD R6, R63, c[0x0][0x27c], R6 ;  /* 0x00009f003f067a24 */ /* 0x000fe200078e0206 */
[----:B------:R-:W-:Y:S01]  /*1d50*/  UIMAD UR9, UR8, UR5, URZ ;  /* 0x00000005080972a4 */ /* 0x000fe2000f8e023f */
[----:B------:R-:W-:Y:S01]  /*1d60*/  IMAD.IADD R15, R15, 0x1, R7 ;  /* 0x000000010f0f7824 */ /* 0x000fe200078e0207 */
[----:B------:R-:W-:Y:S01]  /*1d70*/  LOP3.LUT R130, R66, 0xffff, RZ, 0xc0, !PT ;  /* 0x0000ffff42827812 */ /* 0x000fe200078ec0ff */
[C---:B------:R-:W-:Y:S01]  /*1d80*/  IMAD R7, R5.reuse, c[0x0][0x290], RZ ;  /* 0x0000a40005077a24 */ /* 0x040fe200078e02ff */
[----:B------:R-:W-:Y:S01]  /*1d90*/  ULDC UR5, c[0x0][0x294] ;  /* 0x0000a50000057ab9 */ /* 0x000fe20000000800 */
[----:B------:R-:W-:Y:S01]  /*1da0*/  IMAD R5, R5, c[0x0][0x288], RZ ;  /* 0x0000a20005057a24 */ /* 0x000fe200078e02ff */
[----:B------:R-:W-:Y:S01]  /*1db0*/  UIMAD UR5, UR8, UR5, URZ ;  /* 0x00000005080572a4 */ /* 0x000fe2000f8e023f */
[----:B------:R-:W-:Y:S01]  /*1dc0*/  IMAD.IADD R13, R13, 0x1, R6 ;  /* 0x000000010d0d7824 */ /* 0x000fe200078e0206 */
[----:B------:R-:W-:Y:S01]  /*1dd0*/  UIMAD.WIDE.U32 UR10, UR8, UR4, URZ ;  /* 0x00000004080a72a5 */ /* 0x000fe2000f8e003f */
[----:B------:R-:W-:Y:S01]  /*1de0*/  IMAD R7, R8, c[0x0][0x294], R7 ;  /* 0x0000a50008077a24 */ /* 0x000fe200078e0207 */
[----:B------:R-:W-:Y:S01]  /*1df0*/  LOP3.LUT R132, R130, 0x1, RZ, 0xc0, !PT ;  /* 0x0000000182847812 */ /* 0x000fe200078ec0ff */
        /* <DEDUP_REMOVED lines=12> */
[----:B------:R-:W-:Y:S01]  /*1ec0*/  IMAD.MOV.U32 R6, RZ, RZ, R14 ;  /* 0x000000ffff067224 */ /* 0x000fe200078e000e */
[----:B------:R-:W-:Y:S01]  /*1ed0*/  ULDC.U8 UR8, c[0x0][0x313] ;  /* 0x0000c4c000087ab9 */ /* 0x000fe20000000000 */
[----:B------:R-:W-:-:S02]  /*1ee0*/  IMAD R115, R2, c[0x0][0x2a0], RZ ;  /* 0x0000a80002737a24 */ /* 0x000fc400078e02ff */
[----:B------:R-:W-:Y:S02]  /*1ef0*/  IMAD R117, R2, c[0x0][0x298], RZ ;  /* 0x0000a60002757a24 */ /* 0x000fe400078e02ff */
        /* <DEDUP_REMOVED lines=14> */
[----:B------:R-:W-:Y:S01]  /*1fe0*/  IMAD R2, R83, c[0x0][0x1a4], RZ ;  /* 0x0000690053027a24 */ /* 0x000fe200078e02ff */
[----:B------:R-:W-:Y:S01]  /*1ff0*/  IADD3 R50, P4, R71, R120, RZ ;  /* 0x0000007847327210 */ /* 0x000fe20007f9e0ff */
[----:B------:R-:W-:Y:S01]  /*2000*/  IMAD.SHL.U32 R80, R82, 0x10, RZ ;  /* 0x0000001052507824 */ /* 0x000fe200078e00ff */
[----:B------:R-:W-:Y:S01]  /*2010*/  LEA.HI.X R115, R6, c[0x0][0x274], R115, 0x1, P1 ;  /* 0x00009d0006737a11 */ /* 0x000fe200008f0c73 */
[----:B------:R-:W-:Y:S01]  /*2020*/  IMAD.WIDE.U32 R10, R0, 0x20, RZ ;  /* 0x00000020000a7825 */ /* 0x000fe200078e00ff */
[----:B------:R-:W-:-:S02]  /*2030*/  IADD3 R89, P0, R152, 0x40, RZ ;  /* 0x0000004098597810 */ /* 0x000fc40007f1e0ff */
[----:B------:R-:W-:Y:S01]  /*2040*/  IADD3 R120, P2, R70, R120, RZ ;  /* 0x0000007846787210 */ /* 0x000fe20007f5e0ff */
[----:B------:R-:W-:Y:S01]  /*2050*/  IMAD.X R51, R69, 0x1, R121, P4 ;  /* 0x0000000145337824 */ /* 0x000fe200020e0679 */
[----:B------:R-:W-:Y:S01]  /*2060*/  LEA R112, P1, R106, c[0x0][0x170], 0x1 ;  /* 0x00005c006a707a11 */ /* 0x000fe200078208ff */
[----:B------:R-:W-:Y:S01]  /*2070*/  IMAD.X R88, RZ, RZ, R151, P0 ;  /* 0x000000ffff587224 */ /* 0x000fe200000e0697 */
[----:B------:R-:W-:Y:S01]  /*2080*/  SHF.L.U64.HI R79, R82, R3, c[0x0][0x28c] ;  /* 0x0000a300524f7619 */ /* 0x000fe20000010203 */
[----:B------:R-:W-:Y:S01]  /*2090*/  IMAD.X R121, R68, 0x1, R121, P2 ;  /* 0x0000000144797824 */ /* 0x000fe200010e0679 */
[----:B------:R-:W-:Y:S01]  /*20a0*/  LEA.HI.X R113, R106, c[0x0][0x174], R101, 0x1, P1 ;  /* 0x00005d006a717a11 */ /* 0x000fe200008f0c65 */
[----:B------:R-:W-:Y:S01]  /*20b0*/  IMAD.MOV.U32 R148, RZ, RZ, c[0x0][0x290] ;  /* 0x0000a400ff947624 */ /* 0x000fe200078e00ff */
[----:B------:R-:W-:Y:S01]  /*20c0*/  IADD3 R91, P0, R152, R89, RZ ;  /* 0x00000059985b7210 */ /* 0x000fe20007f1e0ff */
[----:B------:R-:W-:Y:S01]  /*20d0*/  IMAD.IADD R129, R72, 0x1, R133 ;  /* 0x0000000148817824 */ /* 0x000fe200078e0285 */
[----:B------:R-:W-:Y:S01]  /*20e0*/  IADD3 R85, P1, R80, 0x40, RZ ;  /* 0x0000004050557810 */ /* 0x000fe20007f3e0ff */
[----:B------:R-:W-:Y:S01]  /*20f0*/  IMAD.SHL.U32 R108, R10, 0x2, RZ ;  /* 0x000000020a6c7824 */ /* 0x000fe200078e00ff */
[----:B------:R-:W-:Y:S01]  /*2100*/  IADD3.X R90, R151, R88, RZ, P0, !PT ;  /* 0x00000058975a7210 */ /* 0x000fe200007fe4ff */
[----:B------:R-:W-:Y:S01]  /*2110*/  IMAD.SHL.U32 R97, R148, 0x10, RZ ;  /* 0x0000001094617824 */ /* 0x000fe200078e00ff */
[C---:B------:R-:W-:Y:S01]  /*2120*/  SHF.L.U64.HI R51, R50.reuse, 0x1, R51 ;  /* 0x0000000132337819 */ /* 0x040fe20000010233 */
[----:B------:R-:W-:Y:S01]  /*2130*/  IMAD.SHL.U32 R50, R50, 0x2, RZ ;  /* 0x0000000232327824 */ /* 0x000fe200078e00ff */
[C---:B------:R-:W-:Y:S01]  /*2140*/  SHF.L.U64.HI R121, R120.reuse, 0x1, R121 ;  /* 0x0000000178797819 */ /* 0x040fe20000010279 */
[----:B------:R-:W-:Y:S01]  /*2150*/  IMAD.SHL.U32 R120, R120, 0x2, RZ ;  /* 0x0000000278787824 */ /* 0x000fe200078e00ff */
[----:B------:R-:W-:Y:S01]  /*2160*/  IADD3.X R84, RZ, R79, RZ, P1, !PT ;  /* 0x0000004fff547210 */ /* 0x000fe20000ffe4ff */
[----:B------:R-:W-:Y:S01]  /*2170*/  IMAD.SHL.U32 R135, R73, 0x20, RZ ;  /* 0x0000002049877824 */ /* 0x000fe200078e00ff */
[----:B------:R-:W-:Y:S01]  /*2180*/  IADD3 R87, P5, R85, R80, RZ ;  /* 0x0000005055577210 */ /* 0x000fe20007fbe0ff */
[----:B------:R-:W-:Y:S01]  /*2190*/  IMAD R131, R73, 0x30, RZ ;  /* 0x0000003049837824 */ /* 0x000fe200078e02ff */
[----:B------:R-:W-:Y:S01]  /*21a0*/  IADD3 R2, R11, R2, RZ ;  /* 0x000000020b027210 */ /* 0x000fe20007ffe0ff */
[----:B------:R-:W-:Y:S01]  /*21b0*/  IMAD.IADD R128, R72, 0x1, R129 ;  /* 0x0000000148807824 */ /* 0x000fe200078e0281 */
[----:B------:R-:W-:Y:S01]  /*21c0*/  IADD3 R95, P0, R152, R91, RZ ;  /* 0x0000005b985f7210 */ /* 0x000fe20007f1e0ff */
[----:B------:R-:W-:Y:S01]  /*21d0*/  IMAD.X R86, R84, 0x1, R79, P5 ;  /* 0x0000000154567824 */ /* 0x000fe200028e064f */
[----:B------:R-:W-:Y:S01]  /*21e0*/  SHF.L.U64.HI R105, R10, 0x1, R2 ;  /* 0x000000010a697819 */ /* 0x000fe20000010202 */
[----:B------:R-:W-:Y:S01]  /*21f0*/  IMAD R83, R83, c[0x0][0x19c], RZ ;  /* 0x0000670053537a24 */ /* 0x000fe200078e02ff */
[C---:B------:R-:W-:Y:S01]  /*2200*/  SHF.L.U64.HI R96, R148.reuse, R3, c[0x0][0x294] ;  /* 0x0000a50094607619 */ /* 0x040fe20000010203 */
[----:B------:R-:W-:Y:S01]  /*2210*/  IMAD.X R94, R151, 0x1, R90, P0 ;  /* 0x00000001975e7824 */ /* 0x000fe200000e065a */
[----:B------:R-:W-:Y:S01]  /*2220*/  SHF.L.U64.HI R98, R148, R81, c[0x0][0x294] ;  /* 0x0000a50094627619 */ /* 0x000fe20000010251 */
[----:B------:R-:W-:Y:S01]  /*2230*/  IMAD.WIDE.U32 R160, R160, 0x20, RZ ;  /* 0x00000020a0a07825 */ /* 0x000fe200078e00ff */
[----:B------:R-:W-:-:S02]  /*2240*/  SHF.L.U32 R99, R148, 0x5, RZ ;  /* 0x0000000594637819 */ /* 0x000fc400000006ff */
[----:B------:R-:W-:Y:S01]  /*2250*/  IADD3 R118, P4, R120, c[0x0][0x2b0], RZ ;  /* 0x0000ac0078767a10 */ /* 0x000fe20007f9e0ff */
[----:B------:R-:W-:Y:S01]  /*2260*/  IMAD.WIDE.U32 R148, R148, 0x60, RZ ;  /* 0x0000006094947825 */ /* 0x000fe200078e00ff */
[----:B------:R-:W-:Y:S02]  /*2270*/  IADD3 R10, P1, R50, c[0x0][0x2b0], RZ ;  /* 0x0000ac00320a7a10 */ /* 0x000fe40007f3e0ff */
[----:B------:R-:W-:Y:S01]  /*2280*/  IADD3 R93, P5, R87, R80, RZ ;  /* 0x00000050575d7210 */ /* 0x000fe20007fbe0ff */
[----:B------:R-:W-:Y:S01]  /*2290*/  IMAD.MOV.U32 R11, RZ, RZ, R104 ;  /* 0x000000ffff0b7224 */ /* 0x000fe200078e0068 */
[----:B------:R-:W-:Y:S01]  /*22a0*/  IADD3 R120, P2, R120, c[0x0][0x2a8], RZ ;  /* 0x0000aa0078787a10 */ /* 0x000fe20007f5e0ff */
[----:B------:R-:W-:Y:S01]  /*22b0*/  IMAD.IADD R83, R161, 0x1, R83 ;  /* 0x00000001a1537824 */ /* 0x000fe200078e0253 */
[----:B------:R-:W-:Y:S01]  /*22c0*/  IADD3 R50, P0, R50, c[0x0][0x2a8], RZ ;  /* 0x0000aa0032327a10 */ /* 0x000fe20007f1e0ff */
[----:B------:R-:W-:Y:S01]  /*22d0*/  IMAD.X R92, R86, 0x1, R79, P5 ;  /* 0x00000001565c7824 */ /* 0x000fe200028e064f */
[C---:B------:R-:W-:Y:S01]  /*22e0*/  SHF.L.U64.HI R81, R82.reuse, R81, c[0x0][0x28c] ;  /* 0x0000a30052517619 */ /* 0x040fe20000010251 */
[----:B------:R-:W-:Y:S01]  /*22f0*/  IMAD.SHL.U32 R82, R82, 0x20, RZ ;  /* 0x0000002052527824 */ /* 0x000fe200078e00ff */
[C---:B------:R-:W-:Y:S01]  /*2300*/  SHF.L.U64.HI R98, R99.reuse, 0x1, R98 ;  /* 0x0000000163627819 */ /* 0x040fe20000010262 */
[----:B------:R-:W-:Y:S01]  /*2310*/  IMAD.SHL.U32 R99, R99, 0x2, RZ ;  /* 0x0000000263637824 */ /* 0x000fe200078e00ff */
[C---:B------:R-:W-:Y:S01]  /*2320*/  SHF.L.U64.HI R96, R97.reuse, 0x1, R96 ;  /* 0x0000000161607819 */ /* 0x040fe20000010260 */
[----:B------:R-:W-:Y:S01]  /*2330*/  IMAD.SHL.U32 R97, R97, 0x2, RZ ;  /* 0x0000000261617824 */ /* 0x000fe200078e00ff */
[----:B------:R-:W-:-:S02]  /*2340*/  IADD3.X R119, R121, c[0x0][0x2b4], RZ, P4, !PT ;  /* 0x0000ad0079777a10 */ /* 0x000fc400027fe4ff */
[----:B------:R-:W-:Y:S02]  /*2350*/  IADD3.X R9, R51, c[0x0][0x2b4], RZ, P1, !PT ;  /* 0x0000ad0033097a10 */ /* 0x000fe40000ffe4ff */
[----:B------:R-:W-:Y:S02]  /*2360*/  SHF.R.S32.HI R126, RZ, 0x1f, R135 ;  /* 0x0000001fff7e7819 */ /* 0x000fe40000011487 */
[----:B------:R-:W-:Y:S02]  /*2370*/  SHF.R.S32.HI R124, RZ, 0x1f, R131 ;  /* 0x0000001fff7c7819 */ /* 0x000fe40000011483 */
[----:B------:R-:W-:Y:S02]  /*2380*/  SHF.R.S32.HI R123, RZ, 0x1f, R129 ;  /* 0x0000001fff7b7819 */ /* 0x000fe40000011481 */
[----:B------:R-:W-:Y:S02]  /*2390*/  IADD3 R109, R149, UR5, RZ ;  /* 0x00000005956d7c10 */ /* 0x000fe4000fffe0ff */
[----:B------:R-:W-:-:S02]  /*23a0*/  SHF.R.S32.HI R122, RZ, 0x1f, R128 ;  /* 0x0000001fff7a7819 */ /* 0x000fc40000011480 */
[----:B------:R-:W-:Y:S02]  /*23b0*/  IADD3.X R121, R121, c[0x0][0x2ac], RZ, P2, !PT ;  /* 0x0000ab0079797a10 */ /* 0x000fe400017fe4ff */
[----:B------:R-:W-:Y:S02]  /*23c0*/  IADD3.X R51, R51, c[0x0][0x2ac], RZ, P0, !PT ;  /* 0x0000ab0033337a10 */ /* 0x000fe400007fe4ff */
.L_x_7109:
        /* <DEDUP_REMOVED lines=15> */
.L_x_7042:
[----:B------:R-:W-:Y:S05]  /*24c0*/  BSYNC B0 ;  /* 0x0000000000007941 */ /* 0x000fea0003800000 */
.L_x_7041:
        /* <DEDUP_REMOVED lines=15> */
.L_x_7044:
[----:B------:R-:W-:Y:S05]  /*25c0*/  BSYNC B0 ;  /* 0x0000000000007941 */ /* 0x000fea0003800000 */
.L_x_7043:
        /* <DEDUP_REMOVED lines=15> */
.L_x_7046:
[----:B------:R-:W-:Y:S05]  /*26c0*/  BSYNC B0 ;  /* 0x0000000000007941 */ /* 0x000fea0003800000 */
.L_x_7045:
        /* <DEDUP_REMOVED lines=15> */
.L_x_7048:
[----:B------:R-:W-:Y:S05]  /*27c0*/  BSYNC B0 ;  /* 0x0000000000007941 */ /* 0x000fea0003800000 */
.L_x_7047:
        /* <DEDUP_REMOVED lines=62> */
.L_x_7054:
[----:B------:R-:W-:Y:S05]  /*2bb0*/  BSYNC B0 ;  /* 0x0000000000007941 */ /* 0x000fea0003800000 */
.L_x_7053:
        /* <DEDUP_REMOVED lines=50> */
.L_x_7052:
[----:B------:R-:W-:Y:S05]  /*2ee0*/  BSYNC B1 ;  /* 0x0000000000017941 */ /* 0x000fea0003800000 */
.L_x_7051:
        /* <DEDUP_REMOVED lines=60> */
.L_x_7058:
[----:B------:R-:W-:Y:S05]  /*32b0*/  BSYNC B0 ;  /* 0x0000000000007941 */ /* 0x000fea0003800000 */
.L_x_7057:
        /* <DEDUP_REMOVED lines=52> */
.L_x_7056:
[----:B------:R-:W-:Y:S05]  /*3600*/  BSYNC B1 ;  /* 0x0000000000017941 */ /* 0x000fea0003800000 */
.L_x_7055:
        /* <DEDUP_REMOVED lines=60> */
.L_x_7062:
[----:B------:R-:W-:Y:S05]  /*39d0*/  BSYNC B0 ;  /* 0x0000000000007941 */ /* 0x000fea0003800000 */
.L_x_7061:
        /* <DEDUP_REMOVED lines=52> */
.L_x_7060:
[----:B------:R-:W-:Y:S05]  /*3d20*/  BSYNC B1 ;  /* 0x0000000000017941 */ /* 0x000fea0003800000 */
.L_x_7059:
        /* <DEDUP_REMOVED lines=63> */
.L_x_7066:
[----:B------:R-:W-:Y:S05]  /*4120*/  BSYNC B0 ;  /* 0x0000000000007941 */ /* 0x000fea0003800000 */
.L_x_7065:
        /* <DEDUP_REMOVED lines=52> */
.L_x_7064:
[----:B------:R-:W-:Y:S05]  /*4470*/  BSYNC B1 ;  /* 0x0000000000017941 */ /* 0x000fea0003800000 */
.L_x_7063:
        /* <DEDUP_REMOVED lines=9> */
.L_x_7050:
        /* <DEDUP_REMOVED lines=89> */
.L_x_7073:
[----:B------:R-:W-:Y:S05]  /*4aa0*/  BSYNC B0 ;  /* 0x0000000000007941 */ /* 0x000fea0003800000 */
.L_x_7072:
[----:B-----5:R2:W-:Y:S02]  /*4ab0*/  STG.E.128 [R110.64], R36 ;  /* 0x000000246e007986 */ /* 0x0205e4000c101d06 */
.L_x_7071:
[----:B------:R-:W-:Y:S05]  /*4ac0*/  BSYNC B1 ;  /* 0x0000000000017941 */ /* 0x000fea0003800000 */
.L_x_7070:
        /* <DEDUP_REMOVED lines=87> */
.L_x_7075:
[----:B------:R-:W-:Y:S05]  /*5040*/  BSYNC B0 ;  /* 0x0000000000007941 */ /* 0x000fea0003800000 */
.L_x_7074:
[----:B-----5:R3:W-:Y:S02]  /*5050*/  STG.E.128 [R110.64+0x80], R36 ;  /* 0x000080246e007986 */ /* 0x0207e4000c101d06 */
.L_x_7069:
[----:B------:R-:W-:Y:S05]  /*5060*/  BSYNC B2 ;  /* 0x0000000000027941 */ /* 0x000fea0003800000 */
.L_x_7068:
        /* <DEDUP_REMOVED lines=94> */
.L_x_7081:
[----:B------:R-:W-:Y:S05]  /*5650*/  BSYNC B0 ;  /* 0x0000000000007941 */ /* 0x000fea0003800000 */
.L_x_7080:
[C---:B------:R-:W-:Y:S04]  /*5660*/  LEA R2, P0, R152.reuse, R110, 0x1 ;  /* 0x0000006e98027211 */ /* 0x040fe800078008ff */
[----:B------:R-:W-:Y:S05]  /*5670*/  LEA.HI.X R3, R152, R111, R151, 0x1, P0 ;  /* 0x0000006f98037211 */ /* 0x000fea00000f0c97 */
[----:B-----5:R3:W-:Y:S04]  /*5680*/  STG.E.128 [R2.64], R36 ;  /* 0x0000002402007986 */ /* 0x0207e8000c101d06 */
.L_x_7079:
[----:B------:R-:W-:Y:S05]  /*5690*/  BSYNC B1 ;  /* 0x0000000000017941 */ /* 0x000fea0003800000 */
.L_x_7078:
        /* <DEDUP_REMOVED lines=91> */
.L_x_7083:
[----:B------:R-:W-:Y:S05]  /*5c50*/  BSYNC B0 ;  /* 0x0000000000007941 */ /* 0x000fea0003800000 */
.L_x_7082:
[C---:B------:R-:W-:Y:S04]  /*5c60*/  LEA R2, P0, R89.reuse, R110, 0x1 ;  /* 0x0000006e59027211 */ /* 0x040fe800078008ff */
[----:B------:R-:W-:Y:S05]  /*5c70*/  LEA.HI.X R3, R89, R111, R88, 0x1, P0 ;  /* 0x0000006f59037211 */ /* 0x000fea00000f0c58 */
[----:B-----5:R3:W-:Y:S04]  /*5c80*/  STG.E.128 [R2.64], R36 ;  /* 0x0000002402007986 */ /* 0x0207e8000c101d06 */
.L_x_7077:
[----:B------:R-:W-:Y:S05]  /*5c90*/  BSYNC B2 ;  /* 0x0000000000027941 */ /* 0x000fea0003800000 */
.L_x_7076:
        /* <DEDUP_REMOVED lines=94> */
.L_x_7089:
[----:B------:R-:W-:Y:S05]  /*6280*/  BSYNC B0 ;  /* 0x0000000000007941 */ /* 0x000fea0003800000 */
.L_x_7088:
[C---:B------:R-:W-:Y:S04]  /*6290*/  LEA R2, P0, R160.reuse, R110, 0x1 ;  /* 0x0000006ea0027211 */ /* 0x040fe800078008ff */
[----:B------:R-:W-:Y:S05]  /*62a0*/  LEA.HI.X R3, R160, R111, R83, 0x1, P0 ;  /* 0x0000006fa0037211 */ /* 0x000fea00000f0c53 */
[----:B-----5:R3:W-:Y:S04]  /*62b0*/  STG.E.128 [R2.64], R36 ;  /* 0x0000002402007986 */ /* 0x0207e8000c101d06 */
.L_x_7087:
[----:B------:R-:W-:Y:S05]  /*62c0*/  BSYNC B1 ;  /* 0x0000000000017941 */ /* 0x000fea0003800000 */
.L_x_7086:
        /* <DEDUP_REMOVED lines=91> */
.L_x_7091:
[----:B------:R-:W-:Y:S05]  /*6880*/  BSYNC B0 ;  /* 0x0000000000007941 */ /* 0x000fea0003800000 */
.L_x_7090:
[C---:B------:R-:W-:Y:S04]  /*6890*/  LEA R2, P0, R91.reuse, R110, 0x1 ;  /* 0x0000006e5b027211 */ /* 0x040fe800078008ff */
[----:B------:R-:W-:Y:S05]  /*68a0*/  LEA.HI.X R3, R91, R111, R90, 0x1, P0 ;  /* 0x0000006f5b037211 */ /* 0x000fea00000f0c5a */
[----:B-----5:R3:W-:Y:S04]  /*68b0*/  STG.E.128 [R2.64], R36 ;  /* 0x0000002402007986 */ /* 0x0207e8000c101d06 */
.L_x_7085:
[----:B------:R-:W-:Y:S05]  /*68c0*/  BSYNC B2 ;  /* 0x0000000000027941 */ /* 0x000fea0003800000 */
.L_x_7084:
        /* <DEDUP_REMOVED lines=96> */
.L_x_7097:
[----:B------:R-:W-:Y:S05]  /*6ed0*/  BSYNC B0 ;  /* 0x0000000000007941 */ /* 0x000fea0003800000 */
.L_x_7096:
[C---:B------:R-:W-:Y:S02]  /*6ee0*/  IMAD R0, R157.reuse, c[0x0][0x19c], RZ ;  /* 0x000067009d007a24 */ /* 0x040fe400078e02ff */
[----:B------:R-:W-:Y:S05]  /*6ef0*/  IMAD.WIDE.U32 R2, R157, c[0x0][0x198], R110 ;  /* 0x000066009d027a25 */ /* 0x000fea00078e006e */
[----:B------:R-:W-:Y:S05]  /*6f00*/  IADD3 R3, R3, R0, RZ ;  /* 0x0000000003037210 */ /* 0x000fea0007ffe0ff */
[----:B-----5:R3:W-:Y:S02]  /*6f10*/  STG.E.128 [R2.64], R36 ;  /* 0x0000002402007986 */ /* 0x0207e4000c101d06 */
.L_x_7095:
[----:B------:R-:W-:Y:S05]  /*6f20*/  BSYNC B1 ;  /* 0x0000000000017941 */ /* 0x000fea0003800000 */
.L_x_7094:
        /* <DEDUP_REMOVED lines=91> */
.L_x_7099:
[----:B------:R-:W-:Y:S05]  /*74e0*/  BSYNC B0 ;  /* 0x0000000000007941 */ /* 0x000fea0003800000 */
.L_x_7098:
[C---:B------:R-:W-:Y:S04]  /*74f0*/  LEA R2, P0, R95.reuse, R110, 0x1 ;  /* 0x0000006e5f027211 */ /* 0x040fe800078008ff */
[----:B------:R-:W-:Y:S05]  /*7500*/  LEA.HI.X R3, R95, R111, R94, 0x1, P0 ;  /* 0x0000006f5f037211 */ /* 0x000fea00000f0c5e */
[----:B-----5:R3:W-:Y:S04]  /*7510*/  STG.E.128 [R2.64], R36 ;  /* 0x0000002402007986 */ /* 0x0207e8000c101d06 */
.L_x_7093:
[----:B------:R-:W-:Y:S05]  /*7520*/  BSYNC B2 ;  /* 0x0000000000027941 */ /* 0x000fea0003800000 */
.L_x_7092:
        /* <DEDUP_REMOVED lines=8> */
.L_x_7049:
        /* <DEDUP_REMOVED lines=8> */
.L_x_7101:
[----:B------:R-:W-:Y:S05]  /*7630*/  BSYNC B0 ;  /* 0x0000000000007941 */ /* 0x000fea0003800000 */
.L_x_7100:
        /* <DEDUP_REMOVED lines=16> */
.L_x_7103:
[----:B------:R-:W-:Y:S05]  /*7740*/  BSYNC B0 ;  /* 0x0000000000007941 */ /* 0x000fea0003800000 */
.L_x_7102:
        /* <DEDUP_REMOVED lines=16> */
.L_x_7105:
[----:B------:R-:W-:Y:S05]  /*7850*/  BSYNC B0 ;  /* 0x0000000000007941 */ /* 0x000fea0003800000 */
.L_x_7104:
        /* <DEDUP_REMOVED lines=20> */
.L_x_7106:
[----:B------:R-:W-:Y:S05]  /*79a0*/  BSYNC B0 ;  /* 0x0000000000007941 */ /* 0x000fea0003800000 */
.L_x_7067:
        /* <DEDUP_REMOVED lines=80> */
.L_x_7107:
        /* <DEDUP_REMOVED lines=8> */
.L_x_7108:
[----:B------:R-:W-:Y:S04]  /*7f30*/  IADD3 R11, R11, -0x1, RZ ;  /* 0xffffffff0b0b7810 */ /* 0x000fe80007ffe0ff */
[----:B------:R-:W-:Y:S11]  /*7f40*/  ISETP.GT.AND P0, PT, R11, R78, PT ;  /* 0x0000004e0b00720c */ /* 0x000ff60003f04270 */
[----:B------:R-:W-:Y:S02]  /*7f50*/  @!UPT UIADD3 URZ, URZ, URZ, URZ ;  /* 0x0000003f3f3ff290 */ /* 0x000fe4000fffe03f */
[----:B------:R-:W-:-:S05]  /*7f60*/  @P0 BRA `(.L_x_7109) ;  /* 0xffffa46000000947 */ /* 0x000fca000383ffff */
.L_x_7040:
        /* <DEDUP_REMOVED lines=26> */
[----:B------:R-:W-:-:S02]  /*8110*/  LEA R28, P4, R4, c[0x0][0x160], 0x1 ;  /* 0x00005800041c7a11 */ /* 0x000fc400078808ff */
[----:B------:R-:W-:Y:S01]  /*8120*/  LEA.HI.X R145, R3, R145, R2, 0x5, P2 ;  /* 0x0000009103917211 */ /* 0x000fe200010f2c02 */
[----:B------:R-:W-:Y:S01]  /*8130*/  IMAD.IADD R3, R155, 0x1, -R56 ;  /* 0x000000019b037824 */ /* 0x000fe200078e0a38 */
[----:B------:R-:W-:Y:S02]  /*8140*/  LEA.HI.X R25, R8, c[0x0][0x164], R5, 0x1, P1 ;  /* 0x0000590008197a11 */ /* 0x000fe400008f0c05 */
[----:B------:R-:W-:Y:S02]  /*8150*/  ISETP.NE.AND P1, PT, RZ, UR4, PT ;  /* 0x00000004ff007c0c */ /* 0x000fe4000bf25270 */
[----:B------:R-:W-:Y:S02]  /*8160*/  LEA.HI.X R29, R4, c[0x0][0x164], R7, 0x1, P4 ;  /* 0x00005900041d7a11 */ /* 0x000fe400020f0c07 */
[----:B------:R-:W-:Y:S02]  /*8170*/  LEA R26, P4, R0, c[0x0][0x160], 0x1 ;  /* 0x00005800001a7a11 */ /* 0x000fe400078808ff */
[----:B------:R-:W-:-:S02]  /*8180*/  ISETP.GE.AND P2, PT, R136, R3, PT ;  /* 0x000000038800720c */ /* 0x000fc40003f46270 */
[----:B------:R-:W-:Y:S02]  /*8190*/  LEA.HI.X R27, R0, c[0x0][0x164], R145, 0x1, P4 ;  /* 0x00005900001b7a11 */ /* 0x000fe400020f0c91 */
[----:B------:R-:W-:Y:S02]  /*81a0*/  ISETP.GT.AND P2, PT, R64, -0x8, !P2 ;  /* 0xfffffff84000780c */ /* 0x000fe40005744270 */
        /* <DEDUP_REMOVED lines=62> */
.L_x_7118:
[----:B------:R-:W-:Y:S05]  /*8590*/  BSYNC B0 ;  /* 0x0000000000007941 */ /* 0x000fea0003800000 */
.L_x_7117:
[----:B-----5:R3:W-:Y:S02]  /*85a0*/  STS.128 [R165], R8 ;  /* 0x00000008a5007388 */ /* 0x0207e40000000c00 */
.L_x_7116:
[----:B------:R-:W-:Y:S05]  /*85b0*/  BSYNC B1 ;  /* 0x0000000000017941 */ /* 0x000fea0003800000 */
.L_x_7115:
        /* <DEDUP_REMOVED lines=44> */
.L_x_7120:
[----:B------:R-:W-:Y:S05]  /*8880*/  BSYNC B0 ;  /* 0x0000000000007941 */ /* 0x000fea0003800000 */
.L_x_7119:
[----:B-----5:R1:W-:Y:S02]  /*8890*/  STS.128 [R165+0x2000], R8 ;  /* 0x00200008a5007388 */ /* 0x0203e40000000c00 */
.L_x_7114:
[----:B------:R-:W-:Y:S05]  /*88a0*/  BSYNC B2 ;  /* 0x0000000000027941 */ /* 0x000fea0003800000 */
.L_x_7113:
        /* <DEDUP_REMOVED lines=60> */
.L_x_7126:
[----:B------:R-:W-:Y:S05]  /*8c70*/  BSYNC B0 ;  /* 0x0000000000007941 */ /* 0x000fea0003800000 */
.L_x_7125:
[----:B-----5:R3:W-:Y:S02]  /*8c80*/  STS.128 [R165+0x800], R8 ;  /* 0x00080008a5007388 */ /* 0x0207e40000000c00 */
.L_x_7124:
[----:B------:R-:W-:Y:S05]  /*8c90*/  BSYNC B1 ;  /* 0x0000000000017941 */ /* 0x000fea0003800000 */
.L_x_7123:
        /* <DEDUP_REMOVED lines=44> */
.L_x_7128:
[----:B------:R-:W-:Y:S05]  /*8f60*/  BSYNC B0 ;  /* 0x0000000000007941 */ /* 0x000fea0003800000 */
.L_x_7127:
[----:B-----5:R1:W-:Y:S02]  /*8f70*/  STS.128 [R165+0x2800], R28 ;  /* 0x0028001ca5007388 */ /* 0x0203e40000000c00 */
.L_x_7122:
[----:B------:R-:W-:Y:S05]  /*8f80*/  BSYNC B2 ;  /* 0x0000000000027941 */ /* 0x000fea0003800000 */
.L_x_7121:
        /* <DEDUP_REMOVED lines=61> */
.L_x_7134:
[----:B------:R-:W-:Y:S05]  /*9360*/  BSYNC B0 ;  /* 0x0000000000007941 */ /* 0x000fea0003800000 */
.L_x_7133:
[----:B-----5:R3:W-:Y:S02]  /*9370*/  STS.128 [R165+0x1000], R8 ;  /* 0x00100008a5007388 */ /* 0x0207e40000000c00 */
.L_x_7132:
[----:B------:R-:W-:Y:S05]  /*9380*/  BSYNC B1 ;  /* 0x0000000000017941 */ /* 0x000fea0003800000 */
.L_x_7131:
        /* <DEDUP_REMOVED lines=45> */
.L_x_7136:
[----:B------:R-:W-:Y:S05]  /*9660*/  BSYNC B0 ;  /* 0x0000000000007941 */ /* 0x000fea0003800000 */
.L_x_7135:
[----:B-----5:R1:W-:Y:S02]  /*9670*/  STS.128 [R165+0x3000], R8 ;  /* 0x00300008a5007388 */ /* 0x0203e40000000c00 */
.L_x_7130:
[----:B------:R-:W-:Y:S05]  /*9680*/  BSYNC B2 ;  /* 0x0000000000027941 */ /* 0x000fea0003800000 */
.L_x_7129:
        /* <DEDUP_REMOVED lines=51> */
[----:B------:R-:W-:Y:S01]  /*99c0*/  FFMA.FTZ R0, R9, R6, -R0 ;  /* 0x0000000609007223 */ /* 0x000fe20000010800 */
[----:B------:R-:W-:Y:S01]  /*99d0*/  F2FP.BF16.PACK_AB R9, R17, R10 ;  /* 0x0000000a1109723e */ /* 0x000fe200000010ff */
[----:B------:R-:W-:Y:S01]  /*99e0*/  FFMA.FTZ R3, R14, R6, R3 ;  /* 0x000000060e037223 */ /* 0x000fe20000010003 */
[----:B------:R-:W-:Y:S01]  /*99f0*/  F2FP.BF16.PACK_AB R11, R16, R19 ;  /* 0x00000013100b723e */ /* 0x000fe200000010ff */
[-C--:B------:R-:W-:Y:S02]  /*9a00*/  FFMA.FTZ R4, R13, R7.reuse, -R4 ;  /* 0x000000070d047223 */ /* 0x080fe40000010804 */
[----:B------:R-:W-:Y:S01]  /*9a10*/  FFMA.FTZ R5, R18, R7, R5 ;  /* 0x0000000712057223 */ /* 0x000fe20000010005 */
[----:B------:R-:W-:-:S04]  /*9a20*/  F2FP.BF16.PACK_AB R8, R3, R0 ;  /* 0x000000000308723e */ /* 0x000fc800000010ff */
[----:B------:R-:W-:Y:S02]  /*9a30*/  F2FP.BF16.PACK_AB R10, R5, R4 ;  /* 0x00000004050a723e */ /* 0x000fe400000010ff */
.L_x_7141:
[----:B------:R-:W-:Y:S05]  /*9a40*/  BSYNC B0 ;  /* 0x0000000000007941 */ /* 0x000fea0003800000 */
.L_x_7140:
[----:B-----5:R3:W-:Y:S02]  /*9a50*/  STS.128 [R165+0x1800], R8 ;  /* 0x00180008a5007388 */ /* 0x0207e40000000c00 */
.L_x_7139:
[----:B------:R-:W-:Y:S05]  /*9a60*/  BSYNC B1 ;  /* 0x0000000000017941 */ /* 0x000fea0003800000 */
.L_x_7138:
        /* <DEDUP_REMOVED lines=11> */
[----:B------:R-:W-:Y:S02]  /*9b20*/  LOP3.LUT R10, R27, 0xffff0000, RZ, 0xc0, !PT ;  /* 0xffff00001b0a7812 */ /* 0x000fe400078ec0ff */
[----:B------:R-:W-:-:S02]  /*9b30*/  SHF.L.U32 R8, R24, 0x10, RZ ;  /* 0x0000001018087819 */ /* 0x000fc400000006ff */
[----:B------:R-:W-:Y:S02]  /*9b40*/  SHF.L.U32 R11, R27, 0x10, RZ ;  /* 0x000000101b0b7819 */ /* 0x000fe400000006ff */
        /* <DEDUP_REMOVED lines=10> */
[----:B------:R-:W-:Y:S01]  /*9bf0*/  FFMA.FTZ R14, R3, R17, -R14 ;  /* 0x00000011030e7223 */ /* 0x000fe2000001080e */
[----:B------:R-:W-:Y:S01]  /*9c00*/  SHF.L.U32 R3, R4, 0x10, RZ ;  /* 0x0000001004037819 */ /* 0x000fe200000006ff */
[----:B------:R-:W-:-:S02]  /*9c10*/  FMUL.FTZ R16, R10, R13 ;  /* 0x0000000d0a107220 */ /* 0x000fc40000410000 */
[C---:B------:R-:W-:Y:S02]  /*9c20*/  FMUL.FTZ R13, R11.reuse, R13 ;  /* 0x0000000d0b0d7220 */ /* 0x040fe40000410000 */
[----:B------:R-:W-:Y:S02]  /*9c30*/  FFMA.FTZ R9, R0, R17, R9 ;  /* 0x0000001100097223 */ /* 0x000fe40000010009 */
[----:B------:R-:W-:Y:S01]  /*9c40*/  FFMA.FTZ R16, R11, R15, -R16 ;  /* 0x0000000f0b107223 */ /* 0x000fe20000010810 */
[----:B------:R-:W-:Y:S01]  /*9c50*/  SHF.L.U32 R11, R6, 0x10, RZ ;  /* 0x00000010060b7819 */ /* 0x000fe200000006ff */
[-C--:B------:R-:W-:Y:S01]  /*9c60*/  FMUL.FTZ R0, R24, R3.reuse ;  /* 0x0000000318007220 */ /* 0x080fe20000410000 */
[----:B------:R-:W-:Y:S01]  /*9c70*/  F2FP.BF16.PACK_AB R25, R9, R14 ;  /* 0x0000000e0919723e */ /* 0x000fe200000010ff */
[----:B------:R-:W-:Y:S02]  /*9c80*/  FMUL.FTZ R4, R8, R3 ;  /* 0x0000000308047220 */ /* 0x000fe40000410000 */
[----:B------:R-:W-:-:S02]  /*9c90*/  FMUL.FTZ R3, R26, R5 ;  /* 0x000000051a037220 */ /* 0x000fc40000410000 */
[----:B------:R-:W-:Y:S02]  /*9ca0*/  FMUL.FTZ R5, R12, R5 ;  /* 0x000000050c057220 */ /* 0x000fe40000410000 */
[----:B------:R-:W-:Y:S02]  /*9cb0*/  FFMA.FTZ R0, R8, R11, -R0 ;  /* 0x0000000b08007223 */ /* 0x000fe40000010800 */
[----:B------:R-:W-:Y:S02]  /*9cc0*/  FFMA.FTZ R13, R10, R15, R13 ;  /* 0x0000000f0a0d7223 */ /* 0x000fe4000001000d */
[----:B------:R-:W-:Y:S02]  /*9cd0*/  FFMA.FTZ R11, R24, R11, R4 ;  /* 0x0000000b180b7223 */ /* 0x000fe40000010004 */
[-C--:B------:R-:W-:Y:S01]  /*9ce0*/  FFMA.FTZ R3, R12, R7.reuse, -R3 ;  /* 0x000000070c037223 */ /* 0x080fe20000010803 */
[----:B------:R-:W-:Y:S01]  /*9cf0*/  F2FP.BF16.PACK_AB R27, R13, R16 ;  /* 0x000000100d1b723e */ /* 0x000fe200000010ff */
[----:B------:R-:W-:Y:S01]  /*9d00*/  FFMA.FTZ R26, R26, R7, R5 ;  /* 0x000000071a1a7223 */ /* 0x000fe20000010005 */
[----:B------:R-:W-:-:S04]  /*9d10*/  F2FP.BF16.PACK_AB R24, R11, R0 ;  /* 0x000000000b18723e */ /* 0x000fc800000010ff */
[----:B------:R-:W-:Y:S02]  /*9d20*/  F2FP.BF16.PACK_AB R26, R26, R3 ;  /* 0x000000031a1a723e */ /* 0x000fe400000010ff */
.L_x_7143:
[----:B------:R-:W-:Y:S05]  /*9d30*/  BSYNC B0 ;  /* 0x0000000000007941 */ /* 0x000fea0003800000 */
.L_x_7142:
[----:B-----5:R2:W-:Y:S01]  /*9d40*/  STS.128 [R165+0x3800], R24 ;  /* 0x00380018a5007388 */ /* 0x0205e20000000c00 */
[----:B------:R-:W-:Y:S05]  /*9d50*/  BRA `(.L_x_7137) ;  /* 0x0000356000007947 */ /* 0x000fea0003800000 */
.L_x_7112:
        /* <DEDUP_REMOVED lines=90> */
.L_x_7149:
[----:B------:R-:W-:Y:S05]  /*a300*/  BSYNC B0 ;  /* 0x0000000000007941 */ /* 0x000fea0003800000 */
.L_x_7148:
[----:B-----5:R3:W-:Y:S02]  /*a310*/  STS.128 [R165], R16 ;  /* 0x00000010a5007388 */ /* 0x0207e40000000c00 */
.L_x_7147:
[----:B------:R-:W-:Y:S05]  /*a320*/  BSYNC B1 ;  /* 0x0000000000017941 */ /* 0x000fea0003800000 */
.L_x_7146:
        /* <DEDUP_REMOVED lines=86> */
.L_x_7151:
[----:B------:R-:W-:Y:S05]  /*a890*/  BSYNC B0 ;  /* 0x0000000000007941 */ /* 0x000fea0003800000 */
.L_x_7150:
[----:B-----5:R1:W-:Y:S02]  /*a8a0*/  STS.128 [R165+0x2000], R16 ;  /* 0x00200010a5007388 */ /* 0x0203e40000000c00 */
.L_x_7145:
[----:B------:R-:W-:Y:S05]  /*a8b0*/  BSYNC B2 ;  /* 0x0000000000027941 */ /* 0x000fea0003800000 */
.L_x_7144:
        /* <DEDUP_REMOVED lines=95> */
.L_x_7157:
[----:B------:R-:W-:Y:S05]  /*aeb0*/  BSYNC B0 ;  /* 0x0000000000007941 */ /* 0x000fea0003800000 */
.L_x_7156:
[----:B-----5:R3:W-:Y:S02]  /*aec0*/  STS.128 [R165+0x800], R16 ;  /* 0x00080010a5007388 */ /* 0x0207e40000000c00 */
.L_x_7155:
[----:B------:R-:W-:Y:S05]  /*aed0*/  BSYNC B1 ;  /* 0x0000000000017941 */ /* 0x000fea0003800000 */
.L_x_7154:
        /* <DEDUP_REMOVED lines=89> */
.L_x_7159:
[----:B------:R-:W-:Y:S05]  /*b470*/  BSYNC B0 ;  /* 0x0000000000007941 */ /* 0x000fea0003800000 */
.L_x_7158:
[----:B-----5:R1:W-:Y:S02]  /*b480*/  STS.128 [R165+0x2800], R4 ;  /* 0x00280004a5007388 */ /* 0x0203e40000000c00 */
.L_x_7153:
[----:B------:R-:W-:Y:S05]  /*b490*/  BSYNC B2 ;  /* 0x0000000000027941 */ /* 0x000fea0003800000 */
.L_x_7152:
        /* <DEDUP_REMOVED lines=97> */
.L_x_7165:
[----:B------:R-:W-:Y:S05]  /*bab0*/  BSYNC B0 ;  /* 0x0000000000007941 */ /* 0x000fea0003800000 */
.L_x_7164:
[----:B-----5:R3:W-:Y:S02]  /*bac0*/  STS.128 [R165+0x1000], R16 ;  /* 0x00100010a5007388 */ /* 0x0207e40000000c00 */
.L_x_7163:
[----:B------:R-:W-:Y:S05]  /*bad0*/  BSYNC B1 ;  /* 0x0000000000017941 */ /* 0x000fea0003800000 */
.L_x_7162:
        /* <DEDUP_REMOVED lines=90> */
.L_x_7167:
[----:B------:R-:W-:Y:S05]  /*c080*/  BSYNC B0 ;  /* 0x0000000000007941 */ /* 0x000fea0003800000 */
.L_x_7166:
[----:B-----5:R3:W-:Y:S02]  /*c090*/  STS.128 [R165+0x3000], R16 ;  /* 0x00300010a5007388 */ /* 0x0207e40000000c00 */
.L_x_7161:
[----:B------:R-:W-:Y:S05]  /*c0a0*/  BSYNC B2 ;  /* 0x0000000000027941 */ /* 0x000fea0003800000 */
.L_x_7160:
        /* <DEDUP_REMOVED lines=95> */
.L_x_7171:
[----:B------:R-:W-:Y:S05]  /*c6a0*/  BSYNC B0 ;  /* 0x0000000000007941 */ /* 0x000fea0003800000 */
.L_x_7170:
[----:B-----5:R3:W-:Y:S02]  /*c6b0*/  STS.128 [R165+0x1800], R16 ;  /* 0x00180010a5007388 */ /* 0x0207e40000000c00 */
.L_x_7169:
[----:B------:R-:W-:Y:S05]  /*c6c0*/  BSYNC B1 ;  /* 0x0000000000017941 */ /* 0x000fea0003800000 */
.L_x_7168:
        /* <DEDUP_REMOVED lines=95> */
.L_x_7173:
[----:B------:R-:W-:Y:S05]  /*ccc0*/  BSYNC B0 ;  /* 0x0000000000007941 */ /* 0x000fea0003800000 */
.L_x_7172:
[----:B-----5:R1:W-:Y:S01]  /*ccd0*/  STS.128 [R165+0x3800], R4 ;  /* 0x00380004a5007388 */ /* 0x0203e20000000c00 */
[----:B------:R-:W-:Y:S05]  /*cce0*/  BRA `(.L_x_7137) ;  /* 0x000005d000007947 */ /* 0x000fea0003800000 */
.L_x_7111:
        /* <DEDUP_REMOVED lines=20> */
.L_x_7175:
[----:B------:R-:W-:Y:S05]  /*ce30*/  BSYNC B0 ;  /* 0x0000000000007941 */ /* 0x000fea0003800000 */
.L_x_7174:
        /* <DEDUP_REMOVED lines=22> */
.L_x_7177:
[----:B------:R-:W-:Y:S05]  /*cfa0*/  BSYNC B0 ;  /* 0x0000000000007941 */ /* 0x000fea0003800000 */
.L_x_7176:
        /* <DEDUP_REMOVED lines=23> */
.L_x_7179:
[----:B------:R-:W-:Y:S05]  /*d120*/  BSYNC B0 ;  /* 0x0000000000007941 */ /* 0x000fea0003800000 */
.L_x_7178:
        /* <DEDUP_REMOVED lines=25> */
.L_x_7137:
[----:B------:R-:W-:Y:S05]  /*d2c0*/  BSYNC B3 ;  /* 0x0000000000037941 */ /* 0x000fea0003800000 */
.L_x_7110:
        /* <DEDUP_REMOVED lines=25> */
.L_x_7181:
[----:B------:R-:W-:Y:S05]  /*d460*/  BSYNC B0 ;  /* 0x0000000000007941 */ /* 0x000fea0003800000 */
.L_x_7180:
        /* <DEDUP_REMOVED lines=22> */
.L_x_7183:
[----:B------:R-:W-:Y:S05]  /*d5d0*/  BSYNC B0 ;  /* 0x0000000000007941 */ /* 0x000fea0003800000 */
.L_x_7182:
        /* <DEDUP_REMOVED lines=26> */
.L_x_7185:
[----:B------:R-:W-:Y:S05]  /*d780*/  BSYNC B0 ;  /* 0x0000000000007941 */ /* 0x000fea0003800000 */
.L_x_7184:
        /* <DEDUP_REMOVED lines=30> */
.L_x_7187:
[----:B------:R-:W-:Y:S05]  /*d970*/  BSYNC B0 ;  /* 0x0000000000007941 */ /* 0x000fea0003800000 */
.L_x_7186:
[----:B------:R-:W-:Y:S01]  /*d980*/  IMAD R62, R62, c[0x0][0x320], RZ ;  /* 0x0000c8003e3e7a24 */ /* 0x000fe200078e02ff */
[----:B------:R-:W0:Y:S01]  /*d990*/  LDGDEPBAR ;  /* 0x00000000000079af */ /* 0x000e220000000000 */
[----:B------:R-:W-:-:S04]  /*d9a0*/  IMAD.WIDE.U32 R138, R63, c[0x0][0x320], R138 ;  /* 0x0000c8003f8a7a25 */ /* 0x000fc800078e008a */
[----:B------:R-:W-:Y:S01]  /*d9b0*/  IMAD R62, R63, c[0x0][0x324], R62 ;  /* 0x0000c9003f3e7a24 */ /* 0x000fe200078e023e */
[----:B-1----:R-:W-:-:S03]  /*d9c0*/  LEA R6, P0, R138, c[0x0][0x318], 0x2 ;  /* 0x0000c6008a067a11 */ /* 0x002fc600078010ff */
[----:B------:R-:W-:-:S05]  /*d9d0*/  IMAD.IADD R62, R139, 0x1, R62 ;  /* 0x000000018b3e7824 */ /* 0x000fca00078e023e */
[----:B------:R-:W-:-:S06]  /*d9e0*/  LEA.HI.X R7, R138, c[0x0][0x31c], R62, 0x2, P0 ;  /* 0x0000c7008a077a11 */ /* 0x000fcc00000f143e */
[----:B------:R-:W2:Y:S01]  /*d9f0*/  LDG.E R7, [R6.64] ;  /* 0x0000000606077981 */ /* 0x000ea2000c1e1900 */
[----:B------:R-:W-:Y:S01]  /*da00*/  ISETP.GE.AND P1, PT, R136, R5, PT ;  /* 0x000000058800720c */ /* 0x000fe20003f26270 */
[----:B------:R-:W2:Y:S01]  /*da10*/  MUFU.RCP R0, c[0x0][0x238] ;  /* 0x00008e0000007b08 */ /* 0x000ea20000001000 */
[----:B------:R-:W-:Y:S01]  /*da20*/  SHF.R.S32.HI R4, RZ, 0x1f, R65 ;  /* 0x0000001fff047819 */ /* 0x000fe20000011441 */
[----:B------:R-:W-:-:S04]  /*da30*/  DEPBAR.LE SB0, 0x0 ;  /* 0x000080000000791a */ /* 0x000fc80000000000 */
[----:B------:R-:W-:Y:S01]  /*da40*/  BAR.SYNC.DEFER_BLOCKING 0x0 ;  /* 0x0000000000007b1d */ /* 0x000fe20000010000 */
[----:B------:R-:W-:Y:S01]  /*da50*/  IMAD.SHL.U32 R162, R64, 0x2, RZ ;  /* 0x0000000240a27824 */ /* 0x000fe200078e00ff */
[----:B------:R-:W-:Y:S02]  /*da60*/  LEA R170, P0, R106, c[0x0][0x170], 0x1 ;  /* 0x00005c006aaa7a11 */ /* 0x000fe400078008ff */
[----:B------:R-:W-:Y:S02]  /*da70*/  LEA.HI R161, R4, R65, RZ, 0x2 ;  /* 0x0000004104a17211 */ /* 0x000fe400078f10ff */
        /* <DEDUP_REMOVED lines=23> */
.L_x_7189:
[----:B-1----:R-:W-:Y:S05]  /*dbf0*/  BSYNC B0 ;  /* 0x0000000000007941 */ /* 0x002fea0003800000 */
.L_x_7188:
        /* <DEDUP_REMOVED lines=22> */
.L_x_7191:
[----:B------:R-:W-:Y:S05]  /*dd60*/  BSYNC B0 ;  /* 0x0000000000007941 */ /* 0x000fea0003800000 */
.L_x_7190:
        /* <DEDUP_REMOVED lines=26> */
.L_x_7193:
[----:B------:R-:W-:Y:S05]  /*df10*/  BSYNC B0 ;  /* 0x0000000000007941 */ /* 0x000fea0003800000 */
.L_x_7192:
        /* <DEDUP_REMOVED lines=28> */
.L_x_7195:
[----:B------:R-:W-:Y:S05]  /*e0e0*/  BSYNC B0 ;  /* 0x0000000000007941 */ /* 0x000fea0003800000 */
.L_x_7194:
        /* <DEDUP_REMOVED lines=9> */
[----:B------:R-:W0:Y:S01]  /*e180*/  LDGDEPBAR ;  /* 0x00000000000079af */ /* 0x000e220000000000 */
[----:B------:R-:W-:-:S02]  /*e190*/  LOP3.LUT R5, R4, 0x1c0, RZ, 0xc0, !PT ;  /* 0x000001c004057812 */ /* 0x000fc400078ec0ff */
[----:B------:R-:W-:Y:S01]  /*e1a0*/  LOP3.LUT R45, R45, 0xfffffe00, RZ, 0xc0, !PT ;  /* 0xfffffe002d2d7812 */ /* 0x000fe200078ec0ff */
[----:B------:R-:W-:Y:S01]  /*e1b0*/  IMAD.IADD R149, R2, 0x1, -R149 ;  /* 0x0000000102957824 */ /* 0x000fe200078e0a95 */
[----:B------:R-:W-:Y:S02]  /*e1c0*/  LOP3.LUT R136, R5, 0x8, R136, 0xf8, !PT ;  /* 0x0000000805887812 */ /* 0x000fe400078ef888 */
        /* <DEDUP_REMOVED lines=18> */
[----:B------:R-:W2:Y:S01]  /*e2f0*/  LDSM.16.M88.4 R20, [R150] ;  /* 0x000000009614783b */ /* 0x000ea20000000200 */
[----:B------:R-:W-:Y:S01]  /*e300*/  IMAD.MOV.U32 R2, RZ, RZ, 0x40 ;  /* 0x00000040ff027424 */ /* 0x000fe200078e00ff */
[----:B------:R-:W-:Y:S01]  /*e310*/  IADD3 R139, R147, 0x800, RZ ;  /* 0x00000800938b7810 */ /* 0x000fe20007ffe0ff */
[C---:B------:R-:W-:Y:S01]  /*e320*/  IMAD R146, R47.reuse, 0x2, R150 ;  /* 0x000000022f927824 */ /* 0x040fe200078e0296 */
[----:B------:R-:W-:Y:S01]  /*e330*/  LDSM.16.M88.4 R72, [R147] ;  /* 0x000000009348783b */ /* 0x000fe20000000200 */
[----:B------:R-:W-:Y:S01]  /*e340*/  IMAD R145, R47, 0x2, R148 ;  /* 0x000000022f917824 */ /* 0x000fe200078e0294 */
[----:B------:R-:W-:-:S02]  /*e350*/  SEL R2, R2, 0xffffffc0, !P2 ;  /* 0xffffffc002027807 */ /* 0x000fc40005000000 */
[----:B------:R-:W5:Y:S01]  /*e360*/  LDSM.16.M88.4 R68, [R148] ;  /* 0x000000009444783b */ /* 0x000f620000000200 */
[----:B------:R-:W-:Y:S02]  /*e370*/  IADD3 R138, R147, 0x1000, RZ ;  /* 0x00001000938a7810 */ /* 0x000fe40007ffe0ff */
[----:B------:R-:W-:Y:S01]  /*e380*/  IMAD.IADD R143, R149, 0x1, R2 ;  /* 0x00000001958f7824 */ /* 0x000fe200078e0202 */
[----:B------:R-:W1:Y:S01]  /*e390*/  LDSM.16.M88.4 R28, [R149+0x5000] ;  /* 0x00500000951c783b */ /* 0x000e620000000200 */
[----:B------:R-:W-:Y:S01]  /*e3a0*/  IMAD.IADD R136, R2, 0x1, R147 ;  /* 0x0000000102887824 */ /* 0x000fe200078e0293 */
[----:B------:R-:W-:Y:S01]  /*e3b0*/  IADD3 R137, R147, 0x1800, RZ ;  /* 0x0000180093897810 */ /* 0x000fe20007ffe0ff */
[----:B------:R-:W-:Y:S01]  /*e3c0*/  IMAD.IADD R2, R3, 0x1, R162 ;  /* 0x0000000103027824 */ /* 0x000fe200078e02a2 */
[----:B------:R-:W3:Y:S01]  /*e3d0*/  LDSM.16.M88.4 R8, [R149+0x5800] ;  /* 0x005800009508783b */ /* 0x000ee20000000200 */
[----:B------:R-:W-:Y:S02]  /*e3e0*/  IADD3 R135, R147, 0x2000, RZ ;  /* 0x0000200093877810 */ /* 0x000fe40007ffe0ff */
[----:B------:R-:W-:Y:S01]  /*e3f0*/  I2F R51, R2 ;  /* 0x0000000200337306 */ /* 0x000fe20000201400 */
[----:B------:R-:W4:Y:S01]  /*e400*/  LDSM.16.M88.4 R64, [R147+0x800] ;  /* 0x000800009340783b */ /* 0x000f220000000200 */
[----:B------:R-:W-:-:S02]  /*e410*/  IADD3 R58, R2, 0x11, RZ ;  /* 0x00000011023a7810 */ /* 0x000fc40007ffe0ff */
[C---:B------:R-:W-:Y:S01]  /*e420*/  IADD3 R134, R147.reuse, 0x2800, RZ ;  /* 0x0000280093867810 */ /* 0x040fe20007ffe0ff */
[----:B------:R-:W-:Y:S01]  /*e430*/  LDSM.16.M88.4 R12, [R143+0x4000] ;  /* 0x004000008f0c783b */ /* 0x000fe20000000200 */
[C---:B------:R-:W-:Y:S02]  /*e440*/  IADD3 R133, R147.reuse, 0x3000, RZ ;  /* 0x0000300093857810 */ /* 0x040fe40007ffe0ff */
[----:B------:R-:W-:Y:S01]  /*e450*/  I2F R56, R58 ;  /* 0x0000003a00387306 */ /* 0x000fe20000201400 */
[----:B------:R-:W1:Y:S01]  /*e460*/  LDSM.16.M88.4 R16, [R146] ;  /* 0x000000009210783b */ /* 0x000e620000000200 */
[----:B------:R-:W-:-:S03]  /*e470*/  IADD3 R132, R147, 0x3800, RZ ;  /* 0x0000380093847810 */ /* 0x000fc60007ffe0ff */
[----:B------:R-:W1:Y:S04]  /*e480*/  LDSM.16.M88.4 R60, [R147+0x1000] ;  /* 0x00100000933c783b */ /* 0x000e680000000200 */
[----:B------:R-:W3:Y:S01]  /*e490*/  LDSM.16.M88.4 R52, [R147+0x1800] ;  /* 0x001800009334783b */ /* 0x000ee20000000200 */
[C---:B--2---:R-:W-:Y:S03]  /*e4a0*/  HMMA.16816.F32.BF16 R4, R20.reuse, R80, RZ ;  /* 0x000000501404723c */ /* 0x044fe600000418ff */
[----:B------:R-:W-:Y:S04]  /*e4b0*/  LDSM.16.M88.4 R76, [R145] ;  /* 0x00000000914c783b */ /* 0x000fe80000000200 */
[----:B------:R-:W-:Y:S01]  /*e4c0*/  LDSM.16.M88.4 R88, [R143+0x5000] ;  /* 0x005000008f58783b */ /* 0x000fe20000000200 */
[C---:B------:R-:W-:Y:S03]  /*e4d0*/  HMMA.16816.F32.BF16 R80, R20.reuse, R82, RZ ;  /* 0x000000521450723c */ /* 0x040fe600000418ff */
[----:B------:R-:W-:Y:S05]  /*e4e0*/  LDSM.16.M88.4 R84, [R143+0x5800] ;  /* 0x005800008f54783b */ /* 0x000fea0000000200 */
[----:B------:R-:W-:Y:S08]  /*e4f0*/  HMMA.16816.F32.BF16 R40, R20, R36, RZ ;  /* 0x000000241428723c */ /* 0x000ff000000418ff */
[----:B-----5:R-:W-:Y:S08]  /*e500*/  HMMA.16816.F32.BF16 R4, R68, R72, R4 ;  /* 0x000000484404723c */ /* 0x020ff00000041804 */
[C---:B-1----:R-:W-:Y:S08]  /*e510*/  HMMA.16816.F32.BF16 R32, R20.reuse, R28, RZ ;  /* 0x0000001c1420723c */ /* 0x042ff000000418ff */
[C---:B------:R-:W-:Y:S08]  /*e520*/  HMMA.16816.F32.BF16 R36, R20.reuse, R38, RZ ;  /* 0x000000261424723c */ /* 0x040ff000000418ff */
[C---:B------:R-:W-:Y:S08]  /*e530*/  HMMA.16816.F32.BF16 R28, R20.reuse, R30, RZ ;  /* 0x0000001e141c723c */ /* 0x040ff000000418ff */
[C---:B---3--:R-:W-:Y:S08]  /*e540*/  HMMA.16816.F32.BF16 R24, R20.reuse, R8, RZ ;  /* 0x000000081418723c */ /* 0x048ff000000418ff */
[----:B------:R-:W-:Y:S01]  /*e550*/  HMMA.16816.F32.BF16 R20, R20, R10, RZ ;  /* 0x0000000a1414723c */ /* 0x000fe200000418ff */
[----:B------:R-:W1:Y:S07]  /*e560*/  LDSM.16.M88.4 R8, [R143+0x4800] ;  /* 0x004800008f08783b */ /* 0x000e6e0000000200 */
[C---:B------:R-:W-:Y:S01]  /*e570*/  HMMA.16816.F32.BF16 R80, R68.reuse, R74, R80 ;  /* 0x0000004a4450723c */ /* 0x040fe20000041850 */
[----:B------:R-:W2:Y:S07]  /*e580*/  LDSM.16.M88.4 R72, [R136] ;  /* 0x000000008848783b */ /* 0x000eae0000000200 */
[----:B----4-:R-:W-:Y:S08]  /*e590*/  HMMA.16816.F32.BF16 R40, R68, R64, R40 ;  /* 0x000000404428723c */ /* 0x010ff00000041828 */
[----:B------:R-:W-:Y:S08]  /*e5a0*/  HMMA.16816.F32.BF16 R4, R16, R12, R4 ;  /* 0x0000000c1004723c */ /* 0x000ff00000041804 */
[C---:B------:R-:W-:Y:S01]  /*e5b0*/  HMMA.16816.F32.BF16 R36, R68.reuse, R66, R36 ;  /* 0x000000424424723c */ /* 0x040fe20000041824 */
[----:B------:R-:W-:Y:S07]  /*e5c0*/  LDSM.16.M88.4 R64, [R150+0x2000] ;  /* 0x002000009640783b */ /* 0x000fee0000000200 */
[C---:B------:R-:W-:Y:S08]  /*e5d0*/  HMMA.16816.F32.BF16 R32, R68.reuse, R60, R32 ;  /* 0x0000003c4420723c */ /* 0x040ff00000041820 */
[C---:B------:R-:W-:Y:S01]  /*e5e0*/  HMMA.16816.F32.BF16 R28, R68.reuse, R62, R28 ;  /* 0x0000003e441c723c */ /* 0x040fe2000004181c */
[----:B------:R-:W3:Y:S07]  /*e5f0*/  LDSM.16.M88.4 R60, [R136+0x800] ;  /* 0x00080000883c783b */ /* 0x000eee0000000200 */
[C---:B------:R-:W-:Y:S08]  /*e600*/  HMMA.16816.F32.BF16 R24, R68.reuse, R52, R24 ;  /* 0x000000344418723c */ /* 0x040ff00000041818 */
[----:B------:R-:W-:Y:S01]  /*e610*/  HMMA.16816.F32.BF16 R20, R68, R54, R20 ;  /* 0x000000364414723c */ /* 0x000fe20000041814 */
[----:B------:R-:W-:Y:S04]  /*e620*/  LDSM.16.M88.4 R52, [R136+0x1000] ;  /* 0x001000008834783b */ /* 0x000fe80000000200 */
[----:B------:R-:W-:Y:S03]  /*e630*/  LDSM.16.M88.4 R68, [R136+0x1800] ;  /* 0x001800008844783b */ /* 0x000fe60000000200 */
[C---:B------:R-:W-:Y:S01]  /*e640*/  HMMA.16816.F32.BF16 R80, R16.reuse, R14, R80 ;  /* 0x0000000e1050723c */ /* 0x040fe20000041850 */
[----:B------:R-:W4:Y:S07]  /*e650*/  LDSM.16.M88.4 R12, [R149+0x6000] ;  /* 0x00600000950c783b */ /* 0x000f2e0000000200 */
[----:B-1----:R-:W-:Y:S08]  /*e660*/  HMMA.16816.F32.BF16 R40, R16, R8, R40 ;  /* 0x000000081028723c */ /* 0x002ff00000041828 */
[----:B--2---:R-:W-:Y:S08]  /*e670*/  HMMA.16816.F32.BF16 R4, R76, R72, R4 ;  /* 0x000000484c04723c */ /* 0x004ff00000041804 */
        /* <DEDUP_REMOVED lines=8> */
[C---:B------:R-:W-:Y:S01]  /*e700*/  HMMA.16816.F32.BF16 R84, R76.reuse, R74, R80 ;  /* 0x0000004a4c54723c */ /* 0x040fe20000041850 */
[----:B------:R-:W-:Y:S04]  /*e710*/  LDSM.16.M88.4 R72, [R147+0x2000] ;  /* 0x002000009348783b */ /* 0x000fe80000000200 */
[----:B------:R-:W2:Y:S03]  /*e720*/  LDSM.16.M88.4 R80, [R148+0x2000] ;  /* 0x002000009450783b */ /* 0x000ea60000000200 */
[----:B---3--:R-:W-:Y:S08]  /*e730*/  HMMA.16816.F32.BF16 R40, R76, R60, R40 ;  /* 0x0000003c4c28723c */ /* 0x008ff00000041828 */
[----:B----4-:R-:W-:Y:S08]  /*e740*/  HMMA.16816.F32.BF16 R4, R64, R12, R4 ;  /* 0x0000000c4004723c */ /* 0x010ff00000041804 */
        /* <DEDUP_REMOVED lines=17> */
[----:B------:R-:W1:Y:S07]  /*e860*/  LDSM.16.M88.4 R8, [R143+0x6800] ;  /* 0x006800008f08783b */ /* 0x000e6e0000000200 */
[C---:B------:R-:W-:Y:S08]  /*e870*/  HMMA.16816.F32.BF16 R24, R64.reuse, R88, R24 ;  /* 0x000000584018723c */ /* 0x040ff00000041818 */
[----:B------:R-:W-:Y:S01]  /*e880*/  HMMA.16816.F32.BF16 R20, R64, R90, R20 ;  /* 0x0000005a4014723c */ /* 0x000fe20000041814 */
[----:B------:R-:W2:Y:S07]  /*e890*/  LDSM.16.M88.4 R64, [R136+0x2000] ;  /* 0x002000008840783b */ /* 0x000eae0000000200 */
[C---:B------:R-:W-:Y:S08]  /*e8a0*/  HMMA.16816.F32.BF16 R84, R80.reuse, R74, R84 ;  /* 0x0000004a5054723c */ /* 0x040ff00000041854 */
[----:B---3--:R-:W-:Y:S08]  /*e8b0*/  HMMA.16816.F32.BF16 R40, R80, R60, R40 ;  /* 0x0000003c5028723c */ /* 0x008ff00000041828 */
[----:B----4-:R-:W-:Y:S08]  /*e8c0*/  HMMA.16816.F32.BF16 R4, R12, R68, R4 ;  /* 0x000000440c04723c */ /* 0x010ff00000041804 */
[C---:B------:R-:W-:Y:S01]  /*e8d0*/  HMMA.16816.F32.BF16 R36, R80.reuse, R62, R36 ;  /* 0x0000003e5024723c */ /* 0x040fe20000041824 */
[----:B------:R-:W3:Y:S07]  /*e8e0*/  LDSM.16.M88.4 R60, [R136+0x2800] ;  /* 0x00280000883c783b */ /* 0x000eee0000000200 */
[C---:B------:R-:W-:Y:S08]  /*e8f0*/  HMMA.16816.F32.BF16 R32, R80.reuse, R52, R32 ;  /* 0x000000345020723c */ /* 0x040ff00000041820 */
[----:B------:R-:W-:Y:S01]  /*e900*/  HMMA.16816.F32.BF16 R28, R80, R54, R28 ;  /* 0x00000036501c723c */ /* 0x000fe2000004181c */
[----:B------:R-:W4:Y:S07]  /*e910*/  LDSM.16.M88.4 R52, [R143+0x7000] ;  /* 0x007000008f34783b */ /* 0x000f2e0000000200 */
[C---:B------:R-:W-:Y:S08]  /*e920*/  HMMA.16816.F32.BF16 R84, R12.reuse, R70, R84 ;  /* 0x000000460c54723c */ /* 0x040ff00000041854 */
[----:B-1----:R-:W-:Y:S07]  /*e930*/  HMMA.16816.F32.BF16 R40, R12, R8, R40 ;  /* 0x000000080c28723c */ /* 0x002fee0000041828 */
[C---:B------:R-:W-:Y:S01]  /*e940*/  IADD3 R9, R2.reuse, 0x1, RZ ;  /* 0x0000000102097810 */ /* 0x040fe20007ffe0ff */
[----:B--2---:R-:W-:Y:S01]  /*e950*/  HMMA.16816.F32.BF16 R68, R16, R64, R4 ;  /* 0x000000401044723c */ /* 0x004fe20000041804 */
[----:B------:R-:W-:-:S02]  /*e960*/  IADD3 R8, R2, 0x8, RZ ;  /* 0x0000000802087810 */ /* 0x000fc40007ffe0ff */
[----:B------:R-:W1:Y:S04]  /*e970*/  I2F R46, R9 ;  /* 0x00000009002e7306 */ /* 0x000e680000201400 */
[----:B------:R-:W-:Y:S01]  /*e980*/  IADD3 R4, R48, 0x1, R161 ;  /* 0x0000000130047810 */ /* 0x000fe20007ffe0a1 */
[----:B------:R-:W-:Y:S01]  /*e990*/  HMMA.16816.F32.BF16 R36, R12, R10, R36 ;  /* 0x0000000a0c24723c */ /* 0x000fe20000041824 */
[----:B------:R-:W-:Y:S02]  /*e9a0*/  IADD3 R48, R2, 0x9, RZ ;  /* 0x0000000902307810 */ /* 0x000fe40007ffe0ff */
[----:B------:R-:W-:Y:S02]  /*e9b0*/  IADD3 R4, R57, R4, -R155 ;  /* 0x0000000439047210 */ /* 0x000fe40007ffe89b */
[----:B------:R-:W2:Y:S02]  /*e9c0*/  I2F R50, R48 ;  /* 0x0000003000327306 */ /* 0x000ea40000201400 */
[----:B------:R-:W-:Y:S01]  /*e9d0*/  IADD3 R4, R4, c[0x0][0x2e8], RZ ;  /* 0x0000ba0004047a10 */ /* 0x000fe20007ffe0ff */
[----:B------:R-:W-:Y:S03]  /*e9e0*/  HMMA.16816.F32.BF16 R84, R16, R66, R84 ;  /* 0x000000421054723c */ /* 0x000fe60000041854 */
[----:B------:R-:W-:-:S02]  /*e9f0*/  IADD3 R128, R4, 0x8, RZ ;  /* 0x0000000804807810 */ /* 0x000fc40007ffe0ff */
[-C--:B------:R-:W-:Y:S02]  /*ea00*/  IMNMX R105, R4, R57.reuse, PT ;  /* 0x0000003904697217 */ /* 0x080fe40003800200 */
[----:B------:R-:W-:Y:S01]  /*ea10*/  IMNMX R128, R128, R57, PT ;  /* 0x0000003980807217 */ /* 0x000fe20003800200 */
[----:B---3--:R-:W-:Y:S01]  /*ea20*/  HMMA.16816.F32.BF16 R40, R16, R60, R40 ;  /* 0x0000003c1028723c */ /* 0x008fe20000041828 */
[----:B------:R3:W5:Y:S01]  /*ea30*/  I2F R57, R8 ;  /* 0x0000000800397306 */ /* 0x0007620000201400 */
[CC--:B------:R-:W-:Y:S01]  /*ea40*/  ISETP.GE.AND P5, PT, R9.reuse, R105.reuse, PT ;  /* 0x000000690900720c */ /* 0x0c0fe20003fa6270 */
[----:B------:R-:W5:Y:S01]  /*ea50*/  LDSM.16.M88.4 R4, [R143+0x7800] ;  /* 0x007800008f04783b */ /* 0x000f620000000200 */
[----:B------:R-:W-:Y:S01]  /*ea60*/  ISETP.GE.AND P0, PT, R9, R128, PT ;  /* 0x000000800900720c */ /* 0x000fe20003f06270 */
[-C--:B-1----:R-:W-:Y:S01]  /*ea70*/  FFMA.FTZ R69, R0, R46.reuse, R69 ;  /* 0x0000002e00457223 */ /* 0x082fe20000010045 */
[----:B------:R-:W-:Y:S01]  /*ea80*/  ISETP.GE.AND P1, PT, R8, R105, PT ;  /* 0x000000690800720c */ /* 0x000fe20003f26270 */
[----:B------:R-:W-:Y:S01]  /*ea90*/  FFMA.FTZ R59, R0, R46, R71 ;  /* 0x0000002e003b7223 */ /* 0x000fe20000010047 */
[----:B------:R-:W-:Y:S01]  /*eaa0*/  ISETP.GE.AND P2, PT, R8, R128, PT ;  /* 0x000000800800720c */ /* 0x000fe20003f46270 */
[----:B----4-:R-:W-:Y:S01]  /*eab0*/  HMMA.16816.F32.BF16 R32, R12, R52, R32 ;  /* 0x000000340c20723c */ /* 0x010fe20000041820 */
[----:B------:R-:W-:-:S02]  /*eac0*/  FSEL R46, R69, -INF , !P5 ;  /* 0xff800000452e7808 */ /* 0x000fc40006800000 */
[----:B------:R-:W-:Y:S02]  /*ead0*/  FSEL R59, R59, -INF , !P0 ;  /* 0xff8000003b3b7808 */ /* 0x000fe40004000000 */
[-C--:B------:R-:W-:Y:S02]  /*eae0*/  ISETP.GE.AND P6, PT, R48, R105.reuse, PT ;  /* 0x000000693000720c */ /* 0x080fe40003fc6270 */
[----:B------:R-:W-:Y:S01]  /*eaf0*/  IADD3 R52, R2, 0x10, RZ ;  /* 0x0000001002347810 */ /* 0x000fe20007ffe0ff */
[----:B---3--:R-:W1:Y:S01]  /*eb00*/  LDSM.16.M88.4 R8, [R136+0x3000] ;  /* 0x003000008808783b */ /* 0x008e620000000200 */
[----:B------:R-:W-:Y:S01]  /*eb10*/  HMMA.16816.F32.BF16 R24, R80, R76, R24 ;  /* 0x0000004c5018723c */ /* 0x000fe20000041818 */
[----:B--2---:R-:W-:Y:S01]  /*eb20*/  FFMA.FTZ R85, R0, R50, R85 ;  /* 0x0000003200557223 */ /* 0x004fe20000010055 */
[----:B------:R-:W2:Y:S01]  /*eb30*/  I2F R53, R52 ;  /* 0x0000003400357306 */ /* 0x000ea20000201400 */
[----:B------:R-:W-:Y:S01]  /*eb40*/  ISETP.GE.AND P5, PT, R52, R105, PT ;  /* 0x000000693400720c */ /* 0x000fe20003fa6270 */
[----:B-----5:R-:W-:Y:S01]  /*eb50*/  FFMA.FTZ R61, R0, R57, R86 ;  /* 0x00000039003d7223 */ /* 0x020fe20000010056 */
[----:B------:R-:W-:-:S02]  /*eb60*/  ISETP.GE.AND P0, PT, R52, R128, PT ;  /* 0x000000803400720c */ /* 0x000fc40003f06270 */
[-C--:B------:R-:W-:Y:S01]  /*eb70*/  ISETP.GE.AND P4, PT, R48, R128.reuse, PT ;  /* 0x000000803000720c */ /* 0x080fe20003f86270 */
[----:B------:R-:W-:Y:S01]  /*eb80*/  HMMA.16816.F32.BF16 R36, R16, R62, R36 ;  /* 0x0000003e1024723c */ /* 0x000fe20000041824 */
[----:B------:R-:W-:Y:S01]  /*eb90*/  FFMA.FTZ R48, R0, R57, R84 ;  /* 0x0000003900307223 */ /* 0x000fe20000010054 */
[----:B------:R-:W-:Y:S02]  /*eba0*/  FSEL R61, R61, -INF , !P2 ;  /* 0xff8000003d3d7808 */ /* 0x000fe40005000000 */
[----:B------:R-:W-:Y:S02]  /*ebb0*/  ISETP.GE.AND P2, PT, R58, R128, PT ;  /* 0x000000803a00720c */ /* 0x000fe40003f46270 */
[----:B------:R-:W-:Y:S01]  /*ebc0*/  FSEL R48, R48, -INF , !P1 ;  /* 0xff80000030307808 */ /* 0x000fe20004800000 */
[C---:B------:R-:W-:Y:S01]  /*ebd0*/  FFMA.FTZ R63, R0.reuse, R50, R87 ;  /* 0x00000032003f7223 */ /* 0x040fe20000010057 */
[----:B------:R-:W-:Y:S01]  /*ebe0*/  HMMA.16816.F32.BF16 R20, R80, R78, R20 ;  /* 0x0000004e5014723c */ /* 0x000fe20000041814 */
[----:B------:R-:W-:Y:S01]  /*ebf0*/  FSEL R50, R85, -INF , !P6 ;  /* 0xff80000055327808 */ /* 0x000fe20007000000 */
[-C--:B--2---:R-:W-:Y:S01]  /*ec00*/  FFMA.FTZ R40, R0, R53.reuse, R40 ;  /* 0x0000003500287223 */ /* 0x084fe20000010028 */
[----:B------:R-:W-:Y:S01]  /*ec10*/  IADD3 R52, R2, 0x18, RZ ;  /* 0x0000001802347810 */ /* 0x000fe20007ffe0ff */
[----:B------:R-:W-:Y:S01]  /*ec20*/  FFMA.FTZ R42, R0, R53, R42 ;  /* 0x00000035002a7223 */ /* 0x000fe2000001002a */
[----:B------:R-:W-:-:S02]  /*ec30*/  FSEL R63, R63, -INF , !P4 ;  /* 0xff8000003f3f7808 */ /* 0x000fc40006000000 */
[----:B------:R2:W3:Y:S01]  /*ec40*/  I2F R65, R52 ;  /* 0x0000003400417306 */ /* 0x0004e20000201400 */
[C---:B------:R-:W-:Y:S01]  /*ec50*/  HMMA.16816.F32.BF16 R28, R12.reuse, R54, R28 ;  /* 0x000000360c1c723c */ /* 0x040fe2000004181c */
[CC--:B------:R-:W-:Y:S02]  /*ec60*/  ISETP.GE.AND P6, PT, R52.reuse, R105.reuse, PT ;  /* 0x000000693400720c */ /* 0x0c0fe40003fc6270 */
[----:B------:R-:W-:Y:S02]  /*ec70*/  ISETP.GE.AND P4, PT, R52, R128, PT ;  /* 0x000000803400720c */ /* 0x000fe40003f86270 */
[----:B------:R-:W-:Y:S01]  /*ec80*/  ISETP.GE.AND P1, PT, R58, R105, PT ;  /* 0x000000693a00720c */ /* 0x000fe20003f26270 */
[----:B------:R-:W-:Y:S01]  /*ec90*/  FFMA.FTZ R58, R0, R56, R41 ;  /* 0x00000038003a7223 */ /* 0x000fe20000010029 */
[----:B------:R-:W-:Y:S01]  /*eca0*/  IADD3 R60, R2, 0x19, RZ ;  /* 0x00000019023c7810 */ /* 0x000fe20007ffe0ff */
[----:B------:R-:W-:Y:S01]  /*ecb0*/  HMMA.16816.F32.BF16 R24, R12, R4, R24 ;  /* 0x000000040c18723c */ /* 0x000fe20000041818 */
[----:B------:R-:W-:-:S02]  /*ecc0*/  FSEL R57, R42, -INF , !P0 ;  /* 0xff8000002a397808 */ /* 0x000fc40004000000 */
[----:B------:R-:W4:Y:S01]  /*ecd0*/  I2F R4, R60 ;  /* 0x0000003c00047306 */ /* 0x000f220000201400 */
[----:B------:R-:W-:Y:S02]  /*ece0*/  IADD3 R42, R2, 0x21, RZ ;  /* 0x00000021022a7810 */ /* 0x000fe40007ffe0ff */
[----:B------:R-:W-:Y:S01]  /*ecf0*/  FSEL R40, R40, -INF , !P5 ;  /* 0xff80000028287808 */ /* 0x000fe20006800000 */
[----:B--2---:R-:W2:Y:S01]  /*ed00*/  LDSM.16.M88.4 R52, [R136+0x3800] ;  /* 0x003800008834783b */ /* 0x004ea20000000200 */
[----:B-1----:R-:W-:Y:S01]  /*ed10*/  HMMA.16816.F32.BF16 R32, R16, R8, R32 ;  /* 0x000000081020723c */ /* 0x002fe20000041820 */
[----:B------:R-:W-:Y:S01]  /*ed20*/  IADD3 R5, R2, 0x20, RZ ;  /* 0x0000002002057810 */ /* 0x000fe20007ffe0ff */
[----:B---3--:R-:W-:Y:S01]  /*ed30*/  FFMA.FTZ R36, R0, R65, R36 ;  /* 0x0000004100247223 */ /* 0x008fe20000010024 */
[----:B------:R-:W-:Y:S01]  /*ed40*/  ISETP.GE.AND P5, PT, R60, R105, PT ;  /* 0x000000693c00720c */ /* 0x000fe20003fa6270 */
[----:B------:R-:W-:Y:S01]  /*ed50*/  FFMA.FTZ R38, R0, R65, R38 ;  /* 0x0000004100267223 */ /* 0x000fe20000010026 */
[----:B------:R-:W1:Y:S01]  /*ed60*/  I2F R41, R5 ;  /* 0x0000000500297306 */ /* 0x000e620000201400 */
[----:B------:R-:W-:Y:S01]  /*ed70*/  ISETP.GE.AND P0, PT, R60, R128, PT ;  /* 0x000000803c00720c */ /* 0x000fe20003f06270 */
[----:B------:R-:W-:Y:S01]  /*ed80*/  FFMA.FTZ R9, R0, R56, R43 ;  /* 0x0000003800097223 */ /* 0x000fe2000001002b */
[----:B------:R-:W-:Y:S01]  /*ed90*/  HMMA.16816.F32.BF16 R20, R12, R6, R20 ;  /* 0x000000060c14723c */ /* 0x000fe20000041814 */
[----:B------:R-:W-:Y:S01]  /*eda0*/  FSEL R8, R58, -INF , !P1 ;  /* 0xff8000003a087808 */ /* 0x000fe20004800000 */
[----:B------:R-:W-:-:S04]  /*edb0*/  DEPBAR.LE SB0, 0x0 ;  /* 0x000080000000791a */ /* 0x000fc80000000000 */
[----:B------:R-:W3:Y:S01]  /*edc0*/  I2F R13, R42 ;  /* 0x0000002a000d7306 */ /* 0x000ee20000201400 */
[----:B------:R-:W-:Y:S01]  /*edd0*/  IADD3 R14, R2, 0x28, RZ ;  /* 0x00000028020e7810 */ /* 0x000fe20007ffe0ff */
[----:B------:R-:W-:Y:S01]  /*ede0*/  HMMA.16816.F32.BF16 R28, R16, R10, R28 ;  /* 0x0000000a101c723c */ /* 0x000fe2000004181c */
[----:B------:R-:W-:Y:S01]  /*edf0*/  FSEL R9, R9, -INF , !P2 ;  /* 0xff80000009097808 */ /* 0x000fe20005000000 */
[CC--:B----4-:R-:W-:Y:S01]  /*ee00*/  FFMA.FTZ R6, R0.reuse, R4.reuse, R37 ;  /* 0x0000000400067223 */ /* 0x0d0fe20000010025 */
[C---:B------:R-:W-:Y:S01]  /*ee10*/  ISETP.GE.AND P1, PT, R5.reuse, R105, PT ;  /* 0x000000690500720c */ /* 0x040fe20003f26270 */
[----:B------:R-:W-:Y:S01]  /*ee20*/  FFMA.FTZ R7, R0, R4, R39 ;  /* 0x0000000400077223 */ /* 0x000fe20000010027 */
[----:B------:R-:W-:Y:S01]  /*ee30*/  ISETP.GE.AND P2, PT, R5, R128, PT ;  /* 0x000000800500720c */ /* 0x000fe20003f46270 */
[----:B------:R-:W4:Y:S01]  /*ee40*/  I2F R11, R14 ;  /* 0x0000000e000b7306 */ /* 0x000f220000201400 */
[----:B------:R-:W-:Y:S01]  /*ee50*/  IADD3 R15, R2, 0x29, RZ ;  /* 0x00000029020f7810 */ /* 0x000fe20007ffe0ff */
[-C--:B-1----:R-:W-:Y:S01]  /*ee60*/  FFMA.FTZ R32, R0, R41.reuse, R32 ;  /* 0x0000002900207223 */ /* 0x082fe20000010020 */
[----:B------:R-:W-:Y:S01]  /*ee70*/  IADD3 R10, R2, 0x30, RZ ;  /* 0x00000030020a7810 */ /* 0x000fe20007ffe0ff */
[----:B------:R-:W-:Y:S01]  /*ee80*/  FFMA.FTZ R34, R0, R41, R34 ;  /* 0x0000002900227223 */ /* 0x000fe20000010022 */
[----:B------:R-:W-:-:S02]  /*ee90*/  FSEL R6, R6, -INF , !P5 ;  /* 0xff80000006067808 */ /* 0x000fc40006800000 */
[----:B------:R-:W-:Y:S01]  /*eea0*/  FSEL R122, R32, -INF , !P1 ;  /* 0xff800000207a7808 */ /* 0x000fe20004800000 */
[----:B------:R-:W1:Y:S01]  /*eeb0*/  I2F R4, R15 ;  /* 0x0000000f00047306 */ /* 0x000e620000201400 */
[----:B------:R-:W-:Y:S01]  /*eec0*/  FSEL R125, R34, -INF , !P2 ;  /* 0xff800000227d7808 */ /* 0x000fe20005000000 */
[C---:B---3--:R-:W-:Y:S01]  /*eed0*/  FFMA.FTZ R33, R0.reuse, R13, R33 ;  /* 0x0000000d00217223 */ /* 0x048fe20000010021 */
[C---:B------:R-:W-:Y:S01]  /*eee0*/  ISETP.GE.AND P1, PT, R15.reuse, R105, PT ;  /* 0x000000690f00720c */ /* 0x040fe20003f26270 */
[C---:B------:R-:W-:Y:S01]  /*eef0*/  FFMA.FTZ R35, R0.reuse, R13, R35 ;  /* 0x0000000d00237223 */ /* 0x040fe20000010023 */
[-C--:B------:R-:W-:Y:S02]  /*ef00*/  ISETP.GE.AND P2, PT, R15, R128.reuse, PT ;  /* 0x000000800f00720c */ /* 0x080fe40003f46270 */
[----:B------:R-:W-:Y:S01]  /*ef10*/  FSEL R7, R7, -INF , !P0 ;  /* 0xff80000007077808 */ /* 0x000fe20004000000 */
[----:B------:R-:W3:Y:S01]  /*ef20*/  I2F R13, R10 ;  /* 0x0000000a000d7306 */ /* 0x000ee20000201400 */
[----:B--2---:R-:W-:Y:S01]  /*ef30*/  HMMA.16816.F32.BF16 R24, R16, R52, R24 ;  /* 0x000000341018723c */ /* 0x004fe20000041818 */
[----:B----4-:R-:W-:Y:S01]  /*ef40*/  FFMA.FTZ R28, R0, R11, R28 ;  /* 0x0000000b001c7223 */ /* 0x010fe2000001001c */
[----:B------:R-:W-:Y:S01]  /*ef50*/  ISETP.GE.AND P5, PT, R14, R105, PT ;  /* 0x000000690e00720c */ /* 0x000fe20003fa6270 */
[----:B------:R-:W-:Y:S01]  /*ef60*/  FFMA.FTZ R30, R0, R11, R30 ;  /* 0x0000000b001e7223 */ /* 0x000fe2000001001e */
[----:B------:R-:W-:-:S02]  /*ef70*/  ISETP.GE.AND P0, PT, R14, R128, PT ;  /* 0x000000800e00720c */ /* 0x000fc40003f06270 */
[----:B------:R-:W-:Y:S01]  /*ef80*/  FSEL R12, R36, -INF , !P6 ;  /* 0xff800000240c7808 */ /* 0x000fe20007000000 */
[-C--:B-1----:R-:W-:Y:S01]  /*ef90*/  FFMA.FTZ R29, R0, R4.reuse, R29 ;  /* 0x00000004001d7223 */ /* 0x082fe2000001001d */
[----:B------:R-:W-:Y:S01]  /*efa0*/  HMMA.16816.F32.BF16 R20, R16, R54, R20 ;  /* 0x000000361014723c */ /* 0x000fe20000041814 */
[----:B------:R-:W-:Y:S01]  /*efb0*/  IADD3 R15, R2, 0x38, RZ ;  /* 0x00000038020f7810 */ /* 0x000fe20007ffe0ff */
[----:B------:R-:W-:Y:S01]  /*efc0*/  FFMA.FTZ R31, R0, R4, R31 ;  /* 0x00000004001f7223 */ /* 0x000fe2000001001f */
[----:B------:R-:W-:Y:S02]  /*efd0*/  FSEL R5, R38, -INF , !P4 ;  /* 0xff80000026057808 */ /* 0x000fe40006000000 */
[----:B------:R-:W1:Y:S01]  /*efe0*/  I2F R11, R15 ;  /* 0x0000000f000b7306 */ /* 0x000e620000201400 */
[----:B------:R-:W-:Y:S02]  /*eff0*/  IADD3 R14, R2, 0x31, RZ ;  /* 0x00000031020e7810 */ /* 0x000fe40007ffe0ff */
[----:B------:R-:W-:-:S02]  /*f000*/  ISETP.GE.AND P6, PT, R42, R105, PT ;  /* 0x000000692a00720c */ /* 0x000fc40003fc6270 */
[-C--:B------:R-:W-:Y:S02]  /*f010*/  ISETP.GE.AND P4, PT, R42, R128.reuse, PT ;  /* 0x000000802a00720c */ /* 0x080fe40003f86270 */
[----:B------:R-:W-:Y:S01]  /*f020*/  FSEL R126, R33, -INF , !P6 ;  /* 0xff800000217e7808 */ /* 0x000fe20007000000 */
[----:B------:R-:W2:Y:S01]  /*f030*/  I2F R16, R14 ;  /* 0x0000000e00107306 */ /* 0x000ea20000201400 */
[----:B------:R-:W-:Y:S02]  /*f040*/  FSEL R129, R35, -INF , !P4 ;  /* 0xff80000023817808 */ /* 0x000fe40006000000 */
[----:B------:R-:W-:Y:S01]  /*f050*/  ISETP.GE.AND P6, PT, R10, R105, PT ;  /* 0x000000690a00720c */ /* 0x000fe20003fc6270 */
[-C--:B---3--:R-:W-:Y:S01]  /*f060*/  FFMA.FTZ R24, R0, R13.reuse, R24 ;  /* 0x0000000d00187223 */ /* 0x088fe20000010018 */
[----:B------:R-:W-:Y:S01]  /*f070*/  ISETP.GE.AND P4, PT, R10, R128, PT ;  /* 0x000000800a00720c */ /* 0x000fe20003f86270 */
[----:B------:R-:W-:Y:S01]  /*f080*/  FFMA.FTZ R26, R0, R13, R26 ;  /* 0x0000000d001a7223 */ /* 0x000fe2000001001a */
[----:B------:R-:W-:-:S02]  /*f090*/  IADD3 R10, R2, 0x39, RZ ;  /* 0x00000039020a7810 */ /* 0x000fc40007ffe0ff */
[----:B------:R-:W-:Y:S02]  /*f0a0*/  FSEL R168, R29, -INF , !P1 ;  /* 0xff8000001da87808 */ /* 0x000fe40004800000 */
[----:B------:R-:W3:Y:S01]  /*f0b0*/  I2F R13, R10 ;  /* 0x0000000a000d7306 */ /* 0x000ee20000201400 */
[C---:B-1----:R-:W-:Y:S01]  /*f0c0*/  FFMA.FTZ R20, R0.reuse, R11, R20 ;  /* 0x0000000b00147223 */ /* 0x042fe20000010014 */
[----:B------:R-:W-:Y:S01]  /*f0d0*/  ISETP.GE.AND P1, PT, R15, R105, PT ;  /* 0x000000690f00720c */ /* 0x000fe20003f26270 */
[----:B------:R-:W-:Y:S01]  /*f0e0*/  FFMA.FTZ R22, R0, R11, R22 ;  /* 0x0000000b00167223 */ /* 0x000fe20000010016 */
[----:B------:R-:W-:Y:S01]  /*f0f0*/  FSEL R130, R28, -INF , !P5 ;  /* 0xff8000001c827808 */ /* 0x000fe20006800000 */
[-C--:B--2---:R-:W-:Y:S01]  /*f100*/  FFMA.FTZ R25, R0, R16.reuse, R25 ;  /* 0x0000001000197223 */ /* 0x084fe20000010019 */
[----:B------:R-:W-:Y:S01]  /*f110*/  FSEL R119, R20, -INF , !P1 ;  /* 0xff80000014777808 */ /* 0x000fe20004800000 */
[----:B------:R-:W-:Y:S01]  /*f120*/  FFMA.FTZ R27, R0, R16, R27 ;  /* 0x00000010001b7223 */ /* 0x000fe2000001001b */
[----:B------:R-:W-:-:S02]  /*f130*/  ISETP.GE.AND P1, PT, R104, 0x2, PT ;  /* 0x000000026800780c */ /* 0x000fc40003f26270 */
[----:B------:R-:W-:Y:S02]  /*f140*/  FSEL R131, R30, -INF , !P0 ;  /* 0xff8000001e837808 */ /* 0x000fe40004000000 */
[C---:B------:R-:W-:Y:S02]  /*f150*/  ISETP.GE.AND P5, PT, R14.reuse, R105, PT ;  /* 0x000000690e00720c */ /* 0x040fe40003fa6270 */
[----:B------:R-:W-:Y:S02]  /*f160*/  ISETP.GE.AND P0, PT, R14, R128, PT ;  /* 0x000000800e00720c */ /* 0x000fe40003f06270 */
[----:B------:R-:W-:Y:S01]  /*f170*/  FSEL R117, R24, -INF , !P6 ;  /* 0xff80000018757808 */ /* 0x000fe20007000000 */
[-C--:B---3--:R-:W-:Y:S01]  /*f180*/  FFMA.FTZ R21, R0, R13.reuse, R21 ;  /* 0x0000000d00157223 */ /* 0x088fe20000010015 */
[----:B------:R-:W-:Y:S01]  /*f190*/  FSEL R113, R26, -INF , !P4 ;  /* 0xff8000001a717808 */ /* 0x000fe20006000000 */
[----:B------:R-:W-:Y:S01]  /*f1a0*/  FFMA.FTZ R23, R0, R13, R23 ;  /* 0x0000000d00177223 */ /* 0x000fe20000010017 */
[----:B------:R-:W-:-:S02]  /*f1b0*/  FSEL R116, R25, -INF , !P5 ;  /* 0xff80000019747808 */ /* 0x000fc40006800000 */
[----:B------:R-:W-:Y:S01]  /*f1c0*/  FSEL R112, R27, -INF , !P0 ;  /* 0xff8000001b707808 */ /* 0x000fe20004000000 */
[----:B------:R-:W-:Y:S01]  /*f1d0*/  BAR.SYNC.DEFER_BLOCKING 0x0 ;  /* 0x0000000000007b1d */ /* 0x000fe20000010000 */
[C---:B------:R-:W-:Y:S02]  /*f1e0*/  ISETP.GE.AND P6, PT, R2.reuse, R105, PT ;  /* 0x000000690200720c */ /* 0x040fe40003fc6270 */
[-C--:B------:R-:W-:Y:S01]  /*f1f0*/  ISETP.GE.AND P4, PT, R2, R128.reuse, PT ;  /* 0x000000800200720c */ /* 0x080fe20003f86270 */
[----:B------:R-:W-:Y:S01]  /*f200*/  FFMA.FTZ R2, R0, R51, R68 ;  /* 0x0000003300027223 */ /* 0x000fe20000010044 */
[C---:B------:R-:W-:Y:S02]  /*f210*/  ISETP.GE.AND P5, PT, R10.reuse, R105, PT ;  /* 0x000000690a00720c */ /* 0x040fe40003fa6270 */
[----:B------:R-:W-:Y:S01]  /*f220*/  ISETP.GE.AND P0, PT, R10, R128, PT ;  /* 0x000000800a00720c */ /* 0x000fe20003f06270 */
[----:B------:R-:W-:Y:S01]  /*f230*/  FFMA.FTZ R10, R0, R51, R70 ;  /* 0x00000033000a7223 */ /* 0x000fe20000010046 */
[----:B------:R-:W-:-:S02]  /*f240*/  FSEL R127, R31, -INF , !P2 ;  /* 0xff8000001f7f7808 */ /* 0x000fc40005000000 */
        /* <DEDUP_REMOVED lines=67> */
.L_x_7197:
[----:B------:R-:W-:-:S05]  /*f680*/  IMAD.MOV.U32 R11, RZ, RZ, c[0x0][0x198] ;  /* 0x00006600ff0b7624 */ /* 0x000fca00078e00ff */
[----:B------:R-:W-:-:S04]  /*f690*/  LEA R11, -R11, RZ, 0x6 ;  /* 0x000000ff0b0b7211 */ /* 0x000fc800078e31ff */
[----:B------:R-:W-:Y:S02]  /*f6a0*/  SHF.R.S32.HI R14, RZ, 0x1f, R11 ;  /* 0x0000001fff0e7819 */ /* 0x000fe4000001140b */
.L_x_7198:
[C---:B------:R-:W-:Y:S02]  /*f6b0*/  LOP3.LUT P0, RZ, R164.reuse, 0x2, RZ, 0xc0, !PT ;  /* 0x00000002a4ff7812 */ /* 0x040fe4000780c0ff */
[----:B------:R-:W-:Y:S02]  /*f6c0*/  LOP3.LUT P6, RZ, R164, 0x1, RZ, 0xc0, !PT ;  /* 0x00000001a4ff7812 */ /* 0x000fe400078cc0ff */
[----:B------:R-:W-:-:S04]  /*f6d0*/  LEA R20, P5, R11, R160, 0x1 ;  /* 0x000000a00b147211 */ /* 0x000fc800078a08ff */
[----:B------:R-:W-:-:S05]  /*f6e0*/  LEA.HI.X R21, R11, R157, R14, 0x1, P5 ;  /* 0x0000009d0b157211 */ /* 0x000fca00028f0c0e */
[-C--:B------:R-:W-:Y:S02]  /*f6f0*/  @P0 IADD3 R16, P2, R11, R140.reuse, RZ ;  /* 0x0000008c0b100210 */ /* 0x080fe40007f5e0ff */
[----:B------:R-:W-:Y:S01]  /*f700*/  @!PT LDS RZ, [RZ] ;  /* 0x00000000fffff984 */ /* 0x000fe20000000800 */
[----:B------:R-:W-:Y:S01]  /*f710*/  @!PT LDS RZ, [RZ] ;  /* 0x00000000fffff984 */ /* 0x000fe20000000800 */
[----:B------:R-:W-:Y:S01]  /*f720*/  @!PT LDS RZ, [RZ] ;  /* 0x00000000fffff984 */ /* 0x000fe20000000800 */
[----:B------:R1:W-:Y:S02]  /*f730*/  @P6 LDGSTS.E.BYPASS.LTC128B.128 [R165+0x4000], [R20.64] ;  /* 0x0400000014a56fae */ /* 0x0003e4000b901d46 */
[----:B------:R-:W-:Y:S01]  /*f740*/  @P0 LEA R18, P4, R16, c[0x0][0x168], 0x1 ;  /* 0x00005a0010120a11 */ /* 0x000fe200078808ff */
        /* <DEDUP_REMOVED lines=23> */
[C---:B------:R-:W-:Y:S01]  /*f8c0*/  @P6 LEA R26, P5, R11.reuse, R160, 0x1 ;  /* 0x000000a00b1a6211 */ /* 0x040fe200078a08ff */
[----:B------:R-:W-:Y:S01]  /*f8d0*/  @P0 IMAD.X R14, R166, 0x1, R167, P2 ;  /* 0x00000001a60e0824 */ /* 0x000fe200010e06a7 */
[----:B------:R-:W-:Y:S01]  /*f8e0*/  IADD3 R13, P2, R152, R11, RZ ;  /* 0x0000000b980d7210 */ /* 0x000fe20007f5e0ff */
[----:B------:R1:W-:Y:S01]  /*f8f0*/  @!P6 STS.128 [R165+0x4800], RZ ;  /* 0x004800ffa500e388 */ /* 0x0003e20000000c00 */
[--C-:B------:R-:W-:Y:S02]  /*f900*/  @P6 LEA.HI.X R27, R11, R157, R166.reuse, 0x1, P5 ;  /* 0x0000009d0b1b6211 */ /* 0x100fe400028f0ca6 */
[----:B------:R-:W-:Y:S01]  /*f910*/  @P0 LEA R24, P4, R3, c[0x0][0x168], 0x1 ;  /* 0x00005a0003180a11 */ /* 0x000fe200078808ff */
[----:B------:R-:W-:Y:S01]  /*f920*/  IMAD.X R166, R151, 0x1, R166, P2 ;  /* 0x0000000197a67824 */ /* 0x000fe200010e06a6 */
[----:B------:R-:W-:Y:S01]  /*f930*/  @P0 IADD3 R140, P2, R13, R140, RZ ;  /* 0x0000008c0d8c0210 */ /* 0x000fe20007f5e0ff */
[----:B------:R-:W-:Y:S01]  /*f940*/  @!PT LDS RZ, [RZ] ;  /* 0x00000000fffff984 */ /* 0x000fe20000000800 */
[----:B------:R-:W-:Y:S01]  /*f950*/  @!PT LDS RZ, [RZ] ;  /* 0x00000000fffff984 */ /* 0x000fe20000000800 */
[----:B------:R-:W-:Y:S01]  /*f960*/  @!PT LDS RZ, [RZ] ;  /* 0x00000000fffff984 */ /* 0x000fe20000000800 */
[----:B------:R1:W-:Y:S01]  /*f970*/  @P0 LDGSTS.E.BYPASS.LTC128B.128 [R165+0x6800], [R22.64+0x80] ;  /* 0x0680008016a50fae */ /* 0x0003e2000b901d46 */
[----:B------:R-:W-:-:S02]  /*f980*/  @P0 LEA.HI.X R25, R3, c[0x0][0x16c], R14, 0x1, P4 ;  /* 0x00005b0003190a11 */ /* 0x000fc400020f0c0e */
        /* <DEDUP_REMOVED lines=29> */
.L_x_7196:
        /* <DEDUP_REMOVED lines=35> */
[C---:B------:R-:W-:Y:S01]  /*fd90*/  LEA R141, R47.reuse, R144, 0x1 ;  /* 0x000000902f8d7211 */ /* 0x040fe200078e08ff */
[----:B------:R-:W-:Y:S01]  /*fda0*/  LDSM.16.MT88.4 R72, [R142+0xa000] ;  /* 0x00a000008e48783b */ /* 0x000fe20000004200 */
[----:B------:R-:W-:-:S03]  /*fdb0*/  LEA R140, R47, R142, 0x1 ;  /* 0x0000008e2f8c7211 */ /* 0x000fc600078e08ff */
[----:B------:R-:W2:Y:S04]  /*fdc0*/  SHFL.BFLY PT, R14, R13, 0x2, 0x1f ;  /* 0x0c401f000d0e7f89 */ /* 0x000ea800000e0000 */
[----:B------:R-:W-:Y:S04]  /*fdd0*/  LDSM.16.MT88.4 R80, [R141+0xa000] ;  /* 0x00a000008d50783b */ /* 0x000fe80000004200 */
[----:B------:R-:W-:Y:S01]  /*fde0*/  LDSM.16.MT88.4 R20, [R140+0x8800] ;  /* 0x008800008c14783b */ /* 0x000fe20000004200 */
        /* <DEDUP_REMOVED lines=9> */
[--C-:B------:R-:W-:Y:S01]  /*fe80*/  FFMA.FTZ R109, R2, c[0x0][0x23c], -R121.reuse ;  /* 0x00008f00026d7a23 */ /* 0x100fe20000010879 */
[----:B--2---:R-:W-:Y:S01]  /*fe90*/  FMNMX.FTZ R2, R14, R11, !PT ;  /* 0x0000000b0e027209 */ /* 0x004fe20007810000 */
[--C-:B------:R-:W-:Y:S02]  /*fea0*/  FFMA.FTZ R31, R40, c[0x0][0x23c], -R121.reuse ;  /* 0x00008f00281f7a23 */ /* 0x100fe40000010879 */
[----:B------:R-:W1:Y:S01]  /*feb0*/  LDSM.16.MT88.4 R40, [R142+0x8000] ;  /* 0x008000008e28783b */ /* 0x000e620000004200 */
[C---:B------:R-:W-:Y:S01]  /*fec0*/  FSETP.NEU.FTZ.AND P0, PT, R2.reuse, -INF , PT ;  /* 0xff8000000200780b */ /* 0x040fe20003f1d000 */
[----:B------:R-:W-:Y:S01]  /*fed0*/  FMUL.FTZ R120, R2, c[0x0][0x23c] ;  /* 0x00008f0002787a20 */ /* 0x000fe20000410000 */
[----:B------:R-:W-:Y:S01]  /*fee0*/  MUFU.EX2 R109, R109 ;  /* 0x0000006d006d7308 */ /* 0x000fe20000000800 */
[--C-:B------:R-:W-:Y:S02]  /*fef0*/  FFMA.FTZ R108, R46, c[0x0][0x23c], -R121.reuse ;  /* 0x00008f002e6c7a23 */ /* 0x100fe40000010879 */
[--C-:B------:R-:W-:Y:S01]  /*ff00*/  FFMA.FTZ R35, R48, c[0x0][0x23c], -R121.reuse ;  /* 0x00008f0030237a23 */ /* 0x100fe20000010879 */
[----:B------:R-:W-:Y:S01]  /*ff10*/  FSEL R120, R120, RZ, P0 ;  /* 0x000000ff78787208 */ /* 0x000fe20000000000 */
[----:B------:R-:W-:-:S02]  /*ff20*/  FFMA.FTZ R30, R50, c[0x0][0x23c], -R121 ;  /* 0x00008f00321e7a23 */ /* 0x000fc40000010879 */
[----:B------:R-:W-:Y:S01]  /*ff30*/  FFMA.FTZ R28, R8, c[0x0][0x23c], -R121 ;  /* 0x00008f00081c7a23 */ /* 0x000fe20000010879 */
[----:B------:R-:W2:Y:S01]  /*ff40*/  MUFU.EX2 R108, R108 ;  /* 0x0000006c006c7308 */ /* 0x000ea20000000800 */
[--C-:B------:R-:W-:Y:S01]  /*ff50*/  FFMA.FTZ R111, R10, c[0x0][0x23c], -R120.reuse ;  /* 0x00008f000a6f7a23 */ /* 0x100fe20000010878 */
[----:B------:R-:W3:Y:S01]  /*ff60*/  LDSM.16.MT88.4 R48, [R141+0x8000] ;  /* 0x008000008d30783b */ /* 0x000ee20000004200 */
[--C-:B------:R-:W-:Y:S02]  /*ff70*/  FFMA.FTZ R110, R59, c[0x0][0x23c], -R120.reuse ;  /* 0x00008f003b6e7a23 */ /* 0x100fe40000010878 */
[--C-:B------:R-:W-:Y:S02]  /*ff80*/  FFMA.FTZ R34, R61, c[0x0][0x23c], -R120.reuse ;  /* 0x00008f003d227a23 */ /* 0x100fe40000010878 */
[--C-:B------:R-:W-:Y:S01]  /*ff90*/  FFMA.FTZ R33, R63, c[0x0][0x23c], -R120.reuse ;  /* 0x00008f003f217a23 */ /* 0x100fe20000010878 */
[----:B------:R-:W-:Y:S01]  /*ffa0*/  MUFU.EX2 R35, R35 ;  /* 0x0000002300237308 */ /* 0x000fe20000000800 */
[----:B------:R-:W-:-:S02]  /*ffb0*/  FFMA.FTZ R27, R9, c[0x0][0x23c], -R120 ;  /* 0x00008f00091b7a23 */ /* 0x000fc40000010878 */
[----:B------:R-:W-:Y:S01]  /*ffc0*/  LDSM.16.MT88.4 R8, [R142+0x8800] ;  /* 0x008800008e08783b */ /* 0x000fe20000004200 */
[--C-:B------:R-:W-:Y:S02]  /*ffd0*/  FFMA.FTZ R29, R12, c[0x0][0x23c], -R121.reuse ;  /* 0x00008f000c1d7a23 */ /* 0x100fe40000010879 */
[----:B------:R-:W-:Y:S01]  /*ffe0*/  FFMA.FTZ R24, R6, c[0x0][0x23c], -R121 ;  /* 0x00008f0006187a23 */ /* 0x000fe20000010879 */
[----:B------:R-:W-:Y:S01]  /*fff0*/  LDSM.16.MT88.4 R12, [R144+0x8800] ;  /* 0x00880000900c783b */ /* 0x000fe20000004200 */
[----:B------:R-:W4:Y:S01]  /*10000*/  MUFU.EX2 R30, R30 ;  /* 0x0000001e001e7308 */ /* 0x000f220000000800 */
[----:B--2---:R-:W-:Y:S01]  /*10010*/  F2FP.BF16.PACK_AB R84, R108, R109 ;  /* 0x0000006d6c54723e */ /* 0x004fe200000010ff */
[--C-:B------:R-:W-:Y:S02]  /*10020*/  FFMA.FTZ R32, R57, c[0x0][0x23c], -R120.reuse ;  /* 0x00008f0039207a23 */ /* 0x100fe40000010878 */
[--C-:B------:R-:W-:Y:S01]  /*10030*/  FFMA.FTZ R26, R5, c[0x0][0x23c], -R120.reuse ;  /* 0x00008f00051a7a23 */ /* 0x100fe20000010878 */
[----:B------:R-:W2:Y:S01]  /*10040*/  LDSM.16.MT88.4 R56, [R140+0x8000] ;  /* 0x008000008c38783b */ /* 0x000ea20000004200 */
[----:B------:R-:W-:-:S02]  /*10050*/  FFMA.FTZ R25, R7, c[0x0][0x23c], -R120 ;  /* 0x00008f0007197a23 */ /* 0x000fc40000010878 */
[----:B------:R-:W-:Y:S01]  /*10060*/  MUFU.EX2 R111, R111 ;  /* 0x0000006f006f7308 */ /* 0x000fe20000000800 */
        /* <DEDUP_REMOVED lines=14> */
[----:B------:R-:W4:Y:S01]  /*10150*/  MUFU.EX2 R33, R33 ;  /* 0x0000002100217308 */ /* 0x000f220000000800 */
[----:B-----5:R-:W-:Y:S01]  /*10160*/  F2FP.BF16.PACK_AB R85, R110, R111 ;  /* 0x0000006f6e55723e */ /* 0x020fe200000010ff */
[----:B------:R-:W-:-:S02]  /*10170*/  FADD.FTZ R108, R109, R108 ;  /* 0x0000006c6d6c7221 */ /* 0x000fc40000010000 */
[----:B------:R-:W-:Y:S02]  /*10180*/  FADD.FTZ R111, R111, R110 ;  /* 0x0000006e6f6f7221 */ /* 0x000fe40000010000 */
[----:B------:R-:W-:Y:S02]  /*10190*/  FADD.FTZ R35, R35, R108 ;  /* 0x0000006c23237221 */ /* 0x000fe40000010000 */
[----:B------:R-:W-:Y:S02]  /*101a0*/  MUFU.EX2 R31, R31 ;  /* 0x0000001f001f7308 */ /* 0x000fe40000000800 */
[----:B------:R-:W-:Y:S01]  /*101b0*/  FADD.FTZ R30, R30, R35 ;  /* 0x000000231e1e7221 */ /* 0x000fe20000010000 */
[----:B----4-:R-:W-:-:S05]  /*101c0*/  F2FP.BF16.PACK_AB R87, R33, R34 ;  /* 0x000000222157723e */ /* 0x010fca00000010ff */
[----:B------:R-:W4:Y:S01]  /*101d0*/  MUFU.EX2 R28, R28 ;  /* 0x0000001c001c7308 */ /* 0x000f220000000800 */
[----:B------:R-:W-:-:S04]  /*101e0*/  FADD.FTZ R34, R34, R111 ;  /* 0x0000006f22227221 */ /* 0x000fc80000010000 */
[----:B------:R-:W-:Y:S01]  /*101f0*/  FADD.FTZ R33, R33, R34 ;  /* 0x0000002221217221 */ /* 0x000fe20000010000 */
[C---:B-1----:R-:W-:Y:S02]  /*10200*/  HMMA.16816.F32.BF16 R36, R84.reuse, R40, RZ ;  /* 0x000000285424723c */ /* 0x042fe400000418ff */
[----:B------:R-:W-:Y:S06]  /*10210*/  MUFU.EX2 R29, R29 ;  /* 0x0000001d001d7308 */ /* 0x000fec0000000800 */
[----:B------:R-:W-:Y:S02]  /*10220*/  HMMA.16816.F32.BF16 R40, R84, R42, RZ ;  /* 0x0000002a5428723c */ /* 0x000fe400000418ff */
[----:B------:R-:W1:Y:S01]  /*10230*/  MUFU.EX2 R24, R24 ;  /* 0x0000001800187308 */ /* 0x000e620000000800 */
[----:B----4-:R-:W-:Y:S01]  /*10240*/  F2FP.BF16.PACK_AB R4, R28, R31 ;  /* 0x0000001f1c04723e */ /* 0x010fe200000010ff */
[----:B------:R-:W-:-:S04]  /*10250*/  FADD.FTZ R31, R31, R30 ;  /* 0x0000001e1f1f7221 */ /* 0x000fc80000010000 */
[C---:B------:R-:W-:Y:S01]  /*10260*/  HMMA.16816.F32.BF16 R96, R84.reuse, R92, RZ ;  /* 0x0000005c5460723c */ /* 0x040fe200000418ff */
[----:B------:R-:W-:Y:S01]  /*10270*/  FADD.FTZ R28, R28, R31 ;  /* 0x0000001f1c1c7221 */ /* 0x000fe20000010000 */
[----:B------:R-:W-:Y:S06]  /*10280*/  MUFU.EX2 R32, R32 ;  /* 0x0000002000207308 */ /* 0x000fec0000000800 */
[----:B------:R-:W-:Y:S02]  /*10290*/  HMMA.16816.F32.BF16 R92, R84, R94, RZ ;  /* 0x0000005e545c723c */ /* 0x000fe400000418ff */
[----:B------:R-:W4:Y:S01]  /*102a0*/  MUFU.EX2 R27, R27 ;  /* 0x0000001b001b7308 */ /* 0x000f220000000800 */
[----:B-1----:R-:W-:Y:S01]  /*102b0*/  F2FP.BF16.PACK_AB R6, R24, R29 ;  /* 0x0000001d1806723e */ /* 0x002fe200000010ff */
[----:B------:R-:W-:-:S04]  /*102c0*/  FADD.FTZ R29, R29, R28 ;  /* 0x0000001c1d1d7221 */ /* 0x000fc80000010000 */
[C---:B------:R-:W-:Y:S01]  /*102d0*/  HMMA.16816.F32.BF16 R60, R84.reuse, R64, RZ ;  /* 0x00000040543c723c */ /* 0x040fe200000418ff */
[----:B------:R-:W-:Y:S01]  /*102e0*/  FADD.FTZ R29, R24, R29 ;  /* 0x0000001d181d7221 */ /* 0x000fe20000010000 */
[----:B------:R-:W-:Y:S06]  /*102f0*/  MUFU.EX2 R26, R26 ;  /* 0x0000001a001a7308 */ /* 0x000fec0000000800 */
[----:B------:R-:W-:Y:S02]  /*10300*/  HMMA.16816.F32.BF16 R64, R84, R66, RZ ;  /* 0x000000425440723c */ /* 0x000fe400000418ff */
[----:B------:R-:W1:Y:S01]  /*10310*/  MUFU.EX2 R25, R25 ;  /* 0x0000001900197308 */ /* 0x000e620000000800 */
[----:B----4-:R-:W-:Y:S01]  /*10320*/  F2FP.BF16.PACK_AB R5, R27, R32 ;  /* 0x000000201b05723e */ /* 0x010fe200000010ff */
[----:B------:R-:W-:-:S04]  /*10330*/  FADD.FTZ R32, R32, R33 ;  /* 0x0000002120207221 */ /* 0x000fc80000010000 */
[C---:B---3--:R-:W-:Y:S01]  /*10340*/  HMMA.16816.F32.BF16 R44, R84.reuse, R48, RZ ;  /* 0x00000030542c723c */ /* 0x048fe200000418ff */
[----:B------:R-:W-:Y:S01]  /*10350*/  FADD.FTZ R27, R27, R32 ;  /* 0x000000201b1b7221 */ /* 0x000fe20000010000 */
[----:B------:R-:W-:Y:S06]  /*10360*/  MUFU.EX2 R124, R124 ;  /* 0x0000007c007c7308 */ /* 0x000fec0000000800 */
[----:B------:R-:W-:Y:S01]  /*10370*/  HMMA.16816.F32.BF16 R48, R84, R50, RZ ;  /* 0x000000325430723c */ /* 0x000fe200000418ff */
[----:B-1----:R-:W-:Y:S01]  /*10380*/  F2FP.BF16.PACK_AB R7, R25, R26 ;  /* 0x0000001a1907723e */ /* 0x002fe200000010ff */
[----:B------:R-:W1:Y:S01]  /*10390*/  MUFU.EX2 R123, R123 ;  /* 0x0000007b007b7308 */ /* 0x000e620000000800 */
        /* <DEDUP_REMOVED lines=9> */
[C---:B------:R-:W-:Y:S02]  /*10430*/  HMMA.16816.F32.BF16 R96, R4.reuse, R12, R96 ;  /* 0x0000000c0460723c */ /* 0x040fe40000041860 */
[----:B------:R-:W-:Y:S06]  /*10440*/  MUFU.EX2 R116, R116 ;  /* 0x0000007400747308 */ /* 0x000fec0000000800 */
[----:B------:R-:W-:Y:S01]  /*10450*/  HMMA.16816.F32.BF16 R92, R4, R14, R92 ;  /* 0x0000000e045c723c */ /* 0x000fe2000004185c */
[----:B------:R-:W3:Y:S01]  /*10460*/  LDSM.16.MT88.4 R12, [R140+0xa000] ;  /* 0x00a000008c0c783b */ /* 0x000ee20000004200 */
[----:B------:R-:W-:Y:S06]  /*10470*/  MUFU.EX2 R119, R119 ;  /* 0x0000007700777308 */ /* 0x000fec0000000800 */
[C---:B------:R-:W-:Y:S02]  /*10480*/  HMMA.16816.F32.BF16 R68, R84.reuse, R72, RZ ;  /* 0x000000485444723c */ /* 0x040fe400000418ff */
[----:B------:R-:W-:Y:S06]  /*10490*/  MUFU.EX2 R118, R118 ;  /* 0x0000007600767308 */ /* 0x000fec0000000800 */
[C---:B------:R-:W-:Y:S02]  /*104a0*/  HMMA.16816.F32.BF16 R76, R84.reuse, R80, RZ ;  /* 0x00000050544c723c */ /* 0x040fe400000418ff */
[----:B------:R-:W-:Y:S06]  /*104b0*/  MUFU.EX2 R113, R113 ;  /* 0x0000007100717308 */ /* 0x000fec0000000800 */
[----:B------:R-:W-:Y:S02]  /*104c0*/  HMMA.16816.F32.BF16 R56, R84, R58, RZ ;  /* 0x0000003a5438723c */ /* 0x000fe400000418ff */
[----:B------:R-:W-:Y:S06]  /*104d0*/  MUFU.EX2 R112, R112 ;  /* 0x0000007000707308 */ /* 0x000fec0000000800 */
[C---:B--2---:R-:W-:Y:S02]  /*104e0*/  HMMA.16816.F32.BF16 R60, R4.reuse, R8, R60 ;  /* 0x00000008043c723c */ /* 0x044fe4000004183c */
[----:B------:R-:W-:Y:S06]  /*104f0*/  MUFU.EX2 R115, R115 ;  /* 0x0000007300737308 */ /* 0x000fec0000000800 */
[----:B------:R-:W-:Y:S01]  /*10500*/  HMMA.16816.F32.BF16 R64, R4, R10, R64 ;  /* 0x0000000a0440723c */ /* 0x000fe20000041840 */
[----:B------:R-:W2:Y:S07]  /*10510*/  LDSM.16.MT88.4 R8, [R140+0xa800] ;  /* 0x00a800008c08783b */ /* 0x000eae0000004200 */
[C---:B------:R-:W-:Y:S08]  /*10520*/  HMMA.16816.F32.BF16 R72, R84.reuse, R74, RZ ;  /* 0x0000004a5448723c */ /* 0x040ff000000418ff */
[C---:B------:R-:W-:Y:S08]  /*10530*/  HMMA.16816.F32.BF16 R80, R84.reuse, R82, RZ ;  /* 0x000000525450723c */ /* 0x040ff000000418ff */
[C---:B---3--:R-:W-:Y:S08]  /*10540*/  HMMA.16816.F32.BF16 R88, R84.reuse, R12, RZ ;  /* 0x0000000c5458723c */ /* 0x048ff000000418ff */
[----:B------:R-:W-:Y:S01]  /*10550*/  HMMA.16816.F32.BF16 R84, R84, R14, RZ ;  /* 0x0000000e5454723c */ /* 0x000fe200000418ff */
[----:B------:R-:W3:Y:S07]  /*10560*/  LDSM.16.MT88.4 R12, [R141+0xa800] ;  /* 0x00a800008d0c783b */ /* 0x000eee0000004200 */
[C---:B------:R-:W-:Y:S08]  /*10570*/  HMMA.16816.F32.BF16 R44, R4.reuse, R16, R44 ;  /* 0x00000010042c723c */ /* 0x040ff0000004182c */
[C---:B------:R-:W-:Y:S01]  /*10580*/  HMMA.16816.F32.BF16 R48, R4.reuse, R18, R48 ;  /* 0x000000120430723c */ /* 0x040fe20000041830 */
[----:B------:R-:W4:Y:S07]  /*10590*/  LDSM.16.MT88.4 R16, [R142+0xa800] ;  /* 0x00a800008e10783b */ /* 0x000f2e0000004200 */
[C---:B--2---:R-:W-:Y:S08]  /*105a0*/  HMMA.16816.F32.BF16 R88, R4.reuse, R8, R88 ;  /* 0x000000080458723c */ /* 0x044ff00000041858 */
[C---:B------:R-:W-:Y:S01]  /*105b0*/  HMMA.16816.F32.BF16 R84, R4.reuse, R10, R84 ;  /* 0x0000000a0454723c */ /* 0x040fe20000041854 */
[----:B------:R-:W2:Y:S07]  /*105c0*/  LDSM.16.MT88.4 R8, [R144+0x9000] ;  /* 0x009000009008783b */ /* 0x000eae0000004200 */
[C---:B------:R-:W-:Y:S07]  /*105d0*/  HMMA.16816.F32.BF16 R52, R4.reuse, R20, R52 ;  /* 0x000000140434723c */ /* 0x040fee0000041834 */
[----:B------:R-:W-:Y:S01]  /*105e0*/  FFMA.FTZ R21, R168, c[0x0][0x23c], -R121 ;  /* 0x00008f00a8157a23 */ /* 0x000fe20000010879 */
[----:B------:R-:W-:Y:S01]  /*105f0*/  HMMA.16816.F32.BF16 R56, R4, R22, R56 ;  /* 0x000000160438723c */ /* 0x000fe20000041838 */
[----:B------:R-:W-:-:S02]  /*10600*/  FFMA.FTZ R20, R127, c[0x0][0x23c], -R120 ;  /* 0x00008f007f147a23 */ /* 0x000fc40000010878 */
[--C-:B------:R-:W-:Y:S02]  /*10610*/  FFMA.FTZ R168, R114, c[0x0][0x23c], -R120.reuse ;  /* 0x00008f0072a87a23 */ /* 0x100fe40000010878 */
[----:B------:R-:W-:Y:S02]  /*10620*/  MUFU.EX2 R21, R21 ;  /* 0x0000001500157308 */ /* 0x000fe40000000800 */
[--C-:B------:R-:W-:Y:S01]  /*10630*/  FFMA.FTZ R22, R129, c[0x0][0x23c], -R120.reuse ;  /* 0x00008f0081167a23 */ /* 0x100fe20000010878 */
[----:B---3--:R-:W-:Y:S01]  /*10640*/  HMMA.16816.F32.BF16 R76, R4, R12, R76 ;  /* 0x0000000c044c723c */ /* 0x008fe2000004184c */
[----:B------:R-:W-:-:S04]  /*10650*/  FFMA.FTZ R23, R131, c[0x0][0x23c], -R120 ;  /* 0x00008f0083177a23 */ /* 0x000fc80000010878 */
[----:B------:R-:W3:Y:S03]  /*10660*/  MUFU.EX2 R22, R22 ;  /* 0x0000001600167308 */ /* 0x000ee60000000800 */
[C---:B----4-:R-:W-:Y:S05]  /*10670*/  HMMA.16816.F32.BF16 R68, R4.reuse, R16, R68 ;  /* 0x000000100444723c */ /* 0x050fea0000041844 */
[----:B------:R-:W-:Y:S03]  /*10680*/  MUFU.EX2 R23, R23 ;  /* 0x0000001700177308 */ /* 0x000fe60000000800 */
[C---:B------:R-:W-:Y:S01]  /*10690*/  HMMA.16816.F32.BF16 R72, R4.reuse, R18, R72 ;  /* 0x000000120448723c */ /* 0x040fe20000041848 */
[----:B------:R-:W4:Y:S04]  /*106a0*/  LDSM.16.MT88.4 R16, [R140+0x9000] ;  /* 0x009000008c10783b */ /* 0x000f280000004200 */
[----:B------:R-:W5:Y:S03]  /*106b0*/  MUFU.EX2 R20, R20 ;  /* 0x0000001400147308 */ /* 0x000f660000000800 */
[----:B------:R-:W-:Y:S01]  /*106c0*/  HMMA.16816.F32.BF16 R80, R4, R14, R80 ;  /* 0x0000000e0450723c */ /* 0x000fe20000041850 */
[----:B------:R-:W4:Y:S04]  /*106d0*/  LDSM.16.MT88.4 R12, [R142+0x9000] ;  /* 0x009000008e0c783b */ /* 0x000f280000004200 */
[----:B------:R-:W4:Y:S02]  /*106e0*/  MUFU.EX2 R168, R168 ;  /* 0x000000a800a87308 */ /* 0x000f240000000800 */
[----:B-1----:R-:W-:Y:S01]  /*106f0*/  F2FP.BF16.PACK_AB R4, R123, R124 ;  /* 0x0000007c7b04723e */ /* 0x002fe200000010ff */
        /* <DEDUP_REMOVED lines=15> */
[C---:B------:R-:W-:Y:S08]  /*107f0*/  HMMA.16816.F32.BF16 R36, R4.reuse, R12, R36 ;  /* 0x0000000c0424723c */ /* 0x040ff00000041824 */
        /* <DEDUP_REMOVED lines=116> */
.L_x_7200:
[----:B------:R-:W-:-:S05]  /*10f40*/  IMAD.MOV.U32 R5, RZ, RZ, c[0x0][0x1a0] ;  /* 0x00006800ff057624 */ /* 0x000fca00078e00ff */
[----:B------:R-:W-:-:S04]  /*10f50*/  LEA R5, -R5, RZ, 0x6 ;  /* 0x000000ff05057211 */ /* 0x000fc800078e31ff */
[----:B------:R-:W-:Y:S02]  /*10f60*/  SHF.R.S32.HI R6, RZ, 0x1f, R5 ;  /* 0x0000001fff067819 */ /* 0x000fe40000011405 */
.L_x_7201:
        /* <DEDUP_REMOVED lines=52> */
[----:B------:R-:W-:-:S02]  /*112b0*/  IMAD R101, R163, 0x40, R162 ;  /* 0x00000040a3657824 */ /* 0x000fc400078e02a2 */
[----:B------:R-:W-:Y:S01]  /*112c0*/  @!P2 STS.128 [R165+0xa800], RZ ;  /* 0x00a800ffa500a388 */ /* 0x000fe20000000c00 */
[----:B------:R-:W-:Y:S02]  /*112d0*/  IMAD.MOV.U32 R171, RZ, RZ, R131 ;  /* 0x000000ffffab7224 */ /* 0x000fe400078e0083 */
[C---:B------:R-:W-:Y:S01]  /*112e0*/  IADD3 R106, R101.reuse, 0x1, RZ ;  /* 0x00000001656a7810 */ /* 0x040fe20007ffe0ff */
[----:B------:R-:W-:Y:S01]  /*112f0*/  @!PT LDS RZ, [RZ] ;  /* 0x00000000fffff984 */ /* 0x000fe20000000800 */
[----:B------:R-:W-:Y:S01]  /*11300*/  @!PT LDS RZ, [RZ] ;  /* 0x00000000fffff984 */ /* 0x000fe20000000800 */
[----:B------:R-:W-:Y:S01]  /*11310*/  @!PT LDS RZ, [RZ] ;  /* 0x00000000fffff984 */ /* 0x000fe20000000800 */
[----:B------:R2:W-:Y:S01]  /*11320*/  @P0 LDGSTS.E.BYPASS.LTC128B.128 [R165+0x9000], [R14.64] ;  /* 0x090000000ea50fae */ /* 0x0005e2000b901d46 */
[----:B------:R-:W-:Y:S02]  /*11330*/  IADD3 R107, R101, 0x8, RZ ;  /* 0x00000008656b7810 */ /* 0x000fe40007ffe0ff */
[CC--:B------:R-:W-:Y:S01]  /*11340*/  ISETP.GE.AND P6, PT, R106.reuse, R105.reuse, PT ;  /* 0x000000696a00720c */ /* 0x0c0fe20003fc6270 */
[----:B------:R-:W-:Y:S01]  /*11350*/  @!P0 STS.128 [R165+0x9000], RZ ;  /* 0x009000ffa5008388 */ /* 0x000fe20000000c00 */
[C---:B------:R-:W-:Y:S02]  /*11360*/  ISETP.GE.AND P5, PT, R107.reuse, R105, PT ;  /* 0x000000696b00720c */ /* 0x040fe40003fa6270 */
[-C--:B------:R-:W-:Y:S01]  /*11370*/  ISETP.GE.AND P4, PT, R106, R128.reuse, PT ;  /* 0x000000806a00720c */ /* 0x080fe20003f86270 */
[----:B------:R-:W-:Y:S01]  /*11380*/  @!PT LDS RZ, [RZ] ;  /* 0x00000000fffff984 */ /* 0x000fe20000000800 */
[----:B------:R-:W-:Y:S01]  /*11390*/  @!PT LDS RZ, [RZ] ;  /* 0x00000000fffff984 */ /* 0x000fe20000000800 */
[----:B------:R-:W-:Y:S01]  /*113a0*/  @!PT LDS RZ, [RZ] ;  /* 0x00000000fffff984 */ /* 0x000fe20000000800 */
[----:B------:R4:W-:Y:S01]  /*113b0*/  @P2 LDGSTS.E.BYPASS.LTC128B.128 [R165+0xb000], [R16.64+0x80] ;  /* 0x0b00008010a52fae */ /* 0x0009e2000b901d46 */
[----:B------:R-:W-:-:S03]  /*113c0*/  ISETP.GE.AND P1, PT, R107, R128, PT ;  /* 0x000000806b00720c */ /* 0x000fc60003f26270 */
[----:B------:R-:W-:Y:S04]  /*113d0*/  @!P2 STS.128 [R165+0xb000], RZ ;  /* 0x00b000ffa500a388 */ /* 0x000fe80000000c00 */
[----:B------:R-:W-:Y:S01]  /*113e0*/  @!PT LDS RZ, [RZ] ;  /* 0x00000000fffff984 */ /* 0x000fe20000000800 */
[----:B------:R-:W-:Y:S01]  /*113f0*/  @!PT LDS RZ, [RZ] ;  /* 0x00000000fffff984 */ /* 0x000fe20000000800 */
[----:B------:R-:W-:Y:S01]  /*11400*/  @!PT LDS RZ, [RZ] ;  /* 0x00000000fffff984 */ /* 0x000fe20000000800 */
[----:B------:R4:W-:Y:S04]  /*11410*/  @P0 LDGSTS.E.BYPASS.LTC128B.128 [R165+0x9800], [R18.64] ;  /* 0x0980000012a50fae */ /* 0x0009e8000b901d46 */
[----:B------:R-:W-:Y:S01]  /*11420*/  @!P0 STS.128 [R165+0x9800], RZ ;  /* 0x009800ffa5008388 */ /* 0x000fe20000000c00 */
[----:B------:R-:W-:Y:S02]  /*11430*/  ISETP.GE.AND P0, PT, R104, 0x3, PT ;  /* 0x000000036800780c */ /* 0x000fe40003f06270 */
[----:B------:R-:W-:Y:S01]  /*11440*/  IADD3 R104, R101, 0x18, RZ ;  /* 0x0000001865687810 */ /* 0x000fe20007ffe0ff */
        /* <DEDUP_REMOVED lines=101> */
[----:B------:R-:W4:Y:S01]  /*11aa0*/  LDSM.16.M88.4 R112, [R136+0x3000] ;  /* 0x003000008870783b */ /* 0x000f220000000200 */
[----:B------:R-:W-:-:S04]  /*11ab0*/  DEPBAR.LE SB0, 0x0 ;  /* 0x000080000000791a */ /* 0x000fc80000000000 */
[C---:B-1----:R-:W-:Y:S08]  /*11ac0*/  HMMA.16816.F32.BF16 R32, R124.reuse, R120, R32 ;  /* 0x000000787c20723c */ /* 0x042ff00000041820 */
[C---:B------:R-:W-:Y:S08]  /*11ad0*/  HMMA.16816.F32.BF16 R28, R124.reuse, R122, R28 ;  /* 0x0000007a7c1c723c */ /* 0x040ff0000004181c */
[C---:B---3--:R-:W-:Y:S08]  /*11ae0*/  HMMA.16816.F32.BF16 R24, R124.reuse, R116, R24 ;  /* 0x000000747c18723c */ /* 0x048ff00000041818 */
[C---:B------:R-:W-:Y:S08]  /*11af0*/  HMMA.16816.F32.BF16 R20, R124.reuse, R118, R20 ;  /* 0x000000767c14723c */ /* 0x040ff00000041814 */
[C---:B--2---:R-:W-:Y:S01]  /*11b00*/  HMMA.16816.F32.BF16 R8, R124.reuse, R108, R8 ;  /* 0x0000006c7c08723c */ /* 0x044fe20000041808 */
[----:B------:R-:W1:Y:S07]  /*11b10*/  I2F R108, R106 ;  /* 0x0000006a006c7306 */ /* 0x000e6e0000201400 */
[C---:B----4-:R-:W-:Y:S01]  /*11b20*/  HMMA.16816.F32.BF16 R16, R124.reuse, R112, R16 ;  /* 0x000000707c10723c */ /* 0x050fe20000041810 */
[----:B------:R-:W2:Y:S06]  /*11b30*/  I2F R113, R107 ;  /* 0x0000006b00717306 */ /* 0x000eac0000201400 */
[----:B------:R-:W-:Y:S01]  /*11b40*/  IADD3 R112, R101, 0x9, RZ ;  /* 0x0000000965707810 */ /* 0x000fe20007ffe0ff */
[----:B------:R-:W-:Y:S01]  /*11b50*/  HMMA.16816.F32.BF16 R4, R124, R110, R4 ;  /* 0x0000006e7c04723c */ /* 0x000fe20000041804 */
[----:B-1----:R-:W-:-:S02]  /*11b60*/  FFMA.FTZ R33, R0, R108, R33 ;  /* 0x0000006c00217223 */ /* 0x002fc40000010021 */
[----:B------:R-:W1:Y:S01]  /*11b70*/  I2F R109, R112 ;  /* 0x00000070006d7306 */ /* 0x000e620000201400 */
[C---:B------:R-:W-:Y:S01]  /*11b80*/  FFMA.FTZ R35, R0.reuse, R108, R35 ;  /* 0x0000006c00237223 */ /* 0x040fe20000010023 */
[C---:B------:R-:W-:Y:S02]  /*11b90*/  IADD3 R108, R101.reuse, 0x11, RZ ;  /* 0x00000011656c7810 */ /* 0x040fe40007ffe0ff */
[----:B------:R-:W-:Y:S01]  /*11ba0*/  IADD3 R110, R101, 0x10, RZ ;  /* 0x00000010656e7810 */ /* 0x000fe20007ffe0ff */
[----:B------:R-:W-:Y:S01]  /*11bb0*/  HMMA.16816.F32.BF16 R12, R124, R114, R12 ;  /* 0x000000727c0c723c */ /* 0x000fe2000004180c */
[CC--:B--2---:R-:W-:Y:S01]  /*11bc0*/  FFMA.FTZ R28, R0.reuse, R113.reuse, R28 ;  /* 0x00000071001c7223 */ /* 0x0c4fe2000001001c */
[----:B------:R-:W-:Y:S01]  /*11bd0*/  FSEL R107, R33, -INF , !P6 ;  /* 0xff800000216b7808 */ /* 0x000fe20007000000 */
[----:B------:R-:W2:Y:S01]  /*11be0*/  I2F R111, R110 ;  /* 0x0000006e006f7306 */ /* 0x000ea20000201400 */
[----:B------:R-:W-:Y:S01]  /*11bf0*/  FFMA.FTZ R30, R0, R113, R30 ;  /* 0x00000071001e7223 */ /* 0x000fe2000001001e */
[----:B------:R-:W-:Y:S01]  /*11c00*/  BAR.SYNC.DEFER_BLOCKING 0x0 ;  /* 0x0000000000007b1d */ /* 0x000fe20000010000 */
[----:B------:R-:W-:-:S02]  /*11c10*/  FSEL R113, R28, -INF , !P5 ;  /* 0xff8000001c717808 */ /* 0x000fc40006800000 */
[----:B------:R-:W-:Y:S02]  /*11c20*/  ISETP.GE.AND P6, PT, R112, R105, PT ;  /* 0x000000697000720c */ /* 0x000fe40003fc6270 */
[----:B------:R-:W-:Y:S01]  /*11c30*/  FSEL R33, R35, -INF , !P4 ;  /* 0xff80000023217808 */ /* 0x000fe20006000000 */
[----:B------:R-:W3:Y:S01]  /*11c40*/  I2F R106, R108 ;  /* 0x0000006c006a7306 */ /* 0x000ee20000201400 */
[-C--:B-1----:R-:W-:Y:S01]  /*11c50*/  FFMA.FTZ R29, R0, R109.reuse, R29 ;  /* 0x0000006d001d7223 */ /* 0x082fe2000001001d */
[----:B------:R-:W-:Y:S01]  /*11c60*/  ISETP.GE.AND P4, PT, R112, R128, PT ;  /* 0x000000807000720c */ /* 0x000fe20003f86270 */
[----:B------:R-:W-:Y:S01]  /*11c70*/  FFMA.FTZ R28, R0, R109, R31 ;  /* 0x0000006d001c7223 */ /* 0x000fe2000001001f */
[----:B------:R-:W-:Y:S02]  /*11c80*/  FSEL R35, R30, -INF , !P1 ;  /* 0xff8000001e237808 */ /* 0x000fe40004800000 */
[----:B------:R-:W-:Y:S02]  /*11c90*/  IADD3 R30, R101, 0x19, RZ ;  /* 0x00000019651e7810 */ /* 0x000fe40007ffe0ff */
[----:B------:R-:W1:Y:S01]  /*11ca0*/  I2F R109, R104 ;  /* 0x00000068006d7306 */ /* 0x000e620000201400 */
[----:B------:R-:W-:Y:S01]  /*11cb0*/  FSEL R31, R29, -INF , !P6 ;  /* 0xff8000001d1f7808 */ /* 0x000fe20007000000 */
[-C--:B--2---:R-:W-:Y:S01]  /*11cc0*/  FFMA.FTZ R129, R0, R111.reuse, R26 ;  /* 0x0000006f00817223 */ /* 0x084fe2000001001a */
[----:B------:R-:W-:Y:S01]  /*11cd0*/  FSEL R29, R28, -INF , !P4 ;  /* 0xff8000001c1d7808 */ /* 0x000fe20006000000 */
[----:B------:R-:W-:Y:S01]  /*11ce0*/  FFMA.FTZ R24, R0, R111, R24 ;  /* 0x0000006f00187223 */ /* 0x000fe20000010018 */
[----:B------:R-:W-:-:S02]  /*11cf0*/  IADD3 R26, R101, 0x20, RZ ;  /* 0x00000020651a7810 */ /* 0x000fc40007ffe0ff */
[-C--:B------:R-:W-:Y:S01]  /*11d00*/  ISETP.GE.AND P5, PT, R110, R105.reuse, PT ;  /* 0x000000696e00720c */ /* 0x080fe20003fa6270 */
[----:B------:R-:W2:Y:S01]  /*11d10*/  I2F R28, R30 ;  /* 0x0000001e001c7306 */ /* 0x000ea20000201400 */
[CC--:B---3--:R-:W-:Y:S01]  /*11d20*/  FFMA.FTZ R193, R0.reuse, R106.reuse, R25 ;  /* 0x0000006a00c17223 */ /* 0x0c8fe20000010019 */
[C---:B------:R-:W-:Y:S01]  /*11d30*/  IADD3 R25, R101.reuse, 0x21, RZ ;  /* 0x0000002165197810 */ /* 0x040fe20007ffe0ff */
[----:B------:R-:W-:Y:S01]  /*11d40*/  FFMA.FTZ R191, R0, R106, R27 ;  /* 0x0000006a00bf7223 */ /* 0x000fe2000001001b */
[----:B------:R-:W-:Y:S02]  /*11d50*/  FSEL R127, R24, -INF , !P5 ;  /* 0xff800000187f7808 */ /* 0x000fe40006800000 */
[----:B------:R-:W-:Y:S02]  /*11d60*/  ISETP.GE.AND P5, PT, R104, R105, PT ;  /* 0x000000696800720c */ /* 0x000fe40003fa6270 */
[----:B------:R-:W3:Y:S01]  /*11d70*/  I2F R27, R26 ;  /* 0x0000001a001b7306 */ /* 0x000ee20000201400 */
[CC--:B-1----:R-:W-:Y:S01]  /*11d80*/  FFMA.FTZ R167, R0.reuse, R109.reuse, R22 ;  /* 0x0000006d00a77223 */ /* 0x0c2fe20000010016 */
[----:B------:R-:W-:Y:S01]  /*11d90*/  IADD3 R22, R101, 0x28, RZ ;  /* 0x0000002865167810 */ /* 0x000fe20007ffe0ff */
[----:B------:R-:W-:Y:S01]  /*11da0*/  FFMA.FTZ R20, R0, R109, R20 ;  /* 0x0000006d00147223 */ /* 0x000fe20000010014 */
[----:B------:R-:W-:-:S02]  /*11db0*/  ISETP.GE.AND P4, PT, R108, R128, PT ;  /* 0x000000806c00720c */ /* 0x000fc40003f86270 */
[----:B------:R-:W-:Y:S02]  /*11dc0*/  ISETP.GE.AND P1, PT, R110, R128, PT ;  /* 0x000000806e00720c */ /* 0x000fe40003f26270 */
[----:B------:R-:W1:Y:S01]  /*11dd0*/  I2F R24, R25 ;  /* 0x0000001900187306 */ /* 0x000e620000201400 */
[CC--:B--2---:R-:W-:Y:S01]  /*11de0*/  FFMA.FTZ R197, R0.reuse, R28.reuse, R21 ;  /* 0x0000001c00c57223 */ /* 0x0c4fe20000010015 */
[C---:B------:R-:W-:Y:S01]  /*11df0*/  IADD3 R21, R101.reuse, 0x29, RZ ;  /* 0x0000002965157810 */ /* 0x040fe20007ffe0ff */
[----:B------:R-:W-:Y:S01]  /*11e00*/  FFMA.FTZ R189, R0, R28, R23 ;  /* 0x0000001c00bd7223 */ /* 0x000fe20000010017 */
[----:B------:R-:W-:Y:S02]  /*11e10*/  FSEL R195, R20, -INF , !P5 ;  /* 0xff80000014c37808 */ /* 0x000fe40006800000 */
[----:B------:R-:W-:Y:S02]  /*11e20*/  ISETP.GE.AND P5, PT, R26, R105, PT ;  /* 0x000000691a00720c */ /* 0x000fe40003fa6270 */
[----:B------:R-:W2:Y:S01]  /*11e30*/  I2F R23, R22 ;  /* 0x0000001600177306 */ /* 0x000ea20000201400 */
[CC--:B---3--:R-:W-:Y:S01]  /*11e40*/  FFMA.FTZ R181, R0.reuse, R27.reuse, R18 ;  /* 0x0000001b00b57223 */ /* 0x0c8fe20000010012 */
[----:B------:R-:W-:Y:S01]  /*11e50*/  IADD3 R18, R101, 0x30, RZ ;  /* 0x0000003065127810 */ /* 0x000fe20007ffe0ff */
[----:B------:R-:W-:Y:S01]  /*11e60*/  FFMA.FTZ R16, R0, R27, R16 ;  /* 0x0000001b00107223 */ /* 0x000fe20000010010 */
[----:B------:R-:W-:-:S02]  /*11e70*/  FSEL R191, R191, -INF , !P4 ;  /* 0xff800000bfbf7808 */ /* 0x000fc40006000000 */
[----:B------:R-:W-:Y:S02]  /*11e80*/  ISETP.GE.AND P4, PT, R30, R128, PT ;  /* 0x000000801e00720c */ /* 0x000fe40003f86270 */
[----:B------:R-:W3:Y:S01]  /*11e90*/  I2F R20, R21 ;  /* 0x0000001500147306 */ /* 0x000ee20000201400 */
[-C--:B-1----:R-:W-:Y:S01]  /*11ea0*/  FFMA.FTZ R183, R0, R24.reuse, R17 ;  /* 0x0000001800b77223 */ /* 0x082fe20000010011 */
[----:B------:R-:W-:Y:S01]  /*11eb0*/  FSEL R179, R16, -INF , !P5 ;  /* 0xff80000010b37808 */ /* 0x000fe20006800000 */
[----:B------:R-:W-:Y:S01]  /*11ec0*/  FFMA.FTZ R19, R0, R24, R19 ;  /* 0x0000001800137223 */ /* 0x000fe20000010013 */
[----:B------:R-:W-:Y:S02]  /*11ed0*/  ISETP.GE.AND P5, PT, R22, R105, PT ;  /* 0x000000691600720c */ /* 0x000fe40003fa6270 */
[----:B------:R-:W-:Y:S02]  /*11ee0*/  FSEL R189, R189, -INF , !P4 ;  /* 0xff800000bdbd7808 */ /* 0x000fe40006000000 */
[----:B------:R-:W1:Y:S01]  /*11ef0*/  I2F R17, R18 ;  /* 0x0000001200117306 */ /* 0x000e620000201400 */
[CC--:B--2---:R-:W-:Y:S01]  /*11f00*/  FFMA.FTZ R185, R0.reuse, R23.reuse, R12 ;  /* 0x0000001700b97223 */ /* 0x0c4fe2000001000c */
[----:B------:R-:W-:Y:S01]  /*11f10*/  IADD3 R12, R101, 0x38, RZ ;  /* 0x00000038650c7810 */ /* 0x000fe20007ffe0ff */
[----:B------:R-:W-:Y:S01]  /*11f20*/  FFMA.FTZ R177, R0, R23, R14 ;  /* 0x0000001700b17223 */ /* 0x000fe2000001000e */
[----:B------:R-:W-:-:S02]  /*11f30*/  ISETP.GE.AND P4, PT, R25, R128, PT ;  /* 0x000000801900720c */ /* 0x000fc40003f86270 */
[----:B------:R-:W-:Y:S01]  /*11f40*/  FSEL R185, R185, -INF , !P5 ;  /* 0xff800000b9b97808 */ /* 0x000fe20006800000 */
[CC--:B---3--:R-:W-:Y:S01]  /*11f50*/  FFMA.FTZ R187, R0.reuse, R20.reuse, R13 ;  /* 0x0000001400bb7223 */ /* 0x0c8fe2000001000d */
[----:B------:R-:W-:Y:S01]  /*11f60*/  FSEL R129, R129, -INF , !P1 ;  /* 0xff80000081817808 */ /* 0x000fe20004800000 */
[----:B------:R-:W2:Y:S01]  /*11f70*/  I2F R13, R12 ;  /* 0x0000000c000d7306 */ /* 0x000ea20000201400 */
[----:B------:R-:W-:Y:S01]  /*11f80*/  IADD3 R16, R101, 0x31, RZ ;  /* 0x0000003165107810 */ /* 0x000fe20007ffe0ff */
[----:B------:R-:W-:Y:S01]  /*11f90*/  FFMA.FTZ R15, R0, R20, R15 ;  /* 0x00000014000f7223 */ /* 0x000fe2000001000f */
[-C--:B------:R-:W-:Y:S02]  /*11fa0*/  ISETP.GE.AND P5, PT, R18, R105.reuse, PT ;  /* 0x000000691200720c */ /* 0x080fe40003fa6270 */
[----:B------:R-:W-:Y:S01]  /*11fb0*/  ISETP.GE.AND P6, PT, R108, R105, PT ;  /* 0x000000696c00720c */ /* 0x000fe20003fc6270 */
[-C--:B-1----:R-:W-:Y:S01]  /*11fc0*/  FFMA.FTZ R8, R0, R17.reuse, R8 ;  /* 0x0000001100087223 */ /* 0x082fe20000010008 */
[-C--:B------:R-:W-:Y:S01]  /*11fd0*/  ISETP.GE.AND P1, PT, R104, R128.reuse, PT ;  /* 0x000000806800720c */ /* 0x080fe20003f26270 */
[----:B------:R-:W1:Y:S01]  /*11fe0*/  I2F R14, R16 ;  /* 0x00000010000e7306 */ /* 0x000e620000201400 */
[----:B------:R-:W-:Y:S01]  /*11ff0*/  FSEL R175, R19, -INF , !P4 ;  /* 0xff80000013af7808 */ /* 0x000fe20006000000 */
[----:B------:R-:W-:Y:S01]  /*12000*/  FFMA.FTZ R10, R0, R17, R10 ;  /* 0x00000011000a7223 */ /* 0x000fe2000001000a */
[----:B------:R-:W-:-:S02]  /*12010*/  ISETP.GE.AND P4, PT, R21, R128, PT ;  /* 0x000000801500720c */ /* 0x000fc40003f86270 */
[----:B------:R-:W-:Y:S02]  /*12020*/  FSEL R121, R8, -INF , !P5 ;  /* 0xff80000008797808 */ /* 0x000fe40006800000 */
[----:B------:R-:W-:Y:S01]  /*12030*/  FSEL R193, R193, -INF , !P6 ;  /* 0xff800000c1c17808 */ /* 0x000fe20007000000 */
[CC--:B--2---:R-:W-:Y:S01]  /*12040*/  FFMA.FTZ R123, R0.reuse, R13.reuse, R4 ;  /* 0x0000000d007b7223 */ /* 0x0c4fe20000010004 */
[----:B------:R-:W-:Y:S01]  /*12050*/  FSEL R167, R167, -INF , !P1 ;  /* 0xff800000a7a77808 */ /* 0x000fe20004800000 */
[----:B------:R-:W-:Y:S01]  /*12060*/  FFMA.FTZ R6, R0, R13, R6 ;  /* 0x0000000d00067223 */ /* 0x000fe20000010006 */
[----:B------:R-:W-:Y:S02]  /*12070*/  IADD3 R8, R101, 0x39, RZ ;  /* 0x0000003965087810 */ /* 0x000fe40007ffe0ff */
[----:B------:R-:W-:Y:S02]  /*12080*/  ISETP.GE.AND P6, PT, R30, R105, PT ;  /* 0x000000691e00720c */ /* 0x000fe40003fc6270 */
[----:B------:R-:W-:Y:S01]  /*12090*/  ISETP.GE.AND P1, PT, R26, R128, PT ;  /* 0x000000801a00720c */ /* 0x000fe20003f26270 */
[----:B------:R-:W2:Y:S01]  /*120a0*/  I2F R4, R8 ;  /* 0x0000000800047306 */ /* 0x000ea20000201400 */
[----:B------:R-:W-:Y:S01]  /*120b0*/  FSEL R173, R15, -INF , !P4 ;  /* 0xff8000000fad7808 */ /* 0x000fe20006000000 */
[CC--:B-1----:R-:W-:Y:S01]  /*120c0*/  FFMA.FTZ R9, R0.reuse, R14.reuse, R9 ;  /* 0x0000000e00097223 */ /* 0x0c2fe20000010009 */
[----:B------:R-:W-:Y:S01]  /*120d0*/  FSEL R197, R197, -INF , !P6 ;  /* 0xff800000c5c57808 */ /* 0x000fe20007000000 */
[----:B------:R-:W-:Y:S01]  /*120e0*/  FFMA.FTZ R11, R0, R14, R11 ;  /* 0x0000000e000b7223 */ /* 0x000fe2000001000b */
[----:B------:R-:W-:-:S02]  /*120f0*/  FSEL R181, R181, -INF , !P1 ;  /* 0xff800000b5b57808 */ /* 0x000fc40004800000 */
[-C--:B------:R-:W-:Y:S01]  /*12100*/  ISETP.GE.AND P6, PT, R25, R105.reuse, PT ;  /* 0x000000691900720c */ /* 0x080fe20003fc6270 */
[----:B------:R-:W1:Y:S01]  /*12110*/  I2F R15, R101 ;  /* 0x00000065000f7306 */ /* 0x000e620000201400 */
[----:B------:R-:W-:Y:S02]  /*12120*/  ISETP.GE.AND P1, PT, R22, R128, PT ;  /* 0x000000801600720c */ /* 0x000fe40003f26270 */
[----:B------:R-:W-:Y:S02]  /*12130*/  FSEL R183, R183, -INF , !P6 ;  /* 0xff800000b7b77808 */ /* 0x000fe40007000000 */
[----:B------:R-:W-:Y:S02]  /*12140*/  FSEL R177, R177, -INF , !P1 ;  /* 0xff800000b1b17808 */ /* 0x000fe40004800000 */
[----:B------:R-:W-:Y:S01]  /*12150*/  ISETP.GE.AND P6, PT, R21, R105, PT ;  /* 0x000000691500720c */ /* 0x000fe20003fc6270 */
[----:B--2---:R-:W-:Y:S01]  /*12160*/  FFMA.FTZ R125, R0, R4, R5 ;  /* 0x00000004007d7223 */ /* 0x004fe20000010005 */
[----:B------:R-:W-:Y:S01]  /*12170*/  ISETP.GE.AND P1, PT, R18, R128, PT ;  /* 0x000000801200720c */ /* 0x000fe20003f26270 */
[----:B------:R-:W-:Y:S01]  /*12180*/  FFMA.FTZ R7, R0, R4, R7 ;  /* 0x0000000400077223 */ /* 0x000fe20000010007 */
[----:B------:R-:W-:-:S02]  /*12190*/  FSEL R187, R187, -INF , !P6 ;  /* 0xff800000bbbb7808 */ /* 0x000fc40007000000 */
[----:B------:R-:W-:Y:S02]  /*121a0*/  FSEL R120, R10, -INF , !P1 ;  /* 0xff8000000a787808 */ /* 0x000fe40004800000 */
[----:B------:R-:W-:Y:S01]  /*121b0*/  ISETP.GE.AND P6, PT, R16, R105, PT ;  /* 0x000000691000720c */ /* 0x000fe20003fc6270 */
[-C--:B-1----:R-:W-:Y:S01]  /*121c0*/  FFMA.FTZ R32, R0, R15.reuse, R32 ;  /* 0x0000000f00207223 */ /* 0x082fe20000010020 */
[-C--:B------:R-:W-:Y:S01]  /*121d0*/  ISETP.GE.AND P4, PT, R16, R128.reuse, PT ;  /* 0x000000801000720c */ /* 0x080fe20003f86270 */
[----:B------:R-:W-:Y:S01]  /*121e0*/  FFMA.FTZ R34, R0, R15, R34 ;  /* 0x0000000f00227223 */ /* 0x000fe20000010022 */
[C---:B------:R-:W-:Y:S02]  /*121f0*/  ISETP.GE.AND P5, PT, R12.reuse, R105, PT ;  /* 0x000000690c00720c */ /* 0x040fe40003fa6270 */
[----:B------:R-:W-:Y:S02]  /*12200*/  ISETP.GE.AND P1, PT, R12, R128, PT ;  /* 0x000000800c00720c */ /* 0x000fe40003f26270 */
[----:B------:R-:W-:-:S02]  /*12210*/  FSEL R124, R9, -INF , !P6 ;  /* 0xff800000097c7808 */ /* 0x000fc40007000000 */
[----:B------:R-:W-:Y:S02]  /*12220*/  FSEL R111, R11, -INF , !P4 ;  /* 0xff8000000b6f7808 */ /* 0x000fe40006000000 */
[----:B------:R-:W-:Y:S02]  /*12230*/  FSEL R123, R123, -INF , !P5 ;  /* 0xff8000007b7b7808 */ /* 0x000fe40006800000 */
[----:B------:R-:W-:Y:S02]  /*12240*/  FSEL R109, R6, -INF , !P1 ;  /* 0xff800000066d7808 */ /* 0x000fe40004800000 */
[CC--:B------:R-:W-:Y:S02]  /*12250*/  ISETP.GE.AND P6, PT, R101.reuse, R105.reuse, PT ;  /* 0x000000696500720c */ /* 0x0c0fe40003fc6270 */
        /* <DEDUP_REMOVED lines=68> */
.L_x_7203:
[----:B------:R-:W-:-:S05]  /*126a0*/  IMAD.MOV.U32 R9, RZ, RZ, c[0x0][0x198] ;  /* 0x00006600ff097624 */ /* 0x000fca00078e00ff */
[----:B------:R-:W-:-:S04]  /*126b0*/  LEA R9, -R9, RZ, 0x6 ;  /* 0x000000ff09097211 */ /* 0x000fc800078e31ff */
[----:B------:R-:W-:Y:S02]  /*126c0*/  SHF.R.S32.HI R10, RZ, 0x1f, R9 ;  /* 0x0000001fff0a7819 */ /* 0x000fe40000011409 */
.L_x_7204:
        /* <DEDUP_REMOVED lines=69> */
.L_x_7202:
[----:B------:R-:W-:Y:S01]  /*12b20*/  FMNMX.FTZ R8, R3, R4, !PT ;  /* 0x0000000403087209 */ /* 0x000fe20007810000 */
[----:B-1----:R-:W-:Y:S01]  /*12b30*/  LDSM.16.MT88.4 R24, [R141+0x8000] ;  /* 0x008000008d18783b */ /* 0x002fe20000004200 */
        /* <DEDUP_REMOVED lines=24> */
[----:B------:R-:W-:Y:S02]  /*12cc0*/  FMNMX.FTZ R8, R124, R7, !PT ;  /* 0x000000077c087209 */ /* 0x000fe40007810000 */
[----:B------:R-:W-:Y:S02]  /*12cd0*/  FMNMX.FTZ R7, R173, R6, !PT ;  /* 0x00000006ad077209 */ /* 0x000fe40007810000 */
[----:B------:R-:W-:-:S04]  /*12ce0*/  FMNMX.FTZ R8, R123, R8, !PT ;  /* 0x000000087b087209 */ /* 0x000fc80007810000 */
[----:B------:R-:W-:Y:S02]  /*12cf0*/  FMNMX.FTZ R9, R125, R8, !PT ;  /* 0x000000087d097209 */ /* 0x000fe40007810000 */
[----:B------:R-:W-:-:S03]  /*12d00*/  FMNMX.FTZ R8, R120, R7, !PT ;  /* 0x0000000778087209 */ /* 0x000fc60007810000 */
[----:B------:R-:W1:Y:S01]  /*12d10*/  SHFL.BFLY PT, R6, R9, 0x2, 0x1f ;  /* 0x0c401f0009067f89 */ /* 0x000e6200000e0000 */
[----:B------:R-:W-:-:S04]  /*12d20*/  FMNMX.FTZ R8, R111, R8, !PT ;  /* 0x000000086f087209 */ /* 0x000fc80007810000 */
[----:B------:R-:W-:-:S04]  /*12d30*/  FMNMX.FTZ R7, R109, R8, !PT ;  /* 0x000000086d077209 */ /* 0x000fc80007810000 */
[----:B------:R-:W-:-:S05]  /*12d40*/  FMNMX.FTZ R8, R118, R7, !PT ;  /* 0x0000000776087209 */ /* 0x000fca0007810000 */
[----:B------:R-:W2:Y:S01]  /*12d50*/  SHFL.BFLY PT, R7, R8, 0x2, 0x1f ;  /* 0x0c401f0008077f89 */ /* 0x000ea200000e0000 */
[----:B-1----:R-:W-:-:S05]  /*12d60*/  FMNMX.FTZ R6, R9, R6, !PT ;  /* 0x0000000609067209 */ /* 0x002fca0007810000 */
[----:B------:R-:W1:Y:S01]  /*12d70*/  SHFL.BFLY PT, R115, R6, 0x1, 0x1f ;  /* 0x0c201f0006737f89 */ /* 0x000e6200000e0000 */
[----:B--2---:R-:W-:-:S03]  /*12d80*/  FMNMX.FTZ R7, R8, R7, !PT ;  /* 0x0000000708077209 */ /* 0x004fc60007810000 */
[----:B------:R-:W-:Y:S04]  /*12d90*/  LDSM.16.MT88.4 R8, [R144+0x8000] ;  /* 0x008000009008783b */ /* 0x000fe80000004200 */
[----:B------:R-:W2:Y:S01]  /*12da0*/  SHFL.BFLY PT, R114, R7, 0x1, 0x1f ;  /* 0x0c201f0007727f89 */ /* 0x000ea200000e0000 */
[----:B-1----:R-:W-:-:S04]  /*12db0*/  FMNMX.FTZ R115, R6, R115, !PT ;  /* 0x0000007306737209 */ /* 0x002fc80007810000 */
[C---:B------:R-:W-:Y:S01]  /*12dc0*/  FSETP.NEU.FTZ.AND P1, PT, R115.reuse, -INF , PT ;  /* 0xff8000007300780b */ /* 0x040fe20003f3d000 */
[----:B------:R-:W-:-:S03]  /*12dd0*/  FMUL.FTZ R126, R115, c[0x0][0x23c] ;  /* 0x00008f00737e7a20 */ /* 0x000fc60000410000 */
[----:B------:R-:W-:Y:S02]  /*12de0*/  FSEL R110, R115, RZ, P1 ;  /* 0x000000ff736e7208 */ /* 0x000fe40000800000 */
[----:B------:R-:W-:-:S03]  /*12df0*/  FSEL R126, R126, RZ, P1 ;  /* 0x000000ff7e7e7208 */ /* 0x000fc60000800000 */
[----:B------:R-:W-:Y:S01]  /*12e00*/  FADD.FTZ R110, R3, -R110 ;  /* 0x8000006e036e7221 */ /* 0x000fe20000010000 */
[----:B--2---:R-:W-:Y:S01]  /*12e10*/  FMNMX.FTZ R114, R7, R114, !PT ;  /* 0x0000007207727209 */ /* 0x004fe20007810000 */
[--C-:B------:R-:W-:Y:S02]  /*12e20*/  FFMA.FTZ R108, R4, c[0x0][0x23c], -R126.reuse ;  /* 0x00008f00046c7a23 */ /* 0x100fe4000001087e */
[--C-:B------:R-:W-:Y:S01]  /*12e30*/  FFMA.FTZ R117, R107, c[0x0][0x23c], -R126.reuse ;  /* 0x00008f006b757a23 */ /* 0x100fe2000001087e */
[C---:B------:R-:W-:Y:S01]  /*12e40*/  FSETP.NEU.FTZ.AND P0, PT, R114.reuse, -INF , PT ;  /* 0xff8000007200780b */ /* 0x040fe20003f1d000 */
[----:B------:R-:W-:Y:S02]  /*12e50*/  FMUL.FTZ R122, R114, c[0x0][0x23c] ;  /* 0x00008f00727a7a20 */ /* 0x000fe40000410000 */
[--C-:B------:R-:W-:Y:S01]  /*12e60*/  FFMA.FTZ R113, R113, c[0x0][0x23c], -R126.reuse ;  /* 0x00008f0071717a23 */ /* 0x100fe2000001087e */
[----:B------:R-:W-:Y:S01]  /*12e70*/  MUFU.EX2 R108, R108 ;  /* 0x0000006c006c7308 */ /* 0x000fe20000000800 */
[----:B------:R-:W-:Y:S01]  /*12e80*/  FFMA.FTZ R112, R31, c[0x0][0x23c], -R126 ;  /* 0x00008f001f707a23 */ /* 0x000fe2000001087e */
[----:B------:R-:W-:Y:S01]  /*12e90*/  FSEL R122, R122, RZ, P0 ;  /* 0x000000ff7a7a7208 */ /* 0x000fe20000000000 */
[----:B------:R-:W-:-:S02]  /*12ea0*/  FMUL.FTZ R110, R110, c[0x0][0x23c] ;  /* 0x00008f006e6e7a20 */ /* 0x000fc40000410000 */
[----:B------:R-:W-:Y:S02]  /*12eb0*/  FFMA.FTZ R131, R127, c[0x0][0x23c], -R126 ;  /* 0x00008f007f837a23 */ /* 0x000fe4000001087e */
[--C-:B------:R-:W-:Y:S01]  /*12ec0*/  FFMA.FTZ R116, R5, c[0x0][0x23c], -R122.reuse ;  /* 0x00008f0005747a23 */ /* 0x100fe2000001087a */
[----:B------:R-:W-:Y:S01]  /*12ed0*/  FSEL R5, R114, RZ, P0 ;  /* 0x000000ff72057208 */ /* 0x000fe20000000000 */
[--C-:B------:R-:W-:Y:S01]  /*12ee0*/  FFMA.FTZ R101, R33, c[0x0][0x23c], -R122.reuse ;  /* 0x00008f0021657a23 */ /* 0x100fe2000001087a */
[----:B------:R-:W1:Y:S01]  /*12ef0*/  MUFU.EX2 R117, R117 ;  /* 0x0000007500757308 */ /* 0x000e620000000800 */
[----:B------:R-:W-:Y:S02]  /*12f00*/  FFMA.FTZ R35, R35, c[0x0][0x23c], -R122 ;  /* 0x00008f0023237a23 */ /* 0x000fe4000001087a */
[----:B------:R-:W-:Y:S02]  /*12f10*/  FADD.FTZ R2, R2, -R5 ;  /* 0x8000000502027221 */ /* 0x000fe40000010000 */
[----:B------:R-:W-:-:S02]  /*12f20*/  FFMA.FTZ R130, R193, c[0x0][0x23c], -R126 ;  /* 0x00008f00c1827a23 */ /* 0x000fc4000001087e */
[----:B------:R-:W-:Y:S01]  /*12f30*/  FMUL.FTZ R119, R2, c[0x0][0x23c] ;  /* 0x00008f0002777a20 */ /* 0x000fe20000410000 */
[----:B------:R-:W-:Y:S01]  /*12f40*/  MUFU.EX2 R113, R113 ;  /* 0x0000007100717308 */ /* 0x000fe20000000800 */
[----:B------:R-:W-:Y:S02]  /*12f50*/  FFMA.FTZ R2, R29, c[0x0][0x23c], -R122 ;  /* 0x00008f001d027a23 */ /* 0x000fe4000001087a */
[--C-:B------:R-:W-:Y:S02]  /*12f60*/  FFMA.FTZ R128, R195, c[0x0][0x23c], -R126.reuse ;  /* 0x00008f00c3807a23 */ /* 0x100fe4000001087e */
[----:B------:R-:W-:Y:S02]  /*12f70*/  FFMA.FTZ R127, R197, c[0x0][0x23c], -R126 ;  /* 0x00008f00c57f7a23 */ /* 0x000fe4000001087e */
[--C-:B------:R-:W-:Y:S01]  /*12f80*/  FFMA.FTZ R129, R129, c[0x0][0x23c], -R122.reuse ;  /* 0x00008f0081817a23 */ /* 0x100fe2000001087a */
[----:B------:R-:W2:Y:S01]  /*12f90*/  MUFU.EX2 R112, R112 ;  /* 0x0000007000707308 */ /* 0x000ea20000000800 */
[----:B-1----:R-:W-:Y:S01]  /*12fa0*/  F2FP.BF16.PACK_AB R104, R117, R108 ;  /* 0x0000006c7568723e */ /* 0x002fe200000010ff */
        /* <DEDUP_REMOVED lines=13> */
[----:B------:R2:W-:Y:S01]  /*13080*/  MUFU.EX2 R3, R35 ;  /* 0x0000002300037308 */ /* 0x0005e20000000800 */
[----:B------:R-:W-:Y:S02]  /*13090*/  FFMA.FTZ R180, R173, c[0x0][0x23c], -R122 ;  /* 0x00008f00adb47a23 */ /* 0x000fe4000001087a */
[--C-:B------:R-:W-:Y:S02]  /*130a0*/  FFMA.FTZ R121, R121, c[0x0][0x23c], -R126.reuse ;  /* 0x00008f0079797a23 */ /* 0x100fe4000001087e */
[--C-:B------:R-:W-:Y:S02]  /*130b0*/  FFMA.FTZ R124, R124, c[0x0][0x23c], -R126.reuse ;  /* 0x00008f007c7c7a23 */ /* 0x100fe4000001087e */
[--C-:B------:R-:W-:Y:S01]  /*130c0*/  FFMA.FTZ R123, R123, c[0x0][0x23c], -R126.reuse ;  /* 0x00008f007b7b7a23 */ /* 0x100fe2000001087e */
[----:B------:R-:W3:Y:S01]  /*130d0*/  MUFU.EX2 R110, R110 ;  /* 0x0000006e006e7308 */ /* 0x000ee20000000800 */
[----:B-1----:R-:W-:Y:S01]  /*130e0*/  F2FP.BF16.PACK_AB R105, R101, R116 ;  /* 0x000000746569723e */ /* 0x002fe200000010ff */
[----:B------:R-:W-:-:S02]  /*130f0*/  FFMA.FTZ R126, R125, c[0x0][0x23c], -R126 ;  /* 0x00008f007d7e7a23 */ /* 0x000fc4000001087e */
[--C-:B------:R-:W-:Y:S02]  /*13100*/  FFMA.FTZ R120, R120, c[0x0][0x23c], -R122.reuse ;  /* 0x00008f0078787a23 */ /* 0x100fe4000001087a */
[--C-:B------:R-:W-:Y:S02]  /*13110*/  FFMA.FTZ R125, R111, c[0x0][0x23c], -R122.reuse ;  /* 0x00008f006f7d7a23 */ /* 0x100fe4000001087a */
[----:B------:R-:W1:Y:S01]  /*13120*/  MUFU.EX2 R119, R119 ;  /* 0x0000007700777308 */ /* 0x000e620000000800 */
[----:B--2---:R-:W2:Y:S01]  /*13130*/  LDSM.16.MT88.4 R32, [R140+0x8000] ;  /* 0x008000008c20783b */ /* 0x004ea20000004200 */
[--C-:B------:R-:W-:Y:S02]  /*13140*/  FFMA.FTZ R173, R109, c[0x0][0x23c], -R122.reuse ;  /* 0x00008f006dad7a23 */ /* 0x100fe4000001087a */
[----:B------:R-:W-:-:S04]  /*13150*/  FFMA.FTZ R118, R118, c[0x0][0x23c], -R122 ;  /* 0x00008f0076767a23 */ /* 0x000fc8000001087a */
[----:B------:R-:W4:Y:S01]  /*13160*/  MUFU.EX2 R2, R2 ;  /* 0x0000000200027308 */ /* 0x000f220000000800 */
[-C--:B---3--:R-:W-:Y:S02]  /*13170*/  FMUL.FTZ R20, R44, R110.reuse ;  /* 0x0000006e2c147220 */ /* 0x088fe40000410000 */
[-C--:B------:R-:W-:Y:S02]  /*13180*/  FMUL.FTZ R21, R45, R110.reuse ;  /* 0x0000006e2d157220 */ /* 0x080fe40000410000 */
[-C--:B------:R-:W-:Y:S02]  /*13190*/  FMUL.FTZ R48, R48, R110.reuse ;  /* 0x0000006e30307220 */ /* 0x080fe40000410000 */
[----:B------:R-:W-:Y:S01]  /*131a0*/  FMUL.FTZ R49, R49, R110 ;  /* 0x0000006e31317220 */ /* 0x000fe20000410000 */
[----:B------:R-:W-:Y:S01]  /*131b0*/  MUFU.EX2 R131, R131 ;  /* 0x0000008300837308 */ /* 0x000fe20000000800 */
[-C--:B-1----:R-:W-:Y:S02]  /*131c0*/  FMUL.FTZ R22, R46, R119.reuse ;  /* 0x000000772e167220 */ /* 0x082fe40000410000 */
[----:B------:R-:W-:-:S02]  /*131d0*/  FMUL.FTZ R23, R47, R119 ;  /* 0x000000772f177220 */ /* 0x000fc40000410000 */
[-C--:B------:R-:W-:Y:S02]  /*131e0*/  FMUL.FTZ R50, R50, R119.reuse ;  /* 0x0000007732327220 */ /* 0x080fe40000410000 */
[----:B------:R-:W-:Y:S01]  /*131f0*/  FMUL.FTZ R51, R51, R119 ;  /* 0x0000007733337220 */ /* 0x000fe20000410000 */
[----:B----4-:R-:W-:Y:S01]  /*13200*/  F2FP.BF16.PACK_AB R107, R2, R3 ;  /* 0x00000003026b723e */ /* 0x010fe200000010ff */
[-C--:B------:R-:W-:Y:S01]  /*13210*/  FMUL.FTZ R28, R52, R110.reuse ;  /* 0x0000006e341c7220 */ /* 0x080fe20000410000 */
[----:B------:R-:W1:Y:S01]  /*13220*/  MUFU.EX2 R130, R130 ;  /* 0x0000008200827308 */ /* 0x000e620000000800 */
        /* <DEDUP_REMOVED lines=8> */
[C---:B------:R-:W-:Y:S01]  /*132b0*/  HMMA.16816.F32.BF16 R24, R104.reuse, R26, R48 ;  /* 0x0000001a6818723c */ /* 0x040fe20000041830 */
[----:B------:R-:W3:Y:S01]  /*132c0*/  LDSM.16.MT88.4 R48, [R142+0xa000] ;  /* 0x00a000008e30783b */ /* 0x000ee20000004200 */
[----:B------:R-:W-:Y:S02]  /*132d0*/  FMUL.FTZ R59, R59, R119 ;  /* 0x000000773b3b7220 */ /* 0x000fe40000410000 */
[-C--:B------:R-:W-:Y:S01]  /*132e0*/  FMUL.FTZ R44, R68, R110.reuse ;  /* 0x0000006e442c7220 */ /* 0x080fe20000410000 */
[----:B------:R-:W4:Y:S01]  /*132f0*/  MUFU.EX2 R127, R127 ;  /* 0x0000007f007f7308 */ /* 0x000f220000000800 */
[----:B------:R-:W-:Y:S01]  /*13300*/  FMUL.FTZ R45, R69, R110 ;  /* 0x0000006e452d7220 */ /* 0x000fe20000410000 */
[----:B-1----:R-:W-:Y:S01]  /*13310*/  F2FP.BF16.PACK_AB R68, R130, R131 ;  /* 0x000000838244723e */ /* 0x002fe200000010ff */
        /* <DEDUP_REMOVED lines=10> */
[-C--:B------:R-:W-:Y:S01]  /*133c0*/  FMUL.FTZ R52, R76, R110.reuse ;  /* 0x0000006e4c347220 */ /* 0x080fe20000410000 */
[----:B------:R-:W2:Y:S01]  /*133d0*/  MUFU.EX2 R172, R172 ;  /* 0x000000ac00ac7308 */ /* 0x000ea20000000800 */
[----:B------:R-:W-:Y:S01]  /*133e0*/  FMUL.FTZ R53, R77, R110 ;  /* 0x0000006e4d357220 */ /* 0x000fe20000410000 */
[----:B----4-:R-:W-:Y:S01]  /*133f0*/  F2FP.BF16.PACK_AB R70, R127, R128 ;  /* 0x000000807f46723e */ /* 0x010fe200000010ff */
[----:B------:R-:W-:-:S02]  /*13400*/  FMUL.FTZ R54, R78, R119 ;  /* 0x000000774e367220 */ /* 0x000fc40000410000 */
[-C--:B------:R-:W-:Y:S02]  /*13410*/  FMUL.FTZ R55, R79, R119.reuse ;  /* 0x000000774f377220 */ /* 0x080fe40000410000 */
[----:B------:R-:W-:Y:S01]  /*13420*/  LDSM.16.MT88.4 R76, [R141+0x8800] ;  /* 0x008800008d4c783b */ /* 0x000fe20000004200 */
[-C--:B------:R-:W-:Y:S01]  /*13430*/  FMUL.FTZ R12, R36, R110.reuse ;  /* 0x0000006e240c7220 */ /* 0x080fe20000410000 */
[----:B------:R-:W-:Y:S01]  /*13440*/  MUFU.EX2 R167, R167 ;  /* 0x000000a700a77308 */ /* 0x000fe20000000800 */
[-C--:B------:R-:W-:Y:S02]  /*13450*/  FMUL.FTZ R13, R37, R110.reuse ;  /* 0x0000006e250d7220 */ /* 0x080fe40000410000 */
[-C--:B------:R-:W-:Y:S02]  /*13460*/  FMUL.FTZ R14, R38, R119.reuse ;  /* 0x00000077260e7220 */ /* 0x080fe40000410000 */
[----:B------:R-:W-:Y:S02]  /*13470*/  FMUL.FTZ R15, R39, R119 ;  /* 0x00000077270f7220 */ /* 0x000fe40000410000 */
[-C--:B------:R-:W-:Y:S01]  /*13480*/  FMUL.FTZ R40, R40, R110.reuse ;  /* 0x0000006e28287220 */ /* 0x080fe20000410000 */
[----:B------:R-:W4:Y:S01]  /*13490*/  MUFU.EX2 R166, R166 ;  /* 0x000000a600a67308 */ /* 0x000f220000000800 */
[----:B------:R-:W-:Y:S01]  /*134a0*/  FMUL.FTZ R41, R41, R110 ;  /* 0x0000006e29297220 */ /* 0x000fe20000410000 */
[----:B--2---:R-:W-:Y:S01]  /*134b0*/  F2FP.BF16.PACK_AB R69, R172, R129 ;  /* 0x00000081ac45723e */ /* 0x004fe200000010ff */
[----:B---3--:R-:W-:Y:S01]  /*134c0*/  HMMA.16816.F32.BF16 R44, R104, R48, R44 ;  /* 0x00000030682c723c */ /* 0x008fe2000004182c */
[----:B------:R-:W-:-:S02]  /*134d0*/  FMUL.FTZ R42, R42, R119 ;  /* 0x000000772a2a7220 */ /* 0x000fc40000410000 */
[-C--:B------:R-:W-:Y:S02]  /*134e0*/  FMUL.FTZ R43, R43, R119.reuse ;  /* 0x000000772b2b7220 */ /* 0x080fe40000410000 */
[-C--:B------:R-:W-:Y:S01]  /*134f0*/  FMUL.FTZ R4, R96, R110.reuse ;  /* 0x0000006e60047220 */ /* 0x080fe20000410000 */
[----:B------:R-:W-:Y:S01]  /*13500*/  MUFU.EX2 R176, R176 ;  /* 0x000000b000b07308 */ /* 0x000fe20000000800 */
[-C--:B------:R-:W-:Y:S01]  /*13510*/  FMUL.FTZ R5, R97, R110.reuse ;  /* 0x0000006e61057220 */ /* 0x080fe20000410000 */
[C---:B------:R-:W-:Y:S01]  /*13520*/  HMMA.16816.F32.BF16 R48, R104.reuse, R50, R72 ;  /* 0x000000326830723c */ /* 0x040fe20000041848 */
[----:B------:R-:W2:Y:S01]  /*13530*/  LDSM.16.MT88.4 R72, [R144+0x8800] ;  /* 0x008800009048783b */ /* 0x000ea20000004200 */
[-C--:B------:R-:W-:Y:S02]  /*13540*/  FMUL.FTZ R6, R98, R119.reuse ;  /* 0x0000007762067220 */ /* 0x080fe40000410000 */
[----:B------:R-:W-:Y:S01]  /*13550*/  FMUL.FTZ R7, R99, R119 ;  /* 0x0000007763077220 */ /* 0x000fe20000410000 */
[----:B----4-:R-:W-:Y:S01]  /*13560*/  F2FP.BF16.PACK_AB R71, R166, R167 ;  /* 0x000000a7a647723e */ /* 0x010fe200000010ff */
[-C--:B------:R-:W-:Y:S01]  /*13570*/  FMUL.FTZ R92, R92, R110.reuse ;  /* 0x0000006e5c5c7220 */ /* 0x080fe20000410000 */
[----:B------:R-:W-:Y:S01]  /*13580*/  MUFU.EX2 R183, R183 ;  /* 0x000000b700b77308 */ /* 0x000fe20000000800 */
[----:B------:R-:W-:Y:S01]  /*13590*/  FMUL.FTZ R93, R93, R110 ;  /* 0x0000006e5d5d7220 */ /* 0x000fe20000410000 */
[----:B------:R-:W-:Y:S01]  /*135a0*/  HMMA.16816.F32.BF16 R12, R104, R16, R12 ;  /* 0x00000010680c723c */ /* 0x000fe2000004180c */
[----:B------:R-:W-:-:S02]  /*135b0*/  FMUL.FTZ R94, R94, R119 ;  /* 0x000000775e5e7220 */ /* 0x000fc40000410000 */
[-C--:B------:R-:W-:Y:S02]  /*135c0*/  FMUL.FTZ R95, R95, R119.reuse ;  /* 0x000000775f5f7220 */ /* 0x080fe40000410000 */
[-C--:B------:R-:W-:Y:S01]  /*135d0*/  FMUL.FTZ R80, R80, R110.reuse ;  /* 0x0000006e50507220 */ /* 0x080fe20000410000 */
[----:B------:R-:W-:Y:S01]  /*135e0*/  MUFU.EX2 R174, R174 ;  /* 0x000000ae00ae7308 */ /* 0x000fe20000000800 */
[-C--:B------:R-:W-:Y:S01]  /*135f0*/  FMUL.FTZ R81, R81, R110.reuse ;  /* 0x0000006e51517220 */ /* 0x080fe20000410000 */
[C---:B------:R-:W-:Y:S01]  /*13600*/  HMMA.16816.F32.BF16 R16, R104.reuse, R18, R40 ;  /* 0x000000126810723c */ /* 0x040fe20000041828 */
[----:B------:R-:W3:Y:S01]  /*13610*/  LDSM.16.MT88.4 R40, [R144+0xa000] ;  /* 0x00a000009028783b */ /* 0x000ee20000004200 */
[-C--:B------:R-:W-:Y:S02]  /*13620*/  FMUL.FTZ R82, R82, R119.reuse ;  /* 0x0000007752527220 */ /* 0x080fe40000410000 */
[----:B------:R-:W-:Y:S02]  /*13630*/  FMUL.FTZ R83, R83, R119 ;  /* 0x0000007753537220 */ /* 0x000fe40000410000 */
[-C--:B------:R-:W-:Y:S01]  /*13640*/  FMUL.FTZ R36, R60, R110.reuse ;  /* 0x0000006e3c247220 */ /* 0x080fe20000410000 */
[----:B------:R-:W-:Y:S01]  /*13650*/  MUFU.EX2 R179, R179 ;  /* 0x000000b300b37308 */ /* 0x000fe20000000800 */
[----:B------:R-:W-:Y:S01]  /*13660*/  HMMA.16816.F32.BF16 R4, R104, R8, R4 ;  /* 0x000000086804723c */ /* 0x000fe20000041804 */
[----:B------:R-:W-:-:S02]  /*13670*/  FMUL.FTZ R37, R61, R110 ;  /* 0x0000006e3d257220 */ /* 0x000fc40000410000 */
[-C--:B------:R-:W-:Y:S02]  /*13680*/  FMUL.FTZ R38, R62, R119.reuse ;  /* 0x000000773e267220 */ /* 0x080fe40000410000 */
[-C--:B------:R-:W-:Y:S02]  /*13690*/  FMUL.FTZ R39, R63, R119.reuse ;  /* 0x000000773f277220 */ /* 0x080fe40000410000 */
[-C--:B------:R-:W-:Y:S01]  /*136a0*/  FMUL.FTZ R64, R64, R110.reuse ;  /* 0x0000006e40407220 */ /* 0x080fe20000410000 */
[----:B------:R-:W-:Y:S01]  /*136b0*/  HMMA.16816.F32.BF16 R8, R104, R10, R92 ;  /* 0x0000000a6808723c */ /* 0x000fe2000004185c */
[----:B------:R-:W-:Y:S01]  /*136c0*/  FMUL.FTZ R65, R65, R110 ;  /* 0x0000006e41417220 */ /* 0x000fe20000410000 */
[----:B------:R-:W-:Y:S01]  /*136d0*/  LDSM.16.MT88.4 R92, [R144+0x9000] ;  /* 0x00900000905c783b */ /* 0x000fe20000004200 */
[-C--:B------:R-:W-:Y:S01]  /*136e0*/  FMUL.FTZ R66, R66, R119.reuse ;  /* 0x0000007742427220 */ /* 0x080fe20000410000 */
[----:B------:R-:W-:Y:S01]  /*136f0*/  MUFU.EX2 R178, R178 ;  /* 0x000000b200b27308 */ /* 0x000fe20000000800 */
[----:B------:R-:W-:-:S02]  /*13700*/  FMUL.FTZ R67, R67, R119 ;  /* 0x0000007743437220 */ /* 0x000fc40000410000 */
[-C--:B------:R-:W-:Y:S01]  /*13710*/  FMUL.FTZ R60, R88, R110.reuse ;  /* 0x0000006e583c7220 */ /* 0x080fe20000410000 */
[C---:B-1----:R-:W-:Y:S01]  /*13720*/  HMMA.16816.F32.BF16 R52, R104.reuse, R56, R52 ;  /* 0x000000386834723c */ /* 0x042fe20000041834 */
[-C--:B------:R-:W-:Y:S02]  /*13730*/  FMUL.FTZ R61, R89, R110.reuse ;  /* 0x0000006e593d7220 */ /* 0x080fe40000410000 */
        /* <DEDUP_REMOVED lines=8> */
[----:B------:R-:W-:Y:S01]  /*137c0*/  MUFU.EX2 R177, R177 ;  /* 0x000000b100b17308 */ /* 0x000fe20000000800 */
[-C--:B------:R-:W-:Y:S02]  /*137d0*/  FMUL.FTZ R87, R87, R119.reuse ;  /* 0x0000007757577220 */ /* 0x080fe40000410000 */
[----:B--2---:R-:W-:Y:S01]  /*137e0*/  HMMA.16816.F32.BF16 R4, R68, R72, R4 ;  /* 0x000000484404723c */ /* 0x004fe20000041804 */
[----:B------:R-:W-:Y:S02]  /*137f0*/  FFMA.FTZ R122, R169, R110, R108 ;  /* 0x0000006ea97a7223 */ /* 0x000fe4000001006c */
[----:B------:R-:W-:Y:S02]  /*13800*/  FFMA.FTZ R116, R168, R119, R116 ;  /* 0x00000077a8747223 */ /* 0x000fe40000010074 */
[----:B------:R-:W-:Y:S01]  /*13810*/  MUFU.EX2 R180, R180 ;  /* 0x000000b400b47308 */ /* 0x000fe20000000800 */
[----:B------:R-:W-:-:S02]  /*13820*/  FADD.FTZ R122, R117, R122 ;  /* 0x0000007a757a7221 */ /* 0x000fc40000010000 */
[C---:B------:R-:W-:Y:S01]  /*13830*/  HMMA.16816.F32.BF16 R8, R68.reuse, R74, R8 ;  /* 0x0000004a4408723c */ /* 0x040fe20000041808 */
[----:B------:R-:W2:Y:S01]  /*13840*/  LDSM.16.MT88.4 R72, [R140+0x8800] ;  /* 0x008800008c48783b */ /* 0x000ea20000004200 */
[----:B------:R-:W-:Y:S02]  /*13850*/  FADD.FTZ R116, R101, R116 ;  /* 0x0000007465747221 */ /* 0x000fe40000010000 */
[----:B------:R-:W-:Y:S01]  /*13860*/  FADD.FTZ R113, R113, R122 ;  /* 0x0000007a71717221 */ /* 0x000fe20000010000 */
[----:B------:R-:W-:Y:S01]  /*13870*/  MUFU.EX2 R121, R121 ;  /* 0x0000007900797308 */ /* 0x000fe20000000800 */
[----:B------:R-:W-:Y:S02]  /*13880*/  FADD.FTZ R3, R3, R116 ;  /* 0x0000007403037221 */ /* 0x000fe40000010000 */
[----:B------:R-:W-:Y:S01]  /*13890*/  HMMA.16816.F32.BF16 R20, R68, R76, R20 ;  /* 0x0000004c4414723c */ /* 0x000fe20000041814 */
[----:B------:R-:W-:Y:S02]  /*138a0*/  FADD.FTZ R112, R112, R113 ;  /* 0x0000007170707221 */ /* 0x000fe40000010000 */
[----:B------:R-:W-:-:S02]  /*138b0*/  FADD.FTZ R2, R2, R3 ;  /* 0x0000000302027221 */ /* 0x000fc40000010000 */
[----:B------:R-:W4:Y:S01]  /*138c0*/  MUFU.EX2 R124, R124 ;  /* 0x0000007c007c7308 */ /* 0x000f220000000800 */
[----:B------:R-:W-:Y:S02]  /*138d0*/  FADD.FTZ R3, R131, R112 ;  /* 0x0000007083037221 */ /* 0x000fe40000010000 */
[----:B------:R-:W-:Y:S01]  /*138e0*/  HMMA.16816.F32.BF16 R24, R68, R78, R24 ;  /* 0x0000004e4418723c */ /* 0x000fe20000041818 */
[----:B------:R-:W5:Y:S01]  /*138f0*/  LDSM.16.MT88.4 R76, [R142+0xa800] ;  /* 0x00a800008e4c783b */ /* 0x000f620000004200 */
[----:B------:R-:W-:Y:S02]  /*13900*/  FADD.FTZ R129, R129, R2 ;  /* 0x0000000281817221 */ /* 0x000fe40000010000 */
[----:B------:R-:W-:Y:S01]  /*13910*/  FADD.FTZ R3, R130, R3 ;  /* 0x0000000382037221 */ /* 0x000fe20000010000 */
[----:B------:R-:W-:Y:S01]  /*13920*/  MUFU.EX2 R123, R123 ;  /* 0x0000007b007b7308 */ /* 0x000fe20000000800 */
[----:B------:R-:W-:Y:S02]  /*13930*/  FADD.FTZ R172, R172, R129 ;  /* 0x00000081acac7221 */ /* 0x000fe40000010000 */
[----:B---3--:R-:W-:Y:S01]  /*13940*/  HMMA.16816.F32.BF16 R36, R104, R40, R36 ;  /* 0x000000286824723c */ /* 0x008fe20000041824 */
[----:B------:R-:W-:-:S02]  /*13950*/  FADD.FTZ R128, R128, R3 ;  /* 0x0000000380807221 */ /* 0x000fc40000010000 */
[----:B------:R-:W-:Y:S02]  /*13960*/  FADD.FTZ R3, R167, R172 ;  /* 0x000000aca7037221 */ /* 0x000fe40000010000 */
[----:B------:R-:W3:Y:S01]  /*13970*/  MUFU.EX2 R126, R126 ;  /* 0x0000007e007e7308 */ /* 0x000ee20000000800 */
[----:B----4-:R-:W-:Y:S01]  /*13980*/  F2FP.BF16.PACK_AB R108, R124, R121 ;  /* 0x000000797c6c723e */ /* 0x010fe200000010ff */
[----:B------:R-:W-:Y:S01]  /*13990*/  FADD.FTZ R127, R127, R128 ;  /* 0x000000807f7f7221 */ /* 0x000fe20000010000 */
[----:B------:R-:W-:Y:S01]  /*139a0*/  HMMA.16816.F32.BF16 R40, R104, R42, R64 ;  /* 0x0000002a6828723c */ /* 0x000fe20000041840 */
[----:B------:R-:W4:Y:S01]  /*139b0*/  LDSM.16.MT88.4 R64, [R140+0xa000] ;  /* 0x00a000008c40783b */ /* 0x000f220000004200 */
[----:B------:R-:W-:-:S03]  /*139c0*/  FADD.FTZ R3, R166, R3 ;  /* 0x00000003a6037221 */ /* 0x000fc60000010000 */
[----:B------:R-:W-:Y:S01]  /*139d0*/  MUFU.EX2 R120, R120 ;  /* 0x0000007800787308 */ /* 0x000fe20000000800 */
[----:B------:R-:W-:Y:S02]  /*139e0*/  FADD.FTZ R2, R178, R3 ;  /* 0x00000003b2027221 */ /* 0x000fe40000010000 */
[----:B-1----:R-:W-:Y:S02]  /*139f0*/  HMMA.16816.F32.BF16 R12, R68, R80, R12 ;  /* 0x00000050440c723c */ /* 0x002fe4000004180c */
[----:B------:R-:W-:-:S03]  /*13a00*/  FADD.FTZ R2, R175, R2 ;  /* 0x00000002af027221 */ /* 0x000fc60000010000 */
[----:B------:R-:W1:Y:S01]  /*13a10*/  MUFU.EX2 R125, R125 ;  /* 0x0000007d007d7308 */ /* 0x000e620000000800 */
[----:B---3--:R-:W-:Y:S01]  /*13a20*/  F2FP.BF16.PACK_AB R110, R126, R123 ;  /* 0x0000007b7e6e723e */ /* 0x008fe200000010ff */
[----:B------:R-:W-:Y:S01]  /*13a30*/  FADD.FTZ R3, R177, R2 ;  /* 0x00000002b1037221 */ /* 0x000fe20000010000 */
[C---:B------:R-:W-:Y:S01]  /*13a40*/  HMMA.16816.F32.BF16 R16, R68.reuse, R82, R16 ;  /* 0x000000524410723c */ /* 0x040fe20000041810 */
[----:B------:R-:W3:Y:S02]  /*13a50*/  LDSM.16.MT88.4 R80, [R144+0xa800] ;  /* 0x00a800009050783b */ /* 0x000ee40000004200 */
[----:B------:R-:W-:Y:S02]  /*13a60*/  FADD.FTZ R3, R180, R3 ;  /* 0x00000003b4037221 */ /* 0x000fe40000010000 */
[----:B------:R-:W-:Y:S03]  /*13a70*/  MUFU.EX2 R173, R173 ;  /* 0x000000ad00ad7308 */ /* 0x000fe60000000800 */
[C---:B--2---:R-:W-:Y:S05]  /*13a80*/  HMMA.16816.F32.BF16 R28, R68.reuse, R72, R28 ;  /* 0x00000048441c723c */ /* 0x044fea000004181c */
[----:B------:R-:W2:Y:S01]  /*13a90*/  MUFU.EX2 R118, R118 ;  /* 0x0000007600767308 */ /* 0x000ea20000000800 */
[C---:B-1----:R-:W-:Y:S01]  /*13aa0*/  F2FP.BF16.PACK_AB R109, R125.reuse, R120 ;  /* 0x000000787d6d723e */ /* 0x042fe200000010ff */
[----:B------:R-:W-:Y:S01]  /*13ab0*/  FADD.FTZ R120, R120, R3 ;  /* 0x0000000378787221 */ /* 0x000fe20000010000 */
[----:B------:R-:W-:Y:S01]  /*13ac0*/  HMMA.16816.F32.BF16 R32, R68, R74, R32 ;  /* 0x0000004a4420723c */ /* 0x000fe20000041820 */
[----:B------:R-:W1:Y:S01]  /*13ad0*/  LDSM.16.MT88.4 R72, [R141+0xa800] ;  /* 0x00a800008d48783b */ /* 0x000e620000004200 */
[----:B------:R-:W-:Y:S01]  /*13ae0*/  MOV R3, R115 ;  /* 0x0000007300037202 */ /* 0x000fe20000000f00 */
[----:B------:R-:W-:-:S05]  /*13af0*/  FADD.FTZ R120, R125, R120 ;  /* 0x000000787d787221 */ /* 0x000fca0000010000 */
[----:B-----5:R-:W-:Y:S01]  /*13b00*/  HMMA.16816.F32.BF16 R44, R68, R76, R44 ;  /* 0x0000004c442c723c */ /* 0x020fe2000004182c */
[----:B--2---:R-:W-:Y:S01]  /*13b10*/  F2FP.BF16.PACK_AB R111, R118, R173 ;  /* 0x000000ad766f723e */ /* 0x004fe200000010ff */
[----:B------:R-:W-:-:S06]  /*13b20*/  FADD.FTZ R173, R173, R120 ;  /* 0x00000078adad7221 */ /* 0x000fcc0000010000 */
[----:B------:R-:W-:Y:S01]  /*13b30*/  HMMA.16816.F32.BF16 R48, R68, R78, R48 ;  /* 0x0000004e4430723c */ /* 0x000fe20000041830 */
[----:B------:R-:W2:Y:S01]  /*13b40*/  LDSM.16.MT88.4 R76, [R140+0xa800] ;  /* 0x00a800008c4c783b */ /* 0x000ea20000004200 */
[----:B------:R-:W-:-:S06]  /*13b50*/  FADD.FTZ R168, R118, R173 ;  /* 0x000000ad76a87221 */ /* 0x000fcc0000010000 */
[C---:B----4-:R-:W-:Y:S08]  /*13b60*/  HMMA.16816.F32.BF16 R60, R104.reuse, R64, R60 ;  /* 0x00000040683c723c */ /* 0x050ff0000004183c */
[----:B------:R-:W-:Y:S01]  /*13b70*/  HMMA.16816.F32.BF16 R64, R104, R66, R84 ;  /* 0x000000426840723c */ /* 0x000fe20000041854 */
[----:B------:R-:W-:Y:S07]  /*13b80*/  LDSM.16.MT88.4 R104, [R140+0xb000] ;  /* 0x00b000008c68783b */ /* 0x000fee0000004200 */
[C---:B---3--:R-:W-:Y:S08]  /*13b90*/  HMMA.16816.F32.BF16 R36, R68.reuse, R80, R36 ;  /* 0x000000504424723c */ /* 0x048ff00000041824 */
        /* <DEDUP_REMOVED lines=15> */
[----:B------:R-:W-:Y:S01]  /*13c90*/  HMMA.16816.F32.BF16 R96, R68, R92, R4 ;  /* 0x0000005c4460723c */ /* 0x000fe20000041804 */
[----:B------:R-:W-:Y:S01]  /*13ca0*/  LDSM.16.MT88.4 R4, [R140+0x9000] ;  /* 0x009000008c04783b */ /* 0x000fe20000004200 */
[----:B------:R-:W-:-:S04]  /*13cb0*/  FADD.FTZ R2, R179, R174 ;  /* 0x000000aeb3027221 */ /* 0x000fc80000010000 */
[----:B------:R-:W-:Y:S01]  /*13cc0*/  FADD.FTZ R121, R121, R2 ;  /* 0x0000000279797221 */ /* 0x000fe20000010000 */
[----:B------:R-:W-:Y:S01]  /*13cd0*/  MOV R2, R114 ;  /* 0x0000007200027202 */ /* 0x000fe20000000f00 */
[----:B------:R-:W-:Y:S01]  /*13ce0*/  HMMA.16816.F32.BF16 R92, R68, R94, R8 ;  /* 0x0000005e445c723c */ /* 0x000fe20000041808 */
[----:B------:R-:W3:Y:S01]  /*13cf0*/  LDSM.16.MT88.4 R8, [R144+0xb000] ;  /* 0x00b000009008783b */ /* 0x000ee20000004200 */
[----:B------:R-:W-:-:S04]  /*13d00*/  FADD.FTZ R124, R124, R121 ;  /* 0x000000797c7c7221 */ /* 0x000fc80000010000 */
[----:B------:R-:W-:Y:S02]  /*13d10*/  FADD.FTZ R123, R123, R124 ;  /* 0x0000007c7b7b7221 */ /* 0x000fe40000010000 */
[----:B-1----:R-:W-:Y:S02]  /*13d20*/  HMMA.16816.F32.BF16 R20, R68, R72, R20 ;  /* 0x000000484414723c */ /* 0x002fe40000041814 */
[----:B------:R-:W-:-:S06]  /*13d30*/  FADD.FTZ R169, R126, R123 ;  /* 0x0000007b7ea97221 */ /* 0x000fcc0000010000 */
[C---:B--2---:R-:W-:Y:S08]  /*13d40*/  HMMA.16816.F32.BF16 R84, R68.reuse, R76, R12 ;  /* 0x0000004c4454723c */ /* 0x044ff0000004180c */
[C---:B------:R-:W-:Y:S01]  /*13d50*/  HMMA.16816.F32.BF16 R24, R68.reuse, R74, R24 ;  /* 0x0000004a4418723c */ /* 0x040fe20000041818 */
[----:B------:R-:W1:Y:S07]  /*13d60*/  LDSM.16.MT88.4 R72, [R142+0xb000] ;  /* 0x00b000008e48783b */ /* 0x000e6e0000004200 */
[C---:B------:R-:W-:Y:S08]  /*13d70*/  HMMA.16816.F32.BF16 R88, R68.reuse, R104, R60 ;  /* 0x000000684458723c */ /* 0x040ff0000004183c */
[C---:B------:R-:W-:Y:S01]  /*13d80*/  HMMA.16816.F32.BF16 R104, R68.reuse, R106, R64 ;  /* 0x0000006a4468723c */ /* 0x040fe20000041840 */
[----:B------:R-:W-:Y:S07]  /*13d90*/  LDSM.16.MT88.4 R64, [R144+0xb800] ;  /* 0x00b800009040783b */ /* 0x000fee0000004200 */
[C---:B---3--:R-:W-:Y:S01]  /*13da0*/  HMMA.16816.F32.BF16 R12, R68.reuse, R8, R36 ;  /* 0x00000008440c723c */ /* 0x048fe20000041824 */
[----:B------:R-:W2:Y:S07]  /*13db0*/  LDSM.16.MT88.4 R36, [R144+0x9800] ;  /* 0x009800009024783b */ /* 0x000eae0000004200 */
[C---:B------:R-:W-:Y:S01]  /*13dc0*/  HMMA.16816.F32.BF16 R8, R68.reuse, R10, R40 ;  /* 0x0000000a4408723c */ /* 0x040fe20000041828 */
[----:B------:R-:W3:Y:S07]  /*13dd0*/  LDSM.16.MT88.4 R40, [R142+0x9800] ;  /* 0x009800008e28783b */ /* 0x000eee0000004200 */
[C---:B------:R-:W-:Y:S08]  /*13de0*/  HMMA.16816.F32.BF16 R16, R68.reuse, R78, R16 ;  /* 0x0000004e4410723c */ /* 0x040ff00000041810 */
[C---:B------:R-:W-:Y:S08]  /*13df0*/  HMMA.16816.F32.BF16 R28, R68.reuse, R4, R28 ;  /* 0x00000004441c723c */ /* 0x040ff0000004181c */
[C---:B------:R-:W-:Y:S08]  /*13e00*/  HMMA.16816.F32.BF16 R32, R68.reuse, R6, R32 ;  /* 0x000000064420723c */ /* 0x040ff00000041820 */
[C---:B-1----:R-:W-:Y:S08]  /*13e10*/  HMMA.16816.F32.BF16 R4, R68.reuse, R72, R44 ;  /* 0x000000484404723c */ /* 0x042ff0000004182c */
[----:B------:R-:W-:Y:S08]  /*13e20*/  HMMA.16816.F32.BF16 R76, R68, R80, R52 ;  /* 0x00000050444c723c */ /* 0x000ff00000041834 */
[C---:B--2---:R-:W-:Y:S08]  /*13e30*/  HMMA.16816.F32.BF16 R96, R108.reuse, R36, R96 ;  /* 0x000000246c60723c */ /* 0x044ff00000041860 */
[----:B------:R-:W-:Y:S08]  /*13e40*/  HMMA.16816.F32.BF16 R92, R108, R38, R92 ;  /* 0x000000266c5c723c */ /* 0x000ff0000004185c */
[C---:B------:R-:W-:Y:S01]  /*13e50*/  HMMA.16816.F32.BF16 R72, R68.reuse, R74, R48 ;  /* 0x0000004a4448723c */ /* 0x040fe20000041830 */
[----:B------:R-:W1:Y:S07]  /*13e60*/  LDSM.16.MT88.4 R48, [R141+0x9800] ;  /* 0x009800008d30783b */ /* 0x000e6e0000004200 */
[----:B------:R-:W-:Y:S01]  /*13e70*/  HMMA.16816.F32.BF16 R80, R68, R82, R56 ;  /* 0x000000524450723c */ /* 0x000fe20000041838 */
[----:B------:R-:W2:Y:S07]  /*13e80*/  LDSM.16.MT88.4 R56, [R140+0x9800] ;  /* 0x009800008c38783b */ /* 0x000eae0000004200 */
[C---:B---3--:R-:W-:Y:S01]  /*13e90*/  HMMA.16816.F32.BF16 R36, R108.reuse, R40, R84 ;  /* 0x000000286c24723c */ /* 0x048fe20000041854 */
[----:B------:R-:W3:Y:S07]  /*13ea0*/  LDSM.16.MT88.4 R84, [R140+0xb800] ;  /* 0x00b800008c54783b */ /* 0x000eee0000004200 */
[C---:B------:R-:W-:Y:S01]  /*13eb0*/  HMMA.16816.F32.BF16 R40, R108.reuse, R42, R16 ;  /* 0x0000002a6c28723c */ /* 0x040fe20000041810 */
[----:B------:R-:W4:Y:S07]  /*13ec0*/  LDSM.16.MT88.4 R16, [R142+0xb800] ;  /* 0x00b800008e10783b */ /* 0x000f2e0000004200 */
[C---:B------:R-:W-:Y:S01]  /*13ed0*/  HMMA.16816.F32.BF16 R60, R108.reuse, R64, R12 ;  /* 0x000000406c3c723c */ /* 0x040fe2000004180c */
[----:B------:R-:W5:Y:S07]  /*13ee0*/  LDSM.16.MT88.4 R12, [R141+0xb800] ;  /* 0x00b800008d0c783b */ /* 0x000f6e0000004200 */
[C---:B------:R-:W-:Y:S08]  /*13ef0*/  HMMA.16816.F32.BF16 R64, R108.reuse, R66, R8 ;  /* 0x000000426c40723c */ /* 0x040ff00000041808 */
[C---:B-1----:R-:W-:Y:S08]  /*13f00*/  HMMA.16816.F32.BF16 R44, R108.reuse, R48, R20 ;  /* 0x000000306c2c723c */ /* 0x042ff00000041814 */
[C---:B--2---:R-:W-:Y:S08]  /*13f10*/  HMMA.16816.F32.BF16 R52, R108.reuse, R56, R28 ;  /* 0x000000386c34723c */ /* 0x044ff0000004181c */
[C---:B---3--:R-:W-:Y:S08]  /*13f20*/  HMMA.16816.F32.BF16 R88, R108.reuse, R84, R88 ;  /* 0x000000546c58723c */ /* 0x048ff00000041858 */
[C---:B------:R-:W-:Y:S08]  /*13f30*/  HMMA.16816.F32.BF16 R48, R108.reuse, R50, R24 ;  /* 0x000000326c30723c */ /* 0x040ff00000041818 */
[C---:B------:R-:W-:Y:S08]  /*13f40*/  HMMA.16816.F32.BF16 R56, R108.reuse, R58, R32 ;  /* 0x0000003a6c38723c */ /* 0x040ff00000041820 */
[C---:B----4-:R-:W-:Y:S08]  /*13f50*/  HMMA.16816.F32.BF16 R68, R108.reuse, R16, R4 ;  /* 0x000000106c44723c */ /* 0x050ff00000041804 */
[C---:B------:R-:W-:Y:S08]  /*13f60*/  HMMA.16816.F32.BF16 R72, R108.reuse, R18, R72 ;  /* 0x000000126c48723c */ /* 0x040ff00000041848 */
[C---:B-----5:R-:W-:Y:S08]  /*13f70*/  HMMA.16816.F32.BF16 R76, R108.reuse, R12, R76 ;  /* 0x0000000c6c4c723c */ /* 0x060ff0000004184c */
[C---:B------:R-:W-:Y:S08]  /*13f80*/  HMMA.16816.F32.BF16 R80, R108.reuse, R14, R80 ;  /* 0x0000000e6c50723c */ /* 0x040ff00000041850 */
[----:B------:R-:W-:Y:S08]  /*13f90*/  HMMA.16816.F32.BF16 R84, R108, R86, R104 ;  /* 0x000000566c54723c */ /* 0x000ff00000041868 */
.L_x_7199:
        /* <DEDUP_REMOVED lines=12> */
.L_x_7209:
        /* <DEDUP_REMOVED lines=65> */
.L_x_7206:
[C---:B------:R-:W-:Y:S02]  /*14470*/  LOP3.LUT P4, RZ, R164.reuse, 0x1, RZ, 0xc0, !PT ;  /* 0x00000001a4ff7812 */ /* 0x040fe4000788c0ff */
[CC--:B------:R-:W-:Y:S02]  /*14480*/  LEA R2, P6, R3.reuse, R170.reuse, 0x1 ;  /* 0x000000aa03027211 */ /* 0x0c0fe400078c08ff */
        /* <DEDUP_REMOVED lines=236> */
.L_x_7208:
        /* <DEDUP_REMOVED lines=63> */
.L_x_7207:
        /* <DEDUP_REMOVED lines=44> */
[----:B------:R-:W-:Y:S01]  /*15a00*/  FFMA.FTZ R18, R0, R109, R18 ;  /* 0x0000006d00127223 */ /* 0x000fe20000010012 */
[----:B------:R-:W-:Y:S01]  /*15a10*/  FMNMX.FTZ R114, R8, R119, !PT ;  /* 0x0000007708727209 */ /* 0x000fe20007810000 */
[C---:B------:R-:W-:Y:S01]  /*15a20*/  FFMA.FTZ R9, R0.reuse, R108, R9 ;  /* 0x0000006c00097223 */ /* 0x040fe20000010009 */
        /* <DEDUP_REMOVED lines=18> */
[----:B------:R-:W-:Y:S01]  /*15b50*/  FFMA.FTZ R26, R0, R107, R26 ;  /* 0x0000006b001a7223 */ /* 0x000fe2000001001a */
[----:B------:R-:W-:Y:S01]  /*15b60*/  FMNMX.FTZ R110, R16, R115, !PT ;  /* 0x00000073106e7209 */ /* 0x000fe20007810000 */
[C---:B------:R-:W-:Y:S01]  /*15b70*/  FFMA.FTZ R21, R0.reuse, R106, R21 ;  /* 0x0000006a00157223 */ /* 0x040fe20000010015 */
[----:B------:R-:W-:Y:S01]  /*15b80*/  FMNMX.FTZ R119, R19, R112, !PT ;  /* 0x0000007013777209 */ /* 0x000fe20007810000 */
[C---:B------:R-:W-:Y:S01]  /*15b90*/  FFMA.FTZ R27, R0.reuse, R3, R27 ;  /* 0x00000003001b7223 */ /* 0x040fe2000001001b */
[----:B------:R-:W4:Y:S01]  /*15ba0*/  I2F R2, R2 ;  /* 0x0000000200027306 */ /* 0x000f220000201400 */
[----:B------:R-:W-:Y:S01]  /*15bb0*/  FMNMX.FTZ R111, R17, R110, !PT ;  /* 0x0000006e116f7209 */ /* 0x000fe20007810000 */
[----:B------:R-:W-:Y:S01]  /*15bc0*/  FFMA.FTZ R24, R0, R107, R24 ;  /* 0x0000006b00187223 */ /* 0x000fe20000010018 */
[----:B------:R-:W-:Y:S01]  /*15bd0*/  FMNMX.FTZ R112, R22, R119, !PT ;  /* 0x0000007716707209 */ /* 0x000fe20007810000 */
[----:B------:R-:W-:Y:S01]  /*15be0*/  FFMA.FTZ R25, R0, R3, R25 ;  /* 0x0000000300197223 */ /* 0x000fe20000010019 */
[----:B------:R-:W-:Y:S01]  /*15bf0*/  FMNMX.FTZ R106, R20, R111, !PT ;  /* 0x0000006f146a7209 */ /* 0x000fe20007810000 */
[C---:B------:R-:W-:Y:S01]  /*15c00*/  FFMA.FTZ R28, R0.reuse, R105, R28 ;  /* 0x00000069001c7223 */ /* 0x040fe2000001001c */
[----:B-1----:R-:W-:Y:S01]  /*15c10*/  FMNMX.FTZ R113, R23, R112, !PT ;  /* 0x0000007017717209 */ /* 0x002fe20007810000 */
[CC--:B--2---:R-:W-:Y:S01]  /*15c20*/  FFMA.FTZ R34, R0.reuse, R109.reuse, R34 ;  /* 0x0000006d00227223 */ /* 0x0c4fe20000010022 */
[----:B------:R-:W-:Y:S01]  /*15c30*/  FMNMX.FTZ R107, R21, R106, !PT ;  /* 0x0000006a156b7209 */ /* 0x000fe20007810000 */
[----:B------:R-:W-:Y:S01]  /*15c40*/  FFMA.FTZ R32, R0, R109, R32 ;  /* 0x0000006d00207223 */ /* 0x000fe20000010020 */
[----:B------:R-:W-:Y:S02]  /*15c50*/  FMNMX.FTZ R110, R26, R113, !PT ;  /* 0x000000711a6e7209 */ /* 0x000fe40007810000 */
[----:B------:R-:W-:Y:S01]  /*15c60*/  FMNMX.FTZ R106, R24, R107, !PT ;  /* 0x0000006b186a7209 */ /* 0x000fe20007810000 */
[C---:B---3--:R-:W-:Y:S01]  /*15c70*/  FFMA.FTZ R31, R0.reuse, R108, R31 ;  /* 0x0000006c001f7223 */ /* 0x048fe2000001001f */
[----:B------:R-:W-:Y:S01]  /*15c80*/  FMNMX.FTZ R111, R27, R110, !PT ;  /* 0x0000006e1b6f7209 */ /* 0x000fe20007810000 */
[----:B------:R-:W-:Y:S01]  /*15c90*/  FFMA.FTZ R29, R0, R108, R29 ;  /* 0x0000006c001d7223 */ /* 0x000fe2000001001d */
[----:B------:R-:W-:Y:S01]  /*15ca0*/  FMNMX.FTZ R105, R25, R106, !PT ;  /* 0x0000006a19697209 */ /* 0x000fe20007810000 */
[----:B------:R-:W-:Y:S01]  /*15cb0*/  LDSM.16.MT88.4 R112, [R142+0x8000] ;  /* 0x008000008e70783b */ /* 0x000fe20000004200 */
[----:B------:R-:W-:Y:S04]  /*15cc0*/  FMNMX.FTZ R110, R30, R111, !PT ;  /* 0x0000006f1e6e7209 */ /* 0x000fe80007810000 */
[----:B------:R-:W-:Y:S01]  /*15cd0*/  FMNMX.FTZ R3, R31, R110, !PT ;  /* 0x0000006e1f037209 */ /* 0x000fe20007810000 */
[-C--:B----4-:R-:W-:Y:S01]  /*15ce0*/  FFMA.FTZ R35, R0, R2.reuse, R35 ;  /* 0x0000000200237223 */ /* 0x090fe20000010023 */
        /* <DEDUP_REMOVED lines=13> */
[----:B------:R-:W3:Y:S01]  /*15dc0*/  LDSM.16.MT88.4 R108, [R144+0x8000] ;  /* 0x00800000906c783b */ /* 0x000ee20000004200 */
        /* <DEDUP_REMOVED lines=15> */
[----:B------:R-:W-:Y:S01]  /*15ec0*/  ISETP.GT.AND P0, PT, R163, 0x1, PT ;  /* 0x00000001a300780c */ /* 0x000fe20003f04270 */
[--C-:B------:R-:W-:Y:S01]  /*15ed0*/  FFMA.FTZ R119, R8, c[0x0][0x23c], -R122.reuse ;  /* 0x00008f0008777a23 */ /* 0x100fe2000001087a */
[----:B------:R-:W-:Y:S01]  /*15ee0*/  MOV R163, R117 ;  /* 0x0000007500a37202 */ /* 0x000fe20000000f00 */
[----:B------:R-:W-:Y:S02]  /*15ef0*/  FFMA.FTZ R116, R9, c[0x0][0x23c], -R122 ;  /* 0x00008f0009747a23 */ /* 0x000fe4000001087a */
[--C-:B------:R-:W-:Y:S02]  /*15f00*/  FFMA.FTZ R120, R6, c[0x0][0x23c], -R126.reuse ;  /* 0x00008f0006787a23 */ /* 0x100fe4000001087e */
[----:B------:R-:W-:Y:S01]  /*15f10*/  FFMA.FTZ R107, R7, c[0x0][0x23c], -R126 ;  /* 0x00008f00076b7a23 */ /* 0x000fe2000001087e */
[----:B------:R-:W2:Y:S01]  /*15f20*/  MUFU.EX2 R104, R104 ;  /* 0x0000006800687308 */ /* 0x000ea20000000800 */
[--C-:B------:R-:W-:Y:S02]  /*15f30*/  FFMA.FTZ R121, R4, c[0x0][0x23c], -R122.reuse ;  /* 0x00008f0004797a23 */ /* 0x100fe4000001087a */
[--C-:B------:R-:W-:Y:S02]  /*15f40*/  FFMA.FTZ R118, R5, c[0x0][0x23c], -R122.reuse ;  /* 0x00008f0005767a23 */ /* 0x100fe4000001087a */
        /* <DEDUP_REMOVED lines=14> */
[----:B------:R-:W2:Y:S01]  /*16030*/  LDSM.16.MT88.4 R92, [R141+0x8000] ;  /* 0x008000008d5c783b */ /* 0x000ea20000004200 */
[----:B------:R-:W-:Y:S01]  /*16040*/  MUFU.EX2 R106, R106 ;  /* 0x0000006a006a7308 */ /* 0x000fe20000000800 */
[C---:B------:R-:W-:Y:S02]  /*16050*/  FMUL.FTZ R4, R104.reuse, R96 ;  /* 0x0000006068047220 */ /* 0x040fe40000410000 */
[C---:B------:R-:W-:Y:S02]  /*16060*/  FMUL.FTZ R5, R104.reuse, R97 ;  /* 0x0000006168057220 */ /* 0x040fe40000410000 */
[C---:B------:R-:W-:Y:S02]  /*16070*/  FMUL.FTZ R39, R101.reuse, R39 ;  /* 0x0000002765277220 */ /* 0x040fe40000410000 */
[C---:B------:R-:W-:Y:S02]  /*16080*/  FMUL.FTZ R36, R104.reuse, R36 ;  /* 0x0000002468247220 */ /* 0x040fe40000410000 */
[C---:B------:R-:W-:Y:S01]  /*16090*/  FMUL.FTZ R37, R104.reuse, R37 ;  /* 0x0000002568257220 */ /* 0x040fe20000410000 */
[----:B------:R-:W4:Y:S01]  /*160a0*/  MUFU.EX2 R105, R105 ;  /* 0x0000006900697308 */ /* 0x000f220000000800 */
[C---:B------:R-:W-:Y:S02]  /*160b0*/  FMUL.FTZ R42, R101.reuse, R42 ;  /* 0x0000002a652a7220 */ /* 0x040fe40000410000 */
[----:B------:R-:W-:Y:S01]  /*160c0*/  FMUL.FTZ R43, R101, R43 ;  /* 0x0000002b652b7220 */ /* 0x000fe20000410000 */
        /* <DEDUP_REMOVED lines=10> */
[----:B------:R-:W1:Y:S01]  /*16170*/  MUFU.EX2 R118, R118 ;  /* 0x0000007600767308 */ /* 0x000e620000000800 */
[C---:B------:R-:W-:Y:S02]  /*16180*/  FMUL.FTZ R48, R104.reuse, R48 ;  /* 0x0000003068307220 */ /* 0x040fe40000410000 */
[C---:B------:R-:W-:Y:S01]  /*16190*/  FMUL.FTZ R49, R104.reuse, R49 ;  /* 0x0000003168317220 */ /* 0x040fe20000410000 */
[----:B----4-:R-:W-:Y:S01]  /*161a0*/  F2FP.BF16.PACK_AB R99, R105, R106 ;  /* 0x0000006a6963723e */ /* 0x010fe200000010ff */
[C---:B------:R-:W-:Y:S02]  /*161b0*/  FMUL.FTZ R54, R101.reuse, R54 ;  /* 0x0000003665367220 */ /* 0x040fe40000410000 */
[C---:B------:R-:W-:Y:S02]  /*161c0*/  FMUL.FTZ R55, R101.reuse, R55 ;  /* 0x0000003765377220 */ /* 0x040fe40000410000 */
[C---:B------:R-:W-:Y:S01]  /*161d0*/  FMUL.FTZ R52, R104.reuse, R52 ;  /* 0x0000003468347220 */ /* 0x040fe20000410000 */
[----:B------:R-:W-:Y:S01]  /*161e0*/  MUFU.EX2 R119, R119 ;  /* 0x0000007700777308 */ /* 0x000fe20000000800 */
[C---:B------:R-:W-:Y:S02]  /*161f0*/  FMUL.FTZ R53, R104.reuse, R53 ;  /* 0x0000003568357220 */ /* 0x040fe40000410000 */
[C---:B------:R-:W-:Y:S02]  /*16200*/  FMUL.FTZ R58, R101.reuse, R58 ;  /* 0x0000003a653a7220 */ /* 0x040fe40000410000 */
[----:B------:R-:W-:Y:S02]  /*16210*/  FMUL.FTZ R59, R101, R59 ;  /* 0x0000003b653b7220 */ /* 0x000fe40000410000 */
[C---:B------:R-:W-:Y:S02]  /*16220*/  FMUL.FTZ R56, R104.reuse, R56 ;  /* 0x0000003868387220 */ /* 0x040fe40000410000 */
[----:B------:R-:W-:Y:S01]  /*16230*/  FMUL.FTZ R57, R104, R57 ;  /* 0x0000003968397220 */ /* 0x000fe20000410000 */
[----:B------:R-:W4:Y:S01]  /*16240*/  MUFU.EX2 R116, R116 ;  /* 0x0000007400747308 */ /* 0x000f220000000800 */
[----:B------:R-:W-:Y:S02]  /*16250*/  FFMA.FTZ R176, R29, c[0x0][0x23c], -R122 ;  /* 0x00008f001db07a23 */ /* 0x000fe4000001087a */
[----:B------:R-:W-:Y:S01]  /*16260*/  LDSM.16.MT88.4 R28, [R141+0x9800] ;  /* 0x009800008d1c783b */ /* 0x000fe20000004200 */
        /* <DEDUP_REMOVED lines=10> */
[----:B------:R-:W-:Y:S01]  /*16310*/  MUFU.EX2 R172, R172 ;  /* 0x000000ac00ac7308 */ /* 0x000fe20000000800 */
[C---:B------:R-:W-:Y:S02]  /*16320*/  FMUL.FTZ R70, R101.reuse, R70 ;  /* 0x0000004665467220 */ /* 0x040fe40000410000 */
[C---:B------:R-:W-:Y:S01]  /*16330*/  FMUL.FTZ R71, R101.reuse, R71 ;  /* 0x0000004765477220 */ /* 0x040fe20000410000 */
[----:B----4-:R-:W-:Y:S01]  /*16340*/  F2FP.BF16.PACK_AB R98, R116, R119 ;  /* 0x000000777462723e */ /* 0x010fe200000010ff */
[C---:B------:R-:W-:Y:S02]  /*16350*/  FMUL.FTZ R68, R104.reuse, R68 ;  /* 0x0000004468447220 */ /* 0x040fe40000410000 */
[C---:B------:R-:W-:Y:S02]  /*16360*/  FMUL.FTZ R69, R104.reuse, R69 ;  /* 0x0000004568457220 */ /* 0x040fe40000410000 */
[C---:B------:R-:W-:Y:S01]  /*16370*/  FMUL.FTZ R74, R101.reuse, R74 ;  /* 0x0000004a654a7220 */ /* 0x040fe20000410000 */
[----:B------:R-:W-:Y:S01]  /*16380*/  MUFU.EX2 R131, R131 ;  /* 0x0000008300837308 */ /* 0x000fe20000000800 */
[C---:B---3--:R-:W-:Y:S05]  /*16390*/  HMMA.16816.F32.BF16 R4, R96.reuse, R108, R4 ;  /* 0x0000006c6004723c */ /* 0x048fea0000041804 */
[C---:B------:R-:W-:Y:S02]  /*163a0*/  FMUL.FTZ R75, R101.reuse, R75 ;  /* 0x0000004b654b7220 */ /* 0x040fe40000410000 */
[C---:B------:R-:W-:Y:S01]  /*163b0*/  FMUL.FTZ R72, R104.reuse, R72 ;  /* 0x0000004868487220 */ /* 0x040fe20000410000 */
[C---:B------:R-:W-:Y:S01]  /*163c0*/  HMMA.16816.F32.BF16 R8, R96.reuse, R110, R8 ;  /* 0x0000006e6008723c */ /* 0x040fe20000041808 */
[----:B------:R-:W1:Y:S01]  /*163d0*/  LDSM.16.MT88.4 R108, [R140+0x8000] ;  /* 0x008000008c6c783b */ /* 0x000e620000004200 */
[----:B------:R-:W-:Y:S02]  /*163e0*/  MUFU.EX2 R174, R174 ;  /* 0x000000ae00ae7308 */ /* 0x000fe40000000800 */
[C---:B------:R-:W-:Y:S02]  /*163f0*/  FMUL.FTZ R73, R104.reuse, R73 ;  /* 0x0000004968497220 */ /* 0x040fe40000410000 */
[C---:B------:R-:W-:Y:S02]  /*16400*/  FMUL.FTZ R78, R101.reuse, R78 ;  /* 0x0000004e654e7220 */ /* 0x040fe40000410000 */
[C---:B------:R-:W-:Y:S04]  /*16410*/  HMMA.16816.F32.BF16 R36, R96.reuse, R112, R36 ;  /* 0x000000706024723c */ /* 0x040fe80000041824 */
[C---:B------:R-:W-:Y:S01]  /*16420*/  FMUL.FTZ R79, R101.reuse, R79 ;  /* 0x0000004f654f7220 */ /* 0x040fe20000410000 */
[----:B------:R-:W-:Y:S01]  /*16430*/  MUFU.EX2 R173, R173 ;  /* 0x000000ad00ad7308 */ /* 0x000fe20000000800 */
[C---:B------:R-:W-:Y:S02]  /*16440*/  FMUL.FTZ R76, R104.reuse, R76 ;  /* 0x0000004c684c7220 */ /* 0x040fe40000410000 */
[C---:B------:R-:W-:Y:S01]  /*16450*/  HMMA.16816.F32.BF16 R40, R96.reuse, R114, R40 ;  /* 0x000000726028723c */ /* 0x040fe20000041828 */
[----:B------:R-:W3:Y:S03]  /*16460*/  LDSM.16.MT88.4 R112, [R144+0xa000] ;  /* 0x00a000009070783b */ /* 0x000ee60000004200 */
[C---:B------:R-:W-:Y:S02]  /*16470*/  FMUL.FTZ R77, R104.reuse, R77 ;  /* 0x0000004d684d7220 */ /* 0x040fe40000410000 */
[C---:B------:R-:W-:Y:S01]  /*16480*/  FMUL.FTZ R82, R101.reuse, R82 ;  /* 0x0000005265527220 */ /* 0x040fe20000410000 */
[----:B------:R-:W-:Y:S01]  /*16490*/  MUFU.EX2 R176, R176 ;  /* 0x000000b000b07308 */ /* 0x000fe20000000800 */
[C---:B--2---:R-:W-:Y:S04]  /*164a0*/  HMMA.16816.F32.BF16 R44, R96.reuse, R92, R44 ;  /* 0x0000005c602c723c */ /* 0x044fe8000004182c */
[C---:B------:R-:W-:Y:S02]  /*164b0*/  FMUL.FTZ R83, R101.reuse, R83 ;  /* 0x0000005365537220 */ /* 0x040fe40000410000 */
[C---:B------:R-:W-:Y:S02]  /*164c0*/  FMUL.FTZ R80, R104.reuse, R80 ;  /* 0x0000005068507220 */ /* 0x040fe40000410000 */
[C---:B------:R-:W-:Y:S01]  /*164d0*/  HMMA.16816.F32.BF16 R48, R96.reuse, R94, R48 ;  /* 0x0000005e6030723c */ /* 0x040fe20000041830 */
[----:B------:R-:W2:Y:S03]  /*164e0*/  LDSM.16.MT88.4 R92, [R142+0xa000] ;  /* 0x00a000008e5c783b */ /* 0x000ea60000004200 */
[----:B------:R-:W-:Y:S02]  /*164f0*/  FMUL.FTZ R81, R104, R81 ;  /* 0x0000005168517220 */ /* 0x000fe40000410000 */
[--C-:B------:R-:W-:Y:S02]  /*16500*/  FFMA.FTZ R124, R14, c[0x0][0x23c], -R126.reuse ;  /* 0x00008f000e7c7a23 */ /* 0x100fe4000001087e */
[----:B------:R-:W-:Y:S01]  /*16510*/  FMUL.FTZ R14, R101, R90 ;  /* 0x0000005a650e7220 */ /* 0x000fe20000410000 */
[C---:B-1----:R-:W-:Y:S03]  /*16520*/  HMMA.16816.F32.BF16 R52, R96.reuse, R108, R52 ;  /* 0x0000006c6034723c */ /* 0x042fe60000041834 */
[----:B------:R-:W-:Y:S01]  /*16530*/  FFMA.FTZ R123, R15, c[0x0][0x23c], -R126 ;  /* 0x00008f000f7b7a23 */ /* 0x000fe2000001087e */
[----:B------:R-:W-:Y:S01]  /*16540*/  MUFU.EX2 R124, R124 ;  /* 0x0000007c007c7308 */ /* 0x000fe20000000800 */
[----:B------:R-:W-:Y:S02]  /*16550*/  FMUL.FTZ R15, R101, R91 ;  /* 0x0000005b650f7220 */ /* 0x000fe40000410000 */
[--C-:B------:R-:W-:Y:S01]  /*16560*/  FFMA.FTZ R127, R20, c[0x0][0x23c], -R122.reuse ;  /* 0x00008f00147f7a23 */ /* 0x100fe2000001087a */
[C---:B------:R-:W-:Y:S01]  /*16570*/  HMMA.16816.F32.BF16 R56, R96.reuse, R110, R56 ;  /* 0x0000006e6038723c */ /* 0x040fe20000041838 */
[----:B------:R-:W1:Y:S03]  /*16580*/  LDSM.16.MT88.4 R108, [R141+0xa000] ;  /* 0x00a000008d6c783b */ /* 0x000e660000004200 */
[----:B------:R-:W-:Y:S02]  /*16590*/  FFMA.FTZ R130, R21, c[0x0][0x23c], -R122 ;  /* 0x00008f0015827a23 */ /* 0x000fe4000001087a */
[----:B------:R-:W-:Y:S01]  /*165a0*/  MUFU.EX2 R123, R123 ;  /* 0x0000007b007b7308 */ /* 0x000fe20000000800 */
[----:B------:R-:W-:Y:S01]  /*165b0*/  FFMA.FTZ R125, R18, c[0x0][0x23c], -R126 ;  /* 0x00008f00127d7a23 */ /* 0x000fe2000001087e */
[C---:B---3--:R-:W-:Y:S04]  /*165c0*/  HMMA.16816.F32.BF16 R60, R96.reuse, R112, R60 ;  /* 0x00000070603c723c */ /* 0x048fe8000004183c */
[----:B------:R-:W-:Y:S02]  /*165d0*/  FFMA.FTZ R18, R12, c[0x0][0x23c], -R122 ;  /* 0x00008f000c127a23 */ /* 0x000fe4000001087a */
[----:B------:R-:W-:Y:S02]  /*165e0*/  FMUL.FTZ R12, R104, R88 ;  /* 0x00000058680c7220 */ /* 0x000fe40000410000 */
[C---:B------:R-:W-:Y:S01]  /*165f0*/  HMMA.16816.F32.BF16 R64, R96.reuse, R114, R64 ;  /* 0x000000726040723c */ /* 0x040fe20000041840 */
[----:B------:R-:W3:Y:S01]  /*16600*/  LDSM.16.MT88.4 R112, [R140+0xa000] ;  /* 0x00a000008c70783b */ /* 0x000ee20000004200 */
[----:B------:R-:W-:Y:S02]  /*16610*/  MUFU.EX2 R125, R125 ;  /* 0x0000007d007d7308 */ /* 0x000fe40000000800 */
[--C-:B------:R-:W-:Y:S02]  /*16620*/  FFMA.FTZ R128, R19, c[0x0][0x23c], -R126.reuse ;  /* 0x00008f0013807a23 */ /* 0x100fe4000001087e */
[C---:B------:R-:W-:Y:S02]  /*16630*/  FMUL.FTZ R19, R101.reuse, R87 ;  /* 0x0000005765137220 */ /* 0x040fe40000410000 */
[C---:B--2---:R-:W-:Y:S04]  /*16640*/  HMMA.16816.F32.BF16 R68, R96.reuse, R92, R68 ;  /* 0x0000005c6044723c */ /* 0x044fe80000041844 */
[----:B------:R-:W2:Y:S01]  /*16650*/  MUFU.EX2 R128, R128 ;  /* 0x0000008000807308 */ /* 0x000ea20000000800 */
[----:B------:R-:W-:Y:S02]  /*16660*/  FFMA.FTZ R34, R34, c[0x0][0x23c], -R126 ;  /* 0x00008f0022227a23 */ /* 0x000fe4000001087e */
[----:B------:R-:W-:Y:S01]  /*16670*/  FFMA.FTZ R32, R32, c[0x0][0x23c], -R122 ;  /* 0x00008f0020207a23 */ /* 0x000fe2000001087a */
[C---:B------:R-:W-:Y:S01]  /*16680*/  HMMA.16816.F32.BF16 R72, R96.reuse, R94, R72 ;  /* 0x0000005e6048723c */ /* 0x040fe20000041848 */
[----:B------:R-:W-:Y:S03]  /*16690*/  LDSM.16.MT88.4 R92, [R142+0x8800] ;  /* 0x008800008e5c783b */ /* 0x000fe60000004200 */
[----:B------:R-:W-:Y:S02]  /*166a0*/  FFMA.FTZ R120, R101, R168, R120 ;  /* 0x000000a865787223 */ /* 0x000fe40000010078 */
[----:B------:R-:W-:Y:S01]  /*166b0*/  MUFU.EX2 R127, R127 ;  /* 0x0000007f007f7308 */ /* 0x000fe20000000800 */
[----:B------:R-:W-:Y:S01]  /*166c0*/  FFMA.FTZ R121, R104, R169, R121 ;  /* 0x000000a968797223 */ /* 0x000fe20000010079 */
[C---:B-1----:R-:W-:Y:S04]  /*166d0*/  HMMA.16816.F32.BF16 R76, R96.reuse, R108, R76 ;  /* 0x0000006c604c723c */ /* 0x042fe8000004184c */
[----:B------:R-:W-:Y:S02]  /*166e0*/  FADD.FTZ R107, R107, R120 ;  /* 0x000000786b6b7221 */ /* 0x000fe40000010000 */
[----:B------:R-:W-:Y:S02]  /*166f0*/  FADD.FTZ R118, R118, R121 ;  /* 0x0000007976767221 */ /* 0x000fe40000010000 */
[--C-:B------:R-:W-:Y:S01]  /*16700*/  FFMA.FTZ R109, R13, c[0x0][0x23c], -R122.reuse ;  /* 0x00008f000d6d7a23 */ /* 0x100fe2000001087a */
[C---:B------:R-:W-:Y:S01]  /*16710*/  HMMA.16816.F32.BF16 R80, R96.reuse, R110, R80 ;  /* 0x0000006e6050723c */ /* 0x040fe20000041850 */
[----:B------:R1:W-:Y:S02]  /*16720*/  MUFU.EX2 R108, R18 ;  /* 0x00000012006c7308 */ /* 0x0003e40000000800 */
[----:B------:R-:W-:Y:S01]  /*16730*/  FMUL.FTZ R13, R104, R89 ;  /* 0x00000059680d7220 */ /* 0x000fe20000410000 */
[----:B--2---:R-:W-:Y:S01]  /*16740*/  F2FP.BF16.PACK_AB R87, R128, R125 ;  /* 0x0000007d8057723e */ /* 0x004fe200000010ff */
[----:B------:R-:W2:Y:S02]  /*16750*/  LDSM.16.MT88.4 R88, [R144+0x8800] ;  /* 0x008800009058783b */ /* 0x000ea40000004200 */
[--C-:B------:R-:W-:Y:S02]  /*16760*/  FFMA.FTZ R110, R16, c[0x0][0x23c], -R122.reuse ;  /* 0x00008f00106e7a23 */ /* 0x100fe4000001087a */
[----:B------:R-:W-:Y:S01]  /*16770*/  FFMA.FTZ R111, R17, c[0x0][0x23c], -R122 ;  /* 0x00008f00116f7a23 */ /* 0x000fe2000001087a */
[C---:B---3--:R-:W-:Y:S01]  /*16780*/  HMMA.16816.F32.BF16 R12, R96.reuse, R112, R12 ;  /* 0x00000070600c723c */ /* 0x048fe2000004180c */
[----:B------:R-:W3:Y:S02]  /*16790*/  MUFU.EX2 R109, R109 ;  /* 0x0000006d006d7308 */ /* 0x000ee40000000800 */
[C---:B------:R-:W-:Y:S02]  /*167a0*/  FMUL.FTZ R16, R104.reuse, R84 ;  /* 0x0000005468107220 */ /* 0x040fe40000410000 */
[----:B------:R-:W-:Y:S01]  /*167b0*/  FMUL.FTZ R17, R104, R85 ;  /* 0x0000005568117220 */ /* 0x000fe20000410000 */
[----:B------:R-:W-:Y:S01]  /*167c0*/  F2FP.BF16.PACK_AB R85, R123, R124 ;  /* 0x0000007c7b55723e */ /* 0x000fe200000010ff */
[--C-:B------:R-:W-:Y:S01]  /*167d0*/  FFMA.FTZ R112, R27, c[0x0][0x23c], -R126.reuse ;  /* 0x00008f001b707a23 */ /* 0x100fe2000001087e */
[----:B------:R-:W-:Y:S01]  /*167e0*/  MOV R104, R3 ;  /* 0x0000000300687202 */ /* 0x000fe20000000f00 */
[----:B------:R-:W-:Y:S02]  /*167f0*/  FFMA.FTZ R113, R23, c[0x0][0x23c], -R126 ;  /* 0x00008f0017717a23 */ /* 0x000fe4000001087e */
[----:B------:R-:W-:Y:S01]  /*16800*/  MUFU.EX2 R110, R110 ;  /* 0x0000006e006e7308 */ /* 0x000fe20000000800 */
[----:B------:R-:W-:Y:S02]  /*16810*/  FFMA.FTZ R122, R33, c[0x0][0x23c], -R122 ;  /* 0x00008f00217a7a23 */ /* 0x000fe4000001087a */
[----:B-1----:R-:W-:Y:S01]  /*16820*/  FMUL.FTZ R18, R101, R86 ;  /* 0x0000005665127220 */ /* 0x002fe20000410000 */
[----:B------:R-:W-:Y:S01]  /*16830*/  MOV R101, R2 ;  /* 0x0000000200657202 */ /* 0x000fe20000000f00 */
[----:B------:R-:W-:Y:S04]  /*16840*/  FADD.FTZ R106, R106, R107 ;  /* 0x0000006b6a6a7221 */ /* 0x000fe80000010000 */
[----:B------:R-:W-:Y:S01]  /*16850*/  FADD.FTZ R105, R105, R106 ;  /* 0x0000006a69697221 */ /* 0x000fe20000010000 */
[----:B------:R-:W-:Y:S01]  /*16860*/  HMMA.16816.F32.BF16 R16, R96, R114, R16 ;  /* 0x000000726010723c */ /* 0x000fe20000041810 */
[----:B------:R-:W1:Y:S01]  /*16870*/  MUFU.EX2 R111, R111 ;  /* 0x0000006f006f7308 */ /* 0x000e620000000800 */
[----:B------:R-:W4:Y:S01]  /*16880*/  LDSM.16.MT88.4 R96, [R141+0x8800] ;  /* 0x008800008d60783b */ /* 0x000f220000004200 */
[----:B------:R-:W-:Y:S01]  /*16890*/  FADD.FTZ R124, R124, R105 ;  /* 0x000000697c7c7221 */ /* 0x000fe20000010000 */
[----:B---3--:R-:W-:Y:S03]  /*168a0*/  F2FP.BF16.PACK_AB R84, R109, R108 ;  /* 0x0000006c6d54723e */ /* 0x008fe600000010ff */
[--C-:B------:R-:W-:Y:S02]  /*168b0*/  FFMA.FTZ R115, R26, c[0x0][0x23c], -R126.reuse ;  /* 0x00008f001a737a23 */ /* 0x100fe4000001087e */
[--C-:B------:R-:W-:Y:S01]  /*168c0*/  FFMA.FTZ R114, R22, c[0x0][0x23c], -R126.reuse ;  /* 0x00008f0016727a23 */ /* 0x100fe2000001087e */
[----:B------:R-:W-:Y:S01]  /*168d0*/  LDSM.16.MT88.4 R24, [R141+0x9000] ;  /* 0x009000008d18783b */ /* 0x000fe20000004200 */
[----:B------:R-:W-:Y:S01]  /*168e0*/  MUFU.EX2 R113, R113 ;  /* 0x0000007100717308 */ /* 0x000fe20000000800 */
[----:B------:R-:W-:Y:S01]  /*168f0*/  F2FP.BF16.PACK_AB R22, R172, R129 ;  /* 0x00000081ac16723e */ /* 0x000fe200000010ff */
[----:B------:R-:W-:Y:S02]  /*16900*/  FFMA.FTZ R126, R35, c[0x0][0x23c], -R126 ;  /* 0x00008f00237e7a23 */ /* 0x000fe4000001087e */
[----:B------:R-:W-:Y:S04]  /*16910*/  FADD.FTZ R124, R123, R124 ;  /* 0x0000007c7b7c7221 */ /* 0x000fe80000010000 */
[----:B------:R-:W-:Y:S02]  /*16920*/  FADD.FTZ R125, R125, R124 ;  /* 0x0000007c7d7d7221 */ /* 0x000fe40000010000 */
[----:B------:R-:W3:Y:S02]  /*16930*/  MUFU.EX2 R114, R114 ;  /* 0x0000007200727308 */ /* 0x000ee40000000800 */
[----:B------:R-:W-:Y:S01]  /*16940*/  FADD.FTZ R125, R128, R125 ;  /* 0x0000007d807d7221 */ /* 0x000fe20000010000 */
[----:B-1----:R-:W-:Y:S07]  /*16950*/  F2FP.BF16.PACK_AB R86, R111, R110 ;  /* 0x0000006e6f56723e */ /* 0x002fee00000010ff */
[----:B------:R-:W-:Y:S01]  /*16960*/  MUFU.EX2 R115, R115 ;  /* 0x0000007300737308 */ /* 0x000fe20000000800 */
[C---:B--2---:R-:W-:Y:S08]  /*16970*/  HMMA.16816.F32.BF16 R4, R84.reuse, R88, R4 ;  /* 0x000000585404723c */ /* 0x044ff00000041804 */
[C---:B------:R-:W-:Y:S01]  /*16980*/  HMMA.16816.F32.BF16 R8, R84.reuse, R90, R8 ;  /* 0x0000005a5408723c */ /* 0x040fe20000041808 */
[----:B------:R-:W1:Y:S01]  /*16990*/  LDSM.16.MT88.4 R88, [R140+0x8800] ;  /* 0x008800008c58783b */ /* 0x000e620000004200 */
[----:B------:R-:W2:Y:S02]  /*169a0*/  MUFU.EX2 R112, R112 ;  /* 0x0000007000707308 */ /* 0x000ea40000000800 */
[C---:B---3--:R-:W-:Y:S01]  /*169b0*/  F2FP.BF16.PACK_AB R21, R113.reuse, R114 ;  /* 0x000000727115723e */ /* 0x048fe200000010ff */
[----:B------:R-:W-:Y:S03]  /*169c0*/  FADD.FTZ R114, R114, R125 ;  /* 0x0000007d72727221 */ /* 0x000fe60000010000 */
[C---:B------:R-:W-:Y:S04]  /*169d0*/  HMMA.16816.F32.BF16 R36, R84.reuse, R92, R36 ;  /* 0x0000005c5424723c */ /* 0x040fe80000041824 */
[----:B------:R-:W3:Y:S01]  /*169e0*/  MUFU.EX2 R130, R130 ;  /* 0x0000008200827308 */ /* 0x000ee20000000800 */
[----:B------:R-:W-:Y:S03]  /*169f0*/  FADD.FTZ R114, R113, R114 ;  /* 0x0000007271727221 */ /* 0x000fe60000010000 */
[C---:B------:R-:W-:Y:S01]  /*16a00*/  HMMA.16816.F32.BF16 R40, R84.reuse, R94, R40 ;  /* 0x0000005e5428723c */ /* 0x040fe20000041828 */
[----:B------:R-:W5:Y:S05]  /*16a10*/  LDSM.16.MT88.4 R92, [R144+0xa800] ;  /* 0x00a80000905c783b */ /* 0x000f6a0000004200 */
[----:B------:R-:W-:Y:S02]  /*16a20*/  MUFU.EX2 R34, R34 ;  /* 0x0000002200227308 */ /* 0x000fe40000000800 */
[C---:B----4-:R-:W-:Y:S04]  /*16a30*/  HMMA.16816.F32.BF16 R44, R84.reuse, R96, R44 ;  /* 0x00000060542c723c */ /* 0x050fe8000004182c */
[----:B--2---:R-:W-:Y:S01]  /*16a40*/  F2FP.BF16.PACK_AB R23, R112, R115 ;  /* 0x000000737017723e */ /* 0x004fe200000010ff */
[----:B------:R-:W-:Y:S03]  /*16a50*/  FADD.FTZ R115, R115, R114 ;  /* 0x0000007273737221 */ /* 0x000fe60000010000 */
[C---:B------:R-:W-:Y:S01]  /*16a60*/  HMMA.16816.F32.BF16 R48, R84.reuse, R98, R48 ;  /* 0x000000625430723c */ /* 0x040fe20000041830 */
[----:B------:R-:W2:Y:S01]  /*16a70*/  LDSM.16.MT88.4 R96, [R142+0xa800] ;  /* 0x00a800008e60783b */ /* 0x000ea20000004200 */
[----:B------:R-:W4:Y:S02]  /*16a80*/  MUFU.EX2 R35, R126 ;  /* 0x0000007e00237308 */ /* 0x000f240000000800 */
[----:B---3--:R-:W-:Y:S01]  /*16a90*/  F2FP.BF16.PACK_AB R20, R130, R127 ;  /* 0x0000007f8214723e */ /* 0x008fe200000010ff */
[----:B------:R-:W-:Y:S03]  /*16aa0*/  FADD.FTZ R112, R112, R115 ;  /* 0x0000007370707221 */ /* 0x000fe60000010000 */
[C---:B-1----:R-:W-:Y:S04]  /*16ab0*/  HMMA.16816.F32.BF16 R52, R84.reuse, R88, R52 ;  /* 0x000000585434723c */ /* 0x042fe80000041834 */
[----:B------:R-:W-:Y:S04]  /*16ac0*/  MUFU.EX2 R32, R32 ;  /* 0x0000002000207308 */ /* 0x000fe80000000800 */
[C---:B------:R-:W-:Y:S01]  /*16ad0*/  HMMA.16816.F32.BF16 R56, R84.reuse, R90, R56 ;  /* 0x0000005a5438723c */ /* 0x040fe20000041838 */
[----:B------:R-:W1:Y:S05]  /*16ae0*/  LDSM.16.MT88.4 R88, [R141+0xa800] ;  /* 0x00a800008d58783b */ /* 0x000e6a0000004200 */
[----:B------:R-:W3:Y:S02]  /*16af0*/  MUFU.EX2 R33, R122 ;  /* 0x0000007a00217308 */ /* 0x000ee40000000800 */
        /* <DEDUP_REMOVED lines=9> */
[C---:B-----5:R-:W-:Y:S08]  /*16b90*/  HMMA.16816.F32.BF16 R12, R84.reuse, R92, R12 ;  /* 0x0000005c540c723c */ /* 0x060ff0000004180c */
[----:B------:R-:W-:Y:S01]  /*16ba0*/  HMMA.16816.F32.BF16 R16, R84, R94, R16 ;  /* 0x0000005e5410723c */ /* 0x000fe20000041810 */
[----:B------:R-:W2:Y:S08]  /*16bb0*/  LDSM.16.MT88.4 R84, [R140+0x9000] ;  /* 0x009000008c54783b */ /* 0x000eb00000004200 */
[----:B------:R-:W-:Y:S01]  /*16bc0*/  LDSM.16.MT88.4 R92, [R144+0x9800] ;  /* 0x00980000905c783b */ /* 0x000fe20000004200 */
[C---:B-1----:R-:W-:Y:S08]  /*16bd0*/  HMMA.16816.F32.BF16 R4, R20.reuse, R88, R4 ;  /* 0x000000581404723c */ /* 0x042ff00000041804 */
[C---:B------:R-:W-:Y:S01]  /*16be0*/  HMMA.16816.F32.BF16 R8, R20.reuse, R90, R8 ;  /* 0x0000005a1408723c */ /* 0x040fe20000041808 */
[----:B------:R-:W1:Y:S07]  /*16bf0*/  LDSM.16.MT88.4 R88, [R144+0xb000] ;  /* 0x00b000009058783b */ /* 0x000e6e0000004200 */
[C---:B------:R-:W-:Y:S08]  /*16c00*/  HMMA.16816.F32.BF16 R36, R20.reuse, R96, R36 ;  /* 0x000000601424723c */ /* 0x040ff00000041824 */
[C---:B------:R-:W-:Y:S08]  /*16c10*/  HMMA.16816.F32.BF16 R40, R20.reuse, R98, R40 ;  /* 0x000000621428723c */ /* 0x040ff00000041828 */
[C---:B------:R-:W-:Y:S08]  /*16c20*/  HMMA.16816.F32.BF16 R44, R20.reuse, R24, R44 ;  /* 0x00000018142c723c */ /* 0x040ff0000004182c */
        /* <DEDUP_REMOVED lines=11> */
[C---:B--2---:R-:W-:Y:S07]  /*16ce0*/  HMMA.16816.F32.BF16 R76, R20.reuse, R84, R76 ;  /* 0x00000054144c723c */ /* 0x044fee000004184c */
[----:B------:R-:W-:Y:S01]  /*16cf0*/  F2FP.BF16.PACK_AB R85, R174, R131 ;  /* 0x00000083ae55723e */ /* 0x000fe200000010ff */
[C---:B------:R-:W-:Y:S04]  /*16d00*/  HMMA.16816.F32.BF16 R80, R20.reuse, R86, R80 ;  /* 0x000000561450723c */ /* 0x040fe80000041850 */
[----:B------:R-:W-:Y:S01]  /*16d10*/  F2FP.BF16.PACK_AB R84, R176, R173 ;  /* 0x000000adb054723e */ /* 0x000fe200000010ff */
[----:B------:R-:W-:Y:S02]  /*16d20*/  FADD.FTZ R131, R131, R112 ;  /* 0x0000007083837221 */ /* 0x000fe40000010000 */
[----:B----4-:R-:W-:Y:S01]  /*16d30*/  F2FP.BF16.PACK_AB R87, R35, R34 ;  /* 0x000000222357723e */ /* 0x010fe200000010ff */
[C---:B-1----:R-:W-:Y:S04]  /*16d40*/  HMMA.16816.F32.BF16 R12, R20.reuse, R88, R12 ;  /* 0x00000058140c723c */ /* 0x042fe8000004180c */
[----:B---3--:R-:W-:Y:S01]  /*16d50*/  F2FP.BF16.PACK_AB R86, R33, R32 ;  /* 0x000000202156723e */ /* 0x008fe200000010ff */
[----:B------:R-:W-:Y:S03]  /*16d60*/  FADD.FTZ R131, R174, R131 ;  /* 0x00000083ae837221 */ /* 0x000fe60000010000 */
[----:B------:R-:W-:Y:S01]  /*16d70*/  HMMA.16816.F32.BF16 R16, R20, R90, R16 ;  /* 0x0000005a1410723c */ /* 0x000fe20000041810 */
[----:B------:R-:W-:Y:S03]  /*16d80*/  LDSM.16.MT88.4 R20, [R142+0xb800] ;  /* 0x00b800008e14783b */ /* 0x000fe60000004200 */
[----:B------:R-:W-:Y:S04]  /*16d90*/  FADD.FTZ R34, R34, R131 ;  /* 0x0000008322227221 */ /* 0x000fe80000010000 */
[C---:B------:R-:W-:Y:S01]  /*16da0*/  HMMA.16816.F32.BF16 R96, R84.reuse, R92, R4 ;  /* 0x0000005c5460723c */ /* 0x040fe20000041804 */
[----:B------:R-:W1:Y:S04]  /*16db0*/  LDSM.16.MT88.4 R4, [R140+0x9800] ;  /* 0x009800008c04783b */ /* 0x000e680000004200 */
[----:B------:R-:W-:Y:S03]  /*16dc0*/  FADD.FTZ R168, R35, R34 ;  /* 0x0000002223a87221 */ /* 0x000fe60000010000 */
[C---:B------:R-:W-:Y:S01]  /*16dd0*/  HMMA.16816.F32.BF16 R92, R84.reuse, R94, R8 ;  /* 0x0000005e545c723c */ /* 0x040fe20000041808 */
[----:B------:R-:W2:Y:S07]  /*16de0*/  LDSM.16.MT88.4 R8, [R144+0xb800] ;  /* 0x00b800009008783b */ /* 0x000eae0000004200 */
[C---:B-----5:R-:W-:Y:S08]  /*16df0*/  HMMA.16816.F32.BF16 R36, R84.reuse, R24, R36 ;  /* 0x000000185424723c */ /* 0x060ff00000041824 */
[C---:B------:R-:W-:Y:S01]  /*16e00*/  HMMA.16816.F32.BF16 R40, R84.reuse, R26, R40 ;  /* 0x0000001a5428723c */ /* 0x040fe20000041828 */
[----:B------:R-:W3:Y:S07]  /*16e10*/  LDSM.16.MT88.4 R24, [R141+0xb800] ;  /* 0x00b800008d18783b */ /* 0x000eee0000004200 */
[C---:B------:R-:W-:Y:S08]  /*16e20*/  HMMA.16816.F32.BF16 R44, R84.reuse, R28, R44 ;  /* 0x0000001c542c723c */ /* 0x040ff0000004182c */
[C---:B------:R-:W-:Y:S08]  /*16e30*/  HMMA.16816.F32.BF16 R48, R84.reuse, R30, R48 ;  /* 0x0000001e5430723c */ /* 0x040ff00000041830 */
[C---:B-1----:R-:W-:Y:S08]  /*16e40*/  HMMA.16816.F32.BF16 R52, R84.reuse, R4, R52 ;  /* 0x000000045434723c */ /* 0x042ff00000041834 */
[C---:B------:R-:W-:Y:S01]  /*16e50*/  HMMA.16816.F32.BF16 R56, R84.reuse, R6, R56 ;  /* 0x000000065438723c */ /* 0x040fe20000041838 */
[----:B------:R-:W1:Y:S07]  /*16e60*/  LDSM.16.MT88.4 R4, [R140+0xb800] ;  /* 0x00b800008c04783b */ /* 0x000e6e0000004200 */
[C---:B--2---:R-:W-:Y:S07]  /*16e70*/  HMMA.16816.F32.BF16 R60, R84.reuse, R8, R60 ;  /* 0x00000008543c723c */ /* 0x044fee000004183c */
[----:B------:R-:W-:Y:S01]  /*16e80*/  FADD.FTZ R9, R119, R118 ;  /* 0x0000007677097221 */ /* 0x000fe20000010000 */
[C---:B------:R-:W-:Y:S04]  /*16e90*/  HMMA.16816.F32.BF16 R64, R84.reuse, R10, R64 ;  /* 0x0000000a5440723c */ /* 0x040fe80000041840 */
[----:B------:R-:W-:Y:S04]  /*16ea0*/  FADD.FTZ R9, R116, R9 ;  /* 0x0000000974097221 */ /* 0x000fe80000010000 */
        /* <DEDUP_REMOVED lines=17> */
[----:B------:R-:W-:Y:S01]  /*16fc0*/  FADD.FTZ R169, R33, R32 ;  /* 0x0000002021a97221 */ /* 0x000fe20000010000 */
[----:B------:R-:W-:-:S05]  /*16fd0*/  @P0 BRA `(.L_x_7209) ;  /* 0xffffd08000000947 */ /* 0x000fca000383ffff */
.L_x_7205:
        /* <DEDUP_REMOVED lines=8> */
[----:B------:R-:W1:Y:S04]  /*17060*/  SHFL.BFLY PT, R5, R8, 0x1, 0x1f ;  /* 0x0c201f0008057f89 */ /* 0x000e6800000e0000 */
[----:B------:R-:W2:Y:S01]  /*17070*/  SHFL.BFLY PT, R4, R9, 0x1, 0x1f ;  /* 0x0c201f0009047f89 */ /* 0x000ea200000e0000 */
        /* <DEDUP_REMOVED lines=143> */
[----:B------:R2:W-:Y:S01]  /*17970*/  STS [R15], R40 ;  /* 0x000000280f007388 */ /* 0x0005e20000000800 */
        /* <DEDUP_REMOVED lines=8> */
[----:B------:R-:W-:Y:S01]  /*17a00*/  STS [R21], R52 ;  /* 0x0000003415007388 */ /* 0x000fe20000000800 */
[----:B--2---:R-:W-:-:S03]  /*17a10*/  MOV R40, 0x7f800000 ;  /* 0x7f80000000287802 */ /* 0x004fc60000000f00 */
        /* <DEDUP_REMOVED lines=29> */
.L_x_7210:
[----:B------:R-:W1:Y:S04]  /*17bf0*/  S2R R3, SR_CTAID.Z ;  /* 0x0000000000037919 */ /* 0x000e680000002700 */
[----:B------:R-:W1:Y:S02]  /*17c00*/  S2R R2, SR_CTAID.Y ;  /* 0x0000000000027919 */ /* 0x000e640000002600 */
[----:B-1----:R-:W-:-:S04]  /*17c10*/  IMAD R4, R2, c[0x0][0x1c0], R3 ;  /* 0x0000700002047a24 */ /* 0x002fc800078e0203 */
[----:B------:R-:W-:Y:S02]  /*17c20*/  IMAD R4, R4, c[0x0][0x214], RZ ;  /* 0x0000850004047a24 */ /* 0x000fe400078e02ff */
.L_x_7211:
        /* <DEDUP_REMOVED lines=41> */
.L_x_7213:
[----:B------:R-:W-:Y:S05]  /*17ec0*/  BSYNC B0 ;  /* 0x0000000000007941 */ /* 0x000fea0003800000 */
.L_x_7212:
        /* <DEDUP_REMOVED lines=35> */
.L_x_7215:
[----:B------:R-:W-:Y:S05]  /*18100*/  BSYNC B0 ;  /* 0x0000000000007941 */ /* 0x000fea0003800000 */
.L_x_7214:
        /* <DEDUP_REMOVED lines=18> */
.L_x_7217:
[----:B------:R-:W-:Y:S05]  /*18230*/  BSYNC B0 ;  /* 0x0000000000007941 */ /* 0x000fea0003800000 */
.L_x_7216:
        /* <DEDUP_REMOVED lines=18> */
.L_x_7219:
[----:B------:R-:W-:Y:S05]  /*18360*/  BSYNC B0 ;  /* 0x0000000000007941 */ /* 0x000fea0003800000 */
.L_x_7218:
        /* <DEDUP_REMOVED lines=19> */
.L_x_7220:
        /* <DEDUP_REMOVED lines=14> */
.L_x_8388:


//--------------------- .text._ZN5flash24flash_fwd_splitkv_kernelI23Flash_fwd_kernel_traitsILi128ELi64ELi64ELi4ELb0ELb0EN7cutlass10bfloat16_tE19Flash_kernel_traitsILi128ELi64ELi64ELi4ES3_EELb1ELb0ELb1ELb0ELb0ELb1ELb0ELb1EEEvNS_16Flash_fwd_paramsE --------------------------
	.section	.text._ZN5flash24flash_fwd_splitkv_kernelI23Flash_fwd_kernel_traitsILi128ELi64ELi64ELi4ELb0ELb0EN7cutlass10bfloat16_tE19Flash_kernel_traitsILi128ELi64ELi64ELi4ES3_EELb1ELb0ELb1ELb0ELb0ELb1ELb0ELb1EEEvNS_16Flash_fwd_paramsE,"ax",@progbits
	.sectioninfo	@"SHI_REGISTERS=201"
	.align	128
        .global         _ZN5flash24flash_fwd_splitkv_kernelI23Flash_fwd_kernel_traitsILi128ELi64ELi64ELi4ELb0ELb0EN7cutlass10bfloat16_tE19Flash_kernel_traitsILi128ELi64ELi64ELi4ES3_EELb1ELb0ELb1ELb0ELb0ELb1ELb0ELb1EEEvNS_16Flash_fwd_paramsE
        .type           _ZN5flash24flash_fwd_splitkv_kernelI23Flash_fwd_kernel_traitsILi128ELi64ELi64ELi4ELb0ELb0EN7cutlass10bfloat16_tE19Flash_kernel_traitsILi128ELi64ELi64ELi4ES3_EELb1ELb0ELb1ELb0ELb0ELb1ELb0ELb1EEEvNS_16Flash_fwd_paramsE,@function
        .size           _ZN5flash24flash_fwd_splitkv_kernelI23Flash_fwd_kernel_traitsILi128ELi64ELi64ELi4ELb0ELb0EN7cutlass10bfloat16_tE19Flash_kernel_traitsILi128ELi64ELi64ELi4ES3_EELb1ELb0ELb1ELb0ELb0ELb1ELb0ELb1EEEvNS_16Flash_fwd_paramsE,(.L_x_8389 - _ZN5flash24flash_fwd_splitkv_kernelI23Flash_fwd_kernel_traitsILi128ELi64ELi64ELi4ELb0ELb0EN7cutlass10bfloat16_tE19Flash_kernel_traitsILi128ELi64ELi64ELi4ES3_EELb1ELb0ELb1ELb0ELb0ELb1ELb0ELb1EEEvNS_16Flash_fwd_paramsE)
        .other          _ZN5flash24flash_fwd_splitkv_kernelI23Flash_fwd_kernel_traitsILi128ELi64ELi64ELi4ELb0ELb0EN7cutlass10bfloat16_tE19Flash_kernel_traitsILi128ELi64ELi64ELi4ES3_EELb1ELb0ELb1ELb0ELb0ELb1ELb0ELb1EEEvNS_16Flash_fwd_paramsE,@"STO_CUDA_ENTRY STV_DEFAULT"
_ZN5flash24flash_fwd_splitkv_kernelI23Flash_fwd_kernel_traitsILi128ELi64ELi64ELi4ELb0ELb0EN7cutlass10bfloat16_tE19Flash_kernel_traitsILi128ELi64ELi64ELi4ES3_EELb1ELb0ELb1ELb0ELb0ELb1ELb0ELb1EEEvNS_16Flash_fwd_paramsE:
.text._ZN5flash24flash_fwd_splitkv_kernelI23Flash_fwd_kernel_traitsILi128ELi64ELi64ELi4ELb0ELb0EN7cutlass10bfloat16_tE19Flash_kernel_traitsILi128ELi64ELi64ELi4ES3_EELb1ELb0ELb1ELb0ELb0ELb1ELb0ELb1EEEvNS_16Flash_fwd_paramsE:
        /* <DEDUP_REMOVED lines=36> */
.L_x_7221:
[----:B-1-34-:R-:W-:Y:S02]  /*0240*/  MOV R67, c[0x0][0x218] ;  /* 0x0000860000437a02 */ /* 0x01afe40000000f00 */
.L_x_7222:
        /* <DEDUP_REMOVED lines=78> */
.L_x_7225:
[----:B------:R-:W-:Y:S05]  /*0730*/  BSYNC B0 ;  /* 0x0000000000007941 */ /* 0x000fea0003800000 */
.L_x_7224:
        /* <DEDUP_REMOVED lines=18> */
.L_x_7227:
[----:B------:R-:W-:Y:S05]  /*0860*/  BSYNC B0 ;  /* 0x0000000000007941 */ /* 0x000fea0003800000 */
.L_x_7226:
        /* <DEDUP_REMOVED lines=18> */
.L_x_7229:
[----:B------:R-:W-:Y:S05]  /*0990*/  BSYNC B0 ;  /* 0x0000000000007941 */ /* 0x000fea0003800000 */
.L_x_7228:
        /* <DEDUP_REMOVED lines=17> */
.L_x_7231:
[----:B------:R-:W-:Y:S05]  /*0ab0*/  BSYNC B0 ;  /* 0x0000000000007941 */ /* 0x000fea0003800000 */
.L_x_7230:
        /* <DEDUP_REMOVED lines=19> */
.L_x_7223:
        /* <DEDUP_REMOVED lines=90> */
.L_x_7232:
        /* <DEDUP_REMOVED lines=16> */
.L_x_7234:
        /* <DEDUP_REMOVED lines=51> */
.L_x_7233:
        /* <DEDUP_REMOVED lines=225> */
.L_x_7304:
        /* <DEDUP_REMOVED lines=15> */
.L_x_7237:
[----:B------:R-:W-:Y:S05]  /*24c0*/  BSYNC B0 ;  /* 0x0000000000007941 */ /* 0x000fea0003800000 */
.L_x_7236:
        /* <DEDUP_REMOVED lines=15> */
.L_x_7239:
[----:B------:R-:W-:Y:S05]  /*25c0*/  BSYNC B0 ;  /* 0x0000000000007941 */ /* 0x000fea0003800000 */
.L_x_7238:
        /* <DEDUP_REMOVED lines=15> */
.L_x_7241:
[----:B------:R-:W-:Y:S05]  /*26c0*/  BSYNC B0 ;  /* 0x0000000000007941 */ /* 0x000fea0003800000 */
.L_x_7240:
        /* <DEDUP_REMOVED lines=15> */
.L_x_7243:
[----:B------:R-:W-:Y:S05]  /*27c0*/  BSYNC B0 ;  /* 0x0000000000007941 */ /* 0x000fea0003800000 */
.L_x_7242:
        /* <DEDUP_REMOVED lines=62> */
.L_x_7249:
[----:B------:R-:W-:Y:S05]  /*2bb0*/  BSYNC B0 ;  /* 0x0000000000007941 */ /* 0x000fea0003800000 */
.L_x_7248:
        /* <DEDUP_REMOVED lines=50> */
.L_x_7247:
[----:B------:R-:W-:Y:S05]  /*2ee0*/  BSYNC B1 ;  /* 0x0000000000017941 */ /* 0x000fea0003800000 */
.L_x_7246:
        /* <DEDUP_REMOVED lines=60> */
.L_x_7253:
[----:B------:R-:W-:Y:S05]  /*32b0*/  BSYNC B0 ;  /* 0x0000000000007941 */ /* 0x000fea0003800000 */
.L_x_7252:
        /* <DEDUP_REMOVED lines=52> */
.L_x_7251:
[----:B------:R-:W-:Y:S05]  /*3600*/  BSYNC B1 ;  /* 0x0000000000017941 */ /* 0x000fea0003800000 */
.L_x_7250:
        /* <DEDUP_REMOVED lines=60> */
.L_x_7257:
[----:B------:R-:W-:Y:S05]  /*39d0*/  BSYNC B0 ;  /* 0x0000000000007941 */ /* 0x000fea0003800000 */
.L_x_7256:
        /* <DEDUP_REMOVED lines=52> */
.L_x_7255:
[----:B------:R-:W-:Y:S05]  /*3d20*/  BSYNC B1 ;  /* 0x0000000000017941 */ /* 0x000fea0003800000 */
.L_x_7254:
        /* <DEDUP_REMOVED lines=63> */
.L_x_7261:
[----:B------:R-:W-:Y:S05]  /*4120*/  BSYNC B0 ;  /* 0x0000000000007941 */ /* 0x000fea0003800000 */
.L_x_7260:
        /* <DEDUP_REMOVED lines=52> */
.L_x_7259:
[----:B------:R-:W-:Y:S05]  /*4470*/  BSYNC B1 ;  /* 0x0000000000017941 */ /* 0x000fea0003800000 */
.L_x_7258:
        /* <DEDUP_REMOVED lines=9> */
.L_x_7245:
        /* <DEDUP_REMOVED lines=89> */
.L_x_7268:
[----:B------:R-:W-:Y:S05]  /*4aa0*/  BSYNC B0 ;  /* 0x0000000000007941 */ /* 0x000fea0003800000 */
.L_x_7267:
[----:B-----5:R2:W-:Y:S02]  /*4ab0*/  STG.E.128 [R110.64], R36 ;  /* 0x000000246e007986 */ /* 0x0205e4000c101d06 */
.L_x_7266:
[----:B------:R-:W-:Y:S05]  /*4ac0*/  BSYNC B1 ;  /* 0x0000000000017941 */ /* 0x000fea0003800000 */
.L_x_7265:
        /* <DEDUP_REMOVED lines=87> */
.L_x_7270:
[----:B------:R-:W-:Y:S05]  /*5040*/  BSYNC B0 ;  /* 0x0000000000007941 */ /* 0x000fea0003800000 */
.L_x_7269:
[----:B-----5:R3:W-:Y:S02]  /*5050*/  STG.E.128 [R110.64+0x80], R36 ;  /* 0x000080246e007986 */ /* 0x0207e4000c101d06 */
.L_x_7264:
[----:B------:R-:W-:Y:S05]  /*5060*/  BSYNC B2 ;  /* 0x0000000000027941 */ /* 0x000fea0003800000 */
.L_x_7263:
        /* <DEDUP_REMOVED lines=94> */
.L_x_7276:
[----:B------:R-:W-:Y:S05]  /*5650*/  BSYNC B0 ;  /* 0x0000000000007941 */ /* 0x000fea0003800000 */
.L_x_7275:
[C---:B------:R-:W-:Y:S04]  /*5660*/  LEA R2, P0, R152.reuse, R110, 0x1 ;  /* 0x0000006e98027211 */ /* 0x040fe800078008ff */
[----:B------:R-:W-:Y:S05]  /*5670*/  LEA.HI.X R3, R152, R111, R151, 0x1, P0 ;  /* 0x0000006f98037211 */ /* 0x000fea00000f0c97 */
[----:B-----5:R3:W-:Y:S04]  /*5680*/  STG.E.128 [R2.64], R36 ;  /* 0x0000002402007986 */ /* 0x0207e8000c101d06 */
.L_x_7274:
[----:B------:R-:W-:Y:S05]  /*5690*/  BSYNC B1 ;  /* 0x0000000000017941 */ /* 0x000fea0003800000 */
.L_x_7273:
        /* <DEDUP_REMOVED lines=91> */
.L_x_7278:
[----:B------:R-:W-:Y:S05]  /*5c50*/  BSYNC B0 ;  /* 0x0000000000007941 */ /* 0x000fea0003800000 */
.L_x_7277:
[C---:B------:R-:W-:Y:S04]  /*5c60*/  LEA R2, P0, R89.reuse, R110, 0x1 ;  /* 0x0000006e59027211 */ /* 0x040fe800078008ff */
[----:B------:R-:W-:Y:S05]  /*5c70*/  LEA.HI.X R3, R89, R111, R88, 0x1, P0 ;  /* 0x0000006f59037211 */ /* 0x000fea00000f0c58 */
[----:B-----5:R3:W-:Y:S04]  /*5c80*/  STG.E.128 [R2.64], R36 ;  /* 0x0000002402007986 */ /* 0x0207e8000c101d06 */
.L_x_7272:
[----:B------:R-:W-:Y:S05]  /*5c90*/  BSYNC B2 ;  /* 0x0000000000027941 */ /* 0x000fea0003800000 */
.L_x_7271:
        /* <DEDUP_REMOVED lines=94> */
.L_x_7284:
[----:B------:R-:W-:Y:S05]  /*6280*/  BSYNC B0 ;  /* 0x0000000000007941 */ /* 0x000fea0003800000 */
.L_x_7283:
[C---:B------:R-:W-:Y:S04]  /*6290*/  LEA R2, P0, R160.reuse, R110, 0x1 ;  /* 0x0000006ea0027211 */ /* 0x040fe800078008ff */
[----:B------:R-:W-:Y:S05]  /*62a0*/  LEA.HI.X R3, R160, R111, R83, 0x1, P0 ;  /* 0x0000006fa0037211 */ /* 0x000fea00000f0c53 */
[----:B-----5:R3:W-:Y:S04]  /*62b0*/  STG.E.128 [R2.64], R36 ;  /* 0x0000002402007986 */ /* 0x0207e8000c101d06 */
.L_x_7282:
[----:B------:R-:W-:Y:S05]  /*62c0*/  BSYNC B1 ;  /* 0x0000000000017941 */ /* 0x000fea0003800000 */
.L_x_7281:
        /* <DEDUP_REMOVED lines=91> */
.L_x_7286:
[----:B------:R-:W-:Y:S05]  /*6880*/  BSYNC B0 ;  /* 0x0000000000007941 */ /* 0x000fea0003800000 */
.L_x_7285:
[C---:B------:R-:W-:Y:S04]  /*6890*/  LEA R2, P0, R91.reuse, R110, 0x1 ;  /* 0x0000006e5b027211 */ /* 0x040fe800078008ff */
[----:B------:R-:W-:Y:S05]  /*68a0*/  LEA.HI.X R3, R91, R111, R90, 0x1, P0 ;  /* 0x0000006f5b037211 */ /* 0x000fea00000f0c5a */
[----:B-----5:R3:W-:Y:S04]  /*68b0*/  STG.E.128 [R2.64], R36 ;  /* 0x0000002402007986 */ /* 0x0207e8000c101d06 */
.L_x_7280:
[----:B------:R-:W-:Y:S05]  /*68c0*/  BSYNC B2 ;  /* 0x0000000000027941 */ /* 0x000fea0003800000 */
.L_x_7279:
        /* <DEDUP_REMOVED lines=96> */
.L_x_7292:
[----:B------:R-:W-:Y:S05]  /*6ed0*/  BSYNC B0 ;  /* 0x0000000000007941 */ /* 0x000fea0003800000 */
.L_x_7291:
[C---:B------:R-:W-:Y:S02]  /*6ee0*/  IMAD R0, R157.reuse, c[0x0][0x19c], RZ ;  /* 0x000067009d007a24 */ /* 0x040fe400078e02ff */
[----:B------:R-:W-:Y:S05]  /*6ef0*/  IMAD.WIDE.U32 R2, R157, c[0x0][0x198], R110 ;  /* 0x000066009d027a25 */ /* 0x000fea00078e006e */
[----:B------:R-:W-:Y:S05]  /*6f00*/  IADD3 R3, R3, R0, RZ ;  /* 0x0000000003037210 */ /* 0x000fea0007ffe0ff */
[----:B-----5:R3:W-:Y:S02]  /*6f10*/  STG.E.128 [R2.64], R36 ;  /* 0x0000002402007986 */ /* 0x0207e4000c101d06 */
.L_x_7290:
[----:B------:R-:W-:Y:S05]  /*6f20*/  BSYNC B1 ;  /* 0x0000000000017941 */ /* 0x000fea0003800000 */
.L_x_7289:
        /* <DEDUP_REMOVED lines=91> */
.L_x_7294:
[----:B------:R-:W-:Y:S05]  /*74e0*/  BSYNC B0 ;  /* 0x0000000000007941 */ /* 0x000fea0003800000 */
.L_x_7293:
[C---:B------:R-:W-:Y:S04]  /*74f0*/  LEA R2, P0, R95.reuse, R110, 0x1 ;  /* 0x0000006e5f027211 */ /* 0x040fe800078008ff */
[----:B------:R-:W-:Y:S05]  /*7500*/  LEA.HI.X R3, R95, R111, R94, 0x1, P0 ;  /* 0x0000006f5f037211 */ /* 0x000fea00000f0c5e */
[----:B-----5:R3:W-:Y:S04]  /*7510*/  STG.E.128 [R2.64], R36 ;  /* 0x0000002402007986 */ /* 0x0207e8000c101d06 */
.L_x_7288:
[----:B------:R-:W-:Y:S05]  /*7520*/  BSYNC B2 ;  /* 0x0000000000027941 */ /* 0x000fea0003800000 */
.L_x_7287:
        /* <DEDUP_REMOVED lines=8> */
.L_x_7244:
        /* <DEDUP_REMOVED lines=8> */
.L_x_7296:
[----:B------:R-:W-:Y:S05]  /*7630*/  BSYNC B0 ;  /* 0x0000000000007941 */ /* 0x000fea0003800000 */
.L_x_7295:
        /* <DEDUP_REMOVED lines=16> */
.L_x_7298:
[----:B------:R-:W-:Y:S05]  /*7740*/  BSYNC B0 ;  /* 0x0000000000007941 */ /* 0x000fea0003800000 */
.L_x_7297:
        /* <DEDUP_REMOVED lines=16> */
.L_x_7300:
[----:B------:R-:W-:Y:S05]  /*7850*/  BSYNC B0 ;  /* 0x0000000000007941 */ /* 0x000fea0003800000 */
.L_x_7299:
        /* <DEDUP_REMOVED lines=20> */
.L_x_7301:
[----:B------:R-:W-:Y:S05]  /*79a0*/  BSYNC B0 ;  /* 0x0000000000007941 */ /* 0x000fea0003800000 */
.L_x_7262:
        /* <DEDUP_REMOVED lines=80> */
.L_x_7302:
        /* <DEDUP_REMOVED lines=8> */
.L_x_7303:
[----:B------:R-:W-:Y:S04]  /*7f30*/  IADD3 R11, R11, -0x1, RZ ;  /* 0xffffffff0b0b7810 */ /* 0x000fe80007ffe0ff */
[----:B------:R-:W-:Y:S11]  /*7f40*/  ISETP.GT.AND P0, PT, R11, R78, PT ;  /* 0x0000004e0b00720c */ /* 0x000ff60003f04270 */
[----:B------:R-:W-:Y:S02]  /*7f50*/  @!UPT UIADD3 URZ, URZ, URZ, URZ ;  /* 0x0000003f3f3ff290 */ /* 0x000fe4000fffe03f */
[----:B------:R-:W-:-:S05]  /*7f60*/  @P0 BRA `(.L_x_7304) ;  /* 0xffffa46000000947 */ /* 0x000fca000383ffff */
.L_x_7235:
        /* <DEDUP_REMOVED lines=98> */
.L_x_7313:
[----:B------:R-:W-:Y:S05]  /*8590*/  BSYNC B0 ;  /* 0x0000000000007941 */ /* 0x000fea0003800000 */
.L_x_7312:
[----:B-----5:R3:W-:Y:S02]  /*85a0*/  STS.128 [R165], R8 ;  /* 0x00000008a5007388 */ /* 0x0207e40000000c00 */
.L_x_7311:
[----:B------:R-:W-:Y:S05]  /*85b0*/  BSYNC B1 ;  /* 0x0000000000017941 */ /* 0x000fea0003800000 */
.L_x_7310:
        /* <DEDUP_REMOVED lines=44> */
.L_x_7315:
[----:B------:R-:W-:Y:S05]  /*8880*/  BSYNC B0 ;  /* 0x0000000000007941 */ /* 0x000fea0003800000 */
.L_x_7314:
[----:B-----5:R1:W-:Y:S02]  /*8890*/  STS.128 [R165+0x2000], R8 ;  /* 0x00200008a5007388 */ /* 0x0203e40000000c00 */
.L_x_7309:
[----:B------:R-:W-:Y:S05]  /*88a0*/  BSYNC B2 ;  /* 0x0000000000027941 */ /* 0x000fea0003800000 */
.L_x_7308:
        /* <DEDUP_REMOVED lines=60> */
.L_x_7321:
[----:B------:R-:W-:Y:S05]  /*8c70*/  BSYNC B0 ;  /* 0x0000000000007941 */ /* 0x000fea0003800000 */
.L_x_7320:
[----:B-----5:R3:W-:Y:S02]  /*8c80*/  STS.128 [R165+0x800], R8 ;  /* 0x00080008a5007388 */ /* 0x0207e40000000c00 */
.L_x_7319:
[----:B------:R-:W-:Y:S05]  /*8c90*/  BSYNC B1 ;  /* 0x0000000000017941 */ /* 0x000fea0003800000 */
.L_x_7318:
        /* <DEDUP_REMOVED lines=44> */
.L_x_7323:
[----:B------:R-:W-:Y:S05]  /*8f60*/  BSYNC B0 ;  /* 0x0000000000007941 */ /* 0x000fea0003800000 */
.L_x_7322:
[----:B-----5:R1:W-:Y:S02]  /*8f70*/  STS.128 [R165+0x2800], R28 ;  /* 0x0028001ca5007388 */ /* 0x0203e40000000c00 */
.L_x_7317:
[----:B------:R-:W-:Y:S05]  /*8f80*/  BSYNC B2 ;  /* 0x0000000000027941 */ /* 0x000fea0003800000 */
.L_x_7316:
        /* <DEDUP_REMOVED lines=61> */
.L_x_7329:
[----:B------:R-:W-:Y:S05]  /*9360*/  BSYNC B0 ;  /* 0x0000000000007941 */ /* 0x000fea0003800000 */
.L_x_7328:
[----:B-----5:R3:W-:Y:S02]  /*9370*/  STS.128 [R165+0x1000], R8 ;  /* 0x00100008a5007388 */ /* 0x0207e40000000c00 */
.L_x_7327:
[----:B------:R-:W-:Y:S05]  /*9380*/  BSYNC B1 ;  /* 0x0000000000017941 */ /* 0x000fea0003800000 */
.L_x_7326:
        /* <DEDUP_REMOVED lines=45> */
.L_x_7331:
[----:B------:R-:W-:Y:S05]  /*9660*/  BSYNC B0 ;  /* 0x0000000000007941 */ /* 0x000fea0003800000 */
.L_x_7330:
[----:B-----5:R1:W-:Y:S02]  /*9670*/  STS.128 [R165+0x3000], R8 ;  /* 0x00300008a5007388 */ /* 0x0203e40000000c00 */
.L_x_7325:
[----:B------:R-:W-:Y:S05]  /*9680*/  BSYNC B2 ;  /* 0x0000000000027941 */ /* 0x000fea0003800000 */
.L_x_7324:
        /* <DEDUP_REMOVED lines=59> */
.L_x_7336:
[----:B------:R-:W-:Y:S05]  /*9a40*/  BSYNC B0 ;  /* 0x0000000000007941 */ /* 0x000fea0003800000 */
.L_x_7335:
[----:B-----5:R3:W-:Y:S02]  /*9a50*/  STS.128 [R165+0x1800], R8 ;  /* 0x00180008a5007388 */ /* 0x0207e40000000c00 */
.L_x_7334:
[----:B------:R-:W-:Y:S05]  /*9a60*/  BSYNC B1 ;  /* 0x0000000000017941 */ /* 0x000fea0003800000 */
.L_x_7333:
        /* <DEDUP_REMOVED lines=44> */
.L_x_7338:
[----:B------:R-:W-:Y:S05]  /*9d30*/  BSYNC B0 ;  /* 0x0000000000007941 */ /* 0x000fea0003800000 */
.L_x_7337:
[----:B-----5:R2:W-:Y:S01]  /*9d40*/  STS.128 [R165+0x3800], R24 ;  /* 0x00380018a5007388 */ /* 0x0205e20000000c00 */
[----:B------:R-:W-:Y:S05]  /*9d50*/  BRA `(.L_x_7332) ;  /* 0x0000356000007947 */ /* 0x000fea0003800000 */
.L_x_7307:
        /* <DEDUP_REMOVED lines=90> */
.L_x_7344:
[----:B------:R-:W-:Y:S05]  /*a300*/  BSYNC B0 ;  /* 0x0000000000007941 */ /* 0x000fea0003800000 */
.L_x_7343:
[----:B-----5:R3:W-:Y:S02]  /*a310*/  STS.128 [R165], R16 ;  /* 0x00000010a5007388 */ /* 0x0207e40000000c00 */
.L_x_7342:
[----:B------:R-:W-:Y:S05]  /*a320*/  BSYNC B1 ;  /* 0x0000000000017941 */ /* 0x000fea0003800000 */
.L_x_7341:
        /* <DEDUP_REMOVED lines=86> */
.L_x_7346:
[----:B------:R-:W-:Y:S05]  /*a890*/  BSYNC B0 ;  /* 0x0000000000007941 */ /* 0x000fea0003800000 */
.L_x_7345:
[----:B-----5:R1:W-:Y:S02]  /*a8a0*/  STS.128 [R165+0x2000], R16 ;  /* 0x00200010a5007388 */ /* 0x0203e40000000c00 */
.L_x_7340:
[----:B------:R-:W-:Y:S05]  /*a8b0*/  BSYNC B2 ;  /* 0x0000000000027941 */ /* 0x000fea0003800000 */
.L_x_7339:
        /* <DEDUP_REMOVED lines=95> */
.L_x_7352:
[----:B------:R-:W-:Y:S05]  /*aeb0*/  BSYNC B0 ;  /* 0x0000000000007941 */ /* 0x000fea0003800000 */
.L_x_7351:
[----:B-----5:R3:W-:Y:S02]  /*aec0*/  STS.128 [R165+0x800], R16 ;  /* 0x00080010a5007388 */ /* 0x0207e40000000c00 */
.L_x_7350:
[----:B------:R-:W-:Y:S05]  /*aed0*/  BSYNC B1 ;  /* 0x0000000000017941 */ /* 0x000fea0003800000 */
.L_x_7349:
        /* <DEDUP_REMOVED lines=89> */
.L_x_7354:
[----:B------:R-:W-:Y:S05]  /*b470*/  BSYNC B0 ;  /* 0x0000000000007941 */ /* 0x000fea0003800000 */
.L_x_7353:
[----:B-----5:R1:W-:Y:S02]  /*b480*/  STS.128 [R165+0x2800], R4 ;  /* 0x00280004a5007388 */ /* 0x0203e40000000c00 */
.L_x_7348:
[----:B------:R-:W-:Y:S05]  /*b490*/  BSYNC B2 ;  /* 0x0000000000027941 */ /* 0x000fea0003800000 */
.L_x_7347:
        /* <DEDUP_REMOVED lines=97> */
.L_x_7360:
[----:B------:R-:W-:Y:S05]  /*bab0*/  BSYNC B0 ;  /* 0x0000000000007941 */ /* 0x000fea0003800000 */
.L_x_7359:
[----:B-----5:R3:W-:Y:S02]  /*bac0*/  STS.128 [R165+0x1000], R16 ;  /* 0x00100010a5007388 */ /* 0x0207e40000000c00 */
.L_x_7358:
[----:B------:R-:W-:Y:S05]  /*bad0*/  BSYNC B1 ;  /* 0x0000000000017941 */ /* 0x000fea0003800000 */
.L_x_7357:
        /* <DEDUP_REMOVED lines=90> */
.L_x_7362:
[----:B------:R-:W-:Y:S05]  /*c080*/  BSYNC B0 ;  /* 0x0000000000007941 */ /* 0x000fea0003800000 */
.L_x_7361:
[----:B-----5:R3:W-:Y:S02]  /*c090*/  STS.128 [R165+0x3000], R16 ;  /* 0x00300010a5007388 */ /* 0x0207e40000000c00 */
.L_x_7356:
[----:B------:R-:W-:Y:S05]  /*c0a0*/  BSYNC B2 ;  /* 0x0000000000027941 */ /* 0x000fea0003800000 */
.L_x_7355:
        /* <DEDUP_REMOVED lines=95> */
.L_x_7366:
[----:B------:R-:W-:Y:S05]  /*c6a0*/  BSYNC B0 ;  /* 0x0000000000007941 */ /* 0x000fea0003800000 */
.L_x_7365:
[----:B-----5:R3:W-:Y:S02]  /*c6b0*/  STS.128 [R165+0x1800], R16 ;  /* 0x00180010a5007388 */ /* 0x0207e40000000c00 */
.L_x_7364:
[----:B------:R-:W-:Y:S05]  /*c6c0*/  BSYNC B1 ;  /* 0x0000000000017941 */ /* 0x000fea0003800000 */
.L_x_7363:
        /* <DEDUP_REMOVED lines=95> */
.L_x_7368:
[----:B------:R-:W-:Y:S05]  /*ccc0*/  BSYNC B0 ;  /* 0x0000000000007941 */ /* 0x000fea0003800000 */
.L_x_7367:
[----:B-----5:R1:W-:Y:S01]  /*ccd0*/  STS.128 [R165+0x3800], R4 ;  /* 0x00380004a5007388 */ /* 0x0203e20000000c00 */
[----:B------:R-:W-:Y:S05]  /*cce0*/  BRA `(.L_x_7332) ;  /* 0x000005d000007947 */ /* 0x000fea0003800000 */
.L_x_7306:
        /* <DEDUP_REMOVED lines=20> */
.L_x_7370:
[----:B------:R-:W-:Y:S05]  /*ce30*/  BSYNC B0 ;  /* 0x0000000000007941 */ /* 0x000fea0003800000 */
.L_x_7369:
        /* <DEDUP_REMOVED lines=22> */
.L_x_7372:
[----:B------:R-:W-:Y:S05]  /*cfa0*/  BSYNC B0 ;  /* 0x0000000000007941 */ /* 0x000fea0003800000 */
.L_x_7371:
        /* <DEDUP_REMOVED lines=23> */
.L_x_7374:
[----:B------:R-:W-:Y:S05]  /*d120*/  BSYNC B0 ;  /* 0x0000000000007941 */ /* 0x000fea0003800000 */
.L_x_7373:
        /* <DEDUP_REMOVED lines=25> */
.L_x_7332:
[----:B------:R-:W-:Y:S05]  /*d2c0*/  BSYNC B3 ;  /* 0x0000000000037941 */ /* 0x000fea0003800000 */
.L_x_7305:
        /* <DEDUP_REMOVED lines=25> */
.L_x_7376:
[----:B------:R-:W-:Y:S05]  /*d460*/  BSYNC B0 ;  /* 0x0000000000007941 */ /* 0x000fea0003800000 */
.L_x_7375:
        /* <DEDUP_REMOVED lines=22> */
.L_x_7378:
[----:B------:R-:W-:Y:S05]  /*d5d0*/  BSYNC B0 ;  /* 0x0000000000007941 */ /* 0x000fea0003800000 */
.L_x_7377:
        /* <DEDUP_REMOVED lines=26> */
.L_x_7380:
[----:B------:R-:W-:Y:S05]  /*d780*/  BSYNC B0 ;  /* 0x0000000000007941 */ /* 0x000fea0003800000 */
.L_x_7379:
        /* <DEDUP_REMOVED lines=30> */
.L_x_7382:
[----:B------:R-:W-:Y:S05]  /*d970*/  BSYNC B0 ;  /* 0x0000000000007941 */ /* 0x000fea0003800000 */
.L_x_7381:
        /* <DEDUP_REMOVED lines=39> */
.L_x_7384:
[----:B-1----:R-:W-:Y:S05]  /*dbf0*/  BSYNC B0 ;  /* 0x0000000000007941 */ /* 0x002fea0003800000 */
.L_x_7383:
        /* <DEDUP_REMOVED lines=22> */
.L_x_7386:
[----:B------:R-:W-:Y:S05]  /*dd60*/  BSYNC B0 ;  /* 0x0000000000007941 */ /* 0x000fea0003800000 */
.L_x_7385:
        /* <DEDUP_REMOVED lines=26> */
.L_x_7388:
[----:B------:R-:W-:Y:S05]  /*df10*/  BSYNC B0 ;  /* 0x0000000000007941 */ /* 0x000fea0003800000 */
.L_x_7387:
        /* <DEDUP_REMOVED lines=28> */
.L_x_7390:
[----:B------:R-:W-:Y:S05]  /*e0e0*/  BSYNC B0 ;  /* 0x0000000000007941 */ /* 0x000fea0003800000 */
.L_x_7389:
        /* <DEDUP_REMOVED lines=33> */
[--C-:B------:R-:W-:Y:S01]  /*e300*/  IMAD R148, R49, 0x2, R150.reuse ;  /* 0x0000000231947824 */ /* 0x100fe200078e0296 */
[----:B------:R-:W-:Y:S01]  /*e310*/  IADD3 R48, R57, R48, -R155 ;  /* 0x0000003039307210 */ /* 0x000fe20007ffe89b */
        /* <DEDUP_REMOVED lines=8> */
[----:B------:R-:W-:Y:S02]  /*e3a0*/  IADD3 R48, R48, c[0x0][0x2e8], RZ ;  /* 0x0000ba0030307a10 */ /* 0x000fe40007ffe0ff */
[----:B------:R-:W-:Y:S01]  /*e3b0*/  IMAD.IADD R143, R149, 0x1, R2 ;  /* 0x00000001958f7824 */ /* 0x000fe200078e0202 */
[----:B------:R-:W1:Y:S01]  /*e3c0*/  LDSM.16.M88.4 R24, [R149+0x5000] ;  /* 0x005000009518783b */ /* 0x000e620000000200 */
[----:B------:R-:W-:Y:S01]  /*e3d0*/  IMAD.IADD R136, R2, 0x1, R147 ;  /* 0x0000000102887824 */ /* 0x000fe200078e0293 */
[C---:B------:R-:W-:Y:S01]  /*e3e0*/  IMNMX R105, R48.reuse, R57, PT ;  /* 0x0000003930697217 */ /* 0x040fe20003800200 */
[----:B------:R-:W-:Y:S01]  /*e3f0*/  IMAD.IADD R2, R3, 0x1, R162 ;  /* 0x0000000103027824 */ /* 0x000fe200078e02a2 */
[----:B------:R-:W3:Y:S01]  /*e400*/  LDSM.16.M88.4 R72, [R149+0x5800] ;  /* 0x005800009548783b */ /* 0x000ee20000000200 */
[----:B------:R-:W-:Y:S02]  /*e410*/  IADD3 R106, R48, 0x8, RZ ;  /* 0x00000008306a7810 */ /* 0x000fe40007ffe0ff */
[----:B------:R-:W-:Y:S01]  /*e420*/  I2F R51, R2 ;  /* 0x0000000200337306 */ /* 0x000fe20000201400 */
[----:B------:R-:W-:Y:S01]  /*e430*/  LDSM.16.M88.4 R12, [R143+0x4000] ;  /* 0x004000008f0c783b */ /* 0x000fe20000000200 */
[----:B------:R-:W-:-:S02]  /*e440*/  IADD3 R50, R2, 0x8, RZ ;  /* 0x0000000802327810 */ /* 0x000fc40007ffe0ff */
[C---:B------:R-:W-:Y:S01]  /*e450*/  IADD3 R98, R2.reuse, 0x11, RZ ;  /* 0x0000001102627810 */ /* 0x040fe20007ffe0ff */
[----:B------:R-:W4:Y:S01]  /*e460*/  LDSM.16.M88.4 R16, [R146] ;  /* 0x000000009210783b */ /* 0x000f220000000200 */
[C---:B------:R-:W-:Y:S02]  /*e470*/  IADD3 R114, R2.reuse, 0x20, RZ ;  /* 0x0000002002727810 */ /* 0x040fe40007ffe0ff */
[----:B------:R-:W-:Y:S01]  /*e480*/  I2F R97, R50 ;  /* 0x0000003200617306 */ /* 0x000fe20000201400 */
[----:B------:R-:W1:Y:S01]  /*e490*/  LDSM.16.M88.4 R64, [R147+0x800] ;  /* 0x000800009340783b */ /* 0x000e620000000200 */
[C---:B------:R-:W-:Y:S02]  /*e4a0*/  IADD3 R58, R2.reuse, 0x9, RZ ;  /* 0x00000009023a7810 */ /* 0x040fe40007ffe0ff */
[----:B------:R-:W-:Y:S01]  /*e4b0*/  IADD3 R110, R2, 0x18, RZ ;  /* 0x00000018026e7810 */ /* 0x000fe20007ffe0ff */
[----:B------:R-:W1:Y:S01]  /*e4c0*/  LDSM.16.M88.4 R52, [R147+0x1800] ;  /* 0x001800009334783b */ /* 0x000e620000000200 */
[----:B------:R-:W-:-:S02]  /*e4d0*/  ISETP.GE.AND P1, PT, R50, R105, PT ;  /* 0x000000693200720c */ /* 0x000fc40003f26270 */
[----:B------:R-:W-:Y:S01]  /*e4e0*/  I2F R111, R98 ;  /* 0x00000062006f7306 */ /* 0x000fe20000201400 */
[----:B------:R-:W3:Y:S01]  /*e4f0*/  LDSM.16.M88.4 R60, [R147+0x1000] ;  /* 0x00100000933c783b */ /* 0x000ee20000000200 */
[C---:B------:R-:W-:Y:S02]  /*e500*/  IADD3 R112, R2.reuse, 0x19, RZ ;  /* 0x0000001902707810 */ /* 0x040fe40007ffe0ff */
[C---:B------:R-:W-:Y:S01]  /*e510*/  IADD3 R46, R2.reuse, 0x1, RZ ;  /* 0x00000001022e7810 */ /* 0x040fe20007ffe0ff */
[----:B--2---:R-:W-:Y:S01]  /*e520*/  HMMA.16816.F32.BF16 R4, R88, R40, RZ ;  /* 0x000000285804723c */ /* 0x004fe200000418ff */
[----:B------:R-:W-:Y:S01]  /*e530*/  LDSM.16.M88.4 R76, [R145] ;  /* 0x00000000914c783b */ /* 0x000fe20000000200 */
[C---:B------:R-:W-:Y:S01]  /*e540*/  IADD3 R96, R2.reuse, 0x10, RZ ;  /* 0x0000001002607810 */ /* 0x040fe20007ffe0ff */
[----:B------:R-:W-:Y:S01]  /*e550*/  I2F R117, R114 ;  /* 0x0000007200757306 */ /* 0x000fe20000201400 */
[----:B------:R-:W-:Y:S01]  /*e560*/  IADD3 R120, R2, 0x29, RZ ;  /* 0x0000002902787810 */ /* 0x000fe20007ffe0ff */
[----:B------:R-:W-:Y:S01]  /*e570*/  LDSM.16.M88.4 R8, [R143+0x4800] ;  /* 0x004800008f08783b */ /* 0x000fe20000000200 */
[----:B------:R-:W-:-:S02]  /*e580*/  IMNMX R106, R106, R57, PT ;  /* 0x000000396a6a7217 */ /* 0x000fc40003800200 */
[C---:B------:R-:W-:Y:S01]  /*e590*/  HMMA.16816.F32.BF16 R40, R88.reuse, R42, RZ ;  /* 0x0000002a5828723c */ /* 0x040fe200000418ff */
[----:B------:R-:W-:Y:S01]  /*e5a0*/  LDSM.16.M88.4 R84, [R143+0x5000] ;  /* 0x005000008f54783b */ /* 0x000fe20000000200 */
[----:B------:R-:W-:Y:S01]  /*e5b0*/  ISETP.GE.AND P6, PT, R58, R105, PT ;  /* 0x000000693a00720c */ /* 0x000fe20003fc6270 */
[----:B------:R-:W-:Y:S01]  /*e5c0*/  I2F R99, R58 ;  /* 0x0000003a00637306 */ /* 0x000fe20000201400 */
[----:B------:R-:W-:Y:S01]  /*e5d0*/  ISETP.GE.AND P2, PT, R50, R106, PT ;  /* 0x0000006a3200720c */ /* 0x000fe20003f46270 */
[----:B------:R-:W-:Y:S01]  /*e5e0*/  LDSM.16.M88.4 R80, [R143+0x5800] ;  /* 0x005800008f50783b */ /* 0x000fe20000000200 */
[C---:B------:R-:W-:Y:S02]  /*e5f0*/  IADD3 R124, R2.reuse, 0x38, RZ ;  /* 0x00000038027c7810 */ /* 0x040fe40007ffe0ff */
[----:B------:R-:W-:Y:S01]  /*e600*/  HMMA.16816.F32.BF16 R36, R88, R32, RZ ;  /* 0x000000205824723c */ /* 0x000fe200000418ff */
[C---:B------:R-:W-:Y:S02]  /*e610*/  IADD3 R116, R2.reuse, 0x21, RZ ;  /* 0x0000002102747810 */ /* 0x040fe40007ffe0ff */
[----:B------:R-:W-:Y:S01]  /*e620*/  I2F R113, R110 ;  /* 0x0000006e00717306 */ /* 0x000fe20000201400 */
[----:B------:R-:W-:-:S02]  /*e630*/  IADD3 R118, R2, 0x28, RZ ;  /* 0x0000002802767810 */ /* 0x000fc40007ffe0ff */
[----:B------:R-:W-:Y:S02]  /*e640*/  IADD3 R122, R2, 0x30, RZ ;  /* 0x00000030027a7810 */ /* 0x000fe40007ffe0ff */
[----:B-----5:R-:W-:Y:S01]  /*e650*/  HMMA.16816.F32.BF16 R4, R68, R92, R4 ;  /* 0x0000005c4404723c */ /* 0x020fe20000041804 */
[C---:B------:R-:W-:Y:S02]  /*e660*/  ISETP.GE.AND P5, PT, R46.reuse, R105, PT ;  /* 0x000000692e00720c */ /* 0x040fe40003fa6270 */
[----:B------:R-:W-:Y:S01]  /*e670*/  I2F R115, R112 ;  /* 0x0000007000737306 */ /* 0x000fe20000201400 */
[-C--:B------:R-:W-:Y:S02]  /*e680*/  ISETP.GE.AND P0, PT, R46, R106.reuse, PT ;  /* 0x0000006a2e00720c */ /* 0x080fe40003f06270 */
[----:B------:R-:W-:Y:S02]  /*e690*/  ISETP.GE.AND P4, PT, R58, R106, PT ;  /* 0x0000006a3a00720c */ /* 0x000fe40003f86270 */
[----:B-1----:R-:W-:Y:S01]  /*e6a0*/  HMMA.16816.F32.BF16 R28, R88, R24, RZ ;  /* 0x00000018581c723c */ /* 0x002fe200000418ff */
[----:B------:R-:W-:-:S02]  /*e6b0*/  IADD3 R126, R2, 0x39, RZ ;  /* 0x00000039027e7810 */ /* 0x000fc40007ffe0ff */
[----:B------:R-:W-:Y:S01]  /*e6c0*/  I2F R59, R46 ;  /* 0x0000002e003b7306 */ /* 0x000fe20000201400 */
[C---:B------:R-:W-:Y:S02]  /*e6d0*/  IADD3 R138, R147.reuse, 0x1000, RZ ;  /* 0x00001000938a7810 */ /* 0x040fe40007ffe0ff */
[C---:B------:R-:W-:Y:S02]  /*e6e0*/  IADD3 R137, R147.reuse, 0x1800, RZ ;  /* 0x0000180093897810 */ /* 0x040fe40007ffe0ff */
[C---:B------:R-:W-:Y:S01]  /*e6f0*/  HMMA.16816.F32.BF16 R32, R88.reuse, R34, RZ ;  /* 0x000000225820723c */ /* 0x040fe200000418ff */
[----:B------:R-:W-:Y:S02]  /*e700*/  IADD3 R134, R147, 0x2800, RZ ;  /* 0x0000280093867810 */ /* 0x000fe40007ffe0ff */
[----:B------:R-:W-:Y:S05]  /*e710*/  I2F R107, R96 ;  /* 0x00000060006b7306 */ /* 0x000fea0000201400 */
[C---:B------:R-:W-:Y:S03]  /*e720*/  HMMA.16816.F32.BF16 R24, R88.reuse, R26, RZ ;  /* 0x0000001a5818723c */ /* 0x040fe600000418ff */
[----:B------:R-:W-:Y:S05]  /*e730*/  I2F R125, R120 ;  /* 0x00000078007d7306 */ /* 0x000fea0000201400 */
[----:B---3--:R-:W-:Y:S03]  /*e740*/  HMMA.16816.F32.BF16 R20, R88, R72, RZ ;  /* 0x000000485814723c */ /* 0x008fe600000418ff */
[----:B------:R-:W-:Y:S05]  /*e750*/  I2F R133, R124 ;  /* 0x0000007c00857306 */ /* 0x000fea0000201400 */
[----:B------:R-:W-:Y:S01]  /*e760*/  HMMA.16816.F32.BF16 R40, R68, R94, R40 ;  /* 0x0000005e4428723c */ /* 0x000fe20000041828 */
[----:B------:R-:W-:Y:S02]  /*e770*/  LDSM.16.M88.4 R92, [R149+0x7000] ;  /* 0x00700000955c783b */ /* 0x000fe40000000200 */
[----:B------:R-:W-:Y:S05]  /*e780*/  I2F R119, R116 ;  /* 0x0000007400777306 */ /* 0x000fea0000201400 */
[----:B------:R-:W-:Y:S01]  /*e790*/  HMMA.16816.F32.BF16 R88, R88, R74, RZ ;  /* 0x0000004a5858723c */ /* 0x000fe200000418ff */
[----:B------:R-:W1:Y:S02]  /*e7a0*/  LDSM.16.M88.4 R72, [R136] ;  /* 0x000000008848783b */ /* 0x000e640000000200 */
[----:B------:R-:W-:Y:S05]  /*e7b0*/  I2F R121, R118 ;  /* 0x0000007600797306 */ /* 0x000fea0000201400 */
[C---:B----4-:R-:W-:Y:S03]  /*e7c0*/  HMMA.16816.F32.BF16 R4, R16.reuse, R12, R4 ;  /* 0x0000000c1004723c */ /* 0x050fe60000041804 */
[----:B------:R-:W-:Y:S05]  /*e7d0*/  I2F R131, R122 ;  /* 0x0000007a00837306 */ /* 0x000fea0000201400 */
[----:B------:R-:W-:Y:S01]  /*e7e0*/  HMMA.16816.F32.BF16 R40, R16, R14, R40 ;  /* 0x0000000e1028723c */ /* 0x000fe20000041828 */
[----:B------:R-:W-:Y:S02]  /*e7f0*/  LDSM.16.M88.4 R12, [R147+0x2000] ;  /* 0x00200000930c783b */ /* 0x000fe40000000200 */
[----:B------:R-:W-:Y:S05]  /*e800*/  I2F R135, R126 ;  /* 0x0000007e00877306 */ /* 0x000fea0000201400 */
[C---:B------:R-:W-:Y:S08]  /*e810*/  HMMA.16816.F32.BF16 R36, R68.reuse, R64, R36 ;  /* 0x000000404424723c */ /* 0x040ff00000041824 */
[C---:B------:R-:W-:Y:S01]  /*e820*/  HMMA.16816.F32.BF16 R32, R68.reuse, R66, R32 ;  /* 0x000000424420723c */ /* 0x040fe20000041820 */
[----:B------:R-:W-:Y:S07]  /*e830*/  LDSM.16.M88.4 R64, [R150+0x2000] ;  /* 0x002000009640783b */ /* 0x000fee0000000200 */
[C---:B------:R-:W-:Y:S08]  /*e840*/  HMMA.16816.F32.BF16 R20, R68.reuse, R52, R20 ;  /* 0x000000344414723c */ /* 0x040ff00000041814 */
[C---:B------:R-:W-:Y:S01]  /*e850*/  HMMA.16816.F32.BF16 R88, R68.reuse, R54, R88 ;  /* 0x000000364458723c */ /* 0x040fe20000041858 */
[----:B------:R-:W2:Y:S07]  /*e860*/  LDSM.16.M88.4 R52, [R149+0x6000] ;  /* 0x006000009534783b */ /* 0x000eae0000000200 */
[C---:B------:R-:W-:Y:S08]  /*e870*/  HMMA.16816.F32.BF16 R28, R68.reuse, R60, R28 ;  /* 0x0000003c441c723c */ /* 0x040ff0000004181c */
[----:B------:R-:W-:Y:S01]  /*e880*/  HMMA.16816.F32.BF16 R24, R68, R62, R24 ;  /* 0x0000003e4418723c */ /* 0x000fe20000041818 */
[----:B------:R-:W3:Y:S04]  /*e890*/  LDSM.16.M88.4 R60, [R136+0x800] ;  /* 0x00080000883c783b */ /* 0x000ee80000000200 */
[----:B------:R-:W-:Y:S03]  /*e8a0*/  LDSM.16.M88.4 R68, [R149+0x6800] ;  /* 0x006800009544783b */ /* 0x000fe60000000200 */
[C---:B-1----:R-:W-:Y:S08]  /*e8b0*/  HMMA.16816.F32.BF16 R4, R76.reuse, R72, R4 ;  /* 0x000000484c04723c */ /* 0x042ff00000041804 */
[----:B------:R-:W-:Y:S08]  /*e8c0*/  HMMA.16816.F32.BF16 R40, R76, R74, R40 ;  /* 0x0000004a4c28723c */ /* 0x000ff00000041828 */
[C---:B------:R-:W-:Y:S08]  /*e8d0*/  HMMA.16816.F32.BF16 R36, R16.reuse, R8, R36 ;  /* 0x000000081024723c */ /* 0x040ff00000041824 */
[C---:B------:R-:W-:Y:S01]  /*e8e0*/  HMMA.16816.F32.BF16 R32, R16.reuse, R10, R32 ;  /* 0x0000000a1020723c */ /* 0x040fe20000041820 */
[----:B------:R-:W1:Y:S07]  /*e8f0*/  LDSM.16.M88.4 R8, [R148+0x2000] ;  /* 0x002000009408783b */ /* 0x000e6e0000000200 */
[C---:B------:R-:W-:Y:S08]  /*e900*/  HMMA.16816.F32.BF16 R28, R16.reuse, R84, R28 ;  /* 0x00000054101c723c */ /* 0x040ff0000004181c */
[C---:B------:R-:W-:Y:S08]  /*e910*/  HMMA.16816.F32.BF16 R24, R16.reuse, R86, R24 ;  /* 0x000000561018723c */ /* 0x040ff00000041818 */
[C---:B------:R-:W-:Y:S08]  /*e920*/  HMMA.16816.F32.BF16 R20, R16.reuse, R80, R20 ;  /* 0x000000501014723c */ /* 0x040ff00000041814 */
[----:B------:R-:W-:Y:S01]  /*e930*/  HMMA.16816.F32.BF16 R88, R16, R82, R88 ;  /* 0x000000521058723c */ /* 0x000fe20000041858 */
[----:B------:R-:W4:Y:S04]  /*e940*/  LDSM.16.M88.4 R16, [R136+0x1000] ;  /* 0x001000008810783b */ /* 0x000f280000000200 */
[----:B------:R-:W-:Y:S03]  /*e950*/  LDSM.16.M88.4 R80, [R136+0x2000] ;  /* 0x002000008850783b */ /* 0x000fe60000000200 */
[C---:B--2---:R-:W-:Y:S08]  /*e960*/  HMMA.16816.F32.BF16 R4, R64.reuse, R52, R4 ;  /* 0x000000344004723c */ /* 0x044ff00000041804 */
[----:B------:R-:W-:Y:S01]  /*e970*/  HMMA.16816.F32.BF16 R40, R64, R54, R40 ;  /* 0x000000364028723c */ /* 0x000fe20000041828 */
[----:B------:R-:W-:Y:S07]  /*e980*/  LDSM.16.M88.4 R52, [R147+0x2800] ;  /* 0x002800009334783b */ /* 0x000fee0000000200 */
[C---:B---3--:R-:W-:Y:S08]  /*e990*/  HMMA.16816.F32.BF16 R36, R76.reuse, R60, R36 ;  /* 0x0000003c4c24723c */ /* 0x048ff00000041824 */
[----:B------:R-:W-:Y:S01]  /*e9a0*/  HMMA.16816.F32.BF16 R72, R76, R62, R32 ;  /* 0x0000003e4c48723c */ /* 0x000fe20000041820 */
[----:B------:R-:W-:Y:S04]  /*e9b0*/  LDSM.16.M88.4 R60, [R143+0x6000] ;  /* 0x006000008f3c783b */ /* 0x000fe80000000200 */
[----:B------:R-:W2:Y:S03]  /*e9c0*/  LDSM.16.M88.4 R32, [R146+0x2000] ;  /* 0x002000009220783b */ /* 0x000ea60000000200 */
[C---:B-1----:R-:W-:Y:S08]  /*e9d0*/  HMMA.16816.F32.BF16 R4, R8.reuse, R12, R4 ;  /* 0x0000000c0804723c */ /* 0x042ff00000041804 */
[----:B------:R-:W-:Y:S01]  /*e9e0*/  HMMA.16816.F32.BF16 R40, R8, R14, R40 ;  /* 0x0000000e0828723c */ /* 0x000fe20000041828 */
[----:B------:R-:W-:Y:S07]  /*e9f0*/  LDSM.16.M88.4 R12, [R143+0x6800] ;  /* 0x006800008f0c783b */ /* 0x000fee0000000200 */
[----:B----4-:R-:W-:Y:S01]  /*ea00*/  HMMA.16816.F32.BF16 R84, R76, R16, R28 ;  /* 0x000000104c54723c */ /* 0x010fe2000004181c */
[----:B------:R-:W1:Y:S07]  /*ea10*/  LDSM.16.M88.4 R28, [R145+0x2000] ;  /* 0x00200000911c783b */ /* 0x000e6e0000000200 */
[C---:B------:R-:W-:Y:S08]  /*ea20*/  HMMA.16816.F32.BF16 R36, R64.reuse, R68, R36 ;  /* 0x000000444024723c */ /* 0x040ff00000041824 */
[----:B------:R-:W-:Y:S01]  /*ea30*/  HMMA.16816.F32.BF16 R72, R64, R70, R72 ;  /* 0x000000464048723c */ /* 0x000fe20000041848 */
[----:B------:R-:W-:Y:S07]  /*ea40*/  LDSM.16.M88.4 R68, [R136+0x2800] ;  /* 0x002800008844783b */ /* 0x000fee0000000200 */
[C---:B--2---:R-:W-:Y:S08]  /*ea50*/  HMMA.16816.F32.BF16 R4, R32.reuse, R60, R4 ;  /* 0x0000003c2004723c */ /* 0x044ff00000041804 */
[----:B------:R-:W-:Y:S01]  /*ea60*/  HMMA.16816.F32.BF16 R40, R32, R62, R40 ;  /* 0x0000003e2028723c */ /* 0x000fe20000041828 */
[----:B------:R-:W2:Y:S07]  /*ea70*/  LDSM.16.M88.4 R60, [R147+0x3000] ;  /* 0x00300000933c783b */ /* 0x000eae0000000200 */
[----:B------:R-:W-:Y:S07]  /*ea80*/  HMMA.16816.F32.BF16 R84, R64, R92, R84 ;  /* 0x0000005c4054723c */ /* 0x000fee0000041854 */
[----:B------:R-:W-:Y:S01]  /*ea90*/  IADD3 R92, R2, 0x31, RZ ;  /* 0x00000031025c7810 */ /* 0x000fe20007ffe0ff */
[----:B------:R-:W-:Y:S03]  /*eaa0*/  HMMA.16816.F32.BF16 R36, R8, R52, R36 ;  /* 0x000000340824723c */ /* 0x000fe60000041824 */
[----:B------:R-:W-:Y:S05]  /*eab0*/  I2F R93, R92 ;  /* 0x0000005c005d7306 */ /* 0x000fea0000201400 */
[----:B-1----:R-:W-:Y:S08]  /*eac0*/  HMMA.16816.F32.BF16 R4, R28, R80, R4 ;  /* 0x000000501c04723c */ /* 0x002ff00000041804 */
[----:B------:R-:W-:Y:S01]  /*ead0*/  HMMA.16816.F32.BF16 R72, R8, R54, R72 ;  /* 0x000000360848723c */ /* 0x000fe20000041848 */
[----:B------:R-:W1:Y:S07]  /*eae0*/  LDSM.16.M88.4 R52, [R136+0x1800] ;  /* 0x001800008834783b */ /* 0x000e6e0000000200 */
[----:B------:R-:W-:Y:S01]  /*eaf0*/  HMMA.16816.F32.BF16 R24, R76, R18, R24 ;  /* 0x000000124c18723c */ /* 0x000fe20000041818 */
[----:B------:R-:W-:Y:S07]  /*eb00*/  LDSM.16.M88.4 R16, [R147+0x3800] ;  /* 0x003800009310783b */ /* 0x000fee0000000200 */
[----:B--2---:R-:W-:Y:S01]  /*eb10*/  HMMA.16816.F32.BF16 R84, R8, R60, R84 ;  /* 0x0000003c0854723c */ /* 0x004fe20000041854 */
[----:B------:R-:W-:-:S02]  /*eb20*/  FMUL.FTZ R132, R4, c[0x0][0x2ec] ;  /* 0x0000bb0004847a20 */ /* 0x000fc40000410000 */
[----:B------:R-:W-:-:S04]  /*eb30*/  FMUL.FTZ R123, R5, c[0x0][0x2ec] ;  /* 0x0000bb00057b7a20 */ /* 0x000fc80000410000 */
[----:B------:R-:W-:Y:S01]  /*eb40*/  FMUL.FTZ R60, R6, c[0x0][0x2ec] ;  /* 0x0000bb00063c7a20 */ /* 0x000fe20000410000 */
[----:B------:R-:W-:Y:S01]  /*eb50*/  HMMA.16816.F32.BF16 R36, R32, R12, R36 ;  /* 0x0000000c2024723c */ /* 0x000fe20000041824 */
[----:B------:R-:W-:Y:S01]  /*eb60*/  FMUL.FTZ R61, R7, c[0x0][0x2ec] ;  /* 0x0000bb00073d7a20 */ /* 0x000fe20000410000 */
[----:B------:R-:W-:Y:S01]  /*eb70*/  MUFU.TANH R123, R123 ;  /* 0x0000007b007b7308 */ /* 0x000fe20000002400 */
[----:B------:R-:W2:Y:S05]  /*eb80*/  LDSM.16.M88.4 R4, [R149+0x7800] ;  /* 0x007800009504783b */ /* 0x000eaa0000000200 */
[----:B------:R-:W-:Y:S01]  /*eb90*/  HMMA.16816.F32.BF16 R40, R28, R82, R40 ;  /* 0x000000521c28723c */ /* 0x000fe20000041828 */
[----:B------:R-:W3:Y:S01]  /*eba0*/  LDSM.16.M88.4 R80, [R143+0x7000] ;  /* 0x007000008f50783b */ /* 0x000ee20000000200 */
[----:B------:R-:W-:Y:S06]  /*ebb0*/  MUFU.TANH R61, R61 ;  /* 0x0000003d003d7308 */ /* 0x000fec0000002400 */
[----:B------:R-:W-:Y:S02]  /*ebc0*/  HMMA.16816.F32.BF16 R24, R64, R94, R24 ;  /* 0x0000005e4018723c */ /* 0x000fe40000041818 */
[----:B------:R-:W-:Y:S06]  /*ebd0*/  MUFU.TANH R132, R132 ;  /* 0x0000008400847308 */ /* 0x000fec0000002400 */
[----:B-1----:R-:W-:Y:S02]  /*ebe0*/  HMMA.16816.F32.BF16 R88, R76, R54, R88 ;  /* 0x000000364c58723c */ /* 0x002fe40000041858 */
[----:B------:R-:W-:Y:S06]  /*ebf0*/  MUFU.TANH R60, R60 ;  /* 0x0000003c003c7308 */ /* 0x000fec0000002400 */
[----:B------:R-:W-:Y:S01]  /*ec00*/  HMMA.16816.F32.BF16 R36, R28, R68, R36 ;  /* 0x000000441c24723c */ /* 0x000fe20000041824 */
[----:B------:R-:W-:-:S02]  /*ec10*/  FMUL.FTZ R40, R40, c[0x0][0x2ec] ;  /* 0x0000bb0028287a20 */ /* 0x000fc40000410000 */
[----:B------:R-:W-:Y:S02]  /*ec20*/  FMUL.FTZ R41, R41, c[0x0][0x2ec] ;  /* 0x0000bb0029297a20 */ /* 0x000fe40000410000 */
[----:B------:R-:W-:Y:S02]  /*ec30*/  FMUL.FTZ R42, R42, c[0x0][0x2ec] ;  /* 0x0000bb002a2a7a20 */ /* 0x000fe40000410000 */
[----:B------:R-:W-:Y:S01]  /*ec40*/  MUFU.TANH R40, R40 ;  /* 0x0000002800287308 */ /* 0x000fe20000002400 */
[----:B------:R-:W-:Y:S01]  /*ec50*/  HMMA.16816.F32.BF16 R20, R76, R52, R20 ;  /* 0x000000344c14723c */ /* 0x000fe20000041814 */
[----:B------:R-:W-:-:S06]  /*ec60*/  FMUL.FTZ R43, R43, c[0x0][0x2ec] ;  /* 0x0000bb002b2b7a20 */ /* 0x000fcc0000410000 */
[----:B------:R-:W-:Y:S01]  /*ec70*/  MUFU.TANH R41, R41 ;  /* 0x0000002900297308 */ /* 0x000fe20000002400 */
[----:B--2---:R-:W-:Y:S07]  /*ec80*/  HMMA.16816.F32.BF16 R88, R64, R6, R88 ;  /* 0x000000064058723c */ /* 0x004fee0000041858 */
[----:B------:R-:W-:Y:S01]  /*ec90*/  MUFU.TANH R42, R42 ;  /* 0x0000002a002a7308 */ /* 0x000fe20000002400 */
[----:B------:R-:W-:Y:S01]  /*eca0*/  HMMA.16816.F32.BF16 R72, R32, R14, R72 ;  /* 0x0000000e2048723c */ /* 0x000fe20000041848 */
[----:B------:R-:W1:Y:S01]  /*ecb0*/  LDSM.16.M88.4 R12, [R136+0x3000] ;  /* 0x00300000880c783b */ /* 0x000e620000000200 */
[----:B------:R-:W-:-:S02]  /*ecc0*/  FMUL.FTZ R52, R36, c[0x0][0x2ec] ;  /* 0x0000bb0024347a20 */ /* 0x000fc40000410000 */
[----:B------:R-:W-:Y:S02]  /*ecd0*/  FMUL.FTZ R53, R37, c[0x0][0x2ec] ;  /* 0x0000bb0025357a20 */ /* 0x000fe40000410000 */
[----:B------:R-:W-:Y:S01]  /*ece0*/  FMUL.FTZ R54, R39, c[0x0][0x2ec] ;  /* 0x0000bb0027367a20 */ /* 0x000fe20000410000 */
[----:B------:R-:W2:Y:S01]  /*ecf0*/  MUFU.TANH R43, R43 ;  /* 0x0000002b002b7308 */ /* 0x000ea20000002400 */
[----:B------:R-:W-:Y:S07]  /*ed00*/  HMMA.16816.F32.BF16 R24, R8, R62, R24 ;  /* 0x0000003e0818723c */ /* 0x000fee0000041818 */
[----:B------:R-:W-:Y:S01]  /*ed10*/  FMUL.FTZ R62, R38, c[0x0][0x2ec] ;  /* 0x0000bb00263e7a20 */ /* 0x000fe20000410000 */
[----:B------:R-:W-:Y:S01]  /*ed20*/  HMMA.16816.F32.BF16 R20, R64, R4, R20 ;  /* 0x000000044014723c */ /* 0x000fe20000041814 */
[----:B------:R-:W4:Y:S01]  /*ed30*/  LDSM.16.M88.4 R36, [R143+0x7800] ;  /* 0x007800008f24783b */ /* 0x000f220000000200 */
[----:B------:R-:W5:Y:S03]  /*ed40*/  MUFU.TANH R53, R53 ;  /* 0x0000003500357308 */ /* 0x000f660000002400 */
[----:B------:R-:W4:Y:S01]  /*ed50*/  LDSM.16.M88.4 R4, [R136+0x3800] ;  /* 0x003800008804783b */ /* 0x000f220000000200 */
[----:B------:R-:W-:-:S04]  /*ed60*/  DEPBAR.LE SB0, 0x0 ;  /* 0x000080000000791a */ /* 0x000fc80000000000 */
[----:B---3--:R-:W-:Y:S01]  /*ed70*/  HMMA.16816.F32.BF16 R84, R32, R80, R84 ;  /* 0x000000502054723c */ /* 0x008fe20000041854 */
[----:B------:R-:W-:Y:S01]  /*ed80*/  MUFU.TANH R54, R54 ;  /* 0x0000003600367308 */ /* 0x000fe20000002400 */
[----:B--2---:R-:W-:-:S06]  /*ed90*/  FFMA.FTZ R43, R0, R99, R43 ;  /* 0x00000063002b7223 */ /* 0x004fcc000001002b */
[C---:B------:R-:W-:Y:S01]  /*eda0*/  HMMA.16816.F32.BF16 R88, R8.reuse, R18, R88 ;  /* 0x000000120858723c */ /* 0x040fe20000041858 */
[----:B------:R-:W2:Y:S06]  /*edb0*/  MUFU.TANH R52, R52 ;  /* 0x0000003400347308 */ /* 0x000eac0000002400 */
[----:B------:R-:W-:Y:S01]  /*edc0*/  FFMA.FTZ R18, R0, R97, R42 ;  /* 0x0000006100127223 */ /* 0x000fe2000001002a */
[----:B------:R-:W-:Y:S01]  /*edd0*/  HMMA.16816.F32.BF16 R20, R8, R16, R20 ;  /* 0x000000100814723c */ /* 0x000fe20000041814 */
[----:B------:R-:W-:Y:S03]  /*ede0*/  MUFU.TANH R62, R62 ;  /* 0x0000003e003e7308 */ /* 0x000fe60000002400 */
[----:B------:R-:W-:-:S02]  /*edf0*/  FSEL R18, R18, -INF , !P2 ;  /* 0xff80000012127808 */ /* 0x000fc40005000000 */
[----:B------:R-:W-:Y:S01]  /*ee00*/  ISETP.GE.AND P2, PT, R98, R106, PT ;  /* 0x0000006a6200720c */ /* 0x000fe20003f46270 */
[C---:B------:R-:W-:Y:S01]  /*ee10*/  FFMA.FTZ R10, R0.reuse, R97, R40 ;  /* 0x00000061000a7223 */ /* 0x040fe20000010028 */
[----:B------:R-:W-:Y:S01]  /*ee20*/  HMMA.16816.F32.BF16 R24, R32, R82, R24 ;  /* 0x000000522018723c */ /* 0x000fe20000041818 */
[C---:B-----5:R-:W-:Y:S02]  /*ee30*/  FFMA.FTZ R11, R0.reuse, R111, R53 ;  /* 0x0000006f000b7223 */ /* 0x060fe40000010035 */
[CC--:B------:R-:W-:Y:S02]  /*ee40*/  FFMA.FTZ R9, R0.reuse, R59.reuse, R123 ;  /* 0x0000003b00097223 */ /* 0x0c0fe4000001007b */
[C---:B------:R-:W-:Y:S02]  /*ee50*/  FFMA.FTZ R8, R0.reuse, R59, R61 ;  /* 0x0000003b00087223 */ /* 0x040fe4000001003d */
[----:B--2---:R-:W-:Y:S01]  /*ee60*/  FFMA.FTZ R52, R0, R107, R52 ;  /* 0x0000006b00347223 */ /* 0x004fe20000010034 */
[----:B-1----:R-:W-:Y:S01]  /*ee70*/  HMMA.16816.F32.BF16 R84, R28, R12, R84 ;  /* 0x0000000c1c54723c */ /* 0x002fe20000041854 */
[----:B------:R-:W-:-:S02]  /*ee80*/  FSEL R9, R9, -INF , !P5 ;  /* 0xff80000009097808 */ /* 0x000fc40006800000 */
[----:B------:R-:W-:Y:S02]  /*ee90*/  ISETP.GE.AND P5, PT, R96, R105, PT ;  /* 0x000000696000720c */ /* 0x000fe40003fa6270 */
[----:B------:R-:W-:Y:S02]  /*eea0*/  FSEL R8, R8, -INF , !P0 ;  /* 0xff80000008087808 */ /* 0x000fe40004000000 */
[----:B------:R-:W-:Y:S01]  /*eeb0*/  ISETP.GE.AND P0, PT, R96, R106, PT ;  /* 0x0000006a6000720c */ /* 0x000fe20003f06270 */
[----:B----4-:R-:W-:Y:S08]  /*eec0*/  HMMA.16816.F32.BF16 R88, R32, R38, R88 ;  /* 0x000000262058723c */ /* 0x010ff00000041858 */
[----:B------:R-:W-:Y:S08]  /*eed0*/  HMMA.16816.F32.BF16 R72, R28, R70, R72 ;  /* 0x000000461c48723c */ /* 0x000ff00000041848 */
[----:B------:R-:W-:Y:S01]  /*eee0*/  HMMA.16816.F32.BF16 R20, R32, R36, R20 ;  /* 0x000000242014723c */ /* 0x000fe20000041814 */
[----:B------:R-:W-:-:S02]  /*eef0*/  FMUL.FTZ R84, R84, c[0x0][0x2ec] ;  /* 0x0000bb0054547a20 */ /* 0x000fc40000410000 */
[----:B------:R-:W-:Y:S02]  /*ef00*/  FMUL.FTZ R86, R86, c[0x0][0x2ec] ;  /* 0x0000bb0056567a20 */ /* 0x000fe40000410000 */
[----:B------:R-:W-:Y:S02]  /*ef10*/  FMUL.FTZ R85, R85, c[0x0][0x2ec] ;  /* 0x0000bb0055557a20 */ /* 0x000fe40000410000 */
[----:B------:R-:W1:Y:S01]  /*ef20*/  MUFU.TANH R19, R86 ;  /* 0x0000005600137308 */ /* 0x000e620000002400 */
[----:B------:R-:W-:Y:S01]  /*ef30*/  HMMA.16816.F32.BF16 R24, R28, R14, R24 ;  /* 0x0000000e1c18723c */ /* 0x000fe20000041818 */
[----:B------:R-:W-:-:S06]  /*ef40*/  FMUL.FTZ R37, R87, c[0x0][0x2ec] ;  /* 0x0000bb0057257a20 */ /* 0x000fcc0000410000 */
[----:B------:R-:W2:Y:S01]  /*ef50*/  MUFU.TANH R15, R84 ;  /* 0x00000054000f7308 */ /* 0x000ea20000002400 */
[C---:B------:R-:W-:Y:S01]  /*ef60*/  HMMA.16816.F32.BF16 R88, R28.reuse, R6, R88 ;  /* 0x000000061c58723c */ /* 0x040fe20000041858 */
[----:B------:R-:W-:Y:S02]  /*ef70*/  FMUL.FTZ R12, R72, c[0x0][0x2ec] ;  /* 0x0000bb00480c7a20 */ /* 0x000fe40000410000 */
[----:B------:R-:W-:Y:S02]  /*ef80*/  FMUL.FTZ R13, R73, c[0x0][0x2ec] ;  /* 0x0000bb00490d7a20 */ /* 0x000fe40000410000 */
[----:B------:R-:W-:Y:S02]  /*ef90*/  FMUL.FTZ R16, R74, c[0x0][0x2ec] ;  /* 0x0000bb004a107a20 */ /* 0x000fe40000410000 */
[----:B------:R-:W3:Y:S01]  /*efa0*/  MUFU.TANH R12, R12 ;  /* 0x0000000c000c7308 */ /* 0x000ee20000002400 */
[----:B------:R-:W-:Y:S01]  /*efb0*/  HMMA.16816.F32.BF16 R20, R28, R4, R20 ;  /* 0x000000041c14723c */ /* 0x000fe20000041814 */
[----:B------:R-:W-:-:S02]  /*efc0*/  FMUL.FTZ R17, R75, c[0x0][0x2ec] ;  /* 0x0000bb004b117a20 */ /* 0x000fc40000410000 */
[C---:B-1----:R-:W-:Y:S02]  /*efd0*/  FFMA.FTZ R19, R0.reuse, R117, R19 ;  /* 0x0000007500137223 */ /* 0x042fe40000010013 */
[----:B------:R-:W-:Y:S02]  /*efe0*/  FFMA.FTZ R14, R0, R107, R62 ;  /* 0x0000006b000e7223 */ /* 0x000fe4000001003e */
[----:B------:R-:W-:Y:S01]  /*eff0*/  FSEL R5, R10, -INF , !P1 ;  /* 0xff8000000a057808 */ /* 0x000fe20004800000 */
[----:B------:R-:W1:Y:S01]  /*f000*/  MUFU.TANH R13, R13 ;  /* 0x0000000d000d7308 */ /* 0x000e620000002400 */
[----:B------:R-:W-:Y:S01]  /*f010*/  ISETP.GE.AND P1, PT, R98, R105, PT ;  /* 0x000000696200720c */ /* 0x000fe20003f26270 */
[----:B--2---:R-:W-:Y:S01]  /*f020*/  FFMA.FTZ R15, R0, R117, R15 ;  /* 0x00000075000f7223 */ /* 0x004fe2000001000f */
[----:B------:R-:W-:Y:S01]  /*f030*/  FSEL R14, R14, -INF , !P0 ;  /* 0xff8000000e0e7808 */ /* 0x000fe20004000000 */
[----:B------:R-:W-:Y:S01]  /*f040*/  FMUL.FTZ R4, R25, c[0x0][0x2ec] ;  /* 0x0000bb0019047a20 */ /* 0x000fe20000410000 */
[----:B------:R-:W-:Y:S01]  /*f050*/  FSEL R11, R11, -INF , !P1 ;  /* 0xff8000000b0b7808 */ /* 0x000fe20004800000 */
[----:B------:R-:W-:Y:S01]  /*f060*/  FFMA.FTZ R25, R0, R99, R41 ;  /* 0x0000006300197223 */ /* 0x000fe20000010029 */
[----:B------:R-:W-:Y:S01]  /*f070*/  ISETP.GE.AND P1, PT, R114, R105, PT ;  /* 0x000000697200720c */ /* 0x000fe20003f26270 */
[----:B------:R-:W2:Y:S01]  /*f080*/  MUFU.TANH R16, R16 ;  /* 0x0000001000107308 */ /* 0x000ea20000002400 */
[----:B------:R-:W-:Y:S01]  /*f090*/  FMUL.FTZ R33, R27, c[0x0][0x2ec] ;  /* 0x0000bb001b217a20 */ /* 0x000fe20000410000 */
[----:B------:R-:W-:Y:S01]  /*f0a0*/  FSEL R27, R52, -INF , !P5 ;  /* 0xff800000341b7808 */ /* 0x000fe20006800000 */
[----:B---3--:R-:W-:Y:S01]  /*f0b0*/  FFMA.FTZ R12, R0, R113, R12 ;  /* 0x00000071000c7223 */ /* 0x008fe2000001000c */
[----:B------:R-:W-:Y:S01]  /*f0c0*/  FSEL R129, R15, -INF , !P1 ;  /* 0xff8000000f817808 */ /* 0x000fe20004800000 */
[----:B------:R-:W-:Y:S01]  /*f0d0*/  FMUL.FTZ R15, R88, c[0x0][0x2ec] ;  /* 0x0000bb00580f7a20 */ /* 0x000fe20000410000 */
[----:B------:R-:W-:Y:S01]  /*f0e0*/  FSEL R25, R25, -INF , !P6 ;  /* 0xff80000019197808 */ /* 0x000fe20007000000 */
[----:B------:R-:W-:Y:S01]  /*f0f0*/  FFMA.FTZ R10, R0, R111, R54 ;  /* 0x0000006f000a7223 */ /* 0x000fe20000010036 */
[----:B------:R-:W3:Y:S01]  /*f100*/  MUFU.TANH R17, R17 ;  /* 0x0000001100117308 */ /* 0x000ee20000002400 */
[-C--:B------:R-:W-:Y:S01]  /*f110*/  ISETP.GE.AND P6, PT, R110, R105.reuse, PT ;  /* 0x000000696e00720c */ /* 0x080fe20003fc6270 */
[----:B------:R-:W-:Y:S01]  /*f120*/  FMUL.FTZ R26, R26, c[0x0][0x2ec] ;  /* 0x0000bb001a1a7a20 */ /* 0x000fe20000410000 */
[----:B------:R-:W-:Y:S01]  /*f130*/  ISETP.GE.AND P1, PT, R120, R105, PT ;  /* 0x000000697800720c */ /* 0x000fe20003f26270 */
[----:B------:R-:W-:Y:S01]  /*f140*/  FMUL.FTZ R24, R24, c[0x0][0x2ec] ;  /* 0x0000bb0018187a20 */ /* 0x000fe20000410000 */
[----:B------:R-:W-:Y:S01]  /*f150*/  FSEL R29, R12, -INF , !P6 ;  /* 0xff8000000c1d7808 */ /* 0x000fe20007000000 */
[----:B-1----:R-:W-:Y:S01]  /*f160*/  FFMA.FTZ R7, R0, R115, R13 ;  /* 0x0000007300077223 */ /* 0x002fe2000001000d */
[----:B------:R-:W-:Y:S01]  /*f170*/  FSEL R10, R10, -INF , !P2 ;  /* 0xff8000000a0a7808 */ /* 0x000fe20005000000 */
[----:B------:R3:W1:Y:S01]  /*f180*/  MUFU.TANH R32, R4 ;  /* 0x0000000400207308 */ /* 0x0006620000002400 */
[----:B------:R-:W-:Y:S01]  /*f190*/  FMUL.FTZ R20, R20, c[0x0][0x2ec] ;  /* 0x0000bb0014147a20 */ /* 0x000fe20000410000 */
[-C--:B------:R-:W-:Y:S01]  /*f1a0*/  ISETP.GE.AND P2, PT, R114, R106.reuse, PT ;  /* 0x0000006a7200720c */ /* 0x080fe20003f46270 */
[----:B------:R-:W-:Y:S01]  /*f1b0*/  FMUL.FTZ R13, R22, c[0x0][0x2ec] ;  /* 0x0000bb00160d7a20 */ /* 0x000fe20000410000 */
[----:B------:R-:W-:Y:S01]  /*f1c0*/  ISETP.GE.AND P5, PT, R112, R105, PT ;  /* 0x000000697000720c */ /* 0x000fe20003fa6270 */
[----:B--2---:R-:W-:Y:S01]  /*f1d0*/  FFMA.FTZ R6, R0, R113, R16 ;  /* 0x0000007100067223 */ /* 0x004fe20000010010 */
[----:B------:R-:W-:Y:S01]  /*f1e0*/  FSEL R172, R19, -INF , !P2 ;  /* 0xff80000013ac7808 */ /* 0x000fe20005000000 */
[----:B------:R-:W-:Y:S01]  /*f1f0*/  FMUL.FTZ R12, R21, c[0x0][0x2ec] ;  /* 0x0000bb00150c7a20 */ /* 0x000fe20000410000 */
[----:B------:R-:W2:Y:S01]  /*f200*/  MUFU.TANH R33, R33 ;  /* 0x0000002100217308 */ /* 0x000ea20000002400 */
[----:B------:R-:W-:Y:S01]  /*f210*/  FMUL.FTZ R16, R23, c[0x0][0x2ec] ;  /* 0x0000bb0017107a20 */ /* 0x000fe20000410000 */
[-C--:B------:R-:W-:Y:S01]  /*f220*/  ISETP.GE.AND P0, PT, R112, R106.reuse, PT ;  /* 0x0000006a7000720c */ /* 0x080fe20003f06270 */
[----:B------:R-:W-:Y:S01]  /*f230*/  FMUL.FTZ R19, R89, c[0x0][0x2ec] ;  /* 0x0000bb0059137a20 */ /* 0x000fe20000410000 */
[----:B------:R-:W-:Y:S01]  /*f240*/  ISETP.GE.AND P2, PT, R120, R106, PT ;  /* 0x0000006a7800720c */ /* 0x000fe20003f46270 */
[----:B------:R-:W-:Y:S01]  /*f250*/  FMUL.FTZ R91, R91, c[0x0][0x2ec] ;  /* 0x0000bb005b5b7a20 */ /* 0x000fe20000410000 */
[----:B------:R-:W-:-:S02]  /*f260*/  ISETP.GE.AND P6, PT, R116, R105, PT ;  /* 0x000000697400720c */ /* 0x000fc40003fc6270 */
[----:B------:R-:W4:Y:S01]  /*f270*/  MUFU.TANH R15, R15 ;  /* 0x0000000f000f7308 */ /* 0x000f220000002400 */
[----:B---3--:R-:W-:Y:S01]  /*f280*/  FFMA.FTZ R4, R0, R115, R17 ;  /* 0x0000007300047223 */ /* 0x008fe20000010011 */
[----:B------:R-:W-:Y:S01]  /*f290*/  FSEL R7, R7, -INF , !P5 ;  /* 0xff80000007077808 */ /* 0x000fe20006800000 */
[----:B------:R-:W-:Y:S01]  /*f2a0*/  FMUL.FTZ R17, R90, c[0x0][0x2ec] ;  /* 0x0000bb005a117a20 */ /* 0x000fe20000410000 */
[----:B------:R-:W-:Y:S01]  /*f2b0*/  ISETP.GE.AND P5, PT, R118, R105, PT ;  /* 0x000000697600720c */ /* 0x000fe20003fa6270 */
[-C--:B-1----:R-:W-:Y:S01]  /*f2c0*/  FFMA.FTZ R32, R0, R125.reuse, R32 ;  /* 0x0000007d00207223 */ /* 0x082fe20000010020 */
[----:B------:R-:W-:Y:S02]  /*f2d0*/  FSEL R4, R4, -INF , !P0 ;  /* 0xff80000004047808 */ /* 0x000fe40004000000 */
[----:B------:R-:W1:Y:S01]  /*f2e0*/  MUFU.TANH R36, R85 ;  /* 0x0000005500247308 */ /* 0x000e620000002400 */
[----:B--2---:R-:W-:Y:S01]  /*f2f0*/  FFMA.FTZ R33, R0, R125, R33 ;  /* 0x0000007d00217223 */ /* 0x004fe20000010021 */
[----:B------:R-:W-:-:S02]  /*f300*/  FSEL R125, R32, -INF , !P1 ;  /* 0xff800000207d7808 */ /* 0x000fc40004800000 */
[----:B------:R-:W-:Y:S02]  /*f310*/  ISETP.GE.AND P1, PT, R124, R105, PT ;  /* 0x000000697c00720c */ /* 0x000fe40003f26270 */
[-C--:B------:R-:W-:Y:S02]  /*f320*/  ISETP.GE.AND P0, PT, R118, R106.reuse, PT ;  /* 0x0000006a7600720c */ /* 0x080fe40003f06270 */
[----:B------:R-:W2:Y:S01]  /*f330*/  MUFU.TANH R37, R37 ;  /* 0x0000002500257308 */ /* 0x000ea20000002400 */
[----:B----4-:R-:W-:Y:S01]  /*f340*/  FFMA.FTZ R15, R0, R133, R15 ;  /* 0x00000085000f7223 */ /* 0x010fe2000001000f */
[----:B------:R-:W-:Y:S02]  /*f350*/  FSEL R128, R33, -INF , !P2 ;  /* 0xff80000021807808 */ /* 0x000fe40005000000 */
[----:B------:R-:W-:Y:S02]  /*f360*/  ISETP.GE.AND P2, PT, R124, R106, PT ;  /* 0x0000006a7c00720c */ /* 0x000fe40003f46270 */
[----:B------:R-:W-:-:S02]  /*f370*/  FSEL R120, R15, -INF , !P1 ;  /* 0xff8000000f787808 */ /* 0x000fc40004800000 */
[----:B------:R3:W4:Y:S01]  /*f380*/  MUFU.TANH R40, R24 ;  /* 0x0000001800287308 */ /* 0x0007220000002400 */
[----:B-1----:R-:W-:Y:S01]  /*f390*/  FFMA.FTZ R36, R0, R119, R36 ;  /* 0x0000007700247223 */ /* 0x002fe20000010024 */
[----:B------:R-:W-:-:S04]  /*f3a0*/  ISETP.GE.AND P1, PT, R104, 0x2, PT ;  /* 0x000000026800780c */ /* 0x000fc80003f26270 */
[----:B------:R-:W-:Y:S02]  /*f3b0*/  FSEL R123, R36, -INF , !P6 ;  /* 0xff800000247b7808 */ /* 0x000fe40007000000 */
[----:B------:R-:W1:Y:S01]  /*f3c0*/  MUFU.TANH R26, R26 ;  /* 0x0000001a001a7308 */ /* 0x000e620000002400 */
[----:B--2---:R-:W-:Y:S01]  /*f3d0*/  FFMA.FTZ R37, R0, R119, R37 ;  /* 0x0000007700257223 */ /* 0x004fe20000010025 */
[----:B------:R-:W-:-:S06]  /*f3e0*/  ISETP.GE.AND P6, PT, R122, R105, PT ;  /* 0x000000697a00720c */ /* 0x000fcc0003fc6270 */
[----:B------:R-:W2:Y:S01]  /*f3f0*/  MUFU.TANH R20, R20 ;  /* 0x0000001400147308 */ /* 0x000ea20000002400 */
[----:B---3--:R-:W-:Y:S01]  /*f400*/  FSEL R24, R43, -INF , !P4 ;  /* 0xff8000002b187808 */ /* 0x008fe20006000000 */
[----:B----4-:R-:W-:Y:S01]  /*f410*/  FFMA.FTZ R40, R0, R121, R40 ;  /* 0x0000007900287223 */ /* 0x010fe20000010028 */
[----:B------:R-:W-:-:S04]  /*f420*/  ISETP.GE.AND P4, PT, R110, R106, PT ;  /* 0x0000006a6e00720c */ /* 0x000fc80003f86270 */
[----:B------:R-:W-:Y:S01]  /*f430*/  FSEL R6, R6, -INF , !P4 ;  /* 0xff80000006067808 */ /* 0x000fe20006000000 */
[----:B------:R-:W3:Y:S01]  /*f440*/  MUFU.TANH R13, R13 ;  /* 0x0000000d000d7308 */ /* 0x000ee20000002400 */
[-C--:B------:R-:W-:Y:S01]  /*f450*/  ISETP.GE.AND P4, PT, R116, R106.reuse, PT ;  /* 0x0000006a7400720c */ /* 0x080fe20003f86270 */
[----:B-1----:R-:W-:Y:S01]  /*f460*/  FFMA.FTZ R26, R0, R121, R26 ;  /* 0x00000079001a7223 */ /* 0x002fe2000001001a */
[----:B------:R-:W-:Y:S02]  /*f470*/  FSEL R127, R40, -INF , !P5 ;  /* 0xff800000287f7808 */ /* 0x000fe40006800000 */
[----:B------:R-:W-:Y:S02]  /*f480*/  FSEL R168, R37, -INF , !P4 ;  /* 0xff80000025a87808 */ /* 0x000fe40006000000 */
[----:B------:R-:W-:Y:S01]  /*f490*/  ISETP.GE.AND P4, PT, R122, R106, PT ;  /* 0x0000006a7a00720c */ /* 0x000fe20003f86270 */
[----:B------:R-:W1:Y:S01]  /*f4a0*/  MUFU.TANH R12, R12 ;  /* 0x0000000c000c7308 */ /* 0x000e620000002400 */
[----:B--2---:R-:W-:Y:S01]  /*f4b0*/  FFMA.FTZ R20, R0, R131, R20 ;  /* 0x0000008300147223 */ /* 0x004fe20000010014 */
[----:B------:R-:W-:-:S02]  /*f4c0*/  ISETP.GE.AND P5, PT, R92, R105, PT ;  /* 0x000000695c00720c */ /* 0x000fc40003fa6270 */
[----:B------:R-:W-:Y:S02]  /*f4d0*/  FSEL R130, R26, -INF , !P0 ;  /* 0xff8000001a827808 */ /* 0x000fe40004000000 */
[----:B------:R-:W-:Y:S02]  /*f4e0*/  ISETP.GE.AND P0, PT, R92, R106, PT ;  /* 0x0000006a5c00720c */ /* 0x000fe40003f06270 */
[----:B------:R-:W2:Y:S01]  /*f4f0*/  MUFU.TANH R16, R16 ;  /* 0x0000001000107308 */ /* 0x000ea20000002400 */
[----:B---3--:R-:W-:Y:S01]  /*f500*/  FFMA.FTZ R13, R0, R131, R13 ;  /* 0x00000083000d7223 */ /* 0x008fe2000001000d */
[----:B------:R-:W-:Y:S01]  /*f510*/  FSEL R118, R20, -INF , !P6 ;  /* 0xff80000014767808 */ /* 0x000fe20007000000 */
[----:B------:R-:W-:Y:S01]  /*f520*/  BAR.SYNC.DEFER_BLOCKING 0x0 ;  /* 0x0000000000007b1d */ /* 0x000fe20000010000 */
[----:B------:R-:W-:Y:S02]  /*f530*/  ISETP.GE.AND P6, PT, R2, R105, PT ;  /* 0x000000690200720c */ /* 0x000fe40003fc6270 */
[----:B------:R-:W-:Y:S01]  /*f540*/  FSEL R114, R13, -INF , !P4 ;  /* 0xff8000000d727808 */ /* 0x000fe20006000000 */
[----:B-1----:R-:W-:-:S02]  /*f550*/  FFMA.FTZ R12, R0, R93, R12 ;  /* 0x0000005d000c7223 */ /* 0x002fc4000001000c */
[----:B------:R-:W1:Y:S01]  /*f560*/  MUFU.TANH R17, R17 ;  /* 0x0000001100117308 */ /* 0x000e620000002400 */
[----:B------:R-:W-:Y:S01]  /*f570*/  ISETP.GE.AND P4, PT, R2, R106, PT ;  /* 0x0000006a0200720c */ /* 0x000fe20003f86270 */
[-C--:B------:R-:W-:Y:S01]  /*f580*/  FFMA.FTZ R2, R0, R51.reuse, R132 ;  /* 0x0000003300027223 */ /* 0x080fe20000010084 */
[----:B------:R-:W-:Y:S02]  /*f590*/  IADD3 R132, R147, 0x3800, RZ ;  /* 0x0000380093847810 */ /* 0x000fe40007ffe0ff */
[----:B------:R-:W-:Y:S01]  /*f5a0*/  FSEL R117, R12, -INF , !P5 ;  /* 0xff8000000c757808 */ /* 0x000fe20006800000 */
[----:B------:R-:W-:Y:S01]  /*f5b0*/  FFMA.FTZ R12, R0, R51, R60 ;  /* 0x00000033000c7223 */ /* 0x000fe2000001003c */
[----:B------:R-:W-:Y:S01]  /*f5c0*/  ISETP.GE.AND P5, PT, R126, R105, PT ;  /* 0x000000697e00720c */ /* 0x000fe20003fa6270 */
[----:B------:R-:W3:Y:S01]  /*f5d0*/  MUFU.TANH R19, R19 ;  /* 0x0000001300137308 */ /* 0x000ee20000002400 */
[----:B--2---:R-:W-:Y:S01]  /*f5e0*/  FFMA.FTZ R16, R0, R93, R16 ;  /* 0x0000005d00107223 */ /* 0x004fe20000010010 */
[----:B------:R-:W-:-:S02]  /*f5f0*/  FSEL R2, R2, -INF , !P6 ;  /* 0xff80000002027808 */ /* 0x000fc40007000000 */
[----:B------:R-:W-:Y:S02]  /*f600*/  FSEL R12, R12, -INF , !P4 ;  /* 0xff8000000c0c7808 */ /* 0x000fe40006000000 */
[----:B------:R-:W-:Y:S02]  /*f610*/  FSEL R113, R16, -INF , !P0 ;  /* 0xff80000010717808 */ /* 0x000fe40004000000 */
[----:B------:R-:W2:Y:S01]  /*f620*/  MUFU.TANH R91, R91 ;  /* 0x0000005b005b7308 */ /* 0x000ea20000002400 */
[----:B-1----:R-:W-:Y:S01]  /*f630*/  FFMA.FTZ R17, R0, R133, R17 ;  /* 0x0000008500117223 */ /* 0x002fe20000010011 */
[----:B------:R-:W-:Y:S02]  /*f640*/  ISETP.GE.AND P0, PT, R126, R106, PT ;  /* 0x0000006a7e00720c */ /* 0x000fe40003f06270 */
[----:B------:R-:W-:Y:S02]  /*f650*/  IADD3 R133, R147, 0x3000, RZ ;  /* 0x0000300093857810 */ /* 0x000fe40007ffe0ff */
[----:B------:R-:W-:Y:S01]  /*f660*/  FSEL R116, R17, -INF , !P2 ;  /* 0xff80000011747808 */ /* 0x000fe20005000000 */
[----:B---3--:R-:W-:-:S05]  /*f670*/  FFMA.FTZ R19, R0, R135, R19 ;  /* 0x0000008700137223 */ /* 0x008fca0000010013 */
[----:B------:R-:W-:Y:S01]  /*f680*/  FSEL R119, R19, -INF , !P5 ;  /* 0xff80000013777808 */ /* 0x000fe20006800000 */
[----:B--2---:R-:W-:Y:S01]  /*f690*/  FFMA.FTZ R115, R0, R135, R91 ;  /* 0x0000008700737223 */ /* 0x004fe2000001005b */
[----:B------:R-:W-:-:S04]  /*f6a0*/  IADD3 R135, R147, 0x2000, RZ ;  /* 0x0000200093877810 */ /* 0x000fc80007ffe0ff */
        /* <DEDUP_REMOVED lines=61> */
.L_x_7392:
[----:B------:R-:W-:-:S05]  /*fa80*/  IMAD.MOV.U32 R13, RZ, RZ, c[0x0][0x198] ;  /* 0x00006600ff0d7624 */ /* 0x000fca00078e00ff */
[----:B------:R-:W-:-:S04]  /*fa90*/  LEA R13, -R13, RZ, 0x6 ;  /* 0x000000ff0d0d7211 */ /* 0x000fc800078e31ff */
[----:B------:R-:W-:Y:S02]  /*faa0*/  SHF.R.S32.HI R16, RZ, 0x1f, R13 ;  /* 0x0000001fff107819 */ /* 0x000fe4000001140d */
.L_x_7393:
        /* <DEDUP_REMOVED lines=75> */
.L_x_7391:
        /* <DEDUP_REMOVED lines=33> */
[----:B------:R-:W-:Y:S02]  /*10170*/  LEA R140, R47, R142, 0x1 ;  /* 0x0000008e2f8c7211 */ /* 0x000fe400078e08ff */
[----:B------:R-:W-:Y:S01]  /*10180*/  FMNMX.FTZ R3, R113, R16, !PT ;  /* 0x0000001071037209 */ /* 0x000fe20007810000 */
[----:B------:R-:W1:Y:S03]  /*10190*/  SHFL.BFLY PT, R20, R13, 0x2, 0x1f ;  /* 0x0c401f000d147f89 */ /* 0x000e6600000e0000 */
[----:B------:R-:W-:Y:S01]  /*101a0*/  FMNMX.FTZ R16, R116, R3, !PT ;  /* 0x0000000374107209 */ /* 0x000fe20007810000 */
[----:B------:R-:W-:Y:S03]  /*101b0*/  LDSM.16.MT88.4 R76, [R141+0x8000] ;  /* 0x008000008d4c783b */ /* 0x000fe60000004200 */
        /* <DEDUP_REMOVED lines=17> */
[--C-:B------:R-:W-:Y:S01]  /*102d0*/  FFMA.FTZ R35, R5, c[0x0][0x23c], -R122.reuse ;  /* 0x00008f0005237a23 */ /* 0x100fe2000001087a */
[C---:B------:R-:W-:Y:S01]  /*102e0*/  FSETP.NEU.FTZ.AND P0, PT, R2.reuse, -INF , PT ;  /* 0xff8000000200780b */ /* 0x040fe20003f1d000 */
[----:B------:R-:W-:Y:S01]  /*102f0*/  FMUL.FTZ R121, R2, c[0x0][0x23c] ;  /* 0x00008f0002797a20 */ /* 0x000fe20000410000 */
[----:B------:R-:W-:Y:S01]  /*10300*/  MUFU.EX2 R110, R110 ;  /* 0x0000006e006e7308 */ /* 0x000fe20000000800 */
[--C-:B------:R-:W-:Y:S02]  /*10310*/  FFMA.FTZ R30, R25, c[0x0][0x23c], -R122.reuse ;  /* 0x00008f00191e7a23 */ /* 0x100fe4000001087a */
[--C-:B------:R-:W-:Y:S01]  /*10320*/  FFMA.FTZ R31, R27, c[0x0][0x23c], -R122.reuse ;  /* 0x00008f001b1f7a23 */ /* 0x100fe2000001087a */
[----:B------:R-:W-:Y:S01]  /*10330*/  FSEL R121, R121, RZ, P0 ;  /* 0x000000ff79797208 */ /* 0x000fe20000000000 */
[----:B------:R-:W-:-:S02]  /*10340*/  FFMA.FTZ R28, R11, c[0x0][0x23c], -R122 ;  /* 0x00008f000b1c7a23 */ /* 0x000fc4000001087a */
[--C-:B------:R-:W-:Y:S01]  /*10350*/  FFMA.FTZ R29, R29, c[0x0][0x23c], -R122.reuse ;  /* 0x00008f001d1d7a23 */ /* 0x100fe2000001087a */
[----:B------:R-:W1:Y:S01]  /*10360*/  MUFU.EX2 R107, R107 ;  /* 0x0000006b006b7308 */ /* 0x000e620000000800 */
[--C-:B------:R-:W-:Y:S02]  /*10370*/  FFMA.FTZ R112, R12, c[0x0][0x23c], -R121.reuse ;  /* 0x00008f000c707a23 */ /* 0x100fe40000010879 */
[--C-:B------:R-:W-:Y:S02]  /*10380*/  FFMA.FTZ R111, R8, c[0x0][0x23c], -R121.reuse ;  /* 0x00008f00086f7a23 */ /* 0x100fe40000010879 */
[--C-:B------:R-:W-:Y:S02]  /*10390*/  FFMA.FTZ R34, R18, c[0x0][0x23c], -R121.reuse ;  /* 0x00008f0012227a23 */ /* 0x100fe40000010879 */
[--C-:B------:R-:W-:Y:S01]  /*103a0*/  FFMA.FTZ R33, R24, c[0x0][0x23c], -R121.reuse ;  /* 0x00008f0018217a23 */ /* 0x100fe20000010879 */
[----:B------:R-:W-:Y:S01]  /*103b0*/  MUFU.EX2 R35, R35 ;  /* 0x0000002300237308 */ /* 0x000fe20000000800 */
[----:B------:R-:W-:Y:S01]  /*103c0*/  FFMA.FTZ R27, R10, c[0x0][0x23c], -R121 ;  /* 0x00008f000a1b7a23 */ /* 0x000fe20000010879 */
[----:B------:R-:W-:Y:S01]  /*103d0*/  LDSM.16.MT88.4 R16, [R141+0x8800] ;  /* 0x008800008d10783b */ /* 0x000fe20000004200 */
[----:B------:R-:W-:-:S02]  /*103e0*/  FFMA.FTZ R24, R7, c[0x0][0x23c], -R122 ;  /* 0x00008f0007187a23 */ /* 0x000fc4000001087a */
[--C-:B------:R-:W-:Y:S01]  /*103f0*/  FFMA.FTZ R32, R14, c[0x0][0x23c], -R121.reuse ;  /* 0x00008f000e207a23 */ /* 0x100fe20000010879 */
[----:B------:R-:W2:Y:S01]  /*10400*/  LDSM.16.MT88.4 R8, [R142+0x8800] ;  /* 0x008800008e08783b */ /* 0x000ea20000004200 */
[--C-:B------:R-:W-:Y:S01]  /*10410*/  FFMA.FTZ R26, R6, c[0x0][0x23c], -R121.reuse ;  /* 0x00008f00061a7a23 */ /* 0x100fe20000010879 */
[----:B------:R-:W3:Y:S01]  /*10420*/  MUFU.EX2 R30, R30 ;  /* 0x0000001e001e7308 */ /* 0x000ee20000000800 */
[----:B-1----:R-:W-:Y:S01]  /*10430*/  F2FP.BF16.PACK_AB R64, R107, R110 ;  /* 0x0000006e6b40723e */ /* 0x002fe200000010ff */
[----:B------:R-:W-:Y:S01]  /*10440*/  FFMA.FTZ R25, R4, c[0x0][0x23c], -R121 ;  /* 0x00008f0004197a23 */ /* 0x000fe20000010879 */
[----:B------:R-:W1:Y:S01]  /*10450*/  LDSM.16.MT88.4 R12, [R144+0x8800] ;  /* 0x00880000900c783b */ /* 0x000e620000004200 */
        /* <DEDUP_REMOVED lines=9> */
[----:B------:R-:W-:Y:S02]  /*104f0*/  FFMA.FTZ R119, R119, c[0x0][0x23c], -R122 ;  /* 0x00008f0077777a23 */ /* 0x000fe4000001087a */
[--C-:B------:R-:W-:Y:S02]  /*10500*/  FFMA.FTZ R114, R114, c[0x0][0x23c], -R121.reuse ;  /* 0x00008f0072727a23 */ /* 0x100fe40000010879 */
[----:B------:R-:W-:-:S02]  /*10510*/  FFMA.FTZ R113, R113, c[0x0][0x23c], -R121 ;  /* 0x00008f0071717a23 */ /* 0x000fc40000010879 */
[----:B------:R-:W-:Y:S01]  /*10520*/  MUFU.EX2 R34, R34 ;  /* 0x0000002200227308 */ /* 0x000fe20000000800 */
[----:B------:R-:W-:Y:S02]  /*10530*/  FFMA.FTZ R116, R116, c[0x0][0x23c], -R121 ;  /* 0x00008f0074747a23 */ /* 0x000fe40000010879 */
[----:B------:R-:W-:-:S04]  /*10540*/  FADD.FTZ R110, R110, R107 ;  /* 0x0000006b6e6e7221 */ /* 0x000fc80000010000 */
[----:B------:R-:W-:Y:S01]  /*10550*/  FADD.FTZ R35, R35, R110 ;  /* 0x0000006e23237221 */ /* 0x000fe20000010000 */
[----:B------:R-:W3:Y:S01]  /*10560*/  MUFU.EX2 R33, R33 ;  /* 0x0000002100217308 */ /* 0x000ee20000000800 */
[----:B----4-:R-:W-:Y:S01]  /*10570*/  F2FP.BF16.PACK_AB R65, R111, R112 ;  /* 0x000000706f41723e */ /* 0x010fe200000010ff */
[----:B------:R-:W-:Y:S02]  /*10580*/  FADD.FTZ R111, R112, R111 ;  /* 0x0000006f706f7221 */ /* 0x000fe40000010000 */
[----:B------:R-:W-:-:S04]  /*10590*/  FADD.FTZ R30, R30, R35 ;  /* 0x000000231e1e7221 */ /* 0x000fc80000010000 */
        /* <DEDUP_REMOVED lines=30> */
[----:B------:R-:W3:Y:S01]  /*10780*/  MUFU.EX2 R123, R123 ;  /* 0x0000007b007b7308 */ /* 0x000ee20000000800 */
[----:B------:R-:W-:-:S05]  /*10790*/  FADD.FTZ R26, R26, R27 ;  /* 0x0000001b1a1a7221 */ /* 0x000fca0000010000 */
[----:B------:R-:W-:Y:S01]  /*107a0*/  HMMA.16816.F32.BF16 R72, R64, R68, RZ ;  /* 0x000000444048723c */ /* 0x000fe200000418ff */
[----:B------:R-:W-:Y:S01]  /*107b0*/  FADD.FTZ R26, R25, R26 ;  /* 0x0000001a191a7221 */ /* 0x000fe20000010000 */
        /* <DEDUP_REMOVED lines=15> */
[----:B------:R-:W-:Y:S08]  /*108b0*/  HMMA.16816.F32.BF16 R68, R64, R70, RZ ;  /* 0x000000464044723c */ /* 0x000ff000000418ff */
[C---:B--2---:R-:W-:Y:S08]  /*108c0*/  HMMA.16816.F32.BF16 R36, R4.reuse, R8, R36 ;  /* 0x000000080424723c */ /* 0x044ff00000041824 */
[----:B------:R-:W-:Y:S01]  /*108d0*/  HMMA.16816.F32.BF16 R40, R4, R10, R40 ;  /* 0x0000000a0428723c */ /* 0x000fe20000041828 */
[----:B------:R-:W2:Y:S07]  /*108e0*/  LDSM.16.MT88.4 R8, [R140+0xa800] ;  /* 0x00a800008c08783b */ /* 0x000eae0000004200 */
[C---:B------:R-:W-:Y:S08]  /*108f0*/  HMMA.16816.F32.BF16 R48, R64.reuse, R50, RZ ;  /* 0x000000324030723c */ /* 0x040ff000000418ff */
[C---:B------:R-:W-:Y:S08]  /*10900*/  HMMA.16816.F32.BF16 R56, R64.reuse, R58, RZ ;  /* 0x0000003a4038723c */ /* 0x040ff000000418ff */
[C---:B-1----:R-:W-:Y:S08]  /*10910*/  HMMA.16816.F32.BF16 R60, R64.reuse, R12, RZ ;  /* 0x0000000c403c723c */ /* 0x042ff000000418ff */
[----:B------:R-:W-:Y:S01]  /*10920*/  HMMA.16816.F32.BF16 R64, R64, R14, RZ ;  /* 0x0000000e4040723c */ /* 0x000fe200000418ff */
[----:B------:R-:W1:Y:S07]  /*10930*/  LDSM.16.MT88.4 R12, [R141+0xa800] ;  /* 0x00a800008d0c783b */ /* 0x000e6e0000004200 */
        /* <DEDUP_REMOVED lines=13> */
[C---:B-1----:R-:W-:Y:S01]  /*10a10*/  HMMA.16816.F32.BF16 R52, R4.reuse, R12, R52 ;  /* 0x0000000c0434723c */ /* 0x042fe20000041834 */
[--C-:B------:R-:W-:Y:S02]  /*10a20*/  FFMA.FTZ R23, R130, c[0x0][0x23c], -R121.reuse ;  /* 0x00008f0082177a23 */ /* 0x100fe40000010879 */
[----:B------:R-:W-:Y:S02]  /*10a30*/  FFMA.FTZ R168, R115, c[0x0][0x23c], -R121 ;  /* 0x00008f0073a87a23 */ /* 0x000fe40000010879 */
[----:B------:R-:W-:Y:S03]  /*10a40*/  MUFU.EX2 R125, R125 ;  /* 0x0000007d007d7308 */ /* 0x000fe60000000800 */
[C---:B----4-:R-:W-:Y:S05]  /*10a50*/  HMMA.16816.F32.BF16 R44, R4.reuse, R16, R44 ;  /* 0x00000010042c723c */ /* 0x050fea000004182c */
[----:B------:R-:W1:Y:S03]  /*10a60*/  MUFU.EX2 R22, R22 ;  /* 0x0000001600167308 */ /* 0x000e660000000800 */
[C---:B------:R-:W-:Y:S01]  /*10a70*/  HMMA.16816.F32.BF16 R48, R4.reuse, R18, R48 ;  /* 0x000000120430723c */ /* 0x040fe20000041830 */
[----:B------:R-:W-:Y:S04]  /*10a80*/  LDSM.16.MT88.4 R16, [R140+0x9000] ;  /* 0x009000008c10783b */ /* 0x000fe80000004200 */
[----:B------:R-:W-:Y:S03]  /*10a90*/  MUFU.EX2 R23, R23 ;  /* 0x0000001700177308 */ /* 0x000fe60000000800 */
[----:B------:R-:W-:Y:S01]  /*10aa0*/  HMMA.16816.F32.BF16 R56, R4, R14, R56 ;  /* 0x0000000e0438723c */ /* 0x000fe20000041838 */
[----:B------:R-:W4:Y:S04]  /*10ab0*/  LDSM.16.MT88.4 R12, [R142+0x9000] ;  /* 0x009000008e0c783b */ /* 0x000f280000004200 */
[----:B------:R-:W5:Y:S02]  /*10ac0*/  MUFU.EX2 R20, R20 ;  /* 0x0000001400147308 */ /* 0x000f640000000800 */
[----:B---3--:R-:W-:Y:S01]  /*10ad0*/  F2FP.BF16.PACK_AB R4, R123, R126 ;  /* 0x0000007e7b04723e */ /* 0x008fe200000010ff */
[----:B------:R-:W-:Y:S01]  /*10ae0*/  FADD.FTZ R126, R126, R29 ;  /* 0x0000001d7e7e7221 */ /* 0x000fe20000010000 */
[C---:B-1----:R-:W-:Y:S01]  /*10af0*/  F2FP.BF16.PACK_AB R5, R22.reuse, R125 ;  /* 0x0000007d1605723e */ /* 0x042fe200000010ff */
[----:B------:R-:W-:Y:S01]  /*10b00*/  FADD.FTZ R125, R125, R26 ;  /* 0x0000001a7d7d7221 */ /* 0x000fe20000010000 */
[----:B------:R-:W-:Y:S01]  /*10b10*/  F2FP.BF16.PACK_AB R6, R21, R124 ;  /* 0x0000007c1506723e */ /* 0x000fe200000010ff */
[----:B------:R-:W-:Y:S01]  /*10b20*/  FADD.FTZ R123, R123, R126 ;  /* 0x0000007e7b7b7221 */ /* 0x000fe20000010000 */
[----:B------:R-:W-:Y:S01]  /*10b30*/  MUFU.EX2 R115, R116 ;  /* 0x0000007400737308 */ /* 0x000fe20000000800 */
[----:B------:R-:W-:-:S02]  /*10b40*/  FADD.FTZ R22, R22, R125 ;  /* 0x0000007d16167221 */ /* 0x000fc40000010000 */
[----:B------:R-:W-:-:S04]  /*10b50*/  FADD.FTZ R124, R124, R123 ;  /* 0x0000007b7c7c7221 */ /* 0x000fc80000010000 */
[----:B------:R-:W-:Y:S01]  /*10b60*/  FADD.FTZ R21, R21, R124 ;  /* 0x0000007c15157221 */ /* 0x000fe20000010000 */
[----:B-----5:R-:W-:Y:S01]  /*10b70*/  F2FP.BF16.PACK_AB R7, R20, R23 ;  /* 0x000000171407723e */ /* 0x020fe200000010ff */
[----:B------:R-:W1:Y:S01]  /*10b80*/  MUFU.EX2 R168, R168 ;  /* 0x000000a800a87308 */ /* 0x000e620000000800 */
[----:B------:R-:W-:-:S04]  /*10b90*/  FADD.FTZ R23, R23, R22 ;  /* 0x0000001617177221 */ /* 0x000fc80000010000 */
[----:B------:R-:W-:Y:S01]  /*10ba0*/  FADD.FTZ R23, R20, R23 ;  /* 0x0000001714177221 */ /* 0x000fe20000010000 */
[C---:B--2---:R-:W-:Y:S08]  /*10bb0*/  HMMA.16816.F32.BF16 R96, R4.reuse, R8, R96 ;  /* 0x000000080460723c */ /* 0x044ff00000041860 */
[C---:B------:R-:W-:Y:S01]  /*10bc0*/  HMMA.16816.F32.BF16 R92, R4.reuse, R10, R92 ;  /* 0x0000000a045c723c */ /* 0x040fe2000004185c */
[----:B------:R-:W2:Y:S07]  /*10bd0*/  LDSM.16.MT88.4 R8, [R141+0x9000] ;  /* 0x009000008d08783b */ /* 0x000eae0000004200 */
[C---:B----4-:R-:W-:Y:S08]  /*10be0*/  HMMA.16816.F32.BF16 R88, R4.reuse, R12, R88 ;  /* 0x0000000c0458723c */ /* 0x050ff00000041858 */
        /* <DEDUP_REMOVED lines=11> */
[C---:B--2---:R-:W-:Y:S08]  /*10ca0*/  HMMA.16816.F32.BF16 R44, R4.reuse, R8, R44 ;  /* 0x00000008042c723c */ /* 0x044ff0000004182c */
[C---:B------:R-:W-:Y:S01]  /*10cb0*/  HMMA.16816.F32.BF16 R48, R4.reuse, R10, R48 ;  /* 0x0000000a0430723c */ /* 0x040fe20000041830 */
[----:B------:R-:W2:Y:S07]  /*10cc0*/  LDSM.16.MT88.4 R8, [R140+0xb000] ;  /* 0x00b000008c08783b */ /* 0x000eae0000004200 */
        /* <DEDUP_REMOVED lines=21> */
[C---:B------:R-:W-:Y:S08]  /*10e20*/  HMMA.16816.F32.BF16 R80, R4.reuse, R16, R80 ;  /* 0x000000100450723c */ /* 0x040ff00000041850 */
        /* <DEDUP_REMOVED lines=81> */
.L_x_7395:
[----:B------:R-:W-:-:S05]  /*11340*/  IMAD.MOV.U32 R5, RZ, RZ, c[0x0][0x1a0] ;  /* 0x00006800ff057624 */ /* 0x000fca00078e00ff */
[----:B------:R-:W-:-:S04]  /*11350*/  LEA R5, -R5, RZ, 0x6 ;  /* 0x000000ff05057211 */ /* 0x000fc800078e31ff */
[----:B------:R-:W-:Y:S02]  /*11360*/  SHF.R.S32.HI R6, RZ, 0x1f, R5 ;  /* 0x0000001fff067819 */ /* 0x000fe40000011405 */
.L_x_7396:
        /* <DEDUP_REMOVED lines=176> */
[----:B------:R-:W-:Y:S01]  /*11e70*/  HMMA.16816.F32.BF16 R24, R124, R116, R24 ;  /* 0x000000747c18723c */ /* 0x000fe20000041818 */
[----:B------:R-:W-:-:S02]  /*11e80*/  FMUL.FTZ R33, R33, c[0x0][0x2ec] ;  /* 0x0000bb0021217a20 */ /* 0x000fc40000410000 */
[----:B------:R-:W-:Y:S02]  /*11e90*/  FMUL.FTZ R35, R35, c[0x0][0x2ec] ;  /* 0x0000bb0023237a20 */ /* 0x000fe40000410000 */
[----:B------:R-:W-:Y:S02]  /*11ea0*/  FMUL.FTZ R32, R32, c[0x0][0x2ec] ;  /* 0x0000bb0020207a20 */ /* 0x000fe40000410000 */
[----:B------:R-:W-:Y:S01]  /*11eb0*/  MUFU.TANH R33, R33 ;  /* 0x0000002100217308 */ /* 0x000fe20000002400 */
[----:B--2---:R-:W-:Y:S01]  /*11ec0*/  HMMA.16816.F32.BF16 R8, R124, R108, R8 ;  /* 0x0000006c7c08723c */ /* 0x004fe20000041808 */
[----:B------:R-:W-:Y:S02]  /*11ed0*/  FMUL.FTZ R28, R28, c[0x0][0x2ec] ;  /* 0x0000bb001c1c7a20 */ /* 0x000fe40000410000 */
[----:B------:R-:W-:Y:S02]  /*11ee0*/  FMUL.FTZ R30, R30, c[0x0][0x2ec] ;  /* 0x0000bb001e1e7a20 */ /* 0x000fe40000410000 */
[----:B------:R-:W-:-:S02]  /*11ef0*/  FMUL.FTZ R29, R29, c[0x0][0x2ec] ;  /* 0x0000bb001d1d7a20 */ /* 0x000fc40000410000 */
[----:B------:R-:W-:Y:S01]  /*11f00*/  IMAD R108, R163, 0x40, R162 ;  /* 0x00000040a36c7824 */ /* 0x000fe200078e02a2 */
[C---:B----4-:R-:W-:Y:S01]  /*11f10*/  HMMA.16816.F32.BF16 R12, R124.reuse, R114, R12 ;  /* 0x000000727c0c723c */ /* 0x050fe2000004180c */
[----:B------:R-:W-:Y:S01]  /*11f20*/  MUFU.TANH R35, R35 ;  /* 0x0000002300237308 */ /* 0x000fe20000002400 */
[----:B------:R-:W-:Y:S02]  /*11f30*/  FMUL.FTZ R31, R31, c[0x0][0x2ec] ;  /* 0x0000bb001f1f7a20 */ /* 0x000fe40000410000 */
[----:B------:R-:W-:Y:S02]  /*11f40*/  FMUL.FTZ R22, R22, c[0x0][0x2ec] ;  /* 0x0000bb0016167a20 */ /* 0x000fe40000410000 */
[----:B------:R-:W-:Y:S02]  /*11f50*/  FMUL.FTZ R20, R20, c[0x0][0x2ec] ;  /* 0x0000bb0014147a20 */ /* 0x000fe40000410000 */
[----:B------:R-:W-:Y:S01]  /*11f60*/  HMMA.16816.F32.BF16 R16, R124, R112, R16 ;  /* 0x000000707c10723c */ /* 0x000fe20000041810 */
[----:B------:R-:W-:Y:S01]  /*11f70*/  MUFU.TANH R28, R28 ;  /* 0x0000001c001c7308 */ /* 0x000fe20000002400 */
[----:B------:R-:W-:-:S02]  /*11f80*/  FMUL.FTZ R26, R26, c[0x0][0x2ec] ;  /* 0x0000bb001a1a7a20 */ /* 0x000fc40000410000 */
[----:B------:R-:W-:Y:S02]  /*11f90*/  FMUL.FTZ R24, R24, c[0x0][0x2ec] ;  /* 0x0000bb0018187a20 */ /* 0x000fe40000410000 */
[----:B------:R-:W-:Y:S01]  /*11fa0*/  FMUL.FTZ R25, R25, c[0x0][0x2ec] ;  /* 0x0000bb0019197a20 */ /* 0x000fe20000410000 */
[----:B------:R-:W-:Y:S01]  /*11fb0*/  IADD3 R112, R108, 0x1, RZ ;  /* 0x000000016c707810 */ /* 0x000fe20007ffe0ff */
[----:B------:R-:W-:Y:S01]  /*11fc0*/  HMMA.16816.F32.BF16 R4, R124, R110, R4 ;  /* 0x0000006e7c04723c */ /* 0x000fe20000041804 */
[----:B------:R-:W-:Y:S01]  /*11fd0*/  MUFU.TANH R30, R30 ;  /* 0x0000001e001e7308 */ /* 0x000fe20000002400 */
[----:B------:R-:W-:Y:S01]  /*11fe0*/  FMUL.FTZ R113, R8, c[0x0][0x2ec] ;  /* 0x0000bb0008717a20 */ /* 0x000fe20000410000 */
[----:B------:R-:W-:Y:S01]  /*11ff0*/  IADD3 R8, R108, 0x9, RZ ;  /* 0x000000096c087810 */ /* 0x000fe20007ffe0ff */
[----:B------:R-:W-:Y:S01]  /*12000*/  FMUL.FTZ R27, R27, c[0x0][0x2ec] ;  /* 0x0000bb001b1b7a20 */ /* 0x000fe20000410000 */
[-C--:B------:R-:W-:Y:S01]  /*12010*/  ISETP.GE.AND P6, PT, R112, R105.reuse, PT ;  /* 0x000000697000720c */ /* 0x080fe20003fc6270 */
[----:B------:R-:W-:Y:S01]  /*12020*/  FMUL.FTZ R21, R21, c[0x0][0x2ec] ;  /* 0x0000bb0015157a20 */ /* 0x000fe20000410000 */
[----:B------:R-:W-:Y:S01]  /*12030*/  IADD3 R110, R108, 0x8, RZ ;  /* 0x000000086c6e7810 */ /* 0x000fe20007ffe0ff */
[----:B------:R-:W-:Y:S01]  /*12040*/  FMUL.FTZ R115, R12, c[0x0][0x2ec] ;  /* 0x0000bb000c737a20 */ /* 0x000fe20000410000 */
[----:B------:R-:W-:Y:S01]  /*12050*/  I2F R111, R112 ;  /* 0x00000070006f7306 */ /* 0x000fe20000201400 */
[----:B------:R-:W-:Y:S01]  /*12060*/  FMUL.FTZ R14, R14, c[0x0][0x2ec] ;  /* 0x0000bb000e0e7a20 */ /* 0x000fe20000410000 */
[-C--:B------:R-:W-:Y:S01]  /*12070*/  ISETP.GE.AND P4, PT, R112, R106.reuse, PT ;  /* 0x0000006a7000720c */ /* 0x080fe20003f86270 */
[----:B------:R-:W-:Y:S01]  /*12080*/  FMUL.FTZ R23, R23, c[0x0][0x2ec] ;  /* 0x0000bb0017177a20 */ /* 0x000fe20000410000 */
[C---:B------:R-:W-:Y:S01]  /*12090*/  ISETP.GE.AND P5, PT, R110.reuse, R105, PT ;  /* 0x000000696e00720c */ /* 0x040fe20003fa6270 */
[----:B------:R-:W-:Y:S01]  /*120a0*/  FMUL.FTZ R13, R13, c[0x0][0x2ec] ;  /* 0x0000bb000d0d7a20 */ /* 0x000fe20000410000 */
[----:B------:R-:W-:Y:S01]  /*120b0*/  ISETP.GE.AND P1, PT, R110, R106, PT ;  /* 0x0000006a6e00720c */ /* 0x000fe20003f26270 */
[----:B------:R-:W-:Y:S01]  /*120c0*/  FMUL.FTZ R18, R18, c[0x0][0x2ec] ;  /* 0x0000bb0012127a20 */ /* 0x000fe20000410000 */
[----:B------:R-:W1:Y:S01]  /*120d0*/  I2F R109, R110 ;  /* 0x0000006e006d7306 */ /* 0x000e620000201400 */
[----:B------:R-:W-:-:S02]  /*120e0*/  FMUL.FTZ R16, R16, c[0x0][0x2ec] ;  /* 0x0000bb0010107a20 */ /* 0x000fc40000410000 */
[----:B------:R-:W-:Y:S02]  /*120f0*/  FMUL.FTZ R17, R17, c[0x0][0x2ec] ;  /* 0x0000bb0011117a20 */ /* 0x000fe40000410000 */
[----:B------:R-:W-:Y:S02]  /*12100*/  FMUL.FTZ R19, R19, c[0x0][0x2ec] ;  /* 0x0000bb0013137a20 */ /* 0x000fe40000410000 */
[----:B------:R-:W-:Y:S01]  /*12110*/  FMUL.FTZ R15, R15, c[0x0][0x2ec] ;  /* 0x0000bb000f0f7a20 */ /* 0x000fe20000410000 */
[----:B------:R-:W-:Y:S01]  /*12120*/  MUFU.TANH R29, R29 ;  /* 0x0000001d001d7308 */ /* 0x000fe20000002400 */
[----:B------:R-:W-:Y:S02]  /*12130*/  FMUL.FTZ R4, R4, c[0x0][0x2ec] ;  /* 0x0000bb0004047a20 */ /* 0x000fe40000410000 */
[----:B------:R-:W-:Y:S02]  /*12140*/  FMUL.FTZ R9, R9, c[0x0][0x2ec] ;  /* 0x0000bb0009097a20 */ /* 0x000fe40000410000 */
[----:B------:R-:W-:-:S02]  /*12150*/  FMUL.FTZ R11, R11, c[0x0][0x2ec] ;  /* 0x0000bb000b0b7a20 */ /* 0x000fc40000410000 */
[----:B------:R-:W-:Y:S01]  /*12160*/  FMUL.FTZ R6, R6, c[0x0][0x2ec] ;  /* 0x0000bb0006067a20 */ /* 0x000fe20000410000 */
[----:B------:R-:W2:Y:S01]  /*12170*/  I2F R12, R8 ;  /* 0x00000008000c7306 */ /* 0x000ea20000201400 */
[----:B-1----:R-:W-:Y:S02]  /*12180*/  FFMA.FTZ R30, R0, R109, R30 ;  /* 0x0000006d001e7223 */ /* 0x002fe4000001001e */
[----:B------:R-:W-:Y:S02]  /*12190*/  FMUL.FTZ R7, R7, c[0x0][0x2ec] ;  /* 0x0000bb0007077a20 */ /* 0x000fe40000410000 */
[----:B------:R-:W-:-:S03]  /*121a0*/  FMUL.FTZ R5, R5, c[0x0][0x2ec] ;  /* 0x0000bb0005057a20 */ /* 0x000fc60000410000 */
[----:B------:R-:W1:Y:S08]  /*121b0*/  MUFU.TANH R31, R31 ;  /* 0x0000001f001f7308 */ /* 0x000e700000002400 */
[----:B------:R3:W-:Y:S08]  /*121c0*/  MUFU.TANH R127, R22 ;  /* 0x00000016007f7308 */ /* 0x0007f00000002400 */
[----:B------:R4:W-:Y:S01]  /*121d0*/  MUFU.TANH R119, R20 ;  /* 0x0000001400777308 */ /* 0x0009e20000002400 */
[----:B---3--:R-:W-:-:S07]  /*121e0*/  IADD3 R22, R108, 0x10, RZ ;  /* 0x000000106c167810 */ /* 0x008fce0007ffe0ff */
[----:B------:R3:W-:Y:S01]  /*121f0*/  MUFU.TANH R125, R18 ;  /* 0x00000012007d7308 */ /* 0x0007e20000002400 */
[----:B----4-:R-:W-:-:S07]  /*12200*/  IADD3 R20, R108, 0x11, RZ ;  /* 0x000000116c147810 */ /* 0x010fce0007ffe0ff */
[----:B------:R4:W-:Y:S01]  /*12210*/  MUFU.TANH R123, R14 ;  /* 0x0000000e007b7308 */ /* 0x0009e20000002400 */
[----:B---3--:R-:W-:-:S07]  /*12220*/  FFMA.FTZ R18, R0, R111, R33 ;  /* 0x0000006f00127223 */ /* 0x008fce0000010021 */
[----:B------:R-:W-:Y:S01]  /*12230*/  MUFU.TANH R131, R26 ;  /* 0x0000001a00837308 */ /* 0x000fe20000002400 */
[----:B------:R-:W-:Y:S02]  /*12240*/  FSEL R18, R18, -INF , !P6 ;  /* 0xff80000012127808 */ /* 0x000fe40007000000 */
[----:B------:R-:W-:Y:S01]  /*12250*/  ISETP.GE.AND P6, PT, R8, R105, PT ;  /* 0x000000690800720c */ /* 0x000fe20003fc6270 */
[----:B----4-:R-:W-:-:S04]  /*12260*/  FFMA.FTZ R14, R0, R111, R35 ;  /* 0x0000006f000e7223 */ /* 0x010fc80000010023 */
[----:B------:R3:W-:Y:S01]  /*12270*/  MUFU.TANH R117, R16 ;  /* 0x0000001000757308 */ /* 0x0007e20000002400 */
[CC--:B--2---:R-:W-:Y:S02]  /*12280*/  FFMA.FTZ R35, R0.reuse, R12.reuse, R29 ;  /* 0x0000000c00237223 */ /* 0x0c4fe4000001001d */
[----:B-1----:R-:W-:Y:S01]  /*12290*/  FFMA.FTZ R12, R0, R12, R31 ;  /* 0x0000000c000c7223 */ /* 0x002fe2000001001f */
[----:B------:R-:W-:Y:S01]  /*122a0*/  FSEL R14, R14, -INF , !P4 ;  /* 0xff8000000e0e7808 */ /* 0x000fe20006000000 */
[----:B------:R-:W-:Y:S01]  /*122b0*/  FMUL.FTZ R29, R10, c[0x0][0x2ec] ;  /* 0x0000bb000a1d7a20 */ /* 0x000fe20000410000 */
[-C--:B------:R-:W-:Y:S02]  /*122c0*/  ISETP.GE.AND P4, PT, R8, R106.reuse, PT ;  /* 0x0000006a0800720c */ /* 0x080fe40003f86270 */
[----:B------:R-:W-:Y:S01]  /*122d0*/  MUFU.TANH R121, R24 ;  /* 0x0000001800797308 */ /* 0x000fe20000002400 */
[----:B------:R-:W-:Y:S02]  /*122e0*/  FSEL R8, R30, -INF , !P1 ;  /* 0xff8000001e087808 */ /* 0x000fe40004800000 */
[----:B------:R-:W-:-:S02]  /*122f0*/  ISETP.GE.AND P1, PT, R22, R106, PT ;  /* 0x0000006a1600720c */ /* 0x000fc40003f26270 */
[----:B------:R-:W-:Y:S02]  /*12300*/  FSEL R10, R35, -INF , !P6 ;  /* 0xff800000230a7808 */ /* 0x000fe40007000000 */
[----:B------:R-:W-:Y:S01]  /*12310*/  FSEL R12, R12, -INF , !P4 ;  /* 0xff8000000c0c7808 */ /* 0x000fe20006000000 */
[----:B------:R1:W2:Y:S01]  /*12320*/  I2F R26, R22 ;  /* 0x00000016001a7306 */ /* 0x0002a20000201400 */
[----:B---3--:R-:W-:Y:S01]  /*12330*/  FFMA.FTZ R16, R0, R109, R28 ;  /* 0x0000006d00107223 */ /* 0x008fe2000001001c */
[----:B------:R-:W-:Y:S02]  /*12340*/  IADD3 R28, R108, 0x18, RZ ;  /* 0x000000186c1c7810 */ /* 0x000fe40007ffe0ff */
[-C--:B------:R-:W-:Y:S02]  /*12350*/  ISETP.GE.AND P6, PT, R20, R105.reuse, PT ;  /* 0x000000691400720c */ /* 0x080fe40003fc6270 */
[----:B------:R-:W-:Y:S02]  /*12360*/  FSEL R16, R16, -INF , !P5 ;  /* 0xff80000010107808 */ /* 0x000fe40006800000 */
[----:B------:R-:W-:Y:S01]  /*12370*/  MUFU.TANH R25, R25 ;  /* 0x0000001900197308 */ /* 0x000fe20000002400 */
[----:B------:R-:W-:-:S02]  /*12380*/  ISETP.GE.AND P5, PT, R22, R105, PT ;  /* 0x000000691600720c */ /* 0x000fc40003fa6270 */
[----:B------:R-:W-:-:S05]  /*12390*/  ISETP.GE.AND P4, PT, R20, R106, PT ;  /* 0x0000006a1400720c */ /* 0x000fca0003f86270 */
[----:B------:R-:W-:Y:S01]  /*123a0*/  MUFU.TANH R27, R27 ;  /* 0x0000001b001b7308 */ /* 0x000fe20000002400 */
[----:B-1----:R-:W-:Y:S01]  /*123b0*/  IADD3 R22, R108, 0x19, RZ ;  /* 0x000000196c167810 */ /* 0x002fe20007ffe0ff */
[CC--:B--2---:R-:W-:Y:S02]  /*123c0*/  FFMA.FTZ R121, R0.reuse, R26.reuse, R121 ;  /* 0x0000001a00797223 */ /* 0x0c4fe40000010079 */
[----:B------:R-:W-:Y:S01]  /*123d0*/  FFMA.FTZ R130, R0, R26, R131 ;  /* 0x0000001a00827223 */ /* 0x000fe20000010083 */
[----:B------:R-:W-:Y:S02]  /*123e0*/  IADD3 R26, R108, 0x20, RZ ;  /* 0x000000206c1a7810 */ /* 0x000fe40007ffe0ff */
[----:B------:R-:W-:Y:S01]  /*123f0*/  FSEL R166, R121, -INF , !P5 ;  /* 0xff80000079a67808 */ /* 0x000fe20006800000 */
[----:B------:R1:W2:Y:S01]  /*12400*/  I2F R24, R20 ;  /* 0x0000001400187306 */ /* 0x0002a20000201400 */
[----:B------:R-:W-:Y:S02]  /*12410*/  FSEL R130, R130, -INF , !P1 ;  /* 0xff80000082827808 */ /* 0x000fe40004800000 */
[----:B------:R-:W-:-:S02]  /*12420*/  ISETP.GE.AND P5, PT, R28, R105, PT ;  /* 0x000000691c00720c */ /* 0x000fc40003fa6270 */
[----:B------:R-:W-:-:S03]  /*12430*/  ISETP.GE.AND P1, PT, R28, R106, PT ;  /* 0x0000006a1c00720c */ /* 0x000fc60003f26270 */
[----:B------:R-:W-:Y:S08]  /*12440*/  MUFU.TANH R21, R21 ;  /* 0x0000001500157308 */ /* 0x000ff00000002400 */
[----:B------:R3:W4:Y:S01]  /*12450*/  I2F R30, R22 ;  /* 0x00000016001e7306 */ /* 0x0007220000201400 */
[----:B-1----:R-:W-:Y:S01]  /*12460*/  IADD3 R20, R108, 0x21, RZ ;  /* 0x000000216c147810 */ /* 0x002fe20007ffe0ff */
[----:B--2---:R-:W-:-:S02]  /*12470*/  FFMA.FTZ R25, R0, R24, R25 ;  /* 0x0000001800197223 */ /* 0x004fc40000010019 */
[----:B------:R-:W-:-:S03]  /*12480*/  FFMA.FTZ R27, R0, R24, R27 ;  /* 0x00000018001b7223 */ /* 0x000fc6000001001b */
[----:B------:R-:W-:Y:S01]  /*12490*/  FSEL R198, R25, -INF , !P6 ;  /* 0xff80000019c67808 */ /* 0x000fe20007000000 */
[----:B------:R-:W1:Y:S01]  /*124a0*/  I2F R33, R28 ;  /* 0x0000001c00217306 */ /* 0x000e620000201400 */
[----:B------:R-:W-:Y:S02]  /*124b0*/  FSEL R192, R27, -INF , !P4 ;  /* 0xff8000001bc07808 */ /* 0x000fe40006000000 */
[C---:B------:R-:W-:Y:S02]  /*124c0*/  ISETP.GE.AND P6, PT, R22.reuse, R105, PT ;  /* 0x000000691600720c */ /* 0x040fe40003fc6270 */
[----:B------:R-:W-:Y:S02]  /*124d0*/  ISETP.GE.AND P4, PT, R22, R106, PT ;  /* 0x0000006a1600720c */ /* 0x000fe40003f86270 */
[C---:B------:R-:W-:Y:S01]  /*124e0*/  IADD3 R25, R108.reuse, 0x28, RZ ;  /* 0x000000286c197810 */ /* 0x040fe20007ffe0ff */
[----:B------:R-:W2:Y:S01]  /*124f0*/  MUFU.TANH R23, R23 ;  /* 0x0000001700177308 */ /* 0x000ea20000002400 */
[----:B---3--:R-:W-:Y:S01]  /*12500*/  IADD3 R22, R108, 0x29, RZ ;  /* 0x000000296c167810 */ /* 0x008fe20007ffe0ff */
[----:B----4-:R-:W-:-:S05]  /*12510*/  FFMA.FTZ R194, R0, R30, R21 ;  /* 0x0000001e00c27223 */ /* 0x010fca0000010015 */
[----:B------:R-:W-:Y:S01]  /*12520*/  FSEL R194, R194, -INF , !P6 ;  /* 0xff800000c2c27808 */ /* 0x000fe20007000000 */
[----:B------:R-:W-:Y:S01]  /*12530*/  MUFU.TANH R17, R17 ;  /* 0x0000001100117308 */ /* 0x000fe20000002400 */
[----:B-1----:R-:W-:Y:S01]  /*12540*/  FFMA.FTZ R119, R0, R33, R119 ;  /* 0x0000002100777223 */ /* 0x002fe20000010077 */
[----:B------:R-:W-:Y:S01]  /*12550*/  ISETP.GE.AND P6, PT, R20, R105, PT ;  /* 0x000000691400720c */ /* 0x000fe20003fc6270 */
[----:B------:R-:W-:-:S03]  /*12560*/  FFMA.FTZ R127, R0, R33, R127 ;  /* 0x00000021007f7223 */ /* 0x000fc6000001007f */
[----:B------:R-:W-:Y:S02]  /*12570*/  FSEL R196, R119, -INF , !P5 ;  /* 0xff80000077c47808 */ /* 0x000fe40006800000 */
[----:B------:R-:W-:Y:S01]  /*12580*/  MUFU.TANH R19, R19 ;  /* 0x0000001300137308 */ /* 0x000fe20000002400 */
[----:B--2---:R-:W-:Y:S01]  /*12590*/  FFMA.FTZ R190, R0, R30, R23 ;  /* 0x0000001e00be7223 */ /* 0x004fe20000010017 */
[----:B------:R-:W-:Y:S02]  /*125a0*/  FSEL R172, R127, -INF , !P1 ;  /* 0xff8000007fac7808 */ /* 0x000fe40004800000 */
[C---:B------:R-:W-:Y:S02]  /*125b0*/  ISETP.GE.AND P5, PT, R26.reuse, R105, PT ;  /* 0x000000691a00720c */ /* 0x040fe40003fa6270 */
[----:B------:R-:W-:Y:S02]  /*125c0*/  ISETP.GE.AND P1, PT, R26, R106, PT ;  /* 0x0000006a1a00720c */ /* 0x000fe40003f26270 */
[----:B------:R1:W2:Y:S01]  /*125d0*/  I2F R31, R26 ;  /* 0x0000001a001f7306 */ /* 0x0002a20000201400 */
[----:B------:R-:W-:-:S02]  /*125e0*/  FSEL R190, R190, -INF , !P4 ;  /* 0xff800000bebe7808 */ /* 0x000fc40006000000 */
[----:B------:R-:W-:-:S05]  /*125f0*/  ISETP.GE.AND P4, PT, R20, R106, PT ;  /* 0x0000006a1400720c */ /* 0x000fca0003f86270 */
[----:B------:R-:W3:Y:S08]  /*12600*/  I2F R24, R20 ;  /* 0x0000001400187306 */ /* 0x000ef00000201400 */
[----:B------:R-:W-:Y:S01]  /*12610*/  MUFU.TANH R13, R13 ;  /* 0x0000000d000d7308 */ /* 0x000fe20000002400 */
[----:B-1----:R-:W-:Y:S01]  /*12620*/  IADD3 R26, R108, 0x30, RZ ;  /* 0x000000306c1a7810 */ /* 0x002fe20007ffe0ff */
[----:B--2---:R-:W-:-:S02]  /*12630*/  FFMA.FTZ R117, R0, R31, R117 ;  /* 0x0000001f00757223 */ /* 0x004fc40000010075 */
[----:B------:R-:W-:-:S03]  /*12640*/  FFMA.FTZ R125, R0, R31, R125 ;  /* 0x0000001f007d7223 */ /* 0x000fc6000001007d */
[----:B------:R-:W-:Y:S01]  /*12650*/  FSEL R182, R117, -INF , !P5 ;  /* 0xff80000075b67808 */ /* 0x000fe20006800000 */
[----:B------:R-:W-:Y:S01]  /*12660*/  MUFU.TANH R15, R15 ;  /* 0x0000000f000f7308 */ /* 0x000fe20000002400 */
[CC--:B---3--:R-:W-:Y:S01]  /*12670*/  FFMA.FTZ R186, R0.reuse, R24.reuse, R17 ;  /* 0x0000001800ba7223 */ /* 0x0c8fe20000010011 */
[----:B------:R-:W-:Y:S01]  /*12680*/  FSEL R180, R125, -INF , !P1 ;  /* 0xff8000007db47808 */ /* 0x000fe20004800000 */
[----:B------:R-:W-:Y:S01]  /*12690*/  FFMA.FTZ R178, R0, R24, R19 ;  /* 0x0000001800b27223 */ /* 0x000fe20000010013 */
[----:B------:R-:W-:Y:S02]  /*126a0*/  IADD3 R19, R108, 0x38, RZ ;  /* 0x000000386c137810 */ /* 0x000fe40007ffe0ff */
[----:B------:R-:W-:Y:S02]  /*126b0*/  FSEL R186, R186, -INF , !P6 ;  /* 0xff800000baba7808 */ /* 0x000fe40007000000 */
[----:B------:R-:W1:Y:S01]  /*126c0*/  I2F R21, R22 ;  /* 0x0000001600157306 */ /* 0x000e620000201400 */
[----:B------:R-:W-:-:S02]  /*126d0*/  FSEL R178, R178, -INF , !P4 ;  /* 0xff800000b2b27808 */ /* 0x000fc40006000000 */
[CC--:B------:R-:W-:Y:S02]  /*126e0*/  ISETP.GE.AND P5, PT, R25.reuse, R105.reuse, PT ;  /* 0x000000691900720c */ /* 0x0c0fe40003fa6270 */
[-C--:B------:R-:W-:Y:S02]  /*126f0*/  ISETP.GE.AND P1, PT, R25, R106.reuse, PT ;  /* 0x0000006a1900720c */ /* 0x080fe40003f26270 */
[C---:B------:R-:W-:Y:S01]  /*12700*/  ISETP.GE.AND P6, PT, R22.reuse, R105, PT ;  /* 0x000000691600720c */ /* 0x040fe20003fc6270 */
[----:B------:R-:W-:Y:S01]  /*12710*/  MUFU.TANH R115, R115 ;  /* 0x0000007300737308 */ /* 0x000fe20000002400 */
[----:B------:R-:W-:-:S07]  /*12720*/  ISETP.GE.AND P4, PT, R22, R106, PT ;  /* 0x0000006a1600720c */ /* 0x000fce0003f86270 */
[----:B------:R-:W2:Y:S01]  /*12730*/  I2F R27, R25 ;  /* 0x00000019001b7306 */ /* 0x000ea20000201400 */
[CC--:B-1----:R-:W-:Y:S02]  /*12740*/  FFMA.FTZ R188, R0.reuse, R21.reuse, R13 ;  /* 0x0000001500bc7223 */ /* 0x0c2fe4000001000d */
[----:B------:R-:W-:Y:S02]  /*12750*/  FFMA.FTZ R174, R0, R21, R15 ;  /* 0x0000001500ae7223 */ /* 0x000fe4000001000f */
[----:B------:R-:W-:Y:S01]  /*12760*/  FMUL.FTZ R15, R34, c[0x0][0x2ec] ;  /* 0x0000bb00220f7a20 */ /* 0x000fe20000410000 */
[----:B------:R-:W-:Y:S02]  /*12770*/  FSEL R188, R188, -INF , !P6 ;  /* 0xff800000bcbc7808 */ /* 0x000fe40007000000 */
[----:B------:R-:W-:Y:S01]  /*12780*/  MUFU.TANH R113, R113 ;  /* 0x0000007100717308 */ /* 0x000fe20000002400 */
[----:B------:R-:W-:-:S07]  /*12790*/  FSEL R174, R174, -INF , !P4 ;  /* 0xff800000aeae7808 */ /* 0x000fce0006000000 */
[----:B------:R-:W-:Y:S01]  /*127a0*/  MUFU.TANH R29, R29 ;  /* 0x0000001d001d7308 */ /* 0x000fe20000002400 */
[CC--:B--2---:R-:W-:Y:S02]  /*127b0*/  FFMA.FTZ R115, R0.reuse, R27.reuse, R115 ;  /* 0x0000001b00737223 */ /* 0x0c4fe40000010073 */
[----:B------:R-:W-:-:S03]  /*127c0*/  FFMA.FTZ R123, R0, R27, R123 ;  /* 0x0000001b007b7223 */ /* 0x000fc6000001007b */
[----:B------:R-:W-:Y:S02]  /*127d0*/  FSEL R184, R115, -INF , !P5 ;  /* 0xff80000073b87808 */ /* 0x000fe40006800000 */
[----:B------:R-:W1:Y:S01]  /*127e0*/  I2F R20, R26 ;  /* 0x0000001a00147306 */ /* 0x000e620000201400 */
[----:B------:R-:W-:Y:S02]  /*127f0*/  FSEL R176, R123, -INF , !P1 ;  /* 0xff8000007bb07808 */ /* 0x000fe40004800000 */
[C---:B------:R-:W-:Y:S02]  /*12800*/  ISETP.GE.AND P5, PT, R26.reuse, R105, PT ;  /* 0x000000691a00720c */ /* 0x040fe40003fa6270 */
[----:B------:R-:W-:-:S03]  /*12810*/  ISETP.GE.AND P1, PT, R26, R106, PT ;  /* 0x0000006a1a00720c */ /* 0x000fc60003f26270 */
[----:B------:R2:W-:Y:S08]  /*12820*/  MUFU.TANH R23, R4 ;  /* 0x0000000400177308 */ /* 0x0005f00000002400 */
[----:B------:R3:W-:Y:S01]  /*12830*/  MUFU.TANH R25, R6 ;  /* 0x0000000600197308 */ /* 0x0007e20000002400 */
[CC--:B-1----:R-:W-:Y:S02]  /*12840*/  FFMA.FTZ R113, R0.reuse, R20.reuse, R113 ;  /* 0x0000001400717223 */ /* 0x0c2fe40000010071 */
[----:B------:R-:W-:-:S03]  /*12850*/  FFMA.FTZ R29, R0, R20, R29 ;  /* 0x00000014001d7223 */ /* 0x000fc6000001001d */
[----:B------:R-:W-:Y:S02]  /*12860*/  FSEL R123, R113, -INF , !P5 ;  /* 0xff800000717b7808 */ /* 0x000fe40006800000 */
[----:B--2---:R-:W-:Y:S01]  /*12870*/  IADD3 R4, R108, 0x31, RZ ;  /* 0x000000316c047810 */ /* 0x004fe20007ffe0ff */
[----:B------:R-:W1:Y:S01]  /*12880*/  I2F R22, R19 ;  /* 0x0000001300167306 */ /* 0x000e620000201400 */
[----:B------:R-:W-:Y:S02]  /*12890*/  FSEL R122, R29, -INF , !P1 ;  /* 0xff8000001d7a7808 */ /* 0x000fe40004800000 */
[CC--:B------:R-:W-:Y:S02]  /*128a0*/  ISETP.GE.AND P6, PT, R4.reuse, R105.reuse, PT ;  /* 0x000000690400720c */ /* 0x0c0fe40003fc6270 */
[----:B------:R-:W-:Y:S02]  /*128b0*/  ISETP.GE.AND P4, PT, R4, R106, PT ;  /* 0x0000006a0400720c */ /* 0x000fe40003f86270 */
[----:B---3--:R-:W-:Y:S01]  /*128c0*/  IADD3 R6, R108, 0x39, RZ ;  /* 0x000000396c067810 */ /* 0x008fe20007ffe0ff */
[----:B------:R-:W-:Y:S01]  /*128d0*/  MUFU.TANH R9, R9 ;  /* 0x0000000900097308 */ /* 0x000fe20000002400 */
[----:B------:R-:W-:-:S02]  /*128e0*/  ISETP.GE.AND P5, PT, R19, R105, PT ;  /* 0x000000691300720c */ /* 0x000fc40003fa6270 */
[----:B------:R-:W-:-:S05]  /*128f0*/  ISETP.GE.AND P1, PT, R19, R106, PT ;  /* 0x0000006a1300720c */ /* 0x000fca0003f26270 */
[----:B------:R-:W-:Y:S01]  /*12900*/  MUFU.TANH R11, R11 ;  /* 0x0000000b000b7308 */ /* 0x000fe20000002400 */
[CC--:B-1----:R-:W-:Y:S02]  /*12910*/  FFMA.FTZ R23, R0.reuse, R22.reuse, R23 ;  /* 0x0000001600177223 */ /* 0x0c2fe40000010017 */
[----:B------:R-:W-:-:S03]  /*12920*/  FFMA.FTZ R25, R0, R22, R25 ;  /* 0x0000001600197223 */ /* 0x000fc60000010019 */
[----:B------:R-:W-:Y:S02]  /*12930*/  FSEL R124, R23, -INF , !P5 ;  /* 0xff800000177c7808 */ /* 0x000fe40006800000 */
[----:B------:R-:W1:Y:S01]  /*12940*/  I2F R17, R4 ;  /* 0x0000000400117306 */ /* 0x000e620000201400 */
[----:B------:R-:W-:Y:S02]  /*12950*/  FSEL R118, R25, -INF , !P1 ;  /* 0xff80000019767808 */ /* 0x000fe40004800000 */
[C---:B------:R-:W-:Y:S02]  /*12960*/  ISETP.GE.AND P5, PT, R6.reuse, R105, PT ;  /* 0x000000690600720c */ /* 0x040fe40003fa6270 */
[----:B------:R-:W-:-:S03]  /*12970*/  ISETP.GE.AND P1, PT, R6, R106, PT ;  /* 0x0000006a0600720c */ /* 0x000fc60003f26270 */
[----:B------:R-:W-:Y:S08]  /*12980*/  I2F R101, R108 ;  /* 0x0000006c00657306 */ /* 0x000ff00000201400 */
[----:B------:R-:W2:Y:S01]  /*12990*/  MUFU.TANH R32, R32 ;  /* 0x0000002000207308 */ /* 0x000ea20000002400 */
[CC--:B-1----:R-:W-:Y:S02]  /*129a0*/  FFMA.FTZ R9, R0.reuse, R17.reuse, R9 ;  /* 0x0000001100097223 */ /* 0x0c2fe40000010009 */
[----:B------:R-:W-:-:S03]  /*129b0*/  FFMA.FTZ R11, R0, R17, R11 ;  /* 0x00000011000b7223 */ /* 0x000fc6000001000b */
[----:B------:R-:W-:Y:S02]  /*129c0*/  FSEL R125, R9, -INF , !P6 ;  /* 0xff800000097d7808 */ /* 0x000fe40007000000 */
[----:B------:R2:W-:Y:S01]  /*129d0*/  I2F R13, R6 ;  /* 0x00000006000d7306 */ /* 0x0005e20000201400 */
[----:B------:R-:W-:Y:S01]  /*129e0*/  FSEL R120, R11, -INF , !P4 ;  /* 0xff8000000b787808 */ /* 0x000fe20006000000 */
[----:B------:R-:W-:Y:S01]  /*129f0*/  BAR.SYNC.DEFER_BLOCKING 0x0 ;  /* 0x0000000000007b1d */ /* 0x000fe20000010000 */
[C---:B------:R-:W-:Y:S02]  /*12a00*/  ISETP.GE.AND P6, PT, R108.reuse, R105, PT ;  /* 0x000000696c00720c */ /* 0x040fe40003fc6270 */
[----:B------:R-:W-:-:S03]  /*12a10*/  ISETP.GE.AND P4, PT, R108, R106, PT ;  /* 0x0000006a6c00720c */ /* 0x000fc60003f86270 */
[----:B------:R-:W1:Y:S08]  /*12a20*/  MUFU.TANH R15, R15 ;  /* 0x0000000f000f7308 */ /* 0x000e700000002400 */
[----:B------:R-:W3:Y:S01]  /*12a30*/  MUFU.TANH R4, R5 ;  /* 0x0000000500047308 */ /* 0x000ee20000002400 */
[----:B--2---:R-:W-:-:S05]  /*12a40*/  FFMA.FTZ R6, R0, R101, R32 ;  /* 0x0000006500067223 */ /* 0x004fca0000010020 */
[----:B------:R-:W-:Y:S02]  /*12a50*/  FSEL R6, R6, -INF , !P6 ;  /* 0xff80000006067808 */ /* 0x000fe40007000000 */
[----:B------:R-:W2:Y:S01]  /*12a60*/  MUFU.TANH R7, R7 ;  /* 0x0000000700077308 */ /* 0x000ea20000002400 */
[C---:B-1----:R-:W-:Y:S02]  /*12a70*/  FFMA.FTZ R15, R0.reuse, R101, R15 ;  /* 0x00000065000f7223 */ /* 0x042fe4000001000f */
[----:B---3--:R-:W-:-:S03]  /*12a80*/  FFMA.FTZ R126, R0, R13, R4 ;  /* 0x0000000d007e7223 */ /* 0x008fc60000010004 */
[----:B------:R-:W-:Y:S02]  /*12a90*/  FSEL R4, R15, -INF , !P4 ;  /* 0xff8000000f047808 */ /* 0x000fe40006000000 */
        /* <DEDUP_REMOVED lines=64> */
.L_x_7398:
[----:B------:R-:W-:-:S05]  /*12ea0*/  IMAD.MOV.U32 R9, RZ, RZ, c[0x0][0x198] ;  /* 0x00006600ff097624 */ /* 0x000fca00078e00ff */
[----:B------:R-:W-:-:S04]  /*12eb0*/  LEA R9, -R9, RZ, 0x6 ;  /* 0x000000ff09097211 */ /* 0x000fc800078e31ff */
[----:B------:R-:W-:Y:S02]  /*12ec0*/  SHF.R.S32.HI R22, RZ, 0x1f, R9 ;  /* 0x0000001fff167819 */ /* 0x000fe40000011409 */
.L_x_7399:
[----:B------:R-:W-:Y:S02]  /*12ed0*/  LOP3.LUT R7, R164, 0x1, RZ, 0xc0, !PT ;  /* 0x00000001a4077812 */ /* 0x000fe400078ec0ff */
[CC--:B------:R-:W-:Y:S02]  /*12ee0*/  @P2 IADD3 R5, P0, R152.reuse, R9.reuse, RZ ;  /* 0x0000000998052210 */ /* 0x0c0fe40007f1e0ff */
        /* <DEDUP_REMOVED lines=13> */
[--C-:B------:R-:W-:Y:S01]  /*12fc0*/  @P2 IMAD.MOV.U32 R21, RZ, RZ, R31.reuse ;  /* 0x000000ffff152224 */ /* 0x100fe200078e001f */
[-CC-:B------:R-:W-:Y:S01]  /*12fd0*/  @!P1 LEA.HI.X R29, R7, R157.reuse, R20.reuse, 0x1, P5 ;  /* 0x0000009d071d9211 */ /* 0x180fe200028f0c14 */
[----:B------:R-:W-:Y:S01]  /*12fe0*/  IMAD.X R20, R151, 0x1, R20, P4 ;  /* 0x0000000197147824 */ /* 0x000fe200020e0614 */
[-C--:B------:R-:W-:Y:S01]  /*12ff0*/  @!P1 LEA R34, P4, R5, R160.reuse, 0x1 ;  /* 0x000000a005229211 */ /* 0x080fe200078808ff */
[----:B------:R-:W-:Y:S01]  /*13000*/  @!P1 IMAD.X R22, R151, 0x1, R22, P6 ;  /* 0x0000000197169824 */ /* 0x000fe200030e0616 */
[-C--:B------:R-:W-:Y:S01]  /*13010*/  @P2 LEA R32, P0, R5, R160.reuse, 0x1 ;  /* 0x000000a005202211 */ /* 0x080fe200078008ff */
[----:B------:R-:W-:Y:S01]  /*13020*/  @!PT LDS RZ, [RZ] ;  /* 0x00000000fffff984 */ /* 0x000fe20000000800 */
[----:B------:R-:W-:Y:S01]  /*13030*/  @!PT LDS RZ, [RZ] ;  /* 0x00000000fffff984 */ /* 0x000fe20000000800 */
[----:B------:R-:W-:Y:S01]  /*13040*/  @!PT LDS RZ, [RZ] ;  /* 0x00000000fffff984 */ /* 0x000fe20000000800 */
[----:B------:R1:W-:Y:S01]  /*13050*/  @!P1 LDGSTS.E.BYPASS.LTC128B.128 [R165+0x4000], [R30.64] ;  /* 0x040000001ea59fae */ /* 0x0003e2000b901d46 */
[----:B------:R-:W-:Y:S01]  /*13060*/  @!P1 LEA R104, P5, R9, R160, 0x1 ;  /* 0x000000a009689211 */ /* 0x000fe200078a08ff */
[----:B------:R-:W-:Y:S01]  /*13070*/  IMAD.MOV.U32 R160, RZ, RZ, R30 ;  /* 0x000000ffffa07224 */ /* 0x000fe200078e001e */
[CCC-:B------:R-:W-:Y:S01]  /*13080*/  @!P1 LEA.HI.X R35, R5.reuse, R157.reuse, R20.reuse, 0x1, P4 ;  /* 0x0000009d05239211 */ /* 0x1c0fe200020f0c14 */
[----:B------:R1:W-:Y:S01]  /*13090*/  @P1 STS.128 [R165+0x4000], RZ ;  /* 0x004000ffa5001388 */ /* 0x0003e20000000c00 */
        /* <DEDUP_REMOVED lines=40> */
.L_x_7397:
        /* <DEDUP_REMOVED lines=55> */
[----:B------:R-:W-:Y:S01]  /*13690*/  FADD.FTZ R105, R3, -R6 ;  /* 0x8000000603697221 */ /* 0x000fe20000010000 */
[----:B------:R-:W-:Y:S01]  /*136a0*/  LDSM.16.MT88.4 R16, [R142+0x8000] ;  /* 0x008000008e10783b */ /* 0x000fe20000004200 */
[----:B------:R-:W-:-:S02]  /*136b0*/  FMUL.FTZ R119, R2, c[0x0][0x23c] ;  /* 0x00008f0002777a20 */ /* 0x000fc40000410000 */
[----:B------:R-:W-:Y:S02]  /*136c0*/  FFMA.FTZ R112, R10, c[0x0][0x23c], -R127 ;  /* 0x00008f000a707a23 */ /* 0x000fe4000001087f */
[--C-:B------:R-:W-:Y:S01]  /*136d0*/  FFMA.FTZ R116, R4, c[0x0][0x23c], -R121.reuse ;  /* 0x00008f0004747a23 */ /* 0x100fe20000010879 */
[----:B------:R-:W1:Y:S01]  /*136e0*/  MUFU.EX2 R117, R117 ;  /* 0x0000007500757308 */ /* 0x000e620000000800 */
[--C-:B------:R-:W-:Y:S02]  /*136f0*/  FFMA.FTZ R101, R14, c[0x0][0x23c], -R121.reuse ;  /* 0x00008f000e657a23 */ /* 0x100fe40000010879 */
[----:B------:R-:W-:Y:S02]  /*13700*/  FMUL.FTZ R105, R105, c[0x0][0x23c] ;  /* 0x00008f0069697a20 */ /* 0x000fe40000410000 */
[--C-:B------:R-:W-:Y:S02]  /*13710*/  FFMA.FTZ R2, R12, c[0x0][0x23c], -R121.reuse ;  /* 0x00008f000c027a23 */ /* 0x100fe40000010879 */
[----:B------:R-:W-:Y:S01]  /*13720*/  FFMA.FTZ R4, R8, c[0x0][0x23c], -R121 ;  /* 0x00008f0008047a23 */ /* 0x000fe20000010879 */
[----:B------:R-:W-:Y:S01]  /*13730*/  MUFU.EX2 R113, R113 ;  /* 0x0000007100717308 */ /* 0x000fe20000000800 */
[----:B------:R-:W-:Y:S01]  /*13740*/  LDSM.16.MT88.4 R8, [R144+0x8000] ;  /* 0x008000009008783b */ /* 0x000fe20000004200 */
[----:B------:R-:W-:-:S02]  /*13750*/  FFMA.FTZ R166, R166, c[0x0][0x23c], -R127 ;  /* 0x00008f00a6a67a23 */ /* 0x000fc4000001087f */
[--C-:B------:R-:W-:Y:S02]  /*13760*/  FFMA.FTZ R131, R198, c[0x0][0x23c], -R127.reuse ;  /* 0x00008f00c6837a23 */ /* 0x100fe4000001087f */
        /* <DEDUP_REMOVED lines=8> */
[--C-:B------:R-:W-:Y:S02]  /*137f0*/  FFMA.FTZ R167, R190, c[0x0][0x23c], -R121.reuse ;  /* 0x00008f00bea77a23 */ /* 0x100fe40000010879 */
[--C-:B------:R-:W-:Y:S02]  /*13800*/  FFMA.FTZ R173, R180, c[0x0][0x23c], -R121.reuse ;  /* 0x00008f00b4ad7a23 */ /* 0x100fe40000010879 */
[--C-:B------:R-:W-:Y:S01]  /*13810*/  FFMA.FTZ R178, R178, c[0x0][0x23c], -R121.reuse ;  /* 0x00008f00b2b27a23 */ /* 0x100fe20000010879 */
        /* <DEDUP_REMOVED lines=12> */
[----:B------:R-:W-:-:S06]  /*138e0*/  FFMA.FTZ R118, R118, c[0x0][0x23c], -R121 ;  /* 0x00008f0076767a23 */ /* 0x000fcc0000010879 */
[----:B------:R-:W1:Y:S08]  /*138f0*/  MUFU.EX2 R119, R119 ;  /* 0x0000007700777308 */ /* 0x000e700000000800 */
[----:B------:R-:W3:Y:S01]  /*13900*/  MUFU.EX2 R2, R2 ;  /* 0x0000000200027308 */ /* 0x000ee20000000800 */
[-C--:B--2---:R-:W-:Y:S02]  /*13910*/  FMUL.FTZ R28, R72, R105.reuse ;  /* 0x00000069481c7220 */ /* 0x084fe40000410000 */
[----:B------:R-:W-:-:S02]  /*13920*/  FMUL.FTZ R29, R73, R105 ;  /* 0x00000069491d7220 */ /* 0x000fc40000410000 */
[-C--:B------:R-:W-:Y:S02]  /*13930*/  FMUL.FTZ R68, R68, R105.reuse ;  /* 0x0000006944447220 */ /* 0x080fe40000410000 */
[----:B------:R-:W-:Y:S01]  /*13940*/  FMUL.FTZ R69, R69, R105 ;  /* 0x0000006945457220 */ /* 0x000fe20000410000 */
[----:B------:R-:W-:Y:S01]  /*13950*/  MUFU.EX2 R166, R166 ;  /* 0x000000a600a67308 */ /* 0x000fe20000000800 */
[-C--:B-1----:R-:W-:Y:S02]  /*13960*/  FMUL.FTZ R30, R74, R119.reuse ;  /* 0x000000774a1e7220 */ /* 0x082fe40000410000 */
[-C--:B------:R-:W-:Y:S02]  /*13970*/  FMUL.FTZ R31, R75, R119.reuse ;  /* 0x000000774b1f7220 */ /* 0x080fe40000410000 */
[-C--:B------:R-:W-:Y:S01]  /*13980*/  FMUL.FTZ R70, R70, R119.reuse ;  /* 0x0000007746467220 */ /* 0x080fe20000410000 */
[----:B------:R-:W-:Y:S01]  /*13990*/  LDSM.16.MT88.4 R72, [R142+0xa000] ;  /* 0x00a000008e48783b */ /* 0x000fe20000004200 */
[----:B------:R-:W-:Y:S01]  /*139a0*/  FMUL.FTZ R71, R71, R119 ;  /* 0x0000007747477220 */ /* 0x000fe20000410000 */
[----:B---3--:R-:W-:Y:S01]  /*139b0*/  F2FP.BF16.PACK_AB R111, R2, R3 ;  /* 0x00000003026f723e */ /* 0x008fe200000010ff */
[-C--:B------:R-:W-:Y:S01]  /*139c0*/  FMUL.FTZ R20, R80, R105.reuse ;  /* 0x0000006950147220 */ /* 0x080fe20000410000 */
[----:B------:R-:W1:Y:S01]  /*139d0*/  MUFU.EX2 R131, R131 ;  /* 0x0000008300837308 */ /* 0x000e620000000800 */
[----:B------:R-:W-:-:S02]  /*139e0*/  FMUL.FTZ R21, R81, R105 ;  /* 0x0000006951157220 */ /* 0x000fc40000410000 */
[-C--:B------:R-:W-:Y:S02]  /*139f0*/  FMUL.FTZ R22, R82, R119.reuse ;  /* 0x0000007752167220 */ /* 0x080fe40000410000 */
[C---:B------:R-:W-:Y:S01]  /*13a00*/  HMMA.16816.F32.BF16 R28, R108.reuse, R32, R28 ;  /* 0x000000206c1c723c */ /* 0x040fe2000004181c */
[----:B------:R-:W-:Y:S02]  /*13a10*/  FMUL.FTZ R23, R83, R119 ;  /* 0x0000007753177220 */ /* 0x000fe40000410000 */
[-C--:B------:R-:W-:Y:S01]  /*13a20*/  FMUL.FTZ R76, R76, R105.reuse ;  /* 0x000000694c4c7220 */ /* 0x080fe20000410000 */
[----:B------:R-:W-:Y:S01]  /*13a30*/  MUFU.EX2 R129, R129 ;  /* 0x0000008100817308 */ /* 0x000fe20000000800 */
[----:B------:R-:W-:Y:S01]  /*13a40*/  FMUL.FTZ R77, R77, R105 ;  /* 0x000000694d4d7220 */ /* 0x000fe20000410000 */
[----:B------:R-:W-:Y:S01]  /*13a50*/  LDSM.16.MT88.4 R80, [R142+0x8800] ;  /* 0x008800008e50783b */ /* 0x000fe20000004200 */
        /* <DEDUP_REMOVED lines=9> */
[----:B------:R-:W-:Y:S02]  /*13af0*/  FMUL.FTZ R55, R55, R119 ;  /* 0x0000007737377220 */ /* 0x000fe40000410000 */
        /* <DEDUP_REMOVED lines=21> */
[----:B--2---:R-:W-:Y:S01]  /*13c50*/  HMMA.16816.F32.BF16 R52, R108, R68, R52 ;  /* 0x000000446c34723c */ /* 0x004fe20000041834 */
[----:B------:R-:W-:-:S02]  /*13c60*/  FMUL.FTZ R47, R47, R119 ;  /* 0x000000772f2f7220 */ /* 0x000fc40000410000 */
[-C--:B------:R-:W-:Y:S01]  /*13c70*/  FMUL.FTZ R48, R48, R105.reuse ;  /* 0x0000006930307220 */ /* 0x080fe20000410000 */
[----:B------:R-:W-:Y:S01]  /*13c80*/  MUFU.EX2 R173, R173 ;  /* 0x000000ad00ad7308 */ /* 0x000fe20000000800 */
[----:B------:R-:W-:Y:S02]  /*13c90*/  FMUL.FTZ R49, R49, R105 ;  /* 0x0000006931317220 */ /* 0x000fe40000410000 */
        /* <DEDUP_REMOVED lines=8> */
[C---:B---3--:R-:W-:Y:S01]  /*13d20*/  HMMA.16816.F32.BF16 R36, R108.reuse, R76, R36 ;  /* 0x0000004c6c24723c */ /* 0x048fe20000041824 */
[----:B------:R-:W-:Y:S02]  /*13d30*/  FMUL.FTZ R7, R99, R119 ;  /* 0x0000007763077220 */ /* 0x000fe40000410000 */
[-C--:B------:R-:W-:Y:S01]  /*13d40*/  FMUL.FTZ R92, R92, R105.reuse ;  /* 0x000000695c5c7220 */ /* 0x080fe20000410000 */
[----:B------:R-:W-:Y:S01]  /*13d50*/  MUFU.EX2 R175, R175 ;  /* 0x000000af00af7308 */ /* 0x000fe20000000800 */
[----:B------:R-:W-:Y:S02]  /*13d60*/  FMUL.FTZ R93, R93, R105 ;  /* 0x000000695d5d7220 */ /* 0x000fe40000410000 */
[-C--:B------:R-:W-:Y:S01]  /*13d70*/  FMUL.FTZ R94, R94, R119.reuse ;  /* 0x000000775e5e7220 */ /* 0x080fe20000410000 */
[----:B------:R-:W-:Y:S01]  /*13d80*/  HMMA.16816.F32.BF16 R40, R108, R78, R40 ;  /* 0x0000004e6c28723c */ /* 0x000fe20000041828 */
[----:B------:R-:W-:Y:S01]  /*13d90*/  LDSM.16.MT88.4 R76, [R141+0x8800] ;  /* 0x008800008d4c783b */ /* 0x000fe20000004200 */
[----:B------:R-:W-:-:S02]  /*13da0*/  FMUL.FTZ R95, R95, R119 ;  /* 0x000000775f5f7220 */ /* 0x000fc40000410000 */
[-C--:B------:R-:W-:Y:S01]  /*13db0*/  FMUL.FTZ R60, R60, R105.reuse ;  /* 0x000000693c3c7220 */ /* 0x080fe20000410000 */
[----:B------:R-:W-:Y:S01]  /*13dc0*/  MUFU.EX2 R174, R174 ;  /* 0x000000ae00ae7308 */ /* 0x000fe20000000800 */
[----:B------:R-:W-:Y:S02]  /*13dd0*/  FMUL.FTZ R61, R61, R105 ;  /* 0x000000693d3d7220 */ /* 0x000fe40000410000 */
[C---:B------:R-:W-:Y:S01]  /*13de0*/  HMMA.16816.F32.BF16 R44, R108.reuse, R72, R44 ;  /* 0x000000486c2c723c */ /* 0x040fe2000004182c */
[-C--:B------:R-:W-:Y:S02]  /*13df0*/  FMUL.FTZ R62, R62, R119.reuse ;  /* 0x000000773e3e7220 */ /* 0x080fe40000410000 */
[----:B------:R-:W-:Y:S02]  /*13e00*/  FMUL.FTZ R63, R63, R119 ;  /* 0x000000773f3f7220 */ /* 0x000fe40000410000 */
[-C--:B------:R-:W-:Y:S01]  /*13e10*/  FMUL.FTZ R64, R64, R105.reuse ;  /* 0x0000006940407220 */ /* 0x080fe20000410000 */
[----:B------:R-:W-:Y:S01]  /*13e20*/  MUFU.EX2 R123, R123 ;  /* 0x0000007b007b7308 */ /* 0x000fe20000000800 */
[----:B------:R-:W-:Y:S01]  /*13e30*/  FMUL.FTZ R65, R65, R105 ;  /* 0x0000006941417220 */ /* 0x000fe20000410000 */
[----:B------:R-:W-:Y:S01]  /*13e40*/  HMMA.16816.F32.BF16 R48, R108, R74, R48 ;  /* 0x0000004a6c30723c */ /* 0x000fe20000041830 */
[----:B------:R-:W3:Y:S01]  /*13e50*/  LDSM.16.MT88.4 R72, [R144+0x8800] ;  /* 0x008800009048783b */ /* 0x000ee20000004200 */
[----:B------:R-:W-:-:S02]  /*13e60*/  FMUL.FTZ R66, R66, R119 ;  /* 0x0000007742427220 */ /* 0x000fc40000410000 */
[----:B------:R-:W-:Y:S02]  /*13e70*/  FMUL.FTZ R67, R67, R119 ;  /* 0x0000007743437220 */ /* 0x000fe40000410000 */
[-C--:B------:R-:W-:Y:S01]  /*13e80*/  FMUL.FTZ R12, R88, R105.reuse ;  /* 0x00000069580c7220 */ /* 0x080fe20000410000 */
[----:B------:R-:W-:Y:S01]  /*13e90*/  MUFU.EX2 R176, R176 ;  /* 0x000000b000b07308 */ /* 0x000fe20000000800 */
[C---:B------:R-:W-:Y:S01]  /*13ea0*/  HMMA.16816.F32.BF16 R4, R108.reuse, R8, R4 ;  /* 0x000000086c04723c */ /* 0x040fe20000041804 */
[----:B------:R-:W-:Y:S02]  /*13eb0*/  FMUL.FTZ R13, R89, R105 ;  /* 0x00000069590d7220 */ /* 0x000fe40000410000 */
[-C--:B------:R-:W-:Y:S02]  /*13ec0*/  FMUL.FTZ R14, R90, R119.reuse ;  /* 0x000000775a0e7220 */ /* 0x080fe40000410000 */
[----:B------:R-:W-:Y:S02]  /*13ed0*/  FMUL.FTZ R15, R91, R119 ;  /* 0x000000775b0f7220 */ /* 0x000fe40000410000 */
[-C--:B------:R-:W-:Y:S01]  /*13ee0*/  FMUL.FTZ R84, R84, R105.reuse ;  /* 0x0000006954547220 */ /* 0x080fe20000410000 */
[----:B------:R-:W-:Y:S01]  /*13ef0*/  HMMA.16816.F32.BF16 R8, R108, R10, R92 ;  /* 0x0000000a6c08723c */ /* 0x000fe2000004185c */
[----:B------:R-:W-:Y:S01]  /*13f00*/  FMUL.FTZ R85, R85, R105 ;  /* 0x0000006955557220 */ /* 0x000fe20000410000 */
[----:B------:R-:W-:Y:S01]  /*13f10*/  LDSM.16.MT88.4 R92, [R144+0x9800] ;  /* 0x00980000905c783b */ /* 0x000fe20000004200 */
[-C--:B------:R-:W-:Y:S01]  /*13f20*/  FMUL.FTZ R86, R86, R119.reuse ;  /* 0x0000007756567220 */ /* 0x080fe20000410000 */
[----:B------:R-:W-:Y:S01]  /*13f30*/  MUFU.EX2 R124, R124 ;  /* 0x0000007c007c7308 */ /* 0x000fe20000000800 */
[----:B------:R-:W-:-:S02]  /*13f40*/  FMUL.FTZ R87, R87, R119 ;  /* 0x0000007757577220 */ /* 0x000fc40000410000 */
[----:B------:R-:W-:Y:S01]  /*13f50*/  FFMA.FTZ R116, R168, R119, R116 ;  /* 0x00000077a8747223 */ /* 0x000fe20000010074 */
[C---:B--2---:R-:W-:Y:S03]  /*13f60*/  HMMA.16816.F32.BF16 R60, R108.reuse, R68, R60 ;  /* 0x000000446c3c723c */ /* 0x044fe6000004183c */
[----:B------:R-:W-:Y:S01]  /*13f70*/  FADD.FTZ R116, R101, R116 ;  /* 0x0000007465747221 */ /* 0x000fe20000010000 */
[----:B------:R-:W2:Y:S03]  /*13f80*/  MUFU.EX2 R125, R125 ;  /* 0x0000007d007d7308 */ /* 0x000ea60000000800 */
[----:B-1----:R-:W-:Y:S01]  /*13f90*/  F2FP.BF16.PACK_AB R68, R131, R166 ;  /* 0x000000a68344723e */ /* 0x002fe200000010ff */
[----:B------:R-:W-:Y:S01]  /*13fa0*/  HMMA.16816.F32.BF16 R64, R108, R70, R64 ;  /* 0x000000466c40723c */ /* 0x000fe20000041840 */
[----:B----4-:R-:W-:-:S03]  /*13fb0*/  F2FP.BF16.PACK_AB R69, R169, R130 ;  /* 0x00000082a945723e */ /* 0x010fc600000010ff */
[----:B------:R-:W-:Y:S03]  /*13fc0*/  MUFU.EX2 R122, R122 ;  /* 0x0000007a007a7308 */ /* 0x000fe60000000800 */
[----:B------:R-:W-:Y:S01]  /*13fd0*/  F2FP.BF16.PACK_AB R70, R128, R129 ;  /* 0x000000818046723e */ /* 0x000fe200000010ff */
[----:B------:R-:W-:Y:S01]  /*13fe0*/  HMMA.16816.F32.BF16 R12, R108, R16, R12 ;  /* 0x000000106c0c723c */ /* 0x000fe2000004180c */
[----:B-----5:R-:W-:-:S03]  /*13ff0*/  F2FP.BF16.PACK_AB R71, R167, R172 ;  /* 0x000000aca747723e */ /* 0x020fc600000010ff */
[----:B------:R-:W-:Y:S04]  /*14000*/  MUFU.EX2 R118, R118 ;  /* 0x0000007600767308 */ /* 0x000fe80000000800 */
[C---:B---3--:R-:W-:Y:S08]  /*14010*/  HMMA.16816.F32.BF16 R4, R68.reuse, R72, R4 ;  /* 0x000000484404723c */ /* 0x048ff00000041804 */
[C---:B------:R-:W-:Y:S01]  /*14020*/  HMMA.16816.F32.BF16 R8, R68.reuse, R74, R8 ;  /* 0x0000004a4408723c */ /* 0x040fe20000041808 */
[----:B------:R-:W1:Y:S07]  /*14030*/  LDSM.16.MT88.4 R72, [R140+0x8800] ;  /* 0x008800008c48783b */ /* 0x000e6e0000004200 */
[C---:B------:R-:W-:Y:S08]  /*14040*/  HMMA.16816.F32.BF16 R20, R68.reuse, R76, R20 ;  /* 0x0000004c4414723c */ /* 0x040ff00000041814 */
[----:B------:R-:W-:Y:S01]  /*14050*/  HMMA.16816.F32.BF16 R24, R68, R78, R24 ;  /* 0x0000004e4418723c */ /* 0x000fe20000041818 */
[----:B------:R-:W3:Y:S07]  /*14060*/  LDSM.16.MT88.4 R76, [R142+0xa800] ;  /* 0x00a800008e4c783b */ /* 0x000eee0000004200 */
[----:B------:R-:W-:Y:S01]  /*14070*/  HMMA.16816.F32.BF16 R16, R108, R18, R84 ;  /* 0x000000126c10723c */ /* 0x000fe20000041854 */
[----:B------:R-:W-:Y:S06]  /*14080*/  LDSM.16.MT88.4 R84, [R142+0x9800] ;  /* 0x009800008e54783b */ /* 0x000fec0000004200 */
[--C-:B------:R-:W-:Y:S01]  /*14090*/  FFMA.FTZ R110, R182, c[0x0][0x23c], -R127.reuse ;  /* 0x00008f00b66e7a23 */ /* 0x100fe2000001087f */
[----:B------:R-:W-:Y:S01]  /*140a0*/  HMMA.16816.F32.BF16 R12, R68, R80, R12 ;  /* 0x00000050440c723c */ /* 0x000fe2000004180c */
[----:B------:R-:W-:-:S02]  /*140b0*/  FFMA.FTZ R111, R186, c[0x0][0x23c], -R127 ;  /* 0x00008f00ba6f7a23 */ /* 0x000fc4000001087f */
[--C-:B------:R-:W-:Y:S02]  /*140c0*/  FFMA.FTZ R108, R184, c[0x0][0x23c], -R127.reuse ;  /* 0x00008f00b86c7a23 */ /* 0x100fe4000001087f */
[----:B------:R-:W-:Y:S01]  /*140d0*/  FFMA.FTZ R109, R188, c[0x0][0x23c], -R127 ;  /* 0x00008f00bc6d7a23 */ /* 0x000fe2000001087f */
[----:B------:R-:W-:Y:S01]  /*140e0*/  MUFU.EX2 R110, R110 ;  /* 0x0000006e006e7308 */ /* 0x000fe20000000800 */
[--C-:B------:R-:W-:Y:S01]  /*140f0*/  FFMA.FTZ R127, R120, c[0x0][0x23c], -R121.reuse ;  /* 0x00008f00787f7a23 */ /* 0x100fe20000010879 */
[C---:B-1----:R-:W-:Y:S01]  /*14100*/  HMMA.16816.F32.BF16 R28, R68.reuse, R72, R28 ;  /* 0x00000048441c723c */ /* 0x042fe2000004181c */
[----:B------:R-:W-:Y:S01]  /*14110*/  FFMA.FTZ R121, R106, c[0x0][0x23c], -R121 ;  /* 0x00008f006a797a23 */ /* 0x000fe20000010879 */
[----:B--2---:R-:W-:Y:S01]  /*14120*/  F2FP.BF16.PACK_AB R106, R125, R124 ;  /* 0x0000007c7d6a723e */ /* 0x004fe200000010ff */
[----:B------:R-:W-:Y:S01]  /*14130*/  FFMA.FTZ R120, R107, R105, R104 ;  /* 0x000000696b787223 */ /* 0x000fe20000010068 */
[----:B------:R-:W-:Y:S02]  /*14140*/  F2FP.BF16.PACK_AB R104, R176, R123 ;  /* 0x0000007bb068723e */ /* 0x000fe400000010ff */
[----:B------:R-:W-:Y:S01]  /*14150*/  MUFU.EX2 R111, R111 ;  /* 0x0000006f006f7308 */ /* 0x000fe20000000800 */
[----:B------:R-:W-:Y:S01]  /*14160*/  FADD.FTZ R120, R117, R120 ;  /* 0x0000007875787221 */ /* 0x000fe20000010000 */
[----:B------:R-:W-:Y:S01]  /*14170*/  HMMA.16816.F32.BF16 R32, R68, R74, R32 ;  /* 0x0000004a4420723c */ /* 0x000fe20000041820 */
[----:B------:R-:W1:Y:S02]  /*14180*/  LDSM.16.MT88.4 R72, [R141+0xa800] ;  /* 0x00a800008d48783b */ /* 0x000e640000004200 */
[----:B------:R-:W-:-:S03]  /*14190*/  FADD.FTZ R113, R113, R120 ;  /* 0x0000007871717221 */ /* 0x000fc60000010000 */
[----:B------:R-:W-:Y:S02]  /*141a0*/  MUFU.EX2 R108, R108 ;  /* 0x0000006c006c7308 */ /* 0x000fe40000000800 */
[C---:B---3--:R-:W-:Y:S06]  /*141b0*/  HMMA.16816.F32.BF16 R44, R68.reuse, R76, R44 ;  /* 0x0000004c442c723c */ /* 0x048fec000004182c */
[----:B------:R-:W-:Y:S02]  /*141c0*/  MUFU.EX2 R109, R109 ;  /* 0x0000006d006d7308 */ /* 0x000fe40000000800 */
[C---:B------:R-:W-:Y:S01]  /*141d0*/  HMMA.16816.F32.BF16 R48, R68.reuse, R78, R48 ;  /* 0x0000004e4430723c */ /* 0x040fe20000041830 */
[----:B------:R-:W2:Y:S05]  /*141e0*/  LDSM.16.MT88.4 R76, [R140+0xa800] ;  /* 0x00a800008c4c783b */ /* 0x000eaa0000004200 */
[----:B------:R-:W3:Y:S02]  /*141f0*/  MUFU.EX2 R127, R127 ;  /* 0x0000007f007f7308 */ /* 0x000ee40000000800 */
[C---:B------:R-:W-:Y:S01]  /*14200*/  HMMA.16816.F32.BF16 R16, R68.reuse, R82, R16 ;  /* 0x000000524410723c */ /* 0x040fe20000041810 */
[----:B------:R-:W4:Y:S05]  /*14210*/  LDSM.16.MT88.4 R80, [R144+0xa800] ;  /* 0x00a800009050783b */ /* 0x000f2a0000004200 */
[----:B------:R-:W5:Y:S01]  /*14220*/  MUFU.EX2 R121, R121 ;  /* 0x0000007900797308 */ /* 0x000f620000000800 */
[----:B---3--:R-:W-:Y:S01]  /*14230*/  F2FP.BF16.PACK_AB R105, R127, R122 ;  /* 0x0000007a7f69723e */ /* 0x008fe200000010ff */
[----:B-1----:R-:W-:Y:S01]  /*14240*/  HMMA.16816.F32.BF16 R52, R68, R72, R52 ;  /* 0x000000484434723c */ /* 0x002fe20000041834 */
[----:B-----5:R-:W-:-:S07]  /*14250*/  F2FP.BF16.PACK_AB R107, R121, R118 ;  /* 0x00000076796b723e */ /* 0x020fce00000010ff */
[C---:B------:R-:W-:Y:S01]  /*14260*/  HMMA.16816.F32.BF16 R56, R68.reuse, R74, R56 ;  /* 0x0000004a4438723c */ /* 0x040fe20000041838 */
[----:B------:R-:W1:Y:S07]  /*14270*/  LDSM.16.MT88.4 R72, [R141+0x9000] ;  /* 0x009000008d48783b */ /* 0x000e6e0000004200 */
[C---:B--2---:R-:W-:Y:S08]  /*14280*/  HMMA.16816.F32.BF16 R60, R68.reuse, R76, R60 ;  /* 0x0000004c443c723c */ /* 0x044ff0000004183c */
[C---:B------:R-:W-:Y:S01]  /*14290*/  HMMA.16816.F32.BF16 R64, R68.reuse, R78, R64 ;  /* 0x0000004e4440723c */ /* 0x040fe20000041840 */
[----:B------:R-:W2:Y:S07]  /*142a0*/  LDSM.16.MT88.4 R76, [R142+0x9000] ;  /* 0x009000008e4c783b */ /* 0x000eae0000004200 */
[C---:B----4-:R-:W-:Y:S08]  /*142b0*/  HMMA.16816.F32.BF16 R36, R68.reuse, R80, R36 ;  /* 0x000000504424723c */ /* 0x050ff00000041824 */
[----:B------:R-:W-:Y:S01]  /*142c0*/  HMMA.16816.F32.BF16 R40, R68, R82, R40 ;  /* 0x000000524428723c */ /* 0x000fe20000041828 */
[----:B------:R-:W3:Y:S06]  /*142d0*/  LDSM.16.MT88.4 R80, [R144+0x9000] ;  /* 0x009000009050783b */ /* 0x000eec0000004200 */
[----:B------:R-:W-:-:S02]  /*142e0*/  F2FP.BF16.PACK_AB R68, R111, R110 ;  /* 0x0000006e6f44723e */ /* 0x000fc400000010ff */
[----:B------:R-:W-:Y:S02]  /*142f0*/  F2FP.BF16.PACK_AB R69, R178, R173 ;  /* 0x000000adb245723e */ /* 0x000fe400000010ff */
[----:B------:R-:W-:Y:S02]  /*14300*/  F2FP.BF16.PACK_AB R70, R109, R108 ;  /* 0x0000006c6d46723e */ /* 0x000fe400000010ff */
[----:B------:R-:W-:-:S07]  /*14310*/  F2FP.BF16.PACK_AB R71, R174, R175 ;  /* 0x000000afae47723e */ /* 0x000fce00000010ff */
[C---:B-1----:R-:W-:Y:S08]  /*14320*/  HMMA.16816.F32.BF16 R20, R68.reuse, R72, R20 ;  /* 0x000000484414723c */ /* 0x042ff00000041814 */
[C---:B--2---:R-:W-:Y:S08]  /*14330*/  HMMA.16816.F32.BF16 R12, R68.reuse, R76, R12 ;  /* 0x0000004c440c723c */ /* 0x044ff0000004180c */
[C---:B------:R-:W-:Y:S01]  /*14340*/  HMMA.16816.F32.BF16 R16, R68.reuse, R78, R16 ;  /* 0x0000004e4410723c */ /* 0x040fe20000041810 */
[----:B------:R-:W1:Y:S07]  /*14350*/  LDSM.16.MT88.4 R76, [R144+0xb000] ;  /* 0x00b00000904c783b */ /* 0x000e6e0000004200 */
[C---:B------:R-:W-:Y:S01]  /*14360*/  HMMA.16816.F32.BF16 R24, R68.reuse, R74, R24 ;  /* 0x0000004a4418723c */ /* 0x040fe20000041818 */
[----:B------:R-:W2:Y:S07]  /*14370*/  LDSM.16.MT88.4 R72, [R142+0xb000] ;  /* 0x00b000008e48783b */ /* 0x000eae0000004200 */
[----:B---3--:R-:W-:Y:S08]  /*14380*/  HMMA.16816.F32.BF16 R4, R68, R80, R4 ;  /* 0x000000504404723c */ /* 0x008ff00000041804 */
[----:B------:R-:W-:Y:S01]  /*14390*/  HMMA.16816.F32.BF16 R88, R104, R84, R12 ;  /* 0x000000546858723c */ /* 0x000fe2000004180c */
[----:B------:R-:W-:Y:S07]  /*143a0*/  LDSM.16.MT88.4 R12, [R142+0xb800] ;  /* 0x00b800008e0c783b */ /* 0x000fee0000004200 */
[----:B------:R-:W-:Y:S01]  /*143b0*/  HMMA.16816.F32.BF16 R8, R68, R82, R8 ;  /* 0x000000524408723c */ /* 0x000fe20000041808 */
[----:B------:R-:W3:Y:S07]  /*143c0*/  LDSM.16.MT88.4 R80, [R140+0x9000] ;  /* 0x009000008c50783b */ /* 0x000eee0000004200 */
[----:B------:R-:W-:Y:S01]  /*143d0*/  HMMA.16816.F32.BF16 R96, R104, R92, R4 ;  /* 0x0000005c6860723c */ /* 0x000fe20000041804 */
[----:B------:R-:W-:Y:S07]  /*143e0*/  LDSM.16.MT88.4 R4, [R144+0xb800] ;  /* 0x00b800009004783b */ /* 0x000fee0000004200 */
[C---:B-1----:R-:W-:Y:S08]  /*143f0*/  HMMA.16816.F32.BF16 R36, R68.reuse, R76, R36 ;  /* 0x0000004c4424723c */ /* 0x042ff00000041824 */
[C---:B------:R-:W-:Y:S01]  /*14400*/  HMMA.16816.F32.BF16 R40, R68.reuse, R78, R40 ;  /* 0x0000004e4428723c */ /* 0x040fe20000041828 */
[----:B------:R-:W1:Y:S07]  /*14410*/  LDSM.16.MT88.4 R76, [R141+0xb000] ;  /* 0x00b000008d4c783b */ /* 0x000e6e0000004200 */
[C---:B--2---:R-:W-:Y:S08]  /*14420*/  HMMA.16816.F32.BF16 R44, R68.reuse, R72, R44 ;  /* 0x00000048442c723c */ /* 0x044ff0000004182c */
[C---:B------:R-:W-:Y:S01]  /*14430*/  HMMA.16816.F32.BF16 R48, R68.reuse, R74, R48 ;  /* 0x0000004a4430723c */ /* 0x040fe20000041830 */
[----:B------:R-:W2:Y:S07]  /*14440*/  LDSM.16.MT88.4 R72, [R140+0xb000] ;  /* 0x00b000008c48783b */ /* 0x000eae0000004200 */
[----:B---3--:R-:W-:Y:S08]  /*14450*/  HMMA.16816.F32.BF16 R28, R68, R80, R28 ;  /* 0x00000050441c723c */ /* 0x008ff0000004181c */
[----:B------:R-:W-:Y:S07]  /*14460*/  HMMA.16816.F32.BF16 R44, R104, R12, R44 ;  /* 0x0000000c682c723c */ /* 0x000fee000004182c */
        /* <DEDUP_REMOVED lines=16> */
[----:B--2---:R-:W-:Y:S01]  /*14570*/  HMMA.16816.F32.BF16 R60, R68, R72, R60 ;  /* 0x00000048443c723c */ /* 0x004fe2000004183c */
[----:B------:R-:W-:-:S02]  /*14580*/  FADD.FTZ R173, R173, R2 ;  /* 0x00000002adad7221 */ /* 0x000fc40000010000 */
[----:B------:R-:W-:Y:S02]  /*14590*/  FADD.FTZ R111, R111, R110 ;  /* 0x0000006e6f6f7221 */ /* 0x000fe40000010000 */
[----:B------:R-:W-:Y:S02]  /*145a0*/  FADD.FTZ R178, R178, R173 ;  /* 0x000000adb2b27221 */ /* 0x000fe40000010000 */
[----:B------:R-:W-:Y:S01]  /*145b0*/  FADD.FTZ R2, R108, R111 ;  /* 0x0000006f6c027221 */ /* 0x000fe20000010000 */
[----:B------:R-:W-:Y:S01]  /*145c0*/  HMMA.16816.F32.BF16 R64, R68, R74, R64 ;  /* 0x0000004a4440723c */ /* 0x000fe20000041840 */
[----:B------:R-:W2:Y:S01]  /*145d0*/  LDSM.16.MT88.4 R68, [R140+0x9800] ;  /* 0x009800008c44783b */ /* 0x000ea20000004200 */
[----:B------:R-:W-:Y:S02]  /*145e0*/  FADD.FTZ R3, R175, R178 ;  /* 0x000000b2af037221 */ /* 0x000fe40000010000 */
[----:B------:R-:W-:Y:S02]  /*145f0*/  FADD.FTZ R2, R109, R2 ;  /* 0x000000026d027221 */ /* 0x000fe40000010000 */
[----:B------:R-:W-:-:S02]  /*14600*/  FADD.FTZ R3, R174, R3 ;  /* 0x00000003ae037221 */ /* 0x000fc40000010000 */
[C---:B------:R-:W-:Y:S01]  /*14610*/  HMMA.16816.F32.BF16 R92, R104.reuse, R94, R8 ;  /* 0x0000005e685c723c */ /* 0x040fe20000041808 */
[----:B------:R-:W3:Y:S01]  /*14620*/  LDSM.16.MT88.4 R8, [R141+0xb800] ;  /* 0x00b800008d08783b */ /* 0x000ee20000004200 */
[----:B------:R-:W-:Y:S01]  /*14630*/  FADD.FTZ R123, R123, R2 ;  /* 0x000000027b7b7221 */ /* 0x000fe20000010000 */
[----:B------:R-:W-:Y:S01]  /*14640*/  MOV R2, R114 ;  /* 0x0000007200027202 */ /* 0x000fe20000000f00 */
[----:B------:R-:W-:Y:S01]  /*14650*/  FADD.FTZ R122, R122, R3 ;  /* 0x000000037a7a7221 */ /* 0x000fe20000010000 */
[----:B------:R-:W-:Y:S01]  /*14660*/  MOV R3, R115 ;  /* 0x0000007300037202 */ /* 0x000fe20000000f00 */
[----:B------:R-:W-:Y:S02]  /*14670*/  FADD.FTZ R123, R176, R123 ;  /* 0x0000007bb07b7221 */ /* 0x000fe40000010000 */
[----:B------:R-:W-:Y:S01]  /*14680*/  HMMA.16816.F32.BF16 R36, R104, R4, R36 ;  /* 0x000000046824723c */ /* 0x000fe20000041824 */
[----:B------:R-:W-:Y:S02]  /*14690*/  FADD.FTZ R127, R127, R122 ;  /* 0x0000007a7f7f7221 */ /* 0x000fe40000010000 */
[----:B------:R-:W-:-:S02]  /*146a0*/  FADD.FTZ R124, R124, R123 ;  /* 0x0000007b7c7c7221 */ /* 0x000fc40000010000 */
[----:B------:R-:W-:-:S03]  /*146b0*/  FADD.FTZ R118, R118, R127 ;  /* 0x0000007f76767221 */ /* 0x000fc60000010000 */
[----:B------:R-:W-:Y:S01]  /*146c0*/  HMMA.16816.F32.BF16 R40, R104, R6, R40 ;  /* 0x000000066828723c */ /* 0x000fe20000041828 */
[----:B------:R-:W4:Y:S01]  /*146d0*/  LDSM.16.MT88.4 R4, [R140+0xb800] ;  /* 0x00b800008c04783b */ /* 0x000f220000004200 */
[----:B------:R-:W-:-:S06]  /*146e0*/  FADD.FTZ R168, R121, R118 ;  /* 0x0000007679a87221 */ /* 0x000fcc0000010000 */
[C---:B-1----:R-:W-:Y:S08]  /*146f0*/  HMMA.16816.F32.BF16 R80, R104.reuse, R76, R20 ;  /* 0x0000004c6850723c */ /* 0x042ff00000041814 */
[C---:B------:R-:W-:Y:S08]  /*14700*/  HMMA.16816.F32.BF16 R84, R104.reuse, R86, R16 ;  /* 0x000000566854723c */ /* 0x040ff00000041810 */
[C---:B--2---:R-:W-:Y:S08]  /*14710*/  HMMA.16816.F32.BF16 R72, R104.reuse, R68, R28 ;  /* 0x000000446848723c */ /* 0x044ff0000004181c */
[C---:B------:R-:W-:Y:S08]  /*14720*/  HMMA.16816.F32.BF16 R76, R104.reuse, R78, R24 ;  /* 0x0000004e684c723c */ /* 0x040ff00000041818 */
[C---:B------:R-:W-:Y:S08]  /*14730*/  HMMA.16816.F32.BF16 R68, R104.reuse, R70, R32 ;  /* 0x000000466844723c */ /* 0x040ff00000041820 */
[C---:B------:R-:W-:Y:S08]  /*14740*/  HMMA.16816.F32.BF16 R48, R104.reuse, R14, R48 ;  /* 0x0000000e6830723c */ /* 0x040ff00000041830 */
[C---:B---3--:R-:W-:Y:S08]  /*14750*/  HMMA.16816.F32.BF16 R52, R104.reuse, R8, R52 ;  /* 0x000000086834723c */ /* 0x048ff00000041834 */
[C---:B------:R-:W-:Y:S08]  /*14760*/  HMMA.16816.F32.BF16 R56, R104.reuse, R10, R56 ;  /* 0x0000000a6838723c */ /* 0x040ff00000041838 */
[C---:B----4-:R-:W-:Y:S08]  /*14770*/  HMMA.16816.F32.BF16 R60, R104.reuse, R4, R60 ;  /* 0x00000004683c723c */ /* 0x050ff0000004183c */
[----:B------:R-:W-:Y:S07]  /*14780*/  HMMA.16816.F32.BF16 R64, R104, R6, R64 ;  /* 0x000000066840723c */ /* 0x000fee0000041840 */
[----:B------:R-:W-:-:S02]  /*14790*/  FADD.FTZ R107, R125, R124 ;  /* 0x0000007c7d6b7221 */ /* 0x000fc40000010000 */
.L_x_7394:
        /* <DEDUP_REMOVED lines=12> */
.L_x_7404:
        /* <DEDUP_REMOVED lines=65> */
.L_x_7401:
[----:B------:R-:W-:Y:S02]  /*14c70*/  LOP3.LUT P4, RZ, R164, 0x1, RZ, 0xc0, !PT ;  /* 0x00000001a4ff7812 */ /* 0x000fe4000788c0ff */
[C---:B------:R-:W-:Y:S02]  /*14c80*/  LEA R2, P6, R3.reuse, R170, 0x1 ;  /* 0x000000aa03027211 */ /* 0x040fe400078c08ff */
[----:B------:R-:W-:Y:S02]  /*14c90*/  IADD3 R169, P0, R154, R3, RZ ;  /* 0x000000039aa97210 */ /* 0x000fe40007f1e0ff */
        /* <DEDUP_REMOVED lines=61> */
[----:B------:R-:W1:Y:S07]  /*15070*/  LDSM.16.M88.4 R112, [R149+0x4000] ;  /* 0x004000009570783b */ /* 0x000e6e0000000200 */
[----:B------:R-:W2:Y:S07]  /*15080*/  LDSM.16.M88.4 R116, [R149+0x4800] ;  /* 0x004800009574783b */ /* 0x000eae0000000200 */
[----:B------:R-:W2:Y:S07]  /*15090*/  LDSM.16.M88.4 R120, [R149+0x5000] ;  /* 0x005000009578783b */ /* 0x000eae0000000200 */
[----:B------:R-:W0:Y:S07]  /*150a0*/  LDGDEPBAR ;  /* 0x00000000000079af */ /* 0x000e2e0000000000 */
[----:B------:R-:W3:Y:S07]  /*150b0*/  LDSM.16.M88.4 R124, [R149+0x5800] ;  /* 0x00580000957c783b */ /* 0x000eee0000000200 */
[----:B------:R-:W-:Y:S01]  /*150c0*/  LDSM.16.M88.4 R128, [R138] ;  /* 0x000000008a80783b */ /* 0x000fe20000000200 */
[C---:B-1----:R-:W-:Y:S08]  /*150d0*/  HMMA.16816.F32.BF16 R4, R108.reuse, R112, RZ ;  /* 0x000000706c04723c */ /* 0x042ff000000418ff */
[C---:B------:R-:W-:Y:S01]  /*150e0*/  HMMA.16816.F32.BF16 R8, R108.reuse, R114, RZ ;  /* 0x000000726c08723c */ /* 0x040fe200000418ff */
[----:B------:R-:W-:Y:S07]  /*150f0*/  LDSM.16.M88.4 R112, [R148] ;  /* 0x000000009470783b */ /* 0x000fee0000000200 */
[C---:B--2---:R-:W-:Y:S08]  /*15100*/  HMMA.16816.F32.BF16 R12, R108.reuse, R116, RZ ;  /* 0x000000746c0c723c */ /* 0x044ff000000418ff */
        /* <DEDUP_REMOVED lines=96> */
[----:B------:R-:W-:Y:S01]  /*15710*/  FMUL.FTZ R105, R12, c[0x0][0x2ec] ;  /* 0x0000bb000c697a20 */ /* 0x000fe20000410000 */
[C---:B------:R-:W-:Y:S03]  /*15720*/  HMMA.16816.F32.BF16 R24, R120.reuse, R114, R24 ;  /* 0x000000727818723c */ /* 0x040fe60000041818 */
[----:B------:R-:W-:Y:S02]  /*15730*/  FMUL.FTZ R170, R14, c[0x0][0x2ec] ;  /* 0x0000bb000eaa7a20 */ /* 0x000fe40000410000 */
[----:B------:R3:W2:Y:S01]  /*15740*/  MUFU.TANH R128, R105 ;  /* 0x0000006900807308 */ /* 0x0006a20000002400 */
[----:B------:R-:W-:Y:S02]  /*15750*/  FMUL.FTZ R175, R6, c[0x0][0x2ec] ;  /* 0x0000bb0006af7a20 */ /* 0x000fe40000410000 */
[----:B------:R-:W-:Y:S04]  /*15760*/  FMUL.FTZ R106, R16, c[0x0][0x2ec] ;  /* 0x0000bb00106a7a20 */ /* 0x000fe80000410000 */
[----:B------:R-:W-:Y:S02]  /*15770*/  FMUL.FTZ R177, R7, c[0x0][0x2ec] ;  /* 0x0000bb0007b17a20 */ /* 0x000fe40000410000 */
[----:B-----5:R-:W-:Y:S01]  /*15780*/  FMUL.FTZ R179, R8, c[0x0][0x2ec] ;  /* 0x0000bb0008b37a20 */ /* 0x020fe20000410000 */
[----:B------:R5:W2:Y:S01]  /*15790*/  MUFU.TANH R124, R170 ;  /* 0x000000aa007c7308 */ /* 0x000aa20000002400 */
[----:B------:R-:W-:Y:S02]  /*157a0*/  FMUL.FTZ R181, R9, c[0x0][0x2ec] ;  /* 0x0000bb0009b57a20 */ /* 0x000fe40000410000 */
[----:B----4-:R-:W-:Y:S02]  /*157b0*/  FMUL.FTZ R183, R10, c[0x0][0x2ec] ;  /* 0x0000bb000ab77a20 */ /* 0x010fe40000410000 */
[----:B------:R-:W-:Y:S02]  /*157c0*/  FMUL.FTZ R185, R11, c[0x0][0x2ec] ;  /* 0x0000bb000bb97a20 */ /* 0x000fe40000410000 */
[----:B------:R-:W-:Y:S01]  /*157d0*/  FMUL.FTZ R190, R13, c[0x0][0x2ec] ;  /* 0x0000bb000dbe7a20 */ /* 0x000fe20000410000 */
[C---:B-1----:R-:W-:Y:S02]  /*157e0*/  HMMA.16816.F32.BF16 R28, R120.reuse, R108, R28 ;  /* 0x0000006c781c723c */ /* 0x042fe4000004181c */
[----:B------:R-:W1:Y:S01]  /*157f0*/  MUFU.TANH R130, R106 ;  /* 0x0000006a00827308 */ /* 0x000e620000002400 */
[----:B------:R-:W-:Y:S02]  /*15800*/  FMUL.FTZ R194, R15, c[0x0][0x2ec] ;  /* 0x0000bb000fc27a20 */ /* 0x000fe40000410000 */
[----:B---3--:R-:W-:Y:S02]  /*15810*/  FMUL.FTZ R105, R18, c[0x0][0x2ec] ;  /* 0x0000bb0012697a20 */ /* 0x008fe40000410000 */
[----:B------:R-:W-:Y:S01]  /*15820*/  FMUL.FTZ R188, R17, c[0x0][0x2ec] ;  /* 0x0000bb0011bc7a20 */ /* 0x000fe20000410000 */
[----:B------:R-:W-:Y:S04]  /*15830*/  HMMA.16816.F32.BF16 R32, R120, R110, R32 ;  /* 0x0000006e7820723c */ /* 0x000fe80000041820 */
[----:B------:R3:W4:Y:S01]  /*15840*/  MUFU.TANH R126, R105 ;  /* 0x00000069007e7308 */ /* 0x0007220000002400 */
[----:B------:R-:W-:Y:S02]  /*15850*/  FMUL.FTZ R192, R19, c[0x0][0x2ec] ;  /* 0x0000bb0013c07a20 */ /* 0x000fe40000410000 */
[----:B------:R-:W-:Y:S02]  /*15860*/  FMUL.FTZ R178, R20, c[0x0][0x2ec] ;  /* 0x0000bb0014b27a20 */ /* 0x000fe40000410000 */
[----:B------:R-:W-:Y:S03]  /*15870*/  FMUL.FTZ R176, R21, c[0x0][0x2ec] ;  /* 0x0000bb0015b07a20 */ /* 0x000fe60000410000 */
[----:B------:R-:W-:Y:S02]  /*15880*/  FMUL.FTZ R186, R22, c[0x0][0x2ec] ;  /* 0x0000bb0016ba7a20 */ /* 0x000fe40000410000 */
[----:B------:R-:W1:Y:S01]  /*15890*/  MUFU.TANH R173, R173 ;  /* 0x000000ad00ad7308 */ /* 0x000e620000002400 */
[----:B------:R-:W-:Y:S02]  /*158a0*/  FMUL.FTZ R184, R23, c[0x0][0x2ec] ;  /* 0x0000bb0017b87a20 */ /* 0x000fe40000410000 */
[----:B-----5:R-:W-:Y:S02]  /*158b0*/  FMUL.FTZ R170, R31, c[0x0][0x2ec] ;  /* 0x0000bb001faa7a20 */ /* 0x020fe40000410000 */
[----:B------:R-:W-:Y:S02]  /*158c0*/  FMUL.FTZ R174, R24, c[0x0][0x2ec] ;  /* 0x0000bb0018ae7a20 */ /* 0x000fe40000410000 */
[----:B------:R-:W-:Y:S02]  /*158d0*/  FMUL.FTZ R172, R25, c[0x0][0x2ec] ;  /* 0x0000bb0019ac7a20 */ /* 0x000fe40000410000 */
[----:B------:R-:W-:Y:S01]  /*158e0*/  FMUL.FTZ R182, R26, c[0x0][0x2ec] ;  /* 0x0000bb001ab67a20 */ /* 0x000fe20000410000 */
[----:B------:R5:W1:Y:S01]  /*158f0*/  MUFU.TANH R122, R170 ;  /* 0x000000aa007a7308 */ /* 0x000a620000002400 */
[----:B------:R-:W-:Y:S02]  /*15900*/  FMUL.FTZ R171, R32, c[0x0][0x2ec] ;  /* 0x0000bb0020ab7a20 */ /* 0x000fe40000410000 */
[----:B------:R-:W-:Y:S02]  /*15910*/  FMUL.FTZ R180, R27, c[0x0][0x2ec] ;  /* 0x0000bb001bb47a20 */ /* 0x000fe40000410000 */
[----:B---3--:R-:W-:Y:S02]  /*15920*/  FMUL.FTZ R105, R29, c[0x0][0x2ec] ;  /* 0x0000bb001d697a20 */ /* 0x008fe40000410000 */
[----:B------:R-:W-:Y:S02]  /*15930*/  FMUL.FTZ R187, R28, c[0x0][0x2ec] ;  /* 0x0000bb001cbb7a20 */ /* 0x000fe40000410000 */
[----:B------:R-:W-:Y:S01]  /*15940*/  FMUL.FTZ R106, R34, c[0x0][0x2ec] ;  /* 0x0000bb00226a7a20 */ /* 0x000fe20000410000 */
[----:B------:R3:W1:Y:S01]  /*15950*/  MUFU.TANH R119, R105 ;  /* 0x0000006900777308 */ /* 0x0006620000002400 */
[----:B------:R-:W-:Y:S02]  /*15960*/  FMUL.FTZ R191, R30, c[0x0][0x2ec] ;  /* 0x0000bb001ebf7a20 */ /* 0x000fe40000410000 */
[----:B------:R-:W-:Y:S07]  /*15970*/  FMUL.FTZ R189, R33, c[0x0][0x2ec] ;  /* 0x0000bb0021bd7a20 */ /* 0x000fee0000410000 */
[----:B------:R1:W1:Y:S01]  /*15980*/  MUFU.TANH R118, R171 ;  /* 0x000000ab00767308 */ /* 0x0002620000002400 */
[----:B-----5:R-:W-:Y:S09]  /*15990*/  MOV R170, R2 ;  /* 0x0000000200aa7202 */ /* 0x020ff20000000f00 */
[----:B------:R-:W2:Y:S01]  /*159a0*/  MUFU.TANH R175, R175 ;  /* 0x000000af00af7308 */ /* 0x000ea20000002400 */
[----:B---3--:R-:W-:Y:S09]  /*159b0*/  FMUL.FTZ R105, R35, c[0x0][0x2ec] ;  /* 0x0000bb0023697a20 */ /* 0x008ff20000410000 */
[----:B------:R-:W3:Y:S01]  /*159c0*/  MUFU.TANH R177, R177 ;  /* 0x000000b100b17308 */ /* 0x000ee20000002400 */
        /* <DEDUP_REMOVED lines=20> */
[----:B------:R-:W1:Y:S10]  /*15b10*/  MUFU.TANH R106, R106 ;  /* 0x0000006a006a7308 */ /* 0x000e740000002400 */
[----:B------:R-:W1:Y:S01]  /*15b20*/  MUFU.TANH R105, R105 ;  /* 0x0000006900697308 */ /* 0x000e620000002400 */
        /* <DEDUP_REMOVED lines=65> */
.L_x_7403:
        /* <DEDUP_REMOVED lines=63> */
.L_x_7402:
[----:B--234-:R-:W-:Y:S01]  /*16330*/  IADD3 R109, R163, -0x1, RZ ;  /* 0xffffffffa36d7810 */ /* 0x01cfe20007ffe0ff */
[----:B------:R-:W-:Y:S03]  /*16340*/  LDSM.16.MT88.4 R20, [R142+0x8000] ;  /* 0x008000008e14783b */ /* 0x000fe60000004200 */
[----:B------:R-:W-:Y:S04]  /*16350*/  LEA R2, R109, R162, 0x6 ;  /* 0x000000a26d027211 */ /* 0x000fe800078e30ff */
        /* <DEDUP_REMOVED lines=25> */
[----:B------:R-:W2:Y:S02]  /*164f0*/  I2F R120, R120 ;  /* 0x0000007800787306 */ /* 0x000ea40000201400 */
[C---:B-12---:R-:W-:Y:S02]  /*16500*/  FFMA.FTZ R125, R0.reuse, R120, R125 ;  /* 0x00000078007d7223 */ /* 0x046fe4000001007d */
        /* <DEDUP_REMOVED lines=34> */
[----:B------:R-:W2:Y:S01]  /*16730*/  I2F R13, R8 ;  /* 0x00000008000d7306 */ /* 0x000ea20000201400 */
[----:B------:R-:W-:Y:S01]  /*16740*/  IADD3 R5, R2, 0x39, RZ ;  /* 0x0000003902057810 */ /* 0x000fe20007ffe0ff */
        /* <DEDUP_REMOVED lines=8> */
[----:B------:R-:W3:Y:S01]  /*167d0*/  I2F R5, R5 ;  /* 0x0000000500057306 */ /* 0x000ee20000201400 */
[----:B------:R-:W-:Y:S01]  /*167e0*/  FMNMX.FTZ R17, R184, R17, !PT ;  /* 0x00000011b8117209 */ /* 0x000fe20007810000 */
[----:B------:R-:W-:Y:S01]  /*167f0*/  FFMA.FTZ R174, R0, R7, R174 ;  /* 0x0000000700ae7223 */ /* 0x000fe200000100ae */
[----:B------:R-:W-:Y:S01]  /*16800*/  FMNMX.FTZ R19, R178, R19, !PT ;  /* 0x00000013b2137209 */ /* 0x000fe20007810000 */
[----:B------:R-:W-:Y:S01]  /*16810*/  FFMA.FTZ R172, R0, R3, R172 ;  /* 0x0000000300ac7223 */ /* 0x000fe200000100ac */
[----:B------:R-:W-:Y:S01]  /*16820*/  FMNMX.FTZ R17, R182, R17, !PT ;  /* 0x00000011b6117209 */ /* 0x000fe20007810000 */
[----:B-1----:R-:W-:Y:S01]  /*16830*/  FFMA.FTZ R122, R0, R11, R122 ;  /* 0x0000000b007a7223 */ /* 0x002fe2000001007a */
[----:B------:R-:W-:Y:S01]  /*16840*/  FMNMX.FTZ R19, R176, R19, !PT ;  /* 0x00000013b0137209 */ /* 0x000fe20007810000 */
[----:B------:R-:W-:Y:S01]  /*16850*/  FFMA.FTZ R120, R0, R120, R187 ;  /* 0x0000007800787223 */ /* 0x000fe200000100bb */
[----:B------:R-:W-:Y:S01]  /*16860*/  FMNMX.FTZ R2, R180, R17, !PT ;  /* 0x00000011b4027209 */ /* 0x000fe20007810000 */
[----:B------:R-:W-:Y:S01]  /*16870*/  FFMA.FTZ R119, R0, R11, R119 ;  /* 0x0000000b00777223 */ /* 0x000fe20000010077 */
[----:B------:R-:W-:Y:S02]  /*16880*/  FMNMX.FTZ R19, R174, R19, !PT ;  /* 0x00000013ae137209 */ /* 0x000fe40007810000 */
[----:B------:R-:W-:Y:S01]  /*16890*/  FMNMX.FTZ R3, R125, R2, !PT ;  /* 0x000000027d037209 */ /* 0x000fe20007810000 */
[----:B--2---:R-:W-:Y:S01]  /*168a0*/  FFMA.FTZ R106, R0, R13, R106 ;  /* 0x0000000d006a7223 */ /* 0x004fe2000001006a */
[----:B------:R-:W-:Y:S01]  /*168b0*/  FMNMX.FTZ R19, R172, R19, !PT ;  /* 0x00000013ac137209 */ /* 0x000fe20007810000 */
[----:B------:R-:W-:Y:S01]  /*168c0*/  FFMA.FTZ R118, R0, R13, R118 ;  /* 0x0000000d00767223 */ /* 0x000fe20000010076 */
[----:B------:R-:W-:Y:S01]  /*168d0*/  FMNMX.FTZ R3, R122, R3, !PT ;  /* 0x000000037a037209 */ /* 0x000fe20007810000 */
[----:B------:R-:W-:Y:S01]  /*168e0*/  LDSM.16.MT88.4 R12, [R144+0x8000] ;  /* 0x00800000900c783b */ /* 0x000fe20000004200 */
[----:B------:R-:W-:Y:S02]  /*168f0*/  FMNMX.FTZ R4, R120, R19, !PT ;  /* 0x0000001378047209 */ /* 0x000fe40007810000 */
[----:B------:R-:W-:Y:S02]  /*16900*/  FMNMX.FTZ R2, R106, R3, !PT ;  /* 0x000000036a027209 */ /* 0x000fe40007810000 */
[----:B------:R-:W-:Y:S01]  /*16910*/  FMNMX.FTZ R3, R119, R4, !PT ;  /* 0x0000000477037209 */ /* 0x000fe20007810000 */
[CC--:B---3--:R-:W-:Y:S02]  /*16920*/  FFMA.FTZ R105, R0.reuse, R5.reuse, R105 ;  /* 0x0000000500697223 */ /* 0x0c8fe40000010069 */
[----:B------:R-:W-:Y:S01]  /*16930*/  FFMA.FTZ R116, R0, R5, R116 ;  /* 0x0000000500747223 */ /* 0x000fe20000010074 */
[----:B------:R-:W-:Y:S02]  /*16940*/  FMNMX.FTZ R9, R118, R3, !PT ;  /* 0x0000000376097209 */ /* 0x000fe40007810000 */
        /* <DEDUP_REMOVED lines=22> */
[--C-:B------:R-:W-:Y:S01]  /*16ab0*/  FFMA.FTZ R110, R177, c[0x0][0x23c], -R127.reuse ;  /* 0x00008f00b16e7a23 */ /* 0x100fe2000001087f */
[----:B------:R-:W-:Y:S01]  /*16ac0*/  ISETP.GT.AND P0, PT, R163, 0x1, PT ;  /* 0x00000001a300780c */ /* 0x000fe20003f04270 */
[--C-:B------:R-:W-:Y:S01]  /*16ad0*/  FFMA.FTZ R111, R183, c[0x0][0x23c], -R127.reuse ;  /* 0x00008f00b76f7a23 */ /* 0x100fe2000001087f */
[----:B------:R-:W-:Y:S01]  /*16ae0*/  MOV R163, R109 ;  /* 0x0000006d00a37202 */ /* 0x000fe20000000f00 */
[----:B------:R-:W-:Y:S02]  /*16af0*/  FFMA.FTZ R108, R185, c[0x0][0x23c], -R127 ;  /* 0x00008f00b96c7a23 */ /* 0x000fe4000001087f */
[--C-:B------:R-:W-:Y:S02]  /*16b00*/  FFMA.FTZ R115, R169, c[0x0][0x23c], -R121.reuse ;  /* 0x00008f00a9737a23 */ /* 0x100fe40000010879 */
[--C-:B------:R-:W-:Y:S01]  /*16b10*/  FFMA.FTZ R114, R173, c[0x0][0x23c], -R121.reuse ;  /* 0x00008f00ad727a23 */ /* 0x100fe20000010879 */
[----:B------:R-:W2:Y:S01]  /*16b20*/  MUFU.EX2 R104, R104 ;  /* 0x0000006800687308 */ /* 0x000ea20000000800 */
[--C-:B------:R-:W-:Y:S02]  /*16b30*/  FFMA.FTZ R113, R179, c[0x0][0x23c], -R121.reuse ;  /* 0x00008f00b3717a23 */ /* 0x100fe40000010879 */
[----:B------:R-:W-:Y:S02]  /*16b40*/  FFMA.FTZ R112, R181, c[0x0][0x23c], -R121 ;  /* 0x00008f00b5707a23 */ /* 0x000fe40000010879 */
[--C-:B------:R-:W-:Y:S02]  /*16b50*/  FFMA.FTZ R186, R186, c[0x0][0x23c], -R127.reuse ;  /* 0x00008f00baba7a23 */ /* 0x100fe4000001087f */
[--C-:B------:R-:W-:Y:S02]  /*16b60*/  FFMA.FTZ R175, R184, c[0x0][0x23c], -R127.reuse ;  /* 0x00008f00b8af7a23 */ /* 0x100fe4000001087f */
        /* <DEDUP_REMOVED lines=23> */
[----:B------:R-:W-:Y:S01]  /*16ce0*/  FMUL.FTZ R24, R104, R76 ;  /* 0x0000004c68187220 */ /* 0x000fe20000410000 */
        /* <DEDUP_REMOVED lines=67> */
[C---:B------:R-:W-:Y:S01]  /*17120*/  FMUL.FTZ R23, R101.reuse, R83 ;  /* 0x0000005365177220 */ /* 0x040fe20000410000 */
[----:B------:R-:W-:Y:S01]  /*17130*/  MUFU.EX2 R174, R174 ;  /* 0x000000ae00ae7308 */ /* 0x000fe20000000800 */
[----:B------:R-:W-:Y:S01]  /*17140*/  LDSM.16.MT88.4 R80, [R142+0x8800] ;  /* 0x008800008e50783b */ /* 0x000fe20000004200 */
[----:B------:R-:W-:Y:S02]  /*17150*/  FFMA.FTZ R179, R172, c[0x0][0x23c], -R121 ;  /* 0x00008f00acb37a23 */ /* 0x000fe40000010879 */
[----:B------:R-:W-:Y:S02]  /*17160*/  FFMA.FTZ R172, R106, c[0x0][0x23c], -R127 ;  /* 0x00008f006aac7a23 */ /* 0x000fe4000001087f */
[C---:B------:R-:W-:Y:S03]  /*17170*/  HMMA.16816.F32.BF16 R20, R96.reuse, R28, R20 ;  /* 0x0000001c6014723c */ /* 0x040fe60000041814 */
[----:B------:R-:W-:Y:S01]  /*17180*/  FFMA.FTZ R115, R104, R107, R115 ;  /* 0x0000006b68737223 */ /* 0x000fe20000010073 */
        /* <DEDUP_REMOVED lines=8> */
[----:B------:R-:W2:Y:S01]  /*17210*/  LDSM.16.MT88.4 R72, [R142+0xa000] ;  /* 0x00a000008e48783b */ /* 0x000ea20000004200 */
[--C-:B------:R-:W-:Y:S02]  /*17220*/  FFMA.FTZ R123, R194, c[0x0][0x23c], -R127.reuse ;  /* 0x00008f00c27b7a23 */ /* 0x100fe4000001087f */
[--C-:B------:R-:W-:Y:S02]  /*17230*/  FFMA.FTZ R126, R126, c[0x0][0x23c], -R127.reuse ;  /* 0x00008f007e7e7a23 */ /* 0x100fe4000001087f */
[C---:B-1----:R-:W-:Y:S01]  /*17240*/  HMMA.16816.F32.BF16 R28, R96.reuse, R88, R28 ;  /* 0x00000058601c723c */ /* 0x042fe2000004181c */
[----:B------:R-:W-:Y:S02]  /*17250*/  MUFU.EX2 R172, R172 ;  /* 0x000000ac00ac7308 */ /* 0x000fe40000000800 */
[----:B------:R-:W-:Y:S02]  /*17260*/  FFMA.FTZ R129, R192, c[0x0][0x23c], -R127 ;  /* 0x00008f00c0817a23 */ /* 0x000fe4000001087f */
[--C-:B------:R-:W-:Y:S02]  /*17270*/  FFMA.FTZ R128, R128, c[0x0][0x23c], -R121.reuse ;  /* 0x00008f0080807a23 */ /* 0x100fe40000010879 */
[--C-:B------:R-:W-:Y:S01]  /*17280*/  FFMA.FTZ R131, R190, c[0x0][0x23c], -R121.reuse ;  /* 0x00008f00be837a23 */ /* 0x100fe20000010879 */
[C---:B------:R-:W-:Y:S03]  /*17290*/  HMMA.16816.F32.BF16 R32, R96.reuse, R90, R32 ;  /* 0x0000005a6020723c */ /* 0x040fe60000041820 */
[----:B------:R-:W1:Y:S01]  /*172a0*/  MUFU.EX2 R123, R123 ;  /* 0x0000007b007b7308 */ /* 0x000e620000000800 */
[--C-:B------:R-:W-:Y:S02]  /*172b0*/  FFMA.FTZ R130, R130, c[0x0][0x23c], -R121.reuse ;  /* 0x00008f0082827a23 */ /* 0x100fe40000010879 */
[----:B------:R-:W-:Y:S02]  /*172c0*/  FFMA.FTZ R169, R188, c[0x0][0x23c], -R121 ;  /* 0x00008f00bca97a23 */ /* 0x000fe40000010879 */
[C---:B------:R-:W-:Y:S04]  /*172d0*/  HMMA.16816.F32.BF16 R36, R96.reuse, R76, R36 ;  /* 0x0000004c6024723c */ /* 0x040fe80000041824 */
[--C-:B------:R-:W-:Y:S01]  /*172e0*/  FFMA.FTZ R125, R125, c[0x0][0x23c], -R127.reuse ;  /* 0x00008f007d7d7a23 */ /* 0x100fe2000001087f */
[----:B------:R-:W-:Y:S01]  /*172f0*/  MUFU.EX2 R126, R126 ;  /* 0x0000007e007e7308 */ /* 0x000fe20000000800 */
[--C-:B------:R-:W-:Y:S02]  /*17300*/  FFMA.FTZ R122, R122, c[0x0][0x23c], -R127.reuse ;  /* 0x00008f007a7a7a23 */ /* 0x100fe4000001087f */
[C---:B------:R-:W-:Y:S01]  /*17310*/  HMMA.16816.F32.BF16 R40, R96.reuse, R78, R40 ;  /* 0x0000004e6028723c */ /* 0x040fe20000041828 */
[----:B------:R-:W3:Y:S03]  /*17320*/  LDSM.16.MT88.4 R76, [R140+0xa000] ;  /* 0x00a000008c4c783b */ /* 0x000ee60000004200 */
[----:B------:R-:W-:Y:S02]  /*17330*/  FFMA.FTZ R127, R105, c[0x0][0x23c], -R127 ;  /* 0x00008f00697f7a23 */ /* 0x000fe4000001087f */
[--C-:B------:R-:W-:Y:S01]  /*17340*/  FFMA.FTZ R120, R120, c[0x0][0x23c], -R121.reuse ;  /* 0x00008f0078787a23 */ /* 0x100fe20000010879 */
[----:B------:R-:W4:Y:S01]  /*17350*/  MUFU.EX2 R129, R129 ;  /* 0x0000008100817308 */ /* 0x000f220000000800 */
[--C-:B------:R-:W-:Y:S01]  /*17360*/  FFMA.FTZ R119, R119, c[0x0][0x23c], -R121.reuse ;  /* 0x00008f0077777a23 */ /* 0x100fe20000010879 */
[C---:B--2---:R-:W-:Y:S03]  /*17370*/  HMMA.16816.F32.BF16 R44, R96.reuse, R72, R44 ;  /* 0x00000048602c723c */ /* 0x044fe6000004182c */
[--C-:B------:R-:W-:Y:S02]  /*17380*/  FFMA.FTZ R118, R118, c[0x0][0x23c], -R121.reuse ;  /* 0x00008f0076767a23 */ /* 0x100fe40000010879 */
[----:B------:R-:W-:Y:S03]  /*17390*/  FFMA.FTZ R121, R116, c[0x0][0x23c], -R121 ;  /* 0x00008f0074797a23 */ /* 0x000fe60000010879 */
[----:B------:R-:W-:Y:S01]  /*173a0*/  MUFU.EX2 R128, R128 ;  /* 0x0000008000807308 */ /* 0x000fe20000000800 */
[----:B------:R-:W-:Y:S01]  /*173b0*/  FFMA.FTZ R117, R101, R168, R117 ;  /* 0x000000a865757223 */ /* 0x000fe20000010075 */
[C---:B------:R-:W-:Y:S01]  /*173c0*/  HMMA.16816.F32.BF16 R48, R96.reuse, R74, R48 ;  /* 0x0000004a6030723c */ /* 0x040fe20000041830 */
[----:B------:R-:W2:Y:S02]  /*173d0*/  LDSM.16.MT88.4 R72, [R144+0x8800] ;  /* 0x008800009048783b */ /* 0x000ea40000004200 */
[----:B------:R-:W-:Y:S01]  /*173e0*/  MOV R101, R2 ;  /* 0x0000000200657202 */ /* 0x000fe20000000f00 */
[----:B------:R-:W-:Y:S02]  /*173f0*/  FADD.FTZ R110, R110, R117 ;  /* 0x000000756e6e7221 */ /* 0x000fe40000010000 */
[----:B------:R-:W-:Y:S02]  /*17400*/  FADD.FTZ R114, R114, R115 ;  /* 0x0000007372727221 */ /* 0x000fe40000010000 */
[C---:B------:R-:W-:Y:S01]  /*17410*/  HMMA.16816.F32.BF16 R52, R96.reuse, R68, R52 ;  /* 0x000000446034723c */ /* 0x040fe20000041834 */
[----:B------:R-:W5:Y:S03]  /*17420*/  MUFU.EX2 R131, R131 ;  /* 0x0000008300837308 */ /* 0x000f660000000800 */
[----:B------:R-:W-:Y:S03]  /*17430*/  FADD.FTZ R111, R111, R110 ;  /* 0x0000006e6f6f7221 */ /* 0x000fe60000010000 */
[----:B-1----:R-:W-:Y:S01]  /*17440*/  F2FP.BF16.PACK_AB R69, R123, R124 ;  /* 0x0000007c7b45723e */ /* 0x002fe200000010ff */
[C---:B------:R-:W-:Y:S03]  /*17450*/  HMMA.16816.F32.BF16 R56, R96.reuse, R70, R56 ;  /* 0x000000466038723c */ /* 0x040fe60000041838 */
[----:B------:R-:W-:Y:S01]  /*17460*/  MUFU.EX2 R130, R130 ;  /* 0x0000008200827308 */ /* 0x000fe20000000800 */
[----:B------:R-:W-:Y:S03]  /*17470*/  FADD.FTZ R111, R108, R111 ;  /* 0x0000006f6c6f7221 */ /* 0x000fe60000010000 */
[----:B----4-:R-:W-:Y:S01]  /*17480*/  F2FP.BF16.PACK_AB R71, R129, R126 ;  /* 0x0000007e8147723e */ /* 0x010fe200000010ff */
[C---:B---3--:R-:W-:Y:S04]  /*17490*/  HMMA.16816.F32.BF16 R60, R96.reuse, R76, R60 ;  /* 0x0000004c603c723c */ /* 0x048fe8000004183c */
[----:B------:R-:W-:Y:S01]  /*174a0*/  FADD.FTZ R124, R124, R111 ;  /* 0x0000006f7c7c7221 */ /* 0x000fe20000010000 */
[----:B------:R-:W1:Y:S03]  /*174b0*/  MUFU.EX2 R169, R169 ;  /* 0x000000a900a97308 */ /* 0x000e660000000800 */
[----:B------:R-:W-:Y:S01]  /*174c0*/  HMMA.16816.F32.BF16 R64, R96, R78, R64 ;  /* 0x0000004e6040723c */ /* 0x000fe20000041840 */
[----:B------:R-:W3:Y:S03]  /*174d0*/  LDSM.16.MT88.4 R76, [R141+0x8800] ;  /* 0x008800008d4c783b */ /* 0x000ee60000004200 */
[----:B-----5:R-:W-:Y:S01]  /*174e0*/  F2FP.BF16.PACK_AB R68, R131, R128 ;  /* 0x000000808344723e */ /* 0x020fe200000010ff */
[----:B------:R-:W-:Y:S02]  /*174f0*/  FADD.FTZ R123, R123, R124 ;  /* 0x0000007c7b7b7221 */ /* 0x000fe40000010000 */
[----:B------:R-:W-:Y:S02]  /*17500*/  MUFU.EX2 R125, R125 ;  /* 0x0000007d007d7308 */ /* 0x000fe40000000800 */
[----:B------:R-:W-:Y:S04]  /*17510*/  FADD.FTZ R126, R126, R123 ;  /* 0x0000007b7e7e7221 */ /* 0x000fe80000010000 */
[----:B------:R-:W-:Y:S04]  /*17520*/  FADD.FTZ R129, R129, R126 ;  /* 0x0000007e81817221 */ /* 0x000fe80000010000 */
[----:B------:R-:W4:Y:S01]  /*17530*/  MUFU.EX2 R122, R122 ;  /* 0x0000007a007a7308 */ /* 0x000f220000000800 */
[----:B-1----:R-:W-:Y:S09]  /*17540*/  F2FP.BF16.PACK_AB R70, R169, R130 ;  /* 0x00000082a946723e */ /* 0x002ff200000010ff */
[----:B------:R-:W1:Y:S01]  /*17550*/  MUFU.EX2 R127, R127 ;  /* 0x0000007f007f7308 */ /* 0x000e620000000800 */
[C---:B--2---:R-:W-:Y:S08]  /*17560*/  HMMA.16816.F32.BF16 R4, R68.reuse, R72, R4 ;  /* 0x000000484404723c */ /* 0x044ff00000041804 */
[C---:B------:R-:W-:Y:S01]  /*17570*/  HMMA.16816.F32.BF16 R8, R68.reuse, R74, R8 ;  /* 0x0000004a4408723c */ /* 0x040fe20000041808 */
[----:B------:R-:W2:Y:S01]  /*17580*/  LDSM.16.MT88.4 R72, [R140+0x8800] ;  /* 0x008800008c48783b */ /* 0x000ea20000004200 */
[----:B------:R-:W-:Y:S02]  /*17590*/  MUFU.EX2 R120, R120 ;  /* 0x0000007800787308 */ /* 0x000fe40000000800 */
[----:B----4-:R-:W-:Y:S04]  /*175a0*/  F2FP.BF16.PACK_AB R105, R122, R125 ;  /* 0x0000007d7a69723e */ /* 0x010fe800000010ff */
[C---:B------:R-:W-:Y:S04]  /*175b0*/  HMMA.16816.F32.BF16 R12, R68.reuse, R80, R12 ;  /* 0x00000050440c723c */ /* 0x040fe8000004180c */
[----:B------:R-:W4:Y:S01]  /*175c0*/  MUFU.EX2 R119, R119 ;  /* 0x0000007700777308 */ /* 0x000f220000000800 */
[----:B-1----:R-:W-:Y:S03]  /*175d0*/  F2FP.BF16.PACK_AB R107, R127, R172 ;  /* 0x000000ac7f6b723e */ /* 0x002fe600000010ff */
[C---:B------:R-:W-:Y:S01]  /*175e0*/  HMMA.16816.F32.BF16 R16, R68.reuse, R82, R16 ;  /* 0x000000524410723c */ /* 0x040fe20000041810 */
[----:B------:R-:W1:Y:S05]  /*175f0*/  LDSM.16.MT88.4 R80, [R144+0xa800] ;  /* 0x00a800009050783b */ /* 0x000e6a0000004200 */
[----:B------:R-:W-:Y:S02]  /*17600*/  MUFU.EX2 R118, R118 ;  /* 0x0000007600767308 */ /* 0x000fe40000000800 */
[C---:B---3--:R-:W-:Y:S08]  /*17610*/  HMMA.16816.F32.BF16 R20, R68.reuse, R76, R20 ;  /* 0x0000004c4414723c */ /* 0x048ff00000041814 */
[C---:B------:R-:W-:Y:S01]  /*17620*/  HMMA.16816.F32.BF16 R24, R68.reuse, R78, R24 ;  /* 0x0000004e4418723c */ /* 0x040fe20000041818 */
[----:B------:R-:W3:Y:S01]  /*17630*/  LDSM.16.MT88.4 R76, [R142+0xa800] ;  /* 0x00a800008e4c783b */ /* 0x000ee20000004200 */
[----:B------:R-:W5:Y:S02]  /*17640*/  MUFU.EX2 R121, R121 ;  /* 0x0000007900797308 */ /* 0x000f640000000800 */
[----:B----4-:R-:W-:Y:S04]  /*17650*/  F2FP.BF16.PACK_AB R104, R119, R120 ;  /* 0x000000787768723e */ /* 0x010fe800000010ff */
[C---:B--2---:R-:W-:Y:S08]  /*17660*/  HMMA.16816.F32.BF16 R28, R68.reuse, R72, R28 ;  /* 0x00000048441c723c */ /* 0x044ff0000004181c */
[C---:B------:R-:W-:Y:S01]  /*17670*/  HMMA.16816.F32.BF16 R32, R68.reuse, R74, R32 ;  /* 0x0000004a4420723c */ /* 0x040fe20000041820 */
[----:B------:R-:W2:Y:S07]  /*17680*/  LDSM.16.MT88.4 R72, [R141+0xa800] ;  /* 0x00a800008d48783b */ /* 0x000eae0000004200 */
[C---:B-1----:R-:W-:Y:S04]  /*17690*/  HMMA.16816.F32.BF16 R36, R68.reuse, R80, R36 ;  /* 0x000000504424723c */ /* 0x042fe80000041824 */
[----:B-----5:R-:W-:Y:S04]  /*176a0*/  F2FP.BF16.PACK_AB R106, R121, R118 ;  /* 0x00000076796a723e */ /* 0x020fe800000010ff */
        /* <DEDUP_REMOVED lines=18> */
[----:B------:R-:W-:Y:S01]  /*177d0*/  FADD.FTZ R182, R173, R182 ;  /* 0x000000b6adb67221 */ /* 0x000fe20000010000 */
[C---:B--2---:R-:W-:Y:S03]  /*177e0*/  HMMA.16816.F32.BF16 R4, R68.reuse, R72, R4 ;  /* 0x000000484404723c */ /* 0x044fe60000041804 */
[----:B------:R-:W-:Y:S04]  /*177f0*/  FADD.FTZ R125, R125, R182 ;  /* 0x000000b67d7d7221 */ /* 0x000fe80000010000 */
[----:B------:R-:W-:Y:S01]  /*17800*/  FADD.FTZ R125, R122, R125 ;  /* 0x0000007d7a7d7221 */ /* 0x000fe20000010000 */
[C---:B------:R-:W-:Y:S01]  /*17810*/  HMMA.16816.F32.BF16 R8, R68.reuse, R74, R8 ;  /* 0x0000004a4408723c */ /* 0x040fe20000041808 */
[----:B------:R-:W2:Y:S03]  /*17820*/  LDSM.16.MT88.4 R72, [R140+0x9000] ;  /* 0x009000008c48783b */ /* 0x000ea60000004200 */
[----:B------:R-:W-:Y:S04]  /*17830*/  FADD.FTZ R168, R172, R125 ;  /* 0x0000007daca87221 */ /* 0x000fe80000010000 */
[C---:B------:R-:W-:Y:S04]  /*17840*/  HMMA.16816.F32.BF16 R12, R68.reuse, R76, R12 ;  /* 0x0000004c440c723c */ /* 0x040fe8000004180c */
[----:B------:R-:W-:Y:S04]  /*17850*/  FADD.FTZ R168, R127, R168 ;  /* 0x000000a87fa87221 */ /* 0x000fe80000010000 */
        /* <DEDUP_REMOVED lines=16> */
[C---:B---3--:R-:W-:Y:S08]  /*17960*/  HMMA.16816.F32.BF16 R60, R68.reuse, R76, R60 ;  /* 0x0000004c443c723c */ /* 0x048ff0000004183c */
        /* <DEDUP_REMOVED lines=8> */
[C---:B------:R-:W-:Y:S08]  /*179f0*/  HMMA.16816.F32.BF16 R84, R104.reuse, R86, R16 ;  /* 0x000000566854723c */ /* 0x040ff00000041810 */
[C---:B-1----:R-:W-:Y:S08]  /*17a00*/  HMMA.16816.F32.BF16 R80, R104.reuse, R72, R20 ;  /* 0x000000486850723c */ /* 0x042ff00000041814 */
        /* <DEDUP_REMOVED lines=19> */
[----:B------:R-:W-:Y:S03]  /*17b40*/  FADD.FTZ R9, R176, R9 ;  /* 0x00000009b0097221 */ /* 0x000fe60000010000 */
[----:B------:R-:W-:Y:S01]  /*17b50*/  MOV R104, R3 ;  /* 0x0000000300687202 */ /* 0x000fe20000000f00 */
[----:B------:R-:W-:Y:S04]  /*17b60*/  FADD.FTZ R174, R174, R9 ;  /* 0x00000009aeae7221 */ /* 0x000fe80000010000 */
[----:B------:R-:W-:Y:S04]  /*17b70*/  FADD.FTZ R179, R179, R174 ;  /* 0x000000aeb3b37221 */ /* 0x000fe80000010000 */
[----:B------:R-:W-:Y:S04]  /*17b80*/  FADD.FTZ R120, R120, R179 ;  /* 0x000000b378787221 */ /* 0x000fe80000010000 */
[----:B------:R-:W-:Y:S04]  /*17b90*/  FADD.FTZ R119, R119, R120 ;  /* 0x0000007877777221 */ /* 0x000fe80000010000 */
[----:B------:R-:W-:Y:S04]  /*17ba0*/  FADD.FTZ R118, R118, R119 ;  /* 0x0000007776767221 */ /* 0x000fe80000010000 */
[----:B------:R-:W-:Y:S01]  /*17bb0*/  FADD.FTZ R107, R121, R118 ;  /* 0x00000076796b7221 */ /* 0x000fe20000010000 */
[----:B------:R-:W-:-:S05]  /*17bc0*/  @P0 BRA `(.L_x_7404) ;  /* 0xffffcc9000000947 */ /* 0x000fca000383ffff */
.L_x_7400:
        /* <DEDUP_REMOVED lines=193> */
.L_x_7405:
[----:B------:R-:W1:Y:S04]  /*187e0*/  S2R R3, SR_CTAID.Z ;  /* 0x0000000000037919 */ /* 0x000e680000002700 */
[----:B------:R-:W1:Y:S02]  /*187f0*/  S2R R2, SR_CTAID.Y ;  /* 0x0000000000027919 */ /* 0x000e640000002600 */
[----:B-1----:R-:W-:-:S04]  /*18800*/  IMAD R4, R2, c[0x0][0x1c0], R3 ;  /* 0x0000700002047a24 */ /* 0x002fc800078e0203 */
[----:B------:R-:W-:Y:S02]  /*18810*/  IMAD R4, R4, c[0x0][0x214], RZ ;  /* 0x0000850004047a24 */ /* 0x000fe400078e02ff */
.L_x_7406:
        /* <DEDUP_REMOVED lines=41> */
.L_x_7408:
[----:B------:R-:W-:Y:S05]  /*18ab0*/  BSYNC B0 ;  /* 0x0000000000007941 */ /* 0x000fea0003800000 */
.L_x_7407:
        /* <DEDUP_REMOVED lines=35> */
.L_x_7410:
[----:B------:R-:W-:Y:S05]  /*18cf0*/  BSYNC B0 ;  /* 0x0000000000007941 */ /* 0x000fea0003800000 */
.L_x_7409:
        /* <DEDUP_REMOVED lines=18> */
.L_x_7412:
[----:B------:R-:W-:Y:S05]  /*18e20*/  BSYNC B0 ;  /* 0x0000000000007941 */ /* 0x000fea0003800000 */
.L_x_7411:
        /* <DEDUP_REMOVED lines=18> */
.L_x_7414:
[----:B------:R-:W-:Y:S05]  /*18f50*/  BSYNC B0 ;  /* 0x0000000000007941 */ /* 0x000fea0003800000 */
.L_x_7413:
        /* <DEDUP_REMOVED lines=19> */
.L_x_7415:
        /* <DEDUP_REMOVED lines=15> */
.L_x_8389:


//--------------------- .text._ZN5flash24flash_fwd_splitkv_kernelI23Flash_fwd_kernel_traitsILi128ELi64ELi64ELi4ELb0ELb0EN7cutlass10bfloat16_tE19Flash_kernel_traitsILi128ELi64ELi64ELi4ES3_EELb1ELb0ELb0ELb0ELb1ELb0ELb1ELb0EEEvNS_16Flash_fwd_paramsE --------------------------
	.section	.text._ZN5flash24flash_fwd_splitkv_kernelI23Flash_fwd_kernel_traitsILi128ELi64ELi64ELi4ELb0ELb0EN7cutlass10bfloat16_tE19Flash_kernel_traitsILi128ELi64ELi64ELi4ES3_EELb1ELb0ELb0ELb0ELb1ELb0ELb1ELb0EEEvNS_16Flash_fwd_paramsE,"ax",@progbits
	.sectioninfo	@"SHI_REGISTERS=202"
	.align	128
        .global         _ZN5flash24flash_fwd_splitkv_kernelI23Flash_fwd_kernel_traitsILi128ELi64ELi64ELi4ELb0ELb0EN7cutlass10bfloat16_tE19Flash_kernel_traitsILi128ELi64ELi64ELi4ES3_EELb1ELb0ELb0ELb0ELb1ELb0ELb1ELb0EEEvNS_16Flash_fwd_paramsE
        .type           _ZN5flash24flash_fwd_splitkv_kernelI23Flash_fwd_kernel_traitsILi128ELi64ELi64ELi4ELb0ELb0EN7cutlass10bfloat16_tE19Flash_kernel_traitsILi128ELi64ELi64ELi4ES3_EELb1ELb0ELb0ELb0ELb1ELb0ELb1ELb0EEEvNS_16Flash_fwd_paramsE,@function
        .size           _ZN5flash24flash_fwd_splitkv_kernelI23Flash_fwd_kernel_traitsILi128ELi64ELi64ELi4ELb0ELb0EN7cutlass10bfloat16_tE19Flash_kernel_traitsILi128ELi64ELi64ELi4ES3_EELb1ELb0ELb0ELb0ELb1ELb0ELb1ELb0EEEvNS_16Flash_fwd_paramsE,(.L_x_8390 - _ZN5flash24flash_fwd_splitkv_kernelI23Flash_fwd_kernel_traitsILi128ELi64ELi64ELi4ELb0ELb0EN7cutlass10bfloat16_tE19Flash_kernel_traitsILi128ELi64ELi64ELi4ES3_EELb1ELb0ELb0ELb0ELb1ELb0ELb1ELb0EEEvNS_16Flash_fwd_paramsE)
        .other          _ZN5flash24flash_fwd_splitkv_kernelI23Flash_fwd_kernel_traitsILi128ELi64ELi64ELi4ELb0ELb0EN7cutlass10bfloat16_tE19Flash_kernel_traitsILi128ELi64ELi64ELi4ES3_EELb1ELb0ELb0ELb0ELb1ELb0ELb1ELb0EEEvNS_16Flash_fwd_paramsE,@"STO_CUDA_ENTRY STV_DEFAULT"
_ZN5flash24flash_fwd_splitkv_kernelI23Flash_fwd_kernel_traitsILi128ELi64ELi64ELi4ELb0ELb0EN7cutlass10bfloat16_tE19Flash_kernel_traitsILi128ELi64ELi64ELi4ES3_EELb1ELb0ELb0ELb0ELb1ELb0ELb1ELb0EEEvNS_16Flash_fwd_paramsE:
.text._ZN5flash24flash_fwd_splitkv_kernelI23Flash_fwd_kernel_traitsILi128ELi64ELi64ELi4ELb0ELb0EN7cutlass10bfloat16_tE19Flash_kernel_traitsILi128ELi64ELi64ELi4ES3_EELb1ELb0ELb0ELb0ELb1ELb0ELb1ELb0EEEvNS_16Flash_fwd_paramsE:
[----:B------:R-:W-:Y:S02]  /*0000*/  MOV R1, c[0x0][0x28] ;  /* 0x00000a0000017a02 */ /* 0x000fe40000000f00 */
[----:B------:R-:W1:Y:S01]  /*0010*/  I2F.U32.RP R4, c[0x0][0x1c0] ;  /* 0x0000700000047b06 */ /* 0x000e620000209000 */
[----:B------:R-:W2:Y:S01]  /*0020*/  S2R R11, SR_CTAID.Z ;  /* 0x00000000000b7919 */ /* 0x000ea20000002700 */
[----:B------:R-:W-:Y:S01]  /*0030*/  IMAD.MOV.U32 R2, RZ, RZ, RZ ;  /* 0x000000ffff027224 */ /* 0x000fe200078e00ff */
[----:B------:R-:W-:Y:S01]  /*0040*/  ISETP.NE.U32.AND P1, PT, RZ, c[0x0][0x1c0], PT ;  /* 0x00007000ff007a0c */ /* 0x000fe20003f25070 */
[----:B------:R-:W-:Y:S01]  /*0050*/  IMAD.MOV.U32 R12, RZ, RZ, -0x1 ;  /* 0xffffffffff0c7424 */ /* 0x000fe200078e00ff */
[----:B------:R-:W-:-:S03]  /*0060*/  ULDC.64 UR4, c[0x0][0x118] ;  /* 0x0000460000047ab9 */ /* 0x000fc60000000a00 */
[----:B-1----:R-:W1:Y:S02]  /*0070*/  MUFU.RCP R3, R4 ;  /* 0x0000000400037308 */ /* 0x002e640000001000 */
[----:B-1----:R-:W-:-:S06]  /*0080*/  IADD3 R3, R3, 0xffffffe, RZ ;  /* 0x0ffffffe03037810 */ /* 0x002fcc0007ffe0ff */
[----:B------:R-:W1:Y:S02]  /*0090*/  F2I.FTZ.U32.TRUNC.NTZ R3, R3 ;  /* 0x0000000300037305 */ /* 0x000e64000021f000 */
[----:B-1----:R-:W-:-:S04]  /*00a0*/  IMAD.MOV R0, RZ, RZ, -R3 ;  /* 0x000000ffff007224 */ /* 0x002fc800078e0a03 */
[----:B------:R-:W-:Y:S02]  /*00b0*/  IMAD R5, R0, c[0x0][0x1c0], RZ ;  /* 0x0000700000057a24 */ /* 0x000fe400078e02ff */
[----:B------:R-:W1:Y:S02]  /*00c0*/  LDC.U8 R0, c[0x0][0x312] ;  /* 0x0000c480ff007b82 */ /* 0x000e640000000000 */
[----:B------:R-:W-:-:S04]  /*00d0*/  IMAD.HI.U32 R2, R3, R5, R2 ;  /* 0x0000000503027227 */ /* 0x000fc800078e0002 */
[----:B------:R-:W-:Y:S02]  /*00e0*/  IMAD.MOV.U32 R5, RZ, RZ, 0x4 ;  /* 0x00000004ff057424 */ /* 0x000fe400078e00ff */
        /* <DEDUP_REMOVED lines=38> */
.L_x_7416:
[----:B-1-34-:R-:W-:Y:S02]  /*0350*/  MOV R2, c[0x0][0x218] ;  /* 0x0000860000027a02 */ /* 0x01afe40000000f00 */
.L_x_7417:
        /* <DEDUP_REMOVED lines=26> */
[----:B--2---:R-:W-:-:S04]  /*0500*/  IADD3 R10, R10, 0xffffffe, RZ ;  /* 0x0ffffffe0a0a7810 */ /* 0x004fc80007ffe0ff */
[----:B------:R-:W2:Y:S02]  /*0510*/  F2I.FTZ.U32.TRUNC.NTZ R11, R10 ;  /* 0x0000000a000b7305 */ /* 0x000ea4000021f000 */
        /* <DEDUP_REMOVED lines=12> */
[----:B------:R-:W-:-:S11]  /*05e0*/  IADD3 R8, R6, 0x3f, RZ ;  /* 0x0000003f06087810 */ /* 0x000fd60007ffe0ff */
        /* <DEDUP_REMOVED lines=19> */
[----:B------:R-:W-:Y:S01]  /*0720*/  LOP3.LUT P6, RZ, R84, 0xf, RZ, 0xc0, !PT ;  /* 0x0000000f54ff7812 */ /* 0x000fe200078cc0ff */
[----:B------:R-:W-:Y:S01]  /*0730*/  IMAD.IADD R87, R87, 0x1, -R90 ;  /* 0x0000000157577824 */ /* 0x000fe200078e0a5a */
[----:B------:R-:W-:-:S04]  /*0740*/  LEA.HI R0, R3, R84, RZ, 0x4 ;  /* 0x0000005403007211 */ /* 0x000fc800078f20ff */
[----:B------:R-:W-:Y:S02]  /*0750*/  LOP3.LUT R3, R0, 0x3ffffff0, RZ, 0xc0, !PT ;  /* 0x3ffffff000037812 */ /* 0x000fe400078ec0ff */
[----:B------:R-:W-:-:S03]  /*0760*/  SHF.R.S32.HI R0, RZ, 0x4, R0 ;  /* 0x00000004ff007819 */ /* 0x000fc60000011400 */
[----:B------:R-:W-:Y:S01]  /*0770*/  IMAD.IADD R6, R84, 0x1, -R3 ;  /* 0x0000000154067824 */ /* 0x000fe200078e0a03 */
[C---:B------:R-:W-:Y:S01]  /*0780*/  IADD3 R12, R0.reuse, 0x10, RZ ;  /* 0x00000010000c7810 */ /* 0x040fe20007ffe0ff */
[----:B------:R-:W-:Y:S01]  /*0790*/  IMAD R3, R7, c[0x0][0x1c0], R26 ;  /* 0x0000700007037a24 */ /* 0x000fe200078e021a */
[----:B------:R-:W-:Y:S01]  /*07a0*/  IADD3 R4, R0, 0x8, RZ ;  /* 0x0000000800047810 */ /* 0x000fe20007ffe0ff */
[----:B------:R-:W-:Y:S01]  /*07b0*/  IMAD.SHL.U32 R6, R6, 0x4, RZ ;  /* 0x0000000406067824 */ /* 0x000fe200078e00ff */
[C---:B------:R-:W-:Y:S01]  /*07c0*/  IADD3 R10, R0.reuse, 0x18, RZ ;  /* 0x00000018000a7810 */ /* 0x040fe20007ffe0ff */
[----:B------:R-:W-:Y:S01]  /*07d0*/  IMAD R3, R3, c[0x0][0x214], R90 ;  /* 0x0000850003037a24 */ /* 0x000fe200078e025a */
[----:B------:R-:W-:Y:S02]  /*07e0*/  IADD3 R8, R0, 0x20, RZ ;  /* 0x0000002000087810 */ /* 0x000fe40007ffe0ff */
[----:B------:R-:W-:Y:S01]  /*07f0*/  SHF.R.S32.HI R7, RZ, 0x1f, R6 ;  /* 0x0000001fff077819 */ /* 0x000fe20000011406 */
[----:B------:R-:W-:Y:S01]  /*0800*/  IMAD R5, R3, c[0x0][0x22c], RZ ;  /* 0x00008b0003057a24 */ /* 0x000fe200078e02ff */
[----:B------:R-:W-:-:S02]  /*0810*/  ISETP.GE.AND P2, PT, R4, R87, PT ;  /* 0x000000570400720c */ /* 0x000fc40003f46270 */
[CC--:B------:R-:W-:Y:S01]  /*0820*/  ISETP.GE.AND P3, PT, R0.reuse, R87.reuse, PT ;  /* 0x000000570000720c */ /* 0x0c0fe20003f66270 */
[----:B------:R-:W-:Y:S01]  /*0830*/  IMAD.WIDE R6, R0, 0x80, R6 ;  /* 0x0000008000067825 */ /* 0x000fe200078e0206 */
[-C--:B------:R-:W-:Y:S02]  /*0840*/  ISETP.GE.AND P1, PT, R10, R87.reuse, PT ;  /* 0x000000570a00720c */ /* 0x080fe40003f26270 */
[-C--:B------:R-:W-:Y:S02]  /*0850*/  ISETP.GE.AND P4, PT, R8, R87.reuse, PT ;  /* 0x000000570800720c */ /* 0x080fe40003f86270 */
[C---:B------:R-:W-:Y:S02]  /*0860*/  IADD3 R2, P0, R5.reuse, R6, RZ ;  /* 0x0000000605027210 */ /* 0x040fe40007f1e0ff */
[----:B------:R-:W-:Y:S02]  /*0870*/  ISETP.GE.OR P5, PT, R4, R87, P6 ;  /* 0x000000570400720c */ /* 0x000fe400037a6670 */
[----:B------:R-:W-:-:S02]  /*0880*/  LEA.HI.X.SX32 R5, R5, R7, 0x1, P0 ;  /* 0x0000000705057211 */ /* 0x000fc400000f0eff */
[----:B------:R-:W-:Y:S02]  /*0890*/  LEA R14, P0, R2, c[0x0][0x1d8], 0x2 ;  /* 0x00007600020e7a11 */ /* 0x000fe400078010ff */
[----:B------:R-:W-:Y:S02]  /*08a0*/  IADD3 R6, R0, 0x28, RZ ;  /* 0x0000002800067810 */ /* 0x000fe40007ffe0ff */
[----:B------:R-:W-:Y:S02]  /*08b0*/  LEA.HI.X R15, R2, c[0x0][0x1dc], R5, 0x2, P0 ;  /* 0x00007700020f7a11 */ /* 0x000fe400000f1405 */
[----:B------:R-:W-:Y:S02]  /*08c0*/  ISETP.GE.AND P0, PT, R12, R87, PT ;  /* 0x000000570c00720c */ /* 0x000fe40003f06270 */
[C---:B------:R-:W-:Y:S01]  /*08d0*/  IADD3 R4, R0.reuse, 0x30, RZ ;  /* 0x0000003000047810 */ /* 0x040fe20007ffe0ff */
[----:B------:R1:W-:Y:S01]  /*08e0*/  @!P3 STG.E.128 [R14.64], RZ ;  /* 0x000000ff0e00b986 */ /* 0x0003e2000c101d04 */
[----:B------:R-:W-:-:S02]  /*08f0*/  IADD3 R2, R0, 0x38, RZ ;  /* 0x0000003800027810 */ /* 0x000fc40007ffe0ff */
[----:B------:R-:W-:Y:S01]  /*0900*/  SHF.R.S32.HI R5, RZ, 0x1f, R3 ;  /* 0x0000001fff057819 */ /* 0x000fe20000011403 */
[----:B------:R1:W-:Y:S01]  /*0910*/  @!P3 STG.E.128 [R14.64+0x100], RZ ;  /* 0x000100ff0e00b986 */ /* 0x0003e2000c101d04 */
[----:B------:R-:W-:-:S03]  /*0920*/  ISETP.GE.AND P3, PT, R6, R87, PT ;  /* 0x000000570600720c */ /* 0x000fc60003f66270 */
[----:B------:R1:W-:Y:S04]  /*0930*/  @!P2 STG.E.128 [R14.64+0x1000], RZ ;  /* 0x001000ff0e00a986 */ /* 0x0003e8000c101d04 */
[----:B------:R1:W-:Y:S04]  /*0940*/  @!P0 STG.E.128 [R14.64+0x2000], RZ ;  /* 0x002000ff0e008986 */ /* 0x0003e8000c101d04 */
        /* <DEDUP_REMOVED lines=43> */
.L_x_7418:
[----:B-1----:R-:W-:Y:S01]  /*0c00*/  ISETP.NE.U32.AND P0, PT, RZ, c[0x0][0x2b8], PT ;  /* 0x0000ae00ff007a0c */ /* 0x002fe20003f05070 */
[----:B------:R-:W-:Y:S01]  /*0c10*/  IMAD.MOV.U32 R2, RZ, RZ, R168 ;  /* 0x000000ffff027224 */ /* 0x000fe200078e00a8 */
[----:B------:R-:W-:Y:S02]  /*0c20*/  ISETP.NE.U32.AND P2, PT, RZ, c[0x0][0x2c0], PT ;  /* 0x0000b000ff007a0c */ /* 0x000fe40003f45070 */
[----:B------:R-:W-:Y:S02]  /*0c30*/  ISETP.NE.AND.EX P0, PT, RZ, c[0x0][0x2bc], PT, P0 ;  /* 0x0000af00ff007a0c */ /* 0x000fe40003f05300 */
[----:B------:R-:W-:-:S11]  /*0c40*/  ISETP.NE.AND.EX P2, PT, RZ, c[0x0][0x2c4], PT, P2 ;  /* 0x0000b100ff007a0c */ /* 0x000fd60003f45320 */
[C---:B------:R-:W-:Y:S02]  /*0c50*/  @P0 IMAD.WIDE R10, R168.reuse, R5, c[0x0][0x2b8] ;  /* 0x0000ae00a80a0625 */ /* 0x040fe400078e0205 */
[----:B------:R-:W-:Y:S02]  /*0c60*/  @P2 SHF.R.S32.HI R5, RZ, 0x1f, R168 ;  /* 0x0000001fff052819 */ /* 0x000fe400000114a8 */
[----:B------:R-:W-:Y:S01]  /*0c70*/  @P2 IMAD.WIDE.U32 R8, R168, c[0x0][0x2c8], RZ ;  /* 0x0000b200a8082a25 */ /* 0x000fe200078e00ff */
        /* <DEDUP_REMOVED lines=74> */
[----:B------:R-:W-:-:S04]  /*1120*/  IMAD.WIDE.U32 R18, R18, c[0x0][0x188], RZ ;  /* 0x0000620012127a25 */ /* 0x000fc800078e00ff */
[----:B------:R-:W-:Y:S01]  /*1130*/  IMAD.WIDE.U32 R22, R11, c[0x0][0x198], R8 ;  /* 0x000066000b167a25 */ /* 0x000fe200078e0008 */
[----:B------:R-:W-:Y:S02]  /*1140*/  SHF.R.S32.HI R8, RZ, 0x1f, R10 ;  /* 0x0000001fff087819 */ /* 0x000fe4000001140a */
[----:B------:R-:W-:Y:S01]  /*1150*/  IADD3 R4, R19, R4, RZ ;  /* 0x0000000413047210 */ /* 0x000fe20007ffe0ff */
[----:B------:R-:W-:Y:S02]  /*1160*/  IMAD.IADD R23, R23, 0x1, R3 ;  /* 0x0000000117177824 */ /* 0x000fe400078e0203 */
[----:B------:R-:W-:Y:S02]  /*1170*/  IMAD R3, R8, c[0x0][0x1b0], RZ ;  /* 0x00006c0008037a24 */ /* 0x000fe400078e02ff */
[----:B------:R-:W-:-:S04]  /*1180*/  IMAD.WIDE.U32 R22, R10, c[0x0][0x1b0], R22 ;  /* 0x00006c000a167a25 */ /* 0x000fc800078e0016 */
[----:B------:R-:W-:-:S04]  /*1190*/  IMAD R0, R10, c[0x0][0x1b4], R3 ;  /* 0x00006d000a007a24 */ /* 0x000fc800078e0203 */
[----:B------:R-:W-:Y:S01]  /*11a0*/  IMAD.IADD R0, R23, 0x1, R0 ;  /* 0x0000000117007824 */ /* 0x000fe200078e0200 */
[----:B------:R-:W-:Y:S05]  /*11b0*/  BRA `(.L_x_7420) ;  /* 0x0000041000007947 */ /* 0x000fea0003800000 */
.L_x_7419:
        /* <DEDUP_REMOVED lines=15> */
.L_x_7421:
[----:B------:R-:W-:Y:S01]  /*12b0*/  IABS R9, c[0x0][0x1c8] ;  /* 0x0000720000097a13 */ /* 0x000fe20000000000 */
[----:B------:R-:W-:Y:S02]  /*12c0*/  IMAD.MOV.U32 R10, RZ, RZ, RZ ;  /* 0x000000ffff0a7224 */ /* 0x000fe400078e00ff */
[----:B------:R-:W-:Y:S01]  /*12d0*/  @P4 IMAD.IADD R4, R3, 0x1, R4 ;  /* 0x0000000103044824 */ /* 0x000fe200078e0204 */
        /* <DEDUP_REMOVED lines=13> */
[----:B------:R-:W-:-:S04]  /*13b0*/  IMAD.MOV R0, RZ, RZ, -R10 ;  /* 0x000000ffff007224 */ /* 0x000fc800078e0a0a */
[----:B------:R-:W-:Y:S01]  /*13c0*/  IMAD R0, R9, R0, R7 ;  /* 0x0000000009007224 */ /* 0x000fe200078e0207 */
[----:B------:R-:W-:-:S04]  /*13d0*/  SHF.R.S32.HI R7, RZ, 0x1f, R11 ;  /* 0x0000001fff077819 */ /* 0x000fc8000001140b */
        /* <DEDUP_REMOVED lines=9> */
[C---:B------:R-:W-:Y:S02]  /*1470*/  IMAD R5, R11.reuse, c[0x0][0x19c], R0 ;  /* 0x000067000b057a24 */ /* 0x040fe400078e0200 */
        /* <DEDUP_REMOVED lines=21> */
.L_x_7420:
[----:B------:R-:W-:Y:S01]  /*15d0*/  ISETP.NE.AND P1, PT, R12, -0x1, PT ;  /* 0xffffffff0c00780c */ /* 0x000fe20003f25270 */
[----:B------:R-:W-:Y:S01]  /*15e0*/  IMAD.IADD R163, R87, 0x1, -R90 ;  /* 0x0000000157a37824 */ /* 0x000fe200078e0a5a */
[----:B------:R-:W-:Y:S01]  /*15f0*/  SHF.R.S32.HI R9, RZ, 0x1f, R84 ;  /* 0x0000001fff097819 */ /* 0x000fe20000011454 */
[----:B------:R-:W-:Y:S01]  /*1600*/  IMAD.SHL.U32 R178, R84, 0x2, RZ ;  /* 0x0000000254b27824 */ /* 0x000fe200078e00ff */
[----:B------:R-:W-:Y:S02]  /*1610*/  IADD3 R169, R105, -0x1, RZ ;  /* 0xffffffff69a97810 */ /* 0x000fe40007ffe0ff */
[CC--:B------:R-:W-:Y:S02]  /*1620*/  LEA.HI R16, R9.reuse, R84.reuse, RZ, 0x3 ;  /* 0x0000005409107211 */ /* 0x0c0fe400078f18ff */
[----:B------:R-:W-:Y:S02]  /*1630*/  LEA.HI R88, R9, R84, RZ, 0x5 ;  /* 0x0000005409587211 */ /* 0x000fe400078f28ff */
[----:B------:R-:W-:-:S02]  /*1640*/  LOP3.LUT R5, R16, 0xfffffff8, RZ, 0xc0, !PT ;  /* 0xfffffff810057812 */ /* 0x000fc400078ec0ff */
[----:B------:R-:W-:Y:S01]  /*1650*/  SHF.R.S32.HI R16, RZ, 0x3, R16 ;  /* 0x00000003ff107819 */ /* 0x000fe20000011410 */
[----:B------:R-:W-:Y:S01]  /*1660*/  @!P1 IMAD.WIDE.U32 R24, R168, c[0x0][0x178], RZ ;  /* 0x00005e00a8189a25 */ /* 0x000fe200078e00ff */
[----:B------:R-:W-:Y:S02]  /*1670*/  @!P1 SHF.R.S32.HI R3, RZ, 0x1f, R168 ;  /* 0x0000001fff039819 */ /* 0x000fe400000114a8 */
[----:B------:R-:W-:Y:S01]  /*1680*/  IADD3 R15, R16, 0x10, RZ ;  /* 0x00000010100f7810 */ /* 0x000fe20007ffe0ff */
[----:B------:R-:W-:Y:S01]  /*1690*/  IMAD.IADD R5, R84, 0x1, -R5 ;  /* 0x0000000154057824 */ /* 0x000fe200078e0a05 */
[----:B------:R-:W-:Y:S01]  /*16a0*/  SHF.R.S32.HI R17, RZ, 0x1f, R16 ;  /* 0x0000001fff117819 */ /* 0x000fe20000011410 */
[----:B------:R-:W-:Y:S01]  /*16b0*/  @!P1 IMAD R3, R3, c[0x0][0x178], RZ ;  /* 0x00005e0003039a24 */ /* 0x000fe200078e02ff */
[C---:B------:R-:W-:Y:S01]  /*16c0*/  ISETP.GE.AND P6, PT, R16.reuse, R163, PT ;  /* 0x000000a31000720c */ /* 0x040fe20003fc6270 */
[----:B------:R-:W-:Y:S01]  /*16d0*/  IMAD.SHL.U32 R14, R16, 0x40, RZ ;  /* 0x00000040100e7824 */ /* 0x000fe200078e00ff */
[----:B------:R-:W-:Y:S01]  /*16e0*/  SHF.R.S32.HI R86, RZ, 0x5, R88 ;  /* 0x00000005ff567819 */ /* 0x000fe20000011458 */
[----:B------:R-:W-:Y:S01]  /*16f0*/  @P1 IMAD.WIDE.U32 R20, R12, c[0x0][0x190], RZ ;  /* 0x000064000c141a25 */ /* 0x000fe200078e00ff */
[----:B------:R-:W-:-:S02]  /*1700*/  LOP3.LUT R178, R178, 0x6, RZ, 0xc0, !PT ;  /* 0x00000006b2b27812 */ /* 0x000fc400078ec0ff */
[----:B------:R-:W-:Y:S01]  /*1710*/  LOP3.LUT R14, R14, 0x1c0, RZ, 0xc0, !PT ;  /* 0x000001c00e0e7812 */ /* 0x000fe200078ec0ff */
[----:B-----5:R-:W-:Y:S01]  /*1720*/  @!P1 IMAD R2, R168, c[0x0][0x17c], R3 ;  /* 0x00005f00a8029a24 */ /* 0x020fe200078e0203 */
[----:B------:R-:W-:Y:S01]  /*1730*/  SHF.R.S32.HI R3, RZ, 0x1f, R26 ;  /* 0x0000001fff037819 */ /* 0x000fe2000001141a */
[----:B------:R-:W-:Y:S01]  /*1740*/  @!P1 IMAD.MOV.U32 R20, RZ, RZ, R24 ;  /* 0x000000ffff149224 */ /* 0x000fe200078e0018 */
[----:B------:R-:W-:Y:S01]  /*1750*/  SHF.R.U32.HI R171, RZ, 0x3, R14 ;  /* 0x00000003ffab7819 */ /* 0x000fe2000001160e */
[----:B------:R-:W-:Y:S02]  /*1760*/  IMAD.SHL.U32 R13, R5, 0x8, RZ ;  /* 0x00000008050d7824 */ /* 0x000fe400078e00ff */
[----:B------:R-:W-:Y:S02]  /*1770*/  @P1 IMAD R12, R12, c[0x0][0x194], R21 ;  /* 0x000065000c0c1a24 */ /* 0x000fe400078e0215 */
[----:B------:R-:W-:Y:S01]  /*1780*/  @!P1 IMAD.IADD R12, R25, 0x1, R2 ;  /* 0x00000001190c9824 */ /* 0x000fe200078e0202 */
[----:B------:R-:W-:Y:S01]  /*1790*/  IADD3 R18, P2, R13, R18, RZ ;  /* 0x000000120d127210 */ /* 0x000fe20007f5e0ff */
[----:B------:R-:W-:Y:S01]  /*17a0*/  IMAD R3, R3, c[0x0][0x1a8], RZ ;  /* 0x00006a0003037a24 */ /* 0x000fe200078e02ff */
[----:B------:R-:W-:Y:S01]  /*17b0*/  LOP3.LUT R2, R14, 0x38, R13, 0xf8, !PT ;  /* 0x000000380e027812 */ /* 0x000fe200078ef80d */
[----:B------:R-:W-:Y:S01]  /*17c0*/  IMAD.WIDE R32, R33, 0x40, R16 ;  /* 0x0000004021207825 */ /* 0x000fe200078e0210 */
[----:B------:R-:W-:-:S02]  /*17d0*/  IADD3 R22, P3, R13, R22, RZ ;  /* 0x000000160d167210 */ /* 0x000fc40007f7e0ff */
[----:B------:R-:W-:Y:S01]  /*17e0*/  IADD3 R20, P1, R13, R20, RZ ;  /* 0x000000140d147210 */ /* 0x000fe20007f3e0ff */
[----:B------:R-:W-:Y:S01]  /*17f0*/  IMAD R28, R26, c[0x0][0x1ac], R3 ;  /* 0x00006b001a1c7a24 */ /* 0x000fe200078e0203 */
[----:B------:R-:W-:Y:S01]  /*1800*/  SHF.R.S32.HI R13, RZ, 0x1f, R13 ;  /* 0x0000001fff0d7819 */ /* 0x000fe2000001140d */
[----:B------:R-:W-:Y:S01]  /*1810*/  IMAD R103, R17, c[0x0][0x198], RZ ;  /* 0x0000660011677a24 */ /* 0x000fe200078e02ff */
[----:B------:R-:W-:Y:S02]  /*1820*/  LOP3.LUT R171, R2, R171, RZ, 0x3c, !PT ;  /* 0x000000ab02ab7212 */ /* 0x000fe400078e3cff */
[----:B------:R-:W-:Y:S01]  /*1830*/  LEA.HI R2, R9, R84, RZ, 0x6 ;  /* 0x0000005409027211 */ /* 0x000fe200078f30ff */
[----:B------:R-:W-:Y:S01]  /*1840*/  IMAD.X R19, R13, 0x1, R4, P2 ;  /* 0x000000010d137824 */ /* 0x000fe200010e0604 */
[----:B------:R-:W-:Y:S01]  /*1850*/  ISETP.GE.AND P2, PT, R15, R163, PT ;  /* 0x000000a30f00720c */ /* 0x000fe20003f46270 */
[C---:B------:R-:W-:Y:S02]  /*1860*/  IMAD.X R23, R13.reuse, 0x1, R0, P3 ;  /* 0x000000010d177824 */ /* 0x040fe400018e0600 */
[----:B------:R-:W-:Y:S01]  /*1870*/  IMAD.X R21, R13, 0x1, R12, P1 ;  /* 0x000000010d157824 */ /* 0x000fe200008e060c */
[C---:B------:R-:W-:Y:S01]  /*1880*/  IADD3 R13, R16.reuse, 0x20, RZ ;  /* 0x00000020100d7810 */ /* 0x040fe20007ffe0ff */
[C---:B------:R-:W-:Y:S01]  /*1890*/  IMAD.WIDE.U32 R22, R16.reuse, c[0x0][0x198], R22 ;  /* 0x0000660010167a25 */ /* 0x040fe200078e0016 */
[----:B------:R-:W-:-:S02]  /*18a0*/  IADD3 R106, P1, R16, R11, RZ ;  /* 0x0000000b106a7210 */ /* 0x000fc40007f3e0ff */
[----:B------:R-:W-:Y:S01]  /*18b0*/  ISETP.GE.AND P5, PT, R13, R163, PT ;  /* 0x000000a30d00720c */ /* 0x000fe20003fa6270 */
[----:B------:R-:W-:Y:S01]  /*18c0*/  IMAD.WIDE.U32 R26, R26, c[0x0][0x1a8], R20 ;  /* 0x00006a001a1a7a25 */ /* 0x000fe200078e0014 */
[----:B------:R-:W-:-:S03]  /*18d0*/  IADD3 R11, R16, 0x30, RZ ;  /* 0x00000030100b7810 */ /* 0x000fc60007ffe0ff */
[----:B------:R-:W-:Y:S01]  /*18e0*/  IMAD.X R0, R17, 0x1, R7, P1 ;  /* 0x0000000111007824 */ /* 0x000fe200008e0607 */
[----:B------:R-:W-:Y:S01]  /*18f0*/  ISETP.GE.AND P4, PT, R11, R163, PT ;  /* 0x000000a30b00720c */ /* 0x000fe20003f86270 */
[----:B------:R-:W-:Y:S01]  /*1900*/  IMAD.MOV.U32 R102, RZ, RZ, R22 ;  /* 0x000000ffff667224 */ /* 0x000fe200078e0016 */
[C---:B------:R-:W-:Y:S01]  /*1910*/  @!P2 IADD3 R22, P1, R32.reuse, 0x10, RZ ;  /* 0x000000102016a810 */ /* 0x040fe20007f3e0ff */
[----:B------:R-:W-:Y:S02]  /*1920*/  IMAD.IADD R29, R27, 0x1, R28 ;  /* 0x000000011b1d7824 */ /* 0x000fe400078e021c */
[----:B------:R-:W-:Y:S02]  /*1930*/  @!P6 IMAD R4, R33, c[0x0][0x190], RZ ;  /* 0x000064002104ea24 */ /* 0x000fe400078e02ff */
[----:B------:R-:W-:Y:S01]  /*1940*/  @!P5 IADD3 R20, P3, R32, 0x20, RZ ;  /* 0x000000202014d810 */ /* 0x000fe20007f7e0ff */
[----:B------:R-:W-:Y:S02]  /*1950*/  @!P2 IMAD.X R17, RZ, RZ, R33, P1 ;  /* 0x000000ffff11a224 */ /* 0x000fe400008e0621 */
[----:B------:R-:W-:-:S02]  /*1960*/  @!P6 IMAD.MOV.U32 R28, RZ, RZ, R26 ;  /* 0x000000ffff1ce224 */ /* 0x000fc400078e001a */
[----:B------:R-:W-:Y:S01]  /*1970*/  @!P5 IMAD.X R3, RZ, RZ, R33, P3 ;  /* 0x000000ffff03d224 */ /* 0x000fe200018e0621 */
[----:B------:R-:W-:Y:S01]  /*1980*/  @!P4 IADD3 R14, P1, R32, 0x30, RZ ;  /* 0x00000030200ec810 */ /* 0x000fe20007f3e0ff */
[----:B------:R-:W-:Y:S02]  /*1990*/  IMAD.SHL.U32 R2, R2, 0x8, RZ ;  /* 0x0000000802027824 */ /* 0x000fe400078e00ff */
[--C-:B------:R-:W-:Y:S02]  /*19a0*/  @!P2 IMAD.MOV.U32 R31, RZ, RZ, R29.reuse ;  /* 0x000000ffff1fa224 */ /* 0x100fe400078e001d */
[--C-:B------:R-:W-:Y:S01]  /*19b0*/  @!P5 IMAD.MOV.U32 R25, RZ, RZ, R29.reuse ;  /* 0x000000ffff19d224 */ /* 0x100fe200078e001d */
[----:B------:R-:W-:Y:S01]  /*19c0*/  LOP3.LUT R171, R171, 0xfffffe00, R2, 0xf8, !PT ;  /* 0xfffffe00abab7812 */ /* 0x000fe200078ef802 */
[----:B------:R-:W-:Y:S02]  /*19d0*/  @!P4 IMAD.MOV.U32 R27, RZ, RZ, R29 ;  /* 0x000000ffff1bc224 */ /* 0x000fe400078e001d */
[----:B------:R-:W-:-:S02]  /*19e0*/  @!P5 IMAD R3, R3, c[0x0][0x190], RZ ;  /* 0x000064000303da24 */ /* 0x000fc400078e02ff */
[----:B------:R-:W-:Y:S02]  /*19f0*/  IMAD R103, R16, c[0x0][0x19c], R103 ;  /* 0x0000670010677a24 */ /* 0x000fe400078e0267 */
[----:B------:R-:W-:Y:S02]  /*1a00*/  @!P5 IMAD.MOV.U32 R24, RZ, RZ, R26 ;  /* 0x000000ffff18d224 */ /* 0x000fe400078e001a */
[C---:B------:R-:W-:Y:S02]  /*1a10*/  @!P6 IMAD R4, R32.reuse, c[0x0][0x194], R4 ;  /* 0x000065002004ea24 */ /* 0x040fe400078e0204 */
[----:B------:R-:W-:Y:S02]  /*1a20*/  @!P2 IMAD R17, R17, c[0x0][0x190], RZ ;  /* 0x000064001111aa24 */ /* 0x000fe400078e02ff */
[----:B------:R-:W-:-:S04]  /*1a30*/  @!P6 IMAD.WIDE.U32 R28, R32, c[0x0][0x190], R28 ;  /* 0x00006400201cea25 */ /* 0x000fc800078e001c */
[----:B------:R-:W-:Y:S02]  /*1a40*/  @!P2 IMAD.MOV.U32 R30, RZ, RZ, R26 ;  /* 0x000000ffff1ea224 */ /* 0x000fe400078e001a */
[----:B------:R-:W-:Y:S02]  /*1a50*/  @!P5 IMAD R2, R20, c[0x0][0x194], R3 ;  /* 0x000065001402da24 */ /* 0x000fe400078e0203 */
[----:B------:R-:W-:Y:S02]  /*1a60*/  IMAD.IADD R103, R23, 0x1, R103 ;  /* 0x0000000117677824 */ /* 0x000fe400078e0267 */
[----:B------:R-:W-:Y:S02]  /*1a70*/  @!P4 IMAD.X R7, RZ, RZ, R33, P1 ;  /* 0x000000ffff07c224 */ /* 0x000fe400008e0621 */
[----:B------:R-:W-:Y:S02]  /*1a80*/  @!P2 IMAD R12, R22, c[0x0][0x194], R17 ;  /* 0x00006500160caa24 */ /* 0x000fe400078e0211 */
[----:B------:R-:W-:Y:S01]  /*1a90*/  @!P5 IMAD.WIDE.U32 R20, R20, c[0x0][0x190], R24 ;  /* 0x000064001414da25 */ /* 0x000fe200078e0018 */
[----:B------:R-:W-:-:S03]  /*1aa0*/  @!P6 LEA R24, P1, R28, c[0x0][0x160], 0x1 ;  /* 0x000058001c18ea11 */ /* 0x000fc600078208ff */
[----:B------:R-:W-:Y:S02]  /*1ab0*/  @!P6 IMAD.IADD R4, R29, 0x1, R4 ;  /* 0x000000011d04e824 */ /* 0x000fe400078e0204 */
[----:B------:R-:W-:-:S03]  /*1ac0*/  @!P2 IMAD.WIDE.U32 R22, R22, c[0x0][0x190], R30 ;  /* 0x000064001616aa25 */ /* 0x000fc600078e001e */
[----:B------:R-:W-:Y:S01]  /*1ad0*/  @!P6 LEA.HI.X R25, R28, c[0x0][0x164], R4, 0x1, P1 ;  /* 0x000059001c19ea11 */ /* 0x000fe200008f0c04 */
[----:B------:R-:W-:Y:S01]  /*1ae0*/  IMAD.SHL.U32 R3, R169, 0x40, RZ ;  /* 0x00000040a9037824 */ /* 0x000fe200078e00ff */
[----:B------:R-:W-:Y:S01]  /*1af0*/  @!P2 LEA R30, P3, R22, c[0x0][0x160], 0x1 ;  /* 0x00005800161eaa11 */ /* 0x000fe200078608ff */
[----:B------:R-:W-:Y:S01]  /*1b00*/  @!P2 IMAD.IADD R12, R23, 0x1, R12 ;  /* 0x00000001170ca824 */ /* 0x000fe200078e020c */
[----:B------:R-:W-:Y:S01]  /*1b10*/  @!P5 LEA R28, P1, R20, c[0x0][0x160], 0x1 ;  /* 0x00005800141cda11 */ /* 0x000fe200078208ff */
[----:B------:R-:W-:Y:S02]  /*1b20*/  IMAD.IADD R4, R6, 0x1, -R3 ;  /* 0x0000000106047824 */ /* 0x000fe400078e0a03 */
[----:B------:R-:W-:Y:S01]  /*1b30*/  @!P4 IMAD R7, R7, c[0x0][0x190], RZ ;  /* 0x000064000707ca24 */ /* 0x000fe200078e02ff */
[----:B------:R-:W-:Y:S01]  /*1b40*/  @!P2 LEA.HI.X R31, R22, c[0x0][0x164], R12, 0x1, P3 ;  /* 0x00005900161faa11 */ /* 0x000fe200018f0c0c */
[----:B------:R-:W-:Y:S01]  /*1b50*/  IMAD.SHL.U32 R171, R171, 0x2, RZ ;  /* 0x00000002abab7824 */ /* 0x000fe200078e00ff */
[----:B------:R-:W-:Y:S01]  /*1b60*/  ISETP.GE.AND P3, PT, R15, R4, PT ;  /* 0x000000040f00720c */ /* 0x000fe20003f66270 */
[----:B------:R-:W-:-:S02]  /*1b70*/  @!P5 IMAD.IADD R17, R21, 0x1, R2 ;  /* 0x000000011511d824 */ /* 0x000fc400078e0202 */
[C---:B------:R-:W-:Y:S01]  /*1b80*/  @!P4 IMAD R7, R14.reuse, c[0x0][0x194], R7 ;  /* 0x000065000e07ca24 */ /* 0x040fe200078e0207 */
[----:B------:R-:W-:Y:S01]  /*1b90*/  @!PT LDS RZ, [RZ] ;  /* 0x00000000fffff984 */ /* 0x000fe20000000800 */
[----:B------:R-:W-:Y:S01]  /*1ba0*/  @!PT LDS RZ, [RZ] ;  /* 0x00000000fffff984 */ /* 0x000fe20000000800 */
[----:B------:R-:W-:Y:S01]  /*1bb0*/  @!PT LDS RZ, [RZ] ;  /* 0x00000000fffff984 */ /* 0x000fe20000000800 */
[----:B------:R1:W-:Y:S01]  /*1bc0*/  @!P6 LDGSTS.E.BYPASS.LTC128B.128 [R171], [R24.64] ;  /* 0x0000000018abefae */ /* 0x0003e2000b901d44 */
[----:B------:R-:W-:Y:S01]  /*1bd0*/  @!P4 IMAD.WIDE.U32 R26, R14, c[0x0][0x190], R26 ;  /* 0x000064000e1aca25 */ /* 0x000fe200078e001a */
[----:B------:R-:W-:Y:S02]  /*1be0*/  @!P5 LEA.HI.X R29, R20, c[0x0][0x164], R17, 0x1, P1 ;  /* 0x00005900141dda11 */ /* 0x000fe400008f0c11 */
[----:B------:R1:W-:Y:S01]  /*1bf0*/  @!P6 LDGSTS.E.BYPASS.LTC128B.128 [R171+0x2000], [R24.64+0x80] ;  /* 0x0200008018abefae */ /* 0x0003e2000b901d44 */
[----:B------:R-:W-:Y:S01]  /*1c00*/  IMAD.MOV.U32 R2, RZ, RZ, c[0x0][0x198] ;  /* 0x00006600ff027624 */ /* 0x000fe200078e00ff */
[----:B------:R-:W-:Y:S01]  /*1c10*/  ISETP.GE.AND P1, PT, R13, R4, PT ;  /* 0x000000040d00720c */ /* 0x000fe20003f26270 */
[----:B------:R-:W-:Y:S01]  /*1c20*/  @!P4 IMAD.IADD R17, R27, 0x1, R7 ;  /* 0x000000011b11c824 */ /* 0x000fe200078e0207 */
[----:B------:R2:W-:Y:S01]  /*1c30*/  @!P2 LDGSTS.E.BYPASS.LTC128B.128 [R171+0x800], [R30.64] ;  /* 0x008000001eabafae */ /* 0x0005e2000b901d44 */
[----:B------:R-:W-:Y:S01]  /*1c40*/  @!P4 LEA R20, P6, R26, c[0x0][0x160], 0x1 ;  /* 0x000058001a14ca11 */ /* 0x000fe200078c08ff */
[----:B------:R-:W-:-:S02]  /*1c50*/  IMAD.MOV.U32 R7, RZ, RZ, c[0x0][0x19c] ;  /* 0x00006700ff077624 */ /* 0x000fc400078e00ff */
[----:B------:R2:W-:Y:S01]  /*1c60*/  @!P2 LDGSTS.E.BYPASS.LTC128B.128 [R171+0x2800], [R30.64+0x80] ;  /* 0x028000801eabafae */ /* 0x0005e2000b901d44 */
[----:B------:R-:W-:Y:S01]  /*1c70*/  @!P3 LEA R12, P2, R2, R102, 0x4 ;  /* 0x00000066020cb211 */ /* 0x000fe200078420ff */
[----:B------:R-:W-:Y:S01]  /*1c80*/  IMAD.WIDE.U32 R18, R10, c[0x0][0x1b8], R18 ;  /* 0x00006e000a127a25 */ /* 0x000fe200078e0012 */
[----:B------:R-:W-:Y:S01]  /*1c90*/  @!P4 LEA.HI.X R21, R26, c[0x0][0x164], R17, 0x1, P6 ;  /* 0x000059001a15ca11 */ /* 0x000fe200030f0c11 */
[----:B------:R2:W-:Y:S01]  /*1ca0*/  @!P5 LDGSTS.E.BYPASS.LTC128B.128 [R171+0x1000], [R28.64] ;  /* 0x010000001cabdfae */ /* 0x0005e2000b901d44 */
[C---:B------:R-:W-:Y:S01]  /*1cb0*/  @!P3 LEA.HI.X R17, R2.reuse, R103, R7, 0x4, P2 ;  /* 0x000000670211b211 */ /* 0x040fe200010f2407 */
[----:B------:R-:W-:Y:S01]  /*1cc0*/  IMAD.WIDE.U32 R26, R2, 0x20, RZ ;  /* 0x00000020021a7825 */ /* 0x000fe200078e00ff */
[----:B------:R-:W-:Y:S01]  /*1cd0*/  @!P3 LEA R22, P2, R12, c[0x0][0x168], 0x1 ;  /* 0x00005a000c16ba11 */ /* 0x000fe200078408ff */
[----:B------:R2:W-:Y:S01]  /*1ce0*/  @!P5 LDGSTS.E.BYPASS.LTC128B.128 [R171+0x3000], [R28.64+0x80] ;  /* 0x030000801cabdfae */ /* 0x0005e2000b901d44 */
[----:B------:R-:W-:Y:S02]  /*1cf0*/  ISETP.GE.AND P6, PT, R16, R4, PT ;  /* 0x000000041000720c */ /* 0x000fe40003fc6270 */
[----:B------:R-:W-:Y:S01]  /*1d00*/  @!P3 LEA.HI.X R23, R12, c[0x0][0x16c], R17, 0x1, P2 ;  /* 0x00005b000c17ba11 */ /* 0x000fe200010f0c11 */
[----:B------:R-:W-:Y:S01]  /*1d10*/  IMAD.SHL.U32 R12, R7, 0x20, RZ ;  /* 0x00000020070c7824 */ /* 0x000fe200078e00ff */
[----:B------:R-:W-:Y:S01]  /*1d20*/  @!P1 IADD3 R14, P2, R102, R26, RZ ;  /* 0x0000001a660e9210 */ /* 0x000fe20007f5e0ff */
[----:B------:R3:W-:Y:S03]  /*1d30*/  @!P4 LDGSTS.E.BYPASS.LTC128B.128 [R171+0x1800], [R20.64] ;  /* 0x0180000014abcfae */ /* 0x0007e6000b901d44 */
[----:B------:R-:W-:Y:S01]  /*1d40*/  @!P1 IADD3.X R17, R103, R27, R12, P2, !PT ;  /* 0x0000001b67119210 */ /* 0x000fe200017fe40c */
[----:B------:R3:W-:Y:S01]  /*1d50*/  @!P4 LDGSTS.E.BYPASS.LTC128B.128 [R171+0x3800], [R20.64+0x80] ;  /* 0x0380008014abcfae */ /* 0x0007e2000b901d44 */
[----:B-1----:R-:W-:-:S02]  /*1d60*/  @!P1 LEA R24, P2, R14, c[0x0][0x168], 0x1 ;  /* 0x00005a000e189a11 */ /* 0x002fc400078408ff */
[----:B------:R-:W-:Y:S02]  /*1d70*/  LEA.HI R12, R9, R84, RZ, 0x4 ;  /* 0x00000054090c7211 */ /* 0x000fe400078f20ff */
[----:B------:R-:W-:Y:S01]  /*1d80*/  @!P1 LEA.HI.X R25, R14, c[0x0][0x16c], R17, 0x1, P2 ;  /* 0x00005b000e199a11 */ /* 0x000fe200010f0c11 */
[----:B------:R-:W-:Y:S01]  /*1d90*/  IMAD.SHL.U32 R17, R16, 0x8, RZ ;  /* 0x0000000810117824 */ /* 0x000fe200078e00ff */
[-C--:B------:R-:W-:Y:S02]  /*1da0*/  ISETP.GE.AND P2, PT, R11, R4.reuse, PT ;  /* 0x000000040b00720c */ /* 0x080fe40003f46270 */
[----:B------:R-:W-:Y:S02]  /*1db0*/  @!P6 LEA R26, P5, R102, c[0x0][0x168], 0x1 ;  /* 0x00005a00661aea11 */ /* 0x000fe400078a08ff */
[----:B------:R-:W-:Y:S02]  /*1dc0*/  ISETP.GE.AND P4, PT, R13, R4, PT ;  /* 0x000000040d00720c */ /* 0x000fe40003f86270 */
[----:B------:R-:W-:-:S02]  /*1dd0*/  SHF.R.S32.HI R13, RZ, 0x4, R12 ;  /* 0x00000004ff0d7819 */ /* 0x000fc4000001140c */
[----:B------:R-:W-:Y:S02]  /*1de0*/  @!P6 LEA.HI.X R27, R102, c[0x0][0x16c], R103, 0x1, P5 ;  /* 0x00005b00661bea11 */ /* 0x000fe400028f0c67 */
[----:B------:R-:W-:Y:S02]  /*1df0*/  LEA.HI R14, R13, R13, RZ, 0x1 ;  /* 0x0000000d0d0e7211 */ /* 0x000fe400078f08ff */
[-C--:B------:R-:W-:Y:S01]  /*1e00*/  ISETP.GE.AND P5, PT, R15, R4.reuse, PT ;  /* 0x000000040f00720c */ /* 0x080fe20003fa6270 */
[----:B------:R1:W-:Y:S01]  /*1e10*/  @!P6 LDGSTS.E.BYPASS.LTC128B.128 [R171+0x4000], [R26.64] ;  /* 0x040000001aabefae */ /* 0x0003e2000b901d44 */
[----:B------:R-:W-:Y:S01]  /*1e20*/  IMAD R15, R8, c[0x0][0x1b8], RZ ;  /* 0x00006e00080f7a24 */ /* 0x000fe200078e02ff */
[----:B------:R-:W-:Y:S01]  /*1e30*/  LOP3.LUT R14, R14, 0xfffffffe, RZ, 0xc0, !PT ;  /* 0xfffffffe0e0e7812 */ /* 0x000fe200078ec0ff */
[----:B------:R-:W-:Y:S01]  /*1e40*/  @!P2 IMAD R7, R7, 0x30, RZ ;  /* 0x000000300707a824 */ /* 0x000fe200078e02ff */
[----:B------:R1:W-:Y:S01]  /*1e50*/  @!P6 LDGSTS.E.BYPASS.LTC128B.128 [R171+0x6000], [R26.64+0x80] ;  /* 0x060000801aabefae */ /* 0x0003e2000b901d44 */
[----:B------:R-:W-:Y:S01]  /*1e60*/  IMAD R15, R10, c[0x0][0x1bc], R15 ;  /* 0x00006f000a0f7a24 */ /* 0x000fe200078e020f */
[-C--:B------:R-:W-:Y:S01]  /*1e70*/  ISETP.GE.AND P6, PT, R16, R4.reuse, PT ;  /* 0x000000041000720c */ /* 0x080fe20003fc6270 */
[----:B---3--:R-:W-:Y:S01]  /*1e80*/  @!P2 IMAD.WIDE.U32 R20, R2, 0x30, R102 ;  /* 0x000000300214a825 */ /* 0x008fe200078e0066 */
[----:B------:R3:W-:Y:S03]  /*1e90*/  @!P3 LDGSTS.E.BYPASS.LTC128B.128 [R171+0x4800], [R22.64] ;  /* 0x0480000016abbfae */ /* 0x0007e6000b901d44 */
[----:B------:R-:W-:Y:S01]  /*1ea0*/  IMAD.IADD R13, R13, 0x1, -R14 ;  /* 0x000000010d0d7824 */ /* 0x000fe200078e0a0e */
[----:B------:R3:W-:Y:S01]  /*1eb0*/  @!P3 LDGSTS.E.BYPASS.LTC128B.128 [R171+0x6800], [R22.64+0x80] ;  /* 0x0680008016abbfae */ /* 0x0007e2000b901d44 */
[----:B------:R-:W-:Y:S01]  /*1ec0*/  @!P2 IMAD.IADD R10, R21, 0x1, R7 ;  /* 0x00000001150aa824 */ /* 0x000fe200078e0207 */
[----:B------:R-:W-:Y:S01]  /*1ed0*/  ISETP.GE.AND P3, PT, R11, R4, PT ;  /* 0x000000040b00720c */ /* 0x000fe20003f66270 */
[----:B------:R-:W-:Y:S01]  /*1ee0*/  IMAD.IADD R19, R19, 0x1, R15 ;  /* 0x0000000113137824 */ /* 0x000fe200078e020f */
[----:B------:R1:W-:Y:S01]  /*1ef0*/  @!P1 LDGSTS.E.BYPASS.LTC128B.128 [R171+0x5000], [R24.64] ;  /* 0x0500000018ab9fae */ /* 0x0003e2000b901d44 */
[----:B------:R-:W-:Y:S01]  /*1f00*/  LOP3.LUT R11, R12, 0xfffffff0, RZ, 0xc0, !PT ;  /* 0xfffffff00c0b7812 */ /* 0x000fe200078ec0ff */
[----:B------:R-:W-:-:S02]  /*1f10*/  IMAD.SHL.U32 R4, R5, 0x40, RZ ;  /* 0x0000004005047824 */ /* 0x000fc400078e00ff */
[----:B------:R1:W-:Y:S01]  /*1f20*/  @!P1 LDGSTS.E.BYPASS.LTC128B.128 [R171+0x7000], [R24.64+0x80] ;  /* 0x0700008018ab9fae */ /* 0x0003e2000b901d44 */
[----:B------:R-:W-:Y:S01]  /*1f30*/  @!P2 LEA R14, P1, R20, c[0x0][0x168], 0x1 ;  /* 0x00005a00140eaa11 */ /* 0x000fe200078208ff */
[----:B------:R-:W-:Y:S01]  /*1f40*/  IMAD.IADD R11, R84, 0x1, -R11 ;  /* 0x00000001540b7824 */ /* 0x000fe200078e0a0b */
[----:B------:R-:W-:Y:S02]  /*1f50*/  LOP3.LUT R4, R4, 0x1c0, RZ, 0xc0, !PT ;  /* 0x000001c004047812 */ /* 0x000fe400078ec0ff */
[----:B------:R-:W-:Y:S01]  /*1f60*/  @!P2 LEA.HI.X R15, R20, c[0x0][0x16c], R10, 0x1, P1 ;  /* 0x00005b00140faa11 */ /* 0x000fe200008f0c0a */
[----:B------:R-:W-:Y:S01]  /*1f70*/  @!P4 IMAD.MOV.U32 R10, RZ, RZ, c[0x0][0x1a4] ;  /* 0x00006900ff0ac624 */ /* 0x000fe200078e00ff */
[----:B------:R-:W-:Y:S02]  /*1f80*/  SHF.R.S32.HI R8, RZ, 0x1f, R11 ;  /* 0x0000001fff087819 */ /* 0x000fe4000001140b */
[----:B------:R-:W-:Y:S01]  /*1f90*/  LOP3.LUT R17, R4, 0x8, R17, 0xf8, !PT ;  /* 0x0000000804117812 */ /* 0x000fe200078ef811 */
[----:B------:R4:W-:Y:S01]  /*1fa0*/  @!P2 LDGSTS.E.BYPASS.LTC128B.128 [R171+0x5800], [R14.64] ;  /* 0x058000000eabafae */ /* 0x0009e2000b901d44 */
[----:B------:R-:W-:-:S02]  /*1fb0*/  LEA.HI R8, R8, R11, RZ, 0x3 ;  /* 0x0000000b08087211 */ /* 0x000fc400078f18ff */
[----:B------:R-:W-:Y:S01]  /*1fc0*/  SHF.R.U32.HI R4, RZ, 0x3, R4 ;  /* 0x00000003ff047819 */ /* 0x000fe20000011604 */
[----:B------:R4:W-:Y:S01]  /*1fd0*/  @!P2 LDGSTS.E.BYPASS.LTC128B.128 [R171+0x7800], [R14.64+0x80] ;  /* 0x078000800eabafae */ /* 0x0009e2000b901d44 */
[C---:B------:R-:W-:Y:S01]  /*1fe0*/  LOP3.LUT R12, R8.reuse, 0xfffffff8, RZ, 0xc0, !PT ;  /* 0xfffffff8080c7812 */ /* 0x040fe200078ec0ff */
[----:B------:R-:W-:Y:S01]  /*1ff0*/  IMAD.SHL.U32 R85, R8, 0x40, RZ ;  /* 0x0000004008557824 */ /* 0x000fe200078e00ff */
[----:B------:R-:W-:Y:S01]  /*2000*/  LOP3.LUT R4, R17, R4, RZ, 0x3c, !PT ;  /* 0x0000000411047212 */ /* 0x000fe200078e3cff */
[----:B------:R-:W0:Y:S02]  /*2010*/  LDGDEPBAR ;  /* 0x00000000000079af */ /* 0x000e240000000000 */
[----:B------:R-:W-:Y:S01]  /*2020*/  IMAD.IADD R7, R11, 0x1, -R12 ;  /* 0x000000010b077824 */ /* 0x000fe200078e0a0c */
[----:B------:R-:W-:Y:S01]  /*2030*/  LOP3.LUT R85, R85, 0xfffffe00, RZ, 0xc0, !PT ;  /* 0xfffffe0055557812 */ /* 0x000fe200078ec0ff */
[----:B------:R-:W-:Y:S02]  /*2040*/  IMAD R11, R0, c[0x0][0x1a0], RZ ;  /* 0x00006800000b7a24 */ /* 0x000fe400078e02ff */
[----:B------:R-:W-:-:S02]  /*2050*/  IMAD.SHL.U32 R0, R7, 0x40, RZ ;  /* 0x0000004007007824 */ /* 0x000fc400078e00ff */
[C---:B------:R-:W-:Y:S02]  /*2060*/  IMAD R11, R106.reuse, c[0x0][0x1a4], R11 ;  /* 0x000069006a0b7a24 */ /* 0x040fe400078e020b */
[----:B------:R-:W-:-:S04]  /*2070*/  IMAD.WIDE.U32 R106, R106, c[0x0][0x1a0], R18 ;  /* 0x000068006a6a7a25 */ /* 0x000fc800078e0012 */
[----:B------:R-:W-:Y:S01]  /*2080*/  IMAD.IADD R104, R107, 0x1, R11 ;  /* 0x000000016b687824 */ /* 0x000fe200078e020b */
[----:B------:R-:W-:Y:S01]  /*2090*/  LEA R166, P1, R106, c[0x0][0x170], 0x1 ;  /* 0x00005c006aa67a11 */ /* 0x000fe200078208ff */
[C---:B------:R-:W-:Y:S01]  /*20a0*/  IMAD R161, R13.reuse, 0x200, R4 ;  /* 0x000002000da17824 */ /* 0x040fe200078e0204 */
[----:B------:R-:W-:Y:S01]  /*20b0*/  LOP3.LUT R4, R0, 0x1c0, RZ, 0xc0, !PT ;  /* 0x000001c000047812 */ /* 0x000fe200078ec0ff */
[----:B------:R-:W-:Y:S01]  /*20c0*/  IMAD.SHL.U32 R13, R13, 0x8, RZ ;  /* 0x000000080d0d7824 */ /* 0x000fe200078e00ff */
[----:B------:R-:W-:Y:S01]  /*20d0*/  LEA.HI.X R165, R106, c[0x0][0x174], R104, 0x1, P1 ;  /* 0x00005d006aa57a11 */ /* 0x000fe200008f0c68 */
[----:B------:R-:W-:Y:S02]  /*20e0*/  IMAD.MOV.U32 R0, RZ, RZ, 0x20 ;  /* 0x00000020ff007424 */ /* 0x000fe400078e00ff */
[----:B------:R-:W-:Y:S01]  /*20f0*/  @!P3 IMAD.MOV.U32 R18, RZ, RZ, c[0x0][0x1a0] ;  /* 0x00006800ff12b624 */ /* 0x000fe200078e00ff */
[----:B------:R-:W-:Y:S01]  /*2100*/  LOP3.LUT R11, R4, 0x8, R13, 0xf8, !PT ;  /* 0x00000008040b7812 */ /* 0x000fe200078ef80d */
[----:B------:R-:W-:-:S04]  /*2110*/  DEPBAR.LE SB0, 0x0 ;  /* 0x000080000000791a */ /* 0x000fc80000000000 */
[----:B------:R-:W-:Y:S01]  /*2120*/  BAR.SYNC.DEFER_BLOCKING 0x0 ;  /* 0x0000000000007b1d */ /* 0x000fe20000010000 */
[----:B----4-:R-:W-:Y:S01]  /*2130*/  IMAD.WIDE.U32 R14, R0, c[0x0][0x1a0], RZ ;  /* 0x00006800000e7a25 */ /* 0x010fe200078e00ff */
[----:B------:R-:W-:-:S03]  /*2140*/  SHF.R.U32.HI R4, RZ, 0x3, R4 ;  /* 0x00000003ff047819 */ /* 0x000fc60000011604 */
[----:B------:R-:W-:Y:S01]  /*2150*/  @!P3 IMAD.MOV.U32 R167, RZ, RZ, R165 ;  /* 0x000000ffffa7b224 */ /* 0x000fe200078e00a5 */
[----:B------:R-:W-:Y:S01]  /*2160*/  @!P5 IADD3 R16, P2, R166, R14, RZ ;  /* 0x0000000ea610d210 */ /* 0x000fe20007f5e0ff */
[----:B------:R-:W-:Y:S01]  /*2170*/  @!P4 IMAD.MOV.U32 R13, RZ, RZ, c[0x0][0x1a0] ;  /* 0x00006800ff0dc624 */ /* 0x000fe200078e00ff */
[----:B------:R-:W-:Y:S01]  /*2180*/  LOP3.LUT R4, R11, R4, RZ, 0x3c, !PT ;  /* 0x000000040b047212 */ /* 0x000fe200078e3cff */
[----:B------:R-:W-:Y:S02]  /*2190*/  IMAD R12, R0, c[0x0][0x1a4], RZ ;  /* 0x00006900000c7a24 */ /* 0x000fe400078e02ff */
[----:B------:R-:W-:Y:S01]  /*21a0*/  @!P3 IMAD.WIDE.U32 R18, R18, 0x60, R166 ;  /* 0x000000601212b825 */ /* 0x000fe200078e00a6 */
[----:B------:R-:W-:Y:S02]  /*21b0*/  @!P4 LEA R14, P1, R13, R166, 0x6 ;  /* 0x000000a60d0ec211 */ /* 0x000fe400078230ff */
[----:B------:R-:W-:Y:S01]  /*21c0*/  @!P5 IADD3.X R17, R165, R15, R12, P2, !PT ;  /* 0x0000000fa511d210 */ /* 0x000fe200017fe40c */
[----:B------:R-:W-:Y:S01]  /*21d0*/  @!P6 IMAD.MOV.U32 R167, RZ, RZ, R165 ;  /* 0x000000ffffa7e224 */ /* 0x000fe200078e00a5 */
[----:B------:R-:W-:Y:S01]  /*21e0*/  @!P4 LEA.HI.X R15, R13, R165, R10, 0x6, P1 ;  /* 0x000000a50d0fc211 */ /* 0x000fe200008f340a */
[----:B------:R-:W-:-:S02]  /*21f0*/  @!P3 IMAD.MOV.U32 R11, RZ, RZ, c[0x0][0x1a4] ;  /* 0x00006900ff0bb624 */ /* 0x000fc400078e00ff */
[----:B------:R-:W-:Y:S02]  /*2200*/  IMAD R9, R86, 0x400, R85 ;  /* 0x0000040056097824 */ /* 0x000fe400078e0255 */
[----:B------:R-:W-:Y:S02]  /*2210*/  @!P3 IMAD R11, R11, 0x60, RZ ;  /* 0x000000600b0bb824 */ /* 0x000fe400078e02ff */
[----:B------:R-:W-:Y:S01]  /*2220*/  IMAD.IADD R162, R4, 0x1, R9 ;  /* 0x0000000104a27824 */ /* 0x000fe200078e0209 */
[----:B------:R-:W-:Y:S01]  /*2230*/  @P6 STS.128 [R171+0x8000], RZ ;  /* 0x008000ffab006388 */ /* 0x000fe20000000c00 */
[----:B------:R-:W-:Y:S02]  /*2240*/  @!P3 IMAD.IADD R11, R19, 0x1, R11 ;  /* 0x00000001130bb824 */ /* 0x000fe400078e020b */
[----:B------:R-:W-:Y:S01]  /*2250*/  @!P3 IMAD.MOV.U32 R10, RZ, RZ, R18 ;  /* 0x000000ffff0ab224 */ /* 0x000fe200078e0012 */
[----:B------:R-:W-:Y:S01]  /*2260*/  @P6 STS.128 [R171+0xa000], RZ ;  /* 0x00a000ffab006388 */ /* 0x000fe20000000c00 */
[----:B------:R-:W-:-:S02]  /*2270*/  IMAD.SHL.U32 R161, R161, 0x2, RZ ;  /* 0x00000002a1a17824 */ /* 0x000fc400078e00ff */
[----:B------:R-:W-:Y:S01]  /*2280*/  IMAD.SHL.U32 R162, R162, 0x2, RZ ;  /* 0x00000002a2a27824 */ /* 0x000fe200078e00ff */
[----:B------:R-:W-:Y:S01]  /*2290*/  @!PT LDS RZ, [RZ] ;  /* 0x00000000fffff984 */ /* 0x000fe20000000800 */
[----:B------:R-:W-:Y:S01]  /*22a0*/  @!PT LDS RZ, [RZ] ;  /* 0x00000000fffff984 */ /* 0x000fe20000000800 */
[----:B------:R-:W-:Y:S01]  /*22b0*/  @!PT LDS RZ, [RZ] ;  /* 0x00000000fffff984 */ /* 0x000fe20000000800 */
[----:B------:R4:W-:Y:S02]  /*22c0*/  @!P6 LDGSTS.E.BYPASS.LTC128B.128 [R171+0x8000], [R166.64] ;  /* 0x08000000a6abefae */ /* 0x0009e4000b901d44 */
[C---:B------:R-:W-:Y:S02]  /*22d0*/  IADD3 R8, R161.reuse, 0x4000, RZ ;  /* 0x00004000a1087810 */ /* 0x040fe40007ffe0ff */
[----:B------:R4:W-:Y:S01]  /*22e0*/  @!P6 LDGSTS.E.BYPASS.LTC128B.128 [R171+0xa000], [R166.64+0x80] ;  /* 0x0a000080a6abefae */ /* 0x0009e2000b901d44 */
[----:B------:R-:W-:-:S03]  /*22f0*/  IADD3 R159, R161, 0x4020, RZ ;  /* 0x00004020a19f7810 */ /* 0x000fc60007ffe0ff */
        /* <DEDUP_REMOVED lines=22> */
[----:B------:R-:W-:Y:S01]  /*2460*/  LDSM.16.M88.4 R56, [R162] ;  /* 0x00000000a238783b */ /* 0x000fe20000000200 */
[----:B------:R-:W-:Y:S01]  /*2470*/  R2P PR, R7, 0x6 ;  /* 0x0000000607007804 */ /* 0x000fe20000000000 */
[----:B------:R-:W-:Y:S02]  /*2480*/  IMAD.MOV.U32 R7, RZ, RZ, 0x10 ;  /* 0x00000010ff077424 */ /* 0x000fe400078e00ff */
[----:B--2---:R-:W2:Y:S03]  /*2490*/  LDSM.16.M88.4 R28, [R161+0x4000] ;  /* 0x00400000a11c783b */ /* 0x004ea60000000200 */
[----:B------:R-:W-:Y:S01]  /*24a0*/  SEL R7, R7, 0xfffffff0, !P1 ;  /* 0xfffffff007077807 */ /* 0x000fe20004800000 */
[----:B------:R-:W4:Y:S01]  /*24b0*/  LDSM.16.M88.4 R72, [R161+0x4800] ;  /* 0x00480000a148783b */ /* 0x000f220000000200 */
[----:B------:R-:W-:Y:S02]  /*24c0*/  LOP3.LUT P1, RZ, R5, 0x4, RZ, 0xc0, !PT ;  /* 0x0000000405ff7812 */ /* 0x000fe4000782c0ff */
[----:B------:R-:W-:Y:S01]  /*24d0*/  @P3 IADD3 R159, R8, -0x20, RZ ;  /* 0xffffffe0089f3810 */ /* 0x000fe20007ffe0ff */
[----:B------:R-:W4:Y:S01]  /*24e0*/  LDSM.16.M88.4 R64, [R161+0x5000] ;  /* 0x00500000a140783b */ /* 0x000f220000000200 */
[----:B------:R-:W-:Y:S01]  /*24f0*/  IMAD R160, R7, 0x2, R162 ;  /* 0x0000000207a07824 */ /* 0x000fe200078e02a2 */
[----:B------:R-:W-:-:S02]  /*2500*/  SEL R5, R0, 0xffffffe0, !P2 ;  /* 0xffffffe000057807 */ /* 0x000fc40005000000 */
[----:B-1----:R-:W1:Y:S01]  /*2510*/  LDSM.16.M88.4 R12, [R161+0x5800] ;  /* 0x00580000a10c783b */ /* 0x002e620000000200 */
[----:B------:R-:W-:Y:S02]  /*2520*/  SEL R0, R0, 0xffffffe0, !P1 ;  /* 0xffffffe000007807 */ /* 0x000fe40004800000 */
[C---:B------:R-:W-:Y:S01]  /*2530*/  IMAD R158, R5.reuse, 0x2, R162 ;  /* 0x00000002059e7824 */ /* 0x040fe200078e02a2 */
[----:B------:R-:W-:Y:S01]  /*2540*/  LDSM.16.M88.4 R24, [R160] ;  /* 0x00000000a018783b */ /* 0x000fe20000000200 */
[----:B------:R-:W-:Y:S01]  /*2550*/  IMAD R157, R5, 0x2, R160 ;  /* 0x00000002059d7824 */ /* 0x000fe200078e02a0 */
[----:B------:R-:W-:Y:S01]  /*2560*/  ISETP.GT.AND P2, PT, R169, R164, PT ;  /* 0x000000a4a900720c */ /* 0x000fe20003f44270 */
[C---:B------:R-:W-:Y:S01]  /*2570*/  IMAD R155, R0.reuse, 0x2, R161 ;  /* 0x00000002009b7824 */ /* 0x040fe200078e02a1 */
[----:B---3--:R-:W3:Y:S01]  /*2580*/  LDSM.16.M88.4 R8, [R159] ;  /* 0x000000009f08783b */ /* 0x008ee20000000200 */
[----:B------:R-:W-:Y:S01]  /*2590*/  IMAD R148, R0, 0x2, R159 ;  /* 0x0000000200947824 */ /* 0x000fe200078e029f */
[----:B------:R-:W-:-:S02]  /*25a0*/  IADD3 R151, R159, 0x800, RZ ;  /* 0x000008009f977810 */ /* 0x000fc40007ffe0ff */
[----:B------:R-:W1:Y:S01]  /*25b0*/  LDSM.16.M88.4 R44, [R159+0x800] ;  /* 0x000800009f2c783b */ /* 0x000e620000000200 */
[C---:B------:R-:W-:Y:S02]  /*25c0*/  IADD3 R150, R159.reuse, 0x1000, RZ ;  /* 0x000010009f967810 */ /* 0x040fe40007ffe0ff */
[C---:B------:R-:W-:Y:S01]  /*25d0*/  IADD3 R149, R159.reuse, 0x1800, RZ ;  /* 0x000018009f957810 */ /* 0x040fe20007ffe0ff */
[----:B------:R-:W1:Y:S01]  /*25e0*/  LDSM.16.M88.4 R40, [R159+0x1000] ;  /* 0x001000009f28783b */ /* 0x000e620000000200 */
[C---:B------:R-:W-:Y:S02]  /*25f0*/  IADD3 R147, R159.reuse, 0x2000, RZ ;  /* 0x000020009f937810 */ /* 0x040fe40007ffe0ff */
[C---:B------:R-:W-:Y:S01]  /*2600*/  @!P2 LEA R174, P1, R102.reuse, c[0x0][0x168], 0x1 ;  /* 0x00005a0066aeaa11 */ /* 0x040fe200078208ff */
[----:B------:R-:W1:Y:S01]  /*2610*/  LDSM.16.M88.4 R36, [R159+0x1800] ;  /* 0x001800009f24783b */ /* 0x000e620000000200 */
[C---:B------:R-:W-:Y:S02]  /*2620*/  IADD3 R146, R159.reuse, 0x2800, RZ ;  /* 0x000028009f927810 */ /* 0x040fe40007ffe0ff */
[----:B------:R-:W-:Y:S01]  /*2630*/  @!P2 LEA.HI.X R175, R102, c[0x0][0x16c], R103, 0x1, P1 ;  /* 0x00005b0066afaa11 */ /* 0x000fe200008f0c67 */
[----:B------:R-:W-:Y:S01]  /*2640*/  LDSM.16.M88.4 R16, [R158] ;  /* 0x000000009e10783b */ /* 0x000fe20000000200 */
[----:B------:R-:W-:-:S02]  /*2650*/  IADD3 R145, R159, 0x3000, RZ ;  /* 0x000030009f917810 */ /* 0x000fc40007ffe0ff */
[----:B------:R-:W-:Y:S01]  /*2660*/  IADD3 R144, R159, 0x3800, RZ ;  /* 0x000038009f907810 */ /* 0x000fe20007ffe0ff */
[C---:B--2---:R-:W-:Y:S01]  /*2670*/  HMMA.16816.F32.BF16 R32, R56.reuse, R28, RZ ;  /* 0x0000001c3820723c */ /* 0x044fe200000418ff */
[----:B------:R-:W2:Y:S04]  /*2680*/  LDSM.16.M88.4 R20, [R155+0x4000] ;  /* 0x004000009b14783b */ /* 0x000ea80000000200 */
[----:B------:R-:W-:Y:S03]  /*2690*/  LDSM.16.M88.4 R80, [R155+0x5800] ;  /* 0x005800009b50783b */ /* 0x000fe60000000200 */
[C---:B------:R-:W-:Y:S01]  /*26a0*/  HMMA.16816.F32.BF16 R28, R56.reuse, R30, RZ ;  /* 0x0000001e381c723c */ /* 0x040fe200000418ff */
[----:B------:R-:W-:Y:S04]  /*26b0*/  LDSM.16.M88.4 R52, [R157] ;  /* 0x000000009d34783b */ /* 0x000fe80000000200 */
[----:B------:R-:W-:Y:S03]  /*26c0*/  LDSM.16.M88.4 R48, [R148] ;  /* 0x000000009430783b */ /* 0x000fe60000000200 */
[C---:B----4-:R-:W-:Y:S01]  /*26d0*/  HMMA.16816.F32.BF16 R76, R56.reuse, R72, RZ ;  /* 0x00000048384c723c */ /* 0x050fe200000418ff */
[----:B------:R-:W0:Y:S07]  /*26e0*/  LDGDEPBAR ;  /* 0x00000000000079af */ /* 0x000e2e0000000000 */
[C---:B------:R-:W-:Y:S08]  /*26f0*/  HMMA.16816.F32.BF16 R72, R56.reuse, R74, RZ ;  /* 0x0000004a3848723c */ /* 0x040ff000000418ff */
[C---:B------:R-:W-:Y:S08]  /*2700*/  HMMA.16816.F32.BF16 R68, R56.reuse, R64, RZ ;  /* 0x000000403844723c */ /* 0x040ff000000418ff */
[C---:B------:R-:W-:Y:S08]  /*2710*/  HMMA.16816.F32.BF16 R64, R56.reuse, R66, RZ ;  /* 0x000000423840723c */ /* 0x040ff000000418ff */
[C---:B-1----:R-:W-:Y:S08]  /*2720*/  HMMA.16816.F32.BF16 R60, R56.reuse, R12, RZ ;  /* 0x0000000c383c723c */ /* 0x042ff000000418ff */
[----:B------:R-:W-:Y:S01]  /*2730*/  HMMA.16816.F32.BF16 R56, R56, R14, RZ ;  /* 0x0000000e3838723c */ /* 0x000fe200000418ff */
[----:B------:R-:W1:Y:S07]  /*2740*/  LDSM.16.M88.4 R12, [R155+0x4800] ;  /* 0x004800009b0c783b */ /* 0x000e6e0000000200 */
        /* <DEDUP_REMOVED lines=8> */
[----:B------:R-:W3:Y:S07]  /*27d0*/  LDSM.16.M88.4 R40, [R148+0x1000] ;  /* 0x001000009428783b */ /* 0x000eee0000000200 */
        /* <DEDUP_REMOVED lines=9> */
[----:B------:R-:W-:Y:S07]  /*2870*/  LDSM.16.M88.4 R12, [R161+0x7000] ;  /* 0x00700000a10c783b */ /* 0x000fee0000000200 */
[C---:B---3--:R-:W-:Y:S08]  /*2880*/  HMMA.16816.F32.BF16 R68, R16.reuse, R8, R68 ;  /* 0x000000081044723c */ /* 0x048ff00000041844 */
[C---:B------:R-:W-:Y:S01]  /*2890*/  HMMA.16816.F32.BF16 R64, R16.reuse, R10, R64 ;  /* 0x0000000a1040723c */ /* 0x040fe20000041840 */
[----:B------:R-:W1:Y:S07]  /*28a0*/  LDSM.16.M88.4 R8, [R161+0x6800] ;  /* 0x00680000a108783b */ /* 0x000e6e0000000200 */
[C---:B------:R-:W-:Y:S08]  /*28b0*/  HMMA.16816.F32.BF16 R60, R16.reuse, R80, R60 ;  /* 0x00000050103c723c */ /* 0x040ff0000004183c */
[----:B------:R-:W-:Y:S01]  /*28c0*/  HMMA.16816.F32.BF16 R56, R16, R82, R56 ;  /* 0x000000521038723c */ /* 0x000fe20000041838 */
        /* <DEDUP_REMOVED lines=22> */
[----:B------:R-:W1:Y:S07]  /*2a30*/  LDSM.16.M88.4 R12, [R155+0x6800] ;  /* 0x006800009b0c783b */ /* 0x000e6e0000000200 */
[C---:B---3--:R-:W-:Y:S01]  /*2a40*/  HMMA.16816.F32.BF16 R80, R24.reuse, R16, R60 ;  /* 0x000000101850723c */ /* 0x048fe2000004183c */
[----:B------:R-:W3:Y:S07]  /*2a50*/  LDSM.16.M88.4 R60, [R155+0x7000] ;  /* 0x007000009b3c783b */ /* 0x000eee0000000200 */
[----:B------:R-:W-:Y:S01]  /*2a60*/  HMMA.16816.F32.BF16 R56, R24, R18, R56 ;  /* 0x000000121838723c */ /* 0x000fe20000041838 */
[----:B------:R-:W-:Y:S04]  /*2a70*/  LDSM.16.M88.4 R16, [R157+0x2000] ;  /* 0x002000009d10783b */ /* 0x000fe80000000200 */
[----:B------:R-:W-:Y:S03]  /*2a80*/  LDSM.16.M88.4 R24, [R148+0x2000] ;  /* 0x002000009418783b */ /* 0x000fe60000000200 */
[C---:B----4-:R-:W-:Y:S08]  /*2a90*/  HMMA.16816.F32.BF16 R32, R40.reuse, R36, R32 ;  /* 0x000000242820723c */ /* 0x050ff00000041820 */
[C---:B------:R-:W-:Y:S01]  /*2aa0*/  HMMA.16816.F32.BF16 R28, R40.reuse, R38, R28 ;  /* 0x00000026281c723c */ /* 0x040fe2000004181c */
[----:B------:R-:W4:Y:S07]  /*2ab0*/  LDSM.16.M88.4 R36, [R155+0x7800] ;  /* 0x007800009b24783b */ /* 0x000f2e0000000200 */
[C---:B--2---:R-:W-:Y:S08]  /*2ac0*/  HMMA.16816.F32.BF16 R76, R40.reuse, R20, R76 ;  /* 0x00000014284c723c */ /* 0x044ff0000004184c */
[C---:B------:R-:W-:Y:S01]  /*2ad0*/  HMMA.16816.F32.BF16 R72, R40.reuse, R22, R72 ;  /* 0x000000162848723c */ /* 0x040fe20000041848 */
[----:B------:R-:W2:Y:S07]  /*2ae0*/  LDSM.16.M88.4 R20, [R148+0x2800] ;  /* 0x002800009414783b */ /* 0x000eae0000000200 */
[C---:B------:R-:W-:Y:S08]  /*2af0*/  HMMA.16816.F32.BF16 R68, R40.reuse, R44, R68 ;  /* 0x0000002c2844723c */ /* 0x040ff00000041844 */
[C---:B------:R-:W-:Y:S01]  /*2b00*/  HMMA.16816.F32.BF16 R64, R40.reuse, R46, R64 ;  /* 0x0000002e2840723c */ /* 0x040fe20000041840 */
[----:B------:R-:W2:Y:S07]  /*2b10*/  LDSM.16.M88.4 R44, [R148+0x3000] ;  /* 0x00300000942c783b */ /* 0x000eae0000000200 */
[C---:B-1----:R-:W-:Y:S08]  /*2b20*/  HMMA.16816.F32.BF16 R80, R40.reuse, R8, R80 ;  /* 0x000000082850723c */ /* 0x042ff00000041850 */
[----:B------:R-:W-:Y:S01]  /*2b30*/  HMMA.16816.F32.BF16 R56, R40, R10, R56 ;  /* 0x0000000a2838723c */ /* 0x000fe20000041838 */
[----:B------:R-:W1:Y:S01]  /*2b40*/  LDSM.16.M88.4 R8, [R148+0x3800] ;  /* 0x003800009408783b */ /* 0x000e620000000200 */
[----:B------:R-:W-:-:S06]  /*2b50*/  DEPBAR.LE SB0, 0x0 ;  /* 0x000080000000791a */ /* 0x000fcc0000000000 */
[C---:B------:R-:W-:Y:S07]  /*2b60*/  HMMA.16816.F32.BF16 R76, R52.reuse, R12, R76 ;  /* 0x0000000c344c723c */ /* 0x040fee000004184c */
        /* <DEDUP_REMOVED lines=8> */
[----:B------:R-:W-:Y:S02]  /*2bf0*/  SHF.R.S32.HI R170, RZ, 0x2, R0 ;  /* 0x00000002ffaa7819 */ /* 0x000fe40000011400 */
[----:B------:R-:W-:Y:S02]  /*2c00*/  LOP3.LUT R0, R4, R85, RZ, 0xfc, !PT ;  /* 0x0000005504007212 */ /* 0x000fe400078efcff */
[----:B------:R-:W-:-:S03]  /*2c10*/  IADD3 R13, R13, 0x1, R170 ;  /* 0x000000010d0d7810 */ /* 0x000fc60007ffe0aa */
[----:B---3--:R-:W-:Y:S01]  /*2c20*/  HMMA.16816.F32.BF16 R68, R52, R60, R68 ;  /* 0x0000003c3444723c */ /* 0x008fe20000041844 */
[----:B------:R-:W-:-:S04]  /*2c30*/  IADD3 R87, R6, R13, -R87 ;  /* 0x0000000d06577210 */ /* 0x000fc80007ffe857 */
[----:B------:R-:W-:-:S03]  /*2c40*/  IADD3 R87, R87, c[0x0][0x2e8], RZ ;  /* 0x0000ba0057577a10 */ /* 0x000fc60007ffe0ff */
[----:B------:R-:W-:Y:S01]  /*2c50*/  HMMA.16816.F32.BF16 R64, R52, R62, R64 ;  /* 0x0000003e3440723c */ /* 0x000fe20000041840 */
[C---:B------:R-:W-:Y:S02]  /*2c60*/  IADD3 R167, R87.reuse, 0x8, RZ ;  /* 0x0000000857a77810 */ /* 0x040fe40007ffe0ff */
[-C--:B------:R-:W-:Y:S02]  /*2c70*/  IMNMX R176, R87, R6.reuse, PT ;  /* 0x0000000657b07217 */ /* 0x080fe40003800200 */
[----:B------:R-:W-:-:S03]  /*2c80*/  IMNMX R167, R167, R6, PT ;  /* 0x00000006a7a77217 */ /* 0x000fc60003800200 */
[C---:B----4-:R-:W-:Y:S08]  /*2c90*/  HMMA.16816.F32.BF16 R80, R52.reuse, R36, R80 ;  /* 0x000000243450723c */ /* 0x050ff00000041850 */
[----:B------:R-:W-:Y:S08]  /*2ca0*/  HMMA.16816.F32.BF16 R56, R52, R38, R56 ;  /* 0x000000263438723c */ /* 0x000ff00000041838 */
[C---:B------:R-:W-:Y:S08]  /*2cb0*/  HMMA.16816.F32.BF16 R32, R16.reuse, R24, R32 ;  /* 0x000000181020723c */ /* 0x040ff00000041820 */
[C---:B------:R-:W-:Y:S08]  /*2cc0*/  HMMA.16816.F32.BF16 R28, R16.reuse, R26, R28 ;  /* 0x0000001a101c723c */ /* 0x040ff0000004181c */
[C---:B--2---:R-:W-:Y:S08]  /*2cd0*/  HMMA.16816.F32.BF16 R76, R16.reuse, R20, R76 ;  /* 0x00000014104c723c */ /* 0x044ff0000004184c */
[C---:B------:R-:W-:Y:S08]  /*2ce0*/  HMMA.16816.F32.BF16 R72, R16.reuse, R22, R72 ;  /* 0x000000161048723c */ /* 0x040ff00000041848 */
[C---:B------:R-:W-:Y:S08]  /*2cf0*/  HMMA.16816.F32.BF16 R68, R16.reuse, R44, R68 ;  /* 0x0000002c1044723c */ /* 0x040ff00000041844 */
[C---:B------:R-:W-:Y:S08]  /*2d00*/  HMMA.16816.F32.BF16 R64, R16.reuse, R46, R64 ;  /* 0x0000002e1040723c */ /* 0x040ff00000041840 */
[C---:B-1----:R-:W-:Y:S08]  /*2d10*/  HMMA.16816.F32.BF16 R80, R16.reuse, R8, R80 ;  /* 0x000000081050723c */ /* 0x042ff00000041850 */
        /* <DEDUP_REMOVED lines=62> */
.L_x_7423:
[----:B------:R-:W-:-:S04]  /*3100*/  LEA R6, -R2, RZ, 0x6 ;  /* 0x000000ff02067211 */ /* 0x000fc800078e31ff */
[----:B------:R-:W-:Y:S02]  /*3110*/  SHF.R.S32.HI R4, RZ, 0x1f, R6 ;  /* 0x0000001fff047819 */ /* 0x000fe40000011406 */
.L_x_7424:
        /* <DEDUP_REMOVED lines=25> */
.L_x_7422:
[----:B------:R-:W-:Y:S02]  /*32b0*/  IMAD.IADD R14, R3, 0x1, R178 ;  /* 0x00000001030e7824 */ /* 0x000fe400078e02b2 */
[----:B------:R-:W-:-:S03]  /*32c0*/  IMAD.SHL.U32 R156, R0, 0x2, RZ ;  /* 0x00000002009c7824 */ /* 0x000fc600078e00ff */
[C---:B------:R-:W-:Y:S01]  /*32d0*/  IADD3 R4, R14.reuse, 0x1, RZ ;  /* 0x000000010e047810 */ /* 0x040fe20007ffe0ff */
        /* <DEDUP_REMOVED lines=17> */
[----:B-1----:R-:W-:Y:S01]  /*33f0*/  FSEL R10, R28, -INF , !P1 ;  /* 0xff8000001c0a7808 */ /* 0x002fe20004800000 */
[----:B------:R-:W-:Y:S01]  /*3400*/  LDSM.16.MT88.4 R92, [R154+0xa000] ;  /* 0x00a000009a5c783b */ /* 0x000fe20000004200 */
[----:B------:R-:W-:-:S02]  /*3410*/  FSEL R15, R30, -INF , !P3 ;  /* 0xff8000001e0f7808 */ /* 0x000fc40005800000 */
[CC--:B------:R-:W-:Y:S01]  /*3420*/  ISETP.GE.AND P1, PT, R3.reuse, R176.reuse, PT ;  /* 0x000000b00300720c */ /* 0x0c0fe20003f26270 */
[----:B------:R-:W-:Y:S01]  /*3430*/  LDSM.16.MT88.4 R24, [R156+0x8800] ;  /* 0x008800009c18783b */ /* 0x000fe20000004200 */
[----:B------:R-:W-:Y:S02]  /*3440*/  ISETP.GE.AND P3, PT, R3, R167, PT ;  /* 0x000000a70300720c */ /* 0x000fe40003f66270 */
[----:B------:R-:W-:Y:S02]  /*3450*/  FSEL R6, R29, -INF , !P6 ;  /* 0xff8000001d067808 */ /* 0x000fe40007000000 */
[----:B------:R-:W-:Y:S02]  /*3460*/  IADD3 R3, R14, 0x18, RZ ;  /* 0x000000180e037810 */ /* 0x000fe40007ffe0ff */
[----:B------:R-:W-:Y:S02]  /*3470*/  ISETP.GE.AND P6, PT, R4, R176, PT ;  /* 0x000000b00400720c */ /* 0x000fe40003fc6270 */
        /* <DEDUP_REMOVED lines=8> */
[-C--:B------:R-:W-:Y:S02]  /*3500*/  ISETP.GE.AND P6, PT, R14, R176.reuse, PT ;  /* 0x000000b00e00720c */ /* 0x080fe40003fc6270 */
[----:B------:R-:W-:Y:S02]  /*3510*/  FSEL R79, R79, -INF , !P4 ;  /* 0xff8000004f4f7808 */ /* 0x000fe40006000000 */
[----:B------:R-:W-:Y:S02]  /*3520*/  FSEL R12, R33, -INF , !P2 ;  /* 0xff800000210c7808 */ /* 0x000fe40005000000 */
[C---:B------:R-:W-:Y:S02]  /*3530*/  ISETP.GE.AND P2, PT, R3.reuse, R176, PT ;  /* 0x000000b00300720c */ /* 0x040fe40003f46270 */
[----:B------:R-:W-:-:S02]  /*3540*/  ISETP.GE.AND P4, PT, R3, R167, PT ;  /* 0x000000a70300720c */ /* 0x000fc40003f86270 */
[----:B------:R-:W-:Y:S02]  /*3550*/  FSEL R3, R32, -INF , !P6 ;  /* 0xff80000020037808 */ /* 0x000fe40007000000 */
[C---:B------:R-:W-:Y:S02]  /*3560*/  IADD3 R8, R14.reuse, 0x20, RZ ;  /* 0x000000200e087810 */ /* 0x040fe40007ffe0ff */
[----:B------:R-:W-:Y:S02]  /*3570*/  FMNMX.FTZ R17, R3, R12, !PT ;  /* 0x0000000c03117209 */ /* 0x000fe40007810000 */
[----:B------:R-:W-:Y:S02]  /*3580*/  IADD3 R9, R14, 0x21, RZ ;  /* 0x000000210e097810 */ /* 0x000fe40007ffe0ff */
[----:B------:R-:W-:Y:S02]  /*3590*/  FSEL R72, R72, -INF , !P1 ;  /* 0xff80000048487808 */ /* 0x000fe40004800000 */
[----:B------:R-:W-:-:S02]  /*35a0*/  FSEL R11, R74, -INF , !P3 ;  /* 0xff8000004a0b7808 */ /* 0x000fc40005800000 */
[CC--:B------:R-:W-:Y:S02]  /*35b0*/  ISETP.GE.AND P1, PT, R8.reuse, R176.reuse, PT ;  /* 0x000000b00800720c */ /* 0x0c0fe40003f26270 */
[----:B------:R-:W-:Y:S02]  /*35c0*/  ISETP.GE.AND P3, PT, R8, R167, PT ;  /* 0x000000a70800720c */ /* 0x000fe40003f66270 */
[----:B------:R-:W-:Y:S02]  /*35d0*/  FMNMX.FTZ R17, R10, R17, !PT ;  /* 0x000000110a117209 */ /* 0x000fe40007810000 */
[----:B------:R-:W-:Y:S02]  /*35e0*/  FSEL R8, R73, -INF , !P2 ;  /* 0xff80000049087808 */ /* 0x000fe40005000000 */
[C---:B------:R-:W-:Y:S02]  /*35f0*/  ISETP.GE.AND P6, PT, R9.reuse, R176, PT ;  /* 0x000000b00900720c */ /* 0x040fe40003fc6270 */
[----:B------:R-:W-:-:S02]  /*3600*/  ISETP.GE.AND P2, PT, R9, R167, PT ;  /* 0x000000a70900720c */ /* 0x000fc40003f46270 */
[----:B------:R-:W-:Y:S02]  /*3610*/  FSEL R9, R75, -INF , !P4 ;  /* 0xff8000004b097808 */ /* 0x000fe40006000000 */
[----:B------:R-:W-:Y:S02]  /*3620*/  ISETP.GE.AND P4, PT, R14, R167, PT ;  /* 0x000000a70e00720c */ /* 0x000fe40003f86270 */
[----:B------:R-:W-:Y:S02]  /*3630*/  FMNMX.FTZ R19, R6, R17, !PT ;  /* 0x0000001106137209 */ /* 0x000fe40007810000 */
[----:B------:R-:W-:Y:S02]  /*3640*/  FSEL R35, R35, -INF , !P5 ;  /* 0xff80000023237808 */ /* 0x000fe40006800000 */
[----:B------:R-:W-:Y:S02]  /*3650*/  FMNMX.FTZ R19, R76, R19, !PT ;  /* 0x000000134c137209 */ /* 0x000fe40007810000 */
[----:B------:R-:W-:-:S02]  /*3660*/  FSEL R34, R34, -INF , !P4 ;  /* 0xff80000022227808 */ /* 0x000fc40006000000 */
[----:B------:R-:W-:Y:S02]  /*3670*/  FMNMX.FTZ R19, R4, R19, !PT ;  /* 0x0000001304137209 */ /* 0x000fe40007810000 */
[----:B------:R-:W-:Y:S02]  /*3680*/  FMNMX.FTZ R20, R34, R35, !PT ;  /* 0x0000002322147209 */ /* 0x000fe40007810000 */
[----:B------:R-:W-:Y:S02]  /*3690*/  FMNMX.FTZ R19, R72, R19, !PT ;  /* 0x0000001348137209 */ /* 0x000fe40007810000 */
[----:B------:R-:W-:Y:S02]  /*36a0*/  FMNMX.FTZ R20, R15, R20, !PT ;  /* 0x000000140f147209 */ /* 0x000fe40007810000 */
[----:B------:R-:W-:Y:S02]  /*36b0*/  IADD3 R16, R14, 0x28, RZ ;  /* 0x000000280e107810 */ /* 0x000fe40007ffe0ff */
[----:B------:R-:W-:-:S02]  /*36c0*/  FSEL R122, R68, -INF , !P1 ;  /* 0xff800000447a7808 */ /* 0x000fc40004800000 */
[----:B------:R-:W-:Y:S02]  /*36d0*/  FMNMX.FTZ R19, R8, R19, !PT ;  /* 0x0000001308137209 */ /* 0x000fe40007810000 */
[----:B------:R-:W-:Y:S02]  /*36e0*/  FMNMX.FTZ R20, R31, R20, !PT ;  /* 0x000000141f147209 */ /* 0x000fe40007810000 */
[C---:B------:R-:W-:Y:S02]  /*36f0*/  ISETP.GE.AND P5, PT, R16.reuse, R176, PT ;  /* 0x000000b01000720c */ /* 0x040fe40003fa6270 */
[----:B------:R-:W-:Y:S02]  /*3700*/  ISETP.GE.AND P1, PT, R16, R167, PT ;  /* 0x000000a71000720c */ /* 0x000fe40003f26270 */
[----:B------:R-:W-:Y:S02]  /*3710*/  IADD3 R16, R14, 0x29, RZ ;  /* 0x000000290e107810 */ /* 0x000fe40007ffe0ff */
[----:B------:R-:W-:-:S02]  /*3720*/  FSEL R32, R69, -INF , !P6 ;  /* 0xff80000045207808 */ /* 0x000fc40007000000 */
[----:B------:R-:W-:Y:S02]  /*3730*/  FMNMX.FTZ R19, R122, R19, !PT ;  /* 0x000000137a137209 */ /* 0x000fe40007810000 */
[----:B------:R-:W-:Y:S02]  /*3740*/  FMNMX.FTZ R20, R13, R20, !PT ;  /* 0x000000140d147209 */ /* 0x000fe40007810000 */
[----:B------:R-:W-:Y:S02]  /*3750*/  FSEL R29, R70, -INF , !P3 ;  /* 0xff800000461d7808 */ /* 0x000fe40005800000 */
[----:B------:R-:W-:Y:S02]  /*3760*/  ISETP.GE.AND P3, PT, R16, R176, PT ;  /* 0x000000b01000720c */ /* 0x000fe40003f66270 */
[----:B------:R-:W-:Y:S02]  /*3770*/  IADD3 R18, R14, 0x30, RZ ;  /* 0x000000300e127810 */ /* 0x000fe40007ffe0ff */
[----:B------:R-:W-:-:S02]  /*3780*/  FSEL R30, R64, -INF , !P5 ;  /* 0xff800000401e7808 */ /* 0x000fc40006800000 */
[----:B------:R-:W-:Y:S02]  /*3790*/  FMNMX.FTZ R19, R32, R19, !PT ;  /* 0x0000001320137209 */ /* 0x000fe40007810000 */
[----:B------:R-:W-:Y:S02]  /*37a0*/  FMNMX.FTZ R20, R79, R20, !PT ;  /* 0x000000144f147209 */ /* 0x000fe40007810000 */
[----:B------:R-:W-:Y:S02]  /*37b0*/  FSEL R131, R71, -INF , !P2 ;  /* 0xff80000047837808 */ /* 0x000fe40005000000 */
[----:B------:R-:W-:Y:S01]  /*37c0*/  IADD3 R17, R14, 0x31, RZ ;  /* 0x000000310e117810 */ /* 0x000fe20007ffe0ff */
[----:B------:R-:W-:Y:S01]  /*37d0*/  LDSM.16.MT88.4 R68, [R156+0xa000] ;  /* 0x00a000009c44783b */ /* 0x000fe20000004200 */
[----:B------:R-:W-:Y:S02]  /*37e0*/  ISETP.GE.AND P2, PT, R18, R176, PT ;  /* 0x000000b01200720c */ /* 0x000fe40003f46270 */
[----:B------:R-:W-:-:S02]  /*37f0*/  FSEL R28, R65, -INF , !P3 ;  /* 0xff800000411c7808 */ /* 0x000fc40005800000 */
[----:B------:R-:W-:Y:S02]  /*3800*/  FMNMX.FTZ R19, R30, R19, !PT ;  /* 0x000000131e137209 */ /* 0x000fe40007810000 */
[----:B------:R-:W-:Y:S02]  /*3810*/  FMNMX.FTZ R20, R11, R20, !PT ;  /* 0x000000140b147209 */ /* 0x000fe40007810000 */
        /* <DEDUP_REMOVED lines=18> */
[----:B------:R-:W-:Y:S02]  /*3940*/  ISETP.GE.AND P1, PT, R18, R167, PT ;  /* 0x000000a71200720c */ /* 0x000fe40003f26270 */
[----:B------:R-:W-:Y:S02]  /*3950*/  FSEL R143, R67, -INF , !P4 ;  /* 0xff800000438f7808 */ /* 0x000fe40006000000 */
[----:B------:R-:W-:Y:S02]  /*3960*/  FMNMX.FTZ R20, R133, R20, !PT ;  /* 0x0000001485147209 */ /* 0x000fe40007810000 */
[----:B------:R-:W-:-:S02]  /*3970*/  FMNMX.FTZ R18, R132, R19, !PT ;  /* 0x0000001384127209 */ /* 0x000fc40007810000 */
[-C--:B------:R-:W-:Y:S02]  /*3980*/  ISETP.GE.AND P2, PT, R17, R167.reuse, PT ;  /* 0x000000a71100720c */ /* 0x080fe40003f46270 */
[----:B------:R-:W-:Y:S01]  /*3990*/  FSEL R139, R82, -INF , !P1 ;  /* 0xff800000528b7808 */ /* 0x000fe20004800000 */
[----:B------:R-:W1:Y:S01]  /*39a0*/  SHFL.BFLY PT, R17, R18, 0x2, 0x1f ;  /* 0x0c401f0012117f89 */ /* 0x000e6200000e0000 */
[----:B------:R-:W-:Y:S02]  /*39b0*/  FMNMX.FTZ R20, R143, R20, !PT ;  /* 0x000000148f147209 */ /* 0x000fe40007810000 */
[-C--:B------:R-:W-:Y:S02]  /*39c0*/  ISETP.GE.AND P1, PT, R16, R167.reuse, PT ;  /* 0x000000a71000720c */ /* 0x080fe40003f26270 */
[----:B------:R-:W-:Y:S02]  /*39d0*/  FSEL R137, R83, -INF , !P2 ;  /* 0xff80000053897808 */ /* 0x000fe40005000000 */
[----:B------:R-:W-:Y:S01]  /*39e0*/  FMNMX.FTZ R20, R139, R20, !PT ;  /* 0x000000148b147209 */ /* 0x000fe20007810000 */
[----:B------:R-:W-:Y:S01]  /*39f0*/  LDSM.16.MT88.4 R80, [R153+0xa000] ;  /* 0x00a000009950783b */ /* 0x000fe20000004200 */
[----:B------:R-:W-:-:S02]  /*3a00*/  ISETP.GE.AND P2, PT, R14, R167, PT ;  /* 0x000000a70e00720c */ /* 0x000fc40003f46270 */
[----:B------:R-:W-:Y:S02]  /*3a10*/  FSEL R135, R58, -INF , !P1 ;  /* 0xff8000003a877808 */ /* 0x000fe40004800000 */
[----:B------:R-:W-:Y:S02]  /*3a20*/  FMNMX.FTZ R20, R137, R20, !PT ;  /* 0x0000001489147209 */ /* 0x000fe40007810000 */
[----:B------:R-:W-:Y:S02]  /*3a30*/  FSEL R129, R59, -INF , !P2 ;  /* 0xff8000003b817808 */ /* 0x000fe40005000000 */
[----:B------:R-:W-:Y:S02]  /*3a40*/  FMNMX.FTZ R20, R135, R20, !PT ;  /* 0x0000001487147209 */ /* 0x000fe40007810000 */
[----:B------:R-:W-:Y:S02]  /*3a50*/  ISETP.GT.AND P4, PT, R169, R164, PT ;  /* 0x000000a4a900720c */ /* 0x000fe40003f84270 */
[----:B------:R-:W-:-:S02]  /*3a60*/  FMNMX.FTZ R21, R129, R20, !PT ;  /* 0x0000001481157209 */ /* 0x000fc40007810000 */
[----:B-1----:R-:W-:-:S03]  /*3a70*/  FMNMX.FTZ R19, R18, R17, !PT ;  /* 0x0000001112137209 */ /* 0x002fc60007810000 */
[----:B------:R-:W1:Y:S04]  /*3a80*/  SHFL.BFLY PT, R14, R21, 0x2, 0x1f ;  /* 0x0c401f00150e7f89 */ /* 0x000e6800000e0000 */
[----:B------:R-:W2:Y:S01]  /*3a90*/  SHFL.BFLY PT, R100, R19, 0x1, 0x1f ;  /* 0x0c201f0013647f89 */ /* 0x000ea200000e0000 */
[----:B-1----:R-:W-:-:S03]  /*3aa0*/  FMNMX.FTZ R17, R21, R14, !PT ;  /* 0x0000000e15117209 */ /* 0x002fc60007810000 */
[----:B------:R-:W-:Y:S01]  /*3ab0*/  LDSM.16.MT88.4 R20, [R153+0x8800] ;  /* 0x008800009914783b */ /* 0x000fe20000004200 */
        /* <DEDUP_REMOVED lines=11> */
[----:B------:R-:W2:Y:S01]  /*3b70*/  LDSM.16.MT88.4 R4, [R152+0xa000] ;  /* 0x00a000009804783b */ /* 0x000ea20000004200 */
[----:B-1----:R-:W-:Y:S01]  /*3b80*/  FMNMX.FTZ R3, R17, R14, !PT ;  /* 0x0000000e11037209 */ /* 0x002fe20007810000 */
[----:B------:R-:W-:-:S02]  /*3b90*/  FFMA.FTZ R0, R8, c[0x0][0x23c], -R141 ;  /* 0x00008f0008007a23 */ /* 0x000fc4000001088d */
[----:B------:R-:W1:Y:S01]  /*3ba0*/  LDSM.16.MT88.4 R16, [R154+0x8800] ;  /* 0x008800009a10783b */ /* 0x000e620000004200 */
[C---:B------:R-:W-:Y:S01]  /*3bb0*/  FSETP.NEU.FTZ.AND P1, PT, R3.reuse, -INF , PT ;  /* 0xff8000000300780b */ /* 0x040fe20003f3d000 */
[----:B------:R-:W-:Y:S01]  /*3bc0*/  FMUL.FTZ R128, R3, c[0x0][0x23c] ;  /* 0x00008f0003807a20 */ /* 0x000fe20000410000 */
[----:B------:R-:W3:Y:S01]  /*3bd0*/  MUFU.EX2 R114, R114 ;  /* 0x0000007200727308 */ /* 0x000ee20000000800 */
        /* <DEDUP_REMOVED lines=8> */
[--C-:B------:R-:W-:Y:S01]  /*3c60*/  FFMA.FTZ R120, R15, c[0x0][0x23c], -R128.reuse ;  /* 0x00008f000f787a23 */ /* 0x100fe20000010880 */
[----:B------:R-:W-:Y:S01]  /*3c70*/  LDSM.16.MT88.4 R32, [R153+0xa800] ;  /* 0x00a800009920783b */ /* 0x000fe20000004200 */
[--C-:B------:R-:W-:Y:S01]  /*3c80*/  FFMA.FTZ R113, R31, c[0x0][0x23c], -R128.reuse ;  /* 0x00008f001f717a23 */ /* 0x100fe20000010880 */
[----:B------:R-:W4:Y:S01]  /*3c90*/  MUFU.EX2 R112, R112 ;  /* 0x0000007000707308 */ /* 0x000f220000000800 */
[--C-:B------:R-:W-:Y:S01]  /*3ca0*/  FFMA.FTZ R116, R13, c[0x0][0x23c], -R128.reuse ;  /* 0x00008f000d747a23 */ /* 0x100fe20000010880 */
[----:B---3--:R-:W-:Y:S01]  /*3cb0*/  F2FP.BF16.PACK_AB R84, R114, R119 ;  /* 0x000000777254723e */ /* 0x008fe200000010ff */
[----:B------:R-:W3:Y:S01]  /*3cc0*/  LDSM.16.MT88.4 R12, [R152+0x8800] ;  /* 0x00880000980c783b */ /* 0x000ee20000004200 */
[--C-:B------:R-:W-:Y:S02]  /*3cd0*/  FFMA.FTZ R121, R11, c[0x0][0x23c], -R128.reuse ;  /* 0x00008f000b797a23 */ /* 0x100fe40000010880 */
[----:B------:R-:W-:-:S02]  /*3ce0*/  FFMA.FTZ R108, R9, c[0x0][0x23c], -R128 ;  /* 0x00008f00096c7a23 */ /* 0x000fc40000010880 */
[----:B------:R-:W-:Y:S01]  /*3cf0*/  MUFU.EX2 R118, R118 ;  /* 0x0000007600767308 */ /* 0x000fe20000000800 */
[----:B------:R-:W5:Y:S01]  /*3d00*/  LDSM.16.MT88.4 R8, [R156+0xa800] ;  /* 0x00a800009c08783b */ /* 0x000f620000004200 */
[--C-:B------:R-:W-:Y:S02]  /*3d10*/  FFMA.FTZ R109, R79, c[0x0][0x23c], -R128.reuse ;  /* 0x00008f004f6d7a23 */ /* 0x100fe40000010880 */
[----:B------:R-:W-:Y:S02]  /*3d20*/  FFMA.FTZ R130, R133, c[0x0][0x23c], -R128 ;  /* 0x00008f0085827a23 */ /* 0x000fe40000010880 */
[--C-:B------:R-:W-:Y:S02]  /*3d30*/  FFMA.FTZ R124, R30, c[0x0][0x23c], -R141.reuse ;  /* 0x00008f001e7c7a23 */ /* 0x100fe4000001088d */
[----:B------:R-:W1:Y:S01]  /*3d40*/  MUFU.EX2 R123, R123 ;  /* 0x0000007b007b7308 */ /* 0x000e620000000800 */
[----:B----4-:R-:W-:Y:S01]  /*3d50*/  F2FP.BF16.PACK_AB R86, R112, R117 ;  /* 0x000000757056723e */ /* 0x010fe200000010ff */
[----:B------:R-:W-:-:S02]  /*3d60*/  FFMA.FTZ R127, R28, c[0x0][0x23c], -R141 ;  /* 0x00008f001c7f7a23 */ /* 0x000fc4000001088d */
[--C-:B------:R-:W-:Y:S02]  /*3d70*/  FFMA.FTZ R126, R29, c[0x0][0x23c], -R128.reuse ;  /* 0x00008f001d7e7a23 */ /* 0x100fe40000010880 */
[--C-:B------:R-:W-:Y:S01]  /*3d80*/  FFMA.FTZ R131, R131, c[0x0][0x23c], -R128.reuse ;  /* 0x00008f0083837a23 */ /* 0x100fe20000010880 */
[----:B------:R-:W-:Y:S01]  /*3d90*/  LDSM.16.MT88.4 R28, [R156+0x9000] ;  /* 0x009000009c1c783b */ /* 0x000fe20000004200 */
[----:B------:R-:W-:Y:S01]  /*3da0*/  MUFU.EX2 R120, R120 ;  /* 0x0000007800787308 */ /* 0x000fe20000000800 */
[--C-:B------:R-:W-:Y:S02]  /*3db0*/  FFMA.FTZ R133, R143, c[0x0][0x23c], -R128.reuse ;  /* 0x00008f008f857a23 */ /* 0x100fe40000010880 */
[----:B------:R-:W-:Y:S02]  /*3dc0*/  FFMA.FTZ R187, R132, c[0x0][0x23c], -R141 ;  /* 0x00008f0084bb7a23 */ /* 0x000fe4000001088d */
[--C-:B------:R-:W-:Y:S02]  /*3dd0*/  FFMA.FTZ R132, R139, c[0x0][0x23c], -R128.reuse ;  /* 0x00008f008b847a23 */ /* 0x100fe40000010880 */
[--C-:B------:R-:W-:Y:S01]  /*3de0*/  FFMA.FTZ R137, R137, c[0x0][0x23c], -R128.reuse ;  /* 0x00008f0089897a23 */ /* 0x100fe20000010880 */
[----:B------:R-:W4:Y:S01]  /*3df0*/  MUFU.EX2 R113, R113 ;  /* 0x0000007100717308 */ /* 0x000f220000000800 */
[----:B-1----:R-:W-:Y:S01]  /*3e00*/  F2FP.BF16.PACK_AB R85, R123, R118 ;  /* 0x000000767b55723e */ /* 0x002fe200000010ff */
[----:B------:R-:W-:-:S02]  /*3e10*/  FFMA.FTZ R135, R135, c[0x0][0x23c], -R128 ;  /* 0x00008f0087877a23 */ /* 0x000fc40000010880 */
[--C-:B------:R-:W-:Y:S02]  /*3e20*/  FFMA.FTZ R138, R138, c[0x0][0x23c], -R141.reuse ;  /* 0x00008f008a8a7a23 */ /* 0x100fe4000001088d */
[--C-:B------:R-:W-:Y:S02]  /*3e30*/  FFMA.FTZ R143, R136, c[0x0][0x23c], -R141.reuse ;  /* 0x00008f00888f7a23 */ /* 0x100fe4000001088d */
[----:B------:R-:W-:Y:S01]  /*3e40*/  MUFU.EX2 R115, R115 ;  /* 0x0000007300737308 */ /* 0x000fe20000000800 */
[----:B------:R-:W-:Y:S02]  /*3e50*/  FFMA.FTZ R134, R134, c[0x0][0x23c], -R141 ;  /* 0x00008f0086867a23 */ /* 0x000fe4000001088d */
[----:B------:R-:W-:Y:S02]  /*3e60*/  FFMA.FTZ R128, R129, c[0x0][0x23c], -R128 ;  /* 0x00008f0081807a23 */ /* 0x000fe40000010880 */
[----:B------:R-:W-:Y:S02]  /*3e70*/  FADD.FTZ R114, R119, R114 ;  /* 0x0000007277727221 */ /* 0x000fe40000010000 */
[----:B------:R-:W-:Y:S01]  /*3e80*/  FADD.FTZ R123, R118, R123 ;  /* 0x0000007b767b7221 */ /* 0x000fe20000010000 */
[----:B----4-:R-:W-:Y:S01]  /*3e90*/  F2FP.BF16.PACK_AB R87, R113, R120 ;  /* 0x000000787157723e */ /* 0x010fe200000010ff */
        /* <DEDUP_REMOVED lines=33> */
[C---:B--2---:R-:W-:Y:S02]  /*40b0*/  HMMA.16816.F32.BF16 R88, R84.reuse, R4, RZ ;  /* 0x000000045458723c */ /* 0x044fe400000418ff */
[----:B------:R-:W-:Y:S05]  /*40c0*/  MUFU.EX2 R138, R138 ;  /* 0x0000008a008a7308 */ /* 0x000fea0000000800 */
[----:B-1----:R-:W-:Y:S01]  /*40d0*/  F2FP.BF16.PACK_AB R4, R110, R115 ;  /* 0x000000736e04723e */ /* 0x002fe200000010ff */
        /* <DEDUP_REMOVED lines=19> */
[C---:B---3--:R-:W-:Y:S02]  /*4210*/  HMMA.16816.F32.BF16 R56, R4.reuse, R12, R56 ;  /* 0x0000000c0438723c */ /* 0x048fe40000041838 */
[----:B------:R-:W3:Y:S06]  /*4220*/  MUFU.EX2 R137, R137 ;  /* 0x0000008900897308 */ /* 0x000eec0000000800 */
[C---:B------:R-:W-:Y:S01]  /*4230*/  HMMA.16816.F32.BF16 R60, R4.reuse, R14, R60 ;  /* 0x0000000e043c723c */ /* 0x040fe2000004183c */
[----:B------:R-:W4:Y:S01]  /*4240*/  LDSM.16.MT88.4 R12, [R152+0xa800] ;  /* 0x00a80000980c783b */ /* 0x000f220000004200 */
[----:B------:R-:W-:Y:S06]  /*4250*/  MUFU.EX2 R135, R135 ;  /* 0x0000008700877308 */ /* 0x000fec0000000800 */
[C---:B-----5:R-:W-:Y:S02]  /*4260*/  HMMA.16816.F32.BF16 R64, R4.reuse, R8, R64 ;  /* 0x000000080440723c */ /* 0x060fe40000041840 */
[----:B------:R-:W5:Y:S06]  /*4270*/  MUFU.EX2 R128, R128 ;  /* 0x0000008000807308 */ /* 0x000f6c0000000800 */
        /* <DEDUP_REMOVED lines=14> */
[C---:B----4-:R-:W-:Y:S08]  /*4360*/  HMMA.16816.F32.BF16 R88, R4.reuse, R12, R88 ;  /* 0x0000000c0458723c */ /* 0x050ff00000041858 */
        /* <DEDUP_REMOVED lines=32> */
[C---:B------:R-:W-:Y:S08]  /*4570*/  HMMA.16816.F32.BF16 R56, R4.reuse, R20, R56 ;  /* 0x000000140438723c */ /* 0x040ff00000041838 */
[C---:B------:R-:W-:Y:S01]  /*4580*/  HMMA.16816.F32.BF16 R60, R4.reuse, R22, R60 ;  /* 0x00000016043c723c */ /* 0x040fe2000004183c */
[----:B------:R-:W1:Y:S07]  /*4590*/  LDSM.16.MT88.4 R20, [R152+0x9800] ;  /* 0x009800009814783b */ /* 0x000e6e0000004200 */
        /* <DEDUP_REMOVED lines=96> */
.L_x_7426:
[----:B------:R-:W-:-:S05]  /*4ba0*/  IMAD.MOV.U32 R5, RZ, RZ, c[0x0][0x1a0] ;  /* 0x00006800ff057624 */ /* 0x000fca00078e00ff */
[----:B------:R-:W-:-:S04]  /*4bb0*/  LEA R5, -R5, RZ, 0x6 ;  /* 0x000000ff05057211 */ /* 0x000fc800078e31ff */
[----:B------:R-:W-:Y:S02]  /*4bc0*/  SHF.R.S32.HI R4, RZ, 0x1f, R5 ;  /* 0x0000001fff047819 */ /* 0x000fe40000011405 */
.L_x_7427:
[----:B------:R-:W-:Y:S01]  /*4bd0*/  IMAD.MOV.U32 R0, RZ, RZ, c[0x0][0x1a0] ;  /* 0x00006800ff007624 */ /* 0x000fe200078e00ff */
[C---:B------:R-:W-:Y:S01]  /*4be0*/  LEA R166, P2, R5.reuse, R166, 0x1 ;  /* 0x000000a605a67211 */ /* 0x040fe200078408ff */
[----:B------:R-:W-:Y:S01]  /*4bf0*/  IMAD.MOV.U32 R177, RZ, RZ, 0x5 ;  /* 0x00000005ffb17424 */ /* 0x000fe200078e00ff */
[C---:B------:R-:W-:Y:S01]  /*4c00*/  IADD3 R106, P1, R5.reuse, R106, RZ ;  /* 0x0000006a056a7210 */ /* 0x040fe20007f3e0ff */
[C---:B------:R-:W-:Y:S01]  /*4c10*/  IMAD.SHL.U32 R7, R0.reuse, 0x20, RZ ;  /* 0x0000002000077824 */ /* 0x040fe200078e00ff */
[----:B------:R-:W-:Y:S01]  /*4c20*/  LEA.HI.X R165, R5, R165, R4, 0x1, P2 ;  /* 0x000000a505a57211 */ /* 0x000fe200010f0c04 */
[----:B------:R-:W-:Y:S01]  /*4c30*/  IMAD.MOV.U32 R10, RZ, RZ, R166 ;  /* 0x000000ffff0a7224 */ /* 0x000fe200078e00a6 */
[----:B------:R-:W-:Y:S01]  /*4c40*/  SHF.L.U64.HI R0, R0, R177, c[0x0][0x1a4] ;  /* 0x0000690000007619 */ /* 0x000fe200000102b1 */
[----:B------:R-:W-:Y:S01]  /*4c50*/  IMAD.X R5, R4, 0x1, R104, P1 ;  /* 0x0000000104057824 */ /* 0x000fe200008e0668 */
[----:B------:R-:W-:Y:S01]  /*4c60*/  IADD3 R8, P2, R7, R166, RZ ;  /* 0x000000a607087210 */ /* 0x000fe20007f5e0ff */
[--C-:B------:R-:W-:Y:S01]  /*4c70*/  IMAD.MOV.U32 R11, RZ, RZ, R165.reuse ;  /* 0x000000ffff0b7224 */ /* 0x100fe200078e00a5 */
[----:B------:R-:W-:Y:S01]  /*4c80*/  LEA R4, P3, R106, c[0x0][0x170], 0x1 ;  /* 0x00005c006a047a11 */ /* 0x000fe200078608ff */
[----:B------:R-:W-:Y:S01]  /*4c90*/  IMAD R178, R169, 0x40, R178 ;  /* 0x00000040a9b27824 */ /* 0x000fe200078e02b2 */
[-C--:B------:R-:W-:Y:S01]  /*4ca0*/  IADD3 R16, P1, R8, R7.reuse, RZ ;  /* 0x0000000708107210 */ /* 0x080fe20007f3e0ff */
[----:B------:R-:W-:Y:S01]  /*4cb0*/  IMAD.X R9, R0, 0x1, R165, P2 ;  /* 0x0000000100097824 */ /* 0x000fe200010e06a5 */
[----:B------:R-:W-:Y:S01]  /*4cc0*/  LEA.HI.X R5, R106, c[0x0][0x174], R5, 0x1, P3 ;  /* 0x00005d006a057a11 */ /* 0x000fe200018f0c05 */
[----:B------:R-:W-:Y:S01]  /*4cd0*/  @!PT LDS RZ, [RZ] ;  /* 0x00000000fffff984 */ /* 0x000fe20000000800 */
[----:B------:R-:W-:Y:S01]  /*4ce0*/  @!PT LDS RZ, [RZ] ;  /* 0x00000000fffff984 */ /* 0x000fe20000000800 */
[----:B------:R-:W-:Y:S01]  /*4cf0*/  @!PT LDS RZ, [RZ] ;  /* 0x00000000fffff984 */ /* 0x000fe20000000800 */
[----:B------:R1:W-:Y:S01]  /*4d00*/  LDGSTS.E.BYPASS.LTC128B.128 [R171+0x8000], [R10.64] ;  /* 0x080000000aab7fae */ /* 0x0003e2000b901d44 */
[----:B------:R-:W-:Y:S01]  /*4d10*/  IADD3 R18, P2, R16, R7, RZ ;  /* 0x0000000710127210 */ /* 0x000fe20007f5e0ff */
[--C-:B------:R-:W-:Y:S01]  /*4d20*/  IMAD.X R17, R9, 0x1, R0.reuse, P1 ;  /* 0x0000000109117824 */ /* 0x100fe200008e0600 */
[CC--:B------:R-:W-:Y:S01]  /*4d30*/  ISETP.GE.AND P3, PT, R178.reuse, R176.reuse, PT ;  /* 0x000000b0b200720c */ /* 0x0c0fe20003f66270 */
[----:B------:R2:W-:Y:S02]  /*4d40*/  LDGSTS.E.BYPASS.LTC128B.128 [R171+0xa000], [R4.64+0x80] ;  /* 0x0a00008004ab7fae */ /* 0x0005e4000b901d44 */
[----:B------:R-:W-:Y:S01]  /*4d50*/  IMAD.X R19, R17, 0x1, R0, P2 ;  /* 0x0000000111137824 */ /* 0x000fe200010e0600 */
[----:B------:R-:W-:Y:S01]  /*4d60*/  IADD3 R0, R178, 0x1, RZ ;  /* 0x00000001b2007810 */ /* 0x000fe20007ffe0ff */
[----:B------:R1:W-:Y:S03]  /*4d70*/  LDGSTS.E.BYPASS.LTC128B.128 [R171+0x8800], [R8.64] ;  /* 0x0880000008ab7fae */ /* 0x0003e6000b901d44 */
[C---:B------:R-:W-:Y:S01]  /*4d80*/  ISETP.GE.AND P4, PT, R0.reuse, R176, PT ;  /* 0x000000b00000720c */ /* 0x040fe20003f86270 */
[----:B------:R1:W-:Y:S01]  /*4d90*/  LDGSTS.E.BYPASS.LTC128B.128 [R171+0xa800], [R8.64+0x80] ;  /* 0x0a80008008ab7fae */ /* 0x0003e2000b901d44 */
[----:B------:R-:W-:-:S02]  /*4da0*/  ISETP.GE.AND P1, PT, R0, R167, PT ;  /* 0x000000a70000720c */ /* 0x000fc40003f26270 */
[----:B------:R-:W-:Y:S01]  /*4db0*/  IADD3 R0, R178, 0x8, RZ ;  /* 0x00000008b2007810 */ /* 0x000fe20007ffe0ff */
[----:B------:R3:W-:Y:S03]  /*4dc0*/  LDGSTS.E.BYPASS.LTC128B.128 [R171+0x9000], [R16.64] ;  /* 0x0900000010ab7fae */ /* 0x0007e6000b901d44 */
[CC--:B------:R-:W-:Y:S01]  /*4dd0*/  ISETP.GE.AND P5, PT, R0.reuse, R176.reuse, PT ;  /* 0x000000b00000720c */ /* 0x0c0fe20003fa6270 */
[----:B------:R3:W-:Y:S01]  /*4de0*/  LDGSTS.E.BYPASS.LTC128B.128 [R171+0xb000], [R16.64+0x80] ;  /* 0x0b00008010ab7fae */ /* 0x0007e2000b901d44 */
[----:B------:R-:W-:Y:S02]  /*4df0*/  ISETP.GE.AND P6, PT, R0, R167, PT ;  /* 0x000000a70000720c */ /* 0x000fe40003fc6270 */
[C---:B------:R-:W-:Y:S01]  /*4e00*/  IADD3 R0, R178.reuse, 0x11, RZ ;  /* 0x00000011b2007810 */ /* 0x040fe20007ffe0ff */
[----:B------:R3:W-:Y:S04]  /*4e10*/  LDGSTS.E.BYPASS.LTC128B.128 [R171+0x9800], [R18.64] ;  /* 0x0980000012ab7fae */ /* 0x0007e8000b901d44 */
[----:B------:R3:W-:Y:S04]  /*4e20*/  LDGSTS.E.BYPASS.LTC128B.128 [R171+0xb800], [R18.64+0x80] ;  /* 0x0b80008012ab7fae */ /* 0x0007e8000b901d44 */
[----:B------:R-:W-:Y:S04]  /*4e30*/  LDSM.16.M88.4 R116, [R162] ;  /* 0x00000000a274783b */ /* 0x000fe80000000200 */
[----:B------:R-:W4:Y:S04]  /*4e40*/  LDSM.16.M88.4 R20, [R161+0x4000] ;  /* 0x00400000a114783b */ /* 0x000f280000000200 */
[----:B------:R-:W3:Y:S04]  /*4e50*/  LDSM.16.M88.4 R12, [R161+0x4800] ;  /* 0x00480000a10c783b */ /* 0x000ee80000000200 */
[----:B------:R-:W5:Y:S04]  /*4e60*/  LDSM.16.M88.4 R124, [R161+0x5000] ;  /* 0x00500000a17c783b */ /* 0x000f680000000200 */
[----:B------:R-:W3:Y:S04]  /*4e70*/  LDSM.16.M88.4 R28, [R161+0x5800] ;  /* 0x00580000a11c783b */ /* 0x000ee80000000200 */
[----:B------:R-:W-:Y:S04]  /*4e80*/  LDSM.16.M88.4 R140, [R160] ;  /* 0x00000000a08c783b */ /* 0x000fe80000000200 */
[----:B-1----:R-:W1:Y:S04]  /*4e90*/  LDSM.16.M88.4 R8, [R159] ;  /* 0x000000009f08783b */ /* 0x002e680000000200 */
[----:B--2---:R-:W2:Y:S04]  /*4ea0*/  LDSM.16.M88.4 R4, [R151] ;  /* 0x000000009704783b */ /* 0x004ea80000000200 */
[----:B------:R-:W1:Y:S04]  /*4eb0*/  LDSM.16.M88.4 R132, [R149] ;  /* 0x000000009584783b */ /* 0x000e680000000200 */
[----:B------:R-:W1:Y:S04]  /*4ec0*/  LDSM.16.M88.4 R136, [R150] ;  /* 0x000000009688783b */ /* 0x000e680000000200 */
[----:B------:R-:W-:Y:S01]  /*4ed0*/  LDSM.16.M88.4 R112, [R158] ;  /* 0x000000009e70783b */ /* 0x000fe20000000200 */
[C---:B----4-:R-:W-:Y:S03]  /*4ee0*/  HMMA.16816.F32.BF16 R24, R116.reuse, R20, RZ ;  /* 0x000000147418723c */ /* 0x050fe600000418ff */
[----:B------:R-:W4:Y:S04]  /*4ef0*/  LDSM.16.M88.4 R108, [R155+0x4000] ;  /* 0x004000009b6c783b */ /* 0x000f280000000200 */
[----:B------:R-:W1:Y:S01]  /*4f00*/  LDSM.16.M88.4 R104, [R155+0x4800] ;  /* 0x004800009b68783b */ /* 0x000e620000000200 */
[C---:B------:R-:W-:Y:S03]  /*4f10*/  HMMA.16816.F32.BF16 R20, R116.reuse, R22, RZ ;  /* 0x000000167414723c */ /* 0x040fe600000418ff */
[----:B------:R-:W-:Y:S04]  /*4f20*/  LDSM.16.M88.4 R32, [R155+0x5000] ;  /* 0x005000009b20783b */ /* 0x000fe80000000200 */
[----:B------:R-:W0:Y:S01]  /*4f30*/  LDGDEPBAR ;  /* 0x00000000000079af */ /* 0x000e220000000000 */
[C---:B---3--:R-:W-:Y:S08]  /*4f40*/  HMMA.16816.F32.BF16 R16, R116.reuse, R12, RZ ;  /* 0x0000000c7410723c */ /* 0x048ff000000418ff */
[C---:B------:R-:W-:Y:S08]  /*4f50*/  HMMA.16816.F32.BF16 R12, R116.reuse, R14, RZ ;  /* 0x0000000e740c723c */ /* 0x040ff000000418ff */
[C---:B-----5:R-:W-:Y:S08]  /*4f60*/  HMMA.16816.F32.BF16 R128, R116.reuse, R124, RZ ;  /* 0x0000007c7480723c */ /* 0x060ff000000418ff */
[C---:B------:R-:W-:Y:S08]  /*4f70*/  HMMA.16816.F32.BF16 R124, R116.reuse, R126, RZ ;  /* 0x0000007e747c723c */ /* 0x040ff000000418ff */
[C---:B------:R-:W-:Y:S08]  /*4f80*/  HMMA.16816.F32.BF16 R120, R116.reuse, R28, RZ ;  /* 0x0000001c7478723c */ /* 0x040ff000000418ff */
[----:B------:R-:W-:Y:S01]  /*4f90*/  HMMA.16816.F32.BF16 R116, R116, R30, RZ ;  /* 0x0000001e7474723c */ /* 0x000fe200000418ff */
[----:B------:R-:W3:Y:S07]  /*4fa0*/  LDSM.16.M88.4 R28, [R155+0x5800] ;  /* 0x005800009b1c783b */ /* 0x000eee0000000200 */
[C---:B-1----:R-:W-:Y:S08]  /*4fb0*/  HMMA.16816.F32.BF16 R24, R140.reuse, R8, R24 ;  /* 0x000000088c18723c */ /* 0x042ff00000041818 */
[C---:B------:R-:W-:Y:S01]  /*4fc0*/  HMMA.16816.F32.BF16 R20, R140.reuse, R10, R20 ;  /* 0x0000000a8c14723c */ /* 0x040fe20000041814 */
[----:B------:R-:W-:Y:S07]  /*4fd0*/  LDSM.16.M88.4 R8, [R157] ;  /* 0x000000009d08783b */ /* 0x000fee0000000200 */
[C---:B--2---:R-:W-:Y:S08]  /*4fe0*/  HMMA.16816.F32.BF16 R16, R140.reuse, R4, R16 ;  /* 0x000000048c10723c */ /* 0x044ff00000041810 */
[C---:B------:R-:W-:Y:S01]  /*4ff0*/  HMMA.16816.F32.BF16 R12, R140.reuse, R6, R12 ;  /* 0x000000068c0c723c */ /* 0x040fe2000004180c */
[----:B------:R-:W1:Y:S07]  /*5000*/  LDSM.16.M88.4 R4, [R148] ;  /* 0x000000009404783b */ /* 0x000e6e0000000200 */
[C---:B------:R-:W-:Y:S08]  /*5010*/  HMMA.16816.F32.BF16 R120, R140.reuse, R132, R120 ;  /* 0x000000848c78723c */ /* 0x040ff00000041878 */
[C---:B------:R-:W-:Y:S01]  /*5020*/  HMMA.16816.F32.BF16 R132, R140.reuse, R134, R116 ;  /* 0x000000868c84723c */ /* 0x040fe20000041874 */
[----:B------:R-:W2:Y:S07]  /*5030*/  LDSM.16.M88.4 R116, [R148+0x800] ;  /* 0x000800009474783b */ /* 0x000eae0000000200 */
[C---:B------:R-:W-:Y:S08]  /*5040*/  HMMA.16816.F32.BF16 R128, R140.reuse, R136, R128 ;  /* 0x000000888c80723c */ /* 0x040ff00000041880 */
[----:B------:R-:W-:Y:S08]  /*5050*/  HMMA.16816.F32.BF16 R124, R140, R138, R124 ;  /* 0x0000008a8c7c723c */ /* 0x000ff0000004187c */
        /* <DEDUP_REMOVED lines=21> */
[----:B------:R-:W-:Y:S04]  /*51b0*/  LDSM.16.M88.4 R124, [R160+0x2000] ;  /* 0x00200000a07c783b */ /* 0x000fe80000000200 */
[----:B------:R-:W4:Y:S03]  /*51c0*/  LDSM.16.M88.4 R108, [R147] ;  /* 0x00000000936c783b */ /* 0x000f260000000200 */
[C---:B---3--:R-:W-:Y:S08]  /*51d0*/  HMMA.16816.F32.BF16 R120, R8.reuse, R28, R120 ;  /* 0x0000001c0878723c */ /* 0x048ff00000041878 */
[----:B------:R-:W-:Y:S01]  /*51e0*/  HMMA.16816.F32.BF16 R132, R8, R30, R132 ;  /* 0x0000001e0884723c */ /* 0x000fe20000041884 */
[----:B------:R-:W-:Y:S04]  /*51f0*/  LDSM.16.M88.4 R8, [R145] ;  /* 0x000000009108783b */ /* 0x000fe80000000200 */
[----:B------:R-:W-:Y:S03]  /*5200*/  LDSM.16.M88.4 R28, [R144] ;  /* 0x00000000901c783b */ /* 0x000fe60000000200 */
[C---:B-1----:R-:W-:Y:S08]  /*5210*/  HMMA.16816.F32.BF16 R24, R32.reuse, R4, R24 ;  /* 0x000000042018723c */ /* 0x042ff00000041818 */
[C---:B------:R-:W-:Y:S01]  /*5220*/  HMMA.16816.F32.BF16 R20, R32.reuse, R6, R20 ;  /* 0x000000062014723c */ /* 0x040fe20000041814 */
[----:B------:R-:W1:Y:S07]  /*5230*/  LDSM.16.M88.4 R4, [R146] ;  /* 0x000000009204783b */ /* 0x000e6e0000000200 */
[C---:B------:R-:W-:Y:S08]  /*5240*/  HMMA.16816.F32.BF16 R16, R32.reuse, R104, R16 ;  /* 0x000000682010723c */ /* 0x040ff00000041810 */
[C---:B------:R-:W-:Y:S01]  /*5250*/  HMMA.16816.F32.BF16 R12, R32.reuse, R106, R12 ;  /* 0x0000006a200c723c */ /* 0x040fe2000004180c */
[----:B------:R-:W-:Y:S07]  /*5260*/  LDSM.16.M88.4 R104, [R158+0x2000] ;  /* 0x002000009e68783b */ /* 0x000fee0000000200 */
[C---:B--2---:R-:W-:Y:S08]  /*5270*/  HMMA.16816.F32.BF16 R128, R32.reuse, R116, R128 ;  /* 0x000000742080723c */ /* 0x044ff00000041880 */
[C---:B------:R-:W-:Y:S01]  /*5280*/  HMMA.16816.F32.BF16 R136, R32.reuse, R118, R136 ;  /* 0x000000762088723c */ /* 0x040fe20000041888 */
[----:B------:R-:W-:Y:S07]  /*5290*/  LDSM.16.M88.4 R116, [R155+0x7000] ;  /* 0x007000009b74783b */ /* 0x000fee0000000200 */
[C---:B------:R-:W-:Y:S08]  /*52a0*/  HMMA.16816.F32.BF16 R120, R32.reuse, R112, R120 ;  /* 0x000000702078723c */ /* 0x040ff00000041878 */
[----:B------:R-:W-:Y:S01]  /*52b0*/  HMMA.16816.F32.BF16 R132, R32, R114, R132 ;  /* 0x000000722084723c */ /* 0x000fe20000041884 */
[----:B------:R-:W2:Y:S04]  /*52c0*/  LDSM.16.M88.4 R32, [R155+0x6000] ;  /* 0x006000009b20783b */ /* 0x000ea80000000200 */
[----:B------:R-:W-:Y:S03]  /*52d0*/  LDSM.16.M88.4 R112, [R155+0x7800] ;  /* 0x007800009b70783b */ /* 0x000fe60000000200 */
[C---:B----4-:R-:W-:Y:S08]  /*52e0*/  HMMA.16816.F32.BF16 R24, R124.reuse, R108, R24 ;  /* 0x0000006c7c18723c */ /* 0x050ff00000041818 */
[C---:B-1----:R-:W-:Y:S08]  /*52f0*/  HMMA.16816.F32.BF16 R16, R124.reuse, R4, R16 ;  /* 0x000000047c10723c */ /* 0x042ff00000041810 */
[C---:B------:R-:W-:Y:S01]  /*5300*/  HMMA.16816.F32.BF16 R12, R124.reuse, R6, R12 ;  /* 0x000000067c0c723c */ /* 0x040fe2000004180c */
[----:B------:R-:W-:Y:S07]  /*5310*/  LDSM.16.M88.4 R4, [R148+0x2000] ;  /* 0x002000009404783b */ /* 0x000fee0000000200 */
[C---:B------:R-:W-:Y:S08]  /*5320*/  HMMA.16816.F32.BF16 R128, R124.reuse, R8, R128 ;  /* 0x000000087c80723c */ /* 0x040ff00000041880 */
[----:B------:R-:W-:Y:S01]  /*5330*/  HMMA.16816.F32.BF16 R136, R124, R10, R136 ;  /* 0x0000000a7c88723c */ /* 0x000fe20000041888 */
[----:B------:R-:W1:Y:S07]  /*5340*/  LDSM.16.M88.4 R8, [R157+0x2000] ;  /* 0x002000009d08783b */ /* 0x000e6e0000000200 */
[----:B--2---:R-:W-:Y:S08]  /*5350*/  HMMA.16816.F32.BF16 R24, R104, R32, R24 ;  /* 0x000000206818723c */ /* 0x004ff00000041818 */
[C---:B------:R-:W-:Y:S01]  /*5360*/  HMMA.16816.F32.BF16 R20, R124.reuse, R110, R20 ;  /* 0x0000006e7c14723c */ /* 0x040fe20000041814 */
[----:B------:R-:W2:Y:S07]  /*5370*/  LDSM.16.M88.4 R108, [R155+0x6800] ;  /* 0x006800009b6c783b */ /* 0x000eae0000000200 */
[C---:B------:R-:W-:Y:S08]  /*5380*/  HMMA.16816.F32.BF16 R120, R124.reuse, R28, R120 ;  /* 0x0000001c7c78723c */ /* 0x040ff00000041878 */
[----:B------:R-:W-:Y:S01]  /*5390*/  HMMA.16816.F32.BF16 R132, R124, R30, R132 ;  /* 0x0000001e7c84723c */ /* 0x000fe20000041884 */
[----:B------:R-:W3:Y:S07]  /*53a0*/  LDSM.16.M88.4 R28, [R148+0x2800] ;  /* 0x00280000941c783b */ /* 0x000eee0000000200 */
[----:B------:R-:W-:Y:S01]  /*53b0*/  HMMA.16816.F32.BF16 R20, R104, R34, R20 ;  /* 0x000000226814723c */ /* 0x000fe20000041814 */
[----:B------:R-:W4:Y:S07]  /*53c0*/  LDSM.16.M88.4 R32, [R148+0x3000] ;  /* 0x003000009420783b */ /* 0x000f2e0000000200 */
[----:B-1----:R-:W-:Y:S07]  /*53d0*/  HMMA.16816.F32.BF16 R24, R8, R4, R24 ;  /* 0x000000040818723c */ /* 0x002fee0000041818 */
[----:B------:R-:W-:Y:S01]  /*53e0*/  IADD3 R4, R178, 0x9, RZ ;  /* 0x00000009b2047810 */ /* 0x000fe20007ffe0ff */
[----:B------:R-:W-:Y:S03]  /*53f0*/  HMMA.16816.F32.BF16 R128, R104, R116, R128 ;  /* 0x000000746880723c */ /* 0x000fe60000041880 */
[----:B------:R-:W-:-:S05]  /*5400*/  ISETP.GE.AND P2, PT, R4, R176, PT ;  /* 0x000000b00400720c */ /* 0x000fca0003f46270 */
[----:B--2---:R-:W-:Y:S08]  /*5410*/  HMMA.16816.F32.BF16 R16, R104, R108, R16 ;  /* 0x0000006c6810723c */ /* 0x004ff00000041810 */
[----:B------:R-:W-:Y:S01]  /*5420*/  FSEL R109, R24, -INF , !P3 ;  /* 0xff800000186d7808 */ /* 0x000fe20005800000 */
[----:B------:R-:W-:Y:S01]  /*5430*/  HMMA.16816.F32.BF16 R20, R8, R6, R20 ;  /* 0x000000060814723c */ /* 0x000fe20000041814 */
[----:B------:R-:W-:-:S02]  /*5440*/  ISETP.GE.AND P3, PT, R4, R167, PT ;  /* 0x000000a70400720c */ /* 0x000fc40003f66270 */
[----:B------:R-:W1:Y:S01]  /*5450*/  LDSM.16.M88.4 R4, [R148+0x3800] ;  /* 0x003800009404783b */ /* 0x000e620000000200 */
[----:B------:R-:W-:Y:S01]  /*5460*/  IADD3 R24, R178, 0x10, RZ ;  /* 0x00000010b2187810 */ /* 0x000fe20007ffe0ff */
[----:B------:R-:W-:-:S04]  /*5470*/  DEPBAR.LE SB0, 0x0 ;  /* 0x000080000000791a */ /* 0x000fc80000000000 */
[----:B------:R-:W-:Y:S01]  /*5480*/  HMMA.16816.F32.BF16 R12, R104, R110, R12 ;  /* 0x0000006e680c723c */ /* 0x000fe2000004180c */
[----:B------:R-:W-:Y:S02]  /*5490*/  FSEL R193, R25, -INF , !P4 ;  /* 0xff80000019c17808 */ /* 0x000fe40006000000 */
[----:B------:R-:W-:-:S04]  /*54a0*/  ISETP.GE.AND P4, PT, R178, R167, PT ;  /* 0x000000a7b200720c */ /* 0x000fc80003f86270 */
[----:B------:R-:W-:Y:S01]  /*54b0*/  FSEL R26, R26, -INF , !P4 ;  /* 0xff8000001a1a7808 */ /* 0x000fe20006000000 */
[----:B------:R-:W-:Y:S01]  /*54c0*/  HMMA.16816.F32.BF16 R120, R104, R112, R120 ;  /* 0x000000706878723c */ /* 0x000fe20000041878 */
[----:B------:R-:W-:-:S06]  /*54d0*/  ISETP.GE.AND P4, PT, R24, R167, PT ;  /* 0x000000a71800720c */ /* 0x000fcc0003f86270 */
[----:B------:R-:W-:Y:S01]  /*54e0*/  FSEL R191, R20, -INF , !P5 ;  /* 0xff80000014bf7808 */ /* 0x000fe20006800000 */
[----:B------:R-:W-:Y:S01]  /*54f0*/  HMMA.16816.F32.BF16 R136, R104, R118, R136 ;  /* 0x000000766888723c */ /* 0x000fe20000041888 */
[----:B------:R-:W-:Y:S02]  /*5500*/  FSEL R113, R27, -INF , !P1 ;  /* 0xff8000001b717808 */ /* 0x000fe40004800000 */
[----:B------:R-:W-:Y:S02]  /*5510*/  FSEL R197, R21, -INF , !P2 ;  /* 0xff80000015c57808 */ /* 0x000fe40005000000 */
[-C--:B------:R-:W-:Y:S02]  /*5520*/  ISETP.GE.AND P5, PT, R24, R176.reuse, PT ;  /* 0x000000b01800720c */ /* 0x080fe40003fa6270 */
[C---:B------:R-:W-:Y:S01]  /*5530*/  ISETP.GE.AND P2, PT, R0.reuse, R176, PT ;  /* 0x000000b00000720c */ /* 0x040fe20003f46270 */
[----:B---3--:R-:W-:Y:S01]  /*5540*/  HMMA.16816.F32.BF16 R16, R8, R28, R16 ;  /* 0x0000001c0810723c */ /* 0x008fe20000041810 */
[----:B------:R-:W-:-:S02]  /*5550*/  ISETP.GE.AND P1, PT, R0, R167, PT ;  /* 0x000000a70000720c */ /* 0x000fc40003f26270 */
[C---:B------:R-:W-:Y:S02]  /*5560*/  IADD3 R20, R178.reuse, 0x18, RZ ;  /* 0x00000018b2147810 */ /* 0x040fe40007ffe0ff */
[----:B------:R-:W-:Y:S02]  /*5570*/  IADD3 R0, R178, 0x19, RZ ;  /* 0x00000019b2007810 */ /* 0x000fe40007ffe0ff */
[----:B------:R-:W-:Y:S01]  /*5580*/  FSEL R195, R23, -INF , !P3 ;  /* 0xff80000017c37808 */ /* 0x000fe20005800000 */
[----:B------:R-:W-:Y:S01]  /*5590*/  HMMA.16816.F32.BF16 R12, R8, R30, R12 ;  /* 0x0000001e080c723c */ /* 0x000fe2000004180c */
[----:B------:R-:W-:Y:S02]  /*55a0*/  ISETP.GE.AND P3, PT, R20, R176, PT ;  /* 0x000000b01400720c */ /* 0x000fe40003f66270 */
[----:B------:R-:W-:Y:S02]  /*55b0*/  FSEL R199, R22, -INF , !P6 ;  /* 0xff80000016c77808 */ /* 0x000fe40007000000 */
[----:B------:R-:W-:-:S03]  /*55c0*/  ISETP.GE.AND P6, PT, R20, R167, PT ;  /* 0x000000a71400720c */ /* 0x000fc60003fc6270 */
[----:B------:R-:W-:Y:S08]  /*55d0*/  HMMA.16816.F32.BF16 R132, R104, R114, R132 ;  /* 0x000000726884723c */ /* 0x000ff00000041884 */
[----:B----4-:R-:W-:Y:S01]  /*55e0*/  HMMA.16816.F32.BF16 R128, R8, R32, R128 ;  /* 0x000000200880723c */ /* 0x010fe20000041880 */
[----:B------:R-:W-:Y:S02]  /*55f0*/  FSEL R183, R16, -INF , !P5 ;  /* 0xff80000010b77808 */ /* 0x000fe40006800000 */
[----:B------:R-:W-:-:S02]  /*5600*/  FSEL R181, R17, -INF , !P2 ;  /* 0xff80000011b57808 */ /* 0x000fc40005000000 */
[CC--:B------:R-:W-:Y:S02]  /*5610*/  ISETP.GE.AND P5, PT, R0.reuse, R176.reuse, PT ;  /* 0x000000b00000720c */ /* 0x0c0fe40003fa6270 */
[-C--:B------:R-:W-:Y:S01]  /*5620*/  ISETP.GE.AND P2, PT, R0, R167.reuse, PT ;  /* 0x000000a70000720c */ /* 0x080fe20003f46270 */
[C---:B-1----:R-:W-:Y:S01]  /*5630*/  HMMA.16816.F32.BF16 R120, R8.reuse, R4, R120 ;  /* 0x000000040878723c */ /* 0x042fe20000041878 */
[----:B------:R-:W-:Y:S02]  /*5640*/  IADD3 R0, R178, 0x20, RZ ;  /* 0x00000020b2007810 */ /* 0x000fe40007ffe0ff */
[----:B------:R-:W-:Y:S02]  /*5650*/  FSEL R189, R12, -INF , !P3 ;  /* 0xff8000000cbd7808 */ /* 0x000fe40005800000 */
[----:B------:R-:W-:Y:S02]  /*5660*/  FSEL R25, R18, -INF , !P4 ;  /* 0xff80000012197808 */ /* 0x000fe40006000000 */
[C---:B------:R-:W-:Y:S01]  /*5670*/  ISETP.GE.AND P3, PT, R0.reuse, R176, PT ;  /* 0x000000b00000720c */ /* 0x040fe20003f66270 */
[----:B------:R-:W-:Y:S01]  /*5680*/  HMMA.16816.F32.BF16 R136, R8, R34, R136 ;  /* 0x000000220888723c */ /* 0x000fe20000041888 */
[----:B------:R-:W-:-:S02]  /*5690*/  ISETP.GE.AND P4, PT, R0, R167, PT ;  /* 0x000000a70000720c */ /* 0x000fc40003f86270 */
[C---:B------:R-:W-:Y:S02]  /*56a0*/  IADD3 R16, R178.reuse, 0x21, RZ ;  /* 0x00000021b2107810 */ /* 0x040fe40007ffe0ff */
[C---:B------:R-:W-:Y:S02]  /*56b0*/  IADD3 R0, R178.reuse, 0x28, RZ ;  /* 0x00000028b2007810 */ /* 0x040fe40007ffe0ff */
[----:B------:R-:W-:Y:S01]  /*56c0*/  IADD3 R4, R178, 0x30, RZ ;  /* 0x00000030b2047810 */ /* 0x000fe20007ffe0ff */
[----:B------:R-:W-:Y:S01]  /*56d0*/  HMMA.16816.F32.BF16 R132, R8, R6, R132 ;  /* 0x000000060884723c */ /* 0x000fe20000041884 */
[----:B------:R-:W-:Y:S02]  /*56e0*/  FSEL R27, R13, -INF , !P5 ;  /* 0xff8000000d1b7808 */ /* 0x000fe40006800000 */
[----:B------:R-:W-:Y:S02]  /*56f0*/  FSEL R21, R14, -INF , !P6 ;  /* 0xff8000000e157808 */ /* 0x000fe40007000000 */
[----:B------:R-:W-:-:S02]  /*5700*/  FSEL R179, R15, -INF , !P2 ;  /* 0xff8000000fb37808 */ /* 0x000fc40005000000 */
[----:B------:R-:W-:Y:S01]  /*5710*/  FSEL R29, R130, -INF , !P4 ;  /* 0xff800000821d7808 */ /* 0x000fe20006000000 */
[----:B------:R-:W-:Y:S01]  /*5720*/  BAR.SYNC.DEFER_BLOCKING 0x0 ;  /* 0x0000000000007b1d */ /* 0x000fe20000010000 */
[-C--:B------:R-:W-:Y:S02]  /*5730*/  ISETP.GE.AND P5, PT, R16, R176.reuse, PT ;  /* 0x000000b01000720c */ /* 0x080fe40003fa6270 */
        /* <DEDUP_REMOVED lines=8> */
[----:B------:R-:W-:Y:S02]  /*57c0*/  ISETP.GE.AND P1, PT, R16, R167, PT ;  /* 0x000000a71000720c */ /* 0x000fe40003f26270 */
[----:B------:R-:W-:-:S02]  /*57d0*/  ISETP.GE.AND P3, PT, R0, R176, PT ;  /* 0x000000b00000720c */ /* 0x000fc40003f66270 */
[----:B------:R-:W-:Y:S02]  /*57e0*/  ISETP.GE.AND P5, PT, R0, R167, PT ;  /* 0x000000a70000720c */ /* 0x000fe40003fa6270 */
[----:B------:R-:W-:Y:S02]  /*57f0*/  ISETP.GT.AND P4, PT, R169, R164, PT ;  /* 0x000000a4a900720c */ /* 0x000fe40003f84270 */
[----:B------:R-:W-:Y:S02]  /*5800*/  IADD3 R0, R178, 0x31, RZ ;  /* 0x00000031b2007810 */ /* 0x000fe40007ffe0ff */
[----:B------:R-:W-:Y:S02]  /*5810*/  FSEL R141, R131, -INF , !P1 ;  /* 0xff800000838d7808 */ /* 0x000fe40004800000 */
[----:B------:R-:W-:Y:S02]  /*5820*/  FSEL R143, R137, -INF , !P3 ;  /* 0xff800000898f7808 */ /* 0x000fe40005800000 */
[----:B------:R-:W-:-:S02]  /*5830*/  FSEL R31, R136, -INF , !P2 ;  /* 0xff800000881f7808 */ /* 0x000fc40005000000 */
[CC--:B------:R-:W-:Y:S02]  /*5840*/  ISETP.GE.AND P1, PT, R0.reuse, R176.reuse, PT ;  /* 0x000000b00000720c */ /* 0x0c0fe40003f26270 */
[----:B------:R-:W-:Y:S02]  /*5850*/  ISETP.GE.AND P3, PT, R0, R167, PT ;  /* 0x000000a70000720c */ /* 0x000fe40003f66270 */
[----:B------:R-:W-:Y:S02]  /*5860*/  ISETP.GE.AND P2, PT, R4, R176, PT ;  /* 0x000000b00400720c */ /* 0x000fe40003f46270 */
[C---:B------:R-:W-:Y:S02]  /*5870*/  IADD3 R0, R178.reuse, 0x38, RZ ;  /* 0x00000038b2007810 */ /* 0x040fe40007ffe0ff */
[----:B------:R-:W-:Y:S02]  /*5880*/  IADD3 R178, R178, 0x39, RZ ;  /* 0x00000039b2b27810 */ /* 0x000fe40007ffe0ff */
[----:B------:R-:W-:-:S02]  /*5890*/  FSEL R137, R138, -INF , !P6 ;  /* 0xff8000008a897808 */ /* 0x000fc40007000000 */
[----:B------:R-:W-:Y:S02]  /*58a0*/  FSEL R139, R139, -INF , !P5 ;  /* 0xff8000008b8b7808 */ /* 0x000fe40006800000 */
[----:B------:R-:W-:Y:S02]  /*58b0*/  FSEL R127, R120, -INF , !P2 ;  /* 0xff800000787f7808 */ /* 0x000fe40005000000 */
[----:B------:R-:W-:Y:S02]  /*58c0*/  FSEL R125, R121, -INF , !P1 ;  /* 0xff800000797d7808 */ /* 0x000fe40004800000 */
[-C--:B------:R-:W-:Y:S02]  /*58d0*/  ISETP.GE.AND P6, PT, R0, R176.reuse, PT ;  /* 0x000000b00000720c */ /* 0x080fe40003fc6270 */
[----:B------:R-:W-:Y:S02]  /*58e0*/  ISETP.GE.AND P5, PT, R178, R176, PT ;  /* 0x000000b0b200720c */ /* 0x000fe40003fa6270 */
        /* <DEDUP_REMOVED lines=40> */
[----:B------:R-:W-:-:S05]  /*5b70*/  ISETP.NE.AND P2, PT, RZ, c[0x0][0x2d0], PT ;  /* 0x0000b400ff007a0c */ /* 0x000fca0003f45270 */
        /* <DEDUP_REMOVED lines=25> */
.L_x_7429:
[----:B------:R-:W-:-:S04]  /*5d10*/  LEA R6, -R2, RZ, 0x6 ;  /* 0x000000ff02067211 */ /* 0x000fc800078e31ff */
[----:B------:R-:W-:Y:S02]  /*5d20*/  SHF.R.S32.HI R0, RZ, 0x1f, R6 ;  /* 0x0000001fff007819 */ /* 0x000fe40000011406 */
.L_x_7430:
        /* <DEDUP_REMOVED lines=24> */
.L_x_7428:
        /* <DEDUP_REMOVED lines=52> */
[----:B------:R-:W-:Y:S01]  /*61f0*/  FADD.FTZ R6, R3, -R6 ;  /* 0x8000000603067221 */ /* 0x000fe20000010000 */
[----:B------:R-:W-:Y:S01]  /*6200*/  LDSM.16.MT88.4 R100, [R153+0xb000] ;  /* 0x00b000009964783b */ /* 0x000fe20000004200 */
        /* <DEDUP_REMOVED lines=8> */
[----:B------:R-:W-:Y:S01]  /*6290*/  FFMA.FTZ R113, R195, c[0x0][0x23c], -R116 ;  /* 0x00008f00c3717a23 */ /* 0x000fe20000010874 */
[----:B------:R-:W-:Y:S01]  /*62a0*/  MUFU.EX2 R109, R109 ;  /* 0x0000006d006d7308 */ /* 0x000fe20000000800 */
[----:B------:R-:W-:Y:S02]  /*62b0*/  FMUL.FTZ R114, R4, c[0x0][0x23c] ;  /* 0x00008f0004727a20 */ /* 0x000fe40000410000 */
[----:B------:R-:W-:Y:S02]  /*62c0*/  FMUL.FTZ R112, R6, c[0x0][0x23c] ;  /* 0x00008f0006707a20 */ /* 0x000fe40000410000 */
[--C-:B------:R-:W-:Y:S02]  /*62d0*/  FFMA.FTZ R3, R183, c[0x0][0x23c], -R118.reuse ;  /* 0x00008f00b7037a23 */ /* 0x100fe40000010876 */
[--C-:B------:R-:W-:Y:S01]  /*62e0*/  FFMA.FTZ R122, R181, c[0x0][0x23c], -R118.reuse ;  /* 0x00008f00b57a7a23 */ /* 0x100fe20000010876 */
[----:B------:R-:W1:Y:S01]  /*62f0*/  MUFU.EX2 R108, R108 ;  /* 0x0000006c006c7308 */ /* 0x000e620000000800 */
[----:B------:R-:W-:-:S02]  /*6300*/  FFMA.FTZ R120, R189, c[0x0][0x23c], -R118 ;  /* 0x00008f00bd787a23 */ /* 0x000fc40000010876 */
[----:B------:R-:W-:Y:S02]  /*6310*/  FFMA.FTZ R129, R27, c[0x0][0x23c], -R118 ;  /* 0x00008f001b817a23 */ /* 0x000fe40000010876 */
[--C-:B------:R-:W-:Y:S02]  /*6320*/  FFMA.FTZ R124, R25, c[0x0][0x23c], -R116.reuse ;  /* 0x00008f00197c7a23 */ /* 0x100fe40000010874 */
[--C-:B------:R-:W-:Y:S01]  /*6330*/  FFMA.FTZ R131, R23, c[0x0][0x23c], -R116.reuse ;  /* 0x00008f0017837a23 */ /* 0x100fe20000010874 */
[----:B------:R-:W-:Y:S01]  /*6340*/  MUFU.EX2 R107, R107 ;  /* 0x0000006b006b7308 */ /* 0x000fe20000000800 */
[--C-:B------:R-:W-:Y:S01]  /*6350*/  FFMA.FTZ R126, R21, c[0x0][0x23c], -R116.reuse ;  /* 0x00008f00157e7a23 */ /* 0x100fe20000010874 */
[----:B------:R-:W-:Y:S01]  /*6360*/  LDSM.16.MT88.4 R24, [R156+0x8800] ;  /* 0x008800009c18783b */ /* 0x000fe20000004200 */
[----:B------:R-:W-:Y:S02]  /*6370*/  FFMA.FTZ R135, R179, c[0x0][0x23c], -R116 ;  /* 0x00008f00b3877a23 */ /* 0x000fe40000010874 */
[--C-:B------:R-:W-:Y:S01]  /*6380*/  FFMA.FTZ R128, R35, c[0x0][0x23c], -R118.reuse ;  /* 0x00008f0023807a23 */ /* 0x100fe20000010876 */
[----:B------:R-:W-:Y:S01]  /*6390*/  LDSM.16.MT88.4 R20, [R153+0x8800] ;  /* 0x008800009914783b */ /* 0x000fe20000004200 */
[----:B------:R-:W-:Y:S01]  /*63a0*/  FFMA.FTZ R167, R33, c[0x0][0x23c], -R118 ;  /* 0x00008f0021a77a23 */ /* 0x000fe20000010876 */
[----:B------:R-:W2:Y:S01]  /*63b0*/  MUFU.EX2 R106, R106 ;  /* 0x0000006a006a7308 */ /* 0x000ea20000000800 */
[----:B-1----:R-:W-:Y:S01]  /*63c0*/  F2FP.BF16.PACK_AB R4, R108, R109 ;  /* 0x0000006d6c04723e */ /* 0x002fe200000010ff */
[----:B------:R-:W-:Y:S01]  /*63d0*/  LDSM.16.MT88.4 R32, [R153+0xa800] ;  /* 0x00a800009920783b */ /* 0x000fe20000004200 */
[----:B------:R-:W-:-:S02]  /*63e0*/  FFMA.FTZ R134, R137, c[0x0][0x23c], -R116 ;  /* 0x00008f0089867a23 */ /* 0x000fc40000010874 */
[--C-:B------:R-:W-:Y:S02]  /*63f0*/  FFMA.FTZ R130, R31, c[0x0][0x23c], -R118.reuse ;  /* 0x00008f001f827a23 */ /* 0x100fe40000010876 */
[----:B------:R-:W-:Y:S01]  /*6400*/  FFMA.FTZ R143, R143, c[0x0][0x23c], -R118 ;  /* 0x00008f008f8f7a23 */ /* 0x000fe20000010876 */
[----:B------:R-:W1:Y:S01]  /*6410*/  MUFU.EX2 R105, R105 ;  /* 0x0000006900697308 */ /* 0x000e620000000800 */
[--C-:B------:R-:W-:Y:S02]  /*6420*/  FFMA.FTZ R132, R29, c[0x0][0x23c], -R116.reuse ;  /* 0x00008f001d847a23 */ /* 0x100fe40000010874 */
[--C-:B------:R-:W-:Y:S01]  /*6430*/  FFMA.FTZ R141, R141, c[0x0][0x23c], -R116.reuse ;  /* 0x00008f008d8d7a23 */ /* 0x100fe20000010874 */
[----:B------:R-:W-:Y:S01]  /*6440*/  LDSM.16.MT88.4 R28, [R156+0x9000] ;  /* 0x009000009c1c783b */ /* 0x000fe20000004200 */
[----:B------:R-:W-:Y:S02]  /*6450*/  FFMA.FTZ R137, R139, c[0x0][0x23c], -R116 ;  /* 0x00008f008b897a23 */ /* 0x000fe40000010874 */
[--C-:B------:R-:W-:Y:S01]  /*6460*/  FFMA.FTZ R127, R127, c[0x0][0x23c], -R118.reuse ;  /* 0x00008f007f7f7a23 */ /* 0x100fe20000010876 */
[----:B------:R-:W-:Y:S01]  /*6470*/  MUFU.EX2 R0, R0 ;  /* 0x0000000000007308 */ /* 0x000fe20000000800 */
[----:B--2---:R-:W-:Y:S01]  /*6480*/  F2FP.BF16.PACK_AB R6, R106, R107 ;  /* 0x0000006b6a06723e */ /* 0x004fe200000010ff */
[----:B------:R-:W-:-:S02]  /*6490*/  FFMA.FTZ R136, R125, c[0x0][0x23c], -R118 ;  /* 0x00008f007d887a23 */ /* 0x000fc40000010876 */
[--C-:B------:R-:W-:Y:S02]  /*64a0*/  FFMA.FTZ R121, R121, c[0x0][0x23c], -R118.reuse ;  /* 0x00008f0079797a23 */ /* 0x100fe40000010876 */
[----:B------:R-:W-:Y:S02]  /*64b0*/  FFMA.FTZ R118, R133, c[0x0][0x23c], -R118 ;  /* 0x00008f0085767a23 */ /* 0x000fe40000010876 */
[----:B------:R-:W2:Y:S01]  /*64c0*/  MUFU.EX2 R113, R113 ;  /* 0x0000007100717308 */ /* 0x000ea20000000800 */
[----:B-1----:R-:W-:Y:S01]  /*64d0*/  F2FP.BF16.PACK_AB R5, R104, R105 ;  /* 0x000000696805723e */ /* 0x002fe200000010ff */
[--C-:B------:R-:W-:Y:S02]  /*64e0*/  FFMA.FTZ R119, R119, c[0x0][0x23c], -R116.reuse ;  /* 0x00008f0077777a23 */ /* 0x100fe40000010874 */
[--C-:B------:R-:W-:Y:S02]  /*64f0*/  FFMA.FTZ R138, R123, c[0x0][0x23c], -R116.reuse ;  /* 0x00008f007b8a7a23 */ /* 0x100fe40000010874 */
[----:B------:R-:W-:-:S02]  /*6500*/  FFMA.FTZ R117, R117, c[0x0][0x23c], -R116 ;  /* 0x00008f0075757a23 */ /* 0x000fc40000010874 */
[----:B------:R-:W1:Y:S08]  /*6510*/  MUFU.EX2 R114, R114 ;  /* 0x0000007200727308 */ /* 0x000e700000000800 */
        /* <DEDUP_REMOVED lines=20> */
[----:B------:R-:W2:Y:S01]  /*6660*/  LDSM.16.MT88.4 R8, [R152+0x8000] ;  /* 0x008000009808783b */ /* 0x000ea20000004200 */
[----:B------:R-:W-:Y:S01]  /*6670*/  FMUL.FTZ R53, R53, R114 ;  /* 0x0000007235357220 */ /* 0x000fe20000410000 */
[----:B------:R-:W-:Y:S01]  /*6680*/  MUFU.EX2 R129, R129 ;  /* 0x0000008100817308 */ /* 0x000fe20000000800 */
[----:B------:R-:W-:-:S02]  /*6690*/  FMUL.FTZ R54, R54, R112 ;  /* 0x0000007036367220 */ /* 0x000fc40000410000 */
[----:B------:R-:W-:Y:S02]  /*66a0*/  FMUL.FTZ R55, R55, R112 ;  /* 0x0000007037377220 */ /* 0x000fe40000410000 */
[C---:B------:R-:W-:Y:S01]  /*66b0*/  HMMA.16816.F32.BF16 R48, R4.reuse, R12, R48 ;  /* 0x0000000c0430723c */ /* 0x040fe20000041830 */
        /* <DEDUP_REMOVED lines=22> */
[----:B------:R-:W1:Y:S01]  /*6820*/  MUFU.EX2 R135, R135 ;  /* 0x0000008700877308 */ /* 0x000e620000000800 */
[-C--:B------:R-:W-:Y:S02]  /*6830*/  FMUL.FTZ R62, R62, R112.reuse ;  /* 0x000000703e3e7220 */ /* 0x080fe40000410000 */
[----:B------:R-:W-:Y:S01]  /*6840*/  FMUL.FTZ R63, R63, R112 ;  /* 0x000000703f3f7220 */ /* 0x000fe20000410000 */
[----:B--2---:R-:W-:Y:S01]  /*6850*/  HMMA.16816.F32.BF16 R56, R4, R8, R56 ;  /* 0x000000080438723c */ /* 0x004fe20000041838 */
[-C--:B------:R-:W-:Y:S02]  /*6860*/  FMUL.FTZ R72, R72, R114.reuse ;  /* 0x0000007248487220 */ /* 0x080fe40000410000 */
[----:B------:R-:W-:Y:S01]  /*6870*/  FMUL.FTZ R73, R73, R114 ;  /* 0x0000007249497220 */ /* 0x000fe20000410000 */
[----:B------:R-:W-:Y:S01]  /*6880*/  MUFU.EX2 R128, R128 ;  /* 0x0000008000807308 */ /* 0x000fe20000000800 */
[----:B------:R-:W-:-:S02]  /*6890*/  FMUL.FTZ R74, R74, R112 ;  /* 0x000000704a4a7220 */ /* 0x000fc40000410000 */
[----:B------:R-:W-:Y:S01]  /*68a0*/  FMUL.FTZ R75, R75, R112 ;  /* 0x000000704b4b7220 */ /* 0x000fe20000410000 */
[C---:B------:R-:W-:Y:S01]  /*68b0*/  HMMA.16816.F32.BF16 R60, R4.reuse, R10, R60 ;  /* 0x0000000a043c723c */ /* 0x040fe2000004183c */
[----:B------:R-:W2:Y:S01]  /*68c0*/  LDSM.16.MT88.4 R8, [R153+0xa000] ;  /* 0x00a000009908783b */ /* 0x000ea20000004200 */
        /* <DEDUP_REMOVED lines=51> */
[----:B------:R-:W2:Y:S02]  /*6c00*/  MUFU.EX2 R136, R136 ;  /* 0x0000008800887308 */ /* 0x000ea40000000800 */
[----:B------:R-:W-:Y:S01]  /*6c10*/  FADD.FTZ R106, R106, R107 ;  /* 0x0000006b6a6a7221 */ /* 0x000fe20000010000 */
[C---:B-1----:R-:W-:Y:S02]  /*6c20*/  F2FP.BF16.PACK_AB R4, R122.reuse, R3 ;  /* 0x000000037a04723e */ /* 0x042fe400000010ff */
        /* <DEDUP_REMOVED lines=12> */
[----:B------:R-:W1:Y:S01]  /*6cf0*/  LDSM.16.MT88.4 R16, [R152+0xa800] ;  /* 0x00a800009810783b */ /* 0x000e620000004200 */
[----:B------:R-:W-:Y:S06]  /*6d00*/  MUFU.EX2 R119, R119 ;  /* 0x0000007700777308 */ /* 0x000fec0000000800 */
[C---:B--2---:R-:W-:Y:S02]  /*6d10*/  HMMA.16816.F32.BF16 R40, R4.reuse, R8, R40 ;  /* 0x000000080428723c */ /* 0x044fe40000041828 */
[----:B------:R-:W2:Y:S06]  /*6d20*/  MUFU.EX2 R138, R138 ;  /* 0x0000008a008a7308 */ /* 0x000eac0000000800 */
        /* <DEDUP_REMOVED lines=50> */
[----:B------:R-:W-:Y:S07]  /*7050*/  HMMA.16816.F32.BF16 R84, R4, R34, R84 ;  /* 0x000000220454723c */ /* 0x000fee0000041854 */
[----:B------:R-:W-:-:S02]  /*7060*/  F2FP.BF16.PACK_AB R4, R136, R127 ;  /* 0x0000007f8804723e */ /* 0x000fc400000010ff */
[----:B--2---:R-:W-:Y:S02]  /*7070*/  F2FP.BF16.PACK_AB R5, R138, R119 ;  /* 0x000000778a05723e */ /* 0x004fe400000010ff */
[----:B------:R-:W-:Y:S02]  /*7080*/  F2FP.BF16.PACK_AB R6, R118, R121 ;  /* 0x000000797606723e */ /* 0x000fe400000010ff */
[----:B---3--:R-:W-:-:S07]  /*7090*/  F2FP.BF16.PACK_AB R7, R101, R100 ;  /* 0x000000646507723e */ /* 0x008fce00000010ff */
[C---:B-----5:R-:W-:Y:S07]  /*70a0*/  HMMA.16816.F32.BF16 R56, R4.reuse, R20, R56 ;  /* 0x000000140438723c */ /* 0x060fee0000041838 */
[----:B------:R-:W-:Y:S01]  /*70b0*/  FFMA.FTZ R21, R185, R112, R105 ;  /* 0x00000070b9157223 */ /* 0x000fe20000010069 */
[----:B-1----:R-:W-:Y:S03]  /*70c0*/  HMMA.16816.F32.BF16 R96, R4, R16, R96 ;  /* 0x000000100460723c */ /* 0x002fe60000041860 */
[----:B------:R-:W-:-:S04]  /*70d0*/  FADD.FTZ R21, R104, R21 ;  /* 0x0000001568157221 */ /* 0x000fc80000010000 */
[----:B------:R-:W-:Y:S01]  /*70e0*/  FADD.FTZ R0, R0, R21 ;  /* 0x0000001500007221 */ /* 0x000fe20000010000 */
[C---:B------:R-:W-:Y:S01]  /*70f0*/  HMMA.16816.F32.BF16 R36, R4.reuse, R18, R36 ;  /* 0x000000120424723c */ /* 0x040fe20000041824 */
[----:B------:R-:W1:Y:S02]  /*7100*/  LDSM.16.MT88.4 R16, [R153+0xb800] ;  /* 0x00b800009910783b */ /* 0x000e640000004200 */
        /* <DEDUP_REMOVED lines=25> */
[----:B------:R-:W-:Y:S01]  /*72a0*/  FADD.FTZ R185, R101, R100 ;  /* 0x0000006465b97221 */ /* 0x000fe20000010000 */
[----:B------:R-:W-:-:S04]  /*72b0*/  MOV R100, R111 ;  /* 0x0000006f00647202 */ /* 0x000fc80000000f00 */
[C---:B------:R-:W-:Y:S08]  /*72c0*/  HMMA.16816.F32.BF16 R52, R4.reuse, R26, R52 ;  /* 0x0000001a0434723c */ /* 0x040ff00000041834 */
[C---:B------:R-:W-:Y:S08]  /*72d0*/  HMMA.16816.F32.BF16 R60, R4.reuse, R22, R60 ;  /* 0x00000016043c723c */ /* 0x040ff0000004183c */
[C---:B------:R-:W-:Y:S08]  /*72e0*/  HMMA.16816.F32.BF16 R92, R4.reuse, R10, R92 ;  /* 0x0000000a045c723c */ /* 0x040ff0000004185c */
[C---:B-1----:R-:W-:Y:S08]  /*72f0*/  HMMA.16816.F32.BF16 R76, R4.reuse, R16, R76 ;  /* 0x00000010044c723c */ /* 0x042ff0000004184c */
[C---:B------:R-:W-:Y:S08]  /*7300*/  HMMA.16816.F32.BF16 R80, R4.reuse, R18, R80 ;  /* 0x000000120450723c */ /* 0x040ff00000041850 */
[C---:B--2---:R-:W-:Y:S08]  /*7310*/  HMMA.16816.F32.BF16 R88, R4.reuse, R12, R88 ;  /* 0x0000000c0458723c */ /* 0x044ff00000041858 */
[----:B------:R-:W-:Y:S11]  /*7320*/  HMMA.16816.F32.BF16 R84, R4, R14, R84 ;  /* 0x0000000e0454723c */ /* 0x000ff60000041854 */
[----:B------:R-:W-:Y:S08]  /*7330*/  @!UPT UIADD3 URZ, URZ, URZ, URZ ;  /* 0x0000003f3f3ff290 */ /* 0x000ff0000fffe03f */
.L_x_7425:
        /* <DEDUP_REMOVED lines=10> */
[----:B------:R-:W-:-:S02]  /*73e0*/  SHF.L.U32 R179, R179, 0x5, RZ ;  /* 0x00000005b3b37819 */ /* 0x000fc400000006ff */
[----:B------:R-:W-:Y:S02]  /*73f0*/  SHF.R.S32.HI R180, RZ, 0x1f, R181 ;  /* 0x0000001fffb47819 */ /* 0x000fe400000114b5 */
[----:B------:R-:W-:Y:S02]  /*7400*/  SHF.R.S32.HI R182, RZ, 0x1f, R183 ;  /* 0x0000001fffb67819 */ /* 0x000fe400000114b7 */
.L_x_7435:
        /* <DEDUP_REMOVED lines=65> */
.L_x_7432:
[C---:B------:R-:W-:Y:S04]  /*7820*/  LEA R166, P1, R6.reuse, R166, 0x1 ;  /* 0x000000a606a67211 */ /* 0x040fe800078208ff */
        /* <DEDUP_REMOVED lines=11> */
[----:B------:R-:W-:Y:S03]  /*78e0*/  IADD3 R188, P1, R2, R179, RZ ;  /* 0x000000b302bc7210 */ /* 0x000fe60007f3e0ff */
[----:B------:R1:W-:Y:S02]  /*78f0*/  LDGSTS.E.BYPASS.LTC128B.128 [R171+0x8800], [R102.64] ;  /* 0x0880000066ab7fae */ /* 0x0003e4000b901d44 */
[----:B------:R-:W-:Y:S01]  /*7900*/  IMAD.X R189, R3, 0x1, R178, P1 ;  /* 0x0000000103bd7824 */ /* 0x000fe200008e06b2 */
[----:B------:R-:W-:Y:S01]  /*7910*/  ISETP.GT.AND P1, PT, R169, R164, PT ;  /* 0x000000a4a900720c */ /* 0x000fe20003f24270 */
[----:B------:R1:W-:Y:S04]  /*7920*/  LDGSTS.E.BYPASS.LTC128B.128 [R171+0xa800], [R102.64+0x80] ;  /* 0x0a80008066ab7fae */ /* 0x0003e8000b901d44 */
[----:B------:R1:W-:Y:S04]  /*7930*/  LDGSTS.E.BYPASS.LTC128B.128 [R171+0x9000], [R2.64] ;  /* 0x0900000002ab7fae */ /* 0x0003e8000b901d44 */
        /* <DEDUP_REMOVED lines=174> */
.L_x_7434:
        /* <DEDUP_REMOVED lines=20> */
.L_x_7433:
        /* <DEDUP_REMOVED lines=90> */
[--C-:B------:R-:W-:Y:S01]  /*8b00*/  FFMA.FTZ R133, R28, c[0x0][0x23c], -R122.reuse ;  /* 0x00008f001c857a23 */ /* 0x100fe2000001087a */
[----:B------:R-:W-:Y:S01]  /*8b10*/  MUFU.EX2 R103, R103 ;  /* 0x0000006700677308 */ /* 0x000fe20000000800 */
[--C-:B------:R-:W-:Y:S02]  /*8b20*/  FFMA.FTZ R134, R29, c[0x0][0x23c], -R122.reuse ;  /* 0x00008f001d867a23 */ /* 0x100fe4000001087a */
[--C-:B------:R-:W-:Y:S02]  /*8b30*/  FFMA.FTZ R135, R30, c[0x0][0x23c], -R119.reuse ;  /* 0x00008f001e877a23 */ /* 0x100fe40000010877 */
[--C-:B------:R-:W-:Y:S02]  /*8b40*/  FFMA.FTZ R136, R31, c[0x0][0x23c], -R119.reuse ;  /* 0x00008f001f887a23 */ /* 0x100fe40000010877 */
[----:B------:R-:W-:Y:S01]  /*8b50*/  LDSM.16.MT88.4 R28, [R152+0xb000] ;  /* 0x00b00000981c783b */ /* 0x000fe20000004200 */
[--C-:B------:R-:W-:Y:S02]  /*8b60*/  FFMA.FTZ R137, R32, c[0x0][0x23c], -R122.reuse ;  /* 0x00008f0020897a23 */ /* 0x100fe4000001087a */
[----:B------:R-:W2:Y:S01]  /*8b70*/  MUFU.EX2 R116, R116 ;  /* 0x0000007400747308 */ /* 0x000ea20000000800 */
[--C-:B------:R-:W-:Y:S02]  /*8b80*/  FFMA.FTZ R138, R34, c[0x0][0x23c], -R119.reuse ;  /* 0x00008f00228a7a23 */ /* 0x100fe40000010877 */
        /* <DEDUP_REMOVED lines=24> */
[----:B------:R-:W-:Y:S01]  /*8d10*/  MUFU.EX2 R130, R130 ;  /* 0x0000008200827308 */ /* 0x000fe20000000800 */
[----:B------:R-:W-:Y:S02]  /*8d20*/  FMUL.FTZ R67, R0, R67 ;  /* 0x0000004300437220 */ /* 0x000fe40000410000 */
[----:B------:R-:W-:Y:S01]  /*8d30*/  FMUL.FTZ R68, R2, R68 ;  /* 0x0000004402447220 */ /* 0x000fe20000410000 */
[----:B---3--:R-:W-:Y:S01]  /*8d40*/  F2FP.BF16.PACK_AB R99, R118, R117 ;  /* 0x000000757663723e */ /* 0x008fe200000010ff */
[----:B------:R-:W-:Y:S02]  /*8d50*/  FMUL.FTZ R69, R2, R69 ;  /* 0x0000004502457220 */ /* 0x000fe40000410000 */
[C---:B------:R-:W-:Y:S02]  /*8d60*/  FMUL.FTZ R70, R0.reuse, R70 ;  /* 0x0000004600467220 */ /* 0x040fe40000410000 */
[----:B------:R-:W-:Y:S01]  /*8d70*/  FMUL.FTZ R71, R0, R71 ;  /* 0x0000004700477220 */ /* 0x000fe20000410000 */
[----:B------:R-:W-:Y:S01]  /*8d80*/  MUFU.EX2 R131, R131 ;  /* 0x0000008300837308 */ /* 0x000fe20000000800 */
[C---:B-1----:R-:W-:Y:S05]  /*8d90*/  HMMA.16816.F32.BF16 R8, R96.reuse, R104, R8 ;  /* 0x000000686008723c */ /* 0x042fea0000041808 */
[--C-:B------:R-:W-:Y:S02]  /*8da0*/  FFMA.FTZ R120, R12, c[0x0][0x23c], -R122.reuse ;  /* 0x00008f000c787a23 */ /* 0x100fe4000001087a */
[C---:B------:R-:W-:Y:S01]  /*8db0*/  FMUL.FTZ R12, R2.reuse, R92 ;  /* 0x0000005c020c7220 */ /* 0x040fe20000410000 */
[C---:B------:R-:W-:Y:S01]  /*8dc0*/  HMMA.16816.F32.BF16 R36, R96.reuse, R106, R36 ;  /* 0x0000006a6024723c */ /* 0x040fe20000041824 */
[----:B------:R-:W1:Y:S01]  /*8dd0*/  LDSM.16.MT88.4 R104, [R152+0x8000] ;  /* 0x008000009868783b */ /* 0x000e620000004200 */
[----:B------:R-:W-:Y:S02]  /*8de0*/  MUFU.EX2 R132, R132 ;  /* 0x0000008400847308 */ /* 0x000fe40000000800 */
[--C-:B------:R-:W-:Y:S02]  /*8df0*/  FFMA.FTZ R121, R13, c[0x0][0x23c], -R122.reuse ;  /* 0x00008f000d797a23 */ /* 0x100fe4000001087a */
[----:B------:R-:W-:Y:S02]  /*8e00*/  FMUL.FTZ R13, R2, R93 ;  /* 0x0000005d020d7220 */ /* 0x000fe40000410000 */
[C---:B------:R-:W-:Y:S04]  /*8e10*/  HMMA.16816.F32.BF16 R40, R96.reuse, R108, R40 ;  /* 0x0000006c6028723c */ /* 0x040fe80000041828 */
[--C-:B------:R-:W-:Y:S01]  /*8e20*/  FFMA.FTZ R123, R14, c[0x0][0x23c], -R119.reuse ;  /* 0x00008f000e7b7a23 */ /* 0x100fe20000010877 */
[----:B------:R-:W-:Y:S01]  /*8e30*/  MUFU.EX2 R120, R120 ;  /* 0x0000007800787308 */ /* 0x000fe20000000800 */
[C---:B------:R-:W-:Y:S02]  /*8e40*/  FMUL.FTZ R14, R0.reuse, R94 ;  /* 0x0000005e000e7220 */ /* 0x040fe40000410000 */
[C---:B------:R-:W-:Y:S01]  /*8e50*/  HMMA.16816.F32.BF16 R44, R96.reuse, R110, R44 ;  /* 0x0000006e602c723c */ /* 0x040fe2000004182c */
[----:B------:R-:W2:Y:S03]  /*8e60*/  LDSM.16.MT88.4 R108, [R156+0xa000] ;  /* 0x00a000009c6c783b */ /* 0x000ea60000004200 */
[--C-:B------:R-:W-:Y:S02]  /*8e70*/  FFMA.FTZ R124, R15, c[0x0][0x23c], -R119.reuse ;  /* 0x00008f000f7c7a23 */ /* 0x100fe40000010877 */
[----:B------:R-:W-:Y:S01]  /*8e80*/  FMUL.FTZ R15, R0, R95 ;  /* 0x0000005f000f7220 */ /* 0x000fe20000410000 */
[----:B------:R-:W3:Y:S01]  /*8e90*/  MUFU.EX2 R121, R121 ;  /* 0x0000007900797308 */ /* 0x000ee20000000800 */
[C---:B------:R-:W-:Y:S01]  /*8ea0*/  HMMA.16816.F32.BF16 R48, R96.reuse, R112, R48 ;  /* 0x000000706030723c */ /* 0x040fe20000041830 */
[----:B------:R-:W-:Y:S03]  /*8eb0*/  LDSM.16.MT88.4 R92, [R152+0xa000] ;  /* 0x00a00000985c783b */ /* 0x000fe60000004200 */
[C---:B------:R-:W-:Y:S02]  /*8ec0*/  FMUL.FTZ R72, R2.reuse, R72 ;  /* 0x0000004802487220 */ /* 0x040fe40000410000 */
[----:B------:R-:W-:Y:S02]  /*8ed0*/  FMUL.FTZ R73, R2, R73 ;  /* 0x0000004902497220 */ /* 0x000fe40000410000 */
[C---:B------:R-:W-:Y:S01]  /*8ee0*/  HMMA.16816.F32.BF16 R52, R96.reuse, R114, R52 ;  /* 0x000000726034723c */ /* 0x040fe20000041834 */
[----:B------:R-:W4:Y:S01]  /*8ef0*/  LDSM.16.MT88.4 R112, [R154+0xa000] ;  /* 0x00a000009a70783b */ /* 0x000f220000004200 */
[----:B------:R-:W-:Y:S02]  /*8f00*/  MUFU.EX2 R123, R123 ;  /* 0x0000007b007b7308 */ /* 0x000fe40000000800 */
[C---:B------:R-:W-:Y:S02]  /*8f10*/  FMUL.FTZ R74, R0.reuse, R74 ;  /* 0x0000004a004a7220 */ /* 0x040fe40000410000 */
[----:B------:R-:W-:Y:S02]  /*8f20*/  FMUL.FTZ R75, R0, R75 ;  /* 0x0000004b004b7220 */ /* 0x000fe40000410000 */
[C---:B------:R-:W-:Y:S01]  /*8f30*/  FMUL.FTZ R76, R2.reuse, R76 ;  /* 0x0000004c024c7220 */ /* 0x040fe20000410000 */
[C---:B-1----:R-:W-:Y:S03]  /*8f40*/  HMMA.16816.F32.BF16 R56, R96.reuse, R104, R56 ;  /* 0x000000686038723c */ /* 0x042fe60000041838 */
[----:B------:R-:W-:Y:S01]  /*8f50*/  FMUL.FTZ R77, R2, R77 ;  /* 0x0000004d024d7220 */ /* 0x000fe20000410000 */
[----:B------:R-:W1:Y:S01]  /*8f60*/  MUFU.EX2 R124, R124 ;  /* 0x0000007c007c7308 */ /* 0x000e620000000800 */
[C---:B------:R-:W-:Y:S02]  /*8f70*/  FMUL.FTZ R78, R0.reuse, R78 ;  /* 0x0000004e004e7220 */ /* 0x040fe40000410000 */
[----:B------:R-:W-:Y:S01]  /*8f80*/  FMUL.FTZ R79, R0, R79 ;  /* 0x0000004f004f7220 */ /* 0x000fe20000410000 */
[C---:B------:R-:W-:Y:S01]  /*8f90*/  HMMA.16816.F32.BF16 R60, R96.reuse, R106, R60 ;  /* 0x0000006a603c723c */ /* 0x040fe2000004183c */
[----:B------:R-:W5:Y:S03]  /*8fa0*/  LDSM.16.MT88.4 R104, [R153+0xa000] ;  /* 0x00a000009968783b */ /* 0x000f660000004200 */
[--C-:B------:R-:W-:Y:S02]  /*8fb0*/  FFMA.FTZ R125, R16, c[0x0][0x23c], -R122.reuse ;  /* 0x00008f00107d7a23 */ /* 0x100fe4000001087a */
[----:B------:R-:W-:Y:S01]  /*8fc0*/  FFMA.FTZ R126, R17, c[0x0][0x23c], -R122 ;  /* 0x00008f00117e7a23 */ /* 0x000fe2000001087a */
[----:B------:R-:W-:Y:S01]  /*8fd0*/  MUFU.EX2 R133, R133 ;  /* 0x0000008500857308 */ /* 0x000fe20000000800 */
[C---:B--2---:R-:W-:Y:S04]  /*8fe0*/  HMMA.16816.F32.BF16 R64, R96.reuse, R108, R64 ;  /* 0x0000006c6040723c */ /* 0x044fe80000041840 */
[--C-:B------:R-:W-:Y:S02]  /*8ff0*/  FFMA.FTZ R127, R18, c[0x0][0x23c], -R119.reuse ;  /* 0x00008f00127f7a23 */ /* 0x100fe40000010877 */
[----:B------:R-:W-:Y:S02]  /*9000*/  FFMA.FTZ R128, R19, c[0x0][0x23c], -R119 ;  /* 0x00008f0013807a23 */ /* 0x000fe40000010877 */
[C---:B------:R-:W-:Y:S01]  /*9010*/  HMMA.16816.F32.BF16 R68, R96.reuse, R110, R68 ;  /* 0x0000006e6044723c */ /* 0x040fe20000041844 */
[----:B------:R-:W2:Y:S01]  /*9020*/  LDSM.16.MT88.4 R108, [R156+0x8800] ;  /* 0x008800009c6c783b */ /* 0x000ea20000004200 */
[----:B------:R-:W-:Y:S02]  /*9030*/  MUFU.EX2 R125, R125 ;  /* 0x0000007d007d7308 */ /* 0x000fe40000000800 */
[C---:B------:R-:W-:Y:S02]  /*9040*/  FMUL.FTZ R80, R2.reuse, R80 ;  /* 0x0000005002507220 */ /* 0x040fe40000410000 */
[----:B------:R-:W-:Y:S02]  /*9050*/  FMUL.FTZ R81, R2, R81 ;  /* 0x0000005102517220 */ /* 0x000fe40000410000 */
[C---:B----4-:R-:W-:Y:S04]  /*9060*/  HMMA.16816.F32.BF16 R72, R96.reuse, R112, R72 ;  /* 0x000000706048723c */ /* 0x050fe80000041848 */
[----:B------:R-:W4:Y:S01]  /*9070*/  MUFU.EX2 R126, R126 ;  /* 0x0000007e007e7308 */ /* 0x000f220000000800 */
[C---:B------:R-:W-:Y:S02]  /*9080*/  FMUL.FTZ R82, R0.reuse, R82 ;  /* 0x0000005200527220 */ /* 0x040fe40000410000 */
[----:B------:R-:W-:Y:S01]  /*9090*/  FMUL.FTZ R83, R0, R83 ;  /* 0x0000005300537220 */ /* 0x000fe20000410000 */
[C---:B------:R-:W-:Y:S01]  /*90a0*/  HMMA.16816.F32.BF16 R12, R96.reuse, R114, R12 ;  /* 0x00000072600c723c */ /* 0x040fe2000004180c */
[----:B------:R-:W-:Y:S03]  /*90b0*/  LDSM.16.MT88.4 R112, [R153+0x8800] ;  /* 0x008800009970783b */ /* 0x000fe60000004200 */
[C---:B------:R-:W-:Y:S01]  /*90c0*/  FMUL.FTZ R16, R2.reuse, R88 ;  /* 0x0000005802107220 */ /* 0x040fe20000410000 */
[----:B---3--:R-:W-:Y:S01]  /*90d0*/  F2FP.BF16.PACK_AB R88, R121, R120 ;  /* 0x000000787958723e */ /* 0x008fe200000010ff */
[----:B------:R-:W-:Y:S01]  /*90e0*/  MUFU.EX2 R127, R127 ;  /* 0x0000007f007f7308 */ /* 0x000fe20000000800 */
[----:B------:R-:W-:Y:S01]  /*90f0*/  FMUL.FTZ R17, R2, R89 ;  /* 0x0000005902117220 */ /* 0x000fe20000410000 */
[----:B-1----:R-:W-:Y:S01]  /*9100*/  F2FP.BF16.PACK_AB R89, R124, R123 ;  /* 0x0000007b7c59723e */ /* 0x002fe200000010ff */
[C---:B-----5:R-:W-:Y:S03]  /*9110*/  HMMA.16816.F32.BF16 R76, R96.reuse, R104, R76 ;  /* 0x00000068604c723c */ /* 0x060fe6000004184c */
[C---:B------:R-:W-:Y:S02]  /*9120*/  FMUL.FTZ R18, R0.reuse, R90 ;  /* 0x0000005a00127220 */ /* 0x040fe40000410000 */
[----:B------:R-:W-:Y:S02]  /*9130*/  FMUL.FTZ R19, R0, R91 ;  /* 0x0000005b00137220 */ /* 0x000fe40000410000 */
[----:B------:R-:W1:Y:S01]  /*9140*/  MUFU.EX2 R128, R128 ;  /* 0x0000008000807308 */ /* 0x000e620000000800 */
[C---:B------:R-:W-:Y:S01]  /*9150*/  HMMA.16816.F32.BF16 R80, R96.reuse, R106, R80 ;  /* 0x0000006a6050723c */ /* 0x040fe20000041850 */
[----:B------:R-:W3:Y:S03]  /*9160*/  LDSM.16.MT88.4 R104, [R154+0x8800] ;  /* 0x008800009a68783b */ /* 0x000ee60000004200 */
[----:B----4-:R-:W-:Y:S01]  /*9170*/  F2FP.BF16.PACK_AB R90, R126, R125 ;  /* 0x0000007d7e5a723e */ /* 0x010fe200000010ff */
[C---:B------:R-:W-:Y:S02]  /*9180*/  FMUL.FTZ R84, R2.reuse, R84 ;  /* 0x0000005402547220 */ /* 0x040fe40000410000 */
[----:B------:R-:W-:Y:S01]  /*9190*/  FMUL.FTZ R85, R2, R85 ;  /* 0x0000005502557220 */ /* 0x000fe20000410000 */
[C---:B------:R-:W-:Y:S01]  /*91a0*/  HMMA.16816.F32.BF16 R16, R96.reuse, R92, R16 ;  /* 0x0000005c6010723c */ /* 0x040fe20000041810 */
[----:B------:R-:W-:Y:S03]  /*91b0*/  MUFU.EX2 R134, R134 ;  /* 0x0000008600867308 */ /* 0x000fe60000000800 */
[C---:B------:R-:W-:Y:S02]  /*91c0*/  FMUL.FTZ R86, R0.reuse, R86 ;  /* 0x0000005600567220 */ /* 0x040fe40000410000 */
[----:B------:R-:W-:Y:S02]  /*91d0*/  FMUL.FTZ R87, R0, R87 ;  /* 0x0000005700577220 */ /* 0x000fe40000410000 */
[----:B------:R-:W-:Y:S03]  /*91e0*/  FFMA.FTZ R102, R2, R187, R102 ;  /* 0x000000bb02667223 */ /* 0x000fe60000010066 */
[----:B------:R-:W-:Y:S01]  /*91f0*/  MUFU.EX2 R135, R135 ;  /* 0x0000008700877308 */ /* 0x000fe20000000800 */
[----:B------:R-:W-:Y:S01]  /*9200*/  FFMA.FTZ R6, R0, R185, R6 ;  /* 0x000000b900067223 */ /* 0x000fe20000010006 */
[----:B------:R-:W-:Y:S01]  /*9210*/  HMMA.16816.F32.BF16 R84, R96, R94, R84 ;  /* 0x0000005e6054723c */ /* 0x000fe20000041854 */
[----:B------:R-:W4:Y:S02]  /*9220*/  LDSM.16.MT88.4 R92, [R152+0x8800] ;  /* 0x00880000985c783b */ /* 0x000f240000004200 */
[----:B-1----:R-:W-:Y:S01]  /*9230*/  F2FP.BF16.PACK_AB R91, R128, R127 ;  /* 0x0000007f805b723e */ /* 0x002fe200000010ff */
[----:B------:R-:W-:Y:S02]  /*9240*/  FADD.FTZ R102, R5, R102 ;  /* 0x0000006605667221 */ /* 0x000fe40000010000 */
[----:B------:R-:W-:Y:S02]  /*9250*/  FADD.FTZ R6, R7, R6 ;  /* 0x0000000607067221 */ /* 0x000fe40000010000 */
[----:B------:R-:W-:Y:S01]  /*9260*/  MUFU.EX2 R136, R136 ;  /* 0x0000008800887308 */ /* 0x000fe20000000800 */
[----:B------:R-:W1:Y:S01]  /*9270*/  LDSM.16.MT88.4 R96, [R156+0xa800] ;  /* 0x00a800009c60783b */ /* 0x000e620000004200 */
[C---:B--2---:R-:W-:Y:S05]  /*9280*/  HMMA.16816.F32.BF16 R8, R88.reuse, R108, R8 ;  /* 0x0000006c5808723c */ /* 0x044fea0000041808 */
[----:B------:R-:W-:Y:S02]  /*9290*/  FADD.FTZ R5, R103, R102 ;  /* 0x0000006667057221 */ /* 0x000fe40000010000 */
[----:B------:R-:W-:Y:S01]  /*92a0*/  FADD.FTZ R117, R117, R6 ;  /* 0x0000000675757221 */ /* 0x000fe20000010000 */
[C---:B------:R-:W-:Y:S01]  /*92b0*/  HMMA.16816.F32.BF16 R36, R88.reuse, R110, R36 ;  /* 0x0000006e5824723c */ /* 0x040fe20000041824 */
[----:B------:R-:W-:Y:S01]  /*92c0*/  LDSM.16.MT88.4 R108, [R154+0x9000] ;  /* 0x009000009a6c783b */ /* 0x000fe20000004200 */
        /* <DEDUP_REMOVED lines=17> */
[C---:B----4-:R-:W-:Y:S01]  /*93e0*/  HMMA.16816.F32.BF16 R56, R88.reuse, R92, R56 ;  /* 0x0000005c5838723c */ /* 0x050fe20000041838 */
[----:B------:R-:W3:Y:S01]  /*93f0*/  LDSM.16.MT88.4 R20, [R153+0xa800] ;  /* 0x00a800009914783b */ /* 0x000ee20000004200 */
[----:B------:R-:W4:Y:S02]  /*9400*/  MUFU.EX2 R112, R112 ;  /* 0x0000007000707308 */ /* 0x000f240000000800 */
[--C-:B------:R-:W-:Y:S02]  /*9410*/  FFMA.FTZ R114, R24, c[0x0][0x23c], -R122.reuse ;  /* 0x00008f0018727a23 */ /* 0x100fe4000001087a */
[--C-:B------:R-:W-:Y:S02]  /*9420*/  FFMA.FTZ R115, R25, c[0x0][0x23c], -R122.reuse ;  /* 0x00008f0019737a23 */ /* 0x100fe4000001087a */
[C---:B------:R-:W-:Y:S01]  /*9430*/  HMMA.16816.F32.BF16 R60, R88.reuse, R94, R60 ;  /* 0x0000005e583c723c */ /* 0x040fe2000004183c */
[----:B------:R-:W5:Y:S03]  /*9440*/  LDSM.16.MT88.4 R92, [R152+0xa800] ;  /* 0x00a80000985c783b */ /* 0x000f660000004200 */
[----:B------:R-:W-:Y:S01]  /*9450*/  FFMA.FTZ R122, R33, c[0x0][0x23c], -R122 ;  /* 0x00008f00217a7a23 */ /* 0x000fe2000001087a */
[----:B------:R-:W3:Y:S01]  /*9460*/  MUFU.EX2 R113, R113 ;  /* 0x0000007100717308 */ /* 0x000ee20000000800 */
[----:B------:R-:W-:Y:S02]  /*9470*/  FFMA.FTZ R119, R35, c[0x0][0x23c], -R119 ;  /* 0x00008f0023777a23 */ /* 0x000fe40000010877 */
[C---:B-1----:R-:W-:Y:S01]  /*9480*/  HMMA.16816.F32.BF16 R64, R88.reuse, R96, R64 ;  /* 0x000000605840723c */ /* 0x042fe20000041840 */
[----:B------:R-:W-:Y:S03]  /*9490*/  LDSM.16.MT88.4 R24, [R153+0x9000] ;  /* 0x009000009918783b */ /* 0x000fe60000004200 */
[----:B------:R-:W-:Y:S02]  /*94a0*/  FADD.FTZ R126, R126, R125 ;  /* 0x0000007d7e7e7221 */ /* 0x000fe40000010000 */
[----:B------:R-:W-:Y:S01]  /*94b0*/  FADD.FTZ R5, R128, R5 ;  /* 0x0000000580057221 */ /* 0x000fe20000010000 */
[----:B------:R-:W-:Y:S01]  /*94c0*/  MUFU.EX2 R114, R114 ;  /* 0x0000007200727308 */ /* 0x000fe20000000800 */
[C---:B------:R-:W-:Y:S01]  /*94d0*/  HMMA.16816.F32.BF16 R68, R88.reuse, R98, R68 ;  /* 0x000000625844723c */ /* 0x040fe20000041844 */
[----:B------:R-:W1:Y:S03]  /*94e0*/  LDSM.16.MT88.4 R96, [R156+0x9000] ;  /* 0x009000009c60783b */ /* 0x000e660000004200 */
[----:B----4-:R-:W-:Y:S04]  /*94f0*/  FADD.FTZ R0, R112, R5 ;  /* 0x0000000570007221 */ /* 0x010fe80000010000 */
[C---:B--2---:R-:W-:Y:S01]  /*9500*/  HMMA.16816.F32.BF16 R72, R88.reuse, R104, R72 ;  /* 0x000000685848723c */ /* 0x044fe20000041848 */
[----:B------:R-:W-:Y:S01]  /*9510*/  LDSM.16.MT88.4 R32, [R154+0x9800] ;  /* 0x009800009a20783b */ /* 0x000fe20000004200 */
[----:B------:R-:W2:Y:S02]  /*9520*/  MUFU.EX2 R115, R115 ;  /* 0x0000007300737308 */ /* 0x000ea40000000800 */
[C---:B---3--:R-:W-:Y:S04]  /*9530*/  FADD.FTZ R0, R113.reuse, R0 ;  /* 0x0000000071007221 */ /* 0x048fe80000010000 */
[C---:B------:R-:W-:Y:S01]  /*9540*/  HMMA.16816.F32.BF16 R12, R88.reuse, R106, R12 ;  /* 0x0000006a580c723c */ /* 0x040fe2000004180c */
[----:B------:R-:W3:Y:S03]  /*9550*/  LDSM.16.MT88.4 R104, [R152+0x9000] ;  /* 0x009000009868783b */ /* 0x000ee60000004200 */
[----:B------:R-:W4:Y:S04]  /*9560*/  MUFU.EX2 R122, R122 ;  /* 0x0000007a007a7308 */ /* 0x000f280000000800 */
[C---:B------:R-:W-:Y:S06]  /*9570*/  HMMA.16816.F32.BF16 R76, R88.reuse, R20, R76 ;  /* 0x00000014584c723c */ /* 0x040fec000004184c */
[----:B------:R-:W1:Y:S01]  /*9580*/  MUFU.EX2 R119, R119 ;  /* 0x0000007700777308 */ /* 0x000e620000000800 */
[----:B------:R-:W-:Y:S01]  /*9590*/  F2FP.BF16.PACK_AB R20, R130, R129 ;  /* 0x000000818214723e */ /* 0x000fe200000010ff */
[C---:B------:R-:W-:Y:S04]  /*95a0*/  HMMA.16816.F32.BF16 R80, R88.reuse, R22, R80 ;  /* 0x000000165850723c */ /* 0x040fe80000041850 */
[----:B------:R-:W-:Y:S01]  /*95b0*/  F2FP.BF16.PACK_AB R21, R113, R112 ;  /* 0x000000707115723e */ /* 0x000fe200000010ff */
[----:B------:R-:W-:Y:S02]  /*95c0*/  FADD.FTZ R129, R129, R126 ;  /* 0x0000007e81817221 */ /* 0x000fe40000010000 */
[----:B--2---:R-:W-:Y:S01]  /*95d0*/  F2FP.BF16.PACK_AB R22, R115, R114 ;  /* 0x000000727316723e */ /* 0x004fe200000010ff */
[C---:B-----5:R-:W-:Y:S04]  /*95e0*/  HMMA.16816.F32.BF16 R16, R88.reuse, R92, R16 ;  /* 0x0000005c5810723c */ /* 0x060fe80000041810 */
[----:B------:R-:W-:Y:S01]  /*95f0*/  F2FP.BF16.PACK_AB R23, R132, R131 ;  /* 0x000000838417723e */ /* 0x000fe200000010ff */
[----:B------:R-:W-:Y:S02]  /*9600*/  FADD.FTZ R5, R130, R129 ;  /* 0x0000008182057221 */ /* 0x000fe40000010000 */
[----:B------:R-:W-:Y:S01]  /*9610*/  FADD.FTZ R131, R131, R0 ;  /* 0x0000000083837221 */ /* 0x000fe20000010000 */
[----:B------:R-:W-:Y:S01]  /*9620*/  HMMA.16816.F32.BF16 R84, R88, R94, R84 ;  /* 0x0000005e5854723c */ /* 0x000fe20000041854 */
[----:B------:R-:W2:Y:S03]  /*9630*/  LDSM.16.MT88.4 R88, [R156+0xb000] ;  /* 0x00b000009c58783b */ /* 0x000ea60000004200 */
[----:B------:R-:W-:Y:S02]  /*9640*/  FADD.FTZ R114, R114, R5 ;  /* 0x0000000572727221 */ /* 0x000fe40000010000 */
[----:B------:R-:W-:Y:S02]  /*9650*/  FADD.FTZ R132, R132, R131 ;  /* 0x0000008384847221 */ /* 0x000fe40000010000 */
[C---:B-1----:R-:W-:Y:S01]  /*9660*/  HMMA.16816.F32.BF16 R8, R20.reuse, R96, R8 ;  /* 0x000000601408723c */ /* 0x042fe20000041808 */
[----:B------:R-:W1:Y:S04]  /*9670*/  LDSM.16.MT88.4 R92, [R154+0xb000] ;  /* 0x00b000009a5c783b */ /* 0x000e680000004200 */
[----:B------:R-:W-:Y:S03]  /*9680*/  FADD.FTZ R0, R115, R114 ;  /* 0x0000007273007221 */ /* 0x000fe60000010000 */
[C---:B------:R-:W-:Y:S08]  /*9690*/  HMMA.16816.F32.BF16 R36, R20.reuse, R98, R36 ;  /* 0x000000621424723c */ /* 0x040ff00000041824 */
        /* <DEDUP_REMOVED lines=17> */
[----:B------:R-:W3:Y:S07]  /*97b0*/  LDSM.16.MT88.4 R24, [R154+0xb800] ;  /* 0x00b800009a18783b */ /* 0x000eee0000004200 */
[C---:B------:R-:W-:Y:S08]  /*97c0*/  HMMA.16816.F32.BF16 R16, R20.reuse, R28, R16 ;  /* 0x0000001c1410723c */ /* 0x040ff00000041810 */
[----:B------:R-:W-:Y:S01]  /*97d0*/  HMMA.16816.F32.BF16 R84, R20, R30, R84 ;  /* 0x0000001e1454723c */ /* 0x000fe20000041854 */
[----:B------:R-:W-:Y:S06]  /*97e0*/  LDSM.16.MT88.4 R28, [R152+0xb800] ;  /* 0x00b80000981c783b */ /* 0x000fec0000004200 */
[----:B------:R-:W-:Y:S01]  /*97f0*/  F2FP.BF16.PACK_AB R20, R134, R133 ;  /* 0x000000858614723e */ /* 0x000fe200000010ff */
[----:B------:R-:W-:Y:S01]  /*9800*/  FADD.FTZ R133, R133, R0 ;  /* 0x0000000085857221 */ /* 0x000fe20000010000 */
[----:B------:R-:W-:Y:S03]  /*9810*/  F2FP.BF16.PACK_AB R21, R136, R135 ;  /* 0x000000878815723e */ /* 0x000fe600000010ff */
[----:B----4-:R-:W-:Y:S01]  /*9820*/  F2FP.BF16.PACK_AB R22, R122, R137 ;  /* 0x000000897a16723e */ /* 0x010fe200000010ff */
[----:B------:R-:W-:Y:S01]  /*9830*/  FADD.FTZ R135, R135, R132 ;  /* 0x0000008487877221 */ /* 0x000fe20000010000 */
[----:B------:R-:W-:Y:S01]  /*9840*/  F2FP.BF16.PACK_AB R23, R119, R138 ;  /* 0x0000008a7717723e */ /* 0x000fe200000010ff */
[----:B------:R-:W-:Y:S01]  /*9850*/  FADD.FTZ R134, R134, R133 ;  /* 0x0000008586867221 */ /* 0x000fe20000010000 */
[----:B------:R-:W-:Y:S01]  /*9860*/  MOV R0, R3 ;  /* 0x0000000300007202 */ /* 0x000fe20000000f00 */
[----:B------:R-:W-:Y:S02]  /*9870*/  FADD.FTZ R135, R136, R135 ;  /* 0x0000008788877221 */ /* 0x000fe40000010000 */
[----:B------:R-:W-:Y:S02]  /*9880*/  FADD.FTZ R137, R137, R134 ;  /* 0x0000008689897221 */ /* 0x000fe40000010000 */
[C---:B--2---:R-:W-:Y:S01]  /*9890*/  HMMA.16816.F32.BF16 R96, R20.reuse, R88, R8 ;  /* 0x000000581460723c */ /* 0x044fe20000041808 */
[----:B------:R-:W2:Y:S02]  /*98a0*/  LDSM.16.MT88.4 R8, [R153+0xb800] ;  /* 0x00b800009908783b */ /* 0x000ea40000004200 */
[----:B------:R-:W-:Y:S02]  /*98b0*/  FADD.FTZ R138, R138, R135 ;  /* 0x000000878a8a7221 */ /* 0x000fe40000010000 */
[----:B------:R-:W-:Y:S02]  /*98c0*/  FADD.FTZ R187, R122, R137 ;  /* 0x000000897abb7221 */ /* 0x000fe40000010000 */
[----:B------:R-:W-:Y:S01]  /*98d0*/  FADD.FTZ R185, R119, R138 ;  /* 0x0000008a77b97221 */ /* 0x000fe20000010000 */
        /* <DEDUP_REMOVED lines=9> */
[C---:B---3--:R-:W-:Y:S08]  /*9970*/  HMMA.16816.F32.BF16 R72, R20.reuse, R24, R72 ;  /* 0x000000181448723c */ /* 0x048ff00000041848 */
[C---:B------:R-:W-:Y:S08]  /*9980*/  HMMA.16816.F32.BF16 R92, R20.reuse, R26, R12 ;  /* 0x0000001a145c723c */ /* 0x040ff0000004180c */
[C---:B--2---:R-:W-:Y:S08]  /*9990*/  HMMA.16816.F32.BF16 R76, R20.reuse, R8, R76 ;  /* 0x00000008144c723c */ /* 0x044ff0000004184c */
[C---:B------:R-:W-:Y:S08]  /*99a0*/  HMMA.16816.F32.BF16 R80, R20.reuse, R10, R80 ;  /* 0x0000000a1450723c */ /* 0x040ff00000041850 */
[C---:B------:R-:W-:Y:S08]  /*99b0*/  HMMA.16816.F32.BF16 R88, R20.reuse, R28, R16 ;  /* 0x0000001c1458723c */ /* 0x040ff00000041810 */
[----:B------:R-:W-:Y:S01]  /*99c0*/  HMMA.16816.F32.BF16 R84, R20, R30, R84 ;  /* 0x0000001e1454723c */ /* 0x000fe20000041854 */
[----:B------:R-:W-:-:S07]  /*99d0*/  @P1 BRA `(.L_x_7435) ;  /* 0xffffda3000001947 */ /* 0x000fce000383ffff */
.L_x_7431:
[----:B------:R-:W1:Y:S01]  /*99e0*/  SHFL.BFLY PT, R2, R185, 0x2, 0x1f ;  /* 0x0c401f00b9027f89 */ /* 0x000e6200000e0000 */
[----:B------:R-:W-:Y:S01]  /*99f0*/  MOV R8, 0x3f800000 ;  /* 0x3f80000000087802 */ /* 0x000fe20000000f00 */
[----:B------:R-:W-:Y:S02]  /*9a00*/  BSSY B0, `(.L_x_7436) ;  /* 0x00000d4000007945 */ /* 0x000fe40003800000 */
[----:B------:R-:W2:Y:S04]  /*9a10*/  SHFL.BFLY PT, R0, R187, 0x2, 0x1f ;  /* 0x0c401f00bb007f89 */ /* 0x000ea800000e0000 */
[----:B------:R-:W3:Y:S04]  /*9a20*/  S2R R15, SR_TID.X ;  /* 0x00000000000f7919 */ /* 0x000ee80000002100 */
[----:B------:R-:W-:Y:S01]  /*9a30*/  BAR.SYNC.DEFER_BLOCKING 0x0 ;  /* 0x0000000000007b1d */ /* 0x000fe20000010000 */
[----:B-1----:R-:W-:-:S05]  /*9a40*/  FADD.FTZ R7, R2, R185 ;  /* 0x000000b902077221 */ /* 0x002fca0000010000 */
[----:B------:R-:W1:Y:S01]  /*9a50*/  S2R R2, SR_TID.X ;  /* 0x0000000000027919 */ /* 0x000e620000002100 */
[----:B--2---:R-:W-:-:S03]  /*9a60*/  FADD.FTZ R0, R0, R187 ;  /* 0x000000bb00007221 */ /* 0x004fc60000010000 */
[----:B------:R-:W2:Y:S04]  /*9a70*/  SHFL.BFLY PT, R4, R7, 0x1, 0x1f ;  /* 0x0c201f0007047f89 */ /* 0x000ea800000e0000 */
[----:B------:R-:W4:Y:S01]  /*9a80*/  SHFL.BFLY PT, R5, R0, 0x1, 0x1f ;  /* 0x0c201f0000057f89 */ /* 0x000f2200000e0000 */
[----:B-1----:R-:W-:-:S04]  /*9a90*/  SHF.R.S32.HI R11, RZ, 0x1f, R2 ;  /* 0x0000001fff0b7819 */ /* 0x002fc80000011402 */
[----:B------:R-:W-:Y:S01]  /*9aa0*/  LEA.HI R10, R11, R2, RZ, 0x2 ;  /* 0x000000020b0a7211 */ /* 0x000fe200078f10ff */
[----:B--2---:R-:W-:Y:S01]  /*9ab0*/  FADD.FTZ R4, R7, R4 ;  /* 0x0000000407047221 */ /* 0x004fe20000010000 */
[----:B------:R-:W-:Y:S01]  /*9ac0*/  MOV R7, 0x3f800000 ;  /* 0x3f80000000077802 */ /* 0x000fe20000000f00 */
[----:B----4-:R-:W-:Y:S01]  /*9ad0*/  FADD.FTZ R5, R0, R5 ;  /* 0x0000000500057221 */ /* 0x010fe20000010000 */
[--C-:B------:R-:W-:Y:S02]  /*9ae0*/  SHF.R.S32.HI R13, RZ, 0x2, R10.reuse ;  /* 0x00000002ff0d7819 */ /* 0x100fe4000001140a */
[----:B------:R-:W-:Y:S02]  /*9af0*/  SHF.R.S32.HI R6, RZ, 0x1f, R10 ;  /* 0x0000001fff067819 */ /* 0x000fe4000001140a */
[----:B---3--:R-:W-:Y:S02]  /*9b00*/  SHF.R.S32.HI R0, RZ, 0x1f, R15 ;  /* 0x0000001fff007819 */ /* 0x008fe4000001140f */
[----:B------:R-:W-:-:S02]  /*9b10*/  LEA.HI R6, R6, R13, RZ, 0x3 ;  /* 0x0000000d06067211 */ /* 0x000fc400078f18ff */
[----:B------:R-:W-:Y:S02]  /*9b20*/  FSETP.NE.FTZ.AND P4, PT, R5, RZ, PT ;  /* 0x000000ff0500720b */ /* 0x000fe40003f95000 */
[----:B------:R-:W-:Y:S02]  /*9b30*/  FSETP.NE.FTZ.AND P3, PT, R4, RZ, PT ;  /* 0x000000ff0400720b */ /* 0x000fe40003f75000 */
[----:B------:R-:W-:Y:S02]  /*9b40*/  LEA.HI R9, R0, R15, RZ, 0x4 ;  /* 0x0000000f00097211 */ /* 0x000fe400078f20ff */
[----:B------:R-:W-:Y:S02]  /*9b50*/  LOP3.LUT R6, R6, 0xfffffff8, RZ, 0xc0, !PT ;  /* 0xfffffff806067812 */ /* 0x000fe400078ec0ff */
[----:B------:R-:W-:Y:S02]  /*9b60*/  LOP3.LUT R0, R9, 0xfffffff0, RZ, 0xc0, !PT ;  /* 0xfffffff009007812 */ /* 0x000fe400078ec0ff */
[----:B------:R-:W-:-:S02]  /*9b70*/  IADD3 R6, R13, -R6, RZ ;  /* 0x800000060d067210 */ /* 0x000fc40007ffe0ff */
[----:B------:R-:W-:Y:S01]  /*9b80*/  LOP3.LUT R13, R10, 0x1ffffffc, RZ, 0xc0, !PT ;  /* 0x1ffffffc0a0d7812 */ /* 0x000fe200078ec0ff */
[----:B------:R-:W1:Y:S01]  /*9b90*/  @P4 MUFU.RCP R8, R5 ;  /* 0x0000000500084308 */ /* 0x000e620000001000 */
[----:B------:R-:W-:Y:S02]  /*9ba0*/  IADD3 R0, -R0, R15, RZ ;  /* 0x0000000f00007210 */ /* 0x000fe40007ffe1ff */
[----:B------:R-:W-:Y:S02]  /*9bb0*/  SHF.R.S32.HI R10, RZ, 0x4, R9 ;  /* 0x00000004ff0a7819 */ /* 0x000fe40000011409 */
[----:B------:R-:W-:Y:S02]  /*9bc0*/  IADD3 R12, -R13, R2, RZ ;  /* 0x000000020d0c7210 */ /* 0x000fe40007ffe1ff */
[----:B------:R-:W-:Y:S01]  /*9bd0*/  LOP3.LUT R14, R6, 0x1, RZ, 0xc0, !PT ;  /* 0x00000001060e7812 */ /* 0x000fe200078ec0ff */
[----:B------:R-:W2:Y:S01]  /*9be0*/  @P3 MUFU.RCP R7, R4 ;  /* 0x0000000400073308 */ /* 0x000ea20000001000 */
[----:B------:R-:W-:-:S02]  /*9bf0*/  SHF.L.U32 R13, R10, 0x6, RZ ;  /* 0x000000060a0d7819 */ /* 0x000fc400000006ff */
[----:B------:R-:W-:Y:S02]  /*9c00*/  LEA.HI R15, R0, R0, RZ, 0x1 ;  /* 0x00000000000f7211 */ /* 0x000fe400078f08ff */
        /* <DEDUP_REMOVED lines=9> */
[----:B------:R-:W-:Y:S01]  /*9ca0*/  SHF.R.S32.HI R9, RZ, 0x5, R11 ;  /* 0x00000005ff097819 */ /* 0x000fe2000001140b */
[----:B--2---:R-:W-:Y:S01]  /*9cb0*/  FMUL.FTZ R99, R7, R99 ;  /* 0x0000006307637220 */ /* 0x004fe20000410000 */
[----:B------:R-:W-:Y:S01]  /*9cc0*/  LOP3.LUT R17, R17, 0x1c0, RZ, 0xc0, !PT ;  /* 0x000001c011117812 */ /* 0x000fe200078ec0ff */
[----:B------:R-:W-:Y:S01]  /*9cd0*/  FMUL.FTZ R98, R7, R98 ;  /* 0x0000006207627220 */ /* 0x000fe20000410000 */
[----:B------:R-:W-:Y:S01]  /*9ce0*/  LOP3.LUT R14, R13, 0x38, R14, 0xf8, !PT ;  /* 0x000000380d0e7812 */ /* 0x000fe200078ef80e */
[----:B------:R-:W-:Y:S01]  /*9cf0*/  FMUL.FTZ R39, R7, R39 ;  /* 0x0000002707277220 */ /* 0x000fe20000410000 */
[----:B------:R-:W-:Y:S01]  /*9d00*/  LEA R12, R9, R12, 0x9 ;  /* 0x0000000c090c7211 */ /* 0x000fe200078e48ff */
[----:B------:R-:W-:Y:S01]  /*9d10*/  FMUL.FTZ R38, R7, R38 ;  /* 0x0000002607267220 */ /* 0x000fe20000410000 */
[----:B------:R-:W-:Y:S01]  /*9d20*/  LEA.HI R17, R17, R17, RZ, 0x1d ;  /* 0x0000001111117211 */ /* 0x000fe200078fe8ff */
[C---:B------:R-:W-:Y:S01]  /*9d30*/  FMUL.FTZ R40, R8.reuse, R40 ;  /* 0x0000002808287220 */ /* 0x040fe20000410000 */
[----:B------:R-:W-:Y:S01]  /*9d40*/  SHF.R.U32.HI R13, RZ, 0x3, R13 ;  /* 0x00000003ff0d7819 */ /* 0x000fe2000001160d */
[----:B------:R-:W-:Y:S01]  /*9d50*/  FMUL.FTZ R41, R8, R41 ;  /* 0x0000002908297220 */ /* 0x000fe20000410000 */
[----:B------:R-:W-:Y:S01]  /*9d60*/  LOP3.LUT R15, R15, 0xffffffe, RZ, 0xc0, !PT ;  /* 0x0ffffffe0f0f7812 */ /* 0x000fe200078ec0ff */
[C---:B------:R-:W-:Y:S01]  /*9d70*/  FMUL.FTZ R43, R7.reuse, R43 ;  /* 0x0000002b072b7220 */ /* 0x040fe20000410000 */
[----:B------:R-:W-:Y:S01]  /*9d80*/  LEA R12, R12, R17, 0x1 ;  /* 0x000000110c0c7211 */ /* 0x000fe200078e08ff */
[C---:B------:R-:W-:Y:S01]  /*9d90*/  FMUL.FTZ R42, R7.reuse, R42 ;  /* 0x0000002a072a7220 */ /* 0x040fe20000410000 */
[----:B------:R-:W-:Y:S01]  /*9da0*/  LOP3.LUT R13, R14, R13, RZ, 0x3c, !PT ;  /* 0x0000000d0e0d7212 */ /* 0x000fe200078e3cff */
[----:B------:R-:W-:Y:S01]  /*9db0*/  FMUL.FTZ R44, R8, R44 ;  /* 0x0000002c082c7220 */ /* 0x000fe20000410000 */
[----:B------:R-:W-:Y:S01]  /*9dc0*/  IADD3 R14, R0, -R15, RZ ;  /* 0x8000000f000e7210 */ /* 0x000fe20007ffe0ff */
[----:B------:R-:W-:Y:S01]  /*9dd0*/  FMUL.FTZ R45, R8, R45 ;  /* 0x0000002d082d7220 */ /* 0x000fe20000410000 */
[----:B------:R-:W-:Y:S01]  /*9de0*/  R2P PR, R6, 0x6 ;  /* 0x0000000606007804 */ /* 0x000fe20000000000 */
[C---:B------:R-:W-:Y:S01]  /*9df0*/  FMUL.FTZ R47, R7.reuse, R47 ;  /* 0x0000002f072f7220 */ /* 0x040fe20000410000 */
[----:B------:R-:W-:Y:S01]  /*9e00*/  LEA R6, R14, R13, 0x2 ;  /* 0x0000000d0e067211 */ /* 0x000fe200078e10ff */
[----:B------:R-:W-:Y:S01]  /*9e10*/  FMUL.FTZ R46, R7, R46 ;  /* 0x0000002e072e7220 */ /* 0x000fe20000410000 */
[----:B------:R-:W-:Y:S01]  /*9e20*/  MOV R13, 0x80 ;  /* 0x00000080000d7802 */ /* 0x000fe20000000f00 */
[C---:B------:R-:W-:Y:S01]  /*9e30*/  FMUL.FTZ R48, R8.reuse, R48 ;  /* 0x0000003008307220 */ /* 0x040fe20000410000 */
[----:B------:R1:W-:Y:S01]  /*9e40*/  STS.64 [R12.X4], R96 ;  /* 0x000000600c007388 */ /* 0x0003e20000004a00 */
[C---:B------:R-:W-:Y:S01]  /*9e50*/  FMUL.FTZ R49, R8.reuse, R49 ;  /* 0x0000003108317220 */ /* 0x040fe20000410000 */
[----:B------:R-:W-:Y:S01]  /*9e60*/  SEL R16, R13, 0xffffff80, !P2 ;  /* 0xffffff800d107807 */ /* 0x000fe20005000000 */
[C---:B------:R-:W-:Y:S01]  /*9e70*/  FMUL.FTZ R51, R7.reuse, R51 ;  /* 0x0000003307337220 */ /* 0x040fe20000410000 */
[----:B------:R-:W-:Y:S01]  /*9e80*/  STS.64 [R12.X4+0x800], R98 ;  /* 0x000800620c007388 */ /* 0x000fe20000004a00 */
[----:B------:R-:W-:Y:S01]  /*9e90*/  FMUL.FTZ R50, R7, R50 ;  /* 0x0000003207327220 */ /* 0x000fe20000410000 */
[----:B------:R-:W-:Y:S01]  /*9ea0*/  LOP3.LUT R11, R11, 0xffffffe0, RZ, 0xc0, !PT ;  /* 0xffffffe00b0b7812 */ /* 0x000fe200078ec0ff */
[C---:B------:R-:W-:Y:S01]  /*9eb0*/  FMUL.FTZ R52, R8.reuse, R52 ;  /* 0x0000003408347220 */ /* 0x040fe20000410000 */
[----:B------:R-:W2:Y:S01]  /*9ec0*/  @P4 MUFU.LG2 R5, R5 ;  /* 0x0000000500054308 */ /* 0x000ea20000000c00 */
[----:B------:R-:W-:Y:S01]  /*9ed0*/  FMUL.FTZ R53, R8, R53 ;  /* 0x0000003508357220 */ /* 0x000fe20000410000 */
[----:B------:R-:W-:Y:S01]  /*9ee0*/  IADD3 R11, -R11, R2, RZ ;  /* 0x000000020b0b7210 */ /* 0x000fe20007ffe1ff */
[C---:B------:R-:W-:Y:S01]  /*9ef0*/  FMUL.FTZ R55, R7.reuse, R55 ;  /* 0x0000003707377220 */ /* 0x040fe20000410000 */
[----:B------:R-:W-:Y:S01]  /*9f00*/  MOV R2, 0xff800000 ;  /* 0xff80000000027802 */ /* 0x000fe20000000f00 */
[----:B------:R-:W-:-:S02]  /*9f10*/  FMUL.FTZ R54, R7, R54 ;  /* 0x0000003607367220 */ /* 0x000fc40000410000 */
[C---:B------:R-:W-:Y:S01]  /*9f20*/  FMUL.FTZ R56, R8.reuse, R56 ;  /* 0x0000003808387220 */ /* 0x040fe20000410000 */
[----:B------:R-:W3:Y:S01]  /*9f30*/  @P3 MUFU.LG2 R4, R4 ;  /* 0x0000000400043308 */ /* 0x000ee20000000c00 */
[C---:B------:R-:W-:Y:S02]  /*9f40*/  FMUL.FTZ R57, R8.reuse, R57 ;  /* 0x0000003908397220 */ /* 0x040fe40000410000 */
[C---:B------:R-:W-:Y:S02]  /*9f50*/  FMUL.FTZ R59, R7.reuse, R59 ;  /* 0x0000003b073b7220 */ /* 0x040fe40000410000 */
[----:B------:R-:W-:Y:S02]  /*9f60*/  FMUL.FTZ R58, R7, R58 ;  /* 0x0000003a073a7220 */ /* 0x000fe40000410000 */
[C---:B------:R-:W-:Y:S02]  /*9f70*/  FMUL.FTZ R60, R8.reuse, R60 ;  /* 0x0000003c083c7220 */ /* 0x040fe40000410000 */
[----:B------:R-:W-:-:S02]  /*9f80*/  FMUL.FTZ R61, R8, R61 ;  /* 0x0000003d083d7220 */ /* 0x000fc40000410000 */
[C---:B------:R-:W-:Y:S01]  /*9f90*/  FMUL.FTZ R63, R7.reuse, R63 ;  /* 0x0000003f073f7220 */ /* 0x040fe20000410000 */
[----:B-1----:R-:W1:Y:S01]  /*9fa0*/  S2R R96, SR_CTAID.Z ;  /* 0x0000000000607919 */ /* 0x002e620000002700 */
        /* <DEDUP_REMOVED lines=35> */
[----:B--2---:R-:W-:Y:S01]  /*a1e0*/  @P4 FMUL.FTZ R5, R5, 0.69314718246459960938 ;  /* 0x3f31721805054820 */ /* 0x004fe20000410000 */
[----:B------:R-:W-:Y:S01]  /*a1f0*/  SEL R8, R8, 0xffffffc0, !P1 ;  /* 0xffffffc008087807 */ /* 0x000fe20004800000 */
[----:B---3--:R-:W-:Y:S01]  /*a200*/  @P3 FMUL.FTZ R4, R4, 0.69314718246459960938 ;  /* 0x3f31721804043820 */ /* 0x008fe20000410000 */
[C---:B------:R-:W-:Y:S01]  /*a210*/  IADD3 R15, R7.reuse, -0x20, RZ ;  /* 0xffffffe0070f7810 */ /* 0x040fe20007ffe0ff */
[----:B------:R-:W-:Y:S01]  /*a220*/  @P4 FFMA.FTZ R2, R100, c[0x0][0x238], R5 ;  /* 0x00008e0064024a23 */ /* 0x000fe20000010005 */
[----:B------:R-:W-:-:S02]  /*a230*/  @P0 IADD3 R15, R7, 0x20, RZ ;  /* 0x00000020070f0810 */ /* 0x000fc40007ffe0ff */
[C---:B------:R-:W-:Y:S02]  /*a240*/  IADD3 R14, R7.reuse, R8, RZ ;  /* 0x00000008070e7210 */ /* 0x040fe40007ffe0ff */
[-C--:B------:R-:W-:Y:S01]  /*a250*/  IADD3 R13, R8, R15.reuse, RZ ;  /* 0x0000000f080d7210 */ /* 0x080fe20007ffe0ff */
[----:B------:R-:W-:Y:S01]  /*a260*/  STS.64 [R15], R36 ;  /* 0x000000240f007388 */ /* 0x000fe20000000a00 */
[-C--:B------:R-:W-:Y:S02]  /*a270*/  IADD3 R17, R7, R16.reuse, RZ ;  /* 0x0000001007117210 */ /* 0x080fe40007ffe0ff */
[----:B------:R-:W-:Y:S01]  /*a280*/  IADD3 R18, R16, R15, RZ ;  /* 0x0000000f10127210 */ /* 0x000fe20007ffe0ff */
[----:B------:R-:W-:Y:S01]  /*a290*/  STS.64 [R15+0x800], R38 ;  /* 0x000800260f007388 */ /* 0x000fe20000000a00 */
[-C--:B------:R-:W-:Y:S02]  /*a2a0*/  IADD3 R19, R14, R16.reuse, RZ ;  /* 0x000000100e137210 */ /* 0x080fe40007ffe0ff */
[----:B------:R-:W-:Y:S01]  /*a2b0*/  IADD3 R16, R13, R16, RZ ;  /* 0x000000100d107210 */ /* 0x000fe20007ffe0ff */
[----:B------:R-:W-:Y:S01]  /*a2c0*/  STS.64 [R14], R40 ;  /* 0x000000280e007388 */ /* 0x000fe20000000a00 */
[----:B------:R-:W-:-:S03]  /*a2d0*/  LOP3.LUT P0, RZ, R11, 0x3, RZ, 0xc0, !PT ;  /* 0x000000030bff7812 */ /* 0x000fc6000780c0ff */
        /* <DEDUP_REMOVED lines=17> */
[----:B------:R-:W2:Y:S04]  /*a3f0*/  S2R R7, SR_CTAID.Y ;  /* 0x0000000000077919 */ /* 0x000ea80000002600 */
[----:B------:R-:W-:Y:S04]  /*a400*/  STS.64 [R13+0x4000], R92 ;  /* 0x0040005c0d007388 */ /* 0x000fe80000000a00 */
[----:B------:R-:W-:Y:S04]  /*a410*/  STS.64 [R13+0x4800], R94 ;  /* 0x0048005e0d007388 */ /* 0x000fe80000000a00 */
[----:B------:R3:W-:Y:S04]  /*a420*/  STS.64 [R17+0x4000], R76 ;  /* 0x0040004c11007388 */ /* 0x0007e80000000a00 */
[----:B------:R-:W-:Y:S04]  /*a430*/  STS.64 [R17+0x4800], R78 ;  /* 0x0048004e11007388 */ /* 0x000fe80000000a00 */
[----:B------:R-:W-:Y:S04]  /*a440*/  STS.64 [R18+0x4000], R80 ;  /* 0x0040005012007388 */ /* 0x000fe80000000a00 */
[----:B------:R-:W-:Y:S04]  /*a450*/  STS.64 [R18+0x4800], R82 ;  /* 0x0048005212007388 */ /* 0x000fe80000000a00 */
[----:B------:R-:W4:Y:S04]  /*a460*/  S2R R8, SR_CTAID.X ;  /* 0x0000000000087919 */ /* 0x000f280000002500 */
[----:B------:R-:W-:Y:S04]  /*a470*/  STS.64 [R19+0x4000], R88 ;  /* 0x0040005813007388 */ /* 0x000fe80000000a00 */
[----:B------:R-:W-:Y:S01]  /*a480*/  STS.64 [R19+0x4800], R90 ;  /* 0x0048005a13007388 */ /* 0x000fe20000000a00 */
[----:B---3--:R-:W-:-:S03]  /*a490*/  SHF.R.S32.HI R76, RZ, 0x1f, R9 ;  /* 0x0000001fff4c7819 */ /* 0x008fc60000011409 */
[----:B------:R-:W-:Y:S01]  /*a4a0*/  STS.64 [R16+0x4000], R84 ;  /* 0x0040005410007388 */ /* 0x000fe20000000a00 */
[----:B------:R-:W-:Y:S01]  /*a4b0*/  IADD3 R77, -R168, RZ, RZ ;  /* 0x000000ffa84d7210 */ /* 0x000fe20007ffe1ff */
[----:B--2---:R-:W-:Y:S01]  /*a4c0*/  IMAD R168, R7, c[0x0][0x210], R168 ;  /* 0x0000840007a87a24 */ /* 0x004fe200078e02a8 */
[----:B------:R-:W-:Y:S01]  /*a4d0*/  LEA.HI R76, R76, R9, RZ, 0x2 ;  /* 0x000000094c4c7211 */ /* 0x000fe200078f10ff */
[----:B------:R-:W-:Y:S02]  /*a4e0*/  STS.64 [R16+0x4800], R86 ;  /* 0x0048005610007388 */ /* 0x000fe40000000a00 */
[----:B-1----:R-:W-:Y:S01]  /*a4f0*/  IMAD R77, R77, c[0x0][0x1c0], R96 ;  /* 0x000070004d4d7a24 */ /* 0x002fe200078e0260 */
[----:B------:R-:W-:Y:S01]  /*a500*/  LOP3.LUT R76, R76, 0xffffffc, RZ, 0xc0, !PT ;  /* 0x0ffffffc4c4c7812 */ /* 0x000fe200078ec0ff */
[----:B------:R-:W-:Y:S02]  /*a510*/  BAR.SYNC.DEFER_BLOCKING 0x0 ;  /* 0x0000000000007b1d */ /* 0x000fe40000010000 */
[----:B------:R-:W-:Y:S01]  /*a520*/  IMAD R77, R168, c[0x0][0x1c0], R77 ;  /* 0x00007000a84d7a24 */ /* 0x000fe200078e024d */
[----:B------:R-:W-:-:S02]  /*a530*/  IADD3 R9, R9, -R76, RZ ;  /* 0x8000004c09097210 */ /* 0x000fc40007ffe0ff */
[----:B----4-:R-:W-:Y:S02]  /*a540*/  SHF.L.U32 R8, R8, 0x6, RZ ;  /* 0x0000000608087819 */ /* 0x010fe400000006ff */
[----:B------:R-:W-:-:S03]  /*a550*/  LEA R9, R9, R170, 0x4 ;  /* 0x000000aa09097211 */ /* 0x000fc600078e20ff */
        /* <DEDUP_REMOVED lines=30> */
.L_x_7437:
[----:B--234-:R-:W-:Y:S05]  /*a740*/  BSYNC B0 ;  /* 0x0000000000007941 */ /* 0x01cfea0003800000 */
.L_x_7436:
[----:B------:R-:W-:Y:S01]  /*a750*/  IMAD.SHL.U32 R4, R0, 0x4, RZ ;  /* 0x0000000400047824 */ /* 0x000fe200078e00ff */
[----:B------:R-:W-:Y:S01]  /*a760*/  IADD3 R2, R10, 0x8, RZ ;  /* 0x000000080a027810 */ /* 0x000fe20007ffe0ff */
        /* <DEDUP_REMOVED lines=40> */
.L_x_7438:
        /* <DEDUP_REMOVED lines=9> */
.L_x_8390:


//--------------------- .text._ZN5flash24flash_fwd_splitkv_kernelI23Flash_fwd_kernel_traitsILi128ELi64ELi64ELi4ELb0ELb0EN7cutlass10bfloat16_tE19Flash_kernel_traitsILi128ELi64ELi64ELi4ES3_EELb1ELb0ELb0ELb0ELb1ELb1ELb1ELb0EEEvNS_16Flash_fwd_paramsE --------------------------
	.section	.text._ZN5flash24flash_fwd_splitkv_kernelI23Flash_fwd_kernel_traitsILi128ELi64ELi64ELi4ELb0ELb0EN7cutlass10bfloat16_tE19Flash_kernel_traitsILi128ELi64ELi64ELi4ES3_EELb1ELb0ELb0ELb0ELb1ELb1ELb1ELb0EEEvNS_16Flash_fwd_paramsE,"ax",@progbits
	.sectioninfo	@"SHI_REGISTERS=226"
	.align	128
        .global         _ZN5flash24flash_fwd_splitkv_kernelI23Flash_fwd_kernel_traitsILi128ELi64ELi64ELi4ELb0ELb0EN7cutlass10bfloat16_tE19Flash_kernel_traitsILi128ELi64ELi64ELi4ES3_EELb1ELb0ELb0ELb0ELb1ELb1ELb1ELb0EEEvNS_16Flash_fwd_paramsE
        .type           _ZN5flash24flash_fwd_splitkv_kernelI23Flash_fwd_kernel_traitsILi128ELi64ELi64ELi4ELb0ELb0EN7cutlass10bfloat16_tE19Flash_kernel_traitsILi128ELi64ELi64ELi4ES3_EELb1ELb0ELb0ELb0ELb1ELb1ELb1ELb0EEEvNS_16Flash_fwd_paramsE,@function
        .size           _ZN5flash24flash_fwd_splitkv_kernelI23Flash_fwd_kernel_traitsILi128ELi64ELi64ELi4ELb0ELb0EN7cutlass10bfloat16_tE19Flash_kernel_traitsILi128ELi64ELi64ELi4ES3_EELb1ELb0ELb0ELb0ELb1ELb1ELb1ELb0EEEvNS_16Flash_fwd_paramsE,(.L_x_8391 - _ZN5flash24flash_fwd_splitkv_kernelI23Flash_fwd_kernel_traitsILi128ELi64ELi64ELi4ELb0ELb0EN7cutlass10bfloat16_tE19Flash_kernel_traitsILi128ELi64ELi64ELi4ES3_EELb1ELb0ELb0ELb0ELb1ELb1ELb1ELb0EEEvNS_16Flash_fwd_paramsE)
        .other          _ZN5flash24flash_fwd_splitkv_kernelI23Flash_fwd_kernel_traitsILi128ELi64ELi64ELi4ELb0ELb0EN7cutlass10bfloat16_tE19Flash_kernel_traitsILi128ELi64ELi64ELi4ES3_EELb1ELb0ELb0ELb0ELb1ELb1ELb1ELb0EEEvNS_16Flash_fwd_paramsE,@"STO_CUDA_ENTRY STV_DEFAULT"
_ZN5flash24flash_fwd_splitkv_kernelI23Flash_fwd_kernel_traitsILi128ELi64ELi64ELi4ELb0ELb0EN7cutlass10bfloat16_tE19Flash_kernel_traitsILi128ELi64ELi64ELi4ES3_EELb1ELb0ELb0ELb0ELb1ELb1ELb1ELb0EEEvNS_16Flash_fwd_paramsE:
.text._ZN5flash24flash_fwd_splitkv_kernelI23Flash_fwd_kernel_traitsILi128ELi64ELi64ELi4ELb0ELb0EN7cutlass10bfloat16_tE19Flash_kernel_traitsILi128ELi64ELi64ELi4ES3_EELb1ELb0ELb0ELb0ELb1ELb1ELb1ELb0EEEvNS_16Flash_fwd_paramsE:
        /* <DEDUP_REMOVED lines=53> */
.L_x_7439:
[----:B-1-34-:R-:W-:Y:S02]  /*0350*/  MOV R2, c[0x0][0x218] ;  /* 0x0000860000027a02 */ /* 0x01afe40000000f00 */
.L_x_7440:
        /* <DEDUP_REMOVED lines=24> */
[----:B------:R-:W-:-:S04]  /*04e0*/  LOP3.LUT R8, R8, c[0x0][0x10], RZ, 0x3c, !PT ;  /* 0x0000040008087a12 */ /* 0x000fc800078e3cff */
[----:B------:R-:W-:Y:S01]  /*04f0*/  ISETP.GE.AND P0, PT, R8, RZ, PT ;  /* 0x000000ff0800720c */ /* 0x000fe20003f06270 */
[----:B-1----:R-:W-:Y:S02]  /*0500*/  IMAD.MOV R9, RZ, RZ, -R11 ;  /* 0x000000ffff097224 */ /* 0x002fe400078e0a0b */
        /* <DEDUP_REMOVED lines=21> */
[C---:B------:R-:W-:Y:S01]  /*0660*/  IMAD R172, R0.reuse, R7, RZ ;  /* 0x0000000700ac7224 */ /* 0x040fe200078e02ff */
[----:B------:R-:W-:Y:S01]  /*0670*/  SHF.R.S32.HI R9, RZ, 0x6, R9 ;  /* 0x00000006ff097819 */ /* 0x000fe20000011409 */
[----:B------:R-:W1:Y:S01]  /*0680*/  S2R R6, SR_TID.X ;  /* 0x0000000000067919 */ /* 0x000e620000002100 */
        /* <DEDUP_REMOVED lines=19> */
[----:B------:R-:W-:Y:S01]  /*07c0*/  IADD3 R10, R0, 0x18, RZ ;  /* 0x00000018000a7810 */ /* 0x000fe20007ffe0ff */
[----:B------:R-:W-:Y:S01]  /*07d0*/  IMAD R3, R3, c[0x0][0x214], R98 ;  /* 0x0000850003037a24 */ /* 0x000fe200078e0262 */
[-C--:B------:R-:W-:Y:S02]  /*07e0*/  ISETP.GE.AND P2, PT, R4, R95.reuse, PT ;  /* 0x0000005f0400720c */ /* 0x080fe40003f46270 */
[----:B------:R-:W-:Y:S01]  /*07f0*/  SHF.R.S32.HI R9, RZ, 0x1f, R8 ;  /* 0x0000001fff097819 */ /* 0x000fe20000011408 */
[----:B------:R-:W-:Y:S01]  /*0800*/  IMAD R5, R3, c[0x0][0x22c], RZ ;  /* 0x00008b0003057a24 */ /* 0x000fe200078e02ff */
[----:B------:R-:W-:-:S02]  /*0810*/  ISETP.GE.AND P3, PT, R0, R95, PT ;  /* 0x0000005f0000720c */ /* 0x000fc40003f66270 */
[-C--:B------:R-:W-:Y:S01]  /*0820*/  ISETP.GE.AND P1, PT, R10, R95.reuse, PT ;  /* 0x0000005f0a00720c */ /* 0x080fe20003f26270 */
[----:B------:R-:W-:Y:S01]  /*0830*/  IMAD.WIDE R8, R0, 0x80, R8 ;  /* 0x0000008000087825 */ /* 0x000fe200078e0208 */
[----:B------:R-:W-:Y:S02]  /*0840*/  ISETP.GE.OR P5, PT, R4, R95, P6 ;  /* 0x0000005f0400720c */ /* 0x000fe400037a6670 */
[C---:B------:R-:W-:Y:S02]  /*0850*/  IADD3 R6, R0.reuse, 0x28, RZ ;  /* 0x0000002800067810 */ /* 0x040fe40007ffe0ff */
[C---:B------:R-:W-:Y:S02]  /*0860*/  IADD3 R2, P0, R5.reuse, R8, RZ ;  /* 0x0000000805027210 */ /* 0x040fe40007f1e0ff */
[----:B------:R-:W-:Y:S02]  /*0870*/  IADD3 R8, R0, 0x20, RZ ;  /* 0x0000002000087810 */ /* 0x000fe40007ffe0ff */
[----:B------:R-:W-:-:S02]  /*0880*/  LEA.HI.X.SX32 R5, R5, R9, 0x1, P0 ;  /* 0x0000000905057211 */ /* 0x000fc400000f0eff */
[----:B------:R-:W-:Y:S02]  /*0890*/  LEA R14, P0, R2, c[0x0][0x1d8], 0x2 ;  /* 0x00007600020e7a11 */ /* 0x000fe400078010ff */
[-C--:B------:R-:W-:Y:S02]  /*08a0*/  ISETP.GE.AND P4, PT, R8, R95.reuse, PT ;  /* 0x0000005f0800720c */ /* 0x080fe40003f86270 */
        /* <DEDUP_REMOVED lines=53> */
.L_x_7441:
        /* <DEDUP_REMOVED lines=92> */
.L_x_7442:
        /* <DEDUP_REMOVED lines=15> */
.L_x_7444:
        /* <DEDUP_REMOVED lines=50> */
.L_x_7443:
        /* <DEDUP_REMOVED lines=38> */
[C---:B------:R-:W-:Y:S01]  /*1830*/  IADD3.X R19, R13.reuse, R4, RZ, P2, !PT ;  /* 0x000000040d137210 */ /* 0x040fe200017fe4ff */
[----:B------:R-:W-:Y:S01]  /*1840*/  IMAD.X R23, R13, 0x1, R0, P3 ;  /* 0x000000010d177824 */ /* 0x000fe200018e0600 */
[----:B------:R-:W-:Y:S01]  /*1850*/  ISETP.GE.AND P2, PT, R15, R171, PT ;  /* 0x000000ab0f00720c */ /* 0x000fe20003f46270 */
[----:B------:R-:W-:Y:S01]  /*1860*/  IMAD.X R21, R13, 0x1, R12, P1 ;  /* 0x000000010d157824 */ /* 0x000fe200008e060c */
[C---:B------:R-:W-:Y:S01]  /*1870*/  IADD3 R13, R16.reuse, 0x20, RZ ;  /* 0x00000020100d7810 */ /* 0x040fe20007ffe0ff */
[C---:B------:R-:W-:Y:S01]  /*1880*/  IMAD.WIDE.U32 R22, R16.reuse, c[0x0][0x198], R22 ;  /* 0x0000660010167a25 */ /* 0x040fe200078e0016 */
[----:B------:R-:W-:-:S02]  /*1890*/  IADD3 R106, P1, R16, R11, RZ ;  /* 0x0000000b106a7210 */ /* 0x000fc40007f3e0ff */
[-C--:B------:R-:W-:Y:S01]  /*18a0*/  ISETP.GE.AND P5, PT, R13, R171.reuse, PT ;  /* 0x000000ab0d00720c */ /* 0x080fe20003fa6270 */
[----:B------:R-:W-:Y:S01]  /*18b0*/  IMAD.WIDE.U32 R26, R26, c[0x0][0x1a8], R20 ;  /* 0x00006a001a1a7a25 */ /* 0x000fe200078e0014 */
[----:B------:R-:W-:Y:S02]  /*18c0*/  IADD3 R11, R16, 0x30, RZ ;  /* 0x00000030100b7810 */ /* 0x000fe40007ffe0ff */
[----:B------:R-:W-:Y:S01]  /*18d0*/  LEA.HI R2, R9, R6, RZ, 0x6 ;  /* 0x0000000609027211 */ /* 0x000fe200078f30ff */
[----:B------:R-:W-:Y:S01]  /*18e0*/  IMAD.X R0, R17, 0x1, R7, P1 ;  /* 0x0000000111007824 */ /* 0x000fe200008e0607 */
[----:B------:R-:W-:Y:S01]  /*18f0*/  ISETP.GE.AND P4, PT, R11, R171, PT ;  /* 0x000000ab0b00720c */ /* 0x000fe20003f86270 */
[----:B------:R-:W-:Y:S01]  /*1900*/  IMAD.MOV.U32 R102, RZ, RZ, R22 ;  /* 0x000000ffff667224 */ /* 0x000fe200078e0016 */
[----:B------:R-:W-:Y:S01]  /*1910*/  @!P2 IADD3 R22, P1, R32, 0x10, RZ ;  /* 0x000000102016a810 */ /* 0x000fe20007f3e0ff */
[----:B------:R-:W-:Y:S01]  /*1920*/  IMAD.IADD R29, R27, 0x1, R28 ;  /* 0x000000011b1d7824 */ /* 0x000fe200078e021c */
[----:B------:R-:W-:Y:S01]  /*1930*/  @!P2 MOV R30, R26 ;  /* 0x0000001a001ea202 */ /* 0x000fe20000000f00 */
[----:B------:R-:W-:-:S02]  /*1940*/  @!P6 IMAD R4, R33, c[0x0][0x190], RZ ;  /* 0x000064002104ea24 */ /* 0x000fc400078e02ff */
[C---:B------:R-:W-:Y:S01]  /*1950*/  @!P5 IADD3 R20, P3, R32.reuse, 0x20, RZ ;  /* 0x000000202014d810 */ /* 0x040fe20007f7e0ff */
[--C-:B------:R-:W-:Y:S02]  /*1960*/  @!P2 IMAD.X R17, RZ, RZ, R33.reuse, P1 ;  /* 0x000000ffff11a224 */ /* 0x100fe400008e0621 */
[----:B------:R-:W-:Y:S02]  /*1970*/  @!P6 IMAD.MOV.U32 R28, RZ, RZ, R26 ;  /* 0x000000ffff1ce224 */ /* 0x000fe400078e001a */
[----:B------:R-:W-:Y:S01]  /*1980*/  @!P5 IMAD.X R3, RZ, RZ, R33, P3 ;  /* 0x000000ffff03d224 */ /* 0x000fe200018e0621 */
[----:B------:R-:W-:Y:S01]  /*1990*/  @!P4 IADD3 R14, P1, R32, 0x30, RZ ;  /* 0x00000030200ec810 */ /* 0x000fe20007f3e0ff */
[----:B------:R-:W-:Y:S02]  /*19a0*/  IMAD.SHL.U32 R2, R2, 0x8, RZ ;  /* 0x0000000802027824 */ /* 0x000fe400078e00ff */
[----:B------:R-:W-:Y:S02]  /*19b0*/  IMAD R103, R16, c[0x0][0x19c], R103 ;  /* 0x0000670010677a24 */ /* 0x000fe400078e0267 */
[--C-:B------:R-:W-:Y:S01]  /*19c0*/  @!P2 IMAD.MOV.U32 R31, RZ, RZ, R29.reuse ;  /* 0x000000ffff1fa224 */ /* 0x100fe200078e001d */
[----:B------:R-:W-:Y:S01]  /*19d0*/  LOP3.LUT R179, R179, 0xfffffe00, R2, 0xf8, !PT ;  /* 0xfffffe00b3b37812 */ /* 0x000fe200078ef802 */
[--C-:B------:R-:W-:Y:S01]  /*19e0*/  @!P5 IMAD.MOV.U32 R25, RZ, RZ, R29.reuse ;  /* 0x000000ffff19d224 */ /* 0x100fe200078e001d */
[----:B------:R-:W-:Y:S01]  /*19f0*/  IADD3 R103, R23, R103, RZ ;  /* 0x0000006717677210 */ /* 0x000fe20007ffe0ff */
[----:B------:R-:W-:Y:S01]  /*1a00*/  @!P4 IMAD.MOV.U32 R27, RZ, RZ, R29 ;  /* 0x000000ffff1bc224 */ /* 0x000fe200078e001d */
[----:B------:R-:W-:Y:S01]  /*1a10*/  SHF.L.U32 R179, R179, 0x1, RZ ;  /* 0x00000001b3b37819 */ /* 0x000fe200000006ff */
[----:B------:R-:W-:-:S02]  /*1a20*/  @!P5 IMAD R3, R3, c[0x0][0x190], RZ ;  /* 0x000064000303da24 */ /* 0x000fc400078e02ff */
[----:B------:R-:W-:Y:S02]  /*1a30*/  @!P5 IMAD.MOV.U32 R24, RZ, RZ, R26 ;  /* 0x000000ffff18d224 */ /* 0x000fe400078e001a */
[C---:B------:R-:W-:Y:S02]  /*1a40*/  @!P6 IMAD R4, R32.reuse, c[0x0][0x194], R4 ;  /* 0x000065002004ea24 */ /* 0x040fe400078e0204 */
[----:B------:R-:W-:Y:S02]  /*1a50*/  @!P2 IMAD R17, R17, c[0x0][0x190], RZ ;  /* 0x000064001111aa24 */ /* 0x000fe400078e02ff */
[----:B------:R-:W-:-:S04]  /*1a60*/  @!P6 IMAD.WIDE.U32 R28, R32, c[0x0][0x190], R28 ;  /* 0x00006400201cea25 */ /* 0x000fc800078e001c */
[----:B------:R-:W-:Y:S01]  /*1a70*/  @!P5 IMAD R2, R20, c[0x0][0x194], R3 ;  /* 0x000065001402da24 */ /* 0x000fe200078e0203 */
[----:B------:R-:W-:Y:S01]  /*1a80*/  @!P6 IADD3 R4, R29, R4, RZ ;  /* 0x000000041d04e210 */ /* 0x000fe20007ffe0ff */
[----:B------:R-:W-:Y:S02]  /*1a90*/  @!P4 IMAD.X R7, RZ, RZ, R33, P1 ;  /* 0x000000ffff07c224 */ /* 0x000fe400008e0621 */
[----:B------:R-:W-:Y:S02]  /*1aa0*/  @!P2 IMAD R12, R22, c[0x0][0x194], R17 ;  /* 0x00006500160caa24 */ /* 0x000fe400078e0211 */
[----:B------:R-:W-:Y:S01]  /*1ab0*/  @!P5 IMAD.WIDE.U32 R20, R20, c[0x0][0x190], R24 ;  /* 0x000064001414da25 */ /* 0x000fe200078e0018 */
[----:B------:R-:W-:-:S03]  /*1ac0*/  @!P6 LEA R24, P1, R28, c[0x0][0x160], 0x1 ;  /* 0x000058001c18ea11 */ /* 0x000fc600078208ff */
[----:B------:R-:W-:Y:S01]  /*1ad0*/  @!P2 IMAD.WIDE.U32 R22, R22, c[0x0][0x190], R30 ;  /* 0x000064001616aa25 */ /* 0x000fe200078e001e */
[----:B------:R-:W-:Y:S02]  /*1ae0*/  @!P6 LEA.HI.X R25, R28, c[0x0][0x164], R4, 0x1, P1 ;  /* 0x000059001c19ea11 */ /* 0x000fe400008f0c04 */
[----:B------:R-:W-:Y:S01]  /*1af0*/  @!P5 LEA R28, P1, R20, c[0x0][0x160], 0x1 ;  /* 0x00005800141cda11 */ /* 0x000fe200078208ff */
[----:B------:R-:W-:Y:S01]  /*1b00*/  IMAD.SHL.U32 R3, R177, 0x40, RZ ;  /* 0x00000040b1037824 */ /* 0x000fe200078e00ff */
[----:B------:R-:W-:Y:S01]  /*1b10*/  @!P2 LEA R30, P3, R22, c[0x0][0x160], 0x1 ;  /* 0x00005800161eaa11 */ /* 0x000fe200078608ff */
[----:B------:R-:W-:Y:S01]  /*1b20*/  @!P2 IMAD.IADD R12, R23, 0x1, R12 ;  /* 0x00000001170ca824 */ /* 0x000fe200078e020c */
[----:B------:R-:W-:Y:S01]  /*1b30*/  @!PT LDS RZ, [RZ] ;  /* 0x00000000fffff984 */ /* 0x000fe20000000800 */
[----:B------:R-:W-:Y:S01]  /*1b40*/  @!PT LDS RZ, [RZ] ;  /* 0x00000000fffff984 */ /* 0x000fe20000000800 */
[----:B------:R-:W-:Y:S01]  /*1b50*/  @!PT LDS RZ, [RZ] ;  /* 0x00000000fffff984 */ /* 0x000fe20000000800 */
[----:B------:R1:W-:Y:S01]  /*1b60*/  @!P6 LDGSTS.E.BYPASS.LTC128B.128 [R179], [R24.64] ;  /* 0x0000000018b3efae */ /* 0x0003e2000b901d44 */
[----:B------:R-:W-:Y:S02]  /*1b70*/  IMAD.IADD R4, R92, 0x1, -R3 ;  /* 0x000000015c047824 */ /* 0x000fe400078e0a03 */
[----:B------:R-:W-:Y:S01]  /*1b80*/  @!P4 IMAD R7, R7, c[0x0][0x190], RZ ;  /* 0x000064000707ca24 */ /* 0x000fe200078e02ff */
[----:B------:R-:W-:Y:S01]  /*1b90*/  @!P2 LEA.HI.X R31, R22, c[0x0][0x164], R12, 0x1, P3 ;  /* 0x00005900161faa11 */ /* 0x000fe200018f0c0c */
[----:B------:R-:W-:Y:S01]  /*1ba0*/  @!P5 IMAD.IADD R17, R21, 0x1, R2 ;  /* 0x000000011511d824 */ /* 0x000fe200078e0202 */
[----:B------:R-:W-:Y:S01]  /*1bb0*/  ISETP.GE.AND P3, PT, R15, R4, PT ;  /* 0x000000040f00720c */ /* 0x000fe20003f66270 */
[C---:B------:R-:W-:Y:S01]  /*1bc0*/  @!P4 IMAD R7, R14.reuse, c[0x0][0x194], R7 ;  /* 0x000065000e07ca24 */ /* 0x040fe200078e0207 */
[----:B------:R1:W-:Y:S01]  /*1bd0*/  @!P6 LDGSTS.E.BYPASS.LTC128B.128 [R179+0x2000], [R24.64+0x80] ;  /* 0x0200008018b3efae */ /* 0x0003e2000b901d44 */
[----:B------:R-:W-:Y:S01]  /*1be0*/  @!P4 IMAD.WIDE.U32 R26, R14, c[0x0][0x190], R26 ;  /* 0x000064000e1aca25 */ /* 0x000fe200078e001a */
[----:B------:R-:W-:-:S02]  /*1bf0*/  @!P5 LEA.HI.X R29, R20, c[0x0][0x164], R17, 0x1, P1 ;  /* 0x00005900141dda11 */ /* 0x000fc400008f0c11 */
[----:B------:R2:W-:Y:S01]  /*1c00*/  @!P2 LDGSTS.E.BYPASS.LTC128B.128 [R179+0x800], [R30.64] ;  /* 0x008000001eb3afae */ /* 0x0005e2000b901d44 */
[----:B------:R-:W-:Y:S01]  /*1c10*/  IMAD.MOV.U32 R2, RZ, RZ, c[0x0][0x198] ;  /* 0x00006600ff027624 */ /* 0x000fe200078e00ff */
[----:B------:R-:W-:Y:S01]  /*1c20*/  ISETP.GE.AND P1, PT, R13, R4, PT ;  /* 0x000000040d00720c */ /* 0x000fe20003f26270 */
[----:B------:R-:W-:Y:S01]  /*1c30*/  @!P4 IMAD.IADD R17, R27, 0x1, R7 ;  /* 0x000000011b11c824 */ /* 0x000fe200078e0207 */
[----:B------:R2:W-:Y:S01]  /*1c40*/  @!P2 LDGSTS.E.BYPASS.LTC128B.128 [R179+0x2800], [R30.64+0x80] ;  /* 0x028000801eb3afae */ /* 0x0005e2000b901d44 */
[----:B------:R-:W-:Y:S01]  /*1c50*/  @!P4 LEA R20, P6, R26, c[0x0][0x160], 0x1 ;  /* 0x000058001a14ca11 */ /* 0x000fe200078c08ff */
[----:B------:R-:W-:Y:S01]  /*1c60*/  IMAD.MOV.U32 R7, RZ, RZ, c[0x0][0x19c] ;  /* 0x00006700ff077624 */ /* 0x000fe200078e00ff */
[----:B------:R-:W-:Y:S01]  /*1c70*/  @!P3 LEA R12, P2, R2, R102, 0x4 ;  /* 0x00000066020cb211 */ /* 0x000fe200078420ff */
[----:B------:R2:W-:Y:S01]  /*1c80*/  @!P5 LDGSTS.E.BYPASS.LTC128B.128 [R179+0x1000], [R28.64] ;  /* 0x010000001cb3dfae */ /* 0x0005e2000b901d44 */
[----:B------:R-:W-:Y:S01]  /*1c90*/  @!P4 LEA.HI.X R21, R26, c[0x0][0x164], R17, 0x1, P6 ;  /* 0x000059001a15ca11 */ /* 0x000fe200030f0c11 */
[C---:B------:R-:W-:Y:S01]  /*1ca0*/  IMAD.WIDE.U32 R26, R2.reuse, 0x20, RZ ;  /* 0x00000020021a7825 */ /* 0x040fe200078e00ff */
[----:B------:R-:W-:Y:S01]  /*1cb0*/  @!P3 LEA.HI.X R17, R2, R103, R7, 0x4, P2 ;  /* 0x000000670211b211 */ /* 0x000fe200010f2407 */
[----:B------:R2:W-:Y:S01]  /*1cc0*/  @!P5 LDGSTS.E.BYPASS.LTC128B.128 [R179+0x3000], [R28.64+0x80] ;  /* 0x030000801cb3dfae */ /* 0x0005e2000b901d44 */
[----:B------:R-:W-:Y:S01]  /*1cd0*/  @!P3 LEA R22, P2, R12, c[0x0][0x168], 0x1 ;  /* 0x00005a000c16ba11 */ /* 0x000fe200078408ff */
[----:B------:R-:W-:Y:S01]  /*1ce0*/  IMAD.WIDE.U32 R18, R10, c[0x0][0x1b8], R18 ;  /* 0x00006e000a127a25 */ /* 0x000fe200078e0012 */
[----:B------:R-:W-:Y:S01]  /*1cf0*/  ISETP.GE.AND P6, PT, R16, R4, PT ;  /* 0x000000041000720c */ /* 0x000fe20003fc6270 */
[----:B------:R3:W-:Y:S01]  /*1d00*/  @!P4 LDGSTS.E.BYPASS.LTC128B.128 [R179+0x1800], [R20.64] ;  /* 0x0180000014b3cfae */ /* 0x0007e2000b901d44 */
[----:B------:R-:W-:Y:S01]  /*1d10*/  @!P3 LEA.HI.X R23, R12, c[0x0][0x16c], R17, 0x1, P2 ;  /* 0x00005b000c17ba11 */ /* 0x000fe200010f0c11 */
[----:B------:R-:W-:Y:S01]  /*1d20*/  IMAD.SHL.U32 R12, R7, 0x20, RZ ;  /* 0x00000020070c7824 */ /* 0x000fe200078e00ff */
[----:B------:R-:W-:Y:S01]  /*1d30*/  @!P1 IADD3 R14, P2, R102, R26, RZ ;  /* 0x0000001a660e9210 */ /* 0x000fe20007f5e0ff */
[----:B------:R3:W-:Y:S01]  /*1d40*/  @!P4 LDGSTS.E.BYPASS.LTC128B.128 [R179+0x3800], [R20.64+0x80] ;  /* 0x0380008014b3cfae */ /* 0x0007e2000b901d44 */
[----:B------:R-:W-:-:S02]  /*1d50*/  ISETP.GE.AND P4, PT, R13, R4, PT ;  /* 0x000000040d00720c */ /* 0x000fc40003f86270 */
[----:B------:R-:W-:Y:S02]  /*1d60*/  @!P1 IADD3.X R17, R103, R27, R12, P2, !PT ;  /* 0x0000001b67119210 */ /* 0x000fe400017fe40c */
[C---:B-1----:R-:W-:Y:S02]  /*1d70*/  @!P1 LEA R24, P2, R14.reuse, c[0x0][0x168], 0x1 ;  /* 0x00005a000e189a11 */ /* 0x042fe400078408ff */
[----:B------:R-:W-:Y:S02]  /*1d80*/  LEA.HI R12, R9, R6, RZ, 0x4 ;  /* 0x00000006090c7211 */ /* 0x000fe400078f20ff */
[----:B------:R-:W-:Y:S01]  /*1d90*/  @!P1 LEA.HI.X R25, R14, c[0x0][0x16c], R17, 0x1, P2 ;  /* 0x00005b000e199a11 */ /* 0x000fe200010f0c11 */
[----:B------:R-:W-:Y:S01]  /*1da0*/  IMAD.SHL.U32 R17, R16, 0x8, RZ ;  /* 0x0000000810117824 */ /* 0x000fe200078e00ff */
[----:B------:R-:W-:Y:S02]  /*1db0*/  ISETP.GE.AND P2, PT, R11, R4, PT ;  /* 0x000000040b00720c */ /* 0x000fe40003f46270 */
[----:B------:R-:W-:-:S02]  /*1dc0*/  @!P6 LEA R26, P5, R102, c[0x0][0x168], 0x1 ;  /* 0x00005a00661aea11 */ /* 0x000fc400078a08ff */
[----:B------:R-:W-:Y:S02]  /*1dd0*/  SHF.R.S32.HI R13, RZ, 0x4, R12 ;  /* 0x00000004ff0d7819 */ /* 0x000fe4000001140c */
[--C-:B------:R-:W-:Y:S02]  /*1de0*/  @!P6 LEA.HI.X R27, R102, c[0x0][0x16c], R103.reuse, 0x1, P5 ;  /* 0x00005b00661bea11 */ /* 0x100fe400028f0c67 */
[----:B------:R-:W-:Y:S02]  /*1df0*/  LEA.HI R14, R13, R13, RZ, 0x1 ;  /* 0x0000000d0d0e7211 */ /* 0x000fe400078f08ff */
[----:B------:R-:W-:Y:S01]  /*1e00*/  ISETP.GE.AND P5, PT, R15, R4, PT ;  /* 0x000000040f00720c */ /* 0x000fe20003fa6270 */
[----:B------:R1:W-:Y:S01]  /*1e10*/  @!P6 LDGSTS.E.BYPASS.LTC128B.128 [R179+0x4000], [R26.64] ;  /* 0x040000001ab3efae */ /* 0x0003e2000b901d44 */
[----:B------:R-:W-:Y:S01]  /*1e20*/  IMAD R15, R8, c[0x0][0x1b8], RZ ;  /* 0x00006e00080f7a24 */ /* 0x000fe200078e02ff */
[----:B------:R-:W-:Y:S01]  /*1e30*/  LOP3.LUT R14, R14, 0xfffffffe, RZ, 0xc0, !PT ;  /* 0xfffffffe0e0e7812 */ /* 0x000fe200078ec0ff */
[----:B------:R-:W-:Y:S01]  /*1e40*/  @!P2 IMAD R7, R7, 0x30, RZ ;  /* 0x000000300707a824 */ /* 0x000fe200078e02ff */
[----:B------:R1:W-:Y:S01]  /*1e50*/  @!P6 LDGSTS.E.BYPASS.LTC128B.128 [R179+0x6000], [R26.64+0x80] ;  /* 0x060000801ab3efae */ /* 0x0003e2000b901d44 */
[----:B---3--:R-:W-:Y:S01]  /*1e60*/  @!P2 IMAD.WIDE.U32 R20, R2, 0x30, R102 ;  /* 0x000000300214a825 */ /* 0x008fe200078e0066 */
[----:B------:R-:W-:-:S02]  /*1e70*/  IADD3 R13, R13, -R14, RZ ;  /* 0x8000000e0d0d7210 */ /* 0x000fc40007ffe0ff */
[----:B------:R3:W-:Y:S01]  /*1e80*/  @!P3 LDGSTS.E.BYPASS.LTC128B.128 [R179+0x4800], [R22.64] ;  /* 0x0480000016b3bfae */ /* 0x0007e2000b901d44 */
[----:B------:R-:W-:Y:S01]  /*1e90*/  IMAD R15, R10, c[0x0][0x1bc], R15 ;  /* 0x00006f000a0f7a24 */ /* 0x000fe200078e020f */
[----:B------:R-:W-:Y:S02]  /*1ea0*/  @!P2 IADD3 R10, R21, R7, RZ ;  /* 0x00000007150aa210 */ /* 0x000fe40007ffe0ff */
[----:B------:R3:W-:Y:S01]  /*1eb0*/  @!P3 LDGSTS.E.BYPASS.LTC128B.128 [R179+0x6800], [R22.64+0x80] ;  /* 0x0680008016b3bfae */ /* 0x0007e2000b901d44 */
[----:B------:R-:W-:Y:S01]  /*1ec0*/  IMAD.IADD R19, R19, 0x1, R15 ;  /* 0x0000000113137824 */ /* 0x000fe200078e020f */
[-C--:B------:R-:W-:Y:S02]  /*1ed0*/  ISETP.GE.AND P3, PT, R11, R4.reuse, PT ;  /* 0x000000040b00720c */ /* 0x080fe40003f66270 */
[----:B------:R1:W-:Y:S01]  /*1ee0*/  @!P1 LDGSTS.E.BYPASS.LTC128B.128 [R179+0x5000], [R24.64] ;  /* 0x0500000018b39fae */ /* 0x0003e2000b901d44 */
[----:B------:R-:W-:Y:S02]  /*1ef0*/  LOP3.LUT R11, R12, 0xfffffff0, RZ, 0xc0, !PT ;  /* 0xfffffff00c0b7812 */ /* 0x000fe400078ec0ff */
[----:B------:R-:W-:Y:S01]  /*1f00*/  ISETP.GE.AND P6, PT, R16, R4, PT ;  /* 0x000000041000720c */ /* 0x000fe20003fc6270 */
[----:B------:R1:W-:Y:S01]  /*1f10*/  @!P1 LDGSTS.E.BYPASS.LTC128B.128 [R179+0x7000], [R24.64+0x80] ;  /* 0x0700008018b39fae */ /* 0x0003e2000b901d44 */
[----:B------:R-:W-:Y:S01]  /*1f20*/  @!P2 LEA R14, P1, R20, c[0x0][0x168], 0x1 ;  /* 0x00005a00140eaa11 */ /* 0x000fe200078208ff */
[----:B------:R-:W-:-:S02]  /*1f30*/  IMAD.IADD R11, R6, 0x1, -R11 ;  /* 0x00000001060b7824 */ /* 0x000fc400078e0a0b */
[----:B------:R-:W-:Y:S01]  /*1f40*/  IMAD.SHL.U32 R4, R5, 0x40, RZ ;  /* 0x0000004005047824 */ /* 0x000fe200078e00ff */
[----:B------:R-:W-:Y:S01]  /*1f50*/  @!P2 LEA.HI.X R15, R20, c[0x0][0x16c], R10, 0x1, P1 ;  /* 0x00005b00140faa11 */ /* 0x000fe200008f0c0a */
[----:B------:R-:W-:Y:S01]  /*1f60*/  @!P4 IMAD.MOV.U32 R10, RZ, RZ, c[0x0][0x1a4] ;  /* 0x00006900ff0ac624 */ /* 0x000fe200078e00ff */
[----:B------:R-:W-:Y:S02]  /*1f70*/  SHF.R.S32.HI R8, RZ, 0x1f, R11 ;  /* 0x0000001fff087819 */ /* 0x000fe4000001140b */
[----:B------:R-:W-:Y:S01]  /*1f80*/  LOP3.LUT R4, R4, 0x1c0, RZ, 0xc0, !PT ;  /* 0x000001c004047812 */ /* 0x000fe200078ec0ff */
[----:B------:R4:W-:Y:S01]  /*1f90*/  @!P2 LDGSTS.E.BYPASS.LTC128B.128 [R179+0x5800], [R14.64] ;  /* 0x058000000eb3afae */ /* 0x0009e2000b901d44 */
[----:B------:R-:W-:Y:S02]  /*1fa0*/  LEA.HI R8, R8, R11, RZ, 0x3 ;  /* 0x0000000b08087211 */ /* 0x000fe400078f18ff */
[----:B------:R-:W-:Y:S01]  /*1fb0*/  LOP3.LUT R17, R4, 0x8, R17, 0xf8, !PT ;  /* 0x0000000804117812 */ /* 0x000fe200078ef811 */
[----:B------:R4:W-:Y:S01]  /*1fc0*/  @!P2 LDGSTS.E.BYPASS.LTC128B.128 [R179+0x7800], [R14.64+0x80] ;  /* 0x078000800eb3afae */ /* 0x0009e2000b901d44 */
[C---:B------:R-:W-:Y:S01]  /*1fd0*/  LOP3.LUT R12, R8.reuse, 0xfffffff8, RZ, 0xc0, !PT ;  /* 0xfffffff8080c7812 */ /* 0x040fe200078ec0ff */
[----:B------:R-:W-:Y:S01]  /*1fe0*/  IMAD.SHL.U32 R93, R8, 0x40, RZ ;  /* 0x00000040085d7824 */ /* 0x000fe200078e00ff */
[----:B------:R-:W-:Y:S01]  /*1ff0*/  SHF.R.U32.HI R4, RZ, 0x3, R4 ;  /* 0x00000003ff047819 */ /* 0x000fe20000011604 */
[----:B------:R-:W0:Y:S02]  /*2000*/  LDGDEPBAR ;  /* 0x00000000000079af */ /* 0x000e240000000000 */
[----:B------:R-:W-:Y:S01]  /*2010*/  IMAD.IADD R7, R11, 0x1, -R12 ;  /* 0x000000010b077824 */ /* 0x000fe200078e0a0c */
[----:B------:R-:W-:Y:S01]  /*2020*/  LOP3.LUT R4, R17, R4, RZ, 0x3c, !PT ;  /* 0x0000000411047212 */ /* 0x000fe200078e3cff */
[----:B------:R-:W-:Y:S01]  /*2030*/  IMAD R11, R0, c[0x0][0x1a0], RZ ;  /* 0x00006800000b7a24 */ /* 0x000fe200078e02ff */
[----:B------:R-:W-:Y:S01]  /*2040*/  LOP3.LUT R93, R93, 0xfffffe00, RZ, 0xc0, !PT ;  /* 0xfffffe005d5d7812 */ /* 0x000fe200078ec0ff */
        /* <DEDUP_REMOVED lines=8> */
[----:B------:R-:W-:Y:S01]  /*20d0*/  MOV R0, 0x20 ;  /* 0x0000002000007802 */ /* 0x000fe20000000f00 */
[----:B------:R-:W-:Y:S01]  /*20e0*/  @!P3 IMAD.MOV.U32 R18, RZ, RZ, c[0x0][0x1a0] ;  /* 0x00006800ff12b624 */ /* 0x000fe200078e00ff */
[----:B------:R-:W-:Y:S01]  /*20f0*/  LEA.HI.X R173, R106, c[0x0][0x174], R104, 0x1, P1 ;  /* 0x00005d006aad7a11 */ /* 0x000fe200008f0c68 */
[----:B------:R-:W-:Y:S01]  /*2100*/  IMAD R9, R94, 0x400, R93 ;  /* 0x000004005e097824 */ /* 0x000fe200078e025d */
[----:B------:R-:W-:Y:S01]  /*2110*/  LOP3.LUT R11, R4, 0x8, R13, 0xf8, !PT ;  /* 0x00000008040b7812 */ /* 0x000fe200078ef80d */
[----:B------:R-:W-:-:S04]  /*2120*/  DEPBAR.LE SB0, 0x0 ;  /* 0x000080000000791a */ /* 0x000fc80000000000 */
[----:B------:R-:W-:Y:S01]  /*2130*/  BAR.SYNC.DEFER_BLOCKING 0x0 ;  /* 0x0000000000007b1d */ /* 0x000fe20000010000 */
[----:B----4-:R-:W-:Y:S01]  /*2140*/  IMAD.WIDE.U32 R14, R0, c[0x0][0x1a0], RZ ;  /* 0x00006800000e7a25 */ /* 0x010fe200078e00ff */
[----:B------:R-:W-:Y:S02]  /*2150*/  SHF.R.U32.HI R4, RZ, 0x3, R4 ;  /* 0x00000003ff047819 */ /* 0x000fe40000011604 */
[----:B------:R-:W-:Y:S01]  /*2160*/  @!P4 MOV R13, c[0x0][0x1a0] ;  /* 0x00006800000dca02 */ /* 0x000fe20000000f00 */
[----:B------:R-:W-:Y:S01]  /*2170*/  @!P3 IMAD.MOV.U32 R175, RZ, RZ, R173 ;  /* 0x000000ffffafb224 */ /* 0x000fe200078e00ad */
[----:B------:R-:W-:Y:S01]  /*2180*/  @!P5 IADD3 R16, P2, R174, R14, RZ ;  /* 0x0000000eae10d210 */ /* 0x000fe20007f5e0ff */
[----:B------:R-:W-:Y:S01]  /*2190*/  IMAD R12, R0, c[0x0][0x1a4], RZ ;  /* 0x00006900000c7a24 */ /* 0x000fe200078e02ff */
[----:B------:R-:W-:Y:S01]  /*21a0*/  LOP3.LUT R4, R11, R4, RZ, 0x3c, !PT ;  /* 0x000000040b047212 */ /* 0x000fe200078e3cff */
[----:B------:R-:W-:Y:S01]  /*21b0*/  @!P3 IMAD.WIDE.U32 R18, R18, 0x60, R174 ;  /* 0x000000601212b825 */ /* 0x000fe200078e00ae */
[----:B------:R-:W-:-:S02]  /*21c0*/  @!P6 MOV R175, R173 ;  /* 0x000000ad00afe202 */ /* 0x000fc40000000f00 */
[----:B------:R-:W-:Y:S01]  /*21d0*/  @!P4 LEA R14, P1, R13, R174, 0x6 ;  /* 0x000000ae0d0ec211 */ /* 0x000fe200078230ff */
[----:B------:R-:W-:Y:S01]  /*21e0*/  @!P3 IMAD.MOV.U32 R11, RZ, RZ, c[0x0][0x1a4] ;  /* 0x00006900ff0bb624 */ /* 0x000fe200078e00ff */
[----:B------:R-:W-:Y:S01]  /*21f0*/  @!P5 IADD3.X R17, R173, R15, R12, P2, !PT ;  /* 0x0000000fad11d210 */ /* 0x000fe200017fe40c */
[C---:B------:R-:W-:Y:S01]  /*2200*/  IMAD.IADD R170, R4.reuse, 0x1, R9 ;  /* 0x0000000104aa7824 */ /* 0x040fe200078e0209 */
[----:B------:R-:W-:Y:S01]  /*2210*/  @!P4 LEA.HI.X R15, R13, R173, R10, 0x6, P1 ;  /* 0x000000ad0d0fc211 */ /* 0x000fe200008f340a */
[----:B------:R-:W-:Y:S01]  /*2220*/  @!P3 IMAD R11, R11, 0x60, RZ ;  /* 0x000000600b0bb824 */ /* 0x000fe200078e02ff */
[----:B------:R-:W-:Y:S01]  /*2230*/  LOP3.LUT R164, R4, R93, RZ, 0xfc, !PT ;  /* 0x0000005d04a47212 */ /* 0x000fe200078efcff */
[----:B------:R-:W-:Y:S02]  /*2240*/  @!P3 IMAD.MOV.U32 R10, RZ, RZ, R18 ;  /* 0x000000ffff0ab224 */ /* 0x000fe400078e0012 */
[----:B------:R-:W-:Y:S02]  /*2250*/  @!P3 IMAD.IADD R11, R19, 0x1, R11 ;  /* 0x00000001130bb824 */ /* 0x000fe400078e020b */
[----:B------:R-:W-:Y:S01]  /*2260*/  IMAD.SHL.U32 R169, R169, 0x2, RZ ;  /* 0x00000002a9a97824 */ /* 0x000fe200078e00ff */
[----:B------:R-:W-:Y:S01]  /*2270*/  @P6 STS.128 [R179+0x8000], RZ ;  /* 0x008000ffb3006388 */ /* 0x000fe20000000c00 */
[----:B------:R-:W-:-:S03]  /*2280*/  IMAD.SHL.U32 R170, R170, 0x2, RZ ;  /* 0x00000002aaaa7824 */ /* 0x000fc600078e00ff */
[----:B------:R-:W-:Y:S01]  /*2290*/  @P6 STS.128 [R179+0xa000], RZ ;  /* 0x00a000ffb3006388 */ /* 0x000fe20000000c00 */
[C---:B------:R-:W-:Y:S02]  /*22a0*/  IADD3 R8, R169.reuse, 0x4000, RZ ;  /* 0x00004000a9087810 */ /* 0x040fe40007ffe0ff */
[----:B------:R-:W-:Y:S01]  /*22b0*/  IADD3 R167, R169, 0x4020, RZ ;  /* 0x00004020a9a77810 */ /* 0x000fe20007ffe0ff */
        /* <DEDUP_REMOVED lines=28> */
[----:B------:R-:W-:Y:S02]  /*2480*/  R2P PR, R7, 0x6 ;  /* 0x0000000607007804 */ /* 0x000fe40000000000 */
[----:B------:R-:W-:Y:S01]  /*2490*/  MOV R7, 0x10 ;  /* 0x0000001000077802 */ /* 0x000fe20000000f00 */
[----:B-1----:R-:W3:Y:S03]  /*24a0*/  LDSM.16.M88.4 R16, [R169+0x4000] ;  /* 0x00400000a910783b */ /* 0x002ee60000000200 */
[----:B------:R-:W-:Y:S01]  /*24b0*/  SEL R7, R7, 0xfffffff0, !P1 ;  /* 0xfffffff007077807 */ /* 0x000fe20004800000 */
[----:B------:R-:W1:Y:S01]  /*24c0*/  LDSM.16.M88.4 R44, [R169+0x4800] ;  /* 0x00480000a92c783b */ /* 0x000e620000000200 */
[----:B------:R-:W-:Y:S02]  /*24d0*/  LOP3.LUT P1, RZ, R5, 0x4, RZ, 0xc0, !PT ;  /* 0x0000000405ff7812 */ /* 0x000fe4000782c0ff */
[----:B------:R-:W-:Y:S01]  /*24e0*/  @P3 IADD3 R167, R8, -0x20, RZ ;  /* 0xffffffe008a73810 */ /* 0x000fe20007ffe0ff */
[----:B------:R-:W-:Y:S01]  /*24f0*/  IMAD R168, R7, 0x2, R170 ;  /* 0x0000000207a87824 */ /* 0x000fe200078e02aa */
[----:B------:R-:W-:Y:S01]  /*2500*/  LDSM.16.M88.4 R64, [R169+0x5000] ;  /* 0x00500000a940783b */ /* 0x000fe20000000200 */
[----:B------:R-:W-:-:S02]  /*2510*/  SEL R5, R0, 0xffffffe0, !P2 ;  /* 0xffffffe000057807 */ /* 0x000fc40005000000 */
[----:B------:R-:W-:Y:S01]  /*2520*/  SEL R0, R0, 0xffffffe0, !P1 ;  /* 0xffffffe000007807 */ /* 0x000fe20004800000 */
[----:B------:R-:W-:Y:S01]  /*2530*/  LDSM.16.M88.4 R52, [R167] ;  /* 0x00000000a734783b */ /* 0x000fe20000000200 */
[----:B------:R-:W-:Y:S01]  /*2540*/  ISETP.GT.AND P2, PT, R177, R172, PT ;  /* 0x000000acb100720c */ /* 0x000fe20003f44270 */
[C---:B------:R-:W-:Y:S01]  /*2550*/  IMAD R166, R5.reuse, 0x2, R170 ;  /* 0x0000000205a67824 */ /* 0x040fe200078e02aa */
[C---:B------:R-:W-:Y:S01]  /*2560*/  LEA R156, R0.reuse, R167, 0x1 ;  /* 0x000000a7009c7211 */ /* 0x040fe200078e08ff */
[----:B------:R-:W-:Y:S01]  /*2570*/  IMAD R163, R0, 0x2, R169 ;  /* 0x0000000200a37824 */ /* 0x000fe200078e02a9 */
[----:B------:R-:W-:Y:S01]  /*2580*/  LDSM.16.M88.4 R36, [R169+0x5800] ;  /* 0x00580000a924783b */ /* 0x000fe20000000200 */
[----:B------:R-:W-:Y:S01]  /*2590*/  IMAD R165, R5, 0x2, R168 ;  /* 0x0000000205a57824 */ /* 0x000fe200078e02a8 */
[C---:B------:R-:W-:Y:S02]  /*25a0*/  IADD3 R159, R167.reuse, 0x800, RZ ;  /* 0x00000800a79f7810 */ /* 0x040fe40007ffe0ff */
[----:B--2---:R-:W2:Y:S01]  /*25b0*/  LDSM.16.M88.4 R8, [R168] ;  /* 0x00000000a808783b */ /* 0x004ea20000000200 */
[----:B------:R-:W-:-:S02]  /*25c0*/  IADD3 R158, R167, 0x1000, RZ ;  /* 0x00001000a79e7810 */ /* 0x000fc40007ffe0ff */
[C---:B------:R-:W-:Y:S01]  /*25d0*/  IADD3 R157, R167.reuse, 0x1800, RZ ;  /* 0x00001800a79d7810 */ /* 0x040fe20007ffe0ff */
[----:B------:R-:W-:Y:S01]  /*25e0*/  LDSM.16.M88.4 R56, [R166] ;  /* 0x00000000a638783b */ /* 0x000fe20000000200 */
[C---:B------:R-:W-:Y:S02]  /*25f0*/  @!P2 LEA R182, P1, R102.reuse, c[0x0][0x168], 0x1 ;  /* 0x00005a0066b6aa11 */ /* 0x040fe400078208ff */
[C---:B------:R-:W-:Y:S01]  /*2600*/  IADD3 R155, R167.reuse, 0x2000, RZ ;  /* 0x00002000a79b7810 */ /* 0x040fe20007ffe0ff */
[----:B------:R-:W4:Y:S01]  /*2610*/  LDSM.16.M88.4 R12, [R163+0x4000] ;  /* 0x00400000a30c783b */ /* 0x000f220000000200 */
[----:B------:R-:W-:Y:S02]  /*2620*/  @!P2 LEA.HI.X R183, R102, c[0x0][0x16c], R103, 0x1, P1 ;  /* 0x00005b0066b7aa11 */ /* 0x000fe400008f0c67 */
[C---:B------:R-:W-:Y:S01]  /*2630*/  IADD3 R154, R167.reuse, 0x2800, RZ ;  /* 0x00002800a79a7810 */ /* 0x040fe20007ffe0ff */
[----:B------:R-:W4:Y:S01]  /*2640*/  LDSM.16.M88.4 R28, [R167+0x800] ;  /* 0x00080000a71c783b */ /* 0x000f220000000200 */
[----:B------:R-:W-:-:S02]  /*2650*/  IADD3 R153, R167, 0x3000, RZ ;  /* 0x00003000a7997810 */ /* 0x000fc40007ffe0ff */
[----:B------:R-:W-:Y:S01]  /*2660*/  IADD3 R152, R167, 0x3800, RZ ;  /* 0x00003800a7987810 */ /* 0x000fe20007ffe0ff */
[----:B------:R-:W4:Y:S01]  /*2670*/  LDSM.16.M88.4 R24, [R167+0x1000] ;  /* 0x00100000a718783b */ /* 0x000f220000000200 */
[C---:B---3--:R-:W-:Y:S03]  /*2680*/  HMMA.16816.F32.BF16 R20, R40.reuse, R16, RZ ;  /* 0x000000102814723c */ /* 0x048fe600000418ff */
[----:B------:R-:W-:Y:S04]  /*2690*/  LDSM.16.M88.4 R80, [R165] ;  /* 0x00000000a550783b */ /* 0x000fe80000000200 */
[----:B------:R-:W3:Y:S01]  /*26a0*/  LDSM.16.M88.4 R72, [R156] ;  /* 0x000000009c48783b */ /* 0x000ee20000000200 */
[C---:B------:R-:W-:Y:S03]  /*26b0*/  HMMA.16816.F32.BF16 R16, R40.reuse, R18, RZ ;  /* 0x000000122810723c */ /* 0x040fe600000418ff */
[----:B------:R-:W3:Y:S04]  /*26c0*/  LDSM.16.M88.4 R48, [R167+0x1800] ;  /* 0x00180000a730783b */ /* 0x000ee80000000200 */
[----:B------:R-:W-:Y:S01]  /*26d0*/  LDSM.16.M88.4 R88, [R156+0x800] ;  /* 0x000800009c58783b */ /* 0x000fe20000000200 */
[----:B-1----:R-:W-:Y:S03]  /*26e0*/  HMMA.16816.F32.BF16 R32, R40, R44, RZ ;  /* 0x0000002c2820723c */ /* 0x002fe600000418ff */
[----:B------:R-:W-:Y:S04]  /*26f0*/  LDSM.16.M88.4 R76, [R156+0x1000] ;  /* 0x001000009c4c783b */ /* 0x000fe80000000200 */
[----:B------:R-:W-:Y:S01]  /*2700*/  LDSM.16.M88.4 R84, [R169+0x6800] ;  /* 0x00680000a954783b */ /* 0x000fe20000000200 */
[C---:B--2---:R-:W-:Y:S03]  /*2710*/  HMMA.16816.F32.BF16 R20, R8.reuse, R52, R20 ;  /* 0x000000340814723c */ /* 0x044fe60000041814 */
[----:B------:R-:W0:Y:S05]  /*2720*/  LDGDEPBAR ;  /* 0x00000000000079af */ /* 0x000e2a0000000000 */
[----:B------:R-:W-:Y:S01]  /*2730*/  HMMA.16816.F32.BF16 R16, R8, R54, R16 ;  /* 0x000000360810723c */ /* 0x000fe20000041810 */
[----:B------:R-:W-:Y:S07]  /*2740*/  LDSM.16.M88.4 R52, [R170+0x2000] ;  /* 0x00200000aa34783b */ /* 0x000fee0000000200 */
[C---:B------:R-:W-:Y:S08]  /*2750*/  HMMA.16816.F32.BF16 R68, R40.reuse, R64, RZ ;  /* 0x000000402844723c */ /* 0x040ff000000418ff */
[C---:B------:R-:W-:Y:S08]  /*2760*/  HMMA.16816.F32.BF16 R44, R40.reuse, R46, RZ ;  /* 0x0000002e282c723c */ /* 0x040ff000000418ff */
[----:B------:R-:W-:Y:S08]  /*2770*/  HMMA.16816.F32.BF16 R64, R40, R66, RZ ;  /* 0x000000422840723c */ /* 0x000ff000000418ff */
[----:B----4-:R-:W-:Y:S08]  /*2780*/  HMMA.16816.F32.BF16 R20, R56, R12, R20 ;  /* 0x0000000c3814723c */ /* 0x010ff00000041814 */
[----:B------:R-:W-:Y:S08]  /*2790*/  HMMA.16816.F32.BF16 R60, R40, R36, RZ ;  /* 0x00000024283c723c */ /* 0x000ff000000418ff */
[----:B------:R-:W-:Y:S01]  /*27a0*/  HMMA.16816.F32.BF16 R16, R56, R14, R16 ;  /* 0x0000000e3810723c */ /* 0x000fe20000041810 */
[----:B------:R-:W-:Y:S07]  /*27b0*/  LDSM.16.M88.4 R12, [R163+0x5800] ;  /* 0x00580000a30c783b */ /* 0x000fee0000000200 */
[----:B------:R-:W-:Y:S01]  /*27c0*/  HMMA.16816.F32.BF16 R40, R40, R38, RZ ;  /* 0x000000262828723c */ /* 0x000fe200000418ff */
[----:B------:R-:W1:Y:S07]  /*27d0*/  LDSM.16.M88.4 R36, [R169+0x6000] ;  /* 0x00600000a924783b */ /* 0x000e6e0000000200 */
[C---:B------:R-:W-:Y:S08]  /*27e0*/  HMMA.16816.F32.BF16 R32, R8.reuse, R28, R32 ;  /* 0x0000001c0820723c */ /* 0x040ff00000041820 */
[C---:B------:R-:W-:Y:S01]  /*27f0*/  HMMA.16816.F32.BF16 R44, R8.reuse, R30, R44 ;  /* 0x0000001e082c723c */ /* 0x040fe2000004182c */
[----:B------:R-:W2:Y:S07]  /*2800*/  LDSM.16.M88.4 R28, [R163+0x4800] ;  /* 0x00480000a31c783b */ /* 0x000eae0000000200 */
[C---:B------:R-:W-:Y:S08]  /*2810*/  HMMA.16816.F32.BF16 R68, R8.reuse, R24, R68 ;  /* 0x000000180844723c */ /* 0x040ff00000041844 */
[----:B------:R-:W-:Y:S01]  /*2820*/  HMMA.16816.F32.BF16 R64, R8, R26, R64 ;  /* 0x0000001a0840723c */ /* 0x000fe20000041840 */
[----:B------:R-:W4:Y:S07]  /*2830*/  LDSM.16.M88.4 R24, [R163+0x5000] ;  /* 0x00500000a318783b */ /* 0x000f2e0000000200 */
[----:B---3--:R-:W-:Y:S08]  /*2840*/  HMMA.16816.F32.BF16 R20, R80, R72, R20 ;  /* 0x000000485014723c */ /* 0x008ff00000041814 */
[----:B------:R-:W-:Y:S08]  /*2850*/  HMMA.16816.F32.BF16 R60, R8, R48, R60 ;  /* 0x00000030083c723c */ /* 0x000ff0000004183c */
[----:B------:R-:W-:Y:S01]  /*2860*/  HMMA.16816.F32.BF16 R16, R80, R74, R16 ;  /* 0x0000004a5010723c */ /* 0x000fe20000041810 */
[----:B------:R-:W-:Y:S07]  /*2870*/  LDSM.16.M88.4 R72, [R156+0x1800] ;  /* 0x001800009c48783b */ /* 0x000fee0000000200 */
[----:B------:R-:W-:Y:S01]  /*2880*/  HMMA.16816.F32.BF16 R8, R8, R50, R40 ;  /* 0x000000320808723c */ /* 0x000fe20000041828 */
[----:B------:R-:W-:Y:S04]  /*2890*/  LDSM.16.M88.4 R40, [R168+0x2000] ;  /* 0x00200000a828783b */ /* 0x000fe80000000200 */
[----:B------:R-:W3:Y:S03]  /*28a0*/  LDSM.16.M88.4 R48, [R167+0x2000] ;  /* 0x00200000a730783b */ /* 0x000ee60000000200 */
[C---:B-1----:R-:W-:Y:S08]  /*28b0*/  HMMA.16816.F32.BF16 R20, R52.reuse, R36, R20 ;  /* 0x000000243414723c */ /* 0x042ff00000041814 */
[----:B------:R-:W-:Y:S01]  /*28c0*/  HMMA.16816.F32.BF16 R16, R52, R38, R16 ;  /* 0x000000263410723c */ /* 0x000fe20000041810 */
[----:B------:R-:W-:Y:S07]  /*28d0*/  LDSM.16.M88.4 R36, [R167+0x2800] ;  /* 0x00280000a724783b */ /* 0x000fee0000000200 */
[C---:B--2---:R-:W-:Y:S08]  /*28e0*/  HMMA.16816.F32.BF16 R32, R56.reuse, R28, R32 ;  /* 0x0000001c3820723c */ /* 0x044ff00000041820 */
[C---:B------:R-:W-:Y:S01]  /*28f0*/  HMMA.16816.F32.BF16 R44, R56.reuse, R30, R44 ;  /* 0x0000001e382c723c */ /* 0x040fe2000004182c */
[----:B------:R-:W-:Y:S07]  /*2900*/  LDSM.16.M88.4 R28, [R166+0x2000] ;  /* 0x00200000a61c783b */ /* 0x000fee0000000200 */
[C---:B----4-:R-:W-:Y:S08]  /*2910*/  HMMA.16816.F32.BF16 R68, R56.reuse, R24, R68 ;  /* 0x000000183844723c */ /* 0x050ff00000041844 */
[----:B------:R-:W-:Y:S01]  /*2920*/  HMMA.16816.F32.BF16 R64, R56, R26, R64 ;  /* 0x0000001a3840723c */ /* 0x000fe20000041840 */
[----:B------:R-:W1:Y:S07]  /*2930*/  LDSM.16.M88.4 R24, [R163+0x6000] ;  /* 0x00600000a318783b */ /* 0x000e6e0000000200 */
[----:B---3--:R-:W-:Y:S08]  /*2940*/  HMMA.16816.F32.BF16 R20, R40, R48, R20 ;  /* 0x000000302814723c */ /* 0x008ff00000041814 */
[----:B------:R-:W-:Y:S08]  /*2950*/  HMMA.16816.F32.BF16 R60, R56, R12, R60 ;  /* 0x0000000c383c723c */ /* 0x000ff0000004183c */
[----:B------:R-:W-:Y:S01]  /*2960*/  HMMA.16816.F32.BF16 R16, R40, R50, R16 ;  /* 0x000000322810723c */ /* 0x000fe20000041810 */
[----:B------:R-:W2:Y:S07]  /*2970*/  LDSM.16.M88.4 R48, [R169+0x7000] ;  /* 0x00700000a930783b */ /* 0x000eae0000000200 */
[----:B------:R-:W-:Y:S01]  /*2980*/  HMMA.16816.F32.BF16 R56, R56, R14, R8 ;  /* 0x0000000e3838723c */ /* 0x000fe20000041808 */
[----:B------:R-:W-:Y:S04]  /*2990*/  LDSM.16.M88.4 R12, [R165+0x2000] ;  /* 0x00200000a50c783b */ /* 0x000fe80000000200 */
[----:B------:R-:W3:Y:S03]  /*29a0*/  LDSM.16.M88.4 R8, [R156+0x2000] ;  /* 0x002000009c08783b */ /* 0x000ee60000000200 */
[C---:B------:R-:W-:Y:S08]  /*29b0*/  HMMA.16816.F32.BF16 R32, R80.reuse, R88, R32 ;  /* 0x000000585020723c */ /* 0x040ff00000041820 */
[C---:B------:R-:W-:Y:S08]  /*29c0*/  HMMA.16816.F32.BF16 R44, R80.reuse, R90, R44 ;  /* 0x0000005a502c723c */ /* 0x040ff0000004182c */
[----:B------:R-:W-:Y:S01]  /*29d0*/  HMMA.16816.F32.BF16 R88, R80, R76, R68 ;  /* 0x0000004c5058723c */ /* 0x000fe20000041844 */
[----:B------:R-:W-:Y:S07]  /*29e0*/  LDSM.16.M88.4 R68, [R163+0x6800] ;  /* 0x00680000a344783b */ /* 0x000fee0000000200 */
[C---:B-1----:R-:W-:Y:S08]  /*29f0*/  HMMA.16816.F32.BF16 R20, R28.reuse, R24, R20 ;  /* 0x000000181c14723c */ /* 0x042ff00000041814 */
[----:B------:R-:W-:Y:S01]  /*2a00*/  HMMA.16816.F32.BF16 R16, R28, R26, R16 ;  /* 0x0000001a1c10723c */ /* 0x000fe20000041810 */
[----:B------:R-:W1:Y:S07]  /*2a10*/  LDSM.16.M88.4 R24, [R167+0x3000] ;  /* 0x00300000a718783b */ /* 0x000e6e0000000200 */
[----:B------:R-:W-:Y:S01]  /*2a20*/  HMMA.16816.F32.BF16 R64, R80, R78, R64 ;  /* 0x0000004e5040723c */ /* 0x000fe20000041840 */
[----:B------:R-:W4:Y:S07]  /*2a30*/  LDSM.16.M88.4 R76, [R169+0x7800] ;  /* 0x00780000a94c783b */ /* 0x000f2e0000000200 */
[----:B--2---:R-:W-:Y:S08]  /*2a40*/  HMMA.16816.F32.BF16 R88, R52, R48, R88 ;  /* 0x000000303458723c */ /* 0x004ff00000041858 */
[----:B---3--:R-:W-:Y:S08]  /*2a50*/  HMMA.16816.F32.BF16 R20, R12, R8, R20 ;  /* 0x000000080c14723c */ /* 0x008ff00000041814 */
[C---:B------:R-:W-:Y:S08]  /*2a60*/  HMMA.16816.F32.BF16 R60, R80.reuse, R72, R60 ;  /* 0x00000048503c723c */ /* 0x040ff0000004183c */
[----:B------:R-:W-:Y:S01]  /*2a70*/  HMMA.16816.F32.BF16 R72, R80, R74, R56 ;  /* 0x0000004a5048723c */ /* 0x000fe20000041838 */
[----:B------:R-:W-:Y:S07]  /*2a80*/  LDSM.16.M88.4 R56, [R156+0x2800] ;  /* 0x002800009c38783b */ /* 0x000fee0000000200 */
[----:B------:R-:W-:Y:S01]  /*2a90*/  HMMA.16816.F32.BF16 R64, R52, R50, R64 ;  /* 0x000000323440723c */ /* 0x000fe20000041840 */
[----:B------:R-:W-:-:S02]  /*2aa0*/  FMUL.FTZ R48, R20, c[0x0][0x2ec] ;  /* 0x0000bb0014307a20 */ /* 0x000fc40000410000 */
[----:B------:R-:W-:-:S04]  /*2ab0*/  FMUL.FTZ R49, R21, c[0x0][0x2ec] ;  /* 0x0000bb0015317a20 */ /* 0x000fc80000410000 */
[----:B------:R-:W2:Y:S01]  /*2ac0*/  MUFU.TANH R48, R48 ;  /* 0x0000003000307308 */ /* 0x000ea20000002400 */
[----:B-1----:R-:W-:Y:S07]  /*2ad0*/  HMMA.16816.F32.BF16 R88, R40, R24, R88 ;  /* 0x000000182858723c */ /* 0x002fee0000041858 */
[----:B------:R-:W-:Y:S01]  /*2ae0*/  FMUL.FTZ R24, R22, c[0x0][0x2ec] ;  /* 0x0000bb0016187a20 */ /* 0x000fe20000410000 */
[----:B------:R-:W-:Y:S01]  /*2af0*/  HMMA.16816.F32.BF16 R16, R12, R10, R16 ;  /* 0x0000000a0c10723c */ /* 0x000fe20000041810 */
[----:B------:R-:W-:Y:S01]  /*2b00*/  FMUL.FTZ R25, R23, c[0x0][0x2ec] ;  /* 0x0000bb0017197a20 */ /* 0x000fe20000410000 */
[----:B------:R-:W-:Y:S01]  /*2b10*/  LDSM.16.M88.4 R8, [R163+0x7000] ;  /* 0x00700000a308783b */ /* 0x000fe20000000200 */
[----:B------:R-:W1:Y:S03]  /*2b20*/  MUFU.TANH R49, R49 ;  /* 0x0000003100317308 */ /* 0x000e660000002400 */
[----:B------:R-:W3:Y:S02]  /*2b30*/  LDSM.16.M88.4 R20, [R167+0x3800] ;  /* 0x00380000a714783b */ /* 0x000ee40000000200 */
[C---:B------:R-:W-:Y:S03]  /*2b40*/  HMMA.16816.F32.BF16 R32, R52.reuse, R84, R32 ;  /* 0x000000543420723c */ /* 0x040fe60000041820 */
[----:B------:R-:W1:Y:S05]  /*2b50*/  MUFU.TANH R24, R24 ;  /* 0x0000001800187308 */ /* 0x000e6a0000002400 */
[C---:B------:R-:W-:Y:S03]  /*2b60*/  HMMA.16816.F32.BF16 R44, R52.reuse, R86, R44 ;  /* 0x00000056342c723c */ /* 0x040fe6000004182c */
[----:B------:R-:W1:Y:S05]  /*2b70*/  MUFU.TANH R25, R25 ;  /* 0x0000001900197308 */ /* 0x000e6a0000002400 */
[----:B----4-:R-:W-:Y:S01]  /*2b80*/  HMMA.16816.F32.BF16 R60, R52, R76, R60 ;  /* 0x0000004c343c723c */ /* 0x010fe2000004183c */
[----:B------:R-:W-:-:S02]  /*2b90*/  FMUL.FTZ R50, R16, c[0x0][0x2ec] ;  /* 0x0000bb0010327a20 */ /* 0x000fc40000410000 */
[----:B------:R-:W-:-:S04]  /*2ba0*/  FMUL.FTZ R51, R17, c[0x0][0x2ec] ;  /* 0x0000bb0011337a20 */ /* 0x000fc80000410000 */
[----:B------:R-:W4:Y:S01]  /*2bb0*/  MUFU.TANH R50, R50 ;  /* 0x0000003200327308 */ /* 0x000f220000002400 */
[----:B------:R-:W-:Y:S07]  /*2bc0*/  HMMA.16816.F32.BF16 R72, R52, R78, R72 ;  /* 0x0000004e3448723c */ /* 0x000fee0000041848 */
[----:B------:R-:W1:Y:S01]  /*2bd0*/  MUFU.TANH R51, R51 ;  /* 0x0000003300337308 */ /* 0x000e620000002400 */
[C---:B------:R-:W-:Y:S07]  /*2be0*/  HMMA.16816.F32.BF16 R64, R40.reuse, R26, R64 ;  /* 0x0000001a2840723c */ /* 0x040fee0000041840 */
[----:B------:R-:W-:Y:S01]  /*2bf0*/  FMUL.FTZ R26, R18, c[0x0][0x2ec] ;  /* 0x0000bb00121a7a20 */ /* 0x000fe20000410000 */
[----:B------:R-:W-:Y:S01]  /*2c00*/  HMMA.16816.F32.BF16 R32, R40, R36, R32 ;  /* 0x000000242820723c */ /* 0x000fe20000041820 */
[----:B------:R-:W-:-:S02]  /*2c10*/  FMUL.FTZ R27, R19, c[0x0][0x2ec] ;  /* 0x0000bb00131b7a20 */ /* 0x000fc40000410000 */
[----:B------:R-:W1:Y:S02]  /*2c20*/  LDSM.16.M88.4 R16, [R163+0x7800] ;  /* 0x00780000a310783b */ /* 0x000e640000000200 */
[----:B------:R-:W1:Y:S03]  /*2c30*/  MUFU.TANH R26, R26 ;  /* 0x0000001a001a7308 */ /* 0x000e660000002400 */
[C---:B------:R-:W-:Y:S01]  /*2c40*/  HMMA.16816.F32.BF16 R44, R40.reuse, R38, R44 ;  /* 0x00000026282c723c */ /* 0x040fe2000004182c */
[----:B------:R-:W1:Y:S04]  /*2c50*/  LDSM.16.M88.4 R36, [R156+0x3000] ;  /* 0x003000009c24783b */ /* 0x000e680000000200 */
[----:B------:R-:W1:Y:S03]  /*2c60*/  MUFU.TANH R27, R27 ;  /* 0x0000001b001b7308 */ /* 0x000e660000002400 */
[C---:B---3--:R-:W-:Y:S08]  /*2c70*/  HMMA.16816.F32.BF16 R60, R40.reuse, R20, R60 ;  /* 0x00000014283c723c */ /* 0x048ff0000004183c */
[----:B------:R-:W-:Y:S08]  /*2c80*/  HMMA.16816.F32.BF16 R72, R40, R22, R72 ;  /* 0x000000162848723c */ /* 0x000ff00000041848 */
[C---:B------:R-:W-:Y:S08]  /*2c90*/  HMMA.16816.F32.BF16 R88, R28.reuse, R8, R88 ;  /* 0x000000081c58723c */ /* 0x040ff00000041858 */
[----:B------:R-:W-:Y:S01]  /*2ca0*/  HMMA.16816.F32.BF16 R64, R28, R10, R64 ;  /* 0x0000000a1c40723c */ /* 0x000fe20000041840 */
[----:B------:R-:W3:Y:S01]  /*2cb0*/  LDSM.16.M88.4 R8, [R156+0x3800] ;  /* 0x003800009c08783b */ /* 0x000ee20000000200 */
[----:B------:R-:W-:-:S06]  /*2cc0*/  DEPBAR.LE SB0, 0x0 ;  /* 0x000080000000791a */ /* 0x000fcc0000000000 */
[C---:B------:R-:W-:Y:S08]  /*2cd0*/  HMMA.16816.F32.BF16 R32, R28.reuse, R68, R32 ;  /* 0x000000441c20723c */ /* 0x040ff00000041820 */
[C---:B------:R-:W-:Y:S08]  /*2ce0*/  HMMA.16816.F32.BF16 R44, R28.reuse, R70, R44 ;  /* 0x000000461c2c723c */ /* 0x040ff0000004182c */
[C---:B-1----:R-:W-:Y:S08]  /*2cf0*/  HMMA.16816.F32.BF16 R60, R28.reuse, R16, R60 ;  /* 0x000000101c3c723c */ /* 0x042ff0000004183c */
[----:B------:R-:W-:Y:S08]  /*2d00*/  HMMA.16816.F32.BF16 R72, R28, R18, R72 ;  /* 0x000000121c48723c */ /* 0x000ff00000041848 */
[C---:B------:R-:W-:Y:S08]  /*2d10*/  HMMA.16816.F32.BF16 R32, R12.reuse, R56, R32 ;  /* 0x000000380c20723c */ /* 0x040ff00000041820 */
[C---:B------:R-:W-:Y:S08]  /*2d20*/  HMMA.16816.F32.BF16 R44, R12.reuse, R58, R44 ;  /* 0x0000003a0c2c723c */ /* 0x040ff0000004182c */
[C---:B------:R-:W-:Y:S08]  /*2d30*/  HMMA.16816.F32.BF16 R88, R12.reuse, R36, R88 ;  /* 0x000000240c58723c */ /* 0x040ff00000041858 */
[----:B------:R-:W-:Y:S01]  /*2d40*/  HMMA.16816.F32.BF16 R64, R12, R38, R64 ;  /* 0x000000260c40723c */ /* 0x000fe20000041840 */
[----:B------:R-:W-:-:S02]  /*2d50*/  FMUL.FTZ R20, R34, c[0x0][0x2ec] ;  /* 0x0000bb0022147a20 */ /* 0x000fc40000410000 */
[----:B------:R-:W-:Y:S02]  /*2d60*/  FMUL.FTZ R21, R35, c[0x0][0x2ec] ;  /* 0x0000bb0023157a20 */ /* 0x000fe40000410000 */
[----:B------:R-:W-:Y:S02]  /*2d70*/  FMUL.FTZ R32, R32, c[0x0][0x2ec] ;  /* 0x0000bb0020207a20 */ /* 0x000fe40000410000 */
[----:B------:R-:W-:Y:S01]  /*2d80*/  FMUL.FTZ R33, R33, c[0x0][0x2ec] ;  /* 0x0000bb0021217a20 */ /* 0x000fe20000410000 */
[----:B---3--:R-:W-:Y:S01]  /*2d90*/  HMMA.16816.F32.BF16 R60, R12, R8, R60 ;  /* 0x000000080c3c723c */ /* 0x008fe2000004183c */
[----:B------:R-:W-:Y:S01]  /*2da0*/  FMUL.FTZ R35, R44, c[0x0][0x2ec] ;  /* 0x0000bb002c237a20 */ /* 0x000fe20000410000 */
[----:B------:R-:W1:Y:S01]  /*2db0*/  MUFU.TANH R20, R20 ;  /* 0x0000001400147308 */ /* 0x000e620000002400 */
[----:B------:R-:W-:Y:S02]  /*2dc0*/  FMUL.FTZ R34, R45, c[0x0][0x2ec] ;  /* 0x0000bb002d227a20 */ /* 0x000fe40000410000 */
[----:B------:R-:W-:-:S02]  /*2dd0*/  FMUL.FTZ R16, R46, c[0x0][0x2ec] ;  /* 0x0000bb002e107a20 */ /* 0x000fc40000410000 */
[----:B------:R-:W-:Y:S01]  /*2de0*/  LOP3.LUT R9, R96, 0xffffffe0, RZ, 0xc0, !PT ;  /* 0xffffffe060097812 */ /* 0x000fe200078ec0ff */
[----:B------:R-:W-:Y:S01]  /*2df0*/  HMMA.16816.F32.BF16 R72, R12, R10, R72 ;  /* 0x0000000a0c48723c */ /* 0x000fe20000041848 */
[----:B------:R-:W-:Y:S01]  /*2e00*/  FMUL.FTZ R17, R47, c[0x0][0x2ec] ;  /* 0x0000bb002f117a20 */ /* 0x000fe20000410000 */
[----:B------:R-:W3:Y:S01]  /*2e10*/  MUFU.TANH R32, R32 ;  /* 0x0000002000207308 */ /* 0x000ee20000002400 */
[----:B------:R-:W-:Y:S02]  /*2e20*/  FMUL.FTZ R23, R88, c[0x0][0x2ec] ;  /* 0x0000bb0058177a20 */ /* 0x000fe40000410000 */
[----:B------:R-:W-:Y:S02]  /*2e30*/  IMAD.IADD R9, R6, 0x1, -R9 ;  /* 0x0000000106097824 */ /* 0x000fe400078e0a09 */
[----:B------:R-:W-:Y:S02]  /*2e40*/  FMUL.FTZ R22, R89, c[0x0][0x2ec] ;  /* 0x0000bb0059167a20 */ /* 0x000fe40000410000 */
[----:B------:R-:W-:Y:S01]  /*2e50*/  FMUL.FTZ R36, R90, c[0x0][0x2ec] ;  /* 0x0000bb005a247a20 */ /* 0x000fe20000410000 */
[----:B------:R-:W-:Y:S01]  /*2e60*/  SHF.R.S32.HI R0, RZ, 0x1f, R9 ;  /* 0x0000001fff007819 */ /* 0x000fe20000011409 */
[----:B------:R-:W-:Y:S01]  /*2e70*/  FMUL.FTZ R30, R65, c[0x0][0x2ec] ;  /* 0x0000bb00411e7a20 */ /* 0x000fe20000410000 */
[----:B------:R-:W1:Y:S01]  /*2e80*/  MUFU.TANH R33, R33 ;  /* 0x0000002100217308 */ /* 0x000e620000002400 */
[----:B------:R-:W-:Y:S01]  /*2e90*/  FMUL.FTZ R91, R91, c[0x0][0x2ec] ;  /* 0x0000bb005b5b7a20 */ /* 0x000fe20000410000 */
[----:B------:R-:W-:Y:S01]  /*2ea0*/  LEA.HI R0, R0, R9, RZ, 0x2 ;  /* 0x0000000900007211 */ /* 0x000fe200078f10ff */
[----:B------:R-:W-:-:S02]  /*2eb0*/  IMAD R9, R94, 0x10, R98 ;  /* 0x000000105e097824 */ /* 0x000fc400078e0262 */
[----:B------:R-:W-:Y:S01]  /*2ec0*/  FMUL.FTZ R64, R64, c[0x0][0x2ec] ;  /* 0x0000bb0040407a20 */ /* 0x000fe20000410000 */
[----:B------:R-:W-:Y:S01]  /*2ed0*/  SHF.R.S32.HI R178, RZ, 0x2, R0 ;  /* 0x00000002ffb27819 */ /* 0x000fe20000011400 */
[----:B------:R-:W-:Y:S01]  /*2ee0*/  FMUL.FTZ R66, R66, c[0x0][0x2ec] ;  /* 0x0000bb0042427a20 */ /* 0x000fe20000410000 */
[----:B------:R-:W1:Y:S01]  /*2ef0*/  MUFU.TANH R21, R21 ;  /* 0x0000001500157308 */ /* 0x000e620000002400 */
[----:B------:R-:W-:Y:S01]  /*2f00*/  FMUL.FTZ R67, R67, c[0x0][0x2ec] ;  /* 0x0000bb0043437a20 */ /* 0x000fe20000410000 */
[----:B------:R-:W-:Y:S01]  /*2f10*/  IADD3 R9, R9, 0x1, R178 ;  /* 0x0000000109097810 */ /* 0x000fe20007ffe0b2 */
[----:B------:R-:W-:Y:S02]  /*2f20*/  FMUL.FTZ R60, R60, c[0x0][0x2ec] ;  /* 0x0000bb003c3c7a20 */ /* 0x000fe40000410000 */
[----:B------:R-:W-:Y:S01]  /*2f30*/  FMUL.FTZ R61, R61, c[0x0][0x2ec] ;  /* 0x0000bb003d3d7a20 */ /* 0x000fe20000410000 */
[----:B------:R-:W-:Y:S01]  /*2f40*/  IADD3 R9, R92, R9, -R95 ;  /* 0x000000095c097210 */ /* 0x000fe20007ffe85f */
[----:B------:R-:W-:Y:S01]  /*2f50*/  FMUL.FTZ R62, R62, c[0x0][0x2ec] ;  /* 0x0000bb003e3e7a20 */ /* 0x000fe20000410000 */
[----:B------:R-:W1:Y:S01]  /*2f60*/  MUFU.TANH R35, R35 ;  /* 0x0000002300237308 */ /* 0x000e620000002400 */
[----:B------:R-:W-:Y:S01]  /*2f70*/  FMUL.FTZ R63, R63, c[0x0][0x2ec] ;  /* 0x0000bb003f3f7a20 */ /* 0x000fe20000410000 */
[----:B------:R-:W-:Y:S01]  /*2f80*/  IADD3 R175, R9, c[0x0][0x2e8], RZ ;  /* 0x0000ba0009af7a10 */ /* 0x000fe20007ffe0ff */
[----:B------:R-:W-:-:S02]  /*2f90*/  FMUL.FTZ R72, R72, c[0x0][0x2ec] ;  /* 0x0000bb0048487a20 */ /* 0x000fc40000410000 */
[----:B------:R-:W-:Y:S01]  /*2fa0*/  FMUL.FTZ R73, R73, c[0x0][0x2ec] ;  /* 0x0000bb0049497a20 */ /* 0x000fe20000410000 */
[----:B------:R-:W-:Y:S01]  /*2fb0*/  IADD3 R9, R175, 0x8, RZ ;  /* 0x00000008af097810 */ /* 0x000fe20007ffe0ff */
[----:B------:R-:W-:Y:S01]  /*2fc0*/  FMUL.FTZ R74, R74, c[0x0][0x2ec] ;  /* 0x0000bb004a4a7a20 */ /* 0x000fe20000410000 */
[----:B------:R-:W1:Y:S01]  /*2fd0*/  MUFU.TANH R34, R34 ;  /* 0x0000002200227308 */ /* 0x000e620000002400 */
[----:B------:R-:W-:Y:S01]  /*2fe0*/  FMUL.FTZ R75, R75, c[0x0][0x2ec] ;  /* 0x0000bb004b4b7a20 */ /* 0x000fe20000410000 */
[-C--:B------:R-:W-:Y:S02]  /*2ff0*/  IMNMX R175, R175, R92.reuse, PT ;  /* 0x0000005cafaf7217 */ /* 0x080fe40003800200 */
[----:B------:R-:W-:-:S04]  /*3000*/  IMNMX R0, R9, R92, PT ;  /* 0x0000005c09007217 */ /* 0x000fc80003800200 */
[----:B------:R-:W1:Y:S08]  /*3010*/  MUFU.TANH R16, R16 ;  /* 0x0000001000107308 */ /* 0x000e700000002400 */
[----:B------:R-:W1:Y:S08]  /*3020*/  MUFU.TANH R17, R17 ;  /* 0x0000001100117308 */ /* 0x000e700000002400 */
[----:B------:R-:W1:Y:S08]  /*3030*/  MUFU.TANH R23, R23 ;  /* 0x0000001700177308 */ /* 0x000e700000002400 */
[----:B------:R-:W1:Y:S08]  /*3040*/  MUFU.TANH R22, R22 ;  /* 0x0000001600167308 */ /* 0x000e700000002400 */
[----:B------:R-:W1:Y:S08]  /*3050*/  MUFU.TANH R36, R36 ;  /* 0x0000002400247308 */ /* 0x000e700000002400 */
[----:B------:R1:W1:Y:S08]  /*3060*/  MUFU.TANH R150, R91 ;  /* 0x0000005b00967308 */ /* 0x0002700000002400 */
[----:B------:R1:W1:Y:S08]  /*3070*/  MUFU.TANH R126, R64 ;  /* 0x00000040007e7308 */ /* 0x0002700000002400 */
        /* <DEDUP_REMOVED lines=71> */
.L_x_7446:
[----:B------:R-:W-:-:S04]  /*34f0*/  LEA R6, -R2, RZ, 0x6 ;  /* 0x000000ff02067211 */ /* 0x000fc800078e31ff */
[----:B------:R-:W-:Y:S02]  /*3500*/  SHF.R.S32.HI R4, RZ, 0x1f, R6 ;  /* 0x0000001fff047819 */ /* 0x000fe40000011406 */
.L_x_7447:
        /* <DEDUP_REMOVED lines=25> */
.L_x_7445:
        /* <DEDUP_REMOVED lines=14> */
[C---:B------:R-:W-:Y:S01]  /*3780*/  IADD3 R6, R3.reuse, 0x10, RZ ;  /* 0x0000001003067810 */ /* 0x040fe20007ffe0ff */
        /* <DEDUP_REMOVED lines=8> */
[CC--:B------:R-:W-:Y:S02]  /*3810*/  ISETP.GE.AND P5, PT, R6.reuse, R175.reuse, PT ;  /* 0x000000af0600720c */ /* 0x0c0fe40003fa6270 */
[----:B------:R-:W-:Y:S02]  /*3820*/  ISETP.GE.AND P2, PT, R6, R0, PT ;  /* 0x000000000600720c */ /* 0x000fe40003f46270 */
[----:B------:R-:W-:Y:S02]  /*3830*/  FSEL R50, R50, -INF , !P6 ;  /* 0xff80000032327808 */ /* 0x000fe40007000000 */
[----:B------:R-:W-:Y:S02]  /*3840*/  FSEL R38, R26, -INF , !P1 ;  /* 0xff8000001a267808 */ /* 0x000fe40004800000 */
[----:B------:R-:W-:Y:S02]  /*3850*/  IADD3 R6, R3, 0x18, RZ ;  /* 0x0000001803067810 */ /* 0x000fe40007ffe0ff */
[----:B------:R-:W-:-:S02]  /*3860*/  ISETP.GE.AND P6, PT, R4, R175, PT ;  /* 0x000000af0400720c */ /* 0x000fc40003fc6270 */
[----:B------:R-:W-:Y:S02]  /*3870*/  ISETP.GE.AND P1, PT, R4, R0, PT ;  /* 0x000000000400720c */ /* 0x000fe40003f26270 */
[C---:B------:R-:W-:Y:S02]  /*3880*/  IADD3 R4, R3.reuse, 0x19, RZ ;  /* 0x0000001903047810 */ /* 0x040fe40007ffe0ff */
[----:B------:R-:W-:Y:S02]  /*3890*/  IADD3 R9, R3, 0x20, RZ ;  /* 0x0000002003097810 */ /* 0x000fe40007ffe0ff */
[----:B------:R-:W-:Y:S02]  /*38a0*/  FSEL R44, R51, -INF , !P4 ;  /* 0xff800000332c7808 */ /* 0x000fe40006000000 */
[----:B------:R-:W-:Y:S02]  /*38b0*/  FSEL R26, R27, -INF , !P3 ;  /* 0xff8000001b1a7808 */ /* 0x000fe40005800000 */
[----:B------:R-:W-:-:S02]  /*38c0*/  ISETP.GE.AND P4, PT, R6, R175, PT ;  /* 0x000000af0600720c */ /* 0x000fc40003f86270 */
[----:B------:R-:W-:Y:S02]  /*38d0*/  ISETP.GE.AND P3, PT, R6, R0, PT ;  /* 0x000000000600720c */ /* 0x000fe40003f66270 */
[----:B------:R-:W-:Y:S02]  /*38e0*/  FSEL R18, R32, -INF , !P5 ;  /* 0xff80000020127808 */ /* 0x000fe40006800000 */
[-C--:B------:R-:W-:Y:S02]  /*38f0*/  ISETP.GE.AND P5, PT, R4, R175.reuse, PT ;  /* 0x000000af0400720c */ /* 0x080fe40003fa6270 */
[----:B-1----:R-:W-:Y:S02]  /*3900*/  FSEL R6, R33, -INF , !P6 ;  /* 0xff80000021067808 */ /* 0x002fe40007000000 */
[----:B------:R-:W-:Y:S02]  /*3910*/  FSEL R12, R21, -INF , !P1 ;  /* 0xff800000150c7808 */ /* 0x000fe40004800000 */
[----:B------:R-:W-:-:S02]  /*3920*/  ISETP.GE.AND P6, PT, R3, R175, PT ;  /* 0x000000af0300720c */ /* 0x000fc40003fc6270 */
[----:B------:R-:W-:Y:S02]  /*3930*/  ISETP.GE.AND P1, PT, R9, R175, PT ;  /* 0x000000af0900720c */ /* 0x000fe40003f26270 */
[----:B------:R-:W-:Y:S02]  /*3940*/  FSEL R10, R16, -INF , !P3 ;  /* 0xff800000100a7808 */ /* 0x000fe40005800000 */
[----:B------:R-:W-:Y:S02]  /*3950*/  FSEL R16, R34, -INF , !P5 ;  /* 0xff80000022107808 */ /* 0x000fe40006800000 */
[----:B------:R-:W-:Y:S02]  /*3960*/  FSEL R48, R48, -INF , !P6 ;  /* 0xff80000030307808 */ /* 0x000fe40007000000 */
[----:B------:R-:W-:Y:S02]  /*3970*/  FSEL R34, R23, -INF , !P1 ;  /* 0xff80000017227808 */ /* 0x000fe40004800000 */
[----:B------:R-:W-:-:S02]  /*3980*/  ISETP.GE.AND P1, PT, R3, R0, PT ;  /* 0x000000000300720c */ /* 0x000fc40003f26270 */
[----:B------:R-:W-:Y:S02]  /*3990*/  FMNMX.FTZ R11, R48, R42, !PT ;  /* 0x0000002a300b7209 */ /* 0x000fe40007810000 */
[----:B------:R-:W-:Y:S02]  /*39a0*/  FSEL R24, R24, -INF , !P1 ;  /* 0xff80000018187808 */ /* 0x000fe40004800000 */
[----:B------:R-:W-:Y:S02]  /*39b0*/  FSEL R14, R20, -INF , !P2 ;  /* 0xff800000140e7808 */ /* 0x000fe40005000000 */
[----:B------:R-:W-:Y:S02]  /*39c0*/  IADD3 R8, R3, 0x21, RZ ;  /* 0x0000002103087810 */ /* 0x000fe40007ffe0ff */
[----:B------:R-:W-:Y:S02]  /*39d0*/  ISETP.GE.AND P2, PT, R4, R0, PT ;  /* 0x000000000400720c */ /* 0x000fe40003f46270 */
[----:B------:R-:W-:-:S02]  /*39e0*/  FMNMX.FTZ R11, R50, R11, !PT ;  /* 0x0000000b320b7209 */ /* 0x000fc40007810000 */
[----:B------:R-:W-:Y:S02]  /*39f0*/  FMNMX.FTZ R15, R24, R40, !PT ;  /* 0x00000028180f7209 */ /* 0x000fe40007810000 */
[C---:B------:R-:W-:Y:S02]  /*3a00*/  ISETP.GE.AND P6, PT, R8.reuse, R175, PT ;  /* 0x000000af0800720c */ /* 0x040fe40003fc6270 */
[----:B------:R-:W-:Y:S02]  /*3a10*/  ISETP.GE.AND P3, PT, R8, R0, PT ;  /* 0x000000000800720c */ /* 0x000fe40003f66270 */
[----:B------:R-:W-:Y:S02]  /*3a20*/  FSEL R8, R17, -INF , !P2 ;  /* 0xff80000011087808 */ /* 0x000fe40005000000 */
[----:B------:R-:W-:Y:S02]  /*3a30*/  FMNMX.FTZ R17, R44, R11, !PT ;  /* 0x0000000b2c117209 */ /* 0x000fe40007810000 */
[----:B------:R-:W-:-:S02]  /*3a40*/  FMNMX.FTZ R15, R38, R15, !PT ;  /* 0x0000000f260f7209 */ /* 0x000fc40007810000 */
[----:B------:R-:W-:Y:S02]  /*3a50*/  FMNMX.FTZ R17, R18, R17, !PT ;  /* 0x0000001112117209 */ /* 0x000fe40007810000 */
[----:B------:R-:W-:Y:S02]  /*3a60*/  FMNMX.FTZ R15, R26, R15, !PT ;  /* 0x0000000f1a0f7209 */ /* 0x000fe40007810000 */
[----:B------:R-:W-:Y:S02]  /*3a70*/  FSEL R4, R35, -INF , !P4 ;  /* 0xff80000023047808 */ /* 0x000fe40006000000 */
[----:B------:R-:W-:Y:S02]  /*3a80*/  FMNMX.FTZ R17, R6, R17, !PT ;  /* 0x0000001106117209 */ /* 0x000fe40007810000 */
[----:B------:R-:W-:Y:S02]  /*3a90*/  FMNMX.FTZ R15, R14, R15, !PT ;  /* 0x0000000f0e0f7209 */ /* 0x000fe40007810000 */
[----:B------:R-:W-:-:S02]  /*3aa0*/  FMNMX.FTZ R17, R4, R17, !PT ;  /* 0x0000001104117209 */ /* 0x000fc40007810000 */
[----:B------:R-:W-:Y:S02]  /*3ab0*/  FMNMX.FTZ R15, R12, R15, !PT ;  /* 0x0000000f0c0f7209 */ /* 0x000fe40007810000 */
[----:B------:R-:W-:Y:S02]  /*3ac0*/  ISETP.GE.AND P4, PT, R9, R0, PT ;  /* 0x000000000900720c */ /* 0x000fe40003f86270 */
[----:B------:R-:W-:Y:S02]  /*3ad0*/  IADD3 R9, R3, 0x28, RZ ;  /* 0x0000002803097810 */ /* 0x000fe40007ffe0ff */
[----:B------:R-:W-:Y:S02]  /*3ae0*/  FMNMX.FTZ R17, R16, R17, !PT ;  /* 0x0000001110117209 */ /* 0x000fe40007810000 */
[----:B------:R-:W-:Y:S02]  /*3af0*/  FMNMX.FTZ R15, R10, R15, !PT ;  /* 0x0000000f0a0f7209 */ /* 0x000fe40007810000 */
[----:B------:R-:W-:-:S02]  /*3b00*/  ISETP.GE.AND P5, PT, R9, R175, PT ;  /* 0x000000af0900720c */ /* 0x000fc40003fa6270 */
[----:B------:R-:W-:Y:S02]  /*3b10*/  ISETP.GE.AND P2, PT, R9, R0, PT ;  /* 0x000000000900720c */ /* 0x000fe40003f46270 */
[----:B------:R-:W-:Y:S02]  /*3b20*/  IADD3 R9, R3, 0x29, RZ ;  /* 0x0000002903097810 */ /* 0x000fe40007ffe0ff */
[----:B------:R-:W-:Y:S02]  /*3b30*/  FSEL R32, R22, -INF , !P6 ;  /* 0xff80000016207808 */ /* 0x000fe40007000000 */
[----:B------:R-:W-:Y:S02]  /*3b40*/  FMNMX.FTZ R17, R34, R17, !PT ;  /* 0x0000001122117209 */ /* 0x000fe40007810000 */
[----:B------:R-:W-:Y:S02]  /*3b50*/  FSEL R28, R36, -INF , !P4 ;  /* 0xff800000241c7808 */ /* 0x000fe40006000000 */
[----:B------:R-:W-:-:S02]  /*3b60*/  FMNMX.FTZ R15, R8, R15, !PT ;  /* 0x0000000f080f7209 */ /* 0x000fc40007810000 */
[----:B------:R-:W-:Y:S02]  /*3b70*/  ISETP.GE.AND P4, PT, R9, R175, PT ;  /* 0x000000af0900720c */ /* 0x000fe40003f86270 */
[----:B------:R-:W-:Y:S02]  /*3b80*/  IADD3 R13, R3, 0x30, RZ ;  /* 0x00000030030d7810 */ /* 0x000fe40007ffe0ff */
        /* <DEDUP_REMOVED lines=18> */
[----:B------:R-:W-:Y:S02]  /*3cb0*/  IADD3 R3, R3, 0x39, RZ ;  /* 0x0000003903037810 */ /* 0x000fe40007ffe0ff */
        /* <DEDUP_REMOVED lines=9> */
[-C--:B------:R-:W-:Y:S02]  /*3d50*/  ISETP.GE.AND P2, PT, R9, R0.reuse, PT ;  /* 0x000000000900720c */ /* 0x080fe40003f46270 */
[----:B------:R-:W-:Y:S02]  /*3d60*/  FSEL R136, R136, -INF , !P1 ;  /* 0xff80000088887808 */ /* 0x000fe40004800000 */
[----:B------:R-:W-:Y:S02]  /*3d70*/  FMNMX.FTZ R15, R138, R15, !PT ;  /* 0x0000000f8a0f7209 */ /* 0x000fe40007810000 */
[----:B------:R-:W-:Y:S02]  /*3d80*/  FSEL R140, R140, -INF , !P6 ;  /* 0xff8000008c8c7808 */ /* 0x000fe40007000000 */
[----:B------:R-:W-:Y:S02]  /*3d90*/  FMNMX.FTZ R17, R142, R17, !PT ;  /* 0x000000118e117209 */ /* 0x000fe40007810000 */
[----:B------:R-:W-:-:S02]  /*3da0*/  ISETP.GE.AND P1, PT, R3, R0, PT ;  /* 0x000000000300720c */ /* 0x000fc40003f26270 */
[----:B------:R-:W-:Y:S02]  /*3db0*/  FSEL R134, R134, -INF , !P2 ;  /* 0xff80000086867808 */ /* 0x000fe40005000000 */
[----:B------:R-:W-:Y:S02]  /*3dc0*/  FMNMX.FTZ R15, R136, R15, !PT ;  /* 0x0000000f880f7209 */ /* 0x000fe40007810000 */
[----:B------:R-:W-:Y:S02]  /*3dd0*/  FMNMX.FTZ R13, R140, R17, !PT ;  /* 0x000000118c0d7209 */ /* 0x000fe40007810000 */
[----:B------:R-:W-:Y:S02]  /*3de0*/  FSEL R130, R130, -INF , !P1 ;  /* 0xff80000082827808 */ /* 0x000fe40004800000 */
[----:B------:R-:W-:Y:S01]  /*3df0*/  FMNMX.FTZ R15, R134, R15, !PT ;  /* 0x0000000f860f7209 */ /* 0x000fe20007810000 */
[----:B------:R-:W1:Y:S01]  /*3e00*/  SHFL.BFLY PT, R20, R13, 0x2, 0x1f ;  /* 0x0c401f000d147f89 */ /* 0x000e6200000e0000 */
[----:B------:R-:W-:-:S02]  /*3e10*/  ISETP.GT.AND P4, PT, R177, R172, PT ;  /* 0x000000acb100720c */ /* 0x000fc40003f84270 */
        /* <DEDUP_REMOVED lines=17> */
[--C-:B------:R-:W-:Y:S02]  /*3f30*/  FFMA.FTZ R116, R50, c[0x0][0x23c], -R135.reuse ;  /* 0x00008f0032747a23 */ /* 0x100fe40000010887 */
[----:B------:R-:W-:Y:S01]  /*3f40*/  FFMA.FTZ R113, R44, c[0x0][0x23c], -R135 ;  /* 0x00008f002c717a23 */ /* 0x000fe20000010887 */
[----:B------:R-:W-:Y:S01]  /*3f50*/  LDSM.16.MT88.4 R48, [R162+0xa000] ;  /* 0x00a00000a230783b */ /* 0x000fe20000004200 */
[--C-:B------:R-:W-:Y:S01]  /*3f60*/  FFMA.FTZ R122, R40, c[0x0][0x23c], -R129.reuse ;  /* 0x00008f00287a7a23 */ /* 0x100fe20000010881 */
[----:B------:R-:W-:Y:S01]  /*3f70*/  MUFU.EX2 R118, R118 ;  /* 0x0000007600767308 */ /* 0x000fe20000000800 */
[--C-:B------:R-:W-:Y:S01]  /*3f80*/  FFMA.FTZ R121, R24, c[0x0][0x23c], -R129.reuse ;  /* 0x00008f0018797a23 */ /* 0x100fe20000010881 */
[----:B------:R-:W1:Y:S01]  /*3f90*/  LDSM.16.MT88.4 R40, [R164+0xa000] ;  /* 0x00a00000a428783b */ /* 0x000e620000004200 */
[----:B------:R-:W-:-:S02]  /*3fa0*/  FFMA.FTZ R123, R38, c[0x0][0x23c], -R129 ;  /* 0x00008f00267b7a23 */ /* 0x000fc40000010881 */
[----:B------:R-:W-:Y:S02]  /*3fb0*/  FFMA.FTZ R114, R26, c[0x0][0x23c], -R129 ;  /* 0x00008f001a727a23 */ /* 0x000fe40000010881 */
        /* <DEDUP_REMOVED lines=9> */
[--C-:B------:R-:W-:Y:S01]  /*4050*/  FFMA.FTZ R110, R12, c[0x0][0x23c], -R129.reuse ;  /* 0x00008f000c6e7a23 */ /* 0x100fe20000010881 */
[----:B------:R-:W4:Y:S01]  /*4060*/  LDSM.16.MT88.4 R16, [R162+0x8800] ;  /* 0x00880000a210783b */ /* 0x000f220000004200 */
[----:B------:R-:W-:-:S02]  /*4070*/  FFMA.FTZ R120, R10, c[0x0][0x23c], -R129 ;  /* 0x00008f000a787a23 */ /* 0x000fc40000010881 */
[----:B------:R-:W-:Y:S01]  /*4080*/  FFMA.FTZ R109, R8, c[0x0][0x23c], -R129 ;  /* 0x00008f00086d7a23 */ /* 0x000fe20000010881 */
[----:B------:R-:W5:Y:S01]  /*4090*/  LDSM.16.MT88.4 R12, [R160+0x8800] ;  /* 0x00880000a00c783b */ /* 0x000f620000004200 */
[--C-:B------:R-:W-:Y:S01]  /*40a0*/  FFMA.FTZ R124, R34, c[0x0][0x23c], -R135.reuse ;  /* 0x00008f00227c7a23 */ /* 0x100fe20000010887 */
[----:B------:R-:W1:Y:S01]  /*40b0*/  MUFU.EX2 R113, R113 ;  /* 0x0000007100717308 */ /* 0x000e620000000800 */
[----:B--2---:R-:W-:Y:S01]  /*40c0*/  F2FP.BF16.PACK_AB R64, R117, R118 ;  /* 0x000000767540723e */ /* 0x004fe200000010ff */
[----:B------:R-:W2:Y:S01]  /*40d0*/  LDSM.16.MT88.4 R8, [R164+0xa800] ;  /* 0x00a80000a408783b */ /* 0x000ea20000004200 */
        /* <DEDUP_REMOVED lines=9> */
[----:B------:R-:W-:Y:S01]  /*4170*/  FFMA.FTZ R133, R148, c[0x0][0x23c], -R129 ;  /* 0x00008f0094857a23 */ /* 0x000fe20000010881 */
[----:B------:R-:W3:Y:S01]  /*4180*/  MUFU.EX2 R122, R122 ;  /* 0x0000007a007a7308 */ /* 0x000ee20000000800 */
        /* <DEDUP_REMOVED lines=9> */
[----:B------:R-:W1:Y:S01]  /*4220*/  MUFU.EX2 R114, R114 ;  /* 0x0000007200727308 */ /* 0x000e620000000800 */
[----:B---3--:R-:W-:Y:S01]  /*4230*/  F2FP.BF16.PACK_AB R65, R122, R121 ;  /* 0x000000797a41723e */ /* 0x008fe200000010ff */
[----:B------:R-:W-:-:S02]  /*4240*/  FFMA.FTZ R193, R130, c[0x0][0x23c], -R129 ;  /* 0x00008f0082c17a23 */ /* 0x000fc40000010881 */
[----:B------:R-:W-:Y:S02]  /*4250*/  FADD.FTZ R117, R118, R117 ;  /* 0x0000007576757221 */ /* 0x000fe40000010000 */
[----:B------:R-:W-:Y:S02]  /*4260*/  FADD.FTZ R122, R121, R122 ;  /* 0x0000007a797a7221 */ /* 0x000fe40000010000 */
[----:B------:R-:W-:Y:S01]  /*4270*/  MUFU.EX2 R115, R115 ;  /* 0x0000007300737308 */ /* 0x000fe20000000800 */
[----:B------:R-:W-:-:S04]  /*4280*/  FADD.FTZ R116, R116, R117 ;  /* 0x0000007574747221 */ /* 0x000fc80000010000 */
[----:B------:R-:W-:Y:S01]  /*4290*/  FADD.FTZ R116, R113, R116 ;  /* 0x0000007471747221 */ /* 0x000fe20000010000 */
[----:B-1----:R-:W-:Y:S02]  /*42a0*/  F2FP.BF16.PACK_AB R67, R114, R123 ;  /* 0x0000007b7243723e */ /* 0x002fe400000010ff */
        /* <DEDUP_REMOVED lines=53> */
[C---:B-----5:R-:W-:Y:S02]  /*4600*/  HMMA.16816.F32.BF16 R72, R4.reuse, R12, R72 ;  /* 0x0000000c0448723c */ /* 0x060fe40000041848 */
        /* <DEDUP_REMOVED lines=151> */
.L_x_7449:
[----:B------:R-:W-:-:S05]  /*4f80*/  IMAD.MOV.U32 R6, RZ, RZ, c[0x0][0x1a0] ;  /* 0x00006800ff067624 */ /* 0x000fca00078e00ff */
[----:B------:R-:W-:-:S04]  /*4f90*/  LEA R6, -R6, RZ, 0x6 ;  /* 0x000000ff06067211 */ /* 0x000fc800078e31ff */
[----:B------:R-:W-:Y:S02]  /*4fa0*/  SHF.R.S32.HI R5, RZ, 0x1f, R6 ;  /* 0x0000001fff057819 */ /* 0x000fe40000011406 */
.L_x_7450:
[----:B------:R-:W-:Y:S01]  /*4fb0*/  IMAD.MOV.U32 R4, RZ, RZ, c[0x0][0x1a0] ;  /* 0x00006800ff047624 */ /* 0x000fe200078e00ff */
[C---:B------:R-:W-:Y:S01]  /*4fc0*/  LEA R174, P2, R6.reuse, R174, 0x1 ;  /* 0x000000ae06ae7211 */ /* 0x040fe200078408ff */
[----:B------:R-:W-:Y:S01]  /*4fd0*/  IMAD.MOV.U32 R185, RZ, RZ, 0x5 ;  /* 0x00000005ffb97424 */ /* 0x000fe200078e00ff */
[----:B------:R-:W-:Y:S01]  /*4fe0*/  IADD3 R106, P1, R6, R106, RZ ;  /* 0x0000006a066a7210 */ /* 0x000fe20007f3e0ff */
[----:B------:R-:W-:Y:S01]  /*4ff0*/  IMAD.SHL.U32 R7, R4, 0x20, RZ ;  /* 0x0000002004077824 */ /* 0x000fe200078e00ff */
        /* <DEDUP_REMOVED lines=16> */
[----:B------:R-:W-:-:S02]  /*5100*/  IMAD.X R7, R9, 0x1, R4, P1 ;  /* 0x0000000109077824 */ /* 0x000fc400008e0604 */
[----:B------:R2:W-:Y:S02]  /*5110*/  LDGSTS.E.BYPASS.LTC128B.128 [R179+0xa000], [R10.64+0x80] ;  /* 0x0a0000800ab37fae */ /* 0x0005e4000b901d44 */
[----:B------:R-:W-:Y:S01]  /*5120*/  IMAD.X R21, R7, 0x1, R4, P2 ;  /* 0x0000000107157824 */ /* 0x000fe200010e0604 */
[----:B------:R-:W-:Y:S01]  /*5130*/  ISETP.GE.AND P2, PT, R184, R175, PT ;  /* 0x000000afb800720c */ /* 0x000fe20003f46270 */
        /* <DEDUP_REMOVED lines=8> */
[----:B------:R-:W-:Y:S04]  /*51c0*/  LDSM.16.M88.4 R136, [R168] ;  /* 0x00000000a888783b */ /* 0x000fe80000000200 */
[----:B------:R-:W-:Y:S04]  /*51d0*/  LDSM.16.M88.4 R124, [R167] ;  /* 0x00000000a77c783b */ /* 0x000fe80000000200 */
[----:B------:R-:W5:Y:S04]  /*51e0*/  LDSM.16.M88.4 R116, [R169+0x4800] ;  /* 0x00480000a974783b */ /* 0x000f680000000200 */
[----:B------:R-:W5:Y:S04]  /*51f0*/  LDSM.16.M88.4 R108, [R169+0x5000] ;  /* 0x00500000a96c783b */ /* 0x000f680000000200 */
[----:B------:R-:W-:Y:S04]  /*5200*/  LDSM.16.M88.4 R24, [R166] ;  /* 0x00000000a618783b */ /* 0x000fe80000000200 */
[----:B------:R-:W5:Y:S04]  /*5210*/  LDSM.16.M88.4 R148, [R163+0x4000] ;  /* 0x00400000a394783b */ /* 0x000f680000000200 */
[----:B------:R-:W5:Y:S04]  /*5220*/  LDSM.16.M88.4 R32, [R169+0x5800] ;  /* 0x00580000a920783b */ /* 0x000f680000000200 */
[----:B----4-:R-:W4:Y:S04]  /*5230*/  LDSM.16.M88.4 R20, [R159] ;  /* 0x000000009f14783b */ /* 0x010f280000000200 */
[----:B--2---:R-:W2:Y:S01]  /*5240*/  LDSM.16.M88.4 R8, [R158] ;  /* 0x000000009e08783b */ /* 0x004ea20000000200 */
[C---:B-1----:R-:W-:Y:S03]  /*5250*/  HMMA.16816.F32.BF16 R16, R128.reuse, R12, RZ ;  /* 0x0000000c8010723c */ /* 0x042fe600000418ff */
[----:B------:R-:W-:Y:S04]  /*5260*/  LDSM.16.M88.4 R140, [R165] ;  /* 0x00000000a58c783b */ /* 0x000fe80000000200 */
[----:B------:R-:W1:Y:S01]  /*5270*/  LDSM.16.M88.4 R120, [R156] ;  /* 0x000000009c78783b */ /* 0x000e620000000200 */
[C---:B------:R-:W-:Y:S03]  /*5280*/  HMMA.16816.F32.BF16 R12, R128.reuse, R14, RZ ;  /* 0x0000000e800c723c */ /* 0x040fe600000418ff */
[----:B------:R-:W1:Y:S04]  /*5290*/  LDSM.16.M88.4 R144, [R157] ;  /* 0x000000009d90783b */ /* 0x000e680000000200 */
[----:B---3--:R-:W3:Y:S01]  /*52a0*/  LDSM.16.M88.4 R4, [R163+0x4800] ;  /* 0x00480000a304783b */ /* 0x008ee20000000200 */
[----:B-----5:R-:W-:Y:S03]  /*52b0*/  HMMA.16816.F32.BF16 R28, R128, R116, RZ ;  /* 0x00000074801c723c */ /* 0x020fe600000418ff */
[----:B------:R-:W5:Y:S04]  /*52c0*/  LDSM.16.M88.4 R104, [R163+0x5000] ;  /* 0x00500000a368783b */ /* 0x000f680000000200 */
[----:B------:R-:W0:Y:S01]  /*52d0*/  LDGDEPBAR ;  /* 0x00000000000079af */ /* 0x000e220000000000 */
[C---:B------:R-:W-:Y:S08]  /*52e0*/  HMMA.16816.F32.BF16 R16, R136.reuse, R124, R16 ;  /* 0x0000007c8810723c */ /* 0x040ff00000041810 */
[----:B------:R-:W-:Y:S01]  /*52f0*/  HMMA.16816.F32.BF16 R12, R136, R126, R12 ;  /* 0x0000007e880c723c */ /* 0x000fe2000004180c */
[----:B------:R-:W-:Y:S07]  /*5300*/  LDSM.16.M88.4 R124, [R170+0x2000] ;  /* 0x00200000aa7c783b */ /* 0x000fee0000000200 */
[C---:B------:R-:W-:Y:S08]  /*5310*/  HMMA.16816.F32.BF16 R112, R128.reuse, R108, RZ ;  /* 0x0000006c8070723c */ /* 0x040ff000000418ff */
        /* <DEDUP_REMOVED lines=8> */
[C---:B----4-:R-:W-:Y:S08]  /*53a0*/  HMMA.16816.F32.BF16 R28, R136.reuse, R20, R28 ;  /* 0x00000014881c723c */ /* 0x050ff0000004181c */
[C---:B------:R-:W-:Y:S01]  /*53b0*/  HMMA.16816.F32.BF16 R116, R136.reuse, R22, R116 ;  /* 0x000000168874723c */ /* 0x040fe20000041874 */
[----:B------:R-:W-:Y:S07]  /*53c0*/  LDSM.16.M88.4 R20, [R156+0x800] ;  /* 0x000800009c14783b */ /* 0x000fee0000000200 */
[C---:B--2---:R-:W-:Y:S08]  /*53d0*/  HMMA.16816.F32.BF16 R112, R136.reuse, R8, R112 ;  /* 0x000000088870723c */ /* 0x044ff00000041870 */
        /* <DEDUP_REMOVED lines=14> */
[----:B------:R-:W1:Y:S07]  /*54c0*/  LDSM.16.M88.4 R104, [R168+0x2000] ;  /* 0x00200000a868783b */ /* 0x000e6e0000000200 */
[C---:B--2---:R-:W-:Y:S08]  /*54d0*/  HMMA.16816.F32.BF16 R16, R124.reuse, R8, R16 ;  /* 0x000000087c10723c */ /* 0x044ff00000041810 */
        /* <DEDUP_REMOVED lines=8> */
[----:B------:R-:W2:Y:S07]  /*5560*/  LDSM.16.M88.4 R20, [R163+0x6000] ;  /* 0x00600000a314783b */ /* 0x000eae0000000200 */
[C---:B-1----:R-:W-:Y:S08]  /*5570*/  HMMA.16816.F32.BF16 R16, R104.reuse, R148, R16 ;  /* 0x000000946810723c */ /* 0x042ff00000041810 */
[----:B------:R-:W-:Y:S08]  /*5580*/  HMMA.16816.F32.BF16 R12, R104, R150, R12 ;  /* 0x00000096680c723c */ /* 0x000ff0000004180c */
[C---:B------:R-:W-:Y:S08]  /*5590*/  HMMA.16816.F32.BF16 R112, R140.reuse, R4, R112 ;  /* 0x000000048c70723c */ /* 0x040ff00000041870 */
[----:B------:R-:W-:Y:S01]  /*55a0*/  HMMA.16816.F32.BF16 R108, R140, R6, R108 ;  /* 0x000000068c6c723c */ /* 0x000fe2000004186c */
[----:B------:R-:W1:Y:S07]  /*55b0*/  LDSM.16.M88.4 R4, [R156+0x2000] ;  /* 0x002000009c04783b */ /* 0x000e6e0000000200 */
[C---:B------:R-:W-:Y:S08]  /*55c0*/  HMMA.16816.F32.BF16 R28, R124.reuse, R144, R28 ;  /* 0x000000907c1c723c */ /* 0x040ff0000004181c */
[----:B------:R-:W-:Y:S08]  /*55d0*/  HMMA.16816.F32.BF16 R116, R124, R146, R116 ;  /* 0x000000927c74723c */ /* 0x000ff00000041874 */
[C---:B--2---:R-:W-:Y:S08]  /*55e0*/  HMMA.16816.F32.BF16 R16, R24.reuse, R20, R16 ;  /* 0x000000141810723c */ /* 0x044ff00000041810 */
[----:B------:R-:W-:Y:S01]  /*55f0*/  HMMA.16816.F32.BF16 R12, R24, R22, R12 ;  /* 0x00000016180c723c */ /* 0x000fe2000004180c */
[----:B------:R-:W2:Y:S07]  /*5600*/  LDSM.16.M88.4 R20, [R153] ;  /* 0x000000009914783b */ /* 0x000eae0000000200 */
        /* <DEDUP_REMOVED lines=8> */
[C---:B-1----:R-:W-:Y:S08]  /*5690*/  HMMA.16816.F32.BF16 R16, R8.reuse, R4, R16 ;  /* 0x000000040810723c */ /* 0x042ff00000041810 */
[----:B------:R-:W-:Y:S01]  /*56a0*/  HMMA.16816.F32.BF16 R12, R8, R6, R12 ;  /* 0x00000006080c723c */ /* 0x000fe2000004180c */
[----:B------:R-:W1:Y:S07]  /*56b0*/  LDSM.16.M88.4 R4, [R163+0x7000] ;  /* 0x00700000a304783b */ /* 0x000e6e0000000200 */
[----:B------:R-:W-:Y:S08]  /*56c0*/  HMMA.16816.F32.BF16 R128, R140, R138, R128 ;  /* 0x0000008a8c80723c */ /* 0x000ff00000041880 */
[----:B--2---:R-:W-:Y:S01]  /*56d0*/  HMMA.16816.F32.BF16 R144, R104, R20, R144 ;  /* 0x000000146890723c */ /* 0x004fe20000041890 */
[----:B------:R-:W-:-:S02]  /*56e0*/  FMUL.FTZ R16, R16, c[0x0][0x2ec] ;  /* 0x0000bb0010107a20 */ /* 0x000fc40000410000 */
[----:B------:R-:W-:Y:S02]  /*56f0*/  FMUL.FTZ R17, R17, c[0x0][0x2ec] ;  /* 0x0000bb0011117a20 */ /* 0x000fe40000410000 */
[----:B------:R-:W-:Y:S01]  /*5700*/  MUFU.TANH R120, R16 ;  /* 0x0000001000787308 */ /* 0x000fe20000002400 */
[----:B------:R-:W-:Y:S02]  /*5710*/  FMUL.FTZ R122, R18, c[0x0][0x2ec] ;  /* 0x0000bb00127a7a20 */ /* 0x000fe40000410000 */
[----:B------:R-:W-:Y:S01]  /*5720*/  HMMA.16816.F32.BF16 R108, R104, R22, R108 ;  /* 0x00000016686c723c */ /* 0x000fe2000004186c */
[----:B------:R-:W2:Y:S01]  /*5730*/  LDSM.16.M88.4 R20, [R152] ;  /* 0x000000009814783b */ /* 0x000ea20000000200 */
[----:B------:R-:W-:Y:S02]  /*5740*/  FMUL.FTZ R12, R12, c[0x0][0x2ec] ;  /* 0x0000bb000c0c7a20 */ /* 0x000fe40000410000 */
[----:B------:R-:W-:Y:S01]  /*5750*/  FMUL.FTZ R13, R13, c[0x0][0x2ec] ;  /* 0x0000bb000d0d7a20 */ /* 0x000fe20000410000 */
[----:B------:R5:W-:Y:S01]  /*5760*/  MUFU.TANH R121, R17 ;  /* 0x0000001100797308 */ /* 0x000be20000002400 */
[----:B------:R-:W-:-:S02]  /*5770*/  FMUL.FTZ R14, R14, c[0x0][0x2ec] ;  /* 0x0000bb000e0e7a20 */ /* 0x000fc40000410000 */
[----:B---3--:R-:W-:Y:S01]  /*5780*/  HMMA.16816.F32.BF16 R28, R24, R132, R28 ;  /* 0x00000084181c723c */ /* 0x008fe2000004181c */
[----:B------:R-:W-:-:S04]  /*5790*/  FMUL.FTZ R15, R15, c[0x0][0x2ec] ;  /* 0x0000bb000f0f7a20 */ /* 0x000fc80000410000 */
[----:B------:R-:W-:Y:S03]  /*57a0*/  MUFU.TANH R123, R12 ;  /* 0x0000000c007b7308 */ /* 0x000fe60000002400 */
[----:B----4-:R-:W-:Y:S05]  /*57b0*/  HMMA.16816.F32.BF16 R128, R124, R34, R128 ;  /* 0x000000227c80723c */ /* 0x010fea0000041880 */
[----:B------:R-:W-:Y:S03]  /*57c0*/  MUFU.TANH R122, R122 ;  /* 0x0000007a007a7308 */ /* 0x000fe60000002400 */
[C---:B------:R-:W-:Y:S08]  /*57d0*/  HMMA.16816.F32.BF16 R116, R24.reuse, R134, R116 ;  /* 0x000000861874723c */ /* 0x040ff00000041874 */
[C---:B-1----:R-:W-:Y:S08]  /*57e0*/  HMMA.16816.F32.BF16 R144, R24.reuse, R4, R144 ;  /* 0x000000041890723c */ /* 0x042ff00000041890 */
[----:B------:R-:W-:Y:S01]  /*57f0*/  HMMA.16816.F32.BF16 R108, R24, R6, R108 ;  /* 0x00000006186c723c */ /* 0x000fe2000004186c */
[----:B------:R-:W1:Y:S07]  /*5800*/  LDSM.16.M88.4 R4, [R163+0x7800] ;  /* 0x00780000a304783b */ /* 0x000e6e0000000200 */
[----:B------:R-:W-:Y:S08]  /*5810*/  HMMA.16816.F32.BF16 R148, R124, R32, R148 ;  /* 0x000000207c94723c */ /* 0x000ff00000041894 */
[----:B------:R-:W-:Y:S01]  /*5820*/  HMMA.16816.F32.BF16 R28, R8, R112, R28 ;  /* 0x00000070081c723c */ /* 0x000fe2000004181c */
[----:B------:R-:W3:Y:S06]  /*5830*/  MUFU.TANH R112, R13 ;  /* 0x0000000d00707308 */ /* 0x000eec0000002400 */
[----:B------:R-:W-:Y:S01]  /*5840*/  FMUL.FTZ R113, R19, c[0x0][0x2ec] ;  /* 0x0000bb0013717a20 */ /* 0x000fe20000410000 */
[----:B--2---:R-:W-:Y:S01]  /*5850*/  HMMA.16816.F32.BF16 R128, R104, R22, R128 ;  /* 0x000000166880723c */ /* 0x004fe20000041880 */
[----:B-----5:R-:W2:Y:S04]  /*5860*/  LDSM.16.M88.4 R16, [R156+0x3000] ;  /* 0x003000009c10783b */ /* 0x020ea80000000200 */
[----:B------:R-:W4:Y:S03]  /*5870*/  MUFU.TANH R113, R113 ;  /* 0x0000007100717308 */ /* 0x000f260000002400 */
[----:B------:R-:W-:Y:S05]  /*5880*/  HMMA.16816.F32.BF16 R116, R8, R114, R116 ;  /* 0x000000720874723c */ /* 0x000fea0000041874 */
[----:B------:R-:W-:Y:S03]  /*5890*/  MUFU.TANH R114, R14 ;  /* 0x0000000e00727308 */ /* 0x000fe60000002400 */
[----:B------:R-:W-:Y:S01]  /*58a0*/  HMMA.16816.F32.BF16 R148, R104, R20, R148 ;  /* 0x000000146894723c */ /* 0x000fe20000041894 */
[----:B------:R-:W-:-:S02]  /*58b0*/  FMUL.FTZ R28, R28, c[0x0][0x2ec] ;  /* 0x0000bb001c1c7a20 */ /* 0x000fc40000410000 */
[----:B------:R-:W-:Y:S02]  /*58c0*/  FMUL.FTZ R29, R29, c[0x0][0x2ec] ;  /* 0x0000bb001d1d7a20 */ /* 0x000fe40000410000 */
[----:B------:R5:W-:Y:S03]  /*58d0*/  MUFU.TANH R115, R15 ;  /* 0x0000000f00737308 */ /* 0x000be60000002400 */
[----:B-1----:R-:W-:Y:S05]  /*58e0*/  HMMA.16816.F32.BF16 R128, R24, R6, R128 ;  /* 0x000000061880723c */ /* 0x002fea0000041880 */
[----:B------:R-:W-:Y:S02]  /*58f0*/  MUFU.TANH R28, R28 ;  /* 0x0000001c001c7308 */ /* 0x000fe40000002400 */
[----:B------:R-:W-:Y:S01]  /*5900*/  IADD3 R7, R184, 0x9, RZ ;  /* 0x00000009b8077810 */ /* 0x000fe20007ffe0ff */
[----:B------:R-:W-:-:S02]  /*5910*/  FMUL.FTZ R32, R116, c[0x0][0x2ec] ;  /* 0x0000bb0074207a20 */ /* 0x000fc40000410000 */
[----:B------:R-:W-:Y:S01]  /*5920*/  FMUL.FTZ R33, R117, c[0x0][0x2ec] ;  /* 0x0000bb0075217a20 */ /* 0x000fe20000410000 */
[----:B------:R-:W-:Y:S01]  /*5930*/  ISETP.GE.AND P6, PT, R7, R175, PT ;  /* 0x000000af0700720c */ /* 0x000fe20003fc6270 */
[----:B------:R-:W-:Y:S01]  /*5940*/  FMUL.FTZ R21, R118, c[0x0][0x2ec] ;  /* 0x0000bb0076157a20 */ /* 0x000fe20000410000 */
[----:B-----5:R-:W1:Y:S01]  /*5950*/  LDSM.16.M88.4 R12, [R156+0x3800] ;  /* 0x003800009c0c783b */ /* 0x020e620000000200 */
[----:B------:R-:W-:Y:S01]  /*5960*/  MUFU.TANH R29, R29 ;  /* 0x0000001d001d7308 */ /* 0x000fe20000002400 */
[----:B---3--:R-:W-:Y:S01]  /*5970*/  FSEL R112, R112, -INF , !P6 ;  /* 0xff80000070707808 */ /* 0x008fe20007000000 */
[----:B------:R-:W-:Y:S01]  /*5980*/  HMMA.16816.F32.BF16 R148, R24, R4, R148 ;  /* 0x000000041894723c */ /* 0x000fe20000041894 */
[----:B------:R-:W-:-:S05]  /*5990*/  DEPBAR.LE SB0, 0x0 ;  /* 0x000080000000791a */ /* 0x000fca0000000000 */
[----:B------:R-:W-:Y:S01]  /*59a0*/  MUFU.TANH R32, R32 ;  /* 0x0000002000207308 */ /* 0x000fe20000002400 */
[----:B------:R-:W-:Y:S01]  /*59b0*/  IADD3 R5, R184, 0x1, RZ ;  /* 0x00000001b8057810 */ /* 0x000fe20007ffe0ff */
[C---:B--2---:R-:W-:Y:S03]  /*59c0*/  HMMA.16816.F32.BF16 R144, R8.reuse, R16, R144 ;  /* 0x000000100890723c */ /* 0x044fe60000041890 */
[CC--:B------:R-:W-:Y:S02]  /*59d0*/  ISETP.GE.AND P4, PT, R5.reuse, R175.reuse, PT ;  /* 0x000000af0500720c */ /* 0x0c0fe40003f86270 */
[-C--:B------:R-:W-:Y:S01]  /*59e0*/  ISETP.GE.AND P3, PT, R5, R0.reuse, PT ;  /* 0x000000000500720c */ /* 0x080fe20003f66270 */
[----:B------:R-:W-:Y:S01]  /*59f0*/  MUFU.TANH R33, R33 ;  /* 0x0000002100217308 */ /* 0x000fe20000002400 */
[----:B------:R-:W-:Y:S01]  /*5a00*/  FMUL.FTZ R16, R30, c[0x0][0x2ec] ;  /* 0x0000bb001e107a20 */ /* 0x000fe20000410000 */
[----:B------:R-:W-:Y:S01]  /*5a10*/  HMMA.16816.F32.BF16 R108, R8, R18, R108 ;  /* 0x00000012086c723c */ /* 0x000fe2000004186c */
[----:B------:R-:W-:Y:S01]  /*5a20*/  IADD3 R5, R184, 0x8, RZ ;  /* 0x00000008b8057810 */ /* 0x000fe20007ffe0ff */
[----:B------:R-:W-:Y:S01]  /*5a30*/  FMUL.FTZ R17, R31, c[0x0][0x2ec] ;  /* 0x0000bb001f117a20 */ /* 0x000fe20000410000 */
[----:B----4-:R-:W-:Y:S01]  /*5a40*/  FSEL R113, R113, -INF , !P3 ;  /* 0xff80000071717808 */ /* 0x010fe20005800000 */
[----:B------:R-:W-:Y:S01]  /*5a50*/  FMUL.FTZ R31, R119, c[0x0][0x2ec] ;  /* 0x0000bb00771f7a20 */ /* 0x000fe20000410000 */
[C---:B------:R-:W-:Y:S01]  /*5a60*/  ISETP.GE.AND P1, PT, R5.reuse, R175, PT ;  /* 0x000000af0500720c */ /* 0x040fe20003f26270 */
[----:B------:R-:W-:Y:S01]  /*5a70*/  MUFU.TANH R16, R16 ;  /* 0x0000001000107308 */ /* 0x000fe20000002400 */
[----:B------:R-:W-:-:S02]  /*5a80*/  ISETP.GE.AND P5, PT, R5, R0, PT ;  /* 0x000000000500720c */ /* 0x000fc40003fa6270 */
[----:B------:R-:W-:Y:S02]  /*5a90*/  FSEL R5, R120, -INF , !P2 ;  /* 0xff80000078057808 */ /* 0x000fe40005000000 */
[-C--:B------:R-:W-:Y:S02]  /*5aa0*/  ISETP.GE.AND P2, PT, R7, R0.reuse, PT ;  /* 0x000000000700720c */ /* 0x080fe40003f46270 */
[C---:B------:R-:W-:Y:S01]  /*5ab0*/  IADD3 R7, R184.reuse, 0x11, RZ ;  /* 0x00000011b8077810 */ /* 0x040fe20007ffe0ff */
[----:B------:R-:W2:Y:S01]  /*5ac0*/  MUFU.TANH R17, R17 ;  /* 0x0000001100117308 */ /* 0x000ea20000002400 */
[----:B------:R-:W-:Y:S01]  /*5ad0*/  IADD3 R18, R184, 0x18, RZ ;  /* 0x00000018b8127810 */ /* 0x000fe20007ffe0ff */
[----:B------:R-:W-:Y:S01]  /*5ae0*/  FMUL.FTZ R4, R145, c[0x0][0x2ec] ;  /* 0x0000bb0091047a20 */ /* 0x000fe20000410000 */
[----:B------:R-:W-:Y:S01]  /*5af0*/  ISETP.GE.AND P3, PT, R7, R0, PT ;  /* 0x000000000700720c */ /* 0x000fe20003f66270 */
[----:B------:R-:W-:Y:S02]  /*5b00*/  FMUL.FTZ R135, R147, c[0x0][0x2ec] ;  /* 0x0000bb0093877a20 */ /* 0x000fe40000410000 */
[----:B------:R-:W-:Y:S01]  /*5b10*/  FMUL.FTZ R146, R146, c[0x0][0x2ec] ;  /* 0x0000bb0092927a20 */ /* 0x000fe20000410000 */
[----:B-1----:R-:W-:Y:S01]  /*5b20*/  HMMA.16816.F32.BF16 R128, R8, R14, R128 ;  /* 0x0000000e0880723c */ /* 0x002fe20000041880 */
[----:B------:R-:W1:Y:S01]  /*5b30*/  MUFU.TANH R4, R4 ;  /* 0x0000000400047308 */ /* 0x000e620000002400 */
[----:B------:R-:W-:-:S02]  /*5b40*/  FMUL.FTZ R34, R144, c[0x0][0x2ec] ;  /* 0x0000bb0090227a20 */ /* 0x000fc40000410000 */
[----:B------:R-:W-:Y:S02]  /*5b50*/  FMUL.FTZ R110, R110, c[0x0][0x2ec] ;  /* 0x0000bb006e6e7a20 */ /* 0x000fe40000410000 */
[----:B------:R-:W-:Y:S01]  /*5b60*/  FMUL.FTZ R30, R108, c[0x0][0x2ec] ;  /* 0x0000bb006c1e7a20 */ /* 0x000fe20000410000 */
[----:B------:R-:W-:Y:S01]  /*5b70*/  IADD3 R15, R184, 0x19, RZ ;  /* 0x00000019b80f7810 */ /* 0x000fe20007ffe0ff */
[----:B------:R-:W-:Y:S01]  /*5b80*/  HMMA.16816.F32.BF16 R148, R8, R12, R148 ;  /* 0x0000000c0894723c */ /* 0x000fe20000041894 */
[----:B------:R-:W3:Y:S01]  /*5b90*/  MUFU.TANH R31, R31 ;  /* 0x0000001f001f7308 */ /* 0x000ee20000002400 */
[----:B--2---:R-:W-:Y:S01]  /*5ba0*/  FSEL R23, R17, -INF , !P3 ;  /* 0xff80000011177808 */ /* 0x004fe20005800000 */
[----:B------:R-:W-:-:S04]  /*5bb0*/  FMUL.FTZ R6, R109, c[0x0][0x2ec] ;  /* 0x0000bb006d067a20 */ /* 0x000fc80000410000 */
[----:B------:R-:W-:Y:S01]  /*5bc0*/  FSEL R12, R121, -INF , !P4 ;  /* 0xff800000790c7808 */ /* 0x000fe20006000000 */
[----:B------:R-:W-:Y:S01]  /*5bd0*/  FMUL.FTZ R11, R111, c[0x0][0x2ec] ;  /* 0x0000bb006f0b7a20 */ /* 0x000fe20000410000 */
[C---:B------:R-:W-:Y:S01]  /*5be0*/  IADD3 R8, R184.reuse, 0x10, RZ ;  /* 0x00000010b8087810 */ /* 0x040fe20007ffe0ff */
[----:B------:R-:W2:Y:S01]  /*5bf0*/  MUFU.TANH R13, R146 ;  /* 0x00000092000d7308 */ /* 0x000ea20000002400 */
[-C--:B------:R-:W-:Y:S02]  /*5c00*/  ISETP.GE.AND P4, PT, R184, R0.reuse, PT ;  /* 0x00000000b800720c */ /* 0x080fe40003f86270 */
[----:B------:R-:W-:Y:S02]  /*5c10*/  FSEL R10, R123, -INF , !P1 ;  /* 0xff8000007b0a7808 */ /* 0x000fe40004800000 */
[-C--:B------:R-:W-:Y:S01]  /*5c20*/  ISETP.GE.AND P1, PT, R8, R175.reuse, PT ;  /* 0x000000af0800720c */ /* 0x080fe20003f26270 */
[----:B------:R-:W-:Y:S01]  /*5c30*/  FMUL.FTZ R120, R128, c[0x0][0x2ec] ;  /* 0x0000bb0080787a20 */ /* 0x000fe20000410000 */
[-C--:B------:R-:W-:Y:S01]  /*5c40*/  ISETP.GE.AND P6, PT, R8, R0.reuse, PT ;  /* 0x000000000800720c */ /* 0x080fe20003fc6270 */
[----:B------:R-:W4:Y:S01]  /*5c50*/  MUFU.TANH R135, R135 ;  /* 0x0000008700877308 */ /* 0x000f220000002400 */
[----:B------:R-:W-:Y:S01]  /*5c60*/  FSEL R8, R122, -INF , !P4 ;  /* 0xff8000007a087808 */ /* 0x000fe20006000000 */
[----:B------:R-:W-:Y:S01]  /*5c70*/  FMUL.FTZ R118, R129, c[0x0][0x2ec] ;  /* 0x0000bb0081767a20 */ /* 0x000fe20000410000 */
[-C--:B------:R-:W-:Y:S01]  /*5c80*/  ISETP.GE.AND P4, PT, R7, R175.reuse, PT ;  /* 0x000000af0700720c */ /* 0x080fe20003f86270 */
[----:B------:R-:W-:Y:S01]  /*5c90*/  FMUL.FTZ R117, R130, c[0x0][0x2ec] ;  /* 0x0000bb0082757a20 */ /* 0x000fe20000410000 */
[----:B------:R-:W-:Y:S01]  /*5ca0*/  FSEL R26, R28, -INF , !P1 ;  /* 0xff8000001c1a7808 */ /* 0x000fe20004800000 */
[----:B------:R-:W-:Y:S01]  /*5cb0*/  FMUL.FTZ R14, R148, c[0x0][0x2ec] ;  /* 0x0000bb00940e7a20 */ /* 0x000fe20000410000 */
[----:B------:R-:W-:Y:S01]  /*5cc0*/  FSEL R24, R29, -INF , !P4 ;  /* 0xff8000001d187808 */ /* 0x000fe20006000000 */
[----:B------:R-:W5:Y:S01]  /*5cd0*/  MUFU.TANH R133, R110 ;  /* 0x0000006e00857308 */ /* 0x000f620000002400 */
[-C--:B------:R-:W-:Y:S01]  /*5ce0*/  ISETP.GE.AND P1, PT, R15, R175.reuse, PT ;  /* 0x000000af0f00720c */ /* 0x080fe20003f26270 */
[----:B------:R-:W-:Y:S01]  /*5cf0*/  FMUL.FTZ R122, R149, c[0x0][0x2ec] ;  /* 0x0000bb00957a7a20 */ /* 0x000fe20000410000 */
[----:B------:R-:W-:Y:S01]  /*5d00*/  ISETP.GE.AND P4, PT, R15, R0, PT ;  /* 0x000000000f00720c */ /* 0x000fe20003f86270 */
[----:B------:R-:W-:Y:S01]  /*5d10*/  FMUL.FTZ R121, R150, c[0x0][0x2ec] ;  /* 0x0000bb0096797a20 */ /* 0x000fe20000410000 */
[----:B------:R-:W-:Y:S01]  /*5d20*/  IADD3 R15, R184, 0x21, RZ ;  /* 0x00000021b80f7810 */ /* 0x000fe20007ffe0ff */
[----:B------:R-:W-:Y:S01]  /*5d30*/  FMUL.FTZ R119, R151, c[0x0][0x2ec] ;  /* 0x0000bb0097777a20 */ /* 0x000fe20000410000 */
[----:B------:R-:W-:Y:S01]  /*5d40*/  FSEL R9, R114, -INF , !P5 ;  /* 0xff80000072097808 */ /* 0x000fe20006800000 */
[----:B------:R-:W1:Y:S01]  /*5d50*/  MUFU.TANH R120, R120 ;  /* 0x0000007800787308 */ /* 0x000e620000002400 */
[----:B------:R-:W-:Y:S01]  /*5d60*/  FSEL R7, R115, -INF , !P2 ;  /* 0xff80000073077808 */ /* 0x000fe20005000000 */
[----:B------:R-:W-:Y:S01]  /*5d70*/  FMUL.FTZ R115, R131, c[0x0][0x2ec] ;  /* 0x0000bb0083737a20 */ /* 0x000fe20000410000 */
[----:B------:R-:W-:-:S02]  /*5d80*/  ISETP.GE.AND P5, PT, R18, R175, PT ;  /* 0x000000af1200720c */ /* 0x000fc40003fa6270 */
[-C--:B------:R-:W-:Y:S02]  /*5d90*/  ISETP.GE.AND P2, PT, R18, R0.reuse, PT ;  /* 0x000000001200720c */ /* 0x080fe40003f46270 */
[----:B------:R-:W-:Y:S01]  /*5da0*/  FSEL R25, R16, -INF , !P6 ;  /* 0xff80000010197808 */ /* 0x000fe20007000000 */
[----:B------:R-:W2:Y:S01]  /*5db0*/  MUFU.TANH R21, R21 ;  /* 0x0000001500157308 */ /* 0x000ea20000002400 */
[----:B------:R-:W-:Y:S02]  /*5dc0*/  IADD3 R18, R184, 0x20, RZ ;  /* 0x00000020b8127810 */ /* 0x000fe40007ffe0ff */
[----:B------:R-:W-:Y:S02]  /*5dd0*/  ISETP.GE.AND P6, PT, R15, R175, PT ;  /* 0x000000af0f00720c */ /* 0x000fe40003fc6270 */
[----:B------:R-:W-:Y:S02]  /*5de0*/  FSEL R22, R32, -INF , !P5 ;  /* 0xff80000020167808 */ /* 0x000fe40006800000 */
[----:B------:R-:W-:Y:S01]  /*5df0*/  FSEL R20, R33, -INF , !P1 ;  /* 0xff80000021147808 */ /* 0x000fe20004800000 */
[----:B------:R-:W5:Y:S01]  /*5e00*/  MUFU.TANH R34, R34 ;  /* 0x0000002200227308 */ /* 0x000f620000002400 */
[----:B------:R-:W-:-:S02]  /*5e10*/  ISETP.GE.AND P1, PT, R18, R0, PT ;  /* 0x000000001200720c */ /* 0x000fc40003f26270 */
[----:B------:R-:W-:Y:S02]  /*5e20*/  ISETP.GE.AND P3, PT, R15, R0, PT ;  /* 0x000000000f00720c */ /* 0x000fe40003f66270 */
[----:B-1----:R-:W-:Y:S02]  /*5e30*/  FSEL R32, R4, -INF , !P6 ;  /* 0xff80000004207808 */ /* 0x002fe40007000000 */
[C---:B------:R-:W-:Y:S01]  /*5e40*/  IADD3 R16, R184.reuse, 0x28, RZ ;  /* 0x00000028b8107810 */ /* 0x040fe20007ffe0ff */
[----:B------:R-:W1:Y:S01]  /*5e50*/  MUFU.TANH R30, R30 ;  /* 0x0000001e001e7308 */ /* 0x000e620000002400 */
[----:B------:R-:W-:Y:S02]  /*5e60*/  IADD3 R4, R184, 0x31, RZ ;  /* 0x00000031b8047810 */ /* 0x000fe40007ffe0ff */
[----:B---3--:R-:W-:Y:S02]  /*5e70*/  FSEL R31, R31, -INF , !P4 ;  /* 0xff8000001f1f7808 */ /* 0x008fe40006000000 */
[----:B--2---:R-:W-:-:S02]  /*5e80*/  FSEL R29, R13, -INF , !P1 ;  /* 0xff8000000d1d7808 */ /* 0x004fc40004800000 */
[----:B----4-:R-:W-:Y:S01]  /*5e90*/  FSEL R135, R135, -INF , !P3 ;  /* 0xff80000087877808 */ /* 0x010fe20005800000 */
[----:B------:R-:W2:Y:S01]  /*5ea0*/  MUFU.TANH R6, R6 ;  /* 0x0000000600067308 */ /* 0x000ea20000002400 */
[-C--:B------:R-:W-:Y:S02]  /*5eb0*/  ISETP.GE.AND P4, PT, R16, R0.reuse, PT ;  /* 0x000000001000720c */ /* 0x080fe40003f86270 */
[C---:B------:R-:W-:Y:S02]  /*5ec0*/  ISETP.GE.AND P1, PT, R4.reuse, R175, PT ;  /* 0x000000af0400720c */ /* 0x040fe40003f26270 */
[----:B------:R-:W-:Y:S02]  /*5ed0*/  ISETP.GE.AND P3, PT, R4, R0, PT ;  /* 0x000000000400720c */ /* 0x000fe40003f66270 */
[----:B------:R-:W-:Y:S01]  /*5ee0*/  IADD3 R4, R184, 0x38, RZ ;  /* 0x00000038b8047810 */ /* 0x000fe20007ffe0ff */
[----:B------:R-:W3:Y:S01]  /*5ef0*/  MUFU.TANH R11, R11 ;  /* 0x0000000b000b7308 */ /* 0x000ee20000002400 */
[----:B-----5:R-:W-:-:S02]  /*5f00*/  FSEL R133, R133, -INF , !P4 ;  /* 0xff80000085857808 */ /* 0x020fc40006000000 */
[-C--:B------:R-:W-:Y:S02]  /*5f10*/  ISETP.GE.AND P4, PT, R4, R175.reuse, PT ;  /* 0x000000af0400720c */ /* 0x080fe40003f86270 */
[----:B------:R-:W-:Y:S02]  /*5f20*/  ISETP.GE.AND P5, PT, R18, R175, PT ;  /* 0x000000af1200720c */ /* 0x000fe40003fa6270 */
[----:B------:R-:W-:Y:S01]  /*5f30*/  IADD3 R15, R184, 0x29, RZ ;  /* 0x00000029b80f7810 */ /* 0x000fe20007ffe0ff */
[----:B------:R-:W4:Y:S01]  /*5f40*/  MUFU.TANH R14, R14 ;  /* 0x0000000e000e7308 */ /* 0x000f220000002400 */
[----:B------:R-:W-:Y:S02]  /*5f50*/  FSEL R120, R120, -INF , !P4 ;  /* 0xff80000078787808 */ /* 0x000fe40006000000 */
[----:B------:R-:W-:Y:S02]  /*5f60*/  FSEL R21, R21, -INF , !P2 ;  /* 0xff80000015157808 */ /* 0x000fe40005000000 */
[----:B------:R-:W-:-:S02]  /*5f70*/  FSEL R34, R34, -INF , !P5 ;  /* 0xff80000022227808 */ /* 0x000fc40006800000 */
[----:B------:R-:W-:Y:S01]  /*5f80*/  ISETP.GT.AND P4, PT, R177, R172, PT ;  /* 0x000000acb100720c */ /* 0x000fe20003f84270 */
[----:B------:R-:W5:Y:S01]  /*5f90*/  MUFU.TANH R122, R122 ;  /* 0x0000007a007a7308 */ /* 0x000f620000002400 */
[-C--:B------:R-:W-:Y:S02]  /*5fa0*/  ISETP.GE.AND P2, PT, R16, R175.reuse, PT ;  /* 0x000000af1000720c */ /* 0x080fe40003f46270 */
[C---:B------:R-:W-:Y:S02]  /*5fb0*/  ISETP.GE.AND P5, PT, R15.reuse, R175, PT ;  /* 0x000000af0f00720c */ /* 0x040fe40003fa6270 */
[----:B------:R-:W-:Y:S02]  /*5fc0*/  ISETP.GE.AND P6, PT, R15, R0, PT ;  /* 0x000000000f00720c */ /* 0x000fe40003fc6270 */
[----:B------:R-:W-:Y:S01]  /*5fd0*/  IADD3 R15, R184, 0x30, RZ ;  /* 0x00000030b80f7810 */ /* 0x000fe20007ffe0ff */
[----:B------:R-:W5:Y:S01]  /*5fe0*/  MUFU.TANH R118, R118 ;  /* 0x0000007600767308 */ /* 0x000f620000002400 */
[----:B-1----:R-:W-:-:S02]  /*5ff0*/  FSEL R30, R30, -INF , !P2 ;  /* 0xff8000001e1e7808 */ /* 0x002fc40005000000 */
[----:B------:R-:W-:Y:S02]  /*6000*/  ISETP.GE.AND P2, PT, R15, R175, PT ;  /* 0x000000af0f00720c */ /* 0x000fe40003f46270 */
[----:B------:R-:W-:Y:S02]  /*6010*/  IADD3 R184, R184, 0x39, RZ ;  /* 0x00000039b8b87810 */ /* 0x000fe40007ffe0ff */
[----:B--2---:R-:W-:Y:S01]  /*6020*/  FSEL R28, R6, -INF , !P5 ;  /* 0xff800000061c7808 */ /* 0x004fe20006800000 */
[----:B------:R-:W1:Y:S01]  /*6030*/  MUFU.TANH R121, R121 ;  /* 0x0000007900797308 */ /* 0x000e620000002400 */
[----:B---3--:R-:W-:Y:S02]  /*6040*/  FSEL R131, R11, -INF , !P6 ;  /* 0xff8000000b837808 */ /* 0x008fe40007000000 */
[----:B----4-:R-:W-:Y:S02]  /*6050*/  FSEL R128, R14, -INF , !P2 ;  /* 0xff8000000e807808 */ /* 0x010fe40005000000 */
[----:B-----5:R-:W-:Y:S01]  /*6060*/  FSEL R122, R122, -INF , !P1 ;  /* 0xff8000007a7a7808 */ /* 0x020fe20004800000 */
[----:B------:R-:W-:Y:S01]  /*6070*/  BAR.SYNC.DEFER_BLOCKING 0x0 ;  /* 0x0000000000007b1d */ /* 0x000fe20000010000 */
[----:B------:R-:W-:-:S02]  /*6080*/  ISETP.GE.AND P5, PT, R15, R0, PT ;  /* 0x000000000f00720c */ /* 0x000fc40003fa6270 */
[----:B------:R-:W-:Y:S02]  /*6090*/  ISETP.GE.AND P6, PT, R184, R175, PT ;  /* 0x000000afb800720c */ /* 0x000fe40003fc6270 */
[-C--:B------:R-:W-:Y:S01]  /*60a0*/  ISETP.GE.AND P2, PT, R4, R0.reuse, PT ;  /* 0x000000000400720c */ /* 0x080fe20003f46270 */
[----:B------:R-:W2:Y:S01]  /*60b0*/  MUFU.TANH R119, R119 ;  /* 0x0000007700777308 */ /* 0x000ea20000002400 */
[----:B------:R-:W-:Y:S02]  /*60c0*/  ISETP.GE.AND P1, PT, R184, R0, PT ;  /* 0x00000000b800720c */ /* 0x000fe40003f26270 */
[----:B------:R-:W-:Y:S02]  /*60d0*/  FSEL R118, R118, -INF , !P6 ;  /* 0xff80000076767808 */ /* 0x000fe40007000000 */
[----:B-1----:R-:W-:-:S03]  /*60e0*/  FSEL R121, R121, -INF , !P5 ;  /* 0xff80000079797808 */ /* 0x002fc60006800000 */
[----:B------:R-:W1:Y:S08]  /*60f0*/  MUFU.TANH R117, R117 ;  /* 0x0000007500757308 */ /* 0x000e700000002400 */
[----:B------:R-:W3:Y:S01]  /*6100*/  MUFU.TANH R115, R115 ;  /* 0x0000007300737308 */ /* 0x000ee20000002400 */
[----:B--2---:R-:W-:Y:S02]  /*6110*/  FSEL R119, R119, -INF , !P3 ;  /* 0xff80000077777808 */ /* 0x004fe40005800000 */
[----:B-1----:R-:W-:-:S02]  /*6120*/  FSEL R117, R117, -INF , !P2 ;  /* 0xff80000075757808 */ /* 0x002fc40005000000 */
[----:B---3--:R-:W-:Y:S01]  /*6130*/  FSEL R115, R115, -INF , !P1 ;  /* 0xff80000073737808 */ /* 0x008fe20004800000 */
        /* <DEDUP_REMOVED lines=59> */
.L_x_7452:
[----:B------:R-:W-:-:S04]  /*64f0*/  LEA R14, -R2, RZ, 0x6 ;  /* 0x000000ff020e7211 */ /* 0x000fc800078e31ff */
[----:B------:R-:W-:Y:S02]  /*6500*/  SHF.R.S32.HI R0, RZ, 0x1f, R14 ;  /* 0x0000001fff007819 */ /* 0x000fe4000001140e */
.L_x_7453:
        /* <DEDUP_REMOVED lines=24> */
.L_x_7451:
        /* <DEDUP_REMOVED lines=49> */
[----:B------:R-:W-:Y:S01]  /*69a0*/  FFMA.FTZ R109, R5, c[0x0][0x23c], -R123 ;  /* 0x00008f00056d7a23 */ /* 0x000fe2000001087b */
[----:B------:R-:W-:Y:S01]  /*69b0*/  FSEL R5, R111, RZ, P2 ;  /* 0x000000ff6f057208 */ /* 0x000fe20001000000 */
[--C-:B------:R-:W-:Y:S02]  /*69c0*/  FFMA.FTZ R105, R8, c[0x0][0x23c], -R116.reuse ;  /* 0x00008f0008697a23 */ /* 0x100fe40000010874 */
[----:B------:R-:W-:Y:S01]  /*69d0*/  FFMA.FTZ R0, R9, c[0x0][0x23c], -R116 ;  /* 0x00008f0009007a23 */ /* 0x000fe20000010874 */
[----:B------:R-:W-:Y:S01]  /*69e0*/  MUFU.EX2 R107, R107 ;  /* 0x0000006b006b7308 */ /* 0x000fe20000000800 */
[----:B------:R-:W1:Y:S01]  /*69f0*/  LDSM.16.MT88.4 R8, [R164+0x8000] ;  /* 0x00800000a408783b */ /* 0x000e620000004200 */
[----:B------:R-:W-:Y:S02]  /*6a00*/  FADD.FTZ R4, R100, -R5 ;  /* 0x8000000564047221 */ /* 0x000fe40000010000 */
[----:B------:R-:W-:Y:S01]  /*6a10*/  FADD.FTZ R6, R3, -R6 ;  /* 0x8000000603067221 */ /* 0x000fe20000010000 */
[----:B------:R-:W-:Y:S01]  /*6a20*/  LDSM.16.MT88.4 R100, [R161+0xb000] ;  /* 0x00b00000a164783b */ /* 0x000fe20000004200 */
[----:B------:R-:W-:-:S02]  /*6a30*/  FFMA.FTZ R106, R112, c[0x0][0x23c], -R123 ;  /* 0x00008f00706a7a23 */ /* 0x000fc4000001087b */
[--C-:B------:R-:W-:Y:S01]  /*6a40*/  FFMA.FTZ R104, R113, c[0x0][0x23c], -R116.reuse ;  /* 0x00008f0071687a23 */ /* 0x100fe20000010874 */
[----:B------:R-:W-:Y:S01]  /*6a50*/  MUFU.EX2 R109, R109 ;  /* 0x0000006d006d7308 */ /* 0x000fe20000000800 */
[--C-:B------:R-:W-:Y:S02]  /*6a60*/  FFMA.FTZ R108, R12, c[0x0][0x23c], -R123.reuse ;  /* 0x00008f000c6c7a23 */ /* 0x100fe4000001087b */
[----:B------:R-:W-:Y:S01]  /*6a70*/  FFMA.FTZ R113, R7, c[0x0][0x23c], -R116 ;  /* 0x00008f0007717a23 */ /* 0x000fe20000010874 */
[----:B------:R-:W2:Y:S01]  /*6a80*/  LDSM.16.MT88.4 R12, [R161+0x8000] ;  /* 0x00800000a10c783b */ /* 0x000ea20000004200 */
[----:B------:R-:W-:Y:S02]  /*6a90*/  FMUL.FTZ R114, R4, c[0x0][0x23c] ;  /* 0x00008f0004727a20 */ /* 0x000fe40000410000 */
[----:B------:R-:W-:Y:S01]  /*6aa0*/  FMUL.FTZ R112, R6, c[0x0][0x23c] ;  /* 0x00008f0006707a20 */ /* 0x000fe20000410000 */
        /* <DEDUP_REMOVED lines=8> */
[----:B------:R-:W-:Y:S01]  /*6b30*/  LDSM.16.MT88.4 R24, [R164+0x8800] ;  /* 0x00880000a418783b */ /* 0x000fe20000004200 */
[----:B------:R-:W-:-:S02]  /*6b40*/  FFMA.FTZ R129, R21, c[0x0][0x23c], -R116 ;  /* 0x00008f0015817a23 */ /* 0x000fc40000010874 */
[----:B------:R-:W-:Y:S01]  /*6b50*/  FFMA.FTZ R132, R31, c[0x0][0x23c], -R116 ;  /* 0x00008f001f847a23 */ /* 0x000fe20000010874 */
[----:B------:R-:W-:Y:S01]  /*6b60*/  MUFU.EX2 R105, R105 ;  /* 0x0000006900697308 */ /* 0x000fe20000000800 */
[----:B---3--:R-:W-:Y:S01]  /*6b70*/  F2FP.BF16.PACK_AB R4, R108, R109 ;  /* 0x0000006d6c04723e */ /* 0x008fe200000010ff */
[----:B------:R-:W-:Y:S01]  /*6b80*/  LDSM.16.MT88.4 R20, [R161+0x8800] ;  /* 0x00880000a114783b */ /* 0x000fe20000004200 */
[--C-:B------:R-:W-:Y:S02]  /*6b90*/  FFMA.FTZ R134, R34, c[0x0][0x23c], -R123.reuse ;  /* 0x00008f0022867a23 */ /* 0x100fe4000001087b */
[--C-:B------:R-:W-:Y:S02]  /*6ba0*/  FFMA.FTZ R137, R32, c[0x0][0x23c], -R123.reuse ;  /* 0x00008f0020897a23 */ /* 0x100fe4000001087b */
[----:B------:R-:W-:Y:S01]  /*6bb0*/  LDSM.16.MT88.4 R32, [R161+0xa800] ;  /* 0x00a80000a120783b */ /* 0x000fe20000004200 */
[----:B------:R-:W3:Y:S01]  /*6bc0*/  MUFU.EX2 R104, R104 ;  /* 0x0000006800687308 */ /* 0x000ee20000000800 */
[----:B----4-:R-:W-:Y:S01]  /*6bd0*/  F2FP.BF16.PACK_AB R6, R106, R107 ;  /* 0x0000006b6a06723e */ /* 0x010fe200000010ff */
[----:B------:R-:W-:-:S02]  /*6be0*/  FFMA.FTZ R136, R30, c[0x0][0x23c], -R123 ;  /* 0x00008f001e887a23 */ /* 0x000fc4000001087b */
[--C-:B------:R-:W-:Y:S02]  /*6bf0*/  FFMA.FTZ R139, R28, c[0x0][0x23c], -R123.reuse ;  /* 0x00008f001c8b7a23 */ /* 0x100fe4000001087b */
[--C-:B------:R-:W-:Y:S02]  /*6c00*/  FFMA.FTZ R138, R29, c[0x0][0x23c], -R116.reuse ;  /* 0x00008f001d8a7a23 */ /* 0x100fe40000010874 */
[----:B------:R-:W-:Y:S01]  /*6c10*/  MUFU.EX2 R0, R0 ;  /* 0x0000000000007308 */ /* 0x000fe20000000800 */
[--C-:B------:R-:W-:Y:S01]  /*6c20*/  FFMA.FTZ R135, R135, c[0x0][0x23c], -R116.reuse ;  /* 0x00008f0087877a23 */ /* 0x100fe20000010874 */
[----:B------:R-:W-:Y:S01]  /*6c30*/  LDSM.16.MT88.4 R28, [R164+0x9000] ;  /* 0x00900000a41c783b */ /* 0x000fe20000004200 */
        /* <DEDUP_REMOVED lines=8> */
[----:B------:R-:W3:Y:S01]  /*6cc0*/  MUFU.EX2 R114, R114 ;  /* 0x0000007200727308 */ /* 0x000ee20000000800 */
[--C-:B------:R-:W-:Y:S02]  /*6cd0*/  FFMA.FTZ R118, R121, c[0x0][0x23c], -R116.reuse ;  /* 0x00008f0079767a23 */ /* 0x100fe40000010874 */
[--C-:B------:R-:W-:Y:S02]  /*6ce0*/  FFMA.FTZ R119, R119, c[0x0][0x23c], -R116.reuse ;  /* 0x00008f0077777a23 */ /* 0x100fe40000010874 */
[----:B------:R-:W-:-:S03]  /*6cf0*/  FFMA.FTZ R117, R117, c[0x0][0x23c], -R116 ;  /* 0x00008f0075757a23 */ /* 0x000fc60000010874 */
        /* <DEDUP_REMOVED lines=112> */
[----:B---3--:R-:W-:Y:S02]  /*7400*/  F2FP.BF16.PACK_AB R4, R126, R3 ;  /* 0x000000037e04723e */ /* 0x008fe400000010ff */
        /* <DEDUP_REMOVED lines=88> */
[----:B------:R-:W-:Y:S01]  /*7990*/  HMMA.16816.F32.BF16 R40, R4, R14, R40 ;  /* 0x0000000e0428723c */ /* 0x000fe20000041828 */
[----:B------:R-:W3:Y:S02]  /*79a0*/  LDSM.16.MT88.4 R12, [R160+0xb800] ;  /* 0x00b80000a00c783b */ /* 0x000ee40000004200 */
        /* <DEDUP_REMOVED lines=8> */
[----:B-1----:R-:W-:Y:S01]  /*7a30*/  HMMA.16816.F32.BF16 R80, R4, R24, R80 ;  /* 0x000000180450723c */ /* 0x002fe20000041850 */
[----:B------:R-:W-:Y:S02]  /*7a40*/  MOV R3, R110 ;  /* 0x0000006e00037202 */ /* 0x000fe40000000f00 */
        /* <DEDUP_REMOVED lines=11> */
[----:B------:R-:W-:Y:S11]  /*7b00*/  HMMA.16816.F32.BF16 R64, R4, R14, R64 ;  /* 0x0000000e0440723c */ /* 0x000ff60000041840 */
[----:B------:R-:W-:Y:S08]  /*7b10*/  @!UPT UIADD3 URZ, URZ, URZ, URZ ;  /* 0x0000003f3f3ff290 */ /* 0x000ff0000fffe03f */
.L_x_7448:
        /* <DEDUP_REMOVED lines=13> */
.L_x_7458:
        /* <DEDUP_REMOVED lines=65> */
.L_x_7455:
[C---:B------:R-:W-:Y:S04]  /*8000*/  LEA R174, P1, R6.reuse, R174, 0x1 ;  /* 0x000000ae06ae7211 */ /* 0x040fe800078208ff */
[----:B------:R-:W-:Y:S02]  /*8010*/  LEA.HI.X R173, R6, R173, R2, 0x1, P1 ;  /* 0x000000ad06ad7211 */ /* 0x000fe400008f0c02 */
[----:B------:R-:W-:Y:S02]  /*8020*/  IADD3 R100, P1, R174, R187, RZ ;  /* 0x000000bbae647210 */ /* 0x000fe40007f3e0ff */
[----:B------:R-:W-:Y:S02]  /*8030*/  MOV R175, R173 ;  /* 0x000000ad00af7202 */ /* 0x000fe40000000f00 */
[-C--:B------:R-:W-:Y:S02]  /*8040*/  IADD3.X R101, R173, R186.reuse, RZ, P1, !PT ;  /* 0x000000baad657210 */ /* 0x080fe40000ffe4ff */
[-C--:B------:R-:W-:Y:S01]  /*8050*/  IADD3 R2, P1, R100, R187.reuse, RZ ;  /* 0x000000bb64027210 */ /* 0x080fe20007f3e0ff */
[----:B------:R-:W-:Y:S01]  /*8060*/  @!PT LDS RZ, [RZ] ;  /* 0x00000000fffff984 */ /* 0x000fe20000000800 */
[----:B------:R-:W-:Y:S01]  /*8070*/  @!PT LDS RZ, [RZ] ;  /* 0x00000000fffff984 */ /* 0x000fe20000000800 */
[----:B------:R-:W-:Y:S01]  /*8080*/  @!PT LDS RZ, [RZ] ;  /* 0x00000000fffff984 */ /* 0x000fe20000000800 */
[----:B------:R1:W-:Y:S03]  /*8090*/  LDGSTS.E.BYPASS.LTC128B.128 [R179+0x8000], [R174.64] ;  /* 0x08000000aeb37fae */ /* 0x0003e6000b901d44 */
[-C--:B------:R-:W-:Y:S02]  /*80a0*/  IADD3.X R3, R101, R186.reuse, RZ, P1, !PT ;  /* 0x000000ba65037210 */ /* 0x080fe40000ffe4ff */
[----:B------:R-:W-:Y:S02]  /*80b0*/  IADD3 R196, P1, R2, R187, RZ ;  /* 0x000000bb02c47210 */ /* 0x000fe40007f3e0ff */
[----:B------:R1:W-:Y:S02]  /*80c0*/  LDGSTS.E.BYPASS.LTC128B.128 [R179+0xa000], [R174.64+0x80] ;  /* 0x0a000080aeb37fae */ /* 0x0003e4000b901d44 */
[----:B------:R-:W-:Y:S02]  /*80d0*/  IADD3.X R197, R3, R186, RZ, P1, !PT ;  /* 0x000000ba03c57210 */ /* 0x000fe40000ffe4ff */
[----:B------:R-:W-:Y:S03]  /*80e0*/  ISETP.GT.AND P1, PT, R177, R172, PT ;  /* 0x000000acb100720c */ /* 0x000fe60003f24270 */
[----:B------:R2:W-:Y:S07]  /*80f0*/  LDGSTS.E.BYPASS.LTC128B.128 [R179+0x8800], [R100.64] ;  /* 0x0880000064b37fae */ /* 0x0005ee000b901d44 */
[----:B------:R2:W-:Y:S07]  /*8100*/  LDGSTS.E.BYPASS.LTC128B.128 [R179+0xa800], [R100.64+0x80] ;  /* 0x0a80008064b37fae */ /* 0x0005ee000b901d44 */
[----:B------:R3:W-:Y:S07]  /*8110*/  LDGSTS.E.BYPASS.LTC128B.128 [R179+0x9000], [R2.64] ;  /* 0x0900000002b37fae */ /* 0x0007ee000b901d44 */
[----:B------:R3:W-:Y:S07]  /*8120*/  LDGSTS.E.BYPASS.LTC128B.128 [R179+0xb000], [R2.64+0x80] ;  /* 0x0b00008002b37fae */ /* 0x0007ee000b901d44 */
[----:B------:R4:W-:Y:S07]  /*8130*/  LDGSTS.E.BYPASS.LTC128B.128 [R179+0x9800], [R196.64] ;  /* 0x09800000c4b37fae */ /* 0x0009ee000b901d44 */
[----:B------:R4:W-:Y:S07]  /*8140*/  LDGSTS.E.BYPASS.LTC128B.128 [R179+0xb800], [R196.64+0x80] ;  /* 0x0b800080c4b37fae */ /* 0x0009ee000b901d44 */
[----:B------:R-:W-:Y:S07]  /*8150*/  LDSM.16.M88.4 R104, [R170] ;  /* 0x00000000aa68783b */ /* 0x000fee0000000200 */
[----:B------:R-:W5:Y:S07]  /*8160*/  LDSM.16.M88.4 R108, [R169+0x4000] ;  /* 0x00400000a96c783b */ /* 0x000f6e0000000200 */
        /* <DEDUP_REMOVED lines=9> */
[C---:B-1----:R-:W-:Y:S04]  /*8200*/  HMMA.16816.F32.BF16 R12, R104.reuse, R112, RZ ;  /* 0x00000070680c723c */ /* 0x042fe800000418ff */
[----:B------:R-:W1:Y:S04]  /*8210*/  LDSM.16.M88.4 R136, [R158] ;  /* 0x000000009e88783b */ /* 0x000e680000000200 */
[C---:B------:R-:W-:Y:S03]  /*8220*/  HMMA.16816.F32.BF16 R16, R104.reuse, R114, RZ ;  /* 0x000000726810723c */ /* 0x040fe600000418ff */
[----:B------:R-:W1:Y:S05]  /*8230*/  LDSM.16.M88.4 R140, [R157] ;  /* 0x000000009d8c783b */ /* 0x000e6a0000000200 */
[C---:B------:R-:W-:Y:S02]  /*8240*/  HMMA.16816.F32.BF16 R20, R104.reuse, R116, RZ ;  /* 0x000000746814723c */ /* 0x040fe400000418ff */
[----:B------:R-:W-:Y:S06]  /*8250*/  LDSM.16.M88.4 R144, [R166] ;  /* 0x00000000a690783b */ /* 0x000fec0000000200 */
[C---:B------:R-:W-:Y:S01]  /*8260*/  HMMA.16816.F32.BF16 R24, R104.reuse, R118, RZ ;  /* 0x000000766818723c */ /* 0x040fe200000418ff */
[----:B------:R-:W1:Y:S07]  /*8270*/  LDSM.16.M88.4 R148, [R163+0x4000] ;  /* 0x00400000a394783b */ /* 0x000e6e0000000200 */
[C---:B--2---:R-:W-:Y:S01]  /*8280*/  HMMA.16816.F32.BF16 R28, R104.reuse, R120, RZ ;  /* 0x00000078681c723c */ /* 0x044fe200000418ff */
[----:B------:R-:W-:Y:S07]  /*8290*/  LDSM.16.M88.4 R108, [R163+0x5000] ;  /* 0x00500000a36c783b */ /* 0x000fee0000000200 */
[----:B------:R-:W-:Y:S01]  /*82a0*/  HMMA.16816.F32.BF16 R32, R104, R122, RZ ;  /* 0x0000007a6820723c */ /* 0x000fe200000418ff */
[----:B------:R-:W2:Y:S07]  /*82b0*/  LDSM.16.M88.4 R104, [R163+0x4800] ;  /* 0x00480000a368783b */ /* 0x000eae0000000200 */
[C---:B-----5:R-:W-:Y:S01]  /*82c0*/  HMMA.16816.F32.BF16 R4, R124.reuse, R128, R4 ;  /* 0x000000807c04723c */ /* 0x060fe20000041804 */
[----:B------:R-:W5:Y:S07]  /*82d0*/  LDSM.16.M88.4 R112, [R163+0x5800] ;  /* 0x00580000a370783b */ /* 0x000f6e0000000200 */
[C---:B------:R-:W-:Y:S01]  /*82e0*/  HMMA.16816.F32.BF16 R8, R124.reuse, R130, R8 ;  /* 0x000000827c08723c */ /* 0x040fe20000041808 */
[----:B------:R-:W-:Y:S07]  /*82f0*/  LDSM.16.M88.4 R116, [R165] ;  /* 0x00000000a574783b */ /* 0x000fee0000000200 */
[C---:B---3--:R-:W-:Y:S01]  /*8300*/  HMMA.16816.F32.BF16 R12, R124.reuse, R132, R12 ;  /* 0x000000847c0c723c */ /* 0x048fe2000004180c */
[----:B------:R-:W3:Y:S07]  /*8310*/  LDSM.16.M88.4 R120, [R156] ;  /* 0x000000009c78783b */ /* 0x000eee0000000200 */
[C---:B------:R-:W-:Y:S01]  /*8320*/  HMMA.16816.F32.BF16 R16, R124.reuse, R134, R16 ;  /* 0x000000867c10723c */ /* 0x040fe20000041810 */
[----:B------:R-:W-:Y:S07]  /*8330*/  LDSM.16.M88.4 R128, [R156+0x1000] ;  /* 0x001000009c80783b */ /* 0x000fee0000000200 */
[C---:B-1----:R-:W-:Y:S01]  /*8340*/  HMMA.16816.F32.BF16 R20, R124.reuse, R136, R20 ;  /* 0x000000887c14723c */ /* 0x042fe20000041814 */
[----:B------:R-:W-:Y:S07]  /*8350*/  LDSM.16.M88.4 R132, [R156+0x1800] ;  /* 0x001800009c84783b */ /* 0x000fee0000000200 */
[C---:B------:R-:W-:Y:S01]  /*8360*/  HMMA.16816.F32.BF16 R24, R124.reuse, R138, R24 ;  /* 0x0000008a7c18723c */ /* 0x040fe20000041818 */
[----:B------:R-:W-:Y:S07]  /*8370*/  LDSM.16.M88.4 R136, [R170+0x2000] ;  /* 0x00200000aa88783b */ /* 0x000fee0000000200 */
[C---:B------:R-:W-:Y:S08]  /*8380*/  HMMA.16816.F32.BF16 R28, R124.reuse, R140, R28 ;  /* 0x0000008c7c1c723c */ /* 0x040ff0000004181c */
[----:B------:R-:W-:Y:S01]  /*8390*/  HMMA.16816.F32.BF16 R32, R124, R142, R32 ;  /* 0x0000008e7c20723c */ /* 0x000fe20000041820 */
[----:B------:R-:W1:Y:S07]  /*83a0*/  LDSM.16.M88.4 R124, [R156+0x800] ;  /* 0x000800009c7c783b */ /* 0x000e6e0000000200 */
[C---:B------:R-:W-:Y:S01]  /*83b0*/  HMMA.16816.F32.BF16 R4, R144.reuse, R148, R4 ;  /* 0x000000949004723c */ /* 0x040fe20000041804 */
[----:B------:R-:W1:Y:S07]  /*83c0*/  LDSM.16.M88.4 R140, [R169+0x6000] ;  /* 0x00600000a98c783b */ /* 0x000e6e0000000200 */
[C---:B------:R-:W-:Y:S01]  /*83d0*/  HMMA.16816.F32.BF16 R8, R144.reuse, R150, R8 ;  /* 0x000000969008723c */ /* 0x040fe20000041808 */
[----:B------:R-:W-:Y:S07]  /*83e0*/  LDSM.16.M88.4 R148, [R155] ;  /* 0x000000009b94783b */ /* 0x000fee0000000200 */
[C---:B--2---:R-:W-:Y:S08]  /*83f0*/  HMMA.16816.F32.BF16 R12, R144.reuse, R104, R12 ;  /* 0x00000068900c723c */ /* 0x044ff0000004180c */
[C---:B------:R-:W-:Y:S01]  /*8400*/  HMMA.16816.F32.BF16 R16, R144.reuse, R106, R16 ;  /* 0x0000006a9010723c */ /* 0x040fe20000041810 */
[----:B------:R-:W2:Y:S07]  /*8410*/  LDSM.16.M88.4 R104, [R169+0x6800] ;  /* 0x00680000a968783b */ /* 0x000eae0000000200 */
[C---:B------:R-:W-:Y:S08]  /*8420*/  HMMA.16816.F32.BF16 R20, R144.reuse, R108, R20 ;  /* 0x0000006c9014723c */ /* 0x040ff00000041814 */
[C---:B------:R-:W-:Y:S01]  /*8430*/  HMMA.16816.F32.BF16 R24, R144.reuse, R110, R24 ;  /* 0x0000006e9018723c */ /* 0x040fe20000041818 */
[----:B------:R-:W2:Y:S07]  /*8440*/  LDSM.16.M88.4 R108, [R169+0x7000] ;  /* 0x00700000a96c783b */ /* 0x000eae0000000200 */
[C---:B-----5:R-:W-:Y:S08]  /*8450*/  HMMA.16816.F32.BF16 R28, R144.reuse, R112, R28 ;  /* 0x00000070901c723c */ /* 0x060ff0000004181c */
[----:B------:R-:W-:Y:S01]  /*8460*/  HMMA.16816.F32.BF16 R32, R144, R114, R32 ;  /* 0x000000729020723c */ /* 0x000fe20000041820 */
[----:B------:R-:W5:Y:S07]  /*8470*/  LDSM.16.M88.4 R112, [R169+0x7800] ;  /* 0x00780000a970783b */ /* 0x000f6e0000000200 */
[C---:B---3--:R-:W-:Y:S01]  /*8480*/  HMMA.16816.F32.BF16 R4, R116.reuse, R120, R4 ;  /* 0x000000787404723c */ /* 0x048fe20000041804 */
[----:B------:R-:W3:Y:S07]  /*8490*/  LDSM.16.M88.4 R144, [R168+0x2000] ;  /* 0x00200000a890783b */ /* 0x000eee0000000200 */
[C---:B------:R-:W-:Y:S01]  /*84a0*/  HMMA.16816.F32.BF16 R8, R116.reuse, R122, R8 ;  /* 0x0000007a7408723c */ /* 0x040fe20000041808 */
[----:B------:R-:W-:Y:S07]  /*84b0*/  LDSM.16.M88.4 R120, [R153] ;  /* 0x000000009978783b */ /* 0x000fee0000000200 */
        /* <DEDUP_REMOVED lines=8> */
[----:B------:R-:W1:Y:S07]  /*8540*/  LDSM.16.M88.4 R116, [R154] ;  /* 0x000000009a74783b */ /* 0x000e6e0000000200 */
[----:B------:R-:W1:Y:S01]  /*8550*/  LDSM.16.M88.4 R132, [R163+0x6000] ;  /* 0x00600000a384783b */ /* 0x000e620000000200 */
        /* <DEDUP_REMOVED lines=8> */
[----:B------:R-:W1:Y:S07]  /*85e0*/  LDSM.16.M88.4 R108, [R163+0x7000] ;  /* 0x00700000a36c783b */ /* 0x000e6e0000000200 */
[C---:B-----5:R-:W-:Y:S08]  /*85f0*/  HMMA.16816.F32.BF16 R28, R136.reuse, R112, R28 ;  /* 0x00000070881c723c */ /* 0x060ff0000004181c */
[----:B------:R-:W-:Y:S01]  /*8600*/  HMMA.16816.F32.BF16 R32, R136, R114, R32 ;  /* 0x000000728820723c */ /* 0x000fe20000041820 */
[----:B------:R-:W5:Y:S07]  /*8610*/  LDSM.16.M88.4 R112, [R163+0x7800] ;  /* 0x00780000a370783b */ /* 0x000f6e0000000200 */
[----:B------:R-:W2:Y:S01]  /*8620*/  LDSM.16.M88.4 R136, [R165+0x2000] ;  /* 0x00200000a588783b */ /* 0x000ea20000000200 */
[C---:B---3--:R-:W-:Y:S08]  /*8630*/  HMMA.16816.F32.BF16 R4, R144.reuse, R148, R4 ;  /* 0x000000949004723c */ /* 0x048ff00000041804 */
[C---:B------:R-:W-:Y:S08]  /*8640*/  HMMA.16816.F32.BF16 R8, R144.reuse, R150, R8 ;  /* 0x000000969008723c */ /* 0x040ff00000041808 */
[C---:B-1----:R-:W-:Y:S08]  /*8650*/  HMMA.16816.F32.BF16 R12, R144.reuse, R116, R12 ;  /* 0x00000074900c723c */ /* 0x042ff0000004180c */
        /* <DEDUP_REMOVED lines=9> */
[----:B------:R-:W1:Y:S07]  /*86f0*/  LDSM.16.M88.4 R104, [R156+0x2800] ;  /* 0x002800009c68783b */ /* 0x000e6e0000000200 */
[C---:B------:R-:W-:Y:S08]  /*8700*/  HMMA.16816.F32.BF16 R20, R128.reuse, R108, R20 ;  /* 0x0000006c8014723c */ /* 0x040ff00000041814 */
[C---:B------:R-:W-:Y:S01]  /*8710*/  HMMA.16816.F32.BF16 R24, R128.reuse, R110, R24 ;  /* 0x0000006e8018723c */ /* 0x040fe20000041818 */
[----:B------:R-:W2:Y:S07]  /*8720*/  LDSM.16.M88.4 R108, [R156+0x3000] ;  /* 0x003000009c6c783b */ /* 0x000eae0000000200 */
[C---:B-----5:R-:W-:Y:S08]  /*8730*/  HMMA.16816.F32.BF16 R28, R128.reuse, R112, R28 ;  /* 0x00000070801c723c */ /* 0x060ff0000004181c */
        /* <DEDUP_REMOVED lines=44> */
[----:B----4-:R-:W-:Y:S02]  /*8a00*/  FMUL.FTZ R196, R29, c[0x0][0x2ec] ;  /* 0x0000bb001dc47a20 */ /* 0x010fe40000410000 */
[----:B------:R-:W-:Y:S02]  /*8a10*/  FMUL.FTZ R199, R30, c[0x0][0x2ec] ;  /* 0x0000bb001ec77a20 */ /* 0x000fe40000410000 */
[----:B------:R-:W-:Y:S01]  /*8a20*/  FMUL.FTZ R197, R31, c[0x0][0x2ec] ;  /* 0x0000bb001fc57a20 */ /* 0x000fe20000410000 */
[----:B------:R-:W4:Y:S01]  /*8a30*/  MUFU.TANH R221, R221 ;  /* 0x000000dd00dd7308 */ /* 0x000f220000002400 */
        /* <DEDUP_REMOVED lines=91> */
.L_x_7457:
        /* <DEDUP_REMOVED lines=20> */
.L_x_7456:
        /* <DEDUP_REMOVED lines=213> */
[----:B------:R-:W-:Y:S03]  /*9e80*/  LDSM.16.MT88.4 R76, [R162+0xa800] ;  /* 0x00a80000a24c783b */ /* 0x000fe60000004200 */
[----:B------:R-:W-:Y:S03]  /*9e90*/  FADD.FTZ R122, R122, R123 ;  /* 0x0000007b7a7a7221 */ /* 0x000fe60000010000 */
[----:B------:R-:W-:Y:S01]  /*9ea0*/  MUFU.EX2 R140, R140 ;  /* 0x0000008c008c7308 */ /* 0x000fe20000000800 */
[C---:B-----5:R-:W-:Y:S08]  /*9eb0*/  HMMA.16816.F32.BF16 R4, R68.reuse, R72, R4 ;  /* 0x000000484404723c */ /* 0x060ff00000041804 */
[C---:B------:R-:W-:Y:S01]  /*9ec0*/  HMMA.16816.F32.BF16 R8, R68.reuse, R74, R8 ;  /* 0x0000004a4408723c */ /* 0x040fe20000041808 */
[----:B------:R-:W1:Y:S01]  /*9ed0*/  LDSM.16.MT88.4 R72, [R164+0xa800] ;  /* 0x00a80000a448783b */ /* 0x000e620000004200 */
[----:B------:R-:W-:Y:S06]  /*9ee0*/  MUFU.EX2 R141, R141 ;  /* 0x0000008d008d7308 */ /* 0x000fec0000000800 */
[C---:B------:R-:W-:Y:S04]  /*9ef0*/  HMMA.16816.F32.BF16 R12, R68.reuse, R80, R12 ;  /* 0x00000050440c723c */ /* 0x040fe8000004180c */
[----:B------:R-:W-:Y:S04]  /*9f00*/  MUFU.EX2 R142, R142 ;  /* 0x0000008e008e7308 */ /* 0x000fe80000000800 */
[C---:B------:R-:W-:Y:S01]  /*9f10*/  HMMA.16816.F32.BF16 R16, R68.reuse, R82, R16 ;  /* 0x000000524410723c */ /* 0x040fe20000041810 */
[----:B------:R-:W2:Y:S05]  /*9f20*/  LDSM.16.MT88.4 R80, [R161+0xa800] ;  /* 0x00a80000a150783b */ /* 0x000eaa0000004200 */
[----:B------:R-:W-:Y:S02]  /*9f30*/  MUFU.EX2 R143, R143 ;  /* 0x0000008f008f7308 */ /* 0x000fe40000000800 */
[C---:B------:R-:W-:Y:S08]  /*9f40*/  HMMA.16816.F32.BF16 R20, R68.reuse, R84, R20 ;  /* 0x000000544414723c */ /* 0x040ff00000041814 */
        /* <DEDUP_REMOVED lines=27> */
[----:B------:R-:W-:Y:S02]  /*a100*/  F2FP.BF16.PACK_AB R68, R137, R136 ;  /* 0x000000888944723e */ /* 0x000fe400000010ff */
[----:B------:R-:W-:Y:S03]  /*a110*/  F2FP.BF16.PACK_AB R69, R139, R138 ;  /* 0x0000008a8b45723e */ /* 0x000fe600000010ff */
[----:B------:R-:W-:Y:S02]  /*a120*/  F2FP.BF16.PACK_AB R70, R141, R140 ;  /* 0x0000008c8d46723e */ /* 0x000fe400000010ff */
[----:B------:R-:W-:Y:S02]  /*a130*/  F2FP.BF16.PACK_AB R71, R143, R142 ;  /* 0x0000008e8f47723e */ /* 0x000fe400000010ff */
[----:B---3--:R-:W-:Y:S05]  /*a140*/  F2FP.BF16.PACK_AB R104, R145, R144 ;  /* 0x000000909168723e */ /* 0x008fea00000010ff */
[C---:B------:R-:W-:Y:S03]  /*a150*/  HMMA.16816.F32.BF16 R4, R68.reuse, R72, R4 ;  /* 0x000000484404723c */ /* 0x040fe60000041804 */
[----:B------:R-:W-:Y:S05]  /*a160*/  F2FP.BF16.PACK_AB R107, R101, R102 ;  /* 0x00000066656b723e */ /* 0x000fea00000010ff */
[C---:B------:R-:W-:Y:S01]  /*a170*/  HMMA.16816.F32.BF16 R8, R68.reuse, R74, R8 ;  /* 0x0000004a4408723c */ /* 0x040fe20000041808 */
[----:B------:R-:W1:Y:S07]  /*a180*/  LDSM.16.MT88.4 R72, [R164+0xb000] ;  /* 0x00b00000a448783b */ /* 0x000e6e0000004200 */
[C---:B------:R-:W-:Y:S08]  /*a190*/  HMMA.16816.F32.BF16 R12, R68.reuse, R88, R12 ;  /* 0x00000058440c723c */ /* 0x040ff0000004180c */
[C---:B------:R-:W-:Y:S08]  /*a1a0*/  HMMA.16816.F32.BF16 R16, R68.reuse, R90, R16 ;  /* 0x0000005a4410723c */ /* 0x040ff00000041810 */
[C---:B-----5:R-:W-:Y:S08]  /*a1b0*/  HMMA.16816.F32.BF16 R20, R68.reuse, R76, R20 ;  /* 0x0000004c4414723c */ /* 0x060ff00000041814 */
[C---:B------:R-:W-:Y:S01]  /*a1c0*/  HMMA.16816.F32.BF16 R24, R68.reuse, R78, R24 ;  /* 0x0000004e4418723c */ /* 0x040fe20000041818 */
[----:B------:R-:W3:Y:S07]  /*a1d0*/  LDSM.16.MT88.4 R76, [R161+0xb000] ;  /* 0x00b00000a14c783b */ /* 0x000eee0000004200 */
[C---:B--2---:R-:W-:Y:S08]  /*a1e0*/  HMMA.16816.F32.BF16 R28, R68.reuse, R80, R28 ;  /* 0x00000050441c723c */ /* 0x044ff0000004181c */
[C---:B------:R-:W-:Y:S01]  /*a1f0*/  HMMA.16816.F32.BF16 R32, R68.reuse, R82, R32 ;  /* 0x000000524420723c */ /* 0x040fe20000041820 */
[----:B------:R-:W2:Y:S07]  /*a200*/  LDSM.16.MT88.4 R80, [R160+0xb000] ;  /* 0x00b00000a050783b */ /* 0x000eae0000004200 */
[C---:B-1----:R-:W-:Y:S08]  /*a210*/  HMMA.16816.F32.BF16 R36, R68.reuse, R72, R36 ;  /* 0x000000484424723c */ /* 0x042ff00000041824 */
[C---:B------:R-:W-:Y:S01]  /*a220*/  HMMA.16816.F32.BF16 R40, R68.reuse, R74, R40 ;  /* 0x0000004a4428723c */ /* 0x040fe20000041828 */
[----:B------:R-:W-:Y:S07]  /*a230*/  LDSM.16.MT88.4 R72, [R161+0x9800] ;  /* 0x00980000a148783b */ /* 0x000fee0000004200 */
[C---:B------:R-:W-:Y:S08]  /*a240*/  HMMA.16816.F32.BF16 R44, R68.reuse, R84, R44 ;  /* 0x00000054442c723c */ /* 0x040ff0000004182c */
[C---:B------:R-:W-:Y:S01]  /*a250*/  HMMA.16816.F32.BF16 R48, R68.reuse, R86, R48 ;  /* 0x000000564430723c */ /* 0x040fe20000041830 */
[----:B------:R-:W1:Y:S07]  /*a260*/  LDSM.16.MT88.4 R84, [R162+0x9800] ;  /* 0x00980000a254783b */ /* 0x000e6e0000004200 */
        /* <DEDUP_REMOVED lines=32> */
[----:B------:R-:W-:Y:S03]  /*a470*/  FADD.FTZ R143, R143, R142 ;  /* 0x0000008e8f8f7221 */ /* 0x000fe60000010000 */
[----:B------:R-:W-:Y:S01]  /*a480*/  FADD.FTZ R5, R133, R0 ;  /* 0x0000000085057221 */ /* 0x000fe20000010000 */
[C---:B------:R-:W-:Y:S04]  /*a490*/  HMMA.16816.F32.BF16 R56, R104.reuse, R6, R56 ;  /* 0x000000066838723c */ /* 0x040fe80000041838 */
[----:B------:R-:W-:Y:S01]  /*a4a0*/  FADD.FTZ R5, R132, R5 ;  /* 0x0000000584057221 */ /* 0x000fe20000010000 */
[----:B------:R-:W-:Y:S01]  /*a4b0*/  MOV R0, R3 ;  /* 0x0000000300007202 */ /* 0x000fe20000000f00 */
[----:B------:R-:W-:Y:S02]  /*a4c0*/  FADD.FTZ R146, R146, R143 ;  /* 0x0000008f92927221 */ /* 0x000fe40000010000 */
[----:B------:R-:W-:Y:S01]  /*a4d0*/  FADD.FTZ R136, R136, R5 ;  /* 0x0000000588887221 */ /* 0x000fe20000010000 */
[C---:B---3--:R-:W-:Y:S03]  /*a4e0*/  HMMA.16816.F32.BF16 R60, R104.reuse, R8, R60 ;  /* 0x00000008683c723c */ /* 0x048fe6000004183c */
        /* <DEDUP_REMOVED lines=12> */
.L_x_7454:
        /* <DEDUP_REMOVED lines=70> */
[----:B------:R-:W-:Y:S01]  /*aa10*/  STS.64 [R12.X4], R96 ;  /* 0x000000600c007388 */ /* 0x000fe20000004a00 */
[C---:B------:R-:W-:Y:S01]  /*aa20*/  FMUL.FTZ R81, R8.reuse, R81 ;  /* 0x0000005108517220 */ /* 0x040fe20000410000 */
[----:B------:R-:W-:Y:S01]  /*aa30*/  SEL R16, R13, 0xffffff80, !P2 ;  /* 0xffffff800d107807 */ /* 0x000fe20005000000 */
[C---:B------:R-:W-:Y:S01]  /*aa40*/  FMUL.FTZ R83, R7.reuse, R83 ;  /* 0x0000005307537220 */ /* 0x040fe20000410000 */
[----:B------:R-:W-:Y:S01]  /*aa50*/  STS.64 [R12.X4+0x800], R98 ;  /* 0x000800620c007388 */ /* 0x000fe20000004a00 */
[----:B------:R-:W-:Y:S01]  /*aa60*/  FMUL.FTZ R82, R7, R82 ;  /* 0x0000005207527220 */ /* 0x000fe20000410000 */
[----:B------:R-:W-:Y:S01]  /*aa70*/  LOP3.LUT R11, R11, 0xffffffe0, RZ, 0xc0, !PT ;  /* 0xffffffe00b0b7812 */ /* 0x000fe200078ec0ff */
[C---:B------:R-:W-:Y:S01]  /*aa80*/  FMUL.FTZ R76, R8.reuse, R76 ;  /* 0x0000004c084c7220 */ /* 0x040fe20000410000 */
[----:B------:R-:W1:Y:S01]  /*aa90*/  @P4 MUFU.LG2 R5, R5 ;  /* 0x0000000500054308 */ /* 0x000e620000000c00 */
[----:B------:R-:W-:Y:S01]  /*aaa0*/  FMUL.FTZ R77, R8, R77 ;  /* 0x0000004d084d7220 */ /* 0x000fe20000410000 */
[----:B------:R-:W-:Y:S01]  /*aab0*/  IADD3 R11, -R11, R2, RZ ;  /* 0x000000020b0b7210 */ /* 0x000fe20007ffe1ff */
[C---:B------:R-:W-:Y:S01]  /*aac0*/  FMUL.FTZ R79, R7.reuse, R79 ;  /* 0x0000004f074f7220 */ /* 0x040fe20000410000 */
[----:B------:R-:W-:Y:S01]  /*aad0*/  MOV R2, 0xff800000 ;  /* 0xff80000000027802 */ /* 0x000fe20000000f00 */
[----:B------:R-:W-:-:S02]  /*aae0*/  FMUL.FTZ R78, R7, R78 ;  /* 0x0000004e074e7220 */ /* 0x000fc40000410000 */
[C---:B------:R-:W-:Y:S01]  /*aaf0*/  FMUL.FTZ R72, R8.reuse, R72 ;  /* 0x0000004808487220 */ /* 0x040fe20000410000 */
[----:B------:R-:W2:Y:S01]  /*ab00*/  @P3 MUFU.LG2 R4, R4 ;  /* 0x0000000400043308 */ /* 0x000ea20000000c00 */
        /* <DEDUP_REMOVED lines=74> */
[----:B-1----:R-:W1:Y:S04]  /*afb0*/  S2R R80, SR_CTAID.Z ;  /* 0x0000000000507919 */ /* 0x002e680000002700 */
[----:B------:R-:W2:Y:S04]  /*afc0*/  S2R R7, SR_CTAID.Y ;  /* 0x0000000000077919 */ /* 0x000ea80000002600 */
[----:B------:R-:W-:Y:S04]  /*afd0*/  STS.64 [R13+0x4000], R48 ;  /* 0x004000300d007388 */ /* 0x000fe80000000a00 */
[----:B------:R-:W-:Y:S04]  /*afe0*/  STS.64 [R13+0x4800], R50 ;  /* 0x004800320d007388 */ /* 0x000fe80000000a00 */
[----:B------:R-:W-:Y:S04]  /*aff0*/  STS.64 [R17+0x4000], R52 ;  /* 0x0040003411007388 */ /* 0x000fe80000000a00 */
[----:B------:R-:W-:Y:S04]  /*b000*/  STS.64 [R17+0x4800], R54 ;  /* 0x0048003611007388 */ /* 0x000fe80000000a00 */
[----:B------:R-:W-:Y:S04]  /*b010*/  STS.64 [R18+0x4000], R56 ;  /* 0x0040003812007388 */ /* 0x000fe80000000a00 */
[----:B------:R-:W-:Y:S04]  /*b020*/  STS.64 [R18+0x4800], R58 ;  /* 0x0048003a12007388 */ /* 0x000fe80000000a00 */
[----:B------:R-:W3:Y:S04]  /*b030*/  S2R R8, SR_CTAID.X ;  /* 0x0000000000087919 */ /* 0x000ee80000002500 */
[----:B------:R-:W-:Y:S04]  /*b040*/  STS.64 [R19+0x4000], R60 ;  /* 0x0040003c13007388 */ /* 0x000fe80000000a00 */
[----:B------:R-:W-:Y:S04]  /*b050*/  STS.64 [R19+0x4800], R62 ;  /* 0x0048003e13007388 */ /* 0x000fe80000000a00 */
[----:B------:R4:W-:Y:S04]  /*b060*/  STS.64 [R16+0x4000], R64 ;  /* 0x0040004010007388 */ /* 0x0009e80000000a00 */
[----:B------:R-:W-:Y:S04]  /*b070*/  STS.64 [R16+0x4800], R66 ;  /* 0x0048004210007388 */ /* 0x000fe80000000a00 */
[----:B------:R-:W-:Y:S01]  /*b080*/  BAR.SYNC.DEFER_BLOCKING 0x0 ;  /* 0x0000000000007b1d */ /* 0x000fe20000010000 */
[----:B---3--:R-:W-:-:S02]  /*b090*/  SHF.L.U32 R8, R8, 0x6, RZ ;  /* 0x0000000608087819 */ /* 0x008fc400000006ff */
[----:B----4-:R-:W-:Y:S02]  /*b0a0*/  SHF.R.S32.HI R64, RZ, 0x1f, R9 ;  /* 0x0000001fff407819 */ /* 0x010fe40000011409 */
[----:B------:R-:W-:Y:S01]  /*b0b0*/  IADD3 R65, -R176, RZ, RZ ;  /* 0x000000ffb0417210 */ /* 0x000fe20007ffe1ff */
[----:B--2---:R-:W-:Y:S01]  /*b0c0*/  IMAD R176, R7, c[0x0][0x210], R176 ;  /* 0x0000840007b07a24 */ /* 0x004fe200078e02b0 */
[----:B------:R-:W-:Y:S01]  /*b0d0*/  LEA.HI R64, R64, R9, RZ, 0x2 ;  /* 0x0000000940407211 */ /* 0x000fe200078f10ff */
[----:B------:R-:W2:Y:S02]  /*b0e0*/  LDS.128 R76, [R6.X4] ;  /* 0x00000000064c7984 */ /* 0x000ea40000004c00 */
[----:B-1----:R-:W-:Y:S01]  /*b0f0*/  IMAD R65, R65, c[0x0][0x1c0], R80 ;  /* 0x0000700041417a24 */ /* 0x002fe200078e0250 */
[----:B------:R-:W-:Y:S01]  /*b100*/  LOP3.LUT R64, R64, 0xffffffc, RZ, 0xc0, !PT ;  /* 0x0ffffffc40407812 */ /* 0x000fe200078ec0ff */
[----:B------:R-:W1:Y:S02]  /*b110*/  LDS.128 R72, [R6.X4+0x800] ;  /* 0x0008000006487984 */ /* 0x000e640000004c00 */
[----:B------:R-:W-:Y:S01]  /*b120*/  IMAD R65, R176, c[0x0][0x1c0], R65 ;  /* 0x00007000b0417a24 */ /* 0x000fe200078e0241 */
[----:B------:R-:W-:Y:S01]  /*b130*/  IADD3 R9, R9, -R64, RZ ;  /* 0x8000004009097210 */ /* 0x000fe20007ffe0ff */
[----:B------:R-:W3:Y:S02]  /*b140*/  LDS.128 R68, [R6.X4+0x1000] ;  /* 0x0010000006447984 */ /* 0x000ee40000004c00 */
[----:B------:R-:W-:Y:S01]  /*b150*/  IMAD R8, R65, c[0x0][0x214], R8 ;  /* 0x0000850041087a24 */ /* 0x000fe200078e0208 */
[----:B------:R-:W-:Y:S01]  /*b160*/  LEA R9, R9, R178, 0x4 ;  /* 0x000000b209097211 */ /* 0x000fe200078e20ff */
        /* <DEDUP_REMOVED lines=26> */
.L_x_7460:
[----:B--234-:R-:W-:Y:S05]  /*b310*/  BSYNC B0 ;  /* 0x0000000000007941 */ /* 0x01cfea0003800000 */
.L_x_7459:
        /* <DEDUP_REMOVED lines=18> */
[----:B-1----:R1:W-:Y:S01]  /*b440*/  @!P5 STG.E.128 [R4.64+0x1000], R72 ;  /* 0x001000480400d986 */ /* 0x0023e2000c101d04 */
[----:B------:R-:W-:-:S02]  /*b450*/  ISETP.GE.AND P6, PT, R10, R171, PT ;  /* 0x000000ab0a00720c */ /* 0x000fc40003fc6270 */
[C---:B------:R-:W-:Y:S01]  /*b460*/  IADD3 R0, R10.reuse, 0x28, RZ ;  /* 0x000000280a007810 */ /* 0x040fe20007ffe0ff */
[----:B------:R1:W-:Y:S01]  /*b470*/  @!P5 STG.E.128 [R4.64+0x1100], R32 ;  /* 0x001100200400d986 */ /* 0x0003e2000c101d04 */
        /* <DEDUP_REMOVED lines=20> */
.L_x_7461:
        /* <DEDUP_REMOVED lines=12> */
.L_x_8391:


//--------------------- .text._ZN5flash24flash_fwd_splitkv_kernelI23Flash_fwd_kernel_traitsILi128ELi64ELi64ELi4ELb0ELb0EN7cutlass10bfloat16_tE19Flash_kernel_traitsILi128ELi64ELi64ELi4ES3_EELb1ELb0ELb1ELb0ELb0ELb0ELb1ELb0EEEvNS_16Flash_fwd_paramsE --------------------------
	.section	.text._ZN5flash24flash_fwd_splitkv_kernelI23Flash_fwd_kernel_traitsILi128ELi64ELi64ELi4ELb0ELb0EN7cutlass10bfloat16_tE19Flash_kernel_traitsILi128ELi64ELi64ELi4ES3_EELb1ELb0ELb1ELb0ELb0ELb0ELb1ELb0EEEvNS_16Flash_fwd_paramsE,"ax",@progbits
	.sectioninfo	@"SHI_REGISTERS=201"
	.align	128
        .global         _ZN5flash24flash_fwd_splitkv_kernelI23Flash_fwd_kernel_traitsILi128ELi64ELi64ELi4ELb0ELb0EN7cutlass10bfloat16_tE19Flash_kernel_traitsILi128ELi64ELi64ELi4ES3_EELb1ELb0ELb1ELb0ELb0ELb0ELb1ELb0EEEvNS_16Flash_fwd_paramsE
        .type           _ZN5flash24flash_fwd_splitkv_kernelI23Flash_fwd_kernel_traitsILi128ELi64ELi64ELi4ELb0ELb0EN7cutlass10bfloat16_tE19Flash_kernel_traitsILi128ELi64ELi64ELi4ES3_EELb1ELb0ELb1ELb0ELb0ELb0ELb1ELb0EEEvNS_16Flash_fwd_paramsE,@function
        .size           _ZN5flash24flash_fwd_splitkv_kernelI23Flash_fwd_kernel_traitsILi128ELi64ELi64ELi4ELb0ELb0EN7cutlass10bfloat16_tE19Flash_kernel_traitsILi128ELi64ELi64ELi4ES3_EELb1ELb0ELb1ELb0ELb0ELb0ELb1ELb0EEEvNS_16Flash_fwd_paramsE,(.L_x_8392 - _ZN5flash24flash_fwd_splitkv_kernelI23Flash_fwd_kernel_traitsILi128ELi64ELi64ELi4ELb0ELb0EN7cutlass10bfloat16_tE19Flash_kernel_traitsILi128ELi64ELi64ELi4ES3_EELb1ELb0ELb1ELb0ELb0ELb0ELb1ELb0EEEvNS_16Flash_fwd_paramsE)
        .other          _ZN5flash24flash_fwd_splitkv_kernelI23Flash_fwd_kernel_traitsILi128ELi64ELi64ELi4ELb0ELb0EN7cutlass10bfloat16_tE19Flash_kernel_traitsILi128ELi64ELi64ELi4ES3_EELb1ELb0ELb1ELb0ELb0ELb0ELb1ELb0EEEvNS_16Flash_fwd_paramsE,@"STO_CUDA_ENTRY STV_DEFAULT"
_ZN5flash24flash_fwd_splitkv_kernelI23Flash_fwd_kernel_traitsILi128ELi64ELi64ELi4ELb0ELb0EN7cutlass10bfloat16_tE19Flash_kernel_traitsILi128ELi64ELi64ELi4ES3_EELb1ELb0ELb1ELb0ELb0ELb0ELb1ELb0EEEvNS_16Flash_fwd_paramsE:
.text._ZN5flash24flash_fwd_splitkv_kernelI23Flash_fwd_kernel_traitsILi128ELi64ELi64ELi4ELb0ELb0EN7cutlass10bfloat16_tE19Flash_kernel_traitsILi128ELi64ELi64ELi4ES3_EELb1ELb0ELb1ELb0ELb0ELb0ELb1ELb0EEEvNS_16Flash_fwd_paramsE:
        /* <DEDUP_REMOVED lines=53> */
.L_x_7462:
[----:B-1-34-:R-:W-:Y:S02]  /*0350*/  MOV R4, c[0x0][0x218] ;  /* 0x0000860000047a02 */ /* 0x01afe40000000f00 */
.L_x_7463:
        /* <DEDUP_REMOVED lines=42> */
[----:B------:R-:W-:Y:S02]  /*0600*/  IADD3 R2, R5, c[0x0][0x2e8], R82 ;  /* 0x0000ba0005027a10 */ /* 0x000fe40007ffe052 */
[----:B------:R-:W-:Y:S02]  /*0610*/  SHF.R.S32.HI R5, RZ, 0x1f, R4 ;  /* 0x0000001fff057819 */ /* 0x000fe40000011404 */
[----:B------:R-:W-:Y:S02]  /*0620*/  SHF.R.S32.HI R25, RZ, 0x1f, R2 ;  /* 0x0000001fff197819 */ /* 0x000fe40000011402 */
[----:B------:R-:W-:Y:S02]  /*0630*/  LEA.HI R5, R5, R4, RZ, 0x6 ;  /* 0x0000000405057211 */ /* 0x000fe400078f30ff */
[----:B------:R-:W-:Y:S02]  /*0640*/  @P2 IADD3 R7, R7, 0x1, RZ ;  /* 0x0000000107072810 */ /* 0x000fe40007ffe0ff */
[----:B------:R-:W-:-:S02]  /*0650*/  LEA.HI R25, R25, R2, RZ, 0x6 ;  /* 0x0000000219197211 */ /* 0x000fc400078f30ff */
[----:B------:R-:W-:Y:S01]  /*0660*/  SHF.R.S32.HI R5, RZ, 0x6, R5 ;  /* 0x00000006ff057819 */ /* 0x000fe20000011405 */
[----:B------:R-:W-:Y:S01]  /*0670*/  @!P0 IMAD.MOV R7, RZ, RZ, -R7 ;  /* 0x000000ffff078224 */ /* 0x000fe200078e0a07 */
[----:B------:R-:W-:Y:S02]  /*0680*/  @!P1 LOP3.LUT R7, RZ, c[0x0][0x10], RZ, 0x33, !PT ;  /* 0x00000400ff079a12 */ /* 0x000fe400078e33ff */
[----:B------:R-:W-:-:S03]  /*0690*/  SHF.R.S32.HI R25, RZ, 0x6, R25 ;  /* 0x00000006ff197819 */ /* 0x000fc60000011419 */
        /* <DEDUP_REMOVED lines=10> */
[----:B------:R-:W-:-:S04]  /*0740*/  LEA.HI R2, R3, R154, RZ, 0x4 ;  /* 0x0000009a03027211 */ /* 0x000fc800078f20ff */
[----:B------:R-:W-:Y:S02]  /*0750*/  LOP3.LUT R3, R2, 0xfffffff0, RZ, 0xc0, !PT ;  /* 0xfffffff002037812 */ /* 0x000fe400078ec0ff */
[----:B------:R-:W-:-:S03]  /*0760*/  SHF.R.S32.HI R0, RZ, 0x4, R2 ;  /* 0x00000004ff007819 */ /* 0x000fc60000011402 */
[----:B------:R-:W-:Y:S01]  /*0770*/  IMAD.IADD R154, R154, 0x1, -R3 ;  /* 0x000000019a9a7824 */ /* 0x000fe200078e0a03 */
[----:B------:R-:W-:Y:S01]  /*0780*/  ISETP.GE.AND P1, PT, R0, R83, PT ;  /* 0x000000530000720c */ /* 0x000fe20003f26270 */
[----:B------:R-:W-:Y:S02]  /*0790*/  IMAD R3, R159, c[0x0][0x1c0], R20 ;  /* 0x000070009f037a24 */ /* 0x000fe400078e0214 */
[----:B------:R-:W-:Y:S02]  /*07a0*/  IMAD.SHL.U32 R4, R154, 0x4, RZ ;  /* 0x000000049a047824 */ /* 0x000fe400078e00ff */
[----:B------:R-:W-:-:S03]  /*07b0*/  IMAD R3, R3, c[0x0][0x214], R86 ;  /* 0x0000850003037a24 */ /* 0x000fc600078e0256 */
[----:B------:R-:W-:Y:S01]  /*07c0*/  SHF.R.S32.HI R5, RZ, 0x1f, R4 ;  /* 0x0000001fff057819 */ /* 0x000fe20000011404 */
[----:B------:R-:W-:-:S04]  /*07d0*/  IMAD R7, R3, c[0x0][0x22c], RZ ;  /* 0x00008b0003077a24 */ /* 0x000fc800078e02ff */
        /* <DEDUP_REMOVED lines=11> */
.L_x_7466:
[----:B------:R-:W-:Y:S05]  /*0890*/  BSYNC B0 ;  /* 0x0000000000007941 */ /* 0x000fea0003800000 */
.L_x_7465:
        /* <DEDUP_REMOVED lines=8> */
.L_x_7468:
[----:B------:R-:W-:Y:S05]  /*0920*/  BSYNC B0 ;  /* 0x0000000000007941 */ /* 0x000fea0003800000 */
.L_x_7467:
        /* <DEDUP_REMOVED lines=8> */
.L_x_7470:
[----:B------:R-:W-:Y:S05]  /*09b0*/  BSYNC B0 ;  /* 0x0000000000007941 */ /* 0x000fea0003800000 */
.L_x_7469:
        /* <DEDUP_REMOVED lines=8> */
.L_x_7472:
[----:B------:R-:W-:Y:S05]  /*0a40*/  BSYNC B0 ;  /* 0x0000000000007941 */ /* 0x000fea0003800000 */
.L_x_7471:
        /* <DEDUP_REMOVED lines=8> */
.L_x_7474:
[----:B------:R-:W-:Y:S05]  /*0ad0*/  BSYNC B0 ;  /* 0x0000000000007941 */ /* 0x000fea0003800000 */
.L_x_7473:
        /* <DEDUP_REMOVED lines=8> */
.L_x_7476:
[----:B------:R-:W-:Y:S05]  /*0b60*/  BSYNC B0 ;  /* 0x0000000000007941 */ /* 0x000fea0003800000 */
.L_x_7475:
        /* <DEDUP_REMOVED lines=8> */
.L_x_7478:
[----:B------:R-:W-:Y:S05]  /*0bf0*/  BSYNC B0 ;  /* 0x0000000000007941 */ /* 0x000fea0003800000 */
.L_x_7477:
        /* <DEDUP_REMOVED lines=8> */
.L_x_7480:
[----:B------:R-:W-:Y:S05]  /*0c80*/  BSYNC B0 ;  /* 0x0000000000007941 */ /* 0x000fea0003800000 */
.L_x_7479:
        /* <DEDUP_REMOVED lines=32> */
.L_x_7464:
        /* <DEDUP_REMOVED lines=42> */
[----:B------:R-:W-:Y:S02]  /*1130*/  @!P1 IADD3 R5, -R5, RZ, RZ ;  /* 0x000000ff05059210 */ /* 0x000fe40007ffe1ff */
[----:B------:R-:W-:-:S05]  /*1140*/  @!P2 LOP3.LUT R5, RZ, c[0x0][0x2d0], RZ, 0x33, !PT ;  /* 0x0000b400ff05aa12 */ /* 0x000fca00078e33ff */
[----:B------:R-:W-:-:S05]  /*1150*/  IMAD.WIDE R12, R5, 0x4, R160 ;  /* 0x00000004050c7825 */ /* 0x000fca00078e02a0 */
[----:B------:R-:W2:Y:S01]  /*1160*/  LDG.E R2, [R12.64] ;  /* 0x000000080c027981 */ /* 0x000ea2000c1e1900 */
[----:B------:R-:W-:Y:S02]  /*1170*/  IABS R3, c[0x0][0x1c8] ;  /* 0x0000720000037a13 */ /* 0x000fe40000000000 */
[----:B------:R-:W-:Y:S02]  /*1180*/  MOV R6, RZ ;  /* 0x000000ff00067202 */ /* 0x000fe40000000f00 */
[----:B------:R-:W1:Y:S08]  /*1190*/  I2F.RP R10, R3 ;  /* 0x00000003000a7306 */ /* 0x000e700000209400 */
        /* <DEDUP_REMOVED lines=43> */
.L_x_7481:
        /* <DEDUP_REMOVED lines=15> */
.L_x_7483:
[----:B------:R-:W-:Y:S01]  /*1540*/  IABS R7, c[0x0][0x1c8] ;  /* 0x0000720000077a13 */ /* 0x000fe20000000000 */
[----:B------:R-:W-:Y:S01]  /*1550*/  @P4 IMAD.IADD R10, R3, 0x1, R10 ;  /* 0x00000001030a4824 */ /* 0x000fe200078e020a */
[----:B------:R-:W-:Y:S02]  /*1560*/  MOV R8, RZ ;  /* 0x000000ff00087202 */ /* 0x000fe40000000f00 */
[----:B------:R-:W1:Y:S01]  /*1570*/  I2F.RP R13, R7 ;  /* 0x00000007000d7306 */ /* 0x000e620000209400 */
[----:B------:R-:W-:-:S04]  /*1580*/  @P4 IMAD.WIDE.U32 R26, R10, c[0x0][0x1a0], RZ ;  /* 0x000068000a1a4a25 */ /* 0x000fc800078e00ff */
[----:B------:R-:W-:-:S03]  /*1590*/  @P4 IMAD R10, R10, c[0x0][0x1a4], R27 ;  /* 0x000069000a0a4a24 */ /* 0x000fc600078e021b */
[----:B-1----:R-:W1:Y:S02]  /*15a0*/  MUFU.RCP R12, R13 ;  /* 0x0000000d000c7308 */ /* 0x002e640000001000 */
[----:B-1----:R-:W-:Y:S02]  /*15b0*/  IADD3 R12, R12, 0xffffffe, RZ ;  /* 0x0ffffffe0c0c7810 */ /* 0x002fe40007ffe0ff */
[----:B------:R-:W-:-:S04]  /*15c0*/  MOV R13, R5 ;  /* 0x00000005000d7202 */ /* 0x000fc80000000f00 */
[----:B------:R-:W1:Y:S02]  /*15d0*/  F2I.FTZ.U32.TRUNC.NTZ R9, R12 ;  /* 0x0000000c00097305 */ /* 0x000e64000021f000 */
[----:B-1----:R-:W-:Y:S02]  /*15e0*/  IMAD.MOV R0, RZ, RZ, -R9 ;  /* 0x000000ffff007224 */ /* 0x002fe400078e0a09 */
[----:B------:R-:W-:Y:S02]  /*15f0*/  IMAD.MOV.U32 R12, RZ, RZ, R6 ;  /* 0x000000ffff0c7224 */ /* 0x000fe400078e0006 */
        /* <DEDUP_REMOVED lines=39> */
.L_x_7482:
[----:B------:R-:W-:Y:S01]  /*1870*/  ISETP.NE.AND P1, PT, R11, -0x1, PT ;  /* 0xffffffff0b00780c */ /* 0x000fe20003f25270 */
[----:B------:R-:W-:Y:S01]  /*1880*/  IMAD.IADD R147, R83, 0x1, -R86 ;  /* 0x0000000153937824 */ /* 0x000fe200078e0a56 */
[----:B------:R-:W-:Y:S01]  /*1890*/  SHF.R.S32.HI R5, RZ, 0x1f, R154 ;  /* 0x0000001fff057819 */ /* 0x000fe2000001149a */
[----:B------:R-:W-:Y:S01]  /*18a0*/  BSSY B0, `(.L_x_7484) ;  /* 0x000005e000007945 */ /* 0x000fe20003800000 */
[----:B------:R-:W-:Y:S02]  /*18b0*/  SHF.R.S32.HI R21, RZ, 0x1f, R20 ;  /* 0x0000001fff157819 */ /* 0x000fe40000011414 */
[CC--:B------:R-:W-:Y:S02]  /*18c0*/  LEA.HI R18, R5.reuse, R154.reuse, RZ, 0x3 ;  /* 0x0000009a05127211 */ /* 0x0c0fe400078f18ff */
[----:B------:R-:W-:Y:S02]  /*18d0*/  LEA.HI R4, R5, R154, RZ, 0x4 ;  /* 0x0000009a05047211 */ /* 0x000fe400078f20ff */
[----:B------:R-:W-:-:S02]  /*18e0*/  LOP3.LUT R13, R18, 0xfffffff8, RZ, 0xc0, !PT ;  /* 0xfffffff8120d7812 */ /* 0x000fc400078ec0ff */
[----:B------:R-:W-:Y:S01]  /*18f0*/  SHF.R.S32.HI R18, RZ, 0x3, R18 ;  /* 0x00000003ff127819 */ /* 0x000fe20000011412 */
[----:B------:R-:W-:Y:S01]  /*1900*/  @!P1 IMAD.WIDE.U32 R14, R159, c[0x0][0x178], RZ ;  /* 0x00005e009f0e9a25 */ /* 0x000fe200078e00ff */
[----:B-----5:R-:W-:Y:S02]  /*1910*/  @!P1 SHF.R.S32.HI R2, RZ, 0x1f, R159 ;  /* 0x0000001fff029819 */ /* 0x020fe4000001149f */
[----:B------:R-:W-:Y:S01]  /*1920*/  SHF.R.S32.HI R19, RZ, 0x1f, R18 ;  /* 0x0000001fff137819 */ /* 0x000fe20000011412 */
[----:B------:R-:W-:Y:S01]  /*1930*/  @P1 IMAD.WIDE.U32 R22, R11, c[0x0][0x190], RZ ;  /* 0x000064000b161a25 */ /* 0x000fe200078e00ff */
[----:B------:R-:W-:-:S03]  /*1940*/  LEA.HI R84, R5, R154, RZ, 0x5 ;  /* 0x0000009a05547211 */ /* 0x000fc600078f28ff */
[----:B------:R-:W-:Y:S02]  /*1950*/  @!P1 IMAD R2, R2, c[0x0][0x178], RZ ;  /* 0x00005e0002029a24 */ /* 0x000fe400078e02ff */
[----:B------:R-:W-:Y:S02]  /*1960*/  @!P1 IMAD.MOV.U32 R22, RZ, RZ, R14 ;  /* 0x000000ffff169224 */ /* 0x000fe400078e000e */
[----:B------:R-:W-:Y:S02]  /*1970*/  @!P1 IMAD R3, R159, c[0x0][0x17c], R2 ;  /* 0x00005f009f039a24 */ /* 0x000fe400078e0202 */
[----:B------:R-:W-:Y:S02]  /*1980*/  IMAD.IADD R2, R154, 0x1, -R13 ;  /* 0x000000019a027824 */ /* 0x000fe400078e0a0d */
[----:B------:R-:W-:Y:S02]  /*1990*/  @P1 IMAD R11, R11, c[0x0][0x194], R23 ;  /* 0x000065000b0b1a24 */ /* 0x000fe400078e0217 */
[----:B------:R-:W-:Y:S01]  /*19a0*/  @!P1 IMAD.IADD R11, R15, 0x1, R3 ;  /* 0x000000010f0b9824 */ /* 0x000fe200078e0203 */
[----:B------:R-:W-:Y:S01]  /*19b0*/  SHF.L.U32 R158, R2, 0x3, RZ ;  /* 0x00000003029e7819 */ /* 0x000fe200000006ff */
[----:B------:R-:W-:Y:S01]  /*19c0*/  IMAD.SHL.U32 R17, R18, 0x40, RZ ;  /* 0x0000004012117824 */ /* 0x000fe200078e00ff */
[----:B------:R-:W-:Y:S01]  /*19d0*/  LOP3.LUT R3, R4, 0xfffffff0, RZ, 0xc0, !PT ;  /* 0xfffffff004037812 */ /* 0x000fe200078ec0ff */
[----:B------:R-:W-:Y:S01]  /*19e0*/  IMAD.WIDE R30, R31, 0x40, R18 ;  /* 0x000000401f1e7825 */ /* 0x000fe200078e0212 */
[----:B------:R-:W-:-:S02]  /*19f0*/  SHF.R.S32.HI R13, RZ, 0x1f, R158 ;  /* 0x0000001fff0d7819 */ /* 0x000fc4000001149e */
[C---:B------:R-:W-:Y:S02]  /*1a00*/  IADD3 R22, P1, R158.reuse, R22, RZ ;  /* 0x000000169e167210 */ /* 0x040fe40007f3e0ff */
[----:B------:R-:W-:Y:S02]  /*1a10*/  IADD3 R3, -R3, R154, RZ ;  /* 0x0000009a03037210 */ /* 0x000fe40007ffe1ff */
[----:B------:R-:W-:Y:S01]  /*1a20*/  LOP3.LUT R17, R17, 0x1c0, RZ, 0xc0, !PT ;  /* 0x000001c011117812 */ /* 0x000fe200078ec0ff */
[----:B------:R-:W-:Y:S01]  /*1a30*/  IMAD.X R23, R13, 0x1, R11, P1 ;  /* 0x000000010d177824 */ /* 0x000fe200008e060b */
[----:B------:R-:W-:Y:S01]  /*1a40*/  IADD3 R26, P2, R158, R26, RZ ;  /* 0x0000001a9e1a7210 */ /* 0x000fe20007f5e0ff */
[----:B------:R-:W-:Y:S01]  /*1a50*/  IMAD R11, R6, c[0x0][0x1b8], RZ ;  /* 0x00006e00060b7a24 */ /* 0x000fe200078e02ff */
[----:B------:R-:W-:Y:S01]  /*1a60*/  IADD3 R28, P3, R158, R28, RZ ;  /* 0x0000001c9e1c7210 */ /* 0x000fe20007f7e0ff */
[----:B------:R-:W-:Y:S01]  /*1a70*/  IMAD.WIDE.U32 R22, R20, c[0x0][0x1a8], R22 ;  /* 0x00006a0014167a25 */ /* 0x000fe200078e0016 */
[----:B------:R-:W-:-:S02]  /*1a80*/  SHF.R.S32.HI R14, RZ, 0x1f, R3 ;  /* 0x0000001fff0e7819 */ /* 0x000fc40000011403 */
[----:B------:R-:W-:Y:S01]  /*1a90*/  LOP3.LUT R15, R17, 0x38, R158, 0xf8, !PT ;  /* 0x00000038110f7812 */ /* 0x000fe200078ef89e */
[C---:B------:R-:W-:Y:S01]  /*1aa0*/  IMAD.X R27, R13.reuse, 0x1, R10, P2 ;  /* 0x000000010d1b7824 */ /* 0x040fe200010e060a */
[----:B------:R-:W-:Y:S01]  /*1ab0*/  SHF.R.U32.HI R12, RZ, 0x3, R17 ;  /* 0x00000003ff0c7819 */ /* 0x000fe20000011611 */
[----:B------:R-:W-:Y:S01]  /*1ac0*/  IMAD.X R29, R13, 0x1, R8, P3 ;  /* 0x000000010d1d7824 */ /* 0x000fe200018e0608 */
[----:B------:R-:W-:Y:S01]  /*1ad0*/  LEA.HI R6, R5, R154, RZ, 0x6 ;  /* 0x0000009a05067211 */ /* 0x000fe200078f30ff */
[----:B------:R-:W-:Y:S01]  /*1ae0*/  IMAD R13, R19, c[0x0][0x198], RZ ;  /* 0x00006600130d7a24 */ /* 0x000fe200078e02ff */
[----:B------:R-:W-:Y:S01]  /*1af0*/  IADD3 R9, P1, R18, R9, RZ ;  /* 0x0000000912097210 */ /* 0x000fe20007f3e0ff */
[----:B------:R-:W-:Y:S01]  /*1b00*/  IMAD R11, R0, c[0x0][0x1bc], R11 ;  /* 0x00006f00000b7a24 */ /* 0x000fe200078e020b */
[----:B------:R-:W-:Y:S01]  /*1b10*/  LEA.HI R14, R14, R3, RZ, 0x3 ;  /* 0x000000030e0e7211 */ /* 0x000fe200078f18ff */
[----:B------:R-:W-:Y:S01]  /*1b20*/  IMAD.WIDE.U32 R26, R0, c[0x0][0x1b8], R26 ;  /* 0x00006e00001a7a25 */ /* 0x000fe200078e001a */
[----:B------:R-:W-:-:S02]  /*1b30*/  LOP3.LUT R12, R15, R12, RZ, 0x3c, !PT ;  /* 0x0000000c0f0c7212 */ /* 0x000fc400078e3cff */
[----:B------:R-:W-:Y:S01]  /*1b40*/  LOP3.LUT R0, R14, 0xfffffff8, RZ, 0xc0, !PT ;  /* 0xfffffff80e007812 */ /* 0x000fe200078ec0ff */
[----:B------:R-:W-:Y:S01]  /*1b50*/  IMAD.SHL.U32 R15, R6, 0x8, RZ ;  /* 0x00000008060f7824 */ /* 0x000fe200078e00ff */
[C---:B------:R-:W-:Y:S01]  /*1b60*/  ISETP.GE.AND P3, PT, R18.reuse, R147, PT ;  /* 0x000000931200720c */ /* 0x040fe20003f66270 */
[----:B------:R-:W-:Y:S01]  /*1b70*/  IMAD.X R7, R19, 0x1, R7, P1 ;  /* 0x0000000113077824 */ /* 0x000fe200008e0607 */
[----:B------:R-:W-:Y:S01]  /*1b80*/  MOV R5, 0x20 ;  /* 0x0000002000057802 */ /* 0x000fe20000000f00 */
[----:B------:R-:W-:Y:S01]  /*1b90*/  IMAD R13, R18, c[0x0][0x19c], R13 ;  /* 0x00006700120d7a24 */ /* 0x000fe200078e020d */
[----:B------:R-:W-:Y:S01]  /*1ba0*/  LOP3.LUT R156, R12, 0xfffffe00, R15, 0xf8, !PT ;  /* 0xfffffe000c9c7812 */ /* 0x000fe200078ef80f */
[----:B------:R-:W-:Y:S01]  /*1bb0*/  IMAD.WIDE.U32 R28, R18, c[0x0][0x198], R28 ;  /* 0x00006600121c7a25 */ /* 0x000fe200078e001c */
[----:B------:R-:W-:Y:S02]  /*1bc0*/  IADD3 R12, R3, -R0, RZ ;  /* 0x80000000030c7210 */ /* 0x000fe40007ffe0ff */
[----:B------:R-:W-:Y:S01]  /*1bd0*/  SHF.R.S32.HI R4, RZ, 0x4, R4 ;  /* 0x00000004ff047819 */ /* 0x000fe20000011404 */
[----:B------:R-:W-:Y:S01]  /*1be0*/  IMAD.IADD R27, R27, 0x1, R11 ;  /* 0x000000011b1b7824 */ /* 0x000fe200078e020b */
[----:B------:R-:W-:Y:S01]  /*1bf0*/  R2P PR, R12, 0x6 ;  /* 0x000000060c007804 */ /* 0x000fe20000000000 */
[----:B------:R-:W-:Y:S01]  /*1c00*/  IMAD R0, R7, c[0x0][0x1a0], RZ ;  /* 0x0000680007007a24 */ /* 0x000fe200078e02ff */
[----:B------:R-:W-:Y:S01]  /*1c10*/  IADD3 R157, R158, 0x40, RZ ;  /* 0x000000409e9d7810 */ /* 0x000fe20007ffe0ff */
[----:B------:R-:W-:-:S02]  /*1c20*/  IMAD.IADD R116, R29, 0x1, R13 ;  /* 0x000000011d747824 */ /* 0x000fc400078e020d */
[----:B------:R-:W-:Y:S01]  /*1c30*/  IMAD R29, R21, c[0x0][0x1a8], RZ ;  /* 0x00006a00151d7a24 */ /* 0x000fe200078e02ff */
[----:B------:R-:W-:Y:S01]  /*1c40*/  SEL R5, R5, 0xffffffe0, !P2 ;  /* 0xffffffe005057807 */ /* 0x000fe20005000000 */
[C---:B------:R-:W-:Y:S02]  /*1c50*/  IMAD R3, R9.reuse, c[0x0][0x1a4], R0 ;  /* 0x0000690009037a24 */ /* 0x040fe400078e0200 */
[----:B------:R-:W-:Y:S01]  /*1c60*/  IMAD.WIDE.U32 R26, R9, c[0x0][0x1a0], R26 ;  /* 0x00006800091a7a25 */ /* 0x000fe200078e001a */
[----:B------:R-:W-:Y:S02]  /*1c70*/  LOP3.LUT R9, R84, 0xffffffe0, RZ, 0xc0, !PT ;  /* 0xffffffe054097812 */ /* 0x000fe400078ec0ff */
[----:B------:R-:W-:Y:S01]  /*1c80*/  SHF.R.S32.HI R84, RZ, 0x5, R84 ;  /* 0x00000005ff547819 */ /* 0x000fe20000011454 */
[----:B------:R-:W-:Y:S02]  /*1c90*/  IMAD.MOV.U32 R7, RZ, RZ, 0x10 ;  /* 0x00000010ff077424 */ /* 0x000fe400078e00ff */
[----:B------:R-:W-:-:S02]  /*1ca0*/  IMAD R29, R20, c[0x0][0x1ac], R29 ;  /* 0x00006b00141d7a24 */ /* 0x000fc400078e021d */
[----:B------:R-:W-:Y:S01]  /*1cb0*/  IMAD.MOV.U32 R117, RZ, RZ, R28 ;  /* 0x000000ffff757224 */ /* 0x000fe200078e001c */
[----:B------:R-:W-:Y:S01]  /*1cc0*/  SEL R7, R7, 0xfffffff0, !P1 ;  /* 0xfffffff007077807 */ /* 0x000fe20004800000 */
[----:B------:R-:W-:Y:S01]  /*1cd0*/  IMAD.IADD R10, R154, 0x1, -R9 ;  /* 0x000000019a0a7824 */ /* 0x000fe200078e0a09 */
[----:B------:R-:W-:Y:S01]  /*1ce0*/  IADD3 R29, R23, R29, RZ ;  /* 0x0000001d171d7210 */ /* 0x000fe20007ffe0ff */
        /* <DEDUP_REMOVED lines=25> */
.L_x_7485:
[----:B------:R-:W-:Y:S05]  /*1e80*/  BSYNC B0 ;  /* 0x0000000000007941 */ /* 0x000fea0003800000 */
.L_x_7484:
        /* <DEDUP_REMOVED lines=29> */
.L_x_7487:
[----:B------:R-:W-:Y:S05]  /*2060*/  BSYNC B0 ;  /* 0x0000000000007941 */ /* 0x000fea0003800000 */
.L_x_7486:
        /* <DEDUP_REMOVED lines=29> */
.L_x_7489:
[----:B------:R-:W-:Y:S05]  /*2240*/  BSYNC B0 ;  /* 0x0000000000007941 */ /* 0x000fea0003800000 */
.L_x_7488:
        /* <DEDUP_REMOVED lines=28> */
.L_x_7491:
[----:B------:R-:W-:Y:S05]  /*2410*/  BSYNC B0 ;  /* 0x0000000000007941 */ /* 0x000fea0003800000 */
.L_x_7490:
        /* <DEDUP_REMOVED lines=23> */
.L_x_7493:
[----:B------:R-:W-:Y:S05]  /*2590*/  BSYNC B0 ;  /* 0x0000000000007941 */ /* 0x000fea0003800000 */
.L_x_7492:
        /* <DEDUP_REMOVED lines=25> */
.L_x_7495:
[----:B------:R-:W-:Y:S05]  /*2730*/  BSYNC B0 ;  /* 0x0000000000007941 */ /* 0x000fea0003800000 */
.L_x_7494:
        /* <DEDUP_REMOVED lines=23> */
.L_x_7497:
[----:B------:R-:W-:Y:S05]  /*28b0*/  BSYNC B0 ;  /* 0x0000000000007941 */ /* 0x000fea0003800000 */
.L_x_7496:
[----:B------:R-:W-:Y:S01]  /*28c0*/  ISETP.GE.AND P1, PT, R13, R8, PT ;  /* 0x000000080d00720c */ /* 0x000fe20003f26270 */
[----:B------:R-:W-:-:S12]  /*28d0*/  BSSY B0, `(.L_x_7498) ;  /* 0x0000018000007945 */ /* 0x000fd80003800000 */
[----:B------:R-:W-:Y:S05]  /*28e0*/  @P1 BRA `(.L_x_7499) ;  /* 0x0000016000001947 */ /* 0x000fea0003800000 */
[----:B------:R-:W-:Y:S01]  /*28f0*/  ISETP.GE.AND P3, PT, R158, c[0x0][0x220], PT ;  /* 0x000088009e007a0c */ /* 0x000fe20003f66270 */
[----:B---3--:R-:W-:Y:S01]  /*2900*/  IMAD.MOV.U32 R22, RZ, RZ, R117 ;  /* 0x000000ffff167224 */ /* 0x008fe200078e0075 */
[----:B------:R-:W-:Y:S01]  /*2910*/  ISETP.GE.AND P2, PT, R157, c[0x0][0x220], PT ;  /* 0x000088009d007a0c */ /* 0x000fe20003f46270 */
[----:B------:R-:W-:Y:S01]  /*2920*/  IMAD.MOV.U32 R23, RZ, RZ, R116 ;  /* 0x000000ffff177224 */ /* 0x000fe200078e0074 */
[----:B------:R-:W-:Y:S02]  /*2930*/  ULDC UR4, c[0x0][0x19c] ;  /* 0x0000670000047ab9 */ /* 0x000fe40000000800 */
[----:B------:R-:W-:Y:S01]  /*2940*/  UIMAD UR4, UR4, 0x30, URZ ;  /* 0x00000030040478a4 */ /* 0x000fe2000f8e023f */
[----:B--2---:R-:W-:-:S05]  /*2950*/  IMAD.WIDE.U32 R28, R6, 0x30, R22 ;  /* 0x00000030061c7825 */ /* 0x004fca00078e0016 */
[----:B------:R-:W-:Y:S01]  /*2960*/  IADD3 R0, R29, UR4, RZ ;  /* 0x000000041d007c10 */ /* 0x000fe2000fffe0ff */
[----:B------:R2:W-:Y:S01]  /*2970*/  @P3 STS.128 [R156+0x5800], RZ ;  /* 0x005800ff9c003388 */ /* 0x0005e20000000c00 */
[C---:B------:R-:W-:Y:S02]  /*2980*/  @!P3 LEA R30, P4, R28.reuse, c[0x0][0x168], 0x1 ;  /* 0x00005a001c1eba11 */ /* 0x040fe400078808ff */
        /* <DEDUP_REMOVED lines=12> */
.L_x_7499:
[----:B------:R-:W-:Y:S05]  /*2a50*/  BSYNC B0 ;  /* 0x0000000000007941 */ /* 0x000fea0003800000 */
.L_x_7498:
        /* <DEDUP_REMOVED lines=40> */
.L_x_7501:
[----:B---3--:R-:W-:Y:S05]  /*2ce0*/  BSYNC B0 ;  /* 0x0000000000007941 */ /* 0x008fea0003800000 */
.L_x_7500:
        /* <DEDUP_REMOVED lines=25> */
.L_x_7503:
[----:B------:R-:W-:Y:S05]  /*2e80*/  BSYNC B0 ;  /* 0x0000000000007941 */ /* 0x000fea0003800000 */
.L_x_7502:
        /* <DEDUP_REMOVED lines=9> */
[----:B----4-:R-:W-:-:S07]  /*2f20*/  SHF.L.U64.HI R16, R10, R9, c[0x0][0x1a4] ;  /* 0x000069000a107619 */ /* 0x010fce0000010209 */
        /* <DEDUP_REMOVED lines=15> */
.L_x_7505:
[----:B------:R-:W-:Y:S05]  /*3020*/  BSYNC B0 ;  /* 0x0000000000007941 */ /* 0x000fea0003800000 */
.L_x_7504:
        /* <DEDUP_REMOVED lines=11> */
[----:B----4-:R-:W-:-:S05]  /*30e0*/  @!P2 IMAD.WIDE.U32 R16, R10, 0x60, R168 ;  /* 0x000000600a10a825 */ /* 0x010fca00078e00a8 */
        /* <DEDUP_REMOVED lines=16> */
.L_x_7507:
[----:B------:R-:W-:Y:S05]  /*31f0*/  BSYNC B0 ;  /* 0x0000000000007941 */ /* 0x000fea0003800000 */
.L_x_7506:
[----:B------:R-:W-:Y:S01]  /*3200*/  LEA.HI R145, R4, R4, RZ, 0x1 ;  /* 0x0000000404917211 */ /* 0x000fe200078f08ff */
[----:B------:R-:W-:Y:S01]  /*3210*/  IMAD.SHL.U32 R12, R12, 0x40, RZ ;  /* 0x000000400c0c7824 */ /* 0x000fe200078e00ff */
[C---:B------:R-:W-:Y:S01]  /*3220*/  R2P PR, R2.reuse, 0x6 ;  /* 0x0000000602007804 */ /* 0x040fe20000000000 */
[----:B--2---:R-:W-:Y:S01]  /*3230*/  IMAD.SHL.U32 R8, R2, 0x40, RZ ;  /* 0x0000004002087824 */ /* 0x004fe200078e00ff */
        /* <DEDUP_REMOVED lines=21> */
[----:B------:R-:W-:Y:S01]  /*3390*/  IMAD.SHL.U32 R145, R145, 0x2, RZ ;  /* 0x0000000291917824 */ /* 0x000fe200078e00ff */
[----:B------:R-:W-:Y:S01]  /*33a0*/  LOP3.LUT R4, R4, R81, RZ, 0xfc, !PT ;  /* 0x0000005104047212 */ /* 0x000fe200078efcff */
[----:B------:R-:W-:Y:S01]  /*33b0*/  IMAD.SHL.U32 R146, R146, 0x2, RZ ;  /* 0x0000000292927824 */ /* 0x000fe200078e00ff */
[----:B------:R-:W-:Y:S02]  /*33c0*/  IADD3 R119, R119, c[0x0][0x2e8], RZ ;  /* 0x0000ba0077777a10 */ /* 0x000fe40007ffe0ff */
[----:B----4-:R-:W-:Y:S01]  /*33d0*/  LDSM.16.M88.4 R20, [R145+0x4000] ;  /* 0x004000009114783b */ /* 0x010fe20000000200 */
[----:B------:R-:W-:Y:S01]  /*33e0*/  IADD3 R2, R145, 0x4000, RZ ;  /* 0x0000400091027810 */ /* 0x000fe20007ffe0ff */
[----:B------:R-:W-:Y:S01]  /*33f0*/  IMAD R144, R7, 0x2, R146 ;  /* 0x0000000207907824 */ /* 0x000fe200078e0292 */
[----:B------:R-:W-:Y:S01]  /*3400*/  IADD3 R143, R145, 0x4020, RZ ;  /* 0x00004020918f7810 */ /* 0x000fe20007ffe0ff */
[----:B------:R-:W2:Y:S01]  /*3410*/  LDSM.16.M88.4 R48, [R146] ;  /* 0x000000009230783b */ /* 0x000ea20000000200 */
[----:B------:R-:W-:Y:S01]  /*3420*/  @P1 IADD3 R143, R2, -0x20, RZ ;  /* 0xffffffe0028f1810 */ /* 0x000fe20007ffe0ff */
[----:B------:R-:W-:-:S02]  /*3430*/  IMAD.MOV.U32 R2, RZ, RZ, 0x40 ;  /* 0x00000040ff027424 */ /* 0x000fc400078e00ff */
[----:B------:R-:W4:Y:S01]  /*3440*/  LDSM.16.M88.4 R12, [R145+0x4800] ;  /* 0x00480000910c783b */ /* 0x000f220000000200 */
[----:B------:R-:W-:Y:S01]  /*3450*/  IMAD R142, R5, 0x2, R146 ;  /* 0x00000002058e7824 */ /* 0x000fe200078e0292 */
[----:B------:R-:W-:Y:S01]  /*3460*/  IADD3 R135, R143, 0x800, RZ ;  /* 0x000008008f877810 */ /* 0x000fe20007ffe0ff */
[----:B------:R-:W-:Y:S01]  /*3470*/  IMAD R141, R5, 0x2, R144 ;  /* 0x00000002058d7824 */ /* 0x000fe200078e0290 */
[----:B------:R-:W5:Y:S01]  /*3480*/  LDSM.16.M88.4 R72, [R145+0x5000] ;  /* 0x005000009148783b */ /* 0x000f620000000200 */
[----:B------:R-:W-:Y:S02]  /*3490*/  SEL R2, R2, 0xffffffc0, !P2 ;  /* 0xffffffc002027807 */ /* 0x000fe40005000000 */
[C---:B------:R-:W-:Y:S01]  /*34a0*/  IADD3 R134, R143.reuse, 0x1000, RZ ;  /* 0x000010008f867810 */ /* 0x040fe20007ffe0ff */
[----:B------:R-:W1:Y:S01]  /*34b0*/  LDSM.16.M88.4 R36, [R145+0x5800] ;  /* 0x005800009124783b */ /* 0x000e620000000200 */
[----:B------:R-:W-:Y:S01]  /*34c0*/  IADD3 R133, R143, 0x1800, RZ ;  /* 0x000018008f857810 */ /* 0x000fe20007ffe0ff */
[----:B------:R-:W-:Y:S01]  /*34d0*/  IMAD.IADD R139, R145, 0x1, R2 ;  /* 0x00000001918b7824 */ /* 0x000fe200078e0202 */
[C---:B------:R-:W-:Y:S01]  /*34e0*/  IADD3 R131, R143.reuse, 0x2000, RZ ;  /* 0x000020008f837810 */ /* 0x040fe20007ffe0ff */
[----:B-1----:R-:W-:Y:S01]  /*34f0*/  LDSM.16.M88.4 R32, [R143] ;  /* 0x000000008f20783b */ /* 0x002fe20000000200 */
[----:B------:R-:W-:Y:S01]  /*3500*/  IMAD.IADD R132, R2, 0x1, R143 ;  /* 0x0000000102847824 */ /* 0x000fe200078e028f */
[----:B------:R-:W-:Y:S01]  /*3510*/  IADD3 R130, R143, 0x2800, RZ ;  /* 0x000028008f827810 */ /* 0x000fe20007ffe0ff */
[----:B------:R-:W-:Y:S01]  /*3520*/  IMAD.IADD R2, R3, 0x1, R154 ;  /* 0x0000000103027824 */ /* 0x000fe200078e029a */
[----:B------:R-:W1:Y:S01]  /*3530*/  LDSM.16.M88.4 R60, [R144] ;  /* 0x00000000903c783b */ /* 0x000e620000000200 */
[----:B------:R-:W-:-:S02]  /*3540*/  IADD3 R129, R143, 0x3000, RZ ;  /* 0x000030008f817810 */ /* 0x000fc40007ffe0ff */
[----:B------:R-:W-:Y:S01]  /*3550*/  IADD3 R128, R143, 0x3800, RZ ;  /* 0x000038008f807810 */ /* 0x000fe20007ffe0ff */
[----:B------:R-:W3:Y:S04]  /*3560*/  LDSM.16.M88.4 R68, [R143+0x800] ;  /* 0x000800008f44783b */ /* 0x000ee80000000200 */
[----:B------:R-:W1:Y:S04]  /*3570*/  LDSM.16.M88.4 R64, [R143+0x1000] ;  /* 0x001000008f40783b */ /* 0x000e680000000200 */
[----:B------:R-:W1:Y:S04]  /*3580*/  LDSM.16.M88.4 R56, [R143+0x1800] ;  /* 0x001800008f38783b */ /* 0x000e680000000200 */
[----:B------:R-:W-:Y:S01]  /*3590*/  LDSM.16.M88.4 R40, [R139+0x4000] ;  /* 0x004000008b28783b */ /* 0x000fe20000000200 */
[C---:B--2---:R-:W-:Y:S03]  /*35a0*/  HMMA.16816.F32.BF16 R28, R48.reuse, R20, RZ ;  /* 0x00000014301c723c */ /* 0x044fe600000418ff */
[----:B------:R-:W2:Y:S04]  /*35b0*/  LDSM.16.M88.4 R44, [R142] ;  /* 0x000000008e2c783b */ /* 0x000ea80000000200 */
[----:B------:R-:W-:Y:S01]  /*35c0*/  LDSM.16.M88.4 R76, [R139+0x5800] ;  /* 0x005800008b4c783b */ /* 0x000fe20000000200 */
[C---:B------:R-:W-:Y:S08]  /*35d0*/  HMMA.16816.F32.BF16 R20, R48.reuse, R22, RZ ;  /* 0x000000163014723c */ /* 0x040ff000000418ff */
[C---:B----4-:R-:W-:Y:S08]  /*35e0*/  HMMA.16816.F32.BF16 R16, R48.reuse, R12, RZ ;  /* 0x0000000c3010723c */ /* 0x050ff000000418ff */
[C---:B-----5:R-:W-:Y:S08]  /*35f0*/  HMMA.16816.F32.BF16 R8, R48.reuse, R72, RZ ;  /* 0x000000483008723c */ /* 0x060ff000000418ff */
[C---:B------:R-:W-:Y:S08]  /*3600*/  HMMA.16816.F32.BF16 R12, R48.reuse, R14, RZ ;  /* 0x0000000e300c723c */ /* 0x040ff000000418ff */
[C---:B------:R-:W-:Y:S08]  /*3610*/  HMMA.16816.F32.BF16 R72, R48.reuse, R74, RZ ;  /* 0x0000004a3048723c */ /* 0x040ff000000418ff */
[C---:B------:R-:W-:Y:S08]  /*3620*/  HMMA.16816.F32.BF16 R52, R48.reuse, R36, RZ ;  /* 0x000000243034723c */ /* 0x040ff000000418ff */
[----:B------:R-:W-:Y:S01]  /*3630*/  HMMA.16816.F32.BF16 R48, R48, R38, RZ ;  /* 0x000000263030723c */ /* 0x000fe200000418ff */
[----:B------:R-:W4:Y:S07]  /*3640*/  LDSM.16.M88.4 R36, [R139+0x4800] ;  /* 0x004800008b24783b */ /* 0x000f2e0000000200 */
[C---:B-1----:R-:W-:Y:S08]  /*3650*/  HMMA.16816.F32.BF16 R28, R60.reuse, R32, R28 ;  /* 0x000000203c1c723c */ /* 0x042ff0000004181c */
[C---:B------:R-:W-:Y:S01]  /*3660*/  HMMA.16816.F32.BF16 R20, R60.reuse, R34, R20 ;  /* 0x000000223c14723c */ /* 0x040fe20000041814 */
[----:B------:R-:W1:Y:S07]  /*3670*/  LDSM.16.M88.4 R32, [R139+0x5000] ;  /* 0x005000008b20783b */ /* 0x000e6e0000000200 */
[C---:B---3--:R-:W-:Y:S08]  /*3680*/  HMMA.16816.F32.BF16 R16, R60.reuse, R68, R16 ;  /* 0x000000443c10723c */ /* 0x048ff00000041810 */
[C---:B------:R-:W-:Y:S01]  /*3690*/  HMMA.16816.F32.BF16 R12, R60.reuse, R70, R12 ;  /* 0x000000463c0c723c */ /* 0x040fe2000004180c */
[----:B------:R-:W-:Y:S07]  /*36a0*/  LDSM.16.M88.4 R68, [R141] ;  /* 0x000000008d44783b */ /* 0x000fee0000000200 */
[C---:B------:R-:W-:Y:S08]  /*36b0*/  HMMA.16816.F32.BF16 R8, R60.reuse, R64, R8 ;  /* 0x000000403c08723c */ /* 0x040ff00000041808 */
[C---:B------:R-:W-:Y:S01]  /*36c0*/  HMMA.16816.F32.BF16 R72, R60.reuse, R66, R72 ;  /* 0x000000423c48723c */ /* 0x040fe20000041848 */
[----:B------:R-:W3:Y:S07]  /*36d0*/  LDSM.16.M88.4 R64, [R132] ;  /* 0x000000008440783b */ /* 0x000eee0000000200 */
[C---:B------:R-:W-:Y:S08]  /*36e0*/  HMMA.16816.F32.BF16 R52, R60.reuse, R56, R52 ;  /* 0x000000383c34723c */ /* 0x040ff00000041834 */
[----:B------:R-:W-:Y:S01]  /*36f0*/  HMMA.16816.F32.BF16 R48, R60, R58, R48 ;  /* 0x0000003a3c30723c */ /* 0x000fe20000041830 */
[----:B------:R-:W-:Y:S04]  /*3700*/  LDSM.16.M88.4 R56, [R146+0x2000] ;  /* 0x002000009238783b */ /* 0x000fe80000000200 */
[----:B------:R-:W-:Y:S03]  /*3710*/  LDSM.16.M88.4 R60, [R145+0x7000] ;  /* 0x00700000913c783b */ /* 0x000fe60000000200 */
[C---:B--2---:R-:W-:Y:S08]  /*3720*/  HMMA.16816.F32.BF16 R28, R44.reuse, R40, R28 ;  /* 0x000000282c1c723c */ /* 0x044ff0000004181c */
[C---:B------:R-:W-:Y:S01]  /*3730*/  HMMA.16816.F32.BF16 R20, R44.reuse, R42, R20 ;  /* 0x0000002a2c14723c */ /* 0x040fe20000041814 */
[----:B------:R-:W2:Y:S07]  /*3740*/  LDSM.16.M88.4 R40, [R132+0x800] ;  /* 0x000800008428783b */ /* 0x000eae0000000200 */
        /* <DEDUP_REMOVED lines=8> */
[----:B------:R-:W5:Y:S04]  /*37d0*/  LDSM.16.M88.4 R44, [R145+0x6000] ;  /* 0x00600000912c783b */ /* 0x000f680000000200 */
[----:B------:R-:W-:Y:S03]  /*37e0*/  LDSM.16.M88.4 R76, [R145+0x7800] ;  /* 0x00780000914c783b */ /* 0x000fe60000000200 */
[C---:B---3--:R-:W-:Y:S08]  /*37f0*/  HMMA.16816.F32.BF16 R28, R68.reuse, R64, R28 ;  /* 0x00000040441c723c */ /* 0x048ff0000004181c */
[C---:B------:R-:W-:Y:S01]  /*3800*/  HMMA.16816.F32.BF16 R20, R68.reuse, R66, R20 ;  /* 0x000000424414723c */ /* 0x040fe20000041814 */
[----:B------:R-:W3:Y:S07]  /*3810*/  LDSM.16.M88.4 R64, [R145+0x6800] ;  /* 0x006800009140783b */ /* 0x000eee0000000200 */
[C---:B--2---:R-:W-:Y:S08]  /*3820*/  HMMA.16816.F32.BF16 R16, R68.reuse, R40, R16 ;  /* 0x000000284410723c */ /* 0x044ff00000041810 */
[C---:B------:R-:W-:Y:S01]  /*3830*/  HMMA.16816.F32.BF16 R12, R68.reuse, R42, R12 ;  /* 0x0000002a440c723c */ /* 0x040fe2000004180c */
[----:B------:R-:W-:Y:S07]  /*3840*/  LDSM.16.M88.4 R40, [R144+0x2000] ;  /* 0x002000009028783b */ /* 0x000fee0000000200 */
[C---:B----4-:R-:W-:Y:S08]  /*3850*/  HMMA.16816.F32.BF16 R8, R68.reuse, R36, R8 ;  /* 0x000000244408723c */ /* 0x050ff00000041808 */
[C---:B------:R-:W-:Y:S01]  /*3860*/  HMMA.16816.F32.BF16 R72, R68.reuse, R38, R72 ;  /* 0x000000264448723c */ /* 0x040fe20000041848 */
[----:B------:R-:W2:Y:S07]  /*3870*/  LDSM.16.M88.4 R36, [R143+0x2000] ;  /* 0x002000008f24783b */ /* 0x000eae0000000200 */
[C---:B-1----:R-:W-:Y:S08]  /*3880*/  HMMA.16816.F32.BF16 R52, R68.reuse, R32, R52 ;  /* 0x000000204434723c */ /* 0x042ff00000041834 */
[----:B------:R-:W-:Y:S01]  /*3890*/  HMMA.16816.F32.BF16 R48, R68, R34, R48 ;  /* 0x000000224430723c */ /* 0x000fe20000041830 */
[----:B------:R-:W1:Y:S04]  /*38a0*/  LDSM.16.M88.4 R32, [R143+0x2800] ;  /* 0x002800008f20783b */ /* 0x000e680000000200 */
[----:B------:R-:W-:Y:S03]  /*38b0*/  LDSM.16.M88.4 R68, [R143+0x3800] ;  /* 0x003800008f44783b */ /* 0x000fe60000000200 */
[C---:B-----5:R-:W-:Y:S08]  /*38c0*/  HMMA.16816.F32.BF16 R28, R56.reuse, R44, R28 ;  /* 0x0000002c381c723c */ /* 0x060ff0000004181c */
[C---:B------:R-:W-:Y:S01]  /*38d0*/  HMMA.16816.F32.BF16 R20, R56.reuse, R46, R20 ;  /* 0x0000002e3814723c */ /* 0x040fe20000041814 */
[----:B------:R-:W-:Y:S07]  /*38e0*/  LDSM.16.M88.4 R44, [R143+0x3000] ;  /* 0x003000008f2c783b */ /* 0x000fee0000000200 */
[C---:B---3--:R-:W-:Y:S08]  /*38f0*/  HMMA.16816.F32.BF16 R16, R56.reuse, R64, R16 ;  /* 0x000000403810723c */ /* 0x048ff00000041810 */
[C---:B------:R-:W-:Y:S08]  /*3900*/  HMMA.16816.F32.BF16 R12, R56.reuse, R66, R12 ;  /* 0x00000042380c723c */ /* 0x040ff0000004180c */
[C---:B------:R-:W-:Y:S08]  /*3910*/  HMMA.16816.F32.BF16 R8, R56.reuse, R60, R8 ;  /* 0x0000003c3808723c */ /* 0x040ff00000041808 */
[C---:B------:R-:W-:Y:S01]  /*3920*/  HMMA.16816.F32.BF16 R72, R56.reuse, R62, R72 ;  /* 0x0000003e3848723c */ /* 0x040fe20000041848 */
[----:B------:R-:W-:Y:S07]  /*3930*/  LDSM.16.M88.4 R60, [R139+0x6000] ;  /* 0x006000008b3c783b */ /* 0x000fee0000000200 */
[----:B------:R-:W-:Y:S01]  /*3940*/  HMMA.16816.F32.BF16 R64, R56, R76, R52 ;  /* 0x0000004c3840723c */ /* 0x000fe20000041834 */
[----:B------:R-:W3:Y:S07]  /*3950*/  LDSM.16.M88.4 R52, [R142+0x2000] ;  /* 0x002000008e34783b */ /* 0x000eee0000000200 */
[----:B--2---:R-:W-:Y:S08]  /*3960*/  HMMA.16816.F32.BF16 R28, R40, R36, R28 ;  /* 0x00000024281c723c */ /* 0x004ff0000004181c */
[----:B------:R-:W-:Y:S01]  /*3970*/  HMMA.16816.F32.BF16 R48, R56, R78, R48 ;  /* 0x0000004e3830723c */ /* 0x000fe20000041830 */
[----:B------:R-:W2:Y:S07]  /*3980*/  LDSM.16.M88.4 R56, [R139+0x6800] ;  /* 0x006800008b38783b */ /* 0x000eae0000000200 */
[C---:B------:R-:W-:Y:S01]  /*3990*/  HMMA.16816.F32.BF16 R20, R40.reuse, R38, R20 ;  /* 0x000000262814723c */ /* 0x040fe20000041814 */
[----:B------:R-:W-:Y:S07]  /*39a0*/  LDSM.16.M88.4 R36, [R132+0x2000] ;  /* 0x002000008424783b */ /* 0x000fee0000000200 */
[C---:B-1----:R-:W-:Y:S01]  /*39b0*/  HMMA.16816.F32.BF16 R76, R40.reuse, R32, R16 ;  /* 0x00000020284c723c */ /* 0x042fe20000041810 */
[----:B------:R-:W1:Y:S07]  /*39c0*/  LDSM.16.M88.4 R16, [R141+0x2000] ;  /* 0x002000008d10783b */ /* 0x000e6e0000000200 */
[----:B------:R-:W-:Y:S01]  /*39d0*/  HMMA.16816.F32.BF16 R12, R40, R34, R12 ;  /* 0x00000022280c723c */ /* 0x000fe2000004180c */
[----:B------:R-:W-:Y:S07]  /*39e0*/  LDSM.16.M88.4 R32, [R132+0x2800] ;  /* 0x002800008420783b */ /* 0x000fee0000000200 */
[C---:B---3--:R-:W-:Y:S08]  /*39f0*/  HMMA.16816.F32.BF16 R28, R52.reuse, R60, R28 ;  /* 0x0000003c341c723c */ /* 0x048ff0000004181c */
[----:B------:R-:W-:Y:S01]  /*3a00*/  HMMA.16816.F32.BF16 R60, R52, R62, R20 ;  /* 0x0000003e343c723c */ /* 0x000fe20000041814 */
[----:B------:R-:W3:Y:S07]  /*3a10*/  LDSM.16.M88.4 R20, [R139+0x7000] ;  /* 0x007000008b14783b */ /* 0x000eee0000000200 */
[----:B------:R-:W-:Y:S01]  /*3a20*/  HMMA.16816.F32.BF16 R8, R40, R44, R8 ;  /* 0x0000002c2808723c */ /* 0x000fe20000041808 */
[----:B------:R-:W-:Y:S07]  /*3a30*/  I2F R45, R2 ;  /* 0x00000002002d7306 */ /* 0x000fee0000201400 */
[----:B--2---:R-:W-:Y:S07]  /*3a40*/  HMMA.16816.F32.BF16 R76, R52, R56, R76 ;  /* 0x00000038344c723c */ /* 0x004fee000004184c */
[----:B------:R-:W-:Y:S01]  /*3a50*/  IADD3 R56, R2, 0x9, RZ ;  /* 0x0000000902387810 */ /* 0x000fe20007ffe0ff */
[C---:B-1----:R-:W-:Y:S07]  /*3a60*/  HMMA.16816.F32.BF16 R28, R16.reuse, R36, R28 ;  /* 0x00000024101c723c */ /* 0x042fee000004181c */
[C---:B------:R-:W-:Y:S01]  /*3a70*/  IADD3 R37, R119.reuse, 0x8, RZ ;  /* 0x0000000877257810 */ /* 0x040fe20007ffe0ff */
[----:B------:R-:W-:Y:S01]  /*3a80*/  HMMA.16816.F32.BF16 R60, R16, R38, R60 ;  /* 0x00000026103c723c */ /* 0x000fe2000004183c */
[----:B------:R-:W-:-:S02]  /*3a90*/  IMNMX R119, R119, R82, PT ;  /* 0x0000005277777217 */ /* 0x000fc40003800200 */
[----:B------:R-:W-:Y:S02]  /*3aa0*/  IMNMX R118, R37, R82, PT ;  /* 0x0000005225767217 */ /* 0x000fe40003800200 */
[----:B------:R-:W1:Y:S01]  /*3ab0*/  LDSM.16.M88.4 R36, [R139+0x7800] ;  /* 0x007800008b24783b */ /* 0x000e620000000200 */
[C---:B------:R-:W-:Y:S02]  /*3ac0*/  ISETP.GE.AND P6, PT, R56.reuse, R119, PT ;  /* 0x000000773800720c */ /* 0x040fe40003fc6270 */
[----:B------:R-:W-:Y:S01]  /*3ad0*/  HMMA.16816.F32.BF16 R72, R40, R46, R72 ;  /* 0x0000002e2848723c */ /* 0x000fe20000041848 */
[----:B------:R-:W-:-:S06]  /*3ae0*/  ISETP.GE.AND P4, PT, R56, R118, PT ;  /* 0x000000763800720c */ /* 0x000fcc0003f86270 */
[C---:B------:R-:W-:Y:S01]  /*3af0*/  IADD3 R46, R2.reuse, 0x10, RZ ;  /* 0x00000010022e7810 */ /* 0x040fe20007ffe0ff */
[C---:B------:R-:W-:Y:S08]  /*3b00*/  HMMA.16816.F32.BF16 R64, R40.reuse, R68, R64 ;  /* 0x000000442840723c */ /* 0x040ff00000041840 */
[----:B------:R-:W-:Y:S07]  /*3b10*/  HMMA.16816.F32.BF16 R48, R40, R70, R48 ;  /* 0x000000462830723c */ /* 0x000fee0000041830 */
[----:B------:R-:W-:Y:S01]  /*3b20*/  SHF.R.S32.HI R41, RZ, 0x1f, R84 ;  /* 0x0000001fff297819 */ /* 0x000fe20000011454 */
[----:B------:R-:W-:Y:S01]  /*3b30*/  HMMA.16816.F32.BF16 R12, R52, R58, R12 ;  /* 0x0000003a340c723c */ /* 0x000fe2000004180c */
[----:B------:R-:W-:-:S02]  /*3b40*/  IADD3 R40, R2, 0x1, RZ ;  /* 0x0000000102287810 */ /* 0x000fc40007ffe0ff */
[----:B------:R-:W-:Y:S02]  /*3b50*/  LEA.HI R41, R41, R84, RZ, 0x2 ;  /* 0x0000005429297211 */ /* 0x000fe400078f10ff */
[----:B------:R-:W2:Y:S01]  /*3b60*/  I2F R44, R40 ;  /* 0x00000028002c7306 */ /* 0x000ea20000201400 */
[C---:B------:R-:W-:Y:S02]  /*3b70*/  ISETP.GE.AND P5, PT, R40.reuse, R119, PT ;  /* 0x000000772800720c */ /* 0x040fe40003fa6270 */
[----:B------:R-:W-:Y:S01]  /*3b80*/  LOP3.LUT R41, R41, 0xfffffffc, RZ, 0xc0, !PT ;  /* 0xfffffffc29297812 */ /* 0x000fe200078ec0ff */
[----:B---3--:R-:W-:Y:S01]  /*3b90*/  HMMA.16816.F32.BF16 R8, R52, R20, R8 ;  /* 0x000000143408723c */ /* 0x008fe20000041808 */
[----:B------:R-:W-:-:S03]  /*3ba0*/  ISETP.GE.AND P1, PT, R40, R118, PT ;  /* 0x000000762800720c */ /* 0x000fc60003f26270 */
[----:B------:R-:W-:Y:S01]  /*3bb0*/  IMAD.IADD R162, R84, 0x1, -R41 ;  /* 0x0000000154a27824 */ /* 0x000fe200078e0a29 */
[----:B------:R-:W-:Y:S01]  /*3bc0*/  IADD3 R41, R2, 0x8, RZ ;  /* 0x0000000802297810 */ /* 0x000fe20007ffe0ff */
[----:B------:R-:W3:Y:S02]  /*3bd0*/  I2F R20, R56 ;  /* 0x0000003800147306 */ /* 0x000ee40000201400 */
[----:B------:R-:W-:Y:S01]  /*3be0*/  HMMA.16816.F32.BF16 R76, R16, R32, R76 ;  /* 0x00000020104c723c */ /* 0x000fe2000004184c */
[C---:B------:R-:W-:Y:S02]  /*3bf0*/  ISETP.GE.AND P3, PT, R41.reuse, R119, PT ;  /* 0x000000772900720c */ /* 0x040fe40003f66270 */
[----:B------:R-:W-:Y:S01]  /*3c00*/  ISETP.GE.AND P2, PT, R41, R118, PT ;  /* 0x000000762900720c */ /* 0x000fe20003f46270 */
[CC--:B--2---:R-:W-:Y:S02]  /*3c10*/  FFMA.FTZ R29, R0.reuse, R44.reuse, R29 ;  /* 0x0000002c001d7223 */ /* 0x0c4fe4000001001d */
[----:B------:R2:W4:Y:S01]  /*3c20*/  I2F R47, R41 ;  /* 0x00000029002f7306 */ /* 0x0005220000201400 */
[----:B------:R-:W-:Y:S01]  /*3c30*/  FFMA.FTZ R31, R0, R44, R31 ;  /* 0x0000002c001f7223 */ /* 0x000fe2000001001f */
[----:B------:R-:W-:Y:S01]  /*3c40*/  HMMA.16816.F32.BF16 R72, R52, R22, R72 ;  /* 0x000000163448723c */ /* 0x000fe20000041848 */
[----:B------:R-:W-:-:S02]  /*3c50*/  FSEL R32, R29, -INF , !P5 ;  /* 0xff8000001d207808 */ /* 0x000fc40006800000 */
[----:B------:R-:W-:Y:S02]  /*3c60*/  ISETP.GE.AND P5, PT, R46, R119, PT ;  /* 0x000000772e00720c */ /* 0x000fe40003fa6270 */
[----:B------:R-:W-:Y:S01]  /*3c70*/  FSEL R31, R31, -INF , !P1 ;  /* 0xff8000001f1f7808 */ /* 0x000fe20004800000 */
[----:B------:R-:W5:Y:S01]  /*3c80*/  I2F R21, R46 ;  /* 0x0000002e00157306 */ /* 0x000f620000201400 */
[-C--:B---3--:R-:W-:Y:S01]  /*3c90*/  FFMA.FTZ R61, R0, R20.reuse, R61 ;  /* 0x00000014003d7223 */ /* 0x088fe2000001003d */
[----:B------:R-:W-:Y:S01]  /*3ca0*/  IADD3 R22, R2, 0x18, RZ ;  /* 0x0000001802167810 */ /* 0x000fe20007ffe0ff */
[----:B------:R-:W-:Y:S01]  /*3cb0*/  FFMA.FTZ R63, R0, R20, R63 ;  /* 0x00000014003f7223 */ /* 0x000fe2000001003f */
[----:B------:R-:W-:Y:S01]  /*3cc0*/  HMMA.16816.F32.BF16 R12, R16, R34, R12 ;  /* 0x00000022100c723c */ /* 0x000fe2000004180c */
[-C--:B------:R-:W-:Y:S02]  /*3cd0*/  ISETP.GE.AND P1, PT, R46, R118.reuse, PT ;  /* 0x000000762e00720c */ /* 0x080fe40003f26270 */
[----:B------:R-:W-:Y:S01]  /*3ce0*/  IADD3 R33, R2, 0x11, RZ ;  /* 0x0000001102217810 */ /* 0x000fe20007ffe0ff */
[----:B--2---:R-:W2:Y:S01]  /*3cf0*/  LDSM.16.M88.4 R40, [R132+0x3000] ;  /* 0x003000008428783b */ /* 0x004ea20000000200 */
[----:B------:R3:W3:Y:S01]  /*3d00*/  I2F R35, R22 ;  /* 0x0000001600237306 */ /* 0x0006e20000201400 */
[CC--:B----4-:R-:W-:Y:S01]  /*3d10*/  FFMA.FTZ R44, R0.reuse, R47.reuse, R60 ;  /* 0x0000002f002c7223 */ /* 0x0d0fe2000001003c */
[----:B------:R-:W-:Y:S01]  /*3d20*/  FSEL R34, R61, -INF , !P6 ;  /* 0xff8000003d227808 */ /* 0x000fe20007000000 */
[C---:B-1----:R-:W-:Y:S01]  /*3d30*/  HMMA.16816.F32.BF16 R64, R52.reuse, R36, R64 ;  /* 0x000000243440723c */ /* 0x042fe20000041840 */
[----:B------:R-:W-:Y:S01]  /*3d40*/  FSEL R61, R63, -INF , !P4 ;  /* 0xff8000003f3d7808 */ /* 0x000fe20006000000 */
[----:B------:R-:W-:Y:S01]  /*3d50*/  FFMA.FTZ R59, R0, R47, R62 ;  /* 0x0000002f003b7223 */ /* 0x000fe2000001003e */
[----:B------:R-:W-:Y:S01]  /*3d60*/  ISETP.GE.AND P6, PT, R22, R119, PT ;  /* 0x000000771600720c */ /* 0x000fe20003fc6270 */
[-C--:B-----5:R-:W-:Y:S01]  /*3d70*/  FFMA.FTZ R46, R0, R21.reuse, R76 ;  /* 0x00000015002e7223 */ /* 0x0a0fe2000001004c */
[----:B------:R-:W-:Y:S01]  /*3d80*/  ISETP.GE.AND P4, PT, R22, R118, PT ;  /* 0x000000761600720c */ /* 0x000fe20003f86270 */
[----:B------:R-:W1:Y:S01]  /*3d90*/  I2F R29, R33 ;  /* 0x00000021001d7306 */ /* 0x000e620000201400 */
[----:B------:R-:W-:Y:S01]  /*3da0*/  FFMA.FTZ R37, R0, R21, R78 ;  /* 0x0000001500257223 */ /* 0x000fe2000001004e */
[----:B------:R-:W-:Y:S01]  /*3db0*/  IADD3 R47, R2, 0x19, RZ ;  /* 0x00000019022f7810 */ /* 0x000fe20007ffe0ff */
[----:B------:R-:W-:Y:S01]  /*3dc0*/  HMMA.16816.F32.BF16 R48, R52, R38, R48 ;  /* 0x000000263430723c */ /* 0x000fe20000041830 */
[----:B------:R-:W-:-:S02]  /*3dd0*/  FSEL R44, R44, -INF , !P3 ;  /* 0xff8000002c2c7808 */ /* 0x000fc40005800000 */
[----:B------:R-:W-:Y:S01]  /*3de0*/  FSEL R59, R59, -INF , !P2 ;  /* 0xff8000003b3b7808 */ /* 0x000fe20005000000 */
[----:B---3--:R-:W3:Y:S01]  /*3df0*/  LDSM.16.M88.4 R20, [R132+0x3800] ;  /* 0x003800008414783b */ /* 0x008ee20000000200 */
[----:B------:R-:W-:Y:S01]  /*3e00*/  ISETP.GE.AND P3, PT, R33, R119, PT ;  /* 0x000000772100720c */ /* 0x000fe20003f66270 */
[----:B------:R-:W-:-:S04]  /*3e10*/  DEPBAR.LE SB0, 0x0 ;  /* 0x000080000000791a */ /* 0x000fc80000000000 */
[----:B------:R-:W-:Y:S01]  /*3e20*/  ISETP.GE.AND P2, PT, R33, R118, PT ;  /* 0x000000762100720c */ /* 0x000fe20003f46270 */
[----:B------:R-:W-:Y:S01]  /*3e30*/  FFMA.FTZ R12, R0, R35, R12 ;  /* 0x00000023000c7223 */ /* 0x000fe2000001000c */
[----:B------:R-:W4:Y:S01]  /*3e40*/  I2F R33, R47 ;  /* 0x0000002f00217306 */ /* 0x000f220000201400 */
[----:B------:R-:W-:Y:S01]  /*3e50*/  IADD3 R56, R2, 0x20, RZ ;  /* 0x0000002002387810 */ /* 0x000fe20007ffe0ff */
[-C--:B-1----:R-:W-:Y:S01]  /*3e60*/  FFMA.FTZ R36, R0, R29.reuse, R77 ;  /* 0x0000001d00247223 */ /* 0x082fe2000001004d */
[----:B------:R-:W-:Y:S01]  /*3e70*/  IADD3 R38, R2, 0x28, RZ ;  /* 0x0000002802267810 */ /* 0x000fe20007ffe0ff */
[----:B------:R-:W-:Y:S01]  /*3e80*/  FFMA.FTZ R57, R0, R29, R79 ;  /* 0x0000001d00397223 */ /* 0x000fe2000001004f */
[----:B------:R-:W-:Y:S01]  /*3e90*/  FSEL R46, R46, -INF , !P5 ;  /* 0xff8000002e2e7808 */ /* 0x000fe20006800000 */
[----:B------:R-:W-:Y:S01]  /*3ea0*/  FFMA.FTZ R29, R0, R35, R14 ;  /* 0x00000023001d7223 */ /* 0x000fe2000001000e */
[----:B------:R-:W-:Y:S02]  /*3eb0*/  FSEL R14, R12, -INF , !P6 ;  /* 0xff8000000c0e7808 */ /* 0x000fe40007000000 */
[----:B------:R-:W-:-:S02]  /*3ec0*/  FSEL R37, R37, -INF , !P1 ;  /* 0xff80000025257808 */ /* 0x000fc40004800000 */
[C---:B------:R-:W-:Y:S02]  /*3ed0*/  ISETP.GE.AND P5, PT, R47.reuse, R119, PT ;  /* 0x000000772f00720c */ /* 0x040fe40003fa6270 */
[----:B------:R-:W-:Y:S01]  /*3ee0*/  ISETP.GE.AND P1, PT, R47, R118, PT ;  /* 0x000000762f00720c */ /* 0x000fe20003f26270 */
[C---:B--2---:R-:W-:Y:S01]  /*3ef0*/  HMMA.16816.F32.BF16 R8, R16.reuse, R40, R8 ;  /* 0x000000281008723c */ /* 0x044fe20000041808 */
[----:B------:R-:W1:Y:S01]  /*3f00*/  I2F R41, R56 ;  /* 0x0000003800297306 */ /* 0x000e620000201400 */
[CC--:B----4-:R-:W-:Y:S01]  /*3f10*/  FFMA.FTZ R12, R0.reuse, R33.reuse, R13 ;  /* 0x00000021000c7223 */ /* 0x0d0fe2000001000d */
[----:B------:R-:W-:Y:S01]  /*3f20*/  FSEL R29, R29, -INF , !P4 ;  /* 0xff8000001d1d7808 */ /* 0x000fe20006000000 */
[----:B------:R-:W-:Y:S01]  /*3f30*/  FFMA.FTZ R47, R0, R33, R15 ;  /* 0x00000021002f7223 */ /* 0x000fe2000001000f */
[C---:B------:R-:W-:Y:S02]  /*3f40*/  IADD3 R15, R2.reuse, 0x29, RZ ;  /* 0x00000029020f7810 */ /* 0x040fe40007ffe0ff */
[----:B------:R-:W-:Y:S01]  /*3f50*/  IADD3 R40, R2, 0x21, RZ ;  /* 0x0000002102287810 */ /* 0x000fe20007ffe0ff */
[----:B------:R-:W-:Y:S01]  /*3f60*/  HMMA.16816.F32.BF16 R72, R16, R42, R72 ;  /* 0x0000002a1048723c */ /* 0x000fe20000041848 */
[----:B------:R-:W2:Y:S01]  /*3f70*/  I2F R13, R38 ;  /* 0x00000026000d7306 */ /* 0x000ea20000201400 */
[----:B------:R-:W-:-:S02]  /*3f80*/  FSEL R36, R36, -INF , !P3 ;  /* 0xff80000024247808 */ /* 0x000fc40005800000 */
[-C--:B------:R-:W-:Y:S02]  /*3f90*/  ISETP.GE.AND P4, PT, R40, R118.reuse, PT ;  /* 0x000000762800720c */ /* 0x080fe40003f86270 */
[----:B------:R-:W-:Y:S02]  /*3fa0*/  FSEL R57, R57, -INF , !P2 ;  /* 0xff80000039397808 */ /* 0x000fe40005000000 */
[C---:B------:R-:W-:Y:S01]  /*3fb0*/  ISETP.GE.AND P3, PT, R56.reuse, R119, PT ;  /* 0x000000773800720c */ /* 0x040fe20003f66270 */
[----:B------:R-:W4:Y:S01]  /*3fc0*/  I2F R35, R40 ;  /* 0x0000002800237306 */ /* 0x000f220000201400 */
[C---:B---3--:R-:W-:Y:S01]  /*3fd0*/  HMMA.16816.F32.BF16 R64, R16.reuse, R20, R64 ;  /* 0x000000141040723c */ /* 0x048fe20000041840 */
[----:B------:R-:W-:Y:S02]  /*3fe0*/  ISETP.GE.AND P2, PT, R56, R118, PT ;  /* 0x000000763800720c */ /* 0x000fe40003f46270 */
[----:B------:R-:W-:Y:S02]  /*3ff0*/  FSEL R12, R12, -INF , !P5 ;  /* 0xff8000000c0c7808 */ /* 0x000fe40006800000 */
[----:B------:R-:W-:Y:S01]  /*4000*/  FSEL R47, R47, -INF , !P1 ;  /* 0xff8000002f2f7808 */ /* 0x000fe20004800000 */
[----:B-1----:R-:W-:Y:S01]  /*4010*/  FFMA.FTZ R122, R0, R41, R8 ;  /* 0x00000029007a7223 */ /* 0x002fe20000010008 */
[----:B------:R-:W-:Y:S01]  /*4020*/  ISETP.GE.AND P6, PT, R40, R119, PT ;  /* 0x000000772800720c */ /* 0x000fe20003fc6270 */
[----:B------:R-:W-:Y:S01]  /*4030*/  HMMA.16816.F32.BF16 R48, R16, R22, R48 ;  /* 0x000000161030723c */ /* 0x000fe20000041830 */
[----:B------:R-:W-:Y:S01]  /*4040*/  FFMA.FTZ R123, R0, R41, R10 ;  /* 0x00000029007b7223 */ /* 0x000fe2000001000a */
[----:B------:R-:W-:Y:S01]  /*4050*/  IADD3 R10, R2, 0x30, RZ ;  /* 0x00000030020a7810 */ /* 0x000fe20007ffe0ff */
[----:B------:R-:W1:Y:S01]  /*4060*/  I2F R8, R15 ;  /* 0x0000000f00087306 */ /* 0x000e620000201400 */
[----:B------:R-:W-:-:S02]  /*4070*/  FSEL R122, R122, -INF , !P3 ;  /* 0xff8000007a7a7808 */ /* 0x000fc40005800000 */
[CC--:B--2---:R-:W-:Y:S01]  /*4080*/  FFMA.FTZ R72, R0.reuse, R13.reuse, R72 ;  /* 0x0000000d00487223 */ /* 0x0c4fe20000010048 */
[----:B------:R-:W-:Y:S01]  /*4090*/  FSEL R123, R123, -INF , !P2 ;  /* 0xff8000007b7b7808 */ /* 0x000fe20005000000 */
[----:B------:R-:W-:Y:S01]  /*40a0*/  FFMA.FTZ R74, R0, R13, R74 ;  /* 0x0000000d004a7223 */ /* 0x000fe2000001004a */
[----:B------:R-:W-:Y:S01]  /*40b0*/  IADD3 R13, R2, 0x38, RZ ;  /* 0x00000038020d7810 */ /* 0x000fe20007ffe0ff */
[C---:B----4-:R-:W-:Y:S01]  /*40c0*/  FFMA.FTZ R124, R0.reuse, R35, R9 ;  /* 0x00000023007c7223 */ /* 0x050fe20000010009 */
[C---:B------:R-:W-:Y:S01]  /*40d0*/  ISETP.GE.AND P3, PT, R15.reuse, R119, PT ;  /* 0x000000770f00720c */ /* 0x040fe20003f66270 */
[----:B------:R-:W-:Y:S01]  /*40e0*/  FFMA.FTZ R11, R0, R35, R11 ;  /* 0x00000023000b7223 */ /* 0x000fe2000001000b */
[----:B------:R-:W2:Y:S01]  /*40f0*/  I2F R9, R10 ;  /* 0x0000000a00097306 */ /* 0x000ea20000201400 */
[----:B------:R-:W-:Y:S02]  /*4100*/  ISETP.GE.AND P2, PT, R15, R118, PT ;  /* 0x000000760f00720c */ /* 0x000fe40003f46270 */
[----:B------:R-:W-:-:S02]  /*4110*/  ISETP.GE.AND P5, PT, R38, R119, PT ;  /* 0x000000772600720c */ /* 0x000fc40003fa6270 */
[----:B------:R-:W-:Y:S01]  /*4120*/  FSEL R163, R11, -INF , !P4 ;  /* 0xff8000000ba37808 */ /* 0x000fe20006000000 */
[-C--:B-1----:R-:W-:Y:S01]  /*4130*/  FFMA.FTZ R73, R0, R8.reuse, R73 ;  /* 0x0000000800497223 */ /* 0x082fe20000010049 */
[----:B------:R-:W-:Y:S01]  /*4140*/  IADD3 R11, R2, 0x31, RZ ;  /* 0x00000031020b7810 */ /* 0x000fe20007ffe0ff */
[----:B------:R-:W1:Y:S01]  /*4150*/  I2F R17, R13 ;  /* 0x0000000d00117306 */ /* 0x000e620000201400 */
[----:B------:R-:W-:Y:S01]  /*4160*/  FFMA.FTZ R75, R0, R8, R75 ;  /* 0x00000008004b7223 */ /* 0x000fe2000001004b */
[----:B------:R-:W-:Y:S02]  /*4170*/  IADD3 R8, R2, 0x39, RZ ;  /* 0x0000003902087810 */ /* 0x000fe40007ffe0ff */
[----:B------:R-:W-:Y:S02]  /*4180*/  FSEL R126, R73, -INF , !P3 ;  /* 0xff800000497e7808 */ /* 0x000fe40005800000 */
[----:B------:R-:W-:Y:S02]  /*4190*/  ISETP.GE.AND P3, PT, R13, R119, PT ;  /* 0x000000770d00720c */ /* 0x000fe40003f66270 */
[----:B------:R-:W3:Y:S01]  /*41a0*/  I2F R15, R11 ;  /* 0x0000000b000f7306 */ /* 0x000ee20000201400 */
[-C--:B--2---:R-:W-:Y:S01]  /*41b0*/  FFMA.FTZ R64, R0, R9.reuse, R64 ;  /* 0x0000000900407223 */ /* 0x084fe20000010040 */
[----:B------:R-:W-:Y:S01]  /*41c0*/  ISETP.GE.AND P1, PT, R38, R118, PT ;  /* 0x000000762600720c */ /* 0x000fe20003f26270 */
[----:B------:R-:W-:Y:S01]  /*41d0*/  FFMA.FTZ R66, R0, R9, R66 ;  /* 0x0000000900427223 */ /* 0x000fe20000010042 */
[----:B------:R-:W-:-:S02]  /*41e0*/  FSEL R124, R124, -INF , !P6 ;  /* 0xff8000007c7c7808 */ /* 0x000fc40007000000 */
[----:B------:R-:W-:Y:S02]  /*41f0*/  FSEL R164, R72, -INF , !P5 ;  /* 0xff80000048a47808 */ /* 0x000fe40006800000 */
[----:B------:R-:W2:Y:S01]  /*4200*/  I2F R9, R8 ;  /* 0x0000000800097306 */ /* 0x000ea20000201400 */
[-C--:B-1----:R-:W-:Y:S01]  /*4210*/  FFMA.FTZ R48, R0, R17.reuse, R48 ;  /* 0x0000001100307223 */ /* 0x082fe20000010030 */
[----:B------:R-:W-:Y:S01]  /*4220*/  FSEL R165, R74, -INF , !P1 ;  /* 0xff8000004aa57808 */ /* 0x000fe20004800000 */
[----:B------:R-:W-:Y:S01]  /*4230*/  FFMA.FTZ R50, R0, R17, R50 ;  /* 0x0000001100327223 */ /* 0x000fe20000010032 */
[----:B------:R-:W-:Y:S02]  /*4240*/  ISETP.GE.AND P6, PT, R10, R119, PT ;  /* 0x000000770a00720c */ /* 0x000fe40003fc6270 */
[----:B------:R-:W-:Y:S02]  /*4250*/  FSEL R115, R48, -INF , !P3 ;  /* 0xff80000030737808 */ /* 0x000fe40005800000 */
[----:B------:R-:W-:Y:S01]  /*4260*/  ISETP.GT.AND P3, PT, R155, R148, PT ;  /* 0x000000949b00720c */ /* 0x000fe20003f64270 */
[-C--:B---3--:R-:W-:Y:S01]  /*4270*/  FFMA.FTZ R65, R0, R15.reuse, R65 ;  /* 0x0000000f00417223 */ /* 0x088fe20000010041 */
[----:B------:R-:W-:Y:S01]  /*4280*/  ISETP.GE.AND P4, PT, R10, R118, PT ;  /* 0x000000760a00720c */ /* 0x000fe20003f86270 */
[----:B------:R-:W-:Y:S01]  /*4290*/  FFMA.FTZ R67, R0, R15, R67 ;  /* 0x0000000f00437223 */ /* 0x000fe20000010043 */
[----:B------:R-:W-:Y:S01]  /*42a0*/  BAR.SYNC.DEFER_BLOCKING 0x0 ;  /* 0x0000000000007b1d */ /* 0x000fe20000010000 */
[----:B------:R-:W-:-:S02]  /*42b0*/  ISETP.GE.AND P5, PT, R11, R119, PT ;  /* 0x000000770b00720c */ /* 0x000fc40003fa6270 */
[----:B------:R-:W-:Y:S01]  /*42c0*/  ISETP.GE.AND P1, PT, R11, R118, PT ;  /* 0x000000760b00720c */ /* 0x000fe20003f26270 */
[-C--:B--2---:R-:W-:Y:S01]  /*42d0*/  FFMA.FTZ R49, R0, R9.reuse, R49 ;  /* 0x0000000900317223 */ /* 0x084fe20000010031 */
[----:B------:R-:W-:Y:S01]  /*42e0*/  FSEL R111, R64, -INF , !P6 ;  /* 0xff800000406f7808 */ /* 0x000fe20007000000 */
[----:B------:R-:W-:Y:S01]  /*42f0*/  FFMA.FTZ R51, R0, R9, R51 ;  /* 0x0000000900337223 */ /* 0x000fe20000010033 */
[----:B------:R-:W-:Y:S02]  /*4300*/  FSEL R109, R66, -INF , !P4 ;  /* 0xff800000426d7808 */ /* 0x000fe40006000000 */
[----:B------:R-:W-:Y:S02]  /*4310*/  FSEL R110, R65, -INF , !P5 ;  /* 0xff800000416e7808 */ /* 0x000fe40006800000 */
[----:B------:R-:W-:Y:S02]  /*4320*/  FSEL R108, R67, -INF , !P1 ;  /* 0xff800000436c7808 */ /* 0x000fe40004800000 */
[----:B------:R-:W-:-:S02]  /*4330*/  ISETP.GE.AND P6, PT, R2, R119, PT ;  /* 0x000000770200720c */ /* 0x000fc40003fc6270 */
[-C--:B------:R-:W-:Y:S01]  /*4340*/  ISETP.GE.AND P4, PT, R2, R118.reuse, PT ;  /* 0x000000760200720c */ /* 0x080fe20003f86270 */
[----:B------:R-:W-:Y:S01]  /*4350*/  FFMA.FTZ R2, R0, R45, R28 ;  /* 0x0000002d00027223 */ /* 0x000fe2000001001c */
[C---:B------:R-:W-:Y:S02]  /*4360*/  ISETP.GE.AND P5, PT, R8.reuse, R119, PT ;  /* 0x000000770800720c */ /* 0x040fe40003fa6270 */
[-C--:B------:R-:W-:Y:S01]  /*4370*/  ISETP.GE.AND P1, PT, R8, R118.reuse, PT ;  /* 0x000000760800720c */ /* 0x080fe20003f26270 */
[----:B------:R-:W-:Y:S01]  /*4380*/  FFMA.FTZ R8, R0, R45, R30 ;  /* 0x0000002d00087223 */ /* 0x000fe2000001001e */
[----:B------:R-:W-:Y:S02]  /*4390*/  FSEL R127, R75, -INF , !P2 ;  /* 0xff8000004b7f7808 */ /* 0x000fe40005000000 */
[----:B------:R-:W-:Y:S02]  /*43a0*/  ISETP.GE.AND P2, PT, R13, R118, PT ;  /* 0x000000760d00720c */ /* 0x000fe40003f46270 */
[----:B------:R-:W-:-:S02]  /*43b0*/  FSEL R2, R2, -INF , !P6 ;  /* 0xff80000002027808 */ /* 0x000fc40007000000 */
[----:B------:R-:W-:Y:S02]  /*43c0*/  FSEL R113, R50, -INF , !P2 ;  /* 0xff80000032717808 */ /* 0x000fe40005000000 */
[----:B------:R-:W-:Y:S02]  /*43d0*/  FSEL R8, R8, -INF , !P4 ;  /* 0xff80000008087808 */ /* 0x000fe40006000000 */
[----:B------:R-:W-:Y:S02]  /*43e0*/  FSEL R114, R49, -INF , !P5 ;  /* 0xff80000031727808 */ /* 0x000fe40006800000 */
[----:B------:R-:W-:Y:S01]  /*43f0*/  FSEL R112, R51, -INF , !P1 ;  /* 0xff80000033707808 */ /* 0x000fe20004800000 */
[----:B------:R-:W-:Y:S05]  /*4400*/  @!P3 BRA `(.L_x_7508) ;  /* 0x000009100000b947 */ /* 0x000fea0003800000 */
[----:B------:R-:W-:Y:S05]  /*4410*/  @!P0 BRA `(.L_x_7509) ;  /* 0x0000038000008947 */ /* 0x000fea0003800000 */
        /* <DEDUP_REMOVED lines=18> */
[C---:B------:R-:W-:Y:S01]  /*4540*/  IMAD R11, R80.reuse, R11, R10 ;  /* 0x0000000b500b7224 */ /* 0x040fe200078e020a */
[----:B------:R-:W-:Y:S01]  /*4550*/  LOP3.LUT R10, RZ, c[0x0][0x2d0], RZ, 0x33, !PT ;  /* 0x0000b400ff0a7a12 */ /* 0x000fe200078e33ff */
        /* <DEDUP_REMOVED lines=36> */
.L_x_7509:
[----:B------:R-:W-:-:S04]  /*47a0*/  LEA R16, -R6, RZ, 0x6 ;  /* 0x000000ff06107211 */ /* 0x000fc800078e31ff */
[----:B------:R-:W-:Y:S02]  /*47b0*/  SHF.R.S32.HI R11, RZ, 0x1f, R16 ;  /* 0x0000001fff0b7819 */ /* 0x000fe40000011410 */
.L_x_7510:
        /* <DEDUP_REMOVED lines=82> */
.L_x_7512:
[----:B------:R-:W-:Y:S05]  /*4ce0*/  BSYNC B0 ;  /* 0x0000000000007941 */ /* 0x000fea0003800000 */
.L_x_7511:
[----:B------:R-:W0:Y:S01]  /*4cf0*/  LDGDEPBAR ;  /* 0x00000000000079af */ /* 0x000e220000000000 */
[----:B------:R-:W-:-:S04]  /*4d00*/  IADD3 R117, P1, R16, R117, RZ ;  /* 0x0000007510757210 */ /* 0x000fc80007f3e0ff */
[----:B------:R-:W-:Y:S02]  /*4d10*/  IADD3.X R116, R11, R116, RZ, P1, !PT ;  /* 0x000000740b747210 */ /* 0x000fe40000ffe4ff */
.L_x_7508:
        /* <DEDUP_REMOVED lines=32> */
[-C--:B------:R-:W-:Y:S01]  /*4f20*/  LEA R138, R7, R140.reuse, 0x1 ;  /* 0x0000008c078a7211 */ /* 0x080fe200078e08ff */
[----:B------:R-:W2:Y:S01]  /*4f30*/  SHFL.BFLY PT, R10, R11, 0x2, 0x1f ;  /* 0x0c401f000b0a7f89 */ /* 0x000ea200000e0000 */
[----:B------:R-:W-:Y:S02]  /*4f40*/  FMNMX.FTZ R16, R112, R3, !PT ;  /* 0x0000000370107209 */ /* 0x000fe40007810000 */
[C---:B------:R-:W-:Y:S01]  /*4f50*/  LEA R137, R5.reuse, R140, 0x1 ;  /* 0x0000008c05897211 */ /* 0x040fe200078e08ff */
[----:B-1----:R-:W-:Y:S01]  /*4f60*/  LDSM.16.MT88.4 R40, [R138+0x8000] ;  /* 0x008000008a28783b */ /* 0x002fe20000004200 */
[----:B------:R-:W-:-:S03]  /*4f70*/  LEA R136, R5, R138, 0x1 ;  /* 0x0000008a05887211 */ /* 0x000fc600078e08ff */
[----:B------:R-:W1:Y:S04]  /*4f80*/  SHFL.BFLY PT, R9, R16, 0x2, 0x1f ;  /* 0x0c401f0010097f89 */ /* 0x000e6800000e0000 */
[----:B------:R-:W-:Y:S04]  /*4f90*/  LDSM.16.MT88.4 R48, [R137+0x8000] ;  /* 0x008000008930783b */ /* 0x000fe80000004200 */
[----:B------:R-:W-:Y:S04]  /*4fa0*/  LDSM.16.MT88.4 R72, [R138+0xa000] ;  /* 0x00a000008a48783b */ /* 0x000fe80000004200 */
[----:B------:R-:W-:Y:S01]  /*4fb0*/  LDSM.16.MT88.4 R80, [R137+0xa000] ;  /* 0x00a000008950783b */ /* 0x000fe20000004200 */
[----:B--2---:R-:W-:-:S03]  /*4fc0*/  FMNMX.FTZ R10, R11, R10, !PT ;  /* 0x0000000a0b0a7209 */ /* 0x004fc60007810000 */
[----:B------:R-:W-:Y:S04]  /*4fd0*/  LDSM.16.MT88.4 R20, [R136+0x8800] ;  /* 0x008800008814783b */ /* 0x000fe80000004200 */
[----:B------:R-:W2:Y:S01]  /*4fe0*/  SHFL.BFLY PT, R3, R10, 0x1, 0x1f ;  /* 0x0c201f000a037f89 */ /* 0x000ea200000e0000 */
[----:B-1----:R-:W-:-:S03]  /*4ff0*/  FMNMX.FTZ R9, R16, R9, !PT ;  /* 0x0000000910097209 */ /* 0x002fc60007810000 */
[----:B------:R-:W-:Y:S04]  /*5000*/  LDSM.16.MT88.4 R16, [R137+0x8800] ;  /* 0x008800008910783b */ /* 0x000fe80000004200 */
[----:B------:R-:W1:Y:S01]  /*5010*/  SHFL.BFLY PT, R6, R9, 0x1, 0x1f ;  /* 0x0c201f0009067f89 */ /* 0x000e6200000e0000 */
[----:B--2---:R-:W-:-:S04]  /*5020*/  FMNMX.FTZ R3, R10, R3, !PT ;  /* 0x000000030a037209 */ /* 0x004fc80007810000 */
[C---:B------:R-:W-:Y:S01]  /*5030*/  FSETP.NEU.FTZ.AND P1, PT, R3.reuse, -INF , PT ;  /* 0xff8000000300780b */ /* 0x040fe20003f3d000 */
[----:B------:R-:W-:-:S05]  /*5040*/  FMUL.FTZ R121, R3, c[0x0][0x23c] ;  /* 0x00008f0003797a20 */ /* 0x000fca0000410000 */
[----:B------:R-:W-:-:S05]  /*5050*/  FSEL R121, R121, RZ, P1 ;  /* 0x000000ff79797208 */ /* 0x000fca0000800000 */
[--C-:B------:R-:W-:Y:S01]  /*5060*/  FFMA.FTZ R105, R2, c[0x0][0x23c], -R121.reuse ;  /* 0x00008f0002697a23 */ /* 0x100fe20000010879 */
[----:B-1----:R-:W-:Y:S01]  /*5070*/  FMNMX.FTZ R2, R9, R6, !PT ;  /* 0x0000000609027209 */ /* 0x002fe20007810000 */
        /* <DEDUP_REMOVED lines=8> */
[--C-:B------:R-:W-:Y:S01]  /*5100*/  FFMA.FTZ R102, R36, c[0x0][0x23c], -R121.reuse ;  /* 0x00008f0024667a23 */ /* 0x100fe20000010879 */
[----:B------:R-:W-:Y:S01]  /*5110*/  LEA R166, P1, R117, c[0x0][0x168], 0x1 ;  /* 0x00005a0075a67a11 */ /* 0x000fe200078208ff */
[----:B------:R-:W-:Y:S01]  /*5120*/  FFMA.FTZ R32, R14, c[0x0][0x23c], -R121 ;  /* 0x00008f000e207a23 */ /* 0x000fe20000010879 */
[----:B------:R-:W1:Y:S01]  /*5130*/  MUFU.EX2 R104, R104 ;  /* 0x0000006800687308 */ /* 0x000e620000000800 */
[----:B------:R-:W-:-:S02]  /*5140*/  FFMA.FTZ R107, R8, c[0x0][0x23c], -R120 ;  /* 0x00008f00086b7a23 */ /* 0x000fc40000010878 */
[--C-:B------:R-:W-:Y:S01]  /*5150*/  FFMA.FTZ R106, R31, c[0x0][0x23c], -R120.reuse ;  /* 0x00008f001f6a7a23 */ /* 0x100fe20000010878 */
[----:B------:R-:W-:Y:S01]  /*5160*/  LDSM.16.MT88.4 R8, [R138+0x8800] ;  /* 0x008800008a08783b */ /* 0x000fe20000004200 */
[--C-:B------:R-:W-:Y:S02]  /*5170*/  FFMA.FTZ R103, R59, c[0x0][0x23c], -R120.reuse ;  /* 0x00008f003b677a23 */ /* 0x100fe40000010878 */
[--C-:B------:R-:W-:Y:S01]  /*5180*/  FFMA.FTZ R100, R61, c[0x0][0x23c], -R120.reuse ;  /* 0x00008f003d647a23 */ /* 0x100fe20000010878 */
[----:B------:R-:W-:Y:S01]  /*5190*/  MUFU.EX2 R35, R35 ;  /* 0x0000002300237308 */ /* 0x000fe20000000800 */
[----:B------:R-:W-:Y:S02]  /*51a0*/  FFMA.FTZ R31, R12, c[0x0][0x23c], -R121 ;  /* 0x00008f000c1f7a23 */ /* 0x000fe40000010879 */
[--C-:B------:R-:W-:Y:S01]  /*51b0*/  FFMA.FTZ R101, R37, c[0x0][0x23c], -R120.reuse ;  /* 0x00008f0025657a23 */ /* 0x100fe20000010878 */
[----:B------:R-:W-:Y:S01]  /*51c0*/  LDSM.16.MT88.4 R12, [R140+0x8800] ;  /* 0x008800008c0c783b */ /* 0x000fe20000004200 */
[----:B------:R-:W-:-:S02]  /*51d0*/  FFMA.FTZ R30, R57, c[0x0][0x23c], -R120 ;  /* 0x00008f00391e7a23 */ /* 0x000fc40000010878 */
[--C-:B------:R-:W-:Y:S01]  /*51e0*/  FFMA.FTZ R29, R29, c[0x0][0x23c], -R120.reuse ;  /* 0x00008f001d1d7a23 */ /* 0x100fe20000010878 */
[----:B------:R-:W2:Y:S01]  /*51f0*/  MUFU.EX2 R34, R34 ;  /* 0x0000002200227308 */ /* 0x000ea20000000800 */
        /* <DEDUP_REMOVED lines=12> */
[--C-:B------:R-:W-:Y:S02]  /*52c0*/  FFMA.FTZ R115, R115, c[0x0][0x23c], -R121.reuse ;  /* 0x00008f0073737a23 */ /* 0x100fe40000010879 */
[----:B------:R-:W-:Y:S02]  /*52d0*/  FFMA.FTZ R168, R114, c[0x0][0x23c], -R121 ;  /* 0x00008f0072a87a23 */ /* 0x000fe40000010879 */
[----:B------:R-:W-:-:S02]  /*52e0*/  FFMA.FTZ R109, R109, c[0x0][0x23c], -R120 ;  /* 0x00008f006d6d7a23 */ /* 0x000fc40000010878 */
[----:B------:R-:W-:Y:S01]  /*52f0*/  MUFU.EX2 R103, R103 ;  /* 0x0000006700677308 */ /* 0x000fe20000000800 */
[--C-:B------:R-:W-:Y:S02]  /*5300*/  FFMA.FTZ R108, R108, c[0x0][0x23c], -R120.reuse ;  /* 0x00008f006c6c7a23 */ /* 0x100fe40000010878 */
[--C-:B------:R-:W-:Y:S02]  /*5310*/  FFMA.FTZ R167, R112, c[0x0][0x23c], -R120.reuse ;  /* 0x00008f0070a77a23 */ /* 0x100fe40000010878 */
[----:B------:R-:W-:Y:S02]  /*5320*/  FFMA.FTZ R113, R113, c[0x0][0x23c], -R120 ;  /* 0x00008f0071717a23 */ /* 0x000fe40000010878 */
[----:B------:R-:W-:Y:S01]  /*5330*/  FADD.FTZ R104, R105, R104 ;  /* 0x0000006869687221 */ /* 0x000fe20000010000 */
[----:B------:R-:W2:Y:S01]  /*5340*/  MUFU.EX2 R100, R100 ;  /* 0x0000006400647308 */ /* 0x000ea20000000800 */
[----:B---3--:R-:W-:Y:S01]  /*5350*/  F2FP.BF16.PACK_AB R85, R106, R107 ;  /* 0x0000006b6a55723e */ /* 0x008fe200000010ff */
[----:B------:R-:W-:-:S02]  /*5360*/  FADD.FTZ R106, R107, R106 ;  /* 0x0000006a6b6a7221 */ /* 0x000fc40000010000 */
[----:B------:R-:W-:-:S04]  /*5370*/  FADD.FTZ R35, R35, R104 ;  /* 0x0000006823237221 */ /* 0x000fc80000010000 */
[----:B------:R-:W-:Y:S01]  /*5380*/  MUFU.EX2 R33, R33 ;  /* 0x0000002100217308 */ /* 0x000fe20000000800 */
[----:B------:R-:W-:Y:S01]  /*5390*/  FADD.FTZ R34, R34, R35 ;  /* 0x0000002322227221 */ /* 0x000fe20000010000 */
[----:B--2---:R-:W-:-:S06]  /*53a0*/  F2FP.BF16.PACK_AB R87, R100, R103 ;  /* 0x000000676457723e */ /* 0x004fcc00000010ff */
[----:B------:R-:W2:Y:S01]  /*53b0*/  MUFU.EX2 R102, R102 ;  /* 0x0000006600667308 */ /* 0x000ea20000000800 */
[----:B------:R-:W-:-:S04]  /*53c0*/  FADD.FTZ R103, R103, R106 ;  /* 0x0000006a67677221 */ /* 0x000fc80000010000 */
[----:B------:R-:W-:Y:S01]  /*53d0*/  FADD.FTZ R100, R100, R103 ;  /* 0x0000006764647221 */ /* 0x000fe20000010000 */
[C---:B------:R-:W-:Y:S02]  /*53e0*/  HMMA.16816.F32.BF16 R36, R84.reuse, R40, RZ ;  /* 0x000000285424723c */ /* 0x040fe400000418ff */
[----:B------:R-:W-:Y:S06]  /*53f0*/  MUFU.EX2 R32, R32 ;  /* 0x0000002000207308 */ /* 0x000fec0000000800 */
[----:B------:R-:W-:Y:S02]  /*5400*/  HMMA.16816.F32.BF16 R40, R84, R42, RZ ;  /* 0x0000002a5428723c */ /* 0x000fe400000418ff */
[----:B------:R-:W3:Y:S01]  /*5410*/  MUFU.EX2 R31, R31 ;  /* 0x0000001f001f7308 */ /* 0x000ee20000000800 */
[----:B--2---:R-:W-:-:S05]  /*5420*/  F2FP.BF16.PACK_AB R4, R102, R33 ;  /* 0x000000216604723e */ /* 0x004fca00000010ff */
[C---:B------:R-:W-:Y:S02]  /*5430*/  HMMA.16816.F32.BF16 R96, R84.reuse, R92, RZ ;  /* 0x0000005c5460723c */ /* 0x040fe400000418ff */
[----:B------:R-:W-:Y:S06]  /*5440*/  MUFU.EX2 R101, R101 ;  /* 0x0000006500657308 */ /* 0x000fec0000000800 */
[----:B------:R-:W-:Y:S02]  /*5450*/  HMMA.16816.F32.BF16 R92, R84, R94, RZ ;  /* 0x0000005e545c723c */ /* 0x000fe400000418ff */
[----:B------:R-:W2:Y:S01]  /*5460*/  MUFU.EX2 R30, R30 ;  /* 0x0000001e001e7308 */ /* 0x000ea20000000800 */
[----:B---3--:R-:W-:-:S05]  /*5470*/  F2FP.BF16.PACK_AB R6, R31, R32 ;  /* 0x000000201f06723e */ /* 0x008fca00000010ff */
[C---:B------:R-:W-:Y:S02]  /*5480*/  HMMA.16816.F32.BF16 R60, R84.reuse, R64, RZ ;  /* 0x00000040543c723c */ /* 0x040fe400000418ff */
[----:B------:R-:W-:Y:S06]  /*5490*/  MUFU.EX2 R29, R29 ;  /* 0x0000001d001d7308 */ /* 0x000fec0000000800 */
[----:B------:R-:W-:Y:S02]  /*54a0*/  HMMA.16816.F32.BF16 R64, R84, R66, RZ ;  /* 0x000000425440723c */ /* 0x000fe400000418ff */
[----:B------:R-:W3:Y:S01]  /*54b0*/  MUFU.EX2 R28, R28 ;  /* 0x0000001c001c7308 */ /* 0x000ee20000000800 */
[----:B--2---:R-:W-:Y:S01]  /*54c0*/  F2FP.BF16.PACK_AB R5, R30, R101 ;  /* 0x000000651e05723e */ /* 0x004fe200000010ff */
[----:B------:R-:W-:-:S04]  /*54d0*/  FADD.FTZ R101, R101, R100 ;  /* 0x0000006465657221 */ /* 0x000fc80000010000 */
[C---:B------:R-:W-:Y:S01]  /*54e0*/  HMMA.16816.F32.BF16 R44, R84.reuse, R48, RZ ;  /* 0x00000030542c723c */ /* 0x040fe200000418ff */
[----:B------:R-:W-:Y:S01]  /*54f0*/  FADD.FTZ R30, R30, R101 ;  /* 0x000000651e1e7221 */ /* 0x000fe20000010000 */
[----:B------:R-:W-:Y:S06]  /*5500*/  MUFU.EX2 R125, R125 ;  /* 0x0000007d007d7308 */ /* 0x000fec0000000800 */
[----:B------:R-:W-:Y:S01]  /*5510*/  HMMA.16816.F32.BF16 R48, R84, R50, RZ ;  /* 0x000000325430723c */ /* 0x000fe200000418ff */
[----:B---3--:R-:W-:Y:S01]  /*5520*/  F2FP.BF16.PACK_AB R7, R28, R29 ;  /* 0x0000001d1c07723e */ /* 0x008fe200000010ff */
[----:B------:R-:W2:Y:S01]  /*5530*/  MUFU.EX2 R124, R124 ;  /* 0x0000007c007c7308 */ /* 0x000ea20000000800 */
[----:B------:R-:W-:-:S05]  /*5540*/  FADD.FTZ R29, R29, R30 ;  /* 0x0000001e1d1d7221 */ /* 0x000fca0000010000 */
[----:B-1----:R-:W-:Y:S01]  /*5550*/  HMMA.16816.F32.BF16 R52, R84, R56, RZ ;  /* 0x000000385434723c */ /* 0x002fe200000418ff */
[----:B------:R-:W-:Y:S01]  /*5560*/  FADD.FTZ R28, R28, R29 ;  /* 0x0000001d1c1c7221 */ /* 0x000fe20000010000 */
        /* <DEDUP_REMOVED lines=17> */
[C---:B-1----:R-:W-:Y:S02]  /*5680*/  HMMA.16816.F32.BF16 R60, R4.reuse, R8, R60 ;  /* 0x00000008043c723c */ /* 0x042fe4000004183c */
[----:B------:R-:W-:Y:S06]  /*5690*/  MUFU.EX2 R112, R113 ;  /* 0x0000007100707308 */ /* 0x000fec0000000800 */
[----:B------:R-:W-:Y:S01]  /*56a0*/  HMMA.16816.F32.BF16 R64, R4, R10, R64 ;  /* 0x0000000a0440723c */ /* 0x000fe20000041840 */
[----:B------:R-:W1:Y:S01]  /*56b0*/  LDSM.16.MT88.4 R8, [R136+0xa800] ;  /* 0x00a800008808783b */ /* 0x000e620000004200 */
[----:B------:R-:W-:Y:S06]  /*56c0*/  MUFU.EX2 R167, R167 ;  /* 0x000000a700a77308 */ /* 0x000fec0000000800 */
        /* <DEDUP_REMOVED lines=14> */
[----:B------:R-:W-:Y:S01]  /*57b0*/  FFMA.FTZ R20, R127, c[0x0][0x23c], -R120 ;  /* 0x00008f007f147a23 */ /* 0x000fe20000010878 */
[----:B------:R-:W-:-:S03]  /*57c0*/  LEA.HI.X R165, R117, c[0x0][0x16c], R116, 0x1, P1 ;  /* 0x00005b0075a57a11 */ /* 0x000fc600008f0c74 */
[----:B------:R-:W-:Y:S02]  /*57d0*/  MUFU.EX2 R21, R21 ;  /* 0x0000001500157308 */ /* 0x000fe40000000800 */
[----:B------:R-:W-:Y:S01]  /*57e0*/  FFMA.FTZ R23, R126, c[0x0][0x23c], -R121 ;  /* 0x00008f007e177a23 */ /* 0x000fe20000010879 */
[----:B---3--:R-:W-:Y:S01]  /*57f0*/  HMMA.16816.F32.BF16 R76, R4, R12, R76 ;  /* 0x0000000c044c723c */ /* 0x008fe2000004184c */
[----:B------:R-:W-:-:S04]  /*5800*/  FFMA.FTZ R22, R163, c[0x0][0x23c], -R120 ;  /* 0x00008f00a3167a23 */ /* 0x000fc80000010878 */
[----:B------:R-:W-:Y:S03]  /*5810*/  MUFU.EX2 R23, R23 ;  /* 0x0000001700177308 */ /* 0x000fe60000000800 */
[C---:B----4-:R-:W-:Y:S05]  /*5820*/  HMMA.16816.F32.BF16 R68, R4.reuse, R16, R68 ;  /* 0x000000100444723c */ /* 0x050fea0000041844 */
[----:B------:R-:W3:Y:S03]  /*5830*/  MUFU.EX2 R22, R22 ;  /* 0x0000001600167308 */ /* 0x000ee60000000800 */
[C---:B------:R-:W-:Y:S01]  /*5840*/  HMMA.16816.F32.BF16 R72, R4.reuse, R18, R72 ;  /* 0x000000120448723c */ /* 0x040fe20000041848 */
[----:B------:R-:W4:Y:S04]  /*5850*/  LDSM.16.MT88.4 R16, [R138+0x9000] ;  /* 0x009000008a10783b */ /* 0x000f280000004200 */
[----:B------:R-:W5:Y:S03]  /*5860*/  MUFU.EX2 R20, R20 ;  /* 0x0000001400147308 */ /* 0x000f660000000800 */
[----:B------:R-:W-:Y:S01]  /*5870*/  HMMA.16816.F32.BF16 R80, R4, R14, R80 ;  /* 0x0000000e0450723c */ /* 0x000fe20000041850 */
[----:B------:R-:W4:Y:S06]  /*5880*/  LDSM.16.MT88.4 R12, [R136+0x9000] ;  /* 0x00900000880c783b */ /* 0x000f2c0000004200 */
[----:B--2---:R-:W-:-:S02]  /*5890*/  F2FP.BF16.PACK_AB R4, R124, R125 ;  /* 0x0000007d7c04723e */ /* 0x004fc400000010ff */
[----:B---3--:R-:W-:Y:S01]  /*58a0*/  F2FP.BF16.PACK_AB R5, R22, R123 ;  /* 0x0000007b1605723e */ /* 0x008fe200000010ff */
[----:B------:R-:W-:Y:S01]  /*58b0*/  FADD.FTZ R123, R123, R28 ;  /* 0x0000001c7b7b7221 */ /* 0x000fe20000010000 */
[----:B------:R-:W-:Y:S02]  /*58c0*/  F2FP.BF16.PACK_AB R6, R23, R122 ;  /* 0x0000007a1706723e */ /* 0x000fe400000010ff */
[----:B-----5:R-:W-:Y:S01]  /*58d0*/  F2FP.BF16.PACK_AB R7, R20, R21 ;  /* 0x000000151407723e */ /* 0x020fe200000010ff */
[----:B------:R-:W-:-:S04]  /*58e0*/  FADD.FTZ R22, R22, R123 ;  /* 0x0000007b16167221 */ /* 0x000fc80000010000 */
[----:B------:R-:W-:Y:S02]  /*58f0*/  FADD.FTZ R21, R21, R22 ;  /* 0x0000001615157221 */ /* 0x000fe40000010000 */
[----:B-1----:R-:W-:Y:S02]  /*5900*/  HMMA.16816.F32.BF16 R96, R4, R8, R96 ;  /* 0x000000080460723c */ /* 0x002fe40000041860 */
[----:B------:R-:W-:-:S06]  /*5910*/  FADD.FTZ R20, R20, R21 ;  /* 0x0000001514147221 */ /* 0x000fcc0000010000 */
[C---:B------:R-:W-:Y:S01]  /*5920*/  HMMA.16816.F32.BF16 R92, R4.reuse, R10, R92 ;  /* 0x0000000a045c723c */ /* 0x040fe2000004185c */
[----:B------:R-:W1:Y:S07]  /*5930*/  LDSM.16.MT88.4 R8, [R137+0x9000] ;  /* 0x009000008908783b */ /* 0x000e6e0000004200 */
[C---:B----4-:R-:W-:Y:S08]  /*5940*/  HMMA.16816.F32.BF16 R36, R4.reuse, R16, R36 ;  /* 0x000000100424723c */ /* 0x050ff00000041824 */
[C---:B------:R-:W-:Y:S08]  /*5950*/  HMMA.16816.F32.BF16 R52, R4.reuse, R12, R52 ;  /* 0x0000000c0434723c */ /* 0x040ff00000041834 */
        /* <DEDUP_REMOVED lines=9> */
[----:B------:R-:W-:Y:S07]  /*59f0*/  LDSM.16.MT88.4 R12, [R138+0x9800] ;  /* 0x009800008a0c783b */ /* 0x000fee0000004200 */
[C---:B---3--:R-:W-:Y:S08]  /*5a00*/  HMMA.16816.F32.BF16 R68, R4.reuse, R16, R68 ;  /* 0x000000100444723c */ /* 0x048ff00000041844 */
[C---:B------:R-:W-:Y:S01]  /*5a10*/  HMMA.16816.F32.BF16 R72, R4.reuse, R18, R72 ;  /* 0x000000120448723c */ /* 0x040fe20000041848 */
[----:B------:R-:W-:Y:S07]  /*5a20*/  LDSM.16.MT88.4 R16, [R140+0x9800] ;  /* 0x009800008c10783b */ /* 0x000fee0000004200 */
[C---:B-1----:R-:W-:Y:S08]  /*5a30*/  HMMA.16816.F32.BF16 R60, R4.reuse, R8, R60 ;  /* 0x00000008043c723c */ /* 0x042ff0000004183c */
[C---:B------:R-:W-:Y:S01]  /*5a40*/  HMMA.16816.F32.BF16 R64, R4.reuse, R10, R64 ;  /* 0x0000000a0440723c */ /* 0x040fe20000041840 */
[----:B------:R-:W1:Y:S07]  /*5a50*/  LDSM.16.MT88.4 R8, [R136+0xb000] ;  /* 0x00b000008808783b */ /* 0x000e6e0000004200 */
        /* <DEDUP_REMOVED lines=10> */
[----:B------:R-:W-:Y:S02]  /*5b00*/  HMMA.16816.F32.BF16 R36, R4, R12, R36 ;  /* 0x0000000c0424723c */ /* 0x000fe40000041824 */
[----:B------:R-:W-:-:S06]  /*5b10*/  FADD.FTZ R167, R167, R112 ;  /* 0x00000070a7a77221 */ /* 0x000fcc0000010000 */
        /* <DEDUP_REMOVED lines=14> */
[C---:B---3--:R-:W-:Y:S07]  /*5c00*/  HMMA.16816.F32.BF16 R52, R4.reuse, R16, R52 ;  /* 0x000000100434723c */ /* 0x048fee0000041834 */
[----:B------:R-:W-:Y:S01]  /*5c10*/  FADD.FTZ R17, R33, R34 ;  /* 0x0000002221117221 */ /* 0x000fe20000010000 */
[----:B------:R-:W-:Y:S03]  /*5c20*/  HMMA.16816.F32.BF16 R56, R4, R18, R56 ;  /* 0x000000120438723c */ /* 0x000fe60000041838 */
[----:B------:R-:W-:-:S05]  /*5c30*/  FADD.FTZ R17, R102, R17 ;  /* 0x0000001166117221 */ /* 0x000fca0000010000 */
        /* <DEDUP_REMOVED lines=78> */
.L_x_7514:
[----:B------:R-:W-:-:S05]  /*6120*/  IMAD.MOV.U32 R5, RZ, RZ, c[0x0][0x1a0] ;  /* 0x00006800ff057624 */ /* 0x000fca00078e00ff */
[----:B------:R-:W-:-:S04]  /*6130*/  LEA R5, -R5, RZ, 0x6 ;  /* 0x000000ff05057211 */ /* 0x000fc800078e31ff */
[----:B------:R-:W-:Y:S02]  /*6140*/  SHF.R.S32.HI R6, RZ, 0x1f, R5 ;  /* 0x0000001fff067819 */ /* 0x000fe40000011405 */
.L_x_7515:
        /* <DEDUP_REMOVED lines=75> */
[----:B------:R-:W3:Y:S04]  /*6600*/  LDSM.16.M88.4 R4, [R145+0x4000] ;  /* 0x004000009104783b */ /* 0x000ee80000000200 */
[----:B------:R-:W5:Y:S04]  /*6610*/  LDSM.16.M88.4 R28, [R145+0x4800] ;  /* 0x00480000911c783b */ /* 0x000f680000000200 */
[----:B------:R-:W1:Y:S04]  /*6620*/  LDSM.16.M88.4 R20, [R145+0x5000] ;  /* 0x005000009114783b */ /* 0x000e680000000200 */
[----:B------:R-:W4:Y:S04]  /*6630*/  LDSM.16.M88.4 R108, [R145+0x5800] ;  /* 0x00580000916c783b */ /* 0x000f280000000200 */
[----:B------:R-:W-:Y:S04]  /*6640*/  LDSM.16.M88.4 R100, [R144] ;  /* 0x000000009064783b */ /* 0x000fe80000000200 */
[----:B------:R-:W2:Y:S04]  /*6650*/  LDSM.16.M88.4 R104, [R143] ;  /* 0x000000008f68783b */ /* 0x000ea80000000200 */
[----:B------:R-:W1:Y:S04]  /*6660*/  LDSM.16.M88.4 R112, [R135] ;  /* 0x000000008770783b */ /* 0x000e680000000200 */
[----:B------:R-:W0:Y:S01]  /*6670*/  LDGDEPBAR ;  /* 0x00000000000079af */ /* 0x000e220000000000 */
[C---:B---3--:R-:W-:Y:S08]  /*6680*/  HMMA.16816.F32.BF16 R8, R12.reuse, R4, RZ ;  /* 0x000000040c08723c */ /* 0x048ff000000418ff */
[C---:B------:R-:W-:Y:S08]  /*6690*/  HMMA.16816.F32.BF16 R4, R12.reuse, R6, RZ ;  /* 0x000000060c04723c */ /* 0x040ff000000418ff */
[C---:B-----5:R-:W-:Y:S08]  /*66a0*/  HMMA.16816.F32.BF16 R32, R12.reuse, R28, RZ ;  /* 0x0000001c0c20723c */ /* 0x060ff000000418ff */
[C---:B-1----:R-:W-:Y:S08]  /*66b0*/  HMMA.16816.F32.BF16 R24, R12.reuse, R20, RZ ;  /* 0x000000140c18723c */ /* 0x042ff000000418ff */
[C---:B------:R-:W-:Y:S08]  /*66c0*/  HMMA.16816.F32.BF16 R28, R12.reuse, R30, RZ ;  /* 0x0000001e0c1c723c */ /* 0x040ff000000418ff */
[C---:B------:R-:W-:Y:S08]  /*66d0*/  HMMA.16816.F32.BF16 R20, R12.reuse, R22, RZ ;  /* 0x000000160c14723c */ /* 0x040ff000000418ff */
[C---:B----4-:R-:W-:Y:S08]  /*66e0*/  HMMA.16816.F32.BF16 R16, R12.reuse, R108, RZ ;  /* 0x0000006c0c10723c */ /* 0x050ff000000418ff */
[----:B------:R-:W-:Y:S01]  /*66f0*/  HMMA.16816.F32.BF16 R12, R12, R110, RZ ;  /* 0x0000006e0c0c723c */ /* 0x000fe200000418ff */
[----:B------:R-:W1:Y:S07]  /*6700*/  LDSM.16.M88.4 R108, [R134] ;  /* 0x00000000866c783b */ /* 0x000e6e0000000200 */
[C---:B--2---:R-:W-:Y:S08]  /*6710*/  HMMA.16816.F32.BF16 R8, R100.reuse, R104, R8 ;  /* 0x000000686408723c */ /* 0x044ff00000041808 */
[C---:B------:R-:W-:Y:S01]  /*6720*/  HMMA.16816.F32.BF16 R4, R100.reuse, R106, R4 ;  /* 0x0000006a6404723c */ /* 0x040fe20000041804 */
[----:B------:R-:W2:Y:S07]  /*6730*/  LDSM.16.M88.4 R104, [R133] ;  /* 0x000000008568783b */ /* 0x000eae0000000200 */
[C---:B------:R-:W-:Y:S08]  /*6740*/  HMMA.16816.F32.BF16 R32, R100.reuse, R112, R32 ;  /* 0x000000706420723c */ /* 0x040ff00000041820 */
[C---:B------:R-:W-:Y:S01]  /*6750*/  HMMA.16816.F32.BF16 R28, R100.reuse, R114, R28 ;  /* 0x00000072641c723c */ /* 0x040fe2000004181c */
[----:B------:R-:W-:Y:S07]  /*6760*/  LDSM.16.M88.4 R112, [R139+0x4000] ;  /* 0x004000008b70783b */ /* 0x000fee0000000200 */
[C---:B-1----:R-:W-:Y:S08]  /*6770*/  HMMA.16816.F32.BF16 R24, R100.reuse, R108, R24 ;  /* 0x0000006c6418723c */ /* 0x042ff00000041818 */
[C---:B------:R-:W-:Y:S01]  /*6780*/  HMMA.16816.F32.BF16 R20, R100.reuse, R110, R20 ;  /* 0x0000006e6414723c */ /* 0x040fe20000041814 */
[----:B------:R-:W1:Y:S07]  /*6790*/  LDSM.16.M88.4 R108, [R142] ;  /* 0x000000008e6c783b */ /* 0x000e6e0000000200 */
[C---:B--2---:R-:W-:Y:S08]  /*67a0*/  HMMA.16816.F32.BF16 R16, R100.reuse, R104, R16 ;  /* 0x000000686410723c */ /* 0x044ff00000041810 */
        /* <DEDUP_REMOVED lines=8> */
[----:B------:R-:W-:Y:S07]  /*6830*/  LDSM.16.M88.4 R104, [R132] ;  /* 0x000000008468783b */ /* 0x000fee0000000200 */
[C---:B---3--:R-:W-:Y:S08]  /*6840*/  HMMA.16816.F32.BF16 R24, R108.reuse, R100, R24 ;  /* 0x000000646c18723c */ /* 0x048ff00000041818 */
        /* <DEDUP_REMOVED lines=27> */
[----:B------:R-:W2:Y:S07]  /*6a00*/  LDSM.16.M88.4 R100, [R144+0x2000] ;  /* 0x002000009064783b */ /* 0x000eae0000000200 */
[C---:B-1----:R-:W-:Y:S08]  /*6a10*/  HMMA.16816.F32.BF16 R16, R108.reuse, R112, R16 ;  /* 0x000000706c10723c */ /* 0x042ff00000041810 */
[----:B------:R-:W-:Y:S01]  /*6a20*/  HMMA.16816.F32.BF16 R12, R108, R114, R12 ;  /* 0x000000726c0c723c */ /* 0x000fe2000004180c */
[----:B------:R-:W1:Y:S04]  /*6a30*/  LDSM.16.M88.4 R112, [R130] ;  /* 0x000000008270783b */ /* 0x000e680000000200 */
[----:B------:R-:W3:Y:S03]  /*6a40*/  LDSM.16.M88.4 R108, [R129] ;  /* 0x00000000816c783b */ /* 0x000ee60000000200 */
[C---:B--2---:R-:W-:Y:S08]  /*6a50*/  HMMA.16816.F32.BF16 R8, R100.reuse, R104, R8 ;  /* 0x000000686408723c */ /* 0x044ff00000041808 */
[C---:B------:R-:W-:Y:S01]  /*6a60*/  HMMA.16816.F32.BF16 R4, R100.reuse, R106, R4 ;  /* 0x0000006a6404723c */ /* 0x040fe20000041804 */
[----:B------:R-:W2:Y:S07]  /*6a70*/  LDSM.16.M88.4 R104, [R128] ;  /* 0x000000008068783b */ /* 0x000eae0000000200 */
[C---:B-1----:R-:W-:Y:S08]  /*6a80*/  HMMA.16816.F32.BF16 R32, R100.reuse, R112, R32 ;  /* 0x000000706420723c */ /* 0x042ff00000041820 */
[C---:B------:R-:W-:Y:S01]  /*6a90*/  HMMA.16816.F32.BF16 R28, R100.reuse, R114, R28 ;  /* 0x00000072641c723c */ /* 0x040fe2000004181c */
[----:B------:R-:W-:Y:S07]  /*6aa0*/  LDSM.16.M88.4 R112, [R139+0x6000] ;  /* 0x006000008b70783b */ /* 0x000fee0000000200 */
[C---:B---3--:R-:W-:Y:S08]  /*6ab0*/  HMMA.16816.F32.BF16 R24, R100.reuse, R108, R24 ;  /* 0x0000006c6418723c */ /* 0x048ff00000041818 */
        /* <DEDUP_REMOVED lines=14> */
[----:B------:R-:W2:Y:S07]  /*6ba0*/  LDSM.16.M88.4 R108, [R139+0x7800] ;  /* 0x007800008b6c783b */ /* 0x000eae0000000200 */
[C---:B-1----:R-:W-:Y:S08]  /*6bb0*/  HMMA.16816.F32.BF16 R8, R112.reuse, R100, R8 ;  /* 0x000000647008723c */ /* 0x042ff00000041808 */
[----:B------:R-:W-:Y:S01]  /*6bc0*/  HMMA.16816.F32.BF16 R4, R112, R102, R4 ;  /* 0x000000667004723c */ /* 0x000fe20000041804 */
[----:B------:R-:W1:Y:S07]  /*6bd0*/  LDSM.16.M88.4 R100, [R132+0x3800] ;  /* 0x003800008464783b */ /* 0x000e6e0000000200 */
[C---:B--2---:R-:W-:Y:S08]  /*6be0*/  HMMA.16816.F32.BF16 R16, R104.reuse, R108, R16 ;  /* 0x0000006c6810723c */ /* 0x044ff00000041810 */
[----:B------:R-:W-:Y:S01]  /*6bf0*/  HMMA.16816.F32.BF16 R12, R104, R110, R12 ;  /* 0x0000006e680c723c */ /* 0x000fe2000004180c */
[----:B------:R-:W2:Y:S04]  /*6c00*/  LDSM.16.M88.4 R104, [R132+0x3000] ;  /* 0x003000008468783b */ /* 0x000ea80000000200 */
[----:B------:R-:W3:Y:S01]  /*6c10*/  LDSM.16.M88.4 R108, [R132+0x2800] ;  /* 0x00280000846c783b */ /* 0x000ee20000000200 */
[----:B------:R-:W-:Y:S11]  /*6c20*/  DEPBAR.LE SB0, 0x0 ;  /* 0x000080000000791a */ /* 0x000ff60000000000 */
[----:B------:R-:W-:Y:S07]  /*6c30*/  @!UPT UIADD3 URZ, URZ, URZ, URZ ;  /* 0x0000003f3f3ff290 */ /* 0x000fee000fffe03f */
[C---:B-1----:R-:W-:Y:S07]  /*6c40*/  HMMA.16816.F32.BF16 R12, R112.reuse, R102, R12 ;  /* 0x00000066700c723c */ /* 0x042fee000004180c */
[----:B------:R-:W-:Y:S01]  /*6c50*/  IMAD R102, R155, 0x40, R154 ;  /* 0x000000409b667824 */ /* 0x000fe200078e029a */
[----:B------:R-:W-:Y:S04]  /*6c60*/  HMMA.16816.F32.BF16 R16, R112, R100, R16 ;  /* 0x000000647010723c */ /* 0x000fe80000041810 */
[----:B------:R-:W-:-:S04]  /*6c70*/  IADD3 R103, R102, 0x9, RZ ;  /* 0x0000000966677810 */ /* 0x000fc80007ffe0ff */
[C---:B--2---:R-:W-:Y:S01]  /*6c80*/  HMMA.16816.F32.BF16 R20, R112.reuse, R106, R20 ;  /* 0x0000006a7014723c */ /* 0x044fe20000041814 */
[----:B------:R-:W1:Y:S06]  /*6c90*/  I2F R100, R103 ;  /* 0x0000006700647306 */ /* 0x000e6c0000201400 */
[----:B------:R-:W-:Y:S01]  /*6ca0*/  IADD3 R106, R102, 0x1, RZ ;  /* 0x00000001666a7810 */ /* 0x000fe20007ffe0ff */
[----:B------:R-:W-:Y:S03]  /*6cb0*/  HMMA.16816.F32.BF16 R24, R112, R104, R24 ;  /* 0x000000687018723c */ /* 0x000fe60000041818 */
[----:B------:R-:W2:Y:S01]  /*6cc0*/  I2F R105, R106 ;  /* 0x0000006a00697306 */ /* 0x000ea20000201400 */
[----:B------:R-:W-:Y:S01]  /*6cd0*/  BAR.SYNC.DEFER_BLOCKING 0x0 ;  /* 0x0000000000007b1d */ /* 0x000fe20000010000 */
[----:B------:R-:W-:-:S02]  /*6ce0*/  ISETP.GE.AND P4, PT, R106, R118, PT ;  /* 0x000000766a00720c */ /* 0x000fc40003f86270 */
[----:B------:R-:W-:Y:S01]  /*6cf0*/  IADD3 R104, R102, 0x8, RZ ;  /* 0x0000000866687810 */ /* 0x000fe20007ffe0ff */
[C---:B---3--:R-:W-:Y:S01]  /*6d00*/  HMMA.16816.F32.BF16 R32, R112.reuse, R108, R32 ;  /* 0x0000006c7020723c */ /* 0x048fe20000041820 */
[-C--:B------:R-:W-:Y:S01]  /*6d10*/  ISETP.GE.AND P6, PT, R106, R119.reuse, PT ;  /* 0x000000776a00720c */ /* 0x080fe20003fc6270 */
[----:B-1----:R-:W-:Y:S01]  /*6d20*/  FFMA.FTZ R5, R0, R100, R5 ;  /* 0x0000006400057223 */ /* 0x002fe20000010005 */
[----:B------:R-:W1:Y:S01]  /*6d30*/  I2F R101, R104 ;  /* 0x0000006800657306 */ /* 0x000e620000201400 */
[C---:B------:R-:W-:Y:S02]  /*6d40*/  ISETP.GE.AND P3, PT, R104.reuse, R119, PT ;  /* 0x000000776800720c */ /* 0x040fe40003f66270 */
[----:B------:R-:W-:Y:S02]  /*6d50*/  ISETP.GE.AND P5, PT, R104, R118, PT ;  /* 0x000000766800720c */ /* 0x000fe40003fa6270 */
[----:B------:R-:W-:Y:S01]  /*6d60*/  HMMA.16816.F32.BF16 R28, R112, R110, R28 ;  /* 0x0000006e701c723c */ /* 0x000fe2000004181c */
[----:B--2---:R-:W-:-:S02]  /*6d70*/  FFMA.FTZ R11, R0, R105, R11 ;  /* 0x00000069000b7223 */ /* 0x004fc4000001000b */
[----:B------:R-:W-:Y:S01]  /*6d80*/  FFMA.FTZ R108, R0, R105, R9 ;  /* 0x00000069006c7223 */ /* 0x000fe20000010009 */
[----:B------:R-:W-:-:S03]  /*6d90*/  IADD3 R9, R102, 0x10, RZ ;  /* 0x0000001066097810 */ /* 0x000fc60007ffe0ff */
[----:B------:R-:W-:Y:S02]  /*6da0*/  FSEL R112, R11, -INF , !P4 ;  /* 0xff8000000b707808 */ /* 0x000fe40006000000 */
[----:B------:R-:W2:Y:S01]  /*6db0*/  I2F R11, R9 ;  /* 0x00000009000b7306 */ /* 0x000ea20000201400 */
[-C--:B-1----:R-:W-:Y:S01]  /*6dc0*/  FFMA.FTZ R198, R0, R101.reuse, R4 ;  /* 0x0000006500c67223 */ /* 0x082fe20000010004 */
[----:B------:R-:W-:Y:S01]  /*6dd0*/  FSEL R108, R108, -INF , !P6 ;  /* 0xff8000006c6c7808 */ /* 0x000fe20007000000 */
[----:B------:R-:W-:Y:S01]  /*6de0*/  FFMA.FTZ R6, R0, R101, R6 ;  /* 0x0000006500067223 */ /* 0x000fe20000010006 */
[----:B------:R-:W-:Y:S01]  /*6df0*/  IADD3 R101, R102, 0x11, RZ ;  /* 0x0000001166657810 */ /* 0x000fe20007ffe0ff */
[----:B------:R-:W-:Y:S01]  /*6e00*/  FFMA.FTZ R4, R0, R100, R7 ;  /* 0x0000006400047223 */ /* 0x000fe20000010007 */
[----:B------:R-:W-:Y:S02]  /*6e10*/  ISETP.GE.AND P6, PT, R103, R119, PT ;  /* 0x000000776700720c */ /* 0x000fe40003fc6270 */
[----:B------:R-:W1:Y:S01]  /*6e20*/  I2F R100, R101 ;  /* 0x0000006500647306 */ /* 0x000e620000201400 */
[----:B------:R-:W-:-:S02]  /*6e30*/  IADD3 R7, R102, 0x18, RZ ;  /* 0x0000001866077810 */ /* 0x000fc40007ffe0ff */
[----:B------:R-:W-:Y:S02]  /*6e40*/  FSEL R198, R198, -INF , !P3 ;  /* 0xff800000c6c67808 */ /* 0x000fe40005800000 */
[----:B------:R-:W-:Y:S02]  /*6e50*/  FSEL R6, R6, -INF , !P5 ;  /* 0xff80000006067808 */ /* 0x000fe40006800000 */
[C---:B------:R-:W-:Y:S01]  /*6e60*/  ISETP.GE.AND P3, PT, R9.reuse, R119, PT ;  /* 0x000000770900720c */ /* 0x040fe20003f66270 */
[CC--:B--2---:R-:W-:Y:S01]  /*6e70*/  FFMA.FTZ R126, R0.reuse, R11.reuse, R32 ;  /* 0x0000000b007e7223 */ /* 0x0c4fe20000010020 */
[----:B------:R-:W-:Y:S01]  /*6e80*/  ISETP.GE.AND P5, PT, R9, R118, PT ;  /* 0x000000760900720c */ /* 0x000fe20003fa6270 */
[----:B------:R-:W-:Y:S01]  /*6e90*/  FFMA.FTZ R34, R0, R11, R34 ;  /* 0x0000000b00227223 */ /* 0x000fe20000010022 */
[----:B------:R-:W-:Y:S01]  /*6ea0*/  FSEL R196, R5, -INF , !P6 ;  /* 0xff80000005c47808 */ /* 0x000fe20007000000 */
[----:B------:R-:W2:Y:S01]  /*6eb0*/  I2F R9, R7 ;  /* 0x0000000700097306 */ /* 0x000ea20000201400 */
[----:B------:R-:W-:-:S02]  /*6ec0*/  IADD3 R5, R102, 0x19, RZ ;  /* 0x0000001966057810 */ /* 0x000fc40007ffe0ff */
[----:B------:R-:W-:Y:S01]  /*6ed0*/  ISETP.GE.AND P4, PT, R103, R118, PT ;  /* 0x000000766700720c */ /* 0x000fe20003f86270 */
[-C--:B-1----:R-:W-:Y:S01]  /*6ee0*/  FFMA.FTZ R33, R0, R100.reuse, R33 ;  /* 0x0000006400217223 */ /* 0x082fe20000010021 */
[----:B------:R-:W-:Y:S01]  /*6ef0*/  IADD3 R11, R102, 0x20, RZ ;  /* 0x00000020660b7810 */ /* 0x000fe20007ffe0ff */
[----:B------:R-:W-:Y:S01]  /*6f00*/  FFMA.FTZ R35, R0, R100, R35 ;  /* 0x0000006400237223 */ /* 0x000fe20000010023 */
[----:B------:R-:W-:Y:S01]  /*6f10*/  FSEL R4, R4, -INF , !P4 ;  /* 0xff80000004047808 */ /* 0x000fe20006000000 */
[----:B------:R-:W1:Y:S01]  /*6f20*/  I2F R32, R5 ;  /* 0x0000000500207306 */ /* 0x000e620000201400 */
[C---:B------:R-:W-:Y:S02]  /*6f30*/  ISETP.GE.AND P6, PT, R101.reuse, R119, PT ;  /* 0x000000776500720c */ /* 0x040fe40003fc6270 */
[----:B------:R-:W-:Y:S02]  /*6f40*/  ISETP.GE.AND P4, PT, R101, R118, PT ;  /* 0x000000766500720c */ /* 0x000fe40003f86270 */
[----:B------:R-:W-:-:S02]  /*6f50*/  FSEL R126, R126, -INF , !P3 ;  /* 0xff8000007e7e7808 */ /* 0x000fc40005800000 */
[----:B------:R-:W-:Y:S01]  /*6f60*/  FSEL R190, R34, -INF , !P5 ;  /* 0xff80000022be7808 */ /* 0x000fe20006800000 */
[C---:B--2---:R-:W-:Y:S01]  /*6f70*/  FFMA.FTZ R28, R0.reuse, R9, R28 ;  /* 0x00000009001c7223 */ /* 0x044fe2000001001c */
[C---:B------:R-:W-:Y:S01]  /*6f80*/  ISETP.GE.AND P3, PT, R7.reuse, R119, PT ;  /* 0x000000770700720c */ /* 0x040fe20003f66270 */
[C---:B------:R-:W-:Y:S01]  /*6f90*/  FFMA.FTZ R30, R0.reuse, R9, R30 ;  /* 0x00000009001e7223 */ /* 0x040fe2000001001e */
[----:B------:R-:W-:Y:S02]  /*6fa0*/  ISETP.GE.AND P5, PT, R7, R118, PT ;  /* 0x000000760700720c */ /* 0x000fe40003fa6270 */
[----:B------:R-:W2:Y:S01]  /*6fb0*/  I2F R7, R11 ;  /* 0x0000000b00077306 */ /* 0x000ea20000201400 */
[----:B------:R-:W-:Y:S02]  /*6fc0*/  FSEL R122, R33, -INF , !P6 ;  /* 0xff800000217a7808 */ /* 0x000fe40007000000 */
[----:B------:R-:W-:Y:S01]  /*6fd0*/  FSEL R124, R35, -INF , !P4 ;  /* 0xff800000237c7808 */ /* 0x000fe20006000000 */
[CC--:B-1----:R-:W-:Y:S01]  /*6fe0*/  FFMA.FTZ R29, R0.reuse, R32.reuse, R29 ;  /* 0x00000020001d7223 */ /* 0x0c2fe2000001001d */
[C---:B------:R-:W-:Y:S01]  /*6ff0*/  ISETP.GE.AND P6, PT, R5.reuse, R119, PT ;  /* 0x000000770500720c */ /* 0x040fe20003fc6270 */
[----:B------:R-:W-:Y:S01]  /*7000*/  FFMA.FTZ R31, R0, R32, R31 ;  /* 0x00000020001f7223 */ /* 0x000fe2000001001f */
[----:B------:R-:W-:-:S02]  /*7010*/  ISETP.GE.AND P4, PT, R5, R118, PT ;  /* 0x000000760500720c */ /* 0x000fc40003f86270 */
[----:B------:R-:W-:Y:S02]  /*7020*/  IADD3 R5, R102, 0x21, RZ ;  /* 0x0000002166057810 */ /* 0x000fe40007ffe0ff */
[----:B------:R-:W-:Y:S02]  /*7030*/  FSEL R194, R28, -INF , !P3 ;  /* 0xff8000001cc27808 */ /* 0x000fe40005800000 */
[----:B------:R-:W1:Y:S01]  /*7040*/  I2F R9, R5 ;  /* 0x0000000500097306 */ /* 0x000e620000201400 */
[----:B------:R-:W-:Y:S02]  /*7050*/  FSEL R188, R30, -INF , !P5 ;  /* 0xff8000001ebc7808 */ /* 0x000fe40006800000 */
[C---:B------:R-:W-:Y:S01]  /*7060*/  ISETP.GE.AND P3, PT, R11.reuse, R119, PT ;  /* 0x000000770b00720c */ /* 0x040fe20003f66270 */
[CC--:B--2---:R-:W-:Y:S01]  /*7070*/  FFMA.FTZ R24, R0.reuse, R7.reuse, R24 ;  /* 0x0000000700187223 */ /* 0x0c4fe20000010018 */
[----:B------:R-:W-:Y:S01]  /*7080*/  ISETP.GE.AND P5, PT, R11, R118, PT ;  /* 0x000000760b00720c */ /* 0x000fe20003fa6270 */
[----:B------:R-:W-:Y:S01]  /*7090*/  FFMA.FTZ R176, R0, R7, R26 ;  /* 0x0000000700b07223 */ /* 0x000fe2000001001a */
[----:B------:R-:W-:-:S02]  /*70a0*/  IADD3 R11, R102, 0x28, RZ ;  /* 0x00000028660b7810 */ /* 0x000fc40007ffe0ff */
[----:B------:R-:W-:Y:S02]  /*70b0*/  FSEL R192, R29, -INF , !P6 ;  /* 0xff8000001dc07808 */ /* 0x000fe40007000000 */
[----:B------:R-:W-:Y:S02]  /*70c0*/  FSEL R186, R31, -INF , !P4 ;  /* 0xff8000001fba7808 */ /* 0x000fe40006000000 */
[C---:B------:R-:W-:Y:S02]  /*70d0*/  ISETP.GE.AND P6, PT, R5.reuse, R119, PT ;  /* 0x000000770500720c */ /* 0x040fe40003fc6270 */
[----:B------:R-:W-:Y:S01]  /*70e0*/  ISETP.GE.AND P4, PT, R5, R118, PT ;  /* 0x000000760500720c */ /* 0x000fe20003f86270 */
[-C--:B-1----:R-:W-:Y:S01]  /*70f0*/  FFMA.FTZ R25, R0, R9.reuse, R25 ;  /* 0x0000000900197223 */ /* 0x082fe20000010019 */
[----:B------:R-:W1:Y:S01]  /*7100*/  I2F R5, R11 ;  /* 0x0000000b00057306 */ /* 0x000e620000201400 */
[----:B------:R-:W-:Y:S01]  /*7110*/  IADD3 R26, R102, 0x29, RZ ;  /* 0x00000029661a7810 */ /* 0x000fe20007ffe0ff */
[----:B------:R-:W-:Y:S01]  /*7120*/  FFMA.FTZ R27, R0, R9, R27 ;  /* 0x00000009001b7223 */ /* 0x000fe2000001001b */
[----:B------:R-:W-:-:S02]  /*7130*/  FSEL R180, R24, -INF , !P3 ;  /* 0xff80000018b47808 */ /* 0x000fc40005800000 */
[----:B------:R-:W-:Y:S02]  /*7140*/  IADD3 R24, R102, 0x30, RZ ;  /* 0x0000003066187810 */ /* 0x000fe40007ffe0ff */
[----:B------:R-:W-:Y:S01]  /*7150*/  FSEL R176, R176, -INF , !P5 ;  /* 0xff800000b0b07808 */ /* 0x000fe20006800000 */
[----:B------:R-:W2:Y:S01]  /*7160*/  I2F R9, R26 ;  /* 0x0000001a00097306 */ /* 0x000ea20000201400 */
[C---:B------:R-:W-:Y:S02]  /*7170*/  ISETP.GE.AND P3, PT, R11.reuse, R119, PT ;  /* 0x000000770b00720c */ /* 0x040fe40003f66270 */
[----:B------:R-:W-:Y:S02]  /*7180*/  ISETP.GE.AND P5, PT, R11, R118, PT ;  /* 0x000000760b00720c */ /* 0x000fe40003fa6270 */
[----:B------:R-:W-:Y:S02]  /*7190*/  FSEL R178, R25, -INF , !P6 ;  /* 0xff80000019b27808 */ /* 0x000fe40007000000 */
[----:B------:R-:W-:Y:S01]  /*71a0*/  FSEL R174, R27, -INF , !P4 ;  /* 0xff8000001bae7808 */ /* 0x000fe20006000000 */
[----:B------:R-:W3:Y:S01]  /*71b0*/  I2F R7, R24 ;  /* 0x0000001800077306 */ /* 0x000ee20000201400 */
[-C--:B-1----:R-:W-:Y:S01]  /*71c0*/  FFMA.FTZ R182, R0, R5.reuse, R20 ;  /* 0x0000000500b67223 */ /* 0x082fe20000010014 */
[----:B------:R-:W-:Y:S01]  /*71d0*/  IADD3 R20, R102, 0x31, RZ ;  /* 0x0000003166147810 */ /* 0x000fe20007ffe0ff */
[----:B------:R-:W-:Y:S01]  /*71e0*/  FFMA.FTZ R22, R0, R5, R22 ;  /* 0x0000000500167223 */ /* 0x000fe20000010016 */
[----:B------:R-:W-:-:S02]  /*71f0*/  IADD3 R5, R102, 0x38, RZ ;  /* 0x0000003866057810 */ /* 0x000fc40007ffe0ff */
[----:B------:R-:W-:Y:S02]  /*7200*/  FSEL R182, R182, -INF , !P3 ;  /* 0xff800000b6b67808 */ /* 0x000fe40005800000 */
[----:B------:R-:W1:Y:S01]  /*7210*/  I2F R11, R20 ;  /* 0x00000014000b7306 */ /* 0x000e620000201400 */
[----:B--2---:R-:W-:Y:S01]  /*7220*/  FFMA.FTZ R21, R0, R9, R21 ;  /* 0x0000000900157223 */ /* 0x004fe20000010015 */
[----:B------:R-:W-:Y:S01]  /*7230*/  ISETP.GE.AND P3, PT, R24, R119, PT ;  /* 0x000000771800720c */ /* 0x000fe20003f66270 */
[----:B------:R-:W-:Y:S01]  /*7240*/  FFMA.FTZ R23, R0, R9, R23 ;  /* 0x0000000900177223 */ /* 0x000fe20000010017 */
[C---:B------:R-:W-:Y:S02]  /*7250*/  ISETP.GE.AND P6, PT, R26.reuse, R119, PT ;  /* 0x000000771a00720c */ /* 0x040fe40003fc6270 */
[----:B------:R-:W-:Y:S02]  /*7260*/  ISETP.GE.AND P4, PT, R26, R118, PT ;  /* 0x000000761a00720c */ /* 0x000fe40003f86270 */
[----:B------:R-:W2:Y:S01]  /*7270*/  I2F R9, R5 ;  /* 0x0000000500097306 */ /* 0x000ea20000201400 */
[CC--:B---3--:R-:W-:Y:S01]  /*7280*/  FFMA.FTZ R16, R0.reuse, R7.reuse, R16 ;  /* 0x0000000700107223 */ /* 0x0c8fe20000010010 */
[----:B------:R-:W-:Y:S01]  /*7290*/  FSEL R184, R21, -INF , !P6 ;  /* 0xff80000015b87808 */ /* 0x000fe20007000000 */
[----:B------:R-:W-:Y:S01]  /*72a0*/  FFMA.FTZ R18, R0, R7, R18 ;  /* 0x0000000700127223 */ /* 0x000fe20000010012 */
[----:B------:R-:W-:-:S02]  /*72b0*/  FSEL R172, R23, -INF , !P4 ;  /* 0xff80000017ac7808 */ /* 0x000fc40006000000 */
[----:B------:R-:W-:Y:S02]  /*72c0*/  FSEL R100, R16, -INF , !P3 ;  /* 0xff80000010647808 */ /* 0x000fe40005800000 */
[----:B------:R-:W3:Y:S01]  /*72d0*/  I2F R7, R102 ;  /* 0x0000006600077306 */ /* 0x000ee20000201400 */
[----:B-1----:R-:W-:Y:S01]  /*72e0*/  FFMA.FTZ R17, R0, R11, R17 ;  /* 0x0000000b00117223 */ /* 0x002fe20000010011 */
[----:B------:R-:W-:Y:S01]  /*72f0*/  ISETP.GE.AND P3, PT, R102, R119, PT ;  /* 0x000000776600720c */ /* 0x000fe20003f66270 */
[----:B------:R-:W-:Y:S01]  /*7300*/  FFMA.FTZ R19, R0, R11, R19 ;  /* 0x0000000b00137223 */ /* 0x000fe20000010013 */
[----:B------:R-:W-:Y:S02]  /*7310*/  IADD3 R11, R102, 0x39, RZ ;  /* 0x00000039660b7810 */ /* 0x000fe40007ffe0ff */
[----:B------:R-:W-:Y:S01]  /*7320*/  ISETP.GE.AND P6, PT, R20, R119, PT ;  /* 0x000000771400720c */ /* 0x000fe20003fc6270 */
[-C--:B--2---:R-:W-:Y:S01]  /*7330*/  FFMA.FTZ R12, R0, R9.reuse, R12 ;  /* 0x00000009000c7223 */ /* 0x084fe2000001000c */
[-C--:B------:R-:W-:Y:S01]  /*7340*/  ISETP.GE.AND P4, PT, R20, R118.reuse, PT ;  /* 0x000000761400720c */ /* 0x080fe20003f86270 */
[----:B------:R-:W-:Y:S01]  /*7350*/  FFMA.FTZ R14, R0, R9, R14 ;  /* 0x00000009000e7223 */ /* 0x000fe2000001000e */
[----:B------:R-:W-:Y:S01]  /*7360*/  FSEL R164, R22, -INF , !P5 ;  /* 0xff80000016a47808 */ /* 0x000fe20006800000 */
[----:B------:R-:W1:Y:S01]  /*7370*/  I2F R9, R11 ;  /* 0x0000000b00097306 */ /* 0x000e620000201400 */
[----:B------:R-:W-:-:S02]  /*7380*/  ISETP.GE.AND P5, PT, R24, R118, PT ;  /* 0x000000761800720c */ /* 0x000fc40003fa6270 */
[----:B------:R-:W-:Y:S01]  /*7390*/  FSEL R101, R17, -INF , !P6 ;  /* 0xff80000011657808 */ /* 0x000fe20007000000 */
[----:B---3--:R-:W-:Y:S01]  /*73a0*/  FFMA.FTZ R8, R0, R7, R8 ;  /* 0x0000000700087223 */ /* 0x008fe20000010008 */
[----:B------:R-:W-:Y:S02]  /*73b0*/  FSEL R106, R19, -INF , !P4 ;  /* 0xff800000136a7808 */ /* 0x000fe40006000000 */
[----:B------:R-:W-:Y:S02]  /*73c0*/  ISETP.GE.AND P6, PT, R5, R119, PT ;  /* 0x000000770500720c */ /* 0x000fe40003fc6270 */
[----:B------:R-:W-:Y:S02]  /*73d0*/  FSEL R8, R8, -INF , !P3 ;  /* 0xff80000008087808 */ /* 0x000fe40005800000 */
[----:B------:R-:W-:Y:S02]  /*73e0*/  ISETP.GT.AND P3, PT, R155, R148, PT ;  /* 0x000000949b00720c */ /* 0x000fe40003f64270 */
[-C--:B------:R-:W-:Y:S01]  /*73f0*/  ISETP.GE.AND P4, PT, R5, R118.reuse, PT ;  /* 0x000000760500720c */ /* 0x080fe20003f86270 */
[----:B------:R-:W-:Y:S01]  /*7400*/  FFMA.FTZ R5, R0, R7, R10 ;  /* 0x0000000700057223 */ /* 0x000fe2000001000a */
[----:B------:R-:W-:Y:S01]  /*7410*/  FSEL R105, R18, -INF , !P5 ;  /* 0xff80000012697808 */ /* 0x000fe20006800000 */
[-C--:B-1----:R-:W-:Y:S01]  /*7420*/  FFMA.FTZ R13, R0, R9.reuse, R13 ;  /* 0x00000009000d7223 */ /* 0x082fe2000001000d */
        /* <DEDUP_REMOVED lines=42> */
[----:B------:R-:W-:-:S04]  /*76d0*/  ISETP.GE.AND P6, PT, R10, RZ, PT ;  /* 0x000000ff0a00720c */ /* 0x000fc80003fc6270 */
[----:B------:R-:W-:Y:S02]  /*76e0*/  @P4 IADD3 R9, R9, 0x1, RZ ;  /* 0x0000000109094810 */ /* 0x000fe40007ffe0ff */
[----:B------:R-:W-:-:S03]  /*76f0*/  ISETP.NE.AND P4, PT, RZ, c[0x0][0x2d0], PT ;  /* 0x0000b400ff007a0c */ /* 0x000fc60003f85270 */
[----:B------:R-:W-:Y:S01]  /*7700*/  IMAD.MOV.U32 R10, RZ, RZ, R9 ;  /* 0x000000ffff0a7224 */ /* 0x000fe200078e0009 */
[----:B------:R-:W-:-:S03]  /*7710*/  LOP3.LUT R9, RZ, c[0x0][0x2d0], RZ, 0x33, !PT ;  /* 0x0000b400ff097a12 */ /* 0x000fc600078e33ff */
        /* <DEDUP_REMOVED lines=10> */
[----:B------:R-:W-:-:S05]  /*77c0*/  IMAD R10, R7, c[0x0][0x2d0], -R10 ;  /* 0x0000b400070a7a24 */ /* 0x000fca00078e0a0a */
        /* <DEDUP_REMOVED lines=13> */
.L_x_7517:
[----:B------:R-:W-:-:S05]  /*78a0*/  IMAD.MOV.U32 R7, RZ, RZ, c[0x0][0x198] ;  /* 0x00006600ff077624 */ /* 0x000fca00078e00ff */
[----:B------:R-:W-:-:S04]  /*78b0*/  LEA R7, -R7, RZ, 0x6 ;  /* 0x000000ff07077211 */ /* 0x000fc800078e31ff */
[----:B------:R-:W-:Y:S02]  /*78c0*/  SHF.R.S32.HI R10, RZ, 0x1f, R7 ;  /* 0x0000001fff0a7819 */ /* 0x000fe40000011407 */
.L_x_7518:
[----:B------:R-:W-:Y:S01]  /*78d0*/  @!P1 IADD3 R12, P4, R117, R7, RZ ;  /* 0x00000007750c9210 */ /* 0x000fe20007f9e0ff */
[----:B------:R1:W-:Y:S01]  /*78e0*/  @P2 STS.128 [R156+0x4000], RZ ;  /* 0x004000ff9c002388 */ /* 0x0003e20000000c00 */
[C---:B------:R-:W-:Y:S01]  /*78f0*/  @!P2 LEA R22, P5, R7.reuse, R166, 0x1 ;  /* 0x000000a60716a211 */ /* 0x040fe200078a08ff */
[----:B------:R-:W-:Y:S02]  /*7900*/  BSSY B0, `(.L_x_7519) ;  /* 0x0000045000007945 */ /* 0x000fe40003800000 */
[--C-:B------:R-:W-:Y:S01]  /*7910*/  @!P1 IMAD.X R9, R116, 0x1, R10.reuse, P4 ;  /* 0x0000000174099824 */ /* 0x100fe200020e060a */
[C---:B------:R-:W-:Y:S02]  /*7920*/  @!P1 LEA R20, P4, R12.reuse, c[0x0][0x168], 0x1 ;  /* 0x00005a000c149a11 */ /* 0x040fe400078808ff */
        /* <DEDUP_REMOVED lines=11> */
[C---:B------:R-:W-:Y:S02]  /*79e0*/  @!P2 LEA R18, P6, R9.reuse, R166, 0x1 ;  /* 0x000000a60912a211 */ /* 0x040fe400078c08ff */
[C---:B------:R-:W-:Y:S01]  /*79f0*/  @!P1 LEA R16, P4, R14.reuse, c[0x0][0x168], 0x1 ;  /* 0x00005a000e109a11 */ /* 0x040fe200078808ff */
        /* <DEDUP_REMOVED lines=14> */
[----:B------:R1:W-:Y:S04]  /*7ae0*/  @P1 STS.128 [R156+0x6800], RZ ;  /* 0x006800ff9c001388 */ /* 0x0003e80000000c00 */
[----:B------:R-:W-:Y:S01]  /*7af0*/  @!PT LDS RZ, [RZ] ;  /* 0x00000000fffff984 */ /* 0x000fe20000000800 */
[----:B------:R-:W-:Y:S01]  /*7b00*/  @!PT LDS RZ, [RZ] ;  /* 0x00000000fffff984 */ /* 0x000fe20000000800 */
[----:B------:R-:W-:Y:S01]  /*7b10*/  @!PT LDS RZ, [RZ] ;  /* 0x00000000fffff984 */ /* 0x000fe20000000800 */
[----:B------:R1:W-:Y:S01]  /*7b20*/  @!P1 LDGSTS.E.BYPASS.LTC128B.128 [R156+0x6800], [R16.64+0x80] ;  /* 0x06800080109c9fae */ /* 0x0003e2000b901d48 */
[----:B--2---:R-:W-:-:S03]  /*7b30*/  @!P2 LEA R22, P4, R9, R166, 0x1 ;  /* 0x000000a60916a211 */ /* 0x004fc600078808ff */
[----:B------:R1:W-:Y:S01]  /*7b40*/  @P2 STS.128 [R156+0x5000], RZ ;  /* 0x005000ff9c002388 */ /* 0x0003e20000000c00 */
[----:B------:R-:W-:Y:S02]  /*7b50*/  @!P2 LEA.HI.X R23, R9, R165, R12, 0x1, P4 ;  /* 0x000000a50917a211 */ /* 0x000fe400020f0c0c */
[----:B------:R-:W-:-:S03]  /*7b60*/  IADD3 R14, P4, R150, R9, RZ ;  /* 0x00000009960e7210 */ /* 0x000fc60007f9e0ff */
[----:B------:R-:W-:Y:S01]  /*7b70*/  @!PT LDS RZ, [RZ] ;  /* 0x00000000fffff984 */ /* 0x000fe20000000800 */
[----:B------:R-:W-:Y:S01]  /*7b80*/  @!PT LDS RZ, [RZ] ;  /* 0x00000000fffff984 */ /* 0x000fe20000000800 */
[----:B------:R-:W-:Y:S01]  /*7b90*/  @!PT LDS RZ, [RZ] ;  /* 0x00000000fffff984 */ /* 0x000fe20000000800 */
[----:B------:R1:W-:Y:S01]  /*7ba0*/  @!P2 LDGSTS.E.BYPASS.LTC128B.128 [R156+0x5000], [R22.64] ;  /* 0x05000000169cafae */ /* 0x0003e2000b901d48 */
[--C-:B---3--:R-:W-:Y:S02]  /*7bb0*/  @!P1 IMAD.X R20, R116, 0x1, R12.reuse, P5 ;  /* 0x0000000174149824 */ /* 0x108fe400028e060c */
[----:B------:R-:W-:Y:S01]  /*7bc0*/  IMAD.X R9, R149, 0x1, R12, P4 ;  /* 0x0000000195097824 */ /* 0x000fe200020e060c */
[C---:B------:R-:W-:Y:S01]  /*7bd0*/  @!P2 LEA R12, P4, R14.reuse, R166, 0x1 ;  /* 0x000000a60e0ca211 */ /* 0x040fe200078808ff */
[----:B------:R1:W-:Y:S03]  /*7be0*/  @P1 STS.128 [R156+0x7000], RZ ;  /* 0x007000ff9c001388 */ /* 0x0003e60000000c00 */
[----:B------:R-:W-:Y:S02]  /*7bf0*/  @!P2 LEA.HI.X R13, R14, R165, R9, 0x1, P4 ;  /* 0x000000a50e0da211 */ /* 0x000fe400020f0c09 */
[----:B----4-:R-:W-:-:S04]  /*7c00*/  @!P1 LEA R18, P5, R11, c[0x0][0x168], 0x1 ;  /* 0x00005a000b129a11 */ /* 0x010fc800078a08ff */
[----:B------:R-:W-:-:S05]  /*7c10*/  @!P1 LEA.HI.X R19, R11, c[0x0][0x16c], R20, 0x1, P5 ;  /* 0x00005b000b139a11 */ /* 0x000fca00028f0c14 */
        /* <DEDUP_REMOVED lines=19> */
.L_x_7520:
[----:B------:R-:W-:Y:S05]  /*7d50*/  BSYNC B0 ;  /* 0x0000000000007941 */ /* 0x000fea0003800000 */
.L_x_7519:
[----:B------:R-:W0:Y:S01]  /*7d60*/  LDGDEPBAR ;  /* 0x00000000000079af */ /* 0x000e220000000000 */
[----:B------:R-:W-:-:S04]  /*7d70*/  LEA R166, P1, R7, R166, 0x1 ;  /* 0x000000a607a67211 */ /* 0x000fc800078208ff */
[----:B------:R-:W-:Y:S02]  /*7d80*/  LEA.HI.X R165, R7, R165, R10, 0x1, P1 ;  /* 0x000000a507a57211 */ /* 0x000fe400008f0c0a */
.L_x_7516:
        /* <DEDUP_REMOVED lines=51> */
[----:B------:R-:W-:Y:S02]  /*80c0*/  FFMA.FTZ R114, R108, c[0x0][0x23c], -R119 ;  /* 0x00008f006c727a23 */ /* 0x000fe40000010877 */
[----:B------:R-:W-:Y:S01]  /*80d0*/  FFMA.FTZ R113, R5, c[0x0][0x23c], -R117 ;  /* 0x00008f0005717a23 */ /* 0x000fe20000010875 */
[----:B------:R-:W-:Y:S01]  /*80e0*/  FSEL R5, R110, RZ, P1 ;  /* 0x000000ff6e057208 */ /* 0x000fe20000800000 */
[----:B------:R-:W-:Y:S01]  /*80f0*/  FADD.FTZ R115, R3, -R8 ;  /* 0x8000000803737221 */ /* 0x000fe20000010000 */
[----:B------:R-:W-:Y:S01]  /*8100*/  MUFU.EX2 R107, R107 ;  /* 0x0000006b006b7308 */ /* 0x000fe20000000800 */
[----:B------:R-:W-:Y:S01]  /*8110*/  FFMA.FTZ R109, R198, c[0x0][0x23c], -R119 ;  /* 0x00008f00c66d7a23 */ /* 0x000fe20000010877 */
[----:B------:R-:W1:Y:S01]  /*8120*/  LDSM.16.MT88.4 R8, [R140+0x8000] ;  /* 0x008000008c08783b */ /* 0x000e620000004200 */
[----:B------:R-:W-:-:S02]  /*8130*/  FADD.FTZ R2, R2, -R5 ;  /* 0x8000000502027221 */ /* 0x000fc40000010000 */
[----:B------:R-:W-:Y:S02]  /*8140*/  FMUL.FTZ R115, R115, c[0x0][0x23c] ;  /* 0x00008f0073737a20 */ /* 0x000fe40000410000 */
[----:B------:R-:W-:Y:S01]  /*8150*/  FMUL.FTZ R116, R2, c[0x0][0x23c] ;  /* 0x00008f0002747a20 */ /* 0x000fe20000410000 */
[----:B------:R-:W-:Y:S01]  /*8160*/  MUFU.EX2 R114, R114 ;  /* 0x0000007200727308 */ /* 0x000fe20000000800 */
[----:B------:R-:W-:Y:S02]  /*8170*/  FFMA.FTZ R108, R196, c[0x0][0x23c], -R119 ;  /* 0x00008f00c46c7a23 */ /* 0x000fe40000010877 */
        /* <DEDUP_REMOVED lines=14> */
[----:B--2---:R-:W-:Y:S01]  /*8260*/  FMUL.FTZ R4, R96, R115 ;  /* 0x0000007360047220 */ /* 0x004fe20000410000 */
[----:B------:R-:W-:Y:S01]  /*8270*/  F2FP.BF16.PACK_AB R96, R114, R107 ;  /* 0x0000006b7260723e */ /* 0x000fe200000010ff */
[-C--:B------:R-:W-:Y:S02]  /*8280*/  FMUL.FTZ R5, R97, R115.reuse ;  /* 0x0000007361057220 */ /* 0x080fe40000410000 */
[-C--:B------:R-:W-:Y:S02]  /*8290*/  FMUL.FTZ R20, R44, R115.reuse ;  /* 0x000000732c147220 */ /* 0x080fe40000410000 */
[----:B------:R-:W-:Y:S01]  /*82a0*/  FMUL.FTZ R21, R45, R115 ;  /* 0x000000732d157220 */ /* 0x000fe20000410000 */
[----:B------:R-:W-:Y:S01]  /*82b0*/  MUFU.EX2 R108, R108 ;  /* 0x0000006c006c7308 */ /* 0x000fe20000000800 */
[----:B---3--:R-:W-:-:S02]  /*82c0*/  FMUL.FTZ R7, R99, R116 ;  /* 0x0000007463077220 */ /* 0x008fc40000410000 */
[-C--:B------:R-:W-:Y:S02]  /*82d0*/  FMUL.FTZ R22, R46, R116.reuse ;  /* 0x000000742e167220 */ /* 0x080fe40000410000 */
[-C--:B------:R-:W-:Y:S02]  /*82e0*/  FMUL.FTZ R23, R47, R116.reuse ;  /* 0x000000742f177220 */ /* 0x080fe40000410000 */
[-C--:B------:R-:W-:Y:S01]  /*82f0*/  FMUL.FTZ R48, R48, R115.reuse ;  /* 0x0000007330307220 */ /* 0x080fe20000410000 */
[----:B------:R-:W-:Y:S01]  /*8300*/  MUFU.EX2 R113, R113 ;  /* 0x0000007100717308 */ /* 0x000fe20000000800 */
[----:B------:R-:W-:Y:S02]  /*8310*/  FMUL.FTZ R49, R49, R115 ;  /* 0x0000007331317220 */ /* 0x000fe40000410000 */
[-C--:B------:R-:W-:Y:S02]  /*8320*/  FMUL.FTZ R50, R50, R116.reuse ;  /* 0x0000007432327220 */ /* 0x080fe40000410000 */
[----:B------:R-:W-:-:S02]  /*8330*/  FMUL.FTZ R51, R51, R116 ;  /* 0x0000007433337220 */ /* 0x000fc40000410000 */
[-C--:B------:R-:W-:Y:S01]  /*8340*/  FMUL.FTZ R44, R68, R115.reuse ;  /* 0x00000073442c7220 */ /* 0x080fe20000410000 */
[----:B------:R-:W2:Y:S01]  /*8350*/  MUFU.EX2 R112, R112 ;  /* 0x0000007000707308 */ /* 0x000ea20000000800 */
[-C--:B------:R-:W-:Y:S02]  /*8360*/  FMUL.FTZ R45, R69, R115.reuse ;  /* 0x00000073452d7220 */ /* 0x080fe40000410000 */
[-C--:B------:R-:W-:Y:S02]  /*8370*/  FMUL.FTZ R46, R70, R116.reuse ;  /* 0x00000074462e7220 */ /* 0x080fe40000410000 */
[----:B------:R-:W-:Y:S02]  /*8380*/  FMUL.FTZ R47, R71, R116 ;  /* 0x00000074472f7220 */ /* 0x000fe40000410000 */
[-C--:B------:R-:W-:Y:S01]  /*8390*/  FMUL.FTZ R72, R72, R115.reuse ;  /* 0x0000007348487220 */ /* 0x080fe20000410000 */
[----:B------:R3:W-:Y:S01]  /*83a0*/  MUFU.EX2 R3, R6 ;  /* 0x0000000600037308 */ /* 0x0007e20000000800 */
[----:B------:R-:W-:-:S02]  /*83b0*/  FMUL.FTZ R73, R73, R115 ;  /* 0x0000007349497220 */ /* 0x000fc40000410000 */
[-C--:B------:R-:W-:Y:S02]  /*83c0*/  FMUL.FTZ R74, R74, R116.reuse ;  /* 0x000000744a4a7220 */ /* 0x080fe40000410000 */
[-C--:B------:R-:W-:Y:S02]  /*83d0*/  FMUL.FTZ R75, R75, R116.reuse ;  /* 0x000000744b4b7220 */ /* 0x080fe40000410000 */
[----:B------:R-:W-:Y:S01]  /*83e0*/  FMUL.FTZ R92, R92, R115 ;  /* 0x000000735c5c7220 */ /* 0x000fe20000410000 */
[----:B------:R-:W4:Y:S01]  /*83f0*/  MUFU.EX2 R2, R2 ;  /* 0x0000000200027308 */ /* 0x000f220000000800 */
[----:B--2---:R-:W-:Y:S01]  /*8400*/  F2FP.BF16.PACK_AB R97, R112, R113 ;  /* 0x000000717061723e */ /* 0x004fe200000010ff */
[----:B------:R-:W-:Y:S02]  /*8410*/  FMUL.FTZ R93, R93, R115 ;  /* 0x000000735d5d7220 */ /* 0x000fe40000410000 */
[-C--:B------:R-:W-:Y:S02]  /*8420*/  FMUL.FTZ R94, R94, R116.reuse ;  /* 0x000000745e5e7220 */ /* 0x080fe40000410000 */
[----:B------:R-:W-:-:S02]  /*8430*/  FMUL.FTZ R95, R95, R116 ;  /* 0x000000745f5f7220 */ /* 0x000fc40000410000 */
[-C--:B---3--:R-:W-:Y:S01]  /*8440*/  FMUL.FTZ R6, R98, R116.reuse ;  /* 0x0000007462067220 */ /* 0x088fe20000410000 */
[----:B------:R-:W-:Y:S01]  /*8450*/  F2FP.BF16.PACK_AB R98, R108, R109 ;  /* 0x0000006d6c62723e */ /* 0x000fe200000010ff */
[----:B------:R-:W-:Y:S01]  /*8460*/  MUFU.EX2 R127, R127 ;  /* 0x0000007f007f7308 */ /* 0x000fe20000000800 */
[-C--:B------:R-:W-:Y:S02]  /*8470*/  FMUL.FTZ R28, R52, R115.reuse ;  /* 0x00000073341c7220 */ /* 0x080fe40000410000 */
[----:B------:R-:W-:Y:S02]  /*8480*/  FMUL.FTZ R29, R53, R115 ;  /* 0x00000073351d7220 */ /* 0x000fe40000410000 */
[-C--:B------:R-:W-:Y:S01]  /*8490*/  FMUL.FTZ R30, R54, R116.reuse ;  /* 0x00000074361e7220 */ /* 0x080fe20000410000 */
[----:B----4-:R-:W-:Y:S01]  /*84a0*/  F2FP.BF16.PACK_AB R99, R2, R3 ;  /* 0x000000030263723e */ /* 0x010fe200000010ff */
[----:B------:R-:W-:Y:S01]  /*84b0*/  FMUL.FTZ R31, R55, R116 ;  /* 0x00000074371f7220 */ /* 0x000fe20000410000 */
[----:B------:R-:W2:Y:S01]  /*84c0*/  MUFU.EX2 R126, R126 ;  /* 0x0000007e007e7308 */ /* 0x000ea20000000800 */
[----:B------:R-:W-:-:S02]  /*84d0*/  FMUL.FTZ R56, R56, R115 ;  /* 0x0000007338387220 */ /* 0x000fc40000410000 */
[-C--:B------:R-:W-:Y:S02]  /*84e0*/  FMUL.FTZ R57, R57, R115.reuse ;  /* 0x0000007339397220 */ /* 0x080fe40000410000 */
[C---:B------:R-:W-:Y:S01]  /*84f0*/  HMMA.16816.F32.BF16 R20, R96.reuse, R24, R20 ;  /* 0x000000186014723c */ /* 0x040fe20000041814 */
[-C--:B------:R-:W-:Y:S02]  /*8500*/  FMUL.FTZ R58, R58, R116.reuse ;  /* 0x000000743a3a7220 */ /* 0x080fe40000410000 */
[----:B------:R-:W-:Y:S01]  /*8510*/  MUFU.EX2 R123, R123 ;  /* 0x0000007b007b7308 */ /* 0x000fe20000000800 */
[-C--:B------:R-:W-:Y:S02]  /*8520*/  FMUL.FTZ R59, R59, R116.reuse ;  /* 0x000000743b3b7220 */ /* 0x080fe40000410000 */
[-C--:B------:R-:W-:Y:S02]  /*8530*/  FMUL.FTZ R12, R36, R115.reuse ;  /* 0x00000073240c7220 */ /* 0x080fe40000410000 */
[----:B------:R-:W-:Y:S01]  /*8540*/  HMMA.16816.F32.BF16 R24, R96, R26, R48 ;  /* 0x0000001a6018723c */ /* 0x000fe20000041830 */
[----:B------:R-:W3:Y:S01]  /*8550*/  LDSM.16.MT88.4 R48, [R138+0xa000] ;  /* 0x00a000008a30783b */ /* 0x000ee20000004200 */
[----:B------:R-:W-:Y:S01]  /*8560*/  FMUL.FTZ R13, R37, R115 ;  /* 0x00000073250d7220 */ /* 0x000fe20000410000 */
[----:B------:R-:W4:Y:S01]  /*8570*/  MUFU.EX2 R122, R122 ;  /* 0x0000007a007a7308 */ /* 0x000f220000000800 */
[----:B--2---:R-:W-:Y:S01]  /*8580*/  F2FP.BF16.PACK_AB R68, R126, R127 ;  /* 0x0000007f7e44723e */ /* 0x004fe200000010ff */
[----:B------:R-:W-:-:S02]  /*8590*/  FMUL.FTZ R14, R38, R116 ;  /* 0x00000074260e7220 */ /* 0x000fc40000410000 */
[-C--:B------:R-:W-:Y:S01]  /*85a0*/  FMUL.FTZ R15, R39, R116.reuse ;  /* 0x00000074270f7220 */ /* 0x080fe20000410000 */
[C---:B-1----:R-:W-:Y:S01]  /*85b0*/  HMMA.16816.F32.BF16 R4, R96.reuse, R8, R4 ;  /* 0x000000086004723c */ /* 0x042fe20000041804 */
[-C--:B------:R-:W-:Y:S02]  /*85c0*/  FMUL.FTZ R40, R40, R115.reuse ;  /* 0x0000007328287220 */ /* 0x080fe40000410000 */
[----:B------:R-:W-:Y:S01]  /*85d0*/  MUFU.EX2 R125, R125 ;  /* 0x0000007d007d7308 */ /* 0x000fe20000000800 */
[----:B------:R-:W-:Y:S02]  /*85e0*/  FMUL.FTZ R41, R41, R115 ;  /* 0x0000007329297220 */ /* 0x000fe40000410000 */
[-C--:B------:R-:W-:Y:S02]  /*85f0*/  FMUL.FTZ R42, R42, R116.reuse ;  /* 0x000000742a2a7220 */ /* 0x080fe40000410000 */
[----:B------:R-:W-:Y:S01]  /*8600*/  HMMA.16816.F32.BF16 R8, R96, R10, R92 ;  /* 0x0000000a6008723c */ /* 0x000fe2000004185c */
[----:B------:R-:W-:Y:S01]  /*8610*/  FMUL.FTZ R43, R43, R116 ;  /* 0x000000742b2b7220 */ /* 0x000fe20000410000 */
[----:B------:R-:W-:Y:S01]  /*8620*/  LDSM.16.MT88.4 R92, [R140+0x9000] ;  /* 0x009000008c5c783b */ /* 0x000fe20000004200 */
[----:B------:R-:W1:Y:S01]  /*8630*/  MUFU.EX2 R124, R124 ;  /* 0x0000007c007c7308 */ /* 0x000e620000000800 */
[----:B----4-:R-:W-:Y:S01]  /*8640*/  F2FP.BF16.PACK_AB R70, R122, R123 ;  /* 0x0000007b7a46723e */ /* 0x010fe200000010ff */
[----:B------:R-:W-:-:S02]  /*8650*/  FMUL.FTZ R52, R76, R115 ;  /* 0x000000734c347220 */ /* 0x000fc40000410000 */
[-C--:B------:R-:W-:Y:S01]  /*8660*/  FMUL.FTZ R53, R77, R115.reuse ;  /* 0x000000734d357220 */ /* 0x080fe20000410000 */
[C---:B------:R-:W-:Y:S01]  /*8670*/  HMMA.16816.F32.BF16 R28, R96.reuse, R32, R28 ;  /* 0x00000020601c723c */ /* 0x040fe2000004181c */
[-C--:B------:R-:W-:Y:S02]  /*8680*/  FMUL.FTZ R54, R78, R116.reuse ;  /* 0x000000744e367220 */ /* 0x080fe40000410000 */
[----:B------:R-:W-:Y:S01]  /*8690*/  MUFU.EX2 R121, R121 ;  /* 0x0000007900797308 */ /* 0x000fe20000000800 */
[----:B------:R-:W-:Y:S02]  /*86a0*/  FMUL.FTZ R55, R79, R116 ;  /* 0x000000744f377220 */ /* 0x000fe40000410000 */
[-C--:B------:R-:W-:Y:S01]  /*86b0*/  FMUL.FTZ R80, R80, R115.reuse ;  /* 0x0000007350507220 */ /* 0x080fe20000410000 */
[----:B------:R-:W2:Y:S01]  /*86c0*/  LDSM.16.MT88.4 R76, [R137+0x8800] ;  /* 0x00880000894c783b */ /* 0x000ea20000004200 */
[----:B------:R-:W-:Y:S01]  /*86d0*/  HMMA.16816.F32.BF16 R32, R96, R34, R56 ;  /* 0x000000226020723c */ /* 0x000fe20000041838 */
[----:B------:R-:W-:-:S02]  /*86e0*/  FMUL.FTZ R81, R81, R115 ;  /* 0x0000007351517220 */ /* 0x000fc40000410000 */
[----:B------:R-:W4:Y:S01]  /*86f0*/  MUFU.EX2 R120, R120 ;  /* 0x0000007800787308 */ /* 0x000f220000000800 */
[----:B-1----:R-:W-:Y:S01]  /*8700*/  F2FP.BF16.PACK_AB R69, R124, R125 ;  /* 0x0000007d7c45723e */ /* 0x002fe200000010ff */
[----:B------:R-:W1:Y:S01]  /*8710*/  LDSM.16.MT88.4 R56, [R137+0xa000] ;  /* 0x00a000008938783b */ /* 0x000e620000004200 */
[-C--:B------:R-:W-:Y:S02]  /*8720*/  FMUL.FTZ R82, R82, R116.reuse ;  /* 0x0000007452527220 */ /* 0x080fe40000410000 */
[----:B------:R-:W-:Y:S01]  /*8730*/  HMMA.16816.F32.BF16 R12, R96, R16, R12 ;  /* 0x00000010600c723c */ /* 0x000fe2000004180c */
[----:B------:R-:W-:Y:S02]  /*8740*/  FMUL.FTZ R83, R83, R116 ;  /* 0x0000007453537220 */ /* 0x000fe40000410000 */
[-C--:B------:R-:W-:Y:S02]  /*8750*/  FMUL.FTZ R36, R60, R115.reuse ;  /* 0x000000733c247220 */ /* 0x080fe40000410000 */
[----:B------:R-:W-:-:S02]  /*8760*/  FMUL.FTZ R37, R61, R115 ;  /* 0x000000733d257220 */ /* 0x000fc40000410000 */
[-C--:B------:R-:W-:Y:S01]  /*8770*/  FMUL.FTZ R38, R62, R116.reuse ;  /* 0x000000743e267220 */ /* 0x080fe20000410000 */
[----:B---3--:R-:W-:Y:S01]  /*8780*/  HMMA.16816.F32.BF16 R44, R96, R48, R44 ;  /* 0x00000030602c723c */ /* 0x008fe2000004182c */
[----:B------:R-:W-:Y:S01]  /*8790*/  FMUL.FTZ R39, R63, R116 ;  /* 0x000000743f277220 */ /* 0x000fe20000410000 */
[----:B----4-:R-:W-:Y:S01]  /*87a0*/  F2FP.BF16.PACK_AB R71, R120, R121 ;  /* 0x000000797847723e */ /* 0x010fe200000010ff */
[-C--:B------:R-:W-:Y:S02]  /*87b0*/  FMUL.FTZ R64, R64, R115.reuse ;  /* 0x0000007340407220 */ /* 0x080fe40000410000 */
[----:B------:R-:W-:-:S03]  /*87c0*/  FMUL.FTZ R65, R65, R115 ;  /* 0x0000007341417220 */ /* 0x000fc60000410000 */
[C---:B------:R-:W-:Y:S01]  /*87d0*/  HMMA.16816.F32.BF16 R48, R96.reuse, R50, R72 ;  /* 0x000000326030723c */ /* 0x040fe20000041848 */
[----:B------:R-:W3:Y:S01]  /*87e0*/  LDSM.16.MT88.4 R72, [R140+0x8800] ;  /* 0x008800008c48783b */ /* 0x000ee20000004200 */
[-C--:B------:R-:W-:Y:S02]  /*87f0*/  FMUL.FTZ R66, R66, R116.reuse ;  /* 0x0000007442427220 */ /* 0x080fe40000410000 */
[----:B------:R-:W-:Y:S02]  /*8800*/  FMUL.FTZ R67, R67, R116 ;  /* 0x0000007443437220 */ /* 0x000fe40000410000 */
[-C--:B------:R-:W-:Y:S02]  /*8810*/  FMUL.FTZ R60, R88, R115.reuse ;  /* 0x00000073583c7220 */ /* 0x080fe40000410000 */
[----:B------:R-:W-:Y:S01]  /*8820*/  HMMA.16816.F32.BF16 R16, R96, R18, R40 ;  /* 0x000000126010723c */ /* 0x000fe20000041828 */
[----:B------:R-:W4:Y:S01]  /*8830*/  LDSM.16.MT88.4 R40, [R140+0xa000] ;  /* 0x00a000008c28783b */ /* 0x000f220000004200 */
[----:B------:R-:W-:-:S02]  /*8840*/  FMUL.FTZ R61, R89, R115 ;  /* 0x00000073593d7220 */ /* 0x000fc40000410000 */
[-C--:B------:R-:W-:Y:S02]  /*8850*/  FMUL.FTZ R62, R90, R116.reuse ;  /* 0x000000745a3e7220 */ /* 0x080fe40000410000 */
[-C--:B------:R-:W-:Y:S02]  /*8860*/  FMUL.FTZ R63, R91, R116.reuse ;  /* 0x000000745b3f7220 */ /* 0x080fe40000410000 */
[----:B--2---:R-:W-:Y:S01]  /*8870*/  HMMA.16816.F32.BF16 R20, R68, R76, R20 ;  /* 0x0000004c4414723c */ /* 0x004fe20000041814 */
[-C--:B------:R-:W-:Y:S02]  /*8880*/  FMUL.FTZ R84, R84, R115.reuse ;  /* 0x0000007354547220 */ /* 0x080fe40000410000 */
[----:B------:R-:W-:Y:S02]  /*8890*/  FMUL.FTZ R85, R85, R115 ;  /* 0x0000007355557220 */ /* 0x000fe40000410000 */
[-C--:B------:R-:W-:Y:S02]  /*88a0*/  FMUL.FTZ R86, R86, R116.reuse ;  /* 0x0000007456567220 */ /* 0x080fe40000410000 */
[----:B------:R-:W-:Y:S01]  /*88b0*/  FMUL.FTZ R87, R87, R116 ;  /* 0x0000007457577220 */ /* 0x000fe20000410000 */
[----:B-1----:R-:W-:Y:S01]  /*88c0*/  HMMA.16816.F32.BF16 R52, R96, R56, R52 ;  /* 0x000000386034723c */ /* 0x002fe20000041834 */
[----:B------:R-:W-:-:S02]  /*88d0*/  FFMA.FTZ R171, R180, c[0x0][0x23c], -R119 ;  /* 0x00008f00b4ab7a23 */ /* 0x000fc40000010877 */
[--C-:B------:R-:W-:Y:S02]  /*88e0*/  FFMA.FTZ R180, R178, c[0x0][0x23c], -R119.reuse ;  /* 0x00008f00b2b47a23 */ /* 0x100fe40000010877 */
[--C-:B------:R-:W-:Y:S02]  /*88f0*/  FFMA.FTZ R163, R182, c[0x0][0x23c], -R119.reuse ;  /* 0x00008f00b6a37a23 */ /* 0x100fe40000010877 */
[----:B------:R-:W-:Y:S01]  /*8900*/  FFMA.FTZ R178, R184, c[0x0][0x23c], -R119 ;  /* 0x00008f00b8b27a23 */ /* 0x000fe20000010877 */
[----:B------:R-:W-:Y:S01]  /*8910*/  HMMA.16816.F32.BF16 R56, R96, R58, R80 ;  /* 0x0000003a6038723c */ /* 0x000fe20000041850 */
[----:B------:R-:W1:Y:S01]  /*8920*/  LDSM.16.MT88.4 R80, [R138+0x8800] ;  /* 0x008800008a50783b */ /* 0x000e620000004200 */
[--C-:B------:R-:W-:Y:S01]  /*8930*/  FFMA.FTZ R175, R176, c[0x0][0x23c], -R117.reuse ;  /* 0x00008f00b0af7a23 */ /* 0x100fe20000010875 */
[----:B------:R-:W-:Y:S01]  /*8940*/  MUFU.EX2 R171, R171 ;  /* 0x000000ab00ab7308 */ /* 0x000fe20000000800 */
[--C-:B------:R-:W-:Y:S02]  /*8950*/  FFMA.FTZ R174, R174, c[0x0][0x23c], -R117.reuse ;  /* 0x00008f00aeae7a23 */ /* 0x100fe40000010875 */
[----:B------:R-:W-:-:S02]  /*8960*/  FFMA.FTZ R164, R164, c[0x0][0x23c], -R117 ;  /* 0x00008f00a4a47a23 */ /* 0x000fc40000010875 */
[C---:B------:R-:W-:Y:S01]  /*8970*/  HMMA.16816.F32.BF16 R24, R68.reuse, R78, R24 ;  /* 0x0000004e4418723c */ /* 0x040fe20000041818 */
[----:B------:R-:W2:Y:S01]  /*8980*/  LDSM.16.MT88.4 R76, [R138+0xa800] ;  /* 0x00a800008a4c783b */ /* 0x000ea20000004200 */
[----:B------:R-:W-:Y:S01]  /*8990*/  FFMA.FTZ R173, R172, c[0x0][0x23c], -R117 ;  /* 0x00008f00acad7a23 */ /* 0x000fe20000010875 */
[----:B------:R-:W-:Y:S01]  /*89a0*/  MUFU.EX2 R180, R180 ;  /* 0x000000b400b47308 */ /* 0x000fe20000000800 */
[--C-:B------:R-:W-:Y:S02]  /*89b0*/  FFMA.FTZ R172, R100, c[0x0][0x23c], -R119.reuse ;  /* 0x00008f0064ac7a23 */ /* 0x100fe40000010877 */
[--C-:B------:R-:W-:Y:S02]  /*89c0*/  FFMA.FTZ R177, R101, c[0x0][0x23c], -R119.reuse ;  /* 0x00008f0065b17a23 */ /* 0x100fe40000010877 */
[----:B---3--:R-:W-:Y:S01]  /*89d0*/  HMMA.16816.F32.BF16 R4, R68, R72, R4 ;  /* 0x000000484404723c */ /* 0x008fe20000041804 */
[----:B------:R-:W-:Y:S02]  /*89e0*/  FFMA.FTZ R176, R103, c[0x0][0x23c], -R119 ;  /* 0x00008f0067b07a23 */ /* 0x000fe40000010877 */
[----:B------:R-:W-:Y:S01]  /*89f0*/  MUFU.EX2 R163, R163 ;  /* 0x000000a300a37308 */ /* 0x000fe20000000800 */
[----:B------:R-:W-:-:S02]  /*8a00*/  FFMA.FTZ R179, R105, c[0x0][0x23c], -R117 ;  /* 0x00008f0069b37a23 */ /* 0x000fc40000010875 */
[--C-:B------:R-:W-:Y:S02]  /*8a10*/  FFMA.FTZ R182, R106, c[0x0][0x23c], -R117.reuse ;  /* 0x00008f006ab67a23 */ /* 0x100fe40000010875 */
[----:B------:R-:W-:Y:S01]  /*8a20*/  HMMA.16816.F32.BF16 R8, R68, R74, R8 ;  /* 0x0000004a4408723c */ /* 0x000fe20000041808 */
[----:B------:R-:W3:Y:S01]  /*8a30*/  LDSM.16.MT88.4 R72, [R136+0x8800] ;  /* 0x008800008848783b */ /* 0x000ee20000004200 */
[--C-:B------:R-:W-:Y:S01]  /*8a40*/  FFMA.FTZ R181, R104, c[0x0][0x23c], -R117.reuse ;  /* 0x00008f0068b57a23 */ /* 0x100fe20000010875 */
[----:B------:R-:W-:Y:S01]  /*8a50*/  MUFU.EX2 R178, R178 ;  /* 0x000000b200b27308 */ /* 0x000fe20000000800 */
[----:B------:R-:W-:Y:S02]  /*8a60*/  FFMA.FTZ R118, R118, c[0x0][0x23c], -R117 ;  /* 0x00008f0076767a23 */ /* 0x000fe40000010875 */
[----:B------:R-:W-:Y:S02]  /*8a70*/  FFMA.FTZ R115, R168, R115, R107 ;  /* 0x00000073a8737223 */ /* 0x000fe4000001006b */
[----:B----4-:R-:W-:Y:S01]  /*8a80*/  HMMA.16816.F32.BF16 R36, R96, R40, R36 ;  /* 0x000000286024723c */ /* 0x010fe20000041824 */
[----:B------:R-:W-:-:S02]  /*8a90*/  FFMA.FTZ R113, R167, R116, R113 ;  /* 0x00000074a7717223 */ /* 0x000fc40000010071 */
[----:B------:R-:W4:Y:S01]  /*8aa0*/  MUFU.EX2 R175, R175 ;  /* 0x000000af00af7308 */ /* 0x000f220000000800 */
[----:B------:R-:W-:Y:S02]  /*8ab0*/  FADD.FTZ R114, R114, R115 ;  /* 0x0000007372727221 */ /* 0x000fe40000010000 */
[----:B------:R-:W-:Y:S02]  /*8ac0*/  FADD.FTZ R112, R112, R113 ;  /* 0x0000007170707221 */ /* 0x000fe40000010000 */
[----:B------:R-:W-:Y:S01]  /*8ad0*/  HMMA.16816.F32.BF16 R40, R96, R42, R64 ;  /* 0x0000002a6028723c */ /* 0x000fe20000041840 */
[----:B------:R-:W5:Y:S01]  /*8ae0*/  LDSM.16.MT88.4 R64, [R136+0xa000] ;  /* 0x00a000008840783b */ /* 0x000f620000004200 */
[----:B------:R-:W-:Y:S01]  /*8af0*/  FADD.FTZ R109, R109, R114 ;  /* 0x000000726d6d7221 */ /* 0x000fe20000010000 */
[----:B------:R-:W2:Y:S01]  /*8b00*/  MUFU.EX2 R174, R174 ;  /* 0x000000ae00ae7308 */ /* 0x000ea20000000800 */
[----:B------:R-:W-:Y:S02]  /*8b10*/  FADD.FTZ R3, R3, R112 ;  /* 0x0000007003037221 */ /* 0x000fe40000010000 */
[----:B------:R-:W-:-:S02]  /*8b20*/  FADD.FTZ R108, R108, R109 ;  /* 0x0000006d6c6c7221 */ /* 0x000fc40000010000 */
[C---:B-1----:R-:W-:Y:S01]  /*8b30*/  HMMA.16816.F32.BF16 R12, R68.reuse, R80, R12 ;  /* 0x00000050440c723c */ /* 0x042fe2000004180c */
[----:B------:R-:W-:Y:S02]  /*8b40*/  FADD.FTZ R2, R2, R3 ;  /* 0x0000000302027221 */ /* 0x000fe40000010000 */
[----:B------:R-:W1:Y:S01]  /*8b50*/  MUFU.EX2 R164, R164 ;  /* 0x000000a400a47308 */ /* 0x000e620000000800 */
[----:B------:R-:W-:Y:S02]  /*8b60*/  FADD.FTZ R127, R127, R108 ;  /* 0x0000006c7f7f7221 */ /* 0x000fe40000010000 */
[----:B------:R-:W-:Y:S02]  /*8b70*/  FADD.FTZ R125, R125, R2 ;  /* 0x000000027d7d7221 */ /* 0x000fe40000010000 */
[----:B------:R-:W-:Y:S01]  /*8b80*/  HMMA.16816.F32.BF16 R16, R68, R82, R16 ;  /* 0x000000524410723c */ /* 0x000fe20000041810 */
[----:B------:R-:W5:Y:S01]  /*8b90*/  LDSM.16.MT88.4 R80, [R140+0xa800] ;  /* 0x00a800008c50783b */ /* 0x000f620000004200 */
[----:B------:R-:W-:Y:S01]  /*8ba0*/  FADD.FTZ R126, R126, R127 ;  /* 0x0000007f7e7e7221 */ /* 0x000fe20000010000 */
[----:B------:R-:W1:Y:S01]  /*8bb0*/  MUFU.EX2 R173, R173 ;  /* 0x000000ad00ad7308 */ /* 0x000e620000000800 */
[----:B------:R-:W-:-:S02]  /*8bc0*/  FADD.FTZ R124, R124, R125 ;  /* 0x0000007d7c7c7221 */ /* 0x000fc40000010000 */
[----:B------:R-:W-:Y:S02]  /*8bd0*/  FADD.FTZ R123, R123, R126 ;  /* 0x0000007e7b7b7221 */ /* 0x000fe40000010000 */
[C---:B--2---:R-:W-:Y:S01]  /*8be0*/  HMMA.16816.F32.BF16 R44, R68.reuse, R76, R44 ;  /* 0x0000004c442c723c */ /* 0x044fe2000004182c */
[----:B------:R-:W-:Y:S02]  /*8bf0*/  FADD.FTZ R121, R121, R124 ;  /* 0x0000007c79797221 */ /* 0x000fe40000010000 */
[----:B------:R-:W-:Y:S01]  /*8c00*/  MUFU.EX2 R172, R172 ;  /* 0x000000ac00ac7308 */ /* 0x000fe20000000800 */
[----:B------:R-:W-:Y:S02]  /*8c10*/  FADD.FTZ R122, R122, R123 ;  /* 0x0000007b7a7a7221 */ /* 0x000fe40000010000 */
[----:B------:R-:W-:Y:S02]  /*8c20*/  FADD.FTZ R120, R120, R121 ;  /* 0x0000007978787221 */ /* 0x000fe40000010000 */
[----:B---3--:R-:W-:Y:S02]  /*8c30*/  HMMA.16816.F32.BF16 R28, R68, R72, R28 ;  /* 0x00000048441c723c */ /* 0x008fe4000004181c */
[----:B----4-:R-:W-:Y:S01]  /*8c40*/  FADD.FTZ R3, R175, R120 ;  /* 0x00000078af037221 */ /* 0x010fe20000010000 */
[----:B------:R-:W2:Y:S03]  /*8c50*/  MUFU.EX2 R177, R177 ;  /* 0x000000b100b17308 */ /* 0x000ea60000000800 */
[----:B------:R-:W-:-:S02]  /*8c60*/  FADD.FTZ R3, R174, R3 ;  /* 0x00000003ae037221 */ /* 0x000fc40000010000 */
[----:B------:R-:W-:Y:S01]  /*8c70*/  HMMA.16816.F32.BF16 R32, R68, R74, R32 ;  /* 0x0000004a4420723c */ /* 0x000fe20000041820 */
[----:B------:R-:W3:Y:S01]  /*8c80*/  LDSM.16.MT88.4 R72, [R137+0xa800] ;  /* 0x00a800008948783b */ /* 0x000ee20000004200 */
[----:B-1----:R-:W-:Y:S01]  /*8c90*/  FADD.FTZ R2, R164, R3 ;  /* 0x00000003a4027221 */ /* 0x002fe20000010000 */
[----:B------:R-:W-:Y:S03]  /*8ca0*/  MUFU.EX2 R176, R176 ;  /* 0x000000b000b07308 */ /* 0x000fe60000000800 */
[----:B------:R-:W-:Y:S02]  /*8cb0*/  FADD.FTZ R2, R173, R2 ;  /* 0x00000002ad027221 */ /* 0x000fe40000010000 */
[----:B-----5:R-:W-:Y:S03]  /*8cc0*/  HMMA.16816.F32.BF16 R60, R96, R64, R60 ;  /* 0x00000040603c723c */ /* 0x020fe6000004183c */
[----:B------:R-:W-:Y:S01]  /*8cd0*/  MUFU.EX2 R179, R179 ;  /* 0x000000b300b37308 */ /* 0x000fe20000000800 */
[----:B--2---:R-:W-:-:S04]  /*8ce0*/  F2FP.BF16.PACK_AB R104, R177, R172 ;  /* 0x000000acb168723e */ /* 0x004fc800000010ff */
[----:B------:R-:W-:Y:S03]  /*8cf0*/  HMMA.16816.F32.BF16 R64, R96, R66, R84 ;  /* 0x000000426040723c */ /* 0x000fe60000041854 */
[----:B------:R-:W1:Y:S05]  /*8d00*/  MUFU.EX2 R182, R182 ;  /* 0x000000b600b67308 */ /* 0x000e6a0000000800 */
[C---:B------:R-:W-:Y:S03]  /*8d10*/  HMMA.16816.F32.BF16 R36, R68.reuse, R80, R36 ;  /* 0x000000504424723c */ /* 0x040fe60000041824 */
[----:B------:R-:W2:Y:S05]  /*8d20*/  MUFU.EX2 R181, R181 ;  /* 0x000000b500b57308 */ /* 0x000eaa0000000800 */
[----:B------:R-:W-:Y:S01]  /*8d30*/  HMMA.16816.F32.BF16 R40, R68, R82, R40 ;  /* 0x000000524428723c */ /* 0x000fe20000041828 */
[----:B------:R-:W-:Y:S02]  /*8d40*/  LDSM.16.MT88.4 R80, [R137+0xb000] ;  /* 0x00b000008950783b */ /* 0x000fe40000004200 */
[----:B------:R-:W4:Y:S01]  /*8d50*/  MUFU.EX2 R118, R118 ;  /* 0x0000007600767308 */ /* 0x000f220000000800 */
[----:B-1----:R-:W-:Y:S01]  /*8d60*/  F2FP.BF16.PACK_AB R105, R182, R179 ;  /* 0x000000b3b669723e */ /* 0x002fe200000010ff */
[----:B------:R-:W-:Y:S01]  /*8d70*/  FADD.FTZ R179, R179, R2 ;  /* 0x00000002b3b37221 */ /* 0x000fe20000010000 */
[----:B------:R-:W-:-:S02]  /*8d80*/  MOV R2, R110 ;  /* 0x0000006e00027202 */ /* 0x000fc40000000f00 */
[----:B------:R-:W-:Y:S01]  /*8d90*/  HMMA.16816.F32.BF16 R48, R68, R78, R48 ;  /* 0x0000004e4430723c */ /* 0x000fe20000041830 */
[----:B------:R-:W-:-:S04]  /*8da0*/  FADD.FTZ R182, R182, R179 ;  /* 0x000000b3b6b67221 */ /* 0x000fc80000010000 */
[----:B--2---:R-:W-:-:S03]  /*8db0*/  FADD.FTZ R167, R181, R182 ;  /* 0x000000b6b5a77221 */ /* 0x004fc60000010000 */
[----:B---3--:R-:W-:Y:S01]  /*8dc0*/  HMMA.16816.F32.BF16 R52, R68, R72, R52 ;  /* 0x000000484434723c */ /* 0x008fe20000041834 */
[C---:B----4-:R-:W-:Y:S01]  /*8dd0*/  F2FP.BF16.PACK_AB R107, R118.reuse, R181 ;  /* 0x000000b5766b723e */ /* 0x050fe200000010ff */
[----:B------:R-:W-:-:S06]  /*8de0*/  FADD.FTZ R167, R118, R167 ;  /* 0x000000a776a77221 */ /* 0x000fcc0000010000 */
[C---:B------:R-:W-:Y:S01]  /*8df0*/  HMMA.16816.F32.BF16 R56, R68.reuse, R74, R56 ;  /* 0x0000004a4438723c */ /* 0x040fe20000041838 */
[----:B------:R-:W1:Y:S07]  /*8e00*/  LDSM.16.MT88.4 R72, [R136+0xa800] ;  /* 0x00a800008848783b */ /* 0x000e6e0000004200 */
        /* <DEDUP_REMOVED lines=11> */
[----:B------:R-:W2:Y:S01]  /*8ec0*/  LDSM.16.MT88.4 R4, [R136+0x9000] ;  /* 0x009000008804783b */ /* 0x000ea20000004200 */
[----:B------:R-:W-:-:S04]  /*8ed0*/  FADD.FTZ R3, R178, R163 ;  /* 0x000000a3b2037221 */ /* 0x000fc80000010000 */
[----:B------:R-:W-:Y:S01]  /*8ee0*/  FADD.FTZ R172, R172, R3 ;  /* 0x00000003acac7221 */ /* 0x000fe20000010000 */
[----:B------:R-:W-:Y:S01]  /*8ef0*/  MOV R3, R111 ;  /* 0x0000006f00037202 */ /* 0x000fe20000000f00 */
[----:B------:R-:W-:Y:S01]  /*8f00*/  HMMA.16816.F32.BF16 R92, R68, R94, R8 ;  /* 0x0000005e445c723c */ /* 0x000fe20000041808 */
[----:B------:R-:W3:Y:S01]  /*8f10*/  LDSM.16.MT88.4 R8, [R137+0x9000] ;  /* 0x009000008908783b */ /* 0x000ee20000004200 */
[----:B------:R-:W-:-:S06]  /*8f20*/  FADD.FTZ R172, R177, R172 ;  /* 0x000000acb1ac7221 */ /* 0x000fcc0000010000 */
[C---:B------:R-:W-:Y:S08]  /*8f30*/  HMMA.16816.F32.BF16 R76, R68.reuse, R80, R52 ;  /* 0x00000050444c723c */ /* 0x040ff00000041834 */
[C---:B-1----:R-:W-:Y:S08]  /*8f40*/  HMMA.16816.F32.BF16 R84, R68.reuse, R72, R12 ;  /* 0x000000484454723c */ /* 0x042ff0000004180c */
[C---:B------:R-:W-:Y:S01]  /*8f50*/  HMMA.16816.F32.BF16 R16, R68.reuse, R74, R16 ;  /* 0x0000004a4410723c */ /* 0x040fe20000041810 */
[----:B------:R-:W1:Y:S07]  /*8f60*/  LDSM.16.MT88.4 R72, [R138+0xb000] ;  /* 0x00b000008a48783b */ /* 0x000e6e0000004200 */
[C---:B------:R-:W-:Y:S01]  /*8f70*/  HMMA.16816.F32.BF16 R80, R68.reuse, R82, R56 ;  /* 0x000000524450723c */ /* 0x040fe20000041838 */
[----:B------:R-:W-:Y:S07]  /*8f80*/  LDSM.16.MT88.4 R56, [R136+0x9800] ;  /* 0x009800008838783b */ /* 0x000fee0000004200 */
[C---:B--2---:R-:W-:Y:S08]  /*8f90*/  HMMA.16816.F32.BF16 R28, R68.reuse, R4, R28 ;  /* 0x00000004441c723c */ /* 0x044ff0000004181c */
[C---:B---3--:R-:W-:Y:S08]  /*8fa0*/  HMMA.16816.F32.BF16 R20, R68.reuse, R8, R20 ;  /* 0x000000084414723c */ /* 0x048ff00000041814 */
[C---:B------:R-:W-:Y:S01]  /*8fb0*/  HMMA.16816.F32.BF16 R24, R68.reuse, R10, R24 ;  /* 0x0000000a4418723c */ /* 0x040fe20000041818 */
[----:B------:R-:W2:Y:S07]  /*8fc0*/  LDSM.16.MT88.4 R8, [R140+0xb000] ;  /* 0x00b000008c08783b */ /* 0x000eae0000004200 */
[C---:B------:R-:W-:Y:S08]  /*8fd0*/  HMMA.16816.F32.BF16 R32, R68.reuse, R6, R32 ;  /* 0x000000064420723c */ /* 0x040ff00000041820 */
[C---:B-1----:R-:W-:Y:S08]  /*8fe0*/  HMMA.16816.F32.BF16 R4, R68.reuse, R72, R44 ;  /* 0x000000484404723c */ /* 0x042ff0000004182c */
[C---:B------:R-:W-:Y:S01]  /*8ff0*/  HMMA.16816.F32.BF16 R72, R68.reuse, R74, R48 ;  /* 0x0000004a4448723c */ /* 0x040fe20000041830 */
[----:B------:R-:W-:Y:S07]  /*9000*/  LDSM.16.MT88.4 R48, [R137+0x9800] ;  /* 0x009800008930783b */ /* 0x000fee0000004200 */
[C---:B--2---:R-:W-:Y:S01]  /*9010*/  HMMA.16816.F32.BF16 R12, R68.reuse, R8, R36 ;  /* 0x00000008440c723c */ /* 0x044fe20000041824 */
[----:B------:R-:W1:Y:S07]  /*9020*/  LDSM.16.MT88.4 R36, [R140+0x9800] ;  /* 0x009800008c24783b */ /* 0x000e6e0000004200 */
[----:B------:R-:W-:Y:S07]  /*9030*/  HMMA.16816.F32.BF16 R8, R68, R10, R40 ;  /* 0x0000000a4408723c */ /* 0x000fee0000041828 */
[----:B------:R-:W-:-:S02]  /*9040*/  FFMA.FTZ R40, R102, c[0x0][0x23c], -R119 ;  /* 0x00008f0066287a23 */ /* 0x000fc40000010877 */
[----:B------:R-:W2:Y:S02]  /*9050*/  LDSM.16.MT88.4 R100, [R136+0xb000] ;  /* 0x00b000008864783b */ /* 0x000ea40000004200 */
[----:B------:R3:W4:Y:S02]  /*9060*/  MUFU.EX2 R119, R40 ;  /* 0x0000002800777308 */ /* 0x0007240000000800 */
[----:B---3--:R-:W3:Y:S01]  /*9070*/  LDSM.16.MT88.4 R40, [R138+0x9800] ;  /* 0x009800008a28783b */ /* 0x008ee20000004200 */
[----:B----4-:R-:W-:Y:S01]  /*9080*/  F2FP.BF16.PACK_AB R106, R176, R119 ;  /* 0x00000077b06a723e */ /* 0x010fe200000010ff */
[----:B------:R-:W-:-:S04]  /*9090*/  FADD.FTZ R119, R119, R172 ;  /* 0x000000ac77777221 */ /* 0x000fc80000010000 */
[----:B------:R-:W-:Y:S02]  /*90a0*/  FADD.FTZ R168, R176, R119 ;  /* 0x00000077b0a87221 */ /* 0x000fe40000010000 */
[C---:B-1----:R-:W-:Y:S08]  /*90b0*/  HMMA.16816.F32.BF16 R96, R104.reuse, R36, R96 ;  /* 0x000000246860723c */ /* 0x042ff00000041860 */
[----:B------:R-:W-:Y:S08]  /*90c0*/  HMMA.16816.F32.BF16 R92, R104, R38, R92 ;  /* 0x00000026685c723c */ /* 0x000ff0000004185c */
[C---:B--2---:R-:W-:Y:S08]  /*90d0*/  HMMA.16816.F32.BF16 R88, R68.reuse, R100, R60 ;  /* 0x000000644458723c */ /* 0x044ff0000004183c */
[----:B------:R-:W-:Y:S01]  /*90e0*/  HMMA.16816.F32.BF16 R100, R68, R102, R64 ;  /* 0x000000664464723c */ /* 0x000fe20000041840 */
[----:B------:R-:W1:Y:S07]  /*90f0*/  LDSM.16.MT88.4 R64, [R140+0xb800] ;  /* 0x00b800008c40783b */ /* 0x000e6e0000004200 */
[C---:B---3--:R-:W-:Y:S01]  /*9100*/  HMMA.16816.F32.BF16 R36, R104.reuse, R40, R84 ;  /* 0x000000286824723c */ /* 0x048fe20000041854 */
[----:B------:R-:W2:Y:S07]  /*9110*/  LDSM.16.MT88.4 R84, [R136+0xb800] ;  /* 0x00b800008854783b */ /* 0x000eae0000004200 */
[C---:B------:R-:W-:Y:S01]  /*9120*/  HMMA.16816.F32.BF16 R40, R104.reuse, R42, R16 ;  /* 0x0000002a6828723c */ /* 0x040fe20000041810 */
[----:B------:R-:W3:Y:S07]  /*9130*/  LDSM.16.MT88.4 R16, [R138+0xb800] ;  /* 0x00b800008a10783b */ /* 0x000eee0000004200 */
[C---:B------:R-:W-:Y:S08]  /*9140*/  HMMA.16816.F32.BF16 R44, R104.reuse, R48, R20 ;  /* 0x00000030682c723c */ /* 0x040ff00000041814 */
[C---:B------:R-:W-:Y:S08]  /*9150*/  HMMA.16816.F32.BF16 R52, R104.reuse, R56, R28 ;  /* 0x000000386834723c */ /* 0x040ff0000004181c */
[C---:B------:R-:W-:Y:S08]  /*9160*/  HMMA.16816.F32.BF16 R48, R104.reuse, R50, R24 ;  /* 0x000000326830723c */ /* 0x040ff00000041818 */
[C---:B-1----:R-:W-:Y:S01]  /*9170*/  HMMA.16816.F32.BF16 R60, R104.reuse, R64, R12 ;  /* 0x00000040683c723c */ /* 0x042fe2000004180c */
[----:B------:R-:W1:Y:S07]  /*9180*/  LDSM.16.MT88.4 R12, [R137+0xb800] ;  /* 0x00b80000890c783b */ /* 0x000e6e0000004200 */
[C---:B--2---:R-:W-:Y:S08]  /*9190*/  HMMA.16816.F32.BF16 R88, R104.reuse, R84, R88 ;  /* 0x000000546858723c */ /* 0x044ff00000041858 */
[C---:B------:R-:W-:Y:S08]  /*91a0*/  HMMA.16816.F32.BF16 R56, R104.reuse, R58, R32 ;  /* 0x0000003a6838723c */ /* 0x040ff00000041820 */
[C---:B------:R-:W-:Y:S08]  /*91b0*/  HMMA.16816.F32.BF16 R64, R104.reuse, R66, R8 ;  /* 0x000000426840723c */ /* 0x040ff00000041808 */
[C---:B---3--:R-:W-:Y:S08]  /*91c0*/  HMMA.16816.F32.BF16 R68, R104.reuse, R16, R4 ;  /* 0x000000106844723c */ /* 0x048ff00000041804 */
[C---:B------:R-:W-:Y:S08]  /*91d0*/  HMMA.16816.F32.BF16 R72, R104.reuse, R18, R72 ;  /* 0x000000126848723c */ /* 0x040ff00000041848 */
[C---:B-1----:R-:W-:Y:S08]  /*91e0*/  HMMA.16816.F32.BF16 R76, R104.reuse, R12, R76 ;  /* 0x0000000c684c723c */ /* 0x042ff0000004184c */
[C---:B------:R-:W-:Y:S08]  /*91f0*/  HMMA.16816.F32.BF16 R80, R104.reuse, R14, R80 ;  /* 0x0000000e6850723c */ /* 0x040ff00000041850 */
[----:B------:R-:W-:Y:S11]  /*9200*/  HMMA.16816.F32.BF16 R84, R104, R86, R100 ;  /* 0x000000566854723c */ /* 0x000ff60000041864 */
[----:B------:R-:W-:Y:S08]  /*9210*/  @!UPT UIADD3 URZ, URZ, URZ, URZ ;  /* 0x0000003f3f3ff290 */ /* 0x000ff0000fffe03f */
.L_x_7513:
        /* <DEDUP_REMOVED lines=11> */
.L_x_7525:
        /* <DEDUP_REMOVED lines=66> */
.L_x_7522:
        /* <DEDUP_REMOVED lines=237> */
.L_x_7524:
        /* <DEDUP_REMOVED lines=63> */
.L_x_7523:
[----:B------:R-:W-:Y:S04]  /*a9b0*/  LEA R2, R155, R154, 0x6 ;  /* 0x0000009a9b027211 */ /* 0x000fe800078e30ff */
        /* <DEDUP_REMOVED lines=34> */
[-C--:B------:R-:W-:Y:S01]  /*abe0*/  FFMA.FTZ R15, R0, R106.reuse, R15 ;  /* 0x0000006a000f7223 */ /* 0x080fe2000001000f */
[----:B------:R-:W-:Y:S01]  /*abf0*/  FMNMX.FTZ R108, R4, R101, !PT ;  /* 0x00000065046c7209 */ /* 0x000fe20007810000 */
[----:B------:R-:W-:Y:S01]  /*ac00*/  FFMA.FTZ R13, R0, R106, R13 ;  /* 0x0000006a000d7223 */ /* 0x000fe2000001000d */
[----:B------:R-:W-:Y:S01]  /*ac10*/  IADD3 R106, R2, 0x38, RZ ;  /* 0x00000038026a7810 */ /* 0x000fe20007ffe0ff */
[----:B------:R-:W-:Y:S01]  /*ac20*/  FFMA.FTZ R18, R0, R109, R18 ;  /* 0x0000006d00127223 */ /* 0x000fe20000010012 */
[----:B------:R-:W-:Y:S01]  /*ac30*/  FMNMX.FTZ R110, R10, R115, !PT ;  /* 0x000000730a6e7209 */ /* 0x000fe20007810000 */
[C---:B------:R-:W-:Y:S01]  /*ac40*/  FFMA.FTZ R16, R0.reuse, R109, R16 ;  /* 0x0000006d00107223 */ /* 0x040fe20000010010 */
[----:B------:R-:W-:Y:S01]  /*ac50*/  FMNMX.FTZ R115, R5, R108, !PT ;  /* 0x0000006c05737209 */ /* 0x000fe20007810000 */
[CC--:B------:R-:W-:Y:S01]  /*ac60*/  FFMA.FTZ R11, R0.reuse, R102.reuse, R11 ;  /* 0x00000066000b7223 */ /* 0x0c0fe2000001000b */
[----:B------:R1:W2:Y:S01]  /*ac70*/  I2F R109, R106 ;  /* 0x0000006a006d7306 */ /* 0x0002a20000201400 */
[----:B------:R-:W-:Y:S01]  /*ac80*/  FFMA.FTZ R9, R0, R102, R9 ;  /* 0x0000006600097223 */ /* 0x000fe20000010009 */
[----:B------:R-:W-:Y:S01]  /*ac90*/  IADD3 R102, R2, 0x31, RZ ;  /* 0x0000003102667810 */ /* 0x000fe20007ffe0ff */
[-C--:B------:R-:W-:Y:S01]  /*aca0*/  FFMA.FTZ R14, R0, R113.reuse, R14 ;  /* 0x00000071000e7223 */ /* 0x080fe2000001000e */
[----:B------:R-:W-:Y:S01]  /*acb0*/  IADD3 R2, R2, 0x39, RZ ;  /* 0x0000003902027810 */ /* 0x000fe20007ffe0ff */
[C---:B------:R-:W-:Y:S01]  /*acc0*/  FFMA.FTZ R12, R0.reuse, R113, R12 ;  /* 0x00000071000c7223 */ /* 0x040fe2000001000c */
[----:B------:R-:W-:Y:S01]  /*acd0*/  FMNMX.FTZ R113, R11, R110, !PT ;  /* 0x0000006e0b717209 */ /* 0x000fe20007810000 */
[-C--:B------:R-:W-:Y:S01]  /*ace0*/  FFMA.FTZ R19, R0, R104.reuse, R19 ;  /* 0x0000006800137223 */ /* 0x080fe20000010013 */
        /* <DEDUP_REMOVED lines=13> */
[----:B------:R-:W4:Y:S01]  /*adc0*/  I2F R2, R2 ;  /* 0x0000000200027306 */ /* 0x000f220000201400 */
[----:B------:R-:W-:Y:S01]  /*add0*/  FMNMX.FTZ R115, R19, R108, !PT ;  /* 0x0000006c13737209 */ /* 0x000fe20007810000 */
[----:B------:R-:W-:Y:S01]  /*ade0*/  FFMA.FTZ R21, R0, R100, R21 ;  /* 0x0000006400157223 */ /* 0x000fe20000010015 */
[----:B------:R-:W-:Y:S01]  /*adf0*/  FMNMX.FTZ R104, R16, R113, !PT ;  /* 0x0000007110687209 */ /* 0x000fe20007810000 */
[----:B------:R-:W-:Y:S01]  /*ae00*/  FFMA.FTZ R27, R0, R3, R27 ;  /* 0x00000003001b7223 */ /* 0x000fe2000001001b */
[----:B-1----:R-:W-:Y:S01]  /*ae10*/  FMNMX.FTZ R106, R22, R115, !PT ;  /* 0x00000073166a7209 */ /* 0x002fe20007810000 */
[C---:B------:R-:W-:Y:S01]  /*ae20*/  FFMA.FTZ R24, R0.reuse, R107, R24 ;  /* 0x0000006b00187223 */ /* 0x040fe20000010018 */
[----:B------:R-:W-:Y:S01]  /*ae30*/  FMNMX.FTZ R111, R17, R104, !PT ;  /* 0x00000068116f7209 */ /* 0x000fe20007810000 */
[C---:B------:R-:W-:Y:S01]  /*ae40*/  FFMA.FTZ R25, R0.reuse, R3, R25 ;  /* 0x0000000300197223 */ /* 0x040fe20000010019 */
[----:B------:R-:W-:Y:S01]  /*ae50*/  FMNMX.FTZ R113, R23, R106, !PT ;  /* 0x0000006a17717209 */ /* 0x000fe20007810000 */
[----:B------:R-:W-:Y:S01]  /*ae60*/  FFMA.FTZ R28, R0, R105, R28 ;  /* 0x00000069001c7223 */ /* 0x000fe2000001001c */
[----:B------:R-:W-:Y:S01]  /*ae70*/  FMNMX.FTZ R100, R20, R111, !PT ;  /* 0x0000006f14647209 */ /* 0x000fe20007810000 */
[----:B--2---:R-:W-:Y:S01]  /*ae80*/  FFMA.FTZ R34, R0, R109, R34 ;  /* 0x0000006d00227223 */ /* 0x004fe20000010022 */
[----:B------:R-:W-:Y:S01]  /*ae90*/  FMNMX.FTZ R104, R26, R113, !PT ;  /* 0x000000711a687209 */ /* 0x000fe20007810000 */
[C---:B---3--:R-:W-:Y:S01]  /*aea0*/  FFMA.FTZ R31, R0.reuse, R102, R31 ;  /* 0x00000066001f7223 */ /* 0x048fe2000001001f */
[----:B------:R-:W-:Y:S01]  /*aeb0*/  FMNMX.FTZ R107, R21, R100, !PT ;  /* 0x00000064156b7209 */ /* 0x000fe20007810000 */
[C---:B------:R-:W-:Y:S01]  /*aec0*/  FFMA.FTZ R29, R0.reuse, R102, R29 ;  /* 0x00000066001d7223 */ /* 0x040fe2000001001d */
[----:B------:R-:W-:Y:S01]  /*aed0*/  FMNMX.FTZ R111, R27, R104, !PT ;  /* 0x000000681b6f7209 */ /* 0x000fe20007810000 */
[----:B------:R-:W-:Y:S01]  /*aee0*/  FFMA.FTZ R32, R0, R109, R32 ;  /* 0x0000006d00207223 */ /* 0x000fe20000010020 */
[----:B------:R-:W-:Y:S02]  /*aef0*/  FMNMX.FTZ R100, R24, R107, !PT ;  /* 0x0000006b18647209 */ /* 0x000fe40007810000 */
[----:B------:R-:W-:Y:S02]  /*af00*/  FMNMX.FTZ R104, R30, R111, !PT ;  /* 0x0000006f1e687209 */ /* 0x000fe40007810000 */
[----:B------:R-:W-:Y:S01]  /*af10*/  FMNMX.FTZ R105, R25, R100, !PT ;  /* 0x0000006419697209 */ /* 0x000fe20007810000 */
[C---:B----4-:R-:W-:Y:S01]  /*af20*/  FFMA.FTZ R35, R0.reuse, R2, R35 ;  /* 0x0000000200237223 */ /* 0x050fe20000010023 */
[----:B------:R-:W-:Y:S01]  /*af30*/  FMNMX.FTZ R3, R31, R104, !PT ;  /* 0x000000681f037209 */ /* 0x000fe20007810000 */
[----:B------:R-:W-:Y:S01]  /*af40*/  FFMA.FTZ R33, R0, R2, R33 ;  /* 0x0000000200217223 */ /* 0x000fe20000010021 */
[----:B------:R-:W-:Y:S01]  /*af50*/  FMNMX.FTZ R102, R28, R105, !PT ;  /* 0x000000691c667209 */ /* 0x000fe20007810000 */
[----:B------:R-:W-:Y:S01]  /*af60*/  LDSM.16.MT88.4 R108, [R138+0x8000] ;  /* 0x008000008a6c783b */ /* 0x000fe20000004200 */
        /* <DEDUP_REMOVED lines=27> */
[----:B------:R-:W-:Y:S01]  /*b120*/  ISETP.GT.AND P1, PT, R155, R148, PT ;  /* 0x000000949b00720c */ /* 0x000fe20003f24270 */
[--C-:B------:R-:W-:Y:S02]  /*b130*/  FFMA.FTZ R114, R8, c[0x0][0x23c], -R118.reuse ;  /* 0x00008f0008727a23 */ /* 0x100fe40000010876 */
[----:B------:R-:W-:Y:S02]  /*b140*/  FFMA.FTZ R113, R9, c[0x0][0x23c], -R118 ;  /* 0x00008f0009717a23 */ /* 0x000fe40000010876 */
[--C-:B------:R-:W-:Y:S02]  /*b150*/  FFMA.FTZ R117, R6, c[0x0][0x23c], -R122.reuse ;  /* 0x00008f0006757a23 */ /* 0x100fe4000001087a */
[----:B------:R-:W-:Y:S01]  /*b160*/  FFMA.FTZ R112, R7, c[0x0][0x23c], -R122 ;  /* 0x00008f0007707a23 */ /* 0x000fe2000001087a */
[----:B------:R-:W3:Y:S01]  /*b170*/  MUFU.EX2 R101, R101 ;  /* 0x0000006500657308 */ /* 0x000ee20000000800 */
        /* <DEDUP_REMOVED lines=16> */
[----:B------:R-:W3:Y:S01]  /*b280*/  LDSM.16.MT88.4 R92, [R137+0x8000] ;  /* 0x00800000895c783b */ /* 0x000ee20000004200 */
        /* <DEDUP_REMOVED lines=32> */
[----:B------:R-:W4:Y:S01]  /*b490*/  MUFU.EX2 R113, R113 ;  /* 0x0000007100717308 */ /* 0x000f220000000800 */
[----:B------:R-:W-:Y:S02]  /*b4a0*/  FFMA.FTZ R176, R29, c[0x0][0x23c], -R118 ;  /* 0x00008f001db07a23 */ /* 0x000fe40000010876 */
[----:B------:R-:W-:Y:S01]  /*b4b0*/  LDSM.16.MT88.4 R28, [R137+0x9800] ;  /* 0x00980000891c783b */ /* 0x000fe20000004200 */
        /* <DEDUP_REMOVED lines=18> */
[C---:B-1----:R-:W-:Y:S05]  /*b5e0*/  HMMA.16816.F32.BF16 R4, R96.reuse, R104, R4 ;  /* 0x000000686004723c */ /* 0x042fea0000041804 */
        /* <DEDUP_REMOVED lines=16> */
[C---:B---3--:R-:W-:Y:S04]  /*b6f0*/  HMMA.16816.F32.BF16 R44, R96.reuse, R92, R44 ;  /* 0x0000005c602c723c */ /* 0x048fe8000004182c */
[----:B------:R-:W-:Y:S02]  /*b700*/  FMUL.FTZ R83, R100, R83 ;  /* 0x0000005364537220 */ /* 0x000fe40000410000 */
[C---:B------:R-:W-:Y:S02]  /*b710*/  FMUL.FTZ R80, R101.reuse, R80 ;  /* 0x0000005065507220 */ /* 0x040fe40000410000 */
[C---:B------:R-:W-:Y:S01]  /*b720*/  HMMA.16816.F32.BF16 R48, R96.reuse, R94, R48 ;  /* 0x0000005e6030723c */ /* 0x040fe20000041830 */
[----:B------:R-:W3:Y:S03]  /*b730*/  LDSM.16.MT88.4 R92, [R138+0xa000] ;  /* 0x00a000008a5c783b */ /* 0x000ee60000004200 */
[----:B------:R-:W-:Y:S02]  /*b740*/  FMUL.FTZ R81, R101, R81 ;  /* 0x0000005165517220 */ /* 0x000fe40000410000 */
[--C-:B------:R-:W-:Y:S02]  /*b750*/  FFMA.FTZ R120, R14, c[0x0][0x23c], -R122.reuse ;  /* 0x00008f000e787a23 */ /* 0x100fe4000001087a */
[C---:B------:R-:W-:Y:S01]  /*b760*/  FMUL.FTZ R14, R100.reuse, R90 ;  /* 0x0000005a640e7220 */ /* 0x040fe20000410000 */
        /* <DEDUP_REMOVED lines=10> */
[C---:B--2---:R-:W-:Y:S04]  /*b810*/  HMMA.16816.F32.BF16 R60, R96.reuse, R108, R60 ;  /* 0x0000006c603c723c */ /* 0x044fe8000004183c */
[----:B------:R-:W-:Y:S02]  /*b820*/  FFMA.FTZ R18, R12, c[0x0][0x23c], -R118 ;  /* 0x00008f000c127a23 */ /* 0x000fe40000010876 */
[----:B------:R-:W-:Y:S02]  /*b830*/  FMUL.FTZ R12, R101, R88 ;  /* 0x00000058650c7220 */ /* 0x000fe40000410000 */
[C---:B------:R-:W-:Y:S01]  /*b840*/  HMMA.16816.F32.BF16 R64, R96.reuse, R110, R64 ;  /* 0x0000006e6040723c */ /* 0x040fe20000041840 */
[----:B------:R-:W2:Y:S01]  /*b850*/  LDSM.16.MT88.4 R108, [R136+0xa000] ;  /* 0x00a00000886c783b */ /* 0x000ea20000004200 */
[----:B------:R-:W-:Y:S02]  /*b860*/  MUFU.EX2 R121, R121 ;  /* 0x0000007900797308 */ /* 0x000fe40000000800 */
[--C-:B------:R-:W-:Y:S02]  /*b870*/  FFMA.FTZ R124, R19, c[0x0][0x23c], -R122.reuse ;  /* 0x00008f00137c7a23 */ /* 0x100fe4000001087a */
[----:B------:R-:W-:Y:S02]  /*b880*/  FMUL.FTZ R19, R100, R87 ;  /* 0x0000005764137220 */ /* 0x000fe40000410000 */
[C---:B---3--:R-:W-:Y:S04]  /*b890*/  HMMA.16816.F32.BF16 R68, R96.reuse, R92, R68 ;  /* 0x0000005c6044723c */ /* 0x048fe80000041844 */
[----:B------:R-:W3:Y:S01]  /*b8a0*/  MUFU.EX2 R124, R124 ;  /* 0x0000007c007c7308 */ /* 0x000ee20000000800 */
        /* <DEDUP_REMOVED lines=14> */
[----:B---3--:R-:W-:Y:S01]  /*b990*/  F2FP.BF16.PACK_AB R87, R124, R121 ;  /* 0x000000797c57723e */ /* 0x008fe200000010ff */
[----:B------:R-:W3:Y:S02]  /*b9a0*/  LDSM.16.MT88.4 R88, [R140+0x8800] ;  /* 0x008800008c58783b */ /* 0x000ee40000004200 */
[--C-:B------:R-:W-:Y:S02]  /*b9b0*/  FFMA.FTZ R106, R16, c[0x0][0x23c], -R118.reuse ;  /* 0x00008f00106a7a23 */ /* 0x100fe40000010876 */
[----:B------:R-:W-:Y:S01]  /*b9c0*/  FFMA.FTZ R107, R17, c[0x0][0x23c], -R118 ;  /* 0x00008f00116b7a23 */ /* 0x000fe20000010876 */
[C---:B--2---:R-:W-:Y:S01]  /*b9d0*/  HMMA.16816.F32.BF16 R12, R96.reuse, R108, R12 ;  /* 0x0000006c600c723c */ /* 0x044fe2000004180c */
[----:B------:R-:W2:Y:S02]  /*b9e0*/  MUFU.EX2 R105, R105 ;  /* 0x0000006900697308 */ /* 0x000ea40000000800 */
[C---:B------:R-:W-:Y:S02]  /*b9f0*/  FMUL.FTZ R16, R101.reuse, R84 ;  /* 0x0000005465107220 */ /* 0x040fe40000410000 */
[----:B------:R-:W-:Y:S01]  /*ba00*/  FMUL.FTZ R17, R101, R85 ;  /* 0x0000005565117220 */ /* 0x000fe20000410000 */
[----:B------:R-:W-:Y:S01]  /*ba10*/  F2FP.BF16.PACK_AB R85, R119, R120 ;  /* 0x000000787755723e */ /* 0x000fe200000010ff */
[--C-:B------:R-:W-:Y:S01]  /*ba20*/  FFMA.FTZ R108, R26, c[0x0][0x23c], -R122.reuse ;  /* 0x00008f001a6c7a23 */ /* 0x100fe2000001087a */
[----:B------:R-:W-:Y:S01]  /*ba30*/  MOV R101, R3 ;  /* 0x0000000300657202 */ /* 0x000fe20000000f00 */
[----:B------:R-:W-:Y:S02]  /*ba40*/  FFMA.FTZ R109, R27, c[0x0][0x23c], -R122 ;  /* 0x00008f001b6d7a23 */ /* 0x000fe4000001087a */
[----:B------:R-:W-:Y:S01]  /*ba50*/  MUFU.EX2 R106, R106 ;  /* 0x0000006a006a7308 */ /* 0x000fe20000000800 */
[----:B------:R-:W-:Y:S01]  /*ba60*/  LDSM.16.MT88.4 R24, [R137+0x9000] ;  /* 0x009000008918783b */ /* 0x000fe20000004200 */
[----:B------:R-:W-:Y:S02]  /*ba70*/  FFMA.FTZ R118, R33, c[0x0][0x23c], -R118 ;  /* 0x00008f0021767a23 */ /* 0x000fe40000010876 */
[----:B-1----:R-:W-:Y:S02]  /*ba80*/  FMUL.FTZ R18, R100, R86 ;  /* 0x0000005664127220 */ /* 0x002fe40000410000 */
[----:B------:R-:W-:Y:S04]  /*ba90*/  FADD.FTZ R114, R114, R115 ;  /* 0x0000007372727221 */ /* 0x000fe80000010000 */
[----:B------:R-:W1:Y:S01]  /*baa0*/  MUFU.EX2 R107, R107 ;  /* 0x0000006b006b7308 */ /* 0x000e620000000800 */
[----:B------:R-:W-:Y:S01]  /*bab0*/  HMMA.16816.F32.BF16 R16, R96, R110, R16 ;  /* 0x0000006e6010723c */ /* 0x000fe20000041810 */
[----:B------:R-:W4:Y:S02]  /*bac0*/  LDSM.16.MT88.4 R96, [R137+0x8800] ;  /* 0x008800008960783b */ /* 0x000f240000004200 */
[----:B--2---:R-:W-:Y:S01]  /*bad0*/  F2FP.BF16.PACK_AB R84, R105, R104 ;  /* 0x000000686954723e */ /* 0x004fe200000010ff */
[----:B------:R-:W-:Y:S03]  /*bae0*/  FADD.FTZ R113, R113, R114 ;  /* 0x0000007271717221 */ /* 0x000fe60000010000 */
[--C-:B------:R-:W-:Y:S01]  /*baf0*/  FFMA.FTZ R110, R22, c[0x0][0x23c], -R122.reuse ;  /* 0x00008f00166e7a23 */ /* 0x100fe2000001087a */
[----:B------:R-:W-:Y:S01]  /*bb00*/  F2FP.BF16.PACK_AB R22, R172, R125 ;  /* 0x0000007dac16723e */ /* 0x000fe200000010ff */
[--C-:B------:R-:W-:Y:S01]  /*bb10*/  FFMA.FTZ R111, R23, c[0x0][0x23c], -R122.reuse ;  /* 0x00008f00176f7a23 */ /* 0x100fe2000001087a */
[----:B------:R-:W-:Y:S02]  /*bb20*/  MUFU.EX2 R108, R108 ;  /* 0x0000006c006c7308 */ /* 0x000fe40000000800 */
[----:B------:R-:W-:Y:S02]  /*bb30*/  FFMA.FTZ R122, R35, c[0x0][0x23c], -R122 ;  /* 0x00008f00237a7a23 */ /* 0x000fe4000001087a */
[----:B------:R-:W-:Y:S04]  /*bb40*/  FADD.FTZ R104, R104, R113 ;  /* 0x0000007168687221 */ /* 0x000fe80000010000 */
[----:B------:R-:W-:Y:S02]  /*bb50*/  FADD.FTZ R105, R105, R104 ;  /* 0x0000006869697221 */ /* 0x000fe40000010000 */
[----:B------:R-:W-:Y:S01]  /*bb60*/  MUFU.EX2 R110, R110 ;  /* 0x0000006e006e7308 */ /* 0x000fe20000000800 */
[----:B-1----:R-:W-:Y:S07]  /*bb70*/  F2FP.BF16.PACK_AB R86, R107, R106 ;  /* 0x0000006a6b56723e */ /* 0x002fee00000010ff */
[C---:B---3--:R-:W-:Y:S02]  /*bb80*/  HMMA.16816.F32.BF16 R4, R84.reuse, R88, R4 ;  /* 0x000000585404723c */ /* 0x048fe40000041804 */
[----:B------:R-:W1:Y:S06]  /*bb90*/  MUFU.EX2 R111, R111 ;  /* 0x0000006f006f7308 */ /* 0x000e6c0000000800 */
[C---:B------:R-:W-:Y:S01]  /*bba0*/  HMMA.16816.F32.BF16 R8, R84.reuse, R90, R8 ;  /* 0x0000005a5408723c */ /* 0x040fe20000041808 */
[----:B------:R-:W2:Y:S03]  /*bbb0*/  LDSM.16.MT88.4 R88, [R136+0x8800] ;  /* 0x008800008858783b */ /* 0x000ea60000004200 */
[----:B------:R-:W3:Y:S04]  /*bbc0*/  MUFU.EX2 R109, R109 ;  /* 0x0000006d006d7308 */ /* 0x000ee80000000800 */
[C---:B------:R-:W-:Y:S06]  /*bbd0*/  HMMA.16816.F32.BF16 R36, R84.reuse, R92, R36 ;  /* 0x0000005c5424723c */ /* 0x040fec0000041824 */
[----:B------:R-:W5:Y:S02]  /*bbe0*/  MUFU.EX2 R126, R126 ;  /* 0x0000007e007e7308 */ /* 0x000f640000000800 */
[C---:B------:R-:W-:Y:S01]  /*bbf0*/  HMMA.16816.F32.BF16 R40, R84.reuse, R94, R40 ;  /* 0x0000005e5428723c */ /* 0x040fe20000041828 */
[----:B------:R-:W2:Y:S03]  /*bc00*/  LDSM.16.MT88.4 R92, [R140+0xa800] ;  /* 0x00a800008c5c783b */ /* 0x000ea60000004200 */
[----:B-1----:R-:W-:Y:S04]  /*bc10*/  F2FP.BF16.PACK_AB R21, R111, R110 ;  /* 0x0000006e6f15723e */ /* 0x002fe800000010ff */
[----:B------:R-:W-:Y:S01]  /*bc20*/  MUFU.EX2 R34, R34 ;  /* 0x0000002200227308 */ /* 0x000fe20000000800 */
[C---:B----4-:R-:W-:Y:S03]  /*bc30*/  HMMA.16816.F32.BF16 R44, R84.reuse, R96, R44 ;  /* 0x00000060542c723c */ /* 0x050fe6000004182c */
[----:B---3--:R-:W-:Y:S05]  /*bc40*/  F2FP.BF16.PACK_AB R23, R109, R108 ;  /* 0x0000006c6d17723e */ /* 0x008fea00000010ff */
[C---:B------:R-:W-:Y:S01]  /*bc50*/  HMMA.16816.F32.BF16 R48, R84.reuse, R98, R48 ;  /* 0x000000625430723c */ /* 0x040fe20000041830 */
[----:B------:R-:W1:Y:S01]  /*bc60*/  LDSM.16.MT88.4 R96, [R138+0xa800] ;  /* 0x00a800008a60783b */ /* 0x000e620000004200 */
[----:B------:R-:W3:Y:S02]  /*bc70*/  MUFU.EX2 R35, R122 ;  /* 0x0000007a00237308 */ /* 0x000ee40000000800 */
[----:B-----5:R-:W-:Y:S04]  /*bc80*/  F2FP.BF16.PACK_AB R20, R126, R123 ;  /* 0x0000007b7e14723e */ /* 0x020fe800000010ff */
[C---:B--2---:R-:W-:Y:S04]  /*bc90*/  HMMA.16816.F32.BF16 R52, R84.reuse, R88, R52 ;  /* 0x000000585434723c */ /* 0x044fe80000041834 */
[----:B------:R-:W-:Y:S04]  /*bca0*/  MUFU.EX2 R32, R32 ;  /* 0x0000002000207308 */ /* 0x000fe80000000800 */
[C---:B------:R-:W-:Y:S01]  /*bcb0*/  HMMA.16816.F32.BF16 R56, R84.reuse, R90, R56 ;  /* 0x0000005a5438723c */ /* 0x040fe20000041838 */
[----:B------:R-:W2:Y:S05]  /*bcc0*/  LDSM.16.MT88.4 R88, [R137+0xa800] ;  /* 0x00a800008958783b */ /* 0x000eaa0000004200 */
[----:B------:R-:W4:Y:S02]  /*bcd0*/  MUFU.EX2 R33, R118 ;  /* 0x0000007600217308 */ /* 0x000f240000000800 */
[C---:B------:R-:W-:Y:S08]  /*bce0*/  HMMA.16816.F32.BF16 R60, R84.reuse, R92, R60 ;  /* 0x0000005c543c723c */ /* 0x040ff0000004183c */
[C---:B------:R-:W-:Y:S01]  /*bcf0*/  HMMA.16816.F32.BF16 R64, R84.reuse, R94, R64 ;  /* 0x0000005e5440723c */ /* 0x040fe20000041840 */
[----:B------:R-:W5:Y:S07]  /*bd00*/  LDSM.16.MT88.4 R92, [R136+0xa800] ;  /* 0x00a80000885c783b */ /* 0x000f6e0000004200 */
[C---:B-1----:R-:W-:Y:S08]  /*bd10*/  HMMA.16816.F32.BF16 R68, R84.reuse, R96, R68 ;  /* 0x000000605444723c */ /* 0x042ff00000041844 */
[C---:B------:R-:W-:Y:S01]  /*bd20*/  HMMA.16816.F32.BF16 R72, R84.reuse, R98, R72 ;  /* 0x000000625448723c */ /* 0x040fe20000041848 */
[----:B------:R-:W-:Y:S07]  /*bd30*/  LDSM.16.MT88.4 R96, [R138+0x9000] ;  /* 0x009000008a60783b */ /* 0x000fee0000004200 */
[C---:B--2---:R-:W-:Y:S08]  /*bd40*/  HMMA.16816.F32.BF16 R76, R84.reuse, R88, R76 ;  /* 0x00000058544c723c */ /* 0x044ff0000004184c */
        /* <DEDUP_REMOVED lines=26> */
[----:B------:R-:W-:Y:S03]  /*bef0*/  F2FP.BF16.PACK_AB R84, R176, R171 ;  /* 0x000000abb054723e */ /* 0x000fe600000010ff */
[----:B---3--:R-:W-:Y:S01]  /*bf00*/  F2FP.BF16.PACK_AB R87, R35, R34 ;  /* 0x000000222357723e */ /* 0x008fe200000010ff */
[C---:B-1----:R-:W-:Y:S04]  /*bf10*/  HMMA.16816.F32.BF16 R12, R20.reuse, R88, R12 ;  /* 0x00000058140c723c */ /* 0x042fe8000004180c */
[----:B----4-:R-:W-:Y:S04]  /*bf20*/  F2FP.BF16.PACK_AB R86, R33, R32 ;  /* 0x000000202156723e */ /* 0x010fe800000010ff */
[----:B------:R-:W-:Y:S01]  /*bf30*/  HMMA.16816.F32.BF16 R16, R20, R90, R16 ;  /* 0x0000005a1410723c */ /* 0x000fe20000041810 */
[----:B------:R-:W-:Y:S07]  /*bf40*/  LDSM.16.MT88.4 R20, [R138+0xb800] ;  /* 0x00b800008a14783b */ /* 0x000fee0000004200 */
[C---:B------:R-:W-:Y:S01]  /*bf50*/  HMMA.16816.F32.BF16 R96, R84.reuse, R92, R4 ;  /* 0x0000005c5460723c */ /* 0x040fe20000041804 */
[----:B------:R-:W1:Y:S07]  /*bf60*/  LDSM.16.MT88.4 R4, [R136+0x9800] ;  /* 0x009800008804783b */ /* 0x000e6e0000004200 */
        /* <DEDUP_REMOVED lines=13> */
[----:B------:R-:W-:Y:S01]  /*c040*/  MOV R103, R2 ;  /* 0x0000000200677202 */ /* 0x000fe20000000f00 */
[----:B------:R-:W-:Y:S03]  /*c050*/  FADD.FTZ R9, R102, R9 ;  /* 0x0000000966097221 */ /* 0x000fe60000010000 */
[C---:B------:R-:W-:Y:S04]  /*c060*/  HMMA.16816.F32.BF16 R68, R84.reuse, R20, R68 ;  /* 0x000000145444723c */ /* 0x040fe80000041844 */
[----:B------:R-:W-:Y:S04]  /*c070*/  FADD.FTZ R8, R120, R9 ;  /* 0x0000000978087221 */ /* 0x000fe80000010000 */
[----:B------:R-:W-:Y:S01]  /*c080*/  FADD.FTZ R8, R119, R8 ;  /* 0x0000000877087221 */ /* 0x000fe20000010000 */
[C---:B------:R-:W-:Y:S03]  /*c090*/  HMMA.16816.F32.BF16 R72, R84.reuse, R22, R72 ;  /* 0x000000165448723c */ /* 0x040fe60000041848 */
[----:B------:R-:W-:Y:S02]  /*c0a0*/  FADD.FTZ R9, R121, R8 ;  /* 0x0000000879097221 */ /* 0x000fe40000010000 */
[----:B------:R-:W-:Y:S02]  /*c0b0*/  FADD.FTZ R8, R106, R105 ;  /* 0x000000696a087221 */ /* 0x000fe40000010000 */
[----:B------:R-:W-:Y:S01]  /*c0c0*/  FADD.FTZ R9, R124, R9 ;  /* 0x000000097c097221 */ /* 0x000fe20000010000 */
[C---:B---3--:R-:W-:Y:S04]  /*c0d0*/  HMMA.16816.F32.BF16 R76, R84.reuse, R24, R76 ;  /* 0x00000018544c723c */ /* 0x048fe8000004184c */
[----:B------:R-:W-:Y:S02]  /*c0e0*/  FADD.FTZ R8, R107, R8 ;  /* 0x000000086b087221 */ /* 0x000fe40000010000 */
[----:B------:R-:W-:Y:S02]  /*c0f0*/  FADD.FTZ R110, R110, R9 ;  /* 0x000000096e6e7221 */ /* 0x000fe40000010000 */
[----:B------:R-:W-:Y:S01]  /*c100*/  FADD.FTZ R123, R123, R8 ;  /* 0x000000087b7b7221 */ /* 0x000fe20000010000 */
[C---:B------:R-:W-:Y:S03]  /*c110*/  HMMA.16816.F32.BF16 R80, R84.reuse, R26, R80 ;  /* 0x0000001a5450723c */ /* 0x040fe60000041850 */
[----:B------:R-:W-:Y:S02]  /*c120*/  FADD.FTZ R111, R111, R110 ;  /* 0x0000006e6f6f7221 */ /* 0x000fe40000010000 */
[----:B------:R-:W-:Y:S03]  /*c130*/  FADD.FTZ R126, R126, R123 ;  /* 0x0000007b7e7e7221 */ /* 0x000fe60000010000 */
[C---:B-1----:R-:W-:Y:S04]  /*c140*/  HMMA.16816.F32.BF16 R88, R84.reuse, R4, R12 ;  /* 0x000000045458723c */ /* 0x042fe8000004180c */
[----:B------:R-:W-:Y:S03]  /*c150*/  FADD.FTZ R125, R125, R126 ;  /* 0x0000007e7d7d7221 */ /* 0x000fe60000010000 */
        /* <DEDUP_REMOVED lines=13> */
.L_x_7521:
        /* <DEDUP_REMOVED lines=164> */
[----:B-1----:R-:W-:-:S03]  /*cc70*/  IADD3 R14, -R159, RZ, RZ ;  /* 0x000000ff9f0e7210 */ /* 0x002fc60007ffe1ff */
        /* <DEDUP_REMOVED lines=8> */
[----:B-1----:R-:W-:-:S03]  /*cd00*/  LOP3.LUT R13, R0, 0xffffffe0, RZ, 0xc0, !PT ;  /* 0xffffffe0000d7812 */ /* 0x002fc600078ec0ff */
[----:B------:R1:W1:Y:S01]  /*cd10*/  LDS.128 R72, [R7.X4] ;  /* 0x0000000007487984 */ /* 0x0002620000004c00 */
[----:B------:R-:W-:Y:S01]  /*cd20*/  MOV R0, 0xff800000 ;  /* 0xff80000000007802 */ /* 0x000fe20000000f00 */
[----:B------:R-:W-:Y:S01]  /*cd30*/  @P4 FFMA.FTZ R0, R3, c[0x0][0x238], R6 ;  /* 0x00008e0003004a23 */ /* 0x000fe20000010006 */
[----:B------:R-:W-:Y:S01]  /*cd40*/  IADD3 R13, -R13, R4, RZ ;  /* 0x000000040d0d7210 */ /* 0x000fe20007ffe1ff */
[----:B------:R1:W1:Y:S01]  /*cd50*/  LDS.128 R68, [R7.X4+0x800] ;  /* 0x0008000007447984 */ /* 0x0002620000004c00 */
[----:B------:R-:W-:Y:S01]  /*cd60*/  MOV R4, 0xff800000 ;  /* 0xff80000000047802 */ /* 0x000fe20000000f00 */
[----:B--2---:R-:W-:Y:S01]  /*cd70*/  IMAD R9, R14, c[0x0][0x1c0], R9 ;  /* 0x000070000e097a24 */ /* 0x004fe200078e0209 */
[----:B------:R-:W-:Y:S01]  /*cd80*/  LOP3.LUT P0, RZ, R13, 0x3, RZ, 0xc0, !PT ;  /* 0x000000030dff7812 */ /* 0x000fe2000780c0ff */
[----:B------:R2:W1:Y:S01]  /*cd90*/  LDS.128 R64, [R7.X4+0x1000] ;  /* 0x0010000007407984 */ /* 0x0004620000004c00 */
[----:B------:R-:W-:Y:S01]  /*cda0*/  SHF.R.S32.HI R13, RZ, 0x1f, R12 ;  /* 0x0000001fff0d7819 */ /* 0x000fe2000001140c */
[----:B---3--:R-:W-:-:S02]  /*cdb0*/  IMAD R8, R8, c[0x0][0x210], R159 ;  /* 0x0000840008087a24 */ /* 0x008fc400078e029f */
[----:B------:R2:W3:Y:S01]  /*cdc0*/  LDS.128 R60, [R7.X4+0x1800] ;  /* 0x00180000073c7984 */ /* 0x0004e20000004c00 */
[----:B------:R-:W-:Y:S01]  /*cdd0*/  @P3 FFMA.FTZ R4, R2, c[0x0][0x238], R5 ;  /* 0x00008e0002043a23 */ /* 0x000fe20000010005 */
[----:B----4-:R-:W-:Y:S01]  /*cde0*/  SHF.L.U32 R11, R11, 0x6, RZ ;  /* 0x000000060b0b7819 */ /* 0x010fe200000006ff */
[----:B------:R-:W-:Y:S01]  /*cdf0*/  IMAD R8, R8, c[0x0][0x1c0], R9 ;  /* 0x0000700008087a24 */ /* 0x000fe200078e0209 */
[----:B------:R2:W4:Y:S03]  /*ce00*/  LDS.128 R56, [R7.X4+0x2000] ;  /* 0x0020000007387984 */ /* 0x0005260000004c00 */
[----:B------:R-:W-:Y:S01]  /*ce10*/  IMAD R11, R8, c[0x0][0x214], R11 ;  /* 0x00008500080b7a24 */ /* 0x000fe200078e020b */
        /* <DEDUP_REMOVED lines=22> */
.L_x_7527:
[----:B---34-:R-:W-:Y:S05]  /*cf80*/  BSYNC B0 ;  /* 0x0000000000007941 */ /* 0x018fea0003800000 */
.L_x_7526:
        /* <DEDUP_REMOVED lines=15> */
.L_x_7529:
[----:B------:R-:W-:Y:S05]  /*d080*/  BSYNC B0 ;  /* 0x0000000000007941 */ /* 0x000fea0003800000 */
.L_x_7528:
        /* <DEDUP_REMOVED lines=8> */
.L_x_7531:
[----:B------:R-:W-:Y:S05]  /*d110*/  BSYNC B0 ;  /* 0x0000000000007941 */ /* 0x000fea0003800000 */
.L_x_7530:
        /* <DEDUP_REMOVED lines=8> */
.L_x_7533:
[----:B------:R-:W-:Y:S05]  /*d1a0*/  BSYNC B0 ;  /* 0x0000000000007941 */ /* 0x000fea0003800000 */
.L_x_7532:
        /* <DEDUP_REMOVED lines=8> */
.L_x_7535:
[----:B------:R-:W-:Y:S05]  /*d230*/  BSYNC B0 ;  /* 0x0000000000007941 */ /* 0x000fea0003800000 */
.L_x_7534:
        /* <DEDUP_REMOVED lines=8> */
.L_x_7537:
[----:B------:R-:W-:Y:S05]  /*d2c0*/  BSYNC B0 ;  /* 0x0000000000007941 */ /* 0x000fea0003800000 */
.L_x_7536:
        /* <DEDUP_REMOVED lines=8> */
.L_x_7539:
[----:B------:R-:W-:Y:S05]  /*d350*/  BSYNC B0 ;  /* 0x0000000000007941 */ /* 0x000fea0003800000 */
.L_x_7538:
        /* <DEDUP_REMOVED lines=8> */
.L_x_7541:
[----:B------:R-:W-:Y:S05]  /*d3e0*/  BSYNC B0 ;  /* 0x0000000000007941 */ /* 0x000fea0003800000 */
.L_x_7540:
        /* <DEDUP_REMOVED lines=9> */
.L_x_7542:
        /* <DEDUP_REMOVED lines=16> */
.L_x_8392:


//--------------------- .text._ZN5flash24flash_fwd_splitkv_kernelI23Flash_fwd_kernel_traitsILi128ELi64ELi64ELi4ELb0ELb0EN7cutlass10bfloat16_tE19Flash_kernel_traitsILi128ELi64ELi64ELi4ES3_EELb1ELb0ELb1ELb0ELb0ELb1ELb1ELb0EEEvNS_16Flash_fwd_paramsE --------------------------
	.section	.text._ZN5flash24flash_fwd_splitkv_kernelI23Flash_fwd_kernel_traitsILi128ELi64ELi64ELi4ELb0ELb0EN7cutlass10bfloat16_tE19Flash_kernel_traitsILi128ELi64ELi64ELi4ES3_EELb1ELb0ELb1ELb0ELb0ELb1ELb1ELb0EEEvNS_16Flash_fwd_paramsE,"ax",@progbits
	.sectioninfo	@"SHI_REGISTERS=197"
	.align	128
        .global         _ZN5flash24flash_fwd_splitkv_kernelI23Flash_fwd_kernel_traitsILi128ELi64ELi64ELi4ELb0ELb0EN7cutlass10bfloat16_tE19Flash_kernel_traitsILi128ELi64ELi64ELi4ES3_EELb1ELb0ELb1ELb0ELb0ELb1ELb1ELb0EEEvNS_16Flash_fwd_paramsE
        .type           _ZN5flash24flash_fwd_splitkv_kernelI23Flash_fwd_kernel_traitsILi128ELi64ELi64ELi4ELb0ELb0EN7cutlass10bfloat16_tE19Flash_kernel_traitsILi128ELi64ELi64ELi4ES3_EELb1ELb0ELb1ELb0ELb0ELb1ELb1ELb0EEEvNS_16Flash_fwd_paramsE,@function
        .size           _ZN5flash24flash_fwd_splitkv_kernelI23Flash_fwd_kernel_traitsILi128ELi64ELi64ELi4ELb0ELb0EN7cutlass10bfloat16_tE19Flash_kernel_traitsILi128ELi64ELi64ELi4ES3_EELb1ELb0ELb1ELb0ELb0ELb1ELb1ELb0EEEvNS_16Flash_fwd_paramsE,(.L_x_8393 - _ZN5flash24flash_fwd_splitkv_kernelI23Flash_fwd_kernel_traitsILi128ELi64ELi64ELi4ELb0ELb0EN7cutlass10bfloat16_tE19Flash_kernel_traitsILi128ELi64ELi64ELi4ES3_EELb1ELb0ELb1ELb0ELb0ELb1ELb1ELb0EEEvNS_16Flash_fwd_paramsE)
        .other          _ZN5flash24flash_fwd_splitkv_kernelI23Flash_fwd_kernel_traitsILi128ELi64ELi64ELi4ELb0ELb0EN7cutlass10bfloat16_tE19Flash_kernel_traitsILi128ELi64ELi64ELi4ES3_EELb1ELb0ELb1ELb0ELb0ELb1ELb1ELb0EEEvNS_16Flash_fwd_paramsE,@"STO_CUDA_ENTRY STV_DEFAULT"
_ZN5flash24flash_fwd_splitkv_kernelI23Flash_fwd_kernel_traitsILi128ELi64ELi64ELi4ELb0ELb0EN7cutlass10bfloat16_tE19Flash_kernel_traitsILi128ELi64ELi64ELi4ES3_EELb1ELb0ELb1ELb0ELb0ELb1ELb1ELb0EEEvNS_16Flash_fwd_paramsE:
.text._ZN5flash24flash_fwd_splitkv_kernelI23Flash_fwd_kernel_traitsILi128ELi64ELi64ELi4ELb0ELb0EN7cutlass10bfloat16_tE19Flash_kernel_traitsILi128ELi64ELi64ELi4ES3_EELb1ELb0ELb1ELb0ELb0ELb1ELb1ELb0EEEvNS_16Flash_fwd_paramsE:
        /* <DEDUP_REMOVED lines=53> */
.L_x_7543:
[----:B-1-34-:R-:W-:Y:S02]  /*0350*/  MOV R2, c[0x0][0x218] ;  /* 0x0000860000027a02 */ /* 0x01afe40000000f00 */
.L_x_7544:
        /* <DEDUP_REMOVED lines=14> */
[----:B------:R-:W2:Y:S02]  /*0440*/  S2R R155, SR_TID.X ;  /* 0x00000000009b7919 */ /* 0x000ea40000002100 */
[----:B------:R-:W3:Y:S02]  /*0450*/  I2F.RP R0, R4 ;  /* 0x0000000400007306 */ /* 0x000ee40000209400 */
[----:B------:R-:W-:-:S04]  /*0460*/  IADD3 R7, R7, 0x3f, RZ ;  /* 0x0000003f07077810 */ /* 0x000fc80007ffe0ff */
[----:B------:R-:W-:-:S04]  /*0470*/  SHF.R.S32.HI R6, RZ, 0x1f, R7 ;  /* 0x0000001fff067819 */ /* 0x000fc80000011407 */
[----:B------:R-:W-:-:S04]  /*0480*/  LEA.HI R6, R6, R7, RZ, 0x6 ;  /* 0x0000000706067211 */ /* 0x000fc800078f30ff */
[----:B------:R-:W-:Y:S01]  /*0490*/  LEA.HI.SX32 R6, R6, c[0x0][0x10], 0x1a ;  /* 0x0000040006067a11 */ /* 0x000fe200078fd2ff */
[----:B-1-3--:R-:W1:Y:S03]  /*04a0*/  MUFU.RCP R8, R0 ;  /* 0x0000000000087308 */ /* 0x00ae660000001000 */
        /* <DEDUP_REMOVED lines=24> */
[----:B------:R-:W-:Y:S02]  /*0630*/  IADD3 R2, R27, 0x3f, RZ ;  /* 0x0000003f1b027810 */ /* 0x000fe40007ffe0ff */
[----:B------:R-:W-:Y:S01]  /*0640*/  SHF.R.S32.HI R26, RZ, 0x6, R26 ;  /* 0x00000006ff1a7819 */ /* 0x000fe2000001141a */
        /* <DEDUP_REMOVED lines=11> */
[----:B--2---:R-:W-:Y:S01]  /*0700*/  SHF.R.S32.HI R0, RZ, 0x1f, R155 ;  /* 0x0000001fff007819 */ /* 0x004fe2000001149b */
        /* <DEDUP_REMOVED lines=24> */
.L_x_7547:
[----:B------:R-:W-:Y:S05]  /*0890*/  BSYNC B0 ;  /* 0x0000000000007941 */ /* 0x000fea0003800000 */
.L_x_7546:
        /* <DEDUP_REMOVED lines=8> */
.L_x_7549:
[----:B------:R-:W-:Y:S05]  /*0920*/  BSYNC B0 ;  /* 0x0000000000007941 */ /* 0x000fea0003800000 */
.L_x_7548:
        /* <DEDUP_REMOVED lines=8> */
.L_x_7551:
[----:B------:R-:W-:Y:S05]  /*09b0*/  BSYNC B0 ;  /* 0x0000000000007941 */ /* 0x000fea0003800000 */
.L_x_7550:
        /* <DEDUP_REMOVED lines=8> */
.L_x_7553:
[----:B------:R-:W-:Y:S05]  /*0a40*/  BSYNC B0 ;  /* 0x0000000000007941 */ /* 0x000fea0003800000 */
.L_x_7552:
        /* <DEDUP_REMOVED lines=8> */
.L_x_7555:
[----:B------:R-:W-:Y:S05]  /*0ad0*/  BSYNC B0 ;  /* 0x0000000000007941 */ /* 0x000fea0003800000 */
.L_x_7554:
        /* <DEDUP_REMOVED lines=8> */
.L_x_7557:
[----:B------:R-:W-:Y:S05]  /*0b60*/  BSYNC B0 ;  /* 0x0000000000007941 */ /* 0x000fea0003800000 */
.L_x_7556:
        /* <DEDUP_REMOVED lines=8> */
.L_x_7559:
[----:B------:R-:W-:Y:S05]  /*0bf0*/  BSYNC B0 ;  /* 0x0000000000007941 */ /* 0x000fea0003800000 */
.L_x_7558:
        /* <DEDUP_REMOVED lines=8> */
.L_x_7561:
[----:B------:R-:W-:Y:S05]  /*0c80*/  BSYNC B0 ;  /* 0x0000000000007941 */ /* 0x000fea0003800000 */
.L_x_7560:
        /* <DEDUP_REMOVED lines=32> */
.L_x_7545:
        /* <DEDUP_REMOVED lines=62> */
[----:B------:R-:W-:Y:S01]  /*1270*/  ISETP.GE.U32.AND P2, PT, R4, R3, PT ;  /* 0x000000030400720c */ /* 0x000fe20003f46070 */
[----:B------:R-:W-:Y:S01]  /*1280*/  IMAD.MOV R4, RZ, RZ, -R5 ;  /* 0x000000ffff047224 */ /* 0x000fe200078e0a05 */
[----:B------:R-:W-:-:S03]  /*1290*/  LOP3.LUT R3, R22, c[0x0][0x1c8], RZ, 0x3c, !PT ;  /* 0x0000720016037a12 */ /* 0x000fc600078e3cff */
[----:B------:R-:W-:Y:S01]  /*12a0*/  IMAD R9, R4, c[0x0][0x2d0], R9 ;  /* 0x0000b40004097a24 */ /* 0x000fe200078e0209 */
[----:B------:R-:W-:-:S04]  /*12b0*/  ISETP.GE.AND P1, PT, R3, RZ, PT ;  /* 0x000000ff0300720c */ /* 0x000fc80003f26270 */
[----:B------:R-:W-:-:S03]  /*12c0*/  SHF.R.S32.HI R7, RZ, 0x1f, R9 ;  /* 0x0000001fff077819 */ /* 0x000fc60000011409 */
[----:B------:R-:W-:Y:S02]  /*12d0*/  @P2 IADD3 R2, R2, 0x1, RZ ;  /* 0x0000000102022810 */ /* 0x000fe40007ffe0ff */
[----:B------:R-:W-:Y:S01]  /*12e0*/  ISETP.NE.AND P2, PT, RZ, c[0x0][0x1c8], PT ;  /* 0x00007200ff007a0c */ /* 0x000fe20003f45270 */
[----:B------:R-:W-:-:S03]  /*12f0*/  IMAD R4, R7, c[0x0][0x198], RZ ;  /* 0x0000660007047a24 */ /* 0x000fc600078e02ff */
[----:B------:R-:W-:-:S09]  /*1300*/  @!P1 IADD3 R2, -R2, RZ, RZ ;  /* 0x000000ff02029210 */ /* 0x000fd20007ffe1ff */
        /* <DEDUP_REMOVED lines=19> */
.L_x_7562:
        /* <DEDUP_REMOVED lines=15> */
.L_x_7564:
[----:B------:R-:W-:Y:S01]  /*1530*/  IABS R7, c[0x0][0x1c8] ;  /* 0x0000720000077a13 */ /* 0x000fe20000000000 */
[----:B------:R-:W-:Y:S01]  /*1540*/  @P4 IMAD.IADD R10, R3, 0x1, R10 ;  /* 0x00000001030a4824 */ /* 0x000fe200078e020a */
[----:B------:R-:W-:Y:S02]  /*1550*/  MOV R8, RZ ;  /* 0x000000ff00087202 */ /* 0x000fe40000000f00 */
[----:B------:R-:W1:Y:S01]  /*1560*/  I2F.RP R14, R7 ;  /* 0x00000007000e7306 */ /* 0x000e620000209400 */
[----:B------:R-:W-:Y:S01]  /*1570*/  MOV R15, R5 ;  /* 0x00000005000f7202 */ /* 0x000fe20000000f00 */
[----:B------:R-:W-:-:S04]  /*1580*/  @P4 IMAD.WIDE.U32 R20, R10, c[0x0][0x1a0], RZ ;  /* 0x000068000a144a25 */ /* 0x000fc800078e00ff */
[----:B------:R-:W-:Y:S02]  /*1590*/  @P4 IMAD R10, R10, c[0x0][0x1a4], R21 ;  /* 0x000069000a0a4a24 */ /* 0x000fe400078e0215 */
[----:B-1----:R-:W1:Y:S02]  /*15a0*/  MUFU.RCP R13, R14 ;  /* 0x0000000e000d7308 */ /* 0x002e640000001000 */
[----:B-1----:R-:W-:Y:S01]  /*15b0*/  IADD3 R13, R13, 0xffffffe, RZ ;  /* 0x0ffffffe0d0d7810 */ /* 0x002fe20007ffe0ff */
[----:B------:R-:W-:-:S05]  /*15c0*/  IMAD.MOV.U32 R14, RZ, RZ, R6 ;  /* 0x000000ffff0e7224 */ /* 0x000fca00078e0006 */
        /* <DEDUP_REMOVED lines=41> */
.L_x_7563:
[----:B------:R-:W-:Y:S01]  /*1860*/  ISETP.NE.AND P1, PT, R12, -0x1, PT ;  /* 0xffffffff0c00780c */ /* 0x000fe20003f25270 */
[----:B------:R-:W-:Y:S01]  /*1870*/  IMAD.IADD R148, R85, 0x1, -R84 ;  /* 0x0000000155947824 */ /* 0x000fe200078e0a54 */
[----:B-----5:R-:W-:Y:S01]  /*1880*/  SHF.R.S32.HI R0, RZ, 0x1f, R155 ;  /* 0x0000001fff007819 */ /* 0x020fe2000001149b */
[----:B------:R-:W-:Y:S03]  /*1890*/  BSSY B0, `(.L_x_7565) ;  /* 0x000005d000007945 */ /* 0x000fe60003800000 */
[CC--:B------:R-:W-:Y:S02]  /*18a0*/  LEA.HI R18, R0.reuse, R155.reuse, RZ, 0x3 ;  /* 0x0000009b00127211 */ /* 0x0c0fe400078f18ff */
[----:B------:R-:W-:Y:S02]  /*18b0*/  LEA.HI R5, R0, R155, RZ, 0x4 ;  /* 0x0000009b00057211 */ /* 0x000fe400078f20ff */
[----:B------:R-:W-:-:S02]  /*18c0*/  LOP3.LUT R14, R18, 0xfffffff8, RZ, 0xc0, !PT ;  /* 0xfffffff8120e7812 */ /* 0x000fc400078ec0ff */
[----:B------:R-:W-:Y:S01]  /*18d0*/  SHF.R.S32.HI R18, RZ, 0x3, R18 ;  /* 0x00000003ff127819 */ /* 0x000fe20000011412 */
[----:B------:R-:W-:Y:S01]  /*18e0*/  @P1 IMAD.WIDE.U32 R16, R12, c[0x0][0x190], RZ ;  /* 0x000064000c101a25 */ /* 0x000fe200078e00ff */
[----:B------:R-:W-:Y:S02]  /*18f0*/  @!P1 SHF.R.S32.HI R3, RZ, 0x1f, R160 ;  /* 0x0000001fff039819 */ /* 0x000fe400000114a0 */
[----:B------:R-:W-:Y:S01]  /*1900*/  SHF.R.S32.HI R19, RZ, 0x1f, R18 ;  /* 0x0000001fff137819 */ /* 0x000fe20000011412 */
[----:B------:R-:W-:-:S04]  /*1910*/  @!P1 IMAD.WIDE.U32 R30, R160, c[0x0][0x178], RZ ;  /* 0x00005e00a01e9a25 */ /* 0x000fc800078e00ff */
[----:B------:R-:W-:Y:S02]  /*1920*/  @!P1 IMAD R3, R3, c[0x0][0x178], RZ ;  /* 0x00005e0003039a24 */ /* 0x000fe400078e02ff */
[----:B------:R-:W-:Y:S02]  /*1930*/  @P1 IMAD R12, R12, c[0x0][0x194], R17 ;  /* 0x000065000c0c1a24 */ /* 0x000fe400078e0211 */
[----:B------:R-:W-:Y:S02]  /*1940*/  @!P1 IMAD R4, R160, c[0x0][0x17c], R3 ;  /* 0x00005f00a0049a24 */ /* 0x000fe400078e0203 */
[----:B------:R-:W-:Y:S02]  /*1950*/  IMAD.IADD R3, R155, 0x1, -R14 ;  /* 0x000000019b037824 */ /* 0x000fe400078e0a0e */
[----:B------:R-:W-:Y:S01]  /*1960*/  @!P1 IMAD.IADD R12, R31, 0x1, R4 ;  /* 0x000000011f0c9824 */ /* 0x000fe200078e0204 */
[----:B------:R-:W-:Y:S01]  /*1970*/  LOP3.LUT R4, R5, 0xfffffff0, RZ, 0xc0, !PT ;  /* 0xfffffff005047812 */ /* 0x000fe200078ec0ff */
[----:B------:R-:W-:Y:S01]  /*1980*/  IMAD.SHL.U32 R14, R18, 0x40, RZ ;  /* 0x00000040120e7824 */ /* 0x000fe200078e00ff */
[----:B------:R-:W-:Y:S01]  /*1990*/  SHF.R.S32.HI R5, RZ, 0x4, R5 ;  /* 0x00000004ff057819 */ /* 0x000fe20000011405 */
[----:B------:R-:W-:-:S02]  /*19a0*/  @!P1 IMAD.MOV.U32 R16, RZ, RZ, R30 ;  /* 0x000000ffff109224 */ /* 0x000fc400078e001e */
[----:B------:R-:W-:Y:S01]  /*19b0*/  IMAD.SHL.U32 R159, R3, 0x8, RZ ;  /* 0x00000008039f7824 */ /* 0x000fe200078e00ff */
[----:B------:R-:W-:Y:S01]  /*19c0*/  LOP3.LUT R14, R14, 0x1c0, RZ, 0xc0, !PT ;  /* 0x000001c00e0e7812 */ /* 0x000fe200078ec0ff */
[----:B------:R-:W-:Y:S02]  /*19d0*/  IMAD.IADD R4, R155, 0x1, -R4 ;  /* 0x000000019b047824 */ /* 0x000fe400078e0a04 */
[----:B------:R-:W-:Y:S01]  /*19e0*/  IMAD R23, R19, c[0x0][0x198], RZ ;  /* 0x0000660013177a24 */ /* 0x000fe200078e02ff */
[----:B------:R-:W-:Y:S01]  /*19f0*/  IADD3 R28, P3, R159, R28, RZ ;  /* 0x0000001c9f1c7210 */ /* 0x000fe20007f7e0ff */
[----:B------:R-:W-:Y:S01]  /*1a00*/  IMAD.WIDE R34, R35, 0x40, R18 ;  /* 0x0000004023227825 */ /* 0x000fe200078e0212 */
[----:B------:R-:W-:Y:S02]  /*1a10*/  SHF.R.S32.HI R13, RZ, 0x1f, R159 ;  /* 0x0000001fff0d7819 */ /* 0x000fe4000001149f */
[C---:B------:R-:W-:Y:S01]  /*1a20*/  IADD3 R16, P1, R159.reuse, R16, RZ ;  /* 0x000000109f107210 */ /* 0x040fe20007f3e0ff */
[----:B------:R-:W-:Y:S01]  /*1a30*/  IMAD R23, R18, c[0x0][0x19c], R23 ;  /* 0x0000670012177a24 */ /* 0x000fe200078e0217 */
[----:B------:R-:W-:Y:S01]  /*1a40*/  IADD3 R20, P2, R159, R20, RZ ;  /* 0x000000149f147210 */ /* 0x000fe20007f5e0ff */
[C---:B------:R-:W-:Y:S01]  /*1a50*/  IMAD.X R29, R13.reuse, 0x1, R8, P3 ;  /* 0x000000010d1d7824 */ /* 0x040fe200018e0608 */
[----:B------:R-:W-:Y:S01]  /*1a60*/  LOP3.LUT R15, R14, 0x38, R159, 0xf8, !PT ;  /* 0x000000380e0f7812 */ /* 0x000fe200078ef89f */
[C---:B------:R-:W-:Y:S01]  /*1a70*/  IMAD.X R17, R13.reuse, 0x1, R12, P1 ;  /* 0x000000010d117824 */ /* 0x040fe200008e060c */
[----:B------:R-:W-:Y:S01]  /*1a80*/  SHF.R.U32.HI R14, RZ, 0x3, R14 ;  /* 0x00000003ff0e7819 */ /* 0x000fe2000001160e */
[----:B------:R-:W-:Y:S01]  /*1a90*/  IMAD.WIDE.U32 R120, R18, c[0x0][0x198], R28 ;  /* 0x0000660012787a25 */ /* 0x000fe200078e001c */
[----:B------:R-:W-:-:S02]  /*1aa0*/  IADD3.X R21, R13, R10, RZ, P2, !PT ;  /* 0x0000000a0d157210 */ /* 0x000fc400017fe4ff */
[----:B------:R-:W-:Y:S01]  /*1ab0*/  SHF.R.S32.HI R31, RZ, 0x1f, R4 ;  /* 0x0000001fff1f7819 */ /* 0x000fe20000011404 */
[----:B------:R-:W-:Y:S01]  /*1ac0*/  IMAD R13, R6, c[0x0][0x1b8], RZ ;  /* 0x00006e00060d7a24 */ /* 0x000fe200078e02ff */
[----:B------:R-:W-:Y:S01]  /*1ad0*/  LOP3.LUT R15, R15, R14, RZ, 0x3c, !PT ;  /* 0x0000000e0f0f7212 */ /* 0x000fe200078e3cff */
[----:B------:R-:W-:Y:S01]  /*1ae0*/  IMAD.IADD R121, R121, 0x1, R23 ;  /* 0x0000000179797824 */ /* 0x000fe200078e0217 */
[----:B------:R-:W-:Y:S01]  /*1af0*/  LEA.HI R14, R31, R4, RZ, 0x3 ;  /* 0x000000041f0e7211 */ /* 0x000fe200078f18ff */
[----:B------:R-:W-:Y:S01]  /*1b00*/  IMAD R13, R2, c[0x0][0x1bc], R13 ;  /* 0x00006f00020d7a24 */ /* 0x000fe200078e020d */
[----:B------:R-:W-:Y:S01]  /*1b10*/  IADD3 R9, P1, R18, R9, RZ ;  /* 0x0000000912097210 */ /* 0x000fe20007f3e0ff */
[----:B------:R-:W-:Y:S01]  /*1b20*/  IMAD.WIDE.U32 R30, R2, c[0x0][0x1b8], R20 ;  /* 0x00006e00021e7a25 */ /* 0x000fe200078e0014 */
[----:B------:R-:W-:Y:S02]  /*1b30*/  LOP3.LUT R21, R14, 0xfffffff8, RZ, 0xc0, !PT ;  /* 0xfffffff80e157812 */ /* 0x000fe400078ec0ff */
[----:B------:R-:W-:Y:S01]  /*1b40*/  ISETP.GE.AND P3, PT, R18, R148, PT ;  /* 0x000000941200720c */ /* 0x000fe20003f66270 */
[----:B------:R-:W-:Y:S01]  /*1b50*/  IMAD.IADD R31, R31, 0x1, R13 ;  /* 0x000000011f1f7824 */ /* 0x000fe200078e020d */
[-C--:B------:R-:W-:Y:S01]  /*1b60*/  LEA.HI R6, R0, R155.reuse, RZ, 0x6 ;  /* 0x0000009b00067211 */ /* 0x080fe200078f30ff */
[----:B------:R-:W-:Y:S01]  /*1b70*/  IMAD.X R7, R19, 0x1, R7, P1 ;  /* 0x0000000113077824 */ /* 0x000fe200008e0607 */
[----:B------:R-:W-:Y:S01]  /*1b80*/  SHF.R.S32.HI R23, RZ, 0x1f, R22 ;  /* 0x0000001fff177819 */ /* 0x000fe20000011416 */
[----:B------:R-:W-:Y:S01]  /*1b90*/  IMAD.IADD R12, R4, 0x1, -R21 ;  /* 0x00000001040c7824 */ /* 0x000fe200078e0a15 */
[----:B------:R-:W-:Y:S01]  /*1ba0*/  SHF.L.U32 R6, R6, 0x3, RZ ;  /* 0x0000000306067819 */ /* 0x000fe200000006ff */
[----:B------:R-:W-:Y:S01]  /*1bb0*/  IMAD.WIDE.U32 R28, R9, c[0x0][0x1a0], R30 ;  /* 0x00006800091c7a25 */ /* 0x000fe200078e001e */
[----:B------:R-:W-:-:S02]  /*1bc0*/  LEA.HI R31, R0, R155, RZ, 0x5 ;  /* 0x0000009b001f7211 */ /* 0x000fc400078f28ff */
[----:B------:R-:W-:Y:S01]  /*1bd0*/  LOP3.LUT R157, R15, 0xfffffe00, R6, 0xf8, !PT ;  /* 0xfffffe000f9d7812 */ /* 0x000fe200078ef806 */
[----:B------:R-:W-:Y:S01]  /*1be0*/  IMAD R2, R7, c[0x0][0x1a0], RZ ;  /* 0x0000680007027a24 */ /* 0x000fe200078e02ff */
[----:B------:R-:W-:Y:S01]  /*1bf0*/  LOP3.LUT R0, R31, 0xffffffe0, RZ, 0xc0, !PT ;  /* 0xffffffe01f007812 */ /* 0x000fe200078ec0ff */
[----:B------:R-:W-:Y:S01]  /*1c00*/  IMAD R33, R23, c[0x0][0x1a8], RZ ;  /* 0x00006a0017217a24 */ /* 0x000fe200078e02ff */
[----:B------:R-:W-:Y:S01]  /*1c10*/  R2P PR, R12, 0x6 ;  /* 0x000000060c007804 */ /* 0x000fe20000000000 */
[----:B------:R-:W-:Y:S01]  /*1c20*/  IMAD.MOV.U32 R4, RZ, RZ, 0x20 ;  /* 0x00000020ff047424 */ /* 0x000fe200078e00ff */
[----:B------:R-:W-:Y:S01]  /*1c30*/  MOV R6, 0x10 ;  /* 0x0000001000067802 */ /* 0x000fe20000000f00 */
[----:B------:R-:W-:Y:S01]  /*1c40*/  IMAD R7, R9, c[0x0][0x1a4], R2 ;  /* 0x0000690009077a24 */ /* 0x000fe200078e0202 */
[----:B------:R-:W-:Y:S01]  /*1c50*/  SHF.R.S32.HI R31, RZ, 0x5, R31 ;  /* 0x00000005ff1f7819 */ /* 0x000fe2000001141f */
[C---:B------:R-:W-:Y:S01]  /*1c60*/  IMAD R33, R22.reuse, c[0x0][0x1ac], R33 ;  /* 0x00006b0016217a24 */ /* 0x040fe200078e0221 */
[----:B------:R-:W-:Y:S01]  /*1c70*/  IADD3 R158, R159, 0x40, RZ ;  /* 0x000000409f9e7810 */ /* 0x000fe20007ffe0ff */
[----:B------:R-:W-:Y:S01]  /*1c80*/  IMAD.WIDE.U32 R16, R22, c[0x0][0x1a8], R16 ;  /* 0x00006a0016107a25 */ /* 0x000fe200078e0010 */
[----:B------:R-:W-:-:S02]  /*1c90*/  SHF.L.U32 R157, R157, 0x1, RZ ;  /* 0x000000019d9d7819 */ /* 0x000fc400000006ff */
[----:B------:R-:W-:Y:S01]  /*1ca0*/  SEL R6, R6, 0xfffffff0, !P1 ;  /* 0xfffffff006067807 */ /* 0x000fe20004800000 */
[----:B------:R-:W-:Y:S01]  /*1cb0*/  IMAD.IADD R21, R155, 0x1, -R0 ;  /* 0x000000019b157824 */ /* 0x000fe200078e0a00 */
[----:B------:R-:W-:Y:S01]  /*1cc0*/  SEL R4, R4, 0xffffffe0, !P2 ;  /* 0xffffffe004047807 */ /* 0x000fe20005000000 */
        /* <DEDUP_REMOVED lines=25> */
.L_x_7566:
[----:B------:R-:W-:Y:S05]  /*1e60*/  BSYNC B0 ;  /* 0x0000000000007941 */ /* 0x000fea0003800000 */
.L_x_7565:
        /* <DEDUP_REMOVED lines=29> */
.L_x_7568:
[----:B------:R-:W-:Y:S05]  /*2040*/  BSYNC B0 ;  /* 0x0000000000007941 */ /* 0x000fea0003800000 */
.L_x_7567:
        /* <DEDUP_REMOVED lines=29> */
.L_x_7570:
[----:B------:R-:W-:Y:S05]  /*2220*/  BSYNC B0 ;  /* 0x0000000000007941 */ /* 0x000fea0003800000 */
.L_x_7569:
        /* <DEDUP_REMOVED lines=28> */
.L_x_7572:
[----:B------:R-:W-:Y:S05]  /*23f0*/  BSYNC B0 ;  /* 0x0000000000007941 */ /* 0x000fea0003800000 */
.L_x_7571:
        /* <DEDUP_REMOVED lines=23> */
.L_x_7574:
[----:B------:R-:W-:Y:S05]  /*2570*/  BSYNC B0 ;  /* 0x0000000000007941 */ /* 0x000fea0003800000 */
.L_x_7573:
        /* <DEDUP_REMOVED lines=25> */
.L_x_7576:
[----:B------:R-:W-:Y:S05]  /*2710*/  BSYNC B0 ;  /* 0x0000000000007941 */ /* 0x000fea0003800000 */
.L_x_7575:
        /* <DEDUP_REMOVED lines=23> */
.L_x_7578:
[----:B------:R-:W-:Y:S05]  /*2890*/  BSYNC B0 ;  /* 0x0000000000007941 */ /* 0x000fea0003800000 */
.L_x_7577:
[----:B------:R-:W-:Y:S01]  /*28a0*/  ISETP.GE.AND P1, PT, R13, R8, PT ;  /* 0x000000080d00720c */ /* 0x000fe20003f26270 */
[----:B------:R-:W-:-:S12]  /*28b0*/  BSSY B0, `(.L_x_7579) ;  /* 0x0000016000007945 */ /* 0x000fd80003800000 */
        /* <DEDUP_REMOVED lines=21> */
.L_x_7580:
[----:B------:R-:W-:Y:S05]  /*2a10*/  BSYNC B0 ;  /* 0x0000000000007941 */ /* 0x000fea0003800000 */
.L_x_7579:
[----:B------:R-:W-:Y:S01]  /*2a20*/  SHF.R.S32.HI R0, RZ, 0x1f, R160 ;  /* 0x0000001fff007819 */ /* 0x000fe200000114a0 */
[----:B------:R-:W-:Y:S01]  /*2a30*/  IMAD.WIDE.U32 R22, R160, c[0x0][0x320], R22 ;  /* 0x0000c800a0167a25 */ /* 0x000fe200078e0016 */
[----:B------:R-:W0:Y:S03]  /*2a40*/  LDGDEPBAR ;  /* 0x00000000000079af */ /* 0x000e260000000000 */
[----:B--23--:R-:W-:Y:S01]  /*2a50*/  IMAD R17, R0, c[0x0][0x320], RZ ;  /* 0x0000c80000117a24 */ /* 0x00cfe200078e02ff */
[----:B------:R-:W-:-:S03]  /*2a60*/  LEA R16, P1, R22, c[0x0][0x318], 0x2 ;  /* 0x0000c60016107a11 */ /* 0x000fc600078210ff */
[----:B------:R-:W-:-:S04]  /*2a70*/  IMAD R17, R160, c[0x0][0x324], R17 ;  /* 0x0000c900a0117a24 */ /* 0x000fc800078e0211 */
[----:B------:R-:W-:-:S05]  /*2a80*/  IMAD.IADD R17, R23, 0x1, R17 ;  /* 0x0000000117117824 */ /* 0x000fca00078e0211 */
[----:B------:R-:W-:-:S06]  /*2a90*/  LEA.HI.X R17, R22, c[0x0][0x31c], R17, 0x2, P1 ;  /* 0x0000c70016117a11 */ /* 0x000fcc00008f1411 */
[----:B------:R-:W2:Y:S01]  /*2aa0*/  LDG.E R17, [R16.64] ;  /* 0x0000000810117981 */ /* 0x000ea2000c1e1900 */
[----:B------:R-:W-:Y:S01]  /*2ab0*/  ISETP.GE.AND P2, PT, R18, R8, PT ;  /* 0x000000081200720c */ /* 0x000fe20003f46270 */
[----:B------:R-:W-:-:S04]  /*2ac0*/  DEPBAR.LE SB0, 0x0 ;  /* 0x000080000000791a */ /* 0x000fc80000000000 */
[----:B------:R-:W-:Y:S01]  /*2ad0*/  BAR.SYNC.DEFER_BLOCKING 0x0 ;  /* 0x0000000000007b1d */ /* 0x000fe20000010000 */
[----:B------:R-:W-:Y:S01]  /*2ae0*/  SHF.R.S32.HI R154, RZ, 0x1f, R21 ;  /* 0x0000001fff9a7819 */ /* 0x000fe20000011415 */
[----:B------:R-:W-:Y:S01]  /*2af0*/  IMAD.SHL.U32 R155, R155, 0x2, RZ ;  /* 0x000000029b9b7824 */ /* 0x000fe200078e00ff */
[----:B------:R-:W-:Y:S02]  /*2b00*/  LEA R172, P1, R28, c[0x0][0x170], 0x1 ;  /* 0x00005c001cac7a11 */ /* 0x000fe400078208ff */
[----:B------:R-:W-:Y:S01]  /*2b10*/  LEA.HI R154, R154, R21, RZ, 0x2 ;  /* 0x000000159a9a7211 */ /* 0x000fe200078f10ff */
[----:B------:R-:W2:Y:S01]  /*2b20*/  MUFU.RCP R0, c[0x0][0x238] ;  /* 0x00008e0000007b08 */ /* 0x000ea20000001000 */
[----:B------:R-:W-:Y:S01]  /*2b30*/  BSSY B0, `(.L_x_7581) ;  /* 0x0000017000007945 */ /* 0x000fe20003800000 */
[----:B------:R-:W-:Y:S02]  /*2b40*/  LOP3.LUT R155, R155, 0x6, RZ, 0xc0, !PT ;  /* 0x000000069b9b7812 */ /* 0x000fe400078ec0ff */
[----:B------:R-:W-:-:S02]  /*2b50*/  LEA.HI.X R169, R28, c[0x0][0x174], R24, 0x1, P1 ;  /* 0x00005d001ca97a11 */ /* 0x000fc400008f0c18 */
        /* <DEDUP_REMOVED lines=20> */
.L_x_7582:
[----:B---3--:R-:W-:Y:S05]  /*2ca0*/  BSYNC B0 ;  /* 0x0000000000007941 */ /* 0x008fea0003800000 */
.L_x_7581:
        /* <DEDUP_REMOVED lines=25> */
.L_x_7584:
[----:B------:R-:W-:Y:S05]  /*2e40*/  BSYNC B0 ;  /* 0x0000000000007941 */ /* 0x000fea0003800000 */
.L_x_7583:
        /* <DEDUP_REMOVED lines=25> */
.L_x_7586:
[----:B------:R-:W-:Y:S05]  /*2fe0*/  BSYNC B0 ;  /* 0x0000000000007941 */ /* 0x000fea0003800000 */
.L_x_7585:
        /* <DEDUP_REMOVED lines=28> */
.L_x_7588:
[----:B------:R-:W-:Y:S05]  /*31b0*/  BSYNC B0 ;  /* 0x0000000000007941 */ /* 0x000fea0003800000 */
.L_x_7587:
        /* <DEDUP_REMOVED lines=20> */
[----:B------:R-:W-:Y:S02]  /*3300*/  LOP3.LUT R5, R8, R9, RZ, 0x3c, !PT ;  /* 0x0000000908057212 */ /* 0x000fe400078e3cff */
[C---:B------:R-:W-:Y:S01]  /*3310*/  IADD3 R89, R87.reuse, 0x1, RZ ;  /* 0x0000000157597810 */ /* 0x040fe20007ffe0ff */
[----:B------:R-:W-:Y:S01]  /*3320*/  IMAD R146, R146, 0x200, R11 ;  /* 0x0000020092927824 */ /* 0x000fe200078e020b */
[----:B------:R-:W-:Y:S01]  /*3330*/  IADD3 R129, R87, 0x21, RZ ;  /* 0x0000002157817810 */ /* 0x000fe20007ffe0ff */
[----:B------:R-:W-:Y:S01]  /*3340*/  IMAD.IADD R147, R5, 0x1, R10 ;  /* 0x0000000105937824 */ /* 0x000fe200078e020a */
[C---:B------:R-:W-:Y:S01]  /*3350*/  IADD3 R97, R87.reuse, 0x8, RZ ;  /* 0x0000000857617810 */ /* 0x040fe20007ffe0ff */
[----:B------:R-:W-:Y:S01]  /*3360*/  IMAD.SHL.U32 R146, R146, 0x2, RZ ;  /* 0x0000000292927824 */ /* 0x000fe200078e00ff */
[----:B------:R-:W-:Y:S01]  /*3370*/  IADD3 R99, R87, 0x9, RZ ;  /* 0x0000000957637810 */ /* 0x000fe20007ffe0ff */
[----:B------:R-:W-:Y:S01]  /*3380*/  IMAD.SHL.U32 R147, R147, 0x2, RZ ;  /* 0x0000000293937824 */ /* 0x000fe200078e00ff */
[----:B------:R-:W-:Y:S01]  /*3390*/  I2F R91, R89 ;  /* 0x00000059005b7306 */ /* 0x000fe20000201400 */
[----:B------:R-:W-:Y:S01]  /*33a0*/  IADD3 R103, R87, 0x10, RZ ;  /* 0x0000001057677810 */ /* 0x000fe20007ffe0ff */
[----:B------:R-:W-:Y:S01]  /*33b0*/  LDSM.16.M88.4 R52, [R146+0x4000] ;  /* 0x004000009234783b */ /* 0x000fe20000000200 */
[----:B------:R-:W-:Y:S01]  /*33c0*/  IADD3 R3, R146, 0x4000, RZ ;  /* 0x0000400092037810 */ /* 0x000fe20007ffe0ff */
[--C-:B------:R-:W-:Y:S01]  /*33d0*/  IMAD R145, R6, 0x2, R147.reuse ;  /* 0x0000000206917824 */ /* 0x100fe200078e0293 */
[----:B------:R-:W-:Y:S01]  /*33e0*/  IADD3 R144, R146, 0x4020, RZ ;  /* 0x0000402092907810 */ /* 0x000fe20007ffe0ff */
[----:B------:R-:W2:Y:S01]  /*33f0*/  LDSM.16.M88.4 R80, [R147] ;  /* 0x000000009350783b */ /* 0x000ea20000000200 */
[----:B------:R-:W-:Y:S01]  /*3400*/  @P1 IADD3 R144, R3, -0x20, RZ ;  /* 0xffffffe003901810 */ /* 0x000fe20007ffe0ff */
[----:B------:R-:W-:Y:S01]  /*3410*/  IMAD.MOV.U32 R3, RZ, RZ, 0x40 ;  /* 0x00000040ff037424 */ /* 0x000fe200078e00ff */
[----:B------:R-:W-:Y:S01]  /*3420*/  I2F R123, R129 ;  /* 0x00000081007b7306 */ /* 0x000fe20000201400 */
[----:B----4-:R-:W4:Y:S01]  /*3430*/  LDSM.16.M88.4 R20, [R146+0x4800] ;  /* 0x004800009214783b */ /* 0x010f220000000200 */
[C---:B------:R-:W-:Y:S01]  /*3440*/  IMAD R143, R4.reuse, 0x2, R147 ;  /* 0x00000002048f7824 */ /* 0x040fe200078e0293 */
[----:B------:R-:W-:Y:S01]  /*3450*/  IADD3 R107, R87, 0x11, RZ ;  /* 0x00000011576b7810 */ /* 0x000fe20007ffe0ff */
[----:B------:R-:W-:Y:S01]  /*3460*/  IMAD R142, R4, 0x2, R145 ;  /* 0x00000002048e7824 */ /* 0x000fe200078e0291 */
[----:B------:R-:W5:Y:S01]  /*3470*/  LDSM.16.M88.4 R12, [R146+0x5000] ;  /* 0x00500000920c783b */ /* 0x000f620000000200 */
[----:B------:R-:W-:-:S02]  /*3480*/  SEL R3, R3, 0xffffffc0, !P2 ;  /* 0xffffffc003037807 */ /* 0x000fc40005000000 */
[----:B------:R-:W-:Y:S01]  /*3490*/  I2F R93, R97 ;  /* 0x00000061005d7306 */ /* 0x000fe20000201400 */
[----:B------:R-:W1:Y:S01]  /*34a0*/  LDSM.16.M88.4 R48, [R146+0x5800] ;  /* 0x005800009230783b */ /* 0x000e620000000200 */
[----:B------:R-:W-:Y:S01]  /*34b0*/  IADD3 R113, R87, 0x18, RZ ;  /* 0x0000001857717810 */ /* 0x000fe20007ffe0ff */
[----:B------:R-:W-:Y:S01]  /*34c0*/  IMAD.IADD R140, R146, 0x1, R3 ;  /* 0x00000001928c7824 */ /* 0x000fe200078e0203 */
[----:B------:R-:W-:Y:S01]  /*34d0*/  LOP3.LUT R5, R5, R30, RZ, 0xfc, !PT ;  /* 0x0000001e05057212 */ /* 0x000fe200078efcff */
[----:B------:R-:W-:Y:S01]  /*34e0*/  LDSM.16.M88.4 R44, [R144] ;  /* 0x00000000902c783b */ /* 0x000fe20000000200 */
[----:B------:R-:W-:Y:S01]  /*34f0*/  IMAD.IADD R133, R3, 0x1, R144 ;  /* 0x0000000103857824 */ /* 0x000fe200078e0290 */
[C---:B------:R-:W-:Y:S01]  /*3500*/  IADD3 R109, R87.reuse, 0x19, RZ ;  /* 0x00000019576d7810 */ /* 0x040fe20007ffe0ff */
[----:B------:R-:W-:Y:S01]  /*3510*/  I2F R95, R99 ;  /* 0x00000063005f7306 */ /* 0x000fe20000201400 */
[----:B------:R-:W3:Y:S01]  /*3520*/  LDSM.16.M88.4 R64, [R145] ;  /* 0x000000009140783b */ /* 0x000ee20000000200 */
[----:B------:R-:W-:-:S02]  /*3530*/  IADD3 R117, R87, 0x20, RZ ;  /* 0x0000002057757810 */ /* 0x000fc40007ffe0ff */
[C---:B------:R-:W-:Y:S01]  /*3540*/  IADD3 R131, R87.reuse, 0x29, RZ ;  /* 0x0000002957837810 */ /* 0x040fe20007ffe0ff */
[----:B------:R-:W1:Y:S01]  /*3550*/  LDSM.16.M88.4 R40, [R144+0x800] ;  /* 0x000800009028783b */ /* 0x000e620000000200 */
[C---:B------:R-:W-:Y:S02]  /*3560*/  IADD3 R175, R87.reuse, 0x38, RZ ;  /* 0x0000003857af7810 */ /* 0x040fe40007ffe0ff */
[----:B------:R-:W-:Y:S01]  /*3570*/  I2F R101, R103 ;  /* 0x0000006700657306 */ /* 0x000fe20000201400 */
[----:B-1----:R-:W1:Y:S01]  /*3580*/  LDSM.16.M88.4 R36, [R144+0x1000] ;  /* 0x001000009024783b */ /* 0x002e620000000200 */
[C---:B------:R-:W-:Y:S02]  /*3590*/  IADD3 R125, R87.reuse, 0x28, RZ ;  /* 0x00000028577d7810 */ /* 0x040fe40007ffe0ff */
[C---:B------:R-:W-:Y:S01]  /*35a0*/  IADD3 R139, R87.reuse, 0x30, RZ ;  /* 0x00000030578b7810 */ /* 0x040fe20007ffe0ff */
[----:B------:R-:W1:Y:S01]  /*35b0*/  LDSM.16.M88.4 R68, [R144+0x1800] ;  /* 0x001800009044783b */ /* 0x000e620000000200 */
[----:B------:R-:W-:-:S02]  /*35c0*/  IADD3 R173, R87, 0x31, RZ ;  /* 0x0000003157ad7810 */ /* 0x000fc40007ffe0ff */
[----:B------:R-:W-:Y:S01]  /*35d0*/  I2F R105, R107 ;  /* 0x0000006b00697306 */ /* 0x000fe20000201400 */
[----:B------:R-:W-:Y:S01]  /*35e0*/  LDSM.16.M88.4 R60, [R140+0x4000] ;  /* 0x004000008c3c783b */ /* 0x000fe20000000200 */
[----:B------:R-:W-:Y:S02]  /*35f0*/  IADD3 R167, R87, 0x39, RZ ;  /* 0x0000003957a77810 */ /* 0x000fe40007ffe0ff */
[C---:B------:R-:W-:Y:S01]  /*3600*/  IADD3 R136, R144.reuse, 0x800, RZ ;  /* 0x0000080090887810 */ /* 0x040fe20007ffe0ff */
[----:B--2---:R-:W-:Y:S01]  /*3610*/  HMMA.16816.F32.BF16 R56, R80, R52, RZ ;  /* 0x000000345038723c */ /* 0x004fe200000418ff */
[----:B------:R-:W-:Y:S01]  /*3620*/  LDSM.16.M88.4 R72, [R133] ;  /* 0x000000008548783b */ /* 0x000fe20000000200 */
[C---:B------:R-:W-:Y:S01]  /*3630*/  IADD3 R134, R144.reuse, 0x1800, RZ ;  /* 0x0000180090867810 */ /* 0x040fe20007ffe0ff */
[----:B------:R-:W-:Y:S01]  /*3640*/  I2F R111, R113 ;  /* 0x00000071006f7306 */ /* 0x000fe20000201400 */
[C---:B------:R-:W-:Y:S01]  /*3650*/  IADD3 R132, R144.reuse, 0x2000, RZ ;  /* 0x0000200090847810 */ /* 0x040fe20007ffe0ff */
[----:B------:R-:W-:Y:S01]  /*3660*/  LDSM.16.M88.4 R76, [R142] ;  /* 0x000000008e4c783b */ /* 0x000fe20000000200 */
[----:B------:R-:W-:-:S02]  /*3670*/  IADD3 R106, R144, 0x3000, RZ ;  /* 0x00003000906a7810 */ /* 0x000fc40007ffe0ff */
[C---:B------:R-:W-:Y:S03]  /*3680*/  HMMA.16816.F32.BF16 R52, R80.reuse, R54, RZ ;  /* 0x000000365034723c */ /* 0x040fe600000418ff */
[----:B------:R-:W-:Y:S05]  /*3690*/  I2F R119, R109 ;  /* 0x0000006d00777306 */ /* 0x000fea0000201400 */
[C---:B----4-:R-:W-:Y:S03]  /*36a0*/  HMMA.16816.F32.BF16 R32, R80.reuse, R20, RZ ;  /* 0x000000145020723c */ /* 0x050fe600000418ff */
[----:B------:R-:W-:Y:S05]  /*36b0*/  I2F R115, R117 ;  /* 0x0000007500737306 */ /* 0x000fea0000201400 */
[C---:B------:R-:W-:Y:S03]  /*36c0*/  HMMA.16816.F32.BF16 R20, R80.reuse, R22, RZ ;  /* 0x000000165014723c */ /* 0x040fe600000418ff */
[----:B------:R-:W-:Y:S05]  /*36d0*/  I2F R127, R131 ;  /* 0x00000083007f7306 */ /* 0x000fea0000201400 */
[C---:B-----5:R-:W-:Y:S03]  /*36e0*/  HMMA.16816.F32.BF16 R16, R80.reuse, R12, RZ ;  /* 0x0000000c5010723c */ /* 0x060fe600000418ff */
[----:B------:R-:W-:Y:S05]  /*36f0*/  I2F R171, R175 ;  /* 0x000000af00ab7306 */ /* 0x000fea0000201400 */
[C---:B------:R-:W-:Y:S03]  /*3700*/  HMMA.16816.F32.BF16 R12, R80.reuse, R14, RZ ;  /* 0x0000000e500c723c */ /* 0x040fe600000418ff */
[----:B------:R-:W-:Y:S05]  /*3710*/  I2F R137, R125 ;  /* 0x0000007d00897306 */ /* 0x000fea0000201400 */
[C---:B------:R-:W-:Y:S03]  /*3720*/  HMMA.16816.F32.BF16 R8, R80.reuse, R48, RZ ;  /* 0x000000305008723c */ /* 0x040fe600000418ff */
[----:B------:R-:W-:Y:S05]  /*3730*/  I2F R135, R139 ;  /* 0x0000008b00877306 */ /* 0x000fea0000201400 */
[----:B------:R-:W-:Y:S01]  /*3740*/  HMMA.16816.F32.BF16 R80, R80, R50, RZ ;  /* 0x000000325050723c */ /* 0x000fe200000418ff */
[----:B------:R-:W2:Y:S02]  /*3750*/  LDSM.16.M88.4 R48, [R143] ;  /* 0x000000008f30783b */ /* 0x000ea40000000200 */
[----:B------:R-:W-:Y:S05]  /*3760*/  I2F R141, R173 ;  /* 0x000000ad008d7306 */ /* 0x000fea0000201400 */
[C---:B---3--:R-:W-:Y:S03]  /*3770*/  HMMA.16816.F32.BF16 R56, R64.reuse, R44, R56 ;  /* 0x0000002c4038723c */ /* 0x048fe60000041838 */
[----:B------:R-:W-:Y:S05]  /*3780*/  I2F R3, R87 ;  /* 0x0000005700037306 */ /* 0x000fea0000201400 */
[C---:B------:R-:W-:Y:S01]  /*3790*/  HMMA.16816.F32.BF16 R52, R64.reuse, R46, R52 ;  /* 0x0000002e4034723c */ /* 0x040fe20000041834 */
[----:B------:R-:W3:Y:S02]  /*37a0*/  LDSM.16.M88.4 R44, [R140+0x4800] ;  /* 0x004800008c2c783b */ /* 0x000ee40000000200 */
[----:B------:R-:W-:Y:S05]  /*37b0*/  I2F R177, R167 ;  /* 0x000000a700b17306 */ /* 0x000fea0000201400 */
[C---:B------:R-:W-:Y:S08]  /*37c0*/  HMMA.16816.F32.BF16 R32, R64.reuse, R40, R32 ;  /* 0x000000284020723c */ /* 0x040ff00000041820 */
        /* <DEDUP_REMOVED lines=13> */
[C---:B------:R-:W-:Y:S08]  /*38a0*/  HMMA.16816.F32.BF16 R20, R48.reuse, R46, R20 ;  /* 0x0000002e3014723c */ /* 0x040ff00000041814 */
[C---:B----4-:R-:W-:Y:S08]  /*38b0*/  HMMA.16816.F32.BF16 R16, R48.reuse, R40, R16 ;  /* 0x000000283010723c */ /* 0x050ff00000041810 */
[C---:B------:R-:W-:Y:S01]  /*38c0*/  HMMA.16816.F32.BF16 R44, R48.reuse, R42, R12 ;  /* 0x0000002a302c723c */ /* 0x040fe2000004180c */
[----:B------:R-:W-:Y:S04]  /*38d0*/  LDSM.16.M88.4 R12, [R146+0x6000] ;  /* 0x00600000920c783b */ /* 0x000fe80000000200 */
[----:B------:R-:W3:Y:S03]  /*38e0*/  LDSM.16.M88.4 R40, [R147+0x2000] ;  /* 0x002000009328783b */ /* 0x000ee60000000200 */
[C---:B-1----:R-:W-:Y:S08]  /*38f0*/  HMMA.16816.F32.BF16 R8, R48.reuse, R36, R8 ;  /* 0x000000243008723c */ /* 0x042ff00000041808 */
[----:B------:R-:W-:Y:S01]  /*3900*/  HMMA.16816.F32.BF16 R80, R48, R38, R80 ;  /* 0x000000263050723c */ /* 0x000fe20000041850 */
[----:B------:R-:W1:Y:S04]  /*3910*/  LDSM.16.M88.4 R36, [R146+0x6800] ;  /* 0x006800009224783b */ /* 0x000e680000000200 */
[----:B------:R-:W-:Y:S03]  /*3920*/  LDSM.16.M88.4 R48, [R144+0x2000] ;  /* 0x002000009030783b */ /* 0x000fe60000000200 */
[C---:B------:R-:W-:Y:S08]  /*3930*/  HMMA.16816.F32.BF16 R56, R76.reuse, R72, R56 ;  /* 0x000000484c38723c */ /* 0x040ff00000041838 */
[C---:B------:R-:W-:Y:S01]  /*3940*/  HMMA.16816.F32.BF16 R52, R76.reuse, R74, R52 ;  /* 0x0000004a4c34723c */ /* 0x040fe20000041834 */
[----:B------:R-:W-:Y:S07]  /*3950*/  LDSM.16.M88.4 R72, [R133+0x2000] ;  /* 0x002000008548783b */ /* 0x000fee0000000200 */
[C---:B-----5:R-:W-:Y:S08]  /*3960*/  HMMA.16816.F32.BF16 R32, R76.reuse, R68, R32 ;  /* 0x000000444c20723c */ /* 0x060ff00000041820 */
[C---:B------:R-:W-:Y:S08]  /*3970*/  HMMA.16816.F32.BF16 R20, R76.reuse, R70, R20 ;  /* 0x000000464c14723c */ /* 0x040ff00000041814 */
[C---:B------:R-:W-:Y:S08]  /*3980*/  HMMA.16816.F32.BF16 R16, R76.reuse, R64, R16 ;  /* 0x000000404c10723c */ /* 0x040ff00000041810 */
[C---:B------:R-:W-:Y:S08]  /*3990*/  HMMA.16816.F32.BF16 R44, R76.reuse, R66, R44 ;  /* 0x000000424c2c723c */ /* 0x040ff0000004182c */
[C---:B--2---:R-:W-:Y:S01]  /*39a0*/  HMMA.16816.F32.BF16 R64, R76.reuse, R60, R8 ;  /* 0x0000003c4c40723c */ /* 0x044fe20000041808 */
[----:B------:R-:W2:Y:S07]  /*39b0*/  LDSM.16.M88.4 R8, [R145+0x2000] ;  /* 0x002000009108783b */ /* 0x000eae0000000200 */
[----:B------:R-:W-:Y:S01]  /*39c0*/  HMMA.16816.F32.BF16 R80, R76, R62, R80 ;  /* 0x0000003e4c50723c */ /* 0x000fe20000041850 */
[----:B------:R-:W4:Y:S07]  /*39d0*/  LDSM.16.M88.4 R60, [R146+0x7000] ;  /* 0x00700000923c783b */ /* 0x000f2e0000000200 */
[C---:B---3--:R-:W-:Y:S08]  /*39e0*/  HMMA.16816.F32.BF16 R56, R40.reuse, R12, R56 ;  /* 0x0000000c2838723c */ /* 0x048ff00000041838 */
[C---:B------:R-:W-:Y:S01]  /*39f0*/  HMMA.16816.F32.BF16 R68, R40.reuse, R14, R52 ;  /* 0x0000000e2844723c */ /* 0x040fe20000041834 */
[----:B------:R-:W-:Y:S04]  /*3a00*/  LDSM.16.M88.4 R52, [R140+0x6000] ;  /* 0x006000008c34783b */ /* 0x000fe80000000200 */
[----:B------:R-:W3:Y:S03]  /*3a10*/  LDSM.16.M88.4 R12, [R143+0x2000] ;  /* 0x002000008f0c783b */ /* 0x000ee60000000200 */
[C---:B-1----:R-:W-:Y:S08]  /*3a20*/  HMMA.16816.F32.BF16 R32, R40.reuse, R36, R32 ;  /* 0x000000242820723c */ /* 0x042ff00000041820 */
[----:B------:R-:W-:Y:S01]  /*3a30*/  HMMA.16816.F32.BF16 R20, R40, R38, R20 ;  /* 0x000000262814723c */ /* 0x000fe20000041814 */
[----:B------:R-:W1:Y:S07]  /*3a40*/  LDSM.16.M88.4 R36, [R144+0x2800] ;  /* 0x002800009024783b */ /* 0x000e6e0000000200 */
[C---:B--2---:R-:W-:Y:S08]  /*3a50*/  HMMA.16816.F32.BF16 R56, R8.reuse, R48, R56 ;  /* 0x000000300838723c */ /* 0x044ff00000041838 */
[----:B------:R-:W-:Y:S01]  /*3a60*/  HMMA.16816.F32.BF16 R68, R8, R50, R68 ;  /* 0x000000320844723c */ /* 0x000fe20000041844 */
[----:B------:R-:W2:Y:S07]  /*3a70*/  LDSM.16.M88.4 R48, [R140+0x6800] ;  /* 0x006800008c30783b */ /* 0x000eae0000000200 */
[----:B----4-:R-:W-:Y:S01]  /*3a80*/  HMMA.16816.F32.BF16 R76, R40, R60, R16 ;  /* 0x0000003c284c723c */ /* 0x010fe20000041810 */
[----:B------:R-:W4:Y:S07]  /*3a90*/  LDSM.16.M88.4 R16, [R142+0x2000] ;  /* 0x002000008e10783b */ /* 0x000f2e0000000200 */
[C---:B---3--:R-:W-:Y:S08]  /*3aa0*/  HMMA.16816.F32.BF16 R56, R12.reuse, R52, R56 ;  /* 0x000000340c38723c */ /* 0x048ff00000041838 */
[----:B------:R-:W-:Y:S01]  /*3ab0*/  HMMA.16816.F32.BF16 R68, R12, R54, R68 ;  /* 0x000000360c44723c */ /* 0x000fe20000041844 */
[----:B------:R-:W3:Y:S07]  /*3ac0*/  LDSM.16.M88.4 R52, [R144+0x3000] ;  /* 0x003000009034783b */ /* 0x000eee0000000200 */
[C---:B-1----:R-:W-:Y:S08]  /*3ad0*/  HMMA.16816.F32.BF16 R32, R8.reuse, R36, R32 ;  /* 0x000000240820723c */ /* 0x042ff00000041820 */
[----:B------:R-:W-:Y:S01]  /*3ae0*/  HMMA.16816.F32.BF16 R36, R8, R38, R20 ;  /* 0x000000260824723c */ /* 0x000fe20000041814 */
[----:B------:R-:W1:Y:S07]  /*3af0*/  LDSM.16.M88.4 R20, [R133+0x2800] ;  /* 0x002800008514783b */ /* 0x000e6e0000000200 */
[----:B------:R-:W-:Y:S01]  /*3b00*/  HMMA.16816.F32.BF16 R60, R40, R62, R44 ;  /* 0x0000003e283c723c */ /* 0x000fe2000004182c */
[----:B------:R-:W-:Y:S07]  /*3b10*/  LDSM.16.M88.4 R44, [R133+0x3000] ;  /* 0x00300000852c783b */ /* 0x000fee0000000200 */
[C---:B--2---:R-:W-:Y:S08]  /*3b20*/  HMMA.16816.F32.BF16 R32, R12.reuse, R48, R32 ;  /* 0x000000300c20723c */ /* 0x044ff00000041820 */
[----:B------:R-:W-:Y:S01]  /*3b30*/  HMMA.16816.F32.BF16 R36, R12, R50, R36 ;  /* 0x000000320c24723c */ /* 0x000fe20000041824 */
[----:B------:R-:W2:Y:S07]  /*3b40*/  LDSM.16.M88.4 R48, [R146+0x7800] ;  /* 0x007800009230783b */ /* 0x000eae0000000200 */
[C---:B----4-:R-:W-:Y:S08]  /*3b50*/  HMMA.16816.F32.BF16 R56, R16.reuse, R72, R56 ;  /* 0x000000481038723c */ /* 0x050ff00000041838 */
[----:B------:R-:W-:Y:S01]  /*3b60*/  HMMA.16816.F32.BF16 R68, R16, R74, R68 ;  /* 0x0000004a1044723c */ /* 0x000fe20000041844 */
[----:B------:R-:W4:Y:S07]  /*3b70*/  LDSM.16.M88.4 R72, [R140+0x7000] ;  /* 0x007000008c48783b */ /* 0x000f2e0000000200 */
[----:B---3--:R-:W-:Y:S08]  /*3b80*/  HMMA.16816.F32.BF16 R76, R8, R52, R76 ;  /* 0x00000034084c723c */ /* 0x008ff0000004184c */
[----:B-1----:R-:W-:Y:S01]  /*3b90*/  HMMA.16816.F32.BF16 R32, R16, R20, R32 ;  /* 0x000000141020723c */ /* 0x002fe20000041820 */
[----:B------:R-:W-:-:S02]  /*3ba0*/  FMUL.FTZ R52, R58, c[0x0][0x2ec] ;  /* 0x0000bb003a347a20 */ /* 0x000fc40000410000 */
[----:B------:R-:W-:Y:S02]  /*3bb0*/  FMUL.FTZ R53, R57, c[0x0][0x2ec] ;  /* 0x0000bb0039357a20 */ /* 0x000fe40000410000 */
[----:B------:R-:W-:Y:S02]  /*3bc0*/  FMUL.FTZ R57, R59, c[0x0][0x2ec] ;  /* 0x0000bb003b397a20 */ /* 0x000fe40000410000 */
[----:B------:R-:W-:Y:S01]  /*3bd0*/  FMUL.FTZ R56, R56, c[0x0][0x2ec] ;  /* 0x0000bb0038387a20 */ /* 0x000fe20000410000 */
[----:B------:R-:W-:Y:S01]  /*3be0*/  HMMA.16816.F32.BF16 R36, R16, R22, R36 ;  /* 0x000000161024723c */ /* 0x000fe20000041824 */
[----:B------:R-:W1:Y:S01]  /*3bf0*/  LDSM.16.M88.4 R20, [R144+0x3800] ;  /* 0x003800009014783b */ /* 0x000e620000000200 */
[----:B------:R-:W-:Y:S01]  /*3c00*/  FMUL.FTZ R58, R68, c[0x0][0x2ec] ;  /* 0x0000bb00443a7a20 */ /* 0x000fe20000410000 */
[----:B------:R-:W-:Y:S01]  /*3c10*/  MUFU.TANH R53, R53 ;  /* 0x0000003500357308 */ /* 0x000fe20000002400 */
[----:B------:R-:W-:Y:S02]  /*3c20*/  FMUL.FTZ R59, R69, c[0x0][0x2ec] ;  /* 0x0000bb00453b7a20 */ /* 0x000fe40000410000 */
[----:B------:R-:W-:-:S02]  /*3c30*/  FMUL.FTZ R69, R70, c[0x0][0x2ec] ;  /* 0x0000bb0046457a20 */ /* 0x000fc40000410000 */
[----:B--2---:R-:W-:Y:S01]  /*3c40*/  HMMA.16816.F32.BF16 R80, R40, R50, R80 ;  /* 0x000000322850723c */ /* 0x004fe20000041850 */
[----:B------:R-:W-:Y:S02]  /*3c50*/  FMUL.FTZ R70, R71, c[0x0][0x2ec] ;  /* 0x0000bb0047467a20 */ /* 0x000fe40000410000 */
[----:B------:R-:W-:Y:S05]  /*3c60*/  MUFU.TANH R57, R57 ;  /* 0x0000003900397308 */ /* 0x000fea0000002400 */
[----:B------:R-:W-:Y:S01]  /*3c70*/  HMMA.16816.F32.BF16 R60, R8, R54, R60 ;  /* 0x00000036083c723c */ /* 0x000fe2000004183c */
[----:B------:R-:W-:Y:S02]  /*3c80*/  FMUL.FTZ R68, R32, c[0x0][0x2ec] ;  /* 0x0000bb0020447a20 */ /* 0x000fe40000410000 */
[----:B------:R-:W-:Y:S04]  /*3c90*/  MUFU.TANH R69, R69 ;  /* 0x0000004500457308 */ /* 0x000fe80000002400 */
[----:B------:R-:W-:Y:S01]  /*3ca0*/  FMUL.FTZ R54, R33, c[0x0][0x2ec] ;  /* 0x0000bb0021367a20 */ /* 0x000fe20000410000 */
[----:B----4-:R-:W-:Y:S01]  /*3cb0*/  HMMA.16816.F32.BF16 R76, R12, R72, R76 ;  /* 0x000000480c4c723c */ /* 0x010fe2000004184c */
[----:B------:R-:W-:-:S02]  /*3cc0*/  FMUL.FTZ R55, R35, c[0x0][0x2ec] ;  /* 0x0000bb0023377a20 */ /* 0x000fc40000410000 */
[----:B------:R-:W-:Y:S01]  /*3cd0*/  FMUL.FTZ R36, R36, c[0x0][0x2ec] ;  /* 0x0000bb0024247a20 */ /* 0x000fe20000410000 */
[----:B------:R-:W2:Y:S04]  /*3ce0*/  MUFU.TANH R70, R70 ;  /* 0x0000004600467308 */ /* 0x000ea80000002400 */
[----:B------:R-:W-:Y:S04]  /*3cf0*/  HMMA.16816.F32.BF16 R64, R40, R48, R64 ;  /* 0x000000302840723c */ /* 0x000fe80000041840 */
[----:B------:R-:W3:Y:S03]  /*3d00*/  MUFU.TANH R58, R58 ;  /* 0x0000003a003a7308 */ /* 0x000ee60000002400 */
[----:B------:R-:W-:Y:S01]  /*3d10*/  FMUL.FTZ R48, R34, c[0x0][0x2ec] ;  /* 0x0000bb0022307a20 */ /* 0x000fe20000410000 */
[----:B------:R-:W-:Y:S01]  /*3d20*/  HMMA.16816.F32.BF16 R60, R12, R74, R60 ;  /* 0x0000004a0c3c723c */ /* 0x000fe2000004183c */
[----:B------:R-:W4:Y:S01]  /*3d30*/  LDSM.16.M88.4 R32, [R140+0x7800] ;  /* 0x007800008c20783b */ /* 0x000f220000000200 */
[----:B------:R-:W-:Y:S01]  /*3d40*/  FMUL.FTZ R49, R37, c[0x0][0x2ec] ;  /* 0x0000bb0025317a20 */ /* 0x000fe20000410000 */
[----:B------:R-:W-:Y:S01]  /*3d50*/  SHF.R.S32.HI R42, RZ, 0x1f, R31 ;  /* 0x0000001fff2a7819 */ /* 0x000fe2000001141f */
[----:B------:R-:W-:Y:S01]  /*3d60*/  IMAD R41, R31, 0x10, R84 ;  /* 0x000000101f297824 */ /* 0x000fe200078e0254 */
[----:B------:R-:W-:Y:S01]  /*3d70*/  MUFU.TANH R68, R68 ;  /* 0x0000004400447308 */ /* 0x000fe20000002400 */
[----:B--2---:R-:W-:-:S02]  /*3d80*/  FFMA.FTZ R70, R0, R95, R70 ;  /* 0x0000005f00467223 */ /* 0x004fc40000010046 */
[----:B-1----:R-:W-:Y:S01]  /*3d90*/  HMMA.16816.F32.BF16 R80, R8, R22, R80 ;  /* 0x000000160850723c */ /* 0x002fe20000041850 */
[----:B------:R-:W-:Y:S02]  /*3da0*/  IADD3 R50, R41, 0x1, R154 ;  /* 0x0000000129327810 */ /* 0x000fe40007ffe09a */
[----:B------:R-:W-:Y:S02]  /*3db0*/  LEA.HI R41, R42, R31, RZ, 0x2 ;  /* 0x0000001f2a297211 */ /* 0x000fe400078f10ff */
[----:B------:R-:W-:Y:S01]  /*3dc0*/  IADD3 R85, R27, R50, -R85 ;  /* 0x000000321b557210 */ /* 0x000fe20007ffe855 */
[----:B------:R-:W-:Y:S01]  /*3dd0*/  MUFU.TANH R48, R48 ;  /* 0x0000003000307308 */ /* 0x000fe20000002400 */
[----:B------:R-:W-:Y:S01]  /*3de0*/  LOP3.LUT R42, R41, 0xfffffffc, RZ, 0xc0, !PT ;  /* 0xfffffffc292a7812 */ /* 0x000fe200078ec0ff */
[----:B------:R-:W-:Y:S01]  /*3df0*/  HMMA.16816.F32.BF16 R76, R16, R44, R76 ;  /* 0x0000002c104c723c */ /* 0x000fe2000004184c */
[----:B------:R-:W-:-:S03]  /*3e00*/  IADD3 R122, R85, c[0x0][0x2e8], RZ ;  /* 0x0000ba00557a7a10 */ /* 0x000fc60007ffe0ff */
[----:B------:R-:W-:Y:S01]  /*3e10*/  IMAD.IADD R161, R31, 0x1, -R42 ;  /* 0x000000011fa17824 */ /* 0x000fe200078e0a2a */
[C---:B------:R-:W-:Y:S01]  /*3e20*/  IADD3 R104, R122.reuse, 0x8, RZ ;  /* 0x000000087a687810 */ /* 0x040fe20007ffe0ff */
[----:B------:R1:W-:Y:S01]  /*3e30*/  MUFU.TANH R45, R36 ;  /* 0x00000024002d7308 */ /* 0x0003e20000002400 */
[-C--:B------:R-:W-:Y:S01]  /*3e40*/  IMNMX R122, R122, R27.reuse, PT ;  /* 0x0000001b7a7a7217 */ /* 0x080fe20003800200 */
[----:B------:R-:W-:Y:S01]  /*3e50*/  HMMA.16816.F32.BF16 R64, R8, R20, R64 ;  /* 0x000000140840723c */ /* 0x000fe20000041840 */
[----:B------:R-:W-:Y:S01]  /*3e60*/  IMNMX R104, R104, R27, PT ;  /* 0x0000001b68687217 */ /* 0x000fe20003800200 */
[----:B------:R-:W-:Y:S01]  /*3e70*/  FFMA.FTZ R27, R0, R93, R69 ;  /* 0x0000005d001b7223 */ /* 0x000fe20000010045 */
[C---:B------:R-:W-:Y:S02]  /*3e80*/  ISETP.GE.AND P5, PT, R89.reuse, R122, PT ;  /* 0x0000007a5900720c */ /* 0x040fe40003fa6270 */
[-C--:B------:R-:W-:Y:S01]  /*3e90*/  ISETP.GE.AND P1, PT, R89, R104.reuse, PT ;  /* 0x000000685900720c */ /* 0x080fe20003f26270 */
[----:B------:R-:W2:Y:S01]  /*3ea0*/  MUFU.TANH R44, R55 ;  /* 0x00000037002c7308 */ /* 0x000ea20000002400 */
[----:B------:R-:W-:Y:S01]  /*3eb0*/  FMUL.FTZ R20, R38, c[0x0][0x2ec] ;  /* 0x0000bb0026147a20 */ /* 0x000fe20000410000 */
[----:B------:R-:W-:Y:S01]  /*3ec0*/  HMMA.16816.F32.BF16 R60, R16, R46, R60 ;  /* 0x0000002e103c723c */ /* 0x000fe2000004183c */
[----:B------:R-:W-:Y:S01]  /*3ed0*/  FMUL.FTZ R21, R39, c[0x0][0x2ec] ;  /* 0x0000bb0027157a20 */ /* 0x000fe20000410000 */
[-C--:B------:R-:W-:Y:S01]  /*3ee0*/  ISETP.GE.AND P2, PT, R97, R104.reuse, PT ;  /* 0x000000686100720c */ /* 0x080fe20003f46270 */
[CC--:B------:R-:W-:Y:S01]  /*3ef0*/  FFMA.FTZ R8, R0.reuse, R91.reuse, R53 ;  /* 0x0000005b00087223 */ /* 0x0c0fe20000010035 */
[----:B------:R-:W-:Y:S01]  /*3f00*/  ISETP.GE.AND P4, PT, R99, R104, PT ;  /* 0x000000686300720c */ /* 0x000fe20003f86270 */
[----:B------:R-:W-:Y:S01]  /*3f10*/  FFMA.FTZ R9, R0, R91, R57 ;  /* 0x0000005b00097223 */ /* 0x000fe20000010039 */
[----:B-1----:R-:W1:Y:S01]  /*3f20*/  LDSM.16.M88.4 R36, [R133+0x3800] ;  /* 0x003800008524783b */ /* 0x002e620000000200 */
[----:B------:R-:W5:Y:S01]  /*3f30*/  MUFU.TANH R20, R20 ;  /* 0x0000001400147308 */ /* 0x000f620000002400 */
[----:B------:R-:W-:Y:S01]  /*3f40*/  FMUL.FTZ R22, R79, c[0x0][0x2ec] ;  /* 0x0000bb004f167a20 */ /* 0x000fe20000410000 */
[C---:B----4-:R-:W-:Y:S01]  /*3f50*/  HMMA.16816.F32.BF16 R80, R12.reuse, R34, R80 ;  /* 0x000000220c50723c */ /* 0x050fe20000041850 */
[----:B------:R-:W-:Y:S01]  /*3f60*/  FMUL.FTZ R30, R78, c[0x0][0x2ec] ;  /* 0x0000bb004e1e7a20 */ /* 0x000fe20000410000 */
[-C--:B------:R-:W-:Y:S01]  /*3f70*/  ISETP.GE.AND P3, PT, R97, R122.reuse, PT ;  /* 0x0000007a6100720c */ /* 0x080fe20003f66270 */
[----:B------:R-:W-:Y:S01]  /*3f80*/  FMUL.FTZ R40, R76, c[0x0][0x2ec] ;  /* 0x0000bb004c287a20 */ /* 0x000fe20000410000 */
[----:B------:R-:W-:Y:S01]  /*3f90*/  FSEL R8, R8, -INF , !P5 ;  /* 0xff80000008087808 */ /* 0x000fe20006800000 */
[C---:B---3--:R-:W-:Y:S01]  /*3fa0*/  FFMA.FTZ R10, R0.reuse, R93, R58 ;  /* 0x0000005d000a7223 */ /* 0x048fe2000001003a */
[----:B------:R-:W3:Y:S01]  /*3fb0*/  MUFU.TANH R22, R22 ;  /* 0x0000001600167308 */ /* 0x000ee20000002400 */
[----:B------:R-:W-:Y:S01]  /*3fc0*/  FSEL R9, R9, -INF , !P1 ;  /* 0xff80000009097808 */ /* 0x000fe20004800000 */
[----:B------:R-:W-:Y:S01]  /*3fd0*/  HMMA.16816.F32.BF16 R64, R12, R32, R64 ;  /* 0x000000200c40723c */ /* 0x000fe20000041840 */
[C---:B------:R-:W-:Y:S01]  /*3fe0*/  ISETP.GE.AND P5, PT, R103.reuse, R122, PT ;  /* 0x0000007a6700720c */ /* 0x040fe20003fa6270 */
[----:B--2---:R-:W-:Y:S01]  /*3ff0*/  FFMA.FTZ R11, R0, R105, R44 ;  /* 0x00000069000b7223 */ /* 0x004fe2000001002c */
[-C--:B------:R-:W-:Y:S01]  /*4000*/  ISETP.GE.AND P1, PT, R103, R104.reuse, PT ;  /* 0x000000686700720c */ /* 0x080fe20003f26270 */
[----:B------:R-:W-:Y:S01]  /*4010*/  FMUL.FTZ R77, R77, c[0x0][0x2ec] ;  /* 0x0000bb004d4d7a20 */ /* 0x000fe20000410000 */
[----:B------:R-:W-:Y:S01]  /*4020*/  FSEL R27, R27, -INF , !P2 ;  /* 0xff8000001b1b7808 */ /* 0x000fe20005000000 */
[----:B------:R-:W2:Y:S01]  /*4030*/  MUFU.TANH R54, R54 ;  /* 0x0000003600367308 */ /* 0x000ea20000002400 */
[----:B------:R-:W-:Y:S01]  /*4040*/  FMUL.FTZ R33, R61, c[0x0][0x2ec] ;  /* 0x0000bb003d217a20 */ /* 0x000fe20000410000 */
[----:B------:R-:W-:Y:S01]  /*4050*/  FSEL R15, R70, -INF , !P4 ;  /* 0xff800000460f7808 */ /* 0x000fe20006000000 */
[----:B------:R-:W-:Y:S01]  /*4060*/  FFMA.FTZ R13, R0, R101, R48 ;  /* 0x00000065000d7223 */ /* 0x000fe20000010030 */
[-C--:B------:R-:W-:Y:S01]  /*4070*/  ISETP.GE.AND P2, PT, R107, R104.reuse, PT ;  /* 0x000000686b00720c */ /* 0x080fe20003f46270 */
[----:B------:R-:W-:Y:S01]  /*4080*/  FMUL.FTZ R32, R60, c[0x0][0x2ec] ;  /* 0x0000bb003c207a20 */ /* 0x000fe20000410000 */
[----:B------:R-:W-:Y:S01]  /*4090*/  ISETP.GE.AND P4, PT, R113, R104, PT ;  /* 0x000000687100720c */ /* 0x000fe20003f86270 */
[C---:B-----5:R-:W-:Y:S01]  /*40a0*/  FFMA.FTZ R20, R0.reuse, R111, R20 ;  /* 0x0000006f00147223 */ /* 0x060fe20000010014 */
[----:B------:R-:W-:Y:S01]  /*40b0*/  MUFU.TANH R49, R49 ;  /* 0x0000003100317308 */ /* 0x000fe20000002400 */
[----:B---3--:R-:W-:Y:S01]  /*40c0*/  FFMA.FTZ R165, R0, R123, R22 ;  /* 0x0000007b00a57223 */ /* 0x008fe20000010016 */
[----:B------:R-:W-:Y:S01]  /*40d0*/  FSEL R10, R10, -INF , !P3 ;  /* 0xff8000000a0a7808 */ /* 0x000fe20005800000 */
[----:B------:R-:W-:Y:S01]  /*40e0*/  FMUL.FTZ R34, R62, c[0x0][0x2ec] ;  /* 0x0000bb003e227a20 */ /* 0x000fe20000410000 */
[----:B------:R-:W-:Y:S01]  /*40f0*/  ISETP.GE.AND P3, PT, R107, R122, PT ;  /* 0x0000007a6b00720c */ /* 0x000fe20003f66270 */
[----:B------:R-:W-:Y:S01]  /*4100*/  FMUL.FTZ R35, R63, c[0x0][0x2ec] ;  /* 0x0000bb003f237a20 */ /* 0x000fe20000410000 */
[----:B------:R-:W-:Y:S01]  /*4110*/  FSEL R13, R13, -INF , !P1 ;  /* 0xff8000000d0d7808 */ /* 0x000fe20004800000 */
[C---:B------:R-:W-:Y:S01]  /*4120*/  FFMA.FTZ R45, R0.reuse, R111, R45 ;  /* 0x0000006f002d7223 */ /* 0x040fe2000001002d */
[----:B------:R-:W3:Y:S01]  /*4130*/  MUFU.TANH R21, R21 ;  /* 0x0000001500157308 */ /* 0x000ee20000002400 */
[----:B--2---:R-:W-:Y:S01]  /*4140*/  FFMA.FTZ R12, R0, R105, R54 ;  /* 0x00000069000c7223 */ /* 0x004fe20000010036 */
[----:B------:R-:W-:Y:S01]  /*4150*/  ISETP.GE.AND P1, PT, R109, R104, PT ;  /* 0x000000686d00720c */ /* 0x000fe20003f26270 */
[----:B------:R-:W-:-:S04]  /*4160*/  DEPBAR.LE SB0, 0x0 ;  /* 0x000080000000791a */ /* 0x000fc80000000000 */
[C---:B-1----:R-:W-:Y:S01]  /*4170*/  HMMA.16816.F32.BF16 R80, R16.reuse, R38, R80 ;  /* 0x000000261050723c */ /* 0x042fe20000041850 */
[----:B------:R-:W1:Y:S01]  /*4180*/  MUFU.TANH R30, R30 ;  /* 0x0000001e001e7308 */ /* 0x000e620000002400 */
[----:B------:R-:W-:Y:S02]  /*4190*/  FSEL R11, R11, -INF , !P2 ;  /* 0xff8000000b0b7808 */ /* 0x000fe40005000000 */
[----:B------:R-:W-:Y:S02]  /*41a0*/  FSEL R23, R20, -INF , !P4 ;  /* 0xff80000014177808 */ /* 0x000fe40006000000 */
[----:B------:R-:W-:Y:S02]  /*41b0*/  ISETP.GE.AND P2, PT, R117, R104, PT ;  /* 0x000000687500720c */ /* 0x000fe40003f46270 */
[----:B------:R-:W-:Y:S01]  /*41c0*/  HMMA.16816.F32.BF16 R64, R16, R36, R64 ;  /* 0x000000241040723c */ /* 0x000fe20000041840 */
[----:B------:R-:W2:Y:S01]  /*41d0*/  MUFU.TANH R40, R40 ;  /* 0x0000002800287308 */ /* 0x000ea20000002400 */
[----:B---3--:R-:W-:Y:S01]  /*41e0*/  FFMA.FTZ R21, R0, R119, R21 ;  /* 0x0000007700157223 */ /* 0x008fe20000010015 */
[----:B------:R-:W-:-:S02]  /*41f0*/  FSEL R12, R12, -INF , !P3 ;  /* 0xff8000000c0c7808 */ /* 0x000fc40005800000 */
[----:B------:R-:W-:Y:S02]  /*4200*/  ISETP.GE.AND P3, PT, R117, R122, PT ;  /* 0x0000007a7500720c */ /* 0x000fe40003f66270 */
[C---:B------:R-:W-:Y:S01]  /*4210*/  FFMA.FTZ R36, R0.reuse, R101, R68 ;  /* 0x0000006500247223 */ /* 0x040fe20000010044 */
[----:B------:R-:W-:Y:S01]  /*4220*/  FSEL R21, R21, -INF , !P1 ;  /* 0xff80000015157808 */ /* 0x000fe20004800000 */
[----:B------:R-:W3:Y:S01]  /*4230*/  MUFU.TANH R59, R59 ;  /* 0x0000003b003b7308 */ /* 0x000ee20000002400 */
[C---:B------:R-:W-:Y:S01]  /*4240*/  FFMA.FTZ R16, R0.reuse, R119, R49 ;  /* 0x0000007700107223 */ /* 0x040fe20000010031 */
[----:B------:R-:W-:Y:S01]  /*4250*/  ISETP.GE.AND P1, PT, R125, R104, PT ;  /* 0x000000687d00720c */ /* 0x000fe20003f26270 */
[-C--:B-1----:R-:W-:Y:S01]  /*4260*/  FFMA.FTZ R30, R0, R115.reuse, R30 ;  /* 0x00000073001e7223 */ /* 0x082fe2000001001e */
[----:B------:R-:W-:Y:S02]  /*4270*/  FSEL R36, R36, -INF , !P5 ;  /* 0xff80000024247808 */ /* 0x000fe40006800000 */
[-C--:B------:R-:W-:Y:S01]  /*4280*/  ISETP.GE.AND P5, PT, R109, R122.reuse, PT ;  /* 0x0000007a6d00720c */ /* 0x080fe20003fa6270 */
        /* <DEDUP_REMOVED lines=8> */
[----:B------:R-:W-:Y:S01]  /*4310*/  FMUL.FTZ R17, R65, c[0x0][0x2ec] ;  /* 0x0000bb0041117a20 */ /* 0x000fe20000410000 */
[----:B------:R-:W2:Y:S01]  /*4320*/  MUFU.TANH R22, R22 ;  /* 0x0000001600167308 */ /* 0x000ea20000002400 */
[----:B------:R-:W-:Y:S01]  /*4330*/  FMUL.FTZ R19, R66, c[0x0][0x2ec] ;  /* 0x0000bb0042137a20 */ /* 0x000fe20000410000 */
[-C--:B------:R-:W-:Y:S01]  /*4340*/  ISETP.GE.AND P6, PT, R99, R122.reuse, PT ;  /* 0x0000007a6300720c */ /* 0x080fe20003fc6270 */
[----:B------:R-:W-:Y:S01]  /*4350*/  FMUL.FTZ R37, R64, c[0x0][0x2ec] ;  /* 0x0000bb0040257a20 */ /* 0x000fe20000410000 */
[----:B------:R-:W-:Y:S01]  /*4360*/  FSEL R128, R40, -INF , !P3 ;  /* 0xff80000028807808 */ /* 0x000fe20005800000 */
[----:B------:R-:W-:Y:S01]  /*4370*/  FMUL.FTZ R20, R67, c[0x0][0x2ec] ;  /* 0x0000bb0043147a20 */ /* 0x000fe20000410000 */
[----:B------:R-:W-:Y:S01]  /*4380*/  ISETP.GE.AND P3, PT, R131, R122, PT ;  /* 0x0000007a8300720c */ /* 0x000fe20003f66270 */
[C---:B---3--:R-:W-:Y:S01]  /*4390*/  FFMA.FTZ R59, R0.reuse, R95, R59 ;  /* 0x0000005f003b7223 */ /* 0x048fe2000001003b */
[----:B------:R-:W3:Y:S01]  /*43a0*/  MUFU.TANH R32, R32 ;  /* 0x0000002000207308 */ /* 0x000ee20000002400 */
[----:B------:R-:W-:Y:S01]  /*43b0*/  FMUL.FTZ R30, R81, c[0x0][0x2ec] ;  /* 0x0000bb00511e7a20 */ /* 0x000fe20000410000 */
[----:B------:R-:W-:Y:S01]  /*43c0*/  ISETP.GE.AND P4, PT, R129, R104, PT ;  /* 0x000000688100720c */ /* 0x000fe20003f86270 */
[----:B-1----:R-:W-:Y:S01]  /*43d0*/  FFMA.FTZ R33, R0, R127, R33 ;  /* 0x0000007f00217223 */ /* 0x002fe20000010021 */
[----:B------:R-:W-:-:S02]  /*43e0*/  FSEL R14, R59, -INF , !P6 ;  /* 0xff8000003b0e7808 */ /* 0x000fc40007000000 */
[-C--:B------:R-:W-:Y:S02]  /*43f0*/  ISETP.GE.AND P6, PT, R113, R122.reuse, PT ;  /* 0x0000007a7100720c */ /* 0x080fe40003fc6270 */
[----:B------:R-:W1:Y:S01]  /*4400*/  MUFU.TANH R31, R77 ;  /* 0x0000004d001f7308 */ /* 0x000e620000002400 */
[----:B------:R-:W-:Y:S01]  /*4410*/  FSEL R130, R33, -INF , !P3 ;  /* 0xff80000021827808 */ /* 0x000fe20005800000 */
[----:B--2---:R-:W-:Y:S01]  /*4420*/  FFMA.FTZ R22, R0, R171, R22 ;  /* 0x000000ab00167223 */ /* 0x004fe20000010016 */
[----:B------:R-:W-:Y:S02]  /*4430*/  ISETP.GE.AND P3, PT, R175, R122, PT ;  /* 0x0000007aaf00720c */ /* 0x000fe40003f66270 */
[----:B------:R-:W-:Y:S02]  /*4440*/  FSEL R18, R45, -INF , !P6 ;  /* 0xff8000002d127808 */ /* 0x000fe40007000000 */
[----:B------:R-:W-:Y:S01]  /*4450*/  FSEL R117, R22, -INF , !P3 ;  /* 0xff80000016757808 */ /* 0x000fe20005800000 */
[----:B------:R-:W2:Y:S01]  /*4460*/  MUFU.TANH R34, R34 ;  /* 0x0000002200227308 */ /* 0x000ea20000002400 */
[----:B---3--:R-:W-:Y:S01]  /*4470*/  FFMA.FTZ R32, R0, R137, R32 ;  /* 0x0000008900207223 */ /* 0x008fe20000010020 */
[----:B------:R-:W-:-:S02]  /*4480*/  ISETP.GT.AND P3, PT, R156, R149, PT ;  /* 0x000000959c00720c */ /* 0x000fc40003f64270 */
[----:B------:R-:W-:Y:S02]  /*4490*/  ISETP.GE.AND P6, PT, R129, R122, PT ;  /* 0x0000007a8100720c */ /* 0x000fe40003fc6270 */
        /* <DEDUP_REMOVED lines=8> */
[----:B------:R-:W-:Y:S02]  /*4520*/  ISETP.GE.AND P4, PT, R139, R104, PT ;  /* 0x000000688b00720c */ /* 0x000fe40003f86270 */
[-C--:B------:R-:W-:Y:S02]  /*4530*/  ISETP.GE.AND P5, PT, R173, R122.reuse, PT ;  /* 0x0000007aad00720c */ /* 0x080fe40003fa6270 */
[----:B------:R-:W-:Y:S02]  /*4540*/  FSEL R131, R34, -INF , !P1 ;  /* 0xff80000022837808 */ /* 0x000fe40004800000 */
[----:B------:R-:W2:Y:S01]  /*4550*/  MUFU.TANH R35, R35 ;  /* 0x0000002300237308 */ /* 0x000ea20000002400 */
[----:B---3--:R-:W-:Y:S01]  /*4560*/  FFMA.FTZ R17, R0, R141, R17 ;  /* 0x0000008d00117223 */ /* 0x008fe20000010011 */
[----:B------:R-:W-:-:S02]  /*4570*/  ISETP.GE.AND P6, PT, R139, R122, PT ;  /* 0x0000007a8b00720c */ /* 0x000fc40003fc6270 */
[----:B------:R-:W-:Y:S02]  /*4580*/  ISETP.GE.AND P1, PT, R173, R104, PT ;  /* 0x00000068ad00720c */ /* 0x000fe40003f26270 */
[----:B------:R-:W-:Y:S02]  /*4590*/  FSEL R118, R17, -INF , !P5 ;  /* 0xff80000011767808 */ /* 0x000fe40006800000 */
[----:B------:R-:W3:Y:S01]  /*45a0*/  MUFU.TANH R37, R37 ;  /* 0x0000002500257308 */ /* 0x000ee20000002400 */
[----:B-1----:R-:W-:Y:S01]  /*45b0*/  FFMA.FTZ R19, R0, R135, R19 ;  /* 0x0000008700137223 */ /* 0x002fe20000010013 */
[----:B------:R-:W-:Y:S02]  /*45c0*/  ISETP.GE.AND P5, PT, R167, R122, PT ;  /* 0x0000007aa700720c */ /* 0x000fe40003fa6270 */
[----:B------:R-:W-:Y:S02]  /*45d0*/  IADD3 R107, R144, 0x2800, RZ ;  /* 0x00002800906b7810 */ /* 0x000fe40007ffe0ff */
[----:B------:R-:W-:-:S02]  /*45e0*/  FSEL R115, R19, -INF , !P4 ;  /* 0xff80000013737808 */ /* 0x000fc40006000000 */
[----:B------:R-:W1:Y:S01]  /*45f0*/  MUFU.TANH R20, R20 ;  /* 0x0000001400147308 */ /* 0x000e620000002400 */
[----:B--2---:R-:W-:Y:S01]  /*4600*/  FFMA.FTZ R35, R0, R127, R35 ;  /* 0x0000007f00237223 */ /* 0x004fe20000010023 */
[-C--:B------:R-:W-:Y:S02]  /*4610*/  ISETP.GE.AND P4, PT, R87, R104.reuse, PT ;  /* 0x000000685700720c */ /* 0x080fe40003f86270 */
[----:B------:R-:W-:Y:S02]  /*4620*/  IADD3 R105, R144, 0x3800, RZ ;  /* 0x0000380090697810 */ /* 0x000fe40007ffe0ff */
[----:B------:R-:W-:Y:S02]  /*4630*/  FSEL R129, R35, -INF , !P2 ;  /* 0xff80000023817808 */ /* 0x000fe40005000000 */
[----:B------:R-:W2:Y:S01]  /*4640*/  MUFU.TANH R56, R56 ;  /* 0x0000003800387308 */ /* 0x000ea20000002400 */
[----:B---3--:R-:W-:Y:S01]  /*4650*/  FFMA.FTZ R37, R0, R135, R37 ;  /* 0x0000008700257223 */ /* 0x008fe20000010025 */
[----:B------:R-:W-:-:S02]  /*4660*/  ISETP.GE.AND P2, PT, R175, R104, PT ;  /* 0x00000068af00720c */ /* 0x000fc40003f46270 */
[----:B------:R-:W-:Y:S02]  /*4670*/  IADD3 R135, R144, 0x1000, RZ ;  /* 0x0000100090877810 */ /* 0x000fe40007ffe0ff */
[----:B------:R-:W-:Y:S02]  /*4680*/  FSEL R119, R37, -INF , !P6 ;  /* 0xff80000025777808 */ /* 0x000fe40007000000 */
[----:B------:R-:W3:Y:S01]  /*4690*/  MUFU.TANH R52, R52 ;  /* 0x0000003400347308 */ /* 0x000ee20000002400 */
[----:B-1----:R-:W-:Y:S01]  /*46a0*/  FFMA.FTZ R20, R0, R141, R20 ;  /* 0x0000008d00147223 */ /* 0x002fe20000010014 */
[----:B------:R-:W-:Y:S01]  /*46b0*/  BAR.SYNC.DEFER_BLOCKING 0x0 ;  /* 0x0000000000007b1d */ /* 0x000fe20000010000 */
[----:B------:R-:W-:-:S03]  /*46c0*/  ISETP.GE.AND P6, PT, R87, R122, PT ;  /* 0x0000007a5700720c */ /* 0x000fc60003fc6270 */
[----:B------:R-:W-:Y:S02]  /*46d0*/  FSEL R114, R20, -INF , !P1 ;  /* 0xff80000014727808 */ /* 0x000fe40004800000 */
[----:B------:R-:W1:Y:S01]  /*46e0*/  MUFU.TANH R30, R30 ;  /* 0x0000001e001e7308 */ /* 0x000e620000002400 */
[----:B--2---:R-:W-:Y:S01]  /*46f0*/  FFMA.FTZ R19, R0, R3, R56 ;  /* 0x0000000300137223 */ /* 0x004fe20000010038 */
[----:B------:R-:W-:-:S04]  /*4700*/  ISETP.GE.AND P1, PT, R167, R104, PT ;  /* 0x00000068a700720c */ /* 0x000fc80003f26270 */
[----:B------:R-:W-:Y:S02]  /*4710*/  FSEL R19, R19, -INF , !P6 ;  /* 0xff80000013137808 */ /* 0x000fe40007000000 */
[----:B------:R-:W2:Y:S01]  /*4720*/  MUFU.TANH R113, R82 ;  /* 0x0000005200717308 */ /* 0x000ea20000002400 */
[----:B---3--:R-:W-:-:S05]  /*4730*/  FFMA.FTZ R17, R0, R3, R52 ;  /* 0x0000000300117223 */ /* 0x008fca0000010034 */
[----:B------:R-:W-:Y:S02]  /*4740*/  FSEL R17, R17, -INF , !P4 ;  /* 0xff80000011117808 */ /* 0x000fe40006000000 */
        /* <DEDUP_REMOVED lines=66> */
.L_x_7590:
[----:B------:R-:W-:-:S04]  /*4b70*/  LEA R25, -R7, RZ, 0x6 ;  /* 0x000000ff07197211 */ /* 0x000fc800078e31ff */
[----:B------:R-:W-:Y:S02]  /*4b80*/  SHF.R.S32.HI R22, RZ, 0x1f, R25 ;  /* 0x0000001fff167819 */ /* 0x000fe40000011419 */
.L_x_7591:
        /* <DEDUP_REMOVED lines=82> */
.L_x_7593:
[----:B------:R-:W-:Y:S05]  /*50b0*/  BSYNC B0 ;  /* 0x0000000000007941 */ /* 0x000fea0003800000 */
.L_x_7592:
[----:B------:R-:W0:Y:S01]  /*50c0*/  LDGDEPBAR ;  /* 0x00000000000079af */ /* 0x000e220000000000 */
[----:B------:R-:W-:-:S04]  /*50d0*/  IADD3 R120, P1, R25, R120, RZ ;  /* 0x0000007819787210 */ /* 0x000fc80007f3e0ff */
[----:B------:R-:W-:Y:S02]  /*50e0*/  IADD3.X R121, R22, R121, RZ, P1, !PT ;  /* 0x0000007916797210 */ /* 0x000fe40000ffe4ff */
.L_x_7589:
        /* <DEDUP_REMOVED lines=61> */
[--C-:B------:R-:W-:Y:S01]  /*54c0*/  FFMA.FTZ R112, R17, c[0x0][0x23c], -R124.reuse ;  /* 0x00008f0011707a23 */ /* 0x100fe2000001087c */
[----:B------:R-:W-:Y:S01]  /*54d0*/  LEA.HI.X R166, R120, c[0x0][0x16c], R121, 0x1, P1 ;  /* 0x00005b0078a67a11 */ /* 0x000fe200008f0c79 */
[----:B------:R-:W-:-:S02]  /*54e0*/  FFMA.FTZ R109, R9, c[0x0][0x23c], -R124 ;  /* 0x00008f00096d7a23 */ /* 0x000fc4000001087c */
[--C-:B------:R-:W-:Y:S02]  /*54f0*/  FFMA.FTZ R102, R27, c[0x0][0x23c], -R124.reuse ;  /* 0x00008f001b667a23 */ /* 0x100fe4000001087c */
[--C-:B------:R-:W-:Y:S01]  /*5500*/  FFMA.FTZ R101, R15, c[0x0][0x23c], -R124.reuse ;  /* 0x00008f000f657a23 */ /* 0x100fe2000001087c */
[----:B------:R-:W1:Y:S01]  /*5510*/  MUFU.EX2 R103, R103 ;  /* 0x0000006700677308 */ /* 0x000e620000000800 */
[----:B------:R-:W-:Y:S02]  /*5520*/  FFMA.FTZ R27, R11, c[0x0][0x23c], -R124 ;  /* 0x00008f000b1b7a23 */ /* 0x000fe4000001087c */
[----:B------:R-:W2:Y:S01]  /*5530*/  LDSM.16.MT88.4 R8, [R139+0x8800] ;  /* 0x008800008b08783b */ /* 0x000ea20000004200 */
[--C-:B------:R-:W-:Y:S02]  /*5540*/  FFMA.FTZ R33, R36, c[0x0][0x23c], -R123.reuse ;  /* 0x00008f0024217a23 */ /* 0x100fe4000001087b */
[--C-:B------:R-:W-:Y:S02]  /*5550*/  FFMA.FTZ R108, R12, c[0x0][0x23c], -R123.reuse ;  /* 0x00008f000c6c7a23 */ /* 0x100fe4000001087b */
[----:B------:R-:W-:Y:S01]  /*5560*/  MUFU.EX2 R35, R35 ;  /* 0x0000002300237308 */ /* 0x000fe20000000800 */
[----:B------:R-:W-:-:S02]  /*5570*/  FFMA.FTZ R32, R18, c[0x0][0x23c], -R123 ;  /* 0x00008f0012207a23 */ /* 0x000fc4000001087b */
[--C-:B------:R-:W-:Y:S02]  /*5580*/  FFMA.FTZ R31, R16, c[0x0][0x23c], -R123.reuse ;  /* 0x00008f00101f7a23 */ /* 0x100fe4000001087b */
[--C-:B------:R-:W-:Y:S01]  /*5590*/  FFMA.FTZ R100, R13, c[0x0][0x23c], -R124.reuse ;  /* 0x00008f000d647a23 */ /* 0x100fe2000001087c */
[----:B------:R-:W-:Y:S01]  /*55a0*/  LDSM.16.MT88.4 R16, [R138+0x8800] ;  /* 0x008800008a10783b */ /* 0x000fe20000004200 */
[--C-:B------:R-:W-:Y:S01]  /*55b0*/  FFMA.FTZ R30, R23, c[0x0][0x23c], -R124.reuse ;  /* 0x00008f00171e7a23 */ /* 0x100fe2000001087c */
[----:B------:R-:W3:Y:S01]  /*55c0*/  MUFU.EX2 R34, R34 ;  /* 0x0000002200227308 */ /* 0x000ee20000000800 */
[----:B-1----:R-:W-:Y:S01]  /*55d0*/  F2FP.BF16.PACK_AB R64, R103, R110 ;  /* 0x0000006e6740723e */ /* 0x002fe200000010ff */
[----:B------:R-:W-:Y:S01]  /*55e0*/  FFMA.FTZ R25, R21, c[0x0][0x23c], -R124 ;  /* 0x00008f0015197a23 */ /* 0x000fe2000001087c */
[----:B------:R-:W1:Y:S01]  /*55f0*/  LDSM.16.MT88.4 R12, [R141+0x8800] ;  /* 0x008800008d0c783b */ /* 0x000e620000004200 */
[--C-:B------:R-:W-:Y:S02]  /*5600*/  FFMA.FTZ R128, R128, c[0x0][0x23c], -R123.reuse ;  /* 0x00008f0080807a23 */ /* 0x100fe4000001087b */
[--C-:B------:R-:W-:Y:S01]  /*5610*/  FFMA.FTZ R127, R164, c[0x0][0x23c], -R123.reuse ;  /* 0x00008f00a47f7a23 */ /* 0x100fe2000001087b */
        /* <DEDUP_REMOVED lines=16> */
[----:B------:R-:W3:Y:S01]  /*5720*/  MUFU.EX2 R101, R101 ;  /* 0x0000006500657308 */ /* 0x000ee20000000800 */
[----:B----4-:R-:W-:Y:S01]  /*5730*/  F2FP.BF16.PACK_AB R65, R109, R112 ;  /* 0x000000706d41723e */ /* 0x010fe200000010ff */
[----:B------:R-:W-:-:S02]  /*5740*/  FADD.FTZ R109, R112, R109 ;  /* 0x0000006d706d7221 */ /* 0x000fc40000010000 */
[----:B------:R-:W-:-:S04]  /*5750*/  FADD.FTZ R35, R35, R110 ;  /* 0x0000006e23237221 */ /* 0x000fc80000010000 */
[----:B------:R-:W-:Y:S01]  /*5760*/  MUFU.EX2 R33, R33 ;  /* 0x0000002100217308 */ /* 0x000fe20000000800 */
[----:B------:R-:W-:Y:S01]  /*5770*/  FADD.FTZ R34, R34, R35 ;  /* 0x0000002322227221 */ /* 0x000fe20000010000 */
[----:B---3--:R-:W-:-:S06]  /*5780*/  F2FP.BF16.PACK_AB R67, R101, R102 ;  /* 0x000000666543723e */ /* 0x008fcc00000010ff */
[----:B------:R-:W3:Y:S01]  /*5790*/  MUFU.EX2 R108, R108 ;  /* 0x0000006c006c7308 */ /* 0x000ee20000000800 */
[----:B------:R-:W-:-:S04]  /*57a0*/  FADD.FTZ R102, R102, R109 ;  /* 0x0000006d66667221 */ /* 0x000fc80000010000 */
[----:B------:R-:W-:Y:S01]  /*57b0*/  FADD.FTZ R101, R101, R102 ;  /* 0x0000006665657221 */ /* 0x000fe20000010000 */
[C---:B------:R-:W-:Y:S02]  /*57c0*/  HMMA.16816.F32.BF16 R88, R64.reuse, R84, RZ ;  /* 0x000000544058723c */ /* 0x040fe400000418ff */
[----:B------:R-:W-:Y:S06]  /*57d0*/  MUFU.EX2 R32, R32 ;  /* 0x0000002000207308 */ /* 0x000fec0000000800 */
[----:B------:R-:W-:Y:S02]  /*57e0*/  HMMA.16816.F32.BF16 R84, R64, R86, RZ ;  /* 0x000000564054723c */ /* 0x000fe400000418ff */
[----:B------:R-:W4:Y:S01]  /*57f0*/  MUFU.EX2 R31, R31 ;  /* 0x0000001f001f7308 */ /* 0x000f220000000800 */
[----:B---3--:R-:W-:-:S05]  /*5800*/  F2FP.BF16.PACK_AB R4, R108, R33 ;  /* 0x000000216c04723e */ /* 0x008fca00000010ff */
[C---:B------:R-:W-:Y:S02]  /*5810*/  HMMA.16816.F32.BF16 R96, R64.reuse, R92, RZ ;  /* 0x0000005c4060723c */ /* 0x040fe400000418ff */
[----:B------:R-:W-:Y:S06]  /*5820*/  MUFU.EX2 R100, R100 ;  /* 0x0000006400647308 */ /* 0x000fec0000000800 */
[----:B------:R-:W-:Y:S02]  /*5830*/  HMMA.16816.F32.BF16 R92, R64, R94, RZ ;  /* 0x0000005e405c723c */ /* 0x000fe400000418ff */
[----:B------:R-:W3:Y:S01]  /*5840*/  MUFU.EX2 R27, R27 ;  /* 0x0000001b001b7308 */ /* 0x000ee20000000800 */
[----:B----4-:R-:W-:-:S05]  /*5850*/  F2FP.BF16.PACK_AB R6, R31, R32 ;  /* 0x000000201f06723e */ /* 0x010fca00000010ff */
        /* <DEDUP_REMOVED lines=35> */
[----:B------:R-:W2:Y:S01]  /*5a90*/  LDSM.16.MT88.4 R8, [R137+0xa800] ;  /* 0x00a800008908783b */ /* 0x000ea20000004200 */
[----:B------:R-:W-:Y:S06]  /*5aa0*/  MUFU.EX2 R167, R167 ;  /* 0x000000a700a77308 */ /* 0x000fec0000000800 */
        /* <DEDUP_REMOVED lines=17> */
[----:B-1----:R-:W-:Y:S01]  /*5bc0*/  HMMA.16816.F32.BF16 R52, R4, R12, R52 ;  /* 0x0000000c0434723c */ /* 0x002fe20000041834 */
[----:B------:R-:W-:-:S04]  /*5bd0*/  FFMA.FTZ R22, R165, c[0x0][0x23c], -R124 ;  /* 0x00008f00a5167a23 */ /* 0x000fc8000001087c */
[----:B------:R-:W-:Y:S03]  /*5be0*/  MUFU.EX2 R23, R23 ;  /* 0x0000001700177308 */ /* 0x000fe60000000800 */
[C---:B----4-:R-:W-:Y:S05]  /*5bf0*/  HMMA.16816.F32.BF16 R44, R4.reuse, R16, R44 ;  /* 0x00000010042c723c */ /* 0x050fea000004182c */
[----:B------:R-:W1:Y:S03]  /*5c00*/  MUFU.EX2 R22, R22 ;  /* 0x0000001600167308 */ /* 0x000e660000000800 */
[C---:B------:R-:W-:Y:S01]  /*5c10*/  HMMA.16816.F32.BF16 R48, R4.reuse, R18, R48 ;  /* 0x000000120430723c */ /* 0x040fe20000041830 */
[----:B------:R-:W4:Y:S04]  /*5c20*/  LDSM.16.MT88.4 R16, [R139+0x9000] ;  /* 0x009000008b10783b */ /* 0x000f280000004200 */
[----:B------:R-:W5:Y:S03]  /*5c30*/  MUFU.EX2 R20, R20 ;  /* 0x0000001400147308 */ /* 0x000f660000000800 */
[----:B------:R-:W-:Y:S01]  /*5c40*/  HMMA.16816.F32.BF16 R56, R4, R14, R56 ;  /* 0x0000000e0438723c */ /* 0x000fe20000041838 */
[----:B------:R-:W4:Y:S06]  /*5c50*/  LDSM.16.MT88.4 R12, [R137+0x9000] ;  /* 0x00900000890c783b */ /* 0x000f2c0000004200 */
[----:B---3--:R-:W-:-:S02]  /*5c60*/  F2FP.BF16.PACK_AB R4, R127, R128 ;  /* 0x000000807f04723e */ /* 0x008fc400000010ff */
[----:B-1----:R-:W-:Y:S01]  /*5c70*/  F2FP.BF16.PACK_AB R5, R22, R125 ;  /* 0x0000007d1605723e */ /* 0x002fe200000010ff */
[----:B------:R-:W-:Y:S01]  /*5c80*/  FADD.FTZ R125, R125, R30 ;  /* 0x0000001e7d7d7221 */ /* 0x000fe20000010000 */
[----:B------:R-:W-:Y:S02]  /*5c90*/  F2FP.BF16.PACK_AB R6, R23, R126 ;  /* 0x0000007e1706723e */ /* 0x000fe400000010ff */
[----:B-----5:R-:W-:Y:S01]  /*5ca0*/  F2FP.BF16.PACK_AB R7, R20, R21 ;  /* 0x000000151407723e */ /* 0x020fe200000010ff */
[----:B------:R-:W-:-:S04]  /*5cb0*/  FADD.FTZ R22, R22, R125 ;  /* 0x0000007d16167221 */ /* 0x000fc80000010000 */
[----:B------:R-:W-:Y:S02]  /*5cc0*/  FADD.FTZ R21, R21, R22 ;  /* 0x0000001615157221 */ /* 0x000fe40000010000 */
[----:B--2---:R-:W-:Y:S02]  /*5cd0*/  HMMA.16816.F32.BF16 R96, R4, R8, R96 ;  /* 0x000000080460723c */ /* 0x004fe40000041860 */
[----:B------:R-:W-:-:S06]  /*5ce0*/  FADD.FTZ R20, R20, R21 ;  /* 0x0000001514147221 */ /* 0x000fcc0000010000 */
        /* <DEDUP_REMOVED lines=40> */
[C---:B--2---:R-:W-:Y:S07]  /*5f70*/  HMMA.16816.F32.BF16 R72, R4.reuse, R16, R72 ;  /* 0x000000100448723c */ /* 0x044fee0000041848 */
[----:B------:R-:W-:Y:S01]  /*5f80*/  FADD.FTZ R17, R33, R34 ;  /* 0x0000002221117221 */ /* 0x000fe20000010000 */
[----:B------:R-:W-:Y:S03]  /*5f90*/  HMMA.16816.F32.BF16 R68, R4, R18, R68 ;  /* 0x000000120444723c */ /* 0x000fe60000041844 */
[----:B------:R-:W-:-:S04]  /*5fa0*/  FADD.FTZ R17, R108, R17 ;  /* 0x000000116c117221 */ /* 0x000fc80000010000 */
[----:B------:R-:W-:-:S04]  /*5fb0*/  FADD.FTZ R32, R32, R17 ;  /* 0x0000001120207221 */ /* 0x000fc80000010000 */
        /* <DEDUP_REMOVED lines=84> */
.L_x_7595:
[----:B------:R-:W-:-:S05]  /*6500*/  IMAD.MOV.U32 R4, RZ, RZ, c[0x0][0x1a0] ;  /* 0x00006800ff047624 */ /* 0x000fca00078e00ff */
[----:B------:R-:W-:-:S04]  /*6510*/  LEA R4, -R4, RZ, 0x6 ;  /* 0x000000ff04047211 */ /* 0x000fc800078e31ff */
[----:B------:R-:W-:Y:S02]  /*6520*/  SHF.R.S32.HI R7, RZ, 0x1f, R4 ;  /* 0x0000001fff077819 */ /* 0x000fe40000011404 */
.L_x_7596:
        /* <DEDUP_REMOVED lines=31> */
[----:B------:R-:W-:-:S02]  /*6720*/  @!P1 IADD3 R6, P5, R4, R28, RZ ;  /* 0x0000001c04069210 */ /* 0x000fc40007fbe0ff */
        /* <DEDUP_REMOVED lines=43> */
[----:B------:R-:W2:Y:S04]  /*69e0*/  LDSM.16.M88.4 R28, [R146+0x4800] ;  /* 0x00480000921c783b */ /* 0x000ea80000000200 */
[----:B------:R-:W5:Y:S04]  /*69f0*/  LDSM.16.M88.4 R20, [R146+0x5000] ;  /* 0x005000009214783b */ /* 0x000f680000000200 */
[----:B------:R-:W4:Y:S04]  /*6a00*/  LDSM.16.M88.4 R112, [R146+0x5800] ;  /* 0x005800009270783b */ /* 0x000f280000000200 */
[----:B------:R-:W-:Y:S04]  /*6a10*/  LDSM.16.M88.4 R100, [R145] ;  /* 0x000000009164783b */ /* 0x000fe80000000200 */
[----:B------:R-:W1:Y:S04]  /*6a20*/  LDSM.16.M88.4 R108, [R144] ;  /* 0x00000000906c783b */ /* 0x000e680000000200 */
[----:B------:R-:W1:Y:S04]  /*6a30*/  LDSM.16.M88.4 R116, [R136] ;  /* 0x000000008874783b */ /* 0x000e680000000200 */
[----:B------:R-:W0:Y:S01]  /*6a40*/  LDGDEPBAR ;  /* 0x00000000000079af */ /* 0x000e220000000000 */
[C---:B---3--:R-:W-:Y:S08]  /*6a50*/  HMMA.16816.F32.BF16 R8, R12.reuse, R4, RZ ;  /* 0x000000040c08723c */ /* 0x048ff000000418ff */
[C---:B------:R-:W-:Y:S08]  /*6a60*/  HMMA.16816.F32.BF16 R4, R12.reuse, R6, RZ ;  /* 0x000000060c04723c */ /* 0x040ff000000418ff */
[C---:B--2---:R-:W-:Y:S08]  /*6a70*/  HMMA.16816.F32.BF16 R32, R12.reuse, R28, RZ ;  /* 0x0000001c0c20723c */ /* 0x044ff000000418ff */
[C---:B-----5:R-:W-:Y:S08]  /*6a80*/  HMMA.16816.F32.BF16 R24, R12.reuse, R20, RZ ;  /* 0x000000140c18723c */ /* 0x060ff000000418ff */
[C---:B------:R-:W-:Y:S08]  /*6a90*/  HMMA.16816.F32.BF16 R28, R12.reuse, R30, RZ ;  /* 0x0000001e0c1c723c */ /* 0x040ff000000418ff */
[C---:B------:R-:W-:Y:S08]  /*6aa0*/  HMMA.16816.F32.BF16 R20, R12.reuse, R22, RZ ;  /* 0x000000160c14723c */ /* 0x040ff000000418ff */
[C---:B----4-:R-:W-:Y:S08]  /*6ab0*/  HMMA.16816.F32.BF16 R16, R12.reuse, R112, RZ ;  /* 0x000000700c10723c */ /* 0x050ff000000418ff */
[----:B------:R-:W-:Y:S01]  /*6ac0*/  HMMA.16816.F32.BF16 R12, R12, R114, RZ ;  /* 0x000000720c0c723c */ /* 0x000fe200000418ff */
[----:B------:R-:W2:Y:S07]  /*6ad0*/  LDSM.16.M88.4 R112, [R135] ;  /* 0x000000008770783b */ /* 0x000eae0000000200 */
        /* <DEDUP_REMOVED lines=18> */
[----:B------:R-:W-:Y:S07]  /*6c00*/  LDSM.16.M88.4 R108, [R133] ;  /* 0x00000000856c783b */ /* 0x000fee0000000200 */
[C---:B---3--:R-:W-:Y:S08]  /*6c10*/  HMMA.16816.F32.BF16 R24, R112.reuse, R100, R24 ;  /* 0x000000647018723c */ /* 0x048ff00000041818 */
        /* <DEDUP_REMOVED lines=27> */
[----:B------:R-:W1:Y:S07]  /*6dd0*/  LDSM.16.M88.4 R100, [R145+0x2000] ;  /* 0x002000009164783b */ /* 0x000e6e0000000200 */
        /* <DEDUP_REMOVED lines=9> */
[----:B------:R-:W-:Y:S07]  /*6e70*/  LDSM.16.M88.4 R112, [R140+0x6800] ;  /* 0x006800008c70783b */ /* 0x000fee0000000200 */
[C---:B---3--:R-:W-:Y:S08]  /*6e80*/  HMMA.16816.F32.BF16 R32, R100.reuse, R116, R32 ;  /* 0x000000746420723c */ /* 0x048ff00000041820 */
[C---:B------:R-:W-:Y:S01]  /*6e90*/  HMMA.16816.F32.BF16 R28, R100.reuse, R118, R28 ;  /* 0x00000076641c723c */ /* 0x040fe2000004181c */
[----:B------:R-:W-:Y:S07]  /*6ea0*/  LDSM.16.M88.4 R116, [R140+0x6000] ;  /* 0x006000008c74783b */ /* 0x000fee0000000200 */
[C---:B-1----:R-:W-:Y:S08]  /*6eb0*/  HMMA.16816.F32.BF16 R16, R100.reuse, R108, R16 ;  /* 0x0000006c6410723c */ /* 0x042ff00000041810 */
[----:B------:R-:W-:Y:S01]  /*6ec0*/  HMMA.16816.F32.BF16 R12, R100, R110, R12 ;  /* 0x0000006e640c723c */ /* 0x000fe2000004180c */
[----:B------:R-:W1:Y:S04]  /*6ed0*/  LDSM.16.M88.4 R108, [R143+0x2000] ;  /* 0x002000008f6c783b */ /* 0x000e680000000200 */
[----:B------:R-:W2:Y:S03]  /*6ee0*/  LDSM.16.M88.4 R100, [R140+0x7000] ;  /* 0x007000008c64783b */ /* 0x000ea60000000200 */
        /* <DEDUP_REMOVED lines=9> */
[C---:B-1----:R-:W-:Y:S08]  /*6f80*/  HMMA.16816.F32.BF16 R16, R108.reuse, R112, R16 ;  /* 0x000000706c10723c */ /* 0x042ff00000041810 */
[----:B------:R-:W-:Y:S01]  /*6f90*/  HMMA.16816.F32.BF16 R12, R108, R114, R12 ;  /* 0x000000726c0c723c */ /* 0x000fe2000004180c */
[----:B------:R-:W1:Y:S04]  /*6fa0*/  LDSM.16.M88.4 R108, [R133+0x3000] ;  /* 0x00300000856c783b */ /* 0x000e680000000200 */
[----:B------:R-:W3:Y:S03]  /*6fb0*/  LDSM.16.M88.4 R112, [R133+0x2800] ;  /* 0x002800008570783b */ /* 0x000ee60000000200 */
[C---:B--2---:R-:W-:Y:S08]  /*6fc0*/  HMMA.16816.F32.BF16 R8, R116.reuse, R100, R8 ;  /* 0x000000647408723c */ /* 0x044ff00000041808 */
[----:B------:R-:W-:Y:S01]  /*6fd0*/  HMMA.16816.F32.BF16 R4, R116, R102, R4 ;  /* 0x000000667404723c */ /* 0x000fe20000041804 */
[----:B------:R-:W2:Y:S01]  /*6fe0*/  LDSM.16.M88.4 R100, [R133+0x3800] ;  /* 0x003800008564783b */ /* 0x000ea20000000200 */
[----:B------:R-:W-:-:S06]  /*6ff0*/  DEPBAR.LE SB0, 0x0 ;  /* 0x000080000000791a */ /* 0x000fcc0000000000 */
[C---:B-1----:R-:W-:Y:S07]  /*7000*/  HMMA.16816.F32.BF16 R24, R116.reuse, R108, R24 ;  /* 0x0000006c7418723c */ /* 0x042fee0000041818 */
[----:B------:R-:W-:Y:S01]  /*7010*/  IMAD R109, R156, 0x40, R155 ;  /* 0x000000409c6d7824 */ /* 0x000fe200078e029b */
[----:B------:R-:W-:Y:S04]  /*7020*/  HMMA.16816.F32.BF16 R20, R116, R110, R20 ;  /* 0x0000006e7414723c */ /* 0x000fe80000041814 */
[----:B------:R-:W-:-:S04]  /*7030*/  IADD3 R173, R109, 0x9, RZ ;  /* 0x000000096dad7810 */ /* 0x000fc80007ffe0ff */
[----:B------:R-:W-:Y:S01]  /*7040*/  FMUL.FTZ R4, R4, c[0x0][0x2ec] ;  /* 0x0000bb0004047a20 */ /* 0x000fe20000410000 */
[C---:B---3--:R-:W-:Y:S01]  /*7050*/  HMMA.16816.F32.BF16 R32, R116.reuse, R112, R32 ;  /* 0x000000707420723c */ /* 0x048fe20000041820 */
[----:B------:R-:W-:Y:S01]  /*7060*/  FMUL.FTZ R6, R6, c[0x0][0x2ec] ;  /* 0x0000bb0006067a20 */ /* 0x000fe20000410000 */
[----:B------:R-:W-:Y:S01]  /*7070*/  IADD3 R111, R109, 0x8, RZ ;  /* 0x000000086d6f7810 */ /* 0x000fe20007ffe0ff */
[----:B------:R-:W-:Y:S02]  /*7080*/  FMUL.FTZ R5, R5, c[0x0][0x2ec] ;  /* 0x0000bb0005057a20 */ /* 0x000fe40000410000 */
[----:B------:R-:W-:Y:S01]  /*7090*/  FMUL.FTZ R7, R7, c[0x0][0x2ec] ;  /* 0x0000bb0007077a20 */ /* 0x000fe20000410000 */
[----:B------:R-:W-:Y:S01]  /*70a0*/  MUFU.TANH R4, R4 ;  /* 0x0000000400047308 */ /* 0x000fe20000002400 */
[----:B------:R-:W-:Y:S01]  /*70b0*/  ISETP.GE.AND P3, PT, R111, R122, PT ;  /* 0x0000007a6f00720c */ /* 0x000fe20003f66270 */
[----:B------:R-:W-:Y:S01]  /*70c0*/  HMMA.16816.F32.BF16 R28, R116, R114, R28 ;  /* 0x00000072741c723c */ /* 0x000fe2000004181c */
[----:B------:R-:W-:Y:S01]  /*70d0*/  FMUL.FTZ R165, R27, c[0x0][0x2ec] ;  /* 0x0000bb001ba57a20 */ /* 0x000fe20000410000 */
[----:B------:R-:W-:Y:S01]  /*70e0*/  ISETP.GE.AND P5, PT, R111, R104, PT ;  /* 0x000000686f00720c */ /* 0x000fe20003fa6270 */
[----:B------:R-:W-:-:S02]  /*70f0*/  FMUL.FTZ R24, R24, c[0x0][0x2ec] ;  /* 0x0000bb0018187a20 */ /* 0x000fc40000410000 */
[----:B------:R-:W-:Y:S01]  /*7100*/  FMUL.FTZ R26, R26, c[0x0][0x2ec] ;  /* 0x0000bb001a1a7a20 */ /* 0x000fe20000410000 */
[----:B------:R-:W-:Y:S01]  /*7110*/  MUFU.TANH R6, R6 ;  /* 0x0000000600067308 */ /* 0x000fe20000002400 */
[----:B------:R-:W-:Y:S01]  /*7120*/  IADD3 R115, R109, 0x1, RZ ;  /* 0x000000016d737810 */ /* 0x000fe20007ffe0ff */
[C---:B--2---:R-:W-:Y:S01]  /*7130*/  HMMA.16816.F32.BF16 R16, R116.reuse, R100, R16 ;  /* 0x000000647410723c */ /* 0x044fe20000041810 */
[----:B------:R-:W-:Y:S02]  /*7140*/  FMUL.FTZ R27, R21, c[0x0][0x2ec] ;  /* 0x0000bb00151b7a20 */ /* 0x000fe40000410000 */
[----:B------:R-:W-:Y:S01]  /*7150*/  FMUL.FTZ R20, R20, c[0x0][0x2ec] ;  /* 0x0000bb0014147a20 */ /* 0x000fe20000410000 */
[----:B------:R-:W-:Y:S01]  /*7160*/  ISETP.GE.AND P6, PT, R115, R122, PT ;  /* 0x0000007a7300720c */ /* 0x000fe20003fc6270 */
[----:B------:R-:W-:Y:S01]  /*7170*/  FMUL.FTZ R22, R22, c[0x0][0x2ec] ;  /* 0x0000bb0016167a20 */ /* 0x000fe20000410000 */
[----:B------:R1:W-:Y:S01]  /*7180*/  I2F R113, R115 ;  /* 0x0000007300717306 */ /* 0x0003e20000201400 */
[----:B------:R-:W-:Y:S01]  /*7190*/  FMUL.FTZ R101, R8, c[0x0][0x2ec] ;  /* 0x0000bb0008657a20 */ /* 0x000fe20000410000 */
[----:B------:R-:W-:Y:S01]  /*71a0*/  HMMA.16816.F32.BF16 R12, R116, R102, R12 ;  /* 0x00000066740c723c */ /* 0x000fe2000004180c */
[----:B------:R-:W-:Y:S01]  /*71b0*/  FMUL.FTZ R8, R9, c[0x0][0x2ec] ;  /* 0x0000bb0009087a20 */ /* 0x000fe20000410000 */
[----:B------:R-:W-:Y:S01]  /*71c0*/  ISETP.GE.AND P4, PT, R115, R104, PT ;  /* 0x000000687300720c */ /* 0x000fe20003f86270 */
[----:B------:R-:W-:-:S02]  /*71d0*/  FMUL.FTZ R9, R10, c[0x0][0x2ec] ;  /* 0x0000bb000a097a20 */ /* 0x000fc40000410000 */
[----:B------:R-:W-:Y:S01]  /*71e0*/  FMUL.FTZ R10, R11, c[0x0][0x2ec] ;  /* 0x0000bb000b0a7a20 */ /* 0x000fe20000410000 */
[----:B------:R2:W3:Y:S01]  /*71f0*/  I2F R103, R111 ;  /* 0x0000006f00677306 */ /* 0x0004e20000201400 */
[----:B------:R-:W-:Y:S02]  /*7200*/  FMUL.FTZ R119, R33, c[0x0][0x2ec] ;  /* 0x0000bb0021777a20 */ /* 0x000fe40000410000 */
[----:B------:R-:W-:Y:S02]  /*7210*/  FMUL.FTZ R171, R35, c[0x0][0x2ec] ;  /* 0x0000bb0023ab7a20 */ /* 0x000fe40000410000 */
[----:B------:R-:W-:Y:S02]  /*7220*/  FMUL.FTZ R169, R31, c[0x0][0x2ec] ;  /* 0x0000bb001fa97a20 */ /* 0x000fe40000410000 */
[----:B------:R-:W-:Y:S01]  /*7230*/  FMUL.FTZ R31, R25, c[0x0][0x2ec] ;  /* 0x0000bb00191f7a20 */ /* 0x000fe20000410000 */
[----:B------:R-:W4:Y:S01]  /*7240*/  MUFU.TANH R8, R8 ;  /* 0x0000000800087308 */ /* 0x000f220000002400 */
[----:B------:R-:W-:Y:S01]  /*7250*/  FMUL.FTZ R34, R34, c[0x0][0x2ec] ;  /* 0x0000bb0022227a20 */ /* 0x000fe20000410000 */
[----:B-1----:R-:W-:Y:S01]  /*7260*/  IADD3 R115, R109, 0x18, RZ ;  /* 0x000000186d737810 */ /* 0x002fe20007ffe0ff */
[----:B------:R-:W-:-:S02]  /*7270*/  FMUL.FTZ R21, R16, c[0x0][0x2ec] ;  /* 0x0000bb0010157a20 */ /* 0x000fc40000410000 */
[----:B------:R-:W-:Y:S02]  /*7280*/  FMUL.FTZ R32, R32, c[0x0][0x2ec] ;  /* 0x0000bb0020207a20 */ /* 0x000fe40000410000 */
[----:B------:R-:W-:Y:S01]  /*7290*/  FMUL.FTZ R28, R28, c[0x0][0x2ec] ;  /* 0x0000bb001c1c7a20 */ /* 0x000fe20000410000 */
[----:B------:R-:W1:Y:S01]  /*72a0*/  MUFU.TANH R10, R10 ;  /* 0x0000000a000a7308 */ /* 0x000e620000002400 */
[----:B--2---:R-:W-:Y:S01]  /*72b0*/  IADD3 R111, R109, 0x11, RZ ;  /* 0x000000116d6f7810 */ /* 0x004fe20007ffe0ff */
[CC--:B---3--:R-:W-:Y:S02]  /*72c0*/  FFMA.FTZ R4, R0.reuse, R103.reuse, R4 ;  /* 0x0000006700047223 */ /* 0x0c8fe40000010004 */
[----:B------:R-:W-:Y:S02]  /*72d0*/  FFMA.FTZ R6, R0, R103, R6 ;  /* 0x0000006700067223 */ /* 0x000fe40000010006 */
[----:B------:R-:W-:Y:S02]  /*72e0*/  FMUL.FTZ R103, R18, c[0x0][0x2ec] ;  /* 0x0000bb0012677a20 */ /* 0x000fe40000410000 */
[----:B------:R-:W-:Y:S01]  /*72f0*/  MUFU.TANH R5, R5 ;  /* 0x0000000500057308 */ /* 0x000fe20000002400 */
[----:B----4-:R-:W-:Y:S01]  /*7300*/  FFMA.FTZ R11, R0, R113, R8 ;  /* 0x00000071000b7223 */ /* 0x010fe20000010008 */
[----:B------:R-:W-:Y:S01]  /*7310*/  FSEL R6, R6, -INF , !P5 ;  /* 0xff80000006067808 */ /* 0x000fe20006800000 */
[----:B------:R-:W-:-:S02]  /*7320*/  FMUL.FTZ R30, R30, c[0x0][0x2ec] ;  /* 0x0000bb001e1e7a20 */ /* 0x000fc40000410000 */
[----:B------:R-:W-:Y:S01]  /*7330*/  FMUL.FTZ R35, R29, c[0x0][0x2ec] ;  /* 0x0000bb001d237a20 */ /* 0x000fe20000410000 */
[----:B------:R-:W-:Y:S01]  /*7340*/  FSEL R11, R11, -INF , !P6 ;  /* 0xff8000000b0b7808 */ /* 0x000fe20007000000 */
[----:B------:R-:W-:Y:S01]  /*7350*/  FMUL.FTZ R23, R23, c[0x0][0x2ec] ;  /* 0x0000bb0017177a20 */ /* 0x000fe20000410000 */
[----:B------:R-:W-:Y:S01]  /*7360*/  MUFU.TANH R7, R7 ;  /* 0x0000000700077308 */ /* 0x000fe20000002400 */
[----:B-1----:R-:W-:Y:S01]  /*7370*/  FFMA.FTZ R8, R0, R113, R10 ;  /* 0x0000007100087223 */ /* 0x002fe2000001000a */
[----:B------:R-:W-:Y:S01]  /*7380*/  IADD3 R113, R109, 0x10, RZ ;  /* 0x000000106d717810 */ /* 0x000fe20007ffe0ff */
[----:B------:R-:W-:Y:S01]  /*7390*/  FMUL.FTZ R19, R19, c[0x0][0x2ec] ;  /* 0x0000bb0013137a20 */ /* 0x000fe20000410000 */
[----:B------:R-:W-:Y:S01]  /*73a0*/  ISETP.GE.AND P6, PT, R173, R122, PT ;  /* 0x0000007aad00720c */ /* 0x000fe20003fc6270 */
[----:B------:R-:W-:Y:S01]  /*73b0*/  FMUL.FTZ R17, R17, c[0x0][0x2ec] ;  /* 0x0000bb0011117a20 */ /* 0x000fe20000410000 */
[----:B------:R-:W-:Y:S01]  /*73c0*/  FSEL R8, R8, -INF , !P4 ;  /* 0xff80000008087808 */ /* 0x000fe20006000000 */
[----:B------:R-:W-:Y:S01]  /*73d0*/  FMUL.FTZ R13, R13, c[0x0][0x2ec] ;  /* 0x0000bb000d0d7a20 */ /* 0x000fe20000410000 */
[----:B------:R-:W1:Y:S01]  /*73e0*/  I2F R16, R173 ;  /* 0x000000ad00107306 */ /* 0x000e620000201400 */
[-C--:B------:R-:W-:Y:S01]  /*73f0*/  ISETP.GE.AND P4, PT, R173, R104.reuse, PT ;  /* 0x00000068ad00720c */ /* 0x080fe20003f86270 */
[----:B------:R-:W-:Y:S01]  /*7400*/  FMUL.FTZ R15, R15, c[0x0][0x2ec] ;  /* 0x0000bb000f0f7a20 */ /* 0x000fe20000410000 */
[----:B------:R-:W-:-:S05]  /*7410*/  ISETP.GE.AND P5, PT, R113, R104, PT ;  /* 0x000000687100720c */ /* 0x000fca0003fa6270 */
[----:B------:R-:W-:Y:S08]  /*7420*/  MUFU.TANH R25, R20 ;  /* 0x0000001400197308 */ /* 0x000ff00000002400 */
[----:B------:R-:W-:Y:S01]  /*7430*/  MUFU.TANH R119, R119 ;  /* 0x0000007700777308 */ /* 0x000fe20000002400 */
[CC--:B-1----:R-:W-:Y:S02]  /*7440*/  FFMA.FTZ R5, R0.reuse, R16.reuse, R5 ;  /* 0x0000001000057223 */ /* 0x0c2fe40000010005 */
[----:B------:R-:W-:Y:S01]  /*7450*/  FFMA.FTZ R18, R0, R16, R7 ;  /* 0x0000001000127223 */ /* 0x000fe20000010007 */
[----:B------:R-:W-:-:S02]  /*7460*/  FSEL R7, R4, -INF , !P3 ;  /* 0xff80000004077808 */ /* 0x000fc40005800000 */
[----:B------:R-:W-:Y:S02]  /*7470*/  FSEL R5, R5, -INF , !P6 ;  /* 0xff80000005057808 */ /* 0x000fe40007000000 */
[----:B------:R-:W-:Y:S01]  /*7480*/  MUFU.TANH R171, R171 ;  /* 0x000000ab00ab7308 */ /* 0x000fe20000002400 */
[----:B------:R-:W-:Y:S02]  /*7490*/  FSEL R4, R18, -INF , !P4 ;  /* 0xff80000012047808 */ /* 0x000fe40006000000 */
[C---:B------:R-:W-:Y:S02]  /*74a0*/  ISETP.GE.AND P6, PT, R111.reuse, R122, PT ;  /* 0x0000007a6f00720c */ /* 0x040fe40003fc6270 */
[----:B------:R-:W-:Y:S02]  /*74b0*/  ISETP.GE.AND P4, PT, R111, R104, PT ;  /* 0x000000686f00720c */ /* 0x000fe40003f86270 */
[----:B------:R-:W-:Y:S01]  /*74c0*/  ISETP.GE.AND P3, PT, R113, R122, PT ;  /* 0x0000007a7100720c */ /* 0x000fe20003f66270 */
[----:B------:R1:W2:Y:S08]  /*74d0*/  I2F R20, R111 ;  /* 0x0000006f00147306 */ /* 0x0002b00000201400 */
[----:B------:R-:W-:Y:S08]  /*74e0*/  MUFU.TANH R129, R34 ;  /* 0x0000002200817308 */ /* 0x000ff00000002400 */
[----:B------:R-:W3:Y:S01]  /*74f0*/  I2F R10, R113 ;  /* 0x00000071000a7306 */ /* 0x000ee20000201400 */
[----:B-1----:R-:W-:Y:S01]  /*7500*/  IADD3 R111, R109, 0x19, RZ ;  /* 0x000000196d6f7810 */ /* 0x002fe20007ffe0ff */
[----:B--2---:R-:W-:-:S02]  /*7510*/  FFMA.FTZ R119, R0, R20, R119 ;  /* 0x0000001400777223 */ /* 0x004fc40000010077 */
[----:B------:R-:W-:-:S04]  /*7520*/  FFMA.FTZ R171, R0, R20, R171 ;  /* 0x0000001400ab7223 */ /* 0x000fc800000100ab */
[----:B------:R-:W1:Y:S01]  /*7530*/  MUFU.TANH R117, R32 ;  /* 0x0000002000757308 */ /* 0x000e620000002400 */
[----:B------:R-:W-:Y:S02]  /*7540*/  FSEL R184, R171, -INF , !P4 ;  /* 0xff800000abb87808 */ /* 0x000fe40006000000 */
[----:B------:R-:W-:-:S05]  /*7550*/  ISETP.GE.AND P4, PT, R111, R104, PT ;  /* 0x000000686f00720c */ /* 0x000fca0003f86270 */
[----:B------:R-:W-:Y:S01]  /*7560*/  MUFU.TANH R33, R28 ;  /* 0x0000001c00217308 */ /* 0x000fe20000002400 */
[C---:B---3--:R-:W-:Y:S01]  /*7570*/  FFMA.FTZ R128, R0.reuse, R10, R129 ;  /* 0x0000000a00807223 */ /* 0x048fe20000010081 */
[----:B------:R-:W-:Y:S02]  /*7580*/  IADD3 R113, R109, 0x20, RZ ;  /* 0x000000206d717810 */ /* 0x000fe40007ffe0ff */
[----:B------:R-:W-:Y:S02]  /*7590*/  FSEL R129, R119, -INF , !P6 ;  /* 0xff80000077817808 */ /* 0x000fe40007000000 */
[----:B------:R-:W-:Y:S02]  /*75a0*/  ISETP.GE.AND P6, PT, R111, R122, PT ;  /* 0x0000007a6f00720c */ /* 0x000fe40003fc6270 */
[----:B------:R-:W-:Y:S01]  /*75b0*/  MUFU.TANH R127, R30 ;  /* 0x0000001e007f7308 */ /* 0x000fe20000002400 */
[----:B-1----:R-:W-:Y:S01]  /*75c0*/  FFMA.FTZ R117, R0, R10, R117 ;  /* 0x0000000a00757223 */ /* 0x002fe20000010075 */
[----:B------:R-:W-:-:S02]  /*75d0*/  FSEL R128, R128, -INF , !P5 ;  /* 0xff80000080807808 */ /* 0x000fc40006800000 */
[----:B------:R-:W-:Y:S02]  /*75e0*/  ISETP.GE.AND P5, PT, R115, R104, PT ;  /* 0x000000687300720c */ /* 0x000fe40003fa6270 */
[----:B------:R-:W-:Y:S02]  /*75f0*/  FSEL R177, R117, -INF , !P3 ;  /* 0xff80000075b17808 */ /* 0x000fe40005800000 */
[----:B------:R-:W1:Y:S01]  /*7600*/  I2F R16, R115 ;  /* 0x0000007300107306 */ /* 0x000e620000201400 */
[----:B------:R-:W-:-:S07]  /*7610*/  ISETP.GE.AND P3, PT, R115, R122, PT ;  /* 0x0000007a7300720c */ /* 0x000fce0003f66270 */
[----:B------:R-:W-:Y:S08]  /*7620*/  MUFU.TANH R35, R35 ;  /* 0x0000002300237308 */ /* 0x000ff00000002400 */
[----:B------:R2:W3:Y:S01]  /*7630*/  I2F R18, R111 ;  /* 0x0000006f00127306 */ /* 0x0004e20000201400 */
[CC--:B-1----:R-:W-:Y:S01]  /*7640*/  FFMA.FTZ R175, R0.reuse, R16.reuse, R33 ;  /* 0x0000001000af7223 */ /* 0x0c2fe20000010021 */
[----:B------:R-:W-:Y:S01]  /*7650*/  IADD3 R115, R109, 0x28, RZ ;  /* 0x000000286d737810 */ /* 0x000fe20007ffe0ff */
[----:B------:R-:W-:-:S02]  /*7660*/  FFMA.FTZ R127, R0, R16, R127 ;  /* 0x00000010007f7223 */ /* 0x000fc4000001007f */
[----:B------:R-:W-:Y:S01]  /*7670*/  FMUL.FTZ R33, R12, c[0x0][0x2ec] ;  /* 0x0000bb000c217a20 */ /* 0x000fe20000410000 */
[----:B------:R-:W-:Y:S02]  /*7680*/  FSEL R175, R175, -INF , !P3 ;  /* 0xff800000afaf7808 */ /* 0x000fe40005800000 */
[----:B------:R-:W-:Y:S01]  /*7690*/  MUFU.TANH R29, R24 ;  /* 0x00000018001d7308 */ /* 0x000fe20000002400 */
[----:B------:R-:W-:Y:S02]  /*76a0*/  FSEL R182, R127, -INF , !P5 ;  /* 0xff8000007fb67808 */ /* 0x000fe40006800000 */
[C---:B------:R-:W-:Y:S02]  /*76b0*/  ISETP.GE.AND P3, PT, R113.reuse, R122, PT ;  /* 0x0000007a7100720c */ /* 0x040fe40003f66270 */
[----:B------:R-:W-:Y:S02]  /*76c0*/  ISETP.GE.AND P5, PT, R113, R104, PT ;  /* 0x000000687100720c */ /* 0x000fe40003fa6270 */
[----:B--2---:R-:W-:Y:S01]  /*76d0*/  IADD3 R111, R109, 0x21, RZ ;  /* 0x000000216d6f7810 */ /* 0x004fe20007ffe0ff */
[----:B------:R-:W-:Y:S01]  /*76e0*/  MUFU.TANH R131, R26 ;  /* 0x0000001a00837308 */ /* 0x000fe20000002400 */
[----:B---3--:R-:W-:-:S05]  /*76f0*/  FFMA.FTZ R35, R0, R18, R35 ;  /* 0x0000001200237223 */ /* 0x008fca0000010023 */
[----:B------:R-:W-:Y:S02]  /*7700*/  FSEL R127, R35, -INF , !P6 ;  /* 0xff800000237f7808 */ /* 0x000fe40007000000 */
[----:B------:R-:W1:Y:S01]  /*7710*/  I2F R10, R113 ;  /* 0x00000071000a7306 */ /* 0x000e620000201400 */
[----:B------:R-:W-:Y:S02]  /*7720*/  IADD3 R35, R109, 0x29, RZ ;  /* 0x000000296d237810 */ /* 0x000fe40007ffe0ff */
[----:B------:R-:W-:-:S05]  /*7730*/  ISETP.GE.AND P6, PT, R111, R122, PT ;  /* 0x0000007a6f00720c */ /* 0x000fca0003fc6270 */
[----:B------:R-:W2:Y:S08]  /*7740*/  MUFU.TANH R169, R169 ;  /* 0x000000a900a97308 */ /* 0x000eb00000002400 */
[----:B------:R-:W-:Y:S01]  /*7750*/  MUFU.TANH R31, R31 ;  /* 0x0000001f001f7308 */ /* 0x000fe20000002400 */
[CC--:B-1----:R-:W-:Y:S02]  /*7760*/  FFMA.FTZ R173, R0.reuse, R10.reuse, R29 ;  /* 0x0000000a00ad7223 */ /* 0x0c2fe4000001001d */
[----:B------:R-:W-:-:S02]  /*7770*/  FFMA.FTZ R131, R0, R10, R131 ;  /* 0x0000000a00837223 */ /* 0x000fc40000010083 */
[----:B------:R-:W-:Y:S01]  /*7780*/  FMUL.FTZ R29, R14, c[0x0][0x2ec] ;  /* 0x0000bb000e1d7a20 */ /* 0x000fe20000410000 */
[----:B------:R-:W-:Y:S02]  /*7790*/  FSEL R173, R173, -INF , !P3 ;  /* 0xff800000adad7808 */ /* 0x000fe40005800000 */
[----:B------:R-:W1:Y:S01]  /*77a0*/  I2F R16, R111 ;  /* 0x0000006f00107306 */ /* 0x000e620000201400 */
[----:B--2---:R-:W-:Y:S01]  /*77b0*/  FFMA.FTZ R169, R0, R18, R169 ;  /* 0x0000001200a97223 */ /* 0x004fe200000100a9 */
[----:B------:R-:W-:Y:S02]  /*77c0*/  ISETP.GE.AND P3, PT, R115, R122, PT ;  /* 0x0000007a7300720c */ /* 0x000fe40003f66270 */
[----:B------:R-:W-:Y:S02]  /*77d0*/  FSEL R178, R131, -INF , !P5 ;  /* 0xff80000083b27808 */ /* 0x000fe40006800000 */
[----:B------:R-:W-:Y:S01]  /*77e0*/  FSEL R180, R169, -INF , !P4 ;  /* 0xff800000a9b47808 */ /* 0x000fe20006000000 */
[----:B------:R-:W-:Y:S01]  /*77f0*/  IMAD.MOV.U32 R169, RZ, RZ, R125 ;  /* 0x000000ffffa97224 */ /* 0x000fe200078e007d */
[----:B------:R-:W-:Y:S01]  /*7800*/  MUFU.TANH R123, R22 ;  /* 0x00000016007b7308 */ /* 0x000fe20000002400 */
[----:B------:R-:W-:-:S02]  /*7810*/  ISETP.GE.AND P4, PT, R111, R104, PT ;  /* 0x000000686f00720c */ /* 0x000fc40003f86270 */
[----:B------:R-:W-:-:S05]  /*7820*/  ISETP.GE.AND P5, PT, R115, R104, PT ;  /* 0x000000687300720c */ /* 0x000fca0003fa6270 */
[----:B------:R-:W2:Y:S01]  /*7830*/  I2F R12, R115 ;  /* 0x00000073000c7306 */ /* 0x000ea20000201400 */
[----:B-1----:R-:W-:Y:S01]  /*7840*/  FFMA.FTZ R31, R0, R16, R31 ;  /* 0x00000010001f7223 */ /* 0x002fe2000001001f */
[----:B------:R-:W-:-:S04]  /*7850*/  IADD3 R111, R109, 0x30, RZ ;  /* 0x000000306d6f7810 */ /* 0x000fc80007ffe0ff */
[----:B------:R-:W-:Y:S02]  /*7860*/  FSEL R171, R31, -INF , !P6 ;  /* 0xff8000001fab7808 */ /* 0x000fe40007000000 */
[----:B------:R-:W-:Y:S01]  /*7870*/  MUFU.TANH R27, R27 ;  /* 0x0000001b001b7308 */ /* 0x000fe20000002400 */
[----:B------:R-:W-:Y:S02]  /*7880*/  IADD3 R31, R109, 0x31, RZ ;  /* 0x000000316d1f7810 */ /* 0x000fe40007ffe0ff */
[----:B------:R-:W-:-:S05]  /*7890*/  ISETP.GE.AND P6, PT, R35, R122, PT ;  /* 0x0000007a2300720c */ /* 0x000fca0003fc6270 */
[----:B------:R-:W-:Y:S01]  /*78a0*/  MUFU.TANH R23, R23 ;  /* 0x0000001700177308 */ /* 0x000fe20000002400 */
[CC--:B--2---:R-:W-:Y:S02]  /*78b0*/  FFMA.FTZ R25, R0.reuse, R12.reuse, R25 ;  /* 0x0000000c00197223 */ /* 0x0c4fe40000010019 */
[----:B------:R-:W-:-:S05]  /*78c0*/  FFMA.FTZ R123, R0, R12, R123 ;  /* 0x0000000c007b7223 */ /* 0x000fca000001007b */
[----:B------:R-:W1:Y:S01]  /*78d0*/  I2F R10, R35 ;  /* 0x00000023000a7306 */ /* 0x000e620000201400 */
[----:B------:R-:W-:Y:S02]  /*78e0*/  FSEL R174, R123, -INF , !P5 ;  /* 0xff8000007bae7808 */ /* 0x000fe40006800000 */
[----:B------:R-:W-:-:S05]  /*78f0*/  ISETP.GE.AND P5, PT, R111, R104, PT ;  /* 0x000000686f00720c */ /* 0x000fca0003fa6270 */
[----:B------:R-:W2:Y:S08]  /*7900*/  MUFU.TANH R165, R165 ;  /* 0x000000a500a57308 */ /* 0x000eb00000002400 */
[----:B------:R-:W-:Y:S01]  /*7910*/  MUFU.TANH R21, R21 ;  /* 0x0000001500157308 */ /* 0x000fe20000002400 */
[CC--:B-1----:R-:W-:Y:S02]  /*7920*/  FFMA.FTZ R27, R0.reuse, R10.reuse, R27 ;  /* 0x0000000a001b7223 */ /* 0x0c2fe4000001001b */
[----:B------:R-:W-:Y:S01]  /*7930*/  FFMA.FTZ R164, R0, R10, R23 ;  /* 0x0000000a00a47223 */ /* 0x000fe20000010017 */
[----:B------:R-:W-:-:S02]  /*7940*/  IADD3 R23, R109, 0x38, RZ ;  /* 0x000000386d177810 */ /* 0x000fc40007ffe0ff */
[----:B------:R-:W-:Y:S02]  /*7950*/  FSEL R131, R27, -INF , !P6 ;  /* 0xff8000001b837808 */ /* 0x000fe40007000000 */
[----:B------:R-:W-:Y:S01]  /*7960*/  MUFU.TANH R19, R19 ;  /* 0x0000001300137308 */ /* 0x000fe20000002400 */
[----:B--2---:R-:W-:Y:S01]  /*7970*/  FFMA.FTZ R165, R0, R16, R165 ;  /* 0x0000001000a57223 */ /* 0x004fe200000100a5 */
[----:B------:R-:W-:-:S04]  /*7980*/  ISETP.GE.AND P6, PT, R31, R122, PT ;  /* 0x0000007a1f00720c */ /* 0x000fc80003fc6270 */
[----:B------:R-:W-:Y:S02]  /*7990*/  FSEL R176, R165, -INF , !P4 ;  /* 0xff800000a5b07808 */ /* 0x000fe40006000000 */
[----:B------:R-:W1:Y:S01]  /*79a0*/  I2F R14, R111 ;  /* 0x0000006f000e7306 */ /* 0x000e620000201400 */
[----:B------:R-:W-:Y:S02]  /*79b0*/  FSEL R165, R25, -INF , !P3 ;  /* 0xff80000019a57808 */ /* 0x000fe40005800000 */
[----:B------:R-:W-:Y:S02]  /*79c0*/  ISETP.GE.AND P3, PT, R111, R122, PT ;  /* 0x0000007a6f00720c */ /* 0x000fe40003f66270 */
[----:B------:R-:W-:-:S03]  /*79d0*/  ISETP.GE.AND P4, PT, R35, R104, PT ;  /* 0x000000682300720c */ /* 0x000fc60003f86270 */
[----:B------:R-:W2:Y:S01]  /*79e0*/  I2F R12, R31 ;  /* 0x0000001f000c7306 */ /* 0x000ea20000201400 */
[----:B------:R-:W-:Y:S02]  /*79f0*/  FSEL R164, R164, -INF , !P4 ;  /* 0xff800000a4a47808 */ /* 0x000fe40006000000 */
[----:B------:R-:W-:-:S05]  /*7a00*/  ISETP.GE.AND P4, PT, R31, R104, PT ;  /* 0x000000681f00720c */ /* 0x000fca0003f86270 */
[----:B------:R-:W3:Y:S01]  /*7a10*/  MUFU.TANH R17, R17 ;  /* 0x0000001100117308 */ /* 0x000ee20000002400 */
[----:B-1----:R-:W-:-:S05]  /*7a20*/  FFMA.FTZ R21, R0, R14, R21 ;  /* 0x0000000e00157223 */ /* 0x002fca0000010015 */
[----:B------:R-:W-:Y:S02]  /*7a30*/  FSEL R118, R21, -INF , !P3 ;  /* 0xff80000015767808 */ /* 0x000fe40005800000 */
[----:B------:R-:W-:Y:S01]  /*7a40*/  MUFU.TANH R101, R101 ;  /* 0x0000006500657308 */ /* 0x000fe20000002400 */
[----:B--2---:R-:W-:Y:S01]  /*7a50*/  FFMA.FTZ R116, R0, R12, R19 ;  /* 0x0000000c00747223 */ /* 0x004fe20000010013 */
[C---:B------:R-:W-:Y:S02]  /*7a60*/  IADD3 R19, R109.reuse, 0x39, RZ ;  /* 0x000000396d137810 */ /* 0x040fe40007ffe0ff */
[----:B------:R-:W-:Y:S02]  /*7a70*/  ISETP.GE.AND P3, PT, R109, R122, PT ;  /* 0x0000007a6d00720c */ /* 0x000fe40003f66270 */
[----:B------:R-:W-:Y:S02]  /*7a80*/  FSEL R116, R116, -INF , !P4 ;  /* 0xff80000074747808 */ /* 0x000fe40006000000 */
[----:B------:R-:W1:Y:S01]  /*7a90*/  I2F R10, R109 ;  /* 0x0000006d000a7306 */ /* 0x000e620000201400 */
[----:B---3--:R-:W-:Y:S01]  /*7aa0*/  FFMA.FTZ R123, R0, R12, R17 ;  /* 0x0000000c007b7223 */ /* 0x008fe20000010011 */
[----:B------:R-:W-:-:S04]  /*7ab0*/  ISETP.GE.AND P4, PT, R23, R104, PT ;  /* 0x000000681700720c */ /* 0x000fc80003f86270 */
[----:B------:R-:W-:Y:S02]  /*7ac0*/  FSEL R123, R123, -INF , !P6 ;  /* 0xff8000007b7b7808 */ /* 0x000fe40007000000 */
[----:B------:R-:W2:Y:S01]  /*7ad0*/  MUFU.TANH R9, R9 ;  /* 0x0000000900097308 */ /* 0x000ea20000002400 */
[----:B------:R-:W-:-:S07]  /*7ae0*/  ISETP.GE.AND P6, PT, R23, R122, PT ;  /* 0x0000007a1700720c */ /* 0x000fce0003fc6270 */
[----:B------:R-:W3:Y:S01]  /*7af0*/  MUFU.TANH R103, R103 ;  /* 0x0000006700677308 */ /* 0x000ee20000002400 */
[----:B-1----:R-:W-:-:S07]  /*7b00*/  FFMA.FTZ R101, R0, R10, R101 ;  /* 0x0000000a00657223 */ /* 0x002fce0000010065 */
[----:B------:R-:W-:Y:S01]  /*7b10*/  MUFU.TANH R33, R33 ;  /* 0x0000002100217308 */ /* 0x000fe20000002400 */
[----:B--2---:R-:W-:Y:S01]  /*7b20*/  FFMA.FTZ R9, R0, R10, R9 ;  /* 0x0000000a00097223 */ /* 0x004fe20000010009 */
[----:B------:R-:W-:Y:S01]  /*7b30*/  FSEL R10, R101, -INF , !P3 ;  /* 0xff800000650a7808 */ /* 0x000fe20005800000 */
[----:B------:R-:W-:Y:S01]  /*7b40*/  BAR.SYNC.DEFER_BLOCKING 0x0 ;  /* 0x0000000000007b1d */ /* 0x000fe20000010000 */
[----:B------:R-:W-:Y:S01]  /*7b50*/  ISETP.GT.AND P3, PT, R156, R149, PT ;  /* 0x000000959c00720c */ /* 0x000fe20003f64270 */
[----:B---3--:R-:W-:-:S04]  /*7b60*/  FFMA.FTZ R103, R0, R14, R103 ;  /* 0x0000000e00677223 */ /* 0x008fc80000010067 */
[----:B------:R-:W-:Y:S01]  /*7b70*/  MUFU.TANH R29, R29 ;  /* 0x0000001d001d7308 */ /* 0x000fe20000002400 */
[----:B------:R-:W-:Y:S02]  /*7b80*/  FSEL R103, R103, -INF , !P5 ;  /* 0xff80000067677808 */ /* 0x000fe40006800000 */
[----:B------:R-:W-:-:S05]  /*7b90*/  ISETP.GE.AND P5, PT, R109, R104, PT ;  /* 0x000000686d00720c */ /* 0x000fca0003fa6270 */
[----:B------:R-:W1:Y:S01]  /*7ba0*/  I2F R16, R23 ;  /* 0x0000001700107306 */ /* 0x000e620000201400 */
[----:B------:R-:W-:-:S07]  /*7bb0*/  FSEL R9, R9, -INF , !P5 ;  /* 0xff80000009097808 */ /* 0x000fce0006800000 */
[----:B------:R-:W-:Y:S08]  /*7bc0*/  MUFU.TANH R13, R13 ;  /* 0x0000000d000d7308 */ /* 0x000ff00000002400 */
[----:B------:R-:W2:Y:S01]  /*7bd0*/  I2F R17, R19 ;  /* 0x0000001300117306 */ /* 0x000ea20000201400 */
[CC--:B-1----:R-:W-:Y:S02]  /*7be0*/  FFMA.FTZ R33, R0.reuse, R16.reuse, R33 ;  /* 0x0000001000217223 */ /* 0x0c2fe40000010021 */
[----:B------:R-:W-:-:S03]  /*7bf0*/  FFMA.FTZ R29, R0, R16, R29 ;  /* 0x00000010001d7223 */ /* 0x000fc6000001001d */
[----:B------:R-:W-:Y:S02]  /*7c00*/  FSEL R119, R33, -INF , !P6 ;  /* 0xff80000021777808 */ /* 0x000fe40007000000 */
[----:B------:R-:W1:Y:S01]  /*7c10*/  MUFU.TANH R15, R15 ;  /* 0x0000000f000f7308 */ /* 0x000e620000002400 */
[----:B------:R-:W-:Y:S02]  /*7c20*/  FSEL R102, R29, -INF , !P4 ;  /* 0xff8000001d667808 */ /* 0x000fe40006000000 */
[C---:B------:R-:W-:Y:S02]  /*7c30*/  ISETP.GE.AND P6, PT, R19.reuse, R122, PT ;  /* 0x0000007a1300720c */ /* 0x040fe40003fc6270 */
[----:B------:R-:W-:Y:S01]  /*7c40*/  ISETP.GE.AND P4, PT, R19, R104, PT ;  /* 0x000000681300720c */ /* 0x000fe20003f86270 */
[----:B--2---:R-:W-:-:S05]  /*7c50*/  FFMA.FTZ R13, R0, R17, R13 ;  /* 0x00000011000d7223 */ /* 0x004fca000001000d */
[----:B------:R-:W-:Y:S01]  /*7c60*/  FSEL R122, R13, -INF , !P6 ;  /* 0xff8000000d7a7808 */ /* 0x000fe20007000000 */
[----:B-1----:R-:W-:-:S05]  /*7c70*/  FFMA.FTZ R15, R0, R17, R15 ;  /* 0x00000011000f7223 */ /* 0x002fca000001000f */
[----:B------:R-:W-:Y:S01]  /*7c80*/  FSEL R115, R15, -INF , !P4 ;  /* 0xff8000000f737808 */ /* 0x000fe20006000000 */
[----:B------:R-:W-:Y:S05]  /*7c90*/  @!P3 BRA `(.L_x_7597) ;  /* 0x000008b00000b947 */ /* 0x000fea0003800000 */
[----:B------:R-:W-:Y:S05]  /*7ca0*/  @!P0 BRA `(.L_x_7598) ;  /* 0x000003b000008947 */ /* 0x000fea0003800000 */
[----:B------:R-:W-:Y:S01]  /*7cb0*/  IABS R12, c[0x0][0x2d0] ;  /* 0x0000b400000c7a13 */ /* 0x000fe20000000000 */
[----:B------:R-:W-:Y:S02]  /*7cc0*/  IMAD.SHL.U32 R14, R156, 0x40, RZ ;  /* 0x000000409c0e7824 */ /* 0x000fe400078e00ff */
[----:B------:R-:W-:Y:S01]  /*7cd0*/  IMAD.MOV.U32 R18, RZ, RZ, RZ ;  /* 0x000000ffff127224 */ /* 0x000fe200078e00ff */
[----:B------:R-:W1:Y:S02]  /*7ce0*/  I2F.RP R15, R12 ;  /* 0x0000000c000f7306 */ /* 0x000e640000209400 */
[----:B------:R-:W-:-:S06]  /*7cf0*/  IABS R16, R14 ;  /* 0x0000000e00107213 */ /* 0x000fcc0000000000 */
[----:B-1----:R-:W1:Y:S02]  /*7d00*/  MUFU.RCP R19, R15 ;  /* 0x0000000f00137308 */ /* 0x002e640000001000 */
[----:B-1----:R-:W-:-:S06]  /*7d10*/  IADD3 R19, R19, 0xffffffe, RZ ;  /* 0x0ffffffe13137810 */ /* 0x002fcc0007ffe0ff */
[----:B------:R-:W1:Y:S02]  /*7d20*/  F2I.FTZ.U32.TRUNC.NTZ R19, R19 ;  /* 0x0000001300137305 */ /* 0x000e64000021f000 */
[----:B-1----:R-:W-:-:S04]  /*7d30*/  IMAD.MOV R13, RZ, RZ, -R19 ;  /* 0x000000ffff0d7224 */ /* 0x002fc800078e0a13 */
[----:B------:R-:W-:-:S04]  /*7d40*/  IMAD R13, R13, R12, RZ ;  /* 0x0000000c0d0d7224 */ /* 0x000fc800078e02ff */
[----:B------:R-:W-:Y:S01]  /*7d50*/  IMAD.HI.U32 R13, R19, R13, R18 ;  /* 0x0000000d130d7227 */ /* 0x000fe200078e0012 */
[C---:B------:R-:W-:Y:S02]  /*7d60*/  IADD3 R18, R14.reuse, -0x40, RZ ;  /* 0xffffffc00e127810 */ /* 0x040fe40007ffe0ff */
[----:B------:R-:W-:Y:S02]  /*7d70*/  LOP3.LUT R14, R14, c[0x0][0x2d0], RZ, 0x3c, !PT ;  /* 0x0000b4000e0e7a12 */ /* 0x000fe400078e3cff */
[----:B------:R-:W-:Y:S01]  /*7d80*/  IABS R15, R18 ;  /* 0x00000012000f7213 */ /* 0x000fe20000000000 */
[----:B------:R-:W-:Y:S01]  /*7d90*/  IMAD.HI.U32 R19, R13, R16, RZ ;  /* 0x000000100d137227 */ /* 0x000fe200078e00ff */
[----:B------:R-:W-:-:S03]  /*7da0*/  LOP3.LUT R18, R18, c[0x0][0x2d0], RZ, 0x3c, !PT ;  /* 0x0000b40012127a12 */ /* 0x000fc600078e3cff */
        /* <DEDUP_REMOVED lines=43> */
.L_x_7598:
[----:B------:R-:W-:-:S05]  /*8060*/  IMAD.MOV.U32 R12, RZ, RZ, c[0x0][0x198] ;  /* 0x00006600ff0c7624 */ /* 0x000fca00078e00ff */
[----:B------:R-:W-:-:S04]  /*8070*/  LEA R12, -R12, RZ, 0x6 ;  /* 0x000000ff0c0c7211 */ /* 0x000fc800078e31ff */
[----:B------:R-:W-:Y:S02]  /*8080*/  SHF.R.S32.HI R13, RZ, 0x1f, R12 ;  /* 0x0000001fff0d7819 */ /* 0x000fe4000001140c */
.L_x_7599:
[----:B------:R-:W-:Y:S01]  /*8090*/  @!P1 IADD3 R15, P4, R120, R12, RZ ;  /* 0x0000000c780f9210 */ /* 0x000fe20007f9e0ff */
[----:B------:R1:W-:Y:S01]  /*80a0*/  @P2 STS.128 [R157+0x4000], RZ ;  /* 0x004000ff9d002388 */ /* 0x0003e20000000c00 */
[C---:B------:R-:W-:Y:S01]  /*80b0*/  @!P2 LEA R24, P5, R12.reuse, R168, 0x1 ;  /* 0x000000a80c18a211 */ /* 0x040fe200078a08ff */
[----:B------:R-:W-:Y:S01]  /*80c0*/  BSSY B0, `(.L_x_7600) ;  /* 0x0000045000007945 */ /* 0x000fe20003800000 */
[----:B------:R-:W-:Y:S01]  /*80d0*/  @!P2 IADD3 R17, P6, R151, R12, RZ ;  /* 0x0000000c9711a210 */ /* 0x000fe20007fde0ff */
[--C-:B------:R-:W-:Y:S01]  /*80e0*/  @!P1 IMAD.X R14, R121, 0x1, R13.reuse, P4 ;  /* 0x00000001790e9824 */ /* 0x100fe200020e060d */
[C---:B------:R-:W-:Y:S02]  /*80f0*/  @!P1 LEA R22, P4, R15.reuse, c[0x0][0x168], 0x1 ;  /* 0x00005a000f169a11 */ /* 0x040fe400078808ff */
[--C-:B------:R-:W-:Y:S02]  /*8100*/  @!P2 LEA.HI.X R25, R12, R166, R13.reuse, 0x1, P5 ;  /* 0x000000a60c19a211 */ /* 0x100fe400028f0c0d */
[----:B------:R-:W-:Y:S01]  /*8110*/  @!P1 LEA.HI.X R23, R15, c[0x0][0x16c], R14, 0x1, P4 ;  /* 0x00005b000f179a11 */ /* 0x000fe200020f0c0e */
[----:B------:R-:W-:Y:S01]  /*8120*/  @!P2 IMAD.X R15, R150, 0x1, R13, P6 ;  /* 0x00000001960fa824 */ /* 0x000fe200030e060d */
[----:B------:R-:W-:Y:S01]  /*8130*/  @!P1 IADD3 R19, P5, P4, R120, R12, R151 ;  /* 0x0000000c78139210 */ /* 0x000fe20007cbe097 */
[----:B------:R-:W-:Y:S01]  /*8140*/  @!PT LDS RZ, [RZ] ;  /* 0x00000000fffff984 */ /* 0x000fe20000000800 */
[----:B------:R-:W-:Y:S01]  /*8150*/  @!PT LDS RZ, [RZ] ;  /* 0x00000000fffff984 */ /* 0x000fe20000000800 */
[----:B------:R-:W-:Y:S01]  /*8160*/  @!PT LDS RZ, [RZ] ;  /* 0x00000000fffff984 */ /* 0x000fe20000000800 */
[----:B------:R2:W-:Y:S01]  /*8170*/  @!P2 LDGSTS.E.BYPASS.LTC128B.128 [R157+0x4000], [R24.64] ;  /* 0x04000000189dafae */ /* 0x0005e2000b901d48 */
[----:B------:R-:W-:-:S02]  /*8180*/  @!P2 LEA R20, P6, R17, R168, 0x1 ;  /* 0x000000a81114a211 */ /* 0x000fc400078c08ff */
[-C--:B------:R-:W-:Y:S01]  /*8190*/  @!P1 IADD3.X R14, R121, R13.reuse, R150, P5, P4 ;  /* 0x0000000d790e9210 */ /* 0x080fe20002fe8496 */
[----:B------:R1:W-:Y:S01]  /*81a0*/  @P1 STS.128 [R157+0x6000], RZ ;  /* 0x006000ff9d001388 */ /* 0x0003e20000000c00 */
[----:B------:R-:W-:Y:S02]  /*81b0*/  @!P1 LEA R16, P4, R19, c[0x0][0x168], 0x1 ;  /* 0x00005a0013109a11 */ /* 0x000fe400078808ff */
[----:B------:R-:W-:Y:S01]  /*81c0*/  @!P2 LEA.HI.X R21, R17, R166, R15, 0x1, P6 ;  /* 0x000000a61115a211 */ /* 0x000fe200030f0c0f */
[----:B------:R-:W-:Y:S01]  /*81d0*/  @!PT LDS RZ, [RZ] ;  /* 0x00000000fffff984 */ /* 0x000fe20000000800 */
[----:B------:R-:W-:Y:S01]  /*81e0*/  @!PT LDS RZ, [RZ] ;  /* 0x00000000fffff984 */ /* 0x000fe20000000800 */
[----:B------:R-:W-:Y:S01]  /*81f0*/  @!PT LDS RZ, [RZ] ;  /* 0x00000000fffff984 */ /* 0x000fe20000000800 */
[----:B------:R3:W-:Y:S01]  /*8200*/  @!P1 LDGSTS.E.BYPASS.LTC128B.128 [R157+0x6000], [R22.64+0x80] ;  /* 0x06000080169d9fae */ /* 0x0007e2000b901d48 */
[----:B------:R-:W-:Y:S02]  /*8210*/  @!P1 LEA.HI.X R17, R19, c[0x0][0x16c], R14, 0x1, P4 ;  /* 0x00005b0013119a11 */ /* 0x000fe400020f0c0e */
[----:B------:R-:W-:Y:S01]  /*8220*/  IADD3 R15, P5, P4, R151, R12, R151 ;  /* 0x0000000c970f7210 */ /* 0x000fe20007cbe097 */
[----:B------:R1:W-:Y:S03]  /*8230*/  @P2 STS.128 [R157+0x4800], RZ ;  /* 0x004800ff9d002388 */ /* 0x0003e60000000c00 */
[----:B------:R-:W-:Y:S01]  /*8240*/  IADD3.X R14, R150, R13, R150, P5, P4 ;  /* 0x0000000d960e7210 */ /* 0x000fe20002fe8496 */
[----:B------:R-:W-:Y:S01]  /*8250*/  @!PT LDS RZ, [RZ] ;  /* 0x00000000fffff984 */ /* 0x000fe20000000800 */
[----:B------:R-:W-:Y:S01]  /*8260*/  @!PT LDS RZ, [RZ] ;  /* 0x00000000fffff984 */ /* 0x000fe20000000800 */
[----:B------:R-:W-:Y:S01]  /*8270*/  @!PT LDS RZ, [RZ] ;  /* 0x00000000fffff984 */ /* 0x000fe20000000800 */
[----:B------:R4:W-:Y:S01]  /*8280*/  @!P2 LDGSTS.E.BYPASS.LTC128B.128 [R157+0x4800], [R20.64] ;  /* 0x04800000149dafae */ /* 0x0009e2000b901d48 */
[----:B------:R-:W-:-:S03]  /*8290*/  @!P1 IADD3 R18, P5, R120, R15, RZ ;  /* 0x0000000f78129210 */ /* 0x000fc60007fbe0ff */
[----:B------:R1:W-:Y:S02]  /*82a0*/  @P1 STS.128 [R157+0x6800], RZ ;  /* 0x006800ff9d001388 */ /* 0x0003e40000000c00 */
[----:B------:R-:W-:Y:S02]  /*82b0*/  @!P1 IMAD.X R19, R121, 0x1, R14, P5 ;  /* 0x0000000179139824 */ /* 0x000fe400028e060e */
        /* <DEDUP_REMOVED lines=11> */
[----:B------:R1:W-:Y:S02]  /*8370*/  @!P2 LDGSTS.E.BYPASS.LTC128B.128 [R157+0x5000], [R24.64] ;  /* 0x05000000189dafae */ /* 0x0003e4000b901d48 */
[----:B------:R-:W-:Y:S01]  /*8380*/  IMAD.X R14, R150, 0x1, R14, P4 ;  /* 0x00000001960e7824 */ /* 0x000fe200020e060e */
[C---:B---3--:R-:W-:Y:S01]  /*8390*/  @!P2 LEA R22, P4, R15.reuse, R168, 0x1 ;  /* 0x000000a80f16a211 */ /* 0x048fe200078808ff */
[----:B------:R1:W-:Y:S01]  /*83a0*/  @P1 STS.128 [R157+0x7000], RZ ;  /* 0x007000ff9d001388 */ /* 0x0003e20000000c00 */
[C---:B----4-:R-:W-:Y:S02]  /*83b0*/  @!P1 LEA R20, P5, R18.reuse, c[0x0][0x168], 0x1 ;  /* 0x00005a0012149a11 */ /* 0x050fe400078a08ff */
[----:B------:R-:W-:Y:S02]  /*83c0*/  @!P2 LEA.HI.X R23, R15, R166, R14, 0x1, P4 ;  /* 0x000000a60f17a211 */ /* 0x000fe400020f0c0e */
        /* <DEDUP_REMOVED lines=20> */
.L_x_7601:
[----:B------:R-:W-:Y:S05]  /*8510*/  BSYNC B0 ;  /* 0x0000000000007941 */ /* 0x000fea0003800000 */
.L_x_7600:
[----:B------:R-:W0:Y:S01]  /*8520*/  LDGDEPBAR ;  /* 0x00000000000079af */ /* 0x000e220000000000 */
[----:B------:R-:W-:-:S04]  /*8530*/  LEA R168, P1, R12, R168, 0x1 ;  /* 0x000000a80ca87211 */ /* 0x000fc800078208ff */
[----:B------:R-:W-:Y:S02]  /*8540*/  LEA.HI.X R166, R12, R166, R13, 0x1, P1 ;  /* 0x000000a60ca67211 */ /* 0x000fe400008f0c0d */
.L_x_7597:
        /* <DEDUP_REMOVED lines=43> */
[----:B------:R-:W-:-:S05]  /*8800*/  FMUL.FTZ R120, R110, c[0x0][0x23c] ;  /* 0x00008f006e787a20 */ /* 0x000fca0000410000 */
[----:B------:R-:W-:Y:S02]  /*8810*/  FSEL R120, R120, RZ, P2 ;  /* 0x000000ff78787208 */ /* 0x000fe40001000000 */
[----:B--2---:R-:W-:-:S03]  /*8820*/  FMNMX.FTZ R108, R13, R108, !PT ;  /* 0x0000006c0d6c7209 */ /* 0x004fc60007810000 */
[--C-:B------:R-:W-:Y:S02]  /*8830*/  FFMA.FTZ R104, R5, c[0x0][0x23c], -R120.reuse ;  /* 0x00008f0005687a23 */ /* 0x100fe40000010878 */
[--C-:B------:R-:W-:Y:S01]  /*8840*/  FFMA.FTZ R100, R10, c[0x0][0x23c], -R120.reuse ;  /* 0x00008f000a647a23 */ /* 0x100fe20000010878 */
[C---:B------:R-:W-:Y:S01]  /*8850*/  FSETP.NEU.FTZ.AND P1, PT, R108.reuse, -INF , PT ;  /* 0xff8000006c00780b */ /* 0x040fe20003f3d000 */
[C---:B------:R-:W-:Y:S02]  /*8860*/  FMUL.FTZ R117, R108.reuse, c[0x0][0x23c] ;  /* 0x00008f006c757a20 */ /* 0x040fe40000410000 */
[--C-:B------:R-:W-:Y:S01]  /*8870*/  FFMA.FTZ R113, R11, c[0x0][0x23c], -R120.reuse ;  /* 0x00008f000b717a23 */ /* 0x100fe20000010878 */
[----:B------:R-:W-:Y:S01]  /*8880*/  FSEL R5, R108, RZ, P1 ;  /* 0x000000ff6c057208 */ /* 0x000fe20000800000 */
[--C-:B------:R-:W-:Y:S01]  /*8890*/  FFMA.FTZ R109, R7, c[0x0][0x23c], -R120.reuse ;  /* 0x00008f00076d7a23 */ /* 0x100fe20000010878 */
[----:B------:R-:W-:Y:S01]  /*88a0*/  FSEL R117, R117, RZ, P1 ;  /* 0x000000ff75757208 */ /* 0x000fe20000800000 */
[----:B------:R-:W-:Y:S01]  /*88b0*/  MUFU.EX2 R100, R100 ;  /* 0x0000006400647308 */ /* 0x000fe20000000800 */
[----:B------:R-:W-:-:S02]  /*88c0*/  FFMA.FTZ R125, R127, c[0x0][0x23c], -R120 ;  /* 0x00008f007f7d7a23 */ /* 0x000fc40000010878 */
[----:B------:R-:W-:Y:S02]  /*88d0*/  FADD.FTZ R2, R2, -R5 ;  /* 0x8000000502027221 */ /* 0x000fe40000010000 */
[--C-:B------:R-:W-:Y:S01]  /*88e0*/  FFMA.FTZ R111, R8, c[0x0][0x23c], -R117.reuse ;  /* 0x00008f00086f7a23 */ /* 0x100fe20000010875 */
[----:B------:R-:W-:Y:S01]  /*88f0*/  FSEL R8, R110, RZ, P2 ;  /* 0x000000ff6e087208 */ /* 0x000fe20001000000 */
[----:B------:R-:W-:Y:S01]  /*8900*/  FMUL.FTZ R114, R2, c[0x0][0x23c] ;  /* 0x00008f0002727a20 */ /* 0x000fe20000410000 */
[----:B------:R-:W-:Y:S01]  /*8910*/  MUFU.EX2 R113, R113 ;  /* 0x0000007100717308 */ /* 0x000fe20000000800 */
[--C-:B------:R-:W-:Y:S02]  /*8920*/  FFMA.FTZ R112, R9, c[0x0][0x23c], -R117.reuse ;  /* 0x00008f0009707a23 */ /* 0x100fe40000010875 */
[----:B------:R-:W-:Y:S02]  /*8930*/  FADD.FTZ R101, R3, -R8 ;  /* 0x8000000803657221 */ /* 0x000fe40000010000 */
[--C-:B------:R-:W-:Y:S01]  /*8940*/  FFMA.FTZ R2, R4, c[0x0][0x23c], -R117.reuse ;  /* 0x00008f0004027a23 */ /* 0x100fe20000010875 */
[----:B------:R-:W-:Y:S01]  /*8950*/  LDSM.16.MT88.4 R8, [R141+0x8000] ;  /* 0x008000008d08783b */ /* 0x000fe20000004200 */
[----:B------:R-:W-:Y:S01]  /*8960*/  FMUL.FTZ R101, R101, c[0x0][0x23c] ;  /* 0x00008f0065657a20 */ /* 0x000fe20000410000 */
[----:B------:R-:W1:Y:S01]  /*8970*/  MUFU.EX2 R114, R114 ;  /* 0x0000007200727308 */ /* 0x000e620000000800 */
[----:B------:R-:W-:-:S02]  /*8980*/  FFMA.FTZ R6, R6, c[0x0][0x23c], -R117 ;  /* 0x00008f0006067a23 */ /* 0x000fc40000010875 */
[--C-:B------:R-:W-:Y:S02]  /*8990*/  FFMA.FTZ R130, R177, c[0x0][0x23c], -R120.reuse ;  /* 0x00008f00b1827a23 */ /* 0x100fe40000010878 */
[--C-:B------:R-:W-:Y:S02]  /*89a0*/  FFMA.FTZ R129, R129, c[0x0][0x23c], -R120.reuse ;  /* 0x00008f0081817a23 */ /* 0x100fe40000010878 */
[----:B------:R-:W-:Y:S01]  /*89b0*/  FFMA.FTZ R126, R175, c[0x0][0x23c], -R120 ;  /* 0x00008f00af7e7a23 */ /* 0x000fe20000010878 */
[----:B------:R-:W2:Y:S01]  /*89c0*/  MUFU.EX2 R101, R101 ;  /* 0x0000006500657308 */ /* 0x000ea20000000800 */
[--C-:B------:R-:W-:Y:S02]  /*89d0*/  FFMA.FTZ R128, R128, c[0x0][0x23c], -R117.reuse ;  /* 0x00008f0080807a23 */ /* 0x100fe40000010875 */
[--C-:B------:R-:W-:Y:S02]  /*89e0*/  FFMA.FTZ R127, R184, c[0x0][0x23c], -R117.reuse ;  /* 0x00008f00b87f7a23 */ /* 0x100fe40000010875 */
[----:B------:R-:W-:-:S02]  /*89f0*/  FFMA.FTZ R124, R182, c[0x0][0x23c], -R117 ;  /* 0x00008f00b67c7a23 */ /* 0x000fc40000010875 */
[----:B------:R-:W-:Y:S01]  /*8a00*/  FFMA.FTZ R121, R180, c[0x0][0x23c], -R117 ;  /* 0x00008f00b4797a23 */ /* 0x000fe20000010875 */
[----:B------:R-:W-:Y:S01]  /*8a10*/  MUFU.EX2 R109, R109 ;  /* 0x0000006d006d7308 */ /* 0x000fe20000000800 */
[-C--:B-1----:R-:W-:Y:S02]  /*8a20*/  FMUL.FTZ R30, R74, R114.reuse ;  /* 0x000000724a1e7220 */ /* 0x082fe40000410000 */
[-C--:B------:R-:W-:Y:S02]  /*8a30*/  FMUL.FTZ R31, R75, R114.reuse ;  /* 0x000000724b1f7220 */ /* 0x080fe40000410000 */
[-C--:B------:R-:W-:Y:S02]  /*8a40*/  FMUL.FTZ R7, R99, R114.reuse ;  /* 0x0000007263077220 */ /* 0x080fe40000410000 */
[----:B------:R-:W-:Y:S01]  /*8a50*/  FMUL.FTZ R70, R70, R114 ;  /* 0x0000007246467220 */ /* 0x000fe20000410000 */
[----:B------:R-:W-:Y:S01]  /*8a60*/  MUFU.EX2 R104, R104 ;  /* 0x0000006800687308 */ /* 0x000fe20000000800 */
[----:B--2---:R-:W-:-:S02]  /*8a70*/  FMUL.FTZ R28, R72, R101 ;  /* 0x00000065481c7220 */ /* 0x004fc40000410000 */
[-C--:B------:R-:W-:Y:S02]  /*8a80*/  FMUL.FTZ R29, R73, R101.reuse ;  /* 0x00000065491d7220 */ /* 0x080fe40000410000 */
[----:B------:R-:W1:Y:S01]  /*8a90*/  LDSM.16.MT88.4 R72, [R141+0xa000] ;  /* 0x00a000008d48783b */ /* 0x000e620000004200 */
[-C--:B------:R-:W-:Y:S01]  /*8aa0*/  FMUL.FTZ R4, R96, R101.reuse ;  /* 0x0000006560047220 */ /* 0x080fe20000410000 */
[----:B------:R-:W-:Y:S01]  /*8ab0*/  F2FP.BF16.PACK_AB R96, R113, R100 ;  /* 0x000000647160723e */ /* 0x000fe200000010ff */
[----:B------:R-:W-:Y:S01]  /*8ac0*/  MUFU.EX2 R112, R112 ;  /* 0x0000007000707308 */ /* 0x000fe20000000800 */
[-C--:B------:R-:W-:Y:S02]  /*8ad0*/  FMUL.FTZ R5, R97, R101.reuse ;  /* 0x0000006561057220 */ /* 0x080fe40000410000 */
[-C--:B------:R-:W-:Y:S02]  /*8ae0*/  FMUL.FTZ R68, R68, R101.reuse ;  /* 0x0000006544447220 */ /* 0x080fe40000410000 */
[----:B------:R-:W-:-:S02]  /*8af0*/  FMUL.FTZ R69, R69, R101 ;  /* 0x0000006545457220 */ /* 0x000fc40000410000 */
[-C--:B------:R-:W-:Y:S01]  /*8b00*/  FMUL.FTZ R71, R71, R114.reuse ;  /* 0x0000007247477220 */ /* 0x080fe20000410000 */
[----:B------:R-:W2:Y:S01]  /*8b10*/  MUFU.EX2 R111, R111 ;  /* 0x0000006f006f7308 */ /* 0x000ea20000000800 */
[-C--:B------:R-:W-:Y:S02]  /*8b20*/  FMUL.FTZ R36, R36, R101.reuse ;  /* 0x0000006524247220 */ /* 0x080fe40000410000 */
[-C--:B------:R-:W-:Y:S02]  /*8b30*/  FMUL.FTZ R37, R37, R101.reuse ;  /* 0x0000006525257220 */ /* 0x080fe40000410000 */
[-C--:B------:R-:W-:Y:S02]  /*8b40*/  FMUL.FTZ R38, R38, R114.reuse ;  /* 0x0000007226267220 */ /* 0x080fe40000410000 */
[----:B------:R-:W-:Y:S01]  /*8b50*/  FMUL.FTZ R39, R39, R114 ;  /* 0x0000007227277220 */ /* 0x000fe20000410000 */
[----:B------:R3:W-:Y:S01]  /*8b60*/  MUFU.EX2 R3, R6 ;  /* 0x0000000600037308 */ /* 0x0007e20000000800 */
[----:B------:R-:W-:-:S02]  /*8b70*/  FMUL.FTZ R40, R40, R101 ;  /* 0x0000006528287220 */ /* 0x000fc40000410000 */
[-C--:B------:R-:W-:Y:S02]  /*8b80*/  FMUL.FTZ R41, R41, R101.reuse ;  /* 0x0000006529297220 */ /* 0x080fe40000410000 */
[-C--:B------:R-:W-:Y:S02]  /*8b90*/  FMUL.FTZ R42, R42, R114.reuse ;  /* 0x000000722a2a7220 */ /* 0x080fe40000410000 */
[----:B------:R-:W-:Y:S01]  /*8ba0*/  FMUL.FTZ R43, R43, R114 ;  /* 0x000000722b2b7220 */ /* 0x000fe20000410000 */
[----:B------:R-:W4:Y:S01]  /*8bb0*/  MUFU.EX2 R2, R2 ;  /* 0x0000000200027308 */ /* 0x000f220000000800 */
[----:B--2---:R-:W-:Y:S01]  /*8bc0*/  F2FP.BF16.PACK_AB R97, R111, R112 ;  /* 0x000000706f61723e */ /* 0x004fe200000010ff */
[-C--:B------:R-:W-:Y:S02]  /*8bd0*/  FMUL.FTZ R44, R44, R101.reuse ;  /* 0x000000652c2c7220 */ /* 0x080fe40000410000 */
[----:B------:R-:W-:Y:S02]  /*8be0*/  FMUL.FTZ R45, R45, R101 ;  /* 0x000000652d2d7220 */ /* 0x000fe40000410000 */
[----:B------:R-:W-:-:S02]  /*8bf0*/  FMUL.FTZ R46, R46, R114 ;  /* 0x000000722e2e7220 */ /* 0x000fc40000410000 */
[-C--:B---3--:R-:W-:Y:S01]  /*8c00*/  FMUL.FTZ R6, R98, R114.reuse ;  /* 0x0000007262067220 */ /* 0x088fe20000410000 */
[----:B------:R-:W-:Y:S01]  /*8c10*/  F2FP.BF16.PACK_AB R98, R104, R109 ;  /* 0x0000006d6862723e */ /* 0x000fe200000010ff */
[-C--:B------:R-:W-:Y:S01]  /*8c20*/  FMUL.FTZ R47, R47, R114.reuse ;  /* 0x000000722f2f7220 */ /* 0x080fe20000410000 */
[----:B------:R-:W-:Y:S01]  /*8c30*/  MUFU.EX2 R130, R130 ;  /* 0x0000008200827308 */ /* 0x000fe20000000800 */
[-C--:B------:R-:W-:Y:S02]  /*8c40*/  FMUL.FTZ R48, R48, R101.reuse ;  /* 0x0000006530307220 */ /* 0x080fe40000410000 */
[----:B------:R-:W-:Y:S01]  /*8c50*/  FMUL.FTZ R49, R49, R101 ;  /* 0x0000006531317220 */ /* 0x000fe20000410000 */
[----:B----4-:R-:W-:Y:S01]  /*8c60*/  F2FP.BF16.PACK_AB R99, R2, R3 ;  /* 0x000000030263723e */ /* 0x010fe200000010ff */
[-C--:B------:R-:W-:Y:S02]  /*8c70*/  FMUL.FTZ R50, R50, R114.reuse ;  /* 0x0000007232327220 */ /* 0x080fe40000410000 */
[----:B------:R-:W-:Y:S01]  /*8c80*/  FMUL.FTZ R51, R51, R114 ;  /* 0x0000007233337220 */ /* 0x000fe20000410000 */
[----:B------:R-:W2:Y:S01]  /*8c90*/  MUFU.EX2 R129, R129 ;  /* 0x0000008100817308 */ /* 0x000ea20000000800 */
[----:B------:R-:W-:-:S02]  /*8ca0*/  FMUL.FTZ R20, R80, R101 ;  /* 0x0000006550147220 */ /* 0x000fc40000410000 */
[C---:B------:R-:W-:Y:S01]  /*8cb0*/  HMMA.16816.F32.BF16 R28, R96.reuse, R32, R28 ;  /* 0x00000020601c723c */ /* 0x040fe2000004181c */
[-C--:B------:R-:W-:Y:S02]  /*8cc0*/  FMUL.FTZ R21, R81, R101.reuse ;  /* 0x0000006551157220 */ /* 0x080fe40000410000 */
[-C--:B------:R-:W-:Y:S02]  /*8cd0*/  FMUL.FTZ R22, R82, R114.reuse ;  /* 0x0000007252167220 */ /* 0x080fe40000410000 */
[----:B------:R-:W-:Y:S01]  /*8ce0*/  FMUL.FTZ R23, R83, R114 ;  /* 0x0000007253177220 */ /* 0x000fe20000410000 */
[----:B------:R-:W-:Y:S01]  /*8cf0*/  MUFU.EX2 R126, R126 ;  /* 0x0000007e007e7308 */ /* 0x000fe20000000800 */
[-C--:B------:R-:W-:Y:S01]  /*8d00*/  FMUL.FTZ R52, R52, R101.reuse ;  /* 0x0000006534347220 */ /* 0x080fe20000410000 */
[----:B------:R-:W-:Y:S01]  /*8d10*/  HMMA.16816.F32.BF16 R32, R96, R34, R68 ;  /* 0x000000226020723c */ /* 0x000fe20000041844 */
[----:B------:R-:W3:Y:S01]  /*8d20*/  LDSM.16.MT88.4 R68, [R139+0xa000] ;  /* 0x00a000008b44783b */ /* 0x000ee20000004200 */
[----:B------:R-:W-:-:S02]  /*8d30*/  FMUL.FTZ R53, R53, R101 ;  /* 0x0000006535357220 */ /* 0x000fc40000410000 */
[-C--:B------:R-:W-:Y:S01]  /*8d40*/  FMUL.FTZ R54, R54, R114.reuse ;  /* 0x0000007236367220 */ /* 0x080fe20000410000 */
[----:B------:R-:W-:Y:S01]  /*8d50*/  LDSM.16.MT88.4 R80, [R139+0x8800] ;  /* 0x008800008b50783b */ /* 0x000fe20000004200 */
[-C--:B------:R-:W-:Y:S01]  /*8d60*/  FMUL.FTZ R55, R55, R114.reuse ;  /* 0x0000007237377220 */ /* 0x080fe20000410000 */
[----:B------:R-:W-:Y:S01]  /*8d70*/  MUFU.EX2 R125, R125 ;  /* 0x0000007d007d7308 */ /* 0x000fe20000000800 */
[C---:B-1----:R-:W-:Y:S01]  /*8d80*/  HMMA.16816.F32.BF16 R36, R96.reuse, R72, R36 ;  /* 0x000000486024723c */ /* 0x042fe20000041824 */
[-C--:B------:R-:W-:Y:S02]  /*8d90*/  FMUL.FTZ R56, R56, R101.reuse ;  /* 0x0000006538387220 */ /* 0x080fe40000410000 */
[-C--:B------:R-:W-:Y:S02]  /*8da0*/  FMUL.FTZ R57, R57, R101.reuse ;  /* 0x0000006539397220 */ /* 0x080fe40000410000 */
[-C--:B------:R-:W-:Y:S02]  /*8db0*/  FMUL.FTZ R58, R58, R114.reuse ;  /* 0x000000723a3a7220 */ /* 0x080fe40000410000 */
[----:B------:R-:W-:Y:S01]  /*8dc0*/  FMUL.FTZ R59, R59, R114 ;  /* 0x000000723b3b7220 */ /* 0x000fe20000410000 */
[----:B------:R-:W-:Y:S01]  /*8dd0*/  HMMA.16816.F32.BF16 R40, R96, R74, R40 ;  /* 0x0000004a6028723c */ /* 0x000fe20000041828 */
[----:B------:R-:W1:Y:S01]  /*8de0*/  LDSM.16.MT88.4 R72, [R138+0xa000] ;  /* 0x00a000008a48783b */ /* 0x000e620000004200 */
[-C--:B------:R-:W-:Y:S01]  /*8df0*/  FMUL.FTZ R76, R76, R101.reuse ;  /* 0x000000654c4c7220 */ /* 0x080fe20000410000 */
[----:B------:R-:W-:Y:S01]  /*8e00*/  MUFU.EX2 R128, R128 ;  /* 0x0000008000807308 */ /* 0x000fe20000000800 */
        /* <DEDUP_REMOVED lines=8> */
[----:B------:R-:W-:Y:S01]  /*8e90*/  FMUL.FTZ R95, R95, R114 ;  /* 0x000000725f5f7220 */ /* 0x000fe20000410000 */
[----:B------:R-:W-:Y:S01]  /*8ea0*/  HMMA.16816.F32.BF16 R24, R96, R26, R76 ;  /* 0x0000001a6018723c */ /* 0x000fe2000004184c */
[----:B------:R-:W-:Y:S01]  /*8eb0*/  LDSM.16.MT88.4 R76, [R138+0x8800] ;  /* 0x008800008a4c783b */ /* 0x000fe20000004200 */
[----:B------:R-:W-:Y:S01]  /*8ec0*/  MUFU.EX2 R124, R124 ;  /* 0x0000007c007c7308 */ /* 0x000fe20000000800 */
[----:B------:R-:W-:-:S02]  /*8ed0*/  FMUL.FTZ R60, R60, R101 ;  /* 0x000000653c3c7220 */ /* 0x000fc40000410000 */
[-C--:B------:R-:W-:Y:S02]  /*8ee0*/  FMUL.FTZ R61, R61, R101.reuse ;  /* 0x000000653d3d7220 */ /* 0x080fe40000410000 */
[-C--:B------:R-:W-:Y:S01]  /*8ef0*/  FMUL.FTZ R62, R62, R114.reuse ;  /* 0x000000723e3e7220 */ /* 0x080fe20000410000 */
[C---:B---3--:R-:W-:Y:S01]  /*8f00*/  HMMA.16816.F32.BF16 R44, R96.reuse, R68, R44 ;  /* 0x00000044602c723c */ /* 0x048fe2000004182c */
[-C--:B------:R-:W-:Y:S01]  /*8f10*/  FMUL.FTZ R63, R63, R114.reuse ;  /* 0x000000723f3f7220 */ /* 0x080fe20000410000 */
[----:B------:R-:W3:Y:S01]  /*8f20*/  MUFU.EX2 R121, R121 ;  /* 0x0000007900797308 */ /* 0x000ee20000000800 */
[-C--:B------:R-:W-:Y:S02]  /*8f30*/  FMUL.FTZ R64, R64, R101.reuse ;  /* 0x0000006540407220 */ /* 0x080fe40000410000 */
[----:B------:R-:W-:Y:S02]  /*8f40*/  FMUL.FTZ R65, R65, R101 ;  /* 0x0000006541417220 */ /* 0x000fe40000410000 */
[-C--:B------:R-:W-:Y:S01]  /*8f50*/  FMUL.FTZ R66, R66, R114.reuse ;  /* 0x0000007242427220 */ /* 0x080fe20000410000 */
[----:B------:R-:W-:Y:S01]  /*8f60*/  HMMA.16816.F32.BF16 R48, R96, R70, R48 ;  /* 0x000000466030723c */ /* 0x000fe20000041830 */
[----:B------:R-:W5:Y:S01]  /*8f70*/  LDSM.16.MT88.4 R68, [R137+0xa000] ;  /* 0x00a000008944783b */ /* 0x000f620000004200 */
[----:B------:R-:W-:-:S02]  /*8f80*/  FMUL.FTZ R67, R67, R114 ;  /* 0x0000007243437220 */ /* 0x000fc40000410000 */
[-C--:B------:R-:W-:Y:S02]  /*8f90*/  FMUL.FTZ R12, R88, R101.reuse ;  /* 0x00000065580c7220 */ /* 0x080fe40000410000 */
[-C--:B------:R-:W-:Y:S02]  /*8fa0*/  FMUL.FTZ R13, R89, R101.reuse ;  /* 0x00000065590d7220 */ /* 0x080fe40000410000 */
[C---:B-1----:R-:W-:Y:S01]  /*8fb0*/  HMMA.16816.F32.BF16 R52, R96.reuse, R72, R52 ;  /* 0x000000486034723c */ /* 0x042fe20000041834 */
[-C--:B------:R-:W-:Y:S02]  /*8fc0*/  FMUL.FTZ R14, R90, R114.reuse ;  /* 0x000000725a0e7220 */ /* 0x080fe40000410000 */
[-C--:B------:R-:W-:Y:S02]  /*8fd0*/  FMUL.FTZ R15, R91, R114.reuse ;  /* 0x000000725b0f7220 */ /* 0x080fe40000410000 */
[-C--:B------:R-:W-:Y:S02]  /*8fe0*/  FMUL.FTZ R84, R84, R101.reuse ;  /* 0x0000006554547220 */ /* 0x080fe40000410000 */
[----:B------:R-:W-:Y:S01]  /*8ff0*/  FMUL.FTZ R85, R85, R101 ;  /* 0x0000006555557220 */ /* 0x000fe20000410000 */
[----:B------:R-:W-:Y:S01]  /*9000*/  HMMA.16816.F32.BF16 R56, R96, R74, R56 ;  /* 0x0000004a6038723c */ /* 0x000fe20000041838 */
[----:B------:R-:W1:Y:S01]  /*9010*/  LDSM.16.MT88.4 R72, [R141+0x8800] ;  /* 0x008800008d48783b */ /* 0x000e620000004200 */
[----:B------:R-:W-:-:S02]  /*9020*/  FMUL.FTZ R86, R86, R114 ;  /* 0x0000007256567220 */ /* 0x000fc40000410000 */
[----:B------:R-:W-:Y:S02]  /*9030*/  FMUL.FTZ R87, R87, R114 ;  /* 0x0000007257577220 */ /* 0x000fe40000410000 */
[--C-:B------:R-:W-:Y:S02]  /*9040*/  FFMA.FTZ R182, R171, c[0x0][0x23c], -R120.reuse ;  /* 0x00008f00abb67a23 */ /* 0x100fe40000010878 */
[C---:B------:R-:W-:Y:S01]  /*9050*/  HMMA.16816.F32.BF16 R4, R96.reuse, R8, R4 ;  /* 0x000000086004723c */ /* 0x040fe20000041804 */
[--C-:B------:R-:W-:Y:S02]  /*9060*/  FFMA.FTZ R180, R131, c[0x0][0x23c], -R120.reuse ;  /* 0x00008f0083b47a23 */ /* 0x100fe40000010878 */
[--C-:B------:R-:W-:Y:S01]  /*9070*/  FFMA.FTZ R173, R173, c[0x0][0x23c], -R120.reuse ;  /* 0x00008f00adad7a23 */ /* 0x100fe20000010878 */
[----:B------:R-:W-:Y:S01]  /*9080*/  MUFU.EX2 R182, R182 ;  /* 0x000000b600b67308 */ /* 0x000fe20000000800 */
[----:B------:R-:W-:Y:S02]  /*9090*/  FFMA.FTZ R165, R165, c[0x0][0x23c], -R120 ;  /* 0x00008f00a5a57a23 */ /* 0x000fe40000010878 */
[--C-:B------:R-:W-:Y:S01]  /*90a0*/  FFMA.FTZ R171, R178, c[0x0][0x23c], -R117.reuse ;  /* 0x00008f00b2ab7a23 */ /* 0x100fe20000010875 */
[----:B------:R-:W-:Y:S01]  /*90b0*/  HMMA.16816.F32.BF16 R8, R96, R10, R92 ;  /* 0x0000000a6008723c */ /* 0x000fe2000004185c */
[--C-:B------:R-:W-:Y:S01]  /*90c0*/  FFMA.FTZ R176, R176, c[0x0][0x23c], -R117.reuse ;  /* 0x00008f00b0b07a23 */ /* 0x100fe20000010875 */
[----:B------:R-:W-:Y:S01]  /*90d0*/  LDSM.16.MT88.4 R92, [R141+0x9800] ;  /* 0x009800008d5c783b */ /* 0x000fe20000004200 */
[--C-:B------:R-:W-:Y:S01]  /*90e0*/  FFMA.FTZ R131, R174, c[0x0][0x23c], -R117.reuse ;  /* 0x00008f00ae837a23 */ /* 0x100fe20000010875 */
[----:B------:R-:W-:Y:S01]  /*90f0*/  MUFU.EX2 R173, R173 ;  /* 0x000000ad00ad7308 */ /* 0x000fe20000000800 */
[----:B------:R-:W-:-:S02]  /*9100*/  FFMA.FTZ R164, R164, c[0x0][0x23c], -R117 ;  /* 0x00008f00a4a47a23 */ /* 0x000fc40000010875 */
[--C-:B------:R-:W-:Y:S01]  /*9110*/  FFMA.FTZ R118, R118, c[0x0][0x23c], -R120.reuse ;  /* 0x00008f0076767a23 */ /* 0x100fe20000010878 */
[C---:B------:R-:W-:Y:S01]  /*9120*/  HMMA.16816.F32.BF16 R12, R96.reuse, R16, R12 ;  /* 0x00000010600c723c */ /* 0x040fe2000004180c */
[--C-:B------:R-:W-:Y:S02]  /*9130*/  FFMA.FTZ R123, R123, c[0x0][0x23c], -R120.reuse ;  /* 0x00008f007b7b7a23 */ /* 0x100fe40000010878 */
[--C-:B------:R-:W-:Y:S01]  /*9140*/  FFMA.FTZ R119, R119, c[0x0][0x23c], -R120.reuse ;  /* 0x00008f0077777a23 */ /* 0x100fe20000010878 */
[----:B------:R-:W-:Y:S01]  /*9150*/  MUFU.EX2 R165, R165 ;  /* 0x000000a500a57308 */ /* 0x000fe20000000800 */
[----:B------:R-:W-:Y:S02]  /*9160*/  FFMA.FTZ R120, R122, c[0x0][0x23c], -R120 ;  /* 0x00008f007a787a23 */ /* 0x000fe40000010878 */
[--C-:B------:R-:W-:Y:S01]  /*9170*/  FFMA.FTZ R175, R116, c[0x0][0x23c], -R117.reuse ;  /* 0x00008f0074af7a23 */ /* 0x100fe20000010875 */
[----:B-----5:R-:W-:Y:S01]  /*9180*/  HMMA.16816.F32.BF16 R60, R96, R68, R60 ;  /* 0x00000044603c723c */ /* 0x020fe2000004183c */
[----:B------:R-:W-:-:S02]  /*9190*/  FFMA.FTZ R122, R103, c[0x0][0x23c], -R117 ;  /* 0x00008f00677a7a23 */ /* 0x000fc40000010875 */
[--C-:B------:R-:W-:Y:S01]  /*91a0*/  FFMA.FTZ R116, R102, c[0x0][0x23c], -R117.reuse ;  /* 0x00008f0066747a23 */ /* 0x100fe20000010875 */
[----:B------:R-:W-:Y:S01]  /*91b0*/  MUFU.EX2 R180, R180 ;  /* 0x000000b400b47308 */ /* 0x000fe20000000800 */
[----:B------:R-:W-:Y:S02]  /*91c0*/  FFMA.FTZ R115, R115, c[0x0][0x23c], -R117 ;  /* 0x00008f0073737a23 */ /* 0x000fe40000010875 */
[----:B--2---:R-:W-:Y:S01]  /*91d0*/  F2FP.BF16.PACK_AB R68, R129, R130 ;  /* 0x000000828144723e */ /* 0x004fe200000010ff */
[----:B------:R-:W-:Y:S01]  /*91e0*/  HMMA.16816.F32.BF16 R64, R96, R70, R64 ;  /* 0x000000466040723c */ /* 0x000fe20000041840 */
[----:B----4-:R-:W-:Y:S01]  /*91f0*/  F2FP.BF16.PACK_AB R69, R127, R128 ;  /* 0x000000807f45723e */ /* 0x010fe200000010ff */
[----:B------:R-:W-:Y:S02]  /*9200*/  FFMA.FTZ R170, R170, R101, R100 ;  /* 0x00000065aaaa7223 */ /* 0x000fe40000010064 */
[----:B------:R-:W-:Y:S01]  /*9210*/  MUFU.EX2 R171, R171 ;  /* 0x000000ab00ab7308 */ /* 0x000fe20000000800 */
[----:B------:R-:W-:-:S02]  /*9220*/  FFMA.FTZ R112, R167, R114, R112 ;  /* 0x00000072a7707223 */ /* 0x000fc40000010070 */
[----:B------:R-:W-:Y:S01]  /*9230*/  F2FP.BF16.PACK_AB R70, R125, R126 ;  /* 0x0000007e7d46723e */ /* 0x000fe200000010ff */
[----:B------:R-:W-:Y:S01]  /*9240*/  HMMA.16816.F32.BF16 R16, R96, R18, R84 ;  /* 0x000000126010723c */ /* 0x000fe20000041854 */
[----:B---3--:R-:W-:Y:S01]  /*9250*/  F2FP.BF16.PACK_AB R71, R121, R124 ;  /* 0x0000007c7947723e */ /* 0x008fe200000010ff */
[----:B------:R-:W-:Y:S01]  /*9260*/  LDSM.16.MT88.4 R84, [R139+0x9800] ;  /* 0x009800008b54783b */ /* 0x000fe20000004200 */
[----:B------:R-:W-:Y:S01]  /*9270*/  FADD.FTZ R170, R113, R170 ;  /* 0x000000aa71aa7221 */ /* 0x000fe20000010000 */
[----:B------:R-:W-:Y:S01]  /*9280*/  MUFU.EX2 R176, R176 ;  /* 0x000000b000b07308 */ /* 0x000fe20000000800 */
[----:B------:R-:W-:Y:S02]  /*9290*/  FADD.FTZ R112, R111, R112 ;  /* 0x000000706f707221 */ /* 0x000fe40000010000 */
[----:B------:R-:W-:Y:S01]  /*92a0*/  FADD.FTZ R109, R109, R170 ;  /* 0x000000aa6d6d7221 */ /* 0x000fe20000010000 */
[C---:B-1----:R-:W-:Y:S04]  /*92b0*/  HMMA.16816.F32.BF16 R4, R68.reuse, R72, R4 ;  /* 0x000000484404723c */ /* 0x042fe80000041804 */
[----:B------:R-:W-:Y:S04]  /*92c0*/  MUFU.EX2 R131, R131 ;  /* 0x0000008300837308 */ /* 0x000fe80000000800 */
[C---:B------:R-:W-:Y:S01]  /*92d0*/  HMMA.16816.F32.BF16 R8, R68.reuse, R74, R8 ;  /* 0x0000004a4408723c */ /* 0x040fe20000041808 */
[----:B------:R-:W1:Y:S03]  /*92e0*/  LDSM.16.MT88.4 R72, [R137+0x8800] ;  /* 0x008800008948783b */ /* 0x000e660000004200 */
[----:B------:R-:W-:Y:S04]  /*92f0*/  MUFU.EX2 R164, R164 ;  /* 0x000000a400a47308 */ /* 0x000fe80000000800 */
[C---:B------:R-:W-:Y:S04]  /*9300*/  HMMA.16816.F32.BF16 R20, R68.reuse, R76, R20 ;  /* 0x0000004c4414723c */ /* 0x040fe80000041814 */
[----:B------:R-:W-:Y:S04]  /*9310*/  MUFU.EX2 R118, R118 ;  /* 0x0000007600767308 */ /* 0x000fe80000000800 */
[C---:B------:R-:W-:Y:S01]  /*9320*/  HMMA.16816.F32.BF16 R24, R68.reuse, R78, R24 ;  /* 0x0000004e4418723c */ /* 0x040fe20000041818 */
[----:B------:R-:W2:Y:S03]  /*9330*/  LDSM.16.MT88.4 R76, [R139+0xa800] ;  /* 0x00a800008b4c783b */ /* 0x000ea60000004200 */
[----:B------:R-:W3:Y:S04]  /*9340*/  MUFU.EX2 R123, R123 ;  /* 0x0000007b007b7308 */ /* 0x000ee80000000800 */
[C---:B------:R-:W-:Y:S04]  /*9350*/  HMMA.16816.F32.BF16 R12, R68.reuse, R80, R12 ;  /* 0x00000050440c723c */ /* 0x040fe8000004180c */
[----:B------:R-:W-:Y:S04]  /*9360*/  MUFU.EX2 R119, R119 ;  /* 0x0000007700777308 */ /* 0x000fe80000000800 */
[----:B------:R-:W-:Y:S01]  /*9370*/  HMMA.16816.F32.BF16 R16, R68, R82, R16 ;  /* 0x000000524410723c */ /* 0x000fe20000041810 */
[----:B------:R-:W4:Y:S03]  /*9380*/  LDSM.16.MT88.4 R80, [R141+0xa800] ;  /* 0x00a800008d50783b */ /* 0x000f260000004200 */
[----:B------:R-:W5:Y:S01]  /*9390*/  MUFU.EX2 R120, R120 ;  /* 0x0000007800787308 */ /* 0x000f620000000800 */
[----:B---3--:R-:W-:-:S03]  /*93a0*/  F2FP.BF16.PACK_AB R100, R123, R118 ;  /* 0x000000767b64723e */ /* 0x008fc600000010ff */
[C---:B-1----:R-:W-:Y:S04]  /*93b0*/  HMMA.16816.F32.BF16 R28, R68.reuse, R72, R28 ;  /* 0x00000048441c723c */ /* 0x042fe8000004181c */
[----:B------:R-:W-:Y:S04]  /*93c0*/  MUFU.EX2 R122, R122 ;  /* 0x0000007a007a7308 */ /* 0x000fe80000000800 */
[----:B------:R-:W-:Y:S01]  /*93d0*/  HMMA.16816.F32.BF16 R32, R68, R74, R32 ;  /* 0x0000004a4420723c */ /* 0x000fe20000041820 */
[----:B------:R-:W1:Y:S03]  /*93e0*/  LDSM.16.MT88.4 R72, [R138+0xa800] ;  /* 0x00a800008a48783b */ /* 0x000e660000004200 */
[----:B------:R-:W3:Y:S01]  /*93f0*/  MUFU.EX2 R175, R175 ;  /* 0x000000af00af7308 */ /* 0x000ee20000000800 */
[----:B-----5:R-:W-:-:S03]  /*9400*/  F2FP.BF16.PACK_AB R102, R120, R119 ;  /* 0x000000777866723e */ /* 0x020fc600000010ff */
[C---:B--2---:R-:W-:Y:S04]  /*9410*/  HMMA.16816.F32.BF16 R44, R68.reuse, R76, R44 ;  /* 0x0000004c442c723c */ /* 0x044fe8000004182c */
[----:B------:R-:W-:Y:S04]  /*9420*/  MUFU.EX2 R116, R116 ;  /* 0x0000007400747308 */ /* 0x000fe80000000800 */
[----:B------:R-:W-:Y:S01]  /*9430*/  HMMA.16816.F32.BF16 R48, R68, R78, R48 ;  /* 0x0000004e4430723c */ /* 0x000fe20000041830 */
[----:B------:R-:W2:Y:S03]  /*9440*/  LDSM.16.MT88.4 R76, [R137+0xa800] ;  /* 0x00a80000894c783b */ /* 0x000ea60000004200 */
[----:B------:R-:W5:Y:S01]  /*9450*/  MUFU.EX2 R115, R115 ;  /* 0x0000007300737308 */ /* 0x000f620000000800 */
[----:B---3--:R-:W-:-:S03]  /*9460*/  F2FP.BF16.PACK_AB R101, R175, R122 ;  /* 0x0000007aaf65723e */ /* 0x008fc600000010ff */
[C---:B----4-:R-:W-:Y:S08]  /*9470*/  HMMA.16816.F32.BF16 R36, R68.reuse, R80, R36 ;  /* 0x000000504424723c */ /* 0x050ff00000041824 */
[----:B------:R-:W-:Y:S01]  /*9480*/  HMMA.16816.F32.BF16 R40, R68, R82, R40 ;  /* 0x000000524428723c */ /* 0x000fe20000041828 */
[----:B------:R-:W3:Y:S01]  /*9490*/  LDSM.16.MT88.4 R80, [R139+0x9000] ;  /* 0x009000008b50783b */ /* 0x000ee20000004200 */
[----:B-----5:R-:W-:-:S06]  /*94a0*/  F2FP.BF16.PACK_AB R103, R115, R116 ;  /* 0x000000747367723e */ /* 0x020fcc00000010ff */
        /* <DEDUP_REMOVED lines=11> */
[C---:B-1----:R-:W-:Y:S08]  /*9560*/  HMMA.16816.F32.BF16 R4, R68.reuse, R72, R4 ;  /* 0x000000484404723c */ /* 0x042ff00000041804 */
[C---:B------:R-:W-:Y:S01]  /*9570*/  HMMA.16816.F32.BF16 R8, R68.reuse, R74, R8 ;  /* 0x0000004a4408723c */ /* 0x040fe20000041808 */
[----:B------:R-:W1:Y:S07]  /*9580*/  LDSM.16.MT88.4 R72, [R137+0x9000] ;  /* 0x009000008948783b */ /* 0x000e6e0000004200 */
[C---:B--2---:R-:W-:Y:S08]  /*9590*/  HMMA.16816.F32.BF16 R20, R68.reuse, R76, R20 ;  /* 0x0000004c4414723c */ /* 0x044ff00000041814 */
[C---:B------:R-:W-:Y:S01]  /*95a0*/  HMMA.16816.F32.BF16 R24, R68.reuse, R78, R24 ;  /* 0x0000004e4418723c */ /* 0x040fe20000041818 */
[----:B------:R-:W2:Y:S07]  /*95b0*/  LDSM.16.MT88.4 R76, [R139+0xb000] ;  /* 0x00b000008b4c783b */ /* 0x000eae0000004200 */
[----:B------:R-:W-:Y:S01]  /*95c0*/  HMMA.16816.F32.BF16 R16, R68, R82, R16 ;  /* 0x000000524410723c */ /* 0x000fe20000041810 */
[----:B------:R-:W3:Y:S07]  /*95d0*/  LDSM.16.MT88.4 R80, [R141+0xb000] ;  /* 0x00b000008d50783b */ /* 0x000eee0000004200 */
[C---:B------:R-:W-:Y:S01]  /*95e0*/  HMMA.16816.F32.BF16 R96, R100.reuse, R92, R4 ;  /* 0x0000005c6460723c */ /* 0x040fe20000041804 */
[----:B------:R-:W4:Y:S07]  /*95f0*/  LDSM.16.MT88.4 R4, [R141+0xb800] ;  /* 0x00b800008d04783b */ /* 0x000f2e0000004200 */
        /* <DEDUP_REMOVED lines=9> */
[----:B------:R-:W-:Y:S08]  /*9690*/  HMMA.16816.F32.BF16 R40, R68, R82, R40 ;  /* 0x000000524428723c */ /* 0x000ff00000041828 */
[C---:B------:R-:W-:Y:S01]  /*96a0*/  HMMA.16816.F32.BF16 R92, R100.reuse, R94, R8 ;  /* 0x0000005e645c723c */ /* 0x040fe20000041808 */
[----:B------:R-:W3:Y:S07]  /*96b0*/  LDSM.16.MT88.4 R8, [R138+0xb800] ;  /* 0x00b800008a08783b */ /* 0x000eee0000004200 */
[C---:B----4-:R-:W-:Y:S08]  /*96c0*/  HMMA.16816.F32.BF16 R36, R100.reuse, R4, R36 ;  /* 0x000000046424723c */ /* 0x050ff00000041824 */
[----:B------:R-:W-:Y:S01]  /*96d0*/  HMMA.16816.F32.BF16 R40, R100, R6, R40 ;  /* 0x000000066428723c */ /* 0x000fe20000041828 */
[----:B------:R-:W4:Y:S07]  /*96e0*/  LDSM.16.MT88.4 R4, [R137+0xb800] ;  /* 0x00b800008904783b */ /* 0x000f2e0000004200 */
[C---:B-1----:R-:W-:Y:S08]  /*96f0*/  HMMA.16816.F32.BF16 R52, R68.reuse, R72, R52 ;  /* 0x000000484434723c */ /* 0x042ff00000041834 */
[C---:B------:R-:W-:Y:S08]  /*9700*/  HMMA.16816.F32.BF16 R56, R68.reuse, R74, R56 ;  /* 0x0000004a4438723c */ /* 0x040ff00000041838 */
[C---:B--2---:R-:W-:Y:S08]  /*9710*/  HMMA.16816.F32.BF16 R60, R68.reuse, R76, R60 ;  /* 0x0000004c443c723c */ /* 0x044ff0000004183c */
[----:B------:R-:W-:Y:S01]  /*9720*/  HMMA.16816.F32.BF16 R64, R68, R78, R64 ;  /* 0x0000004e4440723c */ /* 0x000fe20000041840 */
[----:B------:R-:W1:Y:S04]  /*9730*/  LDSM.16.MT88.4 R76, [R138+0x9800] ;  /* 0x009800008a4c783b */ /* 0x000e680000004200 */
[----:B------:R-:W2:Y:S03]  /*9740*/  LDSM.16.MT88.4 R68, [R137+0x9800] ;  /* 0x009800008944783b */ /* 0x000ea60000004200 */
[C---:B------:R-:W-:Y:S07]  /*9750*/  HMMA.16816.F32.BF16 R44, R100.reuse, R12, R44 ;  /* 0x0000000c642c723c */ /* 0x040fee000004182c */
[----:B------:R-:W-:Y:S01]  /*9760*/  FADD.FTZ R13, R3, R112 ;  /* 0x00000070030d7221 */ /* 0x000fe20000010000 */
[----:B---3--:R-:W-:Y:S01]  /*9770*/  HMMA.16816.F32.BF16 R52, R100, R8, R52 ;  /* 0x000000086434723c */ /* 0x008fe20000041834 */
[----:B------:R-:W-:-:S02]  /*9780*/  FADD.FTZ R3, R104, R109 ;  /* 0x0000006d68037221 */ /* 0x000fc40000010000 */
[----:B------:R-:W-:Y:S02]  /*9790*/  FADD.FTZ R13, R2, R13 ;  /* 0x0000000d020d7221 */ /* 0x000fe40000010000 */
[----:B------:R-:W-:Y:S02]  /*97a0*/  FADD.FTZ R130, R130, R3 ;  /* 0x0000000382827221 */ /* 0x000fe40000010000 */
[----:B------:R-:W-:Y:S01]  /*97b0*/  FADD.FTZ R128, R128, R13 ;  /* 0x0000000d80807221 */ /* 0x000fe20000010000 */
[----:B----4-:R-:W-:Y:S01]  /*97c0*/  HMMA.16816.F32.BF16 R60, R100, R4, R60 ;  /* 0x00000004643c723c */ /* 0x010fe2000004183c */
[----:B------:R-:W-:Y:S02]  /*97d0*/  FADD.FTZ R129, R129, R130 ;  /* 0x0000008281817221 */ /* 0x000fe40000010000 */
[----:B------:R-:W-:Y:S02]  /*97e0*/  FADD.FTZ R127, R127, R128 ;  /* 0x000000807f7f7221 */ /* 0x000fe40000010000 */
[----:B------:R-:W-:-:S02]  /*97f0*/  FADD.FTZ R2, R126, R129 ;  /* 0x000000817e027221 */ /* 0x000fc40000010000 */
[----:B------:R-:W-:Y:S01]  /*9800*/  FADD.FTZ R8, R124, R127 ;  /* 0x0000007f7c087221 */ /* 0x000fe20000010000 */
[C---:B------:R-:W-:Y:S01]  /*9810*/  HMMA.16816.F32.BF16 R84, R100.reuse, R86, R16 ;  /* 0x000000566454723c */ /* 0x040fe20000041810 */
[----:B------:R-:W-:Y:S02]  /*9820*/  FADD.FTZ R2, R125, R2 ;  /* 0x000000027d027221 */ /* 0x000fe40000010000 */
[----:B------:R-:W-:Y:S02]  /*9830*/  FADD.FTZ R8, R121, R8 ;  /* 0x0000000879087221 */ /* 0x000fe40000010000 */
[----:B------:R-:W-:Y:S01]  /*9840*/  FADD.FTZ R173, R173, R2 ;  /* 0x00000002adad7221 */ /* 0x000fe20000010000 */
[----:B------:R-:W-:Y:S01]  /*9850*/  MOV R2, R108 ;  /* 0x0000006c00027202 */ /* 0x000fe20000000f00 */
[----:B------:R-:W-:Y:S01]  /*9860*/  FADD.FTZ R171, R171, R8 ;  /* 0x00000008abab7221 */ /* 0x000fe20000010000 */
[----:B------:R-:W-:Y:S01]  /*9870*/  HMMA.16816.F32.BF16 R48, R100, R14, R48 ;  /* 0x0000000e6430723c */ /* 0x000fe20000041830 */
[----:B------:R-:W-:-:S02]  /*9880*/  FADD.FTZ R182, R182, R173 ;  /* 0x000000adb6b67221 */ /* 0x000fc40000010000 */
[----:B------:R-:W-:Y:S02]  /*9890*/  FADD.FTZ R176, R176, R171 ;  /* 0x000000abb0b07221 */ /* 0x000fe40000010000 */
[----:B------:R-:W-:Y:S02]  /*98a0*/  FADD.FTZ R3, R165, R182 ;  /* 0x000000b6a5037221 */ /* 0x000fe40000010000 */
[----:B------:R-:W-:Y:S01]  /*98b0*/  FADD.FTZ R5, R131, R176 ;  /* 0x000000b083057221 */ /* 0x000fe20000010000 */
[C---:B-1----:R-:W-:Y:S01]  /*98c0*/  HMMA.16816.F32.BF16 R80, R100.reuse, R76, R20 ;  /* 0x0000004c6450723c */ /* 0x042fe20000041814 */
[----:B------:R-:W-:Y:S02]  /*98d0*/  FADD.FTZ R3, R180, R3 ;  /* 0x00000003b4037221 */ /* 0x000fe40000010000 */
[----:B------:R-:W-:Y:S02]  /*98e0*/  FADD.FTZ R5, R164, R5 ;  /* 0x00000005a4057221 */ /* 0x000fe40000010000 */
[----:B------:R-:W-:Y:S01]  /*98f0*/  FADD.FTZ R118, R118, R3 ;  /* 0x0000000376767221 */ /* 0x000fe20000010000 */
[----:B------:R-:W-:Y:S01]  /*9900*/  MOV R3, R110 ;  /* 0x0000006e00037202 */ /* 0x000fe20000000f00 */
        /* <DEDUP_REMOVED lines=8> */
[----:B------:R-:W-:-:S05]  /*9990*/  FADD.FTZ R167, R115, R116 ;  /* 0x0000007473a77221 */ /* 0x000fca0000010000 */
[C---:B------:R-:W-:Y:S08]  /*99a0*/  HMMA.16816.F32.BF16 R68, R100.reuse, R70, R32 ;  /* 0x000000466444723c */ /* 0x040ff00000041820 */
[C---:B------:R-:W-:Y:S08]  /*99b0*/  HMMA.16816.F32.BF16 R56, R100.reuse, R10, R56 ;  /* 0x0000000a6438723c */ /* 0x040ff00000041838 */
[----:B------:R-:W-:Y:S11]  /*99c0*/  HMMA.16816.F32.BF16 R64, R100, R6, R64 ;  /* 0x000000066440723c */ /* 0x000ff60000041840 */
[----:B------:R-:W-:Y:S08]  /*99d0*/  @!UPT UIADD3 URZ, URZ, URZ, URZ ;  /* 0x0000003f3f3ff290 */ /* 0x000ff0000fffe03f */
.L_x_7594:
        /* <DEDUP_REMOVED lines=11> */
.L_x_7606:
        /* <DEDUP_REMOVED lines=65> */
.L_x_7603:
        /* <DEDUP_REMOVED lines=172> */
[----:B-----5:R-:W-:Y:S02]  /*a960*/  FMUL.FTZ R175, R6, c[0x0][0x2ec] ;  /* 0x0000bb0006af7a20 */ /* 0x020fe40000410000 */
[----:B------:R3:W2:Y:S01]  /*a970*/  MUFU.TANH R126, R100 ;  /* 0x00000064007e7308 */ /* 0x0006a20000002400 */
[----:B------:R-:W-:Y:S02]  /*a980*/  FMUL.FTZ R177, R7, c[0x0][0x2ec] ;  /* 0x0000bb0007b17a20 */ /* 0x000fe40000410000 */
[----:B------:R-:W-:Y:S04]  /*a990*/  FMUL.FTZ R102, R16, c[0x0][0x2ec] ;  /* 0x0000bb0010667a20 */ /* 0x000fe80000410000 */
[----:B------:R-:W-:Y:S02]  /*a9a0*/  FMUL.FTZ R179, R8, c[0x0][0x2ec] ;  /* 0x0000bb0008b37a20 */ /* 0x000fe40000410000 */
[----:B----4-:R-:W-:Y:S01]  /*a9b0*/  FMUL.FTZ R181, R9, c[0x0][0x2ec] ;  /* 0x0000bb0009b57a20 */ /* 0x010fe20000410000 */
[----:B------:R4:W2:Y:S01]  /*a9c0*/  MUFU.TANH R128, R102 ;  /* 0x0000006600807308 */ /* 0x0008a20000002400 */
[----:B------:R-:W-:Y:S02]  /*a9d0*/  FMUL.FTZ R183, R10, c[0x0][0x2ec] ;  /* 0x0000bb000ab77a20 */ /* 0x000fe40000410000 */
[----:B------:R-:W-:Y:S02]  /*a9e0*/  FMUL.FTZ R185, R11, c[0x0][0x2ec] ;  /* 0x0000bb000bb97a20 */ /* 0x000fe40000410000 */
        /* <DEDUP_REMOVED lines=8> */
[----:B------:R3:W1:Y:S01]  /*aa70*/  MUFU.TANH R124, R100 ;  /* 0x00000064007c7308 */ /* 0x0006620000002400 */
[----:B------:R-:W-:Y:S02]  /*aa80*/  FMUL.FTZ R192, R19, c[0x0][0x2ec] ;  /* 0x0000bb0013c07a20 */ /* 0x000fe40000410000 */
[----:B------:R-:W-:Y:S02]  /*aa90*/  FMUL.FTZ R178, R20, c[0x0][0x2ec] ;  /* 0x0000bb0014b27a20 */ /* 0x000fe40000410000 */
[----:B----4-:R-:W-:Y:S03]  /*aaa0*/  FMUL.FTZ R102, R25, c[0x0][0x2ec] ;  /* 0x0000bb0019667a20 */ /* 0x010fe60000410000 */
[----:B------:R-:W-:Y:S02]  /*aab0*/  FMUL.FTZ R176, R21, c[0x0][0x2ec] ;  /* 0x0000bb0015b07a20 */ /* 0x000fe40000410000 */
[----:B------:R4:W1:Y:S01]  /*aac0*/  MUFU.TANH R130, R102 ;  /* 0x0000006600827308 */ /* 0x0008620000002400 */
[----:B------:R-:W-:Y:S02]  /*aad0*/  FMUL.FTZ R186, R22, c[0x0][0x2ec] ;  /* 0x0000bb0016ba7a20 */ /* 0x000fe40000410000 */
[----:B------:R-:W-:Y:S02]  /*aae0*/  FMUL.FTZ R172, R31, c[0x0][0x2ec] ;  /* 0x0000bb001fac7a20 */ /* 0x000fe40000410000 */
        /* <DEDUP_REMOVED lines=11> */
[----:B----4-:R-:W-:Y:S07]  /*aba0*/  FMUL.FTZ R102, R35, c[0x0][0x2ec] ;  /* 0x0000bb0023667a20 */ /* 0x010fee0000410000 */
[----:B------:R4:W1:Y:S01]  /*abb0*/  MUFU.TANH R116, R169 ;  /* 0x000000a900747308 */ /* 0x0008620000002400 */
[----:B-----5:R-:W-:Y:S09]  /*abc0*/  MOV R172, R2 ;  /* 0x0000000200ac7202 */ /* 0x020ff20000000f00 */
[----:B------:R-:W1:Y:S01]  /*abd0*/  MUFU.TANH R175, R175 ;  /* 0x000000af00af7308 */ /* 0x000e620000002400 */
[----:B---3--:R-:W-:Y:S09]  /*abe0*/  FMUL.FTZ R100, R33, c[0x0][0x2ec] ;  /* 0x0000bb0021647a20 */ /* 0x008ff20000410000 */
[----:B------:R-:W3:Y:S01]  /*abf0*/  MUFU.TANH R177, R177 ;  /* 0x000000b100b17308 */ /* 0x000ee20000002400 */
[----:B----4-:R-:W-:Y:S09]  /*ac00*/  MOV R169, R3 ;  /* 0x0000000300a97202 */ /* 0x010ff20000000f00 */
[----:B------:R-:W4:Y:S10]  /*ac10*/  MUFU.TANH R179, R179 ;  /* 0x000000b300b37308 */ /* 0x000f340000002400 */
        /* <DEDUP_REMOVED lines=30> */
[----:B------:R-:W-:Y:S02]  /*ae00*/  IABS R6, R3 ;  /* 0x0000000300067213 */ /* 0x000fe40000000000 */
[C---:B------:R-:W-:Y:S02]  /*ae10*/  IADD3 R9, R3.reuse, -0x40, RZ ;  /* 0xffffffc003097810 */ /* 0x040fe40007ffe0ff */
[----:B------:R-:W-:Y:S02]  /*ae20*/  LOP3.LUT R3, R3, c[0x0][0x2d0], RZ, 0x3c, !PT ;  /* 0x0000b40003037a12 */ /* 0x000fe400078e3cff */
[----:B------:R-:W-:Y:S02]  /*ae30*/  IABS R4, R9 ;  /* 0x0000000900047213 */ /* 0x000fe40000000000 */
        /* <DEDUP_REMOVED lines=49> */
.L_x_7605:
        /* <DEDUP_REMOVED lines=63> */
.L_x_7604:
[----:B--234-:R-:W-:Y:S01]  /*b540*/  LEA R2, R156, R155, 0x6 ;  /* 0x0000009b9c027211 */ /* 0x01cfe200078e30ff */
[----:B------:R-:W-:Y:S03]  /*b550*/  LDSM.16.MT88.4 R28, [R138+0x8000] ;  /* 0x008000008a1c783b */ /* 0x000fe60000004200 */
        /* <DEDUP_REMOVED lines=93> */
[----:B------:R-:W-:Y:S01]  /*bb30*/  FMNMX.FTZ R11, R116, R11, !PT ;  /* 0x0000000b740b7209 */ /* 0x000fe20007810000 */
[----:B------:R-:W-:Y:S01]  /*bb40*/  LDSM.16.MT88.4 R20, [R139+0x8000] ;  /* 0x008000008b14783b */ /* 0x000fe20000004200 */
[----:B------:R-:W-:Y:S02]  /*bb50*/  FMNMX.FTZ R6, R102, R7, !PT ;  /* 0x0000000766067209 */ /* 0x000fe40007810000 */
[----:B------:R-:W-:Y:S05]  /*bb60*/  FMNMX.FTZ R9, R114, R11, !PT ;  /* 0x0000000b72097209 */ /* 0x000fea0007810000 */
        /* <DEDUP_REMOVED lines=21> */
[----:B------:R-:W-:Y:S01]  /*bcc0*/  ISETP.GT.AND P1, PT, R156, R149, PT ;  /* 0x000000959c00720c */ /* 0x000fe20003f24270 */
[--C-:B------:R-:W-:Y:S02]  /*bcd0*/  FFMA.FTZ R109, R183, c[0x0][0x23c], -R125.reuse ;  /* 0x00008f00b76d7a23 */ /* 0x100fe4000001087d */
        /* <DEDUP_REMOVED lines=41> */
[----:B------:R-:W-:Y:S01]  /*bf70*/  FMUL.FTZ R39, R100, R39 ;  /* 0x0000002764277220 */ /* 0x000fe20000410000 */
[----:B------:R-:W-:Y:S01]  /*bf80*/  LDSM.16.MT88.4 R68, [R138+0xa000] ;  /* 0x00a000008a44783b */ /* 0x000fe20000004200 */
[----:B------:R-:W1:Y:S01]  /*bf90*/  MUFU.EX2 R112, R112 ;  /* 0x0000007000707308 */ /* 0x000e620000000800 */
        /* <DEDUP_REMOVED lines=47> */
[C---:B------:R-:W-:Y:S02]  /*c290*/  FMUL.FTZ R57, R101.reuse, R57 ;  /* 0x0000003965397220 */ /* 0x040fe40000410000 */
        /* <DEDUP_REMOVED lines=11> */
[----:B------:R-:W-:Y:S02]  /*c350*/  FFMA.FTZ R130, R103, c[0x0][0x23c], -R125 ;  /* 0x00008f0067827a23 */ /* 0x000fe4000001087d */
[C---:B------:R-:W-:Y:S03]  /*c360*/  HMMA.16816.F32.BF16 R20, R96.reuse, R28, R20 ;  /* 0x0000001c6014723c */ /* 0x040fe60000041814 */
[C---:B------:R-:W-:Y:S01]  /*c370*/  FFMA.FTZ R115, R100.reuse, R167, R115 ;  /* 0x000000a764737223 */ /* 0x040fe20000010073 */
[----:B------:R-:W-:Y:S01]  /*c380*/  MUFU.EX2 R177, R177 ;  /* 0x000000b100b17308 */ /* 0x000fe20000000800 */
[C---:B------:R-:W-:Y:S02]  /*c390*/  FFMA.FTZ R113, R101.reuse, R170, R113 ;  /* 0x000000aa65717223 */ /* 0x040fe40000010071 */
        /* <DEDUP_REMOVED lines=9> */
[C---:B-1----:R-:W-:Y:S02]  /*c430*/  HMMA.16816.F32.BF16 R28, R96.reuse, R88, R28 ;  /* 0x00000058601c723c */ /* 0x042fe4000004181c */
[----:B------:R-:W-:Y:S01]  /*c440*/  MUFU.EX2 R122, R122 ;  /* 0x0000007a007a7308 */ /* 0x000fe20000000800 */
[--C-:B------:R-:W-:Y:S02]  /*c450*/  FFMA.FTZ R124, R124, c[0x0][0x23c], -R125.reuse ;  /* 0x00008f007c7c7a23 */ /* 0x100fe4000001087d */
[----:B------:R-:W-:Y:S02]  /*c460*/  FFMA.FTZ R127, R192, c[0x0][0x23c], -R125 ;  /* 0x00008f00c07f7a23 */ /* 0x000fe4000001087d */
[--C-:B------:R-:W-:Y:S01]  /*c470*/  FFMA.FTZ R126, R126, c[0x0][0x23c], -R119.reuse ;  /* 0x00008f007e7e7a23 */ /* 0x100fe20000010877 */
[C---:B------:R-:W-:Y:S04]  /*c480*/  HMMA.16816.F32.BF16 R32, R96.reuse, R90, R32 ;  /* 0x0000005a6020723c */ /* 0x040fe80000041820 */
[----:B------:R-:W1:Y:S01]  /*c490*/  MUFU.EX2 R121, R121 ;  /* 0x0000007900797308 */ /* 0x000e620000000800 */
[--C-:B------:R-:W-:Y:S02]  /*c4a0*/  FFMA.FTZ R129, R190, c[0x0][0x23c], -R119.reuse ;  /* 0x00008f00be817a23 */ /* 0x100fe40000010877 */
[--C-:B------:R-:W-:Y:S01]  /*c4b0*/  FFMA.FTZ R128, R128, c[0x0][0x23c], -R119.reuse ;  /* 0x00008f0080807a23 */ /* 0x100fe20000010877 */
[C---:B------:R-:W-:Y:S04]  /*c4c0*/  HMMA.16816.F32.BF16 R36, R96.reuse, R76, R36 ;  /* 0x0000004c6024723c */ /* 0x040fe80000041824 */
[----:B------:R-:W-:Y:S02]  /*c4d0*/  FFMA.FTZ R131, R188, c[0x0][0x23c], -R119 ;  /* 0x00008f00bc837a23 */ /* 0x000fe40000010877 */
[----:B------:R-:W-:Y:S01]  /*c4e0*/  MUFU.EX2 R124, R124 ;  /* 0x0000007c007c7308 */ /* 0x000fe20000000800 */
[--C-:B------:R-:W-:Y:S01]  /*c4f0*/  FFMA.FTZ R123, R123, c[0x0][0x23c], -R125.reuse ;  /* 0x00008f007b7b7a23 */ /* 0x100fe2000001087d */
[C---:B------:R-:W-:Y:S01]  /*c500*/  HMMA.16816.F32.BF16 R40, R96.reuse, R78, R40 ;  /* 0x0000004e6028723c */ /* 0x040fe20000041828 */
[----:B------:R-:W3:Y:S03]  /*c510*/  LDSM.16.MT88.4 R76, [R137+0xa000] ;  /* 0x00a00000894c783b */ /* 0x000ee60000004200 */
[--C-:B------:R-:W-:Y:S02]  /*c520*/  FFMA.FTZ R120, R120, c[0x0][0x23c], -R125.reuse ;  /* 0x00008f0078787a23 */ /* 0x100fe4000001087d */
[----:B------:R-:W-:Y:S02]  /*c530*/  FFMA.FTZ R125, R102, c[0x0][0x23c], -R125 ;  /* 0x00008f00667d7a23 */ /* 0x000fe4000001087d */
[----:B------:R-:W4:Y:S01]  /*c540*/  MUFU.EX2 R127, R127 ;  /* 0x0000007f007f7308 */ /* 0x000f220000000800 */
[--C-:B------:R-:W-:Y:S01]  /*c550*/  FFMA.FTZ R118, R118, c[0x0][0x23c], -R119.reuse ;  /* 0x00008f0076767a23 */ /* 0x100fe20000010877 */
[C---:B--2---:R-:W-:Y:S03]  /*c560*/  HMMA.16816.F32.BF16 R44, R96.reuse, R72, R44 ;  /* 0x00000048602c723c */ /* 0x044fe6000004182c */
[--C-:B------:R-:W-:Y:S02]  /*c570*/  FFMA.FTZ R117, R117, c[0x0][0x23c], -R119.reuse ;  /* 0x00008f0075757a23 */ /* 0x100fe40000010877 */
[--C-:B------:R-:W-:Y:S03]  /*c580*/  FFMA.FTZ R116, R116, c[0x0][0x23c], -R119.reuse ;  /* 0x00008f0074747a23 */ /* 0x100fe60000010877 */
[----:B------:R-:W-:Y:S01]  /*c590*/  MUFU.EX2 R126, R126 ;  /* 0x0000007e007e7308 */ /* 0x000fe20000000800 */
[C---:B------:R-:W-:Y:S01]  /*c5a0*/  HMMA.16816.F32.BF16 R48, R96.reuse, R74, R48 ;  /* 0x0000004a6030723c */ /* 0x040fe20000041830 */
[----:B------:R-:W2:Y:S02]  /*c5b0*/  LDSM.16.MT88.4 R72, [R141+0x8800] ;  /* 0x008800008d48783b */ /* 0x000ea40000004200 */
[----:B------:R-:W-:Y:S02]  /*c5c0*/  FFMA.FTZ R119, R114, c[0x0][0x23c], -R119 ;  /* 0x00008f0072777a23 */ /* 0x000fe40000010877 */
[----:B------:R-:W-:Y:S03]  /*c5d0*/  FADD.FTZ R108, R108, R115 ;  /* 0x000000736c6c7221 */ /* 0x000fe60000010000 */
[C---:B------:R-:W-:Y:S01]  /*c5e0*/  HMMA.16816.F32.BF16 R52, R96.reuse, R68, R52 ;  /* 0x000000446034723c */ /* 0x040fe20000041834 */
[----:B------:R-:W5:Y:S03]  /*c5f0*/  MUFU.EX2 R129, R129 ;  /* 0x0000008100817308 */ /* 0x000f660000000800 */
[----:B------:R-:W-:Y:S03]  /*c600*/  FADD.FTZ R112, R112, R113 ;  /* 0x0000007170707221 */ /* 0x000fe60000010000 */
[----:B-1----:R-:W-:Y:S01]  /*c610*/  F2FP.BF16.PACK_AB R69, R121, R122 ;  /* 0x0000007a7945723e */ /* 0x002fe200000010ff */
[C---:B------:R-:W-:Y:S03]  /*c620*/  HMMA.16816.F32.BF16 R56, R96.reuse, R70, R56 ;  /* 0x000000466038723c */ /* 0x040fe60000041838 */
[----:B------:R-:W-:Y:S04]  /*c630*/  MUFU.EX2 R128, R128 ;  /* 0x0000008000807308 */ /* 0x000fe80000000800 */
[----:B----4-:R-:W-:Y:S01]  /*c640*/  F2FP.BF16.PACK_AB R71, R127, R124 ;  /* 0x0000007c7f47723e */ /* 0x010fe200000010ff */
[C---:B---3--:R-:W-:Y:S05]  /*c650*/  HMMA.16816.F32.BF16 R60, R96.reuse, R76, R60 ;  /* 0x0000004c603c723c */ /* 0x048fea000004183c */
[----:B------:R-:W1:Y:S03]  /*c660*/  MUFU.EX2 R131, R131 ;  /* 0x0000008300837308 */ /* 0x000e660000000800 */
[----:B------:R-:W-:Y:S01]  /*c670*/  HMMA.16816.F32.BF16 R64, R96, R78, R64 ;  /* 0x0000004e6040723c */ /* 0x000fe20000041840 */
[----:B------:R-:W3:Y:S03]  /*c680*/  LDSM.16.MT88.4 R76, [R138+0x8800] ;  /* 0x008800008a4c783b */ /* 0x000ee60000004200 */
[----:B-----5:R-:W-:Y:S03]  /*c690*/  F2FP.BF16.PACK_AB R68, R129, R126 ;  /* 0x0000007e8144723e */ /* 0x020fe600000010ff */
[----:B------:R-:W-:Y:S10]  /*c6a0*/  MUFU.EX2 R123, R123 ;  /* 0x0000007b007b7308 */ /* 0x000ff40000000800 */
        /* <DEDUP_REMOVED lines=72> */
[C---:B------:R-:W-:Y:S04]  /*cb30*/  HMMA.16816.F32.BF16 R76, R100.reuse, R74, R24 ;  /* 0x0000004a644c723c */ /* 0x040fe80000041818 */
[----:B------:R-:W-:Y:S04]  /*cb40*/  FADD.FTZ R126, R126, R17 ;  /* 0x000000117e7e7221 */ /* 0x000fe80000010000 */
[C---:B--2---:R-:W-:Y:S04]  /*cb50*/  HMMA.16816.F32.BF16 R72, R100.reuse, R68, R28 ;  /* 0x000000446448723c */ /* 0x044fe8000004181c */
[----:B------:R-:W-:Y:S04]  /*cb60*/  FADD.FTZ R129, R129, R126 ;  /* 0x0000007e81817221 */ /* 0x000fe80000010000 */
[C---:B------:R-:W-:Y:S08]  /*cb70*/  HMMA.16816.F32.BF16 R68, R100.reuse, R70, R32 ;  /* 0x000000466444723c */ /* 0x040ff00000041820 */
[C---:B---3--:R-:W-:Y:S08]  /*cb80*/  HMMA.16816.F32.BF16 R36, R100.reuse, R4, R36 ;  /* 0x000000046424723c */ /* 0x048ff00000041824 */
[C---:B------:R-:W-:Y:S01]  /*cb90*/  HMMA.16816.F32.BF16 R40, R100.reuse, R6, R40 ;  /* 0x000000066428723c */ /* 0x040fe20000041828 */
[----:B------:R-:W1:Y:S07]  /*cba0*/  LDSM.16.MT88.4 R4, [R137+0xb800] ;  /* 0x00b800008904783b */ /* 0x000e6e0000004200 */
[C---:B----4-:R-:W-:Y:S07]  /*cbb0*/  HMMA.16816.F32.BF16 R44, R100.reuse, R8, R44 ;  /* 0x00000008642c723c */ /* 0x050fee000004182c */
[----:B------:R-:W-:Y:S01]  /*cbc0*/  FADD.FTZ R9, R109, R108 ;  /* 0x0000006c6d097221 */ /* 0x000fe20000010000 */
[C---:B------:R-:W-:Y:S04]  /*cbd0*/  HMMA.16816.F32.BF16 R48, R100.reuse, R10, R48 ;  /* 0x0000000a6430723c */ /* 0x040fe80000041830 */
[----:B------:R-:W-:Y:S01]  /*cbe0*/  FADD.FTZ R9, R104, R9 ;  /* 0x0000000968097221 */ /* 0x000fe20000010000 */
[----:B------:R-:W-:Y:S02]  /*cbf0*/  MOV R104, R3 ;  /* 0x0000000300687202 */ /* 0x000fe40000000f00 */
[----:B------:R-:W-:Y:S01]  /*cc00*/  FADD.FTZ R10, R128, R129 ;  /* 0x00000081800a7221 */ /* 0x000fe20000010000 */
[C---:B-----5:R-:W-:Y:S04]  /*cc10*/  HMMA.16816.F32.BF16 R52, R100.reuse, R12, R52 ;  /* 0x0000000c6434723c */ /* 0x060fe80000041834 */
        /* <DEDUP_REMOVED lines=14> */
[----:B------:R-:W-:Y:S01]  /*cd00*/  FADD.FTZ R180, R180, R171 ;  /* 0x000000abb4b47221 */ /* 0x000fe20000010000 */
[----:B------:R-:W-:Y:S01]  /*cd10*/  MOV R101, R2 ;  /* 0x0000000200657202 */ /* 0x000fe20000000f00 */
        /* <DEDUP_REMOVED lines=10> */
.L_x_7602:
        /* <DEDUP_REMOVED lines=158> */
[----:B------:R-:W-:Y:S04]  /*d7a0*/  STS.64 [R12+0x4800], R50 ;  /* 0x004800320c007388 */ /* 0x000fe80000000a00 */
[----:B------:R-:W-:Y:S04]  /*d7b0*/  STS.64 [R16+0x4000], R52 ;  /* 0x0040003410007388 */ /* 0x000fe80000000a00 */
[----:B------:R-:W-:Y:S01]  /*d7c0*/  STS.64 [R16+0x4800], R54 ;  /* 0x0048003610007388 */ /* 0x000fe20000000a00 */
[----:B-1----:R-:W-:-:S03]  /*d7d0*/  SHF.L.U32 R14, R10, 0x2, RZ ;  /* 0x000000020a0e7819 */ /* 0x002fc600000006ff */
[----:B------:R-:W-:Y:S04]  /*d7e0*/  STS.64 [R18+0x4000], R56 ;  /* 0x0040003812007388 */ /* 0x000fe80000000a00 */
[----:B------:R-:W-:Y:S01]  /*d7f0*/  STS.64 [R18+0x4800], R58 ;  /* 0x0048003a12007388 */ /* 0x000fe20000000a00 */
[----:B--2---:R-:W-:-:S03]  /*d800*/  IADD3 R15, -R160, RZ, RZ ;  /* 0x000000ffa00f7210 */ /* 0x004fc60007ffe1ff */
[----:B------:R-:W-:Y:S04]  /*d810*/  STS.64 [R19+0x4000], R60 ;  /* 0x0040003c13007388 */ /* 0x000fe80000000a00 */
[----:B------:R-:W-:Y:S04]  /*d820*/  STS.64 [R19+0x4800], R62 ;  /* 0x0048003e13007388 */ /* 0x000fe80000000a00 */
[----:B------:R1:W-:Y:S04]  /*d830*/  STS.64 [R17+0x4000], R64 ;  /* 0x0040004011007388 */ /* 0x0003e80000000a00 */
[----:B------:R2:W-:Y:S04]  /*d840*/  STS.64 [R17+0x4800], R66 ;  /* 0x0048004211007388 */ /* 0x0005e80000000a00 */
[----:B------:R-:W-:Y:S06]  /*d850*/  BAR.SYNC.DEFER_BLOCKING 0x0 ;  /* 0x0000000000007b1d */ /* 0x000fec0000010000 */
[----:B------:R-:W3:Y:S04]  /*d860*/  S2R R8, SR_CTAID.Z ;  /* 0x0000000000087919 */ /* 0x000ee80000002700 */
[----:B------:R-:W4:Y:S04]  /*d870*/  S2R R9, SR_CTAID.Y ;  /* 0x0000000000097919 */ /* 0x000f280000002600 */
[----:B------:R-:W5:Y:S01]  /*d880*/  S2R R11, SR_CTAID.X ;  /* 0x00000000000b7919 */ /* 0x000f620000002500 */
[----:B-1----:R-:W-:-:S02]  /*d890*/  LOP3.LUT R65, R0, 0xffffffe0, RZ, 0xc0, !PT ;  /* 0xffffffe000417812 */ /* 0x002fc400078ec0ff */
[----:B------:R-:W-:Y:S01]  /*d8a0*/  MOV R0, 0xff800000 ;  /* 0xff80000000007802 */ /* 0x000fe20000000f00 */
[----:B------:R-:W-:Y:S01]  /*d8b0*/  @P4 FFMA.FTZ R0, R3, c[0x0][0x238], R6 ;  /* 0x00008e0003004a23 */ /* 0x000fe20000010006 */
[----:B------:R-:W-:Y:S01]  /*d8c0*/  IADD3 R65, -R65, R4, RZ ;  /* 0x0000000441417210 */ /* 0x000fe20007ffe1ff */
[----:B------:R2:W1:Y:S01]  /*d8d0*/  LDS.128 R80, [R7.X4] ;  /* 0x0000000007507984 */ /* 0x0004620000004c00 */
[----:B------:R-:W-:Y:S01]  /*d8e0*/  MOV R4, 0xff800000 ;  /* 0xff80000000047802 */ /* 0x000fe20000000f00 */
[----:B------:R-:W-:Y:S01]  /*d8f0*/  @P3 FFMA.FTZ R4, R2, c[0x0][0x238], R5 ;  /* 0x00008e0002043a23 */ /* 0x000fe20000010005 */
[----:B------:R-:W-:Y:S01]  /*d900*/  LOP3.LUT P0, RZ, R65, 0x3, RZ, 0xc0, !PT ;  /* 0x0000000341ff7812 */ /* 0x000fe2000780c0ff */
[----:B------:R2:W1:Y:S01]  /*d910*/  LDS.128 R76, [R7.X4+0x800] ;  /* 0x00080000074c7984 */ /* 0x0004620000004c00 */
[----:B---3--:R-:W-:Y:S01]  /*d920*/  IMAD R8, R15, c[0x0][0x1c0], R8 ;  /* 0x000070000f087a24 */ /* 0x008fe200078e0208 */
[----:B------:R-:W-:Y:S02]  /*d930*/  SHF.R.S32.HI R15, RZ, 0x1f, R14 ;  /* 0x0000001fff0f7819 */ /* 0x000fe4000001140e */
[----:B------:R2:W3:Y:S01]  /*d940*/  LDS.128 R72, [R7.X4+0x1000] ;  /* 0x0010000007487984 */ /* 0x0004e20000004c00 */
[----:B----4-:R-:W-:-:S03]  /*d950*/  IMAD R9, R9, c[0x0][0x210], R160 ;  /* 0x0000840009097a24 */ /* 0x010fc600078e02a0 */
[----:B------:R2:W4:Y:S01]  /*d960*/  LDS.128 R68, [R7.X4+0x1800] ;  /* 0x0018000007447984 */ /* 0x0005220000004c00 */
[----:B-----5:R-:W-:Y:S01]  /*d970*/  SHF.L.U32 R11, R11, 0x6, RZ ;  /* 0x000000060b0b7819 */ /* 0x020fe200000006ff */
[----:B------:R-:W-:Y:S02]  /*d980*/  IMAD R8, R9, c[0x0][0x1c0], R8 ;  /* 0x0000700009087a24 */ /* 0x000fe400078e0208 */
[----:B------:R2:W1:Y:S02]  /*d990*/  LDS.128 R56, [R7.X4+0x2000] ;  /* 0x0020000007387984 */ /* 0x0004640000004c00 */
        /* <DEDUP_REMOVED lines=20> */
[----:B--2---:R-:W-:-:S05]  /*dae0*/  LEA.HI.X R7, R2, c[0x0][0x20c], R3, 0x2, P0 ;  /* 0x0000830002077a11 */ /* 0x004fca00000f1403 */
[----:B------:R2:W-:Y:S04]  /*daf0*/  @!P2 STG.E [R6.64], R0 ;  /* 0x000000000600a986 */ /* 0x0005e8000c101908 */
[----:B------:R2:W-:Y:S02]  /*db00*/  @!P1 STG.E [R6.64+0x20], R4 ;  /* 0x0000200406009986 */ /* 0x0005e4000c101908 */
.L_x_7608:
[----:B---34-:R-:W-:Y:S05]  /*db10*/  BSYNC B0 ;  /* 0x0000000000007941 */ /* 0x018fea0003800000 */
.L_x_7607:
[C---:B--2---:R-:W-:Y:S01]  /*db20*/  IMAD.WIDE R4, R13.reuse, 0x80, R14 ;  /* 0x000000800d047825 */ /* 0x044fe200078e020e */
        /* <DEDUP_REMOVED lines=14> */
.L_x_7610:
[----:B------:R-:W-:Y:S05]  /*dc10*/  BSYNC B0 ;  /* 0x0000000000007941 */ /* 0x000fea0003800000 */
.L_x_7609:
        /* <DEDUP_REMOVED lines=8> */
.L_x_7612:
[----:B------:R-:W-:Y:S05]  /*dca0*/  BSYNC B0 ;  /* 0x0000000000007941 */ /* 0x000fea0003800000 */
.L_x_7611:
        /* <DEDUP_REMOVED lines=8> */
.L_x_7614:
[----:B------:R-:W-:Y:S05]  /*dd30*/  BSYNC B0 ;  /* 0x0000000000007941 */ /* 0x000fea0003800000 */
.L_x_7613:
        /* <DEDUP_REMOVED lines=8> */
.L_x_7616:
[----:B------:R-:W-:Y:S05]  /*ddc0*/  BSYNC B0 ;  /* 0x0000000000007941 */ /* 0x000fea0003800000 */
.L_x_7615:
        /* <DEDUP_REMOVED lines=8> */
.L_x_7618:
[----:B------:R-:W-:Y:S05]  /*de50*/  BSYNC B0 ;  /* 0x0000000000007941 */ /* 0x000fea0003800000 */
.L_x_7617:
        /* <DEDUP_REMOVED lines=8> */
.L_x_7620:
[----:B------:R-:W-:Y:S05]  /*dee0*/  BSYNC B0 ;  /* 0x0000000000007941 */ /* 0x000fea0003800000 */
.L_x_7619:
        /* <DEDUP_REMOVED lines=8> */
.L_x_7622:
[----:B------:R-:W-:Y:S05]  /*df70*/  BSYNC B0 ;  /* 0x0000000000007941 */ /* 0x000fea0003800000 */
.L_x_7621:
        /* <DEDUP_REMOVED lines=9> */
.L_x_7623:
        /* <DEDUP_REMOVED lines=15> */
.L_x_8393:


//--------------------- .text._ZN5flash24flash_fwd_splitkv_kernelI23Flash_fwd_kernel_traitsILi128ELi64ELi64ELi4ELb0ELb0EN7cutlass10bfloat16_tE19Flash_kernel_traitsILi128ELi64ELi64ELi4ES3_EELb1ELb0ELb0ELb0ELb1ELb0ELb1ELb1EEEvNS_16Flash_fwd_paramsE --------------------------
	.section	.text._ZN5flash24flash_fwd_splitkv_kernelI23Flash_fwd_kernel_traitsILi128ELi64ELi64ELi4ELb0ELb0EN7cutlass10bfloat16_tE19Flash_kernel_traitsILi128ELi64ELi64ELi4ES3_EELb1ELb0ELb0ELb0ELb1ELb0ELb1ELb1EEEvNS_16Flash_fwd_paramsE,"ax",@progbits
	.sectioninfo	@"SHI_REGISTERS=176"
	.align	128
        .global         _ZN5flash24flash_fwd_splitkv_kernelI23Flash_fwd_kernel_traitsILi128ELi64ELi64ELi4ELb0ELb0EN7cutlass10bfloat16_tE19Flash_kernel_traitsILi128ELi64ELi64ELi4ES3_EELb1ELb0ELb0ELb0ELb1ELb0ELb1ELb1EEEvNS_16Flash_fwd_paramsE
        .type           _ZN5flash24flash_fwd_splitkv_kernelI23Flash_fwd_kernel_traitsILi128ELi64ELi64ELi4ELb0ELb0EN7cutlass10bfloat16_tE19Flash_kernel_traitsILi128ELi64ELi64ELi4ES3_EELb1ELb0ELb0ELb0ELb1ELb0ELb1ELb1EEEvNS_16Flash_fwd_paramsE,@function
        .size           _ZN5flash24flash_fwd_splitkv_kernelI23Flash_fwd_kernel_traitsILi128ELi64ELi64ELi4ELb0ELb0EN7cutlass10bfloat16_tE19Flash_kernel_traitsILi128ELi64ELi64ELi4ES3_EELb1ELb0ELb0ELb0ELb1ELb0ELb1ELb1EEEvNS_16Flash_fwd_paramsE,(.L_x_8394 - _ZN5flash24flash_fwd_splitkv_kernelI23Flash_fwd_kernel_traitsILi128ELi64ELi64ELi4ELb0ELb0EN7cutlass10bfloat16_tE19Flash_kernel_traitsILi128ELi64ELi64ELi4ES3_EELb1ELb0ELb0ELb0ELb1ELb0ELb1ELb1EEEvNS_16Flash_fwd_paramsE)
        .other          _ZN5flash24flash_fwd_splitkv_kernelI23Flash_fwd_kernel_traitsILi128ELi64ELi64ELi4ELb0ELb0EN7cutlass10bfloat16_tE19Flash_kernel_traitsILi128ELi64ELi64ELi4ES3_EELb1ELb0ELb0ELb0ELb1ELb0ELb1ELb1EEEvNS_16Flash_fwd_paramsE,@"STO_CUDA_ENTRY STV_DEFAULT"
_ZN5flash24flash_fwd_splitkv_kernelI23Flash_fwd_kernel_traitsILi128ELi64ELi64ELi4ELb0ELb0EN7cutlass10bfloat16_tE19Flash_kernel_traitsILi128ELi64ELi64ELi4ES3_EELb1ELb0ELb0ELb0ELb1ELb0ELb1ELb1EEEvNS_16Flash_fwd_paramsE:
.text._ZN5flash24flash_fwd_splitkv_kernelI23Flash_fwd_kernel_traitsILi128ELi64ELi64ELi4ELb0ELb0EN7cutlass10bfloat16_tE19Flash_kernel_traitsILi128ELi64ELi64ELi4ES3_EELb1ELb0ELb0ELb0ELb1ELb0ELb1ELb1EEEvNS_16Flash_fwd_paramsE:
[----:B------:R-:W-:Y:S02]  /*0000*/  MOV R1, c[0x0][0x28] ;  /* 0x00000a0000017a02 */ /* 0x000fe40000000f00 */
[----:B------:R-:W1:Y:S01]  /*0010*/  I2F.U32.RP R4, c[0x0][0x1c0] ;  /* 0x0000700000047b06 */ /* 0x000e620000209000 */
[----:B------:R-:W2:Y:S01]  /*0020*/  S2R R5, SR_CTAID.Z ;  /* 0x0000000000057919 */ /* 0x000ea20000002700 */
[----:B------:R-:W-:Y:S01]  /*0030*/  IMAD.MOV.U32 R2, RZ, RZ, RZ ;  /* 0x000000ffff027224 */ /* 0x000fe200078e00ff */
[----:B------:R-:W-:Y:S01]  /*0040*/  ISETP.NE.U32.AND P0, PT, RZ, c[0x0][0x1c0], PT ;  /* 0x00007000ff007a0c */ /* 0x000fe20003f05070 */
[----:B------:R-:W-:Y:S01]  /*0050*/  IMAD.MOV.U32 R96, RZ, RZ, 0x4 ;  /* 0x00000004ff607424 */ /* 0x000fe200078e00ff */
[----:B------:R-:W-:Y:S01]  /*0060*/  ISETP.NE.U32.AND P5, PT, RZ, c[0x0][0x250], PT ;  /* 0x00009400ff007a0c */ /* 0x000fe20003fa5070 */
[----:B------:R-:W-:-:S03]  /*0070*/  ULDC.64 UR6, c[0x0][0x118] ;  /* 0x0000460000067ab9 */ /* 0x000fc60000000a00 */
        /* <DEDUP_REMOVED lines=8> */
[----:B------:R-:W-:-:S04]  /*0100*/  IMAD.HI.U32 R2, R3, R7, R2 ;  /* 0x0000000703027227 */ /* 0x000fc800078e0002 */
[----:B------:R-:W-:Y:S02]  /*0110*/  IMAD.MOV.U32 R3, RZ, RZ, -0x1 ;  /* 0xffffffffff037424 */ /* 0x000fe400078e00ff */
        /* <DEDUP_REMOVED lines=35> */
.L_x_7624:
[----:B-1-34-:R-:W-:Y:S02]  /*0350*/  MOV R5, c[0x0][0x218] ;  /* 0x0000860000057a02 */ /* 0x01afe40000000f00 */
.L_x_7625:
        /* <DEDUP_REMOVED lines=47> */
[----:B------:R-:W-:-:S03]  /*0650*/  IADD3 R7, -R156, 0x7f, R65 ;  /* 0x0000007f9c077810 */ /* 0x000fc60007ffe141 */
[----:B------:R-:W-:Y:S01]  /*0660*/  @!P0 IMAD.MOV R2, RZ, RZ, -R2 ;  /* 0x000000ffff028224 */ /* 0x000fe200078e0a02 */
[----:B------:R-:W-:Y:S02]  /*0670*/  @!P1 LOP3.LUT R2, RZ, c[0x0][0x10], RZ, 0x33, !PT ;  /* 0x00000400ff029a12 */ /* 0x000fe400078e33ff */
[----:B------:R-:W-:-:S03]  /*0680*/  IADD3 R7, R7, c[0x0][0x2e8], R62 ;  /* 0x0000ba0007077a10 */ /* 0x000fc60007ffe03e */
[----:B------:R-:W-:Y:S01]  /*0690*/  IMAD R155, R2, R0, RZ ;  /* 0x00000000029b7224 */ /* 0x000fe200078e02ff */
[----:B------:R-:W-:-:S03]  /*06a0*/  SHF.R.S32.HI R102, RZ, 0x1f, R7 ;  /* 0x0000001fff667819 */ /* 0x000fc60000011407 */
[----:B------:R-:W-:Y:S01]  /*06b0*/  IMAD.IADD R2, R2, 0x1, R155 ;  /* 0x0000000102027824 */ /* 0x000fe200078e029b */
[----:B------:R-:W-:-:S04]  /*06c0*/  LEA.HI R102, R102, R7, RZ, 0x6 ;  /* 0x0000000766667211 */ /* 0x000fc800078f30ff */
[----:B------:R-:W-:Y:S02]  /*06d0*/  SHF.R.S32.HI R102, RZ, 0x6, R102 ;  /* 0x00000006ff667819 */ /* 0x000fe40000011466 */
        /* <DEDUP_REMOVED lines=10> */
[--C-:B------:R-:W-:Y:S01]  /*0780*/  IMAD R3, R138, c[0x0][0x214], R65.reuse ;  /* 0x000085008a037a24 */ /* 0x100fe200078e0241 */
[----:B------:R-:W-:Y:S01]  /*0790*/  SHF.R.S32.HI R0, RZ, 0x4, R2 ;  /* 0x00000004ff007819 */ /* 0x000fe20000011402 */
[----:B------:R-:W-:Y:S02]  /*07a0*/  IMAD.IADD R65, R156, 0x1, -R65 ;  /* 0x000000019c417824 */ /* 0x000fe400078e0a41 */
[----:B------:R-:W-:Y:S01]  /*07b0*/  IMAD.IADD R4, R61, 0x1, -R4 ;  /* 0x000000013d047824 */ /* 0x000fe200078e0a04 */
[C---:B------:R-:W-:Y:S01]  /*07c0*/  IADD3 R12, R0.reuse, 0x10, RZ ;  /* 0x00000010000c7810 */ /* 0x040fe20007ffe0ff */
[----:B------:R-:W-:Y:S01]  /*07d0*/  IMAD R5, R3, c[0x0][0x22c], RZ ;  /* 0x00008b0003057a24 */ /* 0x000fe200078e02ff */
[----:B------:R-:W-:Y:S01]  /*07e0*/  IADD3 R10, R0, 0x18, RZ ;  /* 0x00000018000a7810 */ /* 0x000fe20007ffe0ff */
[----:B------:R-:W-:Y:S01]  /*07f0*/  IMAD.SHL.U32 R6, R4, 0x4, RZ ;  /* 0x0000000404067824 */ /* 0x000fe200078e00ff */
[----:B------:R-:W-:-:S02]  /*0800*/  IADD3 R4, R0, 0x8, RZ ;  /* 0x0000000800047810 */ /* 0x000fc40007ffe0ff */
[----:B------:R-:W-:Y:S02]  /*0810*/  IADD3 R8, R0, 0x20, RZ ;  /* 0x0000002000087810 */ /* 0x000fe40007ffe0ff */
[--C-:B------:R-:W-:Y:S02]  /*0820*/  SHF.R.S32.HI R7, RZ, 0x1f, R6.reuse ;  /* 0x0000001fff077819 */ /* 0x100fe40000011406 */
[-C--:B------:R-:W-:Y:S02]  /*0830*/  ISETP.GE.AND P2, PT, R4, R65.reuse, PT ;  /* 0x000000410400720c */ /* 0x080fe40003f46270 */
[CC--:B------:R-:W-:Y:S01]  /*0840*/  ISETP.GE.AND P3, PT, R0.reuse, R65.reuse, PT ;  /* 0x000000410000720c */ /* 0x0c0fe20003f66270 */
[----:B------:R-:W-:Y:S01]  /*0850*/  IMAD.WIDE R6, R0, 0x80, R6 ;  /* 0x0000008000067825 */ /* 0x000fe200078e0206 */
[-C--:B------:R-:W-:Y:S02]  /*0860*/  ISETP.GE.AND P1, PT, R10, R65.reuse, PT ;  /* 0x000000410a00720c */ /* 0x080fe40003f26270 */
[----:B------:R-:W-:-:S02]  /*0870*/  ISETP.GE.AND P4, PT, R8, R65, PT ;  /* 0x000000410800720c */ /* 0x000fc40003f86270 */
[C---:B------:R-:W-:Y:S02]  /*0880*/  IADD3 R2, P0, R5.reuse, R6, RZ ;  /* 0x0000000605027210 */ /* 0x040fe40007f1e0ff */
[----:B------:R-:W-:Y:S02]  /*0890*/  ISETP.GE.OR P5, PT, R4, R65, P6 ;  /* 0x000000410400720c */ /* 0x000fe400037a6670 */
[----:B------:R-:W-:Y:S02]  /*08a0*/  LEA.HI.X.SX32 R5, R5, R7, 0x1, P0 ;  /* 0x0000000705057211 */ /* 0x000fe400000f0eff */
[----:B------:R-:W-:Y:S02]  /*08b0*/  LEA R14, P0, R2, c[0x0][0x1d8], 0x2 ;  /* 0x00007600020e7a11 */ /* 0x000fe400078010ff */
[----:B------:R-:W-:Y:S02]  /*08c0*/  IADD3 R6, R0, 0x28, RZ ;  /* 0x0000002800067810 */ /* 0x000fe40007ffe0ff */
[----:B------:R-:W-:-:S02]  /*08d0*/  LEA.HI.X R15, R2, c[0x0][0x1dc], R5, 0x2, P0 ;  /* 0x00007700020f7a11 */ /* 0x000fc400000f1405 */
[-C--:B------:R-:W-:Y:S02]  /*08e0*/  ISETP.GE.AND P0, PT, R12, R65.reuse, PT ;  /* 0x000000410c00720c */ /* 0x080fe40003f06270 */
[C---:B------:R-:W-:Y:S01]  /*08f0*/  IADD3 R4, R0.reuse, 0x30, RZ ;  /* 0x0000003000047810 */ /* 0x040fe20007ffe0ff */
[----:B------:R1:W-:Y:S01]  /*0900*/  @!P3 STG.E.128 [R14.64], RZ ;  /* 0x000000ff0e00b986 */ /* 0x0003e2000c101d06 */
[----:B------:R-:W-:Y:S02]  /*0910*/  IADD3 R2, R0, 0x38, RZ ;  /* 0x0000003800027810 */ /* 0x000fe40007ffe0ff */
        /* <DEDUP_REMOVED lines=48> */
.L_x_7626:
        /* <DEDUP_REMOVED lines=95> */
.L_x_7627:
        /* <DEDUP_REMOVED lines=16> */
.L_x_7629:
        /* <DEDUP_REMOVED lines=15> */
[----:B------:R-:W-:Y:S02]  /*1400*/  IMAD.MOV R5, RZ, RZ, -R2 ;  /* 0x000000ffff057224 */ /* 0x000fe400078e0a02 */
[----:B------:R-:W-:-:S04]  /*1410*/  @P4 IMAD.WIDE.U32 R12, R15, c[0x0][0x1a0], RZ ;  /* 0x000068000f0c4a25 */ /* 0x000fc800078e00ff */
[----:B------:R-:W-:Y:S01]  /*1420*/  IMAD R5, R4, R5, R0 ;  /* 0x0000000504057224 */ /* 0x000fe200078e0200 */
[----:B------:R-:W-:Y:S01]  /*1430*/  LOP3.LUT R0, R138, c[0x0][0x1c8], RZ, 0x3c, !PT ;  /* 0x000072008a007a12 */ /* 0x000fe200078e3cff */
[----:B------:R-:W-:Y:S02]  /*1440*/  @P4 IMAD R15, R15, c[0x0][0x1a4], R13 ;  /* 0x000069000f0f4a24 */ /* 0x000fe400078e020d */
[----:B------:R-:W-:Y:S01]  /*1450*/  IMAD.MOV.U32 R13, RZ, RZ, R7 ;  /* 0x000000ffff0d7224 */ /* 0x000fe200078e0007 */
        /* <DEDUP_REMOVED lines=12> */
[----:B------:R-:W-:Y:S02]  /*1520*/  IMAD.IADD R145, R11, 0x1, R4 ;  /* 0x000000010b917824 */ /* 0x000fe400078e0204 */
[----:B------:R-:W-:Y:S01]  /*1530*/  @P4 IMAD.MOV.U32 R4, RZ, RZ, R12 ;  /* 0x000000ffff044224 */ /* 0x000fe200078e000c */
        /* <DEDUP_REMOVED lines=17> */
.L_x_7628:
[----:B------:R1:W5:Y:S01]  /*1650*/  @P5 LDG.E R118, [R140.64] ;  /* 0x000000068c765981 */ /* 0x000362000c1e1900 */
[----:B------:R-:W-:Y:S01]  /*1660*/  ISETP.NE.AND P0, PT, R3, -0x1, PT ;  /* 0xffffffff0300780c */ /* 0x000fe20003f05270 */
[----:B------:R-:W-:Y:S01]  /*1670*/  IMAD.MOV.U32 R17, RZ, RZ, 0x2 ;  /* 0x00000002ff117424 */ /* 0x000fe200078e00ff */
[----:B------:R-:W-:Y:S01]  /*1680*/  SHF.R.S32.HI R70, RZ, 0x1f, R61 ;  /* 0x0000001fff467819 */ /* 0x000fe2000001143d */
[----:B------:R-:W-:Y:S01]  /*1690*/  IMAD.MOV.U32 R80, RZ, RZ, c[0x0][0x230] ;  /* 0x00008c00ff507624 */ /* 0x000fe200078e00ff */
[----:B------:R-:W-:Y:S01]  /*16a0*/  MOV R18, RZ ;  /* 0x000000ff00127202 */ /* 0x000fe20000000f00 */
[----:B------:R-:W-:Y:S01]  /*16b0*/  IMAD.MOV.U32 R19, RZ, RZ, c[0x0][0x230] ;  /* 0x00008c00ff137624 */ /* 0x000fe200078e00ff */
[CC--:B------:R-:W-:Y:S01]  /*16c0*/  LEA.HI R136, R70.reuse, R61.reuse, RZ, 0x3 ;  /* 0x0000003d46887211 */ /* 0x0c0fe200078f18ff */
[----:B------:R-:W-:Y:S01]  /*16d0*/  IMAD.MOV.U32 R147, RZ, RZ, c[0x0][0x198] ;  /* 0x00006600ff937624 */ /* 0x000fe200078e00ff */
[----:B------:R-:W-:Y:S01]  /*16e0*/  LEA.HI R63, R70, R61, RZ, 0x5 ;  /* 0x0000003d463f7211 */ /* 0x000fe200078f28ff */
[----:B------:R-:W-:Y:S01]  /*16f0*/  IMAD.HI.U32 R80, R17, R80, R18 ;  /* 0x0000005011507227 */ /* 0x000fe200078e0012 */
[----:B------:R-:W-:-:S02]  /*1700*/  LOP3.LUT R66, R136, 0xfffffff8, RZ, 0xc0, !PT ;  /* 0xfffffff888427812 */ /* 0x000fc400078ec0ff */
[----:B------:R-:W-:Y:S01]  /*1710*/  SHF.R.S32.HI R136, RZ, 0x3, R136 ;  /* 0x00000003ff887819 */ /* 0x000fe20000011488 */
[----:B------:R-:W-:Y:S01]  /*1720*/  @P0 IMAD.WIDE.U32 R18, R3, c[0x0][0x190], RZ ;  /* 0x0000640003120a25 */ /* 0x000fe200078e00ff */
[----:B------:R-:W-:Y:S02]  /*1730*/  SHF.R.S32.HI R79, RZ, 0x1, R80 ;  /* 0x00000001ff4f7819 */ /* 0x000fe40000011450 */
[----:B------:R-:W-:Y:S01]  /*1740*/  SHF.L.U32 R17, R136, 0x6, RZ ;  /* 0x0000000688117819 */ /* 0x000fe200000006ff */
[----:B-----5:R-:W-:Y:S01]  /*1750*/  @!P0 IMAD R6, R9, c[0x0][0x178], RZ ;  /* 0x00005e0009068a24 */ /* 0x020fe200078e02ff */
[----:B------:R-:W-:Y:S01]  /*1760*/  SHF.R.S32.HI R137, RZ, 0x1f, R136 ;  /* 0x0000001fff897819 */ /* 0x000fe20000011488 */
[----:B------:R-:W-:Y:S01]  /*1770*/  IMAD.IADD R66, R61, 0x1, -R66 ;  /* 0x000000013d427824 */ /* 0x000fe200078e0a42 */
[----:B------:R-:W-:Y:S01]  /*1780*/  LOP3.LUT R17, R17, 0x1c0, RZ, 0xc0, !PT ;  /* 0x000001c011117812 */ /* 0x000fe200078ec0ff */
[----:B------:R-:W-:Y:S01]  /*1790*/  @P0 IMAD R19, R3, c[0x0][0x194], R19 ;  /* 0x0000650003130a24 */ /* 0x000fe200078e0213 */
[----:B------:R-:W-:Y:S01]  /*17a0*/  LOP3.LUT R64, R63, 0xffffffe0, RZ, 0xc0, !PT ;  /* 0xffffffe03f407812 */ /* 0x000fe200078ec0ff */
[----:B------:R-:W-:Y:S01]  /*17b0*/  @!P0 IMAD.WIDE.U32 R20, R157, c[0x0][0x178], RZ ;  /* 0x00005e009d148a25 */ /* 0x000fe200078e00ff */
[----:B------:R-:W-:-:S02]  /*17c0*/  SHF.L.U32 R16, R66, 0x3, RZ ;  /* 0x0000000342107819 */ /* 0x000fc400000006ff */
[----:B------:R-:W-:Y:S01]  /*17d0*/  SHF.L.U32 R76, R66, 0x2, RZ ;  /* 0x00000002424c7819 */ /* 0x000fe200000006ff */
[----:B------:R-:W-:Y:S01]  /*17e0*/  @!P0 IMAD R3, R157, c[0x0][0x17c], R6 ;  /* 0x00005f009d038a24 */ /* 0x000fe200078e0206 */
[----:B------:R-:W-:Y:S01]  /*17f0*/  SHF.R.U32.HI R6, RZ, 0x3, R17 ;  /* 0x00000003ff067819 */ /* 0x000fe20000011611 */
[----:B------:R-:W-:Y:S01]  /*1800*/  @!P0 IMAD.MOV.U32 R18, RZ, RZ, R20 ;  /* 0x000000ffff128224 */ /* 0x000fe200078e0014 */
[----:B------:R-:W-:Y:S01]  /*1810*/  SHF.L.U64.HI R72, R147, R96, c[0x0][0x19c] ;  /* 0x0000670093487619 */ /* 0x000fe20000010260 */
[----:B------:R-:W-:Y:S01]  /*1820*/  @!P0 IMAD.IADD R19, R21, 0x1, R3 ;  /* 0x0000000115138824 */ /* 0x000fe200078e0203 */
[----:B------:R-:W-:Y:S01]  /*1830*/  LOP3.LUT R21, R17, 0x38, R16, 0xf8, !PT ;  /* 0x0000003811157812 */ /* 0x000fe200078ef810 */
[----:B------:R-:W-:Y:S01]  /*1840*/  IMAD.WIDE R22, R23, 0x40, R136 ;  /* 0x0000004017167825 */ /* 0x000fe200078e0288 */
[----:B------:R-:W-:Y:S02]  /*1850*/  SHF.R.S32.HI R17, RZ, 0x1f, R16 ;  /* 0x0000001fff117819 */ /* 0x000fe40000011410 */
[----:B------:R-:W-:Y:S01]  /*1860*/  IADD3 R14, P0, R16, R4, RZ ;  /* 0x00000004100e7210 */ /* 0x000fe20007f1e0ff */
[----:B------:R-:W-:Y:S01]  /*1870*/  IMAD R3, R0, c[0x0][0x1b8], RZ ;  /* 0x00006e0000037a24 */ /* 0x000fe200078e02ff */
[----:B------:R-:W-:Y:S01]  /*1880*/  IADD3 R18, P1, R16, R18, RZ ;  /* 0x0000001210127210 */ /* 0x000fe20007f3e0ff */
[----:B------:R-:W-:Y:S01]  /*1890*/  IMAD R77, R136, R79, R76 ;  /* 0x0000004f884d7224 */ /* 0x000fe200078e024c */
[----:B------:R-:W-:Y:S01]  /*18a0*/  LEA.HI R4, R70, R61, RZ, 0x6 ;  /* 0x0000003d46047211 */ /* 0x000fe200078f30ff */
[----:B------:R-:W-:Y:S01]  /*18b0*/  IMAD.X R15, R17, 0x1, R15, P0 ;  /* 0x00000001110f7824 */ /* 0x000fe200000e060f */
[----:B------:R-:W-:Y:S01]  /*18c0*/  IADD3 R104, P0, R136, R13, RZ ;  /* 0x0000000d88687210 */ /* 0x000fe20007f1e0ff */
[----:B------:R-:W-:Y:S01]  /*18d0*/  IMAD R13, R23, c[0x0][0x190], RZ ;  /* 0x00006400170d7a24 */ /* 0x000fe200078e02ff */
[----:B------:R-:W-:Y:S01]  /*18e0*/  LOP3.LUT R6, R21, R6, RZ, 0x3c, !PT ;  /* 0x0000000615067212 */ /* 0x000fe200078e3cff */
[----:B------:R-:W-:Y:S01]  /*18f0*/  IMAD.X R19, R17, 0x1, R19, P1 ;  /* 0x0000000111137824 */ /* 0x000fe200008e0613 */
[----:B------:R-:W-:Y:S01]  /*1900*/  LEA.HI R70, R70, R61, RZ, 0x4 ;  /* 0x0000003d46467211 */ /* 0x000fe200078f20ff */
[----:B------:R-:W-:Y:S01]  /*1910*/  IMAD.X R5, R137, 0x1, R5, P0 ;  /* 0x0000000189057824 */ /* 0x000fe200000e0605 */
[----:B------:R-:W-:Y:S01]  /*1920*/  IADD3 R144, P0, R16, R144, RZ ;  /* 0x0000009010907210 */ /* 0x000fe20007f1e0ff */
[C---:B------:R-:W-:Y:S01]  /*1930*/  IMAD R13, R22.reuse, c[0x0][0x194], R13 ;  /* 0x00006500160d7a24 */ /* 0x040fe200078e020d */
[----:B------:R-:W-:Y:S01]  /*1940*/  SHF.L.U32 R71, R147, 0x4, RZ ;  /* 0x0000000493477819 */ /* 0x000fe200000006ff */
[----:B------:R-:W-:Y:S01]  /*1950*/  IMAD R5, R5, c[0x0][0x1a0], RZ ;  /* 0x0000680005057a24 */ /* 0x000fe200078e02ff */
[----:B------:R-:W-:Y:S01]  /*1960*/  SHF.R.S32.HI R63, RZ, 0x5, R63 ;  /* 0x00000005ff3f7819 */ /* 0x000fe2000001143f */
[----:B------:R-:W-:Y:S01]  /*1970*/  IMAD.WIDE.U32 R22, R22, c[0x0][0x190], R18 ;  /* 0x0000640016167a25 */ /* 0x000fe200078e0012 */
[----:B------:R-:W-:-:S02]  /*1980*/  SHF.L.U32 R19, R4, 0x3, RZ ;  /* 0x0000000304137819 */ /* 0x000fc400000006ff */
[----:B------:R-:W-:Y:S01]  /*1990*/  SHF.R.S32.HI R75, RZ, 0x1f, R77 ;  /* 0x0000001fff4b7819 */ /* 0x000fe2000001144d */
[----:B------:R-:W-:Y:S01]  /*19a0*/  IMAD R101, R104, c[0x0][0x1a4], R5 ;  /* 0x0000690068657a24 */ /* 0x000fe200078e0205 */
[----:B------:R-:W-:Y:S01]  /*19b0*/  SHF.R.S32.HI R5, RZ, 0x1f, R74 ;  /* 0x0000001fff057819 */ /* 0x000fe2000001144a */
[C---:B------:R-:W-:Y:S01]  /*19c0*/  IMAD R3, R2.reuse, c[0x0][0x1bc], R3 ;  /* 0x00006f0002037a24 */ /* 0x040fe200078e0203 */
[----:B------:R-:W-:Y:S01]  /*19d0*/  IADD3 R23, R23, R13, RZ ;  /* 0x0000000d17177210 */ /* 0x000fe20007ffe0ff */
[----:B------:R-:W-:Y:S01]  /*19e0*/  IMAD.WIDE.U32 R14, R2, c[0x0][0x1b8], R14 ;  /* 0x00006e00020e7a25 */ /* 0x000fe200078e000e */
[----:B------:R-:W-:Y:S02]  /*19f0*/  LEA.HI R4, R5, R74, RZ, 0x6 ;  /* 0x0000004a05047211 */ /* 0x000fe400078f30ff */
[----:B------:R-:W-:Y:S01]  /*1a00*/  LOP3.LUT R134, R6, 0xfffffe00, R19, 0xf8, !PT ;  /* 0xfffffe0006867812 */ /* 0x000fe200078ef813 */
[----:B------:R-:W-:Y:S01]  /*1a10*/  IMAD.IADD R15, R15, 0x1, R3 ;  /* 0x000000010f0f7824 */ /* 0x000fe200078e0203 */
[----:B------:R-:W-:Y:S01]  /*1a20*/  SHF.R.S32.HI R4, RZ, 0x6, R4 ;  /* 0x00000006ff047819 */ /* 0x000fe20000011404 */
[----:B------:R-:W-:Y:S01]  /*1a30*/  IMAD.X R145, R17, 0x1, R11, P0 ;  /* 0x0000000111917824 */ /* 0x000fe200000e060b */
[----:B------:R-:W-:Y:S01]  /*1a40*/  SHF.R.S32.HI R3, RZ, 0x1f, R138 ;  /* 0x0000001fff037819 */ /* 0x000fe2000001148a */
[----:B------:R-:W-:Y:S01]  /*1a50*/  IMAD R5, R137, c[0x0][0x198], RZ ;  /* 0x0000660089057a24 */ /* 0x000fe200078e02ff */
[----:B------:R-:W-:Y:S01]  /*1a60*/  IMNMX R81, R155, R4, !PT ;  /* 0x000000049b517217 */ /* 0x000fe20007800200 */
[----:B------:R-:W-:Y:S01]  /*1a70*/  IMAD.IADD R76, R76, 0x1, R77 ;  /* 0x000000014c4c7824 */ /* 0x000fe200078e024d */
[----:B------:R-:W-:Y:S01]  /*1a80*/  LOP3.LUT R6, R70, 0xfffffff0, RZ, 0xc0, !PT ;  /* 0xfffffff046067812 */ /* 0x000fe200078ec0ff */
[----:B------:R-:W-:Y:S01]  /*1a90*/  IMAD R3, R3, c[0x0][0x1a8], RZ ;  /* 0x00006a0003037a24 */ /* 0x000fe200078e02ff */
[----:B------:R-:W-:Y:S01]  /*1aa0*/  ISETP.GT.AND P0, PT, R102, R81, PT ;  /* 0x000000516600720c */ /* 0x000fe20003f04270 */
[----:B------:R-:W-:Y:S01]  /*1ab0*/  IMAD R5, R136, c[0x0][0x19c], R5 ;  /* 0x0000670088057a24 */ /* 0x000fe200078e0205 */
[----:B------:R-:W-:Y:S01]  /*1ac0*/  SHF.R.S32.HI R70, RZ, 0x4, R70 ;  /* 0x00000004ff467819 */ /* 0x000fe20000011446 */
[----:B------:R-:W-:Y:S01]  /*1ad0*/  IMAD R135, R138, c[0x0][0x1ac], R3 ;  /* 0x00006b008a877a24 */ /* 0x000fe200078e0203 */
[----:B------:R-:W-:Y:S01]  /*1ae0*/  IADD3 R69, -R6, R61, RZ ;  /* 0x0000003d06457210 */ /* 0x000fe20007ffe1ff */
[----:B------:R-:W-:Y:S01]  /*1af0*/  IMAD.WIDE.U32 R138, R138, c[0x0][0x1a8], R22 ;  /* 0x00006a008a8a7a25 */ /* 0x000fe200078e0016 */
[----:B------:R-:W-:-:S03]  /*1b00*/  SHF.R.S32.HI R73, RZ, 0x1f, R76 ;  /* 0x0000001fff497819 */ /* 0x000fc6000001144c */
[----:B------:R-:W-:Y:S01]  /*1b10*/  IMAD.MOV.U32 R3, RZ, RZ, c[0x0][0x1a0] ;  /* 0x00006800ff037624 */ /* 0x000fe200078e00ff */
[----:B------:R-:W-:Y:S01]  /*1b20*/  IADD3 R135, R139, R135, RZ ;  /* 0x000000878b877210 */ /* 0x000fe20007ffe0ff */
[----:B------:R-:W-:-:S03]  /*1b30*/  IMAD.WIDE.U32 R144, R136, c[0x0][0x198], R144 ;  /* 0x0000660088907a25 */ /* 0x000fc600078e0090 */
[----:B------:R-:W-:Y:S01]  /*1b40*/  SHF.L.U64.HI R68, R3, R96, c[0x0][0x1a4] ;  /* 0x0000690003447619 */ /* 0x000fe20000010260 */
[----:B------:R-:W-:Y:S01]  /*1b50*/  IMAD.WIDE.U32 R104, R104, c[0x0][0x1a0], R14 ;  /* 0x0000680068687a25 */ /* 0x000fe200078e000e */
[----:B------:R-:W-:-:S03]  /*1b60*/  IADD3 R60, R145, R5, RZ ;  /* 0x00000005913c7210 */ /* 0x000fc60007ffe0ff */
[----:B------:R-:W-:Y:S02]  /*1b70*/  IMAD.SHL.U32 R67, R3, 0x10, RZ ;  /* 0x0000001003437824 */ /* 0x000fe400078e00ff */
[----:B------:R-:W-:Y:S02]  /*1b80*/  IMAD.IADD R64, R61, 0x1, -R64 ;  /* 0x000000013d407824 */ /* 0x000fe400078e0a40 */
[----:B------:R-:W-:Y:S02]  /*1b90*/  IMAD.SHL.U32 R78, R79, 0x10, RZ ;  /* 0x000000104f4e7824 */ /* 0x000fe400078e00ff */
[----:B------:R-:W-:Y:S02]  /*1ba0*/  IMAD.IADD R101, R105, 0x1, R101 ;  /* 0x0000000169657824 */ /* 0x000fe400078e0265 */
[----:B------:R-:W-:Y:S01]  /*1bb0*/  @!P5 IMAD.MOV.U32 R118, RZ, RZ, RZ ;  /* 0x000000ffff76d224 */ /* 0x000fe200078e00ff */
[----:B------:R-:W-:Y:S05]  /*1bc0*/  @!P0 BRA `(.L_x_7630) ;  /* 0x00005b9000008947 */ /* 0x000fea0003800000 */
[----:B-1----:R-:W-:Y:S01]  /*1bd0*/  SHF.R.S32.HI R5, RZ, 0x1f, R7 ;  /* 0x0000001fff057819 */ /* 0x002fe20000011407 */
[----:B------:R-:W-:Y:S01]  /*1be0*/  IMAD R4, R9, c[0x0][0x280], RZ ;  /* 0x0000a00009047a24 */ /* 0x000fe200078e02ff */
[----:B------:R-:W-:Y:S01]  /*1bf0*/  SHF.R.S32.HI R8, RZ, 0x1f, R74 ;  /* 0x0000001fff087819 */ /* 0x000fe2000001144a */
[----:B------:R-:W-:Y:S01]  /*1c00*/  IMAD.WIDE.U32 R10, R157, c[0x0][0x280], R16 ;  /* 0x0000a0009d0a7a25 */ /* 0x000fe200078e0010 */
[----:B------:R-:W-:Y:S01]  /*1c10*/  IADD3 R6, P1, P0, R7, R136, -R74 ;  /* 0x0000008807067210 */ /* 0x000fe2000783e84a */
[----:B------:R-:W-:Y:S01]  /*1c20*/  UMOV UR9, 0x20 ;  /* 0x0000002000097882 */ /* 0x000fe20000000000 */
[----:B------:R-:W-:Y:S01]  /*1c30*/  LEA R108, P2, R144, c[0x0][0x168], 0x1 ;  /* 0x00005a00906c7a11 */ /* 0x000fe200078408ff */
[----:B------:R-:W-:Y:S01]  /*1c40*/  IMAD R4, R157, c[0x0][0x284], R4 ;  /* 0x0000a1009d047a24 */ /* 0x000fe200078e0204 */
[----:B------:R-:W-:Y:S01]  /*1c50*/  IADD3.X R5, R5, R137, ~R8, P1, P0 ;  /* 0x0000008905057210 */ /* 0x000fe20000fe0c08 */
[----:B------:R-:W-:Y:S01]  /*1c60*/  IMAD R8, R9, c[0x0][0x278], RZ ;  /* 0x00009e0009087a24 */ /* 0x000fe200078e02ff */
[----:B------:R-:W-:Y:S01]  /*1c70*/  ULDC.64 UR4, c[0x0][0x1a0] ;  /* 0x0000680000047ab9 */ /* 0x000fe20000000a00 */
[C---:B------:R-:W-:Y:S01]  /*1c80*/  IMAD.WIDE.U32 R12, R157.reuse, c[0x0][0x278], R16 ;  /* 0x00009e009d0c7a25 */ /* 0x040fe200078e0010 */
[----:B------:R-:W-:Y:S01]  /*1c90*/  UIMAD UR10, UR9, UR5, URZ ;  /* 0x00000005090a72a4 */ /* 0x000fe2000f8e023f */
[----:B------:R-:W-:Y:S01]  /*1ca0*/  IADD3 R131, R78, 0x40, RZ ;  /* 0x000000404e837810 */ /* 0x000fe20007ffe0ff */
[----:B------:R-:W-:Y:S01]  /*1cb0*/  UMOV UR8, 0x60 ;  /* 0x0000006000087882 */ /* 0x000fe20000000000 */
[----:B------:R-:W-:Y:S01]  /*1cc0*/  IMAD R8, R157, c[0x0][0x27c], R8 ;  /* 0x00009f009d087a24 */ /* 0x000fe200078e0208 */
[----:B------:R-:W-:Y:S01]  /*1cd0*/  LEA.HI.X R107, R144, c[0x0][0x16c], R60, 0x1, P2 ;  /* 0x00005b00906b7a11 */ /* 0x000fe200010f0c3c */
[----:B------:R-:W-:Y:S01]  /*1ce0*/  IMAD R9, R5, c[0x0][0x290], RZ ;  /* 0x0000a40005097a24 */ /* 0x000fe200078e02ff */
[----:B------:R-:W-:Y:S01]  /*1cf0*/  UIMAD UR11, UR8, UR5, URZ ;  /* 0x00000005080b72a4 */ /* 0x000fe2000f8e023f */
[----:B------:R-:W-:Y:S01]  /*1d00*/  IMAD.IADD R11, R11, 0x1, R4 ;  /* 0x000000010b0b7824 */ /* 0x000fe200078e0204 */
[----:B------:R-:W-:Y:S01]  /*1d10*/  UIMAD.WIDE.U32 UR12, UR8, UR4, URZ ;  /* 0x00000004080c72a5 */ /* 0x000fe2000f8e003f */
[----:B------:R-:W-:Y:S01]  /*1d20*/  IMAD.IADD R13, R13, 0x1, R8 ;  /* 0x000000010d0d7824 */ /* 0x000fe200078e0208 */
[----:B------:R-:W-:Y:S01]  /*1d30*/  ULDC UR5, c[0x0][0x294] ;  /* 0x0000a50000057ab9 */ /* 0x000fe20000000800 */
[----:B------:R-:W-:Y:S01]  /*1d40*/  IMAD R5, R5, c[0x0][0x288], RZ ;  /* 0x0000a20005057a24 */ /* 0x000fe200078e02ff */
[----:B------:R-:W-:Y:S01]  /*1d50*/  UIMAD UR5, UR8, UR5, URZ ;  /* 0x00000005080572a4 */ /* 0x000fe2000f8e023f */
        /* <DEDUP_REMOVED lines=9> */
[----:B------:R-:W-:Y:S01]  /*1df0*/  SHF.R.S32.HI R123, RZ, 0x1f, R131 ;  /* 0x0000001fff7b7819 */ /* 0x000fe20000011483 */
[----:B------:R-:W-:-:S02]  /*1e00*/  UIADD3 UR11, UR13, UR11, URZ ;  /* 0x0000000b0d0b7290 */ /* 0x000fc4000fffe03f */
[----:B------:R-:W-:Y:S01]  /*1e10*/  IMAD.IADD R9, R11, 0x1, R9 ;  /* 0x000000010b097824 */ /* 0x000fe200078e0209 */
[----:B------:R-:W-:Y:S01]  /*1e20*/  ULDC.U8 UR8, c[0x0][0x313] ;  /* 0x0000c4c000087ab9 */ /* 0x000fe20000000000 */
[----:B------:R-:W-:Y:S02]  /*1e30*/  IMAD.MOV.U32 R8, RZ, RZ, R10 ;  /* 0x000000ffff087224 */ /* 0x000fe400078e000a */
[C---:B------:R-:W-:Y:S02]  /*1e40*/  IMAD R113, R0.reuse, c[0x0][0x2a0], RZ ;  /* 0x0000a80000717a24 */ /* 0x040fe400078e02ff */
[----:B------:R-:W-:Y:S02]  /*1e50*/  IMAD.IADD R5, R13, 0x1, R4 ;  /* 0x000000010d057824 */ /* 0x000fe400078e0204 */
[----:B------:R-:W-:Y:S02]  /*1e60*/  IMAD R115, R0, c[0x0][0x298], RZ ;  /* 0x0000a60000737a24 */ /* 0x000fe400078e02ff */
[----:B------:R-:W-:Y:S01]  /*1e70*/  IMAD.MOV.U32 R4, RZ, RZ, R12 ;  /* 0x000000ffff047224 */ /* 0x000fe200078e000c */
[----:B------:R-:W-:Y:S01]  /*1e80*/  IADD3 R12, R16, 0x40, RZ ;  /* 0x00000040100c7810 */ /* 0x000fe20007ffe0ff */
[----:B------:R-:W-:-:S02]  /*1e90*/  IMAD.IADD R118, R118, 0x1, R7 ;  /* 0x0000000176767824 */ /* 0x000fc400078e0207 */
[----:B------:R-:W-:-:S04]  /*1ea0*/  IMAD.WIDE.U32 R6, R3, 0x20, RZ ;  /* 0x0000002003067825 */ /* 0x000fc800078e00ff */
[C---:B------:R-:W-:Y:S01]  /*1eb0*/  IMAD R113, R2.reuse, c[0x0][0x2a4], R113 ;  /* 0x0000a90002717a24 */ /* 0x040fe200078e0271 */
[----:B------:R-:W-:Y:S01]  /*1ec0*/  IADD3 R100, R7, UR10, RZ ;  /* 0x0000000a07647c10 */ /* 0x000fe2000fffe0ff */
[C---:B------:R-:W-:Y:S01]  /*1ed0*/  IMAD R115, R2.reuse, c[0x0][0x29c], R115 ;  /* 0x0000a70002737a24 */ /* 0x040fe200078e0273 */
[----:B------:R-:W-:Y:S01]  /*1ee0*/  ULDC UR10, c[0x0][0x19c] ;  /* 0x00006700000a7ab9 */ /* 0x000fe20000000800 */
[----:B------:R-:W-:Y:S01]  /*1ef0*/  IMAD.WIDE.U32 R8, R2, c[0x0][0x2a0], R8 ;  /* 0x0000a80002087a25 */ /* 0x000fe200078e0008 */
[----:B------:R-:W-:Y:S01]  /*1f00*/  UIMAD UR10, UR9, UR10, URZ ;  /* 0x0000000a090a72a4 */ /* 0x000fe2000f8e023f */
[----:B------:R-:W-:Y:S02]  /*1f10*/  SHF.L.U64.HI R100, R6, 0x1, R100 ;  /* 0x0000000106647819 */ /* 0x000fe40000010264 */
        /* <DEDUP_REMOVED lines=9> */
[----:B------:R-:W-:Y:S01]  /*1fb0*/  IMAD.MOV.U32 R142, RZ, RZ, c[0x0][0x290] ;  /* 0x0000a400ff8e7624 */ /* 0x000fe200078e00ff */
[----:B------:R-:W-:Y:S01]  /*1fc0*/  SHF.R.S32.HI R0, RZ, 0x1f, R118 ;  /* 0x0000001fff007819 */ /* 0x000fe20000011476 */
[----:B------:R-:W-:Y:S01]  /*1fd0*/  IMAD.MOV.U32 R85, RZ, RZ, 0x5 ;  /* 0x00000005ff557424 */ /* 0x000fe200078e00ff */
[----:B------:R-:W-:Y:S01]  /*1fe0*/  IADD3.X R91, R72, RZ, R72, P4, P0 ;  /* 0x000000ff485b7210 */ /* 0x000fe200027e0448 */
[----:B------:R-:W-:Y:S01]  /*1ff0*/  IMAD.IADD R127, R78, 0x1, R131 ;  /* 0x000000014e7f7824 */ /* 0x000fe200078e0283 */
[-C--:B------:R-:W-:Y:S01]  /*2000*/  IADD3 R50, P5, R77, R118.reuse, RZ ;  /* 0x000000764d327210 */ /* 0x080fe20007fbe0ff */
[----:B------:R-:W-:Y:S01]  /*2010*/  IMAD.SHL.U32 R99, R142, 0x20, RZ ;  /* 0x000000208e637824 */ /* 0x000fe200078e00ff */
[----:B------:R-:W-:Y:S01]  /*2020*/  IADD3 R118, P4, R76, R118, RZ ;  /* 0x000000764c767210 */ /* 0x000fe20007f9e0ff */
[----:B------:R-:W-:Y:S01]  /*2030*/  IMAD.SHL.U32 R97, R142, 0x10, RZ ;  /* 0x000000108e617824 */ /* 0x000fe200078e00ff */
[----:B------:R-:W-:Y:S01]  /*2040*/  LEA.HI.X R113, R8, c[0x0][0x274], R113, 0x1, P1 ;  /* 0x00009d0008717a11 */ /* 0x000fe200008f0c71 */
[--C-:B------:R-:W-:Y:S01]  /*2050*/  IMAD.X R51, R75, 0x1, R0.reuse, P5 ;  /* 0x000000014b337824 */ /* 0x100fe200028e0600 */
[----:B------:R-:W-:Y:S01]  /*2060*/  LEA R110, P1, R104, c[0x0][0x170], 0x1 ;  /* 0x00005c00686e7a11 */ /* 0x000fe200078208ff */
[----:B------:R-:W-:Y:S01]  /*2070*/  IMAD.X R119, R73, 0x1, R0, P4 ;  /* 0x0000000149777824 */ /* 0x000fe200020e0600 */
[----:B------:R-:W-:Y:S01]  /*2080*/  SHF.L.U32 R84, R86, 0x4, RZ ;  /* 0x0000000456547819 */ /* 0x000fe200000006ff */
[----:B------:R-:W-:Y:S01]  /*2090*/  IMAD.WIDE.U32 R146, R147, 0x20, RZ ;  /* 0x0000002093927825 */ /* 0x000fe200078e00ff */
[----:B------:R-:W-:-:S02]  /*20a0*/  LEA.HI.X R111, R104, c[0x0][0x174], R101, 0x1, P1 ;  /* 0x00005d00686f7a11 */ /* 0x000fc400008f0c65 */
[C---:B------:R-:W-:Y:S01]  /*20b0*/  SHF.L.U64.HI R119, R118.reuse, 0x1, R119 ;  /* 0x0000000176777819 */ /* 0x040fe20000010277 */
[----:B------:R-:W-:Y:S01]  /*20c0*/  IMAD.SHL.U32 R118, R118, 0x2, RZ ;  /* 0x0000000276767824 */ /* 0x000fe200078e00ff */
[C---:B------:R-:W-:Y:S01]  /*20d0*/  SHF.L.U64.HI R51, R50.reuse, 0x1, R51 ;  /* 0x0000000132337819 */ /* 0x040fe20000010233 */
[----:B------:R-:W-:Y:S01]  /*20e0*/  IMAD.SHL.U32 R50, R50, 0x2, RZ ;  /* 0x0000000232327824 */ /* 0x000fe200078e00ff */
[----:B------:R-:W-:Y:S01]  /*20f0*/  SHF.L.U64.HI R83, R86, R96, c[0x0][0x28c] ;  /* 0x0000a30056537619 */ /* 0x000fe20000010260 */
[----:B------:R-:W-:Y:S01]  /*2100*/  IMAD.SHL.U32 R133, R79, 0x20, RZ ;  /* 0x000000204f857824 */ /* 0x000fe200078e00ff */
[----:B------:R-:W-:Y:S01]  /*2110*/  IADD3 R95, P0, R71, R90, RZ ;  /* 0x0000005a475f7210 */ /* 0x000fe20007f1e0ff */
[----:B------:R-:W-:Y:S01]  /*2120*/  IMAD R129, R79, 0x30, RZ ;  /* 0x000000304f817824 */ /* 0x000fe200078e02ff */
[----:B------:R-:W-:Y:S01]  /*2130*/  IADD3 R89, P2, P1, R84, 0x40, R84 ;  /* 0x0000004054597810 */ /* 0x000fe2000795e054 */
[----:B------:R-:W-:Y:S01]  /*2140*/  IMAD.MOV.U32 R82, RZ, RZ, c[0x0][0x290] ;  /* 0x0000a400ff527624 */ /* 0x000fe200078e00ff */
[----:B------:R-:W-:Y:S01]  /*2150*/  SHF.L.U64.HI R96, R142, R96, c[0x0][0x294] ;  /* 0x0000a5008e607619 */ /* 0x000fe20000010260 */
[----:B------:R-:W-:Y:S01]  /*2160*/  IMAD.X R94, R72, 0x1, R91, P0 ;  /* 0x00000001485e7824 */ /* 0x000fe200000e065b */
[C---:B------:R-:W-:Y:S01]  /*2170*/  SHF.L.U64.HI R98, R142.reuse, R85, c[0x0][0x294] ;  /* 0x0000a5008e627619 */ /* 0x040fe20000010255 */
[----:B------:R-:W-:Y:S01]  /*2180*/  IMAD.WIDE.U32 R142, R142, 0x60, RZ ;  /* 0x000000608e8e7825 */ /* 0x000fe200078e00ff */
[----:B------:R-:W-:-:S02]  /*2190*/  IADD3.X R88, R83, RZ, R83, P2, P1 ;  /* 0x000000ff53587210 */ /* 0x000fc400017e2453 */
[----:B------:R-:W-:Y:S01]  /*21a0*/  IADD3 R93, P5, R89, R84, RZ ;  /* 0x00000054595d7210 */ /* 0x000fe20007fbe0ff */
[----:B------:R-:W-:Y:S01]  /*21b0*/  IMAD.SHL.U32 R103, R6, 0x2, RZ ;  /* 0x0000000206677824 */ /* 0x000fe200078e00ff */
[----:B------:R-:W-:Y:S01]  /*21c0*/  IADD3 R116, P4, R118, c[0x0][0x2b0], RZ ;  /* 0x0000ac0076747a10 */ /* 0x000fe20007f9e0ff */
[----:B------:R-:W-:Y:S01]  /*21d0*/  IMAD.MOV.U32 R11, RZ, RZ, R102 ;  /* 0x000000ffff0b7224 */ /* 0x000fe200078e0066 */
[----:B------:R-:W-:Y:S01]  /*21e0*/  IADD3 R10, P1, R50, c[0x0][0x2b0], RZ ;  /* 0x0000ac00320a7a10 */ /* 0x000fe20007f3e0ff */
[----:B------:R-:W-:Y:S01]  /*21f0*/  IMAD.X R92, R88, 0x1, R83, P5 ;  /* 0x00000001585c7824 */ /* 0x000fe200028e0653 */
[----:B------:R-:W-:Y:S01]  /*2200*/  IADD3 R126, R78, R127, RZ ;  /* 0x0000007f4e7e7210 */ /* 0x000fe20007ffe0ff */
[----:B------:R-:W-:Y:S01]  /*2210*/  IMAD.U32 R82, R82, -0x40, RZ ;  /* 0xffffffc052527824 */ /* 0x000fe200078e00ff */
[----:B------:R-:W-:Y:S02]  /*2220*/  IADD3 R118, P2, R118, c[0x0][0x2a8], RZ ;  /* 0x0000aa0076767a10 */ /* 0x000fe40007f5e0ff */
        /* <DEDUP_REMOVED lines=9> */
[----:B------:R-:W-:-:S02]  /*22c0*/  SHF.R.S32.HI R124, RZ, 0x1f, R133 ;  /* 0x0000001fff7c7819 */ /* 0x000fc40000011485 */
[----:B------:R-:W-:Y:S02]  /*22d0*/  SHF.R.S32.HI R122, RZ, 0x1f, R129 ;  /* 0x0000001fff7a7819 */ /* 0x000fe40000011481 */
[----:B------:R-:W-:Y:S02]  /*22e0*/  IADD3 R87, R147, UR10, RZ ;  /* 0x0000000a93577c10 */ /* 0x000fe4000fffe0ff */
[----:B------:R-:W-:Y:S02]  /*22f0*/  SHF.R.S32.HI R121, RZ, 0x1f, R127 ;  /* 0x0000001fff797819 */ /* 0x000fe4000001147f */
[----:B------:R-:W-:Y:S02]  /*2300*/  IADD3 R106, R143, UR5, RZ ;  /* 0x000000058f6a7c10 */ /* 0x000fe4000fffe0ff */
[----:B------:R-:W-:Y:S02]  /*2310*/  SHF.R.S32.HI R120, RZ, 0x1f, R126 ;  /* 0x0000001fff787819 */ /* 0x000fe4000001147e */
[----:B------:R-:W-:-:S02]  /*2320*/  IADD3.X R119, R119, c[0x0][0x2ac], RZ, P2, !PT ;  /* 0x0000ab0077777a10 */ /* 0x000fc400017fe4ff */
[----:B------:R-:W-:Y:S02]  /*2330*/  IADD3.X R51, R51, c[0x0][0x2ac], RZ, P0, !PT ;  /* 0x0000ab0033337a10 */ /* 0x000fe400007fe4ff */
.L_x_7668:
        /* <DEDUP_REMOVED lines=9> */
[-C--:B------:R-:W-:Y:S02]  /*23d0*/  ISETP.GE.AND P4, PT, R130, R15.reuse, PT ;  /* 0x0000000f8200720c */ /* 0x080fe40003f86270 */
[----:B------:R-:W-:Y:S02]  /*23e0*/  ISETP.GE.AND P2, PT, R128, R15, PT ;  /* 0x0000000f8000720c */ /* 0x000fe40003f46270 */
        /* <DEDUP_REMOVED lines=131> */
.L_x_7634:
[----:B------:R-:W-:Y:S05]  /*2c20*/  BSYNC B0 ;  /* 0x0000000000007941 */ /* 0x000fea0003800000 */
.L_x_7633:
        /* <DEDUP_REMOVED lines=102> */
.L_x_7636:
[----:B------:R-:W-:Y:S05]  /*3290*/  BSYNC B0 ;  /* 0x0000000000007941 */ /* 0x000fea0003800000 */
.L_x_7635:
        /* <DEDUP_REMOVED lines=106> */
.L_x_7638:
[----:B------:R-:W-:Y:S05]  /*3940*/  BSYNC B0 ;  /* 0x0000000000007941 */ /* 0x000fea0003800000 */
.L_x_7637:
        /* <DEDUP_REMOVED lines=110> */
.L_x_7640:
[----:B------:R-:W-:Y:S05]  /*4030*/  BSYNC B0 ;  /* 0x0000000000007941 */ /* 0x000fea0003800000 */
.L_x_7639:
        /* <DEDUP_REMOVED lines=9> */
.L_x_7632:
        /* <DEDUP_REMOVED lines=85> */
.L_x_7645:
[----:B------:R-:W-:Y:S05]  /*4620*/  BSYNC B0 ;  /* 0x0000000000007941 */ /* 0x000fea0003800000 */
.L_x_7644:
        /* <DEDUP_REMOVED lines=86> */
.L_x_7647:
[----:B------:R-:W-:Y:S05]  /*4b90*/  BSYNC B0 ;  /* 0x0000000000007941 */ /* 0x000fea0003800000 */
.L_x_7646:
[----:B-----5:R4:W-:Y:S02]  /*4ba0*/  STG.E.128 [R108.64+0x80], R44 ;  /* 0x0000802c6c007986 */ /* 0x0209e4000c101d06 */
.L_x_7643:
[----:B------:R-:W-:Y:S05]  /*4bb0*/  BSYNC B1 ;  /* 0x0000000000017941 */ /* 0x000fea0003800000 */
.L_x_7642:
        /* <DEDUP_REMOVED lines=15> */
[----:B------:R-:W-:Y:S01]  /*4cb0*/  IMAD.MOV.U32 R154, RZ, RZ, RZ ;  /* 0x000000ffff9a7224 */ /* 0x000fe200078e00ff */
[----:B------:R-:W-:Y:S01]  /*4cc0*/  LOP3.LUT R49, R59, 0xffff0000, RZ, 0xc0, !PT ;  /* 0xffff00003b317812 */ /* 0x000fe200078ec0ff */
[----:B------:R-:W-:Y:S02]  /*4cd0*/  IMAD.U32 R35, R56, 0x10000, RZ ;  /* 0x0001000038237824 */ /* 0x000fe400078e00ff */
[----:B------:R-:W-:Y:S01]  /*4ce0*/  ISETP.GE.AND P1, PT, R16, UR5, PT ;  /* 0x0000000510007c0c */ /* 0x000fe2000bf26270 */
[----:B------:R-:W-:Y:S01]  /*4cf0*/  IMAD.U32 R38, R57, 0x10000, RZ ;  /* 0x0001000039267824 */ /* 0x000fe200078e00ff */
[----:B------:R-:W-:Y:S01]  /*4d00*/  MOV R109, UR5 ;  /* 0x00000005006d7c02 */ /* 0x000fe20008000f00 */
[----:B------:R-:W-:Y:S10]  /*4d10*/  IMAD.U32 R46, R59, 0x10000, RZ ;  /* 0x000100003b2e7824 */ /* 0x000ff400078e00ff */
        /* <DEDUP_REMOVED lines=68> */
.L_x_7651:
[----:B------:R-:W-:Y:S05]  /*5160*/  BSYNC B0 ;  /* 0x0000000000007941 */ /* 0x000fea0003800000 */
.L_x_7650:
        /* <DEDUP_REMOVED lines=91> */
.L_x_7653:
[----:B------:R-:W-:Y:S05]  /*5720*/  BSYNC B0 ;  /* 0x0000000000007941 */ /* 0x000fea0003800000 */
.L_x_7652:
[----:B-----5:R4:W-:Y:S02]  /*5730*/  STG.E.128 [R148.64+0x80], R44 ;  /* 0x0000802c94007986 */ /* 0x0209e4000c101d06 */
.L_x_7649:
[----:B------:R-:W-:Y:S05]  /*5740*/  BSYNC B1 ;  /* 0x0000000000017941 */ /* 0x000fea0003800000 */
.L_x_7648:
        /* <DEDUP_REMOVED lines=28> */
[----:B-1----:R-:W-:Y:S01]  /*5910*/  IMAD.MOV.U32 R152, RZ, RZ, RZ ;  /* 0x000000ffff987224 */ /* 0x002fe200078e00ff */
[----:B------:R-:W-:Y:S02]  /*5920*/  @P1 IADD3 R152, RZ, -UR5, RZ ;  /* 0x80000005ff981c10 */ /* 0x000fe4000fffe0ff */
[----:B------:R-:W-:Y:S01]  /*5930*/  LEA.HI.X.SX32 R19, R109, R153, 0x1, P0 ;  /* 0x000000996d137211 */ /* 0x000fe200000f0eff */
[----:B------:R-:W2:Y:S01]  /*5940*/  LDG.E.128 R148, [R150.64] ;  /* 0x0000000696947981 */ /* 0x000ea2000c1e1d00 */
[----:B------:R-:W-:Y:S04]  /*5950*/  IADD3 R109, P0, R133, R152, RZ ;  /* 0x00000098856d7210 */ /* 0x000fe80007f1e0ff */
[----:B------:R-:W-:Y:S02]  /*5960*/  LEA.HI.X.SX32 R152, R152, R124, 0x1, P0 ;  /* 0x0000007c98987211 */ /* 0x000fe400000f0eff */
[C---:B------:R-:W-:Y:S01]  /*5970*/  LEA R52, P0, R109.reuse, R118, 0x1 ;  /* 0x000000766d347211 */ /* 0x040fe200078008ff */
[----:B------:R1:W3:Y:S03]  /*5980*/  LDG.E.128 R20, [R18.64] ;  /* 0x0000000612147981 */ /* 0x0002e6000c1e1d00 */
        /* <DEDUP_REMOVED lines=9> */
[----:B-1----:R-:W-:Y:S01]  /*5a20*/  LOP3.LUT R19, R150, 0xffff0000, RZ, 0xc0, !PT ;  /* 0xffff000096137812 */ /* 0x002fe200078ec0ff */
[C---:B---3--:R-:W-:Y:S01]  /*5a30*/  IMAD.U32 R33, R20.reuse, 0x10000, RZ ;  /* 0x0001000014217824 */ /* 0x048fe200078e00ff */
        /* <DEDUP_REMOVED lines=43> */
.L_x_7657:
[----:B------:R-:W-:Y:S05]  /*5cf0*/  BSYNC B0 ;  /* 0x0000000000007941 */ /* 0x000fea0003800000 */
.L_x_7656:
        /* <DEDUP_REMOVED lines=91> */
.L_x_7659:
[----:B------:R-:W-:Y:S05]  /*62b0*/  BSYNC B0 ;  /* 0x0000000000007941 */ /* 0x000fea0003800000 */
.L_x_7658:
[C---:B--2---:R-:W-:Y:S04]  /*62c0*/  LEA R2, P0, R90.reuse, R108, 0x1 ;  /* 0x0000006c5a027211 */ /* 0x044fe800078008ff */
[----:B------:R-:W-:Y:S05]  /*62d0*/  LEA.HI.X R3, R90, R107, R91, 0x1, P0 ;  /* 0x0000006b5a037211 */ /* 0x000fea00000f0c5b */
[----:B-----5:R2:W-:Y:S04]  /*62e0*/  STG.E.128 [R2.64], R44 ;  /* 0x0000002c02007986 */ /* 0x0205e8000c101d06 */
.L_x_7655:
[----:B------:R-:W-:Y:S05]  /*62f0*/  BSYNC B1 ;  /* 0x0000000000017941 */ /* 0x000fea0003800000 */
.L_x_7654:
[----:B------:R-:W-:Y:S01]  /*6300*/  BSSY B1, `(.L_x_7660) ;  /* 0x00000be000017945 */ /* 0x000fe20003800000 */
[----:B------:R-:W-:-:S05]  /*6310*/  @!P2 BRA `(.L_x_7661) ;  /* 0x00000bc00000a947 */ /* 0x000fca0003800000 */
[----:B-12---:R-:W-:Y:S01]  /*6320*/  MOV R153, 0x60 ;  /* 0x0000006000997802 */ /* 0x006fe20000000f00 */
[----:B------:R-:W-:Y:S01]  /*6330*/  BSSY B0, `(.L_x_7662) ;  /* 0x0000059000007945 */ /* 0x000fe20003800000 */
[----:B------:R-:W-:Y:S03]  /*6340*/  ISETP.GE.AND P0, PT, R16, UR4, PT ;  /* 0x0000000410007c0c */ /* 0x000fe6000bf06270 */
[C---:B------:R-:W-:Y:S04]  /*6350*/  IMAD.WIDE.U32 R160, R153.reuse, c[0x0][0x288], R114 ;  /* 0x0000a20099a07a25 */ /* 0x040fe800078e0072 */
[----:B------:R-:W-:Y:S05]  /*6360*/  IMAD R0, R153, c[0x0][0x28c], RZ ;  /* 0x0000a30099007a24 */ /* 0x000fea00078e02ff */
[----:B------:R-:W-:Y:S05]  /*6370*/  IADD3 R161, R161, R0, RZ ;  /* 0x00000000a1a17210 */ /* 0x000fea0007ffe0ff */
[----:B------:R1:W5:Y:S01]  /*6380*/  LDG.E.128 R56, [R160.64] ;  /* 0x00000006a0387981 */ /* 0x000362000c1e1d00 */
        /* <DEDUP_REMOVED lines=83> */
.L_x_7663:
[----:B------:R-:W-:Y:S05]  /*68c0*/  BSYNC B0 ;  /* 0x0000000000007941 */ /* 0x000fea0003800000 */
.L_x_7662:
        /* <DEDUP_REMOVED lines=26> */
[C---:B------:R-:W-:Y:S04]  /*6a70*/  IADD3 R57, P0, R126.reuse, R59, RZ ;  /* 0x0000003b7e397210 */ /* 0x040fe80007f1e0ff */
[----:B------:R-:W-:Y:S02]  /*6a80*/  LEA.HI.X.SX32 R56, R59, R120, 0x1, P0 ;  /* 0x000000783b387211 */ /* 0x000fe400000f0eff */
[C---:B------:R-:W-:Y:S04]  /*6a90*/  LEA R150, P0, R57.reuse, R116, 0x1 ;  /* 0x0000007439967211 */ /* 0x040fe800078008ff */
[----:B------:R-:W-:Y:S02]  /*6aa0*/  LEA.HI.X R151, R57, R117, R56, 0x1, P0 ;  /* 0x0000007539977211 */ /* 0x000fe400000f0c38 */
[C---:B---3--:R-:W-:Y:S03]  /*6ab0*/  LEA R18, P0, R109.reuse, R148, 0x1 ;  /* 0x000000946d127211 */ /* 0x048fe600078008ff */
[----:B------:R-:W2:Y:S01]  /*6ac0*/  LDG.E.128 R56, [R150.64] ;  /* 0x0000000696387981 */ /* 0x000ea2000c1e1d00 */
[----:B------:R-:W-:Y:S01]  /*6ad0*/  LEA.HI.X.SX32 R19, R109, R149, 0x1, P0 ;  /* 0x000000956d137211 */ /* 0x000fe200000f0eff */
[----:B------:R-:W-:Y:S01]  /*6ae0*/  IMAD.MOV.U32 R149, RZ, RZ, RZ ;  /* 0x000000ffff957224 */ /* 0x000fe200078e00ff */
[----:B------:R-:W-:Y:S04]  /*6af0*/  @P1 IADD3 R149, RZ, -UR5, RZ ;  /* 0x80000005ff951c10 */ /* 0x000fe8000fffe0ff */
[----:B------:R-:W-:Y:S01]  /*6b00*/  IADD3 R109, P0, R126, R149, RZ ;  /* 0x000000957e6d7210 */ /* 0x000fe20007f1e0ff */
[----:B------:R3:W4:Y:S03]  /*6b10*/  LDG.E.128 R20, [R18.64] ;  /* 0x0000000612147981 */ /* 0x000726000c1e1d00 */
[----:B------:R-:W-:Y:S02]  /*6b20*/  LEA.HI.X.SX32 R148, R149, R120, 0x1, P0 ;  /* 0x0000007895947211 */ /* 0x000fe400000f0eff */
[C---:B------:R-:W-:Y:S04]  /*6b30*/  LEA R52, P0, R109.reuse, R118, 0x1 ;  /* 0x000000766d347211 */ /* 0x040fe800078008ff */
        /* <DEDUP_REMOVED lines=19> */
[----:B------:R-:W-:Y:S01]  /*6c70*/  LOP3.LUT R15, R59, 0xffff0000, RZ, 0xc0, !PT ;  /* 0xffff00003b0f7812 */ /* 0x000fe200078ec0ff */
[C---:B------:R-:W-:Y:S01]  /*6c80*/  IMAD.U32 R27, R22.reuse, 0x10000, RZ ;  /* 0x00010000161b7824 */ /* 0x040fe200078e00ff */
[----:B------:R-:W-:Y:S01]  /*6c90*/  LOP3.LUT R20, R22, 0xffff0000, RZ, 0xc0, !PT ;  /* 0xffff000016147812 */ /* 0x000fe200078ec0ff */
[----:B------:R-:W-:Y:S01]  /*6ca0*/  FMUL.FTZ R3, R29, R26 ;  /* 0x0000001a1d037220 */ /* 0x000fe20000410000 */
[----:B------:R-:W-:Y:S01]  /*6cb0*/  SHF.L.U32 R21, R23, 0x10, RZ ;  /* 0x0000001017157819 */ /* 0x000fe200000006ff */
[----:B------:R-:W-:Y:S01]  /*6cc0*/  @!P1 FADD.FTZ R24, -R24, -RZ ;  /* 0x800000ff18189221 */ /* 0x000fe20000010100 */
[C---:B------:R-:W-:Y:S01]  /*6cd0*/  LOP3.LUT R36, R52.reuse, 0xffff0000, RZ, 0xc0, !PT ;  /* 0xffff000034247812 */ /* 0x040fe200078ec0ff */
[----:B------:R-:W-:Y:S01]  /*6ce0*/  IMAD.U32 R34, R52, 0x10000, RZ ;  /* 0x0001000034227824 */ /* 0x000fe200078e00ff */
[C---:B------:R-:W-:Y:S01]  /*6cf0*/  SHF.L.U32 R39, R53.reuse, 0x10, RZ ;  /* 0x0000001035277819 */ /* 0x040fe200000006ff */
[----:B------:R-:W-:Y:S01]  /*6d00*/  FMUL.FTZ R4, R30, R25 ;  /* 0x000000191e047220 */ /* 0x000fe20000410000 */
[----:B------:R-:W-:Y:S01]  /*6d10*/  LOP3.LUT R40, R53, 0xffff0000, RZ, 0xc0, !PT ;  /* 0xffff000035287812 */ /* 0x000fe200078ec0ff */
[----:B------:R-:W-:Y:S01]  /*6d20*/  FFMA.FTZ R0, R35, R34, R0 ;  /* 0x0000002223007223 */ /* 0x000fe20000010000 */
        /* <DEDUP_REMOVED lines=23> */
.L_x_7665:
[----:B------:R-:W-:Y:S05]  /*6ea0*/  BSYNC B0 ;  /* 0x0000000000007941 */ /* 0x000fea0003800000 */
.L_x_7664:
[C---:B--2---:R-:W-:Y:S04]  /*6eb0*/  LEA R2, P0, R95.reuse, R108, 0x1 ;  /* 0x0000006c5f027211 */ /* 0x044fe800078008ff */
[----:B------:R-:W-:Y:S05]  /*6ec0*/  LEA.HI.X R3, R95, R107, R94, 0x1, P0 ;  /* 0x0000006b5f037211 */ /* 0x000fea00000f0c5e */
[----:B-----5:R2:W-:Y:S04]  /*6ed0*/  STG.E.128 [R2.64], R44 ;  /* 0x0000002c02007986 */ /* 0x0205e8000c101d06 */
.L_x_7661:
[----:B------:R-:W-:Y:S05]  /*6ee0*/  BSYNC B1 ;  /* 0x0000000000017941 */ /* 0x000fea0003800000 */
.L_x_7660:
        /* <DEDUP_REMOVED lines=8> */
.L_x_7631:
        /* <DEDUP_REMOVED lines=34> */
.L_x_7641:
        /* <DEDUP_REMOVED lines=80> */
.L_x_7666:
        /* <DEDUP_REMOVED lines=9> */
.L_x_7667:
[----:B------:R-:W-:Y:S04]  /*7720*/  IADD3 R11, R11, -0x1, RZ ;  /* 0xffffffff0b0b7810 */ /* 0x000fe80007ffe0ff */
[----:B------:R-:W-:Y:S11]  /*7730*/  ISETP.GT.AND P0, PT, R11, R81, PT ;  /* 0x000000510b00720c */ /* 0x000ff60003f04270 */
[----:B------:R-:W-:Y:S02]  /*7740*/  @!UPT UIADD3 URZ, URZ, URZ, URZ ;  /* 0x0000003f3f3ff290 */ /* 0x000fe4000fffe03f */
[----:B------:R-:W-:-:S05]  /*7750*/  @P0 BRA `(.L_x_7668) ;  /* 0xffffabe000000947 */ /* 0x000fca000383ffff */
.L_x_7630:
[----:B-1----:R-:W-:Y:S01]  /*7760*/  BAR.SYNC.DEFER_BLOCKING 0x0 ;  /* 0x0000000000007b1d */ /* 0x002fe20000010000 */
[----:B------:R-:W-:Y:S01]  /*7770*/  ISETP.NE.AND P0, PT, RZ, c[0x0][0x230], PT ;  /* 0x00008c00ff007a0c */ /* 0x000fe20003f05270 */
[----:B------:R-:W-:Y:S01]  /*7780*/  IMAD.MOV.U32 R3, RZ, RZ, c[0x0][0x190] ;  /* 0x00006400ff037624 */ /* 0x000fe200078e00ff */
[----:B------:R-:W-:Y:S01]  /*7790*/  SHF.L.U32 R160, R134, 0x1, RZ ;  /* 0x0000000186a07819 */ /* 0x000fe200000006ff */
[----:B------:R-:W-:Y:S02]  /*77a0*/  IMAD.MOV.U32 R0, RZ, RZ, 0x4 ;  /* 0x00000004ff007424 */ /* 0x000fe400078e00ff */
[----:B------:R-:W-:Y:S01]  /*77b0*/  BSSY B2, `(.L_x_7669) ;  /* 0x00004c9000027945 */ /* 0x000fe20003800000 */
[C---:B---3--:R-:W-:Y:S02]  /*77c0*/  IMAD.SHL.U32 R7, R3.reuse, 0x10, RZ ;  /* 0x0000001003077824 */ /* 0x048fe400078e00ff */
[----:B------:R-:W-:-:S05]  /*77d0*/  SHF.L.U64.HI R5, R3, R0, c[0x0][0x194] ;  /* 0x0000650003057619 */ /* 0x000fca0000010200 */
        /* <DEDUP_REMOVED lines=18> */
[----:B------:R-:W-:Y:S01]  /*7900*/  IMAD R7, R4, 0x30, RZ ;  /* 0x0000003004077824 */ /* 0x000fe200078e02ff */
[----:B------:R-:W-:Y:S01]  /*7910*/  LEA R28, P4, R0, c[0x0][0x160], 0x1 ;  /* 0x00005800001c7a11 */ /* 0x000fe200078808ff */
[----:B------:R-:W-:Y:S01]  /*7920*/  IMAD.IADD R3, R156, 0x1, -R65 ;  /* 0x000000019c037824 */ /* 0x000fe200078e0a41 */
[----:B------:R-:W-:Y:S02]  /*7930*/  LEA R26, P2, R134, c[0x0][0x160], 0x1 ;  /* 0x00005800861a7a11 */ /* 0x000fe400078408ff */
[----:B------:R-:W-:Y:S02]  /*7940*/  LEA.HI.X R29, R0, c[0x0][0x164], R5, 0x1, P4 ;  /* 0x00005900001d7a11 */ /* 0x000fe400020f0c05 */
[----:B------:R-:W-:-:S04]  /*7950*/  ISETP.GE.AND P1, PT, R136, R3, PT ;  /* 0x000000038800720c */ /* 0x000fc80003f26270 */
[----:B------:R-:W-:Y:S02]  /*7960*/  ISETP.GT.AND P1, PT, R61, -0x8, !P1 ;  /* 0xfffffff83d00780c */ /* 0x000fe40004f24270 */
[----:B--2---:R-:W-:-:S05]  /*7970*/  IADD3 R2, R2, R74, R65 ;  /* 0x0000004a02027210 */ /* 0x004fca0007ffe041 */
        /* <DEDUP_REMOVED lines=59> */
.L_x_7675:
[----:B------:R-:W-:Y:S05]  /*7d30*/  BSYNC B0 ;  /* 0x0000000000007941 */ /* 0x000fea0003800000 */
.L_x_7674:
        /* <DEDUP_REMOVED lines=25> */
[----:B------:R-:W-:-:S02]  /*7ed0*/  FMUL.FTZ R25, R13, R14 ;  /* 0x0000000e0d197220 */ /* 0x000fc40000410000 */
        /* <DEDUP_REMOVED lines=19> */
.L_x_7677:
[----:B------:R-:W-:Y:S05]  /*8010*/  BSYNC B0 ;  /* 0x0000000000007941 */ /* 0x000fea0003800000 */
.L_x_7676:
[----:B------:R3:W-:Y:S02]  /*8020*/  STS.128 [R160+0x2000], R12 ;  /* 0x0020000ca0007388 */ /* 0x0007e40000000c00 */
.L_x_7673:
[----:B------:R-:W-:Y:S05]  /*8030*/  BSYNC B1 ;  /* 0x0000000000017941 */ /* 0x000fea0003800000 */
.L_x_7672:
        /* <DEDUP_REMOVED lines=29> */
[----:B-1-3--:R-:W-:Y:S01]  /*8210*/  LOP3.LUT R33, R6, 0xffff0000, RZ, 0xc0, !PT ;  /* 0xffff000006217812 */ /* 0x00afe200078ec0ff */
        /* <DEDUP_REMOVED lines=26> */
.L_x_7681:
[----:B------:R-:W-:Y:S05]  /*83c0*/  BSYNC B0 ;  /* 0x0000000000007941 */ /* 0x000fea0003800000 */
.L_x_7680:
        /* <DEDUP_REMOVED lines=45> */
.L_x_7683:
[----:B------:R-:W-:Y:S05]  /*86a0*/  BSYNC B0 ;  /* 0x0000000000007941 */ /* 0x000fea0003800000 */
.L_x_7682:
[----:B------:R1:W-:Y:S02]  /*86b0*/  STS.128 [R160+0x2800], R20 ;  /* 0x00280014a0007388 */ /* 0x0003e40000000c00 */
.L_x_7679:
[----:B------:R-:W-:Y:S05]  /*86c0*/  BSYNC B1 ;  /* 0x0000000000017941 */ /* 0x000fea0003800000 */
.L_x_7678:
[----:B------:R-:W-:Y:S01]  /*86d0*/  IADD3 R0, R136, 0x20, RZ ;  /* 0x0000002088007810 */ /* 0x000fe20007ffe0ff */
[----:B------:R-:W-:Y:S03]  /*86e0*/  BSSY B1, `(.L_x_7684) ;  /* 0x0000066000017945 */ /* 0x000fe60003800000 */
[----:B------:R-:W-:-:S04]  /*86f0*/  ISETP.GE.AND P0, PT, R0, R3, PT ;  /* 0x000000030000720c */ /* 0x000fc80003f06270 */
[----:B------:R-:W-:-:S13]  /*8700*/  ISETP.LT.OR P0, PT, R61, -0x107, P0 ;  /* 0xfffffef93d00780c */ /* 0x000fda0000701670 */
[----:B------:R-:W-:Y:S05]  /*8710*/  @P0 BRA `(.L_x_7685) ;  /* 0x0000062000000947 */ /* 0x000fea0003800000 */
[----:B--23--:R2:W5:Y:S01]  /*8720*/  LDG.E.128 R12, [R28.64] ;  /* 0x000000061c0c7981 */ /* 0x00c562000c1e1d00 */
[----:B------:R-:W-:Y:S01]  /*8730*/  IMAD.SHL.U32 R4, R79, 0x20, RZ ;  /* 0x000000204f047824 */ /* 0x000fe200078e00ff */
[----:B------:R-:W-:Y:S04]  /*8740*/  BSSY B0, `(.L_x_7686) ;  /* 0x0000031000007945 */ /* 0x000fe80003800000 */
[----:B------:R-:W-:-:S04]  /*8750*/  IADD3 R5, P0, R4, R9, RZ ;  /* 0x0000000904057210 */ /* 0x000fc80007f1e0ff */
[----:B------:R-:W-:Y:S01]  /*8760*/  LEA.HI.X.SX32 R4, R4, R8, 0x1, P0 ;  /* 0x0000000804047211 */ /* 0x000fe200000f0eff */
[C---:B------:R-:W-:Y:S01]  /*8770*/  IMAD.SHL.U32 R34, R5.reuse, 0x2, RZ ;  /* 0x0000000205227824 */ /* 0x040fe200078e00ff */
[----:B------:R-:W-:Y:S02]  /*8780*/  ISETP.GE.AND P0, PT, R16, c[0x0][0x230], PT ;  /* 0x00008c0010007a0c */ /* 0x000fe40003f06270 */
[----:B------:R-:W-:Y:S02]  /*8790*/  SHF.L.U64.HI R4, R5, 0x1, R4 ;  /* 0x0000000105047819 */ /* 0x000fe40000010204 */
[C---:B-1----:R-:W-:Y:S02]  /*87a0*/  IADD3 R32, P2, R34.reuse, c[0x0][0x2a8], RZ ;  /* 0x0000aa0022207a10 */ /* 0x042fe40007f5e0ff */
[----:B------:R-:W-:Y:S02]  /*87b0*/  IADD3 R34, P1, R34, c[0x0][0x2b0], RZ ;  /* 0x0000ac0022227a10 */ /* 0x000fe40007f3e0ff */
[----:B------:R-:W-:-:S02]  /*87c0*/  IADD3.X R33, R4, c[0x0][0x2ac], RZ, P2, !PT ;  /* 0x0000ab0004217a10 */ /* 0x000fc400017fe4ff */
[----:B------:R-:W-:-:S03]  /*87d0*/  IADD3.X R35, R4, c[0x0][0x2b4], RZ, P1, !PT ;  /* 0x0000ad0004237a10 */ /* 0x000fc60000ffe4ff */
[----:B------:R-:W-:Y:S05]  /*87e0*/  @P0 BRA `(.L_x_7687) ;  /* 0x0000026000000947 */ /* 0x000fea0003800000 */
[----:B--2---:R-:W2:Y:S04]  /*87f0*/  LDG.E.64 R4, [R34.64] ;  /* 0x0000000622047981 */ /* 0x004ea8000c1e1b00 */
[----:B------:R-:W3:Y:S01]  /*8800*/  LDG.E.64 R6, [R32.64] ;  /* 0x0000000620067981 */ /* 0x000ee2000c1e1b00 */
        /* <DEDUP_REMOVED lines=36> */
.L_x_7687:
[----:B--2---:R-:W-:Y:S05]  /*8a50*/  BSYNC B0 ;  /* 0x0000000000007941 */ /* 0x004fea0003800000 */
.L_x_7686:
[----:B------:R-:W5:Y:S01]  /*8a60*/  LDG.E.128 R28, [R28.64+0x80] ;  /* 0x000080061c1c7981 */ /* 0x000f62000c1e1d00 */
[----:B------:R-:W-:Y:S01]  /*8a70*/  IADD3 R4, R16, 0x40, RZ ;  /* 0x0000004010047810 */ /* 0x000fe20007ffe0ff */
[----:B------:R-:W-:Y:S02]  /*8a80*/  BSSY B0, `(.L_x_7688) ;  /* 0x000002a000007945 */ /* 0x000fe40003800000 */
[----:B-----5:R1:W-:Y:S01]  /*8a90*/  STS.128 [R160+0x1000], R12 ;  /* 0x0010000ca0007388 */ /* 0x0203e20000000c00 */
[----:B------:R-:W-:-:S13]  /*8aa0*/  ISETP.GE.AND P0, PT, R4, c[0x0][0x230], PT ;  /* 0x00008c0004007a0c */ /* 0x000fda0003f06270 */
[----:B------:R-:W-:Y:S05]  /*8ab0*/  @P0 BRA `(.L_x_7689) ;  /* 0x0000026000000947 */ /* 0x000fea0003800000 */
[----:B------:R-:W2:Y:S04]  /*8ac0*/  LDG.E.64 R4, [R34.64+0x40] ;  /* 0x0000400622047981 */ /* 0x000ea8000c1e1b00 */
[----:B------:R-:W3:Y:S01]  /*8ad0*/  LDG.E.64 R6, [R32.64+0x40] ;  /* 0x0000400620067981 */ /* 0x000ee2000c1e1b00 */
[C---:B------:R-:W-:Y:S01]  /*8ae0*/  LOP3.LUT R10, R29.reuse, 0xffff0000, RZ, 0xc0, !PT ;  /* 0xffff00001d0a7812 */ /* 0x040fe200078ec0ff */
[----:B------:R-:W-:Y:S01]  /*8af0*/  IMAD.U32 R18, R30, 0x10000, RZ ;  /* 0x000100001e127824 */ /* 0x000fe200078e00ff */
[----:B------:R-:W-:Y:S02]  /*8b00*/  SHF.L.U32 R11, R29, 0x10, RZ ;  /* 0x000000101d0b7819 */ /* 0x000fe400000006ff */
[C---:B-1----:R-:W-:Y:S02]  /*8b10*/  LOP3.LUT R14, R31.reuse, 0xffff0000, RZ, 0xc0, !PT ;  /* 0xffff00001f0e7812 */ /* 0x042fe400078ec0ff */
        /* <DEDUP_REMOVED lines=32> */
.L_x_7689:
[----:B------:R-:W-:Y:S05]  /*8d20*/  BSYNC B0 ;  /* 0x0000000000007941 */ /* 0x000fea0003800000 */
.L_x_7688:
[----:B------:R2:W-:Y:S02]  /*8d30*/  STS.128 [R160+0x3000], R28 ;  /* 0x0030001ca0007388 */ /* 0x0005e40000000c00 */
.L_x_7685:
[----:B------:R-:W-:Y:S05]  /*8d40*/  BSYNC B1 ;  /* 0x0000000000017941 */ /* 0x000fea0003800000 */
.L_x_7684:
[----:B------:R-:W-:-:S04]  /*8d50*/  IADD3 R18, R136, 0x30, RZ ;  /* 0x0000003088127810 */ /* 0x000fc80007ffe0ff */
[----:B------:R-:W-:-:S04]  /*8d60*/  ISETP.GE.AND P0, PT, R18, R3, PT ;  /* 0x000000031200720c */ /* 0x000fc80003f06270 */
[----:B------:R-:W-:-:S13]  /*8d70*/  ISETP.LT.OR P0, PT, R61, -0x187, P0 ;  /* 0xfffffe793d00780c */ /* 0x000fda0000701670 */
[----:B------:R-:W-:Y:S05]  /*8d80*/  @P0 BRA `(.L_x_7690) ;  /* 0x000036b000000947 */ /* 0x000fea0003800000 */
[----:B-123--:R1:W5:Y:S01]  /*8d90*/  LDG.E.128 R12, [R26.64] ;  /* 0x000000061a0c7981 */ /* 0x00e362000c1e1d00 */
[----:B------:R-:W-:Y:S01]  /*8da0*/  IMAD R79, R79, 0x30, RZ ;  /* 0x000000304f4f7824 */ /* 0x000fe200078e02ff */
        /* <DEDUP_REMOVED lines=14> */
[----:B------:R-:W-:Y:S01]  /*8e90*/  SHF.L.U32 R8, R13, 0x10, RZ ;  /* 0x000000100d087819 */ /* 0x000fe200000006ff */
[----:B------:R-:W-:Y:S01]  /*8ea0*/  IMAD.U32 R13, R14, 0x10000, RZ ;  /* 0x000100000e0d7824 */ /* 0x000fe200078e00ff */
[C---:B------:R-:W-:Y:S02]  /*8eb0*/  SHF.L.U32 R9, R12.reuse, 0x10, RZ ;  /* 0x000000100c097819 */ /* 0x040fe400000006ff */
[----:B------:R-:W-:-:S02]  /*8ec0*/  LOP3.LUT R19, R12, 0xffff0000, RZ, 0xc0, !PT ;  /* 0xffff00000c137812 */ /* 0x000fc400078ec0ff */
[----:B------:R-:W-:Y:S02]  /*8ed0*/  LOP3.LUT R21, R14, 0xffff0000, RZ, 0xc0, !PT ;  /* 0xffff00000e157812 */ /* 0x000fe400078ec0ff */
[C---:B------:R-:W-:Y:S02]  /*8ee0*/  SHF.L.U32 R12, R15.reuse, 0x10, RZ ;  /* 0x000000100f0c7819 */ /* 0x040fe400000006ff */
        /* <DEDUP_REMOVED lines=8> */
[----:B------:R-:W-:Y:S01]  /*8f70*/  FMUL.FTZ R23, R11, R14 ;  /* 0x0000000e0b177220 */ /* 0x000fe20000410000 */
[----:B------:R-:W-:Y:S01]  /*8f80*/  SHF.L.U32 R6, R6, 0x10, RZ ;  /* 0x0000001006067819 */ /* 0x000fe200000006ff */
[----:B------:R-:W-:-:S02]  /*8f90*/  FFMA.FTZ R15, R8, R22, -R15 ;  /* 0x00000016080f7223 */ /* 0x000fc4000001080f */
[----:B------:R-:W-:Y:S02]  /*8fa0*/  IMAD.U32 R8, R5, 0x10000, RZ ;  /* 0x0001000005087824 */ /* 0x000fe400078e00ff */
[----:B------:R-:W-:Y:S02]  /*8fb0*/  FFMA.FTZ R10, R3, R22, R10 ;  /* 0x00000016030a7223 */ /* 0x000fe4000001000a */
[C---:B------:R-:W-:Y:S02]  /*8fc0*/  FMUL.FTZ R14, R12.reuse, R14 ;  /* 0x0000000e0c0e7220 */ /* 0x040fe40000410000 */
[----:B------:R-:W-:Y:S01]  /*8fd0*/  FFMA.FTZ R23, R12, R20, -R23 ;  /* 0x000000140c177223 */ /* 0x000fe20000010817 */
[----:B------:R-:W-:Y:S01]  /*8fe0*/  SHF.L.U32 R12, R7, 0x10, RZ ;  /* 0x00000010070c7819 */ /* 0x000fe200000006ff */
[-C--:B------:R-:W-:Y:S02]  /*8ff0*/  FMUL.FTZ R3, R19, R4.reuse ;  /* 0x0000000413037220 */ /* 0x080fe40000410000 */
[----:B------:R-:W-:-:S02]  /*9000*/  FMUL.FTZ R5, R9, R4 ;  /* 0x0000000409057220 */ /* 0x000fc40000410000 */
[-C--:B------:R-:W-:Y:S02]  /*9010*/  FMUL.FTZ R4, R21, R8.reuse ;  /* 0x0000000815047220 */ /* 0x080fe40000410000 */
[----:B------:R-:W-:Y:S02]  /*9020*/  FMUL.FTZ R8, R13, R8 ;  /* 0x000000080d087220 */ /* 0x000fe40000410000 */
[----:B------:R-:W-:Y:S02]  /*9030*/  FFMA.FTZ R14, R11, R20, R14 ;  /* 0x000000140b0e7223 */ /* 0x000fe4000001000e */
[-C--:B------:R-:W-:Y:S02]  /*9040*/  FFMA.FTZ R3, R9, R6.reuse, -R3 ;  /* 0x0000000609037223 */ /* 0x080fe40000010803 */
[----:B------:R-:W-:Y:S02]  /*9050*/  FFMA.FTZ R6, R19, R6, R5 ;  /* 0x0000000613067223 */ /* 0x000fe40000010005 */
[-C--:B------:R-:W-:Y:S01]  /*9060*/  FFMA.FTZ R4, R13, R12.reuse, -R4 ;  /* 0x0000000c0d047223 */ /* 0x080fe20000010804 */
[----:B------:R-:W-:Y:S01]  /*9070*/  F2FP.BF16.PACK_AB R13, R10, R15 ;  /* 0x0000000f0a0d723e */ /* 0x000fe200000010ff */
[----:B------:R-:W-:Y:S01]  /*9080*/  FFMA.FTZ R21, R21, R12, R8 ;  /* 0x0000000c15157223 */ /* 0x000fe20000010008 */
[----:B------:R-:W-:-:S02]  /*9090*/  F2FP.BF16.PACK_AB R15, R14, R23 ;  /* 0x000000170e0f723e */ /* 0x000fc400000010ff */
[----:B------:R-:W-:Y:S02]  /*90a0*/  F2FP.BF16.PACK_AB R12, R6, R3 ;  /* 0x00000003060c723e */ /* 0x000fe400000010ff */
[----:B------:R-:W-:Y:S02]  /*90b0*/  F2FP.BF16.PACK_AB R14, R21, R4 ;  /* 0x00000004150e723e */ /* 0x000fe400000010ff */
.L_x_7692:
[----:B-1----:R-:W-:Y:S05]  /*90c0*/  BSYNC B0 ;  /* 0x0000000000007941 */ /* 0x002fea0003800000 */
.L_x_7691:
        /* <DEDUP_REMOVED lines=8> */
[----:B------:R-:W-:Y:S01]  /*9150*/  LOP3.LUT R3, R25, 0xffff0000, RZ, 0xc0, !PT ;  /* 0xffff000019037812 */ /* 0x000fe200078ec0ff */
[----:B-1----:R-:W-:Y:S01]  /*9160*/  IMAD.U32 R13, R26, 0x10000, RZ ;  /* 0x000100001a0d7824 */ /* 0x002fe200078e00ff */
[----:B------:R-:W-:Y:S02]  /*9170*/  LOP3.LUT R11, R27, 0xffff0000, RZ, 0xc0, !PT ;  /* 0xffff00001b0b7812 */ /* 0x000fe400078ec0ff */
[----:B------:R-:W-:Y:S02]  /*9180*/  SHF.L.U32 R8, R25, 0x10, RZ ;  /* 0x0000001019087819 */ /* 0x000fe400000006ff */
        /* <DEDUP_REMOVED lines=24> */
[----:B------:R-:W-:Y:S02]  /*9310*/  FFMA.FTZ R17, R12, R16, -R17 ;  /* 0x000000100c117223 */ /* 0x000fe40000010811 */
[----:B------:R-:W-:Y:S01]  /*9320*/  FFMA.FTZ R6, R24, R6, R11 ;  /* 0x0000000618067223 */ /* 0x000fe2000001000b */
[----:B------:R-:W-:Y:S01]  /*9330*/  F2FP.BF16.PACK_AB R25, R10, R15 ;  /* 0x0000000f0a19723e */ /* 0x000fe200000010ff */
[----:B------:R-:W-:Y:S01]  /*9340*/  FFMA.FTZ R4, R13, R7, -R4 ;  /* 0x000000070d047223 */ /* 0x000fe20000010804 */
[----:B------:R-:W-:Y:S01]  /*9350*/  F2FP.BF16.PACK_AB R27, R14, R17 ;  /* 0x000000110e1b723e */ /* 0x000fe200000010ff */
[----:B------:R-:W-:Y:S01]  /*9360*/  FFMA.FTZ R5, R26, R7, R5 ;  /* 0x000000071a057223 */ /* 0x000fe20000010005 */
[----:B------:R-:W-:-:S04]  /*9370*/  F2FP.BF16.PACK_AB R24, R6, R3 ;  /* 0x000000030618723e */ /* 0x000fc800000010ff */
[----:B------:R-:W-:Y:S02]  /*9380*/  F2FP.BF16.PACK_AB R26, R5, R4 ;  /* 0x00000004051a723e */ /* 0x000fe400000010ff */
.L_x_7694:
[----:B------:R-:W-:Y:S05]  /*9390*/  BSYNC B0 ;  /* 0x0000000000007941 */ /* 0x000fea0003800000 */
.L_x_7693:
[----:B------:R2:W-:Y:S01]  /*93a0*/  STS.128 [R160+0x3800], R24 ;  /* 0x00380018a0007388 */ /* 0x0005e20000000c00 */
[----:B------:R-:W-:Y:S05]  /*93b0*/  BRA `(.L_x_7690) ;  /* 0x0000308000007947 */ /* 0x000fea0003800000 */
.L_x_7671:
        /* <DEDUP_REMOVED lines=83> */
[----:B------:R-:W-:Y:S02]  /*98f0*/  F2FP.BF16.PACK_AB R5, R41, R6 ;  /* 0x000000062905723e */ /* 0x000fe400000010ff */
[----:B------:R-:W-:Y:S02]  /*9900*/  F2FP.BF16.PACK_AB R7, R39, R10 ;  /* 0x0000000a2707723e */ /* 0x000fe400000010ff */
[----:B------:R-:W-:Y:S02]  /*9910*/  F2FP.BF16.PACK_AB R6, R12, R15 ;  /* 0x0000000f0c06723e */ /* 0x000fe400000010ff */
.L_x_7698:
[----:B------:R-:W-:Y:S05]  /*9920*/  BSYNC B0 ;  /* 0x0000000000007941 */ /* 0x000fea0003800000 */
.L_x_7697:
        /* <DEDUP_REMOVED lines=26> */
[C---:B------:R-:W-:Y:S01]  /*9ad0*/  IMAD.U32 R18, R20.reuse, 0x10000, RZ ;  /* 0x0001000014127824 */ /* 0x040fe200078e00ff */
[----:B------:R-:W-:Y:S01]  /*9ae0*/  LOP3.LUT R2, R20, 0xffff0000, RZ, 0xc0, !PT ;  /* 0xffff000014027812 */ /* 0x000fe200078ec0ff */
[C---:B------:R-:W-:Y:S01]  /*9af0*/  IMAD.U32 R24, R22.reuse, 0x10000, RZ ;  /* 0x0001000016187824 */ /* 0x040fe200078e00ff */
[C---:B------:R-:W-:Y:S02]  /*9b00*/  LOP3.LUT R0, R21.reuse, 0xffff0000, RZ, 0xc0, !PT ;  /* 0xffff000015007812 */ /* 0x040fe400078ec0ff */
[----:B-1----:R-:W-:Y:S02]  /*9b10*/  SHF.L.U32 R32, R21, 0x10, RZ ;  /* 0x0000001015207819 */ /* 0x002fe400000006ff */
        /* <DEDUP_REMOVED lines=55> */
.L_x_7700:
[----:B------:R-:W-:Y:S05]  /*9e90*/  BSYNC B0 ;  /* 0x0000000000007941 */ /* 0x000fea0003800000 */
.L_x_7699:
[----:B------:R3:W-:Y:S02]  /*9ea0*/  STS.128 [R160+0x2000], R20 ;  /* 0x00200014a0007388 */ /* 0x0007e40000000c00 */
.L_x_7696:
[----:B------:R-:W-:Y:S05]  /*9eb0*/  BSYNC B1 ;  /* 0x0000000000017941 */ /* 0x000fea0003800000 */
.L_x_7695:
        /* <DEDUP_REMOVED lines=91> */
.L_x_7704:
[----:B------:R-:W-:Y:S05]  /*a470*/  BSYNC B0 ;  /* 0x0000000000007941 */ /* 0x000fea0003800000 */
.L_x_7703:
        /* <DEDUP_REMOVED lines=29> */
[C---:B------:R-:W-:Y:S01]  /*a650*/  LOP3.LUT R0, R5.reuse, 0xffff0000, RZ, 0xc0, !PT ;  /* 0xffff000005007812 */ /* 0x040fe200078ec0ff */
[----:B------:R-:W-:Y:S01]  /*a660*/  IMAD.U32 R30, R5, 0x10000, RZ ;  /* 0x00010000051e7824 */ /* 0x000fe200078e00ff */
[C---:B------:R-:W-:Y:S01]  /*a670*/  LOP3.LUT R5, R7.reuse, 0xffff0000, RZ, 0xc0, !PT ;  /* 0xffff000007057812 */ /* 0x040fe200078ec0ff */
[----:B-1----:R-:W-:Y:S01]  /*a680*/  IMAD.U32 R32, R7, 0x10000, RZ ;  /* 0x0001000007207824 */ /* 0x002fe200078e00ff */
[----:B------:R-:W-:Y:S01]  /*a690*/  SHF.L.U32 R24, R6, 0x10, RZ ;  /* 0x0000001006187819 */ /* 0x000fe200000006ff */
[C---:B------:R-:W-:Y:S01]  /*a6a0*/  IMAD.U32 R18, R4.reuse, 0x10000, RZ ;  /* 0x0001000004127824 */ /* 0x040fe200078e00ff */
[----:B------:R-:W-:Y:S02]  /*a6b0*/  LOP3.LUT R4, R4, 0xffff0000, RZ, 0xc0, !PT ;  /* 0xffff000004047812 */ /* 0x000fe400078ec0ff */
[----:B------:R-:W-:Y:S02]  /*a6c0*/  LOP3.LUT R6, R6, 0xffff0000, RZ, 0xc0, !PT ;  /* 0xffff000006067812 */ /* 0x000fe400078ec0ff */
        /* <DEDUP_REMOVED lines=52> */
.L_x_7706:
[----:B------:R-:W-:Y:S05]  /*aa10*/  BSYNC B0 ;  /* 0x0000000000007941 */ /* 0x000fea0003800000 */
.L_x_7705:
[----:B------:R1:W-:Y:S02]  /*aa20*/  STS.128 [R160+0x2800], R4 ;  /* 0x00280004a0007388 */ /* 0x0003e40000000c00 */
.L_x_7702:
[----:B------:R-:W-:Y:S05]  /*aa30*/  BSYNC B1 ;  /* 0x0000000000017941 */ /* 0x000fea0003800000 */
.L_x_7701:
[----:B------:R-:W-:Y:S01]  /*aa40*/  IADD3 R0, R136, 0x20, RZ ;  /* 0x0000002088007810 */ /* 0x000fe20007ffe0ff */
[----:B------:R-:W-:Y:S03]  /*aa50*/  BSSY B1, `(.L_x_7707) ;  /* 0x00000ba000017945 */ /* 0x000fe60003800000 */
[----:B------:R-:W-:-:S04]  /*aa60*/  ISETP.GE.AND P0, PT, R0, R3, PT ;  /* 0x000000030000720c */ /* 0x000fc80003f06270 */
[----:B------:R-:W-:-:S13]  /*aa70*/  ISETP.LT.OR P0, PT, R61, -0x107, P0 ;  /* 0xfffffef93d00780c */ /* 0x000fda0000701670 */
[----:B------:R-:W-:Y:S05]  /*aa80*/  @P0 BRA `(.L_x_7708) ;  /* 0x00000b6000000947 */ /* 0x000fea0003800000 */
[----:B-12---:R1:W5:Y:S01]  /*aa90*/  LDG.E.128 R4, [R28.64] ;  /* 0x000000061c047981 */ /* 0x006362000c1e1d00 */
[----:B------:R-:W-:Y:S01]  /*aaa0*/  ISETP.GE.AND P0, PT, R16, c[0x0][0x230], PT ;  /* 0x00008c0010007a0c */ /* 0x000fe20003f06270 */
[----:B------:R-:W-:-:S12]  /*aab0*/  BSSY B0, `(.L_x_7709) ;  /* 0x0000057000007945 */ /* 0x000fd80003800000 */
[----:B------:R-:W-:Y:S05]  /*aac0*/  @P0 BRA `(.L_x_7710) ;  /* 0x0000055000000947 */ /* 0x000fea0003800000 */
[----:B------:R-:W-:Y:S01]  /*aad0*/  ISETP.GE.AND P0, PT, R16, R79, PT ;  /* 0x0000004f1000720c */ /* 0x000fe20003f06270 */
[----:B------:R-:W-:Y:S01]  /*aae0*/  IMAD.MOV.U32 R11, RZ, RZ, R79 ;  /* 0x000000ffff0b7224 */ /* 0x000fe200078e004f */
[----:B------:R-:W-:Y:S01]  /*aaf0*/  MOV R9, RZ ;  /* 0x000000ff00097202 */ /* 0x000fe20000000f00 */
[----:B---3--:R-:W-:-:S10]  /*ab00*/  IMAD.MOV.U32 R21, RZ, RZ, RZ ;  /* 0x000000ffff157224 */ /* 0x008fd400078e00ff */
        /* <DEDUP_REMOVED lines=11> */
[----:B------:R-:W2:Y:S03]  /*abc0*/  LDG.E.128 R8, [R10.64] ;  /* 0x000000060a087981 */ /* 0x000ea6000c1e1d00 */
        /* <DEDUP_REMOVED lines=10> */
[C---:B------:R-:W-:Y:S01]  /*ac70*/  LOP3.LUT R4, R5.reuse, 0xffff0000, RZ, 0xc0, !PT ;  /* 0xffff000005047812 */ /* 0x040fe200078ec0ff */
[C---:B------:R-:W-:Y:S01]  /*ac80*/  IMAD.U32 R30, R6.reuse, 0x10000, RZ ;  /* 0x00010000061e7824 */ /* 0x040fe200078e00ff */
        /* <DEDUP_REMOVED lines=8> */
[----:B------:R-:W-:Y:S01]  /*ad10*/  SHF.L.U32 R32, R8, 0x10, RZ ;  /* 0x0000001008207819 */ /* 0x000fe200000006ff */
        /* <DEDUP_REMOVED lines=17> */
[----:B------:R-:W-:Y:S01]  /*ae30*/  FMUL.FTZ R12, R7, R12 ;  /* 0x0000000c070c7220 */ /* 0x000fe20000410000 */
[----:B----4-:R-:W-:Y:S01]  /*ae40*/  SHF.L.U32 R7, R21, 0x10, RZ ;  /* 0x0000001015077819 */ /* 0x010fe200000006ff */
[----:B------:R-:W-:Y:S01]  /*ae50*/  FMUL.FTZ R11, R8, R11 ;  /* 0x0000000b080b7220 */ /* 0x000fe20000410000 */
[----:B------:R-:W-:Y:S01]  /*ae60*/  LOP3.LUT R8, R20, 0xffff0000, RZ, 0xc0, !PT ;  /* 0xffff000014087812 */ /* 0x000fe200078ec0ff */
[----:B------:R-:W-:Y:S01]  /*ae70*/  FMUL.FTZ R14, R9, R14 ;  /* 0x0000000e090e7220 */ /* 0x000fe20000410000 */
[----:B------:R-:W-:Y:S01]  /*ae80*/  LOP3.LUT R21, R21, 0xffff0000, RZ, 0xc0, !PT ;  /* 0xffff000015157812 */ /* 0x000fe200078ec0ff */
[----:B------:R-:W-:Y:S01]  /*ae90*/  FMUL.FTZ R36, R36, R15 ;  /* 0x0000000f24247220 */ /* 0x000fe20000410000 */
[----:B------:R-:W-:Y:S01]  /*aea0*/  LOP3.LUT R15, R22, 0xffff0000, RZ, 0xc0, !PT ;  /* 0xffff0000160f7812 */ /* 0x000fe200078ec0ff */
[----:B------:R-:W-:Y:S02]  /*aeb0*/  IMAD.U32 R9, R20, 0x10000, RZ ;  /* 0x0001000014097824 */ /* 0x000fe400078e00ff */
[----:B------:R-:W-:-:S02]  /*aec0*/  FMUL.FTZ R35, R35, R38 ;  /* 0x0000002623237220 */ /* 0x000fc40000410000 */
[----:B------:R-:W-:Y:S01]  /*aed0*/  FMUL.FTZ R13, R10, R13 ;  /* 0x0000000d0a0d7220 */ /* 0x000fe20000410000 */
[C---:B------:R-:W-:Y:S01]  /*aee0*/  SHF.L.U32 R10, R23.reuse, 0x10, RZ ;  /* 0x00000010170a7819 */ /* 0x040fe200000006ff */
[----:B------:R-:W-:Y:S01]  /*aef0*/  IMAD.U32 R20, R22, 0x10000, RZ ;  /* 0x0001000016147824 */ /* 0x000fe200078e00ff */
[----:B------:R-:W-:Y:S01]  /*af00*/  LOP3.LUT R22, R23, 0xffff0000, RZ, 0xc0, !PT ;  /* 0xffff000017167812 */ /* 0x000fe200078ec0ff */
[----:B------:R-:W-:Y:S02]  /*af10*/  @!P0 FADD.FTZ R39, -R39, -RZ ;  /* 0x800000ff27278221 */ /* 0x000fe40000010100 */
[----:B------:R-:W-:Y:S02]  /*af20*/  FFMA.FTZ R7, R31, R7, R12 ;  /* 0x000000071f077223 */ /* 0x000fe4000001000c */
[----:B------:R-:W-:Y:S02]  /*af30*/  FFMA.FTZ R4, R4, R21, R35 ;  /* 0x0000001504047223 */ /* 0x000fe40000010023 */
[----:B------:R-:W-:-:S02]  /*af40*/  FMUL.FTZ R37, R32, R37 ;  /* 0x0000002520257220 */ /* 0x000fc40000410000 */
[----:B------:R-:W-:Y:S01]  /*af50*/  FMUL.FTZ R39, R34, R39 ;  /* 0x0000002722277220 */ /* 0x000fe20000410000 */
[----:B------:R-:W-:Y:S01]  /*af60*/  F2FP.BF16.PACK_AB R7, R4, R7 ;  /* 0x000000070407723e */ /* 0x000fe200000010ff */
        /* <DEDUP_REMOVED lines=11> */
.L_x_7710:
[----:B------:R-:W-:Y:S05]  /*b020*/  BSYNC B0 ;  /* 0x0000000000007941 */ /* 0x000fea0003800000 */
.L_x_7709:
[----:B---3--:R2:W5:Y:S01]  /*b030*/  LDG.E.128 R20, [R28.64+0x80] ;  /* 0x000080061c147981 */ /* 0x008562000c1e1d00 */
        /* <DEDUP_REMOVED lines=89> */
.L_x_7712:
[----:B------:R-:W-:Y:S05]  /*b5d0*/  BSYNC B0 ;  /* 0x0000000000007941 */ /* 0x000fea0003800000 */
.L_x_7711:
[----:B------:R3:W-:Y:S02]  /*b5e0*/  STS.128 [R160+0x3000], R20 ;  /* 0x00300014a0007388 */ /* 0x0007e40000000c00 */
.L_x_7708:
[----:B------:R-:W-:Y:S05]  /*b5f0*/  BSYNC B1 ;  /* 0x0000000000017941 */ /* 0x000fea0003800000 */
.L_x_7707:
[----:B------:R-:W-:-:S04]  /*b600*/  IADD3 R18, R136, 0x30, RZ ;  /* 0x0000003088127810 */ /* 0x000fc80007ffe0ff */
[----:B------:R-:W-:-:S04]  /*b610*/  ISETP.GE.AND P0, PT, R18, R3, PT ;  /* 0x000000031200720c */ /* 0x000fc80003f06270 */
[----:B------:R-:W-:-:S13]  /*b620*/  ISETP.LT.OR P0, PT, R61, -0x187, P0 ;  /* 0xfffffe793d00780c */ /* 0x000fda0000701670 */
[----:B------:R-:W-:Y:S05]  /*b630*/  @P0 BRA `(.L_x_7690) ;  /* 0x00000e0000000947 */ /* 0x000fea0003800000 */
[----:B--23--:R2:W5:Y:S01]  /*b640*/  LDG.E.128 R20, [R26.64] ;  /* 0x000000061a147981 */ /* 0x00c562000c1e1d00 */
[----:B------:R-:W-:Y:S01]  /*b650*/  ISETP.GE.AND P0, PT, R16, c[0x0][0x230], PT ;  /* 0x00008c0010007a0c */ /* 0x000fe20003f06270 */
[----:B------:R-:W-:-:S12]  /*b660*/  BSSY B0, `(.L_x_7713) ;  /* 0x0000056000007945 */ /* 0x000fd80003800000 */
[----:B------:R-:W-:Y:S05]  /*b670*/  @P0 BRA `(.L_x_7714) ;  /* 0x0000054000000947 */ /* 0x000fea0003800000 */
[----:B------:R-:W-:Y:S01]  /*b680*/  ISETP.GE.AND P0, PT, R16, R79, PT ;  /* 0x0000004f1000720c */ /* 0x000fe20003f06270 */
[----:B-1----:R-:W-:Y:S02]  /*b690*/  IMAD.MOV.U32 R5, RZ, RZ, R79 ;  /* 0x000000ffff057224 */ /* 0x002fe400078e004f */
[----:B------:R-:W-:Y:S02]  /*b6a0*/  IMAD.MOV.U32 R8, RZ, RZ, RZ ;  /* 0x000000ffff087224 */ /* 0x000fe400078e00ff */
[----:B------:R-:W-:-:S08]  /*b6b0*/  IMAD.MOV.U32 R13, RZ, RZ, RZ ;  /* 0x000000ffff0d7224 */ /* 0x000fd000078e00ff */
[----:B------:R-:W-:-:S04]  /*b6c0*/  @P0 SHF.R.S32.HI R79, RZ, 0x1, R80 ;  /* 0x00000001ff4f0819 */ /* 0x000fc80000011450 */
[C---:B------:R-:W-:Y:S01]  /*b6d0*/  @P0 IADD3 R8, -R79.reuse, RZ, RZ ;  /* 0x000000ff4f080210 */ /* 0x040fe20007ffe1ff */
[C---:B------:R-:W-:Y:S01]  /*b6e0*/  IMAD R4, R79.reuse, 0x30, RZ ;  /* 0x000000304f047824 */ /* 0x040fe200078e02ff */
[----:B------:R-:W-:Y:S01]  /*b6f0*/  @P0 IADD3 R5, -R79, RZ, RZ ;  /* 0x000000ff4f050210 */ /* 0x000fe20007ffe1ff */
[----:B------:R-:W-:-:S03]  /*b700*/  @P0 IMAD.MOV R13, RZ, RZ, -R79 ;  /* 0x000000ffff0d0224 */ /* 0x000fc600078e0a4f */
[----:B------:R-:W-:-:S04]  /*b710*/  IADD3 R12, P1, R4, R19, RZ ;  /* 0x00000013040c7210 */ /* 0x000fc80007f3e0ff */
[----:B------:R-:W-:Y:S01]  /*b720*/  LEA.HI.X.SX32 R3, R4, R25, 0x1, P1 ;  /* 0x0000001904037211 */ /* 0x000fe200008f0eff */
[----:B------:R-:W-:Y:S01]  /*b730*/  IMAD.WIDE R4, R5, 0x2, R26 ;  /* 0x0000000205047825 */ /* 0x000fe200078e021a */
[----:B------:R-:W-:-:S04]  /*b740*/  IADD3 R9, P1, R8, R12, RZ ;  /* 0x0000000c08097210 */ /* 0x000fc80007f3e0ff */
[----:B------:R-:W-:Y:S01]  /*b750*/  LEA.HI.X.SX32 R8, R8, R3, 0x1, P1 ;  /* 0x0000000308087211 */ /* 0x000fe200008f0eff */
[----:B------:R-:W3:Y:S01]  /*b760*/  LDG.E.128 R4, [R4.64] ;  /* 0x0000000604047981 */ /* 0x000ee2000c1e1d00 */
        /* <DEDUP_REMOVED lines=16> */
[----:B---3--:R-:W-:-:S02]  /*b870*/  SHF.L.U32 R30, R4, 0x10, RZ ;  /* 0x00000010041e7819 */ /* 0x008fc400000006ff */
[----:B------:R-:W-:Y:S01]  /*b880*/  LOP3.LUT R23, R4, 0xffff0000, RZ, 0xc0, !PT ;  /* 0xffff000004177812 */ /* 0x000fe200078ec0ff */
[C---:B------:R-:W-:Y:S01]  /*b890*/  IMAD.U32 R4, R5.reuse, 0x10000, RZ ;  /* 0x0001000005047824 */ /* 0x040fe200078e00ff */
[----:B------:R-:W-:Y:S01]  /*b8a0*/  LOP3.LUT R33, R5, 0xffff0000, RZ, 0xc0, !PT ;  /* 0xffff000005217812 */ /* 0x000fe200078ec0ff */
[C---:B------:R-:W-:Y:S01]  /*b8b0*/  IMAD.U32 R5, R7.reuse, 0x10000, RZ ;  /* 0x0001000007057824 */ /* 0x040fe200078e00ff */
[----:B------:R-:W-:Y:S01]  /*b8c0*/  LOP3.LUT R34, R7, 0xffff0000, RZ, 0xc0, !PT ;  /* 0xffff000007227812 */ /* 0x000fe200078ec0ff */
[C---:B--2---:R-:W-:Y:S01]  /*b8d0*/  IMAD.U32 R7, R9.reuse, 0x10000, RZ ;  /* 0x0001000009077824 */ /* 0x044fe200078e00ff */
[----:B------:R-:W-:Y:S02]  /*b8e0*/  LOP3.LUT R36, R9, 0xffff0000, RZ, 0xc0, !PT ;  /* 0xffff000009247812 */ /* 0x000fe400078ec0ff */
[C---:B------:R-:W-:Y:S02]  /*b8f0*/  SHF.L.U32 R37, R10.reuse, 0x10, RZ ;  /* 0x000000100a257819 */ /* 0x040fe400000006ff */
[----:B------:R-:W-:Y:S01]  /*b900*/  LOP3.LUT R9, R10, 0xffff0000, RZ, 0xc0, !PT ;  /* 0xffff00000a097812 */ /* 0x000fe200078ec0ff */
[C---:B------:R-:W-:Y:S01]  /*b910*/  IMAD.U32 R10, R11.reuse, 0x10000, RZ ;  /* 0x000100000b0a7824 */ /* 0x040fe200078e00ff */
[----:B------:R-:W-:-:S02]  /*b920*/  LOP3.LUT R11, R11, 0xffff0000, RZ, 0xc0, !PT ;  /* 0xffff00000b0b7812 */ /* 0x000fc400078ec0ff */
[----:B------:R-:W-:Y:S01]  /*b930*/  SHF.L.U32 R35, R8, 0x10, RZ ;  /* 0x0000001008237819 */ /* 0x000fe200000006ff */
[----:B------:R-:W-:Y:S01]  /*b940*/  @!P0 FADD.FTZ R10, -R10, -RZ ;  /* 0x800000ff0a0a8221 */ /* 0x000fe20000010100 */
[----:B------:R-:W-:Y:S02]  /*b950*/  SHF.L.U32 R32, R6, 0x10, RZ ;  /* 0x0000001006207819 */ /* 0x000fe400000006ff */
[----:B------:R-:W-:Y:S01]  /*b960*/  LOP3.LUT R8, R8, 0xffff0000, RZ, 0xc0, !PT ;  /* 0xffff000008087812 */ /* 0x000fe200078ec0ff */
[----:B------:R-:W-:Y:S01]  /*b970*/  @!P0 FADD.FTZ R7, -R7, -RZ ;  /* 0x800000ff07078221 */ /* 0x000fe20000010100 */
[----:B------:R-:W-:Y:S01]  /*b980*/  LOP3.LUT R6, R6, 0xffff0000, RZ, 0xc0, !PT ;  /* 0xffff000006067812 */ /* 0x000fe200078ec0ff */
[----:B------:R-:W-:Y:S02]  /*b990*/  @!P0 FADD.FTZ R9, -R9, -RZ ;  /* 0x800000ff09098221 */ /* 0x000fe40000010100 */
[----:B------:R-:W-:Y:S02]  /*b9a0*/  @!P0 FADD.FTZ R36, -R36, -RZ ;  /* 0x800000ff24248221 */ /* 0x000fe40000010100 */
        /* <DEDUP_REMOVED lines=33> */
.L_x_7714:
[----:B------:R-:W-:Y:S05]  /*bbc0*/  BSYNC B0 ;  /* 0x0000000000007941 */ /* 0x000fea0003800000 */
.L_x_7713:
[----:B-1----:R1:W5:Y:S01]  /*bbd0*/  LDG.E.128 R4, [R26.64+0x80] ;  /* 0x000080061a047981 */ /* 0x002362000c1e1d00 */
        /* <DEDUP_REMOVED lines=14> */
[----:B------:R-:W-:-:S04]  /*bcc0*/  IADD3 R19, P1, R10, R19, RZ ;  /* 0x000000130a137210 */ /* 0x000fc80007f3e0ff */
[----:B------:R-:W-:Y:S01]  /*bcd0*/  LEA.HI.X.SX32 R25, R10, R25, 0x1, P1 ;  /* 0x000000190a197211 */ /* 0x000fe200008f0eff */
[----:B------:R-:W-:Y:S01]  /*bce0*/  IMAD.WIDE R10, R9, 0x2, R26 ;  /* 0x00000002090a7825 */ /* 0x000fe200078e021a */
[C---:B------:R-:W-:Y:S02]  /*bcf0*/  IADD3 R3, P1, R8.reuse, R19, RZ ;  /* 0x0000001308037210 */ /* 0x040fe40007f3e0ff */
[----:B------:R-:W-:Y:S02]  /*bd00*/  @P0 SHF.R.S32.HI R80, RZ, 0x1, R80 ;  /* 0x00000001ff500819 */ /* 0x000fe40000011450 */
[----:B------:R-:W-:Y:S02]  /*bd10*/  LEA.HI.X.SX32 R12, R8, R25, 0x1, P1 ;  /* 0x00000019080c7211 */ /* 0x000fe400008f0eff */
[C---:B------:R-:W-:Y:S01]  /*bd20*/  LEA R14, P1, R3.reuse, c[0x0][0x2b0], 0x1 ;  /* 0x0000ac00030e7a11 */ /* 0x040fe200078208ff */
[----:B------:R-:W3:Y:S01]  /*bd30*/  LDG.E.128 R8, [R10.64+0x80] ;  /* 0x000080060a087981 */ /* 0x000ee2000c1e1d00 */
[----:B------:R-:W-:Y:S01]  /*bd40*/  MOV R16, RZ ;  /* 0x000000ff00107202 */ /* 0x000fe20000000f00 */
[----:B------:R-:W-:Y:S01]  /*bd50*/  @P0 IMAD.MOV R16, RZ, RZ, -R80 ;  /* 0x000000ffff100224 */ /* 0x000fe200078e0a50 */
[----:B------:R-:W-:-:S04]  /*bd60*/  LEA.HI.X R15, R3, c[0x0][0x2b4], R12, 0x1, P1 ;  /* 0x0000ad00030f7a11 */ /* 0x000fc800008f0c0c */
[C---:B------:R-:W-:Y:S02]  /*bd70*/  IADD3 R19, P1, R16.reuse, R19, RZ ;  /* 0x0000001310137210 */ /* 0x040fe40007f3e0ff */
[----:B------:R-:W5:Y:S02]  /*bd80*/  LDG.E.128 R12, [R14.64] ;  /* 0x000000060e0c7981 */ /* 0x000f64000c1e1d00 */
[----:B------:R-:W-:Y:S02]  /*bd90*/  LEA.HI.X.SX32 R16, R16, R25, 0x1, P1 ;  /* 0x0000001910107211 */ /* 0x000fe400008f0eff */
[----:B-1----:R-:W-:-:S04]  /*bda0*/  LEA R20, P1, R19, c[0x0][0x2a8], 0x1 ;  /* 0x0000aa0013147a11 */ /* 0x002fc800078208ff */
[----:B------:R-:W-:-:S06]  /*bdb0*/  LEA.HI.X R21, R19, c[0x0][0x2ac], R16, 0x1, P1 ;  /* 0x0000ab0013157a11 */ /* 0x000fcc00008f0c10 */
[----:B--2---:R-:W2:Y:S01]  /*bdc0*/  LDG.E.128 R20, [R20.64] ;  /* 0x0000000614147981 */ /* 0x004ea2000c1e1d00 */
[----:B------:R-:W-:Y:S01]  /*bdd0*/  LOP3.LUT R3, R5, 0xffff0000, RZ, 0xc0, !PT ;  /* 0xffff000005037812 */ /* 0x000fe200078ec0ff */
[----:B------:R-:W-:Y:S01]  /*bde0*/  IMAD.U32 R25, R7, 0x10000, RZ ;  /* 0x0001000007197824 */ /* 0x000fe200078e00ff */
[----:B------:R-:W-:Y:S01]  /*bdf0*/  SHF.L.U32 R19, R5, 0x10, RZ ;  /* 0x0000001005137819 */ /* 0x000fe200000006ff */
[----:B------:R-:W-:Y:S01]  /*be00*/  IMAD.U32 R16, R4, 0x10000, RZ ;  /* 0x0001000004107824 */ /* 0x000fe200078e00ff */
[----:B------:R-:W-:Y:S01]  /*be10*/  LOP3.LUT R5, R7, 0xffff0000, RZ, 0xc0, !PT ;  /* 0xffff000007057812 */ /* 0x000fe200078ec0ff */
[----:B------:R-:W-:Y:S01]  /*be20*/  IMAD.U32 R17, R6, 0x10000, RZ ;  /* 0x0001000006117824 */ /* 0x000fe200078e00ff */
[----:B------:R-:W-:Y:S02]  /*be30*/  LOP3.LUT R4, R4, 0xffff0000, RZ, 0xc0, !PT ;  /* 0xffff000004047812 */ /* 0x000fe400078ec0ff */
[----:B------:R-:W-:Y:S01]  /*be40*/  LOP3.LUT R6, R6, 0xffff0000, RZ, 0xc0, !PT ;  /* 0xffff000006067812 */ /* 0x000fe200078ec0ff */
[C---:B---3--:R-:W-:Y:S01]  /*be50*/  IMAD.U32 R7, R9.reuse, 0x10000, RZ ;  /* 0x0001000009077824 */ /* 0x048fe200078e00ff */
[----:B------:R-:W-:Y:S01]  /*be60*/  LOP3.LUT R27, R9, 0xffff0000, RZ, 0xc0, !PT ;  /* 0xffff0000091b7812 */ /* 0x000fe200078ec0ff */
[----:B------:R-:W-:Y:S01]  /*be70*/  IMAD.U32 R26, R10, 0x10000, RZ ;  /* 0x000100000a1a7824 */ /* 0x000fe200078e00ff */
[----:B------:R-:W-:-:S02]  /*be80*/  SHF.L.U32 R9, R11, 0x10, RZ ;  /* 0x000000100b097819 */ /* 0x000fc400000006ff */
[----:B------:R-:W-:Y:S02]  /*be90*/  LOP3.LUT R28, R11, 0xffff0000, RZ, 0xc0, !PT ;  /* 0xffff00000b1c7812 */ /* 0x000fe400078ec0ff */
[----:B------:R-:W-:Y:S01]  /*bea0*/  SHF.L.U32 R24, R8, 0x10, RZ ;  /* 0x0000001008187819 */ /* 0x000fe200000006ff */
[C---:B-----5:R-:W-:Y:S01]  /*beb0*/  IMAD.U32 R29, R12.reuse, 0x10000, RZ ;  /* 0x000100000c1d7824 */ /* 0x060fe200078e00ff */
        /* <DEDUP_REMOVED lines=17> */
[----:B--2---:R-:W-:Y:S01]  /*bfd0*/  SHF.L.U32 R7, R21, 0x10, RZ ;  /* 0x0000001015077819 */ /* 0x004fe200000006ff */
        /* <DEDUP_REMOVED lines=29> */
.L_x_7716:
[----:B------:R-:W-:Y:S05]  /*c1b0*/  BSYNC B0 ;  /* 0x0000000000007941 */ /* 0x000fea0003800000 */
.L_x_7715:
[----:B------:R3:W-:Y:S01]  /*c1c0*/  STS.128 [R160+0x3800], R4 ;  /* 0x00380004a0007388 */ /* 0x0007e20000000c00 */
[----:B------:R-:W-:Y:S05]  /*c1d0*/  BRA `(.L_x_7690) ;  /* 0x0000026000007947 */ /* 0x000fea0003800000 */
.L_x_7670:
[----:B------:R-:W-:Y:S01]  /*c1e0*/  IMAD.IADD R9, R156, 0x1, -R65 ;  /* 0x000000019c097824 */ /* 0x000fe200078e0a41 */
[C---:B------:R-:W-:Y:S02]  /*c1f0*/  IADD3 R2, R136.reuse, 0x10, RZ ;  /* 0x0000001088027810 */ /* 0x040fe40007ffe0ff */
[----:B------:R-:W-:Y:S02]  /*c200*/  IADD3 R18, R136, 0x30, RZ ;  /* 0x0000003088127810 */ /* 0x000fe40007ffe0ff */
[----:B------:R-:W-:-:S02]  /*c210*/  ISETP.GE.AND P5, PT, R2, R9, PT ;  /* 0x000000090200720c */ /* 0x000fc40003fa6270 */
        /* <DEDUP_REMOVED lines=34> */
.L_x_7690:
[----:B------:R-:W-:Y:S05]  /*c440*/  BSYNC B2 ;  /* 0x0000000000027941 */ /* 0x000fea0003800000 */
.L_x_7669:
[----:B------:R-:W-:Y:S01]  /*c450*/  IADD3 R166, R102, -0x1, RZ ;  /* 0xffffffff66a67810 */ /* 0x000fe20007ffe0ff */
[----:B-1----:R-:W-:Y:S01]  /*c460*/  IMAD.SHL.U32 R8, R66, 0x40, RZ ;  /* 0x0000004042087824 */ /* 0x002fe200078e00ff */
[----:B------:R-:W-:-:S02]  /*c470*/  LEA R162, P1, R144, c[0x0][0x168], 0x1 ;  /* 0x00005a0090a27a11 */ /* 0x000fc400078208ff */
[----:B--23--:R-:W-:Y:S01]  /*c480*/  LEA.HI R7, R70, R70, RZ, 0x1 ;  /* 0x0000004646077211 */ /* 0x00cfe200078f08ff */
[----:B------:R-:W-:Y:S01]  /*c490*/  IMAD.SHL.U32 R3, R166, 0x40, RZ ;  /* 0x00000040a6037824 */ /* 0x000fe200078e00ff */
[----:B------:R-:W-:Y:S02]  /*c4a0*/  LEA.HI.X R161, R144, c[0x0][0x16c], R60, 0x1, P1 ;  /* 0x00005b0090a17a11 */ /* 0x000fe400008f0c3c */
[----:B------:R-:W-:Y:S01]  /*c4b0*/  LOP3.LUT R7, R7, 0xfffffffe, RZ, 0xc0, !PT ;  /* 0xfffffffe07077812 */ /* 0x000fe200078ec0ff */
[----:B------:R-:W-:Y:S01]  /*c4c0*/  IMAD.IADD R5, R62, 0x1, -R3 ;  /* 0x000000013e057824 */ /* 0x000fe200078e0a03 */
[----:B------:R-:W-:Y:S02]  /*c4d0*/  LOP3.LUT R8, R8, 0x1c0, RZ, 0xc0, !PT ;  /* 0x000001c008087812 */ /* 0x000fe400078ec0ff */
[----:B------:R-:W-:Y:S01]  /*c4e0*/  SHF.R.S32.HI R167, RZ, 0x1f, R64 ;  /* 0x0000001fffa77819 */ /* 0x000fe20000011440 */
[----:B------:R-:W-:Y:S01]  /*c4f0*/  IMAD.IADD R70, R70, 0x1, -R7 ;  /* 0x0000000146467824 */ /* 0x000fe200078e0a07 */
[CC--:B------:R-:W-:Y:S01]  /*c500*/  ISETP.GE.AND P0, PT, R136.reuse, R5.reuse, PT ;  /* 0x000000058800720c */ /* 0x0c0fe20003f06270 */
[----:B------:R-:W-:Y:S01]  /*c510*/  IMAD.SHL.U32 R7, R136, 0x8, RZ ;  /* 0x0000000888077824 */ /* 0x000fe200078e00ff */
[----:B------:R-:W-:-:S02]  /*c520*/  ISETP.GE.AND P5, PT, R0, R5, PT ;  /* 0x000000050000720c */ /* 0x000fc40003fa6270 */
[-C--:B------:R-:W-:Y:S02]  /*c530*/  ISETP.GE.AND P6, PT, R2, R5.reuse, PT ;  /* 0x000000050200720c */ /* 0x080fe40003fc6270 */
[-C--:B------:R-:W-:Y:S02]  /*c540*/  ISETP.GE.AND P4, PT, R18, R5.reuse, PT ;  /* 0x000000051200720c */ /* 0x080fe40003f86270 */
[----:B------:R-:W-:Y:S02]  /*c550*/  ISETP.GE.AND P2, PT, R2, R5, PT ;  /* 0x000000050200720c */ /* 0x000fe40003f46270 */
[----:B------:R-:W-:Y:S02]  /*c560*/  LOP3.LUT R7, R8, 0x8, R7, 0xf8, !PT ;  /* 0x0000000808077812 */ /* 0x000fe400078ef807 */
[----:B------:R-:W-:Y:S01]  /*c570*/  SHF.R.U32.HI R8, RZ, 0x3, R8 ;  /* 0x00000003ff087819 */ /* 0x000fe20000011608 */
[----:B------:R-:W-:Y:S01]  /*c580*/  @!P0 IMAD.MOV.U32 R163, RZ, RZ, R161 ;  /* 0x000000ffffa38224 */ /* 0x000fe200078e00a1 */
[----:B------:R-:W-:Y:S01]  /*c590*/  LEA.HI R167, R167, R64, RZ, 0x2 ;  /* 0x00000040a7a77211 */ /* 0x000fe200078f10ff */
[----:B------:R-:W-:Y:S01]  /*c5a0*/  @!P5 IMAD.MOV.U32 R2, RZ, RZ, c[0x0][0x198] ;  /* 0x00006600ff02d624 */ /* 0x000fe200078e00ff */
[----:B------:R-:W-:Y:S01]  /*c5b0*/  LOP3.LUT R7, R7, R8, RZ, 0x3c, !PT ;  /* 0x0000000807077212 */ /* 0x000fe200078e3cff */
[----:B------:R-:W-:Y:S01]  /*c5c0*/  @!P5 IMAD.MOV.U32 R4, RZ, RZ, c[0x0][0x19c] ;  /* 0x00006700ff04d624 */ /* 0x000fe200078e00ff */
[CC--:B------:R-:W-:Y:S01]  /*c5d0*/  @!P6 LEA R14, P1, R71.reuse, R162.reuse, 0x1 ;  /* 0x000000a2470ee211 */ /* 0x0c0fe200078208ff */
[----:B------:R-:W-:Y:S01]  /*c5e0*/  @!PT LDS RZ, [RZ] ;  /* 0x00000000fffff984 */ /* 0x000fe20000000800 */
[----:B------:R-:W-:Y:S01]  /*c5f0*/  @!PT LDS RZ, [RZ] ;  /* 0x00000000fffff984 */ /* 0x000fe20000000800 */
[----:B------:R-:W-:Y:S01]  /*c600*/  @!PT LDS RZ, [RZ] ;  /* 0x00000000fffff984 */ /* 0x000fe20000000800 */
[----:B------:R1:W-:Y:S01]  /*c610*/  @!P0 LDGSTS.E.BYPASS.LTC128B.128 [R160+0x4000], [R162.64] ;  /* 0x04000000a2a08fae */ /* 0x0003e2000b901d46 */
[----:B------:R-:W-:Y:S01]  /*c620*/  @!P4 IMAD.MOV.U32 R12, RZ, RZ, c[0x0][0x198] ;  /* 0x00006600ff0cc624 */ /* 0x000fe200078e00ff */
[----:B------:R-:W-:Y:S01]  /*c630*/  SHF.R.S32.HI R167, RZ, 0x2, R167 ;  /* 0x00000002ffa77819 */ /* 0x000fe200000114a7 */
[----:B------:R-:W-:Y:S01]  /*c640*/  @!P4 IMAD.MOV.U32 R6, RZ, RZ, c[0x0][0x19c] ;  /* 0x00006700ff06c624 */ /* 0x000fe200078e00ff */
[----:B------:R1:W-:Y:S01]  /*c650*/  @!P0 LDGSTS.E.BYPASS.LTC128B.128 [R160+0x6000], [R162.64+0x80] ;  /* 0x06000080a2a08fae */ /* 0x0003e2000b901d46 */
[----:B------:R-:W-:Y:S01]  /*c660*/  @!P6 LEA.HI.X R15, R71, R161, R72, 0x1, P1 ;  /* 0x000000a1470fe211 */ /* 0x000fe200008f0c48 */
[----:B------:R-:W-:Y:S01]  /*c670*/  IMAD R153, R70, 0x200, R7 ;  /* 0x0000020046997824 */ /* 0x000fe200078e0207 */
[----:B------:R-:W-:Y:S01]  /*c680*/  @!P5 LEA R10, P0, R2, R162, 0x6 ;  /* 0x000000a2020ad211 */ /* 0x000fe200078030ff */
[----:B------:R-:W-:Y:S01]  /*c690*/  @!P4 IMAD R6, R6, 0x60, RZ ;  /* 0x000000600606c824 */ /* 0x000fe200078e02ff */
[----:B------:R-:W-:Y:S01]  /*c6a0*/  ISETP.GE.AND P1, PT, R18, R5, PT ;  /* 0x000000051200720c */ /* 0x000fe20003f26270 */
[----:B------:R2:W-:Y:S01]  /*c6b0*/  @!P6 LDGSTS.E.BYPASS.LTC128B.128 [R160+0x4800], [R14.64] ;  /* 0x048000000ea0efae */ /* 0x0005e2000b901d46 */
[----:B------:R-:W-:Y:S01]  /*c6c0*/  @!P5 LEA.HI.X R11, R2, R161, R4, 0x6, P0 ;  /* 0x000000a1020bd211 */ /* 0x000fe200000f3404 */
[----:B------:R-:W-:Y:S01]  /*c6d0*/  IMAD.SHL.U32 R153, R153, 0x2, RZ ;  /* 0x0000000299997824 */ /* 0x000fe200078e00ff */
[----:B------:R-:W-:Y:S01]  /*c6e0*/  SHF.R.S32.HI R2, RZ, 0x1f, R69 ;  /* 0x0000001fff027819 */ /* 0x000fe20000011445 */
[----:B------:R2:W-:Y:S01]  /*c6f0*/  @!P6 LDGSTS.E.BYPASS.LTC128B.128 [R160+0x6800], [R14.64+0x80] ;  /* 0x068000800ea0efae */ /* 0x0005e2000b901d46 */
[----:B------:R-:W-:Y:S01]  /*c700*/  LEA R164, P0, R104, c[0x0][0x170], 0x1 ;  /* 0x00005c0068a47a11 */ /* 0x000fe200078008ff */
[----:B------:R-:W-:Y:S01]  /*c710*/  IMAD.MOV.U32 R7, RZ, RZ, 0x10 ;  /* 0x00000010ff077424 */ /* 0x000fe200078e00ff */
[----:B------:R-:W-:Y:S01]  /*c720*/  LEA.HI R2, R2, R69, RZ, 0x3 ;  /* 0x0000004502027211 */ /* 0x000fe200078f18ff */
[----:B------:R3:W-:Y:S01]  /*c730*/  @!P5 LDGSTS.E.BYPASS.LTC128B.128 [R160+0x5000], [R10.64] ;  /* 0x050000000aa0dfae */ /* 0x0007e2000b901d46 */
[----:B------:R-:W-:-:S02]  /*c740*/  ISETP.GE.AND P6, PT, R136, R5, PT ;  /* 0x000000058800720c */ /* 0x000fc40003fc6270 */
[----:B------:R-:W-:Y:S01]  /*c750*/  LOP3.LUT R4, R2, 0xfffffff8, RZ, 0xc0, !PT ;  /* 0xfffffff802047812 */ /* 0x000fe200078ec0ff */
[----:B------:R3:W-:Y:S01]  /*c760*/  @!P5 LDGSTS.E.BYPASS.LTC128B.128 [R160+0x7000], [R10.64+0x80] ;  /* 0x070000800aa0dfae */ /* 0x0007e2000b901d46 */
[----:B------:R-:W-:Y:S01]  /*c770*/  ISETP.GE.AND P5, PT, R0, R5, PT ;  /* 0x000000050000720c */ /* 0x000fe20003fa6270 */
[----:B------:R-:W-:Y:S01]  /*c780*/  IMAD.SHL.U32 R5, R70, 0x8, RZ ;  /* 0x0000000846057824 */ /* 0x000fe200078e00ff */
[----:B------:R-:W-:Y:S01]  /*c790*/  LEA.HI.X R165, R104, c[0x0][0x174], R101, 0x1, P0 ;  /* 0x00005d0068a57a11 */ /* 0x000fe200000f0c65 */
[----:B------:R-:W-:Y:S01]  /*c7a0*/  IMAD.IADD R69, R69, 0x1, -R4 ;  /* 0x0000000145457824 */ /* 0x000fe200078e0a04 */
[----:B------:R-:W-:Y:S01]  /*c7b0*/  IADD3 R151, R153, 0x4020, RZ ;  /* 0x0000402099977810 */ /* 0x000fe20007ffe0ff */
[----:B------:R-:W-:Y:S02]  /*c7c0*/  IMAD.SHL.U32 R2, R2, 0x40, RZ ;  /* 0x0000004002027824 */ /* 0x000fe400078e00ff */
[----:B------:R-:W-:Y:S02]  /*c7d0*/  @!P1 IMAD.MOV.U32 R8, RZ, RZ, c[0x0][0x1a0] ;  /* 0x00006800ff089624 */ /* 0x000fe400078e00ff */
[----:B-1----:R-:W-:-:S02]  /*c7e0*/  @!P4 IMAD.MOV.U32 R163, RZ, RZ, R161 ;  /* 0x000000ffffa3c224 */ /* 0x002fc400078e00a1 */
[----:B------:R-:W-:-:S04]  /*c7f0*/  @!P1 IMAD.WIDE.U32 R8, R8, 0x60, R164 ;  /* 0x0000006008089825 */ /* 0x000fc800078e00a4 */
[----:B------:R-:W-:-:S04]  /*c800*/  @!P4 IMAD.WIDE.U32 R12, R12, 0x60, R162 ;  /* 0x000000600c0cc825 */ /* 0x000fc800078e00a2 */
[----:B--2---:R-:W-:Y:S02]  /*c810*/  @!P4 IMAD.IADD R15, R13, 0x1, R6 ;  /* 0x000000010d0fc824 */ /* 0x004fe400078e0206 */
[----:B------:R-:W-:Y:S02]  /*c820*/  @!P4 IMAD.MOV.U32 R14, RZ, RZ, R12 ;  /* 0x000000ffff0ec224 */ /* 0x000fe400078e000c */
[----:B------:R-:W-:Y:S02]  /*c830*/  IMAD.SHL.U32 R6, R69, 0x40, RZ ;  /* 0x0000004045067824 */ /* 0x000fe400078e00ff */
[----:B------:R-:W-:Y:S01]  /*c840*/  @!P5 IMAD.MOV.U32 R0, RZ, RZ, c[0x0][0x1a0] ;  /* 0x00006800ff00d624 */ /* 0x000fe200078e00ff */
[----:B------:R1:W-:Y:S01]  /*c850*/  @!P4 LDGSTS.E.BYPASS.LTC128B.128 [R160+0x5800], [R14.64] ;  /* 0x058000000ea0cfae */ /* 0x0003e2000b901d46 */
[C---:B---3--:R-:W-:Y:S01]  /*c860*/  @!P2 LEA R10, P0, R67.reuse, R164, 0x1 ;  /* 0x000000a4430aa211 */ /* 0x048fe200078008ff */
[----:B------:R-:W-:Y:S01]  /*c870*/  @!P5 IMAD.MOV.U32 R4, RZ, RZ, c[0x0][0x1a4] ;  /* 0x00006900ff04d624 */ /* 0x000fe200078e00ff */
[----:B------:R-:W-:Y:S01]  /*c880*/  LOP3.LUT R6, R6, 0x1c0, RZ, 0xc0, !PT ;  /* 0x000001c006067812 */ /* 0x000fe200078ec0ff */
[----:B------:R1:W-:Y:S01]  /*c890*/  @!P4 LDGSTS.E.BYPASS.LTC128B.128 [R160+0x7800], [R14.64+0x80] ;  /* 0x078000800ea0cfae */ /* 0x0003e2000b901d46 */
[----:B------:R-:W-:Y:S01]  /*c8a0*/  @!P2 LEA.HI.X R11, R67, R165, R68, 0x1, P0 ;  /* 0x000000a5430ba211 */ /* 0x000fe200000f0c44 */
[----:B------:R-:W-:Y:S01]  /*c8b0*/  @!P1 IMAD.MOV.U32 R12, RZ, RZ, c[0x0][0x1a4] ;  /* 0x00006900ff0c9624 */ /* 0x000fe200078e00ff */
[----:B------:R-:W-:Y:S01]  /*c8c0*/  LOP3.LUT R5, R6, 0x8, R5, 0xf8, !PT ;  /* 0x0000000806057812 */ /* 0x000fe200078ef805 */
[----:B------:R-:W0:Y:S01]  /*c8d0*/  LDGDEPBAR ;  /* 0x00000000000079af */ /* 0x000e220000000000 */
[----:B------:R-:W-:Y:S01]  /*c8e0*/  SHF.R.U32.HI R6, RZ, 0x3, R6 ;  /* 0x00000003ff067819 */ /* 0x000fe20000011606 */
[----:B------:R-:W-:-:S04]  /*c8f0*/  @!P1 IMAD R12, R12, 0x60, RZ ;  /* 0x000000600c0c9824 */ /* 0x000fc800078e02ff */
[----:B------:R-:W-:Y:S02]  /*c900*/  @!P1 IMAD.IADD R13, R9, 0x1, R12 ;  /* 0x00000001090d9824 */ /* 0x000fe400078e020c */
[----:B------:R-:W-:Y:S01]  /*c910*/  @!P1 IMAD.MOV.U32 R12, RZ, RZ, R8 ;  /* 0x000000ffff0c9224 */ /* 0x000fe200078e0008 */
[----:B-1----:R-:W-:Y:S01]  /*c920*/  @!P5 LEA R14, P0, R0, R164, 0x6 ;  /* 0x000000a4000ed211 */ /* 0x002fe200078030ff */
[----:B------:R-:W-:-:S04]  /*c930*/  DEPBAR.LE SB0, 0x0 ;  /* 0x000080000000791a */ /* 0x000fc80000000000 */
[----:B------:R-:W-:Y:S01]  /*c940*/  BAR.SYNC.DEFER_BLOCKING 0x0 ;  /* 0x0000000000007b1d */ /* 0x000fe20000010000 */
[----:B------:R-:W-:Y:S02]  /*c950*/  @!P5 LEA.HI.X R15, R0, R165, R4, 0x6, P0 ;  /* 0x000000a5000fd211 */ /* 0x000fe400000f3404 */
[----:B------:R-:W-:Y:S02]  /*c960*/  LOP3.LUT R4, R5, R6, RZ, 0x3c, !PT ;  /* 0x0000000605047212 */ /* 0x000fe400078e3cff */
[----:B------:R-:W-:Y:S02]  /*c970*/  LOP3.LUT R6, R2, 0xfffffe00, RZ, 0xc0, !PT ;  /* 0xfffffe0002067812 */ /* 0x000fe400078ec0ff */
[----:B------:R-:W-:-:S03]  /*c980*/  IADD3 R0, R153, 0x4000, RZ ;  /* 0x0000400099007810 */ /* 0x000fc60007ffe0ff */
[----:B------:R-:W-:-:S04]  /*c990*/  IMAD R5, R63, 0x400, R6 ;  /* 0x000004003f057824 */ /* 0x000fc800078e0206 */
[----:B------:R-:W-:Y:S02]  /*c9a0*/  IMAD.IADD R154, R4, 0x1, R5 ;  /* 0x00000001049a7824 */ /* 0x000fe400078e0205 */
[----:B------:R-:W-:Y:S02]  /*c9b0*/  IMAD.MOV.U32 R5, RZ, RZ, 0x20 ;  /* 0x00000020ff057424 */ /* 0x000fe400078e00ff */
[----:B------:R-:W-:Y:S01]  /*c9c0*/  IMAD.SHL.U32 R154, R154, 0x2, RZ ;  /* 0x000000029a9a7824 */ /* 0x000fe200078e00ff */
        /* <DEDUP_REMOVED lines=31> */
[----:B--2---:R-:W3:Y:S01]  /*cbc0*/  LDSM.16.M88.4 R8, [R153+0x4000] ;  /* 0x004000009908783b */ /* 0x004ee20000000200 */
[----:B------:R-:W-:Y:S02]  /*cbd0*/  SEL R5, R5, 0xffffffe0, !P2 ;  /* 0xffffffe005057807 */ /* 0x000fe40005000000 */
[----:B------:R-:W-:Y:S01]  /*cbe0*/  R2P PR, R66, 0x6 ;  /* 0x0000000642007804 */ /* 0x000fe20000000000 */
[----:B----4-:R-:W2:Y:S01]  /*cbf0*/  LDSM.16.M88.4 R44, [R153+0x4800] ;  /* 0x00480000992c783b */ /* 0x010ea20000000200 */
[--C-:B------:R-:W-:Y:S02]  /*cc00*/  IMAD R152, R7, 0x2, R154.reuse ;  /* 0x0000000207987824 */ /* 0x100fe400078e029a */
[C---:B------:R-:W-:Y:S01]  /*cc10*/  IMAD R150, R5.reuse, 0x2, R154 ;  /* 0x0000000205967824 */ /* 0x040fe200078e029a */
[----:B------:R-:W4:Y:S01]  /*cc20*/  LDSM.16.M88.4 R36, [R153+0x5000] ;  /* 0x005000009924783b */ /* 0x000f220000000200 */
[----:B------:R-:W-:-:S03]  /*cc30*/  IMAD R149, R5, 0x2, R152 ;  /* 0x0000000205957824 */ /* 0x000fc600078e0298 */
[----:B------:R-:W5:Y:S04]  /*cc40*/  LDSM.16.M88.4 R16, [R153+0x5800] ;  /* 0x005800009910783b */ /* 0x000f680000000200 */
[----:B------:R-:W-:Y:S01]  /*cc50*/  @P1 IADD3 R151, R0, -0x20, RZ ;  /* 0xffffffe000971810 */ /* 0x000fe20007ffe0ff */
[----:B------:R-:W-:Y:S01]  /*cc60*/  LDSM.16.M88.4 R72, [R152] ;  /* 0x000000009848783b */ /* 0x000fe20000000200 */
[----:B------:R-:W-:Y:S02]  /*cc70*/  IMAD.MOV.U32 R0, RZ, RZ, 0x40 ;  /* 0x00000040ff007424 */ /* 0x000fe400078e00ff */
[C---:B------:R-:W-:Y:S01]  /*cc80*/  IADD3 R143, R151.reuse, 0x800, RZ ;  /* 0x00000800978f7810 */ /* 0x040fe20007ffe0ff */
[----:B------:R-:W1:Y:S01]  /*cc90*/  LDSM.16.M88.4 R76, [R151] ;  /* 0x00000000974c783b */ /* 0x000e620000000200 */
[----:B------:R-:W-:-:S02]  /*cca0*/  IADD3 R142, R151, 0x1000, RZ ;  /* 0x00001000978e7810 */ /* 0x000fc40007ffe0ff */
[----:B------:R-:W-:Y:S01]  /*ccb0*/  SEL R0, R0, 0xffffffc0, !P2 ;  /* 0xffffffc000007807 */ /* 0x000fe20005000000 */
[----:B------:R-:W1:Y:S01]  /*ccc0*/  LDSM.16.M88.4 R68, [R151+0x800] ;  /* 0x000800009744783b */ /* 0x000e620000000200 */
[C---:B------:R-:W-:Y:S02]  /*ccd0*/  IADD3 R141, R151.reuse, 0x1800, RZ ;  /* 0x00001800978d7810 */ /* 0x040fe40007ffe0ff */
[----:B------:R-:W-:Y:S01]  /*cce0*/  IADD3 R139, R151, 0x2000, RZ ;  /* 0x00002000978b7810 */ /* 0x000fe20007ffe0ff */
[----:B------:R-:W1:Y:S01]  /*ccf0*/  LDSM.16.M88.4 R56, [R151+0x1000] ;  /* 0x001000009738783b */ /* 0x000e620000000200 */
[----:B------:R-:W-:Y:S01]  /*cd00*/  IMAD.IADD R147, R153, 0x1, R0 ;  /* 0x0000000199937824 */ /* 0x000fe200078e0200 */
[----:B------:R-:W-:Y:S01]  /*cd10*/  IADD3 R138, R151, 0x2800, RZ ;  /* 0x00002800978a7810 */ /* 0x000fe20007ffe0ff */
[----:B------:R-:W-:Y:S01]  /*cd20*/  IMAD.IADD R140, R0, 0x1, R151 ;  /* 0x00000001008c7824 */ /* 0x000fe200078e0297 */
[----:B------:R-:W1:Y:S01]  /*cd30*/  LDSM.16.M88.4 R52, [R151+0x1800] ;  /* 0x001800009734783b */ /* 0x000e620000000200 */
[----:B------:R-:W-:Y:S01]  /*cd40*/  IMAD R0, R63, 0x10, R65 ;  /* 0x000000103f007824 */ /* 0x000fe200078e0241 */
[----:B------:R-:W-:-:S02]  /*cd50*/  IADD3 R137, R151, 0x3000, RZ ;  /* 0x0000300097897810 */ /* 0x000fc40007ffe0ff */
[----:B------:R-:W-:Y:S01]  /*cd60*/  LDSM.16.M88.4 R24, [R150] ;  /* 0x000000009618783b */ /* 0x000fe20000000200 */
[----:B------:R-:W-:Y:S01]  /*cd70*/  IADD3 R136, R151, 0x3800, RZ ;  /* 0x0000380097887810 */ /* 0x000fe20007ffe0ff */
[C---:B---3--:R-:W-:Y:S02]  /*cd80*/  HMMA.16816.F32.BF16 R12, R28.reuse, R8, RZ ;  /* 0x000000081c0c723c */ /* 0x048fe400000418ff */
[----:B------:R-:W3:Y:S04]  /*cd90*/  LDSM.16.M88.4 R20, [R147+0x4000] ;  /* 0x004000009314783b */ /* 0x000ee80000000200 */
[----:B------:R-:W-:Y:S02]  /*cda0*/  LDSM.16.M88.4 R88, [R147+0x5000] ;  /* 0x005000009358783b */ /* 0x000fe40000000200 */
[C---:B------:R-:W-:Y:S02]  /*cdb0*/  HMMA.16816.F32.BF16 R8, R28.reuse, R10, RZ ;  /* 0x0000000a1c08723c */ /* 0x040fe400000418ff */
[----:B------:R-:W-:Y:S04]  /*cdc0*/  LDSM.16.M88.4 R84, [R147+0x5800] ;  /* 0x005800009354783b */ /* 0x000fe80000000200 */
[----:B------:R-:W-:Y:S02]  /*cdd0*/  LDSM.16.M88.4 R80, [R149] ;  /* 0x000000009550783b */ /* 0x000fe40000000200 */
[C---:B--2---:R-:W-:Y:S02]  /*cde0*/  HMMA.16816.F32.BF16 R48, R28.reuse, R44, RZ ;  /* 0x0000002c1c30723c */ /* 0x044fe400000418ff */
[----:B------:R-:W0:Y:S06]  /*cdf0*/  LDGDEPBAR ;  /* 0x00000000000079af */ /* 0x000e2c0000000000 */
[C---:B----4-:R-:W-:Y:S08]  /*ce00*/  HMMA.16816.F32.BF16 R40, R28.reuse, R36, RZ ;  /* 0x000000241c28723c */ /* 0x050ff000000418ff */
[C---:B------:R-:W-:Y:S08]  /*ce10*/  HMMA.16816.F32.BF16 R44, R28.reuse, R46, RZ ;  /* 0x0000002e1c2c723c */ /* 0x040ff000000418ff */
[C---:B------:R-:W-:Y:S08]  /*ce20*/  HMMA.16816.F32.BF16 R36, R28.reuse, R38, RZ ;  /* 0x000000261c24723c */ /* 0x040ff000000418ff */
[C---:B-----5:R-:W-:Y:S08]  /*ce30*/  HMMA.16816.F32.BF16 R32, R28.reuse, R16, RZ ;  /* 0x000000101c20723c */ /* 0x060ff000000418ff */
[----:B------:R-:W-:Y:S01]  /*ce40*/  HMMA.16816.F32.BF16 R28, R28, R18, RZ ;  /* 0x000000121c1c723c */ /* 0x000fe200000418ff */
[----:B------:R-:W2:Y:S07]  /*ce50*/  LDSM.16.M88.4 R16, [R147+0x4800] ;  /* 0x004800009310783b */ /* 0x000eae0000000200 */
        /* <DEDUP_REMOVED lines=12> */
[C---:B---3--:R-:W-:Y:S08]  /*cf20*/  HMMA.16816.F32.BF16 R12, R24.reuse, R20, R12 ;  /* 0x00000014180c723c */ /* 0x048ff0000004180c */
[C---:B------:R-:W-:Y:S01]  /*cf30*/  HMMA.16816.F32.BF16 R8, R24.reuse, R22, R8 ;  /* 0x000000161808723c */ /* 0x040fe20000041808 */
[----:B------:R-:W3:Y:S07]  /*cf40*/  LDSM.16.M88.4 R20, [R140+0x1800] ;  /* 0x001800008c14783b */ /* 0x000eee0000000200 */
[C---:B--2---:R-:W-:Y:S01]  /*cf50*/  HMMA.16816.F32.BF16 R72, R24.reuse, R16, R48 ;  /* 0x000000101848723c */ /* 0x044fe20000041830 */
[----:B------:R-:W2:Y:S07]  /*cf60*/  LDSM.16.M88.4 R48, [R153+0x6000] ;  /* 0x006000009930783b */ /* 0x000eae0000000200 */
[C---:B------:R-:W-:Y:S01]  /*cf70*/  HMMA.16816.F32.BF16 R44, R24.reuse, R18, R44 ;  /* 0x00000012182c723c */ /* 0x040fe2000004182c */
        /* <DEDUP_REMOVED lines=8> */
[C---:B------:R-:W-:Y:S01]  /*d000*/  HMMA.16816.F32.BF16 R84, R80.reuse, R78, R8 ;  /* 0x0000004e5054723c */ /* 0x040fe20000041808 */
[----:B------:R-:W-:Y:S04]  /*d010*/  LDSM.16.M88.4 R76, [R152+0x2000] ;  /* 0x00200000984c783b */ /* 0x000fe80000000200 */
[----:B------:R-:W1:Y:S03]  /*d020*/  LDSM.16.M88.4 R8, [R151+0x2000] ;  /* 0x002000009708783b */ /* 0x000e660000000200 */
[C---:B----4-:R-:W-:Y:S08]  /*d030*/  HMMA.16816.F32.BF16 R72, R80.reuse, R56, R72 ;  /* 0x000000385048723c */ /* 0x050ff00000041848 */
[C---:B------:R-:W-:Y:S01]  /*d040*/  HMMA.16816.F32.BF16 R44, R80.reuse, R58, R44 ;  /* 0x0000003a502c723c */ /* 0x040fe2000004182c */
[----:B------:R-:W-:Y:S07]  /*d050*/  LDSM.16.M88.4 R56, [R147+0x7000] ;  /* 0x007000009338783b */ /* 0x000fee0000000200 */
[C---:B-----5:R-:W-:Y:S08]  /*d060*/  HMMA.16816.F32.BF16 R40, R80.reuse, R52, R40 ;  /* 0x000000345028723c */ /* 0x060ff00000041828 */
[C---:B------:R-:W-:Y:S01]  /*d070*/  HMMA.16816.F32.BF16 R36, R80.reuse, R54, R36 ;  /* 0x000000365024723c */ /* 0x040fe20000041824 */
[----:B------:R-:W-:Y:S07]  /*d080*/  LDSM.16.M88.4 R52, [R147+0x6000] ;  /* 0x006000009334783b */ /* 0x000fee0000000200 */
[C---:B---3--:R-:W-:Y:S08]  /*d090*/  HMMA.16816.F32.BF16 R32, R80.reuse, R20, R32 ;  /* 0x000000145020723c */ /* 0x048ff00000041820 */
[----:B------:R-:W-:Y:S01]  /*d0a0*/  HMMA.16816.F32.BF16 R28, R80, R22, R28 ;  /* 0x00000016501c723c */ /* 0x000fe2000004181c */
[----:B------:R-:W3:Y:S07]  /*d0b0*/  LDSM.16.M88.4 R20, [R151+0x2800] ;  /* 0x002800009714783b */ /* 0x000eee0000000200 */
        /* <DEDUP_REMOVED lines=8> */
[----:B------:R-:W4:Y:S07]  /*d140*/  LDSM.16.M88.4 R16, [R151+0x3800] ;  /* 0x003800009710783b */ /* 0x000f2e0000000200 */
[C---:B-1----:R-:W-:Y:S08]  /*d150*/  HMMA.16816.F32.BF16 R12, R76.reuse, R8, R12 ;  /* 0x000000084c0c723c */ /* 0x042ff0000004180c */
[----:B------:R-:W-:Y:S01]  /*d160*/  HMMA.16816.F32.BF16 R84, R76, R10, R84 ;  /* 0x0000000a4c54723c */ /* 0x000fe20000041854 */
[----:B------:R-:W1:Y:S07]  /*d170*/  LDSM.16.M88.4 R8, [R150+0x2000] ;  /* 0x002000009608783b */ /* 0x000e6e0000000200 */
[C---:B------:R-:W-:Y:S08]  /*d180*/  HMMA.16816.F32.BF16 R32, R68.reuse, R88, R32 ;  /* 0x000000584420723c */ /* 0x040ff00000041820 */
[----:B------:R-:W-:Y:S08]  /*d190*/  HMMA.16816.F32.BF16 R28, R68, R90, R28 ;  /* 0x0000005a441c723c */ /* 0x000ff0000004181c */
[C---:B---3--:R-:W-:Y:S08]  /*d1a0*/  HMMA.16816.F32.BF16 R72, R76.reuse, R20, R72 ;  /* 0x000000144c48723c */ /* 0x048ff00000041848 */
[C---:B------:R-:W-:Y:S01]  /*d1b0*/  HMMA.16816.F32.BF16 R44, R76.reuse, R22, R44 ;  /* 0x000000164c2c723c */ /* 0x040fe2000004182c */
[----:B------:R-:W3:Y:S07]  /*d1c0*/  LDSM.16.M88.4 R20, [R147+0x7800] ;  /* 0x007800009314783b */ /* 0x000eee0000000200 */
[C---:B--2---:R-:W-:Y:S08]  /*d1d0*/  HMMA.16816.F32.BF16 R40, R76.reuse, R48, R40 ;  /* 0x000000304c28723c */ /* 0x044ff00000041828 */
[C---:B------:R-:W-:Y:S01]  /*d1e0*/  HMMA.16816.F32.BF16 R68, R76.reuse, R50, R36 ;  /* 0x000000324c44723c */ /* 0x040fe20000041824 */
[----:B------:R-:W-:Y:S04]  /*d1f0*/  LDSM.16.M88.4 R36, [R149+0x2000] ;  /* 0x002000009524783b */ /* 0x000fe80000000200 */
[----:B------:R-:W2:Y:S03]  /*d200*/  LDSM.16.M88.4 R48, [R140+0x2000] ;  /* 0x002000008c30783b */ /* 0x000ea60000000200 */
[C---:B----4-:R-:W-:Y:S08]  /*d210*/  HMMA.16816.F32.BF16 R32, R76.reuse, R16, R32 ;  /* 0x000000104c20723c */ /* 0x050ff00000041820 */
[----:B------:R-:W-:Y:S01]  /*d220*/  HMMA.16816.F32.BF16 R28, R76, R18, R28 ;  /* 0x000000124c1c723c */ /* 0x000fe2000004181c */
[----:B------:R-:W4:Y:S07]  /*d230*/  LDSM.16.M88.4 R16, [R140+0x2800] ;  /* 0x002800008c10783b */ /* 0x000f2e0000000200 */
[C---:B-1----:R-:W-:Y:S08]  /*d240*/  HMMA.16816.F32.BF16 R12, R8.reuse, R52, R12 ;  /* 0x00000034080c723c */ /* 0x042ff0000004180c */
[C---:B------:R-:W-:Y:S08]  /*d250*/  HMMA.16816.F32.BF16 R84, R8.reuse, R54, R84 ;  /* 0x000000360854723c */ /* 0x040ff00000041854 */
[C---:B------:R-:W-:Y:S08]  /*d260*/  HMMA.16816.F32.BF16 R72, R8.reuse, R24, R72 ;  /* 0x000000180848723c */ /* 0x040ff00000041848 */
[C---:B------:R-:W-:Y:S01]  /*d270*/  HMMA.16816.F32.BF16 R44, R8.reuse, R26, R44 ;  /* 0x0000001a082c723c */ /* 0x040fe2000004182c */
[----:B------:R-:W1:Y:S07]  /*d280*/  LDSM.16.M88.4 R24, [R140+0x3000] ;  /* 0x003000008c18783b */ /* 0x000e6e0000000200 */
[C---:B------:R-:W-:Y:S08]  /*d290*/  HMMA.16816.F32.BF16 R40, R8.reuse, R56, R40 ;  /* 0x000000380828723c */ /* 0x040ff00000041828 */
[C---:B------:R-:W-:Y:S08]  /*d2a0*/  HMMA.16816.F32.BF16 R68, R8.reuse, R58, R68 ;  /* 0x0000003a0844723c */ /* 0x040ff00000041844 */
[C---:B---3--:R-:W-:Y:S07]  /*d2b0*/  HMMA.16816.F32.BF16 R32, R8.reuse, R20, R32 ;  /* 0x000000140820723c */ /* 0x048fee0000041820 */
[----:B------:R-:W-:Y:S01]  /*d2c0*/  IADD3 R21, R0, 0x1, R167 ;  /* 0x0000000100157810 */ /* 0x000fe20007ffe0a7 */
[----:B------:R-:W-:Y:S01]  /*d2d0*/  HMMA.16816.F32.BF16 R28, R8, R22, R28 ;  /* 0x00000016081c723c */ /* 0x000fe2000004181c */
[----:B------:R-:W3:Y:S01]  /*d2e0*/  LDSM.16.M88.4 R8, [R140+0x3800] ;  /* 0x003800008c08783b */ /* 0x000ee20000000200 */
[----:B------:R-:W-:Y:S01]  /*d2f0*/  IMAD.SHL.U32 R0, R61, 0x2, RZ ;  /* 0x000000023d007824 */ /* 0x000fe200078e00ff */
[----:B------:R-:W-:Y:S01]  /*d300*/  IADD3 R21, R62, R21, -R156 ;  /* 0x000000153e157210 */ /* 0x000fe20007ffe89c */
[----:B------:R-:W-:-:S04]  /*d310*/  DEPBAR.LE SB0, 0x0 ;  /* 0x000080000000791a */ /* 0x000fc80000000000 */
[----:B--2---:R-:W-:Y:S01]  /*d320*/  HMMA.16816.F32.BF16 R12, R36, R48, R12 ;  /* 0x00000030240c723c */ /* 0x004fe2000004180c */
[----:B------:R-:W-:-:S06]  /*d330*/  LOP3.LUT R0, R0, 0x6, RZ, 0xc0, !PT ;  /* 0x0000000600007812 */ /* 0x000fcc00078ec0ff */
[----:B------:R-:W-:Y:S01]  /*d340*/  IADD3 R49, R21, c[0x0][0x2e8], RZ ;  /* 0x0000ba0015317a10 */ /* 0x000fe20007ffe0ff */
[C---:B------:R-:W-:Y:S01]  /*d350*/  HMMA.16816.F32.BF16 R84, R36.reuse, R50, R84 ;  /* 0x000000322454723c */ /* 0x040fe20000041854 */
[----:B------:R-:W-:Y:S01]  /*d360*/  IMAD.IADD R21, R3, 0x1, R0 ;  /* 0x0000000103157824 */ /* 0x000fe200078e0200 */
[----:B------:R-:W-:Y:S02]  /*d370*/  LOP3.LUT R0, R4, R6, RZ, 0xfc, !PT ;  /* 0x0000000604007212 */ /* 0x000fe400078efcff */
[C---:B------:R-:W-:Y:S02]  /*d380*/  IADD3 R103, R49.reuse, 0x8, RZ ;  /* 0x0000000831677810 */ /* 0x040fe40007ffe0ff */
[-C--:B------:R-:W-:Y:S02]  /*d390*/  IMNMX R2, R49, R62.reuse, PT ;  /* 0x0000003e31027217 */ /* 0x080fe40003800200 */
[----:B----4-:R-:W-:Y:S01]  /*d3a0*/  HMMA.16816.F32.BF16 R72, R36, R16, R72 ;  /* 0x000000102448723c */ /* 0x010fe20000041848 */
[----:B------:R-:W-:-:S02]  /*d3b0*/  IMNMX R103, R103, R62, PT ;  /* 0x0000003e67677217 */ /* 0x000fc40003800200 */
[C---:B------:R-:W-:Y:S02]  /*d3c0*/  IADD3 R4, R21.reuse, 0x1, RZ ;  /* 0x0000000115047810 */ /* 0x040fe40007ffe0ff */
[C---:B------:R-:W-:Y:S02]  /*d3d0*/  IADD3 R6, R21.reuse, 0x9, RZ ;  /* 0x0000000915067810 */ /* 0x040fe40007ffe0ff */
[----:B------:R-:W-:Y:S01]  /*d3e0*/  IADD3 R16, R21, 0x8, RZ ;  /* 0x0000000815107810 */ /* 0x000fe20007ffe0ff */
[----:B------:R-:W-:Y:S01]  /*d3f0*/  HMMA.16816.F32.BF16 R44, R36, R18, R44 ;  /* 0x00000012242c723c */ /* 0x000fe2000004182c */
[CC--:B------:R-:W-:Y:S02]  /*d400*/  ISETP.GE.AND P1, PT, R4.reuse, R2.reuse, PT ;  /* 0x000000020400720c */ /* 0x0c0fe40003f26270 */
[----:B------:R-:W-:Y:S02]  /*d410*/  ISETP.GE.AND P6, PT, R4, R103, PT ;  /* 0x000000670400720c */ /* 0x000fe40003fc6270 */
[----:B------:R-:W-:-:S02]  /*d420*/  ISETP.GE.AND P0, PT, R16, R2, PT ;  /* 0x000000021000720c */ /* 0x000fc40003f06270 */
[C---:B------:R-:W-:Y:S01]  /*d430*/  IADD3 R4, R21.reuse, 0x10, RZ ;  /* 0x0000001015047810 */ /* 0x040fe20007ffe0ff */
[C---:B-1----:R-:W-:Y:S01]  /*d440*/  HMMA.16816.F32.BF16 R40, R36.reuse, R24, R40 ;  /* 0x000000182428723c */ /* 0x042fe20000041828 */
[-C--:B------:R-:W-:Y:S02]  /*d450*/  ISETP.GE.AND P4, PT, R16, R103.reuse, PT ;  /* 0x000000671000720c */ /* 0x080fe40003f86270 */
        /* <DEDUP_REMOVED lines=8> */
[----:B---3--:R-:W-:Y:S01]  /*d4e0*/  HMMA.16816.F32.BF16 R32, R36, R8, R32 ;  /* 0x000000082420723c */ /* 0x008fe20000041820 */
[----:B------:R-:W-:Y:S02]  /*d4f0*/  IADD3 R4, R21, 0x18, RZ ;  /* 0x0000001815047810 */ /* 0x000fe40007ffe0ff */
[----:B------:R-:W-:Y:S02]  /*d500*/  FSEL R86, R86, -INF , !P4 ;  /* 0xff80000056567808 */ /* 0x000fe40006000000 */
[----:B------:R-:W-:-:S02]  /*d510*/  FSEL R48, R85, -INF , !P5 ;  /* 0xff80000055307808 */ /* 0x000fc40006800000 */
[CC--:B------:R-:W-:Y:S01]  /*d520*/  ISETP.GE.AND P4, PT, R6.reuse, R2.reuse, PT ;  /* 0x000000020600720c */ /* 0x0c0fe20003f86270 */
[----:B------:R-:W-:Y:S01]  /*d530*/  HMMA.16816.F32.BF16 R28, R36, R10, R28 ;  /* 0x0000000a241c723c */ /* 0x000fe2000004181c */
[----:B------:R-:W-:Y:S02]  /*d540*/  ISETP.GE.AND P5, PT, R6, R103, PT ;  /* 0x000000670600720c */ /* 0x000fe40003fa6270 */
[----:B------:R-:W-:Y:S02]  /*d550*/  FSEL R18, R87, -INF , !P2 ;  /* 0xff80000057127808 */ /* 0x000fe40005000000 */
[----:B------:R-:W-:Y:S02]  /*d560*/  IADD3 R6, R21, 0x19, RZ ;  /* 0x0000001915067810 */ /* 0x000fe40007ffe0ff */
[----:B------:R-:W-:Y:S02]  /*d570*/  ISETP.GE.AND P2, PT, R4, R2, PT ;  /* 0x000000020400720c */ /* 0x000fe40003f46270 */
[----:B------:R-:W-:-:S02]  /*d580*/  FSEL R72, R72, -INF , !P1 ;  /* 0xff80000048487808 */ /* 0x000fc40004800000 */
[-C--:B------:R-:W-:Y:S02]  /*d590*/  ISETP.GE.AND P1, PT, R4, R103.reuse, PT ;  /* 0x000000670400720c */ /* 0x080fe40003f26270 */
[----:B------:R-:W-:Y:S02]  /*d5a0*/  IADD3 R13, R21, 0x20, RZ ;  /* 0x00000020150d7810 */ /* 0x000fe40007ffe0ff */
[----:B------:R-:W-:Y:S02]  /*d5b0*/  FSEL R74, R74, -INF , !P0 ;  /* 0xff8000004a4a7808 */ /* 0x000fe40004000000 */
[----:B------:R-:W-:Y:S02]  /*d5c0*/  FSEL R4, R73, -INF , !P4 ;  /* 0xff80000049047808 */ /* 0x000fe40006000000 */
[C---:B------:R-:W-:Y:S02]  /*d5d0*/  ISETP.GE.AND P0, PT, R6.reuse, R2, PT ;  /* 0x000000020600720c */ /* 0x040fe40003f06270 */
[----:B------:R-:W-:-:S02]  /*d5e0*/  ISETP.GE.AND P4, PT, R6, R103, PT ;  /* 0x000000670600720c */ /* 0x000fc40003f86270 */
[----:B------:R-:W-:Y:S02]  /*d5f0*/  FSEL R22, R75, -INF , !P5 ;  /* 0xff8000004b167808 */ /* 0x000fe40006800000 */
[----:B------:R-:W-:Y:S02]  /*d600*/  FSEL R6, R44, -INF , !P2 ;  /* 0xff8000002c067808 */ /* 0x000fe40005000000 */
[C---:B------:R-:W-:Y:S02]  /*d610*/  ISETP.GE.AND P5, PT, R13.reuse, R2, PT ;  /* 0x000000020d00720c */ /* 0x040fe40003fa6270 */
[----:B------:R-:W-:Y:S02]  /*d620*/  ISETP.GE.AND P2, PT, R13, R103, PT ;  /* 0x000000670d00720c */ /* 0x000fe40003f46270 */
[C---:B------:R-:W-:Y:S02]  /*d630*/  IADD3 R17, R21.reuse, 0x21, RZ ;  /* 0x0000002115117810 */ /* 0x040fe40007ffe0ff */
[----:B------:R-:W-:-:S02]  /*d640*/  IADD3 R13, R21, 0x28, RZ ;  /* 0x00000028150d7810 */ /* 0x000fc40007ffe0ff */
[----:B------:R-:W-:Y:S02]  /*d650*/  FSEL R16, R45, -INF , !P0 ;  /* 0xff8000002d107808 */ /* 0x000fe40004000000 */
[----:B------:R-:W-:Y:S02]  /*d660*/  FSEL R8, R47, -INF , !P4 ;  /* 0xff8000002f087808 */ /* 0x000fe40006000000 */
[----:B------:R-:W-:Y:S02]  /*d670*/  ISETP.GE.AND P0, PT, R17, R103, PT ;  /* 0x000000671100720c */ /* 0x000fe40003f06270 */
[----:B------:R-:W-:Y:S02]  /*d680*/  ISETP.GE.AND P4, PT, R13, R2, PT ;  /* 0x000000020d00720c */ /* 0x000fe40003f86270 */
[----:B------:R-:W-:Y:S02]  /*d690*/  IADD3 R9, R21, 0x30, RZ ;  /* 0x0000003015097810 */ /* 0x000fe40007ffe0ff */
[----:B------:R-:W-:-:S02]  /*d6a0*/  FSEL R24, R43, -INF , !P0 ;  /* 0xff8000002b187808 */ /* 0x000fc40004000000 */
[----:B------:R-:W-:Y:S01]  /*d6b0*/  FSEL R118, R68, -INF , !P4 ;  /* 0xff80000044767808 */ /* 0x000fe20006000000 */
[----:B------:R-:W-:Y:S01]  /*d6c0*/  BAR.SYNC.DEFER_BLOCKING 0x0 ;  /* 0x0000000000007b1d */ /* 0x000fe20000010000 */
[CC--:B------:R-:W-:Y:S02]  /*d6d0*/  ISETP.GE.AND P0, PT, R9.reuse, R2.reuse, PT ;  /* 0x000000020900720c */ /* 0x0c0fe40003f06270 */
[----:B------:R-:W-:Y:S02]  /*d6e0*/  ISETP.GE.AND P4, PT, R9, R103, PT ;  /* 0x000000670900720c */ /* 0x000fe40003f86270 */
[----:B------:R-:W-:Y:S02]  /*d6f0*/  FSEL R20, R46, -INF , !P1 ;  /* 0xff8000002e147808 */ /* 0x000fe40004800000 */
[----:B------:R-:W-:Y:S02]  /*d700*/  ISETP.GE.AND P1, PT, R17, R2, PT ;  /* 0x000000021100720c */ /* 0x000fe40003f26270 */
[----:B------:R-:W-:-:S02]  /*d710*/  FSEL R126, R32, -INF , !P0 ;  /* 0xff800000207e7808 */ /* 0x000fc40004000000 */
[----:B------:R-:W-:Y:S02]  /*d720*/  FSEL R120, R34, -INF , !P4 ;  /* 0xff80000022787808 */ /* 0x000fe40006000000 */
[C---:B------:R-:W-:Y:S02]  /*d730*/  IADD3 R17, R21.reuse, 0x29, RZ ;  /* 0x0000002915117810 */ /* 0x040fe40007ffe0ff */
[C---:B------:R-:W-:Y:S02]  /*d740*/  IADD3 R9, R21.reuse, 0x31, RZ ;  /* 0x0000003115097810 */ /* 0x040fe40007ffe0ff */
[C---:B------:R-:W-:Y:S02]  /*d750*/  IADD3 R11, R21.reuse, 0x38, RZ ;  /* 0x00000038150b7810 */ /* 0x040fe40007ffe0ff */
[C---:B------:R-:W-:Y:S02]  /*d760*/  ISETP.GE.AND P0, PT, R21.reuse, R2, PT ;  /* 0x000000021500720c */ /* 0x040fe40003f06270 */
[----:B------:R-:W-:-:S02]  /*d770*/  ISETP.GE.AND P4, PT, R21, R103, PT ;  /* 0x000000671500720c */ /* 0x000fc40003f86270 */
[----:B------:R-:W-:Y:S02]  /*d780*/  IADD3 R21, R21, 0x39, RZ ;  /* 0x0000003915157810 */ /* 0x000fe40007ffe0ff */
[----:B------:R-:W-:Y:S02]  /*d790*/  FSEL R12, R12, -INF , !P0 ;  /* 0xff8000000c0c7808 */ /* 0x000fe40004000000 */
[----:B------:R-:W-:Y:S02]  /*d7a0*/  ISETP.GE.AND P0, PT, R21, R103, PT ;  /* 0x000000671500720c */ /* 0x000fe40003f06270 */
[----:B------:R-:W-:Y:S02]  /*d7b0*/  FSEL R116, R40, -INF , !P5 ;  /* 0xff80000028747808 */ /* 0x000fe40006800000 */
[----:B------:R-:W-:Y:S02]  /*d7c0*/  FSEL R112, R31, -INF , !P0 ;  /* 0xff8000001f707808 */ /* 0x000fe40004000000 */
[----:B------:R-:W-:-:S02]  /*d7d0*/  ISETP.GT.AND P0, PT, R166, R155, PT ;  /* 0x0000009ba600720c */ /* 0x000fc40003f04270 */
[-C--:B------:R-:W-:Y:S02]  /*d7e0*/  ISETP.GE.AND P5, PT, R13, R103.reuse, PT ;  /* 0x000000670d00720c */ /* 0x080fe40003fa6270 */
[----:B------:R-:W-:Y:S02]  /*d7f0*/  FSEL R26, R42, -INF , !P2 ;  /* 0xff8000002a1a7808 */ /* 0x000fe40005000000 */
[----:B------:R-:W-:Y:S02]  /*d800*/  FSEL R130, R41, -INF , !P1 ;  /* 0xff80000029827808 */ /* 0x000fe40004800000 */
[----:B------:R-:W-:Y:S02]  /*d810*/  FSEL R128, R70, -INF , !P5 ;  /* 0xff80000046807808 */ /* 0x000fe40006800000 */
[C---:B------:R-:W-:Y:S02]  /*d820*/  ISETP.GE.AND P2, PT, R17.reuse, R2, PT ;  /* 0x000000021100720c */ /* 0x040fe40003f46270 */
[----:B------:R-:W-:-:S02]  /*d830*/  ISETP.GE.AND P1, PT, R17, R103, PT ;  /* 0x000000671100720c */ /* 0x000fc40003f26270 */
[----:B------:R-:W-:Y:S02]  /*d840*/  ISETP.GE.AND P5, PT, R9, R2, PT ;  /* 0x000000020900720c */ /* 0x000fe40003fa6270 */
[----:B------:R-:W-:Y:S02]  /*d850*/  FSEL R134, R69, -INF , !P2 ;  /* 0xff80000045867808 */ /* 0x000fe40005000000 */
[----:B------:R-:W-:Y:S02]  /*d860*/  FSEL R132, R71, -INF , !P1 ;  /* 0xff80000047847808 */ /* 0x000fe40004800000 */
[----:B------:R-:W-:Y:S02]  /*d870*/  FSEL R10, R15, -INF , !P6 ;  /* 0xff8000000f0a7808 */ /* 0x000fe40007000000 */
[----:B------:R-:W-:Y:S02]  /*d880*/  FSEL R122, R33, -INF , !P5 ;  /* 0xff800000217a7808 */ /* 0x000fe40006800000 */
[----:B------:R-:W-:-:S02]  /*d890*/  ISETP.GE.AND P2, PT, R9, R103, PT ;  /* 0x000000670900720c */ /* 0x000fc40003f46270 */
[CC--:B------:R-:W-:Y:S02]  /*d8a0*/  ISETP.GE.AND P6, PT, R11.reuse, R2.reuse, PT ;  /* 0x000000020b00720c */ /* 0x0c0fe40003fc6270 */
[----:B------:R-:W-:Y:S02]  /*d8b0*/  ISETP.GE.AND P1, PT, R11, R103, PT ;  /* 0x000000670b00720c */ /* 0x000fe40003f26270 */
        /* <DEDUP_REMOVED lines=66> */
.L_x_7718:
[----:B------:R-:W-:-:S05]  /*dce0*/  IMAD.MOV.U32 R3, RZ, RZ, c[0x0][0x198] ;  /* 0x00006600ff037624 */ /* 0x000fca00078e00ff */
[----:B------:R-:W-:-:S04]  /*dcf0*/  LEA R3, -R3, RZ, 0x6 ;  /* 0x000000ff03037211 */ /* 0x000fc800078e31ff */
[----:B------:R-:W-:Y:S02]  /*dd00*/  SHF.R.S32.HI R28, RZ, 0x1f, R3 ;  /* 0x0000001fff1c7819 */ /* 0x000fe40000011403 */
.L_x_7719:
        /* <DEDUP_REMOVED lines=10> */
[----:B------:R-:W-:Y:S01]  /*ddb0*/  IMAD.MOV.U32 R163, RZ, RZ, R161 ;  /* 0x000000ffffa37224 */ /* 0x000fe200078e00a1 */
[----:B------:R-:W-:-:S02]  /*ddc0*/  IADD3.X R31, R161, UR5, RZ, P1, !PT ;  /* 0x00000005a11f7c10 */ /* 0x000fc40008ffe4ff */
[----:B------:R-:W-:Y:S02]  /*ddd0*/  IADD3 R28, P1, R30, UR9, RZ ;  /* 0x000000091e1c7c10 */ /* 0x000fe4000ff3e0ff */
        /* <DEDUP_REMOVED lines=16> */
.L_x_7717:
        /* <DEDUP_REMOVED lines=33> */
[C---:B------:R-:W-:Y:S02]  /*e0f0*/  LEA R145, R5.reuse, R148, 0x1 ;  /* 0x0000009405917211 */ /* 0x040fe400078e08ff */
[----:B------:R-:W-:Y:S01]  /*e100*/  FMNMX.FTZ R11, R114, R11, !PT ;  /* 0x0000000b720b7209 */ /* 0x000fe20007810000 */
[----:B------:R-:W1:Y:S01]  /*e110*/  SHFL.BFLY PT, R9, R30, 0x2, 0x1f ;  /* 0x0c401f001e097f89 */ /* 0x000e6200000e0000 */
[----:B------:R-:W-:-:S02]  /*e120*/  LEA R144, R5, R146, 0x1 ;  /* 0x0000009205907211 */ /* 0x000fc400078e08ff */
[----:B------:R-:W-:Y:S01]  /*e130*/  FMNMX.FTZ R11, R112, R11, !PT ;  /* 0x0000000b700b7209 */ /* 0x000fe20007810000 */
[----:B------:R-:W-:Y:S04]  /*e140*/  LDSM.16.MT88.4 R52, [R145+0x8000] ;  /* 0x008000009134783b */ /* 0x000fe80000004200 */
[----:B------:R-:W2:Y:S04]  /*e150*/  SHFL.BFLY PT, R28, R11, 0x2, 0x1f ;  /* 0x0c401f000b1c7f89 */ /* 0x000ea800000e0000 */
[----:B------:R-:W-:Y:S04]  /*e160*/  LDSM.16.MT88.4 R60, [R144+0x8000] ;  /* 0x00800000903c783b */ /* 0x000fe80000004200 */
        /* <DEDUP_REMOVED lines=24> */
[----:B------:R-:W1:Y:S01]  /*e2f0*/  MUFU.EX2 R106, R106 ;  /* 0x0000006a006a7308 */ /* 0x000e620000000800 */
[--C-:B------:R-:W-:Y:S02]  /*e300*/  FFMA.FTZ R28, R4, c[0x0][0x23c], -R127.reuse ;  /* 0x00008f00041c7a23 */ /* 0x100fe4000001087f */
[----:B------:R-:W-:Y:S02]  /*e310*/  FFMA.FTZ R29, R6, c[0x0][0x23c], -R127 ;  /* 0x00008f00061d7a23 */ /* 0x000fe4000001087f */
[----:B------:R-:W2:Y:S01]  /*e320*/  LDSM.16.MT88.4 R4, [R144+0xa000] ;  /* 0x00a000009004783b */ /* 0x000ea20000004200 */
[----:B------:R-:W-:-:S02]  /*e330*/  FFMA.FTZ R31, R8, c[0x0][0x23c], -R117 ;  /* 0x00008f00081f7a23 */ /* 0x000fc40000010875 */
[----:B------:R-:W-:Y:S01]  /*e340*/  MUFU.EX2 R109, R109 ;  /* 0x0000006d006d7308 */ /* 0x000fe20000000800 */
[----:B------:R-:W3:Y:S01]  /*e350*/  LDSM.16.MT88.4 R8, [R145+0x8800] ;  /* 0x008800009108783b */ /* 0x000ee20000004200 */
[--C-:B------:R-:W-:Y:S02]  /*e360*/  FFMA.FTZ R107, R72, c[0x0][0x23c], -R127.reuse ;  /* 0x00008f00486b7a23 */ /* 0x100fe4000001087f */
[----:B------:R-:W-:Y:S02]  /*e370*/  FFMA.FTZ R0, R16, c[0x0][0x23c], -R127 ;  /* 0x00008f0010007a23 */ /* 0x000fe4000001087f */
[--C-:B------:R-:W-:Y:S01]  /*e380*/  FFMA.FTZ R33, R74, c[0x0][0x23c], -R117.reuse ;  /* 0x00008f004a217a23 */ /* 0x100fe20000010875 */
[----:B------:R-:W4:Y:S01]  /*e390*/  LDSM.16.MT88.4 R16, [R148+0x8800] ;  /* 0x008800009410783b */ /* 0x000f220000004200 */
[----:B------:R-:W5:Y:S01]  /*e3a0*/  MUFU.EX2 R30, R30 ;  /* 0x0000001e001e7308 */ /* 0x000f620000000800 */
[----:B-1----:R-:W-:Y:S01]  /*e3b0*/  F2FP.BF16.PACK_AB R84, R106, R111 ;  /* 0x0000006f6a54723e */ /* 0x002fe200000010ff */
[----:B------:R-:W-:-:S02]  /*e3c0*/  FFMA.FTZ R32, R22, c[0x0][0x23c], -R117 ;  /* 0x00008f0016207a23 */ /* 0x000fc40000010875 */
[----:B------:R-:W-:Y:S02]  /*e3d0*/  FFMA.FTZ R34, R20, c[0x0][0x23c], -R117 ;  /* 0x00008f0014227a23 */ /* 0x000fe40000010875 */
[----:B------:R-:W1:Y:S01]  /*e3e0*/  LDSM.16.MT88.4 R20, [R144+0x8800] ;  /* 0x008800009014783b */ /* 0x000e620000004200 */
[--C-:B------:R-:W-:Y:S01]  /*e3f0*/  FFMA.FTZ R119, R130, c[0x0][0x23c], -R127.reuse ;  /* 0x00008f0082777a23 */ /* 0x100fe2000001087f */
[----:B------:R-:W-:Y:S01]  /*e400*/  MUFU.EX2 R113, R113 ;  /* 0x0000007100717308 */ /* 0x000fe20000000800 */
[--C-:B------:R-:W-:Y:S02]  /*e410*/  FFMA.FTZ R116, R116, c[0x0][0x23c], -R127.reuse ;  /* 0x00008f0074747a23 */ /* 0x100fe4000001087f */
[--C-:B------:R-:W-:Y:S02]  /*e420*/  FFMA.FTZ R118, R118, c[0x0][0x23c], -R127.reuse ;  /* 0x00008f0076767a23 */ /* 0x100fe4000001087f */
[----:B------:R-:W-:Y:S02]  /*e430*/  FFMA.FTZ R121, R134, c[0x0][0x23c], -R127 ;  /* 0x00008f0086797a23 */ /* 0x000fe4000001087f */
[--C-:B------:R-:W-:Y:S01]  /*e440*/  FFMA.FTZ R130, R26, c[0x0][0x23c], -R117.reuse ;  /* 0x00008f001a827a23 */ /* 0x100fe20000010875 */
[----:B------:R-:W2:Y:S01]  /*e450*/  MUFU.EX2 R110, R110 ;  /* 0x0000006e006e7308 */ /* 0x000ea20000000800 */
[----:B-----5:R-:W-:Y:S01]  /*e460*/  F2FP.BF16.PACK_AB R86, R30, R109 ;  /* 0x0000006d1e56723e */ /* 0x020fe200000010ff */
[----:B------:R-:W-:-:S02]  /*e470*/  FFMA.FTZ R129, R24, c[0x0][0x23c], -R117 ;  /* 0x00008f0018817a23 */ /* 0x000fc40000010875 */
[--C-:B------:R-:W-:Y:S01]  /*e480*/  FFMA.FTZ R128, R128, c[0x0][0x23c], -R117.reuse ;  /* 0x00008f0080807a23 */ /* 0x100fe20000010875 */
[----:B------:R-:W-:Y:S01]  /*e490*/  LDSM.16.MT88.4 R24, [R146+0x9000] ;  /* 0x009000009218783b */ /* 0x000fe20000004200 */
[----:B------:R-:W-:Y:S02]  /*e4a0*/  FFMA.FTZ R123, R132, c[0x0][0x23c], -R117 ;  /* 0x00008f00847b7a23 */ /* 0x000fe40000010875 */
[----:B------:R-:W-:Y:S01]  /*e4b0*/  MUFU.EX2 R108, R108 ;  /* 0x0000006c006c7308 */ /* 0x000fe20000000800 */
[----:B------:R-:W-:Y:S02]  /*e4c0*/  FFMA.FTZ R173, R124, c[0x0][0x23c], -R127 ;  /* 0x00008f007cad7a23 */ /* 0x000fe4000001087f */
[--C-:B------:R-:W-:Y:S02]  /*e4d0*/  FFMA.FTZ R114, R114, c[0x0][0x23c], -R117.reuse ;  /* 0x00008f0072727a23 */ /* 0x100fe40000010875 */
[----:B------:R-:W-:Y:S02]  /*e4e0*/  FFMA.FTZ R171, R112, c[0x0][0x23c], -R117 ;  /* 0x00008f0070ab7a23 */ /* 0x000fe40000010875 */
[----:B------:R-:W-:Y:S01]  /*e4f0*/  FADD.FTZ R106, R111, R106 ;  /* 0x0000006a6f6a7221 */ /* 0x000fe20000010000 */
[----:B------:R-:W5:Y:S01]  /*e500*/  MUFU.EX2 R35, R35 ;  /* 0x0000002300237308 */ /* 0x000f620000000800 */
[----:B--2---:R-:W-:Y:S01]  /*e510*/  F2FP.BF16.PACK_AB R85, R110, R113 ;  /* 0x000000716e55723e */ /* 0x004fe200000010ff */
[----:B------:R-:W-:-:S02]  /*e520*/  FADD.FTZ R113, R113, R110 ;  /* 0x0000006e71717221 */ /* 0x000fc40000010000 */
[----:B------:R-:W-:-:S04]  /*e530*/  FADD.FTZ R109, R109, R106 ;  /* 0x0000006a6d6d7221 */ /* 0x000fc80000010000 */
[----:B------:R-:W-:Y:S01]  /*e540*/  MUFU.EX2 R107, R107 ;  /* 0x0000006b006b7308 */ /* 0x000fe20000000800 */
[----:B------:R-:W-:Y:S01]  /*e550*/  FADD.FTZ R30, R30, R109 ;  /* 0x0000006d1e1e7221 */ /* 0x000fe20000010000 */
[----:B-----5:R-:W-:-:S06]  /*e560*/  F2FP.BF16.PACK_AB R87, R35, R108 ;  /* 0x0000006c2357723e */ /* 0x020fcc00000010ff */
        /* <DEDUP_REMOVED lines=47> */
[----:B------:R-:W-:-:S02]  /*e860*/  FADD.FTZ R29, R0, R29 ;  /* 0x0000001d001d7221 */ /* 0x000fc40000010000 */
        /* <DEDUP_REMOVED lines=46> */
[----:B------:R-:W-:Y:S01]  /*eb50*/  FFMA.FTZ R27, R120, c[0x0][0x23c], -R117 ;  /* 0x00008f00781b7a23 */ /* 0x000fe20000010875 */
[----:B--2---:R-:W-:Y:S01]  /*eb60*/  HMMA.16816.F32.BF16 R56, R4, R8, R56 ;  /* 0x000000080438723c */ /* 0x004fe20000041838 */
[----:B------:R-:W-:-:S02]  /*eb70*/  FFMA.FTZ R26, R125, c[0x0][0x23c], -R127 ;  /* 0x00008f007d1a7a23 */ /* 0x000fc4000001087f */
[----:B------:R-:W-:Y:S02]  /*eb80*/  FFMA.FTZ R120, R115, c[0x0][0x23c], -R117 ;  /* 0x00008f0073787a23 */ /* 0x000fe40000010875 */
        /* <DEDUP_REMOVED lines=8> */
[----:B------:R-:W-:-:S04]  /*ec10*/  FFMA.FTZ R25, R122, c[0x0][0x23c], -R127 ;  /* 0x00008f007a197a23 */ /* 0x000fc8000001087f */
[----:B------:R-:W-:Y:S03]  /*ec20*/  MUFU.EX2 R24, R24 ;  /* 0x0000001800187308 */ /* 0x000fe60000000800 */
[C---:B------:R-:W-:Y:S01]  /*ec30*/  HMMA.16816.F32.BF16 R68, R4.reuse, R18, R68 ;  /* 0x000000120444723c */ /* 0x040fe20000041844 */
[----:B------:R-:W2:Y:S04]  /*ec40*/  LDSM.16.MT88.4 R16, [R145+0x9800] ;  /* 0x009800009110783b */ /* 0x000ea80000004200 */
[----:B------:R-:W4:Y:S03]  /*ec50*/  MUFU.EX2 R25, R25 ;  /* 0x0000001900197308 */ /* 0x000f260000000800 */
[C---:B---3--:R-:W-:Y:S08]  /*ec60*/  HMMA.16816.F32.BF16 R88, R4.reuse, R20, R88 ;  /* 0x000000140458723c */ /* 0x048ff00000041858 */
[C---:B------:R-:W-:Y:S08]  /*ec70*/  HMMA.16816.F32.BF16 R84, R4.reuse, R22, R84 ;  /* 0x000000160454723c */ /* 0x040ff00000041854 */
[C---:B-1----:R-:W-:Y:S08]  /*ec80*/  HMMA.16816.F32.BF16 R76, R4.reuse, R8, R76 ;  /* 0x00000008044c723c */ /* 0x042ff0000004184c */
[----:B------:R-:W-:Y:S01]  /*ec90*/  HMMA.16816.F32.BF16 R80, R4, R10, R80 ;  /* 0x0000000a0450723c */ /* 0x000fe20000041850 */
[----:B------:R-:W1:Y:S06]  /*eca0*/  LDSM.16.MT88.4 R8, [R146+0x9800] ;  /* 0x009800009208783b */ /* 0x000e6c0000004200 */
[----:B----4-:R-:W-:Y:S01]  /*ecb0*/  F2FP.BF16.PACK_AB R4, R25, R24 ;  /* 0x000000181904723e */ /* 0x010fe200000010ff */
        /* <DEDUP_REMOVED lines=15> */
[C---:B-1----:R-:W-:Y:S08]  /*edb0*/  HMMA.16816.F32.BF16 R40, R4.reuse, R8, R40 ;  /* 0x000000080428723c */ /* 0x042ff00000041828 */
[C---:B------:R-:W-:Y:S01]  /*edc0*/  HMMA.16816.F32.BF16 R44, R4.reuse, R10, R44 ;  /* 0x0000000a042c723c */ /* 0x040fe2000004182c */
[----:B------:R-:W1:Y:S07]  /*edd0*/  LDSM.16.MT88.4 R8, [R148+0xb800] ;  /* 0x00b800009408783b */ /* 0x000e6e0000004200 */
        /* <DEDUP_REMOVED lines=79> */
.L_x_7721:
[----:B------:R-:W-:-:S05]  /*f2d0*/  IMAD.MOV.U32 R5, RZ, RZ, c[0x0][0x1a0] ;  /* 0x00006800ff057624 */ /* 0x000fca00078e00ff */
[----:B------:R-:W-:-:S04]  /*f2e0*/  LEA R5, -R5, RZ, 0x6 ;  /* 0x000000ff05057211 */ /* 0x000fc800078e31ff */
[----:B------:R-:W-:Y:S02]  /*f2f0*/  SHF.R.S32.HI R0, RZ, 0x1f, R5 ;  /* 0x0000001fff007819 */ /* 0x000fe40000011405 */
.L_x_7722:
        /* <DEDUP_REMOVED lines=15> */
[----:B------:R-:W-:Y:S01]  /*f3f0*/  IADD3 R10, P0, R8, UR9, RZ ;  /* 0x00000009080a7c10 */ /* 0x000fe2000ff1e0ff */
[----:B------:R-:W2:Y:S01]  /*f400*/  S2R R0, SR_TID.X ;  /* 0x0000000000007919 */ /* 0x000ea20000002100 */
        /* <DEDUP_REMOVED lines=8> */
[----:B------:R4:W-:Y:S01]  /*f490*/  LDGSTS.E.BYPASS.LTC128B.128 [R160+0xb000], [R10.64+0x80] ;  /* 0x0b0000800aa07fae */ /* 0x0009e2000b901d46 */
[----:B--2---:R-:W-:-:S03]  /*f4a0*/  IMAD.SHL.U32 R0, R0, 0x2, RZ ;  /* 0x0000000200007824 */ /* 0x004fc600078e00ff */
[----:B------:R2:W-:Y:S04]  /*f4b0*/  LDGSTS.E.BYPASS.LTC128B.128 [R160+0x9800], [R16.64] ;  /* 0x0980000010a07fae */ /* 0x0005e8000b901d46 */
[----:B------:R2:W-:Y:S04]  /*f4c0*/  LDGSTS.E.BYPASS.LTC128B.128 [R160+0xb800], [R16.64+0x80] ;  /* 0x0b80008010a07fae */ /* 0x0005e8000b901d46 */
[----:B------:R-:W-:Y:S04]  /*f4d0*/  LDSM.16.M88.4 R112, [R154] ;  /* 0x000000009a70783b */ /* 0x000fe80000000200 */
[----:B------:R-:W5:Y:S04]  /*f4e0*/  LDSM.16.M88.4 R20, [R153+0x4000] ;  /* 0x004000009914783b */ /* 0x000f680000000200 */
[----:B------:R-:W2:Y:S04]  /*f4f0*/  LDSM.16.M88.4 R12, [R153+0x4800] ;  /* 0x00480000990c783b */ /* 0x000ea80000000200 */
[----:B---3--:R-:W4:Y:S04]  /*f500*/  LDSM.16.M88.4 R4, [R153+0x5000] ;  /* 0x005000009904783b */ /* 0x008f280000000200 */
[----:B------:R-:W3:Y:S04]  /*f510*/  LDSM.16.M88.4 R104, [R153+0x5800] ;  /* 0x005800009968783b */ /* 0x000ee80000000200 */
[----:B------:R-:W-:Y:S04]  /*f520*/  LDSM.16.M88.4 R108, [R152] ;  /* 0x00000000986c783b */ /* 0x000fe80000000200 */
[----:B------:R-:W1:Y:S04]  /*f530*/  LDSM.16.M88.4 R32, [R151] ;  /* 0x000000009720783b */ /* 0x000e680000000200 */
[----:B------:R-:W1:Y:S04]  /*f540*/  LDSM.16.M88.4 R28, [R143] ;  /* 0x000000008f1c783b */ /* 0x000e680000000200 */
[----:B------:R-:W1:Y:S04]  /*f550*/  LDSM.16.M88.4 R128, [R142] ;  /* 0x000000008e80783b */ /* 0x000e680000000200 */
[----:B------:R-:W1:Y:S04]  /*f560*/  LDSM.16.M88.4 R120, [R141] ;  /* 0x000000008d78783b */ /* 0x000e680000000200 */
[----:B------:R-:W-:Y:S01]  /*f570*/  LDSM.16.M88.4 R124, [R147+0x5000] ;  /* 0x00500000937c783b */ /* 0x000fe20000000200 */
[C---:B-----5:R-:W-:Y:S03]  /*f580*/  HMMA.16816.F32.BF16 R24, R112.reuse, R20, RZ ;  /* 0x000000147018723c */ /* 0x060fe600000418ff */
[----:B------:R-:W0:Y:S05]  /*f590*/  LDGDEPBAR ;  /* 0x00000000000079af */ /* 0x000e2a0000000000 */
[C---:B--2---:R-:W-:Y:S08]  /*f5a0*/  HMMA.16816.F32.BF16 R16, R112.reuse, R12, RZ ;  /* 0x0000000c7010723c */ /* 0x044ff000000418ff */
[C---:B------:R-:W-:Y:S08]  /*f5b0*/  HMMA.16816.F32.BF16 R20, R112.reuse, R22, RZ ;  /* 0x000000167014723c */ /* 0x040ff000000418ff */
[C---:B------:R-:W-:Y:S08]  /*f5c0*/  HMMA.16816.F32.BF16 R12, R112.reuse, R14, RZ ;  /* 0x0000000e700c723c */ /* 0x040ff000000418ff */
[C---:B----4-:R-:W-:Y:S08]  /*f5d0*/  HMMA.16816.F32.BF16 R8, R112.reuse, R4, RZ ;  /* 0x000000047008723c */ /* 0x050ff000000418ff */
[C---:B------:R-:W-:Y:S08]  /*f5e0*/  HMMA.16816.F32.BF16 R4, R112.reuse, R6, RZ ;  /* 0x000000067004723c */ /* 0x040ff000000418ff */
[C---:B---3--:R-:W-:Y:S08]  /*f5f0*/  HMMA.16816.F32.BF16 R116, R112.reuse, R104, RZ ;  /* 0x000000687074723c */ /* 0x048ff000000418ff */
[----:B------:R-:W-:Y:S01]  /*f600*/  HMMA.16816.F32.BF16 R112, R112, R106, RZ ;  /* 0x0000006a7070723c */ /* 0x000fe200000418ff */
[----:B------:R-:W-:Y:S07]  /*f610*/  LDSM.16.M88.4 R104, [R150] ;  /* 0x000000009668783b */ /* 0x000fee0000000200 */
[C---:B-1----:R-:W-:Y:S08]  /*f620*/  HMMA.16816.F32.BF16 R24, R108.reuse, R32, R24 ;  /* 0x000000206c18723c */ /* 0x042ff00000041818 */
[C---:B------:R-:W-:Y:S01]  /*f630*/  HMMA.16816.F32.BF16 R20, R108.reuse, R34, R20 ;  /* 0x000000226c14723c */ /* 0x040fe20000041814 */
[----:B------:R-:W1:Y:S07]  /*f640*/  LDSM.16.M88.4 R32, [R147+0x4000] ;  /* 0x004000009320783b */ /* 0x000e6e0000000200 */
[C---:B------:R-:W-:Y:S08]  /*f650*/  HMMA.16816.F32.BF16 R16, R108.reuse, R28, R16 ;  /* 0x0000001c6c10723c */ /* 0x040ff00000041810 */
[C---:B------:R-:W-:Y:S01]  /*f660*/  HMMA.16816.F32.BF16 R12, R108.reuse, R30, R12 ;  /* 0x0000001e6c0c723c */ /* 0x040fe2000004180c */
[----:B------:R-:W2:Y:S07]  /*f670*/  LDSM.16.M88.4 R28, [R147+0x4800] ;  /* 0x00480000931c783b */ /* 0x000eae0000000200 */
[C---:B------:R-:W-:Y:S08]  /*f680*/  HMMA.16816.F32.BF16 R8, R108.reuse, R128, R8 ;  /* 0x000000806c08723c */ /* 0x040ff00000041808 */
[C---:B------:R-:W-:Y:S01]  /*f690*/  HMMA.16816.F32.BF16 R4, R108.reuse, R130, R4 ;  /* 0x000000826c04723c */ /* 0x040fe20000041804 */
[----:B------:R-:W-:Y:S07]  /*f6a0*/  LDSM.16.M88.4 R128, [R140+0x1000] ;  /* 0x001000008c80783b */ /* 0x000fee0000000200 */
[C---:B------:R-:W-:Y:S08]  /*f6b0*/  HMMA.16816.F32.BF16 R116, R108.reuse, R120, R116 ;  /* 0x000000786c74723c */ /* 0x040ff00000041874 */
[----:B------:R-:W-:Y:S01]  /*f6c0*/  HMMA.16816.F32.BF16 R112, R108, R122, R112 ;  /* 0x0000007a6c70723c */ /* 0x000fe20000041870 */
[----:B------:R-:W3:Y:S04]  /*f6d0*/  LDSM.16.M88.4 R120, [R147+0x5800] ;  /* 0x005800009378783b */ /* 0x000ee80000000200 */
[----:B------:R-:W-:Y:S03]  /*f6e0*/  LDSM.16.M88.4 R108, [R149] ;  /* 0x00000000956c783b */ /* 0x000fe60000000200 */
        /* <DEDUP_REMOVED lines=11> */
[----:B------:R-:W3:Y:S04]  /*f7a0*/  LDSM.16.M88.4 R120, [R140+0x1800] ;  /* 0x001800008c78783b */ /* 0x000ee80000000200 */
        /* <DEDUP_REMOVED lines=11> */
[----:B------:R-:W-:Y:S04]  /*f860*/  LDSM.16.M88.4 R108, [R152+0x2000] ;  /* 0x00200000986c783b */ /* 0x000fe80000000200 */
[----:B------:R-:W3:Y:S03]  /*f870*/  LDSM.16.M88.4 R120, [R153+0x7800] ;  /* 0x007800009978783b */ /* 0x000ee60000000200 */
        /* <DEDUP_REMOVED lines=9> */
[----:B---3--:R-:W-:Y:S08]  /*f910*/  HMMA.16816.F32.BF16 R116, R124, R120, R116 ;  /* 0x000000787c74723c */ /* 0x008ff00000041874 */
[C---:B----4-:R-:W-:Y:S08]  /*f920*/  HMMA.16816.F32.BF16 R24, R108.reuse, R104, R24 ;  /* 0x000000686c18723c */ /* 0x050ff00000041818 */
[C---:B------:R-:W-:Y:S01]  /*f930*/  HMMA.16816.F32.BF16 R20, R108.reuse, R106, R20 ;  /* 0x0000006a6c14723c */ /* 0x040fe20000041814 */
[----:B------:R-:W-:Y:S07]  /*f940*/  LDSM.16.M88.4 R104, [R150+0x2000] ;  /* 0x002000009668783b */ /* 0x000fee0000000200 */
[C---:B-1----:R-:W-:Y:S08]  /*f950*/  HMMA.16816.F32.BF16 R16, R108.reuse, R32, R16 ;  /* 0x000000206c10723c */ /* 0x042ff00000041810 */
[C---:B------:R-:W-:Y:S01]  /*f960*/  HMMA.16816.F32.BF16 R12, R108.reuse, R34, R12 ;  /* 0x000000226c0c723c */ /* 0x040fe2000004180c */
[----:B------:R-:W1:Y:S07]  /*f970*/  LDSM.16.M88.4 R32, [R147+0x6000] ;  /* 0x006000009320783b */ /* 0x000e6e0000000200 */
[C---:B--2---:R-:W-:Y:S08]  /*f980*/  HMMA.16816.F32.BF16 R8, R108.reuse, R28, R8 ;  /* 0x0000001c6c08723c */ /* 0x044ff00000041808 */
[----:B------:R-:W-:Y:S01]  /*f990*/  HMMA.16816.F32.BF16 R4, R108, R30, R4 ;  /* 0x0000001e6c04723c */ /* 0x000fe20000041804 */
[----:B------:R-:W2:Y:S07]  /*f9a0*/  LDSM.16.M88.4 R28, [R147+0x6800] ;  /* 0x00680000931c783b */ /* 0x000eae0000000200 */
[----:B------:R-:W-:Y:S01]  /*f9b0*/  HMMA.16816.F32.BF16 R112, R124, R122, R112 ;  /* 0x0000007a7c70723c */ /* 0x000fe20000041870 */
[----:B------:R-:W3:Y:S07]  /*f9c0*/  LDSM.16.M88.4 R120, [R136] ;  /* 0x000000008878783b */ /* 0x000eee0000000200 */
[C---:B-1----:R-:W-:Y:S08]  /*f9d0*/  HMMA.16816.F32.BF16 R24, R104.reuse, R32, R24 ;  /* 0x000000206818723c */ /* 0x042ff00000041818 */
[C---:B------:R-:W-:Y:S01]  /*f9e0*/  HMMA.16816.F32.BF16 R20, R104.reuse, R34, R20 ;  /* 0x000000226814723c */ /* 0x040fe20000041814 */
[----:B------:R-:W-:Y:S07]  /*f9f0*/  LDSM.16.M88.4 R32, [R149+0x2000] ;  /* 0x002000009520783b */ /* 0x000fee0000000200 */
[C---:B--2---:R-:W-:Y:S08]  /*fa00*/  HMMA.16816.F32.BF16 R16, R104.reuse, R28, R16 ;  /* 0x0000001c6810723c */ /* 0x044ff00000041810 */
[----:B------:R-:W-:Y:S01]  /*fa10*/  HMMA.16816.F32.BF16 R12, R104, R30, R12 ;  /* 0x0000001e680c723c */ /* 0x000fe2000004180c */
[----:B------:R-:W1:Y:S07]  /*fa20*/  LDSM.16.M88.4 R28, [R140+0x2000] ;  /* 0x002000008c1c783b */ /* 0x000e6e0000000200 */
[C---:B---3--:R-:W-:Y:S08]  /*fa30*/  HMMA.16816.F32.BF16 R116, R108.reuse, R120, R116 ;  /* 0x000000786c74723c */ /* 0x048ff00000041874 */
[----:B------:R-:W-:Y:S01]  /*fa40*/  HMMA.16816.F32.BF16 R112, R108, R122, R112 ;  /* 0x0000007a6c70723c */ /* 0x000fe20000041870 */
[----:B------:R-:W2:Y:S04]  /*fa50*/  LDSM.16.M88.4 R108, [R147+0x7000] ;  /* 0x00700000936c783b */ /* 0x000ea80000000200 */
[----:B------:R-:W3:Y:S03]  /*fa60*/  LDSM.16.M88.4 R120, [R147+0x7800] ;  /* 0x007800009378783b */ /* 0x000ee60000000200 */
[C---:B-1----:R-:W-:Y:S07]  /*fa70*/  HMMA.16816.F32.BF16 R24, R32.reuse, R28, R24 ;  /* 0x0000001c2018723c */ /* 0x042fee0000041818 */
[----:B------:R-:W-:Y:S01]  /*fa80*/  LOP3.LUT R29, R0, 0x6, RZ, 0xc0, !PT ;  /* 0x00000006001d7812 */ /* 0x000fe200078ec0ff */
[----:B------:R-:W-:Y:S04]  /*fa90*/  HMMA.16816.F32.BF16 R20, R32, R30, R20 ;  /* 0x0000001e2014723c */ /* 0x000fe80000041814 */
[----:B------:R-:W-:-:S04]  /*faa0*/  IMAD R102, R166, 0x40, R29 ;  /* 0x00000040a6667824 */ /* 0x000fc800078e021d */
[C---:B--2---:R-:W-:Y:S01]  /*fab0*/  HMMA.16816.F32.BF16 R8, R104.reuse, R108, R8 ;  /* 0x0000006c6808723c */ /* 0x044fe20000041808 */
[C---:B------:R-:W-:Y:S02]  /*fac0*/  IADD3 R0, R102.reuse, 0x1, RZ ;  /* 0x0000000166007810 */ /* 0x040fe40007ffe0ff */
[-C--:B------:R-:W-:Y:S02]  /*fad0*/  ISETP.GE.AND P2, PT, R102, R2.reuse, PT ;  /* 0x000000026600720c */ /* 0x080fe40003f46270 */
[C---:B------:R-:W-:Y:S02]  /*fae0*/  ISETP.GE.AND P4, PT, R0.reuse, R2, PT ;  /* 0x000000020000720c */ /* 0x040fe40003f86270 */
[----:B------:R-:W-:Y:S01]  /*faf0*/  ISETP.GE.AND P1, PT, R0, R103, PT ;  /* 0x000000670000720c */ /* 0x000fe20003f26270 */
[----:B------:R-:W-:Y:S01]  /*fb00*/  HMMA.16816.F32.BF16 R4, R104, R110, R4 ;  /* 0x0000006e6804723c */ /* 0x000fe20000041804 */
[----:B------:R-:W1:Y:S01]  /*fb10*/  LDSM.16.M88.4 R108, [R140+0x2800] ;  /* 0x002800008c6c783b */ /* 0x000e620000000200 */
[----:B------:R-:W-:-:S02]  /*fb20*/  IADD3 R0, R102, 0x8, RZ ;  /* 0x0000000866007810 */ /* 0x000fc40007ffe0ff */
[CC--:B------:R-:W-:Y:S02]  /*fb30*/  ISETP.GE.AND P0, PT, R102.reuse, R103.reuse, PT ;  /* 0x000000676600720c */ /* 0x0c0fe40003f06270 */
[----:B------:R-:W-:Y:S02]  /*fb40*/  IADD3 R28, R102, 0x9, RZ ;  /* 0x00000009661c7810 */ /* 0x000fe40007ffe0ff */
[C---:B---3--:R-:W-:Y:S01]  /*fb50*/  HMMA.16816.F32.BF16 R116, R104.reuse, R120, R116 ;  /* 0x000000786874723c */ /* 0x048fe20000041874 */
[CC--:B------:R-:W-:Y:S02]  /*fb60*/  ISETP.GE.AND P6, PT, R0.reuse, R2.reuse, PT ;  /* 0x000000020000720c */ /* 0x0c0fe40003fc6270 */
[----:B------:R-:W-:Y:S02]  /*fb70*/  ISETP.GE.AND P5, PT, R0, R103, PT ;  /* 0x000000670000720c */ /* 0x000fe40003fa6270 */
[----:B------:R-:W-:Y:S02]  /*fb80*/  FSEL R127, R24, -INF , !P2 ;  /* 0xff800000187f7808 */ /* 0x000fe40005000000 */
[----:B------:R-:W-:Y:S01]  /*fb90*/  FSEL R0, R26, -INF , !P0 ;  /* 0xff8000001a007808 */ /* 0x000fe20004000000 */
[----:B------:R-:W-:Y:S01]  /*fba0*/  HMMA.16816.F32.BF16 R112, R104, R122, R112 ;  /* 0x0000007a6870723c */ /* 0x000fe20000041870 */
[----:B------:R-:W2:Y:S01]  /*fbb0*/  LDSM.16.M88.4 R104, [R140+0x3000] ;  /* 0x003000008c68783b */ /* 0x000ea20000000200 */
[----:B------:R-:W-:-:S02]  /*fbc0*/  ISETP.GE.AND P2, PT, R28, R2, PT ;  /* 0x000000021c00720c */ /* 0x000fc40003f46270 */
[----:B------:R-:W-:Y:S02]  /*fbd0*/  ISETP.GE.AND P0, PT, R28, R103, PT ;  /* 0x000000671c00720c */ /* 0x000fe40003f06270 */
[----:B------:R-:W3:Y:S01]  /*fbe0*/  LDSM.16.M88.4 R28, [R140+0x3800] ;  /* 0x003800008c1c783b */ /* 0x000ee20000000200 */
[----:B------:R-:W-:Y:S01]  /*fbf0*/  IADD3 R26, R102, 0x10, RZ ;  /* 0x00000010661a7810 */ /* 0x000fe20007ffe0ff */
[----:B------:R-:W-:-:S04]  /*fc00*/  DEPBAR.LE SB0, 0x0 ;  /* 0x000080000000791a */ /* 0x000fc80000000000 */
[----:B------:R-:W-:Y:S02]  /*fc10*/  FSEL R130, R27, -INF , !P1 ;  /* 0xff8000001b827808 */ /* 0x000fe40004800000 */
[----:B------:R-:W-:Y:S02]  /*fc20*/  IADD3 R24, R102, 0x11, RZ ;  /* 0x0000001166187810 */ /* 0x000fe40007ffe0ff */
[----:B------:R-:W-:Y:S02]  /*fc30*/  ISETP.GE.AND P1, PT, R26, R103, PT ;  /* 0x000000671a00720c */ /* 0x000fe40003f26270 */
[----:B------:R-:W-:Y:S02]  /*fc40*/  FSEL R25, R25, -INF , !P4 ;  /* 0xff80000019197808 */ /* 0x000fe40006000000 */
[----:B------:R-:W-:Y:S02]  /*fc50*/  FSEL R132, R22, -INF , !P5 ;  /* 0xff80000016847808 */ /* 0x000fe40006800000 */
[----:B------:R-:W-:-:S02]  /*fc60*/  ISETP.GE.AND P4, PT, R26, R2, PT ;  /* 0x000000021a00720c */ /* 0x000fc40003f86270 */
[-C--:B------:R-:W-:Y:S01]  /*fc70*/  ISETP.GE.AND P5, PT, R24, R103.reuse, PT ;  /* 0x000000671800720c */ /* 0x080fe20003fa6270 */
[C---:B-1----:R-:W-:Y:S01]  /*fc80*/  HMMA.16816.F32.BF16 R16, R32.reuse, R108, R16 ;  /* 0x0000006c2010723c */ /* 0x042fe20000041810 */
[----:B------:R-:W-:Y:S02]  /*fc90*/  IADD3 R22, R102, 0x18, RZ ;  /* 0x0000001866167810 */ /* 0x000fe40007ffe0ff */
[----:B------:R-:W-:Y:S02]  /*fca0*/  FSEL R131, R20, -INF , !P6 ;  /* 0xff80000014837808 */ /* 0x000fe40007000000 */
[----:B------:R-:W-:Y:S02]  /*fcb0*/  FSEL R129, R21, -INF , !P2 ;  /* 0xff80000015817808 */ /* 0x000fe40005000000 */
[----:B------:R-:W-:Y:S01]  /*fcc0*/  FSEL R108, R23, -INF , !P0 ;  /* 0xff800000176c7808 */ /* 0x000fe20004000000 */
[----:B------:R-:W-:Y:S01]  /*fcd0*/  HMMA.16816.F32.BF16 R12, R32, R110, R12 ;  /* 0x0000006e200c723c */ /* 0x000fe2000004180c */
[----:B------:R-:W-:-:S02]  /*fce0*/  ISETP.GE.AND P0, PT, R22, R103, PT ;  /* 0x000000671600720c */ /* 0x000fc40003f06270 */
[----:B------:R-:W-:Y:S02]  /*fcf0*/  IADD3 R20, R102, 0x19, RZ ;  /* 0x0000001966147810 */ /* 0x000fe40007ffe0ff */
[-C--:B------:R-:W-:Y:S02]  /*fd00*/  ISETP.GE.AND P2, PT, R22, R2.reuse, PT ;  /* 0x000000021600720c */ /* 0x080fe40003f46270 */
[----:B------:R-:W-:Y:S01]  /*fd10*/  ISETP.GE.AND P6, PT, R24, R2, PT ;  /* 0x000000021800720c */ /* 0x000fe20003fc6270 */
[C---:B--2---:R-:W-:Y:S08]  /*fd20*/  HMMA.16816.F32.BF16 R8, R32.reuse, R104, R8 ;  /* 0x000000682008723c */ /* 0x044ff00000041808 */
[----:B---3--:R-:W-:Y:S01]  /*fd30*/  HMMA.16816.F32.BF16 R116, R32, R28, R116 ;  /* 0x0000001c2074723c */ /* 0x008fe20000041874 */
[----:B------:R-:W-:-:S02]  /*fd40*/  FSEL R128, R18, -INF , !P1 ;  /* 0xff80000012807808 */ /* 0x000fc40004800000 */
[----:B------:R-:W-:Y:S02]  /*fd50*/  IADD3 R18, R102, 0x20, RZ ;  /* 0x0000002066127810 */ /* 0x000fe40007ffe0ff */
[----:B------:R-:W-:Y:S02]  /*fd60*/  FSEL R125, R16, -INF , !P4 ;  /* 0xff800000107d7808 */ /* 0x000fe40006000000 */
[----:B------:R-:W-:Y:S01]  /*fd70*/  FSEL R110, R19, -INF , !P5 ;  /* 0xff800000136e7808 */ /* 0x000fe20006800000 */
[----:B------:R-:W-:Y:S01]  /*fd80*/  HMMA.16816.F32.BF16 R4, R32, R106, R4 ;  /* 0x0000006a2004723c */ /* 0x000fe20000041804 */
[----:B------:R-:W-:Y:S01]  /*fd90*/  IADD3 R16, R102, 0x21, RZ ;  /* 0x0000002166107810 */ /* 0x000fe20007ffe0ff */
[----:B------:R-:W-:Y:S01]  /*fda0*/  BAR.SYNC.DEFER_BLOCKING 0x0 ;  /* 0x0000000000007b1d */ /* 0x000fe20000010000 */
[----:B------:R-:W-:Y:S02]  /*fdb0*/  ISETP.GE.AND P5, PT, R18, R103, PT ;  /* 0x000000671200720c */ /* 0x000fe40003fa6270 */
[----:B------:R-:W-:-:S02]  /*fdc0*/  FSEL R126, R14, -INF , !P0 ;  /* 0xff8000000e7e7808 */ /* 0x000fc40004000000 */
[-C--:B------:R-:W-:Y:S01]  /*fdd0*/  ISETP.GE.AND P0, PT, R16, R103.reuse, PT ;  /* 0x000000671000720c */ /* 0x080fe20003f06270 */
[----:B------:R-:W-:Y:S01]  /*fde0*/  HMMA.16816.F32.BF16 R112, R32, R30, R112 ;  /* 0x0000001e2070723c */ /* 0x000fe20000041870 */
[----:B------:R-:W-:Y:S02]  /*fdf0*/  FSEL R22, R10, -INF , !P5 ;  /* 0xff8000000a167808 */ /* 0x000fe40006800000 */
[----:B------:R-:W-:Y:S02]  /*fe00*/  IADD3 R10, R102, 0x30, RZ ;  /* 0x00000030660a7810 */ /* 0x000fe40007ffe0ff */
[C---:B------:R-:W-:Y:S02]  /*fe10*/  ISETP.GE.AND P4, PT, R20.reuse, R2, PT ;  /* 0x000000021400720c */ /* 0x040fe40003f86270 */
[----:B------:R-:W-:Y:S02]  /*fe20*/  ISETP.GE.AND P1, PT, R20, R103, PT ;  /* 0x000000671400720c */ /* 0x000fe40003f26270 */
[----:B------:R-:W-:-:S02]  /*fe30*/  FSEL R20, R11, -INF , !P0 ;  /* 0xff8000000b147808 */ /* 0x000fc40004000000 */
[----:B------:R-:W-:Y:S02]  /*fe40*/  ISETP.GE.AND P0, PT, R10, R103, PT ;  /* 0x000000670a00720c */ /* 0x000fe40003f06270 */
[----:B------:R-:W-:Y:S02]  /*fe50*/  FSEL R101, R17, -INF , !P6 ;  /* 0xff80000011657808 */ /* 0x000fe40007000000 */
[----:B------:R-:W-:Y:S02]  /*fe60*/  ISETP.GE.AND P6, PT, R18, R2, PT ;  /* 0x000000021200720c */ /* 0x000fe40003fc6270 */
[----:B------:R-:W-:Y:S02]  /*fe70*/  IADD3 R14, R102, 0x28, RZ ;  /* 0x00000028660e7810 */ /* 0x000fe40007ffe0ff */
[----:B------:R-:W-:Y:S02]  /*fe80*/  FSEL R104, R118, -INF , !P0 ;  /* 0xff80000076687808 */ /* 0x000fe40004000000 */
[----:B------:R-:W-:-:S02]  /*fe90*/  FSEL R111, R12, -INF , !P2 ;  /* 0xff8000000c6f7808 */ /* 0x000fc40005000000 */
[----:B------:R-:W-:Y:S02]  /*fea0*/  FSEL R124, R15, -INF , !P1 ;  /* 0xff8000000f7c7808 */ /* 0x000fe40004800000 */
[----:B------:R-:W-:Y:S02]  /*feb0*/  ISETP.GT.AND P0, PT, R166, R155, PT ;  /* 0x0000009ba600720c */ /* 0x000fe40003f04270 */
[-C--:B------:R-:W-:Y:S02]  /*fec0*/  ISETP.GE.AND P2, PT, R16, R2.reuse, PT ;  /* 0x000000021000720c */ /* 0x080fe40003f46270 */
[----:B------:R-:W-:Y:S02]  /*fed0*/  ISETP.GE.AND P1, PT, R14, R2, PT ;  /* 0x000000020e00720c */ /* 0x000fe40003f26270 */
[----:B------:R-:W-:Y:S02]  /*fee0*/  FSEL R21, R8, -INF , !P6 ;  /* 0xff80000008157808 */ /* 0x000fe40007000000 */
[----:B------:R-:W-:-:S02]  /*fef0*/  IADD3 R12, R102, 0x29, RZ ;  /* 0x00000029660c7810 */ /* 0x000fc40007ffe0ff */
[----:B------:R-:W-:Y:S02]  /*ff00*/  IADD3 R8, R102, 0x31, RZ ;  /* 0x0000003166087810 */ /* 0x000fe40007ffe0ff */
[----:B------:R-:W-:Y:S02]  /*ff10*/  FSEL R109, R13, -INF , !P4 ;  /* 0xff8000000d6d7808 */ /* 0x000fe40006000000 */
[----:B------:R-:W-:Y:S02]  /*ff20*/  FSEL R23, R9, -INF , !P2 ;  /* 0xff80000009177808 */ /* 0x000fe40005000000 */
[----:B------:R-:W-:Y:S02]  /*ff30*/  FSEL R123, R4, -INF , !P1 ;  /* 0xff800000047b7808 */ /* 0x000fe40004800000 */
[----:B------:R-:W-:Y:S02]  /*ff40*/  ISETP.GE.AND P4, PT, R14, R103, PT ;  /* 0x000000670e00720c */ /* 0x000fe40003f86270 */
[----:B------:R-:W-:-:S02]  /*ff50*/  ISETP.GE.AND P6, PT, R12, R2, PT ;  /* 0x000000020c00720c */ /* 0x000fc40003fc6270 */
[----:B------:R-:W-:Y:S02]  /*ff60*/  ISETP.GE.AND P5, PT, R12, R103, PT ;  /* 0x000000670c00720c */ /* 0x000fe40003fa6270 */
        /* <DEDUP_REMOVED lines=79> */
.L_x_7724:
[----:B------:R-:W-:-:S05]  /*10460*/  IMAD.MOV.U32 R6, RZ, RZ, c[0x0][0x198] ;  /* 0x00006600ff067624 */ /* 0x000fca00078e00ff */
[----:B------:R-:W-:-:S04]  /*10470*/  LEA R6, -R6, RZ, 0x6 ;  /* 0x000000ff06067211 */ /* 0x000fc800078e31ff */
[----:B------:R-:W-:Y:S02]  /*10480*/  SHF.R.S32.HI R2, RZ, 0x1f, R6 ;  /* 0x0000001fff027819 */ /* 0x000fe40000011406 */
.L_x_7725:
[----:B------:R-:W-:Y:S01]  /*10490*/  ULDC.64 UR4, c[0x0][0x198] ;  /* 0x0000660000047ab9 */ /* 0x000fe20000000a00 */
[C---:B------:R-:W-:Y:S01]  /*104a0*/  LEA R162, P1, R6.reuse, R162, 0x1 ;  /* 0x000000a206a27211 */ /* 0x040fe200078208ff */
[----:B------:R-:W-:Y:S02]  /*104b0*/  USHF.L.U32 UR9, UR4, 0x5, URZ ;  /* 0x0000000504097899 */ /* 0x000fe4000800063f */
[----:B------:R-:W-:Y:S01]  /*104c0*/  USHF.L.U64.HI UR5, UR4, UR8, UR5 ;  /* 0x0000000804057299 */ /* 0x000fe20008010205 */
[----:B------:R-:W-:-:S03]  /*104d0*/  LEA.HI.X R161, R6, R161, R2, 0x1, P1 ;  /* 0x000000a106a17211 */ /* 0x000fc600008f0c02 */
[----:B------:R-:W-:Y:S02]  /*104e0*/  IADD3 R6, P1, R162, UR9, RZ ;  /* 0x00000009a2067c10 */ /* 0x000fe4000ff3e0ff */
        /* <DEDUP_REMOVED lines=18> */
.L_x_7723:
        /* <DEDUP_REMOVED lines=61> */
[----:B------:R-:W-:Y:S01]  /*109e0*/  FFMA.FTZ R31, R108, c[0x0][0x23c], -R35 ;  /* 0x00008f006c1f7a23 */ /* 0x000fe20000010823 */
[----:B------:R-:W1:Y:S01]  /*109f0*/  MUFU.EX2 R28, R28 ;  /* 0x0000001c001c7308 */ /* 0x000e620000000800 */
[----:B------:R-:W-:Y:S02]  /*10a00*/  FMUL.FTZ R32, R4, c[0x0][0x23c] ;  /* 0x00008f0004207a20 */ /* 0x000fe40000410000 */
[----:B------:R-:W-:Y:S02]  /*10a10*/  FMUL.FTZ R3, R6, c[0x0][0x23c] ;  /* 0x00008f0006037a20 */ /* 0x000fe40000410000 */
[--C-:B------:R-:W-:Y:S02]  /*10a20*/  FFMA.FTZ R103, R111, c[0x0][0x23c], -R106.reuse ;  /* 0x00008f006f677a23 */ /* 0x100fe4000001086a */
        /* <DEDUP_REMOVED lines=25> */
[--C-:B------:R-:W-:Y:S02]  /*10bc0*/  FFMA.FTZ R105, R105, c[0x0][0x23c], -R106.reuse ;  /* 0x00008f0069697a23 */ /* 0x100fe4000001086a */
[----:B------:R-:W-:Y:S01]  /*10bd0*/  FFMA.FTZ R106, R113, c[0x0][0x23c], -R106 ;  /* 0x00008f00716a7a23 */ /* 0x000fe2000001086a */
[----:B------:R-:W2:Y:S01]  /*10be0*/  MUFU.EX2 R31, R31 ;  /* 0x0000001f001f7308 */ /* 0x000ea20000000800 */
[----:B-1----:R-:W-:Y:S01]  /*10bf0*/  F2FP.BF16.PACK_AB R5, R2, R24 ;  /* 0x000000180205723e */ /* 0x002fe200000010ff */
[----:B------:R-:W-:-:S02]  /*10c00*/  FFMA.FTZ R104, R104, c[0x0][0x23c], -R35 ;  /* 0x00008f0068687a23 */ /* 0x000fc40000010823 */
[--C-:B------:R-:W-:Y:S02]  /*10c10*/  FFMA.FTZ R113, R102, c[0x0][0x23c], -R35.reuse ;  /* 0x00008f0066717a23 */ /* 0x100fe40000010823 */
[--C-:B------:R-:W-:Y:S02]  /*10c20*/  FFMA.FTZ R34, R34, c[0x0][0x23c], -R35.reuse ;  /* 0x00008f0022227a23 */ /* 0x100fe40000010823 */
[----:B------:R-:W1:Y:S01]  /*10c30*/  MUFU.EX2 R32, R32 ;  /* 0x0000002000207308 */ /* 0x000e620000000800 */
[----:B------:R-:W-:-:S07]  /*10c40*/  FFMA.FTZ R33, R33, c[0x0][0x23c], -R35 ;  /* 0x00008f0021217a23 */ /* 0x000fce0000010823 */
        /* <DEDUP_REMOVED lines=126> */
[----:B-----5:R-:W-:Y:S01]  /*11430*/  HMMA.16816.F32.BF16 R96, R4, R16, R96 ;  /* 0x000000100460723c */ /* 0x020fe20000041860 */
[----:B------:R-:W-:Y:S01]  /*11440*/  FADD.FTZ R3, R103, R0 ;  /* 0x0000000067037221 */ /* 0x000fe20000010000 */
[----:B------:R-:W-:Y:S03]  /*11450*/  MUFU.EX2 R106, R106 ;  /* 0x0000006a006a7308 */ /* 0x000fe60000000800 */
[----:B------:R-:W-:-:S03]  /*11460*/  FADD.FTZ R3, R108, R3 ;  /* 0x000000036c037221 */ /* 0x000fc60000010000 */
        /* <DEDUP_REMOVED lines=32> */
[----:B------:R-:W-:Y:S02]  /*11670*/  F2FP.BF16.PACK_AB R7, R123, R122 ;  /* 0x0000007a7b07723e */ /* 0x000fe400000010ff */
[----:B------:R-:W-:Y:S01]  /*11680*/  MOV R3, R29 ;  /* 0x0000001d00037202 */ /* 0x000fe20000000f00 */
[----:B------:R-:W-:-:S04]  /*11690*/  FADD.FTZ R0, R116, R115 ;  /* 0x0000007374007221 */ /* 0x000fc80000010000 */
        /* <DEDUP_REMOVED lines=27> */
[----:B--2---:R-:W-:-:S02]  /*11850*/  F2FP.BF16.PACK_AB R5, R113, R104 ;  /* 0x000000687105723e */ /* 0x004fc400000010ff */
[----:B------:R-:W-:Y:S01]  /*11860*/  F2FP.BF16.PACK_AB R6, R106, R105 ;  /* 0x000000696a06723e */ /* 0x000fe200000010ff */
[----:B------:R-:W-:Y:S01]  /*11870*/  FADD.FTZ R120, R120, R107 ;  /* 0x0000006b78787221 */ /* 0x000fe20000010000 */
[----:B---3--:R-:W-:-:S03]  /*11880*/  F2FP.BF16.PACK_AB R7, R33, R34 ;  /* 0x000000222107723e */ /* 0x008fc600000010ff */
[----:B------:R-:W-:-:S04]  /*11890*/  FADD.FTZ R105, R105, R120 ;  /* 0x0000007869697221 */ /* 0x000fc80000010000 */
[----:B------:R-:W-:Y:S01]  /*118a0*/  HMMA.16816.F32.BF16 R96, R4, R20, R96 ;  /* 0x000000140460723c */ /* 0x000fe20000041860 */
[----:B------:R-:W-:-:S07]  /*118b0*/  FADD.FTZ R173, R106, R105 ;  /* 0x000000696aad7221 */ /* 0x000fce0000010000 */
        /* <DEDUP_REMOVED lines=9> */
[C---:B------:R-:W-:Y:S01]  /*11950*/  HMMA.16816.F32.BF16 R60, R4.reuse, R14, R60 ;  /* 0x0000000e043c723c */ /* 0x040fe2000004183c */
[----:B------:R-:W4:Y:S07]  /*11960*/  LDSM.16.MT88.4 R12, [R144+0xb800] ;  /* 0x00b80000900c783b */ /* 0x000f2e0000004200 */
[C---:B--2---:R-:W-:Y:S08]  /*11970*/  HMMA.16816.F32.BF16 R64, R4.reuse, R20, R64 ;  /* 0x000000140440723c */ /* 0x044ff00000041840 */
[C---:B------:R-:W-:Y:S08]  /*11980*/  HMMA.16816.F32.BF16 R68, R4.reuse, R22, R68 ;  /* 0x000000160444723c */ /* 0x040ff00000041844 */
[C---:B-1----:R-:W-:Y:S07]  /*11990*/  HMMA.16816.F32.BF16 R76, R4.reuse, R8, R76 ;  /* 0x00000008044c723c */ /* 0x042fee000004184c */
        /* <DEDUP_REMOVED lines=10> */
[----:B----4-:R-:W-:Y:S03]  /*11a40*/  HMMA.16816.F32.BF16 R88, R4, R12, R88 ;  /* 0x0000000c0458723c */ /* 0x010fe60000041858 */
[----:B------:R-:W-:-:S04]  /*11a50*/  FADD.FTZ R113, R113, R104 ;  /* 0x0000006871717221 */ /* 0x000fc80000010000 */
[----:B------:R-:W-:Y:S01]  /*11a60*/  FADD.FTZ R34, R34, R113 ;  /* 0x0000007122227221 */ /* 0x000fe20000010000 */
[----:B------:R-:W-:Y:S03]  /*11a70*/  HMMA.16816.F32.BF16 R84, R4, R14, R84 ;  /* 0x0000000e0454723c */ /* 0x000fe60000041854 */
[----:B------:R-:W-:Y:S11]  /*11a80*/  FADD.FTZ R171, R33, R34 ;  /* 0x0000002221ab7221 */ /* 0x000ff60000010000 */
[----:B------:R-:W-:Y:S05]  /*11a90*/  @!UPT UIADD3 URZ, URZ, URZ, URZ ;  /* 0x0000003f3f3ff290 */ /* 0x000fea000fffe03f */
.L_x_7720:
[----:B------:R-:W-:Y:S05]  /*11aa0*/  @!P0 BRA `(.L_x_7726) ;  /* 0x000026c000008947 */ /* 0x000fea0003800000 */
[----:B------:R-:W-:Y:S01]  /*11ab0*/  ULDC.64 UR4, c[0x0][0x1a0] ;  /* 0x0000680000047ab9 */ /* 0x000fe20000000a00 */
[----:B------:R-:W-:Y:S01]  /*11ac0*/  IMAD.MOV.U32 R0, RZ, RZ, R3 ;  /* 0x000000ffff007224 */ /* 0x000fe200078e0003 */
[----:B------:R-:W-:Y:S01]  /*11ad0*/  ULEA UR9, -UR4, URZ, 0x6 ;  /* 0x0000003f04097291 */ /* 0x000fe2000f8e313f */
[----:B------:R-:W-:Y:S01]  /*11ae0*/  IMAD.MOV.U32 R101, RZ, RZ, R100 ;  /* 0x000000ffff657224 */ /* 0x000fe200078e0064 */
[----:B------:R-:W-:Y:S02]  /*11af0*/  UMOV UR8, 0x5 ;  /* 0x0000000500087882 */ /* 0x000fe40000000000 */
[----:B------:R-:W-:-:S02]  /*11b00*/  USHF.R.S32.HI UR13, URZ, 0x1f, UR9 ;  /* 0x0000001f3f0d7899 */ /* 0x000fc40008011409 */
[----:B------:R-:W-:Y:S01]  /*11b10*/  USHF.L.U64.HI UR10, UR4, UR8, UR5 ;  /* 0x00000008040a7299 */ /* 0x000fe20008010205 */
[----:B------:R-:W-:Y:S01]  /*11b20*/  MOV R169, UR9 ;  /* 0x0000000900a97c02 */ /* 0x000fe20008000f00 */
[----:B------:R-:W-:Y:S02]  /*11b30*/  USHF.L.U32 UR11, UR4, 0x5, URZ ;  /* 0x00000005040b7899 */ /* 0x000fe4000800063f */
[----:B------:R-:W-:Y:S01]  /*11b40*/  MOV R168, UR13 ;  /* 0x0000000d00a87c02 */ /* 0x000fe20008000f00 */
[----:B------:R-:W-:Y:S02]  /*11b50*/  ULDC.64 UR4, c[0x0][0x198] ;  /* 0x0000660000047ab9 */ /* 0x000fe40000000a00 */
[----:B------:R-:W-:Y:S02]  /*11b60*/  ULEA UR12, -UR4, URZ, 0x6 ;  /* 0x0000003f040c7291 */ /* 0x000fe4000f8e313f */
[----:B------:R-:W-:Y:S02]  /*11b70*/  USHF.L.U64.HI UR5, UR4, UR8, UR5 ;  /* 0x0000000804057299 */ /* 0x000fe40008010205 */
[----:B------:R-:W-:-:S02]  /*11b80*/  USHF.L.U32 UR4, UR4, 0x5, URZ ;  /* 0x0000000504047899 */ /* 0x000fc4000800063f */
[----:B------:R-:W-:Y:S02]  /*11b90*/  USHF.R.S32.HI UR8, URZ, 0x1f, UR12 ;  /* 0x0000001f3f087899 */ /* 0x000fe4000801140c */
.L_x_7730:
        /* <DEDUP_REMOVED lines=65> */
.L_x_7727:
        /* <DEDUP_REMOVED lines=28> */
[----:B------:R-:W1:Y:S01]  /*12170*/  LDSM.16.M88.4 R132, [R143] ;  /* 0x000000008f84783b */ /* 0x000e620000000200 */
[C---:B---3--:R-:W-:Y:S08]  /*12180*/  HMMA.16816.F32.BF16 R4, R104.reuse, R108, RZ ;  /* 0x0000006c6804723c */ /* 0x048ff000000418ff */
[C---:B------:R-:W-:Y:S01]  /*12190*/  HMMA.16816.F32.BF16 R8, R104.reuse, R110, RZ ;  /* 0x0000006e6808723c */ /* 0x040fe200000418ff */
[----:B------:R-:W3:Y:S07]  /*121a0*/  LDSM.16.M88.4 R108, [R142] ;  /* 0x000000008e6c783b */ /* 0x000eee0000000200 */
[C---:B----4-:R-:W-:Y:S08]  /*121b0*/  HMMA.16816.F32.BF16 R12, R104.reuse, R112, RZ ;  /* 0x00000070680c723c */ /* 0x050ff000000418ff */
[C---:B------:R-:W-:Y:S01]  /*121c0*/  HMMA.16816.F32.BF16 R16, R104.reuse, R114, RZ ;  /* 0x000000726810723c */ /* 0x040fe200000418ff */
[----:B------:R-:W4:Y:S07]  /*121d0*/  LDSM.16.M88.4 R112, [R141] ;  /* 0x000000008d70783b */ /* 0x000f2e0000000200 */
[C---:B-----5:R-:W-:Y:S08]  /*121e0*/  HMMA.16816.F32.BF16 R20, R104.reuse, R116, RZ ;  /* 0x000000746814723c */ /* 0x060ff000000418ff */
[C---:B------:R-:W-:Y:S01]  /*121f0*/  HMMA.16816.F32.BF16 R24, R104.reuse, R118, RZ ;  /* 0x000000766818723c */ /* 0x040fe200000418ff */
[----:B------:R-:W-:Y:S07]  /*12200*/  LDSM.16.M88.4 R116, [R147+0x4000] ;  /* 0x004000009374783b */ /* 0x000fee0000000200 */
[C---:B-1----:R-:W-:Y:S08]  /*12210*/  HMMA.16816.F32.BF16 R28, R104.reuse, R120, RZ ;  /* 0x00000078681c723c */ /* 0x042ff000000418ff */
[----:B--2---:R-:W-:Y:S01]  /*12220*/  HMMA.16816.F32.BF16 R32, R104, R122, RZ ;  /* 0x0000007a6820723c */ /* 0x004fe200000418ff */
[----:B------:R-:W1:Y:S04]  /*12230*/  LDSM.16.M88.4 R104, [R150] ;  /* 0x000000009668783b */ /* 0x000e680000000200 */
[----:B------:R-:W2:Y:S03]  /*12240*/  LDSM.16.M88.4 R120, [R147+0x4800] ;  /* 0x004800009378783b */ /* 0x000ea60000000200 */
[C---:B------:R-:W-:Y:S08]  /*12250*/  HMMA.16816.F32.BF16 R4, R124.reuse, R128, R4 ;  /* 0x000000807c04723c */ /* 0x040ff00000041804 */
[C---:B------:R-:W-:Y:S01]  /*12260*/  HMMA.16816.F32.BF16 R8, R124.reuse, R130, R8 ;  /* 0x000000827c08723c */ /* 0x040fe20000041808 */
[----:B------:R-:W5:Y:S07]  /*12270*/  LDSM.16.M88.4 R128, [R147+0x5000] ;  /* 0x005000009380783b */ /* 0x000f6e0000000200 */
        /* <DEDUP_REMOVED lines=15> */
[C---:B-----5:R-:W-:Y:S08]  /*12370*/  HMMA.16816.F32.BF16 R20, R104.reuse, R128, R20 ;  /* 0x000000806814723c */ /* 0x060ff00000041814 */
[C---:B------:R-:W-:Y:S01]  /*12380*/  HMMA.16816.F32.BF16 R24, R104.reuse, R130, R24 ;  /* 0x000000826818723c */ /* 0x040fe20000041818 */
[----:B------:R-:W4:Y:S07]  /*12390*/  LDSM.16.M88.4 R128, [R140+0x1800] ;  /* 0x001800008c80783b */ /* 0x000f2e0000000200 */
        /* <DEDUP_REMOVED lines=13> */
[C---:B----4-:R-:W-:Y:S08]  /*12470*/  HMMA.16816.F32.BF16 R28, R112.reuse, R128, R28 ;  /* 0x00000080701c723c */ /* 0x050ff0000004181c */
[----:B------:R-:W-:Y:S01]  /*12480*/  HMMA.16816.F32.BF16 R32, R112, R130, R32 ;  /* 0x000000827020723c */ /* 0x000fe20000041820 */
[----:B------:R-:W-:Y:S04]  /*12490*/  LDSM.16.M88.4 R112, [R139] ;  /* 0x000000008b70783b */ /* 0x000fe80000000200 */
[----:B------:R-:W-:Y:S03]  /*124a0*/  LDSM.16.M88.4 R128, [R137] ;  /* 0x000000008980783b */ /* 0x000fe60000000200 */
[C---:B---3--:R-:W-:Y:S08]  /*124b0*/  HMMA.16816.F32.BF16 R4, R104.reuse, R108, R4 ;  /* 0x0000006c6804723c */ /* 0x048ff00000041804 */
[C---:B------:R-:W-:Y:S01]  /*124c0*/  HMMA.16816.F32.BF16 R8, R104.reuse, R110, R8 ;  /* 0x0000006e6808723c */ /* 0x040fe20000041808 */
[----:B------:R-:W3:Y:S07]  /*124d0*/  LDSM.16.M88.4 R108, [R152+0x2000] ;  /* 0x00200000986c783b */ /* 0x000eee0000000200 */
[C---:B-1----:R-:W-:Y:S08]  /*124e0*/  HMMA.16816.F32.BF16 R12, R104.reuse, R116, R12 ;  /* 0x00000074680c723c */ /* 0x042ff0000004180c */
[C---:B------:R-:W-:Y:S01]  /*124f0*/  HMMA.16816.F32.BF16 R16, R104.reuse, R118, R16 ;  /* 0x000000766810723c */ /* 0x040fe20000041810 */
[----:B------:R-:W1:Y:S07]  /*12500*/  LDSM.16.M88.4 R116, [R138] ;  /* 0x000000008a74783b */ /* 0x000e6e0000000200 */
[C---:B-----5:R-:W-:Y:S08]  /*12510*/  HMMA.16816.F32.BF16 R20, R104.reuse, R124, R20 ;  /* 0x0000007c6814723c */ /* 0x060ff00000041814 */
[C---:B------:R-:W-:Y:S01]  /*12520*/  HMMA.16816.F32.BF16 R24, R104.reuse, R126, R24 ;  /* 0x0000007e6818723c */ /* 0x040fe20000041818 */
[----:B------:R-:W4:Y:S07]  /*12530*/  LDSM.16.M88.4 R124, [R136] ;  /* 0x00000000887c783b */ /* 0x000f2e0000000200 */
        /* <DEDUP_REMOVED lines=25> */
[----:B------:R-:W4:Y:S01]  /*126d0*/  LDSM.16.M88.4 R120, [R140+0x3000] ;  /* 0x003000008c78783b */ /* 0x000f220000000200 */
[----:B------:R-:W-:Y:S04]  /*126e0*/  DEPBAR.LE SB0, 0x0 ;  /* 0x000080000000791a */ /* 0x000fe80000000000 */
[----:B------:R-:W-:Y:S02]  /*126f0*/  BAR.SYNC.DEFER_BLOCKING 0x0 ;  /* 0x0000000000007b1d */ /* 0x000fe40000010000 */
[C---:B---3--:R-:W-:Y:S08]  /*12700*/  HMMA.16816.F32.BF16 R28, R104.reuse, R128, R28 ;  /* 0x00000080681c723c */ /* 0x048ff0000004181c */
[----:B------:R-:W-:Y:S08]  /*12710*/  HMMA.16816.F32.BF16 R32, R104, R130, R32 ;  /* 0x000000826820723c */ /* 0x000ff00000041820 */
[C---:B--2---:R-:W-:Y:S08]  /*12720*/  HMMA.16816.F32.BF16 R4, R108.reuse, R112, R4 ;  /* 0x000000706c04723c */ /* 0x044ff00000041804 */
[C---:B------:R-:W-:Y:S08]  /*12730*/  HMMA.16816.F32.BF16 R8, R108.reuse, R114, R8 ;  /* 0x000000726c08723c */ /* 0x040ff00000041808 */
[C---:B-1----:R-:W-:Y:S08]  /*12740*/  HMMA.16816.F32.BF16 R12, R108.reuse, R116, R12 ;  /* 0x000000746c0c723c */ /* 0x042ff0000004180c */
[C---:B------:R-:W-:Y:S08]  /*12750*/  HMMA.16816.F32.BF16 R16, R108.reuse, R118, R16 ;  /* 0x000000766c10723c */ /* 0x040ff00000041810 */
[C---:B----4-:R-:W-:Y:S08]  /*12760*/  HMMA.16816.F32.BF16 R20, R108.reuse, R120, R20 ;  /* 0x000000786c14723c */ /* 0x050ff00000041814 */
        /* <DEDUP_REMOVED lines=67> */
.L_x_7729:
        /* <DEDUP_REMOVED lines=21> */
.L_x_7728:
        /* <DEDUP_REMOVED lines=236> */
[C---:B--2---:R-:W-:Y:S04]  /*13bb0*/  FADD.FTZ R0, R113.reuse, R0 ;  /* 0x0000000071007221 */ /* 0x044fe80000010000 */
[C---:B-1----:R-:W-:Y:S08]  /*13bc0*/  HMMA.16816.F32.BF16 R72, R88.reuse, R104, R72 ;  /* 0x000000685848723c */ /* 0x042ff00000041848 */
[C---:B------:R-:W-:Y:S01]  /*13bd0*/  HMMA.16816.F32.BF16 R12, R88.reuse, R106, R12 ;  /* 0x0000006a580c723c */ /* 0x040fe2000004180c */
[----:B------:R-:W1:Y:S07]  /*13be0*/  LDSM.16.MT88.4 R104, [R144+0x9000] ;  /* 0x009000009068783b */ /* 0x000e6e0000004200 */
[C---:B-----5:R-:W-:Y:S07]  /*13bf0*/  HMMA.16816.F32.BF16 R76, R88.reuse, R20, R76 ;  /* 0x00000014584c723c */ /* 0x060fee000004184c */
[----:B------:R-:W-:Y:S01]  /*13c00*/  F2FP.BF16.PACK_AB R20, R130, R129 ;  /* 0x000000818214723e */ /* 0x000fe200000010ff */
[C---:B------:R-:W-:Y:S04]  /*13c10*/  HMMA.16816.F32.BF16 R80, R88.reuse, R22, R80 ;  /* 0x000000165850723c */ /* 0x040fe80000041850 */
[----:B------:R-:W-:Y:S01]  /*13c20*/  F2FP.BF16.PACK_AB R21, R113, R112 ;  /* 0x000000707115723e */ /* 0x000fe200000010ff */
[----:B------:R-:W-:Y:S02]  /*13c30*/  FADD.FTZ R129, R129, R126 ;  /* 0x0000007e81817221 */ /* 0x000fe40000010000 */
[----:B----4-:R-:W-:Y:S01]  /*13c40*/  F2FP.BF16.PACK_AB R22, R115, R114 ;  /* 0x000000727316723e */ /* 0x010fe200000010ff */
[C---:B------:R-:W-:Y:S04]  /*13c50*/  HMMA.16816.F32.BF16 R16, R88.reuse, R92, R16 ;  /* 0x0000005c5810723c */ /* 0x040fe80000041810 */
[----:B------:R-:W-:Y:S01]  /*13c60*/  F2FP.BF16.PACK_AB R23, R132, R131 ;  /* 0x000000838417723e */ /* 0x000fe200000010ff */
[----:B------:R-:W-:Y:S03]  /*13c70*/  FADD.FTZ R5, R130, R129 ;  /* 0x0000008182057221 */ /* 0x000fe60000010000 */
[----:B------:R-:W-:Y:S01]  /*13c80*/  HMMA.16816.F32.BF16 R84, R88, R94, R84 ;  /* 0x0000005e5854723c */ /* 0x000fe20000041854 */
[----:B------:R-:W2:Y:S03]  /*13c90*/  LDSM.16.MT88.4 R88, [R148+0xb000] ;  /* 0x00b000009458783b */ /* 0x000ea60000004200 */
[----:B------:R-:W-:Y:S02]  /*13ca0*/  FADD.FTZ R114, R114, R5 ;  /* 0x0000000572727221 */ /* 0x000fe40000010000 */
[----:B------:R-:W-:Y:S01]  /*13cb0*/  FADD.FTZ R5, R131, R0 ;  /* 0x0000000083057221 */ /* 0x000fe20000010000 */
[----:B------:R-:W-:Y:S01]  /*13cc0*/  MOV R0, R3 ;  /* 0x0000000300007202 */ /* 0x000fe20000000f00 */
[C---:B---3--:R-:W-:Y:S01]  /*13cd0*/  HMMA.16816.F32.BF16 R8, R20.reuse, R96, R8 ;  /* 0x000000601408723c */ /* 0x048fe20000041808 */
[----:B------:R-:W3:Y:S04]  /*13ce0*/  LDSM.16.MT88.4 R92, [R146+0xb000] ;  /* 0x00b00000925c783b */ /* 0x000ee80000004200 */
[----:B------:R-:W-:Y:S02]  /*13cf0*/  FADD.FTZ R115, R115, R114 ;  /* 0x0000007273737221 */ /* 0x000fe40000010000 */
[----:B------:R-:W-:Y:S01]  /*13d00*/  FFMA.FTZ R96, R31, c[0x0][0x23c], -R119 ;  /* 0x00008f001f607a23 */ /* 0x000fe20000010877 */
[C---:B------:R-:W-:Y:S04]  /*13d10*/  HMMA.16816.F32.BF16 R36, R20.reuse, R98, R36 ;  /* 0x000000621424723c */ /* 0x040fe80000041824 */
[----:B------:R-:W-:Y:S04]  /*13d20*/  FADD.FTZ R5, R132, R5 ;  /* 0x0000000584057221 */ /* 0x000fe80000010000 */
        /* <DEDUP_REMOVED lines=68> */
.L_x_7726:
[----:B------:R-:W1:Y:S01]  /*14170*/  SHFL.BFLY PT, R0, R173, 0x2, 0x1f ;  /* 0x0c401f00ad007f89 */ /* 0x000e6200000e0000 */
[----:B------:R-:W-:Y:S01]  /*14180*/  MOV R8, 0x3f800000 ;  /* 0x3f80000000087802 */ /* 0x000fe20000000f00 */
[----:B------:R-:W-:Y:S02]  /*14190*/  BSSY B0, `(.L_x_7731) ;  /* 0x00000d5000007945 */ /* 0x000fe40003800000 */
[----:B------:R-:W2:Y:S04]  /*141a0*/  SHFL.BFLY PT, R2, R171, 0x2, 0x1f ;  /* 0x0c401f00ab027f89 */ /* 0x000ea800000e0000 */
[----:B------:R-:W3:Y:S04]  /*141b0*/  S2R R15, SR_TID.X ;  /* 0x00000000000f7919 */ /* 0x000ee80000002100 */
[----:B------:R-:W-:Y:S01]  /*141c0*/  BAR.SYNC.DEFER_BLOCKING 0x0 ;  /* 0x0000000000007b1d */ /* 0x000fe20000010000 */
[----:B-1----:R-:W-:-:S02]  /*141d0*/  FADD.FTZ R0, R0, R173 ;  /* 0x000000ad00007221 */ /* 0x002fc40000010000 */
[----:B--2---:R-:W-:-:S03]  /*141e0*/  FADD.FTZ R7, R2, R171 ;  /* 0x000000ab02077221 */ /* 0x004fc60000010000 */
[----:B------:R-:W1:Y:S04]  /*141f0*/  SHFL.BFLY PT, R5, R0, 0x1, 0x1f ;  /* 0x0c201f0000057f89 */ /* 0x000e6800000e0000 */
[----:B------:R-:W2:Y:S04]  /*14200*/  S2R R2, SR_TID.X ;  /* 0x0000000000027919 */ /* 0x000ea80000002100 */
[----:B------:R-:W4:Y:S01]  /*14210*/  SHFL.BFLY PT, R4, R7, 0x1, 0x1f ;  /* 0x0c201f0007047f89 */ /* 0x000f2200000e0000 */
[----:B-1----:R-:W-:Y:S01]  /*14220*/  FADD.FTZ R5, R0, R5 ;  /* 0x0000000500057221 */ /* 0x002fe20000010000 */
[----:B---3--:R-:W-:-:S02]  /*14230*/  SHF.R.S32.HI R0, RZ, 0x1f, R15 ;  /* 0x0000001fff007819 */ /* 0x008fc4000001140f */
[----:B--2---:R-:W-:Y:S02]  /*14240*/  SHF.R.S32.HI R11, RZ, 0x1f, R2 ;  /* 0x0000001fff0b7819 */ /* 0x004fe40000011402 */
[----:B------:R-:W-:Y:S02]  /*14250*/  LEA.HI R9, R0, R15, RZ, 0x4 ;  /* 0x0000000f00097211 */ /* 0x000fe400078f20ff */
[----:B------:R-:W-:Y:S01]  /*14260*/  LEA.HI R10, R11, R2, RZ, 0x2 ;  /* 0x000000020b0a7211 */ /* 0x000fe200078f10ff */
[----:B----4-:R-:W-:Y:S01]  /*14270*/  FADD.FTZ R4, R7, R4 ;  /* 0x0000000407047221 */ /* 0x010fe20000010000 */
[----:B------:R-:W-:Y:S02]  /*14280*/  LOP3.LUT R0, R9, 0xfffffff0, RZ, 0xc0, !PT ;  /* 0xfffffff009007812 */ /* 0x000fe400078ec0ff */
[--C-:B------:R-:W-:Y:S02]  /*14290*/  SHF.R.S32.HI R13, RZ, 0x2, R10.reuse ;  /* 0x00000002ff0d7819 */ /* 0x100fe4000001140a */
[----:B------:R-:W-:-:S02]  /*142a0*/  SHF.R.S32.HI R6, RZ, 0x1f, R10 ;  /* 0x0000001fff067819 */ /* 0x000fc4000001140a */
[----:B------:R-:W-:Y:S02]  /*142b0*/  FSETP.NE.FTZ.AND P4, PT, R5, RZ, PT ;  /* 0x000000ff0500720b */ /* 0x000fe40003f95000 */
[----:B------:R-:W-:Y:S02]  /*142c0*/  FSETP.NE.FTZ.AND P3, PT, R4, RZ, PT ;  /* 0x000000ff0400720b */ /* 0x000fe40003f75000 */
[----:B------:R-:W-:Y:S02]  /*142d0*/  LEA.HI R6, R6, R13, RZ, 0x3 ;  /* 0x0000000d06067211 */ /* 0x000fe400078f18ff */
[----:B------:R-:W-:Y:S02]  /*142e0*/  IADD3 R0, -R0, R15, RZ ;  /* 0x0000000f00007210 */ /* 0x000fe40007ffe1ff */
[----:B------:R-:W-:Y:S02]  /*142f0*/  LOP3.LUT R6, R6, 0xfffffff8, RZ, 0xc0, !PT ;  /* 0xfffffff806067812 */ /* 0x000fe400078ec0ff */
[----:B------:R-:W-:-:S02]  /*14300*/  LEA.HI R11, R11, R2, RZ, 0x5 ;  /* 0x000000020b0b7211 */ /* 0x000fc400078f28ff */
[----:B------:R-:W-:Y:S01]  /*14310*/  LOP3.LUT R15, R10, 0x1ffffffc, RZ, 0xc0, !PT ;  /* 0x1ffffffc0a0f7812 */ /* 0x000fe200078ec0ff */
[----:B------:R-:W1:Y:S01]  /*14320*/  @P4 MUFU.RCP R8, R5 ;  /* 0x0000000500084308 */ /* 0x000e620000001000 */
[----:B------:R-:W-:Y:S02]  /*14330*/  MOV R7, 0x3f800000 ;  /* 0x3f80000000077802 */ /* 0x000fe40000000f00 */
[----:B------:R-:W-:Y:S02]  /*14340*/  IADD3 R6, R13, -R6, RZ ;  /* 0x800000060d067210 */ /* 0x000fe40007ffe0ff */
[----:B------:R-:W-:Y:S02]  /*14350*/  SHF.R.S32.HI R10, RZ, 0x5, R11 ;  /* 0x00000005ff0a7819 */ /* 0x000fe4000001140b */
[----:B------:R-:W-:Y:S01]  /*14360*/  IADD3 R15, -R15, R2, RZ ;  /* 0x000000020f0f7210 */ /* 0x000fe20007ffe1ff */
[----:B------:R-:W2:Y:S01]  /*14370*/  @P3 MUFU.RCP R7, R4 ;  /* 0x0000000400073308 */ /* 0x000ea20000001000 */
[----:B------:R-:W-:-:S02]  /*14380*/  SHF.R.S32.HI R9, RZ, 0x4, R9 ;  /* 0x00000004ff097819 */ /* 0x000fc40000011409 */
[----:B------:R-:W-:Y:S02]  /*14390*/  LOP3.LUT R14, R6, 0x1, RZ, 0xc0, !PT ;  /* 0x00000001060e7812 */ /* 0x000fe400078ec0ff */
[----:B------:R-:W-:Y:S02]  /*143a0*/  LEA R12, R10, R15, 0x9 ;  /* 0x0000000f0a0c7211 */ /* 0x000fe400078e48ff */
[----:B------:R-:W-:Y:S01]  /*143b0*/  SHF.L.U32 R13, R9, 0x6, RZ ;  /* 0x00000006090d7819 */ /* 0x000fe200000006ff */
[----:B-1----:R-:W-:Y:S01]  /*143c0*/  FMUL.FTZ R96, R8, R96 ;  /* 0x0000006008607220 */ /* 0x002fe20000410000 */
[----:B------:R-:W-:Y:S01]  /*143d0*/  LEA.HI R15, R0, R0, RZ, 0x1 ;  /* 0x00000000000f7211 */ /* 0x000fe200078f08ff */
[----:B------:R-:W-:Y:S01]  /*143e0*/  FMUL.FTZ R97, R8, R97 ;  /* 0x0000006108617220 */ /* 0x000fe20000410000 */
[----:B------:R-:W-:Y:S01]  /*143f0*/  SHF.L.U32 R17, R6, 0x6, RZ ;  /* 0x0000000606117819 */ /* 0x000fe200000006ff */
[----:B------:R-:W-:Y:S01]  /*14400*/  FMUL.FTZ R36, R8, R36 ;  /* 0x0000002408247220 */ /* 0x000fe20000410000 */
[----:B------:R-:W-:Y:S01]  /*14410*/  ISETP.NE.U32.AND P0, PT, R14, 0x1, PT ;  /* 0x000000010e00780c */ /* 0x000fe20003f05070 */
[C---:B------:R-:W-:Y:S01]  /*14420*/  FMUL.FTZ R37, R8.reuse, R37 ;  /* 0x0000002508257220 */ /* 0x040fe20000410000 */
[----:B------:R-:W-:Y:S01]  /*14430*/  LOP3.LUT R13, R13, 0x1c0, RZ, 0xc0, !PT ;  /* 0x000001c00d0d7812 */ /* 0x000fe200078ec0ff */
[----:B--2---:R-:W-:Y:S01]  /*14440*/  FMUL.FTZ R99, R7, R99 ;  /* 0x0000006307637220 */ /* 0x004fe20000410000 */
[----:B------:R-:W-:Y:S01]  /*14450*/  SHF.L.U32 R14, R15, 0x2, RZ ;  /* 0x000000020f0e7819 */ /* 0x000fe200000006ff */
[----:B------:R-:W-:Y:S01]  /*14460*/  FMUL.FTZ R98, R7, R98 ;  /* 0x0000006207627220 */ /* 0x000fe20000410000 */
[----:B------:R-:W-:Y:S01]  /*14470*/  LOP3.LUT R17, R17, 0x1c0, RZ, 0xc0, !PT ;  /* 0x000001c011117812 */ /* 0x000fe200078ec0ff */
[----:B------:R-:W-:Y:S01]  /*14480*/  FMUL.FTZ R39, R7, R39 ;  /* 0x0000002707277220 */ /* 0x000fe20000410000 */
[----:B------:R-:W-:Y:S01]  /*14490*/  LOP3.LUT R14, R13, 0x38, R14, 0xf8, !PT ;  /* 0x000000380d0e7812 */ /* 0x000fe200078ef80e */
        /* <DEDUP_REMOVED lines=114> */
[----:B------:R4:W-:Y:S04]  /*14bc0*/  STS.64 [R17+0x4800], R78 ;  /* 0x0048004e11007388 */ /* 0x0009e80000000a00 */
[----:B------:R-:W-:Y:S04]  /*14bd0*/  STS.64 [R18+0x4000], R80 ;  /* 0x0040005012007388 */ /* 0x000fe80000000a00 */
[----:B------:R-:W-:Y:S01]  /*14be0*/  STS.64 [R18+0x4800], R82 ;  /* 0x0048005212007388 */ /* 0x000fe20000000a00 */
[----:B--2---:R-:W-:-:S03]  /*14bf0*/  IMAD R8, R8, c[0x0][0x210], R157 ;  /* 0x0000840008087a24 */ /* 0x004fc600078e029d */
[----:B------:R-:W2:Y:S04]  /*14c00*/  S2R R7, SR_CTAID.X ;  /* 0x0000000000077919 */ /* 0x000ea80000002500 */
[----:B------:R-:W-:Y:S04]  /*14c10*/  STS.64 [R19+0x4000], R88 ;  /* 0x0040005813007388 */ /* 0x000fe80000000a00 */
[----:B------:R-:W-:Y:S01]  /*14c20*/  STS.64 [R19+0x4800], R90 ;  /* 0x0048005a13007388 */ /* 0x000fe20000000a00 */
[----:B---3--:R-:W-:-:S03]  /*14c30*/  IADD3 R77, -R157, RZ, RZ ;  /* 0x000000ff9d4d7210 */ /* 0x008fc60007ffe1ff */
[----:B------:R-:W-:Y:S01]  /*14c40*/  STS.64 [R16+0x4000], R84 ;  /* 0x0040005410007388 */ /* 0x000fe20000000a00 */
[----:B----4-:R-:W-:-:S03]  /*14c50*/  SHF.R.S32.HI R79, RZ, 0x1f, R10 ;  /* 0x0000001fff4f7819 */ /* 0x010fc6000001140a */
[----:B------:R-:W-:Y:S01]  /*14c60*/  STS.64 [R16+0x4800], R86 ;  /* 0x0048005610007388 */ /* 0x000fe20000000a00 */
[----:B-1----:R-:W-:Y:S01]  /*14c70*/  IMAD R77, R77, c[0x0][0x1c0], R96 ;  /* 0x000070004d4d7a24 */ /* 0x002fe200078e0260 */
[----:B------:R-:W-:Y:S02]  /*14c80*/  LEA.HI R79, R79, R10, RZ, 0x2 ;  /* 0x0000000a4f4f7211 */ /* 0x000fe400078f10ff */
[----:B------:R-:W-:Y:S01]  /*14c90*/  BAR.SYNC.DEFER_BLOCKING 0x0 ;  /* 0x0000000000007b1d */ /* 0x000fe20000010000 */
[----:B------:R-:W-:Y:S01]  /*14ca0*/  IMAD R8, R8, c[0x0][0x1c0], R77 ;  /* 0x0000700008087a24 */ /* 0x000fe200078e024d */
[----:B------:R-:W-:Y:S02]  /*14cb0*/  LOP3.LUT R79, R79, 0xffffffc, RZ, 0xc0, !PT ;  /* 0x0ffffffc4f4f7812 */ /* 0x000fe400078ec0ff */
[----:B--2---:R-:W-:Y:S02]  /*14cc0*/  SHF.L.U32 R11, R7, 0x6, RZ ;  /* 0x00000006070b7819 */ /* 0x004fe400000006ff */
[----:B------:R-:W-:-:S03]  /*14cd0*/  IADD3 R10, R10, -R79, RZ ;  /* 0x8000004f0a0a7210 */ /* 0x000fc60007ffe0ff */
[----:B------:R-:W-:Y:S01]  /*14ce0*/  IMAD R8, R8, c[0x0][0x214], R11 ;  /* 0x0000850008087a24 */ /* 0x000fe200078e020b */
        /* <DEDUP_REMOVED lines=31> */
.L_x_7732:
[----:B--234-:R-:W-:Y:S05]  /*14ee0*/  BSYNC B0 ;  /* 0x0000000000007941 */ /* 0x01cfea0003800000 */
.L_x_7731:
[----:B------:R-:W-:Y:S01]  /*14ef0*/  IMAD.SHL.U32 R10, R0, 0x4, RZ ;  /* 0x00000004000a7824 */ /* 0x000fe200078e00ff */
[----:B------:R-:W-:Y:S01]  /*14f00*/  IADD3 R5, R9, 0x8, RZ ;  /* 0x0000000809057810 */ /* 0x000fe20007ffe0ff */
[----:B------:R-:W-:Y:S01]  /*14f10*/  IMAD R156, R7, -0x40, R156 ;  /* 0xffffffc0079c7824 */ /* 0x000fe200078e029c */
[----:B------:R-:W-:Y:S01]  /*14f20*/  IADD3 R3, R9, 0x10, RZ ;  /* 0x0000001009037810 */ /* 0x000fe20007ffe0ff */
[----:B------:R-:W-:Y:S01]  /*14f30*/  IMAD R8, R8, c[0x0][0x22c], RZ ;  /* 0x00008b0008087a24 */ /* 0x000fe200078e02ff */
        /* <DEDUP_REMOVED lines=38> */
.L_x_7733:
        /* <DEDUP_REMOVED lines=14> */
.L_x_8394:


//--------------------- .text._ZN5flash24flash_fwd_splitkv_kernelI23Flash_fwd_kernel_traitsILi128ELi64ELi64ELi4ELb0ELb0EN7cutlass10bfloat16_tE19Flash_kernel_traitsILi128ELi64ELi64ELi4ES3_EELb1ELb0ELb0ELb0ELb1ELb1ELb1ELb1EEEvNS_16Flash_fwd_paramsE --------------------------
	.section	.text._ZN5flash24flash_fwd_splitkv_kernelI23Flash_fwd_kernel_traitsILi128ELi64ELi64ELi4ELb0ELb0EN7cutlass10bfloat16_tE19Flash_kernel_traitsILi128ELi64ELi64ELi4ES3_EELb1ELb0ELb0ELb0ELb1ELb1ELb1ELb1EEEvNS_16Flash_fwd_paramsE,"ax",@progbits
	.sectioninfo	@"SHI_REGISTERS=204"
	.align	128
        .global         _ZN5flash24flash_fwd_splitkv_kernelI23Flash_fwd_kernel_traitsILi128ELi64ELi64ELi4ELb0ELb0EN7cutlass10bfloat16_tE19Flash_kernel_traitsILi128ELi64ELi64ELi4ES3_EELb1ELb0ELb0ELb0ELb1ELb1ELb1ELb1EEEvNS_16Flash_fwd_paramsE
        .type           _ZN5flash24flash_fwd_splitkv_kernelI23Flash_fwd_kernel_traitsILi128ELi64ELi64ELi4ELb0ELb0EN7cutlass10bfloat16_tE19Flash_kernel_traitsILi128ELi64ELi64ELi4ES3_EELb1ELb0ELb0ELb0ELb1ELb1ELb1ELb1EEEvNS_16Flash_fwd_paramsE,@function
        .size           _ZN5flash24flash_fwd_splitkv_kernelI23Flash_fwd_kernel_traitsILi128ELi64ELi64ELi4ELb0ELb0EN7cutlass10bfloat16_tE19Flash_kernel_traitsILi128ELi64ELi64ELi4ES3_EELb1ELb0ELb0ELb0ELb1ELb1ELb1ELb1EEEvNS_16Flash_fwd_paramsE,(.L_x_8395 - _ZN5flash24flash_fwd_splitkv_kernelI23Flash_fwd_kernel_traitsILi128ELi64ELi64ELi4ELb0ELb0EN7cutlass10bfloat16_tE19Flash_kernel_traitsILi128ELi64ELi64ELi4ES3_EELb1ELb0ELb0ELb0ELb1ELb1ELb1ELb1EEEvNS_16Flash_fwd_paramsE)
        .other          _ZN5flash24flash_fwd_splitkv_kernelI23Flash_fwd_kernel_traitsILi128ELi64ELi64ELi4ELb0ELb0EN7cutlass10bfloat16_tE19Flash_kernel_traitsILi128ELi64ELi64ELi4ES3_EELb1ELb0ELb0ELb0ELb1ELb1ELb1ELb1EEEvNS_16Flash_fwd_paramsE,@"STO_CUDA_ENTRY STV_DEFAULT"
_ZN5flash24flash_fwd_splitkv_kernelI23Flash_fwd_kernel_traitsILi128ELi64ELi64ELi4ELb0ELb0EN7cutlass10bfloat16_tE19Flash_kernel_traitsILi128ELi64ELi64ELi4ES3_EELb1ELb0ELb0ELb0ELb1ELb1ELb1ELb1EEEvNS_16Flash_fwd_paramsE:
.text._ZN5flash24flash_fwd_splitkv_kernelI23Flash_fwd_kernel_traitsILi128ELi64ELi64ELi4ELb0ELb0EN7cutlass10bfloat16_tE19Flash_kernel_traitsILi128ELi64ELi64ELi4ES3_EELb1ELb0ELb0ELb0ELb1ELb1ELb1ELb1EEEvNS_16Flash_fwd_paramsE:
        /* <DEDUP_REMOVED lines=53> */
.L_x_7734:
[----:B-1-34-:R-:W-:Y:S02]  /*0350*/  MOV R5, c[0x0][0x218] ;  /* 0x0000860000057a02 */ /* 0x01afe40000000f00 */
.L_x_7735:
        /* <DEDUP_REMOVED lines=140> */
.L_x_7736:
        /* <DEDUP_REMOVED lines=95> */
.L_x_7737:
        /* <DEDUP_REMOVED lines=16> */
.L_x_7739:
        /* <DEDUP_REMOVED lines=52> */
.L_x_7738:
        /* <DEDUP_REMOVED lines=207> */
.L_x_7778:
        /* <DEDUP_REMOVED lines=142> */
.L_x_7744:
[----:B------:R-:W-:Y:S05]  /*2c20*/  BSYNC B0 ;  /* 0x0000000000007941 */ /* 0x000fea0003800000 */
.L_x_7743:
        /* <DEDUP_REMOVED lines=102> */
.L_x_7746:
[----:B------:R-:W-:Y:S05]  /*3290*/  BSYNC B0 ;  /* 0x0000000000007941 */ /* 0x000fea0003800000 */
.L_x_7745:
        /* <DEDUP_REMOVED lines=106> */
.L_x_7748:
[----:B------:R-:W-:Y:S05]  /*3940*/  BSYNC B0 ;  /* 0x0000000000007941 */ /* 0x000fea0003800000 */
.L_x_7747:
        /* <DEDUP_REMOVED lines=110> */
.L_x_7750:
[----:B------:R-:W-:Y:S05]  /*4030*/  BSYNC B0 ;  /* 0x0000000000007941 */ /* 0x000fea0003800000 */
.L_x_7749:
        /* <DEDUP_REMOVED lines=9> */
.L_x_7742:
        /* <DEDUP_REMOVED lines=85> */
.L_x_7755:
[----:B------:R-:W-:Y:S05]  /*4620*/  BSYNC B0 ;  /* 0x0000000000007941 */ /* 0x000fea0003800000 */
.L_x_7754:
        /* <DEDUP_REMOVED lines=86> */
.L_x_7757:
[----:B------:R-:W-:Y:S05]  /*4b90*/  BSYNC B0 ;  /* 0x0000000000007941 */ /* 0x000fea0003800000 */
.L_x_7756:
[----:B-----5:R4:W-:Y:S02]  /*4ba0*/  STG.E.128 [R108.64+0x80], R44 ;  /* 0x0000802c6c007986 */ /* 0x0209e4000c101d06 */
.L_x_7753:
[----:B------:R-:W-:Y:S05]  /*4bb0*/  BSYNC B1 ;  /* 0x0000000000017941 */ /* 0x000fea0003800000 */
.L_x_7752:
        /* <DEDUP_REMOVED lines=90> */
.L_x_7761:
[----:B------:R-:W-:Y:S05]  /*5160*/  BSYNC B0 ;  /* 0x0000000000007941 */ /* 0x000fea0003800000 */
.L_x_7760:
        /* <DEDUP_REMOVED lines=91> */
.L_x_7763:
[----:B------:R-:W-:Y:S05]  /*5720*/  BSYNC B0 ;  /* 0x0000000000007941 */ /* 0x000fea0003800000 */
.L_x_7762:
[----:B-----5:R4:W-:Y:S02]  /*5730*/  STG.E.128 [R148.64+0x80], R44 ;  /* 0x0000802c94007986 */ /* 0x0209e4000c101d06 */
.L_x_7759:
[----:B------:R-:W-:Y:S05]  /*5740*/  BSYNC B1 ;  /* 0x0000000000017941 */ /* 0x000fea0003800000 */
.L_x_7758:
        /* <DEDUP_REMOVED lines=90> */
.L_x_7767:
[----:B------:R-:W-:Y:S05]  /*5cf0*/  BSYNC B0 ;  /* 0x0000000000007941 */ /* 0x000fea0003800000 */
.L_x_7766:
        /* <DEDUP_REMOVED lines=91> */
.L_x_7769:
[----:B------:R-:W-:Y:S05]  /*62b0*/  BSYNC B0 ;  /* 0x0000000000007941 */ /* 0x000fea0003800000 */
.L_x_7768:
[C---:B--2---:R-:W-:Y:S04]  /*62c0*/  LEA R2, P0, R90.reuse, R108, 0x1 ;  /* 0x0000006c5a027211 */ /* 0x044fe800078008ff */
[----:B------:R-:W-:Y:S05]  /*62d0*/  LEA.HI.X R3, R90, R107, R91, 0x1, P0 ;  /* 0x0000006b5a037211 */ /* 0x000fea00000f0c5b */
[----:B-----5:R2:W-:Y:S04]  /*62e0*/  STG.E.128 [R2.64], R44 ;  /* 0x0000002c02007986 */ /* 0x0205e8000c101d06 */
.L_x_7765:
[----:B------:R-:W-:Y:S05]  /*62f0*/  BSYNC B1 ;  /* 0x0000000000017941 */ /* 0x000fea0003800000 */
.L_x_7764:
        /* <DEDUP_REMOVED lines=92> */
.L_x_7773:
[----:B------:R-:W-:Y:S05]  /*68c0*/  BSYNC B0 ;  /* 0x0000000000007941 */ /* 0x000fea0003800000 */
.L_x_7772:
        /* <DEDUP_REMOVED lines=93> */
.L_x_7775:
[----:B------:R-:W-:Y:S05]  /*6ea0*/  BSYNC B0 ;  /* 0x0000000000007941 */ /* 0x000fea0003800000 */
.L_x_7774:
[C---:B--2---:R-:W-:Y:S04]  /*6eb0*/  LEA R2, P0, R95.reuse, R108, 0x1 ;  /* 0x0000006c5f027211 */ /* 0x044fe800078008ff */
[----:B------:R-:W-:Y:S05]  /*6ec0*/  LEA.HI.X R3, R95, R107, R94, 0x1, P0 ;  /* 0x0000006b5f037211 */ /* 0x000fea00000f0c5e */
[----:B-----5:R2:W-:Y:S04]  /*6ed0*/  STG.E.128 [R2.64], R44 ;  /* 0x0000002c02007986 */ /* 0x0205e8000c101d06 */
.L_x_7771:
[----:B------:R-:W-:Y:S05]  /*6ee0*/  BSYNC B1 ;  /* 0x0000000000017941 */ /* 0x000fea0003800000 */
.L_x_7770:
        /* <DEDUP_REMOVED lines=8> */
.L_x_7741:
        /* <DEDUP_REMOVED lines=34> */
.L_x_7751:
        /* <DEDUP_REMOVED lines=80> */
.L_x_7776:
        /* <DEDUP_REMOVED lines=9> */
.L_x_7777:
[----:B------:R-:W-:Y:S04]  /*7720*/  IADD3 R11, R11, -0x1, RZ ;  /* 0xffffffff0b0b7810 */ /* 0x000fe80007ffe0ff */
[----:B------:R-:W-:Y:S11]  /*7730*/  ISETP.GT.AND P0, PT, R11, R81, PT ;  /* 0x000000510b00720c */ /* 0x000ff60003f04270 */
[----:B------:R-:W-:Y:S02]  /*7740*/  @!UPT UIADD3 URZ, URZ, URZ, URZ ;  /* 0x0000003f3f3ff290 */ /* 0x000fe4000fffe03f */
[----:B------:R-:W-:-:S05]  /*7750*/  @P0 BRA `(.L_x_7778) ;  /* 0xffffabe000000947 */ /* 0x000fca000383ffff */
.L_x_7740:
        /* <DEDUP_REMOVED lines=93> */
.L_x_7785:
[----:B------:R-:W-:Y:S05]  /*7d30*/  BSYNC B0 ;  /* 0x0000000000007941 */ /* 0x000fea0003800000 */
.L_x_7784:
        /* <DEDUP_REMOVED lines=45> */
.L_x_7787:
[----:B------:R-:W-:Y:S05]  /*8010*/  BSYNC B0 ;  /* 0x0000000000007941 */ /* 0x000fea0003800000 */
.L_x_7786:
[----:B------:R3:W-:Y:S02]  /*8020*/  STS.128 [R160+0x2000], R12 ;  /* 0x0020000ca0007388 */ /* 0x0007e40000000c00 */
.L_x_7783:
[----:B------:R-:W-:Y:S05]  /*8030*/  BSYNC B1 ;  /* 0x0000000000017941 */ /* 0x000fea0003800000 */
.L_x_7782:
        /* <DEDUP_REMOVED lines=56> */
.L_x_7791:
[----:B------:R-:W-:Y:S05]  /*83c0*/  BSYNC B0 ;  /* 0x0000000000007941 */ /* 0x000fea0003800000 */
.L_x_7790:
        /* <DEDUP_REMOVED lines=45> */
.L_x_7793:
[----:B------:R-:W-:Y:S05]  /*86a0*/  BSYNC B0 ;  /* 0x0000000000007941 */ /* 0x000fea0003800000 */
.L_x_7792:
[----:B------:R1:W-:Y:S02]  /*86b0*/  STS.128 [R160+0x2800], R20 ;  /* 0x00280014a0007388 */ /* 0x0003e40000000c00 */
.L_x_7789:
[----:B------:R-:W-:Y:S05]  /*86c0*/  BSYNC B1 ;  /* 0x0000000000017941 */ /* 0x000fea0003800000 */
.L_x_7788:
        /* <DEDUP_REMOVED lines=56> */
.L_x_7797:
[----:B--2---:R-:W-:Y:S05]  /*8a50*/  BSYNC B0 ;  /* 0x0000000000007941 */ /* 0x004fea0003800000 */
.L_x_7796:
        /* <DEDUP_REMOVED lines=44> */
.L_x_7799:
[----:B------:R-:W-:Y:S05]  /*8d20*/  BSYNC B0 ;  /* 0x0000000000007941 */ /* 0x000fea0003800000 */
.L_x_7798:
[----:B------:R2:W-:Y:S02]  /*8d30*/  STS.128 [R160+0x3000], R28 ;  /* 0x0030001ca0007388 */ /* 0x0005e40000000c00 */
.L_x_7795:
[----:B------:R-:W-:Y:S05]  /*8d40*/  BSYNC B1 ;  /* 0x0000000000017941 */ /* 0x000fea0003800000 */
.L_x_7794:
        /* <DEDUP_REMOVED lines=55> */
.L_x_7802:
[----:B-1----:R-:W-:Y:S05]  /*90c0*/  BSYNC B0 ;  /* 0x0000000000007941 */ /* 0x002fea0003800000 */
.L_x_7801:
        /* <DEDUP_REMOVED lines=44> */
.L_x_7804:
[----:B------:R-:W-:Y:S05]  /*9390*/  BSYNC B0 ;  /* 0x0000000000007941 */ /* 0x000fea0003800000 */
.L_x_7803:
[----:B------:R2:W-:Y:S01]  /*93a0*/  STS.128 [R160+0x3800], R24 ;  /* 0x00380018a0007388 */ /* 0x0005e20000000c00 */
[----:B------:R-:W-:Y:S05]  /*93b0*/  BRA `(.L_x_7800) ;  /* 0x0000308000007947 */ /* 0x000fea0003800000 */
.L_x_7781:
        /* <DEDUP_REMOVED lines=86> */
.L_x_7808:
[----:B------:R-:W-:Y:S05]  /*9920*/  BSYNC B0 ;  /* 0x0000000000007941 */ /* 0x000fea0003800000 */
.L_x_7807:
        /* <DEDUP_REMOVED lines=86> */
.L_x_7810:
[----:B------:R-:W-:Y:S05]  /*9e90*/  BSYNC B0 ;  /* 0x0000000000007941 */ /* 0x000fea0003800000 */
.L_x_7809:
[----:B------:R3:W-:Y:S02]  /*9ea0*/  STS.128 [R160+0x2000], R20 ;  /* 0x00200014a0007388 */ /* 0x0007e40000000c00 */
.L_x_7806:
[----:B------:R-:W-:Y:S05]  /*9eb0*/  BSYNC B1 ;  /* 0x0000000000017941 */ /* 0x000fea0003800000 */
.L_x_7805:
        /* <DEDUP_REMOVED lines=91> */
.L_x_7814:
[----:B------:R-:W-:Y:S05]  /*a470*/  BSYNC B0 ;  /* 0x0000000000007941 */ /* 0x000fea0003800000 */
.L_x_7813:
        /* <DEDUP_REMOVED lines=89> */
.L_x_7816:
[----:B------:R-:W-:Y:S05]  /*aa10*/  BSYNC B0 ;  /* 0x0000000000007941 */ /* 0x000fea0003800000 */
.L_x_7815:
[----:B------:R1:W-:Y:S02]  /*aa20*/  STS.128 [R160+0x2800], R4 ;  /* 0x00280004a0007388 */ /* 0x0003e40000000c00 */
.L_x_7812:
[----:B------:R-:W-:Y:S05]  /*aa30*/  BSYNC B1 ;  /* 0x0000000000017941 */ /* 0x000fea0003800000 */
.L_x_7811:
        /* <DEDUP_REMOVED lines=94> */
.L_x_7820:
[----:B------:R-:W-:Y:S05]  /*b020*/  BSYNC B0 ;  /* 0x0000000000007941 */ /* 0x000fea0003800000 */
.L_x_7819:
        /* <DEDUP_REMOVED lines=90> */
.L_x_7822:
[----:B------:R-:W-:Y:S05]  /*b5d0*/  BSYNC B0 ;  /* 0x0000000000007941 */ /* 0x000fea0003800000 */
.L_x_7821:
[----:B------:R3:W-:Y:S02]  /*b5e0*/  STS.128 [R160+0x3000], R20 ;  /* 0x00300014a0007388 */ /* 0x0007e40000000c00 */
.L_x_7818:
[----:B------:R-:W-:Y:S05]  /*b5f0*/  BSYNC B1 ;  /* 0x0000000000017941 */ /* 0x000fea0003800000 */
.L_x_7817:
        /* <DEDUP_REMOVED lines=92> */
.L_x_7824:
[----:B------:R-:W-:Y:S05]  /*bbc0*/  BSYNC B0 ;  /* 0x0000000000007941 */ /* 0x000fea0003800000 */
.L_x_7823:
        /* <DEDUP_REMOVED lines=94> */
.L_x_7826:
[----:B------:R-:W-:Y:S05]  /*c1b0*/  BSYNC B0 ;  /* 0x0000000000007941 */ /* 0x000fea0003800000 */
.L_x_7825:
[----:B------:R3:W-:Y:S01]  /*c1c0*/  STS.128 [R160+0x3800], R4 ;  /* 0x00380004a0007388 */ /* 0x0007e20000000c00 */
[----:B------:R-:W-:Y:S05]  /*c1d0*/  BRA `(.L_x_7800) ;  /* 0x0000026000007947 */ /* 0x000fea0003800000 */
.L_x_7780:
        /* <DEDUP_REMOVED lines=38> */
.L_x_7800:
[----:B------:R-:W-:Y:S05]  /*c440*/  BSYNC B2 ;  /* 0x0000000000027941 */ /* 0x000fea0003800000 */
.L_x_7779:
[----:B------:R-:W-:Y:S01]  /*c450*/  IADD3 R166, R102, -0x1, RZ ;  /* 0xffffffff66a67810 */ /* 0x000fe20007ffe0ff */
[----:B------:R-:W-:Y:S01]  /*c460*/  IMAD.SHL.U32 R153, R136, 0x8, RZ ;  /* 0x0000000888997824 */ /* 0x000fe200078e00ff */
[----:B------:R-:W-:-:S02]  /*c470*/  LEA R162, P0, R144, c[0x0][0x168], 0x1 ;  /* 0x00005a0090a27a11 */ /* 0x000fc400078008ff */
[----:B-123--:R-:W-:Y:S01]  /*c480*/  LEA.HI R7, R70, R70, RZ, 0x1 ;  /* 0x0000004646077211 */ /* 0x00efe200078f08ff */
[----:B------:R-:W-:Y:S01]  /*c490*/  IMAD.SHL.U32 R3, R166, 0x40, RZ ;  /* 0x00000040a6037824 */ /* 0x000fe200078e00ff */
[----:B------:R-:W-:Y:S02]  /*c4a0*/  LEA.HI.X R161, R144, c[0x0][0x16c], R60, 0x1, P0 ;  /* 0x00005b0090a17a11 */ /* 0x000fe400000f0c3c */
[----:B------:R-:W-:Y:S01]  /*c4b0*/  LOP3.LUT R7, R7, 0xfffffffe, RZ, 0xc0, !PT ;  /* 0xfffffffe07077812 */ /* 0x000fe200078ec0ff */
[----:B------:R-:W-:Y:S01]  /*c4c0*/  IMAD.IADD R5, R62, 0x1, -R3 ;  /* 0x000000013e057824 */ /* 0x000fe200078e0a03 */
[----:B------:R-:W-:-:S03]  /*c4d0*/  SHF.R.S32.HI R167, RZ, 0x1f, R64 ;  /* 0x0000001fffa77819 */ /* 0x000fc60000011440 */
[----:B------:R-:W-:Y:S01]  /*c4e0*/  IMAD.IADD R70, R70, 0x1, -R7 ;  /* 0x0000000146467824 */ /* 0x000fe200078e0a07 */
[-C--:B------:R-:W-:Y:S02]  /*c4f0*/  ISETP.GE.AND P1, PT, R18, R5.reuse, PT ;  /* 0x000000051200720c */ /* 0x080fe40003f26270 */
[-C--:B------:R-:W-:Y:S02]  /*c500*/  ISETP.GE.AND P5, PT, R0, R5.reuse, PT ;  /* 0x000000050000720c */ /* 0x080fe40003fa6270 */
[-C--:B------:R-:W-:Y:S02]  /*c510*/  ISETP.GE.AND P2, PT, R2, R5.reuse, PT ;  /* 0x000000050200720c */ /* 0x080fe40003f46270 */
[-C--:B------:R-:W-:Y:S02]  /*c520*/  ISETP.GE.AND P4, PT, R136, R5.reuse, PT ;  /* 0x000000058800720c */ /* 0x080fe40003f86270 */
[----:B------:R-:W-:Y:S01]  /*c530*/  ISETP.GE.AND P6, PT, R0, R5, PT ;  /* 0x000000050000720c */ /* 0x000fe20003fc6270 */
[----:B------:R-:W-:Y:S01]  /*c540*/  IMAD.SHL.U32 R0, R66, 0x40, RZ ;  /* 0x0000004042007824 */ /* 0x000fe200078e00ff */
[----:B------:R-:W-:-:S03]  /*c550*/  LEA.HI R167, R167, R64, RZ, 0x2 ;  /* 0x00000040a7a77211 */ /* 0x000fc600078f10ff */
[----:B------:R-:W-:Y:S01]  /*c560*/  @!P1 IMAD.MOV.U32 R4, RZ, RZ, c[0x0][0x198] ;  /* 0x00006600ff049624 */ /* 0x000fe200078e00ff */
[----:B------:R-:W-:Y:S01]  /*c570*/  LOP3.LUT R0, R0, 0x1c0, RZ, 0xc0, !PT ;  /* 0x000001c000007812 */ /* 0x000fe200078ec0ff */
[----:B------:R-:W-:Y:S01]  /*c580*/  @!P1 IMAD.MOV.U32 R163, RZ, RZ, R161 ;  /* 0x000000ffffa39224 */ /* 0x000fe200078e00a1 */
[C---:B------:R-:W-:Y:S01]  /*c590*/  @!P5 LEA R8, P0, R71.reuse, R162, 0x1 ;  /* 0x000000a24708d211 */ /* 0x040fe200078008ff */
[----:B------:R-:W-:Y:S01]  /*c5a0*/  @!P1 IMAD.MOV.U32 R6, RZ, RZ, c[0x0][0x19c] ;  /* 0x00006700ff069624 */ /* 0x000fe200078e00ff */
[----:B------:R-:W-:Y:S01]  /*c5b0*/  LOP3.LUT R153, R0, 0x8, R153, 0xf8, !PT ;  /* 0x0000000800997812 */ /* 0x000fe200078ef899 */
[----:B------:R-:W-:Y:S01]  /*c5c0*/  @!P1 IMAD.WIDE.U32 R10, R4, 0x60, R162 ;  /* 0x00000060040a9825 */ /* 0x000fe200078e00a2 */
[----:B------:R-:W-:Y:S02]  /*c5d0*/  @!P5 LEA.HI.X R9, R71, R161, R72, 0x1, P0 ;  /* 0x000000a14709d211 */ /* 0x000fe400000f0c48 */
[----:B------:R-:W-:Y:S01]  /*c5e0*/  SHF.R.S32.HI R167, RZ, 0x2, R167 ;  /* 0x00000002ffa77819 */ /* 0x000fe200000114a7 */
[----:B------:R-:W-:-:S02]  /*c5f0*/  @!P2 IMAD.MOV.U32 R4, RZ, RZ, c[0x0][0x198] ;  /* 0x00006600ff04a624 */ /* 0x000fc400078e00ff */
[----:B------:R-:W-:Y:S02]  /*c600*/  @!P1 IMAD R7, R6, 0x60, RZ ;  /* 0x0000006006079824 */ /* 0x000fe400078e02ff */
[----:B------:R-:W-:Y:S01]  /*c610*/  @!P2 IMAD.MOV.U32 R6, RZ, RZ, c[0x0][0x19c] ;  /* 0x00006700ff06a624 */ /* 0x000fe200078e00ff */
[C---:B------:R-:W-:Y:S01]  /*c620*/  @!P2 LEA R12, P0, R4.reuse, R162, 0x6 ;  /* 0x000000a2040ca211 */ /* 0x040fe200078030ff */
[----:B------:R-:W-:Y:S02]  /*c630*/  @!P4 IMAD.MOV.U32 R163, RZ, RZ, R161 ;  /* 0x000000ffffa3c224 */ /* 0x000fe400078e00a1 */
[----:B------:R-:W-:Y:S01]  /*c640*/  @!P1 IMAD.IADD R11, R11, 0x1, R7 ;  /* 0x000000010b0b9824 */ /* 0x000fe200078e0207 */
[----:B------:R-:W-:Y:S01]  /*c650*/  @!P2 LEA.HI.X R13, R4, R161, R6, 0x6, P0 ;  /* 0x000000a1040da211 */ /* 0x000fe200000f3406 */
[----:B------:R-:W-:Y:S01]  /*c660*/  IMAD.SHL.U32 R4, R70, 0x8, RZ ;  /* 0x0000000846047824 */ /* 0x000fe200078e00ff */
[----:B------:R-:W-:Y:S01]  /*c670*/  @!PT LDS RZ, [RZ] ;  /* 0x00000000fffff984 */ /* 0x000fe20000000800 */
[----:B------:R-:W-:Y:S01]  /*c680*/  @!PT LDS RZ, [RZ] ;  /* 0x00000000fffff984 */ /* 0x000fe20000000800 */
[----:B------:R-:W-:Y:S01]  /*c690*/  @!PT LDS RZ, [RZ] ;  /* 0x00000000fffff984 */ /* 0x000fe20000000800 */
[----:B------:R1:W-:Y:S01]  /*c6a0*/  @!P4 LDGSTS.E.BYPASS.LTC128B.128 [R160+0x4000], [R162.64] ;  /* 0x04000000a2a0cfae */ /* 0x0003e2000b901d46 */
[----:B------:R-:W-:Y:S01]  /*c6b0*/  SHF.R.S32.HI R6, RZ, 0x1f, R69 ;  /* 0x0000001fff067819 */ /* 0x000fe20000011445 */
[----:B------:R-:W-:Y:S01]  /*c6c0*/  IMAD.MOV.U32 R7, RZ, RZ, 0x10 ;  /* 0x00000010ff077424 */ /* 0x000fe200078e00ff */
[----:B------:R-:W-:Y:S01]  /*c6d0*/  LEA R164, P0, R104, c[0x0][0x170], 0x1 ;  /* 0x00005c0068a47a11 */ /* 0x000fe200078008ff */
[----:B------:R1:W-:Y:S01]  /*c6e0*/  @!P4 LDGSTS.E.BYPASS.LTC128B.128 [R160+0x6000], [R162.64+0x80] ;  /* 0x06000080a2a0cfae */ /* 0x0003e2000b901d46 */
[----:B------:R-:W-:-:S02]  /*c6f0*/  LEA.HI R6, R6, R69, RZ, 0x3 ;  /* 0x0000004506067211 */ /* 0x000fc400078f18ff */
[----:B------:R-:W-:Y:S01]  /*c700*/  LEA.HI.X R165, R104, c[0x0][0x174], R101, 0x1, P0 ;  /* 0x00005d0068a57a11 */ /* 0x000fe200000f0c65 */
[----:B------:R2:W-:Y:S01]  /*c710*/  @!P5 LDGSTS.E.BYPASS.LTC128B.128 [R160+0x4800], [R8.64] ;  /* 0x0480000008a0dfae */ /* 0x0005e2000b901d46 */
[----:B------:R-:W-:-:S03]  /*c720*/  ISETP.GE.AND P4, PT, R18, R5, PT ;  /* 0x000000051200720c */ /* 0x000fc60003f86270 */
[----:B------:R2:W-:Y:S01]  /*c730*/  @!P5 LDGSTS.E.BYPASS.LTC128B.128 [R160+0x6800], [R8.64+0x80] ;  /* 0x0680008008a0dfae */ /* 0x0005e2000b901d46 */
[----:B------:R-:W-:Y:S02]  /*c740*/  ISETP.GE.AND P5, PT, R2, R5, PT ;  /* 0x000000050200720c */ /* 0x000fe40003fa6270 */
[----:B------:R-:W-:Y:S01]  /*c750*/  SHF.R.U32.HI R2, RZ, 0x3, R0 ;  /* 0x00000003ff027819 */ /* 0x000fe20000011600 */
[----:B------:R3:W-:Y:S01]  /*c760*/  @!P2 LDGSTS.E.BYPASS.LTC128B.128 [R160+0x5000], [R12.64] ;  /* 0x050000000ca0afae */ /* 0x0007e2000b901d46 */
[C---:B------:R-:W-:Y:S01]  /*c770*/  LOP3.LUT R0, R6.reuse, 0xfffffff8, RZ, 0xc0, !PT ;  /* 0xfffffff806007812 */ /* 0x040fe200078ec0ff */
[----:B------:R-:W-:Y:S01]  /*c780*/  IMAD.SHL.U32 R6, R6, 0x40, RZ ;  /* 0x0000004006067824 */ /* 0x000fe200078e00ff */
[----:B------:R-:W-:Y:S01]  /*c790*/  LOP3.LUT R153, R153, R2, RZ, 0x3c, !PT ;  /* 0x0000000299997212 */ /* 0x000fe200078e3cff */
[----:B------:R3:W-:Y:S03]  /*c7a0*/  @!P2 LDGSTS.E.BYPASS.LTC128B.128 [R160+0x7000], [R12.64+0x80] ;  /* 0x070000800ca0afae */ /* 0x0007e6000b901d46 */
[----:B------:R-:W-:Y:S01]  /*c7b0*/  LOP3.LUT R6, R6, 0xfffffe00, RZ, 0xc0, !PT ;  /* 0xfffffe0006067812 */ /* 0x000fe200078ec0ff */
[----:B------:R5:W-:Y:S01]  /*c7c0*/  @!P1 LDGSTS.E.BYPASS.LTC128B.128 [R160+0x5800], [R10.64] ;  /* 0x058000000aa09fae */ /* 0x000be2000b901d46 */
[----:B------:R-:W-:-:S02]  /*c7d0*/  IMAD R153, R70, 0x200, R153 ;  /* 0x0000020046997824 */ /* 0x000fc400078e0299 */
[----:B------:R-:W-:Y:S01]  /*c7e0*/  @!P5 IMAD.MOV.U32 R2, RZ, RZ, c[0x0][0x1a4] ;  /* 0x00006900ff02d624 */ /* 0x000fe200078e00ff */
[----:B------:R5:W-:Y:S01]  /*c7f0*/  @!P1 LDGSTS.E.BYPASS.LTC128B.128 [R160+0x7800], [R10.64+0x80] ;  /* 0x078000800aa09fae */ /* 0x000be2000b901d46 */
[----:B------:R-:W-:Y:S01]  /*c800*/  ISETP.GE.AND P1, PT, R136, R5, PT ;  /* 0x000000058800720c */ /* 0x000fe20003f26270 */
[----:B------:R-:W-:Y:S02]  /*c810*/  IMAD.IADD R5, R69, 0x1, -R0 ;  /* 0x0000000145057824 */ /* 0x000fe400078e0a00 */
[----:B------:R-:W0:Y:S01]  /*c820*/  LDGDEPBAR ;  /* 0x00000000000079af */ /* 0x000e220000000000 */
[----:B------:R-:W-:Y:S02]  /*c830*/  @!P5 IMAD.MOV.U32 R0, RZ, RZ, c[0x0][0x1a0] ;  /* 0x00006800ff00d624 */ /* 0x000fe400078e00ff */
[----:B------:R-:W-:Y:S01]  /*c840*/  IMAD.SHL.U32 R153, R153, 0x2, RZ ;  /* 0x0000000299997824 */ /* 0x000fe200078e00ff */
[----:B--2---:R-:W-:-:S04]  /*c850*/  @!P6 LEA R8, P0, R67, R164, 0x1 ;  /* 0x000000a44308e211 */ /* 0x004fc800078008ff */
[----:B------:R-:W-:Y:S02]  /*c860*/  IADD3 R151, R153, 0x4020, RZ ;  /* 0x0000402099977810 */ /* 0x000fe40007ffe0ff */
[----:B------:R-:W-:Y:S01]  /*c870*/  @!P6 LEA.HI.X R9, R67, R165, R68, 0x1, P0 ;  /* 0x000000a54309e211 */ /* 0x000fe200000f0c44 */
[----:B---3--:R-:W-:-:S04]  /*c880*/  @!P4 IMAD.MOV.U32 R12, RZ, RZ, c[0x0][0x1a0] ;  /* 0x00006800ff0cc624 */ /* 0x008fc800078e00ff */
[----:B------:R-:W-:-:S04]  /*c890*/  @!P4 IMAD.WIDE.U32 R12, R12, 0x60, R164 ;  /* 0x000000600c0cc825 */ /* 0x000fc800078e00a4 */
[----:B-----5:R-:W-:Y:S01]  /*c8a0*/  @!P4 IMAD.MOV.U32 R10, RZ, RZ, c[0x0][0x1a4] ;  /* 0x00006900ff0ac624 */ /* 0x020fe200078e00ff */
[----:B------:R-:W-:-:S04]  /*c8b0*/  DEPBAR.LE SB0, 0x0 ;  /* 0x000080000000791a */ /* 0x000fc80000000000 */
[----:B------:R-:W-:Y:S01]  /*c8c0*/  BAR.SYNC.DEFER_BLOCKING 0x0 ;  /* 0x0000000000007b1d */ /* 0x000fe20000010000 */
[----:B------:R-:W-:-:S04]  /*c8d0*/  @!P4 IMAD R10, R10, 0x60, RZ ;  /* 0x000000600a0ac824 */ /* 0x000fc800078e02ff */
        /* <DEDUP_REMOVED lines=16> */
[----:B------:R-:W-:Y:S02]  /*c9e0*/  @!P5 LEA.HI.X R17, R0, R165, R2, 0x6, P0 ;  /* 0x000000a50011d211 */ /* 0x000fe400000f3402 */
[----:B------:R-:W-:Y:S01]  /*c9f0*/  LOP3.LUT R4, R5, 0x8, R4, 0xf8, !PT ;  /* 0x0000000805047812 */ /* 0x000fe200078ef804 */
[----:B------:R-:W-:Y:S01]  /*ca00*/  @!PT LDS RZ, [RZ] ;  /* 0x00000000fffff984 */ /* 0x000fe20000000800 */
[----:B------:R-:W-:Y:S01]  /*ca10*/  @!PT LDS RZ, [RZ] ;  /* 0x00000000fffff984 */ /* 0x000fe20000000800 */
[----:B------:R-:W-:Y:S01]  /*ca20*/  @!PT LDS RZ, [RZ] ;  /* 0x00000000fffff984 */ /* 0x000fe20000000800 */
[----:B------:R2:W-:Y:S01]  /*ca30*/  @!P6 LDGSTS.E.BYPASS.LTC128B.128 [R160+0x8800], [R8.64] ;  /* 0x0880000008a0efae */ /* 0x0005e2000b901d46 */
[----:B------:R-:W-:Y:S02]  /*ca40*/  SHF.R.U32.HI R5, RZ, 0x3, R5 ;  /* 0x00000003ff057819 */ /* 0x000fe40000011605 */
[----:B------:R-:W-:Y:S01]  /*ca50*/  IADD3 R0, R153, 0x4000, RZ ;  /* 0x0000400099007810 */ /* 0x000fe20007ffe0ff */
[----:B------:R2:W-:Y:S01]  /*ca60*/  @!P6 LDGSTS.E.BYPASS.LTC128B.128 [R160+0xa800], [R8.64+0x80] ;  /* 0x0a80008008a0efae */ /* 0x0005e2000b901d46 */
[----:B------:R-:W-:Y:S01]  /*ca70*/  LOP3.LUT R4, R4, R5, RZ, 0x3c, !PT ;  /* 0x0000000504047212 */ /* 0x000fe200078e3cff */
[----:B------:R-:W-:-:S02]  /*ca80*/  IMAD R5, R63, 0x400, R6 ;  /* 0x000004003f057824 */ /* 0x000fc400078e0206 */
        /* <DEDUP_REMOVED lines=13> */
[C---:B------:R-:W-:Y:S01]  /*cb60*/  IMAD R150, R5.reuse, 0x2, R154 ;  /* 0x0000000205967824 */ /* 0x040fe200078e029a */
[----:B------:R-:W-:Y:S01]  /*cb70*/  @P4 STS.128 [R160+0x9800], RZ ;  /* 0x009800ffa0004388 */ /* 0x000fe20000000c00 */
[----:B----4-:R-:W-:-:S03]  /*cb80*/  IMAD R149, R5, 0x2, R152 ;  /* 0x0000000205957824 */ /* 0x010fc600078e0298 */
[----:B------:R-:W-:Y:S04]  /*cb90*/  @P4 STS.128 [R160+0xb800], RZ ;  /* 0x00b800ffa0004388 */ /* 0x000fe80000000c00 */
[----:B------:R-:W-:Y:S01]  /*cba0*/  @!PT LDS RZ, [RZ] ;  /* 0x00000000fffff984 */ /* 0x000fe20000000800 */
[----:B------:R-:W-:Y:S01]  /*cbb0*/  @!PT LDS RZ, [RZ] ;  /* 0x00000000fffff984 */ /* 0x000fe20000000800 */
[----:B------:R-:W-:Y:S01]  /*cbc0*/  @!PT LDS RZ, [RZ] ;  /* 0x00000000fffff984 */ /* 0x000fe20000000800 */
[----:B------:R2:W-:Y:S02]  /*cbd0*/  @!P4 LDGSTS.E.BYPASS.LTC128B.128 [R160+0x9800], [R10.64] ;  /* 0x098000000aa0cfae */ /* 0x0005e4000b901d46 */
[----:B------:R-:W-:Y:S01]  /*cbe0*/  @P1 IADD3 R151, R0, -0x20, RZ ;  /* 0xffffffe000971810 */ /* 0x000fe20007ffe0ff */
[----:B------:R-:W-:Y:S01]  /*cbf0*/  IMAD.MOV.U32 R0, RZ, RZ, 0x40 ;  /* 0x00000040ff007424 */ /* 0x000fe200078e00ff */
[----:B------:R2:W-:Y:S02]  /*cc00*/  @!P4 LDGSTS.E.BYPASS.LTC128B.128 [R160+0xb800], [R10.64+0x80] ;  /* 0x0b8000800aa0cfae */ /* 0x0005e4000b901d46 */
[----:B------:R-:W-:-:S02]  /*cc10*/  IADD3 R143, R151, 0x800, RZ ;  /* 0x00000800978f7810 */ /* 0x000fc40007ffe0ff */
        /* <DEDUP_REMOVED lines=10> */
[----:B------:R-:W-:Y:S01]  /*ccc0*/  LDSM.16.M88.4 R32, [R151] ;  /* 0x000000009720783b */ /* 0x000fe20000000200 */
[C---:B------:R-:W-:Y:S02]  /*ccd0*/  IADD3 R137, R151.reuse, 0x3000, RZ ;  /* 0x0000300097897810 */ /* 0x040fe40007ffe0ff */
[----:B------:R-:W-:Y:S01]  /*cce0*/  IADD3 R136, R151, 0x3800, RZ ;  /* 0x0000380097887810 */ /* 0x000fe20007ffe0ff */
[----:B------:R-:W4:Y:S04]  /*ccf0*/  LDSM.16.M88.4 R36, [R153+0x4800] ;  /* 0x004800009924783b */ /* 0x000f280000000200 */
[----:B------:R-:W5:Y:S04]  /*cd00*/  LDSM.16.M88.4 R48, [R153+0x5000] ;  /* 0x005000009930783b */ /* 0x000f680000000200 */
[----:B--2---:R-:W2:Y:S04]  /*cd10*/  LDSM.16.M88.4 R8, [R153+0x5800] ;  /* 0x005800009908783b */ /* 0x004ea80000000200 */
[----:B------:R-:W-:Y:S04]  /*cd20*/  LDSM.16.M88.4 R72, [R150] ;  /* 0x000000009648783b */ /* 0x000fe80000000200 */
[----:B------:R-:W1:Y:S04]  /*cd30*/  LDSM.16.M88.4 R44, [R147+0x4000] ;  /* 0x00400000932c783b */ /* 0x000e680000000200 */
[----:B------:R-:W1:Y:S04]  /*cd40*/  LDSM.16.M88.4 R80, [R151+0x800] ;  /* 0x000800009750783b */ /* 0x000e680000000200 */
[----:B------:R-:W1:Y:S01]  /*cd50*/  LDSM.16.M88.4 R24, [R151+0x1000] ;  /* 0x001000009718783b */ /* 0x000e620000000200 */
[C---:B---3--:R-:W-:Y:S03]  /*cd60*/  HMMA.16816.F32.BF16 R16, R12.reuse, R20, RZ ;  /* 0x000000140c10723c */ /* 0x048fe600000418ff */
[----:B------:R-:W3:Y:S04]  /*cd70*/  LDSM.16.M88.4 R68, [R151+0x1800] ;  /* 0x001800009744783b */ /* 0x000ee80000000200 */
[----:B------:R-:W-:Y:S01]  /*cd80*/  LDSM.16.M88.4 R84, [R149] ;  /* 0x000000009554783b */ /* 0x000fe20000000200 */
[C---:B------:R-:W-:Y:S03]  /*cd90*/  HMMA.16816.F32.BF16 R20, R12.reuse, R22, RZ ;  /* 0x000000160c14723c */ /* 0x040fe600000418ff */
[----:B------:R-:W-:Y:S04]  /*cda0*/  LDSM.16.M88.4 R40, [R147+0x5000] ;  /* 0x005000009328783b */ /* 0x000fe80000000200 */
[----:B------:R-:W-:Y:S01]  /*cdb0*/  LDSM.16.M88.4 R96, [R140+0x1000] ;  /* 0x001000008c60783b */ /* 0x000fe20000000200 */
[C---:B----4-:R-:W-:Y:S03]  /*cdc0*/  HMMA.16816.F32.BF16 R28, R12.reuse, R36, RZ ;  /* 0x000000240c1c723c */ /* 0x050fe600000418ff */
[----:B------:R-:W-:Y:S04]  /*cdd0*/  LDSM.16.M88.4 R88, [R140+0x2000] ;  /* 0x002000008c58783b */ /* 0x000fe80000000200 */
[----:B------:R-:W-:Y:S01]  /*cde0*/  LDSM.16.M88.4 R92, [R151+0x2800] ;  /* 0x00280000975c783b */ /* 0x000fe20000000200 */
[----:B-----5:R-:W-:Y:S03]  /*cdf0*/  HMMA.16816.F32.BF16 R52, R12, R48, RZ ;  /* 0x000000300c34723c */ /* 0x020fe600000418ff */
[----:B------:R-:W0:Y:S05]  /*ce00*/  LDGDEPBAR ;  /* 0x00000000000079af */ /* 0x000e2a0000000000 */
[----:B------:R-:W-:Y:S08]  /*ce10*/  HMMA.16816.F32.BF16 R20, R56, R34, R20 ;  /* 0x000000223814723c */ /* 0x000ff00000041814 */
[C---:B------:R-:W-:Y:S08]  /*ce20*/  HMMA.16816.F32.BF16 R36, R12.reuse, R38, RZ ;  /* 0x000000260c24723c */ /* 0x040ff000000418ff */
[C---:B------:R-:W-:Y:S08]  /*ce30*/  HMMA.16816.F32.BF16 R48, R12.reuse, R50, RZ ;  /* 0x000000320c30723c */ /* 0x040ff000000418ff */
[C---:B--2---:R-:W-:Y:S08]  /*ce40*/  HMMA.16816.F32.BF16 R76, R12.reuse, R8, RZ ;  /* 0x000000080c4c723c */ /* 0x044ff000000418ff */
[----:B------:R-:W-:Y:S01]  /*ce50*/  HMMA.16816.F32.BF16 R12, R12, R10, RZ ;  /* 0x0000000a0c0c723c */ /* 0x000fe200000418ff */
[----:B------:R-:W-:Y:S07]  /*ce60*/  LDSM.16.M88.4 R8, [R147+0x4800] ;  /* 0x004800009308783b */ /* 0x000fee0000000200 */
[----:B------:R-:W-:Y:S01]  /*ce70*/  HMMA.16816.F32.BF16 R16, R56, R32, R16 ;  /* 0x000000203810723c */ /* 0x000fe20000041810 */
[----:B------:R-:W2:Y:S07]  /*ce80*/  LDSM.16.M88.4 R32, [R140] ;  /* 0x000000008c20783b */ /* 0x000eae0000000200 */
[----:B-1----:R-:W-:Y:S08]  /*ce90*/  HMMA.16816.F32.BF16 R20, R72, R46, R20 ;  /* 0x0000002e4814723c */ /* 0x002ff00000041814 */
        /* <DEDUP_REMOVED lines=20> */
[----:B------:R-:W-:Y:S01]  /*cfe0*/  HMMA.16816.F32.BF16 R16, R84, R32, R16 ;  /* 0x000000205410723c */ /* 0x000fe20000041810 */
[----:B------:R-:W-:Y:S07]  /*cff0*/  LDSM.16.M88.4 R32, [R153+0x6800] ;  /* 0x006800009920783b */ /* 0x000fee0000000200 */
[C---:B------:R-:W-:Y:S08]  /*d000*/  HMMA.16816.F32.BF16 R76, R72.reuse, R24, R76 ;  /* 0x00000018484c723c */ /* 0x040ff0000004184c */
[----:B------:R-:W-:Y:S01]  /*d010*/  HMMA.16816.F32.BF16 R72, R72, R26, R12 ;  /* 0x0000001a4848723c */ /* 0x000fe2000004180c */
[----:B------:R-:W-:Y:S04]  /*d020*/  LDSM.16.M88.4 R12, [R150+0x2000] ;  /* 0x00200000960c783b */ /* 0x000fe80000000200 */
[----:B------:R-:W1:Y:S03]  /*d030*/  LDSM.16.M88.4 R24, [R147+0x6000] ;  /* 0x006000009318783b */ /* 0x000e660000000200 */
[----:B--2---:R-:W-:Y:S08]  /*d040*/  HMMA.16816.F32.BF16 R20, R44, R42, R20 ;  /* 0x0000002a2c14723c */ /* 0x004ff00000041814 */
[C---:B---3--:R-:W-:Y:S08]  /*d050*/  HMMA.16816.F32.BF16 R36, R84.reuse, R10, R36 ;  /* 0x0000000a5424723c */ /* 0x048ff00000041824 */
[----:B------:R-:W-:Y:S01]  /*d060*/  HMMA.16816.F32.BF16 R28, R84, R8, R28 ;  /* 0x00000008541c723c */ /* 0x000fe2000004181c */
[----:B------:R-:W2:Y:S07]  /*d070*/  LDSM.16.M88.4 R8, [R149+0x2000] ;  /* 0x002000009508783b */ /* 0x000eae0000000200 */
[----:B------:R-:W-:Y:S01]  /*d080*/  HMMA.16816.F32.BF16 R16, R68, R56, R16 ;  /* 0x000000384410723c */ /* 0x000fe20000041810 */
[----:B------:R-:W3:Y:S07]  /*d090*/  LDSM.16.M88.4 R56, [R153+0x7000] ;  /* 0x007000009938783b */ /* 0x000eee0000000200 */
[----:B------:R-:W-:Y:S08]  /*d0a0*/  HMMA.16816.F32.BF16 R52, R84, R96, R52 ;  /* 0x000000605434723c */ /* 0x000ff00000041834 */
[----:B-1----:R-:W-:Y:S08]  /*d0b0*/  HMMA.16816.F32.BF16 R20, R12, R26, R20 ;  /* 0x0000001a0c14723c */ /* 0x002ff00000041814 */
[C---:B------:R-:W-:Y:S08]  /*d0c0*/  HMMA.16816.F32.BF16 R36, R68.reuse, R34, R36 ;  /* 0x000000224424723c */ /* 0x040ff00000041824 */
        /* <DEDUP_REMOVED lines=49> */
[----:B----4-:R-:W-:Y:S01]  /*d3e0*/  HMMA.16816.F32.BF16 R52, R12, R88, R52 ;  /* 0x000000580c34723c */ /* 0x010fe20000041834 */
[----:B------:R-:W-:Y:S02]  /*d3f0*/  FMUL.FTZ R0, R36, c[0x0][0x2ec] ;  /* 0x0000bb0024007a20 */ /* 0x000fe40000410000 */
[----:B------:R-:W-:Y:S02]  /*d400*/  FMUL.FTZ R36, R38, c[0x0][0x2ec] ;  /* 0x0000bb0026247a20 */ /* 0x000fe40000410000 */
[----:B------:R-:W-:-:S02]  /*d410*/  FMUL.FTZ R31, R31, c[0x0][0x2ec] ;  /* 0x0000bb001f1f7a20 */ /* 0x000fc40000410000 */
[----:B------:R-:W4:Y:S01]  /*d420*/  MUFU.TANH R29, R29 ;  /* 0x0000001d001d7308 */ /* 0x000f220000002400 */
[----:B------:R-:W-:Y:S01]  /*d430*/  HMMA.16816.F32.BF16 R76, R44, R20, R76 ;  /* 0x000000142c4c723c */ /* 0x000fe2000004184c */
[----:B------:R-:W2:Y:S01]  /*d440*/  LDSM.16.M88.4 R20, [R140+0x3800] ;  /* 0x003800008c14783b */ /* 0x000ea20000000200 */
[----:B------:R-:W-:-:S05]  /*d450*/  DEPBAR.LE SB0, 0x0 ;  /* 0x000080000000791a */ /* 0x000fca0000000000 */
[----:B------:R-:W-:Y:S01]  /*d460*/  MUFU.TANH R36, R36 ;  /* 0x0000002400247308 */ /* 0x000fe20000002400 */
[C---:B------:R-:W-:Y:S07]  /*d470*/  HMMA.16816.F32.BF16 R48, R12.reuse, R90, R48 ;  /* 0x0000005a0c30723c */ /* 0x040fee0000041830 */
[----:B------:R-:W-:Y:S01]  /*d480*/  MUFU.TANH R30, R30 ;  /* 0x0000001e001e7308 */ /* 0x000fe20000002400 */
[C---:B---3--:R-:W-:Y:S07]  /*d490*/  HMMA.16816.F32.BF16 R72, R12.reuse, R26, R72 ;  /* 0x0000001a0c48723c */ /* 0x048fee0000041848 */
[----:B------:R-:W-:Y:S01]  /*d4a0*/  MUFU.TANH R31, R31 ;  /* 0x0000001f001f7308 */ /* 0x000fe20000002400 */
[----:B------:R-:W-:Y:S08]  /*d4b0*/  HMMA.16816.F32.BF16 R76, R12, R24, R76 ;  /* 0x000000180c4c723c */ /* 0x000ff0000004184c */
[C---:B-1----:R-:W-:Y:S01]  /*d4c0*/  HMMA.16816.F32.BF16 R52, R8.reuse, R16, R52 ;  /* 0x000000100834723c */ /* 0x042fe20000041834 */
[----:B------:R1:W3:Y:S06]  /*d4d0*/  MUFU.TANH R17, R0 ;  /* 0x0000000000117308 */ /* 0x0002ec0000002400 */
[----:B------:R-:W-:Y:S01]  /*d4e0*/  FMUL.FTZ R16, R37, c[0x0][0x2ec] ;  /* 0x0000bb0025107a20 */ /* 0x000fe20000410000 */
[----:B------:R-:W-:Y:S01]  /*d4f0*/  HMMA.16816.F32.BF16 R48, R8, R18, R48 ;  /* 0x000000120830723c */ /* 0x000fe20000041830 */
[----:B------:R-:W-:-:S04]  /*d500*/  FMUL.FTZ R37, R39, c[0x0][0x2ec] ;  /* 0x0000bb0027257a20 */ /* 0x000fc80000410000 */
[----:B------:R-:W3:Y:S02]  /*d510*/  MUFU.TANH R16, R16 ;  /* 0x0000001000107308 */ /* 0x000ee40000002400 */
[----:B------:R-:W-:Y:S01]  /*d520*/  IMAD.SHL.U32 R18, R61, 0x2, RZ ;  /* 0x000000023d127824 */ /* 0x000fe200078e00ff */
[----:B--2---:R-:W-:Y:S01]  /*d530*/  HMMA.16816.F32.BF16 R72, R8, R22, R72 ;  /* 0x000000160848723c */ /* 0x004fe20000041848 */
[----:B-1----:R-:W-:-:S03]  /*d540*/  IMAD R0, R63, 0x10, R65 ;  /* 0x000000103f007824 */ /* 0x002fc600078e0241 */
[----:B------:R-:W-:Y:S01]  /*d550*/  LOP3.LUT R18, R18, 0x6, RZ, 0xc0, !PT ;  /* 0x0000000612127812 */ /* 0x000fe200078ec0ff */
[----:B------:R-:W-:Y:S01]  /*d560*/  MUFU.TANH R37, R37 ;  /* 0x0000002500257308 */ /* 0x000fe20000002400 */
[----:B------:R-:W-:Y:S02]  /*d570*/  IADD3 R39, R0, 0x1, R167 ;  /* 0x0000000100277810 */ /* 0x000fe40007ffe0a7 */
[----:B------:R-:W-:Y:S01]  /*d580*/  LOP3.LUT R0, R4, R6, RZ, 0xfc, !PT ;  /* 0x0000000604007212 */ /* 0x000fe200078efcff */
[----:B------:R-:W-:Y:S01]  /*d590*/  IMAD.IADD R18, R3, 0x1, R18 ;  /* 0x0000000103127824 */ /* 0x000fe200078e0212 */
[----:B------:R-:W-:Y:S01]  /*d5a0*/  IADD3 R19, R62, R39, -R156 ;  /* 0x000000273e137210 */ /* 0x000fe20007ffe89c */
[----:B------:R-:W-:Y:S01]  /*d5b0*/  HMMA.16816.F32.BF16 R76, R8, R20, R76 ;  /* 0x00000014084c723c */ /* 0x000fe2000004184c */
[----:B------:R-:W-:Y:S02]  /*d5c0*/  FMUL.FTZ R52, R52, c[0x0][0x2ec] ;  /* 0x0000bb0034347a20 */ /* 0x000fe40000410000 */
[----:B------:R-:W-:Y:S01]  /*d5d0*/  IADD3 R19, R19, c[0x0][0x2e8], RZ ;  /* 0x0000ba0013137a10 */ /* 0x000fe20007ffe0ff */
[----:B------:R-:W-:Y:S01]  /*d5e0*/  FMUL.FTZ R53, R53, c[0x0][0x2ec] ;  /* 0x0000bb0035357a20 */ /* 0x000fe20000410000 */
[----:B------:R-:W-:Y:S01]  /*d5f0*/  IADD3 R4, R18, 0x8, RZ ;  /* 0x0000000812047810 */ /* 0x000fe20007ffe0ff */
[----:B------:R-:W-:Y:S01]  /*d600*/  FMUL.FTZ R55, R55, c[0x0][0x2ec] ;  /* 0x0000bb0037377a20 */ /* 0x000fe20000410000 */
[----:B------:R-:W-:Y:S01]  /*d610*/  IADD3 R103, R19, 0x8, RZ ;  /* 0x0000000813677810 */ /* 0x000fe20007ffe0ff */
[----:B------:R-:W-:Y:S01]  /*d620*/  FMUL.FTZ R25, R49, c[0x0][0x2ec] ;  /* 0x0000bb0031197a20 */ /* 0x000fe20000410000 */
[-C--:B------:R-:W-:Y:S01]  /*d630*/  IMNMX R2, R19, R62.reuse, PT ;  /* 0x0000003e13027217 */ /* 0x080fe20003800200 */
[----:B------:R-:W1:Y:S01]  /*d640*/  MUFU.TANH R121, R52 ;  /* 0x0000003400797308 */ /* 0x000e620000002400 */
[----:B------:R-:W-:Y:S01]  /*d650*/  IMNMX R103, R103, R62, PT ;  /* 0x0000003e67677217 */ /* 0x000fe20003800200 */
[----:B------:R-:W-:Y:S01]  /*d660*/  FMUL.FTZ R54, R54, c[0x0][0x2ec] ;  /* 0x0000bb0036367a20 */ /* 0x000fe20000410000 */
[----:B------:R-:W-:Y:S01]  /*d670*/  IADD3 R19, R18, 0x1, RZ ;  /* 0x0000000112137810 */ /* 0x000fe20007ffe0ff */
[----:B------:R-:W-:Y:S01]  /*d680*/  FMUL.FTZ R72, R72, c[0x0][0x2ec] ;  /* 0x0000bb0048487a20 */ /* 0x000fe20000410000 */
[----:B------:R-:W-:Y:S01]  /*d690*/  IADD3 R6, R18, 0x10, RZ ;  /* 0x0000001012067810 */ /* 0x000fe20007ffe0ff */
[----:B------:R-:W-:Y:S01]  /*d6a0*/  FMUL.FTZ R27, R48, c[0x0][0x2ec] ;  /* 0x0000bb00301b7a20 */ /* 0x000fe20000410000 */
[CC--:B------:R-:W-:Y:S01]  /*d6b0*/  ISETP.GE.AND P5, PT, R19.reuse, R2.reuse, PT ;  /* 0x000000021300720c */ /* 0x0c0fe20003fa6270 */
[----:B------:R-:W2:Y:S01]  /*d6c0*/  MUFU.TANH R119, R53 ;  /* 0x0000003500777308 */ /* 0x000ea20000002400 */
[-C--:B------:R-:W-:Y:S01]  /*d6d0*/  ISETP.GE.AND P1, PT, R19, R103.reuse, PT ;  /* 0x000000671300720c */ /* 0x080fe20003f26270 */
[----:B------:R-:W-:Y:S01]  /*d6e0*/  FMUL.FTZ R26, R50, c[0x0][0x2ec] ;  /* 0x0000bb00321a7a20 */ /* 0x000fe20000410000 */
[CC--:B------:R-:W-:Y:S01]  /*d6f0*/  ISETP.GE.AND P0, PT, R4.reuse, R2.reuse, PT ;  /* 0x000000020400720c */ /* 0x0c0fe20003f06270 */
[----:B------:R-:W-:Y:S01]  /*d700*/  FMUL.FTZ R24, R51, c[0x0][0x2ec] ;  /* 0x0000bb0033187a20 */ /* 0x000fe20000410000 */
[-C--:B------:R-:W-:Y:S01]  /*d710*/  ISETP.GE.AND P2, PT, R4, R103.reuse, PT ;  /* 0x000000670400720c */ /* 0x080fe20003f46270 */
[----:B------:R-:W-:Y:S01]  /*d720*/  FMUL.FTZ R76, R76, c[0x0][0x2ec] ;  /* 0x0000bb004c4c7a20 */ /* 0x000fe20000410000 */
[----:B------:R-:W-:Y:S01]  /*d730*/  IADD3 R4, R18, 0x9, RZ ;  /* 0x0000000912047810 */ /* 0x000fe20007ffe0ff */
        /* <DEDUP_REMOVED lines=11> */
[----:B------:R-:W-:Y:S01]  /*d7f0*/  ISETP.GE.AND P6, PT, R4, R2, PT ;  /* 0x000000020400720c */ /* 0x000fe20003fc6270 */
[----:B------:R-:W-:Y:S01]  /*d800*/  FMUL.FTZ R74, R74, c[0x0][0x2ec] ;  /* 0x0000bb004a4a7a20 */ /* 0x000fe20000410000 */
[----:B------:R-:W-:Y:S01]  /*d810*/  ISETP.GE.AND P4, PT, R4, R103, PT ;  /* 0x000000670400720c */ /* 0x000fe20003f86270 */
[----:B------:R-:W-:Y:S01]  /*d820*/  FMUL.FTZ R75, R75, c[0x0][0x2ec] ;  /* 0x0000bb004b4b7a20 */ /* 0x000fe20000410000 */
[----:B------:R-:W-:Y:S01]  /*d830*/  IADD3 R12, R18, 0x18, RZ ;  /* 0x00000018120c7810 */ /* 0x000fe20007ffe0ff */
[----:B------:R-:W1:Y:S01]  /*d840*/  MUFU.TANH R124, R72 ;  /* 0x00000048007c7308 */ /* 0x000e620000002400 */
[----:B------:R-:W-:-:S02]  /*d850*/  FSEL R35, R35, -INF , !P0 ;  /* 0xff80000023237808 */ /* 0x000fc40004000000 */
[----:B------:R-:W-:Y:S02]  /*d860*/  FSEL R4, R41, -INF , !P2 ;  /* 0xff80000029047808 */ /* 0x000fe40005000000 */
[CC--:B------:R-:W-:Y:S02]  /*d870*/  ISETP.GE.AND P0, PT, R6.reuse, R2.reuse, PT ;  /* 0x000000020600720c */ /* 0x0c0fe40003f06270 */
[----:B------:R-:W-:Y:S01]  /*d880*/  ISETP.GE.AND P2, PT, R6, R103, PT ;  /* 0x000000670600720c */ /* 0x000fe20003f46270 */
[----:B------:R-:W1:Y:S01]  /*d890*/  MUFU.TANH R128, R54 ;  /* 0x0000003600807308 */ /* 0x000e620000002400 */
[----:B------:R-:W-:Y:S02]  /*d8a0*/  FSEL R21, R40, -INF , !P6 ;  /* 0xff80000028157808 */ /* 0x000fe40007000000 */
[----:B------:R-:W-:Y:S02]  /*d8b0*/  FSEL R6, R57, -INF , !P4 ;  /* 0xff80000039067808 */ /* 0x000fe40006000000 */
[----:B------:R-:W-:-:S02]  /*d8c0*/  ISETP.GE.AND P6, PT, R12, R2, PT ;  /* 0x000000020c00720c */ /* 0x000fc40003fc6270 */
[----:B------:R-:W-:Y:S01]  /*d8d0*/  ISETP.GE.AND P4, PT, R12, R103, PT ;  /* 0x000000670c00720c */ /* 0x000fe20003f86270 */
[----:B------:R-:W1:Y:S01]  /*d8e0*/  MUFU.TANH R27, R27 ;  /* 0x0000001b001b7308 */ /* 0x000e620000002400 */
[----:B------:R-:W-:Y:S02]  /*d8f0*/  IADD3 R12, R18, 0x19, RZ ;  /* 0x00000019120c7810 */ /* 0x000fe40007ffe0ff */
[----:B-----5:R-:W-:Y:S02]  /*d900*/  FSEL R15, R28, -INF , !P5 ;  /* 0xff8000001c0f7808 */ /* 0x020fe40006800000 */
[----:B------:R-:W-:Y:S02]  /*d910*/  IADD3 R20, R18, 0x20, RZ ;  /* 0x0000002012147810 */ /* 0x000fe40007ffe0ff */
[----:B------:R-:W-:Y:S01]  /*d920*/  ISETP.GE.AND P5, PT, R12, R2, PT ;  /* 0x000000020c00720c */ /* 0x000fe20003fa6270 */
[----:B------:R-:W5:Y:S01]  /*d930*/  MUFU.TANH R26, R26 ;  /* 0x0000001a001a7308 */ /* 0x000f620000002400 */
[----:B------:R-:W-:-:S02]  /*d940*/  IADD3 R8, R18, 0x21, RZ ;  /* 0x0000002112087810 */ /* 0x000fc40007ffe0ff */
[----:B----4-:R-:W-:Y:S02]  /*d950*/  FSEL R13, R29, -INF , !P0 ;  /* 0xff8000001d0d7808 */ /* 0x010fe40004000000 */
[----:B---3--:R-:W-:Y:S02]  /*d960*/  FSEL R11, R17, -INF , !P6 ;  /* 0xff800000110b7808 */ /* 0x008fe40007000000 */
[----:B------:R-:W-:Y:S01]  /*d970*/  FSEL R10, R36, -INF , !P4 ;  /* 0xff800000240a7808 */ /* 0x000fe20006000000 */
[----:B------:R-:W3:Y:S01]  /*d980*/  MUFU.TANH R129, R76 ;  /* 0x0000004c00817308 */ /* 0x000ee20000002400 */
[-C--:B------:R-:W-:Y:S02]  /*d990*/  ISETP.GE.AND P0, PT, R20, R2.reuse, PT ;  /* 0x000000021400720c */ /* 0x080fe40003f06270 */
[C---:B------:R-:W-:Y:S02]  /*d9a0*/  ISETP.GE.AND P6, PT, R8.reuse, R2, PT ;  /* 0x000000020800720c */ /* 0x040fe40003fc6270 */
[----:B------:R-:W-:-:S02]  /*d9b0*/  ISETP.GE.AND P4, PT, R8, R103, PT ;  /* 0x000000670800720c */ /* 0x000fc40003f86270 */
[----:B------:R-:W-:Y:S01]  /*d9c0*/  FSEL R9, R16, -INF , !P5 ;  /* 0xff80000010097808 */ /* 0x000fe20006800000 */
[----:B------:R-:W4:Y:S01]  /*d9d0*/  MUFU.TANH R120, R78 ;  /* 0x0000004e00787308 */ /* 0x000f220000002400 */
[C---:B------:R-:W-:Y:S02]  /*d9e0*/  IADD3 R17, R18.reuse, 0x29, RZ ;  /* 0x0000002912117810 */ /* 0x040fe40007ffe0ff */
[----:B------:R-:W-:Y:S02]  /*d9f0*/  IADD3 R16, R18, 0x30, RZ ;  /* 0x0000003012107810 */ /* 0x000fe40007ffe0ff */
[----:B-1----:R-:W-:Y:S02]  /*da00*/  FSEL R121, R121, -INF , !P0 ;  /* 0xff80000079797808 */ /* 0x002fe40004000000 */
[----:B--2---:R-:W-:Y:S01]  /*da10*/  FSEL R119, R119, -INF , !P6 ;  /* 0xff80000077777808 */ /* 0x004fe20007000000 */
[----:B------:R-:W1:Y:S01]  /*da20*/  MUFU.TANH R24, R24 ;  /* 0x0000001800187308 */ /* 0x000e620000002400 */
[----:B------:R-:W-:-:S02]  /*da30*/  FSEL R122, R122, -INF , !P4 ;  /* 0xff8000007a7a7808 */ /* 0x000fc40006000000 */
[-C--:B------:R-:W-:Y:S02]  /*da40*/  ISETP.GE.AND P0, PT, R17, R2.reuse, PT ;  /* 0x000000021100720c */ /* 0x080fe40003f06270 */
[C---:B------:R-:W-:Y:S02]  /*da50*/  ISETP.GE.AND P6, PT, R16.reuse, R2, PT ;  /* 0x000000021000720c */ /* 0x040fe40003fc6270 */
[-C--:B------:R-:W-:Y:S01]  /*da60*/  ISETP.GE.AND P4, PT, R16, R103.reuse, PT ;  /* 0x000000671000720c */ /* 0x080fe20003f86270 */
[----:B------:R-:W2:Y:S01]  /*da70*/  MUFU.TANH R125, R77 ;  /* 0x0000004d007d7308 */ /* 0x000ea20000002400 */
[----:B------:R-:W-:Y:S02]  /*da80*/  IADD3 R16, R18, 0x38, RZ ;  /* 0x0000003812107810 */ /* 0x000fe40007ffe0ff */
[----:B------:R-:W-:Y:S02]  /*da90*/  FSEL R14, R30, -INF , !P1 ;  /* 0xff8000001e0e7808 */ /* 0x000fe40004800000 */
[----:B------:R-:W-:-:S02]  /*daa0*/  ISETP.GE.AND P1, PT, R12, R103, PT ;  /* 0x000000670c00720c */ /* 0x000fc40003f26270 */
[----:B------:R-:W-:Y:S01]  /*dab0*/  FSEL R25, R25, -INF , !P0 ;  /* 0xff80000019197808 */ /* 0x000fe20004000000 */
[----:B------:R-:W1:Y:S01]  /*dac0*/  MUFU.TANH R115, R79 ;  /* 0x0000004f00737308 */ /* 0x000e620000002400 */
[----:B------:R-:W-:Y:S02]  /*dad0*/  FSEL R12, R31, -INF , !P2 ;  /* 0xff8000001f0c7808 */ /* 0x000fe40005000000 */
[----:B------:R-:W-:Y:S02]  /*dae0*/  ISETP.GE.AND P0, PT, R16, R2, PT ;  /* 0x000000021000720c */ /* 0x000fe40003f06270 */
[----:B------:R-:W-:Y:S02]  /*daf0*/  ISETP.GE.AND P2, PT, R20, R103, PT ;  /* 0x000000671400720c */ /* 0x000fe40003f46270 */
[----:B------:R-:W-:Y:S01]  /*db00*/  IADD3 R20, R18, 0x28, RZ ;  /* 0x0000002812147810 */ /* 0x000fe20007ffe0ff */
[----:B------:R-:W-:Y:S01]  /*db10*/  MUFU.TANH R123, R73 ;  /* 0x00000049007b7308 */ /* 0x000fe20000002400 */
[----:B------:R-:W-:-:S02]  /*db20*/  FSEL R124, R124, -INF , !P0 ;  /* 0xff8000007c7c7808 */ /* 0x000fc40004000000 */
[----:B------:R-:W-:Y:S02]  /*db30*/  FSEL R8, R37, -INF , !P1 ;  /* 0xff80000025087808 */ /* 0x000fe40004800000 */
[----:B------:R-:W-:Y:S02]  /*db40*/  FSEL R128, R128, -INF , !P2 ;  /* 0xff80000080807808 */ /* 0x000fe40005000000 */
[----:B------:R-:W-:Y:S01]  /*db50*/  ISETP.GT.AND P0, PT, R166, R155, PT ;  /* 0x0000009ba600720c */ /* 0x000fe20003f04270 */
[----:B------:R-:W1:Y:S01]  /*db60*/  MUFU.TANH R114, R74 ;  /* 0x0000004a00727308 */ /* 0x000e620000002400 */
[----:B------:R-:W-:Y:S01]  /*db70*/  BAR.SYNC.DEFER_BLOCKING 0x0 ;  /* 0x0000000000007b1d */ /* 0x000fe20000010000 */
[C---:B------:R-:W-:Y:S02]  /*db80*/  ISETP.GE.AND P5, PT, R20.reuse, R2, PT ;  /* 0x000000021400720c */ /* 0x040fe40003fa6270 */
[-C--:B------:R-:W-:Y:S02]  /*db90*/  ISETP.GE.AND P1, PT, R20, R103.reuse, PT ;  /* 0x000000671400720c */ /* 0x080fe40003f26270 */
[----:B------:R-:W-:-:S02]  /*dba0*/  ISETP.GE.AND P2, PT, R17, R103, PT ;  /* 0x000000671100720c */ /* 0x000fc40003f46270 */
[----:B------:R-:W1:Y:S01]  /*dbb0*/  MUFU.TANH R112, R75 ;  /* 0x0000004b00707308 */ /* 0x000e620000002400 */
[----:B------:R-:W-:Y:S02]  /*dbc0*/  IADD3 R17, R18, 0x31, RZ ;  /* 0x0000003112117810 */ /* 0x000fe40007ffe0ff */
[----:B------:R-:W-:Y:S02]  /*dbd0*/  FSEL R27, R27, -INF , !P5 ;  /* 0xff8000001b1b7808 */ /* 0x000fe40006800000 */
[----:B-----5:R-:W-:Y:S02]  /*dbe0*/  FSEL R26, R26, -INF , !P1 ;  /* 0xff8000001a1a7808 */ /* 0x020fe40004800000 */
[----:B---3--:R-:W-:Y:S02]  /*dbf0*/  FSEL R129, R129, -INF , !P6 ;  /* 0xff80000081817808 */ /* 0x008fe40007000000 */
[----:B----4-:R-:W-:Y:S02]  /*dc00*/  FSEL R120, R120, -INF , !P4 ;  /* 0xff80000078787808 */ /* 0x010fe40006000000 */
[----:B------:R-:W-:-:S02]  /*dc10*/  ISETP.GE.AND P5, PT, R17, R2, PT ;  /* 0x000000021100720c */ /* 0x000fc40003fa6270 */
[-C--:B------:R-:W-:Y:S02]  /*dc20*/  ISETP.GE.AND P1, PT, R17, R103.reuse, PT ;  /* 0x000000671100720c */ /* 0x080fe40003f26270 */
[C---:B------:R-:W-:Y:S02]  /*dc30*/  ISETP.GE.AND P6, PT, R18.reuse, R2, PT ;  /* 0x000000021200720c */ /* 0x040fe40003fc6270 */
[C---:B------:R-:W-:Y:S02]  /*dc40*/  ISETP.GE.AND P4, PT, R18.reuse, R103, PT ;  /* 0x000000671200720c */ /* 0x040fe40003f86270 */
[----:B------:R-:W-:Y:S02]  /*dc50*/  IADD3 R18, R18, 0x39, RZ ;  /* 0x0000003912127810 */ /* 0x000fe40007ffe0ff */
[----:B-1----:R-:W-:Y:S02]  /*dc60*/  FSEL R24, R24, -INF , !P2 ;  /* 0xff80000018187808 */ /* 0x002fe40005000000 */
[----:B--2---:R-:W-:-:S02]  /*dc70*/  FSEL R125, R125, -INF , !P5 ;  /* 0xff8000007d7d7808 */ /* 0x004fc40006800000 */
[----:B------:R-:W-:Y:S02]  /*dc80*/  FSEL R115, R115, -INF , !P1 ;  /* 0xff80000073737808 */ /* 0x000fe40004800000 */
[-C--:B------:R-:W-:Y:S02]  /*dc90*/  ISETP.GE.AND P2, PT, R16, R103.reuse, PT ;  /* 0x000000671000720c */ /* 0x080fe40003f46270 */
[C---:B------:R-:W-:Y:S02]  /*dca0*/  ISETP.GE.AND P5, PT, R18.reuse, R2, PT ;  /* 0x000000021200720c */ /* 0x040fe40003fa6270 */
[----:B------:R-:W-:Y:S02]  /*dcb0*/  ISETP.GE.AND P1, PT, R18, R103, PT ;  /* 0x000000671200720c */ /* 0x000fe40003f26270 */
        /* <DEDUP_REMOVED lines=65> */
.L_x_7828:
[----:B------:R-:W-:-:S05]  /*e0d0*/  IMAD.MOV.U32 R3, RZ, RZ, c[0x0][0x198] ;  /* 0x00006600ff037624 */ /* 0x000fca00078e00ff */
[----:B------:R-:W-:-:S04]  /*e0e0*/  LEA R3, -R3, RZ, 0x6 ;  /* 0x000000ff03037211 */ /* 0x000fc800078e31ff */
[----:B------:R-:W-:Y:S02]  /*e0f0*/  SHF.R.S32.HI R16, RZ, 0x1f, R3 ;  /* 0x0000001fff107819 */ /* 0x000fe40000011403 */
.L_x_7829:
        /* <DEDUP_REMOVED lines=29> */
.L_x_7827:
        /* <DEDUP_REMOVED lines=66> */
[----:B------:R-:W-:Y:S01]  /*e6f0*/  MUFU.EX2 R111, R111 ;  /* 0x0000006f006f7308 */ /* 0x000fe20000000800 */
[--C-:B------:R-:W-:Y:S01]  /*e700*/  FFMA.FTZ R107, R15, c[0x0][0x23c], -R126.reuse ;  /* 0x00008f000f6b7a23 */ /* 0x100fe2000001087e */
[----:B------:R-:W1:Y:S01]  /*e710*/  LDSM.16.MT88.4 R4, [R144+0xa000] ;  /* 0x00a000009004783b */ /* 0x000e620000004200 */
[--C-:B------:R-:W-:Y:S02]  /*e720*/  FFMA.FTZ R28, R13, c[0x0][0x23c], -R126.reuse ;  /* 0x00008f000d1c7a23 */ /* 0x100fe4000001087e */
[--C-:B------:R-:W-:Y:S02]  /*e730*/  FFMA.FTZ R33, R14, c[0x0][0x23c], -R117.reuse ;  /* 0x00008f000e217a23 */ /* 0x100fe40000010875 */
[----:B------:R-:W-:Y:S01]  /*e740*/  FFMA.FTZ R32, R12, c[0x0][0x23c], -R117 ;  /* 0x00008f000c207a23 */ /* 0x000fe20000010875 */
[----:B------:R-:W2:Y:S01]  /*e750*/  MUFU.EX2 R106, R106 ;  /* 0x0000006a006a7308 */ /* 0x000ea20000000800 */
[----:B------:R-:W3:Y:S01]  /*e760*/  LDSM.16.MT88.4 R12, [R146+0x8800] ;  /* 0x00880000920c783b */ /* 0x000ee20000004200 */
[----:B------:R-:W-:-:S02]  /*e770*/  FFMA.FTZ R29, R11, c[0x0][0x23c], -R126 ;  /* 0x00008f000b1d7a23 */ /* 0x000fc4000001087e */
[--C-:B------:R-:W-:Y:S02]  /*e780*/  FFMA.FTZ R0, R9, c[0x0][0x23c], -R126.reuse ;  /* 0x00008f0009007a23 */ /* 0x100fe4000001087e */
[--C-:B------:R-:W-:Y:S02]  /*e790*/  FFMA.FTZ R34, R10, c[0x0][0x23c], -R117.reuse ;  /* 0x00008f000a227a23 */ /* 0x100fe40000010875 */
[----:B------:R-:W4:Y:S01]  /*e7a0*/  MUFU.EX2 R30, R30 ;  /* 0x0000001e001e7308 */ /* 0x000f220000000800 */
[--C-:B------:R-:W-:Y:S02]  /*e7b0*/  FFMA.FTZ R31, R8, c[0x0][0x23c], -R117.reuse ;  /* 0x00008f00081f7a23 */ /* 0x100fe40000010875 */
[----:B------:R-:W5:Y:S01]  /*e7c0*/  LDSM.16.MT88.4 R8, [R145+0x8800] ;  /* 0x008800009108783b */ /* 0x000f620000004200 */
[----:B------:R-:W-:Y:S02]  /*e7d0*/  FFMA.FTZ R131, R128, c[0x0][0x23c], -R117 ;  /* 0x00008f0080837a23 */ /* 0x000fe40000010875 */
[----:B------:R-:W-:-:S02]  /*e7e0*/  FFMA.FTZ R116, R121, c[0x0][0x23c], -R126 ;  /* 0x00008f0079747a23 */ /* 0x000fc4000001087e */
[----:B------:R-:W-:Y:S01]  /*e7f0*/  MUFU.EX2 R113, R113 ;  /* 0x0000007100717308 */ /* 0x000fe20000000800 */
[----:B--2---:R-:W-:Y:S01]  /*e800*/  F2FP.BF16.PACK_AB R64, R106, R111 ;  /* 0x0000006f6a40723e */ /* 0x004fe200000010ff */
[----:B------:R-:W-:Y:S02]  /*e810*/  FFMA.FTZ R128, R122, c[0x0][0x23c], -R117 ;  /* 0x00008f007a807a23 */ /* 0x000fe40000010875 */
[--C-:B------:R-:W-:Y:S02]  /*e820*/  FFMA.FTZ R119, R119, c[0x0][0x23c], -R126.reuse ;  /* 0x00008f0077777a23 */ /* 0x100fe4000001087e */
[--C-:B------:R-:W-:Y:S02]  /*e830*/  FFMA.FTZ R118, R27, c[0x0][0x23c], -R126.reuse ;  /* 0x00008f001b767a23 */ /* 0x100fe4000001087e */
[----:B------:R-:W2:Y:S01]  /*e840*/  MUFU.EX2 R110, R110 ;  /* 0x0000006e006e7308 */ /* 0x000ea20000000800 */
[----:B----4-:R-:W-:Y:S01]  /*e850*/  F2FP.BF16.PACK_AB R66, R30, R109 ;  /* 0x0000006d1e42723e */ /* 0x010fe200000010ff */
[----:B------:R-:W-:-:S02]  /*e860*/  FFMA.FTZ R121, R25, c[0x0][0x23c], -R126 ;  /* 0x00008f0019797a23 */ /* 0x000fc4000001087e */
[--C-:B------:R-:W-:Y:S02]  /*e870*/  FFMA.FTZ R127, R26, c[0x0][0x23c], -R117.reuse ;  /* 0x00008f001a7f7a23 */ /* 0x100fe40000010875 */
[--C-:B------:R-:W-:Y:S02]  /*e880*/  FFMA.FTZ R122, R24, c[0x0][0x23c], -R117.reuse ;  /* 0x00008f00187a7a23 */ /* 0x100fe40000010875 */
[----:B------:R-:W-:Y:S01]  /*e890*/  MUFU.EX2 R108, R108 ;  /* 0x0000006c006c7308 */ /* 0x000fe20000000800 */
[----:B------:R-:W-:Y:S01]  /*e8a0*/  LDSM.16.MT88.4 R24, [R146+0x9000] ;  /* 0x009000009218783b */ /* 0x000fe20000004200 */
[----:B------:R-:W-:Y:S02]  /*e8b0*/  FFMA.FTZ R173, R123, c[0x0][0x23c], -R126 ;  /* 0x00008f007bad7a23 */ /* 0x000fe4000001087e */
[--C-:B------:R-:W-:Y:S02]  /*e8c0*/  FFMA.FTZ R114, R114, c[0x0][0x23c], -R117.reuse ;  /* 0x00008f0072727a23 */ /* 0x100fe40000010875 */
[----:B------:R-:W-:-:S02]  /*e8d0*/  FFMA.FTZ R171, R112, c[0x0][0x23c], -R117 ;  /* 0x00008f0070ab7a23 */ /* 0x000fc40000010875 */
[----:B------:R-:W4:Y:S01]  /*e8e0*/  MUFU.EX2 R35, R35 ;  /* 0x0000002300237308 */ /* 0x000f220000000800 */
[----:B--2---:R-:W-:Y:S01]  /*e8f0*/  F2FP.BF16.PACK_AB R65, R110, R113 ;  /* 0x000000716e41723e */ /* 0x004fe200000010ff */
[----:B------:R-:W-:Y:S02]  /*e900*/  FADD.FTZ R106, R111, R106 ;  /* 0x0000006a6f6a7221 */ /* 0x000fe40000010000 */
[----:B------:R-:W-:Y:S02]  /*e910*/  FADD.FTZ R113, R113, R110 ;  /* 0x0000006e71717221 */ /* 0x000fe40000010000 */
[----:B------:R-:W-:Y:S02]  /*e920*/  FADD.FTZ R109, R109, R106 ;  /* 0x0000006a6d6d7221 */ /* 0x000fe40000010000 */
[----:B------:R-:W-:Y:S02]  /*e930*/  MUFU.EX2 R107, R107 ;  /* 0x0000006b006b7308 */ /* 0x000fe40000000800 */
[----:B------:R-:W-:Y:S01]  /*e940*/  FADD.FTZ R30, R30, R109 ;  /* 0x0000006d1e1e7221 */ /* 0x000fe20000010000 */
[----:B----4-:R-:W-:-:S05]  /*e950*/  F2FP.BF16.PACK_AB R67, R35, R108 ;  /* 0x0000006c2343723e */ /* 0x010fca00000010ff */
        /* <DEDUP_REMOVED lines=31> */
[C---:B-1----:R-:W-:Y:S02]  /*eb50*/  HMMA.16816.F32.BF16 R60, R64.reuse, R4, RZ ;  /* 0x00000004403c723c */ /* 0x042fe400000418ff */
[----:B------:R-:W-:Y:S05]  /*eb60*/  MUFU.EX2 R173, R173 ;  /* 0x000000ad00ad7308 */ /* 0x000fea0000000800 */
[----:B--2---:R-:W-:Y:S01]  /*eb70*/  F2FP.BF16.PACK_AB R4, R28, R107 ;  /* 0x0000006b1c04723e */ /* 0x004fe200000010ff */
[----:B------:R-:W-:Y:S01]  /*eb80*/  HMMA.16816.F32.BF16 R64, R64, R6, RZ ;  /* 0x000000064040723c */ /* 0x000fe200000418ff */
[----:B----4-:R-:W-:Y:S01]  /*eb90*/  F2FP.BF16.PACK_AB R5, R32, R33 ;  /* 0x000000212005723e */ /* 0x010fe200000010ff */
[----:B------:R-:W-:Y:S01]  /*eba0*/  MUFU.EX2 R114, R114 ;  /* 0x0000007200727308 */ /* 0x000fe20000000800 */
        /* <DEDUP_REMOVED lines=9> */
[----:B---3--:R-:W-:Y:S01]  /*ec40*/  HMMA.16816.F32.BF16 R88, R4, R12, R88 ;  /* 0x0000000c0458723c */ /* 0x008fe20000041858 */
[----:B------:R-:W-:-:S02]  /*ec50*/  FADD.FTZ R29, R0, R29 ;  /* 0x0000001d001d7221 */ /* 0x000fc40000010000 */
        /* <DEDUP_REMOVED lines=166> */
.L_x_7831:
[----:B------:R-:W-:-:S05]  /*f6c0*/  IMAD.MOV.U32 R5, RZ, RZ, c[0x0][0x1a0] ;  /* 0x00006800ff057624 */ /* 0x000fca00078e00ff */
[----:B------:R-:W-:-:S04]  /*f6d0*/  LEA R5, -R5, RZ, 0x6 ;  /* 0x000000ff05057211 */ /* 0x000fc800078e31ff */
[----:B------:R-:W-:Y:S02]  /*f6e0*/  SHF.R.S32.HI R0, RZ, 0x1f, R5 ;  /* 0x0000001fff007819 */ /* 0x000fe40000011405 */
.L_x_7832:
        /* <DEDUP_REMOVED lines=128> */
[----:B------:R-:W4:Y:S01]  /*fef0*/  MUFU.TANH R0, R0 ;  /* 0x0000000000007308 */ /* 0x000f220000002400 */
[----:B------:R-:W-:-:S03]  /*ff00*/  FMUL.FTZ R6, R6, c[0x0][0x2ec] ;  /* 0x0000bb0006067a20 */ /* 0x000fc60000410000 */
[----:B------:R-:W-:Y:S02]  /*ff10*/  FMUL.FTZ R15, R108, c[0x0][0x2ec] ;  /* 0x0000bb006c0f7a20 */ /* 0x000fe40000410000 */
[----:B------:R-:W-:Y:S01]  /*ff20*/  FMUL.FTZ R110, R110, c[0x0][0x2ec] ;  /* 0x0000bb006e6e7a20 */ /* 0x000fe20000410000 */
[----:B-1----:R-:W1:Y:S01]  /*ff30*/  LDSM.16.M88.4 R8, [R140+0x3000] ;  /* 0x003000008c08783b */ /* 0x002e620000000200 */
[----:B------:R-:W-:Y:S01]  /*ff40*/  MUFU.TANH R12, R4 ;  /* 0x00000004000c7308 */ /* 0x000fe20000002400 */
[----:B------:R-:W-:Y:S02]  /*ff50*/  FMUL.FTZ R14, R109, c[0x0][0x2ec] ;  /* 0x0000bb006d0e7a20 */ /* 0x000fe40000410000 */
[----:B------:R-:W-:Y:S01]  /*ff60*/  FMUL.FTZ R111, R111, c[0x0][0x2ec] ;  /* 0x0000bb006f6f7a20 */ /* 0x000fe20000410000 */
[----:B--2---:R-:W-:Y:S01]  /*ff70*/  HMMA.16816.F32.BF16 R32, R16, R20, R32 ;  /* 0x000000141020723c */ /* 0x004fe20000041820 */
[----:B------:R-:W-:-:S03]  /*ff80*/  FMUL.FTZ R107, R107, c[0x0][0x2ec] ;  /* 0x0000bb006b6b7a20 */ /* 0x000fc60000410000 */
[----:B------:R-:W-:Y:S03]  /*ff90*/  MUFU.TANH R13, R5 ;  /* 0x00000005000d7308 */ /* 0x000fe60000002400 */
[----:B------:R-:W-:Y:S01]  /*ffa0*/  FMUL.FTZ R21, R7, c[0x0][0x2ec] ;  /* 0x0000bb0007157a20 */ /* 0x000fe20000410000 */
[----:B------:R-:W-:Y:S04]  /*ffb0*/  HMMA.16816.F32.BF16 R28, R16, R22, R28 ;  /* 0x00000016101c723c */ /* 0x000fe8000004181c */
[----:B------:R2:W-:Y:S03]  /*ffc0*/  MUFU.TANH R20, R6 ;  /* 0x0000000600147308 */ /* 0x0005e60000002400 */
[----:B------:R-:W-:-:S02]  /*ffd0*/  FMUL.FTZ R22, R105, c[0x0][0x2ec] ;  /* 0x0000bb0069167a20 */ /* 0x000fc40000410000 */
[----:B------:R-:W5:Y:S01]  /*ffe0*/  S2R R105, SR_TID.X ;  /* 0x0000000000697919 */ /* 0x000f620000002100 */
[----:B------:R-:W-:Y:S02]  /*fff0*/  FMUL.FTZ R23, R104, c[0x0][0x2ec] ;  /* 0x0000bb0068177a20 */ /* 0x000fe40000410000 */
[----:B------:R-:W3:Y:S01]  /*10000*/  MUFU.TANH R116, R116 ;  /* 0x0000007400747308 */ /* 0x000ee20000002400 */
[----:B------:R-:W-:Y:S01]  /*10010*/  FMUL.FTZ R104, R106, c[0x0][0x2ec] ;  /* 0x0000bb006a687a20 */ /* 0x000fe20000410000 */
[----:B--2---:R-:W2:Y:S06]  /*10020*/  LDSM.16.M88.4 R4, [R147+0x7800] ;  /* 0x007800009304783b */ /* 0x004eac0000000200 */
        /* <DEDUP_REMOVED lines=8> */
[----:B------:R-:W-:Y:S02]  /*100b0*/  FMUL.FTZ R119, R33, c[0x0][0x2ec] ;  /* 0x0000bb0021777a20 */ /* 0x000fe40000410000 */
[----:B-----5:R-:W-:-:S05]  /*100c0*/  IMAD.SHL.U32 R33, R105, 0x2, RZ ;  /* 0x0000000269217824 */ /* 0x020fca00078e00ff */
[----:B------:R-:W5:Y:S01]  /*100d0*/  MUFU.TANH R14, R14 ;  /* 0x0000000e000e7308 */ /* 0x000f620000002400 */
[----:B------:R-:W-:Y:S01]  /*100e0*/  FMUL.FTZ R32, R32, c[0x0][0x2ec] ;  /* 0x0000bb0020207a20 */ /* 0x000fe20000410000 */
[----:B------:R-:W-:Y:S01]  /*100f0*/  LOP3.LUT R33, R33, 0x6, RZ, 0xc0, !PT ;  /* 0x0000000621217812 */ /* 0x000fe200078ec0ff */
[----:B------:R-:W-:Y:S01]  /*10100*/  FMUL.FTZ R30, R30, c[0x0][0x2ec] ;  /* 0x0000bb001e1e7a20 */ /* 0x000fe20000410000 */
[----:B--2---:R-:W-:Y:S01]  /*10110*/  HMMA.16816.F32.BF16 R124, R16, R6, R124 ;  /* 0x00000006107c723c */ /* 0x004fe2000004187c */
[----:B------:R-:W-:-:S03]  /*10120*/  FMUL.FTZ R31, R31, c[0x0][0x2ec] ;  /* 0x0000bb001f1f7a20 */ /* 0x000fc60000410000 */
[----:B------:R-:W2:Y:S03]  /*10130*/  MUFU.TANH R120, R111 ;  /* 0x0000006f00787308 */ /* 0x000ea60000002400 */
[----:B------:R-:W-:Y:S01]  /*10140*/  IMAD R6, R166, 0x40, R33 ;  /* 0x00000040a6067824 */ /* 0x000fe200078e0221 */
[----:B------:R-:W-:Y:S04]  /*10150*/  HMMA.16816.F32.BF16 R24, R16, R4, R24 ;  /* 0x000000041018723c */ /* 0x000fe80000041818 */
[----:B------:R-:W2:Y:S01]  /*10160*/  MUFU.TANH R23, R23 ;  /* 0x0000001700177308 */ /* 0x000ea20000002400 */
[C---:B------:R-:W-:Y:S02]  /*10170*/  IADD3 R7, R6.reuse, 0x1, RZ ;  /* 0x0000000106077810 */ /* 0x040fe40007ffe0ff */
[-C--:B------:R-:W-:Y:S01]  /*10180*/  ISETP.GE.AND P2, PT, R6, R2.reuse, PT ;  /* 0x000000020600720c */ /* 0x080fe20003f46270 */
[----:B------:R-:W-:Y:S01]  /*10190*/  FMUL.FTZ R5, R34, c[0x0][0x2ec] ;  /* 0x0000bb0022057a20 */ /* 0x000fe20000410000 */
[----:B------:R-:W-:Y:S01]  /*101a0*/  IADD3 R4, R6, 0x8, RZ ;  /* 0x0000000806047810 */ /* 0x000fe20007ffe0ff */
[----:B------:R-:W-:Y:S01]  /*101b0*/  FMUL.FTZ R16, R28, c[0x0][0x2ec] ;  /* 0x0000bb001c107a20 */ /* 0x000fe20000410000 */
[CC--:B------:R-:W-:Y:S01]  /*101c0*/  ISETP.GE.AND P1, PT, R7.reuse, R2.reuse, PT ;  /* 0x000000020700720c */ /* 0x0c0fe20003f26270 */
[----:B------:R-:W-:Y:S01]  /*101d0*/  MUFU.TANH R22, R22 ;  /* 0x0000001600167308 */ /* 0x000fe20000002400 */
[-C--:B------:R-:W-:Y:S01]  /*101e0*/  ISETP.GE.AND P4, PT, R7, R103.reuse, PT ;  /* 0x000000670700720c */ /* 0x080fe20003f86270 */
[----:B------:R-:W-:Y:S01]  /*101f0*/  FMUL.FTZ R17, R35, c[0x0][0x2ec] ;  /* 0x0000bb0023117a20 */ /* 0x000fe20000410000 */
[----:B------:R-:W-:Y:S01]  /*10200*/  ISETP.GE.AND P5, PT, R6, R103, PT ;  /* 0x000000670600720c */ /* 0x000fe20003fa6270 */
[----:B-1----:R-:W-:Y:S01]  /*10210*/  HMMA.16816.F32.BF16 R124, R112, R10, R124 ;  /* 0x0000000a707c723c */ /* 0x002fe2000004187c */
[----:B------:R-:W-:-:S03]  /*10220*/  ISETP.GE.AND P0, PT, R4, R2, PT ;  /* 0x000000020400720c */ /* 0x000fc60003f06270 */
[----:B------:R-:W1:Y:S01]  /*10230*/  MUFU.TANH R104, R104 ;  /* 0x0000006800687308 */ /* 0x000e620000002400 */
[----:B------:R-:W-:Y:S02]  /*10240*/  ISETP.GE.AND P6, PT, R4, R103, PT ;  /* 0x000000670400720c */ /* 0x000fe40003fc6270 */
[----:B---3--:R-:W-:Y:S01]  /*10250*/  FSEL R7, R102, -INF , !P2 ;  /* 0xff80000066077808 */ /* 0x008fe20005000000 */
[----:B------:R-:W-:Y:S01]  /*10260*/  HMMA.16816.F32.BF16 R24, R112, R8, R24 ;  /* 0x000000087018723c */ /* 0x000fe20000041818 */
[----:B------:R-:W-:-:S03]  /*10270*/  IADD3 R10, R6, 0x10, RZ ;  /* 0x00000010060a7810 */ /* 0x000fc60007ffe0ff */
[----:B------:R-:W3:Y:S01]  /*10280*/  MUFU.TANH R118, R107 ;  /* 0x0000006b00767308 */ /* 0x000ee20000002400 */
[----:B----4-:R-:W-:Y:S02]  /*10290*/  FSEL R11, R0, -INF , !P1 ;  /* 0xff800000000b7808 */ /* 0x010fe40004800000 */
[----:B------:R-:W-:Y:S01]  /*102a0*/  FSEL R4, R116, -INF , !P5 ;  /* 0xff80000074047808 */ /* 0x000fe20006800000 */
[----:B------:R-:W-:Y:S01]  /*102b0*/  FMUL.FTZ R9, R29, c[0x0][0x2ec] ;  /* 0x0000bb001d097a20 */ /* 0x000fe20000410000 */
[----:B------:R-:W-:Y:S02]  /*102c0*/  IADD3 R8, R6, 0x9, RZ ;  /* 0x0000000906087810 */ /* 0x000fe40007ffe0ff */
[----:B------:R-:W-:Y:S01]  /*102d0*/  FSEL R0, R101, -INF , !P4 ;  /* 0xff80000065007808 */ /* 0x000fe20006000000 */
[----:B------:R-:W4:Y:S01]  /*102e0*/  MUFU.TANH R5, R5 ;  /* 0x0000000500057308 */ /* 0x000f220000002400 */
[C---:B------:R-:W-:Y:S02]  /*102f0*/  ISETP.GE.AND P2, PT, R8.reuse, R2, PT ;  /* 0x000000020800720c */ /* 0x040fe40003f46270 */
[----:B------:R-:W-:-:S02]  /*10300*/  ISETP.GE.AND P5, PT, R8, R103, PT ;  /* 0x000000670800720c */ /* 0x000fc40003fa6270 */
[-C--:B------:R-:W-:Y:S01]  /*10310*/  ISETP.GE.AND P1, PT, R10, R2.reuse, PT ;  /* 0x000000020a00720c */ /* 0x080fe20003f26270 */
[----:B------:R-:W-:Y:S01]  /*10320*/  FMUL.FTZ R109, R124, c[0x0][0x2ec] ;  /* 0x0000bb007c6d7a20 */ /* 0x000fe20000410000 */
[-C--:B------:R-:W-:Y:S01]  /*10330*/  ISETP.GE.AND P4, PT, R10, R103.reuse, PT ;  /* 0x000000670a00720c */ /* 0x080fe20003f86270 */
[----:B------:R-:W1:Y:S01]  /*10340*/  MUFU.TANH R117, R32 ;  /* 0x0000002000757308 */ /* 0x000e620000002400 */
[----:B------:R-:W-:Y:S01]  /*10350*/  IADD3 R8, R6, 0x11, RZ ;  /* 0x0000001106087810 */ /* 0x000fe20007ffe0ff */
[----:B------:R-:W-:Y:S01]  /*10360*/  FMUL.FTZ R34, R126, c[0x0][0x2ec] ;  /* 0x0000bb007e227a20 */ /* 0x000fe20000410000 */
[----:B------:R-:W-:Y:S01]  /*10370*/  IADD3 R18, R6, 0x19, RZ ;  /* 0x0000001906127810 */ /* 0x000fe20007ffe0ff */
[----:B------:R-:W-:Y:S01]  /*10380*/  FMUL.FTZ R33, R127, c[0x0][0x2ec] ;  /* 0x0000bb007f217a20 */ /* 0x000fe20000410000 */
[----:B------:R-:W-:Y:S01]  /*10390*/  FSEL R19, R12, -INF , !P0 ;  /* 0xff8000000c137808 */ /* 0x000fe20004000000 */
[----:B------:R-:W-:Y:S01]  /*103a0*/  FMUL.FTZ R24, R24, c[0x0][0x2ec] ;  /* 0x0000bb0018187a20 */ /* 0x000fe20000410000 */
[----:B------:R-:W-:Y:S01]  /*103b0*/  FSEL R10, R20, -INF , !P6 ;  /* 0xff800000140a7808 */ /* 0x000fe20007000000 */
[----:B------:R-:W1:Y:S01]  /*103c0*/  MUFU.TANH R16, R16 ;  /* 0x0000001000107308 */ /* 0x000e620000002400 */
[----:B------:R-:W-:Y:S01]  /*103d0*/  FSEL R115, R15, -INF , !P1 ;  /* 0xff8000000f737808 */ /* 0x000fe20004800000 */
[----:B------:R-:W-:Y:S01]  /*103e0*/  FMUL.FTZ R25, R25, c[0x0][0x2ec] ;  /* 0x0000bb0019197a20 */ /* 0x000fe20000410000 */
[----:B------:R-:W-:Y:S01]  /*103f0*/  FSEL R110, R110, -INF , !P4 ;  /* 0xff8000006e6e7808 */ /* 0x000fe20006000000 */
[----:B------:R-:W-:Y:S01]  /*10400*/  FMUL.FTZ R26, R26, c[0x0][0x2ec] ;  /* 0x0000bb001a1a7a20 */ /* 0x000fe20000410000 */
[CC--:B------:R-:W-:Y:S01]  /*10410*/  ISETP.GE.AND P0, PT, R8.reuse, R2.reuse, PT ;  /* 0x000000020800720c */ /* 0x0c0fe20003f06270 */
[----:B------:R-:W-:Y:S01]  /*10420*/  FMUL.FTZ R27, R27, c[0x0][0x2ec] ;  /* 0x0000bb001b1b7a20 */ /* 0x000fe20000410000 */
[----:B------:R-:W-:Y:S01]  /*10430*/  ISETP.GE.AND P6, PT, R8, R103, PT ;  /* 0x000000670800720c */ /* 0x000fe20003fc6270 */
[----:B------:R-:W1:Y:S01]  /*10440*/  MUFU.TANH R114, R30 ;  /* 0x0000001e00727308 */ /* 0x000e620000002400 */
[----:B------:R-:W-:-:S02]  /*10450*/  ISETP.GE.AND P1, PT, R18, R2, PT ;  /* 0x000000021200720c */ /* 0x000fc40003f26270 */
[----:B------:R-:W-:Y:S02]  /*10460*/  ISETP.GE.AND P4, PT, R18, R103, PT ;  /* 0x000000671200720c */ /* 0x000fe40003f86270 */
[C---:B------:R-:W-:Y:S02]  /*10470*/  IADD3 R20, R6.reuse, 0x18, RZ ;  /* 0x0000001806147810 */ /* 0x040fe40007ffe0ff */
[----:B------:R-:W-:Y:S01]  /*10480*/  IADD3 R18, R6, 0x20, RZ ;  /* 0x0000002006127810 */ /* 0x000fe20007ffe0ff */
[----:B------:R-:W1:Y:S01]  /*10490*/  MUFU.TANH R9, R9 ;  /* 0x0000000900097308 */ /* 0x000e620000002400 */
[----:B------:R-:W-:Y:S02]  /*104a0*/  FSEL R13, R13, -INF , !P2 ;  /* 0xff8000000d0d7808 */ /* 0x000fe40005000000 */
[----:B------:R-:W-:Y:S02]  /*104b0*/  FSEL R8, R21, -INF , !P5 ;  /* 0xff80000015087808 */ /* 0x000fe40006800000 */
[----:B-----5:R-:W-:Y:S01]  /*104c0*/  FSEL R101, R14, -INF , !P0 ;  /* 0xff8000000e657808 */ /* 0x020fe20004000000 */
[----:B------:R-:W-:Y:S01]  /*104d0*/  FMUL.FTZ R14, R125, c[0x0][0x2ec] ;  /* 0x0000bb007d0e7a20 */ /* 0x000fe20000410000 */
[----:B--2---:R-:W-:Y:S01]  /*104e0*/  FSEL R120, R120, -INF , !P6 ;  /* 0xff80000078787808 */ /* 0x004fe20007000000 */
[----:B------:R-:W2:Y:S01]  /*104f0*/  MUFU.TANH R109, R109 ;  /* 0x0000006d006d7308 */ /* 0x000ea20000002400 */
[----:B------:R-:W-:-:S02]  /*10500*/  ISETP.GE.AND P2, PT, R20, R2, PT ;  /* 0x000000021400720c */ /* 0x000fc40003f46270 */
[-C--:B------:R-:W-:Y:S02]  /*10510*/  ISETP.GE.AND P5, PT, R20, R103.reuse, PT ;  /* 0x000000671400720c */ /* 0x080fe40003fa6270 */
[C---:B------:R-:W-:Y:S02]  /*10520*/  ISETP.GE.AND P0, PT, R18.reuse, R2, PT ;  /* 0x000000021200720c */ /* 0x040fe40003f06270 */
[----:B------:R-:W-:Y:S01]  /*10530*/  ISETP.GE.AND P6, PT, R18, R103, PT ;  /* 0x000000671200720c */ /* 0x000fe20003fc6270 */
[----:B------:R-:W5:Y:S01]  /*10540*/  MUFU.TANH R119, R119 ;  /* 0x0000007700777308 */ /* 0x000f620000002400 */
[C---:B------:R-:W-:Y:S02]  /*10550*/  IADD3 R15, R6.reuse, 0x21, RZ ;  /* 0x00000021060f7810 */ /* 0x040fe40007ffe0ff */
[----:B------:R-:W-:Y:S02]  /*10560*/  IADD3 R18, R6, 0x28, RZ ;  /* 0x0000002806127810 */ /* 0x000fe40007ffe0ff */
[----:B------:R-:W-:-:S02]  /*10570*/  FSEL R105, R23, -INF , !P2 ;  /* 0xff80000017697808 */ /* 0x000fc40005000000 */
[----:B-1----:R-:W-:Y:S01]  /*10580*/  FSEL R112, R104, -INF , !P5 ;  /* 0xff80000068707808 */ /* 0x002fe20006800000 */
[----:B------:R-:W1:Y:S01]  /*10590*/  MUFU.TANH R17, R17 ;  /* 0x0000001100117308 */ /* 0x000e620000002400 */
[----:B------:R-:W-:Y:S02]  /*105a0*/  FSEL R113, R22, -INF , !P1 ;  /* 0xff80000016717808 */ /* 0x000fe40004800000 */
[----:B---3--:R-:W-:Y:S02]  /*105b0*/  FSEL R118, R118, -INF , !P4 ;  /* 0xff80000076767808 */ /* 0x008fe40006000000 */
[CC--:B------:R-:W-:Y:S02]  /*105c0*/  ISETP.GE.AND P2, PT, R15.reuse, R2.reuse, PT ;  /* 0x000000020f00720c */ /* 0x0c0fe40003f46270 */
[----:B------:R-:W-:Y:S01]  /*105d0*/  ISETP.GE.AND P5, PT, R15, R103, PT ;  /* 0x000000670f00720c */ /* 0x000fe20003fa6270 */
[----:B------:R-:W3:Y:S01]  /*105e0*/  MUFU.TANH R12, R31 ;  /* 0x0000001f000c7308 */ /* 0x000ee20000002400 */
[----:B------:R-:W-:-:S02]  /*105f0*/  ISETP.GE.AND P1, PT, R18, R2, PT ;  /* 0x000000021200720c */ /* 0x000fc40003f26270 */
[----:B------:R-:W-:Y:S02]  /*10600*/  ISETP.GE.AND P4, PT, R18, R103, PT ;  /* 0x000000671200720c */ /* 0x000fe40003f86270 */
[----:B----4-:R-:W-:Y:S02]  /*10610*/  FSEL R116, R5, -INF , !P6 ;  /* 0xff80000005747808 */ /* 0x010fe40007000000 */
[C---:B------:R-:W-:Y:S01]  /*10620*/  IADD3 R15, R6.reuse, 0x29, RZ ;  /* 0x00000029060f7810 */ /* 0x040fe20007ffe0ff */
[----:B------:R-:W4:Y:S01]  /*10630*/  MUFU.TANH R111, R24 ;  /* 0x00000018006f7308 */ /* 0x000f220000002400 */
[----:B------:R-:W-:Y:S02]  /*10640*/  IADD3 R5, R6, 0x31, RZ ;  /* 0x0000003106057810 */ /* 0x000fe40007ffe0ff */
[----:B------:R-:W-:Y:S02]  /*10650*/  FSEL R117, R117, -INF , !P0 ;  /* 0xff80000075757808 */ /* 0x000fe40004000000 */
[----:B------:R-:W-:-:S02]  /*10660*/  FSEL R23, R16, -INF , !P1 ;  /* 0xff80000010177808 */ /* 0x000fc40004800000 */
[----:B------:R-:W-:Y:S01]  /*10670*/  FSEL R114, R114, -INF , !P4 ;  /* 0xff80000072727808 */ /* 0x000fe20006000000 */
[----:B------:R-:W1:Y:S01]  /*10680*/  MUFU.TANH R107, R25 ;  /* 0x00000019006b7308 */ /* 0x000e620000002400 */
[-C--:B------:R-:W-:Y:S02]  /*10690*/  ISETP.GE.AND P0, PT, R15, R2.reuse, PT ;  /* 0x000000020f00720c */ /* 0x080fe40003f06270 */
[C---:B------:R-:W-:Y:S02]  /*106a0*/  ISETP.GE.AND P1, PT, R5.reuse, R2, PT ;  /* 0x000000020500720c */ /* 0x040fe40003f26270 */
[----:B------:R-:W-:Y:S02]  /*106b0*/  ISETP.GE.AND P4, PT, R5, R103, PT ;  /* 0x000000670500720c */ /* 0x000fe40003f86270 */
[----:B------:R-:W-:Y:S01]  /*106c0*/  IADD3 R5, R6, 0x38, RZ ;  /* 0x0000003806057810 */ /* 0x000fe20007ffe0ff */
[----:B------:R-:W1:Y:S01]  /*106d0*/  MUFU.TANH R14, R14 ;  /* 0x0000000e000e7308 */ /* 0x000e620000002400 */
[----:B------:R-:W-:-:S02]  /*106e0*/  FSEL R21, R9, -INF , !P0 ;  /* 0xff80000009157808 */ /* 0x000fc40004000000 */
[----:B------:R-:W-:Y:S02]  /*106f0*/  ISETP.GE.AND P0, PT, R5, R2, PT ;  /* 0x000000020500720c */ /* 0x000fe40003f06270 */
[----:B------:R-:W-:Y:S02]  /*10700*/  ISETP.GE.AND P6, PT, R15, R103, PT ;  /* 0x000000670f00720c */ /* 0x000fe40003fc6270 */
[----:B--2---:R-:W-:Y:S01]  /*10710*/  FSEL R109, R109, -INF , !P0 ;  /* 0xff8000006d6d7808 */ /* 0x004fe20004000000 */
[----:B------:R-:W2:Y:S01]  /*10720*/  MUFU.TANH R104, R26 ;  /* 0x0000001a00687308 */ /* 0x000ea20000002400 */
[----:B------:R-:W-:Y:S02]  /*10730*/  ISETP.GT.AND P0, PT, R166, R155, PT ;  /* 0x0000009ba600720c */ /* 0x000fe40003f04270 */
[----:B------:R-:W-:Y:S02]  /*10740*/  IADD3 R15, R6, 0x30, RZ ;  /* 0x00000030060f7810 */ /* 0x000fe40007ffe0ff */
[----:B-----5:R-:W-:-:S02]  /*10750*/  FSEL R119, R119, -INF , !P2 ;  /* 0xff80000077777808 */ /* 0x020fc40005000000 */
[----:B------:R-:W-:Y:S01]  /*10760*/  ISETP.GE.AND P2, PT, R15, R2, PT ;  /* 0x000000020f00720c */ /* 0x000fe20003f46270 */
[----:B------:R-:W5:Y:S01]  /*10770*/  MUFU.TANH R102, R27 ;  /* 0x0000001b00667308 */ /* 0x000f620000002400 */
[----:B------:R-:W-:Y:S02]  /*10780*/  IADD3 R6, R6, 0x39, RZ ;  /* 0x0000003906067810 */ /* 0x000fe40007ffe0ff */
[----:B-1----:R-:W-:Y:S02]  /*10790*/  FSEL R22, R17, -INF , !P5 ;  /* 0xff80000011167808 */ /* 0x002fe40006800000 */
[----:B---3--:R-:W-:Y:S02]  /*107a0*/  FSEL R20, R12, -INF , !P6 ;  /* 0xff8000000c147808 */ /* 0x008fe40007000000 */
[----:B----4-:R-:W-:Y:S01]  /*107b0*/  FSEL R111, R111, -INF , !P2 ;  /* 0xff8000006f6f7808 */ /* 0x010fe20005000000 */
[----:B------:R-:W1:Y:S01]  /*107c0*/  MUFU.TANH R34, R34 ;  /* 0x0000002200227308 */ /* 0x000e620000002400 */
[----:B------:R-:W-:Y:S01]  /*107d0*/  FSEL R107, R107, -INF , !P1 ;  /* 0xff8000006b6b7808 */ /* 0x000fe20004800000 */
[----:B------:R-:W-:Y:S01]  /*107e0*/  BAR.SYNC.DEFER_BLOCKING 0x0 ;  /* 0x0000000000007b1d */ /* 0x000fe20000010000 */
[----:B------:R-:W-:-:S02]  /*107f0*/  ISETP.GE.AND P5, PT, R15, R103, PT ;  /* 0x000000670f00720c */ /* 0x000fc40003fa6270 */
[C---:B------:R-:W-:Y:S02]  /*10800*/  ISETP.GE.AND P6, PT, R6.reuse, R2, PT ;  /* 0x000000020600720c */ /* 0x040fe40003fc6270 */
[-C--:B------:R-:W-:Y:S01]  /*10810*/  ISETP.GE.AND P2, PT, R5, R103.reuse, PT ;  /* 0x000000670500720c */ /* 0x080fe20003f46270 */
[----:B------:R-:W3:Y:S01]  /*10820*/  MUFU.TANH R33, R33 ;  /* 0x0000002100217308 */ /* 0x000ee20000002400 */
[----:B------:R-:W-:Y:S02]  /*10830*/  ISETP.GE.AND P1, PT, R6, R103, PT ;  /* 0x000000670600720c */ /* 0x000fe40003f26270 */
[----:B------:R-:W-:Y:S02]  /*10840*/  FSEL R103, R14, -INF , !P6 ;  /* 0xff8000000e677808 */ /* 0x000fe40007000000 */
[----:B--2---:R-:W-:Y:S02]  /*10850*/  FSEL R104, R104, -INF , !P5 ;  /* 0xff80000068687808 */ /* 0x004fe40006800000 */
[----:B-----5:R-:W-:-:S02]  /*10860*/  FSEL R102, R102, -INF , !P4 ;  /* 0xff80000066667808 */ /* 0x020fc40006000000 */
        /* <DEDUP_REMOVED lines=61> */
[----:B------:R-:W-:Y:S05]  /*10c40*/  BRA `(.L_x_7835) ;  /* 0x0000003000007947 */ /* 0x000fea0003800000 */
.L_x_7834:
[----:B------:R-:W-:-:S05]  /*10c50*/  IMAD.MOV.U32 R14, RZ, RZ, c[0x0][0x198] ;  /* 0x00006600ff0e7624 */ /* 0x000fca00078e00ff */
[----:B------:R-:W-:-:S04]  /*10c60*/  LEA R14, -R14, RZ, 0x6 ;  /* 0x000000ff0e0e7211 */ /* 0x000fc800078e31ff */
[----:B------:R-:W-:Y:S02]  /*10c70*/  SHF.R.S32.HI R2, RZ, 0x1f, R14 ;  /* 0x0000001fff027819 */ /* 0x000fe4000001140e */
.L_x_7835:
        /* <DEDUP_REMOVED lines=24> */
.L_x_7833:
        /* <DEDUP_REMOVED lines=32> */
[----:B------:R-:W2:Y:S04]  /*11000*/  SHFL.BFLY PT, R5, R6, 0x2, 0x1f ;  /* 0x0c401f0006057f89 */ /* 0x000ea800000e0000 */
[----:B------:R-:W3:Y:S01]  /*11010*/  SHFL.BFLY PT, R2, R9, 0x2, 0x1f ;  /* 0x0c401f0009027f89 */ /* 0x000ee200000e0000 */
[----:B--2---:R-:W-:Y:S02]  /*11020*/  FMNMX.FTZ R5, R6, R5, !PT ;  /* 0x0000000506057209 */ /* 0x004fe40007810000 */
[----:B---3--:R-:W-:-:S03]  /*11030*/  FMNMX.FTZ R2, R9, R2, !PT ;  /* 0x0000000209027209 */ /* 0x008fc60007810000 */
[----:B------:R-:W2:Y:S04]  /*11040*/  SHFL.BFLY PT, R30, R5, 0x1, 0x1f ;  /* 0x0c201f00051e7f89 */ /* 0x000ea800000e0000 */
[----:B------:R-:W3:Y:S01]  /*11050*/  SHFL.BFLY PT, R29, R2, 0x1, 0x1f ;  /* 0x0c201f00021d7f89 */ /* 0x000ee200000e0000 */
[----:B--2---:R-:W-:-:S04]  /*11060*/  FMNMX.FTZ R30, R5, R30, !PT ;  /* 0x0000001e051e7209 */ /* 0x004fc80007810000 */
[C---:B------:R-:W-:Y:S01]  /*11070*/  FSETP.NEU.FTZ.AND P2, PT, R30.reuse, -INF , PT ;  /* 0xff8000001e00780b */ /* 0x040fe20003f5d000 */
[----:B------:R-:W-:Y:S01]  /*11080*/  FMUL.FTZ R106, R30, c[0x0][0x23c] ;  /* 0x00008f001e6a7a20 */ /* 0x000fe20000410000 */
[----:B---3--:R-:W-:Y:S02]  /*11090*/  FMNMX.FTZ R29, R2, R29, !PT ;  /* 0x0000001d021d7209 */ /* 0x008fe40007810000 */
[----:B------:R-:W-:Y:S02]  /*110a0*/  FSEL R5, R30, RZ, P2 ;  /* 0x000000ff1e057208 */ /* 0x000fe40001000000 */
[----:B------:R-:W-:Y:S01]  /*110b0*/  FSEL R106, R106, RZ, P2 ;  /* 0x000000ff6a6a7208 */ /* 0x000fe20001000000 */
[C---:B------:R-:W-:Y:S01]  /*110c0*/  FMUL.FTZ R35, R29.reuse, c[0x0][0x23c] ;  /* 0x00008f001d237a20 */ /* 0x040fe20000410000 */
[----:B------:R-:W-:-:S03]  /*110d0*/  FSETP.NEU.FTZ.AND P1, PT, R29, -INF , PT ;  /* 0xff8000001d00780b */ /* 0x000fc60003f3d000 */
[--C-:B-1----:R-:W-:Y:S01]  /*110e0*/  FFMA.FTZ R25, R13, c[0x0][0x23c], -R106.reuse ;  /* 0x00008f000d197a23 */ /* 0x102fe2000001086a */
[----:B------:R-:W-:Y:S01]  /*110f0*/  FSEL R35, R35, RZ, P1 ;  /* 0x000000ff23237208 */ /* 0x000fe20000800000 */
[----:B------:R-:W1:Y:S01]  /*11100*/  LDSM.16.MT88.4 R12, [R148+0x8000] ;  /* 0x00800000940c783b */ /* 0x000e620000004200 */
[----:B------:R-:W-:Y:S01]  /*11110*/  FSEL R6, R29, RZ, P1 ;  /* 0x000000ff1d067208 */ /* 0x000fe20000800000 */
[----:B------:R-:W-:Y:S02]  /*11120*/  FFMA.FTZ R27, R11, c[0x0][0x23c], -R106 ;  /* 0x00008f000b1b7a23 */ /* 0x000fe4000001086a */
[--C-:B------:R-:W-:Y:S01]  /*11130*/  FFMA.FTZ R24, R4, c[0x0][0x23c], -R35.reuse ;  /* 0x00008f0004187a23 */ /* 0x100fe20000010823 */
[----:B------:R-:W-:Y:S01]  /*11140*/  MUFU.EX2 R25, R25 ;  /* 0x0000001900197308 */ /* 0x000fe20000000800 */
[--C-:B------:R-:W-:Y:S02]  /*11150*/  FFMA.FTZ R2, R0, c[0x0][0x23c], -R35.reuse ;  /* 0x00008f0000027a23 */ /* 0x100fe40000010823 */
[----:B------:R-:W-:-:S02]  /*11160*/  FFMA.FTZ R0, R10, c[0x0][0x23c], -R35 ;  /* 0x00008f000a007a23 */ /* 0x000fc40000010823 */
[----:B------:R-:W-:Y:S02]  /*11170*/  FADD.FTZ R4, R100, -R5 ;  /* 0x8000000564047221 */ /* 0x000fe40000010000 */
[----:B------:R-:W-:Y:S01]  /*11180*/  FFMA.FTZ R31, R8, c[0x0][0x23c], -R35 ;  /* 0x00008f00081f7a23 */ /* 0x000fe20000010823 */
[----:B------:R-:W-:Y:S01]  /*11190*/  MUFU.EX2 R27, R27 ;  /* 0x0000001b001b7308 */ /* 0x000fe20000000800 */
[----:B------:R-:W-:Y:S01]  /*111a0*/  FADD.FTZ R6, R3, -R6 ;  /* 0x8000000603067221 */ /* 0x000fe20000010000 */
[----:B------:R-:W2:Y:S01]  /*111b0*/  LDSM.16.MT88.4 R8, [R146+0x8000] ;  /* 0x008000009208783b */ /* 0x000ea20000004200 */
[--C-:B------:R-:W-:Y:S02]  /*111c0*/  FFMA.FTZ R28, R7, c[0x0][0x23c], -R106.reuse ;  /* 0x00008f00071c7a23 */ /* 0x100fe4000001086a */
[--C-:B------:R-:W-:Y:S02]  /*111d0*/  FFMA.FTZ R26, R19, c[0x0][0x23c], -R106.reuse ;  /* 0x00008f00131a7a23 */ /* 0x100fe4000001086a */
[----:B------:R-:W-:Y:S01]  /*111e0*/  FMUL.FTZ R32, R4, c[0x0][0x23c] ;  /* 0x00008f0004207a20 */ /* 0x000fe20000410000 */
[----:B------:R-:W-:Y:S01]  /*111f0*/  MUFU.EX2 R24, R24 ;  /* 0x0000001800187308 */ /* 0x000fe20000000800 */
[----:B------:R-:W-:Y:S01]  /*11200*/  FMUL.FTZ R3, R6, c[0x0][0x23c] ;  /* 0x00008f0006037a20 */ /* 0x000fe20000410000 */
[----:B------:R-:W3:Y:S01]  /*11210*/  LDSM.16.MT88.4 R16, [R145+0x8000] ;  /* 0x008000009110783b */ /* 0x000ee20000004200 */
[----:B------:R-:W-:-:S02]  /*11220*/  FFMA.FTZ R100, R115, c[0x0][0x23c], -R106 ;  /* 0x00008f0073647a23 */ /* 0x000fc4000001086a */
[--C-:B------:R-:W-:Y:S02]  /*11230*/  FFMA.FTZ R108, R113, c[0x0][0x23c], -R106.reuse ;  /* 0x00008f00716c7a23 */ /* 0x100fe4000001086a */
[--C-:B------:R-:W-:Y:S01]  /*11240*/  FFMA.FTZ R101, R101, c[0x0][0x23c], -R106.reuse ;  /* 0x00008f0065657a23 */ /* 0x100fe2000001086a */
[----:B------:R-:W4:Y:S01]  /*11250*/  MUFU.EX2 R28, R28 ;  /* 0x0000001c001c7308 */ /* 0x000f220000000800 */
[----:B------:R-:W-:Y:S02]  /*11260*/  FFMA.FTZ R105, R105, c[0x0][0x23c], -R106 ;  /* 0x00008f0069697a23 */ /* 0x000fe4000001086a */
[--C-:B------:R-:W-:Y:S02]  /*11270*/  FFMA.FTZ R110, R110, c[0x0][0x23c], -R35.reuse ;  /* 0x00008f006e6e7a23 */ /* 0x100fe40000010823 */
[--C-:B------:R-:W-:Y:S02]  /*11280*/  FFMA.FTZ R113, R120, c[0x0][0x23c], -R35.reuse ;  /* 0x00008f0078717a23 */ /* 0x100fe40000010823 */
[--C-:B------:R-:W-:Y:S01]  /*11290*/  FFMA.FTZ R112, R112, c[0x0][0x23c], -R35.reuse ;  /* 0x00008f0070707a23 */ /* 0x100fe20000010823 */
[----:B------:R-:W5:Y:S01]  /*112a0*/  MUFU.EX2 R26, R26 ;  /* 0x0000001a001a7308 */ /* 0x000f620000000800 */
[----:B------:R-:W-:-:S02]  /*112b0*/  FFMA.FTZ R115, R118, c[0x0][0x23c], -R35 ;  /* 0x00008f0076737a23 */ /* 0x000fc40000010823 */
[--C-:B------:R-:W-:Y:S02]  /*112c0*/  FFMA.FTZ R118, R119, c[0x0][0x23c], -R106.reuse ;  /* 0x00008f0077767a23 */ /* 0x100fe4000001086a */
[--C-:B------:R-:W-:Y:S02]  /*112d0*/  FFMA.FTZ R117, R117, c[0x0][0x23c], -R106.reuse ;  /* 0x00008f0075757a23 */ /* 0x100fe4000001086a */
[--C-:B------:R-:W-:Y:S01]  /*112e0*/  FFMA.FTZ R119, R23, c[0x0][0x23c], -R106.reuse ;  /* 0x00008f0017777a23 */ /* 0x100fe2000001086a */
[----:B------:R-:W1:Y:S01]  /*112f0*/  MUFU.EX2 R2, R2 ;  /* 0x0000000200027308 */ /* 0x000e620000000800 */
[----:B----4-:R-:W-:Y:S01]  /*11300*/  F2FP.BF16.PACK_AB R4, R27, R28 ;  /* 0x0000001c1b04723e */ /* 0x010fe200000010ff */
[----:B------:R-:W-:Y:S02]  /*11310*/  FFMA.FTZ R120, R21, c[0x0][0x23c], -R106 ;  /* 0x00008f0015787a23 */ /* 0x000fe4000001086a */
[--C-:B------:R-:W-:Y:S02]  /*11320*/  FFMA.FTZ R116, R116, c[0x0][0x23c], -R35.reuse ;  /* 0x00008f0074747a23 */ /* 0x100fe40000010823 */
[----:B------:R-:W-:-:S02]  /*11330*/  FFMA.FTZ R121, R22, c[0x0][0x23c], -R35 ;  /* 0x00008f0016797a23 */ /* 0x000fc40000010823 */
[----:B------:R-:W-:Y:S01]  /*11340*/  MUFU.EX2 R0, R0 ;  /* 0x0000000000007308 */ /* 0x000fe20000000800 */
[----:B-----5:R-:W-:Y:S01]  /*11350*/  F2FP.BF16.PACK_AB R6, R25, R26 ;  /* 0x0000001a1906723e */ /* 0x020fe200000010ff */
[--C-:B------:R-:W-:Y:S02]  /*11360*/  FFMA.FTZ R114, R114, c[0x0][0x23c], -R35.reuse ;  /* 0x00008f0072727a23 */ /* 0x100fe40000010823 */
[----:B------:R-:W-:Y:S02]  /*11370*/  FFMA.FTZ R123, R20, c[0x0][0x23c], -R35 ;  /* 0x00008f00147b7a23 */ /* 0x000fe40000010823 */
[----:B------:R-:W-:Y:S01]  /*11380*/  LDSM.16.MT88.4 R20, [R145+0x9000] ;  /* 0x009000009114783b */ /* 0x000fe20000004200 */
[--C-:B------:R-:W-:Y:S01]  /*11390*/  FFMA.FTZ R122, R107, c[0x0][0x23c], -R106.reuse ;  /* 0x00008f006b7a7a23 */ /* 0x100fe2000001086a */
[----:B------:R-:W4:Y:S01]  /*113a0*/  MUFU.EX2 R31, R31 ;  /* 0x0000001f001f7308 */ /* 0x000f220000000800 */
[----:B-1----:R-:W-:Y:S01]  /*113b0*/  F2FP.BF16.PACK_AB R5, R2, R24 ;  /* 0x000000180205723e */ /* 0x002fe200000010ff */
[----:B------:R-:W-:-:S02]  /*113c0*/  FFMA.FTZ R111, R111, c[0x0][0x23c], -R106 ;  /* 0x00008f006f6f7a23 */ /* 0x000fc4000001086a */
[--C-:B------:R-:W-:Y:S02]  /*113d0*/  FFMA.FTZ R107, R109, c[0x0][0x23c], -R106.reuse ;  /* 0x00008f006d6b7a23 */ /* 0x100fe4000001086a */
[----:B------:R-:W-:Y:S02]  /*113e0*/  FFMA.FTZ R106, R103, c[0x0][0x23c], -R106 ;  /* 0x00008f00676a7a23 */ /* 0x000fe4000001086a */
[----:B------:R-:W1:Y:S01]  /*113f0*/  MUFU.EX2 R32, R32 ;  /* 0x0000002000207308 */ /* 0x000e620000000800 */
[--C-:B------:R-:W-:Y:S02]  /*11400*/  FFMA.FTZ R103, R104, c[0x0][0x23c], -R35.reuse ;  /* 0x00008f0068677a23 */ /* 0x100fe40000010823 */
[--C-:B------:R-:W-:Y:S02]  /*11410*/  FFMA.FTZ R102, R102, c[0x0][0x23c], -R35.reuse ;  /* 0x00008f0066667a23 */ /* 0x100fe40000010823 */
[--C-:B------:R-:W-:Y:S02]  /*11420*/  FFMA.FTZ R34, R34, c[0x0][0x23c], -R35.reuse ;  /* 0x00008f0022227a23 */ /* 0x100fe40000010823 */
[----:B------:R-:W-:Y:S01]  /*11430*/  FFMA.FTZ R33, R33, c[0x0][0x23c], -R35 ;  /* 0x00008f0021217a23 */ /* 0x000fe20000010823 */
[----:B------:R-:W5:Y:S01]  /*11440*/  MUFU.EX2 R3, R3 ;  /* 0x0000000300037308 */ /* 0x000f620000000800 */
[----:B----4-:R-:W-:Y:S01]  /*11450*/  F2FP.BF16.PACK_AB R7, R31, R0 ;  /* 0x000000001f07723e */ /* 0x010fe200000010ff */
[----:B-1----:R-:W-:-:S06]  /*11460*/  FMUL.FTZ R96, R96, R32 ;  /* 0x0000002060607220 */ /* 0x002fcc0000410000 */
[----:B------:R-:W-:Y:S01]  /*11470*/  MUFU.EX2 R100, R100 ;  /* 0x0000006400647308 */ /* 0x000fe20000000800 */
[-C--:B------:R-:W-:Y:S02]  /*11480*/  FMUL.FTZ R97, R97, R32.reuse ;  /* 0x0000002061617220 */ /* 0x080fe40000410000 */
[-C--:B------:R-:W-:Y:S02]  /*11490*/  FMUL.FTZ R92, R92, R32.reuse ;  /* 0x000000205c5c7220 */ /* 0x080fe40000410000 */
[----:B------:R-:W-:Y:S02]  /*114a0*/  FMUL.FTZ R93, R93, R32 ;  /* 0x000000205d5d7220 */ /* 0x000fe40000410000 */
[-C--:B-----5:R-:W-:Y:S01]  /*114b0*/  FMUL.FTZ R98, R98, R3.reuse ;  /* 0x0000000362627220 */ /* 0x0a0fe20000410000 */
        /* <DEDUP_REMOVED lines=12> */
[----:B------:R-:W4:Y:S01]  /*11580*/  LDSM.16.MT88.4 R12, [R144+0x8000] ;  /* 0x00800000900c783b */ /* 0x000f220000004200 */
        /* <DEDUP_REMOVED lines=16> */
[-C--:B------:R-:W-:Y:S01]  /*11690*/  FMUL.FTZ R79, R79, R3.reuse ;  /* 0x000000034f4f7220 */ /* 0x080fe20000410000 */
[----:B---3--:R-:W-:Y:S01]  /*116a0*/  HMMA.16816.F32.BF16 R80, R4, R16, R80 ;  /* 0x000000100450723c */ /* 0x008fe20000041850 */
[-C--:B------:R-:W-:Y:S02]  /*116b0*/  FMUL.FTZ R72, R72, R32.reuse ;  /* 0x0000002048487220 */ /* 0x080fe40000410000 */
[----:B------:R-:W-:Y:S01]  /*116c0*/  FMUL.FTZ R73, R73, R32 ;  /* 0x0000002049497220 */ /* 0x000fe20000410000 */
[----:B------:R-:W-:Y:S01]  /*116d0*/  MUFU.EX2 R112, R112 ;  /* 0x0000007000707308 */ /* 0x000fe20000000800 */
[----:B------:R-:W-:-:S02]  /*116e0*/  FMUL.FTZ R74, R74, R3 ;  /* 0x000000034a4a7220 */ /* 0x000fc40000410000 */
[-C--:B------:R-:W-:Y:S01]  /*116f0*/  FMUL.FTZ R75, R75, R3.reuse ;  /* 0x000000034b4b7220 */ /* 0x080fe20000410000 */
[C---:B------:R-:W-:Y:S01]  /*11700*/  HMMA.16816.F32.BF16 R76, R4.reuse, R18, R76 ;  /* 0x00000012044c723c */ /* 0x040fe2000004184c */
[-C--:B------:R-:W-:Y:S01]  /*11710*/  FMUL.FTZ R68, R68, R32.reuse ;  /* 0x0000002044447220 */ /* 0x080fe20000410000 */
[----:B------:R-:W3:Y:S01]  /*11720*/  LDSM.16.MT88.4 R16, [R146+0xa000] ;  /* 0x00a000009210783b */ /* 0x000ee20000004200 */
[-C--:B------:R-:W-:Y:S01]  /*11730*/  FMUL.FTZ R69, R69, R32.reuse ;  /* 0x0000002045457220 */ /* 0x080fe20000410000 */
[----:B------:R-:W1:Y:S01]  /*11740*/  MUFU.EX2 R115, R115 ;  /* 0x0000007300737308 */ /* 0x000e620000000800 */
[-C--:B------:R-:W-:Y:S02]  /*11750*/  FMUL.FTZ R70, R70, R3.reuse ;  /* 0x0000000346467220 */ /* 0x080fe40000410000 */
[----:B------:R-:W-:Y:S01]  /*11760*/  FMUL.FTZ R71, R71, R3 ;  /* 0x0000000347477220 */ /* 0x000fe20000410000 */
[----:B----4-:R-:W-:Y:S01]  /*11770*/  HMMA.16816.F32.BF16 R72, R4, R12, R72 ;  /* 0x0000000c0448723c */ /* 0x010fe20000041848 */
[----:B------:R-:W-:-:S02]  /*11780*/  FMUL.FTZ R36, R36, R32 ;  /* 0x0000002024247220 */ /* 0x000fc40000410000 */
[-C--:B------:R-:W-:Y:S01]  /*11790*/  FMUL.FTZ R37, R37, R32.reuse ;  /* 0x0000002025257220 */ /* 0x080fe20000410000 */
[----:B------:R-:W-:Y:S01]  /*117a0*/  MUFU.EX2 R117, R117 ;  /* 0x0000007500757308 */ /* 0x000fe20000000800 */
[-C--:B------:R-:W-:Y:S02]  /*117b0*/  FMUL.FTZ R38, R38, R3.reuse ;  /* 0x0000000326267220 */ /* 0x080fe40000410000 */
[-C--:B------:R-:W-:Y:S01]  /*117c0*/  FMUL.FTZ R39, R39, R3.reuse ;  /* 0x0000000327277220 */ /* 0x080fe20000410000 */
[----:B------:R-:W-:Y:S01]  /*117d0*/  HMMA.16816.F32.BF16 R68, R4, R14, R68 ;  /* 0x0000000e0444723c */ /* 0x000fe20000041844 */
[-C--:B------:R-:W-:Y:S01]  /*117e0*/  FMUL.FTZ R40, R40, R32.reuse ;  /* 0x0000002028287220 */ /* 0x080fe20000410000 */
[----:B------:R-:W4:Y:S01]  /*117f0*/  LDSM.16.MT88.4 R12, [R145+0xa000] ;  /* 0x00a00000910c783b */ /* 0x000f220000004200 */
        /* <DEDUP_REMOVED lines=18> */
[----:B---3--:R-:W-:Y:S01]  /*11920*/  HMMA.16816.F32.BF16 R44, R4, R16, R44 ;  /* 0x00000010042c723c */ /* 0x008fe2000004182c */
        /* <DEDUP_REMOVED lines=9> */
[----:B------:R-:W1:Y:S01]  /*119c0*/  MUFU.EX2 R121, R121 ;  /* 0x0000007900797308 */ /* 0x000e620000000800 */
[----:B------:R-:W-:Y:S02]  /*119d0*/  FMUL.FTZ R59, R59, R3 ;  /* 0x000000033b3b7220 */ /* 0x000fe40000410000 */
[-C--:B------:R-:W-:Y:S01]  /*119e0*/  FMUL.FTZ R60, R60, R32.reuse ;  /* 0x000000203c3c7220 */ /* 0x080fe20000410000 */
[----:B----4-:R-:W-:Y:S01]  /*119f0*/  HMMA.16816.F32.BF16 R52, R4, R12, R52 ;  /* 0x0000000c0434723c */ /* 0x010fe20000041834 */
        /* <DEDUP_REMOVED lines=20> */
[----:B------:R-:W2:Y:S01]  /*11b40*/  MUFU.EX2 R122, R122 ;  /* 0x0000007a007a7308 */ /* 0x000ea20000000800 */
[----:B------:R-:W-:Y:S01]  /*11b50*/  FADD.FTZ R0, R0, R3 ;  /* 0x0000000300007221 */ /* 0x000fe20000010000 */
[----:B-1----:R-:W-:Y:S01]  /*11b60*/  F2FP.BF16.PACK_AB R4, R101, R100 ;  /* 0x000000646504723e */ /* 0x002fe200000010ff */
[----:B------:R-:W-:Y:S01]  /*11b70*/  FADD.FTZ R25, R25, R26 ;  /* 0x0000001a19197221 */ /* 0x000fe20000010000 */
[----:B-----5:R-:W-:Y:S01]  /*11b80*/  F2FP.BF16.PACK_AB R5, R113, R110 ;  /* 0x0000006e7105723e */ /* 0x020fe200000010ff */
[----:B------:R-:W-:Y:S01]  /*11b90*/  FADD.FTZ R31, R31, R0 ;  /* 0x000000001f1f7221 */ /* 0x000fe20000010000 */
[----:B------:R-:W-:Y:S01]  /*11ba0*/  F2FP.BF16.PACK_AB R6, R108, R105 ;  /* 0x000000696c06723e */ /* 0x000fe200000010ff */
[----:B------:R-:W-:Y:S01]  /*11bb0*/  FADD.FTZ R0, R100, R25 ;  /* 0x0000001964007221 */ /* 0x000fe20000010000 */
[----:B------:R-:W-:Y:S01]  /*11bc0*/  F2FP.BF16.PACK_AB R7, R115, R112 ;  /* 0x000000707307723e */ /* 0x000fe200000010ff */
[----:B------:R-:W-:Y:S01]  /*11bd0*/  MUFU.EX2 R107, R107 ;  /* 0x0000006b006b7308 */ /* 0x000fe20000000800 */
[----:B------:R-:W-:Y:S01]  /*11be0*/  FADD.FTZ R110, R110, R31 ;  /* 0x0000001f6e6e7221 */ /* 0x000fe20000010000 */
[----:B------:R-:W-:Y:S01]  /*11bf0*/  MOV R3, R29 ;  /* 0x0000001d00037202 */ /* 0x000fe20000000f00 */
[----:B------:R-:W-:Y:S01]  /*11c00*/  FADD.FTZ R0, R101, R0 ;  /* 0x0000000065007221 */ /* 0x000fe20000010000 */
[----:B------:R-:W-:Y:S01]  /*11c10*/  MOV R100, R30 ;  /* 0x0000001e00647202 */ /* 0x000fe20000000f00 */
[----:B------:R-:W-:Y:S01]  /*11c20*/  FADD.FTZ R113, R113, R110 ;  /* 0x0000006e71717221 */ /* 0x000fe20000010000 */
[----:B---3--:R-:W-:Y:S01]  /*11c30*/  HMMA.16816.F32.BF16 R96, R4, R16, R96 ;  /* 0x000000100460723c */ /* 0x008fe20000041860 */
[----:B------:R-:W-:Y:S01]  /*11c40*/  FADD.FTZ R105, R105, R0 ;  /* 0x0000000069697221 */ /* 0x000fe20000010000 */
[----:B------:R-:W-:Y:S01]  /*11c50*/  MUFU.EX2 R106, R106 ;  /* 0x0000006a006a7308 */ /* 0x000fe20000000800 */
[----:B------:R-:W-:-:S02]  /*11c60*/  FADD.FTZ R112, R112, R113 ;  /* 0x0000007170707221 */ /* 0x000fc40000010000 */
[----:B------:R-:W-:Y:S02]  /*11c70*/  FADD.FTZ R108, R108, R105 ;  /* 0x000000696c6c7221 */ /* 0x000fe40000010000 */
[----:B------:R-:W-:Y:S01]  /*11c80*/  FADD.FTZ R115, R115, R112 ;  /* 0x0000007073737221 */ /* 0x000fe20000010000 */
[C---:B------:R-:W-:Y:S01]  /*11c90*/  HMMA.16816.F32.BF16 R92, R4.reuse, R18, R92 ;  /* 0x00000012045c723c */ /* 0x040fe2000004185c */
[----:B------:R-:W1:Y:S01]  /*11ca0*/  LDSM.16.MT88.4 R16, [R144+0x8800] ;  /* 0x008800009010783b */ /* 0x000e620000004200 */
[----:B------:R-:W-:Y:S06]  /*11cb0*/  MUFU.EX2 R103, R103 ;  /* 0x0000006700677308 */ /* 0x000fec0000000800 */
[C---:B----4-:R-:W-:Y:S02]  /*11cc0*/  HMMA.16816.F32.BF16 R88, R4.reuse, R12, R88 ;  /* 0x0000000c0458723c */ /* 0x050fe40000041858 */
[----:B------:R-:W3:Y:S06]  /*11cd0*/  MUFU.EX2 R102, R102 ;  /* 0x0000006600667308 */ /* 0x000eec0000000800 */
[C---:B------:R-:W-:Y:S01]  /*11ce0*/  HMMA.16816.F32.BF16 R84, R4.reuse, R14, R84 ;  /* 0x0000000e0454723c */ /* 0x040fe20000041854 */
[----:B------:R-:W4:Y:S01]  /*11cf0*/  LDSM.16.MT88.4 R12, [R148+0xa800] ;  /* 0x00a80000940c783b */ /* 0x000f220000004200 */
[----:B------:R-:W-:Y:S06]  /*11d00*/  MUFU.EX2 R34, R34 ;  /* 0x0000002200227308 */ /* 0x000fec0000000800 */
[C---:B--2---:R-:W-:Y:S02]  /*11d10*/  HMMA.16816.F32.BF16 R80, R4.reuse, R8, R80 ;  /* 0x000000080450723c */ /* 0x044fe40000041850 */
[----:B------:R-:W2:Y:S06]  /*11d20*/  MUFU.EX2 R33, R33 ;  /* 0x0000002100217308 */ /* 0x000eac0000000800 */
        /* <DEDUP_REMOVED lines=59> */
[----:B--2---:R-:W-:Y:S01]  /*120e0*/  F2FP.BF16.PACK_AB R7, R33, R34 ;  /* 0x000000222107723e */ /* 0x004fe200000010ff */
        /* <DEDUP_REMOVED lines=24> */
[----:B------:R-:W-:Y:S11]  /*12270*/  HMMA.16816.F32.BF16 R64, R4, R14, R64 ;  /* 0x0000000e0440723c */ /* 0x000ff60000041840 */
[----:B------:R-:W-:Y:S08]  /*12280*/  @!UPT UIADD3 URZ, URZ, URZ, URZ ;  /* 0x0000003f3f3ff290 */ /* 0x000ff0000fffe03f */
.L_x_7830:
[----:B------:R-:W-:Y:S05]  /*12290*/  @!P0 BRA `(.L_x_7836) ;  /* 0x00002ac000008947 */ /* 0x000fea0003800000 */
[----:B------:R-:W-:Y:S01]  /*122a0*/  ULDC.64 UR4, c[0x0][0x1a0] ;  /* 0x0000680000047ab9 */ /* 0x000fe20000000a00 */
[----:B------:R-:W-:Y:S01]  /*122b0*/  IMAD.MOV.U32 R0, RZ, RZ, R3 ;  /* 0x000000ffff007224 */ /* 0x000fe200078e0003 */
[----:B------:R-:W-:Y:S01]  /*122c0*/  ULEA UR9, -UR4, URZ, 0x6 ;  /* 0x0000003f04097291 */ /* 0x000fe2000f8e313f */
[----:B------:R-:W-:Y:S01]  /*122d0*/  IMAD.MOV.U32 R103, RZ, RZ, R100 ;  /* 0x000000ffff677224 */ /* 0x000fe200078e0064 */
[----:B------:R-:W-:-:S02]  /*122e0*/  UMOV UR8, 0x5 ;  /* 0x0000000500087882 */ /* 0x000fc40000000000 */
[----:B------:R-:W-:Y:S02]  /*122f0*/  USHF.R.S32.HI UR13, URZ, 0x1f, UR9 ;  /* 0x0000001f3f0d7899 */ /* 0x000fe40008011409 */
[----:B------:R-:W-:Y:S01]  /*12300*/  USHF.L.U64.HI UR10, UR4, UR8, UR5 ;  /* 0x00000008040a7299 */ /* 0x000fe20008010205 */
[----:B------:R-:W-:Y:S01]  /*12310*/  MOV R169, UR9 ;  /* 0x0000000900a97c02 */ /* 0x000fe20008000f00 */
[----:B------:R-:W-:Y:S02]  /*12320*/  USHF.L.U32 UR11, UR4, 0x5, URZ ;  /* 0x00000005040b7899 */ /* 0x000fe4000800063f */
[----:B------:R-:W-:Y:S01]  /*12330*/  MOV R168, UR13 ;  /* 0x0000000d00a87c02 */ /* 0x000fe20008000f00 */
[----:B------:R-:W-:Y:S02]  /*12340*/  ULDC.64 UR4, c[0x0][0x198] ;  /* 0x0000660000047ab9 */ /* 0x000fe40000000a00 */
[----:B------:R-:W-:Y:S02]  /*12350*/  ULEA UR12, -UR4, URZ, 0x6 ;  /* 0x0000003f040c7291 */ /* 0x000fe4000f8e313f */
[----:B------:R-:W-:-:S02]  /*12360*/  USHF.L.U64.HI UR5, UR4, UR8, UR5 ;  /* 0x0000000804057299 */ /* 0x000fc40008010205 */
[----:B------:R-:W-:Y:S02]  /*12370*/  USHF.L.U32 UR4, UR4, 0x5, URZ ;  /* 0x0000000504047899 */ /* 0x000fe4000800063f */
[----:B------:R-:W-:Y:S02]  /*12380*/  USHF.R.S32.HI UR8, URZ, 0x1f, UR12 ;  /* 0x0000001f3f087899 */ /* 0x000fe4000801140c */
.L_x_7840:
        /* <DEDUP_REMOVED lines=65> */
.L_x_7837:
        /* <DEDUP_REMOVED lines=21> */
[----:B------:R-:W3:Y:S07]  /*128f0*/  LDSM.16.M88.4 R108, [R153+0x4000] ;  /* 0x00400000996c783b */ /* 0x000eee0000000200 */
[----:B------:R-:W4:Y:S07]  /*12900*/  LDSM.16.M88.4 R112, [R153+0x4800] ;  /* 0x004800009970783b */ /* 0x000f2e0000000200 */
[----:B------:R-:W5:Y:S07]  /*12910*/  LDSM.16.M88.4 R116, [R153+0x5000] ;  /* 0x005000009974783b */ /* 0x000f6e0000000200 */
[----:B------:R-:W0:Y:S07]  /*12920*/  LDGDEPBAR ;  /* 0x00000000000079af */ /* 0x000e2e0000000000 */
[----:B------:R-:W1:Y:S07]  /*12930*/  LDSM.16.M88.4 R120, [R153+0x5800] ;  /* 0x005800009978783b */ /* 0x000e6e0000000200 */
[----:B------:R-:W-:Y:S01]  /*12940*/  LDSM.16.M88.4 R124, [R152] ;  /* 0x00000000987c783b */ /* 0x000fe20000000200 */
[C---:B---3--:R-:W-:Y:S06]  /*12950*/  HMMA.16816.F32.BF16 R4, R104.reuse, R108, RZ ;  /* 0x0000006c6804723c */ /* 0x048fec00000418ff */
[----:B------:R-:W3:Y:S02]  /*12960*/  LDSM.16.M88.4 R128, [R151] ;  /* 0x000000009780783b */ /* 0x000ee40000000200 */
[C---:B------:R-:W-:Y:S05]  /*12970*/  HMMA.16816.F32.BF16 R8, R104.reuse, R110, RZ ;  /* 0x0000006e6808723c */ /* 0x040fea00000418ff */
[----:B------:R-:W3:Y:S03]  /*12980*/  LDSM.16.M88.4 R132, [R143] ;  /* 0x000000008f84783b */ /* 0x000ee60000000200 */
[C---:B----4-:R-:W-:Y:S04]  /*12990*/  HMMA.16816.F32.BF16 R12, R104.reuse, R112, RZ ;  /* 0x00000070680c723c */ /* 0x050fe800000418ff */
[----:B------:R-:W4:Y:S04]  /*129a0*/  LDSM.16.M88.4 R108, [R142] ;  /* 0x000000008e6c783b */ /* 0x000f280000000200 */
[C---:B--2---:R-:W-:Y:S03]  /*129b0*/  HMMA.16816.F32.BF16 R16, R104.reuse, R114, RZ ;  /* 0x000000726810723c */ /* 0x044fe600000418ff */
[----:B------:R-:W2:Y:S05]  /*129c0*/  LDSM.16.M88.4 R112, [R141] ;  /* 0x000000008d70783b */ /* 0x000eaa0000000200 */
[C---:B-----5:R-:W-:Y:S08]  /*129d0*/  HMMA.16816.F32.BF16 R20, R104.reuse, R116, RZ ;  /* 0x000000746814723c */ /* 0x060ff000000418ff */
[C---:B------:R-:W-:Y:S01]  /*129e0*/  HMMA.16816.F32.BF16 R24, R104.reuse, R118, RZ ;  /* 0x000000766818723c */ /* 0x040fe200000418ff */
[----:B------:R-:W-:Y:S07]  /*129f0*/  LDSM.16.M88.4 R116, [R147+0x4000] ;  /* 0x004000009374783b */ /* 0x000fee0000000200 */
[C---:B-1----:R-:W-:Y:S08]  /*12a00*/  HMMA.16816.F32.BF16 R28, R104.reuse, R120, RZ ;  /* 0x00000078681c723c */ /* 0x042ff000000418ff */
[----:B------:R-:W-:Y:S01]  /*12a10*/  HMMA.16816.F32.BF16 R32, R104, R122, RZ ;  /* 0x0000007a6820723c */ /* 0x000fe200000418ff */
[----:B------:R-:W1:Y:S07]  /*12a20*/  LDSM.16.M88.4 R104, [R150] ;  /* 0x000000009668783b */ /* 0x000e6e0000000200 */
[C---:B---3--:R-:W-:Y:S01]  /*12a30*/  HMMA.16816.F32.BF16 R4, R124.reuse, R128, R4 ;  /* 0x000000807c04723c */ /* 0x048fe20000041804 */
[----:B------:R-:W3:Y:S07]  /*12a40*/  LDSM.16.M88.4 R120, [R147+0x4800] ;  /* 0x004800009378783b */ /* 0x000eee0000000200 */
[C---:B------:R-:W-:Y:S01]  /*12a50*/  HMMA.16816.F32.BF16 R8, R124.reuse, R130, R8 ;  /* 0x000000827c08723c */ /* 0x040fe20000041808 */
[----:B------:R-:W5:Y:S07]  /*12a60*/  LDSM.16.M88.4 R128, [R147+0x5000] ;  /* 0x005000009380783b */ /* 0x000f6e0000000200 */
[C---:B------:R-:W-:Y:S08]  /*12a70*/  HMMA.16816.F32.BF16 R12, R124.reuse, R132, R12 ;  /* 0x000000847c0c723c */ /* 0x040ff0000004180c */
[C---:B------:R-:W-:Y:S08]  /*12a80*/  HMMA.16816.F32.BF16 R16, R124.reuse, R134, R16 ;  /* 0x000000867c10723c */ /* 0x040ff00000041810 */
[C---:B----4-:R-:W-:Y:S08]  /*12a90*/  HMMA.16816.F32.BF16 R20, R124.reuse, R108, R20 ;  /* 0x0000006c7c14723c */ /* 0x050ff00000041814 */
[C---:B------:R-:W-:Y:S01]  /*12aa0*/  HMMA.16816.F32.BF16 R24, R124.reuse, R110, R24 ;  /* 0x0000006e7c18723c */ /* 0x040fe20000041818 */
[----:B------:R-:W4:Y:S07]  /*12ab0*/  LDSM.16.M88.4 R108, [R147+0x5800] ;  /* 0x00580000936c783b */ /* 0x000f2e0000000200 */
[C---:B--2---:R-:W-:Y:S08]  /*12ac0*/  HMMA.16816.F32.BF16 R28, R124.reuse, R112, R28 ;  /* 0x000000707c1c723c */ /* 0x044ff0000004181c */
[----:B------:R-:W-:Y:S01]  /*12ad0*/  HMMA.16816.F32.BF16 R32, R124, R114, R32 ;  /* 0x000000727c20723c */ /* 0x000fe20000041820 */
[----:B------:R-:W-:Y:S07]  /*12ae0*/  LDSM.16.M88.4 R112, [R149] ;  /* 0x000000009570783b */ /* 0x000fee0000000200 */
[C---:B-1----:R-:W-:Y:S01]  /*12af0*/  HMMA.16816.F32.BF16 R4, R104.reuse, R116, R4 ;  /* 0x000000746804723c */ /* 0x042fe20000041804 */
[----:B------:R-:W-:Y:S07]  /*12b00*/  LDSM.16.M88.4 R124, [R140+0x1000] ;  /* 0x001000008c7c783b */ /* 0x000fee0000000200 */
[C---:B------:R-:W-:Y:S01]  /*12b10*/  HMMA.16816.F32.BF16 R8, R104.reuse, R118, R8 ;  /* 0x000000766808723c */ /* 0x040fe20000041808 */
[----:B------:R-:W1:Y:S07]  /*12b20*/  LDSM.16.M88.4 R116, [R140] ;  /* 0x000000008c74783b */ /* 0x000e6e0000000200 */
[C---:B---3--:R-:W-:Y:S08]  /*12b30*/  HMMA.16816.F32.BF16 R12, R104.reuse, R120, R12 ;  /* 0x00000078680c723c */ /* 0x048ff0000004180c */
[C---:B------:R-:W-:Y:S01]  /*12b40*/  HMMA.16816.F32.BF16 R16, R104.reuse, R122, R16 ;  /* 0x0000007a6810723c */ /* 0x040fe20000041810 */
[----:B------:R-:W2:Y:S07]  /*12b50*/  LDSM.16.M88.4 R120, [R140+0x800] ;  /* 0x000800008c78783b */ /* 0x000eae0000000200 */
[C---:B-----5:R-:W-:Y:S08]  /*12b60*/  HMMA.16816.F32.BF16 R20, R104.reuse, R128, R20 ;  /* 0x000000806814723c */ /* 0x060ff00000041814 */
[C---:B------:R-:W-:Y:S01]  /*12b70*/  HMMA.16816.F32.BF16 R24, R104.reuse, R130, R24 ;  /* 0x000000826818723c */ /* 0x040fe20000041818 */
[----:B------:R-:W3:Y:S07]  /*12b80*/  LDSM.16.M88.4 R128, [R140+0x1800] ;  /* 0x001800008c80783b */ /* 0x000eee0000000200 */
[C---:B----4-:R-:W-:Y:S08]  /*12b90*/  HMMA.16816.F32.BF16 R28, R104.reuse, R108, R28 ;  /* 0x0000006c681c723c */ /* 0x050ff0000004181c */
[----:B------:R-:W-:Y:S01]  /*12ba0*/  HMMA.16816.F32.BF16 R32, R104, R110, R32 ;  /* 0x0000006e6820723c */ /* 0x000fe20000041820 */
[----:B------:R-:W-:Y:S07]  /*12bb0*/  LDSM.16.M88.4 R104, [R154+0x2000] ;  /* 0x002000009a68783b */ /* 0x000fee0000000200 */
[C---:B-1----:R-:W-:Y:S01]  /*12bc0*/  HMMA.16816.F32.BF16 R4, R112.reuse, R116, R4 ;  /* 0x000000747004723c */ /* 0x042fe20000041804 */
[----:B------:R-:W1:Y:S07]  /*12bd0*/  LDSM.16.M88.4 R108, [R153+0x6000] ;  /* 0x00600000996c783b */ /* 0x000e6e0000000200 */
        /* <DEDUP_REMOVED lines=8> */
[C---:B---3--:R-:W-:Y:S08]  /*12c60*/  HMMA.16816.F32.BF16 R28, R112.reuse, R128, R28 ;  /* 0x00000080701c723c */ /* 0x048ff0000004181c */
[----:B------:R-:W-:Y:S01]  /*12c70*/  HMMA.16816.F32.BF16 R32, R112, R130, R32 ;  /* 0x000000827020723c */ /* 0x000fe20000041820 */
[----:B------:R-:W-:Y:S07]  /*12c80*/  LDSM.16.M88.4 R112, [R139] ;  /* 0x000000008b70783b */ /* 0x000fee0000000200 */
[C---:B-1----:R-:W-:Y:S01]  /*12c90*/  HMMA.16816.F32.BF16 R4, R104.reuse, R108, R4 ;  /* 0x0000006c6804723c */ /* 0x042fe20000041804 */
[----:B------:R-:W-:Y:S07]  /*12ca0*/  LDSM.16.M88.4 R128, [R136] ;  /* 0x000000008880783b */ /* 0x000fee0000000200 */
[C---:B------:R-:W-:Y:S01]  /*12cb0*/  HMMA.16816.F32.BF16 R8, R104.reuse, R110, R8 ;  /* 0x0000006e6808723c */ /* 0x040fe20000041808 */
[----:B------:R-:W1:Y:S07]  /*12cc0*/  LDSM.16.M88.4 R108, [R152+0x2000] ;  /* 0x00200000986c783b */ /* 0x000e6e0000000200 */
[C---:B----4-:R-:W-:Y:S08]  /*12cd0*/  HMMA.16816.F32.BF16 R12, R104.reuse, R116, R12 ;  /* 0x00000074680c723c */ /* 0x050ff0000004180c */
[C---:B------:R-:W-:Y:S01]  /*12ce0*/  HMMA.16816.F32.BF16 R16, R104.reuse, R118, R16 ;  /* 0x000000766810723c */ /* 0x040fe20000041810 */
[----:B------:R-:W3:Y:S07]  /*12cf0*/  LDSM.16.M88.4 R116, [R138] ;  /* 0x000000008a74783b */ /* 0x000eee0000000200 */
[C---:B--2---:R-:W-:Y:S08]  /*12d00*/  HMMA.16816.F32.BF16 R20, R104.reuse, R120, R20 ;  /* 0x000000786814723c */ /* 0x044ff00000041814 */
[C---:B------:R-:W-:Y:S01]  /*12d10*/  HMMA.16816.F32.BF16 R24, R104.reuse, R122, R24 ;  /* 0x0000007a6818723c */ /* 0x040fe20000041818 */
[----:B------:R-:W2:Y:S07]  /*12d20*/  LDSM.16.M88.4 R120, [R137] ;  /* 0x000000008978783b */ /* 0x000eae0000000200 */
[C---:B-----5:R-:W-:Y:S08]  /*12d30*/  HMMA.16816.F32.BF16 R28, R104.reuse, R124, R28 ;  /* 0x0000007c681c723c */ /* 0x060ff0000004181c */
        /* <DEDUP_REMOVED lines=15> */
[----:B------:R-:W5:Y:S01]  /*12e30*/  LDSM.16.M88.4 R128, [R140+0x2000] ;  /* 0x002000008c80783b */ /* 0x000f620000000200 */
        /* <DEDUP_REMOVED lines=149> */
.L_x_7839:
        /* <DEDUP_REMOVED lines=21> */
.L_x_7838:
        /* <DEDUP_REMOVED lines=208> */
[----:B------:R-:W-:Y:S03]  /*145e0*/  LDSM.16.MT88.4 R76, [R146+0xa800] ;  /* 0x00a80000924c783b */ /* 0x000fe60000004200 */
        /* <DEDUP_REMOVED lines=86> */
[C---:B------:R-:W-:Y:S04]  /*14b50*/  HMMA.16816.F32.BF16 R36, R104.reuse, R108, R36 ;  /* 0x0000006c6824723c */ /* 0x040fe80000041824 */
[----:B------:R-:W-:Y:S04]  /*14b60*/  FADD.FTZ R127, R127, R126 ;  /* 0x0000007e7f7f7221 */ /* 0x000fe80000010000 */
[C---:B------:R-:W-:Y:S04]  /*14b70*/  HMMA.16816.F32.BF16 R40, R104.reuse, R110, R40 ;  /* 0x0000006e6828723c */ /* 0x040fe80000041828 */
[----:B------:R-:W-:Y:S04]  /*14b80*/  FADD.FTZ R130, R130, R127 ;  /* 0x0000007f82827221 */ /* 0x000fe80000010000 */
[C---:B----4-:R-:W-:Y:S04]  /*14b90*/  HMMA.16816.F32.BF16 R44, R104.reuse, R4, R44 ;  /* 0x00000004682c723c */ /* 0x050fe8000004182c */
[----:B------:R-:W-:Y:S03]  /*14ba0*/  FADD.FTZ R131, R131, R130 ;  /* 0x0000008283837221 */ /* 0x000fe60000010000 */
        /* <DEDUP_REMOVED lines=20> */
[----:B------:R-:W-:Y:S01]  /*14cf0*/  FADD.FTZ R163, R163, R0 ;  /* 0x00000000a3a37221 */ /* 0x000fe20000010000 */
[----:B------:R-:W-:Y:S03]  /*14d00*/  MOV R0, R3 ;  /* 0x0000000300007202 */ /* 0x000fe60000000f00 */
[----:B------:R-:W-:Y:S02]  /*14d10*/  FADD.FTZ R163, R174, R163 ;  /* 0x000000a3aea37221 */ /* 0x000fe40000010000 */
[----:B------:R-:W-:Y:S02]  /*14d20*/  FADD.FTZ R171, R101, R102 ;  /* 0x0000006665ab7221 */ /* 0x000fe40000010000 */
[----:B------:R-:W-:Y:S04]  /*14d30*/  FADD.FTZ R172, R172, R163 ;  /* 0x000000a3acac7221 */ /* 0x000fe80000010000 */
[----:B------:R-:W-:Y:S01]  /*14d40*/  FADD.FTZ R173, R177, R172 ;  /* 0x000000acb1ad7221 */ /* 0x000fe20000010000 */
[----:B------:R-:W-:-:S05]  /*14d50*/  @P0 BRA `(.L_x_7840) ;  /* 0xffffd63000000947 */ /* 0x000fca000383ffff */
.L_x_7836:
        /* <DEDUP_REMOVED lines=167> */
[----:B------:R-:W-:Y:S01]  /*157d0*/  STS.64 [R18+0x4800], R58 ;  /* 0x0048003a12007388 */ /* 0x000fe20000000a00 */
[----:B--2---:R-:W-:-:S03]  /*157e0*/  IMAD R8, R8, c[0x0][0x210], R157 ;  /* 0x0000840008087a24 */ /* 0x004fc600078e029d */
[----:B------:R-:W2:Y:S04]  /*157f0*/  S2R R7, SR_CTAID.X ;  /* 0x0000000000077919 */ /* 0x000ea80000002500 */
[----:B------:R-:W-:Y:S04]  /*15800*/  STS.64 [R19+0x4000], R60 ;  /* 0x0040003c13007388 */ /* 0x000fe80000000a00 */
[----:B------:R-:W-:Y:S04]  /*15810*/  STS.64 [R19+0x4800], R62 ;  /* 0x0048003e13007388 */ /* 0x000fe80000000a00 */
[----:B------:R3:W-:Y:S04]  /*15820*/  STS.64 [R16+0x4000], R64 ;  /* 0x0040004010007388 */ /* 0x0007e80000000a00 */
[----:B------:R4:W-:Y:S04]  /*15830*/  STS.64 [R16+0x4800], R66 ;  /* 0x0048004210007388 */ /* 0x0009e80000000a00 */
[----:B------:R-:W-:Y:S01]  /*15840*/  BAR.SYNC.DEFER_BLOCKING 0x0 ;  /* 0x0000000000007b1d */ /* 0x000fe20000010000 */
[----:B--2---:R-:W-:-:S02]  /*15850*/  SHF.L.U32 R11, R7, 0x6, RZ ;  /* 0x00000006070b7819 */ /* 0x004fc400000006ff */
[----:B---3--:R-:W-:Y:S02]  /*15860*/  IADD3 R65, -R157, RZ, RZ ;  /* 0x000000ff9d417210 */ /* 0x008fe40007ffe1ff */
[----:B----4-:R-:W-:-:S03]  /*15870*/  SHF.R.S32.HI R67, RZ, 0x1f, R10 ;  /* 0x0000001fff437819 */ /* 0x010fc6000001140a */
[----:B-1----:R-:W-:Y:S01]  /*15880*/  IMAD R65, R65, c[0x0][0x1c0], R80 ;  /* 0x0000700041417a24 */ /* 0x002fe200078e0250 */
[----:B------:R-:W1:Y:S01]  /*15890*/  LDS.128 R76, [R6.X4] ;  /* 0x00000000064c7984 */ /* 0x000e620000004c00 */
[----:B------:R-:W-:Y:S02]  /*158a0*/  LEA.HI R67, R67, R10, RZ, 0x2 ;  /* 0x0000000a43437211 */ /* 0x000fe400078f10ff */
[----:B------:R-:W-:Y:S01]  /*158b0*/  IMAD R8, R8, c[0x0][0x1c0], R65 ;  /* 0x0000700008087a24 */ /* 0x000fe200078e0241 */
[----:B------:R-:W2:Y:S01]  /*158c0*/  LDS.128 R72, [R6.X4+0x800] ;  /* 0x0008000006487984 */ /* 0x000ea20000004c00 */
[----:B------:R-:W-:Y:S02]  /*158d0*/  LOP3.LUT R67, R67, 0xffffffc, RZ, 0xc0, !PT ;  /* 0x0ffffffc43437812 */ /* 0x000fe400078ec0ff */
[----:B------:R-:W-:Y:S01]  /*158e0*/  IMAD R8, R8, c[0x0][0x214], R11 ;  /* 0x0000850008087a24 */ /* 0x000fe200078e020b */
[----:B------:R-:W3:Y:S01]  /*158f0*/  LDS.128 R68, [R6.X4+0x1000] ;  /* 0x0010000006447984 */ /* 0x000ee20000004c00 */
[----:B------:R-:W-:-:S03]  /*15900*/  IADD3 R10, R10, -R67, RZ ;  /* 0x800000430a0a7210 */ /* 0x000fc60007ffe0ff */
[----:B------:R-:W4:Y:S01]  /*15910*/  LDS.128 R56, [R6.X4+0x1800] ;  /* 0x0018000006387984 */ /* 0x000f220000004c00 */
        /* <DEDUP_REMOVED lines=27> */
.L_x_7842:
[----:B--234-:R-:W-:Y:S05]  /*15ad0*/  BSYNC B0 ;  /* 0x0000000000007941 */ /* 0x01cfea0003800000 */
.L_x_7841:
        /* <DEDUP_REMOVED lines=43> */
.L_x_7843:
        /* <DEDUP_REMOVED lines=15> */
.L_x_8395:


//--------------------- .text._ZN5flash24flash_fwd_splitkv_kernelI23Flash_fwd_kernel_traitsILi128ELi64ELi64ELi4ELb0ELb0EN7cutlass10bfloat16_tE19Flash_kernel_traitsILi128ELi64ELi64ELi4ES3_EELb1ELb0ELb1ELb0ELb0ELb0ELb1ELb1EEEvNS_16Flash_fwd_paramsE --------------------------
	.section	.text._ZN5flash24flash_fwd_splitkv_kernelI23Flash_fwd_kernel_traitsILi128ELi64ELi64ELi4ELb0ELb0EN7cutlass10bfloat16_tE19Flash_kernel_traitsILi128ELi64ELi64ELi4ES3_EELb1ELb0ELb1ELb0ELb0ELb0ELb1ELb1EEEvNS_16Flash_fwd_paramsE,"ax",@progbits
	.sectioninfo	@"SHI_REGISTERS=188"
	.align	128
        .global         _ZN5flash24flash_fwd_splitkv_kernelI23Flash_fwd_kernel_traitsILi128ELi64ELi64ELi4ELb0ELb0EN7cutlass10bfloat16_tE19Flash_kernel_traitsILi128ELi64ELi64ELi4ES3_EELb1ELb0ELb1ELb0ELb0ELb0ELb1ELb1EEEvNS_16Flash_fwd_paramsE
        .type           _ZN5flash24flash_fwd_splitkv_kernelI23Flash_fwd_kernel_traitsILi128ELi64ELi64ELi4ELb0ELb0EN7cutlass10bfloat16_tE19Flash_kernel_traitsILi128ELi64ELi64ELi4ES3_EELb1ELb0ELb1ELb0ELb0ELb0ELb1ELb1EEEvNS_16Flash_fwd_paramsE,@function
        .size           _ZN5flash24flash_fwd_splitkv_kernelI23Flash_fwd_kernel_traitsILi128ELi64ELi64ELi4ELb0ELb0EN7cutlass10bfloat16_tE19Flash_kernel_traitsILi128ELi64ELi64ELi4ES3_EELb1ELb0ELb1ELb0ELb0ELb0ELb1ELb1EEEvNS_16Flash_fwd_paramsE,(.L_x_8396 - _ZN5flash24flash_fwd_splitkv_kernelI23Flash_fwd_kernel_traitsILi128ELi64ELi64ELi4ELb0ELb0EN7cutlass10bfloat16_tE19Flash_kernel_traitsILi128ELi64ELi64ELi4ES3_EELb1ELb0ELb1ELb0ELb0ELb0ELb1ELb1EEEvNS_16Flash_fwd_paramsE)
        .other          _ZN5flash24flash_fwd_splitkv_kernelI23Flash_fwd_kernel_traitsILi128ELi64ELi64ELi4ELb0ELb0EN7cutlass10bfloat16_tE19Flash_kernel_traitsILi128ELi64ELi64ELi4ES3_EELb1ELb0ELb1ELb0ELb0ELb0ELb1ELb1EEEvNS_16Flash_fwd_paramsE,@"STO_CUDA_ENTRY STV_DEFAULT"
_ZN5flash24flash_fwd_splitkv_kernelI23Flash_fwd_kernel_traitsILi128ELi64ELi64ELi4ELb0ELb0EN7cutlass10bfloat16_tE19Flash_kernel_traitsILi128ELi64ELi64ELi4ES3_EELb1ELb0ELb1ELb0ELb0ELb0ELb1ELb1EEEvNS_16Flash_fwd_paramsE:
.text._ZN5flash24flash_fwd_splitkv_kernelI23Flash_fwd_kernel_traitsILi128ELi64ELi64ELi4ELb0ELb0EN7cutlass10bfloat16_tE19Flash_kernel_traitsILi128ELi64ELi64ELi4ES3_EELb1ELb0ELb1ELb0ELb0ELb0ELb1ELb1EEEvNS_16Flash_fwd_paramsE:
[----:B------:R-:W-:Y:S02]  /*0000*/  MOV R1, c[0x0][0x28] ;  /* 0x00000a0000017a02 */ /* 0x000fe40000000f00 */
[----:B------:R-:W1:Y:S01]  /*0010*/  I2F.U32.RP R4, c[0x0][0x1c0] ;  /* 0x0000700000047b06 */ /* 0x000e620000209000 */
[----:B------:R-:W2:Y:S01]  /*0020*/  S2R R141, SR_CTAID.Z ;  /* 0x00000000008d7919 */ /* 0x000ea20000002700 */
[----:B------:R-:W-:Y:S01]  /*0030*/  IMAD.MOV.U32 R2, RZ, RZ, RZ ;  /* 0x000000ffff027224 */ /* 0x000fe200078e00ff */
[----:B------:R-:W-:Y:S01]  /*0040*/  ISETP.NE.U32.AND P0, PT, RZ, c[0x0][0x1c0], PT ;  /* 0x00007000ff007a0c */ /* 0x000fe20003f05070 */
[----:B------:R-:W-:Y:S01]  /*0050*/  IMAD.MOV.U32 R15, RZ, RZ, -0x1 ;  /* 0xffffffffff0f7424 */ /* 0x000fe200078e00ff */
[----:B------:R-:W-:Y:S01]  /*0060*/  ISETP.NE.U32.AND P5, PT, RZ, c[0x0][0x250], PT ;  /* 0x00009400ff007a0c */ /* 0x000fe20003fa5070 */
[----:B------:R-:W-:-:S03]  /*0070*/  ULDC.64 UR6, c[0x0][0x118] ;  /* 0x0000460000067ab9 */ /* 0x000fc60000000a00 */
[----:B------:R-:W-:Y:S01]  /*0080*/  ISETP.NE.AND.EX P5, PT, RZ, c[0x0][0x254], PT, P5 ;  /* 0x00009500ff007a0c */ /* 0x000fe20003fa5350 */
[----:B-1----:R-:W1:Y:S02]  /*0090*/  MUFU.RCP R3, R4 ;  /* 0x0000000400037308 */ /* 0x002e640000001000 */
[----:B-1----:R-:W-:-:S06]  /*00a0*/  IADD3 R3, R3, 0xffffffe, RZ ;  /* 0x0ffffffe03037810 */ /* 0x002fcc0007ffe0ff */
[----:B------:R-:W1:Y:S02]  /*00b0*/  F2I.FTZ.U32.TRUNC.NTZ R3, R3 ;  /* 0x0000000300037305 */ /* 0x000e64000021f000 */
[----:B-1----:R-:W-:-:S04]  /*00c0*/  IMAD.MOV R0, RZ, RZ, -R3 ;  /* 0x000000ffff007224 */ /* 0x002fc800078e0a03 */
        /* <DEDUP_REMOVED lines=9> */
[----:B------:R-:W-:Y:S01]  /*0160*/  ISETP.GE.U32.AND P2, PT, R0, c[0x0][0x1c0], PT ;  /* 0x0000700000007a0c */ /* 0x000fe20003f46070 */
[----:B------:R-:W-:Y:S01]  /*0170*/  IMAD.MOV.U32 R0, RZ, RZ, 0x4 ;  /* 0x00000004ff007424 */ /* 0x000fe200078e00ff */
[----:B------:R-:W-:-:S04]  /*0180*/  ISETP.NE.U32.AND P1, PT, RZ, c[0x0][0x240], PT ;  /* 0x00009000ff007a0c */ /* 0x000fc80003f25070 */
[----:B------:R-:W-:-:S07]  /*0190*/  ISETP.NE.AND.EX P1, PT, RZ, c[0x0][0x244], PT, P1 ;  /* 0x00009100ff007a0c */ /* 0x000fce0003f25310 */
[----:B------:R-:W-:Y:S02]  /*01a0*/  @P2 IADD3 R153, R153, 0x1, RZ ;  /* 0x0000000199992810 */ /* 0x000fe40007ffe0ff */
[----:B------:R-:W-:Y:S01]  /*01b0*/  @!P0 LOP3.LUT R153, RZ, c[0x0][0x1c0], RZ, 0x33, !PT ;  /* 0x00007000ff998a12 */ /* 0x000fe200078e33ff */
[----:B------:R-:W-:Y:S01]  /*01c0*/  IMAD.MOV.U32 R12, RZ, RZ, RZ ;  /* 0x000000ffff0c7224 */ /* 0x000fe200078e00ff */
        /* <DEDUP_REMOVED lines=24> */
.L_x_7844:
[----:B-1-34-:R-:W-:Y:S02]  /*0350*/  MOV R3, c[0x0][0x218] ;  /* 0x0000860000037a02 */ /* 0x01afe40000000f00 */
.L_x_7845:
        /* <DEDUP_REMOVED lines=23> */
[----:B--2---:R-:W-:-:S04]  /*04d0*/  IADD3 R8, R8, 0xffffffe, RZ ;  /* 0x0ffffffe08087810 */ /* 0x004fc80007ffe0ff */
[----:B------:R-:W2:Y:S02]  /*04e0*/  F2I.FTZ.U32.TRUNC.NTZ R9, R8 ;  /* 0x0000000800097305 */ /* 0x000ea4000021f000 */
[--C-:B--2---:R-:W-:Y:S02]  /*04f0*/  IMAD.MOV R3, RZ, RZ, -R9.reuse ;  /* 0x000000ffff037224 */ /* 0x104fe400078e0a09 */
[----:B------:R-:W-:Y:S02]  /*0500*/  IMAD.MOV.U32 R8, RZ, RZ, RZ ;  /* 0x000000ffff087224 */ /* 0x000fe400078e00ff */
[----:B------:R-:W-:Y:S01]  /*0510*/  IMAD R4, R3, R6, RZ ;  /* 0x0000000603047224 */ /* 0x000fe200078e02ff */
[----:B------:R-:W-:Y:S02]  /*0520*/  IABS R3, R7 ;  /* 0x0000000700037213 */ /* 0x000fe40000000000 */
[----:B------:R-:W-:Y:S01]  /*0530*/  LOP3.LUT R7, R7, c[0x0][0x10], RZ, 0x3c, !PT ;  /* 0x0000040007077a12 */ /* 0x000fe200078e3cff */
[----:B------:R-:W-:-:S03]  /*0540*/  IMAD.HI.U32 R9, R9, R4, R8 ;  /* 0x0000000409097227 */ /* 0x000fc600078e0008 */
[----:B------:R-:W-:Y:S01]  /*0550*/  ISETP.GE.AND P0, PT, R7, RZ, PT ;  /* 0x000000ff0700720c */ /* 0x000fe20003f06270 */
[----:B------:R-:W-:Y:S01]  /*0560*/  IMAD.MOV.U32 R4, RZ, RZ, R3 ;  /* 0x000000ffff047224 */ /* 0x000fe200078e0003 */
[----:B------:R-:W-:-:S03]  /*0570*/  IADD3 R7, -R152, 0x7f, R61 ;  /* 0x0000007f98077810 */ /* 0x000fc60007ffe13d */
[----:B------:R-:W-:Y:S01]  /*0580*/  IMAD.HI.U32 R8, R9, R4, RZ ;  /* 0x0000000409087227 */ /* 0x000fe200078e00ff */
[----:B------:R-:W-:Y:S02]  /*0590*/  IADD3 R9, R52, 0x3f, RZ ;  /* 0x0000003f34097810 */ /* 0x000fe40007ffe0ff */
[----:B------:R-:W-:Y:S01]  /*05a0*/  IADD3 R7, R7, c[0x0][0x2e8], R52 ;  /* 0x0000ba0007077a10 */ /* 0x000fe20007ffe034 */
[----:B------:R-:W-:-:S03]  /*05b0*/  IMAD.MOV R3, RZ, RZ, -R8 ;  /* 0x000000ffff037224 */ /* 0x000fc600078e0a08 */
[----:B------:R-:W-:Y:S01]  /*05c0*/  SHF.R.S32.HI R102, RZ, 0x1f, R7 ;  /* 0x0000001fff667819 */ /* 0x000fe20000011407 */
[----:B------:R-:W-:Y:S01]  /*05d0*/  IMAD R3, R6, R3, R4 ;  /* 0x0000000306037224 */ /* 0x000fe200078e0204 */
[----:B------:R-:W-:Y:S02]  /*05e0*/  SHF.R.S32.HI R4, RZ, 0x1f, R9 ;  /* 0x0000001fff047819 */ /* 0x000fe40000011409 */
[----:B------:R-:W-:Y:S02]  /*05f0*/  LEA.HI R102, R102, R7, RZ, 0x6 ;  /* 0x0000000766667211 */ /* 0x000fe400078f30ff */
[----:B------:R-:W-:Y:S02]  /*0600*/  ISETP.GT.U32.AND P1, PT, R6, R3, PT ;  /* 0x000000030600720c */ /* 0x000fe40003f24070 */
[----:B------:R-:W-:Y:S02]  /*0610*/  LEA.HI R4, R4, R9, RZ, 0x6 ;  /* 0x0000000904047211 */ /* 0x000fe400078f30ff */
[----:B------:R-:W-:-:S02]  /*0620*/  SHF.R.S32.HI R102, RZ, 0x6, R102 ;  /* 0x00000006ff667819 */ /* 0x000fc40000011466 */
[----:B------:R-:W-:-:S07]  /*0630*/  SHF.R.S32.HI R4, RZ, 0x6, R4 ;  /* 0x00000006ff047819 */ /* 0x000fce0000011404 */
[----:B------:R-:W-:Y:S01]  /*0640*/  @!P1 IMAD.IADD R3, R3, 0x1, -R6 ;  /* 0x0000000103039824 */ /* 0x000fe200078e0a06 */
[----:B------:R-:W-:Y:S02]  /*0650*/  @!P1 IADD3 R8, R8, 0x1, RZ ;  /* 0x0000000108089810 */ /* 0x000fe40007ffe0ff */
[----:B------:R-:W-:Y:S02]  /*0660*/  ISETP.NE.AND P1, PT, RZ, c[0x0][0x10], PT ;  /* 0x00000400ff007a0c */ /* 0x000fe40003f25270 */
[----:B------:R-:W-:-:S13]  /*0670*/  ISETP.GE.U32.AND P2, PT, R3, R6, PT ;  /* 0x000000060300720c */ /* 0x000fda0003f46070 */
        /* <DEDUP_REMOVED lines=15> */
[----:B------:R-:W-:Y:S02]  /*0770*/  LOP3.LUT R3, R0, 0xfffffff0, RZ, 0xc0, !PT ;  /* 0xfffffff000037812 */ /* 0x000fe400078ec0ff */
[----:B------:R-:W-:-:S03]  /*0780*/  SHF.R.S32.HI R0, RZ, 0x4, R0 ;  /* 0x00000004ff007819 */ /* 0x000fc60000011400 */
[----:B------:R-:W-:Y:S02]  /*0790*/  IMAD.IADD R66, R66, 0x1, -R3 ;  /* 0x0000000142427824 */ /* 0x000fe400078e0a03 */
[--C-:B------:R-:W-:Y:S02]  /*07a0*/  IMAD R3, R140, c[0x0][0x214], R61.reuse ;  /* 0x000085008c037a24 */ /* 0x100fe400078e023d */
[----:B------:R-:W-:Y:S02]  /*07b0*/  IMAD.SHL.U32 R4, R66, 0x4, RZ ;  /* 0x0000000442047824 */ /* 0x000fe400078e00ff */
[----:B------:R-:W-:Y:S02]  /*07c0*/  IMAD.IADD R61, R152, 0x1, -R61 ;  /* 0x00000001983d7824 */ /* 0x000fe400078e0a3d */
[----:B------:R-:W-:Y:S01]  /*07d0*/  IMAD R7, R3, c[0x0][0x22c], RZ ;  /* 0x00008b0003077a24 */ /* 0x000fe200078e02ff */
[----:B------:R-:W-:Y:S02]  /*07e0*/  SHF.R.S32.HI R5, RZ, 0x1f, R4 ;  /* 0x0000001fff057819 */ /* 0x000fe40000011404 */
[----:B------:R-:W-:-:S03]  /*07f0*/  ISETP.GE.AND P1, PT, R0, R61, PT ;  /* 0x0000003d0000720c */ /* 0x000fc60003f26270 */
        /* <DEDUP_REMOVED lines=11> */
.L_x_7848:
[----:B------:R-:W-:Y:S05]  /*08b0*/  BSYNC B0 ;  /* 0x0000000000007941 */ /* 0x000fea0003800000 */
.L_x_7847:
        /* <DEDUP_REMOVED lines=8> */
.L_x_7850:
[----:B------:R-:W-:Y:S05]  /*0940*/  BSYNC B0 ;  /* 0x0000000000007941 */ /* 0x000fea0003800000 */
.L_x_7849:
        /* <DEDUP_REMOVED lines=8> */
.L_x_7852:
[----:B------:R-:W-:Y:S05]  /*09d0*/  BSYNC B0 ;  /* 0x0000000000007941 */ /* 0x000fea0003800000 */
.L_x_7851:
        /* <DEDUP_REMOVED lines=8> */
.L_x_7854:
[----:B------:R-:W-:Y:S05]  /*0a60*/  BSYNC B0 ;  /* 0x0000000000007941 */ /* 0x000fea0003800000 */
.L_x_7853:
        /* <DEDUP_REMOVED lines=8> */
.L_x_7856:
[----:B------:R-:W-:Y:S05]  /*0af0*/  BSYNC B0 ;  /* 0x0000000000007941 */ /* 0x000fea0003800000 */
.L_x_7855:
        /* <DEDUP_REMOVED lines=8> */
.L_x_7858:
[----:B------:R-:W-:Y:S05]  /*0b80*/  BSYNC B0 ;  /* 0x0000000000007941 */ /* 0x000fea0003800000 */
.L_x_7857:
        /* <DEDUP_REMOVED lines=8> */
.L_x_7860:
[----:B------:R-:W-:Y:S05]  /*0c10*/  BSYNC B0 ;  /* 0x0000000000007941 */ /* 0x000fea0003800000 */
.L_x_7859:
        /* <DEDUP_REMOVED lines=8> */
.L_x_7862:
[----:B------:R-:W-:Y:S05]  /*0ca0*/  BSYNC B0 ;  /* 0x0000000000007941 */ /* 0x000fea0003800000 */
.L_x_7861:
        /* <DEDUP_REMOVED lines=32> */
.L_x_7846:
        /* <DEDUP_REMOVED lines=47> */
[----:B------:R-:W-:Y:S02]  /*11a0*/  IABS R3, R140 ;  /* 0x0000008c00037213 */ /* 0x000fe40000000000 */
[----:B-----5:R-:W1:Y:S08]  /*11b0*/  I2F.RP R8, R5 ;  /* 0x0000000500087306 */ /* 0x020e700000209400 */
[----:B-1----:R-:W1:Y:S02]  /*11c0*/  MUFU.RCP R10, R8 ;  /* 0x00000008000a7308 */ /* 0x002e640000001000 */
[----:B-1----:R-:W-:-:S06]  /*11d0*/  IADD3 R10, R10, 0xffffffe, RZ ;  /* 0x0ffffffe0a0a7810 */ /* 0x002fcc0007ffe0ff */
[----:B------:R-:W1:Y:S02]  /*11e0*/  F2I.FTZ.U32.TRUNC.NTZ R11, R10 ;  /* 0x0000000a000b7305 */ /* 0x000e64000021f000 */
[----:B-1----:R-:W-:Y:S01]  /*11f0*/  IMAD.MOV R2, RZ, RZ, -R11 ;  /* 0x000000ffff027224 */ /* 0x002fe200078e0a0b */
[----:B------:R-:W-:-:S03]  /*1200*/  MOV R10, RZ ;  /* 0x000000ff000a7202 */ /* 0x000fc60000000f00 */
[----:B------:R-:W-:-:S04]  /*1210*/  IMAD R4, R2, R5, RZ ;  /* 0x0000000502047224 */ /* 0x000fc800078e02ff */
        /* <DEDUP_REMOVED lines=30> */
[----:B------:R-:W-:Y:S01]  /*1400*/  IMAD R7, R2, c[0x0][0x1b0], RZ ;  /* 0x00006c0002077a24 */ /* 0x000fe200078e02ff */
[----:B------:R-:W-:Y:S01]  /*1410*/  IADD3 R5, R17, R5, RZ ;  /* 0x0000000511057210 */ /* 0x000fe20007ffe0ff */
[----:B------:R-:W-:-:S04]  /*1420*/  IMAD.WIDE.U32 R12, R4, c[0x0][0x1b0], R12 ;  /* 0x00006c00040c7a25 */ /* 0x000fc800078e000c */
[----:B------:R-:W-:Y:S01]  /*1430*/  IMAD R7, R4, c[0x0][0x1b4], R7 ;  /* 0x00006d0004077a24 */ /* 0x000fe200078e0207 */
[----:B------:R-:W-:Y:S01]  /*1440*/  MOV R6, R12 ;  /* 0x0000000c00067202 */ /* 0x000fe20000000f00 */
[----:B------:R-:W-:Y:S02]  /*1450*/  IMAD.MOV.U32 R10, RZ, RZ, R16 ;  /* 0x000000ffff0a7224 */ /* 0x000fe400078e0010 */
[----:B------:R-:W-:Y:S01]  /*1460*/  IMAD.IADD R7, R13, 0x1, R7 ;  /* 0x000000010d077824 */ /* 0x000fe200078e0207 */
[----:B------:R-:W-:Y:S05]  /*1470*/  BRA `(.L_x_7864) ;  /* 0x0000045000007947 */ /* 0x000fea0003800000 */
.L_x_7863:
        /* <DEDUP_REMOVED lines=16> */
.L_x_7865:
[----:B------:R-:W-:Y:S01]  /*1580*/  IABS R9, c[0x0][0x1c8] ;  /* 0x0000720000097a13 */ /* 0x000fe20000000000 */
[----:B------:R-:W-:Y:S01]  /*1590*/  IMAD.MOV.U32 R16, RZ, RZ, R2 ;  /* 0x000000ffff107224 */ /* 0x000fe200078e0002 */
[----:B------:R-:W-:Y:S01]  /*15a0*/  IABS R6, R140 ;  /* 0x0000008c00067213 */ /* 0x000fe20000000000 */
[----:B------:R-:W-:Y:S01]  /*15b0*/  @P4 IMAD.IADD R5, R12, 0x1, R5 ;  /* 0x000000010c054824 */ /* 0x000fe200078e0205 */
[----:B------:R-:W1:Y:S01]  /*15c0*/  I2F.RP R13, R9 ;  /* 0x00000009000d7306 */ /* 0x000e620000209400 */
[----:B------:R-:W-:-:S07]  /*15d0*/  MOV R17, R7 ;  /* 0x0000000700117202 */ /* 0x000fce0000000f00 */
[----:B-1----:R-:W1:Y:S02]  /*15e0*/  MUFU.RCP R10, R13 ;  /* 0x0000000d000a7308 */ /* 0x002e640000001000 */
[----:B-1----:R-:W-:-:S06]  /*15f0*/  IADD3 R10, R10, 0xffffffe, RZ ;  /* 0x0ffffffe0a0a7810 */ /* 0x002fcc0007ffe0ff */
[----:B------:R-:W1:Y:S02]  /*1600*/  F2I.FTZ.U32.TRUNC.NTZ R11, R10 ;  /* 0x0000000a000b7305 */ /* 0x000e64000021f000 */
[----:B-1----:R-:W-:Y:S02]  /*1610*/  IMAD.MOV R3, RZ, RZ, -R11 ;  /* 0x000000ffff037224 */ /* 0x002fe400078e0a0b */
[----:B------:R-:W-:Y:S02]  /*1620*/  IMAD.MOV.U32 R10, RZ, RZ, RZ ;  /* 0x000000ffff0a7224 */ /* 0x000fe400078e00ff */
[----:B------:R-:W-:-:S04]  /*1630*/  IMAD R3, R3, R9, RZ ;  /* 0x0000000903037224 */ /* 0x000fc800078e02ff */
[----:B------:R-:W-:-:S04]  /*1640*/  IMAD.HI.U32 R3, R11, R3, R10 ;  /* 0x000000030b037227 */ /* 0x000fc800078e000a */
[----:B------:R-:W-:-:S04]  /*1650*/  @P4 IMAD.WIDE.U32 R10, R5, c[0x0][0x1a0], RZ ;  /* 0x00006800050a4a25 */ /* 0x000fc800078e00ff */
[----:B------:R-:W-:-:S04]  /*1660*/  IMAD.HI.U32 R4, R3, R6, RZ ;  /* 0x0000000603047227 */ /* 0x000fc800078e00ff */
[----:B------:R-:W-:Y:S01]  /*1670*/  @P4 IMAD R5, R5, c[0x0][0x1a4], R11 ;  /* 0x0000690005054a24 */ /* 0x000fe200078e020b */
        /* <DEDUP_REMOVED lines=13> */
[----:B------:R-:W-:Y:S01]  /*1750*/  @P2 IADD3 R4, R4, 0x1, RZ ;  /* 0x0000000104042810 */ /* 0x000fe20007ffe0ff */
[----:B------:R-:W-:Y:S02]  /*1760*/  IMAD.MOV.U32 R11, RZ, RZ, R9 ;  /* 0x000000ffff0b7224 */ /* 0x000fe400078e0009 */
[----:B------:R-:W-:Y:S01]  /*1770*/  IMAD R6, R9, c[0x0][0x19c], R6 ;  /* 0x0000670009067a24 */ /* 0x000fe200078e0206 */
[----:B------:R-:W-:Y:S02]  /*1780*/  @!P1 IADD3 R4, -R4, RZ, RZ ;  /* 0x000000ff04049210 */ /* 0x000fe40007ffe1ff */
[----:B------:R-:W-:Y:S02]  /*1790*/  @!P0 LOP3.LUT R4, RZ, c[0x0][0x1c8], RZ, 0x33, !PT ;  /* 0x00007200ff048a12 */ /* 0x000fe400078e33ff */
[----:B------:R-:W-:-:S02]  /*17a0*/  IADD3 R17, R17, R6, RZ ;  /* 0x0000000611117210 */ /* 0x000fc40007ffe0ff */
[----:B------:R-:W-:-:S03]  /*17b0*/  SHF.R.S32.HI R2, RZ, 0x1f, R4 ;  /* 0x0000001fff027819 */ /* 0x000fc60000011404 */
        /* <DEDUP_REMOVED lines=17> */
.L_x_7864:
[----:B------:R1:W5:Y:S01]  /*18d0*/  @P5 LDG.E R116, [R144.64] ;  /* 0x0000000690745981 */ /* 0x000362000c1e1900 */
[----:B------:R-:W-:Y:S01]  /*18e0*/  SHF.R.S32.HI R13, RZ, 0x1f, R66 ;  /* 0x0000001fff0d7819 */ /* 0x000fe20000011442 */
[----:B------:R-:W-:Y:S01]  /*18f0*/  IMAD.MOV.U32 R17, RZ, RZ, 0x2 ;  /* 0x00000002ff117424 */ /* 0x000fe200078e00ff */
[----:B------:R-:W-:Y:S01]  /*1900*/  ISETP.NE.AND P0, PT, R15, -0x1, PT ;  /* 0xffffffff0f00780c */ /* 0x000fe20003f05270 */
[----:B------:R-:W-:Y:S01]  /*1910*/  IMAD.MOV.U32 R76, RZ, RZ, c[0x0][0x230] ;  /* 0x00008c00ff4c7624 */ /* 0x000fe200078e00ff */
[CC--:B------:R-:W-:Y:S01]  /*1920*/  LEA.HI R27, R13.reuse, R66.reuse, RZ, 0x3 ;  /* 0x000000420d1b7211 */ /* 0x0c0fe200078f18ff */
[----:B------:R-:W-:Y:S01]  /*1930*/  IMAD.MOV.U32 R28, RZ, RZ, RZ ;  /* 0x000000ffff1c7224 */ /* 0x000fe200078e00ff */
[----:B------:R-:W-:Y:S01]  /*1940*/  LEA.HI R14, R13, R66, RZ, 0x6 ;  /* 0x000000420d0e7211 */ /* 0x000fe200078f30ff */
[----:B------:R-:W-:Y:S01]  /*1950*/  IMAD.MOV.U32 R29, RZ, RZ, c[0x0][0x230] ;  /* 0x00008c00ff1d7624 */ /* 0x000fe200078e00ff */
[----:B------:R-:W-:Y:S01]  /*1960*/  SHF.R.S32.HI R138, RZ, 0x3, R27 ;  /* 0x00000003ff8a7819 */ /* 0x000fe2000001141b */
[----:B------:R-:W-:Y:S01]  /*1970*/  IMAD.MOV.U32 R159, RZ, RZ, c[0x0][0x198] ;  /* 0x00006600ff9f7624 */ /* 0x000fe200078e00ff */
[----:B------:R-:W-:Y:S01]  /*1980*/  LOP3.LUT R27, R27, 0xfffffff8, RZ, 0xc0, !PT ;  /* 0xfffffff81b1b7812 */ /* 0x000fe200078ec0ff */
[----:B------:R-:W-:Y:S01]  /*1990*/  IMAD.HI.U32 R76, R17, R76, R28 ;  /* 0x0000004c114c7227 */ /* 0x000fe200078e001c */
[----:B------:R-:W-:-:S02]  /*19a0*/  SHF.R.S32.HI R139, RZ, 0x1f, R138 ;  /* 0x0000001fff8b7819 */ /* 0x000fc4000001148a */
[-C--:B------:R-:W-:Y:S01]  /*19b0*/  IADD3 R60, -R27, R66.reuse, RZ ;  /* 0x000000421b3c7210 */ /* 0x080fe20007ffe1ff */
[----:B------:R-:W-:Y:S01]  /*19c0*/  @!P0 IMAD R12, R65, c[0x0][0x178], RZ ;  /* 0x00005e00410c8a24 */ /* 0x000fe200078e02ff */
[----:B------:R-:W-:Y:S01]  /*19d0*/  LEA.HI R62, R13, R66, RZ, 0x4 ;  /* 0x000000420d3e7211 */ /* 0x000fe200078f20ff */
[C---:B------:R-:W-:Y:S01]  /*19e0*/  IMAD.SHL.U32 R21, R138.reuse, 0x40, RZ ;  /* 0x000000408a157824 */ /* 0x040fe200078e00ff */
[----:B------:R-:W-:Y:S01]  /*19f0*/  IADD3 R104, P1, R138, R11, RZ ;  /* 0x0000000b8a687210 */ /* 0x000fe20007f3e0ff */
[----:B------:R-:W-:Y:S01]  /*1a00*/  @P0 IMAD.WIDE.U32 R24, R15, c[0x0][0x190], RZ ;  /* 0x000064000f180a25 */ /* 0x000fe200078e00ff */
[----:B------:R-:W-:Y:S02]  /*1a10*/  LOP3.LUT R63, R62, 0xfffffff0, RZ, 0xc0, !PT ;  /* 0xfffffff03e3f7812 */ /* 0x000fe400078ec0ff */
[----:B------:R-:W-:Y:S01]  /*1a20*/  LOP3.LUT R21, R21, 0x1c0, RZ, 0xc0, !PT ;  /* 0x000001c015157812 */ /* 0x000fe200078ec0ff */
[----:B------:R-:W-:Y:S01]  /*1a30*/  @!P0 IMAD.WIDE.U32 R22, R153, c[0x0][0x178], RZ ;  /* 0x00005e0099168a25 */ /* 0x000fe200078e00ff */
[----:B------:R-:W-:-:S02]  /*1a40*/  SHF.R.S32.HI R11, RZ, 0x1f, R70 ;  /* 0x0000001fff0b7819 */ /* 0x000fc40000011446 */
[----:B------:R-:W-:Y:S01]  /*1a50*/  SHF.R.S32.HI R75, RZ, 0x1, R76 ;  /* 0x00000001ff4b7819 */ /* 0x000fe2000001144c */
[----:B------:R-:W-:Y:S01]  /*1a60*/  @!P0 IMAD R12, R153, c[0x0][0x17c], R12 ;  /* 0x00005f00990c8a24 */ /* 0x000fe200078e020c */
[----:B------:R-:W-:Y:S01]  /*1a70*/  SHF.R.S32.HI R141, RZ, 0x1f, R140 ;  /* 0x0000001fff8d7819 */ /* 0x000fe2000001148c */
[----:B------:R-:W-:Y:S01]  /*1a80*/  IMAD.SHL.U32 R16, R60, 0x8, RZ ;  /* 0x000000083c107824 */ /* 0x000fe200078e00ff */
[----:B------:R-:W-:Y:S01]  /*1a90*/  LEA.HI R50, R13, R66, RZ, 0x5 ;  /* 0x000000420d327211 */ /* 0x000fe200078f28ff */
[----:B------:R-:W-:Y:S01]  /*1aa0*/  @P0 IMAD R15, R15, c[0x0][0x194], R25 ;  /* 0x000065000f0f0a24 */ /* 0x000fe200078e0219 */
[----:B------:R-:W-:Y:S01]  /*1ab0*/  MOV R53, 0x10 ;  /* 0x0000001000357802 */ /* 0x000fe20000000f00 */
[----:B-----5:R-:W-:Y:S01]  /*1ac0*/  @P0 IMAD.MOV.U32 R8, RZ, RZ, R24 ;  /* 0x000000ffff080224 */ /* 0x020fe200078e0018 */
[----:B------:R-:W-:Y:S01]  /*1ad0*/  LOP3.LUT R17, R21, 0x38, R16, 0xf8, !PT ;  /* 0x0000003815117812 */ /* 0x000fe200078ef810 */
[----:B------:R-:W-:Y:S01]  /*1ae0*/  @!P0 IMAD.IADD R15, R23, 0x1, R12 ;  /* 0x00000001170f8824 */ /* 0x000fe200078e020c */
[----:B------:R-:W-:Y:S01]  /*1af0*/  SHF.R.U32.HI R12, RZ, 0x3, R21 ;  /* 0x00000003ff0c7819 */ /* 0x000fe20000011615 */
[----:B------:R-:W-:Y:S01]  /*1b00*/  @!P0 IMAD.MOV.U32 R8, RZ, RZ, R22 ;  /* 0x000000ffff088224 */ /* 0x000fe200078e0016 */
[----:B------:R-:W-:Y:S01]  /*1b10*/  SHF.L.U32 R21, R14, 0x3, RZ ;  /* 0x000000030e157819 */ /* 0x000fe200000006ff */
[----:B------:R-:W-:Y:S01]  /*1b20*/  IMAD.WIDE R22, R19, 0x40, R138 ;  /* 0x0000004013167825 */ /* 0x000fe200078e028a */
[----:B------:R-:W-:-:S02]  /*1b30*/  LOP3.LUT R12, R17, R12, RZ, 0x3c, !PT ;  /* 0x0000000c110c7212 */ /* 0x000fc400078e3cff */
[----:B------:R-:W-:Y:S01]  /*1b40*/  IADD3 R18, P0, R16, R8, RZ ;  /* 0x0000000810127210 */ /* 0x000fe20007f1e0ff */
[----:B------:R-:W-:Y:S01]  /*1b50*/  IMAD.IADD R63, R66, 0x1, -R63 ;  /* 0x00000001423f7824 */ /* 0x000fe200078e0a3f */
[----:B------:R-:W-:Y:S01]  /*1b60*/  SHF.R.S32.HI R17, RZ, 0x1f, R16 ;  /* 0x0000001fff117819 */ /* 0x000fe20000011410 */
[----:B------:R-:W-:Y:S01]  /*1b70*/  IMAD R142, R23, c[0x0][0x190], RZ ;  /* 0x00006400178e7a24 */ /* 0x000fe200078e02ff */
[----:B------:R-:W-:Y:S01]  /*1b80*/  LOP3.LUT R134, R12, 0xfffffe00, R21, 0xf8, !PT ;  /* 0xfffffe000c867812 */ /* 0x000fe200078ef815 */
[----:B------:R-:W-:Y:S01]  /*1b90*/  IMAD.X R3, R139, 0x1, R3, P1 ;  /* 0x000000018b037824 */ /* 0x000fe200008e0603 */
[C---:B------:R-:W-:Y:S01]  /*1ba0*/  IADD3 R12, R16.reuse, 0x40, RZ ;  /* 0x00000040100c7810 */ /* 0x040fe20007ffe0ff */
[C---:B------:R-:W-:Y:S01]  /*1bb0*/  IMAD.X R19, R17.reuse, 0x1, R15, P0 ;  /* 0x0000000111137824 */ /* 0x040fe200000e060f */
[----:B------:R-:W-:Y:S01]  /*1bc0*/  IADD3 R14, P0, R16, R10, RZ ;  /* 0x0000000a100e7210 */ /* 0x000fe20007f1e0ff */
[----:B------:R-:W-:Y:S01]  /*1bd0*/  IMAD R15, R2, c[0x0][0x1b8], RZ ;  /* 0x00006e00020f7a24 */ /* 0x000fe200078e02ff */
[----:B------:R-:W-:Y:S01]  /*1be0*/  SHF.R.S32.HI R64, RZ, 0x1f, R63 ;  /* 0x0000001fff407819 */ /* 0x000fe2000001143f */
[----:B------:R-:W-:Y:S01]  /*1bf0*/  IMAD R142, R22, c[0x0][0x194], R142 ;  /* 0x00006500168e7a24 */ /* 0x000fe200078e028e */
[----:B------:R-:W-:Y:S01]  /*1c00*/  ISETP.GE.AND P1, PT, R16, c[0x0][0x220], PT ;  /* 0x0000880010007a0c */ /* 0x000fe20003f26270 */
[----:B------:R-:W-:Y:S01]  /*1c10*/  IMAD R8, R4, c[0x0][0x1bc], R15 ;  /* 0x00006f0004087a24 */ /* 0x000fe200078e020f */
[----:B------:R-:W-:Y:S01]  /*1c20*/  LEA.HI R64, R64, R63, RZ, 0x3 ;  /* 0x0000003f40407211 */ /* 0x000fe200078f18ff */
[----:B------:R-:W-:Y:S01]  /*1c30*/  IMAD.X R15, R17, 0x1, R5, P0 ;  /* 0x00000001110f7824 */ /* 0x000fe200000e0605 */
[----:B------:R-:W-:Y:S01]  /*1c40*/  ISETP.GE.AND P0, PT, R12, c[0x0][0x220], PT ;  /* 0x000088000c007a0c */ /* 0x000fe20003f06270 */
[----:B------:R-:W-:Y:S01]  /*1c50*/  IMAD.WIDE.U32 R18, R22, c[0x0][0x190], R18 ;  /* 0x0000640016127a25 */ /* 0x000fe200078e0012 */
[----:B------:R-:W-:-:S02]  /*1c60*/  LOP3.LUT R10, R64, 0xfffffff8, RZ, 0xc0, !PT ;  /* 0xfffffff8400a7812 */ /* 0x000fc400078ec0ff */
[----:B------:R-:W-:Y:S01]  /*1c70*/  SEL R68, RZ, 0xffffffff, P0 ;  /* 0xffffffffff447807 */ /* 0x000fe20000000000 */
[----:B------:R-:W-:Y:S01]  /*1c80*/  IMAD.WIDE.U32 R14, R4, c[0x0][0x1b8], R14 ;  /* 0x00006e00040e7a25 */ /* 0x000fe200078e000e */
[----:B------:R-:W-:Y:S02]  /*1c90*/  IADD3 R136, P0, R16, R6, RZ ;  /* 0x0000000610887210 */ /* 0x000fe40007f1e0ff */
[----:B------:R-:W-:Y:S01]  /*1ca0*/  SEL R5, RZ, 0x1, P1 ;  /* 0x00000001ff057807 */ /* 0x000fe20000800000 */
[----:B------:R-:W-:Y:S01]  /*1cb0*/  IMAD.IADD R15, R15, 0x1, R8 ;  /* 0x000000010f0f7824 */ /* 0x000fe200078e0208 */
[----:B------:R-:W-:Y:S01]  /*1cc0*/  LEA.HI R8, R11, R70, RZ, 0x6 ;  /* 0x000000460b087211 */ /* 0x000fe200078f30ff */
[----:B------:R-:W-:Y:S01]  /*1cd0*/  IMAD.X R137, R17, 0x1, R7, P0 ;  /* 0x0000000111897824 */ /* 0x000fe200000e0607 */
[----:B------:R-:W-:Y:S01]  /*1ce0*/  SHF.L.U32 R68, R68, 0x1, RZ ;  /* 0x0000000144447819 */ /* 0x000fe200000006ff */
[----:B------:R-:W-:Y:S01]  /*1cf0*/  IMAD.SHL.U32 R72, R60, 0x4, RZ ;  /* 0x000000043c487824 */ /* 0x000fe200078e00ff */
[----:B------:R-:W-:Y:S01]  /*1d00*/  SHF.R.S32.HI R8, RZ, 0x6, R8 ;  /* 0x00000006ff087819 */ /* 0x000fe20000011408 */
[----:B------:R-:W-:Y:S01]  /*1d10*/  IMAD.IADD R63, R63, 0x1, -R10 ;  /* 0x000000013f3f7824 */ /* 0x000fe200078e0a0a */
[----:B------:R-:W-:Y:S01]  /*1d20*/  LOP3.LUT R68, R68, 0x2, R5, 0xe2, !PT ;  /* 0x0000000244447812 */ /* 0x000fe200078ee205 */
[----:B------:R-:W-:Y:S01]  /*1d30*/  IMAD R3, R3, c[0x0][0x1a0], RZ ;  /* 0x0000680003037a24 */ /* 0x000fe200078e02ff */
[----:B------:R-:W-:Y:S01]  /*1d40*/  IMNMX R77, R147, R8, !PT ;  /* 0x00000008934d7217 */ /* 0x000fe20007800200 */
[----:B------:R-:W-:Y:S01]  /*1d50*/  IMAD.IADD R143, R19, 0x1, R142 ;  /* 0x00000001138f7824 */ /* 0x000fe200078e028e */
[----:B------:R-:W-:Y:S01]  /*1d60*/  LOP3.LUT R67, R50, 0xffffffe0, RZ, 0xc0, !PT ;  /* 0xffffffe032437812 */ /* 0x000fe200078ec0ff */
[----:B------:R-:W-:Y:S01]  /*1d70*/  IMAD R165, R139, c[0x0][0x198], RZ ;  /* 0x000066008ba57a24 */ /* 0x000fe200078e02ff */
[----:B------:R-:W-:Y:S01]  /*1d80*/  ISETP.GT.AND P0, PT, R102, R77, PT ;  /* 0x0000004d6600720c */ /* 0x000fe20003f04270 */
[----:B------:R-:W-:Y:S01]  /*1d90*/  IMAD R73, R138, R75, R72 ;  /* 0x0000004b8a497224 */ /* 0x000fe200078e0248 */
[----:B------:R-:W-:Y:S01]  /*1da0*/  SHF.L.U64.HI R148, R159, R0, c[0x0][0x19c] ;  /* 0x000067009f947619 */ /* 0x000fe20000010200 */
[----:B------:R-:W-:Y:S01]  /*1db0*/  IMAD.MOV.U32 R142, RZ, RZ, R18 ;  /* 0x000000ffff8e7224 */ /* 0x000fe200078e0012 */
[----:B------:R-:W-:Y:S01]  /*1dc0*/  R2P PR, R63, 0x6 ;  /* 0x000000063f007804 */ /* 0x000fe20000000000 */
[----:B------:R-:W-:Y:S01]  /*1dd0*/  IMAD R135, R141, c[0x0][0x1a8], RZ ;  /* 0x00006a008d877a24 */ /* 0x000fe200078e02ff */
[----:B------:R-:W-:Y:S01]  /*1de0*/  SHF.L.U32 R149, R159, 0x4, RZ ;  /* 0x000000049f957819 */ /* 0x000fe200000006ff */
[----:B------:R-:W-:Y:S01]  /*1df0*/  IMAD R101, R104, c[0x0][0x1a4], R3 ;  /* 0x0000690068657a24 */ /* 0x000fe200078e0203 */
[----:B------:R-:W-:Y:S01]  /*1e00*/  SHF.R.S32.HI R62, RZ, 0x4, R62 ;  /* 0x00000004ff3e7819 */ /* 0x000fe2000001143e */
[----:B------:R-:W-:Y:S01]  /*1e10*/  IMAD.MOV.U32 R3, RZ, RZ, 0x20 ;  /* 0x00000020ff037424 */ /* 0x000fe200078e00ff */
[----:B------:R-:W-:Y:S01]  /*1e20*/  SHF.R.S32.HI R50, RZ, 0x5, R50 ;  /* 0x00000005ff327819 */ /* 0x000fe20000011432 */
[----:B------:R-:W-:Y:S01]  /*1e30*/  IMAD.MOV.U32 R5, RZ, RZ, c[0x0][0x1a0] ;  /* 0x00006800ff057624 */ /* 0x000fe200078e00ff */
[----:B------:R-:W-:Y:S01]  /*1e40*/  IADD3 R67, -R67, R66, RZ ;  /* 0x0000004243437210 */ /* 0x000fe20007ffe1ff */
[----:B------:R-:W-:Y:S01]  /*1e50*/  IMAD R165, R138, c[0x0][0x19c], R165 ;  /* 0x000067008aa57a24 */ /* 0x000fe200078e02a5 */
[--C-:B------:R-:W-:Y:S01]  /*1e60*/  SHF.R.S32.HI R71, RZ, 0x1f, R73.reuse ;  /* 0x0000001fff477819 */ /* 0x100fe20000011449 */
[----:B------:R-:W-:Y:S01]  /*1e70*/  IMAD.IADD R72, R72, 0x1, R73 ;  /* 0x0000000148487824 */ /* 0x000fe200078e0249 */
[----:B------:R-:W-:Y:S01]  /*1e80*/  SHF.L.U64.HI R150, R5, R0, c[0x0][0x1a4] ;  /* 0x0000690005967619 */ /* 0x000fe20000010200 */
[----:B------:R-:W-:Y:S01]  /*1e90*/  IMAD.WIDE.U32 R136, R138, c[0x0][0x198], R136 ;  /* 0x000066008a887a25 */ /* 0x000fe200078e0088 */
[----:B------:R-:W-:-:S02]  /*1ea0*/  SEL R53, R53, 0xfffffff0, !P1 ;  /* 0xfffffff035357807 */ /* 0x000fc40004800000 */
[----:B------:R-:W-:Y:S01]  /*1eb0*/  SHF.R.S32.HI R69, RZ, 0x1f, R72 ;  /* 0x0000001fff457819 */ /* 0x000fe20000011448 */
[----:B------:R-:W-:Y:S01]  /*1ec0*/  IMAD.WIDE.U32 R104, R104, c[0x0][0x1a0], R14 ;  /* 0x0000680068687a25 */ /* 0x000fe200078e000e */
[----:B------:R-:W-:Y:S02]  /*1ed0*/  IADD3 R165, R137, R165, RZ ;  /* 0x000000a589a57210 */ /* 0x000fe40007ffe0ff */
[----:B------:R-:W-:Y:S01]  /*1ee0*/  SEL R51, R3, 0xffffffe0, !P2 ;  /* 0xffffffe003337807 */ /* 0x000fe20005000000 */
[C---:B------:R-:W-:Y:S02]  /*1ef0*/  IMAD R135, R140.reuse, c[0x0][0x1ac], R135 ;  /* 0x00006b008c877a24 */ /* 0x040fe400078e0287 */
        /* <DEDUP_REMOVED lines=26> */
[----:B------:R-:W-:Y:S01]  /*20a0*/  IMAD R11, R7, c[0x0][0x290], RZ ;  /* 0x0000a400070b7a24 */ /* 0x000fe200078e02ff */
[----:B------:R-:W-:Y:S01]  /*20b0*/  ULDC UR5, c[0x0][0x294] ;  /* 0x0000a50000057ab9 */ /* 0x000fe20000000800 */
[----:B------:R-:W-:Y:S01]  /*20c0*/  IMAD.IADD R15, R15, 0x1, R6 ;  /* 0x000000010f0f7824 */ /* 0x000fe200078e0206 */
[----:B------:R-:W-:Y:S01]  /*20d0*/  UIMAD UR5, UR8, UR5, URZ ;  /* 0x00000005080572a4 */ /* 0x000fe2000f8e023f */
[----:B------:R-:W-:Y:S01]  /*20e0*/  IMAD R7, R7, c[0x0][0x288], RZ ;  /* 0x0000a20007077a24 */ /* 0x000fe200078e02ff */
        /* <DEDUP_REMOVED lines=17> */
[----:B------:R-:W-:-:S02]  /*2200*/  IMAD.MOV.U32 R10, RZ, RZ, R20 ;  /* 0x000000ffff0a7224 */ /* 0x000fc400078e0014 */
[C---:B------:R-:W-:Y:S02]  /*2210*/  IMAD R7, R2.reuse, c[0x0][0x2a0], RZ ;  /* 0x0000a80002077a24 */ /* 0x040fe400078e02ff */
[----:B------:R-:W-:Y:S02]  /*2220*/  IMAD R113, R2, c[0x0][0x298], RZ ;  /* 0x0000a60002717a24 */ /* 0x000fe400078e02ff */
[----:B------:R-:W-:Y:S02]  /*2230*/  IMAD.IADD R9, R19, 0x1, R6 ;  /* 0x0000000113097824 */ /* 0x000fe400078e0206 */
[----:B------:R-:W-:Y:S02]  /*2240*/  IMAD.MOV.U32 R8, RZ, RZ, R18 ;  /* 0x000000ffff087224 */ /* 0x000fe400078e0012 */
[----:B------:R-:W-:-:S04]  /*2250*/  IMAD.WIDE.U32 R14, R5, 0x20, RZ ;  /* 0x00000020050e7825 */ /* 0x000fc800078e00ff */
[C---:B------:R-:W-:Y:S02]  /*2260*/  IMAD R110, R4.reuse, c[0x0][0x2a4], R7 ;  /* 0x0000a900046e7a24 */ /* 0x040fe400078e0207 */
[C---:B------:R-:W-:Y:S02]  /*2270*/  IMAD R113, R4.reuse, c[0x0][0x29c], R113 ;  /* 0x0000a70004717a24 */ /* 0x040fe400078e0271 */
[----:B------:R-:W-:-:S04]  /*2280*/  IMAD.WIDE.U32 R10, R4, c[0x0][0x2a0], R10 ;  /* 0x0000a800040a7a25 */ /* 0x000fc800078e000a */
[----:B------:R-:W-:Y:S01]  /*2290*/  IMAD.WIDE.U32 R4, R4, c[0x0][0x298], R8 ;  /* 0x0000a60004047a25 */ /* 0x000fe200078e0008 */
[----:B------:R-:W-:-:S03]  /*22a0*/  LEA R111, P1, R10, c[0x0][0x270], 0x1 ;  /* 0x00009c000a6f7a11 */ /* 0x000fc600078208ff */
[----:B------:R-:W-:Y:S01]  /*22b0*/  IMAD.MOV.U32 R81, RZ, RZ, c[0x0][0x288] ;  /* 0x0000a200ff517624 */ /* 0x000fe200078e00ff */
[----:B------:R-:W-:Y:S01]  /*22c0*/  LEA R112, P0, R4, c[0x0][0x268], 0x1 ;  /* 0x00009a0004707a11 */ /* 0x000fe200078008ff */
[----:B------:R-:W-:Y:S02]  /*22d0*/  IMAD.MOV.U32 R156, RZ, RZ, c[0x0][0x290] ;  /* 0x0000a400ff9c7624 */ /* 0x000fe400078e00ff */
[----:B------:R-:W-:Y:S01]  /*22e0*/  IMAD.IADD R113, R5, 0x1, R113 ;  /* 0x0000000105717824 */ /* 0x000fe200078e0271 */
[----:B------:R-:W-:Y:S01]  /*22f0*/  SHF.L.U64.HI R78, R81, R0, c[0x0][0x28c] ;  /* 0x0000a300514e7619 */ /* 0x000fe20000010200 */
[----:B------:R-:W-:Y:S01]  /*2300*/  IMAD R116, R75, R116, RZ ;  /* 0x000000744b747224 */ /* 0x000fe200078e02ff */
[----:B------:R-:W-:Y:S01]  /*2310*/  SHF.L.U64.HI R95, R156, R0, c[0x0][0x294] ;  /* 0x0000a5009c5f7619 */ /* 0x000fe20000010200 */
[----:B------:R-:W-:Y:S01]  /*2320*/  IMAD.IADD R110, R11, 0x1, R110 ;  /* 0x000000010b6e7824 */ /* 0x000fe200078e026e */
[----:B------:R-:W-:Y:S01]  /*2330*/  LEA.HI.X R113, R4, c[0x0][0x26c], R113, 0x1, P0 ;  /* 0x00009b0004717a11 */ /* 0x000fe200000f0c71 */
[----:B------:R-:W-:Y:S01]  /*2340*/  IMAD.SHL.U32 R79, R81, 0x10, RZ ;  /* 0x00000010514f7824 */ /* 0x000fe200078e00ff */
[----:B------:R-:W-:Y:S01]  /*2350*/  SHF.R.S32.HI R0, RZ, 0x1f, R116 ;  /* 0x0000001fff007819 */ /* 0x000fe20000011474 */
[----:B------:R-:W-:Y:S01]  /*2360*/  IMAD R2, R3, c[0x0][0x1a4], RZ ;  /* 0x0000690003027a24 */ /* 0x000fe200078e02ff */
[-C--:B------:R-:W-:Y:S01]  /*2370*/  IADD3 R54, P4, R73, R116.reuse, RZ ;  /* 0x0000007449367210 */ /* 0x080fe20007f9e0ff */
[----:B------:R-:W-:Y:S01]  /*2380*/  IMAD.IADD R125, R74, 0x1, R129 ;  /* 0x000000014a7d7824 */ /* 0x000fe200078e0281 */
[----:B------:R-:W-:Y:S01]  /*2390*/  LEA.HI.X R110, R10, c[0x0][0x274], R110, 0x1, P1 ;  /* 0x00009d000a6e7a11 */ /* 0x000fe200008f0c6e */
[----:B------:R-:W-:Y:S01]  /*23a0*/  IMAD.SHL.U32 R96, R156, 0x10, RZ ;  /* 0x000000109c607824 */ /* 0x000fe200078e00ff */
[----:B------:R-:W-:Y:S01]  /*23b0*/  IADD3 R88, P0, R149, 0x40, RZ ;  /* 0x0000004095587810 */ /* 0x000fe20007f1e0ff */
[----:B------:R-:W-:Y:S01]  /*23c0*/  IMAD.X R55, R71, 0x1, R0, P4 ;  /* 0x0000000147377824 */ /* 0x000fe200020e0600 */
[----:B------:R-:W-:Y:S01]  /*23d0*/  IADD3 R116, P2, R72, R116, RZ ;  /* 0x0000007448747210 */ /* 0x000fe20007f5e0ff */
[----:B------:R-:W-:Y:S01]  /*23e0*/  IMAD.SHL.U32 R131, R75, 0x20, RZ ;  /* 0x000000204b837824 */ /* 0x000fe200078e00ff */
[C---:B------:R-:W-:Y:S01]  /*23f0*/  LEA R108, P1, R104.reuse, c[0x0][0x170], 0x1 ;  /* 0x00005c00686c7a11 */ /* 0x040fe200078208ff */
[----:B------:R-:W-:Y:S01]  /*2400*/  IMAD.X R87, RZ, RZ, R148, P0 ;  /* 0x000000ffff577224 */ /* 0x000fe200000e0694 */
[----:B------:R-:W-:Y:S01]  /*2410*/  IADD3 R90, P0, R149, R88, RZ ;  /* 0x00000058955a7210 */ /* 0x000fe20007f1e0ff */
[----:B------:R-:W-:Y:S01]  /*2420*/  IMAD.X R117, R69, 0x1, R0, P2 ;  /* 0x0000000145757824 */ /* 0x000fe200010e0600 */
[----:B------:R-:W-:Y:S01]  /*2430*/  LEA.HI.X R109, R104, c[0x0][0x174], R101, 0x1, P1 ;  /* 0x00005d00686d7a11 */ /* 0x000fe200008f0c65 */
[----:B------:R-:W-:Y:S01]  /*2440*/  IMAD R127, R75, 0x30, RZ ;  /* 0x000000304b7f7824 */ /* 0x000fe200078e02ff */
[----:B------:R-:W-:Y:S01]  /*2450*/  IADD3 R84, P1, R79, 0x40, RZ ;  /* 0x000000404f547810 */ /* 0x000fe20007f3e0ff */
[----:B------:R-:W-:Y:S01]  /*2460*/  IMAD.IADD R124, R74, 0x1, R125 ;  /* 0x000000014a7c7824 */ /* 0x000fe200078e027d */
[----:B------:R-:W-:Y:S01]  /*2470*/  IADD3.X R89, R148, R87, RZ, P0, !PT ;  /* 0x0000005794597210 */ /* 0x000fe200007fe4ff */
[----:B------:R-:W-:Y:S01]  /*2480*/  IMAD R3, R3, c[0x0][0x19c], RZ ;  /* 0x0000670003037a24 */ /* 0x000fe200078e02ff */
[C---:B------:R-:W-:Y:S01]  /*2490*/  SHF.L.U64.HI R55, R54.reuse, 0x1, R55 ;  /* 0x0000000136377819 */ /* 0x040fe20000010237 */
[----:B------:R-:W-:Y:S01]  /*24a0*/  IMAD.SHL.U32 R54, R54, 0x2, RZ ;  /* 0x0000000236367824 */ /* 0x000fe200078e00ff */
[C---:B------:R-:W-:Y:S01]  /*24b0*/  SHF.L.U64.HI R117, R116.reuse, 0x1, R117 ;  /* 0x0000000174757819 */ /* 0x040fe20000010275 */
[----:B------:R-:W-:Y:S01]  /*24c0*/  IMAD.SHL.U32 R116, R116, 0x2, RZ ;  /* 0x0000000274747824 */ /* 0x000fe200078e00ff */
[----:B------:R-:W-:Y:S01]  /*24d0*/  IADD3.X R83, RZ, R78, RZ, P1, !PT ;  /* 0x0000004eff537210 */ /* 0x000fe20000ffe4ff */
[----:B------:R-:W-:Y:S01]  /*24e0*/  IMAD.WIDE.U32 R158, R159, 0x20, RZ ;  /* 0x000000209f9e7825 */ /* 0x000fe200078e00ff */
[----:B------:R-:W-:-:S02]  /*24f0*/  IADD3 R86, P5, R84, R79, RZ ;  /* 0x0000004f54567210 */ /* 0x000fc40007fbe0ff */
[----:B------:R-:W-:Y:S01]  /*2500*/  IADD3 R94, P0, R149, R90, RZ ;  /* 0x0000005a955e7210 */ /* 0x000fe20007f1e0ff */
[----:B------:R-:W-:Y:S01]  /*2510*/  IMAD.SHL.U32 R100, R14, 0x2, RZ ;  /* 0x000000020e647824 */ /* 0x000fe200078e00ff */
[C---:B------:R-:W-:Y:S01]  /*2520*/  SHF.L.U64.HI R97, R156.reuse, R80, c[0x0][0x294] ;  /* 0x0000a5009c617619 */ /* 0x040fe20000010250 */
[----:B------:R-:W-:Y:S01]  /*2530*/  IMAD.X R85, R83, 0x1, R78, P5 ;  /* 0x0000000153557824 */ /* 0x000fe200028e064e */
[C---:B------:R-:W-:Y:S01]  /*2540*/  SHF.L.U32 R98, R156.reuse, 0x5, RZ ;  /* 0x000000059c627819 */ /* 0x040fe200000006ff */
[----:B------:R-:W-:Y:S01]  /*2550*/  IMAD.WIDE.U32 R156, R156, 0x60, RZ ;  /* 0x000000609c9c7825 */ /* 0x000fe200078e00ff */
[----:B------:R-:W-:Y:S02]  /*2560*/  IADD3 R114, P4, R116, c[0x0][0x2b0], RZ ;  /* 0x0000ac0074727a10 */ /* 0x000fe40007f9e0ff */
[----:B------:R-:W-:Y:S01]  /*2570*/  IADD3 R10, P1, R54, c[0x0][0x2b0], RZ ;  /* 0x0000ac00360a7a10 */ /* 0x000fe20007f3e0ff */
[----:B------:R-:W-:Y:S01]  /*2580*/  IMAD.X R93, R148, 0x1, R89, P0 ;  /* 0x00000001945d7824 */ /* 0x000fe200000e0659 */
[----:B------:R-:W-:Y:S01]  /*2590*/  IADD3 R92, P5, R86, R79, RZ ;  /* 0x0000004f565c7210 */ /* 0x000fe20007fbe0ff */
[----:B------:R-:W-:Y:S01]  /*25a0*/  IMAD.MOV.U32 R11, RZ, RZ, R102 ;  /* 0x000000ffff0b7224 */ /* 0x000fe200078e0066 */
[----:B------:R-:W-:Y:S01]  /*25b0*/  IADD3 R2, R15, R2, RZ ;  /* 0x000000020f027210 */ /* 0x000fe20007ffe0ff */
[----:B------:R-:W-:Y:S01]  /*25c0*/  IMAD.IADD R82, R159, 0x1, R3 ;  /* 0x000000019f527824 */ /* 0x000fe200078e0203 */
        /* <DEDUP_REMOVED lines=19> */
.L_x_7935:
        /* <DEDUP_REMOVED lines=11> */
[----:B------:R-:W-:Y:S02]  /*27b0*/  @P1 IMAD.MOV.U32 R18, RZ, RZ, R111 ;  /* 0x000000ffff121224 */ /* 0x000fe400078e006f */
[--C-:B------:R-:W-:Y:S01]  /*27c0*/  @P1 IMAD.MOV.U32 R19, RZ, RZ, R110.reuse ;  /* 0x000000ffff131224 */ /* 0x100fe200078e006e */
[----:B------:R-:W-:Y:S01]  /*27d0*/  @P0 MOV R4, R111 ;  /* 0x0000006f00040202 */ /* 0x000fe20000000f00 */
[----:B------:R-:W-:Y:S03]  /*27e0*/  @P0 IMAD.MOV.U32 R5, RZ, RZ, R110 ;  /* 0x000000ffff050224 */ /* 0x000fe600078e006e */
[----:B------:R-:W2:Y:S04]  /*27f0*/  @P1 LDG.E.128 R20, [R18.64] ;  /* 0x0000000612141981 */ /* 0x000ea8000c1e1d00 */
[----:B--2---:R1:W-:Y:S04]  /*2800*/  @P1 STG.E.128 [R108.64], R20 ;  /* 0x000000146c001986 */ /* 0x0043e8000c101d06 */
[----:B------:R-:W2:Y:S04]  /*2810*/  @P0 LDG.E.128 R4, [R4.64+0x80] ;  /* 0x0000800604040981 */ /* 0x000ea8000c1e1d00 */
[----:B--2---:R1:W-:Y:S02]  /*2820*/  @P0 STG.E.128 [R108.64+0x80], R4 ;  /* 0x000080046c000986 */ /* 0x0043e4000c101d06 */
.L_x_7868:
[----:B------:R-:W-:Y:S05]  /*2830*/  BSYNC B0 ;  /* 0x0000000000007941 */ /* 0x000fea0003800000 */
.L_x_7867:
[C---:B------:R-:W-:Y:S01]  /*2840*/  ISETP.GE.AND P4, PT, R132.reuse, R15, PT ;  /* 0x0000000f8400720c */ /* 0x040fe20003f86270 */
[----:B------:R-:W-:Y:S03]  /*2850*/  BSSY B0, `(.L_x_7869) ;  /* 0x000000e000007945 */ /* 0x000fe60003800000 */
[----:B------:R-:W-:Y:S11]  /*2860*/  ISETP.GE.AND P4, PT, R132, R3, !P4 ;  /* 0x000000038400720c */ /* 0x000ff60006786270 */
[----:B------:R-:W-:Y:S02]  /*2870*/  @!UPT UIADD3 URZ, URZ, URZ, URZ ;  /* 0x0000003f3f3ff290 */ /* 0x000fe4000fffe03f */
[----:B------:R-:W-:-:S05]  /*2880*/  @!P4 BRA `(.L_x_7870) ;  /* 0x000000a00000c947 */ /* 0x000fca0003800000 */
[----:B------:R-:W-:Y:S02]  /*2890*/  ISETP.NE.AND P1, PT, R133, RZ, PT ;  /* 0x000000ff8500720c */ /* 0x000fe40003f25270 */
[----:B------:R-:W-:Y:S02]  /*28a0*/  IADD3 R24, P0, R111, R96, RZ ;  /* 0x000000606f187210 */ /* 0x000fe40007f1e0ff */
[C---:B------:R-:W-:Y:S03]  /*28b0*/  LEA R18, P2, R151.reuse, R108, 0x1 ;  /* 0x0000006c97127211 */ /* 0x040fe600078408ff */
[----:B------:R-:W-:Y:S01]  /*28c0*/  IMAD.X R25, R110, 0x1, R95, P0 ;  /* 0x000000016e197824 */ /* 0x000fe200000e065f */
[----:B------:R-:W-:Y:S02]  /*28d0*/  ISETP.NE.AND P0, PT, R130, RZ, PT ;  /* 0x000000ff8200720c */ /* 0x000fe40003f05270 */
[----:B------:R-:W-:Y:S03]  /*28e0*/  LEA.HI.X R19, R151, R109, R150, 0x1, P2 ;  /* 0x0000006d97137211 */ /* 0x000fe600010f0c96 */
[----:B-1----:R-:W2:Y:S04]  /*28f0*/  @P1 LDG.E.128 R20, [R24.64] ;  /* 0x0000000618141981 */ /* 0x002ea8000c1e1d00 */
[----:B--2---:R1:W-:Y:S04]  /*2900*/  @P1 STG.E.128 [R18.64], R20 ;  /* 0x0000001412001986 */ /* 0x0043e8000c101d06 */
[----:B------:R-:W2:Y:S04]  /*2910*/  @P0 LDG.E.128 R4, [R24.64+0x80] ;  /* 0x0000800618040981 */ /* 0x000ea8000c1e1d00 */
[----:B--2---:R1:W-:Y:S02]  /*2920*/  @P0 STG.E.128 [R18.64+0x80], R4 ;  /* 0x0000800412000986 */ /* 0x0043e4000c101d06 */
.L_x_7870:
[----:B------:R-:W-:Y:S05]  /*2930*/  BSYNC B0 ;  /* 0x0000000000007941 */ /* 0x000fea0003800000 */
.L_x_7869:
        /* <DEDUP_REMOVED lines=15> */
.L_x_7872:
[----:B------:R-:W-:Y:S05]  /*2a30*/  BSYNC B0 ;  /* 0x0000000000007941 */ /* 0x000fea0003800000 */
.L_x_7871:
        /* <DEDUP_REMOVED lines=15> */
.L_x_7874:
[----:B------:R-:W-:Y:S05]  /*2b30*/  BSYNC B0 ;  /* 0x0000000000007941 */ /* 0x000fea0003800000 */
.L_x_7873:
[----:B------:R-:W-:Y:S01]  /*2b40*/  ISETP.NE.AND P5, PT, RZ, UR4, PT ;  /* 0x00000004ff007c0c */ /* 0x000fe2000bfa5270 */
[----:B------:R-:W-:Y:S01]  /*2b50*/  IMAD.MOV.U32 R0, RZ, RZ, c[0x0][0x290] ;  /* 0x0000a400ff007624 */ /* 0x000fe200078e00ff */
[----:B-1----:R-:W-:Y:S01]  /*2b60*/  MOV R2, R111 ;  /* 0x0000006f00027202 */ /* 0x002fe20000000f00 */
[----:B------:R-:W-:Y:S02]  /*2b70*/  IMAD.MOV.U32 R3, RZ, RZ, R110 ;  /* 0x000000ffff037224 */ /* 0x000fe400078e006e */
[----:B------:R-:W-:Y:S05]  /*2b80*/  IMAD.U32 R0, R0, -0x40, RZ ;  /* 0xffffffc000007824 */ /* 0x000fea00078e00ff */
        /* <DEDUP_REMOVED lines=20> */
[C---:B-1----:R-:W-:Y:S01]  /*2cd0*/  @!P0 IMAD.U32 R8, R22.reuse, 0x10000, RZ ;  /* 0x0001000016088824 */ /* 0x042fe200078e00ff */
[----:B------:R-:W-:Y:S02]  /*2ce0*/  @!P0 LOP3.LUT R24, R22, 0xffff0000, RZ, 0xc0, !PT ;  /* 0xffff000016188812 */ /* 0x000fe400078ec0ff */
[C---:B---3--:R-:W-:Y:S02]  /*2cf0*/  @!P0 SHF.L.U32 R25, R30.reuse, 0x10, RZ ;  /* 0x000000101e198819 */ /* 0x048fe400000006ff */
[----:B------:R-:W-:Y:S02]  /*2d00*/  @!P0 LOP3.LUT R27, R30, 0xffff0000, RZ, 0xc0, !PT ;  /* 0xffff00001e1b8812 */ /* 0x000fe400078ec0ff */
[----:B------:R-:W-:Y:S01]  /*2d10*/  @!P0 SHF.L.U32 R29, R31, 0x10, RZ ;  /* 0x000000101f1d8819 */ /* 0x000fe200000006ff */
[C---:B----4-:R-:W-:Y:S01]  /*2d20*/  @!P0 IMAD.U32 R5, R6.reuse, 0x10000, RZ ;  /* 0x0001000006058824 */ /* 0x050fe200078e00ff */
[----:B------:R-:W-:Y:S02]  /*2d30*/  @!P0 LOP3.LUT R15, R6, 0xffff0000, RZ, 0xc0, !PT ;  /* 0xffff0000060f8812 */ /* 0x000fe400078ec0ff */
[----:B------:R-:W-:Y:S01]  /*2d40*/  @!P0 SHF.L.U32 R6, R23, 0x10, RZ ;  /* 0x0000001017068819 */ /* 0x000fe200000006ff */
[-C--:B------:R-:W-:Y:S01]  /*2d50*/  @!P0 FMUL.FTZ R33, R19, R5.reuse ;  /* 0x0000000513218220 */ /* 0x080fe20000410000 */
[----:B------:R-:W-:Y:S01]  /*2d60*/  @!P0 LOP3.LUT R31, R31, 0xffff0000, RZ, 0xc0, !PT ;  /* 0xffff00001f1f8812 */ /* 0x000fe200078ec0ff */
        /* <DEDUP_REMOVED lines=29> */
.L_x_7880:
[----:B------:R-:W-:Y:S05]  /*2f40*/  BSYNC B0 ;  /* 0x0000000000007941 */ /* 0x000fea0003800000 */
.L_x_7879:
        /* <DEDUP_REMOVED lines=50> */
.L_x_7878:
[----:B------:R-:W-:Y:S05]  /*3270*/  BSYNC B1 ;  /* 0x0000000000017941 */ /* 0x000fea0003800000 */
.L_x_7877:
        /* <DEDUP_REMOVED lines=60> */
.L_x_7884:
[----:B------:R-:W-:Y:S05]  /*3640*/  BSYNC B0 ;  /* 0x0000000000007941 */ /* 0x000fea0003800000 */
.L_x_7883:
        /* <DEDUP_REMOVED lines=52> */
.L_x_7882:
[----:B------:R-:W-:Y:S05]  /*3990*/  BSYNC B1 ;  /* 0x0000000000017941 */ /* 0x000fea0003800000 */
.L_x_7881:
        /* <DEDUP_REMOVED lines=60> */
.L_x_7888:
[----:B------:R-:W-:Y:S05]  /*3d60*/  BSYNC B0 ;  /* 0x0000000000007941 */ /* 0x000fea0003800000 */
.L_x_7887:
        /* <DEDUP_REMOVED lines=52> */
.L_x_7886:
[----:B------:R-:W-:Y:S05]  /*40b0*/  BSYNC B1 ;  /* 0x0000000000017941 */ /* 0x000fea0003800000 */
.L_x_7885:
        /* <DEDUP_REMOVED lines=15> */
[----:B------:R-:W-:Y:S03]  /*41b0*/  IMAD.WIDE.U32 R40, R35, c[0x0][0x198], R106 ;  /* 0x0000660023287a25 */ /* 0x000fe600078e006a */
[----:B------:R-:W-:Y:S01]  /*41c0*/  IADD3 R37, R37, R30, RZ ;  /* 0x0000001e25257210 */ /* 0x000fe20007ffe0ff */
[----:B------:R-:W2:Y:S01]  /*41d0*/  @!P0 LDG.E.64 R6, [R18.64] ;  /* 0x0000000612068981 */ /* 0x000ea2000c1e1b00 */
[----:B------:R-:W-:Y:S05]  /*41e0*/  IMAD R35, R35, c[0x0][0x19c], RZ ;  /* 0x0000670023237a24 */ /* 0x000fea00078e02ff */
[----:B------:R-:W-:Y:S01]  /*41f0*/  IADD3 R41, R41, R35, RZ ;  /* 0x0000002329297210 */ /* 0x000fe20007ffe0ff */
[----:B-1----:R-:W3:Y:S08]  /*4200*/  LDG.E.128 R20, [R36.64] ;  /* 0x0000000624147981 */ /* 0x002ef0000c1e1d00 */
[----:B------:R-:W4:Y:S01]  /*4210*/  @!P0 LDG.E.64 R28, [R32.64] ;  /* 0x00000006201c8981 */ /* 0x000f22000c1e1b00 */
[C---:B--2---:R-:W-:Y:S02]  /*4220*/  @!P0 SHF.L.U32 R24, R6.reuse, 0x10, RZ ;  /* 0x0000001006188819 */ /* 0x044fe400000006ff */
[----:B------:R-:W-:Y:S02]  /*4230*/  @!P0 LOP3.LUT R8, R6, 0xffff0000, RZ, 0xc0, !PT ;  /* 0xffff000006088812 */ /* 0x000fe400078ec0ff */
[C---:B------:R-:W-:Y:S02]  /*4240*/  @!P0 SHF.L.U32 R5, R7.reuse, 0x10, RZ ;  /* 0x0000001007058819 */ /* 0x040fe400000006ff */
[----:B------:R-:W-:Y:S02]  /*4250*/  @!P0 LOP3.LUT R7, R7, 0xffff0000, RZ, 0xc0, !PT ;  /* 0xffff000007078812 */ /* 0x000fe400078ec0ff */
[C---:B---3--:R-:W-:Y:S02]  /*4260*/  @!P0 LOP3.LUT R25, R20.reuse, 0xffff0000, RZ, 0xc0, !PT ;  /* 0xffff000014198812 */ /* 0x048fe400078ec0ff */
[----:B------:R-:W-:Y:S02]  /*4270*/  @!P0 SHF.L.U32 R15, R20, 0x10, RZ ;  /* 0x00000010140f8819 */ /* 0x000fe400000006ff */
[----:B------:R-:W-:Y:S01]  /*4280*/  @!P0 SHF.L.U32 R6, R23, 0x10, RZ ;  /* 0x0000001017068819 */ /* 0x000fe200000006ff */
[-C--:B------:R-:W-:Y:S02]  /*4290*/  @!P0 FMUL.FTZ R37, R25, R24.reuse ;  /* 0x0000001819258220 */ /* 0x080fe40000410000 */
[C---:B----4-:R-:W-:Y:S01]  /*42a0*/  @!P0 IMAD.U32 R26, R28.reuse, 0x10000, RZ ;  /* 0x000100001c1a8824 */ /* 0x050fe200078e00ff */
[----:B------:R-:W-:Y:S01]  /*42b0*/  @!P0 LOP3.LUT R31, R29, 0xffff0000, RZ, 0xc0, !PT ;  /* 0xffff00001d1f8812 */ /* 0x000fe200078ec0ff */
[C---:B------:R-:W-:Y:S01]  /*42c0*/  @!P0 FMUL.FTZ R0, R15.reuse, R24 ;  /* 0x000000180f008220 */ /* 0x040fe20000410000 */
[----:B------:R-:W-:Y:S01]  /*42d0*/  @!P0 LOP3.LUT R28, R28, 0xffff0000, RZ, 0xc0, !PT ;  /* 0xffff00001c1c8812 */ /* 0x000fe200078ec0ff */
[-C--:B------:R-:W-:Y:S01]  /*42e0*/  @!P0 FFMA.FTZ R37, R15, R26.reuse, -R37 ;  /* 0x0000001a0f258223 */ /* 0x080fe20000010825 */
[----:B------:R-:W-:Y:S01]  /*42f0*/  @!P0 SHF.L.U32 R15, R21, 0x10, RZ ;  /* 0x00000010150f8819 */ /* 0x000fe200000006ff */
[C---:B------:R-:W-:Y:S02]  /*4300*/  @!P0 IMAD.U32 R24, R22.reuse, 0x10000, RZ ;  /* 0x0001000016188824 */ /* 0x040fe400078e00ff */
[----:B------:R-:W-:Y:S01]  /*4310*/  @!P0 IMAD.U32 R27, R29, 0x10000, RZ ;  /* 0x000100001d1b8824 */ /* 0x000fe200078e00ff */
        /* <DEDUP_REMOVED lines=25> */
.L_x_7892:
[----:B------:R-:W-:Y:S05]  /*44b0*/  BSYNC B0 ;  /* 0x0000000000007941 */ /* 0x000fea0003800000 */
.L_x_7891:
        /* <DEDUP_REMOVED lines=52> */
.L_x_7890:
[----:B------:R-:W-:Y:S05]  /*4800*/  BSYNC B1 ;  /* 0x0000000000017941 */ /* 0x000fea0003800000 */
.L_x_7889:
        /* <DEDUP_REMOVED lines=9> */
.L_x_7876:
        /* <DEDUP_REMOVED lines=89> */
.L_x_7899:
[----:B------:R-:W-:Y:S05]  /*4e30*/  BSYNC B0 ;  /* 0x0000000000007941 */ /* 0x000fea0003800000 */
.L_x_7898:
[----:B-----5:R2:W-:Y:S02]  /*4e40*/  STG.E.128 [R106.64], R44 ;  /* 0x0000002c6a007986 */ /* 0x0205e4000c101d06 */
.L_x_7897:
[----:B------:R-:W-:Y:S05]  /*4e50*/  BSYNC B1 ;  /* 0x0000000000017941 */ /* 0x000fea0003800000 */
.L_x_7896:
        /* <DEDUP_REMOVED lines=87> */
.L_x_7901:
[----:B------:R-:W-:Y:S05]  /*53d0*/  BSYNC B0 ;  /* 0x0000000000007941 */ /* 0x000fea0003800000 */
.L_x_7900:
[----:B-----5:R3:W-:Y:S02]  /*53e0*/  STG.E.128 [R106.64+0x80], R44 ;  /* 0x0000802c6a007986 */ /* 0x0207e4000c101d06 */
.L_x_7895:
[----:B------:R-:W-:Y:S05]  /*53f0*/  BSYNC B2 ;  /* 0x0000000000027941 */ /* 0x000fea0003800000 */
.L_x_7894:
        /* <DEDUP_REMOVED lines=36> */
[----:B--2---:R-:W-:Y:S04]  /*5640*/  IADD3 R167, P0, R74, R146, RZ ;  /* 0x000000924aa77210 */ /* 0x004fe80007f1e0ff */
[----:B------:R-:W-:Y:S01]  /*5650*/  LEA.HI.X.SX32 R146, R146, R123, 0x1, P0 ;  /* 0x0000007b92927211 */ /* 0x000fe200000f0eff */
[----:B------:R2:W4:Y:S01]  /*5660*/  LDG.E.128 R20, [R18.64] ;  /* 0x0000000612147981 */ /* 0x000522000c1e1d00 */
[C---:B------:R-:W-:Y:S04]  /*5670*/  LEA R56, P0, R167.reuse, R116, 0x1 ;  /* 0x00000074a7387211 */ /* 0x040fe800078008ff */
[----:B------:R-:W-:Y:S06]  /*5680*/  LEA.HI.X R57, R167, R117, R146, 0x1, P0 ;  /* 0x00000075a7397211 */ /* 0x000fec00000f0c92 */
[----:B------:R-:W4:Y:S01]  /*5690*/  LDG.E.128 R56, [R56.64] ;  /* 0x0000000638387981 */ /* 0x000f22000c1e1d00 */
[C---:B---3--:R-:W-:Y:S01]  /*56a0*/  IMAD.U32 R32, R160.reuse, 0x10000, RZ ;  /* 0x00010000a0207824 */ /* 0x048fe200078e00ff */
[----:B------:R-:W-:Y:S01]  /*56b0*/  LOP3.LUT R28, R160, 0xffff0000, RZ, 0xc0, !PT ;  /* 0xffff0000a01c7812 */ /* 0x000fe200078ec0ff */
[----:B------:R-:W-:Y:S01]  /*56c0*/  IMAD.U32 R24, R162, 0x10000, RZ ;  /* 0x00010000a2187824 */ /* 0x000fe200078e00ff */
[C---:B------:R-:W-:Y:S01]  /*56d0*/  SHF.L.U32 R26, R161.reuse, 0x10, RZ ;  /* 0x00000010a11a7819 */ /* 0x040fe200000006ff */
[----:B------:R-:W-:Y:S01]  /*56e0*/  @!P4 FADD.FTZ R32, -R32, -RZ ;  /* 0x800000ff2020c221 */ /* 0x000fe20000010100 */
[----:B------:R-:W-:Y:S01]  /*56f0*/  LOP3.LUT R25, R161, 0xffff0000, RZ, 0xc0, !PT ;  /* 0xffff0000a1197812 */ /* 0x000fe200078ec0ff */
[----:B------:R-:W-:Y:S01]  /*5700*/  @!P4 FADD.FTZ R28, -R28, -RZ ;  /* 0x800000ff1c1cc221 */ /* 0x000fe20000010100 */
[----:B--2---:R-:W-:Y:S01]  /*5710*/  LOP3.LUT R19, R162, 0xffff0000, RZ, 0xc0, !PT ;  /* 0xffff0000a2137812 */ /* 0x004fe200078ec0ff */
        /* <DEDUP_REMOVED lines=10> */
[----:B------:R-:W-:Y:S01]  /*57c0*/  IMAD.U32 R27, R22, 0x10000, RZ ;  /* 0x00010000161b7824 */ /* 0x000fe200078e00ff */
[C---:B------:R-:W-:Y:S01]  /*57d0*/  LOP3.LUT R36, R56.reuse, 0xffff0000, RZ, 0xc0, !PT ;  /* 0xffff000038247812 */ /* 0x040fe200078ec0ff */
[----:B------:R-:W-:Y:S01]  /*57e0*/  IMAD.U32 R34, R56, 0x10000, RZ ;  /* 0x0001000038227824 */ /* 0x000fe200078e00ff */
        /* <DEDUP_REMOVED lines=31> */
.L_x_7907:
[----:B------:R-:W-:Y:S05]  /*59e0*/  BSYNC B0 ;  /* 0x0000000000007941 */ /* 0x000fea0003800000 */
.L_x_7906:
[C---:B------:R-:W-:Y:S04]  /*59f0*/  LEA R2, P0, R149.reuse, R106, 0x1 ;  /* 0x0000006a95027211 */ /* 0x040fe800078008ff */
[----:B------:R-:W-:Y:S05]  /*5a00*/  LEA.HI.X R3, R149, R107, R148, 0x1, P0 ;  /* 0x0000006b95037211 */ /* 0x000fea00000f0c94 */
[----:B-----5:R3:W-:Y:S04]  /*5a10*/  STG.E.128 [R2.64], R44 ;  /* 0x0000002c02007986 */ /* 0x0207e8000c101d06 */
.L_x_7905:
[----:B------:R-:W-:Y:S05]  /*5a20*/  BSYNC B1 ;  /* 0x0000000000017941 */ /* 0x000fea0003800000 */
.L_x_7904:
        /* <DEDUP_REMOVED lines=91> */
.L_x_7909:
[----:B------:R-:W-:Y:S05]  /*5fe0*/  BSYNC B0 ;  /* 0x0000000000007941 */ /* 0x000fea0003800000 */
.L_x_7908:
[C---:B------:R-:W-:Y:S04]  /*5ff0*/  LEA R2, P0, R88.reuse, R106, 0x1 ;  /* 0x0000006a58027211 */ /* 0x040fe800078008ff */
[----:B------:R-:W-:Y:S05]  /*6000*/  LEA.HI.X R3, R88, R107, R87, 0x1, P0 ;  /* 0x0000006b58037211 */ /* 0x000fea00000f0c57 */
[----:B-----5:R3:W-:Y:S04]  /*6010*/  STG.E.128 [R2.64], R44 ;  /* 0x0000002c02007986 */ /* 0x0207e8000c101d06 */
.L_x_7903:
[----:B------:R-:W-:Y:S05]  /*6020*/  BSYNC B2 ;  /* 0x0000000000027941 */ /* 0x000fea0003800000 */
.L_x_7902:
        /* <DEDUP_REMOVED lines=94> */
.L_x_7915:
[----:B------:R-:W-:Y:S05]  /*6610*/  BSYNC B0 ;  /* 0x0000000000007941 */ /* 0x000fea0003800000 */
.L_x_7914:
[C---:B------:R-:W-:Y:S04]  /*6620*/  LEA R2, P0, R158.reuse, R106, 0x1 ;  /* 0x0000006a9e027211 */ /* 0x040fe800078008ff */
[----:B------:R-:W-:Y:S05]  /*6630*/  LEA.HI.X R3, R158, R107, R82, 0x1, P0 ;  /* 0x0000006b9e037211 */ /* 0x000fea00000f0c52 */
[----:B-----5:R3:W-:Y:S04]  /*6640*/  STG.E.128 [R2.64], R44 ;  /* 0x0000002c02007986 */ /* 0x0207e8000c101d06 */
.L_x_7913:
[----:B------:R-:W-:Y:S05]  /*6650*/  BSYNC B1 ;  /* 0x0000000000017941 */ /* 0x000fea0003800000 */
.L_x_7912:
        /* <DEDUP_REMOVED lines=91> */
.L_x_7917:
[----:B------:R-:W-:Y:S05]  /*6c10*/  BSYNC B0 ;  /* 0x0000000000007941 */ /* 0x000fea0003800000 */
.L_x_7916:
[C---:B------:R-:W-:Y:S04]  /*6c20*/  LEA R2, P0, R90.reuse, R106, 0x1 ;  /* 0x0000006a5a027211 */ /* 0x040fe800078008ff */
[----:B------:R-:W-:Y:S05]  /*6c30*/  LEA.HI.X R3, R90, R107, R89, 0x1, P0 ;  /* 0x0000006b5a037211 */ /* 0x000fea00000f0c59 */
[----:B-----5:R3:W-:Y:S04]  /*6c40*/  STG.E.128 [R2.64], R44 ;  /* 0x0000002c02007986 */ /* 0x0207e8000c101d06 */
.L_x_7911:
[----:B------:R-:W-:Y:S05]  /*6c50*/  BSYNC B2 ;  /* 0x0000000000027941 */ /* 0x000fea0003800000 */
.L_x_7910:
[----:B------:R-:W-:Y:S01]  /*6c60*/  BSSY B2, `(.L_x_7918) ;  /* 0x00000c5000027945 */ /* 0x000fe20003800000 */
[----:B------:R-:W-:-:S05]  /*6c70*/  @!P1 BRA `(.L_x_7919) ;  /* 0x00000c3000009947 */ /* 0x000fca0003800000 */
[----:B------:R-:W-:Y:S01]  /*6c80*/  ISETP.GE.AND P0, PT, R16, c[0x0][0x220], PT ;  /* 0x0000880010007a0c */ /* 0x000fe20003f06270 */
[----:B------:R-:W-:Y:S01]  /*6c90*/  @!UPT UIADD3 URZ, URZ, URZ, URZ ;  /* 0x0000003f3f3ff290 */ /* 0x000fe2000fffe03f */
[----:B------:R-:W-:Y:S11]  /*6ca0*/  BSSY B1, `(.L_x_7920) ;  /* 0x0000061000017945 */ /* 0x000ff60003800000 */
[----:B------:R-:W-:-:S05]  /*6cb0*/  @P0 BRA `(.L_x_7921) ;  /* 0x000005f000000947 */ /* 0x000fca0003800000 */
[----:B--2---:R-:W-:Y:S01]  /*6cc0*/  MOV R167, 0x60 ;  /* 0x0000006000a77802 */ /* 0x004fe20000000f00 */
[----:B------:R-:W-:Y:S01]  /*6cd0*/  BSSY B0, `(.L_x_7922) ;  /* 0x0000059000007945 */ /* 0x000fe20003800000 */
[----:B------:R-:W-:Y:S03]  /*6ce0*/  ISETP.GE.AND P0, PT, R16, UR4, PT ;  /* 0x0000000410007c0c */ /* 0x000fe6000bf06270 */
[C---:B------:R-:W-:Y:S04]  /*6cf0*/  IMAD.WIDE.U32 R168, R167.reuse, c[0x0][0x288], R112 ;  /* 0x0000a200a7a87a25 */ /* 0x040fe800078e0070 */
        /* <DEDUP_REMOVED lines=86> */
.L_x_7923:
[----:B------:R-:W-:Y:S05]  /*7260*/  BSYNC B0 ;  /* 0x0000000000007941 */ /* 0x000fea0003800000 */
.L_x_7922:
[C---:B------:R-:W-:Y:S02]  /*7270*/  IMAD R0, R167.reuse, c[0x0][0x19c], RZ ;  /* 0x00006700a7007a24 */ /* 0x040fe400078e02ff */
[----:B------:R-:W-:Y:S05]  /*7280*/  IMAD.WIDE.U32 R2, R167, c[0x0][0x198], R106 ;  /* 0x00006600a7027a25 */ /* 0x000fea00078e006a */
[----:B------:R-:W-:Y:S05]  /*7290*/  IADD3 R3, R3, R0, RZ ;  /* 0x0000000003037210 */ /* 0x000fea0007ffe0ff */
[----:B-----5:R3:W-:Y:S02]  /*72a0*/  STG.E.128 [R2.64], R44 ;  /* 0x0000002c02007986 */ /* 0x0207e4000c101d06 */
.L_x_7921:
[----:B------:R-:W-:Y:S05]  /*72b0*/  BSYNC B1 ;  /* 0x0000000000017941 */ /* 0x000fea0003800000 */
.L_x_7920:
        /* <DEDUP_REMOVED lines=30> */
[C---:B------:R-:W-:Y:S03]  /*74a0*/  LEA R18, P0, R146.reuse, R166, 0x1 ;  /* 0x000000a692127211 */ /* 0x040fe600078008ff */
[----:B------:R-:W3:Y:S01]  /*74b0*/  LDG.E.128 R160, [R170.64] ;  /* 0x00000006aaa07981 */ /* 0x000ee2000c1e1d00 */
[----:B------:R-:W-:Y:S02]  /*74c0*/  LEA.HI.X.SX32 R19, R146, R167, 0x1, P0 ;  /* 0x000000a792137211 */ /* 0x000fe400000f0eff */
        /* <DEDUP_REMOVED lines=58> */
.L_x_7925:
[----:B------:R-:W-:Y:S05]  /*7870*/  BSYNC B0 ;  /* 0x0000000000007941 */ /* 0x000fea0003800000 */
.L_x_7924:
[C---:B------:R-:W-:Y:S04]  /*7880*/  LEA R2, P0, R94.reuse, R106, 0x1 ;  /* 0x0000006a5e027211 */ /* 0x040fe800078008ff */
[----:B------:R-:W-:Y:S05]  /*7890*/  LEA.HI.X R3, R94, R107, R93, 0x1, P0 ;  /* 0x0000006b5e037211 */ /* 0x000fea00000f0c5d */
[----:B-----5:R3:W-:Y:S04]  /*78a0*/  STG.E.128 [R2.64], R44 ;  /* 0x0000002c02007986 */ /* 0x0207e8000c101d06 */
.L_x_7919:
[----:B------:R-:W-:Y:S05]  /*78b0*/  BSYNC B2 ;  /* 0x0000000000027941 */ /* 0x000fea0003800000 */
.L_x_7918:
        /* <DEDUP_REMOVED lines=8> */
.L_x_7875:
        /* <DEDUP_REMOVED lines=8> */
.L_x_7927:
[----:B------:R-:W-:Y:S05]  /*79c0*/  BSYNC B0 ;  /* 0x0000000000007941 */ /* 0x000fea0003800000 */
.L_x_7926:
        /* <DEDUP_REMOVED lines=16> */
.L_x_7929:
[----:B------:R-:W-:Y:S05]  /*7ad0*/  BSYNC B0 ;  /* 0x0000000000007941 */ /* 0x000fea0003800000 */
.L_x_7928:
[----:B------:R-:W-:Y:S01]  /*7ae0*/  BSSY B0, `(.L_x_7930) ;  /* 0x0000010000007945 */ /* 0x000fe20003800000 */
        /* <DEDUP_REMOVED lines=15> */
.L_x_7931:
[----:B------:R-:W-:Y:S05]  /*7be0*/  BSYNC B0 ;  /* 0x0000000000007941 */ /* 0x000fea0003800000 */
.L_x_7930:
[----:B------:R-:W-:Y:S01]  /*7bf0*/  UMOV UR4, URZ ;  /* 0x0000003f00047c82 */ /* 0x000fe20008000000 */
[----:B------:R-:W-:Y:S01]  /*7c00*/  BSSY B0, `(.L_x_7893) ;  /* 0x0000013000007945 */ /* 0x000fe20003800000 */
[----:B------:R-:W-:-:S05]  /*7c10*/  @!P1 BRA `(.L_x_7932) ;  /* 0x0000011000009947 */ /* 0x000fca0003800000 */
[----:B------:R-:W-:Y:S02]  /*7c20*/  ISETP.NE.AND P2, PT, R133, RZ, PT ;  /* 0x000000ff8500720c */ /* 0x000fe40003f45270 */
[----:B------:R-:W-:Y:S11]  /*7c30*/  ISETP.NE.AND P1, PT, R130, RZ, PT ;  /* 0x000000ff8200720c */ /* 0x000ff60003f25270 */
[----:B------:R-:W-:Y:S02]  /*7c40*/  @P2 IMAD.MOV.U32 R3, RZ, RZ, 0x60 ;  /* 0x00000060ff032424 */ /* 0x000fe400078e00ff */
[C---:B------:R-:W-:Y:S02]  /*7c50*/  @P1 LEA R2, P0, R92.reuse, R112, 0x1 ;  /* 0x000000705c021211 */ /* 0x040fe400078008ff */
[C---:B-1----:R-:W-:Y:S04]  /*7c60*/  @P2 IMAD.WIDE.U32 R4, R3.reuse, c[0x0][0x288], R112 ;  /* 0x0000a20003042a25 */ /* 0x042fe800078e0070 */
[C---:B------:R-:W-:Y:S02]  /*7c70*/  @P2 IMAD R0, R3.reuse, c[0x0][0x28c], RZ ;  /* 0x0000a30003002a24 */ /* 0x040fe400078e02ff */
[----:B------:R-:W-:Y:S03]  /*7c80*/  @P2 IMAD.WIDE.U32 R18, R3, c[0x0][0x198], R106 ;  /* 0x0000660003122a25 */ /* 0x000fe600078e006a */
[----:B------:R-:W-:Y:S01]  /*7c90*/  @P2 IADD3 R5, R5, R0, RZ ;  /* 0x0000000005052210 */ /* 0x000fe20007ffe0ff */
[----:B------:R-:W-:Y:S01]  /*7ca0*/  @P2 IMAD R0, R3, c[0x0][0x19c], RZ ;  /* 0x0000670003002a24 */ /* 0x000fe200078e02ff */
[----:B------:R-:W-:Y:S02]  /*7cb0*/  @P1 LEA.HI.X R3, R92, R113, R91, 0x1, P0 ;  /* 0x000000715c031211 */ /* 0x000fe400000f0c5b */
[C---:B------:R-:W-:Y:S01]  /*7cc0*/  @P1 LEA R24, P0, R94.reuse, R106, 0x1 ;  /* 0x0000006a5e181211 */ /* 0x040fe200078008ff */
[----:B------:R-:W2:Y:S01]  /*7cd0*/  @P2 LDG.E.128 R20, [R4.64] ;  /* 0x0000000604142981 */ /* 0x000ea2000c1e1d00 */
[----:B------:R-:W-:Y:S02]  /*7ce0*/  @P2 IMAD.IADD R19, R19, 0x1, R0 ;  /* 0x0000000113132824 */ /* 0x000fe400078e0200 */
[----:B------:R-:W-:Y:S03]  /*7cf0*/  @P1 LEA.HI.X R25, R94, R107, R93, 0x1, P0 ;  /* 0x0000006b5e191211 */ /* 0x000fe600000f0c5d */
[----:B--2---:R1:W-:Y:S04]  /*7d00*/  @P2 STG.E.128 [R18.64], R20 ;  /* 0x0000001412002986 */ /* 0x0043e8000c101d06 */
[----:B------:R-:W2:Y:S04]  /*7d10*/  @P1 LDG.E.128 R4, [R2.64] ;  /* 0x0000000602041981 */ /* 0x000ea8000c1e1d00 */
[----:B--2---:R1:W-:Y:S02]  /*7d20*/  @P1 STG.E.128 [R24.64], R4 ;  /* 0x0000000418001986 */ /* 0x0043e4000c101d06 */
.L_x_7932:
[----:B------:R-:W-:Y:S05]  /*7d30*/  BSYNC B0 ;  /* 0x0000000000007941 */ /* 0x000fea0003800000 */
.L_x_7893:
        /* <DEDUP_REMOVED lines=80> */
.L_x_7933:
        /* <DEDUP_REMOVED lines=8> */
.L_x_7934:
[----:B------:R-:W-:Y:S04]  /*82c0*/  IADD3 R11, R11, -0x1, RZ ;  /* 0xffffffff0b0b7810 */ /* 0x000fe80007ffe0ff */
[----:B------:R-:W-:Y:S11]  /*82d0*/  ISETP.GT.AND P0, PT, R11, R77, PT ;  /* 0x0000004d0b00720c */ /* 0x000ff60003f04270 */
[----:B------:R-:W-:Y:S02]  /*82e0*/  @!UPT UIADD3 URZ, URZ, URZ, URZ ;  /* 0x0000003f3f3ff290 */ /* 0x000fe4000fffe03f */
[----:B------:R-:W-:-:S05]  /*82f0*/  @P0 BRA `(.L_x_7935) ;  /* 0xffffa40000000947 */ /* 0x000fca000383ffff */
.L_x_7866:
        /* <DEDUP_REMOVED lines=77> */
[----:B------:R-:W-:Y:S01]  /*87d0*/  LOP3.LUT R23, R7, 0xffff0000, RZ, 0xc0, !PT ;  /* 0xffff000007177812 */ /* 0x000fe200078ec0ff */
[-C--:B------:R-:W-:Y:S01]  /*87e0*/  FFMA.FTZ R10, R13, R25.reuse, -R10 ;  /* 0x000000190d0a7223 */ /* 0x080fe2000001080a */
[----:B------:R-:W-:Y:S01]  /*87f0*/  SHF.L.U32 R6, R6, 0x10, RZ ;  /* 0x0000001006067819 */ /* 0x000fe200000006ff */
[----:B------:R-:W-:Y:S01]  /*8800*/  FFMA.FTZ R25, R2, R25, R26 ;  /* 0x0000001902197223 */ /* 0x000fe2000001001a */
[----:B------:R-:W-:Y:S01]  /*8810*/  SHF.L.U32 R7, R7, 0x10, RZ ;  /* 0x0000001007077819 */ /* 0x000fe200000006ff */
[----:B------:R-:W-:-:S02]  /*8820*/  FMUL.FTZ R8, R11, R22 ;  /* 0x000000160b087220 */ /* 0x000fc40000410000 */
[-C--:B------:R-:W-:Y:S02]  /*8830*/  FMUL.FTZ R2, R20, R4.reuse ;  /* 0x0000000414027220 */ /* 0x080fe40000410000 */
[----:B------:R-:W-:Y:S02]  /*8840*/  FMUL.FTZ R13, R9, R4 ;  /* 0x00000004090d7220 */ /* 0x000fe40000410000 */
[----:B------:R-:W-:Y:S02]  /*8850*/  FMUL.FTZ R22, R14, R22 ;  /* 0x000000160e167220 */ /* 0x000fe40000410000 */
[-C--:B------:R-:W-:Y:S02]  /*8860*/  FMUL.FTZ R4, R24, R5.reuse ;  /* 0x0000000518047220 */ /* 0x080fe40000410000 */
[----:B------:R-:W-:Y:S02]  /*8870*/  FMUL.FTZ R5, R15, R5 ;  /* 0x000000050f057220 */ /* 0x000fe40000410000 */
[----:B------:R-:W-:-:S02]  /*8880*/  FFMA.FTZ R8, R14, R23, -R8 ;  /* 0x000000170e087223 */ /* 0x000fc40000010808 */
        /* <DEDUP_REMOVED lines=9> */
.L_x_7944:
[----:B------:R-:W-:Y:S05]  /*8920*/  BSYNC B0 ;  /* 0x0000000000007941 */ /* 0x000fea0003800000 */
.L_x_7943:
[----:B-----5:R3:W-:Y:S02]  /*8930*/  STS.128 [R156], R8 ;  /* 0x000000089c007388 */ /* 0x0207e40000000c00 */
.L_x_7942:
[----:B------:R-:W-:Y:S05]  /*8940*/  BSYNC B1 ;  /* 0x0000000000017941 */ /* 0x000fea0003800000 */
.L_x_7941:
        /* <DEDUP_REMOVED lines=44> */
.L_x_7946:
[----:B------:R-:W-:Y:S05]  /*8c10*/  BSYNC B0 ;  /* 0x0000000000007941 */ /* 0x000fea0003800000 */
.L_x_7945:
[----:B-----5:R1:W-:Y:S02]  /*8c20*/  STS.128 [R156+0x2000], R8 ;  /* 0x002000089c007388 */ /* 0x0203e40000000c00 */
.L_x_7940:
[----:B------:R-:W-:Y:S05]  /*8c30*/  BSYNC B2 ;  /* 0x0000000000027941 */ /* 0x000fea0003800000 */
.L_x_7939:
        /* <DEDUP_REMOVED lines=38> */
[----:B------:R-:W-:-:S02]  /*8ea0*/  FMUL.FTZ R8, R11, R24 ;  /* 0x000000180b087220 */ /* 0x000fc40000410000 */
[----:B------:R-:W-:Y:S02]  /*8eb0*/  FMUL.FTZ R24, R15, R24 ;  /* 0x000000180f187220 */ /* 0x000fe40000410000 */
[-C--:B------:R-:W-:Y:S02]  /*8ec0*/  FFMA.FTZ R25, R9, R32.reuse, R25 ;  /* 0x0000002009197223 */ /* 0x080fe40000010019 */
[----:B------:R-:W-:Y:S01]  /*8ed0*/  FFMA.FTZ R10, R13, R32, -R10 ;  /* 0x000000200d0a7223 */ /* 0x000fe2000001080a */
[----:B------:R-:W-:Y:S01]  /*8ee0*/  SHF.L.U32 R13, R6, 0x10, RZ ;  /* 0x00000010060d7819 */ /* 0x000fe200000006ff */
[----:B------:R-:W-:Y:S02]  /*8ef0*/  IMAD.U32 R9, R4, 0x10000, RZ ;  /* 0x0001000004097824 */ /* 0x000fe400078e00ff */
[----:B------:R-:W-:Y:S01]  /*8f00*/  FFMA.FTZ R11, R11, R26, R24 ;  /* 0x0000001a0b0b7223 */ /* 0x000fe20000010018 */
[----:B------:R-:W-:Y:S01]  /*8f10*/  F2FP.BF16.PACK_AB R10, R25, R10 ;  /* 0x0000000a190a723e */ /* 0x000fe200000010ff */
[----:B------:R-:W-:-:S02]  /*8f20*/  IMAD.U32 R7, R7, 0x10000, RZ ;  /* 0x0001000007077824 */ /* 0x000fc400078e00ff */
[CC--:B------:R-:W-:Y:S02]  /*8f30*/  FMUL.FTZ R6, R23.reuse, R5.reuse ;  /* 0x0000000517067220 */ /* 0x0c0fe40000410000 */
        /* <DEDUP_REMOVED lines=9> */
[----:B------:R-:W-:-:S04]  /*8fd0*/  F2FP.BF16.PACK_AB R11, R11, R8 ;  /* 0x000000080b0b723e */ /* 0x000fc800000010ff */
[----:B------:R-:W-:Y:S02]  /*8fe0*/  F2FP.BF16.PACK_AB R8, R9, R4 ;  /* 0x000000040908723e */ /* 0x000fe400000010ff */
[----:B------:R-:W-:Y:S02]  /*8ff0*/  MOV R9, R10 ;  /* 0x0000000a00097202 */ /* 0x000fe40000000f00 */
[----:B------:R-:W-:Y:S02]  /*9000*/  MOV R10, R6 ;  /* 0x00000006000a7202 */ /* 0x000fe40000000f00 */
.L_x_7952:
[----:B------:R-:W-:Y:S05]  /*9010*/  BSYNC B0 ;  /* 0x0000000000007941 */ /* 0x000fea0003800000 */
.L_x_7951:
[----:B-----5:R3:W-:Y:S02]  /*9020*/  STS.128 [R156+0x800], R8 ;  /* 0x000800089c007388 */ /* 0x0207e40000000c00 */
.L_x_7950:
[----:B------:R-:W-:Y:S05]  /*9030*/  BSYNC B1 ;  /* 0x0000000000017941 */ /* 0x000fea0003800000 */
.L_x_7949:
        /* <DEDUP_REMOVED lines=18> */
[----:B-12---:R-:W-:Y:S01]  /*9160*/  LOP3.LUT R30, R6, 0xffff0000, RZ, 0xc0, !PT ;  /* 0xffff0000061e7812 */ /* 0x006fe200078ec0ff */
        /* <DEDUP_REMOVED lines=27> */
.L_x_7954:
[----:B------:R-:W-:Y:S05]  /*9320*/  BSYNC B0 ;  /* 0x0000000000007941 */ /* 0x000fea0003800000 */
.L_x_7953:
[----:B-----5:R3:W-:Y:S02]  /*9330*/  STS.128 [R156+0x2800], R8 ;  /* 0x002800089c007388 */ /* 0x0207e40000000c00 */
.L_x_7948:
[----:B------:R-:W-:Y:S05]  /*9340*/  BSYNC B2 ;  /* 0x0000000000027941 */ /* 0x000fea0003800000 */
.L_x_7947:
        /* <DEDUP_REMOVED lines=22> */
[----:B------:R-:W2:Y:S04]  /*94b0*/  LDG.E.64 R4, [R34.64] ;  /* 0x0000000622047981 */ /* 0x000ea8000c1e1b00 */
[----:B------:R-:W3:Y:S01]  /*94c0*/  LDG.E.64 R6, [R32.64] ;  /* 0x0000000620067981 */ /* 0x000ee2000c1e1b00 */
        /* <DEDUP_REMOVED lines=22> */
[-C--:B------:R-:W-:Y:S02]  /*9630*/  FMUL.FTZ R7, R23, R4.reuse ;  /* 0x0000000417077220 */ /* 0x080fe40000410000 */
[----:B------:R-:W-:Y:S02]  /*9640*/  FMUL.FTZ R20, R15, R4 ;  /* 0x000000040f147220 */ /* 0x000fe40000410000 */
[----:B------:R-:W-:Y:S02]  /*9650*/  FFMA.FTZ R11, R11, R25, R24 ;  /* 0x000000190b0b7223 */ /* 0x000fe40000010018 */
[----:B------:R-:W-:-:S02]  /*9660*/  FMUL.FTZ R4, R27, R5 ;  /* 0x000000051b047220 */ /* 0x000fc40000410000 */
[C---:B------:R-:W-:Y:S01]  /*9670*/  FMUL.FTZ R24, R22.reuse, R5 ;  /* 0x0000000516187220 */ /* 0x040fe20000410000 */
[----:B------:R-:W-:Y:S01]  /*9680*/  F2FP.BF16.PACK_AB R11, R11, R8 ;  /* 0x000000080b0b723e */ /* 0x000fe200000010ff */
[----:B------:R-:W-:Y:S02]  /*9690*/  FFMA.FTZ R9, R9, R26, R30 ;  /* 0x0000001a09097223 */ /* 0x000fe4000001001e */
[-C--:B------:R-:W-:Y:S02]  /*96a0*/  FFMA.FTZ R4, R22, R13.reuse, -R4 ;  /* 0x0000000d16047223 */ /* 0x080fe40000010804 */
[----:B------:R-:W-:Y:S01]  /*96b0*/  FFMA.FTZ R7, R15, R6, -R7 ;  /* 0x000000060f077223 */ /* 0x000fe20000010807 */
[----:B------:R-:W-:Y:S01]  /*96c0*/  F2FP.BF16.PACK_AB R9, R9, R10 ;  /* 0x0000000a0909723e */ /* 0x000fe200000010ff */
[----:B------:R-:W-:Y:S02]  /*96d0*/  FFMA.FTZ R20, R23, R6, R20 ;  /* 0x0000000617147223 */ /* 0x000fe40000010014 */
[----:B------:R-:W-:-:S03]  /*96e0*/  FFMA.FTZ R13, R27, R13, R24 ;  /* 0x0000000d1b0d7223 */ /* 0x000fc60000010018 */
[----:B------:R-:W-:Y:S02]  /*96f0*/  F2FP.BF16.PACK_AB R8, R20, R7 ;  /* 0x000000071408723e */ /* 0x000fe400000010ff */
[----:B------:R-:W-:Y:S02]  /*9700*/  F2FP.BF16.PACK_AB R10, R13, R4 ;  /* 0x000000040d0a723e */ /* 0x000fe400000010ff */
.L_x_7960:
[----:B------:R-:W-:Y:S05]  /*9710*/  BSYNC B0 ;  /* 0x0000000000007941 */ /* 0x000fea0003800000 */
.L_x_7959:
[----:B-----5:R2:W-:Y:S02]  /*9720*/  STS.128 [R156+0x1000], R8 ;  /* 0x001000089c007388 */ /* 0x0205e40000000c00 */
.L_x_7958:
[----:B------:R-:W-:Y:S05]  /*9730*/  BSYNC B1 ;  /* 0x0000000000017941 */ /* 0x000fea0003800000 */
.L_x_7957:
[----:B------:R3:W-:Y:S01]  /*9740*/  @P0 STS.128 [R156+0x3000], RZ ;  /* 0x003000ff9c000388 */ /* 0x0007e20000000c00 */
[----:B------:R-:W-:Y:S05]  /*9750*/  @P0 BRA `(.L_x_7956) ;  /* 0x000002c000000947 */ /* 0x000fea0003800000 */
[----:B-1----:R-:W5:Y:S01]  /*9760*/  LDG.E.128 R28, [R28.64+0x80] ;  /* 0x000080061c1c7981 */ /* 0x002f62000c1e1d00 */
[----:B------:R-:W-:Y:S01]  /*9770*/  ISETP.GE.AND P1, PT, R12, c[0x0][0x230], PT ;  /* 0x00008c000c007a0c */ /* 0x000fe20003f26270 */
[----:B------:R-:W-:-:S12]  /*9780*/  BSSY B0, `(.L_x_7961) ;  /* 0x0000028000007945 */ /* 0x000fd80003800000 */
[----:B------:R-:W-:Y:S05]  /*9790*/  @P1 BRA `(.L_x_7962) ;  /* 0x0000026000001947 */ /* 0x000fea0003800000 */
[----:B--2---:R-:W2:Y:S04]  /*97a0*/  LDG.E.64 R4, [R34.64+0x40] ;  /* 0x0000400622047981 */ /* 0x004ea8000c1e1b00 */
        /* <DEDUP_REMOVED lines=18> */
[-C--:B------:R-:W-:Y:S01]  /*98d0*/  FFMA.FTZ R22, R9, R23.reuse, -R22 ;  /* 0x0000001709167223 */ /* 0x080fe20000010816 */
        /* <DEDUP_REMOVED lines=18> */
.L_x_7962:
[----:B------:R-:W-:Y:S05]  /*9a00*/  BSYNC B0 ;  /* 0x0000000000007941 */ /* 0x000fea0003800000 */
.L_x_7961:
[----:B-----5:R1:W-:Y:S02]  /*9a10*/  STS.128 [R156+0x3000], R28 ;  /* 0x0030001c9c007388 */ /* 0x0203e40000000c00 */
.L_x_7956:
[----:B------:R-:W-:Y:S05]  /*9a20*/  BSYNC B2 ;  /* 0x0000000000027941 */ /* 0x000fea0003800000 */
.L_x_7955:
[----:B-1----:R-:W-:-:S04]  /*9a30*/  IADD3 R28, R138, 0x30, RZ ;  /* 0x000000308a1c7810 */ /* 0x002fc80007ffe0ff */
        /* <DEDUP_REMOVED lines=16> */
[----:B--23--:R2:W5:Y:S01]  /*9b40*/  LDG.E.128 R8, [R18.64] ;  /* 0x0000000612087981 */ /* 0x00c562000c1e1d00 */
        /* <DEDUP_REMOVED lines=23> */
[-C--:B------:R-:W-:Y:S02]  /*9cc0*/  FFMA.FTZ R23, R0, R17.reuse, R23 ;  /* 0x0000001100177223 */ /* 0x080fe40000010017 */
[----:B------:R-:W-:Y:S02]  /*9cd0*/  IMAD.U32 R0, R5, 0x10000, RZ ;  /* 0x0001000005007824 */ /* 0x000fe400078e00ff */
[----:B------:R-:W-:Y:S02]  /*9ce0*/  FFMA.FTZ R10, R3, R17, -R10 ;  /* 0x00000011030a7223 */ /* 0x000fe4000001080a */
[----:B------:R-:W-:Y:S01]  /*9cf0*/  FFMA.FTZ R11, R11, R22, R20 ;  /* 0x000000160b0b7223 */ /* 0x000fe20000010014 */
[----:B------:R-:W-:Y:S01]  /*9d00*/  SHF.L.U32 R20, R7, 0x10, RZ ;  /* 0x0000001007147819 */ /* 0x000fe200000006ff */
[-C--:B------:R-:W-:Y:S02]  /*9d10*/  FMUL.FTZ R3, R16, R4.reuse ;  /* 0x0000000410037220 */ /* 0x080fe40000410000 */
[----:B------:R-:W-:-:S02]  /*9d20*/  FMUL.FTZ R5, R9, R4 ;  /* 0x0000000409057220 */ /* 0x000fc40000410000 */
[-C--:B------:R-:W-:Y:S02]  /*9d30*/  FMUL.FTZ R4, R21, R0.reuse ;  /* 0x0000000015047220 */ /* 0x080fe40000410000 */
[----:B------:R-:W-:Y:S02]  /*9d40*/  FMUL.FTZ R0, R15, R0 ;  /* 0x000000000f007220 */ /* 0x000fe40000410000 */
[----:B------:R-:W-:Y:S02]  /*9d50*/  FFMA.FTZ R8, R13, R22, -R8 ;  /* 0x000000160d087223 */ /* 0x000fe40000010808 */
        /* <DEDUP_REMOVED lines=8> */
.L_x_7967:
[----:B------:R-:W-:Y:S05]  /*9de0*/  BSYNC B0 ;  /* 0x0000000000007941 */ /* 0x000fea0003800000 */
.L_x_7966:
[----:B-----5:R3:W-:Y:S02]  /*9df0*/  STS.128 [R156+0x1800], R8 ;  /* 0x001800089c007388 */ /* 0x0207e40000000c00 */
.L_x_7965:
[----:B------:R-:W-:Y:S05]  /*9e00*/  BSYNC B1 ;  /* 0x0000000000017941 */ /* 0x000fea0003800000 */
.L_x_7964:
        /* <DEDUP_REMOVED lines=30> */
[----:B------:R-:W-:Y:S02]  /*9ff0*/  FFMA.FTZ R9, R0, R17, R9 ;  /* 0x0000001100097223 */ /* 0x000fe40000010009 */
[-C--:B------:R-:W-:Y:S02]  /*a000*/  FMUL.FTZ R0, R16, R3.reuse ;  /* 0x0000000310007220 */ /* 0x080fe40000410000 */
[----:B------:R-:W-:Y:S01]  /*a010*/  FMUL.FTZ R4, R8, R3 ;  /* 0x0000000308047220 */ /* 0x000fe20000410000 */
[----:B------:R-:W-:Y:S01]  /*a020*/  F2FP.BF16.PACK_AB R17, R9, R18 ;  /* 0x000000120911723e */ /* 0x000fe200000010ff */
[----:B------:R-:W-:-:S02]  /*a030*/  FMUL.FTZ R3, R19, R5 ;  /* 0x0000000513037220 */ /* 0x000fc40000410000 */
[----:B------:R-:W-:Y:S02]  /*a040*/  FMUL.FTZ R6, R12, R5 ;  /* 0x000000050c067220 */ /* 0x000fe40000410000 */
[----:B------:R-:W-:Y:S02]  /*a050*/  FFMA.FTZ R0, R8, R11, -R0 ;  /* 0x0000000b08007223 */ /* 0x000fe40000010800 */
[----:B------:R-:W-:Y:S02]  /*a060*/  FFMA.FTZ R13, R10, R15, R13 ;  /* 0x0000000f0a0d7223 */ /* 0x000fe4000001000d */
[----:B------:R-:W-:Y:S02]  /*a070*/  FFMA.FTZ R11, R16, R11, R4 ;  /* 0x0000000b100b7223 */ /* 0x000fe40000010004 */
[-C--:B------:R-:W-:Y:S02]  /*a080*/  FFMA.FTZ R3, R12, R7.reuse, -R3 ;  /* 0x000000070c037223 */ /* 0x080fe40000010803 */
[----:B------:R-:W-:Y:S01]  /*a090*/  FFMA.FTZ R6, R19, R7, R6 ;  /* 0x0000000713067223 */ /* 0x000fe20000010006 */
[----:B------:R-:W-:-:S02]  /*a0a0*/  F2FP.BF16.PACK_AB R19, R13, R20 ;  /* 0x000000140d13723e */ /* 0x000fc400000010ff */
[----:B------:R-:W-:Y:S02]  /*a0b0*/  F2FP.BF16.PACK_AB R16, R11, R0 ;  /* 0x000000000b10723e */ /* 0x000fe400000010ff */
[----:B------:R-:W-:Y:S02]  /*a0c0*/  F2FP.BF16.PACK_AB R18, R6, R3 ;  /* 0x000000030612723e */ /* 0x000fe400000010ff */
.L_x_7969:
[----:B------:R-:W-:Y:S05]  /*a0d0*/  BSYNC B0 ;  /* 0x0000000000007941 */ /* 0x000fea0003800000 */
.L_x_7968:
[----:B-----5:R2:W-:Y:S01]  /*a0e0*/  STS.128 [R156+0x3800], R16 ;  /* 0x003800109c007388 */ /* 0x0205e20000000c00 */
[----:B------:R-:W-:Y:S05]  /*a0f0*/  BRA `(.L_x_7963) ;  /* 0x0000353000007947 */ /* 0x000fea0003800000 */
.L_x_7938:
        /* <DEDUP_REMOVED lines=90> */
.L_x_7975:
[----:B------:R-:W-:Y:S05]  /*a6a0*/  BSYNC B0 ;  /* 0x0000000000007941 */ /* 0x000fea0003800000 */
.L_x_7974:
[----:B-----5:R3:W-:Y:S02]  /*a6b0*/  STS.128 [R156], R24 ;  /* 0x000000189c007388 */ /* 0x0207e40000000c00 */
.L_x_7973:
[----:B------:R-:W-:Y:S05]  /*a6c0*/  BSYNC B1 ;  /* 0x0000000000017941 */ /* 0x000fea0003800000 */
.L_x_7972:
        /* <DEDUP_REMOVED lines=86> */
.L_x_7977:
[----:B------:R-:W-:Y:S05]  /*ac30*/  BSYNC B0 ;  /* 0x0000000000007941 */ /* 0x000fea0003800000 */
.L_x_7976:
[----:B-----5:R1:W-:Y:S02]  /*ac40*/  STS.128 [R156+0x2000], R24 ;  /* 0x002000189c007388 */ /* 0x0203e40000000c00 */
.L_x_7971:
[----:B------:R-:W-:Y:S05]  /*ac50*/  BSYNC B2 ;  /* 0x0000000000027941 */ /* 0x000fea0003800000 */
.L_x_7970:
        /* <DEDUP_REMOVED lines=95> */
.L_x_7983:
[----:B------:R-:W-:Y:S05]  /*b250*/  BSYNC B0 ;  /* 0x0000000000007941 */ /* 0x000fea0003800000 */
.L_x_7982:
[----:B-----5:R3:W-:Y:S02]  /*b260*/  STS.128 [R156+0x800], R24 ;  /* 0x000800189c007388 */ /* 0x0207e40000000c00 */
.L_x_7981:
[----:B------:R-:W-:Y:S05]  /*b270*/  BSYNC B1 ;  /* 0x0000000000017941 */ /* 0x000fea0003800000 */
.L_x_7980:
        /* <DEDUP_REMOVED lines=43> */
[----:B------:R-:W-:-:S02]  /*b530*/  LOP3.LUT R8, R8, 0xffff0000, RZ, 0xc0, !PT ;  /* 0xffff000008087812 */ /* 0x000fc400078ec0ff */
[C---:B--2---:R-:W-:Y:S02]  /*b540*/  SHF.L.U32 R37, R20.reuse, 0x10, RZ ;  /* 0x0000001014257819 */ /* 0x044fe400000006ff */
        /* <DEDUP_REMOVED lines=11> */
[----:B------:R-:W-:-:S02]  /*b600*/  @!P1 FADD.FTZ R22, -R22, -RZ ;  /* 0x800000ff16169221 */ /* 0x000fc40000010100 */
[----:B------:R-:W-:Y:S02]  /*b610*/  @!P1 FADD.FTZ R38, -R38, -RZ ;  /* 0x800000ff26269221 */ /* 0x000fe40000010100 */
[----:B------:R-:W-:Y:S02]  /*b620*/  @!P1 FADD.FTZ R23, -R23, -RZ ;  /* 0x800000ff17179221 */ /* 0x000fe40000010100 */
        /* <DEDUP_REMOVED lines=31> */
.L_x_7985:
[----:B------:R-:W-:Y:S05]  /*b820*/  BSYNC B0 ;  /* 0x0000000000007941 */ /* 0x000fea0003800000 */
.L_x_7984:
[----:B-----5:R1:W-:Y:S02]  /*b830*/  STS.128 [R156+0x2800], R4 ;  /* 0x002800049c007388 */ /* 0x0203e40000000c00 */
.L_x_7979:
[----:B------:R-:W-:Y:S05]  /*b840*/  BSYNC B2 ;  /* 0x0000000000027941 */ /* 0x000fea0003800000 */
.L_x_7978:
        /* <DEDUP_REMOVED lines=44> */
[----:B---3--:R-:W-:Y:S01]  /*bb10*/  SHF.L.U32 R33, R4, 0x10, RZ ;  /* 0x0000001004217819 */ /* 0x008fe200000006ff */
[----:B------:R-:W-:Y:S01]  /*bb20*/  IMAD.U32 R35, R6, 0x10000, RZ ;  /* 0x0001000006237824 */ /* 0x000fe200078e00ff */
[----:B------:R-:W-:Y:S01]  /*bb30*/  LOP3.LUT R27, R4, 0xffff0000, RZ, 0xc0, !PT ;  /* 0xffff0000041b7812 */ /* 0x000fe200078ec0ff */
[C---:B------:R-:W-:Y:S01]  /*bb40*/  IMAD.U32 R4, R5.reuse, 0x10000, RZ ;  /* 0x0001000005047824 */ /* 0x040fe200078e00ff */
[----:B------:R-:W-:-:S02]  /*bb50*/  LOP3.LUT R36, R5, 0xffff0000, RZ, 0xc0, !PT ;  /* 0xffff000005247812 */ /* 0x000fc400078ec0ff */
        /* <DEDUP_REMOVED lines=47> */
.L_x_7991:
[----:B------:R-:W-:Y:S05]  /*be50*/  BSYNC B0 ;  /* 0x0000000000007941 */ /* 0x000fea0003800000 */
.L_x_7990:
[----:B-----5:R3:W-:Y:S02]  /*be60*/  STS.128 [R156+0x1000], R24 ;  /* 0x001000189c007388 */ /* 0x0207e40000000c00 */
.L_x_7989:
[----:B------:R-:W-:Y:S05]  /*be70*/  BSYNC B1 ;  /* 0x0000000000017941 */ /* 0x000fea0003800000 */
.L_x_7988:
        /* <DEDUP_REMOVED lines=44> */
[----:B--2---:R-:W-:Y:S01]  /*c140*/  SHF.L.U32 R36, R8, 0x10, RZ ;  /* 0x0000001008247819 */ /* 0x004fe200000006ff */
        /* <DEDUP_REMOVED lines=44> */
.L_x_7993:
[----:B------:R-:W-:Y:S05]  /*c410*/  BSYNC B0 ;  /* 0x0000000000007941 */ /* 0x000fea0003800000 */
.L_x_7992:
[----:B-----5:R3:W-:Y:S02]  /*c420*/  STS.128 [R156+0x3000], R24 ;  /* 0x003000189c007388 */ /* 0x0207e40000000c00 */
.L_x_7987:
[----:B------:R-:W-:Y:S05]  /*c430*/  BSYNC B2 ;  /* 0x0000000000027941 */ /* 0x000fea0003800000 */
.L_x_7986:
[----:B-1----:R-:W-:-:S04]  /*c440*/  IADD3 R28, R138, 0x30, RZ ;  /* 0x000000308a1c7810 */ /* 0x002fc80007ffe0ff */
        /* <DEDUP_REMOVED lines=12> */
[----:B------:R-:W-:Y:S01]  /*c510*/  IMAD.MOV.U32 R9, RZ, RZ, R75 ;  /* 0x000000ffff097224 */ /* 0x000fe200078e004b */
[----:B------:R-:W-:-:S11]  /*c520*/  CS2R R16, SRZ ;  /* 0x0000000000107805 */ /* 0x000fd6000001ff00 */
[----:B------:R-:W-:-:S04]  /*c530*/  @P1 SHF.R.S32.HI R75, RZ, 0x1, R76 ;  /* 0x00000001ff4b1819 */ /* 0x000fc8000001144c */
[C---:B------:R-:W-:Y:S01]  /*c540*/  @P1 IADD3 R16, -R75.reuse, RZ, RZ ;  /* 0x000000ff4b101210 */ /* 0x040fe20007ffe1ff */
[----:B------:R-:W-:Y:S02]  /*c550*/  IMAD R0, R75, 0x30, RZ ;  /* 0x000000304b007824 */ /* 0x000fe400078e02ff */
[--C-:B------:R-:W-:Y:S02]  /*c560*/  @P1 IMAD.MOV R17, RZ, RZ, -R75.reuse ;  /* 0x000000ffff111224 */ /* 0x100fe400078e0a4b */
[----:B------:R-:W-:Y:S01]  /*c570*/  @P1 IMAD.MOV R9, RZ, RZ, -R75 ;  /* 0x000000ffff091224 */ /* 0x000fe200078e0a4b */
[----:B------:R-:W-:-:S03]  /*c580*/  IADD3 R3, P2, R0, R13, RZ ;  /* 0x0000000d00037210 */ /* 0x000fc60007f5e0ff */
[----:B------:R-:W-:Y:S01]  /*c590*/  IMAD.WIDE R8, R9, 0x2, R18 ;  /* 0x0000000209087825 */ /* 0x000fe200078e0212 */
[----:B------:R-:W-:Y:S02]  /*c5a0*/  LEA.HI.X.SX32 R0, R0, R15, 0x1, P2 ;  /* 0x0000000f00007211 */ /* 0x000fe400010f0eff */
[----:B------:R-:W-:-:S03]  /*c5b0*/  IADD3 R20, P2, R17, R3, RZ ;  /* 0x0000000311147210 */ /* 0x000fc60007f5e0ff */
[----:B--2---:R-:W2:Y:S01]  /*c5c0*/  LDG.E.128 R8, [R8.64] ;  /* 0x0000000608087981 */ /* 0x004ea2000c1e1d00 */
        /* <DEDUP_REMOVED lines=23> */
[C---:B------:R-:W-:Y:S02]  /*c740*/  SHF.L.U32 R8, R11.reuse, 0x10, RZ ;  /* 0x000000100b087819 */ /* 0x040fe400000006ff */
[----:B------:R-:W-:Y:S01]  /*c750*/  LOP3.LUT R34, R11, 0xffff0000, RZ, 0xc0, !PT ;  /* 0xffff00000b227812 */ /* 0x000fe200078ec0ff */
[C---:B---3--:R-:W-:Y:S01]  /*c760*/  IMAD.U32 R35, R20.reuse, 0x10000, RZ ;  /* 0x0001000014237824 */ /* 0x048fe200078e00ff */
[----:B------:R-:W-:Y:S02]  /*c770*/  LOP3.LUT R10, R20, 0xffff0000, RZ, 0xc0, !PT ;  /* 0xffff0000140a7812 */ /* 0x000fe400078ec0ff */
[----:B------:R-:W-:-:S02]  /*c780*/  SHF.L.U32 R11, R21, 0x10, RZ ;  /* 0x00000010150b7819 */ /* 0x000fc400000006ff */
[C---:B------:R-:W-:Y:S02]  /*c790*/  LOP3.LUT R20, R22.reuse, 0xffff0000, RZ, 0xc0, !PT ;  /* 0xffff000016147812 */ /* 0x040fe400078ec0ff */
[----:B------:R-:W-:Y:S02]  /*c7a0*/  LOP3.LUT R36, R21, 0xffff0000, RZ, 0xc0, !PT ;  /* 0xffff000015247812 */ /* 0x000fe400078ec0ff */
[C---:B------:R-:W-:Y:S01]  /*c7b0*/  SHF.L.U32 R21, R23.reuse, 0x10, RZ ;  /* 0x0000001017157819 */ /* 0x040fe200000006ff */
[----:B------:R-:W-:Y:S01]  /*c7c0*/  IMAD.U32 R37, R22, 0x10000, RZ ;  /* 0x0001000016257824 */ /* 0x000fe200078e00ff */
[----:B------:R-:W-:Y:S01]  /*c7d0*/  LOP3.LUT R23, R23, 0xffff0000, RZ, 0xc0, !PT ;  /* 0xffff000017177812 */ /* 0x000fe200078ec0ff */
[----:B------:R-:W-:Y:S02]  /*c7e0*/  @!P1 FADD.FTZ R10, -R10, -RZ ;  /* 0x800000ff0a0a9221 */ /* 0x000fe40000010100 */
[----:B------:R-:W-:Y:S02]  /*c7f0*/  @!P1 FADD.FTZ R11, -R11, -RZ ;  /* 0x800000ff0b0b9221 */ /* 0x000fe40000010100 */
[----:B------:R-:W-:-:S02]  /*c800*/  @!P1 FADD.FTZ R20, -R20, -RZ ;  /* 0x800000ff14149221 */ /* 0x000fc40000010100 */
[----:B------:R-:W-:Y:S02]  /*c810*/  @!P1 FADD.FTZ R21, -R21, -RZ ;  /* 0x800000ff15159221 */ /* 0x000fe40000010100 */
[----:B------:R-:W-:Y:S02]  /*c820*/  @!P1 FADD.FTZ R36, -R36, -RZ ;  /* 0x800000ff24249221 */ /* 0x000fe40000010100 */
[----:B------:R-:W-:Y:S02]  /*c830*/  @!P1 FADD.FTZ R35, -R35, -RZ ;  /* 0x800000ff23239221 */ /* 0x000fe40000010100 */
[----:B------:R-:W-:Y:S01]  /*c840*/  FMUL.FTZ R10, R7, R10 ;  /* 0x0000000a070a7220 */ /* 0x000fe20000410000 */
[----:B----4-:R-:W-:Y:S01]  /*c850*/  SHF.L.U32 R7, R25, 0x10, RZ ;  /* 0x0000001019077819 */ /* 0x010fe200000006ff */
[----:B------:R-:W-:Y:S02]  /*c860*/  FMUL.FTZ R6, R6, R11 ;  /* 0x0000000b06067220 */ /* 0x000fe40000410000 */
[----:B------:R-:W-:-:S02]  /*c870*/  @!P1 FADD.FTZ R37, -R37, -RZ ;  /* 0x800000ff25259221 */ /* 0x000fc40000010100 */
[----:B------:R-:W-:Y:S02]  /*c880*/  @!P1 FADD.FTZ R23, -R23, -RZ ;  /* 0x800000ff17179221 */ /* 0x000fe40000010100 */
[----:B------:R-:W-:Y:S01]  /*c890*/  FMUL.FTZ R20, R9, R20 ;  /* 0x0000001409147220 */ /* 0x000fe20000410000 */
[C---:B------:R-:W-:Y:S01]  /*c8a0*/  LOP3.LUT R9, R24.reuse, 0xffff0000, RZ, 0xc0, !PT ;  /* 0xffff000018097812 */ /* 0x040fe200078ec0ff */
[----:B------:R-:W-:Y:S01]  /*c8b0*/  IMAD.U32 R11, R24, 0x10000, RZ ;  /* 0x00010000180b7824 */ /* 0x000fe200078e00ff */
[----:B------:R-:W-:Y:S01]  /*c8c0*/  LOP3.LUT R25, R25, 0xffff0000, RZ, 0xc0, !PT ;  /* 0xffff000019197812 */ /* 0x000fe200078ec0ff */
[----:B------:R-:W-:Y:S01]  /*c8d0*/  FMUL.FTZ R8, R8, R21 ;  /* 0x0000001508087220 */ /* 0x000fe20000410000 */
[C---:B------:R-:W-:Y:S01]  /*c8e0*/  LOP3.LUT R22, R26.reuse, 0xffff0000, RZ, 0xc0, !PT ;  /* 0xffff00001a167812 */ /* 0x040fe200078ec0ff */
        /* <DEDUP_REMOVED lines=19> */
.L_x_7997:
[----:B------:R-:W-:Y:S05]  /*ca20*/  BSYNC B0 ;  /* 0x0000000000007941 */ /* 0x000fea0003800000 */
.L_x_7996:
[----:B-----5:R1:W-:Y:S02]  /*ca30*/  STS.128 [R156+0x1800], R4 ;  /* 0x001800049c007388 */ /* 0x0203e40000000c00 */
.L_x_7995:
[----:B------:R-:W-:Y:S05]  /*ca40*/  BSYNC B1 ;  /* 0x0000000000017941 */ /* 0x000fea0003800000 */
.L_x_7994:
        /* <DEDUP_REMOVED lines=17> */
[----:B------:R-:W-:-:S03]  /*cb60*/  IADD3 R13, P1, R10, R13, RZ ;  /* 0x0000000d0a0d7210 */ /* 0x000fc60007f3e0ff */
[----:B------:R-:W-:Y:S01]  /*cb70*/  IMAD.WIDE R8, R8, 0x2, R16 ;  /* 0x0000000208087825 */ /* 0x000fe200078e0210 */
[----:B------:R-:W-:Y:S02]  /*cb80*/  LEA.HI.X.SX32 R15, R10, R15, 0x1, P1 ;  /* 0x0000000f0a0f7211 */ /* 0x000fe400008f0eff */
[C---:B------:R-:W-:Y:S02]  /*cb90*/  IADD3 R3, P1, R0.reuse, R13, RZ ;  /* 0x0000000d00037210 */ /* 0x040fe40007f3e0ff */
[----:B------:R-:W-:Y:S01]  /*cba0*/  @P0 SHF.R.S32.HI R76, RZ, 0x1, R76 ;  /* 0x00000001ff4c0819 */ /* 0x000fe2000001144c */
[----:B--2---:R-:W2:Y:S01]  /*cbb0*/  LDG.E.128 R8, [R8.64] ;  /* 0x0000000608087981 */ /* 0x004ea2000c1e1d00 */
[----:B------:R-:W-:Y:S02]  /*cbc0*/  LEA.HI.X.SX32 R0, R0, R15, 0x1, P1 ;  /* 0x0000000f00007211 */ /* 0x000fe400008f0eff */
[----:B------:R-:W-:-:S04]  /*cbd0*/  LEA R16, P1, R3, c[0x0][0x2b0], 0x1 ;  /* 0x0000ac0003107a11 */ /* 0x000fc800078208ff */
[----:B------:R-:W-:Y:S02]  /*cbe0*/  LEA.HI.X R17, R3, c[0x0][0x2b4], R0, 0x1, P1 ;  /* 0x0000ad0003117a11 */ /* 0x000fe400008f0c00 */
[----:B------:R-:W-:Y:S01]  /*cbf0*/  MOV R0, RZ ;  /* 0x000000ff00007202 */ /* 0x000fe20000000f00 */
[----:B------:R-:W-:-:S03]  /*cc00*/  @P0 IMAD.MOV R0, RZ, RZ, -R76 ;  /* 0x000000ffff000224 */ /* 0x000fc600078e0a4c */
[----:B-1-3--:R-:W3:Y:S02]  /*cc10*/  LDG.E.128 R16, [R16.64] ;  /* 0x0000000610107981 */ /* 0x00aee4000c1e1d00 */
[----:B------:R-:W-:-:S04]  /*cc20*/  IADD3 R13, P1, R0, R13, RZ ;  /* 0x0000000d000d7210 */ /* 0x000fc80007f3e0ff */
        /* <DEDUP_REMOVED lines=64> */
.L_x_7999:
[----:B------:R-:W-:Y:S05]  /*d030*/  BSYNC B0 ;  /* 0x0000000000007941 */ /* 0x000fea0003800000 */
.L_x_7998:
[----:B-----5:R1:W-:Y:S01]  /*d040*/  STS.128 [R156+0x3800], R4 ;  /* 0x003800049c007388 */ /* 0x0203e20000000c00 */
[----:B------:R-:W-:Y:S05]  /*d050*/  BRA `(.L_x_7963) ;  /* 0x000005d000007947 */ /* 0x000fea0003800000 */
.L_x_7937:
        /* <DEDUP_REMOVED lines=20> */
.L_x_8001:
[----:B------:R-:W-:Y:S05]  /*d1a0*/  BSYNC B0 ;  /* 0x0000000000007941 */ /* 0x000fea0003800000 */
.L_x_8000:
        /* <DEDUP_REMOVED lines=22> */
.L_x_8003:
[----:B------:R-:W-:Y:S05]  /*d310*/  BSYNC B0 ;  /* 0x0000000000007941 */ /* 0x000fea0003800000 */
.L_x_8002:
        /* <DEDUP_REMOVED lines=23> */
.L_x_8005:
[----:B------:R-:W-:Y:S05]  /*d490*/  BSYNC B0 ;  /* 0x0000000000007941 */ /* 0x000fea0003800000 */
.L_x_8004:
        /* <DEDUP_REMOVED lines=25> */
.L_x_7963:
[----:B------:R-:W-:Y:S05]  /*d630*/  BSYNC B3 ;  /* 0x0000000000037941 */ /* 0x000fea0003800000 */
.L_x_7936:
        /* <DEDUP_REMOVED lines=25> */
.L_x_8007:
[----:B------:R-:W-:Y:S05]  /*d7d0*/  BSYNC B0 ;  /* 0x0000000000007941 */ /* 0x000fea0003800000 */
.L_x_8006:
        /* <DEDUP_REMOVED lines=22> */
.L_x_8009:
[----:B------:R-:W-:Y:S05]  /*d940*/  BSYNC B0 ;  /* 0x0000000000007941 */ /* 0x000fea0003800000 */
.L_x_8008:
        /* <DEDUP_REMOVED lines=26> */
.L_x_8011:
[----:B------:R-:W-:Y:S05]  /*daf0*/  BSYNC B0 ;  /* 0x0000000000007941 */ /* 0x000fea0003800000 */
.L_x_8010:
        /* <DEDUP_REMOVED lines=30> */
.L_x_8013:
[----:B------:R-:W-:Y:S05]  /*dce0*/  BSYNC B0 ;  /* 0x0000000000007941 */ /* 0x000fea0003800000 */
.L_x_8012:
        /* <DEDUP_REMOVED lines=39> */
.L_x_8015:
[----:B-1----:R-:W-:Y:S05]  /*df60*/  BSYNC B0 ;  /* 0x0000000000007941 */ /* 0x002fea0003800000 */
.L_x_8014:
        /* <DEDUP_REMOVED lines=22> */
.L_x_8017:
[----:B------:R-:W-:Y:S05]  /*e0d0*/  BSYNC B0 ;  /* 0x0000000000007941 */ /* 0x000fea0003800000 */
.L_x_8016:
        /* <DEDUP_REMOVED lines=26> */
.L_x_8019:
[----:B------:R-:W-:Y:S05]  /*e280*/  BSYNC B0 ;  /* 0x0000000000007941 */ /* 0x000fea0003800000 */
.L_x_8018:
        /* <DEDUP_REMOVED lines=28> */
.L_x_8021:
[----:B------:R-:W-:Y:S05]  /*e450*/  BSYNC B0 ;  /* 0x0000000000007941 */ /* 0x000fea0003800000 */
.L_x_8020:
        /* <DEDUP_REMOVED lines=38> */
[----:B------:R-:W-:Y:S01]  /*e6c0*/  LDSM.16.M88.4 R56, [R144] ;  /* 0x000000009038783b */ /* 0x000fe20000000200 */
[----:B------:R-:W-:Y:S01]  /*e6d0*/  IADD3 R133, R143, 0x1800, RZ ;  /* 0x000018008f857810 */ /* 0x000fe20007ffe0ff */
[----:B------:R-:W-:Y:S01]  /*e6e0*/  IMAD.IADD R139, R145, 0x1, R2 ;  /* 0x00000001918b7824 */ /* 0x000fe200078e0202 */
[C---:B------:R-:W-:Y:S01]  /*e6f0*/  IADD3 R131, R143.reuse, 0x2000, RZ ;  /* 0x000020008f837810 */ /* 0x040fe20007ffe0ff */
[----:B------:R-:W3:Y:S01]  /*e700*/  LDSM.16.M88.4 R4, [R143+0x800] ;  /* 0x000800008f04783b */ /* 0x000ee20000000200 */
[----:B------:R-:W-:Y:S01]  /*e710*/  IMAD.IADD R132, R2, 0x1, R143 ;  /* 0x0000000102847824 */ /* 0x000fe200078e028f */
[----:B------:R-:W-:Y:S01]  /*e720*/  IADD3 R130, R143, 0x2800, RZ ;  /* 0x000028008f827810 */ /* 0x000fe20007ffe0ff */
[----:B------:R-:W-:Y:S01]  /*e730*/  IMAD R2, R50, 0x10, R61 ;  /* 0x0000001032027824 */ /* 0x000fe200078e023d */
[----:B------:R-:W4:Y:S01]  /*e740*/  LDSM.16.M88.4 R76, [R143] ;  /* 0x000000008f4c783b */ /* 0x000f220000000200 */
[----:B------:R-:W-:Y:S01]  /*e750*/  IMAD.IADD R50, R3, 0x1, R160 ;  /* 0x0000000103327824 */ /* 0x000fe200078e02a0 */
[----:B------:R-:W-:-:S02]  /*e760*/  IADD3 R129, R143, 0x3000, RZ ;  /* 0x000030008f817810 */ /* 0x000fc40007ffe0ff */
[----:B------:R-:W1:Y:S01]  /*e770*/  LDSM.16.M88.4 R80, [R145+0x5800] ;  /* 0x005800009150783b */ /* 0x000e620000000200 */
[----:B------:R-:W-:Y:S01]  /*e780*/  IADD3 R103, R2, 0x1, R159 ;  /* 0x0000000102677810 */ /* 0x000fe20007ffe09f */
[----:B------:R-:W-:Y:S01]  /*e790*/  I2F R55, R50 ;  /* 0x0000003200377306 */ /* 0x000fe20000201400 */
[----:B------:R-:W-:Y:S01]  /*e7a0*/  LOP3.LUT R2, R48, R49, RZ, 0xfc, !PT ;  /* 0x0000003130027212 */ /* 0x000fe200078efcff */
[----:B------:R-:W1:Y:S01]  /*e7b0*/  LDSM.16.M88.4 R44, [R143+0x1000] ;  /* 0x001000008f2c783b */ /* 0x000e620000000200 */
[----:B------:R-:W-:Y:S02]  /*e7c0*/  IADD3 R103, R52, R103, -R152 ;  /* 0x0000006734677210 */ /* 0x000fe40007ffe898 */
[C---:B------:R-:W-:Y:S01]  /*e7d0*/  IADD3 R48, R50.reuse, 0x10, RZ ;  /* 0x0000001032307810 */ /* 0x040fe20007ffe0ff */
[----:B------:R-:W-:Y:S01]  /*e7e0*/  LDSM.16.M88.4 R36, [R139+0x4000] ;  /* 0x004000008b24783b */ /* 0x000fe20000000200 */
[----:B------:R-:W-:Y:S02]  /*e7f0*/  IADD3 R103, R103, c[0x0][0x2e8], RZ ;  /* 0x0000ba0067677a10 */ /* 0x000fe40007ffe0ff */
[----:B------:R-:W-:Y:S01]  /*e800*/  IADD3 R128, R143, 0x3800, RZ ;  /* 0x000038008f807810 */ /* 0x000fe20007ffe0ff */
[----:B------:R-:W3:Y:S01]  /*e810*/  LDSM.16.M88.4 R40, [R142] ;  /* 0x000000008e28783b */ /* 0x000ee20000000200 */
[C---:B--2---:R-:W-:Y:S03]  /*e820*/  HMMA.16816.F32.BF16 R24, R68.reuse, R20, RZ ;  /* 0x000000144418723c */ /* 0x044fe600000418ff */
[----:B------:R-:W2:Y:S04]  /*e830*/  LDSM.16.M88.4 R64, [R143+0x1800] ;  /* 0x001800008f40783b */ /* 0x000ea80000000200 */
[----:B------:R-:W2:Y:S01]  /*e840*/  LDSM.16.M88.4 R8, [R139+0x4800] ;  /* 0x004800008b08783b */ /* 0x000ea20000000200 */
[C---:B------:R-:W-:Y:S08]  /*e850*/  HMMA.16816.F32.BF16 R20, R68.reuse, R22, RZ ;  /* 0x000000164414723c */ /* 0x040ff000000418ff */
[C---:B-----5:R-:W-:Y:S08]  /*e860*/  HMMA.16816.F32.BF16 R32, R68.reuse, R28, RZ ;  /* 0x0000001c4420723c */ /* 0x060ff000000418ff */
[C---:B------:R-:W-:Y:S08]  /*e870*/  HMMA.16816.F32.BF16 R28, R68.reuse, R30, RZ ;  /* 0x0000001e441c723c */ /* 0x040ff000000418ff */
[C---:B-1----:R-:W-:Y:S08]  /*e880*/  HMMA.16816.F32.BF16 R16, R68.reuse, R12, RZ ;  /* 0x0000000c4410723c */ /* 0x042ff000000418ff */
[----:B------:R-:W-:Y:S08]  /*e890*/  HMMA.16816.F32.BF16 R12, R68, R14, RZ ;  /* 0x0000000e440c723c */ /* 0x000ff000000418ff */
[C---:B---3--:R-:W-:Y:S08]  /*e8a0*/  HMMA.16816.F32.BF16 R24, R56.reuse, R4, R24 ;  /* 0x000000043818723c */ /* 0x048ff00000041818 */
[C---:B------:R-:W-:Y:S01]  /*e8b0*/  HMMA.16816.F32.BF16 R20, R56.reuse, R6, R20 ;  /* 0x000000063814723c */ /* 0x040fe20000041814 */
[----:B------:R-:W1:Y:S07]  /*e8c0*/  LDSM.16.M88.4 R4, [R139+0x5000] ;  /* 0x005000008b04783b */ /* 0x000e6e0000000200 */
[C---:B----4-:R-:W-:Y:S08]  /*e8d0*/  HMMA.16816.F32.BF16 R32, R56.reuse, R76, R32 ;  /* 0x0000004c3820723c */ /* 0x050ff00000041820 */
[----:B------:R-:W-:Y:S01]  /*e8e0*/  HMMA.16816.F32.BF16 R28, R56, R78, R28 ;  /* 0x0000004e381c723c */ /* 0x000fe2000004181c */
[----:B------:R-:W-:Y:S07]  /*e8f0*/  LDSM.16.M88.4 R76, [R132+0x1800] ;  /* 0x00180000844c783b */ /* 0x000fee0000000200 */
[C---:B------:R-:W-:Y:S08]  /*e900*/  HMMA.16816.F32.BF16 R72, R68.reuse, R80, RZ ;  /* 0x000000504448723c */ /* 0x040ff000000418ff */
[----:B------:R-:W-:Y:S01]  /*e910*/  HMMA.16816.F32.BF16 R68, R68, R82, RZ ;  /* 0x000000524444723c */ /* 0x000fe200000418ff */
[----:B------:R-:W-:Y:S07]  /*e920*/  LDSM.16.M88.4 R80, [R141] ;  /* 0x000000008d50783b */ /* 0x000fee0000000200 */
[C---:B------:R-:W-:Y:S08]  /*e930*/  HMMA.16816.F32.BF16 R16, R56.reuse, R44, R16 ;  /* 0x0000002c3810723c */ /* 0x040ff00000041810 */
[----:B------:R-:W-:Y:S01]  /*e940*/  HMMA.16816.F32.BF16 R12, R56, R46, R12 ;  /* 0x0000002e380c723c */ /* 0x000fe2000004180c */
[----:B------:R-:W3:Y:S07]  /*e950*/  LDSM.16.M88.4 R44, [R139+0x5800] ;  /* 0x005800008b2c783b */ /* 0x000eee0000000200 */
[C---:B------:R-:W-:Y:S08]  /*e960*/  HMMA.16816.F32.BF16 R32, R40.reuse, R36, R32 ;  /* 0x000000242820723c */ /* 0x040ff00000041820 */
[----:B------:R-:W-:Y:S01]  /*e970*/  HMMA.16816.F32.BF16 R28, R40, R38, R28 ;  /* 0x00000026281c723c */ /* 0x000fe2000004181c */
[----:B------:R-:W4:Y:S07]  /*e980*/  LDSM.16.M88.4 R36, [R132] ;  /* 0x000000008424783b */ /* 0x000f2e0000000200 */
[C---:B--2---:R-:W-:Y:S08]  /*e990*/  HMMA.16816.F32.BF16 R72, R56.reuse, R64, R72 ;  /* 0x000000403848723c */ /* 0x044ff00000041848 */
[----:B------:R-:W-:Y:S01]  /*e9a0*/  HMMA.16816.F32.BF16 R68, R56, R66, R68 ;  /* 0x000000423844723c */ /* 0x000fe20000041844 */
[----:B------:R-:W-:Y:S04]  /*e9b0*/  LDSM.16.M88.4 R56, [R145+0x6000] ;  /* 0x006000009138783b */ /* 0x000fe80000000200 */
[----:B------:R-:W-:Y:S03]  /*e9c0*/  LDSM.16.M88.4 R64, [R146+0x2000] ;  /* 0x002000009240783b */ /* 0x000fe60000000200 */
[C---:B------:R-:W-:Y:S08]  /*e9d0*/  HMMA.16816.F32.BF16 R24, R40.reuse, R8, R24 ;  /* 0x000000082818723c */ /* 0x040ff00000041818 */
[C---:B------:R-:W-:Y:S01]  /*e9e0*/  HMMA.16816.F32.BF16 R20, R40.reuse, R10, R20 ;  /* 0x0000000a2814723c */ /* 0x040fe20000041814 */
[----:B------:R-:W2:Y:S07]  /*e9f0*/  LDSM.16.M88.4 R8, [R132+0x800] ;  /* 0x000800008408783b */ /* 0x000eae0000000200 */
[C---:B-1----:R-:W-:Y:S08]  /*ea00*/  HMMA.16816.F32.BF16 R16, R40.reuse, R4, R16 ;  /* 0x000000042810723c */ /* 0x042ff00000041810 */
[C---:B------:R-:W-:Y:S01]  /*ea10*/  HMMA.16816.F32.BF16 R12, R40.reuse, R6, R12 ;  /* 0x00000006280c723c */ /* 0x040fe2000004180c */
[----:B------:R-:W1:Y:S07]  /*ea20*/  LDSM.16.M88.4 R4, [R132+0x1000] ;  /* 0x001000008404783b */ /* 0x000e6e0000000200 */
[C---:B---3--:R-:W-:Y:S08]  /*ea30*/  HMMA.16816.F32.BF16 R72, R40.reuse, R44, R72 ;  /* 0x0000002c2848723c */ /* 0x048ff00000041848 */
[----:B------:R-:W-:Y:S01]  /*ea40*/  HMMA.16816.F32.BF16 R68, R40, R46, R68 ;  /* 0x0000002e2844723c */ /* 0x000fe20000041844 */
[----:B------:R-:W3:Y:S04]  /*ea50*/  LDSM.16.M88.4 R44, [R145+0x6800] ;  /* 0x00680000912c783b */ /* 0x000ee80000000200 */
[----:B------:R-:W5:Y:S03]  /*ea60*/  LDSM.16.M88.4 R40, [R145+0x7000] ;  /* 0x007000009128783b */ /* 0x000f660000000200 */
[C---:B----4-:R-:W-:Y:S08]  /*ea70*/  HMMA.16816.F32.BF16 R32, R80.reuse, R36, R32 ;  /* 0x000000245020723c */ /* 0x050ff00000041820 */
[C---:B------:R-:W-:Y:S01]  /*ea80*/  HMMA.16816.F32.BF16 R28, R80.reuse, R38, R28 ;  /* 0x00000026501c723c */ /* 0x040fe2000004181c */
[----:B------:R-:W-:Y:S07]  /*ea90*/  LDSM.16.M88.4 R36, [R145+0x7800] ;  /* 0x007800009124783b */ /* 0x000fee0000000200 */
[C---:B--2---:R-:W-:Y:S08]  /*eaa0*/  HMMA.16816.F32.BF16 R24, R80.reuse, R8, R24 ;  /* 0x000000085018723c */ /* 0x044ff00000041818 */
[C---:B------:R-:W-:Y:S01]  /*eab0*/  HMMA.16816.F32.BF16 R20, R80.reuse, R10, R20 ;  /* 0x0000000a5014723c */ /* 0x040fe20000041814 */
[----:B------:R-:W-:Y:S07]  /*eac0*/  LDSM.16.M88.4 R8, [R144+0x2000] ;  /* 0x002000009008783b */ /* 0x000fee0000000200 */
[C---:B-1----:R-:W-:Y:S08]  /*ead0*/  HMMA.16816.F32.BF16 R16, R80.reuse, R4, R16 ;  /* 0x000000045010723c */ /* 0x042ff00000041810 */
[C---:B------:R-:W-:Y:S01]  /*eae0*/  HMMA.16816.F32.BF16 R12, R80.reuse, R6, R12 ;  /* 0x00000006500c723c */ /* 0x040fe2000004180c */
[----:B------:R-:W1:Y:S07]  /*eaf0*/  LDSM.16.M88.4 R4, [R143+0x2000] ;  /* 0x002000008f04783b */ /* 0x000e6e0000000200 */
[C---:B------:R-:W-:Y:S08]  /*eb00*/  HMMA.16816.F32.BF16 R72, R80.reuse, R76, R72 ;  /* 0x0000004c5048723c */ /* 0x040ff00000041848 */
        /* <DEDUP_REMOVED lines=9> */
[C---:B-----5:R-:W-:Y:S08]  /*eba0*/  HMMA.16816.F32.BF16 R16, R64.reuse, R40, R16 ;  /* 0x000000284010723c */ /* 0x060ff00000041810 */
[----:B------:R-:W-:Y:S01]  /*ebb0*/  HMMA.16816.F32.BF16 R12, R64, R42, R12 ;  /* 0x0000002a400c723c */ /* 0x000fe2000004180c */
[----:B------:R-:W4:Y:S07]  /*ebc0*/  LDSM.16.M88.4 R40, [R143+0x3000] ;  /* 0x003000008f28783b */ /* 0x000f2e0000000200 */
[----:B-1----:R-:W-:Y:S08]  /*ebd0*/  HMMA.16816.F32.BF16 R32, R8, R4, R32 ;  /* 0x000000040820723c */ /* 0x002ff00000041820 */
[C---:B------:R-:W-:Y:S08]  /*ebe0*/  HMMA.16816.F32.BF16 R72, R64.reuse, R36, R72 ;  /* 0x000000244048723c */ /* 0x040ff00000041848 */
[----:B------:R-:W-:Y:S01]  /*ebf0*/  HMMA.16816.F32.BF16 R68, R64, R38, R68 ;  /* 0x000000264044723c */ /* 0x000fe20000041844 */
[----:B------:R-:W1:Y:S07]  /*ec00*/  LDSM.16.M88.4 R36, [R139+0x6800] ;  /* 0x006800008b24783b */ /* 0x000e6e0000000200 */
[C---:B------:R-:W-:Y:S01]  /*ec10*/  HMMA.16816.F32.BF16 R28, R8.reuse, R6, R28 ;  /* 0x00000006081c723c */ /* 0x040fe2000004181c */
[----:B------:R-:W-:Y:S07]  /*ec20*/  LDSM.16.M88.4 R4, [R141+0x2000] ;  /* 0x002000008d04783b */ /* 0x000fee0000000200 */
[----:B--2---:R-:W-:Y:S01]  /*ec30*/  HMMA.16816.F32.BF16 R64, R8, R76, R24 ;  /* 0x0000004c0840723c */ /* 0x004fe20000041818 */
[----:B------:R-:W2:Y:S07]  /*ec40*/  LDSM.16.M88.4 R24, [R132+0x2000] ;  /* 0x002000008418783b */ /* 0x000eae0000000200 */
[C---:B---3--:R-:W-:Y:S08]  /*ec50*/  HMMA.16816.F32.BF16 R32, R44.reuse, R56, R32 ;  /* 0x000000382c20723c */ /* 0x048ff00000041820 */
[----:B------:R-:W-:Y:S08]  /*ec60*/  HMMA.16816.F32.BF16 R28, R44, R58, R28 ;  /* 0x0000003a2c1c723c */ /* 0x000ff0000004181c */
[C---:B----4-:R-:W-:Y:S08]  /*ec70*/  HMMA.16816.F32.BF16 R16, R8.reuse, R40, R16 ;  /* 0x000000280810723c */ /* 0x050ff00000041810 */
[C---:B------:R-:W-:Y:S01]  /*ec80*/  HMMA.16816.F32.BF16 R12, R8.reuse, R42, R12 ;  /* 0x0000002a080c723c */ /* 0x040fe2000004180c */
[----:B------:R-:W3:Y:S07]  /*ec90*/  LDSM.16.M88.4 R40, [R132+0x2800] ;  /* 0x002800008428783b */ /* 0x000eee0000000200 */
[C---:B------:R-:W-:Y:S08]  /*eca0*/  HMMA.16816.F32.BF16 R20, R8.reuse, R78, R20 ;  /* 0x0000004e0814723c */ /* 0x040ff00000041814 */
[C---:B------:R-:W-:Y:S08]  /*ecb0*/  HMMA.16816.F32.BF16 R72, R8.reuse, R80, R72 ;  /* 0x000000500848723c */ /* 0x040ff00000041848 */
[----:B------:R-:W-:Y:S01]  /*ecc0*/  HMMA.16816.F32.BF16 R68, R8, R82, R68 ;  /* 0x000000520844723c */ /* 0x000fe20000041844 */
[----:B------:R-:W4:Y:S07]  /*ecd0*/  LDSM.16.M88.4 R8, [R139+0x7000] ;  /* 0x007000008b08783b */ /* 0x000f2e0000000200 */
[----:B-1----:R-:W-:Y:S07]  /*ece0*/  HMMA.16816.F32.BF16 R64, R44, R36, R64 ;  /* 0x000000242c40723c */ /* 0x002fee0000041840 */
[C---:B------:R-:W-:Y:S01]  /*ecf0*/  IADD3 R36, R50.reuse, 0x1, RZ ;  /* 0x0000000132247810 */ /* 0x040fe20007ffe0ff */
[----:B--2---:R-:W-:Y:S01]  /*ed00*/  HMMA.16816.F32.BF16 R32, R4, R24, R32 ;  /* 0x000000180420723c */ /* 0x004fe20000041820 */
[----:B------:R-:W-:-:S02]  /*ed10*/  IADD3 R37, R50, 0x8, RZ ;  /* 0x0000000832257810 */ /* 0x000fc40007ffe0ff */
[----:B------:R-:W1:Y:S04]  /*ed20*/  I2F R54, R36 ;  /* 0x0000002400367306 */ /* 0x000e680000201400 */
[C---:B------:R-:W-:Y:S01]  /*ed30*/  IADD3 R25, R103.reuse, 0x8, RZ ;  /* 0x0000000867197810 */ /* 0x040fe20007ffe0ff */
[----:B------:R-:W-:Y:S01]  /*ed40*/  HMMA.16816.F32.BF16 R28, R4, R26, R28 ;  /* 0x0000001a041c723c */ /* 0x000fe2000004181c */
[-C--:B------:R-:W-:Y:S02]  /*ed50*/  IMNMX R103, R103, R52.reuse, PT ;  /* 0x0000003467677217 */ /* 0x080fe40003800200 */
[----:B------:R-:W-:Y:S01]  /*ed60*/  IMNMX R124, R25, R52, PT ;  /* 0x00000034197c7217 */ /* 0x000fe20003800200 */
[----:B------:R2:W5:Y:S01]  /*ed70*/  I2F R49, R37 ;  /* 0x0000002500317306 */ /* 0x0005620000201400 */
[----:B------:R-:W5:Y:S01]  /*ed80*/  LDSM.16.M88.4 R24, [R139+0x7800] ;  /* 0x007800008b18783b */ /* 0x000f620000000200 */
[----:B------:R-:W-:-:S02]  /*ed90*/  IADD3 R52, R50, 0x9, RZ ;  /* 0x0000000932347810 */ /* 0x000fc40007ffe0ff */
[----:B------:R-:W-:Y:S01]  /*eda0*/  HMMA.16816.F32.BF16 R20, R44, R38, R20 ;  /* 0x000000262c14723c */ /* 0x000fe20000041814 */
[CC--:B------:R-:W-:Y:S02]  /*edb0*/  ISETP.GE.AND P5, PT, R36.reuse, R103.reuse, PT ;  /* 0x000000672400720c */ /* 0x0c0fe40003fa6270 */
[-C--:B------:R-:W-:Y:S02]  /*edc0*/  ISETP.GE.AND P0, PT, R36, R124.reuse, PT ;  /* 0x0000007c2400720c */ /* 0x080fe40003f06270 */
[CC--:B------:R-:W-:Y:S02]  /*edd0*/  ISETP.GE.AND P4, PT, R37.reuse, R103.reuse, PT ;  /* 0x000000672500720c */ /* 0x0c0fe40003f86270 */
[----:B------:R-:W-:Y:S01]  /*ede0*/  ISETP.GE.AND P1, PT, R37, R124, PT ;  /* 0x0000007c2500720c */ /* 0x000fe20003f26270 */
[----:B---3--:R-:W-:Y:S01]  /*edf0*/  HMMA.16816.F32.BF16 R64, R4, R40, R64 ;  /* 0x000000280440723c */ /* 0x008fe20000041840 */
[----:B------:R-:W-:Y:S01]  /*ee00*/  ISETP.GE.AND P6, PT, R52, R103, PT ;  /* 0x000000673400720c */ /* 0x000fe20003fc6270 */
[----:B-1----:R-:W-:Y:S01]  /*ee10*/  FFMA.FTZ R33, R0, R54, R33 ;  /* 0x0000003600217223 */ /* 0x002fe20000010021 */
[----:B------:R-:W-:Y:S01]  /*ee20*/  ISETP.GE.AND P2, PT, R52, R124, PT ;  /* 0x0000007c3400720c */ /* 0x000fe20003f46270 */
[----:B--2---:R-:W1:Y:S01]  /*ee30*/  LDSM.16.M88.4 R36, [R132+0x3000] ;  /* 0x003000008424783b */ /* 0x004e620000000200 */
[----:B------:R-:W-:-:S02]  /*ee40*/  FFMA.FTZ R54, R0, R54, R35 ;  /* 0x0000003600367223 */ /* 0x000fc40000010023 */
[----:B------:R-:W-:Y:S01]  /*ee50*/  IADD3 R41, R50, 0x11, RZ ;  /* 0x0000001132297810 */ /* 0x000fe20007ffe0ff */
[C---:B----4-:R-:W-:Y:S01]  /*ee60*/  HMMA.16816.F32.BF16 R16, R44.reuse, R8, R16 ;  /* 0x000000082c10723c */ /* 0x050fe20000041810 */
[----:B------:R-:W2:Y:S01]  /*ee70*/  I2F R8, R52 ;  /* 0x0000003400087306 */ /* 0x000ea20000201400 */
[CC--:B-----5:R-:W-:Y:S01]  /*ee80*/  FFMA.FTZ R35, R0.reuse, R49.reuse, R28 ;  /* 0x0000003100237223 */ /* 0x0e0fe2000001001c */
[----:B------:R-:W-:Y:S01]  /*ee90*/  FSEL R33, R33, -INF , !P5 ;  /* 0xff80000021217808 */ /* 0x000fe20006800000 */
[----:B------:R-:W-:Y:S01]  /*eea0*/  FFMA.FTZ R40, R0, R49, R30 ;  /* 0x0000003100287223 */ /* 0x000fe2000001001e */
[----:B------:R-:W-:Y:S02]  /*eeb0*/  FSEL R28, R54, -INF , !P0 ;  /* 0xff800000361c7808 */ /* 0x000fe40004000000 */
[C---:B------:R-:W-:Y:S01]  /*eec0*/  ISETP.GE.AND P5, PT, R48.reuse, R103, PT ;  /* 0x000000673000720c */ /* 0x040fe20003fa6270 */
[----:B------:R-:W-:Y:S01]  /*eed0*/  HMMA.16816.F32.BF16 R12, R44, R10, R12 ;  /* 0x0000000a2c0c723c */ /* 0x000fe2000004180c */
[----:B------:R-:W3:Y:S01]  /*eee0*/  I2F R9, R48 ;  /* 0x0000003000097306 */ /* 0x000ee20000201400 */
[----:B------:R-:W-:-:S02]  /*eef0*/  ISETP.GE.AND P0, PT, R48, R124, PT ;  /* 0x0000007c3000720c */ /* 0x000fc40003f06270 */
[----:B------:R-:W-:Y:S02]  /*ef00*/  FSEL R35, R35, -INF , !P4 ;  /* 0xff80000023237808 */ /* 0x000fe40006000000 */
[----:B------:R-:W-:Y:S02]  /*ef10*/  FSEL R40, R40, -INF , !P1 ;  /* 0xff80000028287808 */ /* 0x000fe40004800000 */
[----:B------:R-:W-:Y:S01]  /*ef20*/  HMMA.16816.F32.BF16 R20, R4, R42, R20 ;  /* 0x0000002a0414723c */ /* 0x000fe20000041814 */
[-C--:B--2---:R-:W-:Y:S01]  /*ef30*/  FFMA.FTZ R11, R0, R8.reuse, R29 ;  /* 0x00000008000b7223 */ /* 0x084fe2000001001d */
[C---:B------:R-:W-:Y:S01]  /*ef40*/  IADD3 R10, R50.reuse, 0x18, RZ ;  /* 0x00000018320a7810 */ /* 0x040fe20007ffe0ff */
[----:B------:R-:W2:Y:S01]  /*ef50*/  I2F R30, R41 ;  /* 0x00000029001e7306 */ /* 0x000ea20000201400 */
[----:B------:R-:W-:Y:S02]  /*ef60*/  IADD3 R29, R50, 0x19, RZ ;  /* 0x00000019321d7810 */ /* 0x000fe40007ffe0ff */
[-C--:B------:R-:W-:Y:S01]  /*ef70*/  ISETP.GE.AND P4, PT, R41, R103.reuse, PT ;  /* 0x000000672900720c */ /* 0x080fe20003f86270 */
[----:B------:R-:W-:Y:S01]  /*ef80*/  FFMA.FTZ R42, R0, R8, R31 ;  /* 0x00000008002a7223 */ /* 0x000fe2000001001f */
[----:B------:R-:W-:Y:S01]  /*ef90*/  FSEL R31, R11, -INF , !P6 ;  /* 0xff8000000b1f7808 */ /* 0x000fe20007000000 */
[----:B------:R-:W-:Y:S01]  /*efa0*/  HMMA.16816.F32.BF16 R72, R44, R24, R72 ;  /* 0x000000182c48723c */ /* 0x000fe20000041848 */
[----:B------:R-:W-:Y:S01]  /*efb0*/  ISETP.GE.AND P6, PT, R10, R103, PT ;  /* 0x000000670a00720c */ /* 0x000fe20003fc6270 */
[----:B------:R4:W5:Y:S01]  /*efc0*/  I2F R43, R10 ;  /* 0x0000000a002b7306 */ /* 0x0009620000201400 */
[----:B------:R-:W-:Y:S01]  /*efd0*/  FSEL R42, R42, -INF , !P2 ;  /* 0xff8000002a2a7808 */ /* 0x000fe20005000000 */
[----:B---3--:R-:W-:Y:S01]  /*efe0*/  FFMA.FTZ R64, R0, R9, R64 ;  /* 0x0000000900407223 */ /* 0x008fe20000010040 */
[----:B------:R-:W-:-:S02]  /*eff0*/  ISETP.GE.AND P2, PT, R10, R124, PT ;  /* 0x0000007c0a00720c */ /* 0x000fc40003f46270 */
[----:B------:R-:W-:Y:S01]  /*f000*/  FFMA.FTZ R24, R0, R9, R66 ;  /* 0x0000000900187223 */ /* 0x000fe20000010042 */
[----:B------:R-:W-:Y:S01]  /*f010*/  HMMA.16816.F32.BF16 R68, R44, R26, R68 ;  /* 0x0000001a2c44723c */ /* 0x000fe20000041844 */
[----:B------:R-:W-:Y:S01]  /*f020*/  IADD3 R48, R50, 0x20, RZ ;  /* 0x0000002032307810 */ /* 0x000fe20007ffe0ff */
[C---:B--2---:R-:W-:Y:S01]  /*f030*/  FFMA.FTZ R65, R0.reuse, R30, R65 ;  /* 0x0000001e00417223 */ /* 0x044fe20000010041 */
[----:B------:R-:W-:Y:S01]  /*f040*/  ISETP.GE.AND P1, PT, R41, R124, PT ;  /* 0x0000007c2900720c */ /* 0x000fe20003f26270 */
[----:B------:R-:W-:Y:S01]  /*f050*/  FFMA.FTZ R30, R0, R30, R67 ;  /* 0x0000001e001e7223 */ /* 0x000fe20000010043 */
[----:B------:R-:W2:Y:S01]  /*f060*/  I2F R41, R29 ;  /* 0x0000001d00297306 */ /* 0x000ea20000201400 */
[----:B------:R-:W-:Y:S02]  /*f070*/  FSEL R25, R64, -INF , !P5 ;  /* 0xff80000040197808 */ /* 0x000fe40006800000 */
[C---:B-1----:R-:W-:Y:S01]  /*f080*/  HMMA.16816.F32.BF16 R16, R4.reuse, R36, R16 ;  /* 0x000000240410723c */ /* 0x042fe20000041810 */
[----:B------:R-:W-:Y:S01]  /*f090*/  FSEL R24, R24, -INF , !P0 ;  /* 0xff80000018187808 */ /* 0x000fe20004000000 */
[----:B----4-:R-:W1:Y:S01]  /*f0a0*/  LDSM.16.M88.4 R8, [R132+0x3800] ;  /* 0x003800008408783b */ /* 0x010e620000000200 */
[C---:B-----5:R-:W-:Y:S01]  /*f0b0*/  FFMA.FTZ R20, R0.reuse, R43, R20 ;  /* 0x0000002b00147223 */ /* 0x060fe20000010014 */
[----:B------:R-:W-:Y:S01]  /*f0c0*/  ISETP.GE.AND P5, PT, R29, R103, PT ;  /* 0x000000671d00720c */ /* 0x000fe20003fa6270 */
[----:B------:R-:W3:Y:S01]  /*f0d0*/  I2F R37, R48 ;  /* 0x0000003000257306 */ /* 0x000ee20000201400 */
[----:B------:R-:W-:Y:S01]  /*f0e0*/  FFMA.FTZ R22, R0, R43, R22 ;  /* 0x0000002b00167223 */ /* 0x000fe20000010016 */
[----:B------:R-:W-:Y:S01]  /*f0f0*/  IADD3 R43, R50, 0x28, RZ ;  /* 0x00000028322b7810 */ /* 0x000fe20007ffe0ff */
[----:B------:R-:W-:Y:S01]  /*f100*/  HMMA.16816.F32.BF16 R12, R4, R38, R12 ;  /* 0x00000026040c723c */ /* 0x000fe2000004180c */
[----:B------:R-:W-:Y:S01]  /*f110*/  FSEL R27, R20, -INF , !P6 ;  /* 0xff800000141b7808 */ /* 0x000fe20007000000 */
[----:B------:R-:W-:-:S04]  /*f120*/  DEPBAR.LE SB0, 0x0 ;  /* 0x000080000000791a */ /* 0x000fc80000000000 */
[-C--:B--2---:R-:W-:Y:S01]  /*f130*/  FFMA.FTZ R20, R0, R41.reuse, R23 ;  /* 0x0000002900147223 */ /* 0x084fe20000010017 */
[C---:B------:R-:W-:Y:S01]  /*f140*/  IADD3 R38, R50.reuse, 0x29, RZ ;  /* 0x0000002932267810 */ /* 0x040fe20007ffe0ff */
[----:B------:R-:W2:Y:S01]  /*f150*/  I2F R23, R43 ;  /* 0x0000002b00177306 */ /* 0x000ea20000201400 */
[----:B------:R-:W-:Y:S01]  /*f160*/  IADD3 R36, R50, 0x21, RZ ;  /* 0x0000002132247810 */ /* 0x000fe20007ffe0ff */
[----:B------:R-:W-:Y:S01]  /*f170*/  FFMA.FTZ R21, R0, R41, R21 ;  /* 0x0000002900157223 */ /* 0x000fe20000010015 */
[----:B------:R-:W-:Y:S02]  /*f180*/  ISETP.GE.AND P0, PT, R29, R124, PT ;  /* 0x0000007c1d00720c */ /* 0x000fe40003f06270 */
[----:B------:R-:W-:Y:S02]  /*f190*/  FSEL R29, R65, -INF , !P4 ;  /* 0xff800000411d7808 */ /* 0x000fe40006000000 */
[----:B------:R-:W-:Y:S01]  /*f1a0*/  ISETP.GE.AND P4, PT, R48, R103, PT ;  /* 0x000000673000720c */ /* 0x000fe20003f86270 */
[CC--:B---3--:R-:W-:Y:S01]  /*f1b0*/  FFMA.FTZ R123, R0.reuse, R37.reuse, R16 ;  /* 0x00000025007b7223 */ /* 0x0c8fe20000010010 */
[----:B------:R-:W3:Y:S01]  /*f1c0*/  I2F R26, R36 ;  /* 0x00000024001a7306 */ /* 0x000ee20000201400 */
[----:B------:R-:W-:Y:S01]  /*f1d0*/  FFMA.FTZ R166, R0, R37, R18 ;  /* 0x0000002500a67223 */ /* 0x000fe20000010012 */
[----:B------:R-:W-:-:S02]  /*f1e0*/  IADD3 R18, R50, 0x30, RZ ;  /* 0x0000003032127810 */ /* 0x000fc40007ffe0ff */
[----:B------:R-:W-:Y:S02]  /*f1f0*/  FSEL R21, R21, -INF , !P5 ;  /* 0xff80000015157808 */ /* 0x000fe40006800000 */
[----:B------:R-:W-:Y:S01]  /*f200*/  FSEL R20, R20, -INF , !P0 ;  /* 0xff80000014147808 */ /* 0x000fe20004000000 */
[CC--:B--2---:R-:W-:Y:S01]  /*f210*/  FFMA.FTZ R12, R0.reuse, R23.reuse, R12 ;  /* 0x00000017000c7223 */ /* 0x0c4fe2000001000c */
[----:B------:R-:W2:Y:S01]  /*f220*/  I2F R16, R38 ;  /* 0x0000002600107306 */ /* 0x000ea20000201400 */
[----:B------:R-:W-:Y:S01]  /*f230*/  FFMA.FTZ R14, R0, R23, R14 ;  /* 0x00000017000e7223 */ /* 0x000fe2000001000e */
[C---:B------:R-:W-:Y:S02]  /*f240*/  ISETP.GE.AND P5, PT, R43.reuse, R103, PT ;  /* 0x000000672b00720c */ /* 0x040fe40003fa6270 */
[----:B------:R-:W-:Y:S02]  /*f250*/  ISETP.GE.AND P0, PT, R43, R124, PT ;  /* 0x0000007c2b00720c */ /* 0x000fe40003f06270 */
[----:B------:R-:W-:-:S02]  /*f260*/  FSEL R123, R123, -INF , !P4 ;  /* 0xff8000007b7b7808 */ /* 0x000fc40006000000 */
[----:B------:R-:W-:Y:S01]  /*f270*/  ISETP.GE.AND P4, PT, R38, R103, PT ;  /* 0x000000672600720c */ /* 0x000fe20003f86270 */
[C---:B-1----:R-:W-:Y:S01]  /*f280*/  HMMA.16816.F32.BF16 R68, R4.reuse, R10, R68 ;  /* 0x0000000a0444723c */ /* 0x042fe20000041844 */
[----:B------:R-:W-:Y:S01]  /*f290*/  FSEL R127, R12, -INF , !P5 ;  /* 0xff8000000c7f7808 */ /* 0x000fe20006800000 */
[-C--:B---3--:R-:W-:Y:S01]  /*f2a0*/  FFMA.FTZ R17, R0, R26.reuse, R17 ;  /* 0x0000001a00117223 */ /* 0x088fe20000010011 */
[----:B------:R-:W-:Y:S01]  /*f2b0*/  FSEL R172, R14, -INF , !P0 ;  /* 0xff8000000eac7808 */ /* 0x000fe20004000000 */
[----:B------:R-:W-:Y:S01]  /*f2c0*/  FFMA.FTZ R19, R0, R26, R19 ;  /* 0x0000001a00137223 */ /* 0x000fe20000010013 */
[----:B------:R-:W-:Y:S01]  /*f2d0*/  FSEL R30, R30, -INF , !P1 ;  /* 0xff8000001e1e7808 */ /* 0x000fe20004800000 */
[----:B--2---:R-:W-:Y:S02]  /*f2e0*/  FFMA.FTZ R13, R0, R16, R13 ;  /* 0x00000010000d7223 */ /* 0x004fe4000001000d */
[----:B------:R-:W-:Y:S01]  /*f2f0*/  HMMA.16816.F32.BF16 R72, R4, R8, R72 ;  /* 0x000000080448723c */ /* 0x000fe20000041848 */
[----:B------:R-:W1:Y:S01]  /*f300*/  I2F R9, R18 ;  /* 0x0000001200097306 */ /* 0x000e620000201400 */
[----:B------:R-:W-:Y:S01]  /*f310*/  ISETP.GE.AND P1, PT, R48, R124, PT ;  /* 0x0000007c3000720c */ /* 0x000fe20003f26270 */
[----:B------:R-:W-:Y:S01]  /*f320*/  FFMA.FTZ R15, R0, R16, R15 ;  /* 0x00000010000f7223 */ /* 0x000fe2000001000f */
[----:B------:R-:W-:-:S02]  /*f330*/  FSEL R163, R13, -INF , !P4 ;  /* 0xff8000000da37808 */ /* 0x000fc40006000000 */
[----:B------:R-:W-:Y:S02]  /*f340*/  FSEL R22, R22, -INF , !P2 ;  /* 0xff80000016167808 */ /* 0x000fe40005000000 */
[C---:B------:R-:W-:Y:S02]  /*f350*/  IADD3 R4, R50.reuse, 0x38, RZ ;  /* 0x0000003832047810 */ /* 0x040fe40007ffe0ff */
[C---:B------:R-:W-:Y:S02]  /*f360*/  IADD3 R8, R50.reuse, 0x31, RZ ;  /* 0x0000003132087810 */ /* 0x040fe40007ffe0ff */
[----:B------:R-:W2:Y:S01]  /*f370*/  I2F R7, R4 ;  /* 0x0000000400077306 */ /* 0x000ea20000201400 */
[----:B------:R-:W-:Y:S02]  /*f380*/  IADD3 R6, R50, 0x39, RZ ;  /* 0x0000003932067810 */ /* 0x000fe40007ffe0ff */
[C---:B------:R-:W-:Y:S02]  /*f390*/  ISETP.GE.AND P5, PT, R8.reuse, R103, PT ;  /* 0x000000670800720c */ /* 0x040fe40003fa6270 */
[----:B------:R-:W-:-:S02]  /*f3a0*/  ISETP.GE.AND P0, PT, R8, R124, PT ;  /* 0x0000007c0800720c */ /* 0x000fc40003f06270 */
[-C--:B------:R-:W-:Y:S01]  /*f3b0*/  ISETP.GE.AND P4, PT, R4, R103.reuse, PT ;  /* 0x000000670400720c */ /* 0x080fe20003f86270 */
[----:B------:R-:W3:Y:S01]  /*f3c0*/  I2F R5, R8 ;  /* 0x0000000800057306 */ /* 0x000ee20000201400 */
[C---:B------:R-:W-:Y:S02]  /*f3d0*/  ISETP.GE.AND P6, PT, R36.reuse, R103, PT ;  /* 0x000000672400720c */ /* 0x040fe40003fc6270 */
[-C--:B------:R-:W-:Y:S01]  /*f3e0*/  ISETP.GE.AND P2, PT, R36, R124.reuse, PT ;  /* 0x0000007c2400720c */ /* 0x080fe20003f46270 */
[-C--:B-1----:R-:W-:Y:S01]  /*f3f0*/  FFMA.FTZ R72, R0, R9.reuse, R72 ;  /* 0x0000000900487223 */ /* 0x082fe20000010048 */
[----:B------:R-:W-:Y:S01]  /*f400*/  FSEL R166, R166, -INF , !P1 ;  /* 0xff800000a6a67808 */ /* 0x000fe20004800000 */
[----:B------:R-:W-:Y:S01]  /*f410*/  FFMA.FTZ R74, R0, R9, R74 ;  /* 0x00000009004a7223 */ /* 0x000fe2000001004a */
[----:B------:R-:W-:Y:S01]  /*f420*/  ISETP.GE.AND P1, PT, R38, R124, PT ;  /* 0x0000007c2600720c */ /* 0x000fe20003f26270 */
[----:B------:R-:W1:Y:S01]  /*f430*/  I2F R8, R6 ;  /* 0x0000000600087306 */ /* 0x000e620000201400 */
[CC--:B--2---:R-:W-:Y:S01]  /*f440*/  FFMA.FTZ R68, R0.reuse, R7.reuse, R68 ;  /* 0x0000000700447223 */ /* 0x0c4fe20000010044 */
[----:B------:R-:W-:Y:S01]  /*f450*/  FSEL R125, R17, -INF , !P6 ;  /* 0xff800000117d7808 */ /* 0x000fe20007000000 */
[----:B------:R-:W-:Y:S01]  /*f460*/  FFMA.FTZ R70, R0, R7, R70 ;  /* 0x0000000700467223 */ /* 0x000fe20000010046 */
[----:B------:R-:W-:-:S02]  /*f470*/  FSEL R126, R19, -INF , !P2 ;  /* 0xff800000137e7808 */ /* 0x000fc40005000000 */
[----:B------:R-:W-:Y:S02]  /*f480*/  FSEL R121, R68, -INF , !P4 ;  /* 0xff80000044797808 */ /* 0x000fe40006000000 */
[----:B------:R-:W-:Y:S01]  /*f490*/  ISETP.GT.AND P4, PT, R162, R147, PT ;  /* 0x00000093a200720c */ /* 0x000fe20003f84270 */
[CC--:B---3--:R-:W-:Y:S01]  /*f4a0*/  FFMA.FTZ R73, R0.reuse, R5.reuse, R73 ;  /* 0x0000000500497223 */ /* 0x0c8fe20000010049 */
[----:B------:R-:W-:Y:S01]  /*f4b0*/  BAR.SYNC.DEFER_BLOCKING 0x0 ;  /* 0x0000000000007b1d */ /* 0x000fe20000010000 */
[----:B------:R-:W-:Y:S01]  /*f4c0*/  FFMA.FTZ R75, R0, R5, R75 ;  /* 0x00000005004b7223 */ /* 0x000fe2000001004b */
[----:B------:R-:W-:Y:S01]  /*f4d0*/  ISETP.GE.AND P6, PT, R18, R103, PT ;  /* 0x000000671200720c */ /* 0x000fe20003fc6270 */
[-C--:B------:R-:W-:Y:S01]  /*f4e0*/  FFMA.FTZ R5, R0, R55.reuse, R32 ;  /* 0x0000003700057223 */ /* 0x080fe20000010020 */
[----:B------:R-:W-:Y:S02]  /*f4f0*/  ISETP.GE.AND P2, PT, R18, R124, PT ;  /* 0x0000007c1200720c */ /* 0x000fe40003f46270 */
[----:B------:R-:W-:Y:S01]  /*f500*/  FSEL R170, R15, -INF , !P1 ;  /* 0xff8000000faa7808 */ /* 0x000fe20004800000 */
[----:B-1----:R-:W-:Y:S01]  /*f510*/  FFMA.FTZ R69, R0, R8, R69 ;  /* 0x0000000800457223 */ /* 0x002fe20000010045 */
[----:B------:R-:W-:Y:S01]  /*f520*/  ISETP.GE.AND P1, PT, R4, R124, PT ;  /* 0x0000007c0400720c */ /* 0x000fe20003f26270 */
[----:B------:R-:W-:Y:S01]  /*f530*/  FFMA.FTZ R4, R0, R55, R34 ;  /* 0x0000003700047223 */ /* 0x000fe20000010022 */
[----:B------:R-:W-:Y:S01]  /*f540*/  FSEL R119, R72, -INF , !P6 ;  /* 0xff80000048777808 */ /* 0x000fe20007000000 */
[----:B------:R-:W-:Y:S01]  /*f550*/  FFMA.FTZ R71, R0, R8, R71 ;  /* 0x0000000800477223 */ /* 0x000fe20000010047 */
[----:B------:R-:W-:-:S02]  /*f560*/  FSEL R118, R74, -INF , !P2 ;  /* 0xff8000004a767808 */ /* 0x000fc40005000000 */
[----:B------:R-:W-:Y:S02]  /*f570*/  FSEL R117, R73, -INF , !P5 ;  /* 0xff80000049757808 */ /* 0x000fe40006800000 */
[----:B------:R-:W-:Y:S02]  /*f580*/  FSEL R116, R75, -INF , !P0 ;  /* 0xff8000004b747808 */ /* 0x000fe40004000000 */
[CC--:B------:R-:W-:Y:S02]  /*f590*/  ISETP.GE.AND P6, PT, R50.reuse, R103.reuse, PT ;  /* 0x000000673200720c */ /* 0x0c0fe40003fc6270 */
[-C--:B------:R-:W-:Y:S02]  /*f5a0*/  ISETP.GE.AND P2, PT, R50, R124.reuse, PT ;  /* 0x0000007c3200720c */ /* 0x080fe40003f46270 */
[C---:B------:R-:W-:Y:S02]  /*f5b0*/  ISETP.GE.AND P5, PT, R6.reuse, R103, PT ;  /* 0x000000670600720c */ /* 0x040fe40003fa6270 */
        /* <DEDUP_REMOVED lines=8> */
[----:B------:R-:W-:Y:S02]  /*f640*/  IABS R6, c[0x0][0x2d0] ;  /* 0x0000b40000067a13 */ /* 0x000fe40000000000 */
[----:B------:R-:W-:-:S02]  /*f650*/  IADD3 R12, R3, -0x40, RZ ;  /* 0xffffffc0030c7810 */ /* 0x000fc40007ffe0ff */
[----:B------:R-:W1:Y:S01]  /*f660*/  I2F.RP R7, R6 ;  /* 0x0000000600077306 */ /* 0x000e620000209400 */
        /* <DEDUP_REMOVED lines=55> */
.L_x_8023:
[----:B------:R-:W-:-:S05]  /*f9e0*/  IMAD.MOV.U32 R6, RZ, RZ, c[0x0][0x198] ;  /* 0x00006600ff067624 */ /* 0x000fca00078e00ff */
[----:B------:R-:W-:-:S04]  /*f9f0*/  LEA R6, -R6, RZ, 0x6 ;  /* 0x000000ff06067211 */ /* 0x000fc800078e31ff */
[----:B------:R-:W-:Y:S02]  /*fa00*/  SHF.R.S32.HI R3, RZ, 0x1f, R6 ;  /* 0x0000001fff037819 */ /* 0x000fe40000011406 */
.L_x_8024:
        /* <DEDUP_REMOVED lines=75> */
.L_x_8022:
        /* <DEDUP_REMOVED lines=61> */
[----:B------:R-:W-:Y:S02]  /*10290*/  FFMA.FTZ R34, R42, c[0x0][0x23c], -R115 ;  /* 0x00008f002a227a23 */ /* 0x000fe40000010873 */
[----:B------:R-:W1:Y:S01]  /*102a0*/  LDSM.16.MT88.4 R40, [R138+0x8000] ;  /* 0x008000008a28783b */ /* 0x000e620000004200 */
[----:B------:R-:W-:-:S02]  /*102b0*/  FFMA.FTZ R32, R31, c[0x0][0x23c], -R122 ;  /* 0x00008f001f207a23 */ /* 0x000fc4000001087a */
[--C-:B------:R-:W-:Y:S02]  /*102c0*/  FFMA.FTZ R113, R4, c[0x0][0x23c], -R115.reuse ;  /* 0x00008f0004717a23 */ /* 0x100fe40000010873 */
[----:B------:R-:W-:Y:S01]  /*102d0*/  FFMA.FTZ R110, R28, c[0x0][0x23c], -R115 ;  /* 0x00008f001c6e7a23 */ /* 0x000fe20000010873 */
[----:B------:R-:W2:Y:S01]  /*102e0*/  MUFU.EX2 R108, R108 ;  /* 0x0000006c006c7308 */ /* 0x000ea20000000800 */
[----:B------:R-:W3:Y:S01]  /*102f0*/  LDSM.16.MT88.4 R4, [R137+0x8000] ;  /* 0x008000008904783b */ /* 0x000ee20000004200 */
[--C-:B------:R-:W-:Y:S02]  /*10300*/  FFMA.FTZ R106, R25, c[0x0][0x23c], -R122.reuse ;  /* 0x00008f00196a7a23 */ /* 0x100fe4000001087a */
        /* <DEDUP_REMOVED lines=8> */
[----:B------:R-:W4:Y:S01]  /*10390*/  MUFU.EX2 R32, R32 ;  /* 0x0000002000207308 */ /* 0x000f220000000800 */
[----:B--2---:R-:W-:Y:S01]  /*103a0*/  F2FP.BF16.PACK_AB R80, R108, R111 ;  /* 0x0000006f6c50723e */ /* 0x004fe200000010ff */
        /* <DEDUP_REMOVED lines=9> */
[----:B------:R-:W2:Y:S01]  /*10440*/  MUFU.EX2 R110, R110 ;  /* 0x0000006e006e7308 */ /* 0x000ea20000000800 */
[----:B----4-:R-:W-:Y:S01]  /*10450*/  F2FP.BF16.PACK_AB R82, R32, R107 ;  /* 0x0000006b2052723e */ /* 0x010fe200000010ff */
[----:B------:R-:W-:-:S02]  /*10460*/  FFMA.FTZ R114, R114, c[0x0][0x23c], -R115 ;  /* 0x00008f0072727a23 */ /* 0x000fc40000010873 */
[--C-:B------:R-:W-:Y:S02]  /*10470*/  FFMA.FTZ R119, R119, c[0x0][0x23c], -R122.reuse ;  /* 0x00008f0077777a23 */ /* 0x100fe4000001087a */
[----:B------:R-:W-:Y:S02]  /*10480*/  FFMA.FTZ R120, R120, c[0x0][0x23c], -R122 ;  /* 0x00008f0078787a23 */ /* 0x000fe4000001087a */
[----:B------:R-:W-:Y:S01]  /*10490*/  MUFU.EX2 R109, R109 ;  /* 0x0000006d006d7308 */ /* 0x000fe20000000800 */
[----:B------:R-:W-:-:S04]  /*104a0*/  FADD.FTZ R108, R111, R108 ;  /* 0x0000006c6f6c7221 */ /* 0x000fc80000010000 */
[----:B------:R-:W-:-:S03]  /*104b0*/  FADD.FTZ R107, R107, R108 ;  /* 0x0000006c6b6b7221 */ /* 0x000fc60000010000 */
[----:B------:R-:W4:Y:S01]  /*104c0*/  MUFU.EX2 R34, R34 ;  /* 0x0000002200227308 */ /* 0x000f220000000800 */
[----:B--2---:R-:W-:Y:S01]  /*104d0*/  F2FP.BF16.PACK_AB R81, R110, R113 ;  /* 0x000000716e51723e */ /* 0x004fe200000010ff */
[----:B------:R-:W-:Y:S02]  /*104e0*/  FADD.FTZ R110, R113, R110 ;  /* 0x0000006e716e7221 */ /* 0x000fe40000010000 */
[----:B------:R-:W-:-:S04]  /*104f0*/  FADD.FTZ R107, R32, R107 ;  /* 0x0000006b206b7221 */ /* 0x000fc80000010000 */
[----:B------:R-:W-:Y:S01]  /*10500*/  MUFU.EX2 R106, R106 ;  /* 0x0000006a006a7308 */ /* 0x000fe20000000800 */
[----:B----4-:R-:W-:-:S07]  /*10510*/  F2FP.BF16.PACK_AB R83, R34, R109 ;  /* 0x0000006d2253723e */ /* 0x010fce00000010ff */
[----:B------:R-:W2:Y:S01]  /*10520*/  MUFU.EX2 R29, R29 ;  /* 0x0000001d001d7308 */ /* 0x000ea20000000800 */
[----:B------:R-:W-:-:S04]  /*10530*/  FADD.FTZ R109, R109, R110 ;  /* 0x0000006e6d6d7221 */ /* 0x000fc80000010000 */
[----:B------:R-:W-:Y:S01]  /*10540*/  FADD.FTZ R34, R34, R109 ;  /* 0x0000006d22227221 */ /* 0x000fe20000010000 */
[C---:B-1----:R-:W-:Y:S02]  /*10550*/  HMMA.16816.F32.BF16 R36, R80.reuse, R40, RZ ;  /* 0x000000285024723c */ /* 0x042fe400000418ff */
[----:B------:R-:W-:Y:S06]  /*10560*/  MUFU.EX2 R33, R33 ;  /* 0x0000002100217308 */ /* 0x000fec0000000800 */
[C---:B------:R-:W-:Y:S02]  /*10570*/  HMMA.16816.F32.BF16 R40, R80.reuse, R42, RZ ;  /* 0x0000002a5028723c */ /* 0x040fe400000418ff */
[----:B------:R-:W1:Y:S06]  /*10580*/  MUFU.EX2 R28, R28 ;  /* 0x0000001c001c7308 */ /* 0x000e6c0000000800 */
[C---:B---3--:R-:W-:Y:S02]  /*10590*/  HMMA.16816.F32.BF16 R44, R80.reuse, R4, RZ ;  /* 0x00000004502c723c */ /* 0x048fe400000418ff */
[----:B------:R-:W-:Y:S05]  /*105a0*/  MUFU.EX2 R35, R35 ;  /* 0x0000002300237308 */ /* 0x000fea0000000800 */
[C---:B--2---:R-:W-:Y:S01]  /*105b0*/  F2FP.BF16.PACK_AB R4, R29.reuse, R106 ;  /* 0x0000006a1d04723e */ /* 0x044fe200000010ff */
[----:B------:R-:W-:Y:S01]  /*105c0*/  HMMA.16816.F32.BF16 R48, R80, R6, RZ ;  /* 0x000000065030723c */ /* 0x000fe200000418ff */
[----:B------:R-:W-:Y:S01]  /*105d0*/  FADD.FTZ R106, R106, R107 ;  /* 0x0000006b6a6a7221 */ /* 0x000fe20000010000 */
[----:B------:R-:W2:Y:S03]  /*105e0*/  MUFU.EX2 R30, R30 ;  /* 0x0000001e001e7308 */ /* 0x000ea60000000800 */
[----:B------:R-:W-:-:S02]  /*105f0*/  FADD.FTZ R106, R29, R106 ;  /* 0x0000006a1d6a7221 */ /* 0x000fc40000010000 */
[C---:B-1----:R-:W-:Y:S01]  /*10600*/  F2FP.BF16.PACK_AB R6, R28.reuse, R33 ;  /* 0x000000211c06723e */ /* 0x042fe200000010ff */
[----:B------:R-:W-:Y:S01]  /*10610*/  HMMA.16816.F32.BF16 R68, R80, R72, RZ ;  /* 0x000000485044723c */ /* 0x000fe200000418ff */
[----:B------:R-:W-:Y:S01]  /*10620*/  FADD.FTZ R33, R33, R106 ;  /* 0x0000006a21217221 */ /* 0x000fe20000010000 */
[----:B------:R-:W-:Y:S03]  /*10630*/  MUFU.EX2 R31, R31 ;  /* 0x0000001f001f7308 */ /* 0x000fe60000000800 */
[----:B------:R-:W-:-:S03]  /*10640*/  FADD.FTZ R28, R28, R33 ;  /* 0x000000211c1c7221 */ /* 0x000fc60000010000 */
[----:B------:R-:W-:Y:S02]  /*10650*/  HMMA.16816.F32.BF16 R72, R80, R74, RZ ;  /* 0x0000004a5048723c */ /* 0x000fe400000418ff */
[----:B------:R-:W1:Y:S01]  /*10660*/  MUFU.EX2 R2, R2 ;  /* 0x0000000200027308 */ /* 0x000e620000000800 */
[----:B--2---:R-:W-:Y:S01]  /*10670*/  F2FP.BF16.PACK_AB R5, R30, R35 ;  /* 0x000000231e05723e */ /* 0x004fe200000010ff */
        /* <DEDUP_REMOVED lines=20> */
[----:B------:R-:W-:Y:S06]  /*107c0*/  MUFU.EX2 R118, R118 ;  /* 0x0000007600767308 */ /* 0x000fec0000000800 */
[C---:B------:R-:W-:Y:S02]  /*107d0*/  HMMA.16816.F32.BF16 R60, R80.reuse, R64, RZ ;  /* 0x00000040503c723c */ /* 0x040fe400000418ff */
[----:B------:R-:W-:Y:S06]  /*107e0*/  MUFU.EX2 R121, R121 ;  /* 0x0000007900797308 */ /* 0x000fec0000000800 */
[C---:B------:R-:W-:Y:S02]  /*107f0*/  HMMA.16816.F32.BF16 R76, R80.reuse, R88, RZ ;  /* 0x00000058504c723c */ /* 0x040fe400000418ff */
[----:B------:R-:W-:Y:S06]  /*10800*/  MUFU.EX2 R114, R114 ;  /* 0x0000007200727308 */ /* 0x000fec0000000800 */
        /* <DEDUP_REMOVED lines=23> */
[--C-:B------:R-:W-:Y:S01]  /*10980*/  FFMA.FTZ R27, R170, c[0x0][0x23c], -R115.reuse ;  /* 0x00008f00aa1b7a23 */ /* 0x100fe20000010873 */
[----:B------:R-:W4:Y:S01]  /*10990*/  MUFU.EX2 R26, R26 ;  /* 0x0000001a001a7308 */ /* 0x000f220000000800 */
[--C-:B------:R-:W-:Y:S01]  /*109a0*/  FFMA.FTZ R25, R127, c[0x0][0x23c], -R122.reuse ;  /* 0x00008f007f197a23 */ /* 0x100fe2000001087a */
[----:B---3--:R-:W-:Y:S01]  /*109b0*/  HMMA.16816.F32.BF16 R60, R4, R16, R60 ;  /* 0x00000010043c723c */ /* 0x008fe2000004183c */
[----:B------:R-:W-:Y:S02]  /*109c0*/  FFMA.FTZ R24, R163, c[0x0][0x23c], -R122 ;  /* 0x00008f00a3187a23 */ /* 0x000fe4000001087a */
[----:B------:R-:W-:-:S03]  /*109d0*/  FFMA.FTZ R115, R112, c[0x0][0x23c], -R115 ;  /* 0x00008f0070737a23 */ /* 0x000fc60000010873 */
[----:B------:R-:W-:Y:S02]  /*109e0*/  MUFU.EX2 R25, R25 ;  /* 0x0000001900197308 */ /* 0x000fe40000000800 */
[----:B------:R-:W-:Y:S01]  /*109f0*/  HMMA.16816.F32.BF16 R64, R4, R18, R64 ;  /* 0x000000120440723c */ /* 0x000fe20000041840 */
[----:B------:R-:W3:Y:S05]  /*10a00*/  LDSM.16.MT88.4 R16, [R138+0x9000] ;  /* 0x009000008a10783b */ /* 0x000eea0000004200 */
[----:B------:R-:W5:Y:S01]  /*10a10*/  MUFU.EX2 R24, R24 ;  /* 0x0000001800187308 */ /* 0x000f620000000800 */
[----:B----4-:R-:W-:Y:S01]  /*10a20*/  F2FP.BF16.PACK_AB R4, R26, R123 ;  /* 0x0000007b1a04723e */ /* 0x010fe200000010ff */
[----:B------:R-:W-:-:S04]  /*10a30*/  FADD.FTZ R123, R123, R28 ;  /* 0x0000001c7b7b7221 */ /* 0x000fc80000010000 */
[----:B------:R-:W-:Y:S02]  /*10a40*/  FADD.FTZ R26, R26, R123 ;  /* 0x0000007b1a1a7221 */ /* 0x000fe40000010000 */
[----:B------:R-:W4:Y:S08]  /*10a50*/  MUFU.EX2 R125, R125 ;  /* 0x0000007d007d7308 */ /* 0x000f300000000800 */
[----:B------:R-:W-:Y:S01]  /*10a60*/  MUFU.EX2 R126, R126 ;  /* 0x0000007e007e7308 */ /* 0x000fe20000000800 */
[----:B-----5:R-:W-:Y:S01]  /*10a70*/  F2FP.BF16.PACK_AB R6, R24, R25 ;  /* 0x000000191806723e */ /* 0x020fe200000010ff */
[----:B------:R-:W-:-:S04]  /*10a80*/  FADD.FTZ R25, R25, R26 ;  /* 0x0000001a19197221 */ /* 0x000fc80000010000 */
[----:B------:R-:W-:Y:S02]  /*10a90*/  FADD.FTZ R24, R24, R25 ;  /* 0x0000001918187221 */ /* 0x000fe40000010000 */
[----:B------:R-:W5:Y:S01]  /*10aa0*/  MUFU.EX2 R27, R27 ;  /* 0x0000001b001b7308 */ /* 0x000f620000000800 */
[----:B----4-:R-:W-:Y:S01]  /*10ab0*/  F2FP.BF16.PACK_AB R5, R125, R164 ;  /* 0x000000a47d05723e */ /* 0x010fe200000010ff */
[----:B------:R-:W-:-:S04]  /*10ac0*/  FADD.FTZ R164, R164, R31 ;  /* 0x0000001fa4a47221 */ /* 0x000fc80000010000 */
[----:B------:R-:W-:Y:S02]  /*10ad0*/  FADD.FTZ R125, R125, R164 ;  /* 0x000000a47d7d7221 */ /* 0x000fe40000010000 */
[----:B------:R-:W4:Y:S01]  /*10ae0*/  MUFU.EX2 R115, R115 ;  /* 0x0000007300737308 */ /* 0x000f220000000800 */
[----:B-----5:R-:W-:Y:S01]  /*10af0*/  F2FP.BF16.PACK_AB R7, R27, R126 ;  /* 0x0000007e1b07723e */ /* 0x020fe200000010ff */
[----:B------:R-:W-:-:S04]  /*10b00*/  FADD.FTZ R126, R126, R125 ;  /* 0x0000007d7e7e7221 */ /* 0x000fc80000010000 */
[----:B------:R-:W-:Y:S02]  /*10b10*/  FADD.FTZ R27, R27, R126 ;  /* 0x0000007e1b1b7221 */ /* 0x000fe40000010000 */
        /* <DEDUP_REMOVED lines=120> */
.L_x_8026:
[----:B------:R-:W-:-:S05]  /*112a0*/  IMAD.MOV.U32 R6, RZ, RZ, c[0x0][0x1a0] ;  /* 0x00006800ff067624 */ /* 0x000fca00078e00ff */
[----:B------:R-:W-:-:S04]  /*112b0*/  LEA R6, -R6, RZ, 0x6 ;  /* 0x000000ff06067211 */ /* 0x000fc800078e31ff */
[----:B------:R-:W-:Y:S02]  /*112c0*/  SHF.R.S32.HI R2, RZ, 0x1f, R6 ;  /* 0x0000001fff027819 */ /* 0x000fe40000011406 */
.L_x_8027:
        /* <DEDUP_REMOVED lines=48> */
[----:B------:R-:W-:Y:S01]  /*115d0*/  @P2 LEA R108, P1, R104, c[0x0][0x170], 0x1 ;  /* 0x00005c00686c2a11 */ /* 0x000fe200078208ff */
[----:B------:R-:W-:Y:S01]  /*115e0*/  IMAD R2, R162, 0x40, R160 ;  /* 0x00000040a2027824 */ /* 0x000fe200078e02a0 */
[----:B------:R-:W-:Y:S01]  /*115f0*/  @P0 LEA.HI.X R19, R5, R169, R4, 0x1, P4 ;  /* 0x000000a905130211 */ /* 0x000fe200020f0c04 */
[----:B------:R-:W-:Y:S01]  /*11600*/  @!P2 STS.128 [R156+0xa800], RZ ;  /* 0x00a800ff9c00a388 */ /* 0x000fe20000000c00 */
[----:B------:R-:W-:Y:S01]  /*11610*/  @P2 LEA.HI.X R109, R104, c[0x0][0x174], R101, 0x1, P1 ;  /* 0x00005d00686d2a11 */ /* 0x000fe200008f0c65 */
[----:B------:R-:W-:Y:S01]  /*11620*/  IMAD.MOV.U32 R168, RZ, RZ, R126 ;  /* 0x000000ffffa87224 */ /* 0x000fe200078e007e */
[----:B------:R-:W-:Y:S01]  /*11630*/  IADD3 R101, R2, 0x8, RZ ;  /* 0x0000000802657810 */ /* 0x000fe20007ffe0ff */
[----:B------:R-:W-:Y:S01]  /*11640*/  @!PT LDS RZ, [RZ] ;  /* 0x00000000fffff984 */ /* 0x000fe20000000800 */
[----:B------:R-:W-:Y:S01]  /*11650*/  @!PT LDS RZ, [RZ] ;  /* 0x00000000fffff984 */ /* 0x000fe20000000800 */
[----:B------:R-:W-:Y:S01]  /*11660*/  @!PT LDS RZ, [RZ] ;  /* 0x00000000fffff984 */ /* 0x000fe20000000800 */
[----:B------:R2:W-:Y:S01]  /*11670*/  @P0 LDGSTS.E.BYPASS.LTC128B.128 [R156+0x9000], [R14.64] ;  /* 0x090000000e9c0fae */ /* 0x0005e2000b901d46 */
[----:B------:R-:W-:-:S02]  /*11680*/  IMAD.MOV.U32 R169, RZ, RZ, R127 ;  /* 0x000000ffffa97224 */ /* 0x000fc400078e007f */
[C---:B------:R-:W-:Y:S01]  /*11690*/  ISETP.GE.AND P5, PT, R101.reuse, R103, PT ;  /* 0x000000676500720c */ /* 0x040fe20003fa6270 */
        /* <DEDUP_REMOVED lines=11> */
[----:B------:R-:W-:-:S03]  /*11750*/  ISETP.GE.AND P0, PT, R101, R124, PT ;  /* 0x0000007c6500720c */ /* 0x000fc60003f06270 */
        /* <DEDUP_REMOVED lines=107> */
[C---:B--2---:R-:W-:Y:S07]  /*11e10*/  HMMA.16816.F32.BF16 R8, R120.reuse, R104, R8 ;  /* 0x000000687808723c */ /* 0x044fee0000041808 */
[----:B------:R-:W-:Y:S01]  /*11e20*/  IADD3 R104, R2, 0x1, RZ ;  /* 0x0000000102687810 */ /* 0x000fe20007ffe0ff */
[----:B----4-:R-:W-:Y:S01]  /*11e30*/  HMMA.16816.F32.BF16 R16, R120, R108, R16 ;  /* 0x0000006c7810723c */ /* 0x010fe20000041810 */
[----:B------:R-:W1:Y:S02]  /*11e40*/  I2F R109, R101 ;  /* 0x00000065006d7306 */ /* 0x000e640000201400 */
[C---:B------:R-:W-:Y:S01]  /*11e50*/  ISETP.GE.AND P1, PT, R104.reuse, R103, PT ;  /* 0x000000676800720c */ /* 0x040fe20003f26270 */
[----:B------:R-:W-:Y:S01]  /*11e60*/  BAR.SYNC.DEFER_BLOCKING 0x0 ;  /* 0x0000000000007b1d */ /* 0x000fe20000010000 */
[----:B------:R-:W-:-:S02]  /*11e70*/  ISETP.GE.AND P4, PT, R104, R124, PT ;  /* 0x0000007c6800720c */ /* 0x000fc40003f86270 */
[C---:B------:R-:W-:Y:S01]  /*11e80*/  IADD3 R108, R2.reuse, 0x10, RZ ;  /* 0x00000010026c7810 */ /* 0x040fe20007ffe0ff */
[C---:B------:R-:W-:Y:S02]  /*11e90*/  HMMA.16816.F32.BF16 R12, R120.reuse, R110, R12 ;  /* 0x0000006e780c723c */ /* 0x040fe4000004180c */
[----:B------:R-:W2:Y:S05]  /*11ea0*/  I2F R102, R104 ;  /* 0x0000006800667306 */ /* 0x000eaa0000201400 */
[----:B------:R-:W-:Y:S01]  /*11eb0*/  IADD3 R110, R2, 0x9, RZ ;  /* 0x00000009026e7810 */ /* 0x000fe20007ffe0ff */
[----:B------:R-:W-:Y:S01]  /*11ec0*/  HMMA.16816.F32.BF16 R4, R120, R106, R4 ;  /* 0x0000006a7804723c */ /* 0x000fe20000041804 */
[CC--:B-1----:R-:W-:Y:S01]  /*11ed0*/  FFMA.FTZ R28, R0.reuse, R109.reuse, R28 ;  /* 0x0000006d001c7223 */ /* 0x0c2fe2000001001c */
[----:B------:R-:W1:Y:S01]  /*11ee0*/  I2F R105, R108 ;  /* 0x0000006c00697306 */ /* 0x000e620000201400 */
[----:B------:R-:W-:Y:S01]  /*11ef0*/  FFMA.FTZ R181, R0, R109, R30 ;  /* 0x0000006d00b57223 */ /* 0x000fe2000001001e */
[----:B------:R-:W-:-:S02]  /*11f00*/  IADD3 R30, R2, 0x19, RZ ;  /* 0x00000019021e7810 */ /* 0x000fc40007ffe0ff */
[----:B------:R-:W-:Y:S02]  /*11f10*/  FSEL R185, R28, -INF , !P5 ;  /* 0xff8000001cb97808 */ /* 0x000fe40006800000 */
[----:B------:R-:W-:Y:S02]  /*11f20*/  IADD3 R106, R2, 0x11, RZ ;  /* 0x00000011026a7810 */ /* 0x000fe40007ffe0ff */
[----:B------:R-:W3:Y:S01]  /*11f30*/  I2F R107, R110 ;  /* 0x0000006e006b7306 */ /* 0x000ee20000201400 */
[CC--:B--2---:R-:W-:Y:S01]  /*11f40*/  FFMA.FTZ R33, R0.reuse, R102.reuse, R33 ;  /* 0x0000006600217223 */ /* 0x0c4fe20000010021 */
[----:B------:R-:W-:Y:S01]  /*11f50*/  FSEL R181, R181, -INF , !P0 ;  /* 0xff800000b5b57808 */ /* 0x000fe20004000000 */
[----:B------:R-:W-:Y:S01]  /*11f60*/  FFMA.FTZ R179, R0, R102, R35 ;  /* 0x0000006600b37223 */ /* 0x000fe20000010023 */
[----:B------:R-:W-:Y:S02]  /*11f70*/  IADD3 R35, R2, 0x18, RZ ;  /* 0x0000001802237810 */ /* 0x000fe40007ffe0ff */
[----:B------:R-:W-:-:S02]  /*11f80*/  FSEL R183, R33, -INF , !P1 ;  /* 0xff80000021b77808 */ /* 0x000fc40004800000 */
[----:B------:R-:W2:Y:S01]  /*11f90*/  I2F R101, R106 ;  /* 0x0000006a00657306 */ /* 0x000ea20000201400 */
[----:B------:R-:W-:Y:S01]  /*11fa0*/  FSEL R179, R179, -INF , !P4 ;  /* 0xff800000b3b37808 */ /* 0x000fe20006000000 */
[----:B-1----:R-:W-:Y:S01]  /*11fb0*/  FFMA.FTZ R24, R0, R105, R24 ;  /* 0x0000006900187223 */ /* 0x002fe20000010018 */
[----:B------:R-:W-:Y:S01]  /*11fc0*/  ISETP.GE.AND P4, PT, R108, R103, PT ;  /* 0x000000676c00720c */ /* 0x000fe20003f86270 */
[----:B------:R-:W-:Y:S01]  /*11fd0*/  FFMA.FTZ R26, R0, R105, R26 ;  /* 0x00000069001a7223 */ /* 0x000fe2000001001a */
[-C--:B------:R-:W-:Y:S02]  /*11fe0*/  ISETP.GE.AND P1, PT, R110, R124.reuse, PT ;  /* 0x0000007c6e00720c */ /* 0x080fe40003f26270 */
[----:B------:R-:W-:Y:S01]  /*11ff0*/  ISETP.GE.AND P5, PT, R108, R124, PT ;  /* 0x0000007c6c00720c */ /* 0x000fe20003fa6270 */
[----:B------:R-:W1:Y:S01]  /*12000*/  I2F R33, R35 ;  /* 0x0000002300217306 */ /* 0x000e620000201400 */
[----:B---3--:R-:W-:Y:S01]  /*12010*/  FFMA.FTZ R31, R0, R107, R31 ;  /* 0x0000006b001f7223 */ /* 0x008fe2000001001f */
[----:B------:R-:W-:Y:S01]  /*12020*/  ISETP.GE.AND P0, PT, R106, R103, PT ;  /* 0x000000676a00720c */ /* 0x000fe20003f06270 */
[----:B------:R-:W-:Y:S01]  /*12030*/  FFMA.FTZ R29, R0, R107, R29 ;  /* 0x0000006b001d7223 */ /* 0x000fe2000001001d */
[----:B------:R-:W-:-:S02]  /*12040*/  IADD3 R102, R2, 0x20, RZ ;  /* 0x0000002002667810 */ /* 0x000fc40007ffe0ff */
[----:B------:R-:W-:Y:S02]  /*12050*/  FSEL R109, R24, -INF , !P4 ;  /* 0xff800000186d7808 */ /* 0x000fe40006000000 */
[----:B------:R-:W3:Y:S01]  /*12060*/  I2F R28, R30 ;  /* 0x0000001e001c7306 */ /* 0x000ee20000201400 */
[-C--:B--2---:R-:W-:Y:S01]  /*12070*/  FFMA.FTZ R25, R0, R101.reuse, R25 ;  /* 0x0000006500197223 */ /* 0x084fe20000010019 */
[----:B------:R-:W-:Y:S01]  /*12080*/  IADD3 R24, R2, 0x21, RZ ;  /* 0x0000002102187810 */ /* 0x000fe20007ffe0ff */
[----:B------:R-:W-:Y:S01]  /*12090*/  FFMA.FTZ R113, R0, R101, R27 ;  /* 0x0000006500717223 */ /* 0x000fe2000001001b */
[----:B------:R-:W-:Y:S02]  /*120a0*/  IADD3 R27, R2, 0x28, RZ ;  /* 0x00000028021b7810 */ /* 0x000fe40007ffe0ff */
[----:B------:R-:W-:Y:S02]  /*120b0*/  FSEL R177, R31, -INF , !P1 ;  /* 0xff8000001fb17808 */ /* 0x000fe40004800000 */
[----:B------:R-:W2:Y:S01]  /*120c0*/  I2F R31, R102 ;  /* 0x00000066001f7306 */ /* 0x000ea20000201400 */
[----:B------:R-:W-:Y:S01]  /*120d0*/  FSEL R117, R26, -INF , !P5 ;  /* 0xff8000001a757808 */ /* 0x000fe20006800000 */
[CC--:B-1----:R-:W-:Y:S01]  /*120e0*/  FFMA.FTZ R20, R0.reuse, R33.reuse, R20 ;  /* 0x0000002100147223 */ /* 0x0c2fe20000010014 */
[----:B------:R-:W-:Y:S01]  /*120f0*/  FSEL R173, R25, -INF , !P0 ;  /* 0xff80000019ad7808 */ /* 0x000fe20004000000 */
[----:B------:R-:W-:Y:S01]  /*12100*/  FFMA.FTZ R22, R0, R33, R22 ;  /* 0x0000002100167223 */ /* 0x000fe20000010016 */
[----:B------:R-:W-:-:S02]  /*12110*/  ISETP.GE.AND P1, PT, R35, R103, PT ;  /* 0x000000672300720c */ /* 0x000fc40003f26270 */
[----:B------:R-:W-:Y:S01]  /*12120*/  ISETP.GE.AND P4, PT, R35, R124, PT ;  /* 0x0000007c2300720c */ /* 0x000fe20003f86270 */
[----:B------:R-:W1:Y:S01]  /*12130*/  I2F R26, R24 ;  /* 0x00000018001a7306 */ /* 0x000e620000201400 */
[----:B------:R-:W-:Y:S01]  /*12140*/  FSEL R175, R20, -INF , !P1 ;  /* 0xff80000014af7808 */ /* 0x000fe20004800000 */
[-C--:B---3--:R-:W-:Y:S01]  /*12150*/  FFMA.FTZ R111, R0, R28.reuse, R21 ;  /* 0x0000001c006f7223 */ /* 0x088fe20000010015 */
[----:B------:R-:W-:Y:S01]  /*12160*/  ISETP.GE.AND P6, PT, R110, R103, PT ;  /* 0x000000676e00720c */ /* 0x000fe20003fc6270 */
[----:B------:R-:W-:Y:S01]  /*12170*/  FFMA.FTZ R21, R0, R28, R23 ;  /* 0x0000001c00157223 */ /* 0x000fe20000010017 */
[----:B------:R-:W-:Y:S02]  /*12180*/  IADD3 R20, R2, 0x29, RZ ;  /* 0x0000002902147810 */ /* 0x000fe40007ffe0ff */
[----:B------:R-:W-:Y:S01]  /*12190*/  FSEL R23, R22, -INF , !P4 ;  /* 0xff80000016177808 */ /* 0x000fe20006000000 */
[----:B------:R-:W3:Y:S01]  /*121a0*/  I2F R25, R27 ;  /* 0x0000001b00197306 */ /* 0x000ee20000201400 */
[----:B------:R-:W-:Y:S01]  /*121b0*/  FSEL R29, R29, -INF , !P6 ;  /* 0xff8000001d1d7808 */ /* 0x000fe20007000000 */
[-C--:B--2---:R-:W-:Y:S01]  /*121c0*/  FFMA.FTZ R125, R0, R31.reuse, R16 ;  /* 0x0000001f007d7223 */ /* 0x084fe20000010010 */
[----:B------:R-:W-:Y:S01]  /*121d0*/  ISETP.GE.AND P6, PT, R106, R124, PT ;  /* 0x0000007c6a00720c */ /* 0x000fe20003fc6270 */
[----:B------:R-:W-:Y:S01]  /*121e0*/  FFMA.FTZ R18, R0, R31, R18 ;  /* 0x0000001f00127223 */ /* 0x000fe20000010012 */
[----:B------:R-:W-:-:S02]  /*121f0*/  ISETP.GE.AND P5, PT, R30, R103, PT ;  /* 0x000000671e00720c */ /* 0x000fc40003fa6270 */
[----:B------:R-:W-:Y:S01]  /*12200*/  ISETP.GE.AND P0, PT, R30, R124, PT ;  /* 0x0000007c1e00720c */ /* 0x000fe20003f06270 */
[----:B------:R-:W2:Y:S01]  /*12210*/  I2F R22, R20 ;  /* 0x0000001400167306 */ /* 0x000ea20000201400 */
[----:B------:R-:W-:Y:S01]  /*12220*/  FSEL R113, R113, -INF , !P6 ;  /* 0xff80000071717808 */ /* 0x000fe20007000000 */
[-C--:B-1----:R-:W-:Y:S01]  /*12230*/  FFMA.FTZ R19, R0, R26.reuse, R19 ;  /* 0x0000001a00137223 */ /* 0x082fe20000010013 */
[----:B------:R-:W-:Y:S01]  /*12240*/  ISETP.GE.AND P6, PT, R102, R103, PT ;  /* 0x000000676600720c */ /* 0x000fe20003fc6270 */
[C---:B------:R-:W-:Y:S01]  /*12250*/  FFMA.FTZ R167, R0.reuse, R26, R17 ;  /* 0x0000001a00a77223 */ /* 0x040fe20000010011 */
[----:B------:R-:W-:Y:S02]  /*12260*/  FSEL R111, R111, -INF , !P5 ;  /* 0xff8000006f6f7808 */ /* 0x000fe40006800000 */
[----:B------:R-:W-:Y:S01]  /*12270*/  FSEL R21, R21, -INF , !P0 ;  /* 0xff80000015157808 */ /* 0x000fe20004000000 */
[-C--:B---3--:R-:W-:Y:S01]  /*12280*/  FFMA.FTZ R163, R0, R25.reuse, R12 ;  /* 0x0000001900a37223 */ /* 0x088fe2000001000c */
[----:B------:R-:W-:Y:S01]  /*12290*/  ISETP.GE.AND P5, PT, R24, R124, PT ;  /* 0x0000007c1800720c */ /* 0x000fe20003fa6270 */
[----:B------:R-:W-:Y:S01]  /*122a0*/  FFMA.FTZ R14, R0, R25, R14 ;  /* 0x00000019000e7223 */ /* 0x000fe2000001000e */
[----:B------:R-:W-:-:S02]  /*122b0*/  ISETP.GE.AND P0, PT, R27, R103, PT ;  /* 0x000000671b00720c */ /* 0x000fc40003f06270 */
[C---:B------:R-:W-:Y:S02]  /*122c0*/  IADD3 R16, R2.reuse, 0x30, RZ ;  /* 0x0000003002107810 */ /* 0x040fe40007ffe0ff */
[----:B------:R-:W-:Y:S01]  /*122d0*/  IADD3 R17, R2, 0x31, RZ ;  /* 0x0000003102117810 */ /* 0x000fe20007ffe0ff */
[CC--:B--2---:R-:W-:Y:S01]  /*122e0*/  FFMA.FTZ R171, R0.reuse, R22.reuse, R13 ;  /* 0x0000001600ab7223 */ /* 0x0c4fe2000001000d */
[----:B------:R-:W-:Y:S01]  /*122f0*/  FSEL R125, R125, -INF , !P6 ;  /* 0xff8000007d7d7808 */ /* 0x000fe20007000000 */
[----:B------:R-:W-:Y:S01]  /*12300*/  FFMA.FTZ R119, R0, R22, R15 ;  /* 0x0000001600777223 */ /* 0x000fe2000001000f */
[----:B------:R-:W-:Y:S01]  /*12310*/  ISETP.GE.AND P6, PT, R27, R124, PT ;  /* 0x0000007c1b00720c */ /* 0x000fe20003fc6270 */
[----:B------:R-:W1:Y:S01]  /*12320*/  I2F R12, R17 ;  /* 0x00000011000c7306 */ /* 0x000e620000201400 */
[----:B------:R-:W-:Y:S02]  /*12330*/  FSEL R115, R19, -INF , !P5 ;  /* 0xff80000013737808 */ /* 0x000fe40006800000 */
[----:B------:R-:W-:-:S02]  /*12340*/  FSEL R163, R163, -INF , !P0 ;  /* 0xff800000a3a37808 */ /* 0x000fc40004000000 */
[CC--:B------:R-:W-:Y:S02]  /*12350*/  ISETP.GE.AND P5, PT, R16.reuse, R103.reuse, PT ;  /* 0x000000671000720c */ /* 0x0c0fe40003fa6270 */
[-C--:B------:R-:W-:Y:S01]  /*12360*/  ISETP.GE.AND P0, PT, R16, R124.reuse, PT ;  /* 0x0000007c1000720c */ /* 0x080fe20003f06270 */
[----:B------:R2:W3:Y:S01]  /*12370*/  I2F R27, R16 ;  /* 0x00000010001b7306 */ /* 0x0004e20000201400 */
[----:B------:R-:W-:Y:S02]  /*12380*/  ISETP.GE.AND P4, PT, R24, R103, PT ;  /* 0x000000671800720c */ /* 0x000fe40003f86270 */
[-C--:B------:R-:W-:Y:S02]  /*12390*/  ISETP.GE.AND P1, PT, R102, R124.reuse, PT ;  /* 0x0000007c6600720c */ /* 0x080fe40003f26270 */
[----:B------:R-:W-:Y:S02]  /*123a0*/  FSEL R167, R167, -INF , !P4 ;  /* 0xff800000a7a77808 */ /* 0x000fe40006000000 */
[----:B------:R-:W-:Y:S01]  /*123b0*/  ISETP.GE.AND P4, PT, R20, R124, PT ;  /* 0x0000007c1400720c */ /* 0x000fe20003f86270 */
[-C--:B-1----:R-:W-:Y:S01]  /*123c0*/  FFMA.FTZ R105, R0, R12.reuse, R9 ;  /* 0x0000000c00697223 */ /* 0x082fe20000010009 */
[----:B------:R-:W1:Y:S01]  /*123d0*/  I2F R15, R2 ;  /* 0x00000002000f7306 */ /* 0x000e620000201400 */
[----:B------:R-:W-:Y:S01]  /*123e0*/  FSEL R123, R18, -INF , !P1 ;  /* 0xff800000127b7808 */ /* 0x000fe20004800000 */
[----:B------:R-:W-:Y:S01]  /*123f0*/  FFMA.FTZ R11, R0, R12, R11 ;  /* 0x0000000c000b7223 */ /* 0x000fe2000001000b */
[----:B------:R-:W-:-:S02]  /*12400*/  FSEL R119, R119, -INF , !P4 ;  /* 0xff80000077777808 */ /* 0x000fc40006000000 */
[----:B------:R-:W-:Y:S02]  /*12410*/  ISETP.GE.AND P4, PT, R17, R103, PT ;  /* 0x000000671100720c */ /* 0x000fe40003f86270 */
[----:B--2---:R-:W-:Y:S01]  /*12420*/  IADD3 R16, R2, 0x38, RZ ;  /* 0x0000003802107810 */ /* 0x004fe20007ffe0ff */
[-C--:B---3--:R-:W-:Y:S01]  /*12430*/  FFMA.FTZ R106, R0, R27.reuse, R8 ;  /* 0x0000001b006a7223 */ /* 0x088fe20000010008 */
[----:B------:R-:W-:Y:S01]  /*12440*/  IADD3 R8, R2, 0x39, RZ ;  /* 0x0000003902087810 */ /* 0x000fe20007ffe0ff */
[----:B------:R-:W-:Y:S01]  /*12450*/  FFMA.FTZ R10, R0, R27, R10 ;  /* 0x0000001b000a7223 */ /* 0x000fe2000001000a */
[----:B------:R-:W2:Y:S01]  /*12460*/  I2F R13, R16 ;  /* 0x00000010000d7306 */ /* 0x000ea20000201400 */
[----:B------:R-:W-:Y:S02]  /*12470*/  FSEL R105, R105, -INF , !P4 ;  /* 0xff80000069697808 */ /* 0x000fe40006000000 */
[-C--:B------:R-:W-:Y:S02]  /*12480*/  ISETP.GE.AND P4, PT, R16, R124.reuse, PT ;  /* 0x0000007c1000720c */ /* 0x080fe40003f86270 */
[----:B------:R-:W-:Y:S01]  /*12490*/  FSEL R106, R106, -INF , !P5 ;  /* 0xff8000006a6a7808 */ /* 0x000fe20006800000 */
[----:B-1----:R-:W-:Y:S01]  /*124a0*/  FFMA.FTZ R32, R0, R15, R32 ;  /* 0x0000000f00207223 */ /* 0x002fe20000010020 */
[----:B------:R-:W-:Y:S01]  /*124b0*/  ISETP.GE.AND P1, PT, R20, R103, PT ;  /* 0x000000671400720c */ /* 0x000fe20003f26270 */
[----:B------:R-:W1:Y:S01]  /*124c0*/  I2F R9, R8 ;  /* 0x0000000800097306 */ /* 0x000e620000201400 */
[----:B------:R-:W-:-:S02]  /*124d0*/  ISETP.GE.AND P5, PT, R17, R124, PT ;  /* 0x0000007c1100720c */ /* 0x000fc40003fa6270 */
[----:B------:R-:W-:Y:S02]  /*124e0*/  FSEL R35, R10, -INF , !P0 ;  /* 0xff8000000a237808 */ /* 0x000fe40004000000 */
[----:B------:R-:W-:Y:S02]  /*124f0*/  ISETP.GE.AND P0, PT, R16, R103, PT ;  /* 0x000000671000720c */ /* 0x000fe40003f06270 */
[----:B------:R-:W-:Y:S01]  /*12500*/  FSEL R121, R14, -INF , !P6 ;  /* 0xff8000000e797808 */ /* 0x000fe20007000000 */
[CC--:B--2---:R-:W-:Y:S01]  /*12510*/  FFMA.FTZ R6, R0.reuse, R13.reuse, R6 ;  /* 0x0000000d00067223 */ /* 0x0c4fe20000010006 */
[----:B------:R-:W-:Y:S01]  /*12520*/  FSEL R171, R171, -INF , !P1 ;  /* 0xff800000abab7808 */ /* 0x000fe20004800000 */
[----:B------:R-:W-:Y:S01]  /*12530*/  FFMA.FTZ R4, R0, R13, R4 ;  /* 0x0000000d00047223 */ /* 0x000fe20000010004 */
[----:B------:R-:W-:Y:S02]  /*12540*/  FSEL R33, R11, -INF , !P5 ;  /* 0xff8000000b217808 */ /* 0x000fe40006800000 */
[----:B------:R-:W-:-:S02]  /*12550*/  FSEL R101, R6, -INF , !P4 ;  /* 0xff80000006657808 */ /* 0x000fc40006000000 */
[----:B------:R-:W-:Y:S01]  /*12560*/  ISETP.GT.AND P4, PT, R162, R147, PT ;  /* 0x00000093a200720c */ /* 0x000fe20003f84270 */
[----:B-1----:R-:W-:Y:S01]  /*12570*/  FFMA.FTZ R107, R0, R9, R5 ;  /* 0x00000009006b7223 */ /* 0x002fe20000010005 */
[----:B------:R-:W-:Y:S01]  /*12580*/  ISETP.GE.AND P6, PT, R2, R103, PT ;  /* 0x000000670200720c */ /* 0x000fe20003fc6270 */
[----:B------:R-:W-:Y:S01]  /*12590*/  FFMA.FTZ R7, R0, R9, R7 ;  /* 0x0000000900077223 */ /* 0x000fe20000010007 */
[-C--:B------:R-:W-:Y:S01]  /*125a0*/  ISETP.GE.AND P1, PT, R2, R124.reuse, PT ;  /* 0x0000007c0200720c */ /* 0x080fe20003f26270 */
[----:B------:R-:W-:Y:S01]  /*125b0*/  FFMA.FTZ R2, R0, R15, R34 ;  /* 0x0000000f00027223 */ /* 0x000fe20000010022 */
[----:B------:R-:W-:Y:S02]  /*125c0*/  ISETP.GE.AND P5, PT, R8, R103, PT ;  /* 0x000000670800720c */ /* 0x000fe40003fa6270 */
[----:B------:R-:W-:Y:S02]  /*125d0*/  FSEL R103, R4, -INF , !P0 ;  /* 0xff80000004677808 */ /* 0x000fe40004000000 */
[----:B------:R-:W-:-:S02]  /*125e0*/  ISETP.GE.AND P0, PT, R8, R124, PT ;  /* 0x0000007c0800720c */ /* 0x000fc40003f06270 */
        /* <DEDUP_REMOVED lines=65> */
.L_x_8029:
[----:B------:R-:W-:-:S05]  /*12a00*/  IMAD.MOV.U32 R8, RZ, RZ, c[0x0][0x198] ;  /* 0x00006600ff087624 */ /* 0x000fca00078e00ff */
[----:B------:R-:W-:-:S04]  /*12a10*/  LEA R8, -R8, RZ, 0x6 ;  /* 0x000000ff08087211 */ /* 0x000fc800078e31ff */
[----:B------:R-:W-:Y:S02]  /*12a20*/  SHF.R.S32.HI R9, RZ, 0x1f, R8 ;  /* 0x0000001fff097819 */ /* 0x000fe40000011408 */
.L_x_8030:
        /* <DEDUP_REMOVED lines=21> */
[-C--:B------:R-:W-:Y:S01]  /*12b80*/  @P2 LEA R18, P0, R4, R158.reuse, 0x1 ;  /* 0x0000009e04122211 */ /* 0x080fe200078008ff */
[----:B------:R-:W-:Y:S01]  /*12b90*/  @!P1 IMAD.X R9, R148, 0x1, R9, P5 ;  /* 0x0000000194099824 */ /* 0x000fe200028e0609 */
[-C--:B------:R-:W-:Y:S01]  /*12ba0*/  @!P1 LEA R24, P5, R4, R158.reuse, 0x1 ;  /* 0x0000009e04189211 */ /* 0x080fe200078a08ff */
        /* <DEDUP_REMOVED lines=45> */
.L_x_8028:
        /* <DEDUP_REMOVED lines=62> */
[----:B------:R-:W-:Y:S02]  /*13260*/  FMUL.FTZ R34, R34, c[0x0][0x23c] ;  /* 0x00008f0022227a20 */ /* 0x000fe40000410000 */
[----:B------:R-:W-:Y:S02]  /*13270*/  FMUL.FTZ R32, R32, c[0x0][0x23c] ;  /* 0x00008f0020207a20 */ /* 0x000fe40000410000 */
[----:B------:R-:W-:Y:S01]  /*13280*/  FFMA.FTZ R3, R177, c[0x0][0x23c], -R104 ;  /* 0x00008f00b1037a23 */ /* 0x000fe20000010868 */
        /* <DEDUP_REMOVED lines=8> */
[--C-:B------:R-:W-:Y:S02]  /*13310*/  FFMA.FTZ R117, R117, c[0x0][0x23c], -R104.reuse ;  /* 0x00008f0075757a23 */ /* 0x100fe40000010868 */
[----:B------:R-:W-:-:S02]  /*13320*/  FFMA.FTZ R113, R23, c[0x0][0x23c], -R104 ;  /* 0x00008f0017717a23 */ /* 0x000fc40000010868 */
[----:B------:R-:W-:Y:S01]  /*13330*/  MUFU.EX2 R29, R29 ;  /* 0x0000001d001d7308 */ /* 0x000fe20000000800 */
[--C-:B------:R-:W-:Y:S02]  /*13340*/  FFMA.FTZ R112, R21, c[0x0][0x23c], -R104.reuse ;  /* 0x00008f0015707a23 */ /* 0x100fe40000010868 */
[----:B------:R-:W-:Y:S01]  /*13350*/  LDSM.16.MT88.4 R20, [R140+0xa800] ;  /* 0x00a800008c14783b */ /* 0x000fe20000004200 */
[----:B------:R-:W-:Y:S02]  /*13360*/  FFMA.FTZ R122, R123, c[0x0][0x23c], -R104 ;  /* 0x00008f007b7a7a23 */ /* 0x000fe40000010868 */
[----:B------:R-:W-:Y:S02]  /*13370*/  FFMA.FTZ R118, R125, c[0x0][0x23c], -R108 ;  /* 0x00008f007d767a23 */ /* 0x000fe4000001086c */
        /* <DEDUP_REMOVED lines=13> */
[----:B------:R-:W-:Y:S02]  /*13450*/  FFMA.FTZ R103, R103, c[0x0][0x23c], -R108 ;  /* 0x00008f0067677a23 */ /* 0x000fe4000001086c */
[----:B------:R-:W-:Y:S02]  /*13460*/  FFMA.FTZ R124, R33, c[0x0][0x23c], -R104 ;  /* 0x00008f00217c7a23 */ /* 0x000fe40000010868 */
[----:B------:R-:W1:Y:S01]  /*13470*/  MUFU.EX2 R32, R32 ;  /* 0x0000002000207308 */ /* 0x000e620000000800 */
[----:B------:R-:W-:Y:S02]  /*13480*/  FFMA.FTZ R108, R107, c[0x0][0x23c], -R108 ;  /* 0x00008f006b6c7a23 */ /* 0x000fe4000001086c */
[--C-:B------:R-:W-:Y:S02]  /*13490*/  FFMA.FTZ R35, R35, c[0x0][0x23c], -R104.reuse ;  /* 0x00008f0023237a23 */ /* 0x100fe40000010868 */
[--C-:B------:R-:W-:Y:S02]  /*134a0*/  FFMA.FTZ R33, R101, c[0x0][0x23c], -R104.reuse ;  /* 0x00008f0065217a23 */ /* 0x100fe40000010868 */
[----:B------:R-:W-:Y:S01]  /*134b0*/  FFMA.FTZ R102, R102, c[0x0][0x23c], -R104 ;  /* 0x00008f0066667a23 */ /* 0x000fe20000010868 */
[----:B------:R-:W3:Y:S01]  /*134c0*/  MUFU.EX2 R3, R3 ;  /* 0x0000000300037308 */ /* 0x000ee20000000800 */
[----:B--2---:R-:W-:-:S02]  /*134d0*/  FMUL.FTZ R36, R36, R34 ;  /* 0x0000002224247220 */ /* 0x004fc40000410000 */
[-C--:B------:R-:W-:Y:S02]  /*134e0*/  FMUL.FTZ R37, R37, R34.reuse ;  /* 0x0000002225257220 */ /* 0x080fe40000410000 */
[-C--:B------:R-:W-:Y:S02]  /*134f0*/  FMUL.FTZ R40, R40, R34.reuse ;  /* 0x0000002228287220 */ /* 0x080fe40000410000 */
[----:B------:R-:W-:Y:S01]  /*13500*/  FMUL.FTZ R41, R41, R34 ;  /* 0x0000002229297220 */ /* 0x000fe20000410000 */
[----:B------:R-:W-:Y:S01]  /*13510*/  MUFU.EX2 R110, R110 ;  /* 0x0000006e006e7308 */ /* 0x000fe20000000800 */
[-C--:B-1----:R-:W-:Y:S02]  /*13520*/  FMUL.FTZ R38, R38, R32.reuse ;  /* 0x0000002026267220 */ /* 0x082fe40000410000 */
[-C--:B------:R-:W-:Y:S02]  /*13530*/  FMUL.FTZ R39, R39, R32.reuse ;  /* 0x0000002027277220 */ /* 0x080fe40000410000 */
[----:B------:R-:W-:-:S02]  /*13540*/  FMUL.FTZ R42, R42, R32 ;  /* 0x000000202a2a7220 */ /* 0x000fc40000410000 */
[----:B------:R-:W-:Y:S01]  /*13550*/  FMUL.FTZ R43, R43, R32 ;  /* 0x000000202b2b7220 */ /* 0x000fe20000410000 */
[----:B---3--:R-:W-:Y:S01]  /*13560*/  F2FP.BF16.PACK_AB R7, R3, R28 ;  /* 0x0000001c0307723e */ /* 0x008fe200000010ff */
[-C--:B------:R-:W-:Y:S01]  /*13570*/  FMUL.FTZ R96, R96, R34.reuse ;  /* 0x0000002260607220 */ /* 0x080fe20000410000 */
[----:B------:R-:W1:Y:S01]  /*13580*/  MUFU.EX2 R109, R109 ;  /* 0x0000006d006d7308 */ /* 0x000e620000000800 */
[----:B------:R-:W-:Y:S02]  /*13590*/  FMUL.FTZ R97, R97, R34 ;  /* 0x0000002261617220 */ /* 0x000fe40000410000 */
[-C--:B------:R-:W-:Y:S02]  /*135a0*/  FMUL.FTZ R98, R98, R32.reuse ;  /* 0x0000002062627220 */ /* 0x080fe40000410000 */
[----:B------:R-:W-:Y:S01]  /*135b0*/  HMMA.16816.F32.BF16 R36, R4, R12, R36 ;  /* 0x0000000c0424723c */ /* 0x000fe20000041824 */
        /* <DEDUP_REMOVED lines=22> */
[----:B------:R-:W4:Y:S01]  /*13720*/  MUFU.EX2 R114, R114 ;  /* 0x0000007200727308 */ /* 0x000f220000000800 */
[----:B------:R-:W-:-:S02]  /*13730*/  FMUL.FTZ R45, R45, R34 ;  /* 0x000000222d2d7220 */ /* 0x000fc40000410000 */
[-C--:B------:R-:W-:Y:S02]  /*13740*/  FMUL.FTZ R46, R46, R32.reuse ;  /* 0x000000202e2e7220 */ /* 0x080fe40000410000 */
[----:B------:R-:W-:Y:S02]  /*13750*/  FMUL.FTZ R47, R47, R32 ;  /* 0x000000202f2f7220 */ /* 0x000fe40000410000 */
[-C--:B------:R-:W-:Y:S01]  /*13760*/  FMUL.FTZ R48, R48, R34.reuse ;  /* 0x0000002230307220 */ /* 0x080fe20000410000 */
[----:B------:R-:W-:Y:S01]  /*13770*/  MUFU.EX2 R113, R113 ;  /* 0x0000007100717308 */ /* 0x000fe20000000800 */
[----:B------:R-:W-:Y:S02]  /*13780*/  FMUL.FTZ R49, R49, R34 ;  /* 0x0000002231317220 */ /* 0x000fe40000410000 */
[-C--:B------:R-:W-:Y:S02]  /*13790*/  FMUL.FTZ R50, R50, R32.reuse ;  /* 0x0000002032327220 */ /* 0x080fe40000410000 */
[----:B------:R-:W-:-:S02]  /*137a0*/  FMUL.FTZ R51, R51, R32 ;  /* 0x0000002033337220 */ /* 0x000fc40000410000 */
[-C--:B------:R-:W-:Y:S01]  /*137b0*/  FMUL.FTZ R68, R68, R34.reuse ;  /* 0x0000002244447220 */ /* 0x080fe20000410000 */
[----:B------:R-:W5:Y:S01]  /*137c0*/  MUFU.EX2 R112, R112 ;  /* 0x0000007000707308 */ /* 0x000f620000000800 */
[----:B------:R-:W-:Y:S02]  /*137d0*/  FMUL.FTZ R69, R69, R34 ;  /* 0x0000002245457220 */ /* 0x000fe40000410000 */
        /* <DEDUP_REMOVED lines=8> */
[----:B------:R-:W2:Y:S01]  /*13860*/  LDSM.16.MT88.4 R12, [R138+0xa000] ;  /* 0x00a000008a0c783b */ /* 0x000ea20000004200 */
[----:B------:R-:W-:Y:S02]  /*13870*/  FMUL.FTZ R75, R75, R32 ;  /* 0x000000204b4b7220 */ /* 0x000fe40000410000 */
[-C--:B------:R-:W-:Y:S01]  /*13880*/  FMUL.FTZ R60, R60, R34.reuse ;  /* 0x000000223c3c7220 */ /* 0x080fe20000410000 */
[----:B------:R-:W-:Y:S01]  /*13890*/  MUFU.EX2 R125, R125 ;  /* 0x0000007d007d7308 */ /* 0x000fe20000000800 */
[----:B------:R-:W-:Y:S02]  /*138a0*/  FMUL.FTZ R61, R61, R34 ;  /* 0x000000223d3d7220 */ /* 0x000fe40000410000 */
[----:B---3--:R-:W-:Y:S01]  /*138b0*/  HMMA.16816.F32.BF16 R44, R4, R8, R44 ;  /* 0x00000008042c723c */ /* 0x008fe2000004182c */
[----:B------:R-:W-:-:S02]  /*138c0*/  FMUL.FTZ R62, R62, R32 ;  /* 0x000000203e3e7220 */ /* 0x000fc40000410000 */
[----:B------:R-:W-:Y:S02]  /*138d0*/  FMUL.FTZ R63, R63, R32 ;  /* 0x000000203f3f7220 */ /* 0x000fe40000410000 */
[-C--:B------:R-:W-:Y:S01]  /*138e0*/  FMUL.FTZ R64, R64, R34.reuse ;  /* 0x0000002240407220 */ /* 0x080fe20000410000 */
[----:B------:R-:W-:Y:S01]  /*138f0*/  MUFU.EX2 R116, R116 ;  /* 0x0000007400747308 */ /* 0x000fe20000000800 */
[----:B------:R-:W-:Y:S01]  /*13900*/  FMUL.FTZ R65, R65, R34 ;  /* 0x0000002241417220 */ /* 0x000fe20000410000 */
[----:B------:R-:W-:Y:S01]  /*13910*/  HMMA.16816.F32.BF16 R48, R4, R10, R48 ;  /* 0x0000000a0430723c */ /* 0x000fe20000041830 */
[----:B------:R-:W3:Y:S01]  /*13920*/  LDSM.16.MT88.4 R8, [R140+0xa000] ;  /* 0x00a000008c08783b */ /* 0x000ee20000004200 */
        /* <DEDUP_REMOVED lines=9> */
[----:B------:R-:W-:Y:S02]  /*139c0*/  FMUL.FTZ R81, R81, R34 ;  /* 0x0000002251517220 */ /* 0x000fe40000410000 */
[-C--:B------:R-:W-:Y:S02]  /*139d0*/  FMUL.FTZ R82, R82, R32.reuse ;  /* 0x0000002052527220 */ /* 0x080fe40000410000 */
[----:B------:R-:W-:-:S02]  /*139e0*/  FMUL.FTZ R83, R83, R32 ;  /* 0x0000002053537220 */ /* 0x000fc40000410000 */
[-C--:B------:R-:W-:Y:S01]  /*139f0*/  FMUL.FTZ R76, R76, R34.reuse ;  /* 0x000000224c4c7220 */ /* 0x080fe20000410000 */
[----:B------:R-:W1:Y:S01]  /*13a00*/  MUFU.EX2 R123, R123 ;  /* 0x0000007b007b7308 */ /* 0x000e620000000800 */
[----:B------:R-:W-:Y:S01]  /*13a10*/  FMUL.FTZ R77, R77, R34 ;  /* 0x000000224d4d7220 */ /* 0x000fe20000410000 */
[C---:B--2---:R-:W-:Y:S01]  /*13a20*/  HMMA.16816.F32.BF16 R68, R4.reuse, R12, R68 ;  /* 0x0000000c0444723c */ /* 0x044fe20000041844 */
[-C--:B------:R-:W-:Y:S02]  /*13a30*/  FMUL.FTZ R78, R78, R32.reuse ;  /* 0x000000204e4e7220 */ /* 0x080fe40000410000 */
[----:B------:R-:W-:Y:S02]  /*13a40*/  FMUL.FTZ R79, R79, R32 ;  /* 0x000000204f4f7220 */ /* 0x000fe40000410000 */
[-C--:B------:R-:W-:Y:S01]  /*13a50*/  FMUL.FTZ R88, R88, R34.reuse ;  /* 0x0000002258587220 */ /* 0x080fe20000410000 */
[----:B------:R-:W-:Y:S01]  /*13a60*/  MUFU.EX2 R115, R115 ;  /* 0x0000007300737308 */ /* 0x000fe20000000800 */
[----:B------:R-:W-:Y:S01]  /*13a70*/  FMUL.FTZ R89, R89, R34 ;  /* 0x0000002259597220 */ /* 0x000fe20000410000 */
[----:B------:R-:W-:Y:S01]  /*13a80*/  HMMA.16816.F32.BF16 R72, R4, R14, R72 ;  /* 0x0000000e0448723c */ /* 0x000fe20000041848 */
[----:B------:R-:W2:Y:S01]  /*13a90*/  LDSM.16.MT88.4 R12, [R136+0xa000] ;  /* 0x00a00000880c783b */ /* 0x000ea20000004200 */
[----:B------:R-:W-:-:S02]  /*13aa0*/  FMUL.FTZ R90, R90, R32 ;  /* 0x000000205a5a7220 */ /* 0x000fc40000410000 */
[----:B------:R-:W-:Y:S02]  /*13ab0*/  FMUL.FTZ R91, R91, R32 ;  /* 0x000000205b5b7220 */ /* 0x000fe40000410000 */
[----:B------:R-:W1:Y:S01]  /*13ac0*/  MUFU.EX2 R120, R120 ;  /* 0x0000007800787308 */ /* 0x000e620000000800 */
[----:B------:R-:W-:Y:S01]  /*13ad0*/  FFMA.FTZ R31, R165, R34, R31 ;  /* 0x00000022a51f7223 */ /* 0x000fe2000001001f */
[C---:B---3--:R-:W-:Y:S01]  /*13ae0*/  HMMA.16816.F32.BF16 R60, R4.reuse, R8, R60 ;  /* 0x00000008043c723c */ /* 0x048fe2000004183c */
[----:B------:R-:W-:Y:S02]  /*13af0*/  FFMA.FTZ R29, R166, R32, R29 ;  /* 0x00000020a61d7223 */ /* 0x000fe4000001001d */
[----:B------:R-:W-:Y:S02]  /*13b00*/  FADD.FTZ R30, R30, R31 ;  /* 0x0000001f1e1e7221 */ /* 0x000fe40000010000 */
[----:B------:R-:W-:Y:S01]  /*13b10*/  FADD.FTZ R29, R2, R29 ;  /* 0x0000001d021d7221 */ /* 0x000fe20000010000 */
[----:B------:R-:W-:Y:S02]  /*13b20*/  MUFU.EX2 R106, R106 ;  /* 0x0000006a006a7308 */ /* 0x000fe40000000800 */
[----:B------:R-:W-:Y:S01]  /*13b30*/  HMMA.16816.F32.BF16 R64, R4, R10, R64 ;  /* 0x0000000a0440723c */ /* 0x000fe20000041840 */
[----:B------:R-:W3:Y:S01]  /*13b40*/  LDSM.16.MT88.4 R8, [R137+0xa000] ;  /* 0x00a000008908783b */ /* 0x000ee20000004200 */
[----:B------:R-:W-:-:S04]  /*13b50*/  FADD.FTZ R2, R28, R29 ;  /* 0x0000001d1c027221 */ /* 0x000fc80000010000 */
[----:B------:R-:W1:Y:S01]  /*13b60*/  MUFU.EX2 R105, R105 ;  /* 0x0000006900697308 */ /* 0x000e620000000800 */
[----:B------:R-:W-:-:S07]  /*13b70*/  FADD.FTZ R2, R3, R2 ;  /* 0x0000000203027221 */ /* 0x000fce0000010000 */
[----:B------:R-:W-:Y:S08]  /*13b80*/  MUFU.EX2 R103, R103 ;  /* 0x0000006700677308 */ /* 0x000ff00000000800 */
[----:B------:R-:W-:Y:S01]  /*13b90*/  MUFU.EX2 R108, R108 ;  /* 0x0000006c006c7308 */ /* 0x000fe20000000800 */
[C---:B--2---:R-:W-:Y:S07]  /*13ba0*/  HMMA.16816.F32.BF16 R84, R4.reuse, R12, R84 ;  /* 0x0000000c0454723c */ /* 0x044fee0000041854 */
[----:B------:R-:W-:Y:S01]  /*13bb0*/  MUFU.EX2 R35, R35 ;  /* 0x0000002300237308 */ /* 0x000fe20000000800 */
[C---:B------:R-:W-:Y:S01]  /*13bc0*/  HMMA.16816.F32.BF16 R80, R4.reuse, R14, R80 ;  /* 0x0000000e0450723c */ /* 0x040fe20000041850 */
[----:B------:R-:W2:Y:S06]  /*13bd0*/  LDSM.16.MT88.4 R12, [R140+0x8800] ;  /* 0x008800008c0c783b */ /* 0x000eac0000004200 */
[----:B------:R-:W1:Y:S01]  /*13be0*/  MUFU.EX2 R124, R124 ;  /* 0x0000007c007c7308 */ /* 0x000e620000000800 */
[C---:B---3--:R-:W-:Y:S07]  /*13bf0*/  HMMA.16816.F32.BF16 R76, R4.reuse, R8, R76 ;  /* 0x00000008044c723c */ /* 0x048fee000004184c */
[----:B------:R-:W-:Y:S01]  /*13c00*/  MUFU.EX2 R33, R33 ;  /* 0x0000002100217308 */ /* 0x000fe20000000800 */
[----:B------:R-:W-:Y:S01]  /*13c10*/  HMMA.16816.F32.BF16 R88, R4, R10, R88 ;  /* 0x0000000a0458723c */ /* 0x000fe20000041858 */
[----:B------:R-:W3:Y:S06]  /*13c20*/  LDSM.16.MT88.4 R8, [R138+0x8800] ;  /* 0x008800008a08783b */ /* 0x000eec0000004200 */
[----:B------:R-:W2:Y:S01]  /*13c30*/  MUFU.EX2 R102, R102 ;  /* 0x0000006600667308 */ /* 0x000ea20000000800 */
[----:B-1----:R-:W-:-:S02]  /*13c40*/  F2FP.BF16.PACK_AB R4, R109, R110 ;  /* 0x0000006e6d04723e */ /* 0x002fc400000010ff */
[----:B----4-:R-:W-:Y:S01]  /*13c50*/  F2FP.BF16.PACK_AB R5, R114, R117 ;  /* 0x000000757205723e */ /* 0x010fe200000010ff */
[----:B------:R-:W-:Y:S01]  /*13c60*/  FADD.FTZ R117, R117, R2 ;  /* 0x0000000275757221 */ /* 0x000fe20000010000 */
[----:B------:R-:W-:Y:S02]  /*13c70*/  F2FP.BF16.PACK_AB R6, R111, R100 ;  /* 0x000000646f06723e */ /* 0x000fe400000010ff */
[----:B-----5:R-:W-:Y:S01]  /*13c80*/  F2FP.BF16.PACK_AB R7, R112, R113 ;  /* 0x000000717007723e */ /* 0x020fe200000010ff */
[----:B------:R-:W-:-:S04]  /*13c90*/  FADD.FTZ R114, R114, R117 ;  /* 0x0000007572727221 */ /* 0x000fc80000010000 */
[----:B------:R-:W-:Y:S02]  /*13ca0*/  FADD.FTZ R3, R113, R114 ;  /* 0x0000007271037221 */ /* 0x000fe40000010000 */
[----:B------:R-:W-:Y:S02]  /*13cb0*/  HMMA.16816.F32.BF16 R60, R4, R20, R60 ;  /* 0x00000014043c723c */ /* 0x000fe4000004183c */
[----:B------:R-:W-:-:S04]  /*13cc0*/  FADD.FTZ R3, R112, R3 ;  /* 0x0000000370037221 */ /* 0x000fc80000010000 */
[----:B------:R-:W-:Y:S01]  /*13cd0*/  FADD.FTZ R2, R122, R3 ;  /* 0x000000037a027221 */ /* 0x000fe20000010000 */
[----:B------:R-:W-:Y:S01]  /*13ce0*/  MOV R3, R26 ;  /* 0x0000001a00037202 */ /* 0x000fe20000000f00 */
[----:B--2---:R-:W-:Y:S02]  /*13cf0*/  HMMA.16816.F32.BF16 R96, R4, R12, R96 ;  /* 0x0000000c0460723c */ /* 0x004fe40000041860 */
[----:B------:R-:W-:-:S06]  /*13d00*/  FADD.FTZ R2, R123, R2 ;  /* 0x000000027b027221 */ /* 0x000fcc0000010000 */
        /* <DEDUP_REMOVED lines=25> */
[----:B------:R-:W-:Y:S01]  /*13ea0*/  F2FP.BF16.PACK_AB R7, R120, R115 ;  /* 0x000000737807723e */ /* 0x000fe200000010ff */
[----:B------:R-:W-:-:S04]  /*13eb0*/  FADD.FTZ R115, R115, R2 ;  /* 0x0000000273737221 */ /* 0x000fc80000010000 */
[----:B------:R-:W-:Y:S02]  /*13ec0*/  FADD.FTZ R120, R120, R115 ;  /* 0x0000007378787221 */ /* 0x000fe40000010000 */
        /* <DEDUP_REMOVED lines=55> */
[----:B------:R-:W-:-:S03]  /*14240*/  MOV R100, R27 ;  /* 0x0000001b00647202 */ /* 0x000fc60000000f00 */
        /* <DEDUP_REMOVED lines=10> */
[----:B------:R-:W-:-:S08]  /*142f0*/  FADD.FTZ R165, R108, R103 ;  /* 0x000000676ca57221 */ /* 0x000fd00000010000 */
.L_x_8025:
        /* <DEDUP_REMOVED lines=11> */
.L_x_8035:
        /* <DEDUP_REMOVED lines=16> */
[----:B------:R-:W-:Y:S01]  /*144b0*/  ISETP.GE.AND P0, PT, R4, RZ, PT ;  /* 0x000000ff0400720c */ /* 0x000fe20003f06270 */
[----:B------:R-:W-:Y:S01]  /*144c0*/  IMAD.MOV.U32 R4, RZ, RZ, 0x40 ;  /* 0x00000040ff047424 */ /* 0x000fe200078e00ff */
        /* <DEDUP_REMOVED lines=47> */
.L_x_8032:
        /* <DEDUP_REMOVED lines=16> */
[CC--:B------:R-:W-:Y:S01]  /*148c0*/  @P2 LEA R174, P0, R3.reuse, R168.reuse, 0x1 ;  /* 0x000000a803ae2211 */ /* 0x0c0fe200078008ff */
[----:B------:R-:W-:Y:S01]  /*148d0*/  @!PT LDS RZ, [RZ] ;  /* 0x00000000fffff984 */ /* 0x000fe20000000800 */
[----:B------:R-:W-:Y:S01]  /*148e0*/  @!PT LDS RZ, [RZ] ;  /* 0x00000000fffff984 */ /* 0x000fe20000000800 */
[----:B------:R-:W-:Y:S01]  /*148f0*/  @!PT LDS RZ, [RZ] ;  /* 0x00000000fffff984 */ /* 0x000fe20000000800 */
[----:B------:R1:W-:Y:S01]  /*14900*/  @P2 LDGSTS.E.BYPASS.LTC128B.128 [R156+0xa000], [R100.64+0x80] ;  /* 0x0a000080649c2fae */ /* 0x0003e2000b901d46 */
[CCC-:B------:R-:W-:Y:S02]  /*14910*/  @P4 LEA.HI.X R181, R102.reuse, R169.reuse, R167.reuse, 0x1, P6 ;  /* 0x000000a966b54211 */ /* 0x1c0fe400030f0ca7 */
[-C--:B------:R-:W-:Y:S01]  /*14920*/  @P2 LEA.HI.X R175, R3, R169.reuse, R170, 0x1, P0 ;  /* 0x000000a903af2211 */ /* 0x080fe200000f0caa */
[----:B------:R-:W-:Y:S01]  /*14930*/  @!P2 STS.128 [R156+0xa000], RZ ;  /* 0x00a000ff9c00a388 */ /* 0x000fe20000000c00 */
[C---:B------:R-:W-:Y:S02]  /*14940*/  @P2 LEA R172, P1, R102.reuse, R168, 0x1 ;  /* 0x000000a866ac2211 */ /* 0x040fe400078208ff */
[----:B------:R-:W-:Y:S01]  /*14950*/  IADD3 R3, P0, R151, R102, RZ ;  /* 0x0000006697037210 */ /* 0x000fe20007f1e0ff */
[----:B------:R-:W-:Y:S01]  /*14960*/  @!PT LDS RZ, [RZ] ;  /* 0x00000000fffff984 */ /* 0x000fe20000000800 */
[----:B------:R-:W-:Y:S01]  /*14970*/  @!PT LDS RZ, [RZ] ;  /* 0x00000000fffff984 */ /* 0x000fe20000000800 */
[----:B------:R-:W-:Y:S01]  /*14980*/  @!PT LDS RZ, [RZ] ;  /* 0x00000000fffff984 */ /* 0x000fe20000000800 */
[----:B------:R1:W-:Y:S01]  /*14990*/  @P4 LDGSTS.E.BYPASS.LTC128B.128 [R156+0x8800], [R176.64] ;  /* 0x08800000b09c4fae */ /* 0x0003e2000b901d46 */
[-CC-:B------:R-:W-:Y:S02]  /*149a0*/  @P2 LEA.HI.X R173, R102, R169.reuse, R167.reuse, 0x1, P1 ;  /* 0x000000a966ad2211 */ /* 0x180fe400008f0ca7 */
[CC--:B------:R-:W-:Y:S01]  /*149b0*/  @P4 LEA R178, P5, R3.reuse, R168.reuse, 0x1 ;  /* 0x000000a803b24211 */ /* 0x0c0fe200078a08ff */
        /* <DEDUP_REMOVED lines=10> */
[----:B------:R-:W-:Y:S01]  /*14a60*/  ISETP.GT.AND P0, PT, R162, R147, PT ;  /* 0x00000093a200720c */ /* 0x000fe20003f04270 */
        /* <DEDUP_REMOVED lines=164> */
[----:B------:R-:W-:Y:S01]  /*154b0*/  ISETP.GE.AND P1, PT, R100, RZ, PT ;  /* 0x000000ff6400720c */ /* 0x000fe20003f26270 */
[----:B------:R-:W-:Y:S01]  /*154c0*/  IMAD.MOV.U32 R100, RZ, RZ, 0x40 ;  /* 0x00000040ff647424 */ /* 0x000fe200078e00ff */
        /* <DEDUP_REMOVED lines=27> */
.L_x_8034:
        /* <DEDUP_REMOVED lines=63> */
.L_x_8033:
        /* <DEDUP_REMOVED lines=37> */
[C---:B------:R-:W-:Y:S01]  /*15cc0*/  FFMA.FTZ R13, R0.reuse, R108, R13 ;  /* 0x0000006c000d7223 */ /* 0x040fe2000001000d */
[----:B------:R-:W-:Y:S01]  /*15cd0*/  IADD3 R108, R3, 0x38, RZ ;  /* 0x00000038036c7810 */ /* 0x000fe20007ffe0ff */
[----:B------:R-:W-:Y:S01]  /*15ce0*/  FFMA.FTZ R18, R0, R107, R18 ;  /* 0x0000006b00127223 */ /* 0x000fe20000010012 */
[----:B------:R-:W-:Y:S01]  /*15cf0*/  FMNMX.FTZ R112, R10, R113, !PT ;  /* 0x000000710a707209 */ /* 0x000fe20007810000 */
[C---:B------:R-:W-:Y:S01]  /*15d00*/  FFMA.FTZ R16, R0.reuse, R107, R16 ;  /* 0x0000006b00107223 */ /* 0x040fe20000010010 */
[----:B------:R-:W-:Y:S01]  /*15d10*/  FMNMX.FTZ R113, R5, R110, !PT ;  /* 0x0000006e05717209 */ /* 0x000fe20007810000 */
[CC--:B------:R-:W-:Y:S01]  /*15d20*/  FFMA.FTZ R11, R0.reuse, R104.reuse, R11 ;  /* 0x00000068000b7223 */ /* 0x0c0fe2000001000b */
[----:B------:R1:W2:Y:S01]  /*15d30*/  I2F R107, R108 ;  /* 0x0000006c006b7306 */ /* 0x0002a20000201400 */
[C---:B------:R-:W-:Y:S01]  /*15d40*/  FFMA.FTZ R9, R0.reuse, R104, R9 ;  /* 0x0000006800097223 */ /* 0x040fe20000010009 */
[C---:B------:R-:W-:Y:S01]  /*15d50*/  IADD3 R104, R3.reuse, 0x31, RZ ;  /* 0x0000003103687810 */ /* 0x040fe20007ffe0ff */
[CC--:B------:R-:W-:Y:S01]  /*15d60*/  FFMA.FTZ R14, R0.reuse, R111.reuse, R14 ;  /* 0x0000006f000e7223 */ /* 0x0c0fe2000001000e */
        /* <DEDUP_REMOVED lines=36> */
[----:B------:R-:W-:Y:S01]  /*15fb0*/  FMNMX.FTZ R100, R24, R105, !PT ;  /* 0x0000006918647209 */ /* 0x000fe20007810000 */
[----:B------:R-:W-:Y:S01]  /*15fc0*/  LDSM.16.MT88.4 R112, [R137+0x8000] ;  /* 0x008000008970783b */ /* 0x000fe20000004200 */
        /* <DEDUP_REMOVED lines=33> */
[--C-:B------:R-:W-:Y:S01]  /*161e0*/  FFMA.FTZ R103, R10, c[0x0][0x23c], -R123.reuse ;  /* 0x00008f000a677a23 */ /* 0x100fe2000001087b */
[----:B------:R-:W-:Y:S01]  /*161f0*/  ISETP.GT.AND P0, PT, R162, R147, PT ;  /* 0x00000093a200720c */ /* 0x000fe20003f04270 */
[--C-:B------:R-:W-:Y:S02]  /*16200*/  FFMA.FTZ R120, R4, c[0x0][0x23c], -R122.reuse ;  /* 0x00008f0004787a23 */ /* 0x100fe4000001087a */
[--C-:B------:R-:W-:Y:S02]  /*16210*/  FFMA.FTZ R119, R5, c[0x0][0x23c], -R122.reuse ;  /* 0x00008f0005777a23 */ /* 0x100fe4000001087a */
[--C-:B------:R-:W-:Y:S02]  /*16220*/  FFMA.FTZ R118, R8, c[0x0][0x23c], -R122.reuse ;  /* 0x00008f0008767a23 */ /* 0x100fe4000001087a */
[--C-:B------:R-:W-:Y:S01]  /*16230*/  FFMA.FTZ R117, R9, c[0x0][0x23c], -R122.reuse ;  /* 0x00008f0009757a23 */ /* 0x100fe2000001087a */
[----:B------:R-:W-:Y:S01]  /*16240*/  MUFU.EX2 R121, R121 ;  /* 0x0000007900797308 */ /* 0x000fe20000000800 */
[----:B------:R-:W-:Y:S02]  /*16250*/  FMUL.FTZ R102, R2, c[0x0][0x23c] ;  /* 0x00008f0002667a20 */ /* 0x000fe40000410000 */
[--C-:B------:R-:W-:Y:S02]  /*16260*/  FFMA.FTZ R11, R11, c[0x0][0x23c], -R123.reuse ;  /* 0x00008f000b0b7a23 */ /* 0x100fe4000001087b */
        /* <DEDUP_REMOVED lines=16> */
[----:B------:R-:W-:Y:S02]  /*16370*/  FMUL.FTZ R47, R101, R47 ;  /* 0x0000002f652f7220 */ /* 0x000fe40000410000 */
[--C-:B------:R-:W-:Y:S02]  /*16380*/  FFMA.FTZ R173, R28, c[0x0][0x23c], -R122.reuse ;  /* 0x00008f001cad7a23 */ /* 0x100fe4000001087a */
[C---:B---3--:R-:W-:Y:S02]  /*16390*/  FMUL.FTZ R4, R2.reuse, R96 ;  /* 0x0000006002047220 */ /* 0x048fe40000410000 */
        /* <DEDUP_REMOVED lines=12> */
[--C-:B------:R-:W-:Y:S02]  /*16460*/  FFMA.FTZ R174, R29, c[0x0][0x23c], -R122.reuse ;  /* 0x00008f001dae7a23 */ /* 0x100fe4000001087a */
[----:B------:R-:W-:Y:S01]  /*16470*/  LDSM.16.MT88.4 R28, [R138+0x9800] ;  /* 0x009800008a1c783b */ /* 0x000fe20000004200 */
[C---:B------:R-:W-:Y:S02]  /*16480*/  FMUL.FTZ R50, R101.reuse, R50 ;  /* 0x0000003265327220 */ /* 0x040fe40000410000 */
[----:B------:R-:W2:Y:S01]  /*16490*/  MUFU.EX2 R119, R119 ;  /* 0x0000007700777308 */ /* 0x000ea20000000800 */
[C---:B------:R-:W-:Y:S02]  /*164a0*/  FMUL.FTZ R51, R101.reuse, R51 ;  /* 0x0000003365337220 */ /* 0x040fe40000410000 */
[----:B------:R-:W-:Y:S01]  /*164b0*/  FMUL.FTZ R48, R2, R48 ;  /* 0x0000003002307220 */ /* 0x000fe20000410000 */
[----:B---3--:R-:W-:Y:S01]  /*164c0*/  F2FP.BF16.PACK_AB R99, R102, R103 ;  /* 0x000000676663723e */ /* 0x008fe200000010ff */
[C---:B------:R-:W-:Y:S02]  /*164d0*/  FMUL.FTZ R11, R101.reuse, R95 ;  /* 0x0000005f650b7220 */ /* 0x040fe40000410000 */
[----:B------:R-:W3:Y:S01]  /*164e0*/  LDSM.16.MT88.4 R92, [R136+0x8000] ;  /* 0x00800000885c783b */ /* 0x000ee20000004200 */
[C---:B------:R-:W-:Y:S02]  /*164f0*/  FMUL.FTZ R49, R2.reuse, R49 ;  /* 0x0000003102317220 */ /* 0x040fe40000410000 */
[----:B------:R-:W-:Y:S01]  /*16500*/  MUFU.EX2 R118, R118 ;  /* 0x0000007600767308 */ /* 0x000fe20000000800 */
[C---:B------:R-:W-:Y:S02]  /*16510*/  FMUL.FTZ R54, R101.reuse, R54 ;  /* 0x0000003665367220 */ /* 0x040fe40000410000 */
[C---:B------:R-:W-:Y:S02]  /*16520*/  FMUL.FTZ R55, R101.reuse, R55 ;  /* 0x0000003765377220 */ /* 0x040fe40000410000 */
[C---:B------:R-:W-:Y:S02]  /*16530*/  FMUL.FTZ R52, R2.reuse, R52 ;  /* 0x0000003402347220 */ /* 0x040fe40000410000 */
[C---:B------:R-:W-:Y:S02]  /*16540*/  FMUL.FTZ R53, R2.reuse, R53 ;  /* 0x0000003502357220 */ /* 0x040fe40000410000 */
[C---:B------:R-:W-:Y:S01]  /*16550*/  FMUL.FTZ R58, R101.reuse, R58 ;  /* 0x0000003a653a7220 */ /* 0x040fe20000410000 */
[----:B------:R-:W4:Y:S01]  /*16560*/  MUFU.EX2 R117, R117 ;  /* 0x0000007500757308 */ /* 0x000f220000000800 */
[----:B------:R-:W-:Y:S02]  /*16570*/  FMUL.FTZ R59, R101, R59 ;  /* 0x0000003b653b7220 */ /* 0x000fe40000410000 */
        /* <DEDUP_REMOVED lines=14> */
[----:B----4-:R-:W-:Y:S01]  /*16660*/  F2FP.BF16.PACK_AB R98, R117, R118 ;  /* 0x000000767562723e */ /* 0x010fe200000010ff */
        /* <DEDUP_REMOVED lines=10> */
[C---:B------:R-:W-:Y:S02]  /*16710*/  FMUL.FTZ R72, R2.reuse, R72 ;  /* 0x0000004802487220 */ /* 0x040fe40000410000 */
        /* <DEDUP_REMOVED lines=11> */
[----:B------:R-:W-:Y:S02]  /*167d0*/  FMUL.FTZ R77, R2, R77 ;  /* 0x0000004d024d7220 */ /* 0x000fe40000410000 */
[C---:B------:R-:W-:Y:S02]  /*167e0*/  FMUL.FTZ R82, R101.reuse, R82 ;  /* 0x0000005265527220 */ /* 0x040fe40000410000 */
[C---:B------:R-:W-:Y:S01]  /*167f0*/  HMMA.16816.F32.BF16 R48, R96.reuse, R114, R48 ;  /* 0x000000726030723c */ /* 0x040fe20000041830 */
[----:B------:R-:W-:Y:S03]  /*16800*/  MUFU.EX2 R174, R174 ;  /* 0x000000ae00ae7308 */ /* 0x000fe60000000800 */
[--C-:B------:R-:W-:Y:S02]  /*16810*/  FFMA.FTZ R112, R14, c[0x0][0x23c], -R123.reuse ;  /* 0x00008f000e707a23 */ /* 0x100fe4000001087b */
[----:B------:R-:W-:Y:S02]  /*16820*/  FMUL.FTZ R14, R101, R90 ;  /* 0x0000005a650e7220 */ /* 0x000fe40000410000 */
[C---:B---3--:R-:W-:Y:S03]  /*16830*/  HMMA.16816.F32.BF16 R52, R96.reuse, R92, R52 ;  /* 0x0000005c6034723c */ /* 0x048fe60000041834 */
[----:B------:R-:W-:Y:S01]  /*16840*/  MUFU.EX2 R112, R112 ;  /* 0x0000007000707308 */ /* 0x000fe20000000800 */
[--C-:B------:R-:W-:Y:S02]  /*16850*/  FFMA.FTZ R113, R15, c[0x0][0x23c], -R123.reuse ;  /* 0x00008f000f717a23 */ /* 0x100fe4000001087b */
[----:B------:R-:W-:Y:S02]  /*16860*/  FMUL.FTZ R15, R101, R91 ;  /* 0x0000005b650f7220 */ /* 0x000fe40000410000 */
[C---:B------:R-:W-:Y:S01]  /*16870*/  HMMA.16816.F32.BF16 R56, R96.reuse, R94, R56 ;  /* 0x0000005e6038723c */ /* 0x040fe20000041838 */
[----:B------:R-:W3:Y:S03]  /*16880*/  LDSM.16.MT88.4 R92, [R137+0xa000] ;  /* 0x00a00000895c783b */ /* 0x000ee60000004200 */
[----:B------:R-:W-:Y:S01]  /*16890*/  FFMA.FTZ R114, R18, c[0x0][0x23c], -R123 ;  /* 0x00008f0012727a23 */ /* 0x000fe2000001087b */
[----:B------:R-:W4:Y:S01]  /*168a0*/  MUFU.EX2 R113, R113 ;  /* 0x0000007100717308 */ /* 0x000f220000000800 */
[--C-:B------:R-:W-:Y:S02]  /*168b0*/  FFMA.FTZ R115, R17, c[0x0][0x23c], -R122.reuse ;  /* 0x00008f0011737a23 */ /* 0x100fe4000001087a */
[C---:B-1----:R-:W-:Y:S04]  /*168c0*/  HMMA.16816.F32.BF16 R60, R96.reuse, R104, R60 ;  /* 0x00000068603c723c */ /* 0x042fe8000004183c */
[C---:B------:R-:W-:Y:S02]  /*168d0*/  FMUL.FTZ R18, R101.reuse, R86 ;  /* 0x0000005665127220 */ /* 0x040fe40000410000 */
[C---:B------:R-:W-:Y:S01]  /*168e0*/  FMUL.FTZ R17, R2.reuse, R85 ;  /* 0x0000005502117220 */ /* 0x040fe20000410000 */
[----:B------:R-:W-:Y:S01]  /*168f0*/  MUFU.EX2 R114, R114 ;  /* 0x0000007200727308 */ /* 0x000fe20000000800 */
[C---:B------:R-:W-:Y:S01]  /*16900*/  HMMA.16816.F32.BF16 R64, R96.reuse, R106, R64 ;  /* 0x0000006a6040723c */ /* 0x040fe20000041840 */
[----:B------:R-:W1:Y:S03]  /*16910*/  LDSM.16.MT88.4 R104, [R136+0xa000] ;  /* 0x00a000008868783b */ /* 0x000e660000004200 */
[----:B------:R-:W-:Y:S02]  /*16920*/  FMUL.FTZ R83, R101, R83 ;  /* 0x0000005365537220 */ /* 0x000fe40000410000 */
[C---:B------:R-:W-:Y:S02]  /*16930*/  FMUL.FTZ R80, R2.reuse, R80 ;  /* 0x0000005002507220 */ /* 0x040fe40000410000 */
[C---:B--2---:R-:W-:Y:S01]  /*16940*/  HMMA.16816.F32.BF16 R68, R96.reuse, R108, R68 ;  /* 0x0000006c6044723c */ /* 0x044fe20000041844 */
[----:B------:R2:W5:Y:S03]  /*16950*/  MUFU.EX2 R109, R19 ;  /* 0x00000013006d7308 */ /* 0x0005660000000800 */
[----:B------:R-:W-:Y:S01]  /*16960*/  FMUL.FTZ R81, R2, R81 ;  /* 0x0000005102517220 */ /* 0x000fe20000410000 */
[----:B----4-:R-:W-:Y:S01]  /*16970*/  F2FP.BF16.PACK_AB R85, R113, R112 ;  /* 0x000000707155723e */ /* 0x010fe200000010ff */
[--C-:B------:R-:W-:Y:S02]  /*16980*/  FFMA.FTZ R124, R20, c[0x0][0x23c], -R122.reuse ;  /* 0x00008f00147c7a23 */ /* 0x100fe4000001087a */
[C---:B------:R-:W-:Y:S03]  /*16990*/  HMMA.16816.F32.BF16 R72, R96.reuse, R110, R72 ;  /* 0x0000006e6048723c */ /* 0x040fe60000041848 */
[----:B------:R-:W-:Y:S01]  /*169a0*/  MUFU.EX2 R115, R115 ;  /* 0x0000007300737308 */ /* 0x000fe20000000800 */
[--C-:B------:R-:W-:Y:S02]  /*169b0*/  FFMA.FTZ R108, R12, c[0x0][0x23c], -R122.reuse ;  /* 0x00008f000c6c7a23 */ /* 0x100fe4000001087a */
[C---:B------:R-:W-:Y:S02]  /*169c0*/  FMUL.FTZ R12, R2.reuse, R88 ;  /* 0x00000058020c7220 */ /* 0x040fe40000410000 */
[--C-:B------:R-:W-:Y:S01]  /*169d0*/  FFMA.FTZ R111, R13, c[0x0][0x23c], -R122.reuse ;  /* 0x00008f000d6f7a23 */ /* 0x100fe2000001087a */
[C---:B---3--:R-:W-:Y:S03]  /*169e0*/  HMMA.16816.F32.BF16 R76, R96.reuse, R92, R76 ;  /* 0x0000005c604c723c */ /* 0x048fe6000004184c */
[----:B------:R-:W-:Y:S01]  /*169f0*/  FMUL.FTZ R13, R2, R89 ;  /* 0x00000059020d7220 */ /* 0x000fe20000410000 */
[----:B------:R-:W-:Y:S01]  /*16a00*/  MUFU.EX2 R108, R108 ;  /* 0x0000006c006c7308 */ /* 0x000fe20000000800 */
[----:B------:R-:W3:Y:S01]  /*16a10*/  LDSM.16.MT88.4 R88, [R140+0x8800] ;  /* 0x008800008c58783b */ /* 0x000ee20000004200 */
[--C-:B------:R-:W-:Y:S02]  /*16a20*/  FFMA.FTZ R110, R16, c[0x0][0x23c], -R122.reuse ;  /* 0x00008f00106e7a23 */ /* 0x100fe4000001087a */
[----:B--2---:R-:W-:Y:S01]  /*16a30*/  FMUL.FTZ R19, R101, R87 ;  /* 0x0000005765137220 */ /* 0x004fe20000410000 */
[----:B-----5:R-:W-:Y:S01]  /*16a40*/  F2FP.BF16.PACK_AB R87, R109, R114 ;  /* 0x000000726d57723e */ /* 0x020fe200000010ff */
[C---:B------:R-:W-:Y:S03]  /*16a50*/  HMMA.16816.F32.BF16 R12, R96.reuse, R94, R12 ;  /* 0x0000005e600c723c */ /* 0x040fe6000004180c */
[----:B------:R-:W2:Y:S01]  /*16a60*/  LDSM.16.MT88.4 R92, [R138+0x8800] ;  /* 0x008800008a5c783b */ /* 0x000ea20000004200 */
[----:B------:R-:W4:Y:S01]  /*16a70*/  MUFU.EX2 R111, R111 ;  /* 0x0000006f006f7308 */ /* 0x000f220000000800 */
[C---:B------:R-:W-:Y:S02]  /*16a80*/  FMUL.FTZ R16, R2.reuse, R84 ;  /* 0x0000005402107220 */ /* 0x040fe40000410000 */
[----:B------:R-:W-:Y:S02]  /*16a90*/  FFMA.FTZ R125, R21, c[0x0][0x23c], -R122 ;  /* 0x00008f00157d7a23 */ /* 0x000fe4000001087a */
[----:B------:R-:W-:Y:S03]  /*16aa0*/  FFMA.FTZ R121, R101, R166, R121 ;  /* 0x000000a665797223 */ /* 0x000fe60000010079 */
[C---:B-1----:R-:W-:Y:S02]  /*16ab0*/  HMMA.16816.F32.BF16 R16, R96.reuse, R104, R16 ;  /* 0x000000686010723c */ /* 0x042fe40000041810 */
[----:B------:R-:W1:Y:S01]  /*16ac0*/  MUFU.EX2 R110, R110 ;  /* 0x0000006e006e7308 */ /* 0x000e620000000800 */
[----:B------:R-:W-:Y:S02]  /*16ad0*/  FFMA.FTZ R120, R2, R165, R120 ;  /* 0x000000a502787223 */ /* 0x000fe40000010078 */
[----:B------:R-:W-:Y:S02]  /*16ae0*/  FADD.FTZ R116, R116, R121 ;  /* 0x0000007974747221 */ /* 0x000fe40000010000 */
[--C-:B------:R-:W-:Y:S01]  /*16af0*/  FFMA.FTZ R104, R22, c[0x0][0x23c], -R123.reuse ;  /* 0x00008f0016687a23 */ /* 0x100fe2000001087b */
[----:B------:R-:W-:Y:S01]  /*16b00*/  HMMA.16816.F32.BF16 R80, R96, R106, R80 ;  /* 0x0000006a6050723c */ /* 0x000fe20000041850 */
[----:B------:R-:W5:Y:S03]  /*16b10*/  LDSM.16.MT88.4 R96, [R137+0x8800] ;  /* 0x008800008960783b */ /* 0x000f660000004200 */
[--C-:B------:R-:W-:Y:S01]  /*16b20*/  FFMA.FTZ R105, R23, c[0x0][0x23c], -R123.reuse ;  /* 0x00008f0017697a23 */ /* 0x100fe2000001087b */
[----:B------:R-:W-:Y:S01]  /*16b30*/  F2FP.BF16.PACK_AB R22, R127, R126 ;  /* 0x0000007e7f16723e */ /* 0x000fe200000010ff */
[----:B------:R-:W-:Y:S01]  /*16b40*/  MUFU.EX2 R104, R104 ;  /* 0x0000006800687308 */ /* 0x000fe20000000800 */
[--C-:B------:R-:W-:Y:S01]  /*16b50*/  FFMA.FTZ R106, R26, c[0x0][0x23c], -R123.reuse ;  /* 0x00008f001a6a7a23 */ /* 0x100fe2000001087b */
[----:B----4-:R-:W-:Y:S01]  /*16b60*/  F2FP.BF16.PACK_AB R84, R111, R108 ;  /* 0x0000006c6f54723e */ /* 0x010fe200000010ff */
[--C-:B------:R-:W-:Y:S02]  /*16b70*/  FFMA.FTZ R107, R27, c[0x0][0x23c], -R123.reuse ;  /* 0x00008f001b6b7a23 */ /* 0x100fe4000001087b */
[----:B------:R-:W-:Y:S01]  /*16b80*/  LDSM.16.MT88.4 R24, [R138+0x9000] ;  /* 0x009000008a18783b */ /* 0x000fe20000004200 */
[----:B------:R-:W-:Y:S02]  /*16b90*/  FFMA.FTZ R123, R35, c[0x0][0x23c], -R123 ;  /* 0x00008f00237b7a23 */ /* 0x000fe4000001087b */
[----:B------:R-:W-:Y:S02]  /*16ba0*/  FADD.FTZ R119, R119, R120 ;  /* 0x0000007877777221 */ /* 0x000fe40000010000 */
[----:B------:R-:W4:Y:S01]  /*16bb0*/  MUFU.EX2 R105, R105 ;  /* 0x0000006900697308 */ /* 0x000f220000000800 */
[----:B-1----:R-:W-:Y:S01]  /*16bc0*/  F2FP.BF16.PACK_AB R86, R115, R110 ;  /* 0x0000006e7356723e */ /* 0x002fe200000010ff */
[----:B------:R-:W-:Y:S04]  /*16bd0*/  FADD.FTZ R118, R118, R119 ;  /* 0x0000007776767221 */ /* 0x000fe80000010000 */
[----:B------:R-:W-:Y:S02]  /*16be0*/  FADD.FTZ R117, R117, R118 ;  /* 0x0000007675757221 */ /* 0x000fe40000010000 */
[C---:B---3--:R-:W-:Y:S02]  /*16bf0*/  HMMA.16816.F32.BF16 R4, R84.reuse, R88, R4 ;  /* 0x000000585404723c */ /* 0x048fe40000041804 */
[----:B------:R-:W-:Y:S03]  /*16c00*/  MUFU.EX2 R106, R106 ;  /* 0x0000006a006a7308 */ /* 0x000fe60000000800 */
[----:B------:R-:W-:Y:S03]  /*16c10*/  FADD.FTZ R108, R108, R117 ;  /* 0x000000756c6c7221 */ /* 0x000fe60000010000 */
[C---:B------:R-:W-:Y:S01]  /*16c20*/  HMMA.16816.F32.BF16 R8, R84.reuse, R90, R8 ;  /* 0x0000005a5408723c */ /* 0x040fe20000041808 */
[----:B------:R-:W1:Y:S03]  /*16c30*/  LDSM.16.MT88.4 R88, [R136+0x8800] ;  /* 0x008800008858783b */ /* 0x000e660000004200 */
[----:B------:R-:W3:Y:S01]  /*16c40*/  MUFU.EX2 R107, R107 ;  /* 0x0000006b006b7308 */ /* 0x000ee20000000800 */
[----:B------:R-:W-:Y:S01]  /*16c50*/  FADD.FTZ R111, R111, R108 ;  /* 0x0000006c6f6f7221 */ /* 0x000fe20000010000 */
[----:B----4-:R-:W-:Y:S02]  /*16c60*/  F2FP.BF16.PACK_AB R21, R105, R104 ;  /* 0x000000686915723e */ /* 0x010fe400000010ff */
[C---:B--2---:R-:W-:Y:S04]  /*16c70*/  HMMA.16816.F32.BF16 R36, R84.reuse, R92, R36 ;  /* 0x0000005c5424723c */ /* 0x044fe80000041824 */
[----:B------:R-:W-:Y:S02]  /*16c80*/  FADD.FTZ R110, R110, R111 ;  /* 0x0000006f6e6e7221 */ /* 0x000fe40000010000 */
[----:B------:R-:W-:Y:S02]  /*16c90*/  MUFU.EX2 R124, R124 ;  /* 0x0000007c007c7308 */ /* 0x000fe40000000800 */
[C---:B------:R-:W-:Y:S01]  /*16ca0*/  HMMA.16816.F32.BF16 R40, R84.reuse, R94, R40 ;  /* 0x0000005e5428723c */ /* 0x040fe20000041828 */
[----:B------:R-:W2:Y:S03]  /*16cb0*/  LDSM.16.MT88.4 R92, [R140+0xa800] ;  /* 0x00a800008c5c783b */ /* 0x000ea60000004200 */
[----:B------:R-:W-:Y:S04]  /*16cc0*/  FADD.FTZ R115, R115, R110 ;  /* 0x0000006e73737221 */ /* 0x000fe80000010000 */
[----:B------:R-:W4:Y:S01]  /*16cd0*/  MUFU.EX2 R125, R125 ;  /* 0x0000007d007d7308 */ /* 0x000f220000000800 */
[C---:B-----5:R-:W-:Y:S03]  /*16ce0*/  HMMA.16816.F32.BF16 R44, R84.reuse, R96, R44 ;  /* 0x00000060542c723c */ /* 0x060fe6000004182c */
[----:B---3--:R-:W-:Y:S05]  /*16cf0*/  F2FP.BF16.PACK_AB R23, R107, R106 ;  /* 0x0000006a6b17723e */ /* 0x008fea00000010ff */
[C---:B------:R-:W-:Y:S01]  /*16d00*/  HMMA.16816.F32.BF16 R48, R84.reuse, R98, R48 ;  /* 0x000000625430723c */ /* 0x040fe20000041830 */
[----:B------:R-:W3:Y:S01]  /*16d10*/  LDSM.16.MT88.4 R96, [R138+0xa800] ;  /* 0x00a800008a60783b */ /* 0x000ee20000004200 */
[----:B------:R-:W5:Y:S06]  /*16d20*/  MUFU.EX2 R172, R123 ;  /* 0x0000007b00ac7308 */ /* 0x000f6c0000000800 */
[C---:B-1----:R-:W-:Y:S04]  /*16d30*/  HMMA.16816.F32.BF16 R52, R84.reuse, R88, R52 ;  /* 0x000000585434723c */ /* 0x042fe80000041834 */
[C---:B----4-:R-:W-:Y:S01]  /*16d40*/  F2FP.BF16.PACK_AB R20, R125.reuse, R124 ;  /* 0x0000007c7d14723e */ /* 0x050fe200000010ff */
[----:B------:R-:W-:Y:S03]  /*16d50*/  FADD.FTZ R124, R124, R115 ;  /* 0x000000737c7c7221 */ /* 0x000fe60000010000 */
        /* <DEDUP_REMOVED lines=12> */
[C---:B--2---:R-:W-:Y:S08]  /*16e20*/  HMMA.16816.F32.BF16 R16, R84.reuse, R92, R16 ;  /* 0x0000005c5410723c */ /* 0x044ff00000041810 */
[----:B------:R-:W-:Y:S01]  /*16e30*/  HMMA.16816.F32.BF16 R80, R84, R94, R80 ;  /* 0x0000005e5450723c */ /* 0x000fe20000041850 */
[----:B------:R-:W1:Y:S07]  /*16e40*/  LDSM.16.MT88.4 R84, [R137+0x9000] ;  /* 0x009000008954783b */ /* 0x000e6e0000004200 */
[C---:B---3--:R-:W-:Y:S01]  /*16e50*/  HMMA.16816.F32.BF16 R4, R20.reuse, R96, R4 ;  /* 0x000000601404723c */ /* 0x048fe20000041804 */
[----:B------:R-:W-:Y:S07]  /*16e60*/  LDSM.16.MT88.4 R92, [R140+0x9800] ;  /* 0x009800008c5c783b */ /* 0x000fee0000004200 */
[C---:B------:R-:W-:Y:S08]  /*16e70*/  HMMA.16816.F32.BF16 R8, R20.reuse, R98, R8 ;  /* 0x000000621408723c */ /* 0x040ff00000041808 */
        /* <DEDUP_REMOVED lines=12> */
[C---:B-1----:R-:W-:Y:S07]  /*16f40*/  HMMA.16816.F32.BF16 R68, R20.reuse, R84, R68 ;  /* 0x000000541444723c */ /* 0x042fee0000041844 */
[--C-:B------:R-:W-:Y:S01]  /*16f50*/  FFMA.FTZ R84, R32, c[0x0][0x23c], -R122.reuse ;  /* 0x00008f0020547a23 */ /* 0x100fe2000001087a */
[C---:B------:R-:W-:Y:S03]  /*16f60*/  HMMA.16816.F32.BF16 R72, R20.reuse, R86, R72 ;  /* 0x000000561448723c */ /* 0x040fe60000041848 */
[----:B------:R-:W-:Y:S01]  /*16f70*/  MUFU.EX2 R123, R84 ;  /* 0x00000054007b7308 */ /* 0x000fe20000000800 */
[----:B------:R-:W-:Y:S02]  /*16f80*/  FFMA.FTZ R122, R33, c[0x0][0x23c], -R122 ;  /* 0x00008f00217a7a23 */ /* 0x000fe4000001087a */
[----:B------:R-:W1:Y:S02]  /*16f90*/  LDSM.16.MT88.4 R32, [R137+0x9800] ;  /* 0x009800008920783b */ /* 0x000e640000004200 */
[C---:B---3--:R-:W-:Y:S05]  /*16fa0*/  HMMA.16816.F32.BF16 R76, R20.reuse, R88, R76 ;  /* 0x00000058144c723c */ /* 0x048fea000004184c */
[----:B------:R-:W3:Y:S03]  /*16fb0*/  MUFU.EX2 R122, R122 ;  /* 0x0000007a007a7308 */ /* 0x000ee60000000800 */
[C---:B------:R-:W-:Y:S01]  /*16fc0*/  HMMA.16816.F32.BF16 R12, R20.reuse, R90, R12 ;  /* 0x0000005a140c723c */ /* 0x040fe2000004180c */
[----:B------:R-:W-:Y:S07]  /*16fd0*/  LDSM.16.MT88.4 R88, [R137+0xb800] ;  /* 0x00b800008958783b */ /* 0x000fee0000004200 */
[C---:B--2---:R-:W-:Y:S08]  /*16fe0*/  HMMA.16816.F32.BF16 R16, R20.reuse, R24, R16 ;  /* 0x000000181410723c */ /* 0x044ff00000041810 */
[----:B------:R-:W-:Y:S01]  /*16ff0*/  HMMA.16816.F32.BF16 R80, R20, R26, R80 ;  /* 0x0000001a1450723c */ /* 0x000fe20000041850 */
[----:B------:R-:W-:Y:S06]  /*17000*/  LDSM.16.MT88.4 R24, [R138+0xb800] ;  /* 0x00b800008a18783b */ /* 0x000fec0000004200 */
[----:B------:R-:W-:Y:S02]  /*17010*/  F2FP.BF16.PACK_AB R21, R170, R167 ;  /* 0x000000a7aa15723e */ /* 0x000fe400000010ff */
[----:B-----5:R-:W-:Y:S03]  /*17020*/  F2FP.BF16.PACK_AB R23, R172, R171 ;  /* 0x000000abac17723e */ /* 0x020fe600000010ff */
[----:B------:R-:W-:Y:S02]  /*17030*/  F2FP.BF16.PACK_AB R20, R174, R173 ;  /* 0x000000adae14723e */ /* 0x000fe400000010ff */
[----:B---3--:R-:W-:Y:S07]  /*17040*/  F2FP.BF16.PACK_AB R22, R122, R123 ;  /* 0x0000007b7a16723e */ /* 0x008fee00000010ff */
        /* <DEDUP_REMOVED lines=11> */
[C---:B---3--:R-:W-:Y:S07]  /*17100*/  HMMA.16816.F32.BF16 R60, R20.reuse, R8, R60 ;  /* 0x00000008143c723c */ /* 0x048fee000004183c */
[----:B------:R-:W-:Y:S01]  /*17110*/  FADD.FTZ R9, R103, R116 ;  /* 0x0000007467097221 */ /* 0x000fe20000010000 */
[C---:B------:R-:W-:Y:S04]  /*17120*/  HMMA.16816.F32.BF16 R64, R20.reuse, R10, R64 ;  /* 0x0000000a1440723c */ /* 0x040fe80000041840 */
[----:B------:R-:W-:Y:S01]  /*17130*/  MOV R103, R100 ;  /* 0x0000006400677202 */ /* 0x000fe20000000f00 */
[----:B------:R-:W-:Y:S03]  /*17140*/  FADD.FTZ R9, R102, R9 ;  /* 0x0000000966097221 */ /* 0x000fe60000010000 */
        /* <DEDUP_REMOVED lines=11> */
[----:B------:R-:W-:Y:S03]  /*17200*/  FADD.FTZ R2, R106, R105 ;  /* 0x000000696a027221 */ /* 0x000fe60000010000 */
        /* <DEDUP_REMOVED lines=14> */
.L_x_8031:
        /* <DEDUP_REMOVED lines=39> */
[C---:B-1----:R-:W-:Y:S01]  /*17560*/  FMUL.FTZ R99, R6.reuse, R99 ;  /* 0x0000006306637220 */ /* 0x042fe20000410000 */
[----:B------:R-:W-:Y:S01]  /*17570*/  LEA.HI R15, R11, R11, RZ, 0x1 ;  /* 0x0000000b0b0f7211 */ /* 0x000fe200078f08ff */
[----:B------:R-:W-:Y:S01]  /*17580*/  FMUL.FTZ R98, R6, R98 ;  /* 0x0000006206627220 */ /* 0x000fe20000410000 */
[----:B------:R-:W-:Y:S01]  /*17590*/  ISETP.NE.U32.AND P0, PT, R14, 0x1, PT ;  /* 0x000000010e00780c */ /* 0x000fe20003f05070 */
[C---:B------:R-:W-:Y:S01]  /*175a0*/  FMUL.FTZ R95, R6.reuse, R95 ;  /* 0x0000005f065f7220 */ /* 0x040fe20000410000 */
[----:B------:R-:W-:Y:S01]  /*175b0*/  LOP3.LUT R17, R17, 0x1c0, RZ, 0xc0, !PT ;  /* 0x000001c011117812 */ /* 0x000fe200078ec0ff */
[C---:B------:R-:W-:Y:S01]  /*175c0*/  FMUL.FTZ R94, R6.reuse, R94 ;  /* 0x0000005e065e7220 */ /* 0x040fe20000410000 */
[----:B------:R-:W-:Y:S01]  /*175d0*/  LOP3.LUT R13, R13, 0x1c0, RZ, 0xc0, !PT ;  /* 0x000001c00d0d7812 */ /* 0x000fe200078ec0ff */
[C---:B------:R-:W-:Y:S01]  /*175e0*/  FMUL.FTZ R39, R6.reuse, R39 ;  /* 0x0000002706277220 */ /* 0x040fe20000410000 */
[----:B------:R-:W-:Y:S01]  /*175f0*/  SHF.L.U32 R14, R15, 0x2, RZ ;  /* 0x000000020f0e7819 */ /* 0x000fe200000006ff */
[C---:B------:R-:W-:Y:S01]  /*17600*/  FMUL.FTZ R38, R6.reuse, R38 ;  /* 0x0000002606267220 */ /* 0x040fe20000410000 */
[----:B------:R-:W-:Y:S01]  /*17610*/  LEA.HI R17, R17, R17, RZ, 0x1d ;  /* 0x0000001111117211 */ /* 0x000fe200078fe8ff */
[C---:B------:R-:W-:Y:S01]  /*17620*/  FMUL.FTZ R43, R6.reuse, R43 ;  /* 0x0000002b062b7220 */ /* 0x040fe20000410000 */
[----:B------:R-:W-:Y:S01]  /*17630*/  LOP3.LUT R14, R13, 0x38, R14, 0xf8, !PT ;  /* 0x000000380d0e7812 */ /* 0x000fe200078ef80e */
[C---:B------:R-:W-:Y:S01]  /*17640*/  FMUL.FTZ R42, R6.reuse, R42 ;  /* 0x0000002a062a7220 */ /* 0x040fe20000410000 */
[----:B------:R-:W-:Y:S01]  /*17650*/  SHF.R.U32.HI R13, RZ, 0x3, R13 ;  /* 0x00000003ff0d7819 */ /* 0x000fe2000001160d */
[C---:B------:R-:W-:Y:S01]  /*17660*/  FMUL.FTZ R47, R6.reuse, R47 ;  /* 0x0000002f062f7220 */ /* 0x040fe20000410000 */
[----:B------:R-:W-:Y:S01]  /*17670*/  LOP3.LUT R16, R15, 0xffffffe, RZ, 0xc0, !PT ;  /* 0x0ffffffe0f107812 */ /* 0x000fe200078ec0ff */
[----:B------:R-:W-:Y:S01]  /*17680*/  FMUL.FTZ R46, R6, R46 ;  /* 0x0000002e062e7220 */ /* 0x000fe20000410000 */
[----:B------:R-:W-:Y:S01]  /*17690*/  LEA R12, R12, R17, 0x1 ;  /* 0x000000110c0c7211 */ /* 0x000fe200078e08ff */
[----:B------:R-:W-:Y:S01]  /*176a0*/  FMUL.FTZ R51, R6, R51 ;  /* 0x0000003306337220 */ /* 0x000fe20000410000 */
[----:B------:R-:W-:Y:S01]  /*176b0*/  LOP3.LUT R13, R14, R13, RZ, 0x3c, !PT ;  /* 0x0000000d0e0d7212 */ /* 0x000fe200078e3cff */
[C---:B------:R-:W-:Y:S01]  /*176c0*/  FMUL.FTZ R50, R6.reuse, R50 ;  /* 0x0000003206327220 */ /* 0x040fe20000410000 */
[----:B------:R-:W-:Y:S01]  /*176d0*/  IADD3 R16, R11, -R16, RZ ;  /* 0x800000100b107210 */ /* 0x000fe20007ffe0ff */
[C---:B------:R-:W-:Y:S01]  /*176e0*/  FMUL.FTZ R55, R6.reuse, R55 ;  /* 0x0000003706377220 */ /* 0x040fe20000410000 */
[----:B------:R-:W-:Y:S01]  /*176f0*/  R2P PR, R5, 0x6 ;  /* 0x0000000605007804 */ /* 0x000fe20000000000 */
[----:B------:R-:W-:Y:S01]  /*17700*/  FMUL.FTZ R54, R6, R54 ;  /* 0x0000003606367220 */ /* 0x000fe20000410000 */
[----:B------:R-:W-:Y:S01]  /*17710*/  LEA R5, R16, R13, 0x2 ;  /* 0x0000000d10057211 */ /* 0x000fe200078e10ff */
[C---:B------:R-:W-:Y:S01]  /*17720*/  FMUL.FTZ R59, R6.reuse, R59 ;  /* 0x0000003b063b7220 */ /* 0x040fe20000410000 */
[----:B------:R-:W-:Y:S01]  /*17730*/  MOV R13, 0x80 ;  /* 0x00000080000d7802 */ /* 0x000fe20000000f00 */
[C---:B------:R-:W-:Y:S01]  /*17740*/  FMUL.FTZ R58, R6.reuse, R58 ;  /* 0x0000003a063a7220 */ /* 0x040fe20000410000 */
[----:B------:R-:W-:Y:S01]  /*17750*/  STS.64 [R12.X4+0x800], R98 ;  /* 0x000800620c007388 */ /* 0x000fe20000004a00 */
[C---:B------:R-:W-:Y:S01]  /*17760*/  FMUL.FTZ R63, R6.reuse, R63 ;  /* 0x0000003f063f7220 */ /* 0x040fe20000410000 */
[----:B------:R-:W-:Y:S01]  /*17770*/  SEL R13, R13, 0xffffff80, !P2 ;  /* 0xffffff800d0d7807 */ /* 0x000fe20005000000 */
[C---:B------:R-:W-:Y:S01]  /*17780*/  FMUL.FTZ R62, R6.reuse, R62 ;  /* 0x0000003e063e7220 */ /* 0x040fe20000410000 */
[----:B------:R-:W-:Y:S01]  /*17790*/  @P4 MUFU.LG2 R4, R4 ;  /* 0x0000000400044308 */ /* 0x000fe20000000c00 */
[----:B------:R-:W-:-:S02]  /*177a0*/  FMUL.FTZ R67, R6, R67 ;  /* 0x0000004306437220 */ /* 0x000fc40000410000 */
[C---:B------:R-:W-:Y:S02]  /*177b0*/  FMUL.FTZ R66, R6.reuse, R66 ;  /* 0x0000004206427220 */ /* 0x040fe40000410000 */
[C---:B------:R-:W-:Y:S02]  /*177c0*/  FMUL.FTZ R71, R6.reuse, R71 ;  /* 0x0000004706477220 */ /* 0x040fe40000410000 */
[C---:B------:R-:W-:Y:S01]  /*177d0*/  FMUL.FTZ R70, R6.reuse, R70 ;  /* 0x0000004606467220 */ /* 0x040fe20000410000 */
[----:B------:R-:W1:Y:S01]  /*177e0*/  @P3 MUFU.LG2 R2, R2 ;  /* 0x0000000200023308 */ /* 0x000e620000000c00 */
        /* <DEDUP_REMOVED lines=11> */
[C---:B--2---:R-:W-:Y:S02]  /*178a0*/  FMUL.FTZ R96, R7.reuse, R96 ;  /* 0x0000006007607220 */ /* 0x044fe40000410000 */
[C---:B------:R-:W-:Y:S01]  /*178b0*/  FMUL.FTZ R97, R7.reuse, R97 ;  /* 0x0000006107617220 */ /* 0x040fe20000410000 */
[C---:B------:R-:W-:Y:S01]  /*178c0*/  IADD3 R14, R6.reuse, -0x20, RZ ;  /* 0xffffffe0060e7810 */ /* 0x040fe20007ffe0ff */
[C---:B------:R-:W-:Y:S01]  /*178d0*/  FMUL.FTZ R92, R7.reuse, R92 ;  /* 0x0000005c075c7220 */ /* 0x040fe20000410000 */
[C---:B------:R-:W-:Y:S01]  /*178e0*/  @P0 IADD3 R14, R6.reuse, 0x20, RZ ;  /* 0x00000020060e0810 */ /* 0x040fe20007ffe0ff */
[C---:B------:R-:W-:Y:S01]  /*178f0*/  FMUL.FTZ R93, R7.reuse, R93 ;  /* 0x0000005d075d7220 */ /* 0x040fe20000410000 */
[----:B------:R-:W-:Y:S01]  /*17900*/  STS.64 [R12.X4], R96 ;  /* 0x000000600c007388 */ /* 0x000fe20000004a00 */
[C---:B------:R-:W-:Y:S01]  /*17910*/  FMUL.FTZ R36, R7.reuse, R36 ;  /* 0x0000002407247220 */ /* 0x040fe20000410000 */
[----:B------:R-:W-:Y:S01]  /*17920*/  IADD3 R17, R6, R13, RZ ;  /* 0x0000000d06117210 */ /* 0x000fe20007ffe0ff */
[C---:B------:R-:W-:Y:S01]  /*17930*/  FMUL.FTZ R37, R7.reuse, R37 ;  /* 0x0000002507257220 */ /* 0x040fe20000410000 */
[----:B------:R2:W-:Y:S01]  /*17940*/  STS.64 [R14], R92 ;  /* 0x0000005c0e007388 */ /* 0x0005e20000000a00 */
[----:B------:R-:W-:Y:S01]  /*17950*/  FMUL.FTZ R40, R7, R40 ;  /* 0x0000002807287220 */ /* 0x000fe20000410000 */
[----:B------:R-:W-:Y:S01]  /*17960*/  IADD3 R18, R13, R14, RZ ;  /* 0x0000000e0d127210 */ /* 0x000fe20007ffe0ff */
        /* <DEDUP_REMOVED lines=14> */
[----:B--2---:R-:W2:Y:S01]  /*17a50*/  S2R R92, SR_CTAID.Z ;  /* 0x00000000005c7919 */ /* 0x004ea20000002700 */
        /* <DEDUP_REMOVED lines=13> */
[----:B-1----:R-:W-:-:S03]  /*17b30*/  @P3 FMUL.FTZ R2, R2, 0.69314718246459960938 ;  /* 0x3f31721802023820 */ /* 0x002fc60000410000 */
[----:B------:R-:W-:-:S04]  /*17b40*/  SEL R7, R7, 0xffffffc0, !P1 ;  /* 0xffffffc007077807 */ /* 0x000fc80004800000 */
[----:B------:R-:W-:Y:S02]  /*17b50*/  IADD3 R15, R6, R7, RZ ;  /* 0x00000007060f7210 */ /* 0x000fe40007ffe0ff */
[----:B------:R-:W1:Y:S01]  /*17b60*/  S2R R6, SR_CTAID.Y ;  /* 0x0000000000067919 */ /* 0x000e620000002600 */
        /* <DEDUP_REMOVED lines=8> */
[----:B------:R-:W-:Y:S01]  /*17bf0*/  STS.64 [R17+0x800], R46 ;  /* 0x0008002e11007388 */ /* 0x000fe20000000a00 */
[----:B-1----:R-:W-:-:S03]  /*17c00*/  IMAD R6, R6, c[0x0][0x210], R153 ;  /* 0x0000840006067a24 */ /* 0x002fc600078e0299 */
        /* <DEDUP_REMOVED lines=8> */
[----:B------:R-:W1:Y:S04]  /*17c90*/  S2R R7, SR_CTAID.X ;  /* 0x0000000000077919 */ /* 0x000e680000002500 */
        /* <DEDUP_REMOVED lines=18> */
[----:B--2---:R-:W-:Y:S01]  /*17dc0*/  IMAD R77, R77, c[0x0][0x1c0], R92 ;  /* 0x000070004d4d7a24 */ /* 0x004fe200078e025c */
[----:B-1----:R-:W-:Y:S02]  /*17dd0*/  SHF.L.U32 R9, R7, 0x6, RZ ;  /* 0x0000000607097819 */ /* 0x002fe400000006ff */
        /* <DEDUP_REMOVED lines=43> */
.L_x_8037:
[----:B--234-:R-:W-:Y:S05]  /*18090*/  BSYNC B0 ;  /* 0x0000000000007941 */ /* 0x01cfea0003800000 */
.L_x_8036:
        /* <DEDUP_REMOVED lines=16> */
.L_x_8039:
[----:B------:R-:W-:Y:S05]  /*181a0*/  BSYNC B0 ;  /* 0x0000000000007941 */ /* 0x000fea0003800000 */
.L_x_8038:
        /* <DEDUP_REMOVED lines=8> */
.L_x_8041:
[----:B------:R-:W-:Y:S05]  /*18230*/  BSYNC B0 ;  /* 0x0000000000007941 */ /* 0x000fea0003800000 */
.L_x_8040:
        /* <DEDUP_REMOVED lines=8> */
.L_x_8043:
[----:B------:R-:W-:Y:S05]  /*182c0*/  BSYNC B0 ;  /* 0x0000000000007941 */ /* 0x000fea0003800000 */
.L_x_8042:
        /* <DEDUP_REMOVED lines=8> */
.L_x_8045:
[----:B------:R-:W-:Y:S05]  /*18350*/  BSYNC B0 ;  /* 0x0000000000007941 */ /* 0x000fea0003800000 */
.L_x_8044:
        /* <DEDUP_REMOVED lines=8> */
.L_x_8047:
[----:B------:R-:W-:Y:S05]  /*183e0*/  BSYNC B0 ;  /* 0x0000000000007941 */ /* 0x000fea0003800000 */
.L_x_8046:
        /* <DEDUP_REMOVED lines=8> */
.L_x_8049:
[----:B------:R-:W-:Y:S05]  /*18470*/  BSYNC B0 ;  /* 0x0000000000007941 */ /* 0x000fea0003800000 */
.L_x_8048:
        /* <DEDUP_REMOVED lines=8> */
.L_x_8051:
[----:B------:R-:W-:Y:S05]  /*18500*/  BSYNC B0 ;  /* 0x0000000000007941 */ /* 0x000fea0003800000 */
.L_x_8050:
        /* <DEDUP_REMOVED lines=9> */
.L_x_8052:
        /* <DEDUP_REMOVED lines=14> */
.L_x_8396:


//--------------------- .text._ZN5flash24flash_fwd_splitkv_kernelI23Flash_fwd_kernel_traitsILi128ELi64ELi64ELi4ELb0ELb0EN7cutlass10bfloat16_tE19Flash_kernel_traitsILi128ELi64ELi64ELi4ES3_EELb1ELb0ELb1ELb0ELb0ELb1ELb1ELb1EEEvNS_16Flash_fwd_paramsE --------------------------
	.section	.text._ZN5flash24flash_fwd_splitkv_kernelI23Flash_fwd_kernel_traitsILi128ELi64ELi64ELi4ELb0ELb0EN7cutlass10bfloat16_tE19Flash_kernel_traitsILi128ELi64ELi64ELi4ES3_EELb1ELb0ELb1ELb0ELb0ELb1ELb1ELb1EEEvNS_16Flash_fwd_paramsE,"ax",@progbits
	.sectioninfo	@"SHI_REGISTERS=196"
	.align	128
        .global         _ZN5flash24flash_fwd_splitkv_kernelI23Flash_fwd_kernel_traitsILi128ELi64ELi64ELi4ELb0ELb0EN7cutlass10bfloat16_tE19Flash_kernel_traitsILi128ELi64ELi64ELi4ES3_EELb1ELb0ELb1ELb0ELb0ELb1ELb1ELb1EEEvNS_16Flash_fwd_paramsE
        .type           _ZN5flash24flash_fwd_splitkv_kernelI23Flash_fwd_kernel_traitsILi128ELi64ELi64ELi4ELb0ELb0EN7cutlass10bfloat16_tE19Flash_kernel_traitsILi128ELi64ELi64ELi4ES3_EELb1ELb0ELb1ELb0ELb0ELb1ELb1ELb1EEEvNS_16Flash_fwd_paramsE,@function
        .size           _ZN5flash24flash_fwd_splitkv_kernelI23Flash_fwd_kernel_traitsILi128ELi64ELi64ELi4ELb0ELb0EN7cutlass10bfloat16_tE19Flash_kernel_traitsILi128ELi64ELi64ELi4ES3_EELb1ELb0ELb1ELb0ELb0ELb1ELb1ELb1EEEvNS_16Flash_fwd_paramsE,(.L_x_8397 - _ZN5flash24flash_fwd_splitkv_kernelI23Flash_fwd_kernel_traitsILi128ELi64ELi64ELi4ELb0ELb0EN7cutlass10bfloat16_tE19Flash_kernel_traitsILi128ELi64ELi64ELi4ES3_EELb1ELb0ELb1ELb0ELb0ELb1ELb1ELb1EEEvNS_16Flash_fwd_paramsE)
        .other          _ZN5flash24flash_fwd_splitkv_kernelI23Flash_fwd_kernel_traitsILi128ELi64ELi64ELi4ELb0ELb0EN7cutlass10bfloat16_tE19Flash_kernel_traitsILi128ELi64ELi64ELi4ES3_EELb1ELb0ELb1ELb0ELb0ELb1ELb1ELb1EEEvNS_16Flash_fwd_paramsE,@"STO_CUDA_ENTRY STV_DEFAULT"
_ZN5flash24flash_fwd_splitkv_kernelI23Flash_fwd_kernel_traitsILi128ELi64ELi64ELi4ELb0ELb0EN7cutlass10bfloat16_tE19Flash_kernel_traitsILi128ELi64ELi64ELi4ES3_EELb1ELb0ELb1ELb0ELb0ELb1ELb1ELb1EEEvNS_16Flash_fwd_paramsE:
.text._ZN5flash24flash_fwd_splitkv_kernelI23Flash_fwd_kernel_traitsILi128ELi64ELi64ELi4ELb0ELb0EN7cutlass10bfloat16_tE19Flash_kernel_traitsILi128ELi64ELi64ELi4ES3_EELb1ELb0ELb1ELb0ELb0ELb1ELb1ELb1EEEvNS_16Flash_fwd_paramsE:
        /* <DEDUP_REMOVED lines=53> */
.L_x_8053:
[----:B-1-34-:R-:W-:Y:S02]  /*0350*/  MOV R3, c[0x0][0x218] ;  /* 0x0000860000037a02 */ /* 0x01afe40000000f00 */
.L_x_8054:
        /* <DEDUP_REMOVED lines=85> */
.L_x_8057:
[----:B------:R-:W-:Y:S05]  /*08b0*/  BSYNC B0 ;  /* 0x0000000000007941 */ /* 0x000fea0003800000 */
.L_x_8056:
        /* <DEDUP_REMOVED lines=8> */
.L_x_8059:
[----:B------:R-:W-:Y:S05]  /*0940*/  BSYNC B0 ;  /* 0x0000000000007941 */ /* 0x000fea0003800000 */
.L_x_8058:
        /* <DEDUP_REMOVED lines=8> */
.L_x_8061:
[----:B------:R-:W-:Y:S05]  /*09d0*/  BSYNC B0 ;  /* 0x0000000000007941 */ /* 0x000fea0003800000 */
.L_x_8060:
        /* <DEDUP_REMOVED lines=8> */
.L_x_8063:
[----:B------:R-:W-:Y:S05]  /*0a60*/  BSYNC B0 ;  /* 0x0000000000007941 */ /* 0x000fea0003800000 */
.L_x_8062:
        /* <DEDUP_REMOVED lines=8> */
.L_x_8065:
[----:B------:R-:W-:Y:S05]  /*0af0*/  BSYNC B0 ;  /* 0x0000000000007941 */ /* 0x000fea0003800000 */
.L_x_8064:
        /* <DEDUP_REMOVED lines=8> */
.L_x_8067:
[----:B------:R-:W-:Y:S05]  /*0b80*/  BSYNC B0 ;  /* 0x0000000000007941 */ /* 0x000fea0003800000 */
.L_x_8066:
        /* <DEDUP_REMOVED lines=8> */
.L_x_8069:
[----:B------:R-:W-:Y:S05]  /*0c10*/  BSYNC B0 ;  /* 0x0000000000007941 */ /* 0x000fea0003800000 */
.L_x_8068:
        /* <DEDUP_REMOVED lines=8> */
.L_x_8071:
[----:B------:R-:W-:Y:S05]  /*0ca0*/  BSYNC B0 ;  /* 0x0000000000007941 */ /* 0x000fea0003800000 */
.L_x_8070:
        /* <DEDUP_REMOVED lines=32> */
.L_x_8055:
        /* <DEDUP_REMOVED lines=93> */
.L_x_8072:
        /* <DEDUP_REMOVED lines=16> */
.L_x_8074:
        /* <DEDUP_REMOVED lines=53> */
.L_x_8073:
        /* <DEDUP_REMOVED lines=227> */
.L_x_8144:
        /* <DEDUP_REMOVED lines=19> */
.L_x_8077:
[----:B------:R-:W-:Y:S05]  /*2830*/  BSYNC B0 ;  /* 0x0000000000007941 */ /* 0x000fea0003800000 */
.L_x_8076:
        /* <DEDUP_REMOVED lines=15> */
.L_x_8079:
[----:B------:R-:W-:Y:S05]  /*2930*/  BSYNC B0 ;  /* 0x0000000000007941 */ /* 0x000fea0003800000 */
.L_x_8078:
        /* <DEDUP_REMOVED lines=15> */
.L_x_8081:
[----:B------:R-:W-:Y:S05]  /*2a30*/  BSYNC B0 ;  /* 0x0000000000007941 */ /* 0x000fea0003800000 */
.L_x_8080:
        /* <DEDUP_REMOVED lines=15> */
.L_x_8083:
[----:B------:R-:W-:Y:S05]  /*2b30*/  BSYNC B0 ;  /* 0x0000000000007941 */ /* 0x000fea0003800000 */
.L_x_8082:
        /* <DEDUP_REMOVED lines=64> */
.L_x_8089:
[----:B------:R-:W-:Y:S05]  /*2f40*/  BSYNC B0 ;  /* 0x0000000000007941 */ /* 0x000fea0003800000 */
.L_x_8088:
        /* <DEDUP_REMOVED lines=50> */
.L_x_8087:
[----:B------:R-:W-:Y:S05]  /*3270*/  BSYNC B1 ;  /* 0x0000000000017941 */ /* 0x000fea0003800000 */
.L_x_8086:
        /* <DEDUP_REMOVED lines=60> */
.L_x_8093:
[----:B------:R-:W-:Y:S05]  /*3640*/  BSYNC B0 ;  /* 0x0000000000007941 */ /* 0x000fea0003800000 */
.L_x_8092:
        /* <DEDUP_REMOVED lines=52> */
.L_x_8091:
[----:B------:R-:W-:Y:S05]  /*3990*/  BSYNC B1 ;  /* 0x0000000000017941 */ /* 0x000fea0003800000 */
.L_x_8090:
        /* <DEDUP_REMOVED lines=60> */
.L_x_8097:
[----:B------:R-:W-:Y:S05]  /*3d60*/  BSYNC B0 ;  /* 0x0000000000007941 */ /* 0x000fea0003800000 */
.L_x_8096:
        /* <DEDUP_REMOVED lines=52> */
.L_x_8095:
[----:B------:R-:W-:Y:S05]  /*40b0*/  BSYNC B1 ;  /* 0x0000000000017941 */ /* 0x000fea0003800000 */
.L_x_8094:
        /* <DEDUP_REMOVED lines=63> */
.L_x_8101:
[----:B------:R-:W-:Y:S05]  /*44b0*/  BSYNC B0 ;  /* 0x0000000000007941 */ /* 0x000fea0003800000 */
.L_x_8100:
        /* <DEDUP_REMOVED lines=52> */
.L_x_8099:
[----:B------:R-:W-:Y:S05]  /*4800*/  BSYNC B1 ;  /* 0x0000000000017941 */ /* 0x000fea0003800000 */
.L_x_8098:
        /* <DEDUP_REMOVED lines=9> */
.L_x_8085:
        /* <DEDUP_REMOVED lines=89> */
.L_x_8108:
[----:B------:R-:W-:Y:S05]  /*4e30*/  BSYNC B0 ;  /* 0x0000000000007941 */ /* 0x000fea0003800000 */
.L_x_8107:
[----:B-----5:R2:W-:Y:S02]  /*4e40*/  STG.E.128 [R106.64], R44 ;  /* 0x0000002c6a007986 */ /* 0x0205e4000c101d06 */
.L_x_8106:
[----:B------:R-:W-:Y:S05]  /*4e50*/  BSYNC B1 ;  /* 0x0000000000017941 */ /* 0x000fea0003800000 */
.L_x_8105:
        /* <DEDUP_REMOVED lines=87> */
.L_x_8110:
[----:B------:R-:W-:Y:S05]  /*53d0*/  BSYNC B0 ;  /* 0x0000000000007941 */ /* 0x000fea0003800000 */
.L_x_8109:
[----:B-----5:R3:W-:Y:S02]  /*53e0*/  STG.E.128 [R106.64+0x80], R44 ;  /* 0x0000802c6a007986 */ /* 0x0207e4000c101d06 */
.L_x_8104:
[----:B------:R-:W-:Y:S05]  /*53f0*/  BSYNC B2 ;  /* 0x0000000000027941 */ /* 0x000fea0003800000 */
.L_x_8103:
        /* <DEDUP_REMOVED lines=94> */
.L_x_8116:
[----:B------:R-:W-:Y:S05]  /*59e0*/  BSYNC B0 ;  /* 0x0000000000007941 */ /* 0x000fea0003800000 */
.L_x_8115:
[C---:B------:R-:W-:Y:S04]  /*59f0*/  LEA R2, P0, R153.reuse, R106, 0x1 ;  /* 0x0000006a99027211 */ /* 0x040fe800078008ff */
[----:B------:R-:W-:Y:S05]  /*5a00*/  LEA.HI.X R3, R153, R107, R152, 0x1, P0 ;  /* 0x0000006b99037211 */ /* 0x000fea00000f0c98 */
[----:B-----5:R3:W-:Y:S04]  /*5a10*/  STG.E.128 [R2.64], R44 ;  /* 0x0000002c02007986 */ /* 0x0207e8000c101d06 */
.L_x_8114:
[----:B------:R-:W-:Y:S05]  /*5a20*/  BSYNC B1 ;  /* 0x0000000000017941 */ /* 0x000fea0003800000 */
.L_x_8113:
        /* <DEDUP_REMOVED lines=91> */
.L_x_8118:
[----:B------:R-:W-:Y:S05]  /*5fe0*/  BSYNC B0 ;  /* 0x0000000000007941 */ /* 0x000fea0003800000 */
.L_x_8117:
[C---:B------:R-:W-:Y:S04]  /*5ff0*/  LEA R2, P0, R88.reuse, R106, 0x1 ;  /* 0x0000006a58027211 */ /* 0x040fe800078008ff */
[----:B------:R-:W-:Y:S05]  /*6000*/  LEA.HI.X R3, R88, R107, R87, 0x1, P0 ;  /* 0x0000006b58037211 */ /* 0x000fea00000f0c57 */
[----:B-----5:R3:W-:Y:S04]  /*6010*/  STG.E.128 [R2.64], R44 ;  /* 0x0000002c02007986 */ /* 0x0207e8000c101d06 */
.L_x_8112:
[----:B------:R-:W-:Y:S05]  /*6020*/  BSYNC B2 ;  /* 0x0000000000027941 */ /* 0x000fea0003800000 */
.L_x_8111:
        /* <DEDUP_REMOVED lines=94> */
.L_x_8124:
[----:B------:R-:W-:Y:S05]  /*6610*/  BSYNC B0 ;  /* 0x0000000000007941 */ /* 0x000fea0003800000 */
.L_x_8123:
[C---:B------:R-:W-:Y:S04]  /*6620*/  LEA R2, P0, R148.reuse, R106, 0x1 ;  /* 0x0000006a94027211 */ /* 0x040fe800078008ff */
[----:B------:R-:W-:Y:S05]  /*6630*/  LEA.HI.X R3, R148, R107, R82, 0x1, P0 ;  /* 0x0000006b94037211 */ /* 0x000fea00000f0c52 */
[----:B-----5:R3:W-:Y:S04]  /*6640*/  STG.E.128 [R2.64], R44 ;  /* 0x0000002c02007986 */ /* 0x0207e8000c101d06 */
.L_x_8122:
[----:B------:R-:W-:Y:S05]  /*6650*/  BSYNC B1 ;  /* 0x0000000000017941 */ /* 0x000fea0003800000 */
.L_x_8121:
        /* <DEDUP_REMOVED lines=91> */
.L_x_8126:
[----:B------:R-:W-:Y:S05]  /*6c10*/  BSYNC B0 ;  /* 0x0000000000007941 */ /* 0x000fea0003800000 */
.L_x_8125:
[C---:B------:R-:W-:Y:S04]  /*6c20*/  LEA R2, P0, R90.reuse, R106, 0x1 ;  /* 0x0000006a5a027211 */ /* 0x040fe800078008ff */
[----:B------:R-:W-:Y:S05]  /*6c30*/  LEA.HI.X R3, R90, R107, R89, 0x1, P0 ;  /* 0x0000006b5a037211 */ /* 0x000fea00000f0c59 */
[----:B-----5:R3:W-:Y:S04]  /*6c40*/  STG.E.128 [R2.64], R44 ;  /* 0x0000002c02007986 */ /* 0x0207e8000c101d06 */
.L_x_8120:
[----:B------:R-:W-:Y:S05]  /*6c50*/  BSYNC B2 ;  /* 0x0000000000027941 */ /* 0x000fea0003800000 */
.L_x_8119:
        /* <DEDUP_REMOVED lines=96> */
.L_x_8132:
[----:B------:R-:W-:Y:S05]  /*7260*/  BSYNC B0 ;  /* 0x0000000000007941 */ /* 0x000fea0003800000 */
.L_x_8131:
[C---:B------:R-:W-:Y:S02]  /*7270*/  IMAD R0, R165.reuse, c[0x0][0x19c], RZ ;  /* 0x00006700a5007a24 */ /* 0x040fe400078e02ff */
[----:B------:R-:W-:Y:S05]  /*7280*/  IMAD.WIDE.U32 R2, R165, c[0x0][0x198], R106 ;  /* 0x00006600a5027a25 */ /* 0x000fea00078e006a */
[----:B------:R-:W-:Y:S05]  /*7290*/  IADD3 R3, R3, R0, RZ ;  /* 0x0000000003037210 */ /* 0x000fea0007ffe0ff */
[----:B-----5:R3:W-:Y:S02]  /*72a0*/  STG.E.128 [R2.64], R44 ;  /* 0x0000002c02007986 */ /* 0x0207e4000c101d06 */
.L_x_8130:
[----:B------:R-:W-:Y:S05]  /*72b0*/  BSYNC B1 ;  /* 0x0000000000017941 */ /* 0x000fea0003800000 */
.L_x_8129:
        /* <DEDUP_REMOVED lines=91> */
.L_x_8134:
[----:B------:R-:W-:Y:S05]  /*7870*/  BSYNC B0 ;  /* 0x0000000000007941 */ /* 0x000fea0003800000 */
.L_x_8133:
[C---:B------:R-:W-:Y:S04]  /*7880*/  LEA R2, P0, R94.reuse, R106, 0x1 ;  /* 0x0000006a5e027211 */ /* 0x040fe800078008ff */
[----:B------:R-:W-:Y:S05]  /*7890*/  LEA.HI.X R3, R94, R107, R93, 0x1, P0 ;  /* 0x0000006b5e037211 */ /* 0x000fea00000f0c5d */
[----:B-----5:R3:W-:Y:S04]  /*78a0*/  STG.E.128 [R2.64], R44 ;  /* 0x0000002c02007986 */ /* 0x0207e8000c101d06 */
.L_x_8128:
[----:B------:R-:W-:Y:S05]  /*78b0*/  BSYNC B2 ;  /* 0x0000000000027941 */ /* 0x000fea0003800000 */
.L_x_8127:
        /* <DEDUP_REMOVED lines=8> */
.L_x_8084:
        /* <DEDUP_REMOVED lines=8> */
.L_x_8136:
[----:B------:R-:W-:Y:S05]  /*79c0*/  BSYNC B0 ;  /* 0x0000000000007941 */ /* 0x000fea0003800000 */
.L_x_8135:
        /* <DEDUP_REMOVED lines=16> */
.L_x_8138:
[----:B------:R-:W-:Y:S05]  /*7ad0*/  BSYNC B0 ;  /* 0x0000000000007941 */ /* 0x000fea0003800000 */
.L_x_8137:
        /* <DEDUP_REMOVED lines=16> */
.L_x_8140:
[----:B------:R-:W-:Y:S05]  /*7be0*/  BSYNC B0 ;  /* 0x0000000000007941 */ /* 0x000fea0003800000 */
.L_x_8139:
        /* <DEDUP_REMOVED lines=20> */
.L_x_8141:
[----:B------:R-:W-:Y:S05]  /*7d30*/  BSYNC B0 ;  /* 0x0000000000007941 */ /* 0x000fea0003800000 */
.L_x_8102:
        /* <DEDUP_REMOVED lines=80> */
.L_x_8142:
        /* <DEDUP_REMOVED lines=8> */
.L_x_8143:
[----:B------:R-:W-:Y:S04]  /*82c0*/  IADD3 R11, R11, -0x1, RZ ;  /* 0xffffffff0b0b7810 */ /* 0x000fe80007ffe0ff */
[----:B------:R-:W-:Y:S11]  /*82d0*/  ISETP.GT.AND P0, PT, R11, R77, PT ;  /* 0x0000004d0b00720c */ /* 0x000ff60003f04270 */
[----:B------:R-:W-:Y:S02]  /*82e0*/  @!UPT UIADD3 URZ, URZ, URZ, URZ ;  /* 0x0000003f3f3ff290 */ /* 0x000fe4000fffe03f */
[----:B------:R-:W-:-:S05]  /*82f0*/  @P0 BRA `(.L_x_8144) ;  /* 0xffffa40000000947 */ /* 0x000fca000383ffff */
.L_x_8075:
        /* <DEDUP_REMOVED lines=98> */
.L_x_8153:
[----:B------:R-:W-:Y:S05]  /*8920*/  BSYNC B0 ;  /* 0x0000000000007941 */ /* 0x000fea0003800000 */
.L_x_8152:
[----:B-----5:R3:W-:Y:S02]  /*8930*/  STS.128 [R160], R8 ;  /* 0x00000008a0007388 */ /* 0x0207e40000000c00 */
.L_x_8151:
[----:B------:R-:W-:Y:S05]  /*8940*/  BSYNC B1 ;  /* 0x0000000000017941 */ /* 0x000fea0003800000 */
.L_x_8150:
        /* <DEDUP_REMOVED lines=44> */
.L_x_8155:
[----:B------:R-:W-:Y:S05]  /*8c10*/  BSYNC B0 ;  /* 0x0000000000007941 */ /* 0x000fea0003800000 */
.L_x_8154:
[----:B-----5:R1:W-:Y:S02]  /*8c20*/  STS.128 [R160+0x2000], R8 ;  /* 0x00200008a0007388 */ /* 0x0203e40000000c00 */
.L_x_8149:
[----:B------:R-:W-:Y:S05]  /*8c30*/  BSYNC B2 ;  /* 0x0000000000027941 */ /* 0x000fea0003800000 */
.L_x_8148:
        /* <DEDUP_REMOVED lines=61> */
.L_x_8161:
[----:B------:R-:W-:Y:S05]  /*9010*/  BSYNC B0 ;  /* 0x0000000000007941 */ /* 0x000fea0003800000 */
.L_x_8160:
[----:B-----5:R3:W-:Y:S02]  /*9020*/  STS.128 [R160+0x800], R8 ;  /* 0x00080008a0007388 */ /* 0x0207e40000000c00 */
.L_x_8159:
[----:B------:R-:W-:Y:S05]  /*9030*/  BSYNC B1 ;  /* 0x0000000000017941 */ /* 0x000fea0003800000 */
.L_x_8158:
        /* <DEDUP_REMOVED lines=46> */
.L_x_8163:
[----:B------:R-:W-:Y:S05]  /*9320*/  BSYNC B0 ;  /* 0x0000000000007941 */ /* 0x000fea0003800000 */
.L_x_8162:
[----:B-----5:R3:W-:Y:S02]  /*9330*/  STS.128 [R160+0x2800], R8 ;  /* 0x00280008a0007388 */ /* 0x0207e40000000c00 */
.L_x_8157:
[----:B------:R-:W-:Y:S05]  /*9340*/  BSYNC B2 ;  /* 0x0000000000027941 */ /* 0x000fea0003800000 */
.L_x_8156:
        /* <DEDUP_REMOVED lines=60> */
.L_x_8169:
[----:B------:R-:W-:Y:S05]  /*9710*/  BSYNC B0 ;  /* 0x0000000000007941 */ /* 0x000fea0003800000 */
.L_x_8168:
[----:B-----5:R2:W-:Y:S02]  /*9720*/  STS.128 [R160+0x1000], R8 ;  /* 0x00100008a0007388 */ /* 0x0205e40000000c00 */
.L_x_8167:
[----:B------:R-:W-:Y:S05]  /*9730*/  BSYNC B1 ;  /* 0x0000000000017941 */ /* 0x000fea0003800000 */
.L_x_8166:
        /* <DEDUP_REMOVED lines=44> */
.L_x_8171:
[----:B------:R-:W-:Y:S05]  /*9a00*/  BSYNC B0 ;  /* 0x0000000000007941 */ /* 0x000fea0003800000 */
.L_x_8170:
[----:B-----5:R1:W-:Y:S02]  /*9a10*/  STS.128 [R160+0x3000], R28 ;  /* 0x0030001ca0007388 */ /* 0x0203e40000000c00 */
.L_x_8165:
[----:B------:R-:W-:Y:S05]  /*9a20*/  BSYNC B2 ;  /* 0x0000000000027941 */ /* 0x000fea0003800000 */
.L_x_8164:
        /* <DEDUP_REMOVED lines=59> */
.L_x_8176:
[----:B------:R-:W-:Y:S05]  /*9de0*/  BSYNC B0 ;  /* 0x0000000000007941 */ /* 0x000fea0003800000 */
.L_x_8175:
[----:B-----5:R3:W-:Y:S02]  /*9df0*/  STS.128 [R160+0x1800], R8 ;  /* 0x00180008a0007388 */ /* 0x0207e40000000c00 */
.L_x_8174:
[----:B------:R-:W-:Y:S05]  /*9e00*/  BSYNC B1 ;  /* 0x0000000000017941 */ /* 0x000fea0003800000 */
.L_x_8173:
        /* <DEDUP_REMOVED lines=44> */
.L_x_8178:
[----:B------:R-:W-:Y:S05]  /*a0d0*/  BSYNC B0 ;  /* 0x0000000000007941 */ /* 0x000fea0003800000 */
.L_x_8177:
[----:B-----5:R2:W-:Y:S01]  /*a0e0*/  STS.128 [R160+0x3800], R16 ;  /* 0x00380010a0007388 */ /* 0x0205e20000000c00 */
[----:B------:R-:W-:Y:S05]  /*a0f0*/  BRA `(.L_x_8172) ;  /* 0x0000353000007947 */ /* 0x000fea0003800000 */
.L_x_8147:
        /* <DEDUP_REMOVED lines=90> */
.L_x_8184:
[----:B------:R-:W-:Y:S05]  /*a6a0*/  BSYNC B0 ;  /* 0x0000000000007941 */ /* 0x000fea0003800000 */
.L_x_8183:
[----:B-----5:R3:W-:Y:S02]  /*a6b0*/  STS.128 [R160], R24 ;  /* 0x00000018a0007388 */ /* 0x0207e40000000c00 */
.L_x_8182:
[----:B------:R-:W-:Y:S05]  /*a6c0*/  BSYNC B1 ;  /* 0x0000000000017941 */ /* 0x000fea0003800000 */
.L_x_8181:
        /* <DEDUP_REMOVED lines=86> */
.L_x_8186:
[----:B------:R-:W-:Y:S05]  /*ac30*/  BSYNC B0 ;  /* 0x0000000000007941 */ /* 0x000fea0003800000 */
.L_x_8185:
[----:B-----5:R1:W-:Y:S02]  /*ac40*/  STS.128 [R160+0x2000], R24 ;  /* 0x00200018a0007388 */ /* 0x0203e40000000c00 */
.L_x_8180:
[----:B------:R-:W-:Y:S05]  /*ac50*/  BSYNC B2 ;  /* 0x0000000000027941 */ /* 0x000fea0003800000 */
.L_x_8179:
        /* <DEDUP_REMOVED lines=95> */
.L_x_8192:
[----:B------:R-:W-:Y:S05]  /*b250*/  BSYNC B0 ;  /* 0x0000000000007941 */ /* 0x000fea0003800000 */
.L_x_8191:
[----:B-----5:R3:W-:Y:S02]  /*b260*/  STS.128 [R160+0x800], R24 ;  /* 0x00080018a0007388 */ /* 0x0207e40000000c00 */
.L_x_8190:
[----:B------:R-:W-:Y:S05]  /*b270*/  BSYNC B1 ;  /* 0x0000000000017941 */ /* 0x000fea0003800000 */
.L_x_8189:
        /* <DEDUP_REMOVED lines=90> */
.L_x_8194:
[----:B------:R-:W-:Y:S05]  /*b820*/  BSYNC B0 ;  /* 0x0000000000007941 */ /* 0x000fea0003800000 */
.L_x_8193:
[----:B-----5:R1:W-:Y:S02]  /*b830*/  STS.128 [R160+0x2800], R4 ;  /* 0x00280004a0007388 */ /* 0x0203e40000000c00 */
.L_x_8188:
[----:B------:R-:W-:Y:S05]  /*b840*/  BSYNC B2 ;  /* 0x0000000000027941 */ /* 0x000fea0003800000 */
.L_x_8187:
        /* <DEDUP_REMOVED lines=96> */
.L_x_8200:
[----:B------:R-:W-:Y:S05]  /*be50*/  BSYNC B0 ;  /* 0x0000000000007941 */ /* 0x000fea0003800000 */
.L_x_8199:
[----:B-----5:R3:W-:Y:S02]  /*be60*/  STS.128 [R160+0x1000], R24 ;  /* 0x00100018a0007388 */ /* 0x0207e40000000c00 */
.L_x_8198:
[----:B------:R-:W-:Y:S05]  /*be70*/  BSYNC B1 ;  /* 0x0000000000017941 */ /* 0x000fea0003800000 */
.L_x_8197:
        /* <DEDUP_REMOVED lines=89> */
.L_x_8202:
[----:B------:R-:W-:Y:S05]  /*c410*/  BSYNC B0 ;  /* 0x0000000000007941 */ /* 0x000fea0003800000 */
.L_x_8201:
[----:B-----5:R3:W-:Y:S02]  /*c420*/  STS.128 [R160+0x3000], R24 ;  /* 0x00300018a0007388 */ /* 0x0207e40000000c00 */
.L_x_8196:
[----:B------:R-:W-:Y:S05]  /*c430*/  BSYNC B2 ;  /* 0x0000000000027941 */ /* 0x000fea0003800000 */
.L_x_8195:
        /* <DEDUP_REMOVED lines=94> */
.L_x_8206:
[----:B------:R-:W-:Y:S05]  /*ca20*/  BSYNC B0 ;  /* 0x0000000000007941 */ /* 0x000fea0003800000 */
.L_x_8205:
[----:B-----5:R1:W-:Y:S02]  /*ca30*/  STS.128 [R160+0x1800], R4 ;  /* 0x00180004a0007388 */ /* 0x0203e40000000c00 */
.L_x_8204:
[----:B------:R-:W-:Y:S05]  /*ca40*/  BSYNC B1 ;  /* 0x0000000000017941 */ /* 0x000fea0003800000 */
.L_x_8203:
        /* <DEDUP_REMOVED lines=94> */
.L_x_8208:
[----:B------:R-:W-:Y:S05]  /*d030*/  BSYNC B0 ;  /* 0x0000000000007941 */ /* 0x000fea0003800000 */
.L_x_8207:
[----:B-----5:R1:W-:Y:S01]  /*d040*/  STS.128 [R160+0x3800], R4 ;  /* 0x00380004a0007388 */ /* 0x0203e20000000c00 */
[----:B------:R-:W-:Y:S05]  /*d050*/  BRA `(.L_x_8172) ;  /* 0x000005d000007947 */ /* 0x000fea0003800000 */
.L_x_8146:
        /* <DEDUP_REMOVED lines=20> */
.L_x_8210:
[----:B------:R-:W-:Y:S05]  /*d1a0*/  BSYNC B0 ;  /* 0x0000000000007941 */ /* 0x000fea0003800000 */
.L_x_8209:
        /* <DEDUP_REMOVED lines=22> */
.L_x_8212:
[----:B------:R-:W-:Y:S05]  /*d310*/  BSYNC B0 ;  /* 0x0000000000007941 */ /* 0x000fea0003800000 */
.L_x_8211:
        /* <DEDUP_REMOVED lines=23> */
.L_x_8214:
[----:B------:R-:W-:Y:S05]  /*d490*/  BSYNC B0 ;  /* 0x0000000000007941 */ /* 0x000fea0003800000 */
.L_x_8213:
        /* <DEDUP_REMOVED lines=25> */
.L_x_8172:
[----:B------:R-:W-:Y:S05]  /*d630*/  BSYNC B3 ;  /* 0x0000000000037941 */ /* 0x000fea0003800000 */
.L_x_8145:
        /* <DEDUP_REMOVED lines=25> */
.L_x_8216:
[----:B------:R-:W-:Y:S05]  /*d7d0*/  BSYNC B0 ;  /* 0x0000000000007941 */ /* 0x000fea0003800000 */
.L_x_8215:
        /* <DEDUP_REMOVED lines=22> */
.L_x_8218:
[----:B------:R-:W-:Y:S05]  /*d940*/  BSYNC B0 ;  /* 0x0000000000007941 */ /* 0x000fea0003800000 */
.L_x_8217:
        /* <DEDUP_REMOVED lines=26> */
.L_x_8220:
[----:B------:R-:W-:Y:S05]  /*daf0*/  BSYNC B0 ;  /* 0x0000000000007941 */ /* 0x000fea0003800000 */
.L_x_8219:
        /* <DEDUP_REMOVED lines=30> */
.L_x_8222:
[----:B------:R-:W-:Y:S05]  /*dce0*/  BSYNC B0 ;  /* 0x0000000000007941 */ /* 0x000fea0003800000 */
.L_x_8221:
        /* <DEDUP_REMOVED lines=39> */
.L_x_8224:
[----:B-1----:R-:W-:Y:S05]  /*df60*/  BSYNC B0 ;  /* 0x0000000000007941 */ /* 0x002fea0003800000 */
.L_x_8223:
        /* <DEDUP_REMOVED lines=22> */
.L_x_8226:
[----:B------:R-:W-:Y:S05]  /*e0d0*/  BSYNC B0 ;  /* 0x0000000000007941 */ /* 0x000fea0003800000 */
.L_x_8225:
        /* <DEDUP_REMOVED lines=26> */
.L_x_8228:
[----:B------:R-:W-:Y:S05]  /*e280*/  BSYNC B0 ;  /* 0x0000000000007941 */ /* 0x000fea0003800000 */
.L_x_8227:
        /* <DEDUP_REMOVED lines=28> */
.L_x_8230:
[----:B------:R-:W-:Y:S05]  /*e450*/  BSYNC B0 ;  /* 0x0000000000007941 */ /* 0x000fea0003800000 */
.L_x_8229:
        /* <DEDUP_REMOVED lines=15> */
[----:B------:R-:W-:Y:S01]  /*e550*/  I2F R55, R54 ;  /* 0x0000003600377306 */ /* 0x000fe20000201400 */
[----:B------:R-:W-:-:S02]  /*e560*/  SHF.R.U32.HI R5, RZ, 0x3, R5 ;  /* 0x00000003ff057819 */ /* 0x000fc40000011605 */
[----:B------:R-:W-:Y:S02]  /*e570*/  LOP3.LUT R2, R63, 0x8, R2, 0xf8, !PT ;  /* 0x000000083f027812 */ /* 0x000fe400078ef802 */
[----:B------:R-:W-:Y:S02]  /*e580*/  SHF.R.U32.HI R63, RZ, 0x3, R63 ;  /* 0x00000003ff3f7819 */ /* 0x000fe4000001163f */
[----:B------:R-:W-:Y:S01]  /*e590*/  LOP3.LUT R149, R136, R5, RZ, 0x3c, !PT ;  /* 0x0000000588957212 */ /* 0x000fe200078e3cff */
[----:B------:R-:W-:Y:S01]  /*e5a0*/  IMAD R5, R50, 0x400, R49 ;  /* 0x0000040032057824 */ /* 0x000fe200078e0231 */
[----:B------:R-:W-:Y:S01]  /*e5b0*/  LOP3.LUT R48, R2, R63, RZ, 0x3c, !PT ;  /* 0x0000003f02307212 */ /* 0x000fe200078e3cff */
[----:B------:R-:W-:Y:S01]  /*e5c0*/  IMAD R50, R50, 0x10, R61 ;  /* 0x0000001032327824 */ /* 0x000fe200078e023d */
[----:B------:R-:W-:Y:S01]  /*e5d0*/  IADD3 R96, R54, 0x9, RZ ;  /* 0x0000000936607810 */ /* 0x000fe20007ffe0ff */
[----:B------:R-:W-:Y:S01]  /*e5e0*/  IMAD R149, R62, 0x200, R149 ;  /* 0x000002003e957824 */ /* 0x000fe200078e0295 */
[----:B------:R-:W-:Y:S01]  /*e5f0*/  IADD3 R106, R54, 0x18, RZ ;  /* 0x00000018366a7810 */ /* 0x000fe20007ffe0ff */
[----:B------:R-:W-:Y:S01]  /*e600*/  IMAD.IADD R150, R48, 0x1, R5 ;  /* 0x0000000130967824 */ /* 0x000fe200078e0205 */
[----:B------:R-:W-:Y:S01]  /*e610*/  I2F R99, R96 ;  /* 0x0000006000637306 */ /* 0x000fe20000201400 */
[----:B------:R-:W-:Y:S01]  /*e620*/  IMAD.SHL.U32 R149, R149, 0x2, RZ ;  /* 0x0000000295957824 */ /* 0x000fe200078e00ff */
[----:B------:R-:W-:Y:S01]  /*e630*/  IADD3 R108, R54, 0x19, RZ ;  /* 0x00000019366c7810 */ /* 0x000fe20007ffe0ff */
[----:B------:R-:W-:Y:S01]  /*e640*/  IMAD.SHL.U32 R150, R150, 0x2, RZ ;  /* 0x0000000296967824 */ /* 0x000fe200078e00ff */
[----:B------:R-:W-:-:S02]  /*e650*/  IADD3 R62, R54, 0x8, RZ ;  /* 0x00000008363e7810 */ /* 0x000fc40007ffe0ff */
        /* <DEDUP_REMOVED lines=8> */
[----:B------:R-:W-:Y:S01]  /*e6e0*/  LDSM.16.M88.4 R68, [R148] ;  /* 0x000000009444783b */ /* 0x000fe20000000200 */
[C---:B------:R-:W-:Y:S01]  /*e6f0*/  IMAD R146, R51.reuse, 0x2, R150 ;  /* 0x0000000233927824 */ /* 0x040fe200078e0296 */
[----:B------:R-:W-:Y:S01]  /*e700*/  IADD3 R60, R54, 0x1, RZ ;  /* 0x00000001363c7810 */ /* 0x000fe20007ffe0ff */
[----:B------:R-:W-:Y:S01]  /*e710*/  IMAD R145, R51, 0x2, R148 ;  /* 0x0000000233917824 */ /* 0x000fe200078e0294 */
[----:B------:R-:W-:Y:S01]  /*e720*/  LDSM.16.M88.4 R92, [R147] ;  /* 0x00000000935c783b */ /* 0x000fe20000000200 */
[----:B------:R-:W-:-:S02]  /*e730*/  SEL R2, R2, 0xffffffc0, !P2 ;  /* 0xffffffc002027807 */ /* 0x000fc40005000000 */
[----:B------:R-:W-:Y:S01]  /*e740*/  I2F R113, R108 ;  /* 0x0000006c00717306 */ /* 0x000fe20000201400 */
[----:B------:R-:W5:Y:S01]  /*e750*/  LDSM.16.M88.4 R32, [R149+0x4800] ;  /* 0x004800009520783b */ /* 0x000f620000000200 */
[C---:B------:R-:W-:Y:S01]  /*e760*/  IADD3 R100, R54.reuse, 0x11, RZ ;  /* 0x0000001136647810 */ /* 0x040fe20007ffe0ff */
[----:B------:R-:W-:Y:S01]  /*e770*/  IMAD.IADD R143, R149, 0x1, R2 ;  /* 0x00000001958f7824 */ /* 0x000fe200078e0202 */
[----:B------:R-:W-:Y:S01]  /*e780*/  IADD3 R98, R54, 0x10, RZ ;  /* 0x0000001036627810 */ /* 0x000fe20007ffe0ff */
[----:B------:R-:W1:Y:S01]  /*e790*/  LDSM.16.M88.4 R24, [R149+0x5000] ;  /* 0x005000009518783b */ /* 0x000e620000000200 */
[----:B------:R-:W-:Y:S01]  /*e7a0*/  IMAD.IADD R136, R2, 0x1, R147 ;  /* 0x0000000102887824 */ /* 0x000fe200078e0293 */
[C---:B------:R-:W-:Y:S01]  /*e7b0*/  IADD3 R110, R54.reuse, 0x20, RZ ;  /* 0x00000020366e7810 */ /* 0x040fe20007ffe0ff */
[----:B------:R-:W-:Y:S01]  /*e7c0*/  I2F R97, R62 ;  /* 0x0000003e00617306 */ /* 0x000fe20000201400 */
[----:B------:R-:W3:Y:S01]  /*e7d0*/  LDSM.16.M88.4 R72, [R149+0x5800] ;  /* 0x005800009548783b */ /* 0x000ee20000000200 */
[----:B------:R-:W-:-:S02]  /*e7e0*/  IADD3 R116, R54, 0x29, RZ ;  /* 0x0000002936747810 */ /* 0x000fc40007ffe0ff */
[C---:B------:R-:W-:Y:S01]  /*e7f0*/  IADD3 R120, R54.reuse, 0x38, RZ ;  /* 0x0000003836787810 */ /* 0x040fe20007ffe0ff */
[----:B------:R-:W-:Y:S01]  /*e800*/  LDSM.16.M88.4 R12, [R143+0x4000] ;  /* 0x004000008f0c783b */ /* 0x000fe20000000200 */
[C---:B------:R-:W-:Y:S02]  /*e810*/  IADD3 R114, R54.reuse, 0x28, RZ ;  /* 0x0000002836727810 */ /* 0x040fe40007ffe0ff */
[----:B------:R-:W-:Y:S01]  /*e820*/  I2F R63, R60 ;  /* 0x0000003c003f7306 */ /* 0x000fe20000201400 */
[----:B------:R-:W4:Y:S01]  /*e830*/  LDSM.16.M88.4 R16, [R146] ;  /* 0x000000009210783b */ /* 0x000f220000000200 */
[C---:B------:R-:W-:Y:S02]  /*e840*/  IADD3 R112, R54.reuse, 0x21, RZ ;  /* 0x0000002136707810 */ /* 0x040fe40007ffe0ff */
[C---:B------:R-:W-:Y:S01]  /*e850*/  IADD3 R118, R54.reuse, 0x30, RZ ;  /* 0x0000003036767810 */ /* 0x040fe20007ffe0ff */
[----:B------:R-:W1:Y:S01]  /*e860*/  LDSM.16.M88.4 R64, [R147+0x800] ;  /* 0x000800009340783b */ /* 0x000e620000000200 */
[----:B------:R-:W-:-:S02]  /*e870*/  IADD3 R122, R54, 0x39, RZ ;  /* 0x00000039367a7810 */ /* 0x000fc40007ffe0ff */
[----:B------:R-:W-:Y:S01]  /*e880*/  I2F R109, R100 ;  /* 0x00000064006d7306 */ /* 0x000fe20000201400 */
[----:B------:R-:W3:Y:S01]  /*e890*/  LDSM.16.M88.4 R44, [R147+0x1800] ;  /* 0x00180000932c783b */ /* 0x000ee20000000200 */
[C---:B------:R-:W-:Y:S02]  /*e8a0*/  IADD3 R139, R147.reuse, 0x800, RZ ;  /* 0x00000800938b7810 */ /* 0x040fe40007ffe0ff */
[C---:B------:R-:W-:Y:S01]  /*e8b0*/  IADD3 R138, R147.reuse, 0x1000, RZ ;  /* 0x00001000938a7810 */ /* 0x040fe20007ffe0ff */
[C---:B--2---:R-:W-:Y:S01]  /*e8c0*/  HMMA.16816.F32.BF16 R4, R88.reuse, R40, RZ ;  /* 0x000000285804723c */ /* 0x044fe200000418ff */
[----:B------:R-:W2:Y:S01]  /*e8d0*/  LDSM.16.M88.4 R56, [R147+0x1000] ;  /* 0x001000009338783b */ /* 0x000ea20000000200 */
[C---:B------:R-:W-:Y:S01]  /*e8e0*/  IADD3 R137, R147.reuse, 0x1800, RZ ;  /* 0x0000180093897810 */ /* 0x040fe20007ffe0ff */
[----:B------:R-:W-:Y:S01]  /*e8f0*/  I2F R107, R98 ;  /* 0x00000062006b7306 */ /* 0x000fe20000201400 */
[----:B------:R-:W-:Y:S01]  /*e900*/  IADD3 R134, R147, 0x2800, RZ ;  /* 0x0000280093867810 */ /* 0x000fe20007ffe0ff */
[----:B------:R-:W-:Y:S03]  /*e910*/  LDSM.16.M88.4 R76, [R145] ;  /* 0x00000000914c783b */ /* 0x000fe60000000200 */
[C---:B------:R-:W-:Y:S01]  /*e920*/  HMMA.16816.F32.BF16 R40, R88.reuse, R42, RZ ;  /* 0x0000002a5828723c */ /* 0x040fe200000418ff */
[----:B------:R-:W-:Y:S02]  /*e930*/  LDSM.16.M88.4 R8, [R143+0x4800] ;  /* 0x004800008f08783b */ /* 0x000fe40000000200 */
[----:B------:R-:W-:Y:S02]  /*e940*/  I2F R115, R110 ;  /* 0x0000006e00737306 */ /* 0x000fe40000201400 */
[----:B------:R-:W-:Y:S03]  /*e950*/  LDSM.16.M88.4 R84, [R143+0x5000] ;  /* 0x005000008f54783b */ /* 0x000fe60000000200 */
[----:B-----5:R-:W-:Y:S01]  /*e960*/  HMMA.16816.F32.BF16 R36, R88, R32, RZ ;  /* 0x000000205824723c */ /* 0x020fe200000418ff */
[----:B------:R-:W-:Y:S02]  /*e970*/  LDSM.16.M88.4 R80, [R143+0x5800] ;  /* 0x005800008f50783b */ /* 0x000fe40000000200 */
[----:B------:R-:W-:Y:S05]  /*e980*/  I2F R121, R116 ;  /* 0x0000007400797306 */ /* 0x000fea0000201400 */
[----:B------:R-:W-:Y:S03]  /*e990*/  HMMA.16816.F32.BF16 R4, R68, R92, R4 ;  /* 0x0000005c4404723c */ /* 0x000fe60000041804 */
[----:B------:R-:W-:Y:S05]  /*e9a0*/  I2F R133, R120 ;  /* 0x0000007800857306 */ /* 0x000fea0000201400 */
[C---:B-1----:R-:W-:Y:S03]  /*e9b0*/  HMMA.16816.F32.BF16 R28, R88.reuse, R24, RZ ;  /* 0x00000018581c723c */ /* 0x042fe600000418ff */
[----:B------:R-:W-:Y:S05]  /*e9c0*/  I2F R119, R114 ;  /* 0x0000007200777306 */ /* 0x000fea0000201400 */
[C---:B------:R-:W-:Y:S03]  /*e9d0*/  HMMA.16816.F32.BF16 R32, R88.reuse, R34, RZ ;  /* 0x000000225820723c */ /* 0x040fe600000418ff */
[----:B------:R-:W-:Y:S05]  /*e9e0*/  I2F R117, R112 ;  /* 0x0000007000757306 */ /* 0x000fea0000201400 */
[C---:B------:R-:W-:Y:S03]  /*e9f0*/  HMMA.16816.F32.BF16 R24, R88.reuse, R26, RZ ;  /* 0x0000001a5818723c */ /* 0x040fe600000418ff */
[----:B------:R-:W-:Y:S05]  /*ea00*/  I2F R131, R118 ;  /* 0x0000007600837306 */ /* 0x000fea0000201400 */
[----:B---3--:R-:W-:Y:S03]  /*ea10*/  HMMA.16816.F32.BF16 R20, R88, R72, RZ ;  /* 0x000000485814723c */ /* 0x008fe600000418ff */
[----:B------:R-:W-:Y:S05]  /*ea20*/  I2F R135, R122 ;  /* 0x0000007a00877306 */ /* 0x000fea0000201400 */
[----:B------:R-:W-:Y:S01]  /*ea30*/  HMMA.16816.F32.BF16 R40, R68, R94, R40 ;  /* 0x0000005e4428723c */ /* 0x000fe20000041828 */
[----:B------:R-:W-:Y:S07]  /*ea40*/  LDSM.16.M88.4 R92, [R149+0x7000] ;  /* 0x00700000955c783b */ /* 0x000fee0000000200 */
[----:B------:R-:W-:Y:S01]  /*ea50*/  HMMA.16816.F32.BF16 R88, R88, R74, RZ ;  /* 0x0000004a5858723c */ /* 0x000fe200000418ff */
[----:B------:R-:W1:Y:S07]  /*ea60*/  LDSM.16.M88.4 R72, [R136] ;  /* 0x000000008848783b */ /* 0x000e6e0000000200 */
[C---:B----4-:R-:W-:Y:S08]  /*ea70*/  HMMA.16816.F32.BF16 R4, R16.reuse, R12, R4 ;  /* 0x0000000c1004723c */ /* 0x050ff00000041804 */
[----:B------:R-:W-:Y:S01]  /*ea80*/  HMMA.16816.F32.BF16 R40, R16, R14, R40 ;  /* 0x0000000e1028723c */ /* 0x000fe20000041828 */
[----:B------:R-:W-:Y:S07]  /*ea90*/  LDSM.16.M88.4 R12, [R147+0x2000] ;  /* 0x00200000930c783b */ /* 0x000fee0000000200 */
[C---:B------:R-:W-:Y:S08]  /*eaa0*/  HMMA.16816.F32.BF16 R36, R68.reuse, R64, R36 ;  /* 0x000000404424723c */ /* 0x040ff00000041824 */
[C---:B------:R-:W-:Y:S01]  /*eab0*/  HMMA.16816.F32.BF16 R32, R68.reuse, R66, R32 ;  /* 0x000000424420723c */ /* 0x040fe20000041820 */
[----:B------:R-:W-:Y:S07]  /*eac0*/  LDSM.16.M88.4 R64, [R150+0x2000] ;  /* 0x002000009640783b */ /* 0x000fee0000000200 */
[C---:B------:R-:W-:Y:S08]  /*ead0*/  HMMA.16816.F32.BF16 R20, R68.reuse, R44, R20 ;  /* 0x0000002c4414723c */ /* 0x040ff00000041814 */
[C---:B------:R-:W-:Y:S01]  /*eae0*/  HMMA.16816.F32.BF16 R88, R68.reuse, R46, R88 ;  /* 0x0000002e4458723c */ /* 0x040fe20000041858 */
[----:B------:R-:W3:Y:S07]  /*eaf0*/  LDSM.16.M88.4 R44, [R149+0x6000] ;  /* 0x00600000952c783b */ /* 0x000eee0000000200 */
[C---:B--2---:R-:W-:Y:S08]  /*eb00*/  HMMA.16816.F32.BF16 R28, R68.reuse, R56, R28 ;  /* 0x00000038441c723c */ /* 0x044ff0000004181c */
[----:B------:R-:W-:Y:S01]  /*eb10*/  HMMA.16816.F32.BF16 R24, R68, R58, R24 ;  /* 0x0000003a4418723c */ /* 0x000fe20000041818 */
[----:B------:R-:W2:Y:S04]  /*eb20*/  LDSM.16.M88.4 R56, [R136+0x800] ;  /* 0x000800008838783b */ /* 0x000ea80000000200 */
        /* <DEDUP_REMOVED lines=12> */
[C---:B---3--:R-:W-:Y:S08]  /*ebf0*/  HMMA.16816.F32.BF16 R4, R64.reuse, R44, R4 ;  /* 0x0000002c4004723c */ /* 0x048ff00000041804 */
[----:B------:R-:W-:Y:S01]  /*ec00*/  HMMA.16816.F32.BF16 R40, R64, R46, R40 ;  /* 0x0000002e4028723c */ /* 0x000fe20000041828 */
[----:B------:R-:W-:Y:S07]  /*ec10*/  LDSM.16.M88.4 R44, [R147+0x2800] ;  /* 0x00280000932c783b */ /* 0x000fee0000000200 */
[C---:B--2---:R-:W-:Y:S08]  /*ec20*/  HMMA.16816.F32.BF16 R36, R76.reuse, R56, R36 ;  /* 0x000000384c24723c */ /* 0x044ff00000041824 */
        /* <DEDUP_REMOVED lines=31> */
[----:B------:R-:W-:Y:S02]  /*ee20*/  HMMA.16816.F32.BF16 R24, R64, R94, R24 ;  /* 0x0000005e4018723c */ /* 0x000fe40000041818 */
[----:B------:R-:W-:Y:S06]  /*ee30*/  MUFU.TANH R57, R57 ;  /* 0x0000003900397308 */ /* 0x000fec0000002400 */
[----:B------:R-:W-:Y:S01]  /*ee40*/  HMMA.16816.F32.BF16 R40, R28, R82, R40 ;  /* 0x000000521c28723c */ /* 0x000fe20000041828 */
[----:B------:R-:W3:Y:S01]  /*ee50*/  LDSM.16.M88.4 R80, [R143+0x7000] ;  /* 0x007000008f50783b */ /* 0x000ee20000000200 */
[----:B------:R-:W-:Y:S06]  /*ee60*/  MUFU.TANH R132, R132 ;  /* 0x0000008400847308 */ /* 0x000fec0000002400 */
[C---:B-1----:R-:W-:Y:S02]  /*ee70*/  HMMA.16816.F32.BF16 R20, R76.reuse, R44, R20 ;  /* 0x0000002c4c14723c */ /* 0x042fe40000041814 */
[----:B------:R-:W-:Y:S06]  /*ee80*/  MUFU.TANH R56, R56 ;  /* 0x0000003800387308 */ /* 0x000fec0000002400 */
[----:B------:R-:W-:Y:S07]  /*ee90*/  HMMA.16816.F32.BF16 R88, R76, R46, R88 ;  /* 0x0000002e4c58723c */ /* 0x000fee0000041858 */
[----:B------:R-:W-:Y:S01]  /*eea0*/  IADD3 R47, R50, 0x1, R163 ;  /* 0x00000001322f7810 */ /* 0x000fe20007ffe0a3 */
[----:B------:R-:W-:Y:S01]  /*eeb0*/  HMMA.16816.F32.BF16 R36, R28, R68, R36 ;  /* 0x000000441c24723c */ /* 0x000fe20000041824 */
[----:B------:R-:W-:-:S02]  /*eec0*/  FMUL.FTZ R41, R41, c[0x0][0x2ec] ;  /* 0x0000bb0029297a20 */ /* 0x000fc40000410000 */
[----:B------:R-:W-:Y:S01]  /*eed0*/  IADD3 R2, R52, R47, -R156 ;  /* 0x0000002f34027210 */ /* 0x000fe20007ffe89c */
[----:B------:R-:W-:Y:S02]  /*eee0*/  FMUL.FTZ R40, R40, c[0x0][0x2ec] ;  /* 0x0000bb0028287a20 */ /* 0x000fe40000410000 */
[----:B------:R-:W-:Y:S01]  /*eef0*/  FMUL.FTZ R43, R43, c[0x0][0x2ec] ;  /* 0x0000bb002b2b7a20 */ /* 0x000fe20000410000 */
[----:B------:R-:W-:Y:S01]  /*ef00*/  MUFU.TANH R41, R41 ;  /* 0x0000002900297308 */ /* 0x000fe20000002400 */
[----:B--2---:R-:W-:Y:S01]  /*ef10*/  HMMA.16816.F32.BF16 R20, R64, R4, R20 ;  /* 0x000000044014723c */ /* 0x004fe20000041814 */
[----:B------:R-:W-:Y:S01]  /*ef20*/  IADD3 R103, R2, c[0x0][0x2e8], RZ ;  /* 0x0000ba0002677a10 */ /* 0x000fe20007ffe0ff */
[----:B------:R-:W-:Y:S01]  /*ef30*/  FMUL.FTZ R42, R42, c[0x0][0x2ec] ;  /* 0x0000bb002a2a7a20 */ /* 0x000fe20000410000 */
[----:B------:R-:W-:Y:S02]  /*ef40*/  LOP3.LUT R2, R48, R49, RZ, 0xfc, !PT ;  /* 0x0000003130027212 */ /* 0x000fe400078efcff */
[----:B------:R-:W-:-:S02]  /*ef50*/  IADD3 R47, R103, 0x8, RZ ;  /* 0x00000008672f7810 */ /* 0x000fc40007ffe0ff */
[----:B------:R-:W-:Y:S01]  /*ef60*/  MUFU.TANH R40, R40 ;  /* 0x0000002800287308 */ /* 0x000fe20000002400 */
[----:B------:R-:W-:Y:S01]  /*ef70*/  HMMA.16816.F32.BF16 R88, R64, R6, R88 ;  /* 0x000000064058723c */ /* 0x000fe20000041858 */
[----:B------:R-:W-:Y:S01]  /*ef80*/  LDSM.16.M88.4 R4, [R136+0x3800] ;  /* 0x003800008804783b */ /* 0x000fe20000000200 */
[-C--:B------:R-:W-:Y:S02]  /*ef90*/  IMNMX R103, R103, R52.reuse, PT ;  /* 0x0000003467677217 */ /* 0x080fe40003800200 */
[----:B------:R-:W-:Y:S02]  /*efa0*/  IMNMX R124, R47, R52, PT ;  /* 0x000000342f7c7217 */ /* 0x000fe40003800200 */
[-C--:B------:R-:W-:Y:S01]  /*efb0*/  ISETP.GE.AND P6, PT, R96, R103.reuse, PT ;  /* 0x000000676000720c */ /* 0x080fe20003fc6270 */
[----:B------:R-:W1:Y:S01]  /*efc0*/  MUFU.TANH R43, R43 ;  /* 0x0000002b002b7308 */ /* 0x000e620000002400 */
[----:B------:R-:W-:Y:S01]  /*efd0*/  HMMA.16816.F32.BF16 R24, R8, R58, R24 ;  /* 0x0000003a0818723c */ /* 0x000fe20000041818 */
[----:B------:R-:W-:Y:S01]  /*efe0*/  FMUL.FTZ R44, R36, c[0x0][0x2ec] ;  /* 0x0000bb00242c7a20 */ /* 0x000fe20000410000 */
[-C--:B------:R-:W-:Y:S01]  /*eff0*/  ISETP.GE.AND P4, PT, R62, R103.reuse, PT ;  /* 0x000000673e00720c */ /* 0x080fe20003f86270 */
[----:B------:R-:W-:Y:S01]  /*f000*/  FMUL.FTZ R45, R37, c[0x0][0x2ec] ;  /* 0x0000bb00252d7a20 */ /* 0x000fe20000410000 */
[C---:B------:R-:W-:Y:S01]  /*f010*/  ISETP.GE.AND P5, PT, R60.reuse, R103, PT ;  /* 0x000000673c00720c */ /* 0x040fe20003fa6270 */
[----:B------:R-:W-:Y:S01]  /*f020*/  FMUL.FTZ R46, R39, c[0x0][0x2ec] ;  /* 0x0000bb00272e7a20 */ /* 0x000fe20000410000 */
[-C--:B------:R-:W-:Y:S01]  /*f030*/  ISETP.GE.AND P0, PT, R60, R124.reuse, PT ;  /* 0x0000007c3c00720c */ /* 0x080fe20003f06270 */
[----:B------:R-:W-:Y:S01]  /*f040*/  FMUL.FTZ R58, R38, c[0x0][0x2ec] ;  /* 0x0000bb00263a7a20 */ /* 0x000fe20000410000 */
[----:B------:R-:W-:Y:S01]  /*f050*/  HMMA.16816.F32.BF16 R72, R32, R14, R72 ;  /* 0x0000000e2048723c */ /* 0x000fe20000041848 */
[----:B------:R-:W2:Y:S01]  /*f060*/  LDSM.16.M88.4 R36, [R143+0x7800] ;  /* 0x007800008f24783b */ /* 0x000ea20000000200 */
[----:B------:R-:W4:Y:S01]  /*f070*/  MUFU.TANH R45, R45 ;  /* 0x0000002d002d7308 */ /* 0x000f220000002400 */
[----:B------:R-:W-:-:S02]  /*f080*/  ISETP.GE.AND P2, PT, R96, R124, PT ;  /* 0x0000007c6000720c */ /* 0x000fc40003f46270 */
[----:B------:R-:W5:Y:S01]  /*f090*/  LDSM.16.M88.4 R12, [R136+0x3000] ;  /* 0x00300000880c783b */ /* 0x000f620000000200 */
[----:B------:R-:W-:Y:S01]  /*f0a0*/  ISETP.GE.AND P1, PT, R62, R124, PT ;  /* 0x0000007c3e00720c */ /* 0x000fe20003f26270 */
[----:B-1----:R-:W-:Y:S01]  /*f0b0*/  FFMA.FTZ R43, R0, R99, R43 ;  /* 0x00000063002b7223 */ /* 0x002fe2000001002b */
[----:B------:R-:W-:Y:S01]  /*f0c0*/  HMMA.16816.F32.BF16 R20, R8, R16, R20 ;  /* 0x000000100814723c */ /* 0x000fe20000041814 */
[----:B------:R-:W-:-:S04]  /*f0d0*/  DEPBAR.LE SB0, 0x0 ;  /* 0x000080000000791a */ /* 0x000fc80000000000 */
[----:B------:R-:W1:Y:S03]  /*f0e0*/  MUFU.TANH R44, R44 ;  /* 0x0000002c002c7308 */ /* 0x000e660000002400 */
[----:B------:R-:W-:Y:S05]  /*f0f0*/  HMMA.16816.F32.BF16 R88, R8, R18, R88 ;  /* 0x000000120858723c */ /* 0x000fea0000041858 */
[----:B------:R-:W-:Y:S02]  /*f100*/  MUFU.TANH R58, R58 ;  /* 0x0000003a003a7308 */ /* 0x000fe40000002400 */
[C---:B------:R-:W-:Y:S01]  /*f110*/  FFMA.FTZ R8, R0.reuse, R97, R40 ;  /* 0x0000006100087223 */ /* 0x040fe20000010028 */
[----:B---3--:R-:W-:Y:S01]  /*f120*/  HMMA.16816.F32.BF16 R24, R32, R82, R24 ;  /* 0x000000522018723c */ /* 0x008fe20000041818 */
[----:B------:R-:W-:-:S02]  /*f130*/  FFMA.FTZ R9, R0, R63, R123 ;  /* 0x0000003f00097223 */ /* 0x000fc4000001007b */
[C---:B----4-:R-:W-:Y:S02]  /*f140*/  FFMA.FTZ R11, R0.reuse, R109, R45 ;  /* 0x0000006d000b7223 */ /* 0x050fe4000001002d */
[----:B------:R-:W3:Y:S01]  /*f150*/  MUFU.TANH R42, R42 ;  /* 0x0000002a002a7308 */ /* 0x000ee20000002400 */
[----:B------:R-:W-:Y:S01]  /*f160*/  FSEL R9, R9, -INF , !P5 ;  /* 0xff80000009097808 */ /* 0x000fe20006800000 */
[----:B-1----:R-:W-:Y:S01]  /*f170*/  FFMA.FTZ R19, R0, R107, R44 ;  /* 0x0000006b00137223 */ /* 0x002fe2000001002c */
[----:B------:R-:W-:Y:S01]  /*f180*/  HMMA.16816.F32.BF16 R84, R32, R80, R84 ;  /* 0x000000502054723c */ /* 0x000fe20000041854 */
[----:B------:R-:W-:-:S04]  /*f190*/  ISETP.GE.AND P5, PT, R98, R103, PT ;  /* 0x000000676200720c */ /* 0x000fc80003fa6270 */
[----:B------:R-:W1:Y:S01]  /*f1a0*/  MUFU.TANH R46, R46 ;  /* 0x0000002e002e7308 */ /* 0x000e620000002400 */
[----:B------:R-:W-:Y:S02]  /*f1b0*/  FSEL R19, R19, -INF , !P5 ;  /* 0xff80000013137808 */ /* 0x000fe40006800000 */
[----:B------:R-:W-:Y:S01]  /*f1c0*/  HMMA.16816.F32.BF16 R72, R28, R70, R72 ;  /* 0x000000461c48723c */ /* 0x000fe20000041848 */
[----:B------:R-:W-:Y:S01]  /*f1d0*/  ISETP.GE.AND P5, PT, R108, R103, PT ;  /* 0x000000676c00720c */ /* 0x000fe20003fa6270 */
[----:B---3--:R-:W-:-:S06]  /*f1e0*/  FFMA.FTZ R18, R0, R97, R42 ;  /* 0x0000006100127223 */ /* 0x008fcc000001002a */
[----:B--2---:R-:W-:Y:S01]  /*f1f0*/  HMMA.16816.F32.BF16 R20, R32, R36, R20 ;  /* 0x000000242014723c */ /* 0x004fe20000041814 */
[----:B------:R-:W-:Y:S02]  /*f200*/  FSEL R18, R18, -INF , !P1 ;  /* 0xff80000012127808 */ /* 0x000fe40004800000 */
[----:B------:R-:W-:Y:S01]  /*f210*/  ISETP.GE.AND P1, PT, R100, R124, PT ;  /* 0x0000007c6400720c */ /* 0x000fe20003f26270 */
[----:B-1----:R-:W-:-:S04]  /*f220*/  FFMA.FTZ R10, R0, R109, R46 ;  /* 0x0000006d000a7223 */ /* 0x002fc8000001002e */
[----:B------:R-:W-:Y:S01]  /*f230*/  HMMA.16816.F32.BF16 R88, R32, R38, R88 ;  /* 0x000000262058723c */ /* 0x000fe20000041858 */
[----:B------:R-:W-:Y:S01]  /*f240*/  FSEL R10, R10, -INF , !P1 ;  /* 0xff8000000a0a7808 */ /* 0x000fe20004800000 */
[----:B------:R-:W-:Y:S01]  /*f250*/  BAR.SYNC.DEFER_BLOCKING 0x0 ;  /* 0x0000000000007b1d */ /* 0x000fe20000010000 */
[----:B------:R-:W-:-:S05]  /*f260*/  ISETP.GE.AND P1, PT, R110, R124, PT ;  /* 0x0000007c6e00720c */ /* 0x000fca0003f26270 */
[----:B-----5:R-:W-:Y:S01]  /*f270*/  HMMA.16816.F32.BF16 R24, R28, R14, R24 ;  /* 0x0000000e1c18723c */ /* 0x020fe20000041818 */
[----:B------:R-:W-:Y:S02]  /*f280*/  FMUL.FTZ R17, R75, c[0x0][0x2ec] ;  /* 0x0000bb004b117a20 */ /* 0x000fe40000410000 */
[----:B------:R-:W-:-:S04]  /*f290*/  FMUL.FTZ R16, R74, c[0x0][0x2ec] ;  /* 0x0000bb004a107a20 */ /* 0x000fc80000410000 */
[----:B------:R-:W-:Y:S01]  /*f2a0*/  MUFU.TANH R17, R17 ;  /* 0x0000001100117308 */ /* 0x000fe20000002400 */
[----:B------:R-:W-:Y:S01]  /*f2b0*/  HMMA.16816.F32.BF16 R84, R28, R12, R84 ;  /* 0x0000000c1c54723c */ /* 0x000fe20000041854 */
[----:B------:R-:W-:-:S05]  /*f2c0*/  FFMA.FTZ R14, R0, R63, R57 ;  /* 0x0000003f000e7223 */ /* 0x000fca0000010039 */
[----:B------:R-:W-:Y:S01]  /*f2d0*/  FSEL R14, R14, -INF , !P0 ;  /* 0xff8000000e0e7808 */ /* 0x000fe20004000000 */
[----:B------:R-:W-:Y:S01]  /*f2e0*/  FMUL.FTZ R12, R72, c[0x0][0x2ec] ;  /* 0x0000bb00480c7a20 */ /* 0x000fe20000410000 */
[----:B------:R-:W-:Y:S01]  /*f2f0*/  HMMA.16816.F32.BF16 R20, R28, R4, R20 ;  /* 0x000000041c14723c */ /* 0x000fe20000041814 */
[----:B------:R-:W-:Y:S01]  /*f300*/  FMUL.FTZ R13, R73, c[0x0][0x2ec] ;  /* 0x0000bb00490d7a20 */ /* 0x000fe20000410000 */
[----:B------:R-:W-:Y:S01]  /*f310*/  MUFU.TANH R16, R16 ;  /* 0x0000001000107308 */ /* 0x000fe20000002400 */
[----:B------:R-:W-:-:S04]  /*f320*/  ISETP.GE.AND P0, PT, R98, R124, PT ;  /* 0x0000007c6200720c */ /* 0x000fc80003f06270 */
[----:B------:R-:W-:Y:S01]  /*f330*/  FSEL R5, R8, -INF , !P4 ;  /* 0xff80000008057808 */ /* 0x000fe20006000000 */
[----:B------:R-:W-:Y:S01]  /*f340*/  HMMA.16816.F32.BF16 R88, R28, R6, R88 ;  /* 0x000000061c58723c */ /* 0x000fe20000041858 */
[----:B------:R-:W-:Y:S01]  /*f350*/  FMUL.FTZ R4, R25, c[0x0][0x2ec] ;  /* 0x0000bb0019047a20 */ /* 0x000fe20000410000 */
[----:B------:R-:W1:Y:S01]  /*f360*/  MUFU.TANH R12, R12 ;  /* 0x0000000c000c7308 */ /* 0x000e620000002400 */
[----:B------:R-:W-:Y:S01]  /*f370*/  FFMA.FTZ R25, R0, R99, R41 ;  /* 0x0000006300197223 */ /* 0x000fe20000010029 */
[-C--:B------:R-:W-:Y:S01]  /*f380*/  ISETP.GE.AND P4, PT, R100, R103.reuse, PT ;  /* 0x000000676400720c */ /* 0x080fe20003f86270 */
[----:B------:R-:W-:Y:S02]  /*f390*/  FMUL.FTZ R26, R26, c[0x0][0x2ec] ;  /* 0x0000bb001a1a7a20 */ /* 0x000fe40000410000 */
[----:B------:R-:W-:Y:S01]  /*f3a0*/  FMUL.FTZ R24, R24, c[0x0][0x2ec] ;  /* 0x0000bb0018187a20 */ /* 0x000fe20000410000 */
[----:B------:R-:W-:Y:S01]  /*f3b0*/  FSEL R25, R25, -INF , !P6 ;  /* 0xff80000019197808 */ /* 0x000fe20007000000 */
[----:B------:R-:W-:Y:S01]  /*f3c0*/  FMUL.FTZ R84, R84, c[0x0][0x2ec] ;  /* 0x0000bb0054547a20 */ /* 0x000fe20000410000 */
[----:B------:R1:W-:Y:S01]  /*f3d0*/  MUFU.TANH R41, R4 ;  /* 0x0000000400297308 */ /* 0x0003e20000002400 */
[-C--:B------:R-:W-:Y:S01]  /*f3e0*/  ISETP.GE.AND P6, PT, R106, R103.reuse, PT ;  /* 0x000000676a00720c */ /* 0x080fe20003fc6270 */
[----:B------:R-:W-:Y:S01]  /*f3f0*/  FMUL.FTZ R37, R86, c[0x0][0x2ec] ;  /* 0x0000bb0056257a20 */ /* 0x000fe20000410000 */
[----:B------:R-:W-:Y:S01]  /*f400*/  FSEL R11, R11, -INF , !P4 ;  /* 0xff8000000b0b7808 */ /* 0x000fe20006000000 */
[----:B------:R-:W-:Y:S01]  /*f410*/  FMUL.FTZ R47, R87, c[0x0][0x2ec] ;  /* 0x0000bb00572f7a20 */ /* 0x000fe20000410000 */
[----:B------:R-:W-:Y:S01]  /*f420*/  ISETP.GE.AND P4, PT, R110, R103, PT ;  /* 0x000000676e00720c */ /* 0x000fe20003f86270 */
[----:B------:R-:W-:-:S02]  /*f430*/  FMUL.FTZ R28, R21, c[0x0][0x2ec] ;  /* 0x0000bb00151c7a20 */ /* 0x000fc40000410000 */
[----:B------:R-:W2:Y:S01]  /*f440*/  MUFU.TANH R13, R13 ;  /* 0x0000000d000d7308 */ /* 0x000ea20000002400 */
[----:B------:R-:W-:Y:S02]  /*f450*/  FMUL.FTZ R85, R85, c[0x0][0x2ec] ;  /* 0x0000bb0055557a20 */ /* 0x000fe40000410000 */
[----:B------:R-:W-:Y:S02]  /*f460*/  FMUL.FTZ R27, R27, c[0x0][0x2ec] ;  /* 0x0000bb001b1b7a20 */ /* 0x000fe40000410000 */
[----:B------:R-:W-:Y:S02]  /*f470*/  FFMA.FTZ R8, R0, R107, R58 ;  /* 0x0000006b00087223 */ /* 0x000fe4000001003a */
[----:B------:R-:W-:Y:S01]  /*f480*/  FMUL.FTZ R20, R20, c[0x0][0x2ec] ;  /* 0x0000bb0014147a20 */ /* 0x000fe20000410000 */
[----:B------:R-:W3:Y:S01]  /*f490*/  MUFU.TANH R15, R84 ;  /* 0x00000054000f7308 */ /* 0x000ee20000002400 */
[-C--:B-1----:R-:W-:Y:S01]  /*f4a0*/  FFMA.FTZ R4, R0, R111.reuse, R12 ;  /* 0x0000006f00047223 */ /* 0x082fe2000001000c */
[----:B------:R-:W-:Y:S01]  /*f4b0*/  FSEL R8, R8, -INF , !P0 ;  /* 0xff80000008087808 */ /* 0x000fe20004000000 */
[----:B------:R-:W-:Y:S01]  /*f4c0*/  FFMA.FTZ R16, R0, R111, R16 ;  /* 0x0000006f00107223 */ /* 0x000fe20000010010 */
[-C--:B------:R-:W-:Y:S01]  /*f4d0*/  ISETP.GE.AND P0, PT, R108, R124.reuse, PT ;  /* 0x0000007c6c00720c */ /* 0x080fe20003f06270 */
[----:B------:R-:W-:Y:S01]  /*f4e0*/  FMUL.FTZ R23, R23, c[0x0][0x2ec] ;  /* 0x0000bb0017177a20 */ /* 0x000fe20000410000 */
[----:B------:R-:W-:Y:S01]  /*f4f0*/  FSEL R21, R4, -INF , !P6 ;  /* 0xff80000004157808 */ /* 0x000fe20007000000 */
[----:B------:R-:W-:Y:S01]  /*f500*/  FFMA.FTZ R4, R0, R113, R17 ;  /* 0x0000007100047223 */ /* 0x000fe20000010011 */
[----:B------:R-:W1:Y:S01]  /*f510*/  MUFU.TANH R37, R37 ;  /* 0x0000002500257308 */ /* 0x000e620000002400 */
[----:B------:R-:W-:Y:S01]  /*f520*/  FMUL.FTZ R17, R88, c[0x0][0x2ec] ;  /* 0x0000bb0058117a20 */ /* 0x000fe20000410000 */
[----:B------:R-:W-:Y:S01]  /*f530*/  ISETP.GE.AND P6, PT, R112, R103, PT ;  /* 0x000000677000720c */ /* 0x000fe20003fc6270 */
[----:B--2---:R-:W-:Y:S01]  /*f540*/  FFMA.FTZ R7, R0, R113, R13 ;  /* 0x0000007100077223 */ /* 0x004fe2000001000d */
[----:B------:R-:W-:Y:S01]  /*f550*/  FSEL R4, R4, -INF , !P0 ;  /* 0xff80000004047808 */ /* 0x000fe20004000000 */
[----:B------:R-:W-:Y:S01]  /*f560*/  FMUL.FTZ R13, R22, c[0x0][0x2ec] ;  /* 0x0000bb00160d7a20 */ /* 0x000fe20000410000 */
[----:B------:R-:W-:Y:S01]  /*f570*/  ISETP.GE.AND P0, PT, R114, R124, PT ;  /* 0x0000007c7200720c */ /* 0x000fe20003f06270 */
[C---:B------:R-:W-:Y:S01]  /*f580*/  FFMA.FTZ R41, R0.reuse, R121, R41 ;  /* 0x0000007900297223 */ /* 0x040fe20000010029 */
[----:B------:R-:W2:Y:S01]  /*f590*/  MUFU.TANH R17, R17 ;  /* 0x0000001100117308 */ /* 0x000ea20000002400 */
[----:B---3--:R-:W-:Y:S01]  /*f5a0*/  FFMA.FTZ R15, R0, R115, R15 ;  /* 0x00000073000f7223 */ /* 0x008fe2000001000f */
[----:B------:R-:W-:Y:S01]  /*f5b0*/  FSEL R7, R7, -INF , !P5 ;  /* 0xff80000007077808 */ /* 0x000fe20006800000 */
[----:B------:R-:W-:Y:S01]  /*f5c0*/  FMUL.FTZ R90, R90, c[0x0][0x2ec] ;  /* 0x0000bb005a5a7a20 */ /* 0x000fe20000410000 */
[----:B------:R-:W-:Y:S01]  /*f5d0*/  ISETP.GE.AND P5, PT, R114, R103, PT ;  /* 0x000000677200720c */ /* 0x000fe20003fa6270 */
[----:B------:R-:W-:Y:S01]  /*f5e0*/  FMUL.FTZ R91, R91, c[0x0][0x2ec] ;  /* 0x0000bb005b5b7a20 */ /* 0x000fe20000410000 */
[----:B------:R-:W-:-:S02]  /*f5f0*/  FSEL R123, R15, -INF , !P4 ;  /* 0xff8000000f7b7808 */ /* 0x000fc40006000000 */
[----:B------:R3:W4:Y:S01]  /*f600*/  MUFU.TANH R40, R24 ;  /* 0x0000001800287308 */ /* 0x0007220000002400 */
[----:B------:R-:W-:Y:S01]  /*f610*/  ISETP.GE.AND P4, PT, R116, R103, PT ;  /* 0x000000677400720c */ /* 0x000fe20003f86270 */
[----:B-1----:R-:W-:-:S03]  /*f620*/  FFMA.FTZ R37, R0, R115, R37 ;  /* 0x0000007300257223 */ /* 0x002fc60000010025 */
[----:B------:R-:W-:Y:S02]  /*f630*/  FSEL R125, R41, -INF , !P4 ;  /* 0xff800000297d7808 */ /* 0x000fe40006000000 */
[----:B------:R-:W-:Y:S01]  /*f640*/  ISETP.GE.AND P4, PT, R120, R103, PT ;  /* 0x000000677800720c */ /* 0x000fe20003f86270 */
[----:B------:R-:W1:Y:S01]  /*f650*/  MUFU.TANH R26, R26 ;  /* 0x0000001a001a7308 */ /* 0x000e620000002400 */
[----:B--2---:R-:W-:Y:S01]  /*f660*/  FFMA.FTZ R17, R0, R133, R17 ;  /* 0x0000008500117223 */ /* 0x004fe20000010011 */
[----:B------:R-:W-:Y:S02]  /*f670*/  FSEL R128, R37, -INF , !P1 ;  /* 0xff80000025807808 */ /* 0x000fe40004800000 */
[----:B------:R-:W-:-:S04]  /*f680*/  ISETP.GE.AND P1, PT, R116, R124, PT ;  /* 0x0000007c7400720c */ /* 0x000fc80003f26270 */
[----:B------:R-:W2:Y:S01]  /*f690*/  MUFU.TANH R36, R85 ;  /* 0x0000005500247308 */ /* 0x000ea20000002400 */
[----:B---3--:R-:W-:Y:S01]  /*f6a0*/  FSEL R24, R43, -INF , !P2 ;  /* 0xff8000002b187808 */ /* 0x008fe20005000000 */
[----:B----4-:R-:W-:Y:S01]  /*f6b0*/  FFMA.FTZ R40, R0, R119, R40 ;  /* 0x0000007700287223 */ /* 0x010fe20000010028 */
[----:B------:R-:W-:-:S04]  /*f6c0*/  ISETP.GE.AND P2, PT, R106, R124, PT ;  /* 0x0000007c6a00720c */ /* 0x000fc80003f46270 */
[----:B------:R-:W-:Y:S01]  /*f6d0*/  FSEL R6, R16, -INF , !P2 ;  /* 0xff80000010067808 */ /* 0x000fe20005000000 */
[----:B------:R-:W3:Y:S01]  /*f6e0*/  MUFU.TANH R47, R47 ;  /* 0x0000002f002f7308 */ /* 0x000ee20000002400 */
[----:B------:R-:W-:Y:S01]  /*f6f0*/  ISETP.GE.AND P2, PT, R112, R124, PT ;  /* 0x0000007c7000720c */ /* 0x000fe20003f46270 */
[----:B-1----:R-:W-:Y:S01]  /*f700*/  FFMA.FTZ R26, R0, R119, R26 ;  /* 0x00000077001a7223 */ /* 0x002fe2000001001a */
[----:B------:R-:W-:Y:S02]  /*f710*/  FSEL R119, R17, -INF , !P4 ;  /* 0xff80000011777808 */ /* 0x000fe40006000000 */
[----:B------:R-:W-:Y:S02]  /*f720*/  ISETP.GT.AND P4, PT, R165, R151, PT ;  /* 0x00000097a500720c */ /* 0x000fe40003f84270 */
[----:B------:R-:W-:Y:S01]  /*f730*/  FSEL R127, R40, -INF , !P5 ;  /* 0xff800000287f7808 */ /* 0x000fe20006800000 */
[----:B------:R-:W1:Y:S01]  /*f740*/  MUFU.TANH R27, R27 ;  /* 0x0000001b001b7308 */ /* 0x000e620000002400 */
[----:B--2---:R-:W-:Y:S01]  /*f750*/  FFMA.FTZ R36, R0, R117, R36 ;  /* 0x0000007500247223 */ /* 0x004fe20000010024 */
[----:B------:R-:W-:-:S02]  /*f760*/  FSEL R126, R26, -INF , !P0 ;  /* 0xff8000001a7e7808 */ /* 0x000fc40004000000 */
[----:B------:R-:W-:Y:S02]  /*f770*/  ISETP.GE.AND P5, PT, R92, R103, PT ;  /* 0x000000675c00720c */ /* 0x000fe40003fa6270 */
[----:B------:R-:W-:Y:S02]  /*f780*/  FSEL R129, R36, -INF , !P6 ;  /* 0xff80000024817808 */ /* 0x000fe40007000000 */
[----:B------:R2:W4:Y:S01]  /*f790*/  MUFU.TANH R12, R20 ;  /* 0x00000014000c7308 */ /* 0x0005220000002400 */
[----:B---3--:R-:W-:Y:S01]  /*f7a0*/  FFMA.FTZ R47, R0, R117, R47 ;  /* 0x00000075002f7223 */ /* 0x008fe2000001002f */
[----:B------:R-:W-:Y:S02]  /*f7b0*/  ISETP.GE.AND P6, PT, R118, R103, PT ;  /* 0x000000677600720c */ /* 0x000fe40003fc6270 */
[----:B------:R-:W-:Y:S02]  /*f7c0*/  ISETP.GE.AND P0, PT, R92, R124, PT ;  /* 0x0000007c5c00720c */ /* 0x000fe40003f06270 */
[----:B------:R-:W-:-:S02]  /*f7d0*/  FSEL R170, R47, -INF , !P2 ;  /* 0xff8000002faa7808 */ /* 0x000fc40005000000 */
[----:B------:R-:W3:Y:S01]  /*f7e0*/  MUFU.TANH R13, R13 ;  /* 0x0000000d000d7308 */ /* 0x000ee20000002400 */
[----:B-1----:R-:W-:Y:S01]  /*f7f0*/  FFMA.FTZ R27, R0, R121, R27 ;  /* 0x00000079001b7223 */ /* 0x002fe2000001001b */
[----:B------:R-:W-:-:S04]  /*f800*/  ISETP.GE.AND P2, PT, R118, R124, PT ;  /* 0x0000007c7600720c */ /* 0x000fc80003f46270 */
[----:B------:R-:W-:Y:S01]  /*f810*/  FSEL R130, R27, -INF , !P1 ;  /* 0xff8000001b827808 */ /* 0x000fe20004800000 */
[----:B--2---:R-:W-:Y:S01]  /*f820*/  FMUL.FTZ R20, R89, c[0x0][0x2ec] ;  /* 0x0000bb0059147a20 */ /* 0x004fe20000410000 */
[----:B------:R-:W1:Y:S01]  /*f830*/  MUFU.TANH R16, R28 ;  /* 0x0000001c00107308 */ /* 0x000e620000002400 */
[----:B----4-:R-:W-:Y:S01]  /*f840*/  FFMA.FTZ R12, R0, R131, R12 ;  /* 0x00000083000c7223 */ /* 0x010fe2000001000c */
[----:B------:R-:W-:-:S04]  /*f850*/  ISETP.GE.AND P1, PT, R120, R124, PT ;  /* 0x0000007c7800720c */ /* 0x000fc80003f26270 */
[----:B------:R-:W-:Y:S01]  /*f860*/  FSEL R121, R12, -INF , !P6 ;  /* 0xff8000000c797808 */ /* 0x000fe20007000000 */
[C---:B---3--:R-:W-:Y:S01]  /*f870*/  FFMA.FTZ R13, R0.reuse, R131, R13 ;  /* 0x00000083000d7223 */ /* 0x048fe2000001000d */
[----:B------:R-:W2:Y:S01]  /*f880*/  MUFU.TANH R15, R23 ;  /* 0x00000017000f7308 */ /* 0x000ea20000002400 */
[----:B------:R-:W-:Y:S01]  /*f890*/  FFMA.FTZ R12, R0, R55, R56 ;  /* 0x00000037000c7223 */ /* 0x000fe20000010038 */
[----:B------:R-:W-:Y:S02]  /*f8a0*/  ISETP.GE.AND P6, PT, R54, R103, PT ;  /* 0x000000673600720c */ /* 0x000fe40003fc6270 */
[----:B------:R-:W-:Y:S01]  /*f8b0*/  FSEL R118, R13, -INF , !P2 ;  /* 0xff8000000d767808 */ /* 0x000fe20005000000 */
[----:B------:R-:W-:Y:S01]  /*f8c0*/  FFMA.FTZ R13, R0, R55, R132 ;  /* 0x00000037000d7223 */ /* 0x000fe20000010084 */
[----:B------:R-:W-:Y:S02]  /*f8d0*/  ISETP.GE.AND P2, PT, R54, R124, PT ;  /* 0x0000007c3600720c */ /* 0x000fe40003f46270 */
[----:B------:R-:W3:Y:S01]  /*f8e0*/  MUFU.TANH R20, R20 ;  /* 0x0000001400147308 */ /* 0x000ee20000002400 */
[----:B-1----:R-:W-:Y:S01]  /*f8f0*/  FFMA.FTZ R16, R0, R93, R16 ;  /* 0x0000005d00107223 */ /* 0x002fe20000010010 */
[----:B------:R-:W-:-:S02]  /*f900*/  IADD3 R132, R147, 0x3800, RZ ;  /* 0x0000380093847810 */ /* 0x000fc40007ffe0ff */
[----:B------:R-:W-:Y:S02]  /*f910*/  FSEL R13, R13, -INF , !P6 ;  /* 0xff8000000d0d7808 */ /* 0x000fe40007000000 */
[----:B------:R-:W-:Y:S02]  /*f920*/  FSEL R120, R16, -INF , !P5 ;  /* 0xff80000010787808 */ /* 0x000fe40006800000 */
[----:B------:R-:W1:Y:S01]  /*f930*/  MUFU.TANH R114, R90 ;  /* 0x0000005a00727308 */ /* 0x000e620000002400 */
[----:B--2---:R-:W-:Y:S01]  /*f940*/  FFMA.FTZ R15, R0, R93, R15 ;  /* 0x0000005d000f7223 */ /* 0x004fe2000001000f */
[----:B------:R-:W-:Y:S02]  /*f950*/  ISETP.GE.AND P5, PT, R122, R103, PT ;  /* 0x000000677a00720c */ /* 0x000fe40003fa6270 */
[----:B------:R-:W-:Y:S02]  /*f960*/  FSEL R12, R12, -INF , !P2 ;  /* 0xff8000000c0c7808 */ /* 0x000fe40005000000 */
[----:B------:R-:W-:-:S02]  /*f970*/  FSEL R116, R15, -INF , !P0 ;  /* 0xff8000000f747808 */ /* 0x000fc40004000000 */
[----:B------:R-:W2:Y:S01]  /*f980*/  MUFU.TANH R112, R91 ;  /* 0x0000005b00707308 */ /* 0x000ea20000002400 */
[----:B---3--:R-:W-:Y:S01]  /*f990*/  FFMA.FTZ R20, R0, R135, R20 ;  /* 0x0000008700147223 */ /* 0x008fe20000010014 */
[----:B------:R-:W-:-:S04]  /*f9a0*/  ISETP.GE.AND P0, PT, R122, R124, PT ;  /* 0x0000007c7a00720c */ /* 0x000fc80003f06270 */
[----:B------:R-:W-:Y:S01]  /*f9b0*/  FSEL R117, R20, -INF , !P5 ;  /* 0xff80000014757808 */ /* 0x000fe20006800000 */
[----:B-1----:R-:W-:Y:S01]  /*f9c0*/  FFMA.FTZ R114, R0, R133, R114 ;  /* 0x0000008500727223 */ /* 0x002fe20000010072 */
[----:B------:R-:W-:-:S04]  /*f9d0*/  IADD3 R133, R147, 0x3000, RZ ;  /* 0x0000300093857810 */ /* 0x000fc80007ffe0ff */
        /* <DEDUP_REMOVED lines=64> */
.L_x_8232:
[----:B------:R-:W-:-:S05]  /*fde0*/  IMAD.MOV.U32 R16, RZ, RZ, c[0x0][0x198] ;  /* 0x00006600ff107624 */ /* 0x000fca00078e00ff */
[----:B------:R-:W-:-:S04]  /*fdf0*/  LEA R16, -R16, RZ, 0x6 ;  /* 0x000000ff10107211 */ /* 0x000fc800078e31ff */
[----:B------:R-:W-:Y:S02]  /*fe00*/  SHF.R.S32.HI R3, RZ, 0x1f, R16 ;  /* 0x0000001fff037819 */ /* 0x000fe40000011410 */
.L_x_8233:
        /* <DEDUP_REMOVED lines=75> */
.L_x_8231:
        /* <DEDUP_REMOVED lines=67> */
[----:B------:R-:W-:Y:S01]  /*106f0*/  LDSM.16.MT88.4 R24, [R140+0x8800] ;  /* 0x008800008c18783b */ /* 0x000fe20000004200 */
[--C-:B------:R-:W-:Y:S02]  /*10700*/  FFMA.FTZ R29, R11, c[0x0][0x23c], -R122.reuse ;  /* 0x00008f000b1d7a23 */ /* 0x100fe4000001087a */
[--C-:B------:R-:W-:Y:S01]  /*10710*/  FFMA.FTZ R33, R21, c[0x0][0x23c], -R122.reuse ;  /* 0x00008f0015217a23 */ /* 0x100fe2000001087a */
[----:B------:R-:W-:Y:S01]  /*10720*/  LDSM.16.MT88.4 R16, [R144+0x8800] ;  /* 0x008800009010783b */ /* 0x000fe20000004200 */
[----:B------:R-:W-:Y:S01]  /*10730*/  FFMA.FTZ R28, R7, c[0x0][0x23c], -R122 ;  /* 0x00008f00071c7a23 */ /* 0x000fe2000001087a */
        /* <DEDUP_REMOVED lines=16> */
[--C-:B------:R-:W-:Y:S01]  /*10840*/  FFMA.FTZ R116, R116, c[0x0][0x23c], -R115.reuse ;  /* 0x00008f0074747a23 */ /* 0x100fe20000010873 */
[----:B------:R-:W2:Y:S01]  /*10850*/  MUFU.EX2 R110, R110 ;  /* 0x0000006e006e7308 */ /* 0x000ea20000000800 */
[----:B----4-:R-:W-:Y:S01]  /*10860*/  F2FP.BF16.PACK_AB R66, R32, R107 ;  /* 0x0000006b2042723e */ /* 0x010fe200000010ff */
[----:B------:R-:W-:Y:S02]  /*10870*/  FFMA.FTZ R114, R114, c[0x0][0x23c], -R115 ;  /* 0x00008f0072727a23 */ /* 0x000fe40000010873 */
[----:B------:R-:W-:-:S04]  /*10880*/  FADD.FTZ R108, R111, R108 ;  /* 0x0000006c6f6c7221 */ /* 0x000fc80000010000 */
[----:B------:R-:W-:Y:S01]  /*10890*/  MUFU.EX2 R109, R109 ;  /* 0x0000006d006d7308 */ /* 0x000fe20000000800 */
[----:B------:R-:W-:-:S04]  /*108a0*/  FADD.FTZ R107, R107, R108 ;  /* 0x0000006c6b6b7221 */ /* 0x000fc80000010000 */
[----:B------:R-:W-:-:S03]  /*108b0*/  FADD.FTZ R107, R32, R107 ;  /* 0x0000006b206b7221 */ /* 0x000fc60000010000 */
        /* <DEDUP_REMOVED lines=40> */
[C---:B------:R-:W-:Y:S01]  /*10b40*/  HMMA.16816.F32.BF16 R84, R4.reuse, R14, R84 ;  /* 0x0000000e0454723c */ /* 0x040fe20000041854 */
[----:B------:R-:W1:Y:S01]  /*10b50*/  LDSM.16.MT88.4 R12, [R142+0xa800] ;  /* 0x00a800008e0c783b */ /* 0x000e620000004200 */
[----:B------:R-:W-:Y:S06]  /*10b60*/  MUFU.EX2 R120, R120 ;  /* 0x0000007800787308 */ /* 0x000fec0000000800 */
[C---:B---3--:R-:W-:Y:S02]  /*10b70*/  HMMA.16816.F32.BF16 R80, R4.reuse, R8, R80 ;  /* 0x000000080450723c */ /* 0x048fe40000041850 */
[----:B------:R-:W-:Y:S06]  /*10b80*/  MUFU.EX2 R119, R119 ;  /* 0x0000007700777308 */ /* 0x000fec0000000800 */
[----:B------:R-:W-:Y:S01]  /*10b90*/  HMMA.16816.F32.BF16 R76, R4, R10, R76 ;  /* 0x0000000a044c723c */ /* 0x000fe2000004184c */
[----:B------:R-:W2:Y:S01]  /*10ba0*/  LDSM.16.MT88.4 R8, [R141+0xa800] ;  /* 0x00a800008d08783b */ /* 0x000ea20000004200 */
[----:B------:R-:W-:Y:S06]  /*10bb0*/  MUFU.EX2 R116, R116 ;  /* 0x0000007400747308 */ /* 0x000fec0000000800 */
[C---:B------:R-:W-:Y:S02]  /*10bc0*/  HMMA.16816.F32.BF16 R36, R64.reuse, R40, RZ ;  /* 0x000000284024723c */ /* 0x040fe400000418ff */
[----:B------:R-:W-:Y:S06]  /*10bd0*/  MUFU.EX2 R114, R114 ;  /* 0x0000007200727308 */ /* 0x000fec0000000800 */
        /* <DEDUP_REMOVED lines=24> */
[----:B------:R-:W-:Y:S02]  /*10d60*/  MUFU.EX2 R24, R24 ;  /* 0x0000001800187308 */ /* 0x000fe40000000800 */
[--C-:B------:R-:W-:Y:S01]  /*10d70*/  FFMA.FTZ R26, R129, c[0x0][0x23c], -R122.reuse ;  /* 0x00008f00811a7a23 */ /* 0x100fe2000001087a */
[----:B---3--:R-:W-:Y:S01]  /*10d80*/  HMMA.16816.F32.BF16 R36, R4, R16, R36 ;  /* 0x000000100424723c */ /* 0x008fe20000041824 */
[--C-:B------:R-:W-:Y:S02]  /*10d90*/  FFMA.FTZ R27, R130, c[0x0][0x23c], -R115.reuse ;  /* 0x00008f00821b7a23 */ /* 0x100fe40000010873 */
[----:B------:R-:W-:Y:S02]  /*10da0*/  FFMA.FTZ R122, R117, c[0x0][0x23c], -R122 ;  /* 0x00008f00757a7a23 */ /* 0x000fe4000001087a */
[----:B------:R-:W3:Y:S01]  /*10db0*/  MUFU.EX2 R26, R26 ;  /* 0x0000001a001a7308 */ /* 0x000ee20000000800 */
[----:B------:R-:W-:-:S02]  /*10dc0*/  FFMA.FTZ R117, R118, c[0x0][0x23c], -R115 ;  /* 0x00008f0076757a23 */ /* 0x000fc40000010873 */
[----:B------:R-:W-:Y:S01]  /*10dd0*/  HMMA.16816.F32.BF16 R40, R4, R18, R40 ;  /* 0x000000120428723c */ /* 0x000fe20000041828 */
[----:B------:R-:W4:Y:S01]  /*10de0*/  LDSM.16.MT88.4 R16, [R142+0x9000] ;  /* 0x009000008e10783b */ /* 0x000f220000004200 */
[----:B------:R-:W-:-:S03]  /*10df0*/  FFMA.FTZ R115, R112, c[0x0][0x23c], -R115 ;  /* 0x00008f0070737a23 */ /* 0x000fc60000010873 */
[----:B------:R-:W5:Y:S08]  /*10e00*/  MUFU.EX2 R25, R25 ;  /* 0x0000001900197308 */ /* 0x000f700000000800 */
[----:B------:R-:W1:Y:S01]  /*10e10*/  MUFU.EX2 R125, R125 ;  /* 0x0000007d007d7308 */ /* 0x000e620000000800 */
[----:B---3--:R-:W-:Y:S01]  /*10e20*/  F2FP.BF16.PACK_AB R4, R26, R123 ;  /* 0x0000007b1a04723e */ /* 0x008fe200000010ff */
[----:B------:R-:W-:-:S04]  /*10e30*/  FADD.FTZ R123, R123, R28 ;  /* 0x0000001c7b7b7221 */ /* 0x000fc80000010000 */
[----:B------:R-:W-:Y:S02]  /*10e40*/  FADD.FTZ R26, R26, R123 ;  /* 0x0000007b1a1a7221 */ /* 0x000fe40000010000 */
[----:B------:R-:W3:Y:S01]  /*10e50*/  MUFU.EX2 R27, R27 ;  /* 0x0000001b001b7308 */ /* 0x000ee20000000800 */
[----:B-----5:R-:W-:Y:S01]  /*10e60*/  F2FP.BF16.PACK_AB R6, R24, R25 ;  /* 0x000000191806723e */ /* 0x020fe200000010ff */
[----:B------:R-:W-:-:S04]  /*10e70*/  FADD.FTZ R25, R25, R26 ;  /* 0x0000001a19197221 */ /* 0x000fc80000010000 */
[----:B------:R-:W-:Y:S01]  /*10e80*/  FADD.FTZ R24, R24, R25 ;  /* 0x0000001918187221 */ /* 0x000fe20000010000 */
[----:B-1----:R-:W-:Y:S01]  /*10e90*/  F2FP.BF16.PACK_AB R5, R125, R128 ;  /* 0x000000807d05723e */ /* 0x002fe200000010ff */
[----:B------:R-:W-:Y:S01]  /*10ea0*/  MUFU.EX2 R122, R122 ;  /* 0x0000007a007a7308 */ /* 0x000fe20000000800 */
[----:B------:R-:W-:-:S04]  /*10eb0*/  FADD.FTZ R128, R128, R31 ;  /* 0x0000001f80807221 */ /* 0x000fc80000010000 */
[----:B------:R-:W-:Y:S01]  /*10ec0*/  FADD.FTZ R125, R125, R128 ;  /* 0x000000807d7d7221 */ /* 0x000fe20000010000 */
[----:B---3--:R-:W-:Y:S02]  /*10ed0*/  F2FP.BF16.PACK_AB R7, R27, R126 ;  /* 0x0000007e1b07723e */ /* 0x008fe400000010ff */
[----:B------:R-:W1:Y:S01]  /*10ee0*/  MUFU.EX2 R117, R117 ;  /* 0x0000007500757308 */ /* 0x000e620000000800 */
[----:B------:R-:W-:-:S04]  /*10ef0*/  FADD.FTZ R126, R126, R125 ;  /* 0x0000007d7e7e7221 */ /* 0x000fc80000010000 */
[----:B------:R-:W-:Y:S01]  /*10f00*/  FADD.FTZ R126, R27, R126 ;  /* 0x0000007e1b7e7221 */ /* 0x000fe20000010000 */
[C---:B--2---:R-:W-:Y:S02]  /*10f10*/  HMMA.16816.F32.BF16 R96, R4.reuse, R8, R96 ;  /* 0x000000080460723c */ /* 0x044fe40000041860 */
[----:B------:R-:W2:Y:S06]  /*10f20*/  MUFU.EX2 R115, R115 ;  /* 0x0000007300737308 */ /* 0x000eac0000000800 */
[C---:B------:R-:W-:Y:S01]  /*10f30*/  HMMA.16816.F32.BF16 R92, R4.reuse, R10, R92 ;  /* 0x0000000a045c723c */ /* 0x040fe2000004185c */
[----:B------:R-:W3:Y:S07]  /*10f40*/  LDSM.16.MT88.4 R8, [R140+0x9000] ;  /* 0x009000008c08783b */ /* 0x000eee0000004200 */
[C---:B------:R-:W-:Y:S08]  /*10f50*/  HMMA.16816.F32.BF16 R80, R4.reuse, R12, R80 ;  /* 0x0000000c0450723c */ /* 0x040ff00000041850 */
[C---:B------:R-:W-:Y:S01]  /*10f60*/  HMMA.16816.F32.BF16 R76, R4.reuse, R14, R76 ;  /* 0x0000000e044c723c */ /* 0x040fe2000004184c */
[----:B------:R-:W5:Y:S07]  /*10f70*/  LDSM.16.MT88.4 R12, [R142+0xb000] ;  /* 0x00b000008e0c783b */ /* 0x000f6e0000004200 */
[C---:B----4-:R-:W-:Y:S08]  /*10f80*/  HMMA.16816.F32.BF16 R88, R4.reuse, R16, R88 ;  /* 0x000000100458723c */ /* 0x050ff00000041858 */
[C---:B------:R-:W-:Y:S01]  /*10f90*/  HMMA.16816.F32.BF16 R84, R4.reuse, R18, R84 ;  /* 0x000000120454723c */ /* 0x040fe20000041854 */
[----:B------:R-:W4:Y:S07]  /*10fa0*/  LDSM.16.MT88.4 R16, [R144+0xb000] ;  /* 0x00b000009010783b */ /* 0x000f2e0000004200 */
[C---:B---3--:R-:W-:Y:S08]  /*10fb0*/  HMMA.16816.F32.BF16 R72, R4.reuse, R8, R72 ;  /* 0x000000080448723c */ /* 0x048ff00000041848 */
[C---:B------:R-:W-:Y:S01]  /*10fc0*/  HMMA.16816.F32.BF16 R68, R4.reuse, R10, R68 ;  /* 0x0000000a0444723c */ /* 0x040fe20000041844 */
[----:B------:R-:W3:Y:S07]  /*10fd0*/  LDSM.16.MT88.4 R8, [R141+0xb000] ;  /* 0x00b000008d08783b */ /* 0x000eee0000004200 */
[C---:B-----5:R-:W-:Y:S08]  /*10fe0*/  HMMA.16816.F32.BF16 R44, R4.reuse, R12, R44 ;  /* 0x0000000c042c723c */ /* 0x060ff0000004182c */
[C---:B------:R-:W-:Y:S01]  /*10ff0*/  HMMA.16816.F32.BF16 R48, R4.reuse, R14, R48 ;  /* 0x0000000e0430723c */ /* 0x040fe20000041830 */
[----:B------:R-:W5:Y:S07]  /*11000*/  LDSM.16.MT88.4 R12, [R140+0xb000] ;  /* 0x00b000008c0c783b */ /* 0x000f6e0000004200 */
[C---:B----4-:R-:W-:Y:S08]  /*11010*/  HMMA.16816.F32.BF16 R36, R4.reuse, R16, R36 ;  /* 0x000000100424723c */ /* 0x050ff00000041824 */
[C---:B------:R-:W-:Y:S01]  /*11020*/  HMMA.16816.F32.BF16 R40, R4.reuse, R18, R40 ;  /* 0x000000120428723c */ /* 0x040fe20000041828 */
[----:B------:R-:W-:Y:S07]  /*11030*/  LDSM.16.MT88.4 R16, [R142+0xb800] ;  /* 0x00b800008e10783b */ /* 0x000fee0000004200 */
[C---:B---3--:R-:W-:Y:S08]  /*11040*/  HMMA.16816.F32.BF16 R52, R4.reuse, R8, R52 ;  /* 0x000000080434723c */ /* 0x048ff00000041834 */
[C---:B------:R-:W-:Y:S01]  /*11050*/  HMMA.16816.F32.BF16 R56, R4.reuse, R10, R56 ;  /* 0x0000000a0438723c */ /* 0x040fe20000041838 */
[----:B------:R-:W3:Y:S07]  /*11060*/  LDSM.16.MT88.4 R8, [R142+0x9800] ;  /* 0x009800008e08783b */ /* 0x000eee0000004200 */
        /* <DEDUP_REMOVED lines=16> */
[C---:B---3--:R-:W-:Y:S08]  /*11170*/  HMMA.16816.F32.BF16 R88, R4.reuse, R8, R88 ;  /* 0x000000080458723c */ /* 0x048ff00000041858 */
        /* <DEDUP_REMOVED lines=82> */
.L_x_8235:
[----:B------:R-:W-:-:S05]  /*116a0*/  IMAD.MOV.U32 R6, RZ, RZ, c[0x0][0x1a0] ;  /* 0x00006800ff067624 */ /* 0x000fca00078e00ff */
[----:B------:R-:W-:-:S04]  /*116b0*/  LEA R6, -R6, RZ, 0x6 ;  /* 0x000000ff06067211 */ /* 0x000fc800078e31ff */
[----:B------:R-:W-:Y:S02]  /*116c0*/  SHF.R.S32.HI R2, RZ, 0x1f, R6 ;  /* 0x0000001fff027819 */ /* 0x000fe40000011406 */
.L_x_8236:
        /* <DEDUP_REMOVED lines=41> */
[----:B------:R-:W-:Y:S01]  /*11960*/  @P0 LEA R18, P4, R5, R172, 0x1 ;  /* 0x000000ac05120211 */ /* 0x000fe200078808ff */
[----:B------:R-:W-:Y:S01]  /*11970*/  @P2 IMAD.X R101, R4, 0x1, R101, P1 ;  /* 0x0000000104652824 */ /* 0x000fe200008e0665 */
[----:B------:R-:W-:Y:S01]  /*11980*/  @P2 LEA.HI.X R17, R6, c[0x0][0x174], R7, 0x1, P5 ;  /* 0x00005d0006112a11 */ /* 0x000fe200028f0c07 */
[----:B------:R-:W-:Y:S01]  /*11990*/  @!PT LDS RZ, [RZ] ;  /* 0x00000000fffff984 */ /* 0x000fe20000000800 */
[----:B------:R-:W-:Y:S01]  /*119a0*/  @!PT LDS RZ, [RZ] ;  /* 0x00000000fffff984 */ /* 0x000fe20000000800 */
[----:B------:R-:W-:Y:S01]  /*119b0*/  @!PT LDS RZ, [RZ] ;  /* 0x00000000fffff984 */ /* 0x000fe20000000800 */
[----:B------:R3:W-:Y:S01]  /*119c0*/  @P2 LDGSTS.E.BYPASS.LTC128B.128 [R160+0xa800], [R8.64+0x80] ;  /* 0x0a80008008a02fae */ /* 0x0007e2000b901d46 */
[C---:B------:R-:W-:Y:S01]  /*119d0*/  @P2 LEA R108, P1, R104.reuse, c[0x0][0x170], 0x1 ;  /* 0x00005c00686c2a11 */ /* 0x040fe200078208ff */
[----:B------:R-:W-:Y:S01]  /*119e0*/  IMAD R2, R165, 0x40, R164 ;  /* 0x00000040a5027824 */ /* 0x000fe200078e02a4 */
[----:B------:R-:W-:Y:S01]  /*119f0*/  @P0 LEA.HI.X R19, R5, R173, R4, 0x1, P4 ;  /* 0x000000ad05130211 */ /* 0x000fe200020f0c04 */
[----:B------:R-:W-:Y:S01]  /*11a00*/  @!P2 STS.128 [R160+0xa800], RZ ;  /* 0x00a800ffa000a388 */ /* 0x000fe20000000c00 */
[----:B------:R-:W-:Y:S01]  /*11a10*/  @P2 LEA.HI.X R109, R104, c[0x0][0x174], R101, 0x1, P1 ;  /* 0x00005d00686d2a11 */ /* 0x000fe200008f0c65 */
[----:B------:R-:W-:Y:S01]  /*11a20*/  I2F R171, R2 ;  /* 0x0000000200ab7306 */ /* 0x000fe20000201400 */
[----:B------:R-:W-:Y:S01]  /*11a30*/  IADD3 R102, R2, 0x1, RZ ;  /* 0x0000000102667810 */ /* 0x000fe20007ffe0ff */
[----:B------:R-:W-:Y:S01]  /*11a40*/  @!PT LDS RZ, [RZ] ;  /* 0x00000000fffff984 */ /* 0x000fe20000000800 */
[----:B------:R-:W-:Y:S01]  /*11a50*/  @!PT LDS RZ, [RZ] ;  /* 0x00000000fffff984 */ /* 0x000fe20000000800 */
[----:B------:R-:W-:Y:S01]  /*11a60*/  @!PT LDS RZ, [RZ] ;  /* 0x00000000fffff984 */ /* 0x000fe20000000800 */
[----:B------:R2:W-:Y:S01]  /*11a70*/  @P0 LDGSTS.E.BYPASS.LTC128B.128 [R160+0x9000], [R14.64] ;  /* 0x090000000ea00fae */ /* 0x0005e2000b901d46 */
[----:B------:R-:W-:-:S02]  /*11a80*/  IMAD.MOV.U32 R172, RZ, RZ, R126 ;  /* 0x000000ffffac7224 */ /* 0x000fc400078e007e */
[C---:B------:R-:W-:Y:S01]  /*11a90*/  ISETP.GE.AND P4, PT, R102.reuse, R124, PT ;  /* 0x0000007c6600720c */ /* 0x040fe20003f86270 */
[----:B------:R-:W-:Y:S02]  /*11aa0*/  @!P0 STS.128 [R160+0x9000], RZ ;  /* 0x009000ffa0008388 */ /* 0x000fe40000000c00 */
[----:B------:R-:W-:Y:S02]  /*11ab0*/  I2F R101, R102 ;  /* 0x0000006600657306 */ /* 0x000fe40000201400 */
        /* <DEDUP_REMOVED lines=109> */
[C---:B------:R-:W-:Y:S08]  /*12190*/  HMMA.16816.F32.BF16 R16, R104.reuse, R112, R16 ;  /* 0x000000706810723c */ /* 0x040ff00000041810 */
[----:B------:R-:W-:Y:S01]  /*121a0*/  HMMA.16816.F32.BF16 R12, R104, R114, R12 ;  /* 0x00000072680c723c */ /* 0x000fe2000004180c */
[----:B------:R-:W3:Y:S04]  /*121b0*/  LDSM.16.M88.4 R112, [R136+0x2800] ;  /* 0x002800008870783b */ /* 0x000ee80000000200 */
[----:B------:R-:W4:Y:S01]  /*121c0*/  LDSM.16.M88.4 R104, [R136+0x3800] ;  /* 0x003800008868783b */ /* 0x000f220000000200 */
[----:B------:R-:W-:-:S04]  /*121d0*/  DEPBAR.LE SB0, 0x0 ;  /* 0x000080000000791a */ /* 0x000fc80000000000 */
[C---:B-1----:R-:W-:Y:S08]  /*121e0*/  HMMA.16816.F32.BF16 R32, R120.reuse, R116, R32 ;  /* 0x000000747820723c */ /* 0x042ff00000041820 */
[C---:B------:R-:W-:Y:S08]  /*121f0*/  HMMA.16816.F32.BF16 R28, R120.reuse, R118, R28 ;  /* 0x00000076781c723c */ /* 0x040ff0000004181c */
[C---:B--2---:R-:W-:Y:S08]  /*12200*/  HMMA.16816.F32.BF16 R16, R120.reuse, R108, R16 ;  /* 0x0000006c7810723c */ /* 0x044ff00000041810 */
[----:B------:R-:W-:Y:S01]  /*12210*/  HMMA.16816.F32.BF16 R12, R120, R110, R12 ;  /* 0x0000006e780c723c */ /* 0x000fe2000004180c */
[----:B------:R-:W-:-:S02]  /*12220*/  FMUL.FTZ R108, R33, c[0x0][0x2ec] ;  /* 0x0000bb00216c7a20 */ /* 0x000fc40000410000 */
[----:B------:R-:W-:Y:S02]  /*12230*/  FMUL.FTZ R33, R34, c[0x0][0x2ec] ;  /* 0x0000bb0022217a20 */ /* 0x000fe40000410000 */
[----:B------:R-:W-:Y:S02]  /*12240*/  FMUL.FTZ R34, R35, c[0x0][0x2ec] ;  /* 0x0000bb0023227a20 */ /* 0x000fe40000410000 */
[----:B------:R-:W-:Y:S01]  /*12250*/  MUFU.TANH R108, R108 ;  /* 0x0000006c006c7308 */ /* 0x000fe20000002400 */
[----:B---3--:R-:W-:Y:S01]  /*12260*/  HMMA.16816.F32.BF16 R24, R120, R112, R24 ;  /* 0x000000707818723c */ /* 0x008fe20000041818 */
[----:B------:R-:W-:Y:S02]  /*12270*/  FMUL.FTZ R29, R29, c[0x0][0x2ec] ;  /* 0x0000bb001d1d7a20 */ /* 0x000fe40000410000 */
[----:B------:R-:W-:Y:S02]  /*12280*/  FMUL.FTZ R30, R30, c[0x0][0x2ec] ;  /* 0x0000bb001e1e7a20 */ /* 0x000fe40000410000 */
[----:B------:R-:W-:-:S02]  /*12290*/  FMUL.FTZ R110, R28, c[0x0][0x2ec] ;  /* 0x0000bb001c6e7a20 */ /* 0x000fc40000410000 */
[----:B------:R-:W-:Y:S01]  /*122a0*/  MUFU.TANH R34, R34 ;  /* 0x0000002200227308 */ /* 0x000fe20000002400 */
[C---:B----4-:R-:W-:Y:S01]  /*122b0*/  HMMA.16816.F32.BF16 R8, R120.reuse, R104, R8 ;  /* 0x000000687808723c */ /* 0x050fe20000041808 */
[----:B------:R-:W-:Y:S02]  /*122c0*/  FMUL.FTZ R28, R31, c[0x0][0x2ec] ;  /* 0x0000bb001f1c7a20 */ /* 0x000fe40000410000 */
[----:B------:R-:W-:Y:S02]  /*122d0*/  FMUL.FTZ R31, R17, c[0x0][0x2ec] ;  /* 0x0000bb00111f7a20 */ /* 0x000fe40000410000 */
[----:B------:R-:W-:Y:S01]  /*122e0*/  FMUL.FTZ R17, R18, c[0x0][0x2ec] ;  /* 0x0000bb0012117a20 */ /* 0x000fe20000410000 */
[C---:B------:R-:W-:Y:S01]  /*122f0*/  IADD3 R18, R2.reuse, 0x10, RZ ;  /* 0x0000001002127810 */ /* 0x040fe20007ffe0ff */
[----:B------:R-:W-:Y:S01]  /*12300*/  MUFU.TANH R29, R29 ;  /* 0x0000001d001d7308 */ /* 0x000fe20000002400 */
[----:B------:R-:W-:Y:S01]  /*12310*/  HMMA.16816.F32.BF16 R4, R120, R106, R4 ;  /* 0x0000006a7804723c */ /* 0x000fe20000041804 */
[----:B------:R-:W-:Y:S01]  /*12320*/  IADD3 R104, R2, 0x9, RZ ;  /* 0x0000000902687810 */ /* 0x000fe20007ffe0ff */
[----:B------:R-:W-:-:S02]  /*12330*/  FMUL.FTZ R117, R12, c[0x0][0x2ec] ;  /* 0x0000bb000c757a20 */ /* 0x000fc40000410000 */
[----:B------:R-:W-:Y:S01]  /*12340*/  FMUL.FTZ R13, R13, c[0x0][0x2ec] ;  /* 0x0000bb000d0d7a20 */ /* 0x000fe20000410000 */
[-C--:B------:R-:W-:Y:S01]  /*12350*/  ISETP.GE.AND P5, PT, R104, R103.reuse, PT ;  /* 0x000000676800720c */ /* 0x080fe20003fa6270 */
[----:B------:R-:W-:Y:S01]  /*12360*/  FMUL.FTZ R15, R15, c[0x0][0x2ec] ;  /* 0x0000bb000f0f7a20 */ /* 0x000fe20000410000 */
[----:B------:R-:W-:Y:S01]  /*12370*/  IADD3 R106, R2, 0x8, RZ ;  /* 0x00000008026a7810 */ /* 0x000fe20007ffe0ff */
[----:B------:R-:W-:Y:S01]  /*12380*/  HMMA.16816.F32.BF16 R20, R120, R114, R20 ;  /* 0x000000727814723c */ /* 0x000fe20000041814 */
[----:B------:R-:W1:Y:S01]  /*12390*/  I2F R105, R104 ;  /* 0x0000006800697306 */ /* 0x000e620000201400 */
[----:B------:R-:W-:Y:S01]  /*123a0*/  FMUL.FTZ R24, R24, c[0x0][0x2ec] ;  /* 0x0000bb0018187a20 */ /* 0x000fe20000410000 */
[C---:B------:R-:W-:Y:S01]  /*123b0*/  ISETP.GE.AND P1, PT, R106.reuse, R124, PT ;  /* 0x0000007c6a00720c */ /* 0x040fe20003f26270 */
[----:B------:R-:W-:Y:S01]  /*123c0*/  FMUL.FTZ R25, R25, c[0x0][0x2ec] ;  /* 0x0000bb0019197a20 */ /* 0x000fe20000410000 */
[----:B------:R-:W-:Y:S01]  /*123d0*/  ISETP.GE.AND P6, PT, R106, R103, PT ;  /* 0x000000676a00720c */ /* 0x000fe20003fc6270 */
[----:B------:R-:W-:-:S02]  /*123e0*/  FMUL.FTZ R26, R26, c[0x0][0x2ec] ;  /* 0x0000bb001a1a7a20 */ /* 0x000fc40000410000 */
[----:B------:R-:W-:Y:S01]  /*123f0*/  FMUL.FTZ R27, R27, c[0x0][0x2ec] ;  /* 0x0000bb001b1b7a20 */ /* 0x000fe20000410000 */
[----:B------:R-:W-:Y:S01]  /*12400*/  I2F R107, R106 ;  /* 0x0000006a006b7306 */ /* 0x000fe20000201400 */
[----:B------:R-:W-:Y:S02]  /*12410*/  FMUL.FTZ R121, R8, c[0x0][0x2ec] ;  /* 0x0000bb0008797a20 */ /* 0x000fe40000410000 */
[----:B------:R-:W-:Y:S02]  /*12420*/  FMUL.FTZ R16, R16, c[0x0][0x2ec] ;  /* 0x0000bb0010107a20 */ /* 0x000fe40000410000 */
[----:B------:R-:W-:Y:S02]  /*12430*/  FMUL.FTZ R14, R14, c[0x0][0x2ec] ;  /* 0x0000bb000e0e7a20 */ /* 0x000fe40000410000 */
[----:B------:R-:W-:Y:S01]  /*12440*/  FMUL.FTZ R19, R19, c[0x0][0x2ec] ;  /* 0x0000bb0013137a20 */ /* 0x000fe20000410000 */
[----:B------:R-:W-:Y:S01]  /*12450*/  MUFU.TANH R30, R30 ;  /* 0x0000001e001e7308 */ /* 0x000fe20000002400 */
[----:B-1----:R-:W-:-:S02]  /*12460*/  FFMA.FTZ R29, R0, R105, R29 ;  /* 0x00000069001d7223 */ /* 0x002fc4000001001d */
[----:B------:R-:W-:Y:S02]  /*12470*/  FMUL.FTZ R32, R32, c[0x0][0x2ec] ;  /* 0x0000bb0020207a20 */ /* 0x000fe40000410000 */
[----:B------:R-:W-:Y:S01]  /*12480*/  FMUL.FTZ R11, R11, c[0x0][0x2ec] ;  /* 0x0000bb000b0b7a20 */ /* 0x000fe20000410000 */
[----:B------:R-:W-:Y:S01]  /*12490*/  FSEL R29, R29, -INF , !P5 ;  /* 0xff8000001d1d7808 */ /* 0x000fe20006800000 */
[----:B------:R-:W-:Y:S01]  /*124a0*/  FMUL.FTZ R20, R20, c[0x0][0x2ec] ;  /* 0x0000bb0014147a20 */ /* 0x000fe20000410000 */
[----:B------:R-:W1:Y:S01]  /*124b0*/  MUFU.TANH R110, R110 ;  /* 0x0000006e006e7308 */ /* 0x000e620000002400 */
[----:B------:R-:W-:Y:S02]  /*124c0*/  FMUL.FTZ R111, R21, c[0x0][0x2ec] ;  /* 0x0000bb00156f7a20 */ /* 0x000fe40000410000 */
[----:B------:R-:W-:Y:S01]  /*124d0*/  FMUL.FTZ R21, R22, c[0x0][0x2ec] ;  /* 0x0000bb0016157a20 */ /* 0x000fe20000410000 */
[----:B------:R-:W-:Y:S01]  /*124e0*/  IADD3 R22, R2, 0x19, RZ ;  /* 0x0000001902167810 */ /* 0x000fe20007ffe0ff */
[----:B------:R-:W-:-:S02]  /*124f0*/  FMUL.FTZ R23, R23, c[0x0][0x2ec] ;  /* 0x0000bb0017177a20 */ /* 0x000fc40000410000 */
[----:B------:R-:W-:Y:S01]  /*12500*/  FMUL.FTZ R7, R7, c[0x0][0x2ec] ;  /* 0x0000bb0007077a20 */ /* 0x000fe20000410000 */
[----:B------:R-:W-:Y:S08]  /*12510*/  MUFU.TANH R28, R28 ;  /* 0x0000001c001c7308 */ /* 0x000ff00000002400 */
[----:B------:R-:W-:Y:S01]  /*12520*/  MUFU.TANH R115, R24 ;  /* 0x0000001800737308 */ /* 0x000fe20000002400 */
[----:B-1----:R-:W-:-:S05]  /*12530*/  FFMA.FTZ R110, R0, R107, R110 ;  /* 0x0000006b006e7223 */ /* 0x002fca000001006e */
[----:B------:R-:W-:Y:S02]  /*12540*/  FSEL R175, R110, -INF , !P6 ;  /* 0xff8000006eaf7808 */ /* 0x000fe40007000000 */
[----:B------:R-:W1:Y:S01]  /*12550*/  I2F R12, R18 ;  /* 0x00000012000c7306 */ /* 0x000e620000201400 */
[----:B------:R-:W-:-:S07]  /*12560*/  ISETP.GE.AND P6, PT, R18, R124, PT ;  /* 0x0000007c1200720c */ /* 0x000fce0003fc6270 */
[----:B------:R2:W-:Y:S08]  /*12570*/  MUFU.TANH R109, R25 ;  /* 0x00000019006d7308 */ /* 0x0005f00000002400 */
[----:B------:R3:W-:Y:S01]  /*12580*/  MUFU.TANH R125, R13 ;  /* 0x0000000d007d7308 */ /* 0x0007e20000002400 */
[----:B-1----:R-:W-:-:S07]  /*12590*/  FFMA.FTZ R115, R0, R12, R115 ;  /* 0x0000000c00737223 */ /* 0x002fce0000010073 */
[----:B------:R1:W-:Y:S01]  /*125a0*/  MUFU.TANH R173, R15 ;  /* 0x0000000f00ad7308 */ /* 0x0003e20000002400 */
[----:B--2---:R-:W-:-:S05]  /*125b0*/  FFMA.FTZ R25, R0, R101, R108 ;  /* 0x0000006500197223 */ /* 0x004fca000001006c */
[----:B------:R-:W-:Y:S02]  /*125c0*/  FSEL R25, R25, -INF , !P0 ;  /* 0xff80000019197808 */ /* 0x000fe40004000000 */
[----:B------:R-:W-:Y:S01]  /*125d0*/  MUFU.TANH R131, R26 ;  /* 0x0000001a00837308 */ /* 0x000fe20000002400 */
[----:B---3--:R-:W-:Y:S02]  /*125e0*/  IADD3 R13, R2, 0x11, RZ ;  /* 0x00000011020d7810 */ /* 0x008fe40007ffe0ff */
[-C--:B------:R-:W-:Y:S02]  /*125f0*/  ISETP.GE.AND P0, PT, R104, R124.reuse, PT ;  /* 0x0000007c6800720c */ /* 0x080fe40003f06270 */
[----:B------:R-:W-:Y:S01]  /*12600*/  ISETP.GE.AND P5, PT, R13, R124, PT ;  /* 0x0000007c0d00720c */ /* 0x000fe20003fa6270 */
[----:B-1----:R-:W-:Y:S02]  /*12610*/  FFMA.FTZ R15, R0, R101, R34 ;  /* 0x00000065000f7223 */ /* 0x002fe40000010022 */
[----:B------:R-:W-:Y:S01]  /*12620*/  MUFU.TANH R113, R27 ;  /* 0x0000001b00717308 */ /* 0x000fe20000002400 */
[----:B------:R-:W-:-:S02]  /*12630*/  FMUL.FTZ R101, R9, c[0x0][0x2ec] ;  /* 0x0000bb0009657a20 */ /* 0x000fc40000410000 */
[----:B------:R-:W-:Y:S01]  /*12640*/  FFMA.FTZ R9, R0, R107, R30 ;  /* 0x0000006b00097223 */ /* 0x000fe2000001001e */
[----:B------:R-:W-:Y:S02]  /*12650*/  FSEL R15, R15, -INF , !P4 ;  /* 0xff8000000f0f7808 */ /* 0x000fe40006000000 */
[-C--:B------:R-:W-:Y:S02]  /*12660*/  ISETP.GE.AND P4, PT, R18, R103.reuse, PT ;  /* 0x000000671200720c */ /* 0x080fe40003f86270 */
[----:B------:R1:W2:Y:S01]  /*12670*/  I2F R8, R13 ;  /* 0x0000000d00087306 */ /* 0x0002a20000201400 */
[----:B------:R-:W-:Y:S02]  /*12680*/  FSEL R9, R9, -INF , !P1 ;  /* 0xff80000009097808 */ /* 0x000fe40004800000 */
[----:B------:R-:W-:Y:S02]  /*12690*/  ISETP.GE.AND P1, PT, R13, R103, PT ;  /* 0x000000670d00720c */ /* 0x000fe40003f26270 */
[----:B------:R-:W-:-:S03]  /*126a0*/  FSEL R115, R115, -INF , !P4 ;  /* 0xff80000073737808 */ /* 0x000fc60006000000 */
[----:B------:R3:W-:Y:S01]  /*126b0*/  MUFU.TANH R119, R16 ;  /* 0x0000001000777308 */ /* 0x0007e20000002400 */
[----:B-1----:R-:W-:-:S07]  /*126c0*/  FFMA.FTZ R13, R0, R105, R28 ;  /* 0x00000069000d7223 */ /* 0x002fce000001001c */
[----:B------:R-:W-:Y:S01]  /*126d0*/  MUFU.TANH R129, R14 ;  /* 0x0000000e00817308 */ /* 0x000fe20000002400 */
[----:B------:R-:W-:Y:S02]  /*126e0*/  FMUL.FTZ R105, R10, c[0x0][0x2ec] ;  /* 0x0000bb000a697a20 */ /* 0x000fe40000410000 */
[CC--:B--2---:R-:W-:Y:S01]  /*126f0*/  FFMA.FTZ R109, R0.reuse, R8.reuse, R109 ;  /* 0x00000008006d7223 */ /* 0x0c4fe2000001006d */
[----:B------:R-:W-:Y:S01]  /*12700*/  FSEL R13, R13, -INF , !P0 ;  /* 0xff8000000d0d7808 */ /* 0x000fe20004000000 */
[----:B------:R-:W-:Y:S01]  /*12710*/  FFMA.FTZ R113, R0, R8, R113 ;  /* 0x0000000800717223 */ /* 0x000fe20000010071 */
[----:B---3--:R-:W-:Y:S02]  /*12720*/  IADD3 R16, R2, 0x18, RZ ;  /* 0x0000001802107810 */ /* 0x008fe40007ffe0ff */
[----:B------:R-:W-:Y:S01]  /*12730*/  MUFU.TANH R123, R20 ;  /* 0x00000014007b7308 */ /* 0x000fe20000002400 */
[----:B------:R-:W-:Y:S02]  /*12740*/  FSEL R109, R109, -INF , !P1 ;  /* 0xff8000006d6d7808 */ /* 0x000fe40004800000 */
[----:B------:R-:W-:-:S02]  /*12750*/  ISETP.GE.AND P0, PT, R16, R103, PT ;  /* 0x000000671000720c */ /* 0x000fc40003f06270 */
[-C--:B------:R-:W-:Y:S02]  /*12760*/  ISETP.GE.AND P4, PT, R16, R124.reuse, PT ;  /* 0x0000007c1000720c */ /* 0x080fe40003f86270 */
[----:B------:R-:W-:Y:S01]  /*12770*/  ISETP.GE.AND P1, PT, R22, R124, PT ;  /* 0x0000007c1600720c */ /* 0x000fe20003f26270 */
[----:B------:R1:W2:Y:S08]  /*12780*/  I2F R14, R16 ;  /* 0x00000010000e7306 */ /* 0x0002b00000201400 */
[----:B------:R3:W-:Y:S08]  /*12790*/  MUFU.TANH R27, R19 ;  /* 0x00000013001b7308 */ /* 0x0007f00000002400 */
[----:B------:R-:W-:Y:S01]  /*127a0*/  MUFU.TANH R111, R111 ;  /* 0x0000006f006f7308 */ /* 0x000fe20000002400 */
[----:B-1----:R-:W-:Y:S01]  /*127b0*/  IADD3 R16, R2, 0x21, RZ ;  /* 0x0000002102107810 */ /* 0x002fe20007ffe0ff */
[----:B--2---:R-:W-:-:S06]  /*127c0*/  FFMA.FTZ R123, R0, R14, R123 ;  /* 0x0000000e007b7223 */ /* 0x004fcc000001007b */
[----:B------:R1:W-:Y:S01]  /*127d0*/  MUFU.TANH R35, R23 ;  /* 0x0000001700237308 */ /* 0x0003e20000002400 */
[----:B---3--:R-:W-:-:S07]  /*127e0*/  IADD3 R19, R2, 0x20, RZ ;  /* 0x0000002002137810 */ /* 0x008fce0007ffe0ff */
[----:B------:R-:W2:Y:S08]  /*127f0*/  I2F R18, R22 ;  /* 0x0000001600127306 */ /* 0x000eb00000201400 */
[----:B------:R-:W3:Y:S01]  /*12800*/  MUFU.TANH R21, R21 ;  /* 0x0000001500157308 */ /* 0x000ee20000002400 */
[----:B-1----:R-:W-:Y:S01]  /*12810*/  FFMA.FTZ R23, R0, R12, R131 ;  /* 0x0000000c00177223 */ /* 0x002fe20000010083 */
[----:B------:R-:W-:-:S04]  /*12820*/  IADD3 R12, R2, 0x28, RZ ;  /* 0x00000028020c7810 */ /* 0x000fc80007ffe0ff */
[----:B------:R-:W-:Y:S02]  /*12830*/  FSEL R23, R23, -INF , !P6 ;  /* 0xff80000017177808 */ /* 0x000fe40007000000 */
[----:B------:R-:W-:Y:S01]  /*12840*/  MUFU.TANH R17, R17 ;  /* 0x0000001100117308 */ /* 0x000fe20000002400 */
[-C--:B--2---:R-:W-:Y:S01]  /*12850*/  FFMA.FTZ R111, R0, R18.reuse, R111 ;  /* 0x00000012006f7223 */ /* 0x084fe2000001006f */
[----:B------:R-:W-:Y:S01]  /*12860*/  ISETP.GE.AND P6, PT, R22, R103, PT ;  /* 0x000000671600720c */ /* 0x000fe20003fc6270 */
[----:B------:R-:W-:Y:S01]  /*12870*/  FFMA.FTZ R18, R0, R18, R35 ;  /* 0x0000001200127223 */ /* 0x000fe20000010023 */
[----:B------:R-:W-:Y:S01]  /*12880*/  IADD3 R22, R2, 0x29, RZ ;  /* 0x0000002902167810 */ /* 0x000fe20007ffe0ff */
[----:B------:R-:W-:Y:S01]  /*12890*/  FMUL.FTZ R35, R4, c[0x0][0x2ec] ;  /* 0x0000bb0004237a20 */ /* 0x000fe20000410000 */
[----:B------:R-:W-:Y:S02]  /*128a0*/  FSEL R111, R111, -INF , !P6 ;  /* 0xff8000006f6f7808 */ /* 0x000fe40007000000 */
[----:B------:R-:W1:Y:S01]  /*128b0*/  I2F R20, R19 ;  /* 0x0000001300147306 */ /* 0x000e620000201400 */
[----:B---3--:R-:W-:Y:S01]  /*128c0*/  FFMA.FTZ R14, R0, R14, R21 ;  /* 0x0000000e000e7223 */ /* 0x008fe20000010015 */
[----:B------:R-:W-:-:S02]  /*128d0*/  FSEL R21, R113, -INF , !P5 ;  /* 0xff80000071157808 */ /* 0x000fc40006800000 */
[----:B------:R-:W-:Y:S02]  /*128e0*/  FSEL R113, R123, -INF , !P0 ;  /* 0xff8000007b717808 */ /* 0x000fe40004000000 */
[C---:B------:R-:W-:Y:S02]  /*128f0*/  ISETP.GE.AND P5, PT, R19.reuse, R103, PT ;  /* 0x000000671300720c */ /* 0x040fe40003fa6270 */
[----:B------:R-:W-:Y:S01]  /*12900*/  MUFU.TANH R31, R31 ;  /* 0x0000001f001f7308 */ /* 0x000fe20000002400 */
[-C--:B------:R-:W-:Y:S02]  /*12910*/  ISETP.GE.AND P6, PT, R16, R124.reuse, PT ;  /* 0x0000007c1000720c */ /* 0x080fe40003fc6270 */
[----:B------:R-:W-:-:S05]  /*12920*/  ISETP.GE.AND P0, PT, R19, R124, PT ;  /* 0x0000007c1300720c */ /* 0x000fca0003f06270 */
[----:B------:R-:W2:Y:S01]  /*12930*/  I2F R10, R16 ;  /* 0x00000010000a7306 */ /* 0x000ea20000201400 */
[-C--:B-1----:R-:W-:Y:S01]  /*12940*/  FFMA.FTZ R119, R0, R20.reuse, R119 ;  /* 0x0000001400777223 */ /* 0x082fe20000010077 */
[----:B------:R-:W-:Y:S01]  /*12950*/  FSEL R19, R14, -INF , !P4 ;  /* 0xff8000000e137808 */ /* 0x000fe20006000000 */
[----:B------:R-:W-:Y:S01]  /*12960*/  FFMA.FTZ R123, R0, R20, R17 ;  /* 0x00000014007b7223 */ /* 0x000fe20000010011 */
[----:B------:R-:W-:Y:S02]  /*12970*/  FSEL R17, R18, -INF , !P1 ;  /* 0xff80000012117808 */ /* 0x000fe40004800000 */
[----:B------:R-:W-:Y:S02]  /*12980*/  ISETP.GE.AND P1, PT, R12, R103, PT ;  /* 0x000000670c00720c */ /* 0x000fe40003f26270 */
[----:B------:R-:W-:Y:S01]  /*12990*/  MUFU.TANH R117, R117 ;  /* 0x0000007500757308 */ /* 0x000fe20000002400 */
[----:B------:R-:W-:Y:S02]  /*129a0*/  FSEL R167, R119, -INF , !P5 ;  /* 0xff80000077a77808 */ /* 0x000fe40006800000 */
[----:B------:R-:W-:-:S02]  /*129b0*/  IADD3 R14, R2, 0x30, RZ ;  /* 0x00000030020e7810 */ /* 0x000fc40007ffe0ff */
[----:B------:R-:W-:Y:S02]  /*129c0*/  ISETP.GE.AND P5, PT, R12, R124, PT ;  /* 0x0000007c0c00720c */ /* 0x000fe40003fa6270 */
[----:B------:R-:W-:Y:S01]  /*129d0*/  IADD3 R18, R2, 0x31, RZ ;  /* 0x0000003102127810 */ /* 0x000fe20007ffe0ff */
[----:B------:R-:W1:Y:S01]  /*129e0*/  I2F R8, R12 ;  /* 0x0000000c00087306 */ /* 0x000e620000201400 */
[-C--:B--2---:R-:W-:Y:S01]  /*129f0*/  FFMA.FTZ R31, R0, R10.reuse, R31 ;  /* 0x0000000a001f7223 */ /* 0x084fe2000001001f */
[----:B------:R-:W-:Y:S01]  /*12a00*/  ISETP.GE.AND P4, PT, R16, R103, PT ;  /* 0x000000671000720c */ /* 0x000fe20003f86270 */
[----:B------:R-:W-:Y:S01]  /*12a10*/  FFMA.FTZ R20, R0, R10, R27 ;  /* 0x0000000a00147223 */ /* 0x000fe2000001001b */
[----:B------:R-:W-:Y:S02]  /*12a20*/  FSEL R123, R123, -INF , !P0 ;  /* 0xff8000007b7b7808 */ /* 0x000fe40004000000 */
[----:B------:R-:W-:Y:S02]  /*12a30*/  FSEL R131, R31, -INF , !P4 ;  /* 0xff8000001f837808 */ /* 0x000fe40006000000 */
[----:B------:R-:W2:Y:S01]  /*12a40*/  I2F R24, R22 ;  /* 0x0000001600187306 */ /* 0x000ea20000201400 */
[----:B------:R-:W-:-:S02]  /*12a50*/  ISETP.GE.AND P4, PT, R22, R124, PT ;  /* 0x0000007c1600720c */ /* 0x000fc40003f86270 */
[-C--:B------:R-:W-:Y:S01]  /*12a60*/  ISETP.GE.AND P0, PT, R22, R103.reuse, PT ;  /* 0x000000671600720c */ /* 0x080fe20003f06270 */
[-C--:B-1----:R-:W-:Y:S01]  /*12a70*/  FFMA.FTZ R10, R0, R8.reuse, R117 ;  /* 0x00000008000a7223 */ /* 0x082fe20000010075 */
[----:B------:R-:W-:Y:S01]  /*12a80*/  FSEL R117, R20, -INF , !P6 ;  /* 0xff80000014757808 */ /* 0x000fe20007000000 */
[----:B------:R-:W-:Y:S01]  /*12a90*/  FFMA.FTZ R119, R0, R8, R129 ;  /* 0x0000000800777223 */ /* 0x000fe20000010081 */
[----:B------:R-:W-:Y:S01]  /*12aa0*/  IADD3 R12, R2, 0x38, RZ ;  /* 0x00000038020c7810 */ /* 0x000fe20007ffe0ff */
[----:B------:R-:W-:Y:S01]  /*12ab0*/  MUFU.TANH R121, R121 ;  /* 0x0000007900797308 */ /* 0x000fe20000002400 */
[----:B------:R-:W-:Y:S02]  /*12ac0*/  FSEL R129, R10, -INF , !P1 ;  /* 0xff8000000a817808 */ /* 0x000fe40004800000 */
[----:B------:R-:W-:Y:S01]  /*12ad0*/  IADD3 R8, R2, 0x39, RZ ;  /* 0x0000003902087810 */ /* 0x000fe20007ffe0ff */
[-C--:B--2---:R-:W-:Y:S01]  /*12ae0*/  FFMA.FTZ R173, R0, R24.reuse, R173 ;  /* 0x0000001800ad7223 */ /* 0x084fe200000100ad */
[----:B------:R-:W-:Y:S01]  /*12af0*/  ISETP.GE.AND P6, PT, R2, R103, PT ;  /* 0x000000670200720c */ /* 0x000fe20003fc6270 */
[----:B------:R-:W-:Y:S01]  /*12b00*/  FFMA.FTZ R125, R0, R24, R125 ;  /* 0x00000018007d7223 */ /* 0x000fe2000001007d */
[----:B------:R-:W-:Y:S01]  /*12b10*/  ISETP.GE.AND P1, PT, R2, R124, PT ;  /* 0x0000007c0200720c */ /* 0x000fe20003f26270 */
[----:B------:R-:W-:Y:S01]  /*12b20*/  FMUL.FTZ R2, R5, c[0x0][0x2ec] ;  /* 0x0000bb0005027a20 */ /* 0x000fe20000410000 */
[----:B------:R-:W1:Y:S01]  /*12b30*/  I2F R16, R14 ;  /* 0x0000000e00107306 */ /* 0x000e620000201400 */
[----:B------:R-:W-:Y:S01]  /*12b40*/  FMUL.FTZ R5, R6, c[0x0][0x2ec] ;  /* 0x0000bb0006057a20 */ /* 0x000fe20000410000 */
[----:B------:R-:W-:-:S02]  /*12b50*/  FSEL R119, R119, -INF , !P5 ;  /* 0xff80000077777808 */ /* 0x000fc40006800000 */
[C---:B------:R-:W-:Y:S02]  /*12b60*/  ISETP.GE.AND P5, PT, R14.reuse, R103, PT ;  /* 0x000000670e00720c */ /* 0x040fe40003fa6270 */
[----:B------:R-:W-:Y:S02]  /*12b70*/  FSEL R125, R125, -INF , !P0 ;  /* 0xff8000007d7d7808 */ /* 0x000fe40004000000 */
[----:B------:R-:W-:Y:S01]  /*12b80*/  MUFU.TANH R101, R101 ;  /* 0x0000006500657308 */ /* 0x000fe20000002400 */
[----:B------:R-:W-:-:S07]  /*12b90*/  ISETP.GE.AND P0, PT, R14, R124, PT ;  /* 0x0000007c0e00720c */ /* 0x000fce0003f06270 */
[----:B------:R-:W2:Y:S01]  /*12ba0*/  I2F R4, R18 ;  /* 0x0000001200047306 */ /* 0x000ea20000201400 */
[----:B-1----:R-:W-:Y:S01]  /*12bb0*/  FFMA.FTZ R104, R0, R16, R121 ;  /* 0x0000001000687223 */ /* 0x002fe20000010079 */
[----:B------:R-:W-:Y:S01]  /*12bc0*/  FSEL R121, R173, -INF , !P4 ;  /* 0xff800000ad797808 */ /* 0x000fe20006000000 */
[----:B------:R-:W-:Y:S01]  /*12bd0*/  IMAD.MOV.U32 R173, RZ, RZ, R127 ;  /* 0x000000ffffad7224 */ /* 0x000fe200078e007f */
[----:B------:R-:W-:Y:S02]  /*12be0*/  ISETP.GE.AND P4, PT, R18, R103, PT ;  /* 0x000000671200720c */ /* 0x000fe40003f86270 */
[----:B------:R-:W-:Y:S02]  /*12bf0*/  FSEL R104, R104, -INF , !P5 ;  /* 0xff80000068687808 */ /* 0x000fe40006800000 */
[----:B------:R-:W-:Y:S01]  /*12c00*/  MUFU.TANH R35, R35 ;  /* 0x0000002300237308 */ /* 0x000fe20000002400 */
[----:B------:R-:W-:-:S07]  /*12c10*/  ISETP.GE.AND P5, PT, R18, R124, PT ;  /* 0x0000007c1200720c */ /* 0x000fce0003fa6270 */
[----:B------:R-:W1:Y:S01]  /*12c20*/  I2F R27, R12 ;  /* 0x0000000c001b7306 */ /* 0x000e620000201400 */
[----:B--2---:R-:W-:-:S05]  /*12c30*/  FFMA.FTZ R101, R0, R4, R101 ;  /* 0x0000000400657223 */ /* 0x004fca0000010065 */
[----:B------:R-:W-:Y:S02]  /*12c40*/  FSEL R106, R101, -INF , !P4 ;  /* 0xff800000656a7808 */ /* 0x000fe40006000000 */
[----:B------:R-:W2:Y:S01]  /*12c50*/  MUFU.TANH R5, R5 ;  /* 0x0000000500057308 */ /* 0x000ea20000002400 */
[----:B------:R-:W-:-:S07]  /*12c60*/  ISETP.GE.AND P4, PT, R12, R124, PT ;  /* 0x0000007c0c00720c */ /* 0x000fce0003f86270 */
[----:B------:R-:W3:Y:S01]  /*12c70*/  MUFU.TANH R32, R32 ;  /* 0x0000002000207308 */ /* 0x000ee20000002400 */
[----:B-1----:R-:W-:-:S07]  /*12c80*/  FFMA.FTZ R35, R0, R27, R35 ;  /* 0x0000001b00237223 */ /* 0x002fce0000010023 */
[----:B------:R-:W1:Y:S01]  /*12c90*/  MUFU.TANH R33, R33 ;  /* 0x0000002100217308 */ /* 0x000e620000002400 */
[----:B--2---:R-:W-:-:S07]  /*12ca0*/  FFMA.FTZ R27, R0, R27, R5 ;  /* 0x0000001b001b7223 */ /* 0x004fce0000010005 */
[----:B------:R-:W2:Y:S01]  /*12cb0*/  MUFU.TANH R105, R105 ;  /* 0x0000006900697308 */ /* 0x000ea20000002400 */
[----:B---3--:R-:W-:-:S05]  /*12cc0*/  FFMA.FTZ R5, R0, R171, R32 ;  /* 0x000000ab00057223 */ /* 0x008fca0000010020 */
[----:B------:R-:W-:Y:S02]  /*12cd0*/  FSEL R5, R5, -INF , !P6 ;  /* 0xff80000005057808 */ /* 0x000fe40007000000 */
[----:B------:R-:W3:Y:S01]  /*12ce0*/  MUFU.TANH R11, R11 ;  /* 0x0000000b000b7308 */ /* 0x000ee20000002400 */
[C---:B-1----:R-:W-:Y:S01]  /*12cf0*/  FFMA.FTZ R171, R0.reuse, R171, R33 ;  /* 0x000000ab00ab7223 */ /* 0x042fe20000010021 */
[----:B------:R-:W-:Y:S01]  /*12d00*/  FSEL R33, R27, -INF , !P4 ;  /* 0xff8000001b217808 */ /* 0x000fe20006000000 */
[----:B------:R-:W-:Y:S01]  /*12d10*/  BAR.SYNC.DEFER_BLOCKING 0x0 ;  /* 0x0000000000007b1d */ /* 0x000fe20000010000 */
[----:B------:R-:W-:Y:S01]  /*12d20*/  ISETP.GT.AND P4, PT, R165, R151, PT ;  /* 0x00000097a500720c */ /* 0x000fe20003f84270 */
[----:B--2---:R-:W-:-:S04]  /*12d30*/  FFMA.FTZ R105, R0, R16, R105 ;  /* 0x0000001000697223 */ /* 0x004fc80000010069 */
[----:B------:R-:W-:Y:S01]  /*12d40*/  I2F R31, R8 ;  /* 0x00000008001f7306 */ /* 0x000fe20000201400 */
[----:B------:R-:W-:Y:S02]  /*12d50*/  FSEL R105, R105, -INF , !P0 ;  /* 0xff80000069697808 */ /* 0x000fe40004000000 */
[----:B------:R-:W-:Y:S01]  /*12d60*/  ISETP.GE.AND P0, PT, R12, R103, PT ;  /* 0x000000670c00720c */ /* 0x000fe20003f06270 */
[----:B---3--:R-:W-:-:S04]  /*12d70*/  FFMA.FTZ R11, R0, R4, R11 ;  /* 0x00000004000b7223 */ /* 0x008fc8000001000b */
[----:B------:R-:W1:Y:S01]  /*12d80*/  MUFU.TANH R2, R2 ;  /* 0x0000000200027308 */ /* 0x000e620000002400 */
[----:B------:R-:W-:Y:S02]  /*12d90*/  FSEL R101, R11, -INF , !P5 ;  /* 0xff8000000b657808 */ /* 0x000fe40006800000 */
[----:B------:R-:W-:-:S05]  /*12da0*/  ISETP.GE.AND P5, PT, R8, R103, PT ;  /* 0x000000670800720c */ /* 0x000fca0003fa6270 */
[----:B------:R-:W2:Y:S01]  /*12db0*/  MUFU.TANH R7, R7 ;  /* 0x0000000700077308 */ /* 0x000ea20000002400 */
[----:B------:R-:W-:Y:S02]  /*12dc0*/  FSEL R103, R35, -INF , !P0 ;  /* 0xff80000023677808 */ /* 0x000fe40004000000 */
[----:B------:R-:W-:Y:S01]  /*12dd0*/  ISETP.GE.AND P0, PT, R8, R124, PT ;  /* 0x0000007c0800720c */ /* 0x000fe20003f06270 */
[----:B-1----:R-:W-:Y:S01]  /*12de0*/  FFMA.FTZ R107, R0, R31, R2 ;  /* 0x0000001f006b7223 */ /* 0x002fe20000010002 */
[----:B------:R-:W-:-:S04]  /*12df0*/  FSEL R2, R171, -INF , !P1 ;  /* 0xff800000ab027808 */ /* 0x000fc80004800000 */
        /* <DEDUP_REMOVED lines=14> */
[----:B-1----:R-:W-:Y:S02]  /*12ee0*/  IMAD.MOV R27, RZ, RZ, -R11 ;  /* 0x000000ffff1b7224 */ /* 0x002fe400078e0a0b */
[----:B------:R-:W-:Y:S02]  /*12ef0*/  IMAD.MOV.U32 R10, RZ, RZ, RZ ;  /* 0x000000ffff0a7224 */ /* 0x000fe400078e00ff */
[----:B------:R-:W-:-:S04]  /*12f00*/  IMAD R4, R27, R6, RZ ;  /* 0x000000061b047224 */ /* 0x000fc800078e02ff */
[----:B------:R-:W-:Y:S01]  /*12f10*/  IMAD.HI.U32 R4, R11, R4, R10 ;  /* 0x000000040b047227 */ /* 0x000fe200078e000a */
[----:B------:R-:W-:Y:S02]  /*12f20*/  IABS R11, R8 ;  /* 0x00000008000b7213 */ /* 0x000fe40000000000 */
[----:B------:R-:W-:-:S03]  /*12f30*/  LOP3.LUT R8, R8, c[0x0][0x2d0], RZ, 0x3c, !PT ;  /* 0x0000b40008087a12 */ /* 0x000fc600078e3cff */
        /* <DEDUP_REMOVED lines=17> */
[----:B------:R-:W-:Y:S02]  /*13050*/  ISETP.GE.AND P0, PT, R8, RZ, PT ;  /* 0x000000ff0800720c */ /* 0x000fe40003f06270 */
[----:B------:R-:W-:Y:S01]  /*13060*/  @P6 IADD3 R4, R4, 0x1, RZ ;  /* 0x0000000104046810 */ /* 0x000fe20007ffe0ff */
[----:B------:R-:W-:-:S04]  /*13070*/  @!P5 IMAD.MOV R10, RZ, RZ, -R10 ;  /* 0x000000ffff0ad224 */ /* 0x000fc800078e0a0a */
[----:B------:R-:W-:Y:S01]  /*13080*/  IMAD.MOV.U32 R11, RZ, RZ, R4 ;  /* 0x000000ffff0b7224 */ /* 0x000fe200078e0004 */
[----:B------:R-:W-:-:S04]  /*13090*/  LOP3.LUT R4, RZ, c[0x0][0x2d0], RZ, 0x33, !PT ;  /* 0x0000b400ff047a12 */ /* 0x000fc800078e33ff */
[----:B------:R-:W-:Y:S02]  /*130a0*/  SEL R7, R4, R10, !P1 ;  /* 0x0000000a04077207 */ /* 0x000fe40004800000 */
[----:B------:R-:W-:-:S03]  /*130b0*/  @!P0 IADD3 R11, -R11, RZ, RZ ;  /* 0x000000ff0b0b8210 */ /* 0x000fc60007ffe1ff */
[----:B------:R-:W-:Y:S01]  /*130c0*/  IMAD.WIDE R30, R7, 0x4, R158 ;  /* 0x00000004071e7825 */ /* 0x000fe200078e029e */
[----:B------:R-:W-:-:S04]  /*130d0*/  SEL R4, R4, R11, !P1 ;  /* 0x0000000b04047207 */ /* 0x000fc80004800000 */
[----:B------:R-:W2:Y:S01]  /*130e0*/  LDG.E R11, [R30.64] ;  /* 0x000000061e0b7981 */ /* 0x000ea2000c1e1900 */
[----:B------:R-:W-:-:S05]  /*130f0*/  IMAD.WIDE R26, R4, 0x4, R158 ;  /* 0x00000004041a7825 */ /* 0x000fca00078e029e */
        /* <DEDUP_REMOVED lines=17> */
.L_x_8238:
[----:B------:R-:W-:-:S05]  /*13210*/  IMAD.MOV.U32 R8, RZ, RZ, c[0x0][0x198] ;  /* 0x00006600ff087624 */ /* 0x000fca00078e00ff */
[----:B------:R-:W-:-:S04]  /*13220*/  LEA R8, -R8, RZ, 0x6 ;  /* 0x000000ff08087211 */ /* 0x000fc800078e31ff */
[----:B------:R-:W-:Y:S02]  /*13230*/  SHF.R.S32.HI R11, RZ, 0x1f, R8 ;  /* 0x0000001fff0b7819 */ /* 0x000fe40000011408 */
.L_x_8239:
        /* <DEDUP_REMOVED lines=69> */
.L_x_8237:
        /* <DEDUP_REMOVED lines=48> */
[----:B------:R-:W-:Y:S02]  /*13990*/  FADD.FTZ R32, R3, -R32 ;  /* 0x8000002003207221 */ /* 0x000fe40000010000 */
[--C-:B------:R-:W-:Y:S02]  /*139a0*/  FFMA.FTZ R29, R2, c[0x0][0x23c], -R102.reuse ;  /* 0x00008f00021d7a23 */ /* 0x100fe40000010866 */
[--C-:B------:R-:W-:Y:S01]  /*139b0*/  FFMA.FTZ R2, R15, c[0x0][0x23c], -R102.reuse ;  /* 0x00008f000f027a23 */ /* 0x100fe20000010866 */
[----:B------:R-:W-:Y:S01]  /*139c0*/  MUFU.EX2 R24, R24 ;  /* 0x0000001800187308 */ /* 0x000fe20000000800 */
[----:B------:R-:W-:Y:S02]  /*139d0*/  FFMA.FTZ R3, R13, c[0x0][0x23c], -R102 ;  /* 0x00008f000d037a23 */ /* 0x000fe40000010866 */
[----:B------:R-:W1:Y:S01]  /*139e0*/  LDSM.16.MT88.4 R12, [R142+0x8000] ;  /* 0x008000008e0c783b */ /* 0x000e620000004200 */
[----:B------:R-:W-:Y:S01]  /*139f0*/  FFMA.FTZ R31, R5, c[0x0][0x23c], -R108 ;  /* 0x00008f00051f7a23 */ /* 0x000fe2000001086c */
[----:B------:R-:W-:Y:S01]  /*13a00*/  FSEL R5, R27, RZ, P1 ;  /* 0x000000ff1b057208 */ /* 0x000fe20000800000 */
[----:B------:R-:W-:-:S02]  /*13a10*/  FFMA.FTZ R28, R9, c[0x0][0x23c], -R102 ;  /* 0x00008f00091c7a23 */ /* 0x000fc40000010866 */
[----:B------:R-:W2:Y:S01]  /*13a20*/  LDSM.16.MT88.4 R8, [R144+0x8000] ;  /* 0x008000009008783b */ /* 0x000ea20000004200 */
[--C-:B------:R-:W-:Y:S01]  /*13a30*/  FFMA.FTZ R30, R25, c[0x0][0x23c], -R108.reuse ;  /* 0x00008f00191e7a23 */ /* 0x100fe2000001086c */
[----:B------:R-:W-:Y:S01]  /*13a40*/  MUFU.EX2 R31, R31 ;  /* 0x0000001f001f7308 */ /* 0x000fe20000000800 */
[----:B------:R-:W-:Y:S02]  /*13a50*/  FADD.FTZ R34, R100, -R5 ;  /* 0x8000000564227221 */ /* 0x000fe40000010000 */
[--C-:B------:R-:W-:Y:S02]  /*13a60*/  FFMA.FTZ R25, R175, c[0x0][0x23c], -R108.reuse ;  /* 0x00008f00af197a23 */ /* 0x100fe4000001086c */
        /* <DEDUP_REMOVED lines=9> */
[--C-:B------:R-:W-:Y:S02]  /*13b00*/  FFMA.FTZ R114, R21, c[0x0][0x23c], -R102.reuse ;  /* 0x00008f0015727a23 */ /* 0x100fe40000010866 */
[--C-:B------:R-:W-:Y:S01]  /*13b10*/  FFMA.FTZ R113, R19, c[0x0][0x23c], -R102.reuse ;  /* 0x00008f0013717a23 */ /* 0x100fe20000010866 */
[----:B------:R-:W-:Y:S01]  /*13b20*/  LDSM.16.MT88.4 R20, [R144+0xa800] ;  /* 0x00a800009014783b */ /* 0x000fe20000004200 */
[--C-:B------:R-:W-:Y:S01]  /*13b30*/  FFMA.FTZ R112, R17, c[0x0][0x23c], -R102.reuse ;  /* 0x00008f0011707a23 */ /* 0x100fe20000010866 */
[----:B------:R-:W-:Y:S01]  /*13b40*/  MUFU.EX2 R29, R29 ;  /* 0x0000001d001d7308 */ /* 0x000fe20000000800 */
[----:B---3--:R-:W-:Y:S01]  /*13b50*/  F2FP.BF16.PACK_AB R4, R30, R31 ;  /* 0x0000001f1e04723e */ /* 0x008fe200000010ff */
[----:B------:R-:W-:Y:S01]  /*13b60*/  LDSM.16.MT88.4 R16, [R142+0xa800] ;  /* 0x00a800008e10783b */ /* 0x000fe20000004200 */
[----:B------:R-:W-:-:S02]  /*13b70*/  FFMA.FTZ R122, R123, c[0x0][0x23c], -R102 ;  /* 0x00008f007b7a7a23 */ /* 0x000fc40000010866 */
[----:B------:R-:W-:Y:S02]  /*13b80*/  FFMA.FTZ R123, R117, c[0x0][0x23c], -R102 ;  /* 0x00008f00757b7a23 */ /* 0x000fe40000010866 */
[--C-:B------:R-:W-:Y:S01]  /*13b90*/  FFMA.FTZ R118, R167, c[0x0][0x23c], -R108.reuse ;  /* 0x00008f00a7767a23 */ /* 0x100fe2000001086c */
[----:B------:R-:W3:Y:S01]  /*13ba0*/  MUFU.EX2 R2, R2 ;  /* 0x0000000200027308 */ /* 0x000ee20000000800 */
[----:B----4-:R-:W-:Y:S01]  /*13bb0*/  F2FP.BF16.PACK_AB R6, R24, R25 ;  /* 0x000000191806723e */ /* 0x010fe200000010ff */
[--C-:B------:R-:W-:Y:S02]  /*13bc0*/  FFMA.FTZ R127, R131, c[0x0][0x23c], -R108.reuse ;  /* 0x00008f00837f7a23 */ /* 0x100fe4000001086c */
[--C-:B------:R-:W-:Y:S02]  /*13bd0*/  FFMA.FTZ R116, R129, c[0x0][0x23c], -R108.reuse ;  /* 0x00008f0081747a23 */ /* 0x100fe4000001086c */
[----:B------:R-:W-:Y:S02]  /*13be0*/  FFMA.FTZ R125, R125, c[0x0][0x23c], -R108 ;  /* 0x00008f007d7d7a23 */ /* 0x000fe4000001086c */
[----:B------:R-:W-:Y:S01]  /*13bf0*/  MUFU.EX2 R28, R28 ;  /* 0x0000001c001c7308 */ /* 0x000fe20000000800 */
[----:B------:R-:W-:-:S02]  /*13c00*/  FFMA.FTZ R117, R119, c[0x0][0x23c], -R102 ;  /* 0x00008f0077757a23 */ /* 0x000fc40000010866 */
[----:B------:R-:W-:Y:S02]  /*13c10*/  FFMA.FTZ R120, R121, c[0x0][0x23c], -R102 ;  /* 0x00008f0079787a23 */ /* 0x000fe40000010866 */
        /* <DEDUP_REMOVED lines=10> */
[----:B------:R-:W-:-:S03]  /*13cc0*/  FFMA.FTZ R102, R35, c[0x0][0x23c], -R102 ;  /* 0x00008f0023667a23 */ /* 0x000fc60000010866 */
[----:B------:R-:W5:Y:S01]  /*13cd0*/  MUFU.EX2 R3, R3 ;  /* 0x0000000300037308 */ /* 0x000f620000000800 */
[-C--:B----4-:R-:W-:Y:S02]  /*13ce0*/  FMUL.FTZ R88, R88, R34.reuse ;  /* 0x0000002258587220 */ /* 0x090fe40000410000 */
[-C--:B------:R-:W-:Y:S02]  /*13cf0*/  FMUL.FTZ R89, R89, R34.reuse ;  /* 0x0000002259597220 */ /* 0x080fe40000410000 */
[-C--:B------:R-:W-:Y:S02]  /*13d00*/  FMUL.FTZ R84, R84, R34.reuse ;  /* 0x0000002254547220 */ /* 0x080fe40000410000 */
[----:B------:R-:W-:Y:S01]  /*13d10*/  FMUL.FTZ R85, R85, R34 ;  /* 0x0000002255557220 */ /* 0x000fe20000410000 */
[----:B------:R-:W-:Y:S01]  /*13d20*/  MUFU.EX2 R110, R110 ;  /* 0x0000006e006e7308 */ /* 0x000fe20000000800 */
[-C--:B---3--:R-:W-:Y:S02]  /*13d30*/  FMUL.FTZ R90, R90, R32.reuse ;  /* 0x000000205a5a7220 */ /* 0x088fe40000410000 */
[----:B------:R-:W-:-:S02]  /*13d40*/  FMUL.FTZ R91, R91, R32 ;  /* 0x000000205b5b7220 */ /* 0x000fc40000410000 */
[-C--:B------:R-:W-:Y:S02]  /*13d50*/  FMUL.FTZ R86, R86, R32.reuse ;  /* 0x0000002056567220 */ /* 0x080fe40000410000 */
[----:B------:R-:W-:Y:S01]  /*13d60*/  FMUL.FTZ R87, R87, R32 ;  /* 0x0000002057577220 */ /* 0x000fe20000410000 */
[----:B-----5:R-:W-:Y:S01]  /*13d70*/  F2FP.BF16.PACK_AB R7, R3, R28 ;  /* 0x0000001c0307723e */ /* 0x020fe200000010ff */
[-C--:B------:R-:W-:Y:S01]  /*13d80*/  FMUL.FTZ R96, R96, R34.reuse ;  /* 0x0000002260607220 */ /* 0x080fe20000410000 */
[----:B------:R-:W3:Y:S01]  /*13d90*/  MUFU.EX2 R109, R109 ;  /* 0x0000006d006d7308 */ /* 0x000ee20000000800 */
[----:B------:R-:W-:Y:S02]  /*13da0*/  FMUL.FTZ R97, R97, R34 ;  /* 0x0000002261617220 */ /* 0x000fe40000410000 */
[-C--:B------:R-:W-:Y:S02]  /*13db0*/  FMUL.FTZ R98, R98, R32.reuse ;  /* 0x0000002062627220 */ /* 0x080fe40000410000 */
[----:B-1----:R-:W-:Y:S01]  /*13dc0*/  HMMA.16816.F32.BF16 R88, R4, R12, R88 ;  /* 0x0000000c0458723c */ /* 0x002fe20000041858 */
[----:B------:R-:W-:-:S02]  /*13dd0*/  FMUL.FTZ R99, R99, R32 ;  /* 0x0000002063637220 */ /* 0x000fc40000410000 */
        /* <DEDUP_REMOVED lines=38> */
[----:B------:R-:W-:Y:S02]  /*14040*/  FMUL.FTZ R49, R49, R34 ;  /* 0x0000002231317220 */ /* 0x000fe40000410000 */
        /* <DEDUP_REMOVED lines=23> */
[----:B------:R-:W2:Y:S01]  /*141c0*/  MUFU.EX2 R122, R122 ;  /* 0x0000007a007a7308 */ /* 0x000ea20000000800 */
[----:B------:R-:W-:-:S02]  /*141d0*/  FMUL.FTZ R65, R65, R34 ;  /* 0x0000002241417220 */ /* 0x000fc40000410000 */
[-C--:B------:R-:W-:Y:S02]  /*141e0*/  FMUL.FTZ R66, R66, R32.reuse ;  /* 0x0000002042427220 */ /* 0x080fe40000410000 */
[----:B------:R-:W-:Y:S02]  /*141f0*/  FMUL.FTZ R67, R67, R32 ;  /* 0x0000002043437220 */ /* 0x000fe40000410000 */
        /* <DEDUP_REMOVED lines=8> */
[----:B------:R-:W-:Y:S01]  /*14280*/  FMUL.FTZ R57, R57, R34 ;  /* 0x0000002239397220 */ /* 0x000fe20000410000 */
[C---:B------:R-:W-:Y:S01]  /*14290*/  HMMA.16816.F32.BF16 R48, R4.reuse, R14, R48 ;  /* 0x0000000e0430723c */ /* 0x040fe20000041830 */
[----:B------:R-:W1:Y:S01]  /*142a0*/  LDSM.16.MT88.4 R12, [R140+0xa000] ;  /* 0x00a000008c0c783b */ /* 0x000e620000004200 */
[-C--:B------:R-:W-:Y:S02]  /*142b0*/  FMUL.FTZ R58, R58, R32.reuse ;  /* 0x000000203a3a7220 */ /* 0x080fe40000410000 */
[----:B------:R-:W-:Y:S02]  /*142c0*/  FMUL.FTZ R59, R59, R32 ;  /* 0x000000203b3b7220 */ /* 0x000fe40000410000 */
[----:B------:R-:W1:Y:S01]  /*142d0*/  MUFU.EX2 R120, R120 ;  /* 0x0000007800787308 */ /* 0x000e620000000800 */
[----:B------:R-:W-:Y:S01]  /*142e0*/  FFMA.FTZ R31, R169, R34, R31 ;  /* 0x00000022a91f7223 */ /* 0x000fe2000001001f */
[----:B--2---:R-:W-:Y:S01]  /*142f0*/  HMMA.16816.F32.BF16 R36, R4, R8, R36 ;  /* 0x000000080424723c */ /* 0x004fe20000041824 */
[----:B------:R-:W-:-:S02]  /*14300*/  FFMA.FTZ R29, R170, R32, R29 ;  /* 0x00000020aa1d7223 */ /* 0x000fc4000001001d */
[----:B------:R-:W-:Y:S02]  /*14310*/  FADD.FTZ R30, R30, R31 ;  /* 0x0000001f1e1e7221 */ /* 0x000fe40000010000 */
[----:B------:R-:W-:Y:S01]  /*14320*/  FADD.FTZ R29, R2, R29 ;  /* 0x0000001d021d7221 */ /* 0x000fe20000010000 */
[----:B------:R-:W-:Y:S02]  /*14330*/  MUFU.EX2 R104, R104 ;  /* 0x0000006800687308 */ /* 0x000fe40000000800 */
[----:B------:R-:W-:Y:S01]  /*14340*/  HMMA.16816.F32.BF16 R40, R4, R10, R40 ;  /* 0x0000000a0428723c */ /* 0x000fe20000041828 */
[----:B------:R-:W2:Y:S01]  /*14350*/  LDSM.16.MT88.4 R8, [R141+0xa000] ;  /* 0x00a000008d08783b */ /* 0x000ea20000004200 */
[----:B------:R-:W-:-:S04]  /*14360*/  FADD.FTZ R2, R28, R29 ;  /* 0x0000001d1c027221 */ /* 0x000fc80000010000 */
[----:B------:R-:W1:Y:S01]  /*14370*/  MUFU.EX2 R119, R119 ;  /* 0x0000007700777308 */ /* 0x000e620000000800 */
[----:B------:R-:W-:-:S07]  /*14380*/  FADD.FTZ R2, R3, R2 ;  /* 0x0000000203027221 */ /* 0x000fce0000010000 */
[----:B------:R-:W-:Y:S08]  /*14390*/  MUFU.EX2 R103, R103 ;  /* 0x0000006700677308 */ /* 0x000ff00000000800 */
        /* <DEDUP_REMOVED lines=11> */
[----:B---3--:R-:W-:-:S02]  /*14450*/  F2FP.BF16.PACK_AB R4, R109, R110 ;  /* 0x0000006e6d04723e */ /* 0x008fc400000010ff */
        /* <DEDUP_REMOVED lines=10> */
[----:B-1----:R-:W-:Y:S02]  /*14500*/  HMMA.16816.F32.BF16 R96, R4, R12, R96 ;  /* 0x0000000c0460723c */ /* 0x002fe40000041860 */
[----:B------:R-:W-:-:S06]  /*14510*/  FADD.FTZ R2, R123, R2 ;  /* 0x000000027b027221 */ /* 0x000fcc0000010000 */
        /* <DEDUP_REMOVED lines=95> */
.L_x_8234:
        /* <DEDUP_REMOVED lines=11> */
.L_x_8244:
        /* <DEDUP_REMOVED lines=65> */
.L_x_8241:
[----:B------:R-:W-:Y:S02]  /*14fd0*/  LOP3.LUT P4, RZ, R166, 0x1, RZ, 0xc0, !PT ;  /* 0x00000001a6ff7812 */ /* 0x000fe4000788c0ff */
[----:B------:R-:W-:Y:S02]  /*14fe0*/  LEA R100, P6, R106, R172, 0x1 ;  /* 0x000000ac6a647211 */ /* 0x000fe400078c08ff */
[C---:B------:R-:W-:Y:S02]  /*14ff0*/  IADD3 R3, P0, R155.reuse, R106, RZ ;  /* 0x0000006a9b037210 */ /* 0x040fe40007f1e0ff */
[----:B------:R-:W-:Y:S02]  /*15000*/  LOP3.LUT P2, RZ, R166, 0x2, RZ, 0xc0, !PT ;  /* 0x00000002a6ff7812 */ /* 0x000fe4000784c0ff */
[----:B------:R-:W-:Y:S02]  /*15010*/  IADD3.X R104, R154, R101, RZ, P0, !PT ;  /* 0x000000659a687210 */ /* 0x000fe400007fe4ff */
[----:B------:R-:W-:Y:S02]  /*15020*/  LEA.HI.X R101, R106, R173, R101, 0x1, P6 ;  /* 0x000000ad6a657211 */ /* 0x000fe400030f0c65 */
[----:B------:R-:W-:Y:S02]  /*15030*/  IADD3 R102, P1, R155, R3, RZ ;  /* 0x000000039b667210 */ /* 0x000fe40007f3e0ff */
[C---:B------:R-:W-:Y:S01]  /*15040*/  @P4 LEA R176, P5, R3.reuse, R172, 0x1 ;  /* 0x000000ac03b04211 */ /* 0x040fe200078a08ff */
[----:B------:R-:W-:Y:S01]  /*15050*/  @!PT LDS RZ, [RZ] ;  /* 0x00000000fffff984 */ /* 0x000fe20000000800 */
[----:B------:R-:W-:Y:S01]  /*15060*/  @!PT LDS RZ, [RZ] ;  /* 0x00000000fffff984 */ /* 0x000fe20000000800 */
[----:B------:R-:W-:Y:S01]  /*15070*/  @!PT LDS RZ, [RZ] ;  /* 0x00000000fffff984 */ /* 0x000fe20000000800 */
[----:B------:R1:W-:Y:S01]  /*15080*/  @P4 LDGSTS.E.BYPASS.LTC128B.128 [R160+0x8000], [R100.64] ;  /* 0x0800000064a04fae */ /* 0x0003e2000b901d46 */
[----:B------:R-:W-:Y:S02]  /*15090*/  IADD3.X R105, R154, R104, RZ, P1, !PT ;  /* 0x000000689a697210 */ /* 0x000fe40000ffe4ff */
[CCC-:B------:R-:W-:Y:S02]  /*150a0*/  @P4 LEA.HI.X R177, R3.reuse, R173.reuse, R104.reuse, 0x1, P5 ;  /* 0x000000ad03b14211 */ /* 0x1c0fe400028f0c68 */
[CC--:B------:R-:W-:Y:S02]  /*150b0*/  @P2 LEA R174, P0, R3.reuse, R172.reuse, 0x1 ;  /* 0x000000ac03ae2211 */ /* 0x0c0fe400078008ff */
[----:B------:R-:W-:Y:S01]  /*150c0*/  @!P4 STS.128 [R160+0x8000], RZ ;  /* 0x008000ffa000c388 */ /* 0x000fe20000000c00 */
[CC--:B------:R-:W-:Y:S02]  /*150d0*/  @P4 LEA R180, P6, R102.reuse, R172.reuse, 0x1 ;  /* 0x000000ac66b44211 */ /* 0x0c0fe400078c08ff */
[-C--:B------:R-:W-:Y:S02]  /*150e0*/  @P2 LEA.HI.X R175, R3, R173.reuse, R104, 0x1, P0 ;  /* 0x000000ad03af2211 */ /* 0x080fe400000f0c68 */
[CCC-:B------:R-:W-:Y:S02]  /*150f0*/  @P4 LEA.HI.X R181, R102.reuse, R173.reuse, R105.reuse, 0x1, P6 ;  /* 0x000000ad66b54211 */ /* 0x1c0fe400030f0c69 */
[----:B------:R-:W-:Y:S01]  /*15100*/  @!PT LDS RZ, [RZ] ;  /* 0x00000000fffff984 */ /* 0x000fe20000000800 */
[----:B------:R-:W-:Y:S01]  /*15110*/  @!PT LDS RZ, [RZ] ;  /* 0x00000000fffff984 */ /* 0x000fe20000000800 */
[----:B------:R-:W-:Y:S01]  /*15120*/  @!PT LDS RZ, [RZ] ;  /* 0x00000000fffff984 */ /* 0x000fe20000000800 */
[----:B------:R1:W-:Y:S01]  /*15130*/  @P2 LDGSTS.E.BYPASS.LTC128B.128 [R160+0xa000], [R100.64+0x80] ;  /* 0x0a00008064a02fae */ /* 0x0003e2000b901d46 */
[C---:B------:R-:W-:Y:S02]  /*15140*/  @P2 LEA R106, P1, R102.reuse, R172, 0x1 ;  /* 0x000000ac666a2211 */ /* 0x040fe400078208ff */
[----:B------:R-:W-:Y:S02]  /*15150*/  IADD3 R3, P0, R155, R102, RZ ;  /* 0x000000669b037210 */ /* 0x000fe40007f1e0ff */
[----:B------:R-:W-:Y:S02]  /*15160*/  @P2 LEA.HI.X R107, R102, R173, R105, 0x1, P1 ;  /* 0x000000ad666b2211 */ /* 0x000fe400008f0c69 */
[----:B------:R-:W-:Y:S01]  /*15170*/  @!P2 STS.128 [R160+0xa000], RZ ;  /* 0x00a000ffa000a388 */ /* 0x000fe20000000c00 */
[----:B------:R-:W-:Y:S02]  /*15180*/  IADD3.X R104, R154, R105, RZ, P0, !PT ;  /* 0x000000699a687210 */ /* 0x000fe400007fe4ff */
[CC--:B------:R-:W-:Y:S02]  /*15190*/  @P4 LEA R178, P5, R3.reuse, R172.reuse, 0x1 ;  /* 0x000000ac03b24211 */ /* 0x0c0fe400078a08ff */
[C---:B------:R-:W-:Y:S02]  /*151a0*/  @P2 LEA R172, P0, R3.reuse, R172, 0x1 ;  /* 0x000000ac03ac2211 */ /* 0x040fe400078008ff */
[----:B------:R-:W-:Y:S01]  /*151b0*/  @!PT LDS RZ, [RZ] ;  /* 0x00000000fffff984 */ /* 0x000fe20000000800 */
[----:B------:R-:W-:Y:S01]  /*151c0*/  @!PT LDS RZ, [RZ] ;  /* 0x00000000fffff984 */ /* 0x000fe20000000800 */
[----:B------:R-:W-:Y:S01]  /*151d0*/  @!PT LDS RZ, [RZ] ;  /* 0x00000000fffff984 */ /* 0x000fe20000000800 */
[----:B------:R2:W-:Y:S01]  /*151e0*/  @P4 LDGSTS.E.BYPASS.LTC128B.128 [R160+0x8800], [R176.64] ;  /* 0x08800000b0a04fae */ /* 0x0005e2000b901d46 */
[CCC-:B------:R-:W-:Y:S02]  /*151f0*/  @P4 LEA.HI.X R179, R3.reuse, R173.reuse, R104.reuse, 0x1, P5 ;  /* 0x000000ad03b34211 */ /* 0x1c0fe400028f0c68 */
[----:B------:R-:W-:Y:S02]  /*15200*/  @P2 LEA.HI.X R173, R3, R173, R104, 0x1, P0 ;  /* 0x000000ad03ad2211 */ /* 0x000fe400000f0c68 */
[----:B------:R-:W-:Y:S02]  /*15210*/  ISETP.GT.AND P0, PT, R165, R151, PT ;  /* 0x00000097a500720c */ /* 0x000fe40003f04270 */
        /* <DEDUP_REMOVED lines=34> */
[----:B-----5:R-:W-:Y:S02]  /*15440*/  LDSM.16.M88.4 R104, [R146] ;  /* 0x000000009268783b */ /* 0x020fe40000000200 */
[C---:B------:R-:W-:Y:S05]  /*15450*/  HMMA.16816.F32.BF16 R8, R108.reuse, R114, RZ ;  /* 0x000000726c08723c */ /* 0x040fea00000418ff */
[----:B------:R-:W-:Y:S03]  /*15460*/  LDSM.16.M88.4 R112, [R148] ;  /* 0x000000009470783b */ /* 0x000fe60000000200 */
        /* <DEDUP_REMOVED lines=19> */
[----:B------:R-:W3:Y:S07]  /*155a0*/  LDSM.16.M88.4 R108, [R143+0x5000] ;  /* 0x005000008f6c783b */ /* 0x000eee0000000200 */
[C---:B-1----:R-:W-:Y:S01]  /*155b0*/  HMMA.16816.F32.BF16 R4, R104.reuse, R116, R4 ;  /* 0x000000746804723c */ /* 0x042fe20000041804 */
[----:B------:R-:W1:Y:S07]  /*155c0*/  LDSM.16.M88.4 R112, [R143+0x5800] ;  /* 0x005800008f70783b */ /* 0x000e6e0000000200 */
[C---:B------:R-:W-:Y:S01]  /*155d0*/  HMMA.16816.F32.BF16 R8, R104.reuse, R118, R8 ;  /* 0x000000766808723c */ /* 0x040fe20000041808 */
[----:B------:R-:W-:Y:S07]  /*155e0*/  LDSM.16.M88.4 R116, [R136] ;  /* 0x000000008874783b */ /* 0x000fee0000000200 */
[C---:B--2---:R-:W-:Y:S08]  /*155f0*/  HMMA.16816.F32.BF16 R12, R104.reuse, R120, R12 ;  /* 0x00000078680c723c */ /* 0x044ff0000004180c */
[C---:B------:R-:W-:Y:S01]  /*15600*/  HMMA.16816.F32.BF16 R16, R104.reuse, R122, R16 ;  /* 0x0000007a6810723c */ /* 0x040fe20000041810 */
[----:B------:R-:W-:Y:S07]  /*15610*/  LDSM.16.M88.4 R120, [R136+0x800] ;  /* 0x000800008878783b */ /* 0x000fee0000000200 */
[C---:B---3--:R-:W-:Y:S08]  /*15620*/  HMMA.16816.F32.BF16 R20, R104.reuse, R108, R20 ;  /* 0x0000006c6814723c */ /* 0x048ff00000041814 */
[C---:B------:R-:W-:Y:S01]  /*15630*/  HMMA.16816.F32.BF16 R24, R104.reuse, R110, R24 ;  /* 0x0000006e6818723c */ /* 0x040fe20000041818 */
[----:B------:R-:W2:Y:S07]  /*15640*/  LDSM.16.M88.4 R108, [R145] ;  /* 0x00000000916c783b */ /* 0x000eae0000000200 */
[C---:B-1----:R-:W-:Y:S08]  /*15650*/  HMMA.16816.F32.BF16 R28, R104.reuse, R112, R28 ;  /* 0x00000070681c723c */ /* 0x042ff0000004181c */
[----:B------:R-:W-:Y:S01]  /*15660*/  HMMA.16816.F32.BF16 R32, R104, R114, R32 ;  /* 0x000000726820723c */ /* 0x000fe20000041820 */
[----:B------:R-:W1:Y:S07]  /*15670*/  LDSM.16.M88.4 R104, [R136+0x1000] ;  /* 0x001000008868783b */ /* 0x000e6e0000000200 */
[----:B------:R-:W3:Y:S01]  /*15680*/  LDSM.16.M88.4 R112, [R136+0x1800] ;  /* 0x001800008870783b */ /* 0x000ee20000000200 */
[C---:B--2---:R-:W-:Y:S08]  /*15690*/  HMMA.16816.F32.BF16 R4, R108.reuse, R116, R4 ;  /* 0x000000746c04723c */ /* 0x044ff00000041804 */
        /* <DEDUP_REMOVED lines=37> */
[----:B------:R-:W5:Y:S01]  /*158f0*/  LDSM.16.M88.4 R112, [R143+0x7800] ;  /* 0x007800008f70783b */ /* 0x000f620000000200 */
        /* <DEDUP_REMOVED lines=9> */
[C---:B-----5:R-:W-:Y:S08]  /*15990*/  HMMA.16816.F32.BF16 R28, R116.reuse, R112, R28 ;  /* 0x00000070741c723c */ /* 0x060ff0000004181c */
        /* <DEDUP_REMOVED lines=12> */
[----:B----4-:R-:W-:Y:S02]  /*15a60*/  FMUL.FTZ R181, R5, c[0x0][0x2ec] ;  /* 0x0000bb0005b57a20 */ /* 0x010fe40000410000 */
        /* <DEDUP_REMOVED lines=33> */
[----:B---3--:R-:W-:Y:S02]  /*15c80*/  FMUL.FTZ R102, R28, c[0x0][0x2ec] ;  /* 0x0000bb001c667a20 */ /* 0x008fe40000410000 */
[----:B------:R-:W-:Y:S03]  /*15c90*/  FMUL.FTZ R104, R34, c[0x0][0x2ec] ;  /* 0x0000bb0022687a20 */ /* 0x000fe60000410000 */
        /* <DEDUP_REMOVED lines=8> */
[----:B------:R-:W2:Y:S01]  /*15d20*/  MUFU.TANH R181, R181 ;  /* 0x000000b500b57308 */ /* 0x000ea20000002400 */
[----:B-1----:R-:W-:Y:S09]  /*15d30*/  MOV R172, R100 ;  /* 0x0000006400ac7202 */ /* 0x002ff20000000f00 */
[----:B------:R-:W1:Y:S01]  /*15d40*/  MUFU.TANH R183, R183 ;  /* 0x000000b700b77308 */ /* 0x000e620000002400 */
[----:B---3--:R-:W-:Y:S09]  /*15d50*/  MOV R173, R101 ;  /* 0x0000006500ad7202 */ /* 0x008ff20000000f00 */
[----:B------:R-:W3:Y:S10]  /*15d60*/  MUFU.TANH R185, R185 ;  /* 0x000000b900b97308 */ /* 0x000ef40000002400 */
        /* <DEDUP_REMOVED lines=12> */
[----:B------:R1:W1:Y:S10]  /*15e30*/  MUFU.TANH R114, R182 ;  /* 0x000000b600727308 */ /* 0x0002740000002400 */
[----:B------:R1:W1:Y:S10]  /*15e40*/  MUFU.TANH R121, R106 ;  /* 0x0000006a00797308 */ /* 0x0002740000002400 */
[----:B------:R-:W1:Y:S10]  /*15e50*/  MUFU.TANH R107, R107 ;  /* 0x0000006b006b7308 */ /* 0x000e740000002400 */
[----:B------:R-:W1:Y:S10]  /*15e60*/  MUFU.TANH R105, R105 ;  /* 0x0000006900697308 */ /* 0x000e740000002400 */
        /* <DEDUP_REMOVED lines=65> */
.L_x_8243:
        /* <DEDUP_REMOVED lines=63> */
.L_x_8242:
        /* <DEDUP_REMOVED lines=27> */
[C---:B--2---:R-:W-:Y:S02]  /*16820*/  FFMA.FTZ R124, R0.reuse, R9, R124 ;  /* 0x00000009007c7223 */ /* 0x044fe4000001007c */
[CC--:B-1----:R-:W-:Y:S02]  /*16830*/  FFMA.FTZ R183, R0.reuse, R7.reuse, R183 ;  /* 0x0000000700b77223 */ /* 0x0c2fe400000100b7 */
[----:B------:R-:W-:Y:S01]  /*16840*/  FFMA.FTZ R7, R0, R7, R3 ;  /* 0x0000000700077223 */ /* 0x000fe20000010003 */
[----:B------:R-:W-:Y:S01]  /*16850*/  IADD3 R3, R4, 0x31, RZ ;  /* 0x0000003104037810 */ /* 0x000fe20007ffe0ff */
[CC--:B------:R-:W-:Y:S02]  /*16860*/  FFMA.FTZ R126, R0.reuse, R15.reuse, R126 ;  /* 0x0000000f007e7223 */ /* 0x0c0fe4000001007e */
[C---:B------:R-:W-:Y:S02]  /*16870*/  FFMA.FTZ R177, R0.reuse, R15, R177 ;  /* 0x0000000f00b17223 */ /* 0x040fe400000100b1 */
[C---:B------:R-:W-:Y:S01]  /*16880*/  FFMA.FTZ R185, R0.reuse, R10, R185 ;  /* 0x0000000a00b97223 */ /* 0x040fe200000100b9 */
[----:B------:R1:W2:Y:S01]  /*16890*/  I2F R15, R3 ;  /* 0x00000003000f7306 */ /* 0x0002a20000201400 */
[CC--:B------:R-:W-:Y:S02]  /*168a0*/  FFMA.FTZ R187, R0.reuse, R8.reuse, R187 ;  /* 0x0000000800bb7223 */ /* 0x0c0fe400000100bb */
[C---:B------:R-:W-:Y:S01]  /*168b0*/  FFMA.FTZ R191, R0.reuse, R8, R191 ;  /* 0x0000000800bf7223 */ /* 0x040fe200000100bf */
[----:B------:R-:W-:Y:S01]  /*168c0*/  FMNMX.FTZ R8, R183, R2, !PT ;  /* 0x00000002b7087209 */ /* 0x000fe20007810000 */
[C---:B------:R-:W-:Y:S02]  /*168d0*/  FFMA.FTZ R181, R0.reuse, R10, R181 ;  /* 0x0000000a00b57223 */ /* 0x040fe400000100b5 */
[C---:B------:R-:W-:Y:S01]  /*168e0*/  FFMA.FTZ R193, R0.reuse, R6, R193 ;  /* 0x0000000600c17223 */ /* 0x040fe200000100c1 */
[----:B------:R-:W-:Y:S01]  /*168f0*/  FMNMX.FTZ R8, R185, R8, !PT ;  /* 0x00000008b9087209 */ /* 0x000fe20007810000 */
[C---:B------:R-:W-:Y:S01]  /*16900*/  FFMA.FTZ R189, R0.reuse, R6, R189 ;  /* 0x0000000600bd7223 */ /* 0x040fe200000100bd */
[----:B------:R-:W-:Y:S01]  /*16910*/  FMNMX.FTZ R6, R7, R103, !PT ;  /* 0x0000006707067209 */ /* 0x000fe20007810000 */
[CC--:B------:R-:W-:Y:S01]  /*16920*/  FFMA.FTZ R118, R0.reuse, R23.reuse, R118 ;  /* 0x0000001700767223 */ /* 0x0c0fe20000010076 */
[----:B------:R-:W-:Y:S01]  /*16930*/  FMNMX.FTZ R8, R191, R8, !PT ;  /* 0x00000008bf087209 */ /* 0x000fe20007810000 */
[C---:B------:R-:W-:Y:S01]  /*16940*/  FFMA.FTZ R125, R0.reuse, R23, R125 ;  /* 0x00000017007d7223 */ /* 0x040fe2000001007d */
[----:B------:R-:W-:Y:S01]  /*16950*/  FMNMX.FTZ R10, R181, R6, !PT ;  /* 0x00000006b50a7209 */ /* 0x000fe20007810000 */
[C---:B------:R-:W-:Y:S01]  /*16960*/  FFMA.FTZ R122, R0.reuse, R17, R122 ;  /* 0x00000011007a7223 */ /* 0x040fe2000001007a */
        /* <DEDUP_REMOVED lines=12> */
[----:B------:R-:W-:Y:S01]  /*16a30*/  IADD3 R6, R4, 0x38, RZ ;  /* 0x0000003804067810 */ /* 0x000fe20007ffe0ff */
[----:B------:R-:W-:Y:S01]  /*16a40*/  FFMA.FTZ R175, R0, R13, R175 ;  /* 0x0000000d00af7223 */ /* 0x000fe200000100af */
[----:B------:R-:W-:Y:S01]  /*16a50*/  FMNMX.FTZ R23, R122, R23, !PT ;  /* 0x000000177a177209 */ /* 0x000fe20007810000 */
[----:B------:R-:W-:Y:S01]  /*16a60*/  FFMA.FTZ R174, R0, R11, R174 ;  /* 0x0000000b00ae7223 */ /* 0x000fe200000100ae */
[----:B------:R-:W-:Y:S01]  /*16a70*/  FMNMX.FTZ R8, R125, R8, !PT ;  /* 0x000000087d087209 */ /* 0x000fe20007810000 */
[----:B------:R-:W3:Y:S01]  /*16a80*/  I2F R17, R6 ;  /* 0x0000000600117306 */ /* 0x000ee20000201400 */
[----:B-1----:R-:W-:Y:S01]  /*16a90*/  IADD3 R3, R4, 0x39, RZ ;  /* 0x0000003904037810 */ /* 0x002fe20007ffe0ff */
[C---:B------:R-:W-:Y:S01]  /*16aa0*/  FFMA.FTZ R130, R0.reuse, R5, R130 ;  /* 0x0000000500827223 */ /* 0x040fe20000010082 */
[----:B------:R-:W-:Y:S01]  /*16ab0*/  FMNMX.FTZ R8, R171, R8, !PT ;  /* 0x00000008ab087209 */ /* 0x000fe20007810000 */
[----:B------:R-:W-:Y:S01]  /*16ac0*/  FFMA.FTZ R131, R0, R11, R131 ;  /* 0x0000000b00837223 */ /* 0x000fe20000010083 */
[----:B------:R-:W-:Y:S01]  /*16ad0*/  FMNMX.FTZ R23, R120, R23, !PT ;  /* 0x0000001778177209 */ /* 0x000fe20007810000 */
[C---:B------:R-:W-:Y:S01]  /*16ae0*/  FFMA.FTZ R129, R0.reuse, R5, R129 ;  /* 0x0000000500817223 */ /* 0x040fe20000010081 */
[----:B------:R-:W-:Y:S01]  /*16af0*/  FMNMX.FTZ R8, R127, R8, !PT ;  /* 0x000000087f087209 */ /* 0x000fe20007810000 */
[----:B--2---:R-:W-:Y:S01]  /*16b00*/  FFMA.FTZ R121, R0, R15, R121 ;  /* 0x0000000f00797223 */ /* 0x004fe20000010079 */
[----:B------:R-:W-:Y:S01]  /*16b10*/  FMNMX.FTZ R23, R128, R23, !PT ;  /* 0x0000001780177209 */ /* 0x000fe20007810000 */
[----:B------:R-:W1:Y:S01]  /*16b20*/  I2F R3, R3 ;  /* 0x0000000300037306 */ /* 0x000e620000201400 */
        /* <DEDUP_REMOVED lines=8> */
[----:B------:R-:W-:Y:S02]  /*16bb0*/  FMNMX.FTZ R23, R130, R23, !PT ;  /* 0x0000001782177209 */ /* 0x000fe40007810000 */
[----:B------:R-:W-:Y:S01]  /*16bc0*/  FMNMX.FTZ R8, R129, R8, !PT ;  /* 0x0000000881087209 */ /* 0x000fe20007810000 */
[----:B---3--:R-:W-:Y:S01]  /*16bd0*/  FFMA.FTZ R104, R0, R17, R104 ;  /* 0x0000001100687223 */ /* 0x008fe20000010068 */
[----:B------:R-:W-:Y:S01]  /*16be0*/  FMNMX.FTZ R4, R124, R23, !PT ;  /* 0x000000177c047209 */ /* 0x000fe20007810000 */
[----:B------:R-:W-:Y:S01]  /*16bf0*/  FFMA.FTZ R107, R0, R17, R107 ;  /* 0x00000011006b7223 */ /* 0x000fe2000001006b */
[----:B------:R-:W-:Y:S01]  /*16c00*/  FMNMX.FTZ R11, R117, R8, !PT ;  /* 0x00000008750b7209 */ /* 0x000fe20007810000 */
[----:B------:R-:W-:Y:S01]  /*16c10*/  LDSM.16.MT88.4 R20, [R142+0x8000] ;  /* 0x008000008e14783b */ /* 0x000fe20000004200 */
[----:B------:R-:W-:Y:S02]  /*16c20*/  FMNMX.FTZ R5, R121, R4, !PT ;  /* 0x0000000479057209 */ /* 0x000fe40007810000 */
[----:B------:R-:W-:Y:S02]  /*16c30*/  FMNMX.FTZ R8, R114, R11, !PT ;  /* 0x0000000b72087209 */ /* 0x000fe40007810000 */
[----:B------:R-:W-:Y:S01]  /*16c40*/  FMNMX.FTZ R5, R104, R5, !PT ;  /* 0x0000000568057209 */ /* 0x000fe20007810000 */
[CC--:B-1----:R-:W-:Y:S01]  /*16c50*/  FFMA.FTZ R102, R0.reuse, R3.reuse, R102 ;  /* 0x0000000300667223 */ /* 0x0c2fe20000010066 */
[----:B------:R-:W-:Y:S01]  /*16c60*/  FMNMX.FTZ R8, R107, R8, !PT ;  /* 0x000000086b087209 */ /* 0x000fe20007810000 */
        /* <DEDUP_REMOVED lines=110> */
[C---:B------:R-:W-:Y:S04]  /*17350*/  FMUL.FTZ R14, R101.reuse, R90 ;  /* 0x0000005a650e7220 */ /* 0x040fe80000410000 */
[C---:B------:R-:W-:Y:S02]  /*17360*/  FMUL.FTZ R15, R101.reuse, R91 ;  /* 0x0000005b650f7220 */ /* 0x040fe40000410000 */
[----:B------:R-:W1:Y:S01]  /*17370*/  LDSM.16.MT88.4 R88, [R140+0x8000] ;  /* 0x008000008c58783b */ /* 0x000e620000004200 */
[C---:B------:R-:W-:Y:S02]  /*17380*/  FMUL.FTZ R59, R101.reuse, R59 ;  /* 0x0000003b653b7220 */ /* 0x040fe40000410000 */
[C---:B------:R-:W-:Y:S02]  /*17390*/  FMUL.FTZ R56, R2.reuse, R56 ;  /* 0x0000003802387220 */ /* 0x040fe40000410000 */
[C---:B------:R-:W-:Y:S03]  /*173a0*/  HMMA.16816.F32.BF16 R12, R96.reuse, R20, R12 ;  /* 0x00000014600c723c */ /* 0x040fe6000004180c */
[C---:B------:R-:W-:Y:S02]  /*173b0*/  FMUL.FTZ R57, R2.reuse, R57 ;  /* 0x0000003902397220 */ /* 0x040fe40000410000 */
[C---:B------:R-:W-:Y:S02]  /*173c0*/  FFMA.FTZ R170, R101.reuse, R170, R106 ;  /* 0x000000aa65aa7223 */ /* 0x040fe4000001006a */
        /* <DEDUP_REMOVED lines=20> */
[----:B------:R-:W4:Y:S01]  /*17510*/  LDSM.16.MT88.4 R72, [R142+0xa000] ;  /* 0x00a000008e48783b */ /* 0x000f220000004200 */
        /* <DEDUP_REMOVED lines=18> */
[----:B------:R-:W-:Y:S01]  /*17640*/  FFMA.FTZ R123, R102, c[0x0][0x23c], -R123 ;  /* 0x00008f00667b7a23 */ /* 0x000fe2000001087b */
[----:B------:R-:W-:Y:S01]  /*17650*/  MUFU.EX2 R174, R174 ;  /* 0x000000ae00ae7308 */ /* 0x000fe20000000800 */
[--C-:B------:R-:W-:Y:S01]  /*17660*/  FFMA.FTZ R117, R117, c[0x0][0x23c], -R116.reuse ;  /* 0x00008f0075757a23 */ /* 0x100fe20000010874 */
[C---:B----4-:R-:W-:Y:S03]  /*17670*/  HMMA.16816.F32.BF16 R44, R96.reuse, R72, R44 ;  /* 0x00000048602c723c */ /* 0x050fe6000004182c */
[--C-:B------:R-:W-:Y:S02]  /*17680*/  FFMA.FTZ R114, R114, c[0x0][0x23c], -R116.reuse ;  /* 0x00008f0072727a23 */ /* 0x100fe40000010874 */
[----:B------:R-:W-:Y:S03]  /*17690*/  FFMA.FTZ R116, R105, c[0x0][0x23c], -R116 ;  /* 0x00008f0069747a23 */ /* 0x000fe60000010874 */
[----:B------:R-:W-:Y:S01]  /*176a0*/  MUFU.EX2 R176, R176 ;  /* 0x000000b000b07308 */ /* 0x000fe20000000800 */
[----:B------:R-:W-:Y:S01]  /*176b0*/  FFMA.FTZ R113, R2, R169, R113 ;  /* 0x000000a902717223 */ /* 0x000fe20000010071 */
[C---:B------:R-:W-:Y:S01]  /*176c0*/  HMMA.16816.F32.BF16 R48, R96.reuse, R74, R48 ;  /* 0x0000004a6030723c */ /* 0x040fe20000041830 */
[----:B------:R-:W2:Y:S02]  /*176d0*/  LDSM.16.MT88.4 R72, [R144+0x8800] ;  /* 0x008800009048783b */ /* 0x000ea40000004200 */
[----:B------:R-:W-:Y:S02]  /*176e0*/  FADD.FTZ R109, R109, R170 ;  /* 0x000000aa6d6d7221 */ /* 0x000fe40000010000 */
[----:B------:R-:W-:Y:S03]  /*176f0*/  FADD.FTZ R112, R112, R113 ;  /* 0x0000007170707221 */ /* 0x000fe60000010000 */
[C---:B------:R-:W-:Y:S01]  /*17700*/  HMMA.16816.F32.BF16 R52, R96.reuse, R68, R52 ;  /* 0x000000446034723c */ /* 0x040fe20000041834 */
[----:B------:R-:W-:Y:S03]  /*17710*/  MUFU.EX2 R122, R122 ;  /* 0x0000007a007a7308 */ /* 0x000fe60000000800 */
[----:B------:R-:W-:Y:S03]  /*17720*/  FADD.FTZ R2, R108, R109 ;  /* 0x0000006d6c027221 */ /* 0x000fe60000010000 */
[----:B---3--:R-:W-:Y:S01]  /*17730*/  F2FP.BF16.PACK_AB R69, R118, R115 ;  /* 0x000000737645723e */ /* 0x008fe200000010ff */
[C---:B------:R-:W-:Y:S03]  /*17740*/  HMMA.16816.F32.BF16 R56, R96.reuse, R70, R56 ;  /* 0x000000466038723c */ /* 0x040fe60000041838 */
[----:B------:R-:W3:Y:S01]  /*17750*/  MUFU.EX2 R125, R125 ;  /* 0x0000007d007d7308 */ /* 0x000ee20000000800 */
[----:B------:R-:W-:Y:S01]  /*17760*/  FADD.FTZ R2, R103, R2 ;  /* 0x0000000267027221 */ /* 0x000fe20000010000 */
[----:B------:R-:W-:Y:S02]  /*17770*/  MOV R103, R100 ;  /* 0x0000006400677202 */ /* 0x000fe40000000f00 */
[----:B-1----:R-:W-:Y:S01]  /*17780*/  F2FP.BF16.PACK_AB R71, R120, R119 ;  /* 0x000000777847723e */ /* 0x002fe200000010ff */
[C---:B------:R-:W-:Y:S04]  /*17790*/  HMMA.16816.F32.BF16 R60, R96.reuse, R76, R60 ;  /* 0x0000004c603c723c */ /* 0x040fe8000004183c */
[----:B------:R-:W-:Y:S01]  /*177a0*/  FADD.FTZ R115, R115, R2 ;  /* 0x0000000273737221 */ /* 0x000fe20000010000 */
[----:B------:R-:W-:Y:S03]  /*177b0*/  MUFU.EX2 R126, R126 ;  /* 0x0000007e007e7308 */ /* 0x000fe60000000800 */
[----:B------:R-:W-:Y:S01]  /*177c0*/  HMMA.16816.F32.BF16 R64, R96, R78, R64 ;  /* 0x0000004e6040723c */ /* 0x000fe20000041840 */
[----:B------:R-:W1:Y:S03]  /*177d0*/  LDSM.16.MT88.4 R76, [R141+0x8800] ;  /* 0x008800008d4c783b */ /* 0x000e660000004200 */
[----:B------:R-:W-:Y:S03]  /*177e0*/  FADD.FTZ R118, R118, R115 ;  /* 0x0000007376767221 */ /* 0x000fe60000010000 */
[----:B------:R-:W4:Y:S01]  /*177f0*/  MUFU.EX2 R127, R127 ;  /* 0x0000007f007f7308 */ /* 0x000f220000000800 */
[----:B---3--:R-:W-:Y:S09]  /*17800*/  F2FP.BF16.PACK_AB R68, R125, R122 ;  /* 0x0000007a7d44723e */ /* 0x008ff200000010ff */
[----:B------:R-:W-:Y:S10]  /*17810*/  MUFU.EX2 R124, R124 ;  /* 0x0000007c007c7308 */ /* 0x000ff40000000800 */
[----:B------:R-:W3:Y:S01]  /*17820*/  MUFU.EX2 R121, R121 ;  /* 0x0000007900797308 */ /* 0x000ee20000000800 */
[----:B----4-:R-:W-:Y:S09]  /*17830*/  F2FP.BF16.PACK_AB R70, R127, R126 ;  /* 0x0000007e7f46723e */ /* 0x010ff200000010ff */
[----:B------:R-:W-:Y:S01]  /*17840*/  MUFU.EX2 R129, R129 ;  /* 0x0000008100817308 */ /* 0x000fe20000000800 */
[C---:B--2---:R-:W-:Y:S08]  /*17850*/  HMMA.16816.F32.BF16 R4, R68.reuse, R72, R4 ;  /* 0x000000484404723c */ /* 0x044ff00000041804 */
[C---:B------:R-:W-:Y:S01]  /*17860*/  HMMA.16816.F32.BF16 R8, R68.reuse, R74, R8 ;  /* 0x0000004a4408723c */ /* 0x040fe20000041808 */
[----:B------:R-:W2:Y:S01]  /*17870*/  LDSM.16.MT88.4 R72, [R140+0x8800] ;  /* 0x008800008c48783b */ /* 0x000ea20000004200 */
[----:B------:R-:W-:Y:S02]  /*17880*/  MUFU.EX2 R102, R123 ;  /* 0x0000007b00667308 */ /* 0x000fe40000000800 */
[----:B---3--:R-:W-:Y:S04]  /*17890*/  F2FP.BF16.PACK_AB R105, R121, R124 ;  /* 0x0000007c7969723e */ /* 0x008fe800000010ff */
[C---:B------:R-:W-:Y:S04]  /*178a0*/  HMMA.16816.F32.BF16 R12, R68.reuse, R80, R12 ;  /* 0x00000050440c723c */ /* 0x040fe8000004180c */
[----:B------:R-:W-:Y:S04]  /*178b0*/  MUFU.EX2 R117, R117 ;  /* 0x0000007500757308 */ /* 0x000fe80000000800 */
[C---:B------:R-:W-:Y:S01]  /*178c0*/  HMMA.16816.F32.BF16 R16, R68.reuse, R82, R16 ;  /* 0x000000524410723c */ /* 0x040fe20000041810 */
[----:B------:R-:W3:Y:S05]  /*178d0*/  LDSM.16.MT88.4 R80, [R144+0xa800] ;  /* 0x00a800009050783b */ /* 0x000eea0000004200 */
[----:B------:R-:W4:Y:S02]  /*178e0*/  MUFU.EX2 R114, R114 ;  /* 0x0000007200727308 */ /* 0x000f240000000800 */
[C---:B-1----:R-:W-:Y:S08]  /*178f0*/  HMMA.16816.F32.BF16 R20, R68.reuse, R76, R20 ;  /* 0x0000004c4414723c */ /* 0x042ff00000041814 */
[C---:B------:R-:W-:Y:S01]  /*17900*/  HMMA.16816.F32.BF16 R24, R68.reuse, R78, R24 ;  /* 0x0000004e4418723c */ /* 0x040fe20000041818 */
[----:B------:R-:W1:Y:S01]  /*17910*/  LDSM.16.MT88.4 R76, [R142+0xa800] ;  /* 0x00a800008e4c783b */ /* 0x000e620000004200 */
[----:B------:R5:W-:Y:S06]  /*17920*/  MUFU.EX2 R123, R107 ;  /* 0x0000006b007b7308 */ /* 0x000bec0000000800 */
[C---:B--2---:R-:W-:Y:S04]  /*17930*/  HMMA.16816.F32.BF16 R28, R68.reuse, R72, R28 ;  /* 0x00000048441c723c */ /* 0x044fe8000004181c */
[----:B------:R-:W2:Y:S01]  /*17940*/  MUFU.EX2 R116, R116 ;  /* 0x0000007400747308 */ /* 0x000ea20000000800 */
[----:B----4-:R-:W-:Y:S03]  /*17950*/  F2FP.BF16.PACK_AB R104, R114, R117 ;  /* 0x000000757268723e */ /* 0x010fe600000010ff */
[C---:B------:R-:W-:Y:S01]  /*17960*/  HMMA.16816.F32.BF16 R32, R68.reuse, R74, R32 ;  /* 0x0000004a4420723c */ /* 0x040fe20000041820 */
[----:B------:R-:W4:Y:S07]  /*17970*/  LDSM.16.MT88.4 R72, [R141+0xa800] ;  /* 0x00a800008d48783b */ /* 0x000f2e0000004200 */
[C---:B---3--:R-:W-:Y:S04]  /*17980*/  HMMA.16816.F32.BF16 R36, R68.reuse, R80, R36 ;  /* 0x000000504424723c */ /* 0x048fe80000041824 */
[----:B-----5:R-:W-:Y:S04]  /*17990*/  F2FP.BF16.PACK_AB R107, R102, R129 ;  /* 0x00000081666b723e */ /* 0x020fe800000010ff */
[C---:B------:R-:W-:Y:S01]  /*179a0*/  HMMA.16816.F32.BF16 R40, R68.reuse, R82, R40 ;  /* 0x000000524428723c */ /* 0x040fe20000041828 */
[----:B------:R-:W3:Y:S03]  /*179b0*/  LDSM.16.MT88.4 R80, [R140+0xa800] ;  /* 0x00a800008c50783b */ /* 0x000ee60000004200 */
[----:B--2---:R-:W-:Y:S04]  /*179c0*/  F2FP.BF16.PACK_AB R106, R116, R123 ;  /* 0x0000007b746a723e */ /* 0x004fe800000010ff */
[C---:B-1----:R-:W-:Y:S08]  /*179d0*/  HMMA.16816.F32.BF16 R44, R68.reuse, R76, R44 ;  /* 0x0000004c442c723c */ /* 0x042ff0000004182c */
        /* <DEDUP_REMOVED lines=67> */
[----:B------:R-:W-:Y:S01]  /*17e10*/  FADD.FTZ R5, R177, R2 ;  /* 0x00000002b1057221 */ /* 0x000fe20000010000 */
[----:B------:R-:W-:Y:S01]  /*17e20*/  MOV R2, R3 ;  /* 0x0000000300027202 */ /* 0x000fe20000000f00 */
        /* <DEDUP_REMOVED lines=12> */
.L_x_8240:
        /* <DEDUP_REMOVED lines=218> */
.L_x_8246:
[----:B--234-:R-:W-:Y:S05]  /*18c90*/  BSYNC B0 ;  /* 0x0000000000007941 */ /* 0x01cfea0003800000 */
.L_x_8245:
        /* <DEDUP_REMOVED lines=16> */
.L_x_8248:
[----:B------:R-:W-:Y:S05]  /*18da0*/  BSYNC B0 ;  /* 0x0000000000007941 */ /* 0x000fea0003800000 */
.L_x_8247:
        /* <DEDUP_REMOVED lines=8> */
.L_x_8250:
[----:B------:R-:W-:Y:S05]  /*18e30*/  BSYNC B0 ;  /* 0x0000000000007941 */ /* 0x000fea0003800000 */
.L_x_8249:
        /* <DEDUP_REMOVED lines=8> */
.L_x_8252:
[----:B------:R-:W-:Y:S05]  /*18ec0*/  BSYNC B0 ;  /* 0x0000000000007941 */ /* 0x000fea0003800000 */
.L_x_8251:
        /* <DEDUP_REMOVED lines=8> */
.L_x_8254:
[----:B------:R-:W-:Y:S05]  /*18f50*/  BSYNC B0 ;  /* 0x0000000000007941 */ /* 0x000fea0003800000 */
.L_x_8253:
        /* <DEDUP_REMOVED lines=8> */
.L_x_8256:
[----:B------:R-:W-:Y:S05]  /*18fe0*/  BSYNC B0 ;  /* 0x0000000000007941 */ /* 0x000fea0003800000 */
.L_x_8255:
        /* <DEDUP_REMOVED lines=8> */
.L_x_8258:
[----:B------:R-:W-:Y:S05]  /*19070*/  BSYNC B0 ;  /* 0x0000000000007941 */ /* 0x000fea0003800000 */
.L_x_8257:
        /* <DEDUP_REMOVED lines=8> */
.L_x_8260:
[----:B------:R-:W-:Y:S05]  /*19100*/  BSYNC B0 ;  /* 0x0000000000007941 */ /* 0x000fea0003800000 */
.L_x_8259:
        /* <DEDUP_REMOVED lines=9> */
.L_x_8261:
        /* <DEDUP_REMOVED lines=14> */
.L_x_8397:


//--------------------- .nv.shared._ZN5flash32flash_fwd_splitkv_combine_kernelI23Flash_fwd_kernel_traitsILi128ELi64ELi128ELi4ELb0ELb0EN7cutlass10bfloat16_tE19Flash_kernel_traitsILi128ELi64ELi128ELi4ES3_EELi4ELi7ELb0EEEvNS_16Flash_fwd_paramsE --------------------------
	.section	.nv.shared._ZN5flash32flash_fwd_splitkv_combine_kernelI23Flash_fwd_kernel_traitsILi128ELi64ELi128ELi4ELb0ELb0EN7cutlass10bfloat16_tE19Flash_kernel_traitsILi128ELi64ELi128ELi4ES3_EELi4ELi7ELb0EEEvNS_16Flash_fwd_paramsE,"aw",@nobits
	.sectionflags	@""
	.align	16
.nv.shared._ZN5flash32flash_fwd_splitkv_combine_kernelI23Flash_fwd_kernel_traitsILi128ELi64ELi128ELi4ELb0ELb0EN7cutlass10bfloat16_tE19Flash_kernel_traitsILi128ELi64ELi128ELi4ES3_EELi4ELi7ELb0EEEvNS_16Flash_fwd_paramsE:
	.zero		2560


//--------------------- .nv.global                --------------------------
	.section	.nv.global,"aw",@nobits
.nv.global:
	.type		_ZN79_INTERNAL_73c12ef7_43_flash_fwd_split_hdim128_bf16_causal_sm80_cu_0106449f_28194cute1_E,@object
	.size		_ZN79_INTERNAL_73c12ef7_43_flash_fwd_split_hdim128_bf16_causal_sm80_cu_0106449f_28194cute1_E,(_ZN79_INTERNAL_73c12ef7_43_flash_fwd_split_hdim128_bf16_causal_sm80_cu_0106449f_28194cuda3std3__45__cpo6cbeginE - _ZN79_INTERNAL_73c12ef7_43_flash_fwd_split_hdim128_bf16_causal_sm80_cu_0106449f_28194cute1_E)
_ZN79_INTERNAL_73c12ef7_43_flash_fwd_split_hdim128_bf16_causal_sm80_cu_0106449f_28194cute1_E:
	.zero		1
	.type		_ZN79_INTERNAL_73c12ef7_43_flash_fwd_split_hdim128_bf16_causal_sm80_cu_0106449f_28194cuda3std3__45__cpo6cbeginE,@object
	.size		_ZN79_INTERNAL_73c12ef7_43_flash_fwd_split_hdim128_bf16_causal_sm80_cu_0106449f_28194cuda3std3__45__cpo6cbeginE,(_ZN79_INTERNAL_73c12ef7_43_flash_fwd_split_hdim128_bf16_causal_sm80_cu_0106449f_28194cuda3std3__48in_placeE - _ZN79_INTERNAL_73c12ef7_43_flash_fwd_split_hdim128_bf16_causal_sm80_cu_0106449f_28194cuda3std3__45__cpo6cbeginE)
_ZN79_INTERNAL_73c12ef7_43_flash_fwd_split_hdim128_bf16_causal_sm80_cu_0106449f_28194cuda3std3__45__cpo6cbeginE:
	.zero		1
	.type		_ZN79_INTERNAL_73c12ef7_43_flash_fwd_split_hdim128_bf16_causal_sm80_cu_0106449f_28194cuda3std3__48in_placeE,@object
	.size		_ZN79_INTERNAL_73c12ef7_43_flash_fwd_split_hdim128_bf16_causal_sm80_cu_0106449f_28194cuda3std3__48in_placeE,(_ZN79_INTERNAL_73c12ef7_43_flash_fwd_split_hdim128_bf16_causal_sm80_cu_0106449f_28194cuda3std6ranges3__45__cpo9iter_moveE - _ZN79_INTERNAL_73c12ef7_43_flash_fwd_split_hdim128_bf16_causal_sm80_cu_0106449f_28194cuda3std3__48in_placeE)
_ZN79_INTERNAL_73c12ef7_43_flash_fwd_split_hdim128_bf16_causal_sm80_cu_0106449f_28194cuda3std3__48in_placeE:
	.zero		1
	.type		_ZN79_INTERNAL_73c12ef7_43_flash_fwd_split_hdim128_bf16_causal_sm80_cu_0106449f_28194cuda3std6ranges3__45__cpo9iter_moveE,@object
	.size		_ZN79_INTERNAL_73c12ef7_43_flash_fwd_split_hdim128_bf16_causal_sm80_cu_0106449f_28194cuda3std6ranges3__45__cpo9iter_moveE,(_ZN79_INTERNAL_73c12ef7_43_flash_fwd_split_hdim128_bf16_causal_sm80_cu_0106449f_28194cuda3std3__45__cpo5beginE - _ZN79_INTERNAL_73c12ef7_43_flash_fwd_split_hdim128_bf16_causal_sm80_cu_0106449f_28194cuda3std6ranges3__45__cpo9iter_moveE)
_ZN79_INTERNAL_73c12ef7_43_flash_fwd_split_hdim128_bf16_causal_sm80_cu_0106449f_28194cuda3std6ranges3__45__cpo9iter_moveE:
	.zero		1
	.type		_ZN79_INTERNAL_73c12ef7_43_flash_fwd_split_hdim128_bf16_causal_sm80_cu_0106449f_28194cuda3std3__45__cpo5beginE,@object
	.size		_ZN79_INTERNAL_73c12ef7_43_flash_fwd_split_hdim128_bf16_causal_sm80_cu_0106449f_28194cuda3std3__45__cpo5beginE,(_ZN79_INTERNAL_73c12ef7_43_flash_fwd_split_hdim128_bf16_causal_sm80_cu_0106449f_28194cuda3std3__481_GLOBAL__N__73c12ef7_43_flash_fwd_split_hdim128_bf16_causal_sm80_cu_0106449f_28196ignoreE - _ZN79_INTERNAL_73c12ef7_43_flash_fwd_split_hdim128_bf16_causal_sm80_cu_0106449f_28194cuda3std3__45__cpo5beginE)
_ZN79_INTERNAL_73c12ef7_43_flash_fwd_split_hdim128_bf16_causal_sm80_cu_0106449f_28194cuda3std3__45__cpo5beginE:
	.zero		1
	.type		_ZN79_INTERNAL_73c12ef7_43_flash_fwd_split_hdim128_bf16_causal_sm80_cu_0106449f_28194cuda3std3__481_GLOBAL__N__73c12ef7_43_flash_fwd_split_hdim128_bf16_causal_sm80_cu_0106449f_28196ignoreE,@object
	.size		_ZN79_INTERNAL_73c12ef7_43_flash_fwd_split_hdim128_bf16_causal_sm80_cu_0106449f_28194cuda3std3__481_GLOBAL__N__73c12ef7_43_flash_fwd_split_hdim128_bf16_causal_sm80_cu_0106449f_28196ignoreE,(_ZN79_INTERNAL_73c12ef7_43_flash_fwd_split_hdim128_bf16_causal_sm80_cu_0106449f_28194cute7productE - _ZN79_INTERNAL_73c12ef7_43_flash_fwd_split_hdim128_bf16_causal_sm80_cu_0106449f_28194cuda3std3__481_GLOBAL__N__73c12ef7_43_flash_fwd_split_hdim128_bf16_causal_sm80_cu_0106449f_28196ignoreE)
_ZN79_INTERNAL_73c12ef7_43_flash_fwd_split_hdim128_bf16_causal_sm80_cu_0106449f_28194cuda3std3__481_GLOBAL__N__73c12ef7_43_flash_fwd_split_hdim128_bf16_causal_sm80_cu_0106449f_28196ignoreE:
	.zero		1
	.type		_ZN79_INTERNAL_73c12ef7_43_flash_fwd_split_hdim128_bf16_causal_sm80_cu_0106449f_28194cute7productE,@object
	.size		_ZN79_INTERNAL_73c12ef7_43_flash_fwd_split_hdim128_bf16_causal_sm80_cu_0106449f_28194cute7productE,(_ZN79_INTERNAL_73c12ef7_43_flash_fwd_split_hdim128_bf16_causal_sm80_cu_0106449f_28194cuda3std3__45__cpo3endE - _ZN79_INTERNAL_73c12ef7_43_flash_fwd_split_hdim128_bf16_causal_sm80_cu_0106449f_28194cute7productE)
_ZN79_INTERNAL_73c12ef7_43_flash_fwd_split_hdim128_bf16_causal_sm80_cu_0106449f_28194cute7productE:
	.zero		1
	.type		_ZN79_INTERNAL_73c12ef7_43_flash_fwd_split_hdim128_bf16_causal_sm80_cu_0106449f_28194cuda3std3__45__cpo3endE,@object
	.size		_ZN79_INTERNAL_73c12ef7_43_flash_fwd_split_hdim128_bf16_causal_sm80_cu_0106449f_28194cuda3std3__45__cpo3endE,(_ZN79_INTERNAL_73c12ef7_43_flash_fwd_split_hdim128_bf16_causal_sm80_cu_0106449f_28194cuda3std3__419piecewise_constructE - _ZN79_INTERNAL_73c12ef7_43_flash_fwd_split_hdim128_bf16_causal_sm80_cu_0106449f_28194cuda3std3__45__cpo3endE)
_ZN79_INTERNAL_73c12ef7_43_flash_fwd_split_hdim128_bf16_causal_sm80_cu_0106449f_28194cuda3std3__45__cpo3endE:
	.zero		1
	.type		_ZN79_INTERNAL_73c12ef7_43_flash_fwd_split_hdim128_bf16_causal_sm80_cu_0106449f_28194cuda3std3__419piecewise_constructE,@object
	.size		_ZN79_INTERNAL_73c12ef7_43_flash_fwd_split_hdim128_bf16_causal_sm80_cu_0106449f_28194cuda3std3__419piecewise_constructE,(_ZN79_INTERNAL_73c12ef7_43_flash_fwd_split_hdim128_bf16_causal_sm80_cu_0106449f_28194cuda3std3__45__cpo4cendE - _ZN79_INTERNAL_73c12ef7_43_flash_fwd_split_hdim128_bf16_causal_sm80_cu_0106449f_28194cuda3std3__419piecewise_constructE)
_ZN79_INTERNAL_73c12ef7_43_flash_fwd_split_hdim128_bf16_causal_sm80_cu_0106449f_28194cuda3std3__419piecewise_constructE:
	.zero		1
	.type		_ZN79_INTERNAL_73c12ef7_43_flash_fwd_split_hdim128_bf16_causal_sm80_cu_0106449f_28194cuda3std3__45__cpo4cendE,@object
	.size		_ZN79_INTERNAL_73c12ef7_43_flash_fwd_split_hdim128_bf16_causal_sm80_cu_0106449f_28194cuda3std3__45__cpo4cendE,(_ZN79_INTERNAL_73c12ef7_43_flash_fwd_split_hdim128_bf16_causal_sm80_cu_0106449f_28194cuda3std6ranges3__45__cpo4swapE - _ZN79_INTERNAL_73c12ef7_43_flash_fwd_split_hdim128_bf16_causal_sm80_cu_0106449f_28194cuda3std3__45__cpo4cendE)
_ZN79_INTERNAL_73c12ef7_43_flash_fwd_split_hdim128_bf16_causal_sm80_cu_0106449f_28194cuda3std3__45__cpo4cendE:
	.zero		1
	.type		_ZN79_INTERNAL_73c12ef7_43_flash_fwd_split_hdim128_bf16_causal_sm80_cu_0106449f_28194cuda3std6ranges3__45__cpo4swapE,@object
	.size		_ZN79_INTERNAL_73c12ef7_43_flash_fwd_split_hdim128_bf16_causal_sm80_cu_0106449f_28194cuda3std6ranges3__45__cpo4swapE,(.L_7 - _ZN79_INTERNAL_73c12ef7_43_flash_fwd_split_hdim128_bf16_causal_sm80_cu_0106449f_28194cuda3std6ranges3__45__cpo4swapE)
_ZN79_INTERNAL_73c12ef7_43_flash_fwd_split_hdim128_bf16_causal_sm80_cu_0106449f_28194cuda3std6ranges3__45__cpo4swapE:
	.zero		1
.L_7:


//--------------------- .nv.shared._ZN5flash32flash_fwd_splitkv_combine_kernelI23Flash_fwd_kernel_traitsILi128ELi64ELi128ELi4ELb0ELb0EN7cutlass10bfloat16_tE19Flash_kernel_traitsILi128ELi64ELi128ELi4ES3_EELi4ELi6ELb0EEEvNS_16Flash_fwd_paramsE --------------------------
	.section	.nv.shared._ZN5flash32flash_fwd_splitkv_combine_kernelI23Flash_fwd_kernel_traitsILi128ELi64ELi128ELi4ELb0ELb0EN7cutlass10bfloat16_tE19Flash_kernel_traitsILi128ELi64ELi128ELi4ES3_EELi4ELi6ELb0EEEvNS_16Flash_fwd_paramsE,"aw",@nobits
	.sectionflags	@""
	.align	16
.nv.shared._ZN5flash32flash_fwd_splitkv_combine_kernelI23Flash_fwd_kernel_traitsILi128ELi64ELi128ELi4ELb0ELb0EN7cutlass10bfloat16_tE19Flash_kernel_traitsILi128ELi64ELi128ELi4ES3_EELi4ELi6ELb0EEEvNS_16Flash_fwd_paramsE:
	.zero		1280


//--------------------- .nv.shared._ZN5flash32flash_fwd_splitkv_combine_kernelI23Flash_fwd_kernel_traitsILi128ELi64ELi128ELi4ELb0ELb0EN7cutlass10bfloat16_tE19Flash_kernel_traitsILi128ELi64ELi128ELi4ES3_EELi4ELi5ELb0EEEvNS_16Flash_fwd_paramsE --------------------------
	.section	.nv.shared._ZN5flash32flash_fwd_splitkv_combine_kernelI23Flash_fwd_kernel_traitsILi128ELi64ELi128ELi4ELb0ELb0EN7cutlass10bfloat16_tE19Flash_kernel_traitsILi128ELi64ELi128ELi4ES3_EELi4ELi5ELb0EEEvNS_16Flash_fwd_paramsE,"aw",@nobits
	.sectionflags	@""
	.align	16
.nv.shared._ZN5flash32flash_fwd_splitkv_combine_kernelI23Flash_fwd_kernel_traitsILi128ELi64ELi128ELi4ELb0ELb0EN7cutlass10bfloat16_tE19Flash_kernel_traitsILi128ELi64ELi128ELi4ES3_EELi4ELi5ELb0EEEvNS_16Flash_fwd_paramsE:
	.zero		640


//--------------------- .nv.shared._ZN5flash32flash_fwd_splitkv_combine_kernelI23Flash_fwd_kernel_traitsILi128ELi64ELi128ELi4ELb0ELb0EN7cutlass10bfloat16_tE19Flash_kernel_traitsILi128ELi64ELi128ELi4ES3_EELi4ELi4ELb0EEEvNS_16Flash_fwd_paramsE --------------------------
	.section	.nv.shared._ZN5flash32flash_fwd_splitkv_combine_kernelI23Flash_fwd_kernel_traitsILi128ELi64ELi128ELi4ELb0ELb0EN7cutlass10bfloat16_tE19Flash_kernel_traitsILi128ELi64ELi128ELi4ES3_EELi4ELi4ELb0EEEvNS_16Flash_fwd_paramsE,"aw",@nobits
	.sectionflags	@""
	.align	16
.nv.shared._ZN5flash32flash_fwd_splitkv_combine_kernelI23Flash_fwd_kernel_traitsILi128ELi64ELi128ELi4ELb0ELb0EN7cutlass10bfloat16_tE19Flash_kernel_traitsILi128ELi64ELi128ELi4ES3_EELi4ELi4ELb0EEEvNS_16Flash_fwd_paramsE:
	.zero		320


//--------------------- .nv.shared._ZN5flash32flash_fwd_splitkv_combine_kernelI23Flash_fwd_kernel_traitsILi128ELi64ELi128ELi4ELb0ELb0EN7cutlass10bfloat16_tE19Flash_kernel_traitsILi128ELi64ELi128ELi4ES3_EELi4ELi3ELb0EEEvNS_16Flash_fwd_paramsE --------------------------
	.section	.nv.shared._ZN5flash32flash_fwd_splitkv_combine_kernelI23Flash_fwd_kernel_traitsILi128ELi64ELi128ELi4ELb0ELb0EN7cutlass10bfloat16_tE19Flash_kernel_traitsILi128ELi64ELi128ELi4ES3_EELi4ELi3ELb0EEEvNS_16Flash_fwd_paramsE,"aw",@nobits
	.sectionflags	@""
	.align	16
.nv.shared._ZN5flash32flash_fwd_splitkv_combine_kernelI23Flash_fwd_kernel_traitsILi128ELi64ELi128ELi4ELb0ELb0EN7cutlass10bfloat16_tE19Flash_kernel_traitsILi128ELi64ELi128ELi4ES3_EELi4ELi3ELb0EEEvNS_16Flash_fwd_paramsE:
	.zero		160


//--------------------- .nv.shared._ZN5flash32flash_fwd_splitkv_combine_kernelI23Flash_fwd_kernel_traitsILi128ELi64ELi128ELi4ELb0ELb0EN7cutlass10bfloat16_tE19Flash_kernel_traitsILi128ELi64ELi128ELi4ES3_EELi4ELi2ELb0EEEvNS_16Flash_fwd_paramsE --------------------------
	.section	.nv.shared._ZN5flash32flash_fwd_splitkv_combine_kernelI23Flash_fwd_kernel_traitsILi128ELi64ELi128ELi4ELb0ELb0EN7cutlass10bfloat16_tE19Flash_kernel_traitsILi128ELi64ELi128ELi4ES3_EELi4ELi2ELb0EEEvNS_16Flash_fwd_paramsE,"aw",@nobits
	.sectionflags	@""
	.align	16
.nv.shared._ZN5flash32flash_fwd_splitkv_combine_kernelI23Flash_fwd_kernel_traitsILi128ELi64ELi128ELi4ELb0ELb0EN7cutlass10bfloat16_tE19Flash_kernel_traitsILi128ELi64ELi128ELi4ES3_EELi4ELi2ELb0EEEvNS_16Flash_fwd_paramsE:
	.zero		80


//--------------------- .nv.shared._ZN5flash32flash_fwd_splitkv_combine_kernelI23Flash_fwd_kernel_traitsILi128ELi64ELi128ELi4ELb0ELb0EN7cutlass10bfloat16_tE19Flash_kernel_traitsILi128ELi64ELi128ELi4ES3_EELi4ELi1ELb0EEEvNS_16Flash_fwd_paramsE --------------------------
	.section	.nv.shared._ZN5flash32flash_fwd_splitkv_combine_kernelI23Flash_fwd_kernel_traitsILi128ELi64ELi128ELi4ELb0ELb0EN7cutlass10bfloat16_tE19Flash_kernel_traitsILi128ELi64ELi128ELi4ES3_EELi4ELi1ELb0EEEvNS_16Flash_fwd_paramsE,"aw",@nobits
	.sectionflags	@""
	.align	16
.nv.shared._ZN5flash32flash_fwd_splitkv_combine_kernelI23Flash_fwd_kernel_traitsILi128ELi64ELi128ELi4ELb0ELb0EN7cutlass10bfloat16_tE19Flash_kernel_traitsILi128ELi64ELi128ELi4ES3_EELi4ELi1ELb0EEEvNS_16Flash_fwd_paramsE:
	.zero		48


//--------------------- .nv.shared._ZN5flash32flash_fwd_splitkv_combine_kernelI23Flash_fwd_kernel_traitsILi128ELi64ELi128ELi4ELb0ELb0EN7cutlass10bfloat16_tE19Flash_kernel_traitsILi128ELi64ELi128ELi4ES3_EELi4ELi7ELb1EEEvNS_16Flash_fwd_paramsE --------------------------
	.section	.nv.shared._ZN5flash32flash_fwd_splitkv_combine_kernelI23Flash_fwd_kernel_traitsILi128ELi64ELi128ELi4ELb0ELb0EN7cutlass10bfloat16_tE19Flash_kernel_traitsILi128ELi64ELi128ELi4ES3_EELi4ELi7ELb1EEEvNS_16Flash_fwd_paramsE,"aw",@nobits
	.sectionflags	@""
	.align	16
.nv.shared._ZN5flash32flash_fwd_splitkv_combine_kernelI23Flash_fwd_kernel_traitsILi128ELi64ELi128ELi4ELb0ELb0EN7cutlass10bfloat16_tE19Flash_kernel_traitsILi128ELi64ELi128ELi4ES3_EELi4ELi7ELb1EEEvNS_16Flash_fwd_paramsE:
	.zero		2560


//--------------------- .nv.shared._ZN5flash32flash_fwd_splitkv_combine_kernelI23Flash_fwd_kernel_traitsILi128ELi64ELi128ELi4ELb0ELb0EN7cutlass10bfloat16_tE19Flash_kernel_traitsILi128ELi64ELi128ELi4ES3_EELi4ELi6ELb1EEEvNS_16Flash_fwd_paramsE --------------------------
	.section	.nv.shared._ZN5flash32flash_fwd_splitkv_combine_kernelI23Flash_fwd_kernel_traitsILi128ELi64ELi128ELi4ELb0ELb0EN7cutlass10bfloat16_tE19Flash_kernel_traitsILi128ELi64ELi128ELi4ES3_EELi4ELi6ELb1EEEvNS_16Flash_fwd_paramsE,"aw",@nobits
	.sectionflags	@""
	.align	16
.nv.shared._ZN5flash32flash_fwd_splitkv_combine_kernelI23Flash_fwd_kernel_traitsILi128ELi64ELi128ELi4ELb0ELb0EN7cutlass10bfloat16_tE19Flash_kernel_traitsILi128ELi64ELi128ELi4ES3_EELi4ELi6ELb1EEEvNS_16Flash_fwd_paramsE:
	.zero		1280


//--------------------- .nv.shared._ZN5flash32flash_fwd_splitkv_combine_kernelI23Flash_fwd_kernel_traitsILi128ELi64ELi128ELi4ELb0ELb0EN7cutlass10bfloat16_tE19Flash_kernel_traitsILi128ELi64ELi128ELi4ES3_EELi4ELi5ELb1EEEvNS_16Flash_fwd_paramsE --------------------------
	.section	.nv.shared._ZN5flash32flash_fwd_splitkv_combine_kernelI23Flash_fwd_kernel_traitsILi128ELi64ELi128ELi4ELb0ELb0EN7cutlass10bfloat16_tE19Flash_kernel_traitsILi128ELi64ELi128ELi4ES3_EELi4ELi5ELb1EEEvNS_16Flash_fwd_paramsE,"aw",@nobits
	.sectionflags	@""
	.align	16
.nv.shared._ZN5flash32flash_fwd_splitkv_combine_kernelI23Flash_fwd_kernel_traitsILi128ELi64ELi128ELi4ELb0ELb0EN7cutlass10bfloat16_tE19Flash_kernel_traitsILi128ELi64ELi128ELi4ES3_EELi4ELi5ELb1EEEvNS_16Flash_fwd_paramsE:
	.zero		640


//--------------------- .nv.shared._ZN5flash32flash_fwd_splitkv_combine_kernelI23Flash_fwd_kernel_traitsILi128ELi64ELi128ELi4ELb0ELb0EN7cutlass10bfloat16_tE19Flash_kernel_traitsILi128ELi64ELi128ELi4ES3_EELi4ELi4ELb1EEEvNS_16Flash_fwd_paramsE --------------------------
	.section	.nv.shared._ZN5flash32flash_fwd_splitkv_combine_kernelI23Flash_fwd_kernel_traitsILi128ELi64ELi128ELi4ELb0ELb0EN7cutlass10bfloat16_tE19Flash_kernel_traitsILi128ELi64ELi128ELi4ES3_EELi4ELi4ELb1EEEvNS_16Flash_fwd_paramsE,"aw",@nobits
	.sectionflags	@""
	.align	16
.nv.shared._ZN5flash32flash_fwd_splitkv_combine_kernelI23Flash_fwd_kernel_traitsILi128ELi64ELi128ELi4ELb0ELb0EN7cutlass10bfloat16_tE19Flash_kernel_traitsILi128ELi64ELi128ELi4ES3_EELi4ELi4ELb1EEEvNS_16Flash_fwd_paramsE:
	.zero		320


//--------------------- .nv.shared._ZN5flash32flash_fwd_splitkv_combine_kernelI23Flash_fwd_kernel_traitsILi128ELi64ELi128ELi4ELb0ELb0EN7cutlass10bfloat16_tE19Flash_kernel_traitsILi128ELi64ELi128ELi4ES3_EELi4ELi3ELb1EEEvNS_16Flash_fwd_paramsE --------------------------
	.section	.nv.shared._ZN5flash32flash_fwd_splitkv_combine_kernelI23Flash_fwd_kernel_traitsILi128ELi64ELi128ELi4ELb0ELb0EN7cutlass10bfloat16_tE19Flash_kernel_traitsILi128ELi64ELi128ELi4ES3_EELi4ELi3ELb1EEEvNS_16Flash_fwd_paramsE,"aw",@nobits
	.sectionflags	@""
	.align	16
.nv.shared._ZN5flash32flash_fwd_splitkv_combine_kernelI23Flash_fwd_kernel_traitsILi128ELi64ELi128ELi4ELb0ELb0EN7cutlass10bfloat16_tE19Flash_kernel_traitsILi128ELi64ELi128ELi4ES3_EELi4ELi3ELb1EEEvNS_16Flash_fwd_paramsE:
	.zero		160


//--------------------- .nv.shared._ZN5flash32flash_fwd_splitkv_combine_kernelI23Flash_fwd_kernel_traitsILi128ELi64ELi128ELi4ELb0ELb0EN7cutlass10bfloat16_tE19Flash_kernel_traitsILi128ELi64ELi128ELi4ES3_EELi4ELi2ELb1EEEvNS_16Flash_fwd_paramsE --------------------------
	.section	.nv.shared._ZN5flash32flash_fwd_splitkv_combine_kernelI23Flash_fwd_kernel_traitsILi128ELi64ELi128ELi4ELb0ELb0EN7cutlass10bfloat16_tE19Flash_kernel_traitsILi128ELi64ELi128ELi4ES3_EELi4ELi2ELb1EEEvNS_16Flash_fwd_paramsE,"aw",@nobits
	.sectionflags	@""
	.align	16
.nv.shared._ZN5flash32flash_fwd_splitkv_combine_kernelI23Flash_fwd_kernel_traitsILi128ELi64ELi128ELi4ELb0ELb0EN7cutlass10bfloat16_tE19Flash_kernel_traitsILi128ELi64ELi128ELi4ES3_EELi4ELi2ELb1EEEvNS_16Flash_fwd_paramsE:
	.zero		80


//--------------------- .nv.shared._ZN5flash32flash_fwd_splitkv_combine_kernelI23Flash_fwd_kernel_traitsILi128ELi64ELi128ELi4ELb0ELb0EN7cutlass10bfloat16_tE19Flash_kernel_traitsILi128ELi64ELi128ELi4ES3_EELi4ELi1ELb1EEEvNS_16Flash_fwd_paramsE --------------------------
	.section	.nv.shared._ZN5flash32flash_fwd_splitkv_combine_kernelI23Flash_fwd_kernel_traitsILi128ELi64ELi128ELi4ELb0ELb0EN7cutlass10bfloat16_tE19Flash_kernel_traitsILi128ELi64ELi128ELi4ES3_EELi4ELi1ELb1EEEvNS_16Flash_fwd_paramsE,"aw",@nobits
	.sectionflags	@""
	.align	16
.nv.shared._ZN5flash32flash_fwd_splitkv_combine_kernelI23Flash_fwd_kernel_traitsILi128ELi64ELi128ELi4ELb0ELb0EN7cutlass10bfloat16_tE19Flash_kernel_traitsILi128ELi64ELi128ELi4ES3_EELi4ELi1ELb1EEEvNS_16Flash_fwd_paramsE:
	.zero		48


//--------------------- .nv.shared._ZN5flash24flash_fwd_splitkv_kernelI23Flash_fwd_kernel_traitsILi128ELi64ELi128ELi4ELb0ELb0EN7cutlass10bfloat16_tE19Flash_kernel_traitsILi128ELi64ELi128ELi4ES3_EELb1ELb0ELb0ELb0ELb0ELb0ELb0ELb0EEEvNS_16Flash_fwd_paramsE --------------------------
	.section	.nv.shared._ZN5flash24flash_fwd_splitkv_kernelI23Flash_fwd_kernel_traitsILi128ELi64ELi128ELi4ELb0ELb0EN7cutlass10bfloat16_tE19Flash_kernel_traitsILi128ELi64ELi128ELi4ES3_EELb1ELb0ELb0ELb0ELb0ELb0ELb0ELb0EEEvNS_16Flash_fwd_paramsE,"aw",@nobits
	.sectionflags	@""
	.align	16


//--------------------- .nv.shared._ZN5flash24flash_fwd_splitkv_kernelI23Flash_fwd_kernel_traitsILi128ELi64ELi128ELi4ELb0ELb0EN7cutlass10bfloat16_tE19Flash_kernel_traitsILi128ELi64ELi128ELi4ES3_EELb1ELb0ELb0ELb0ELb0ELb1ELb0ELb0EEEvNS_16Flash_fwd_paramsE --------------------------
	.section	.nv.shared._ZN5flash24flash_fwd_splitkv_kernelI23Flash_fwd_kernel_traitsILi128ELi64ELi128ELi4ELb0ELb0EN7cutlass10bfloat16_tE19Flash_kernel_traitsILi128ELi64ELi128ELi4ES3_EELb1ELb0ELb0ELb0ELb0ELb1ELb0ELb0EEEvNS_16Flash_fwd_paramsE,"aw",@nobits
	.sectionflags	@""
	.align	16


//--------------------- .nv.shared._ZN5flash24flash_fwd_splitkv_kernelI23Flash_fwd_kernel_traitsILi128ELi64ELi128ELi4ELb0ELb0EN7cutlass10bfloat16_tE19Flash_kernel_traitsILi128ELi64ELi128ELi4ES3_EELb1ELb0ELb0ELb0ELb0ELb0ELb0ELb1EEEvNS_16Flash_fwd_paramsE --------------------------
	.section	.nv.shared._ZN5flash24flash_fwd_splitkv_kernelI23Flash_fwd_kernel_traitsILi128ELi64ELi128ELi4ELb0ELb0EN7cutlass10bfloat16_tE19Flash_kernel_traitsILi128ELi64ELi128ELi4ES3_EELb1ELb0ELb0ELb0ELb0ELb0ELb0ELb1EEEvNS_16Flash_fwd_paramsE,"aw",@nobits
	.sectionflags	@""
	.align	16


//--------------------- .nv.shared._ZN5flash24flash_fwd_splitkv_kernelI23Flash_fwd_kernel_traitsILi128ELi64ELi128ELi4ELb0ELb0EN7cutlass10bfloat16_tE19Flash_kernel_traitsILi128ELi64ELi128ELi4ES3_EELb1ELb0ELb0ELb0ELb0ELb1ELb0ELb1EEEvNS_16Flash_fwd_paramsE --------------------------
	.section	.nv.shared._ZN5flash24flash_fwd_splitkv_kernelI23Flash_fwd_kernel_traitsILi128ELi64ELi128ELi4ELb0ELb0EN7cutlass10bfloat16_tE19Flash_kernel_traitsILi128ELi64ELi128ELi4ES3_EELb1ELb0ELb0ELb0ELb0ELb1ELb0ELb1EEEvNS_16Flash_fwd_paramsE,"aw",@nobits
	.sectionflags	@""
	.align	16


//--------------------- .nv.shared._ZN5flash24flash_fwd_splitkv_kernelI23Flash_fwd_kernel_traitsILi128ELi64ELi128ELi4ELb0ELb0EN7cutlass10bfloat16_tE19Flash_kernel_traitsILi128ELi64ELi128ELi4ES3_EELb1ELb0ELb0ELb0ELb0ELb0ELb1ELb0EEEvNS_16Flash_fwd_paramsE --------------------------
	.section	.nv.shared._ZN5flash24flash_fwd_splitkv_kernelI23Flash_fwd_kernel_traitsILi128ELi64ELi128ELi4ELb0ELb0EN7cutlass10bfloat16_tE19Flash_kernel_traitsILi128ELi64ELi128ELi4ES3_EELb1ELb0ELb0ELb0ELb0ELb0ELb1ELb0EEEvNS_16Flash_fwd_paramsE,"aw",@nobits
	.sectionflags	@""
	.align	16


//--------------------- .nv.shared._ZN5flash24flash_fwd_splitkv_kernelI23Flash_fwd_kernel_traitsILi128ELi64ELi128ELi4ELb0ELb0EN7cutlass10bfloat16_tE19Flash_kernel_traitsILi128ELi64ELi128ELi4ES3_EELb1ELb0ELb0ELb0ELb0ELb1ELb1ELb0EEEvNS_16Flash_fwd_paramsE --------------------------
	.section	.nv.shared._ZN5flash24flash_fwd_splitkv_kernelI23Flash_fwd_kernel_traitsILi128ELi64ELi128ELi4ELb0ELb0EN7cutlass10bfloat16_tE19Flash_kernel_traitsILi128ELi64ELi128ELi4ES3_EELb1ELb0ELb0ELb0ELb0ELb1ELb1ELb0EEEvNS_16Flash_fwd_paramsE,"aw",@nobits
	.sectionflags	@""
	.align	16


//--------------------- .nv.shared._ZN5flash24flash_fwd_splitkv_kernelI23Flash_fwd_kernel_traitsILi128ELi64ELi128ELi4ELb0ELb0EN7cutlass10bfloat16_tE19Flash_kernel_traitsILi128ELi64ELi128ELi4ES3_EELb1ELb0ELb0ELb0ELb0ELb0ELb1ELb1EEEvNS_16Flash_fwd_paramsE --------------------------
	.section	.nv.shared._ZN5flash24flash_fwd_splitkv_kernelI23Flash_fwd_kernel_traitsILi128ELi64ELi128ELi4ELb0ELb0EN7cutlass10bfloat16_tE19Flash_kernel_traitsILi128ELi64ELi128ELi4ES3_EELb1ELb0ELb0ELb0ELb0ELb0ELb1ELb1EEEvNS_16Flash_fwd_paramsE,"aw",@nobits
	.sectionflags	@""
	.align	16


//--------------------- .nv.shared._ZN5flash24flash_fwd_splitkv_kernelI23Flash_fwd_kernel_traitsILi128ELi64ELi128ELi4ELb0ELb0EN7cutlass10bfloat16_tE19Flash_kernel_traitsILi128ELi64ELi128ELi4ES3_EELb1ELb0ELb0ELb0ELb0ELb1ELb1ELb1EEEvNS_16Flash_fwd_paramsE --------------------------
	.section	.nv.shared._ZN5flash24flash_fwd_splitkv_kernelI23Flash_fwd_kernel_traitsILi128ELi64ELi128ELi4ELb0ELb0EN7cutlass10bfloat16_tE19Flash_kernel_traitsILi128ELi64ELi128ELi4ES3_EELb1ELb0ELb0ELb0ELb0ELb1ELb1ELb1EEEvNS_16Flash_fwd_paramsE,"aw",@nobits
	.sectionflags	@""
	.align	16


//--------------------- .nv.shared._ZN5flash24flash_fwd_splitkv_kernelI23Flash_fwd_kernel_traitsILi128ELi64ELi128ELi4ELb0ELb0EN7cutlass10bfloat16_tE19Flash_kernel_traitsILi128ELi64ELi128ELi4ES3_EELb1ELb0ELb0ELb1ELb1ELb0ELb0ELb0EEEvNS_16Flash_fwd_paramsE --------------------------
	.section	.nv.shared._ZN5flash24flash_fwd_splitkv_kernelI23Flash_fwd_kernel_traitsILi128ELi64ELi128ELi4ELb0ELb0EN7cutlass10bfloat16_tE19Flash_kernel_traitsILi128ELi64ELi128ELi4ES3_EELb1ELb0ELb0ELb1ELb1ELb0ELb0ELb0EEEvNS_16Flash_fwd_paramsE,"aw",@nobits
	.sectionflags	@""
	.align	16


//--------------------- .nv.shared._ZN5flash24flash_fwd_splitkv_kernelI23Flash_fwd_kernel_traitsILi128ELi64ELi128ELi4ELb0ELb0EN7cutlass10bfloat16_tE19Flash_kernel_traitsILi128ELi64ELi128ELi4ES3_EELb1ELb0ELb0ELb1ELb1ELb1ELb0ELb0EEEvNS_16Flash_fwd_paramsE --------------------------
	.section	.nv.shared._ZN5flash24flash_fwd_splitkv_kernelI23Flash_fwd_kernel_traitsILi128ELi64ELi128ELi4ELb0ELb0EN7cutlass10bfloat16_tE19Flash_kernel_traitsILi128ELi64ELi128ELi4ES3_EELb1ELb0ELb0ELb1ELb1ELb1ELb0ELb0EEEvNS_16Flash_fwd_paramsE,"aw",@nobits
	.sectionflags	@""
	.align	16


//--------------------- .nv.shared._ZN5flash24flash_fwd_splitkv_kernelI23Flash_fwd_kernel_traitsILi128ELi64ELi128ELi4ELb0ELb0EN7cutlass10bfloat16_tE19Flash_kernel_traitsILi128ELi64ELi128ELi4ES3_EELb1ELb0ELb0ELb1ELb1ELb0ELb1ELb0EEEvNS_16Flash_fwd_paramsE --------------------------
	.section	.nv.shared._ZN5flash24flash_fwd_splitkv_kernelI23Flash_fwd_kernel_traitsILi128ELi64ELi128ELi4ELb0ELb0EN7cutlass10bfloat16_tE19Flash_kernel_traitsILi128ELi64ELi128ELi4ES3_EELb1ELb0ELb0ELb1ELb1ELb0ELb1ELb0EEEvNS_16Flash_fwd_paramsE,"aw",@nobits
	.sectionflags	@""
	.align	16


//--------------------- .nv.shared._ZN5flash24flash_fwd_splitkv_kernelI23Flash_fwd_kernel_traitsILi128ELi64ELi128ELi4ELb0ELb0EN7cutlass10bfloat16_tE19Flash_kernel_traitsILi128ELi64ELi128ELi4ES3_EELb1ELb0ELb0ELb1ELb1ELb1ELb1ELb0EEEvNS_16Flash_fwd_paramsE --------------------------
	.section	.nv.shared._ZN5flash24flash_fwd_splitkv_kernelI23Flash_fwd_kernel_traitsILi128ELi64ELi128ELi4ELb0ELb0EN7cutlass10bfloat16_tE19Flash_kernel_traitsILi128ELi64ELi128ELi4ES3_EELb1ELb0ELb0ELb1ELb1ELb1ELb1ELb0EEEvNS_16Flash_fwd_paramsE,"aw",@nobits
	.sectionflags	@""
	.align	16


//--------------------- .nv.shared._ZN5flash24flash_fwd_splitkv_kernelI23Flash_fwd_kernel_traitsILi128ELi64ELi128ELi4ELb0ELb0EN7cutlass10bfloat16_tE19Flash_kernel_traitsILi128ELi64ELi128ELi4ES3_EELb1ELb0ELb0ELb0ELb1ELb0ELb0ELb0EEEvNS_16Flash_fwd_paramsE --------------------------
	.section	.nv.shared._ZN5flash24flash_fwd_splitkv_kernelI23Flash_fwd_kernel_traitsILi128ELi64ELi128ELi4ELb0ELb0EN7cutlass10bfloat16_tE19Flash_kernel_traitsILi128ELi64ELi128ELi4ES3_EELb1ELb0ELb0ELb0ELb1ELb0ELb0ELb0EEEvNS_16Flash_fwd_paramsE,"aw",@nobits
	.sectionflags	@""
	.align	16


//--------------------- .nv.shared._ZN5flash24flash_fwd_splitkv_kernelI23Flash_fwd_kernel_traitsILi128ELi64ELi128ELi4ELb0ELb0EN7cutlass10bfloat16_tE19Flash_kernel_traitsILi128ELi64ELi128ELi4ES3_EELb1ELb0ELb0ELb0ELb1ELb1ELb0ELb0EEEvNS_16Flash_fwd_paramsE --------------------------
	.section	.nv.shared._ZN5flash24flash_fwd_splitkv_kernelI23Flash_fwd_kernel_traitsILi128ELi64ELi128ELi4ELb0ELb0EN7cutlass10bfloat16_tE19Flash_kernel_traitsILi128ELi64ELi128ELi4ES3_EELb1ELb0ELb0ELb0ELb1ELb1ELb0ELb0EEEvNS_16Flash_fwd_paramsE,"aw",@nobits
	.sectionflags	@""
	.align	16


//--------------------- .nv.shared._ZN5flash24flash_fwd_splitkv_kernelI23Flash_fwd_kernel_traitsILi128ELi64ELi128ELi4ELb0ELb0EN7cutlass10bfloat16_tE19Flash_kernel_traitsILi128ELi64ELi128ELi4ES3_EELb1ELb0ELb1ELb0ELb0ELb0ELb0ELb0EEEvNS_16Flash_fwd_paramsE --------------------------
	.section	.nv.shared._ZN5flash24flash_fwd_splitkv_kernelI23Flash_fwd_kernel_traitsILi128ELi64ELi128ELi4ELb0ELb0EN7cutlass10bfloat16_tE19Flash_kernel_traitsILi128ELi64ELi128ELi4ES3_EELb1ELb0ELb1ELb0ELb0ELb0ELb0ELb0EEEvNS_16Flash_fwd_paramsE,"aw",@nobits
	.sectionflags	@""
	.align	16


//--------------------- .nv.shared._ZN5flash24flash_fwd_splitkv_kernelI23Flash_fwd_kernel_traitsILi128ELi64ELi128ELi4ELb0ELb0EN7cutlass10bfloat16_tE19Flash_kernel_traitsILi128ELi64ELi128ELi4ES3_EELb1ELb0ELb1ELb0ELb0ELb1ELb0ELb0EEEvNS_16Flash_fwd_paramsE --------------------------
	.section	.nv.shared._ZN5flash24flash_fwd_splitkv_kernelI23Flash_fwd_kernel_traitsILi128ELi64ELi128ELi4ELb0ELb0EN7cutlass10bfloat16_tE19Flash_kernel_traitsILi128ELi64ELi128ELi4ES3_EELb1ELb0ELb1ELb0ELb0ELb1ELb0ELb0EEEvNS_16Flash_fwd_paramsE,"aw",@nobits
	.sectionflags	@""
	.align	16


//--------------------- .nv.shared._ZN5flash24flash_fwd_splitkv_kernelI23Flash_fwd_kernel_traitsILi128ELi64ELi128ELi4ELb0ELb0EN7cutlass10bfloat16_tE19Flash_kernel_traitsILi128ELi64ELi128ELi4ES3_EELb1ELb0ELb0ELb0ELb1ELb0ELb0ELb1EEEvNS_16Flash_fwd_paramsE --------------------------
	.section	.nv.shared._ZN5flash24flash_fwd_splitkv_kernelI23Flash_fwd_kernel_traitsILi128ELi64ELi128ELi4ELb0ELb0EN7cutlass10bfloat16_tE19Flash_kernel_traitsILi128ELi64ELi128ELi4ES3_EELb1ELb0ELb0ELb0ELb1ELb0ELb0ELb1EEEvNS_16Flash_fwd_paramsE,"aw",@nobits
	.sectionflags	@""
	.align	16


//--------------------- .nv.shared._ZN5flash24flash_fwd_splitkv_kernelI23Flash_fwd_kernel_traitsILi128ELi64ELi128ELi4ELb0ELb0EN7cutlass10bfloat16_tE19Flash_kernel_traitsILi128ELi64ELi128ELi4ES3_EELb1ELb0ELb0ELb0ELb1ELb1ELb0ELb1EEEvNS_16Flash_fwd_paramsE --------------------------
	.section	.nv.shared._ZN5flash24flash_fwd_splitkv_kernelI23Flash_fwd_kernel_traitsILi128ELi64ELi128ELi4ELb0ELb0EN7cutlass10bfloat16_tE19Flash_kernel_traitsILi128ELi64ELi128ELi4ES3_EELb1ELb0ELb0ELb0ELb1ELb1ELb0ELb1EEEvNS_16Flash_fwd_paramsE,"aw",@nobits
	.sectionflags	@""
	.align	16


//--------------------- .nv.shared._ZN5flash24flash_fwd_splitkv_kernelI23Flash_fwd_kernel_traitsILi128ELi64ELi128ELi4ELb0ELb0EN7cutlass10bfloat16_tE19Flash_kernel_traitsILi128ELi64ELi128ELi4ES3_EELb1ELb0ELb1ELb0ELb0ELb0ELb0ELb1EEEvNS_16Flash_fwd_paramsE --------------------------
	.section	.nv.shared._ZN5flash24flash_fwd_splitkv_kernelI23Flash_fwd_kernel_traitsILi128ELi64ELi128ELi4ELb0ELb0EN7cutlass10bfloat16_tE19Flash_kernel_traitsILi128ELi64ELi128ELi4ES3_EELb1ELb0ELb1ELb0ELb0ELb0ELb0ELb1EEEvNS_16Flash_fwd_paramsE,"aw",@nobits
	.sectionflags	@""
	.align	16


//--------------------- .nv.shared._ZN5flash24flash_fwd_splitkv_kernelI23Flash_fwd_kernel_traitsILi128ELi64ELi128ELi4ELb0ELb0EN7cutlass10bfloat16_tE19Flash_kernel_traitsILi128ELi64ELi128ELi4ES3_EELb1ELb0ELb1ELb0ELb0ELb1ELb0ELb1EEEvNS_16Flash_fwd_paramsE --------------------------
	.section	.nv.shared._ZN5flash24flash_fwd_splitkv_kernelI23Flash_fwd_kernel_traitsILi128ELi64ELi128ELi4ELb0ELb0EN7cutlass10bfloat16_tE19Flash_kernel_traitsILi128ELi64ELi128ELi4ES3_EELb1ELb0ELb1ELb0ELb0ELb1ELb0ELb1EEEvNS_16Flash_fwd_paramsE,"aw",@nobits
	.sectionflags	@""
	.align	16


//--------------------- .nv.shared._ZN5flash24flash_fwd_splitkv_kernelI23Flash_fwd_kernel_traitsILi128ELi64ELi128ELi4ELb0ELb0EN7cutlass10bfloat16_tE19Flash_kernel_traitsILi128ELi64ELi128ELi4ES3_EELb1ELb0ELb0ELb0ELb1ELb0ELb1ELb0EEEvNS_16Flash_fwd_paramsE --------------------------
	.section	.nv.shared._ZN5flash24flash_fwd_splitkv_kernelI23Flash_fwd_kernel_traitsILi128ELi64ELi128ELi4ELb0ELb0EN7cutlass10bfloat16_tE19Flash_kernel_traitsILi128ELi64ELi128ELi4ES3_EELb1ELb0ELb0ELb0ELb1ELb0ELb1ELb0EEEvNS_16Flash_fwd_paramsE,"aw",@nobits
	.sectionflags	@""
	.align	16


//--------------------- .nv.shared._ZN5flash24flash_fwd_splitkv_kernelI23Flash_fwd_kernel_traitsILi128ELi64ELi128ELi4ELb0ELb0EN7cutlass10bfloat16_tE19Flash_kernel_traitsILi128ELi64ELi128ELi4ES3_EELb1ELb0ELb0ELb0ELb1ELb1ELb1ELb0EEEvNS_16Flash_fwd_paramsE --------------------------
	.section	.nv.shared._ZN5flash24flash_fwd_splitkv_kernelI23Flash_fwd_kernel_traitsILi128ELi64ELi128ELi4ELb0ELb0EN7cutlass10bfloat16_tE19Flash_kernel_traitsILi128ELi64ELi128ELi4ES3_EELb1ELb0ELb0ELb0ELb1ELb1ELb1ELb0EEEvNS_16Flash_fwd_paramsE,"aw",@nobits
	.sectionflags	@""
	.align	16


//--------------------- .nv.shared._ZN5flash24flash_fwd_splitkv_kernelI23Flash_fwd_kernel_traitsILi128ELi64ELi128ELi4ELb0ELb0EN7cutlass10bfloat16_tE19Flash_kernel_traitsILi128ELi64ELi128ELi4ES3_EELb1ELb0ELb1ELb0ELb0ELb0ELb1ELb0EEEvNS_16Flash_fwd_paramsE --------------------------
	.section	.nv.shared._ZN5flash24flash_fwd_splitkv_kernelI23Flash_fwd_kernel_traitsILi128ELi64ELi128ELi4ELb0ELb0EN7cutlass10bfloat16_tE19Flash_kernel_traitsILi128ELi64ELi128ELi4ES3_EELb1ELb0ELb1ELb0ELb0ELb0ELb1ELb0EEEvNS_16Flash_fwd_paramsE,"aw",@nobits
	.sectionflags	@""
	.align	16


//--------------------- .nv.shared._ZN5flash24flash_fwd_splitkv_kernelI23Flash_fwd_kernel_traitsILi128ELi64ELi128ELi4ELb0ELb0EN7cutlass10bfloat16_tE19Flash_kernel_traitsILi128ELi64ELi128ELi4ES3_EELb1ELb0ELb1ELb0ELb0ELb1ELb1ELb0EEEvNS_16Flash_fwd_paramsE --------------------------
	.section	.nv.shared._ZN5flash24flash_fwd_splitkv_kernelI23Flash_fwd_kernel_traitsILi128ELi64ELi128ELi4ELb0ELb0EN7cutlass10bfloat16_tE19Flash_kernel_traitsILi128ELi64ELi128ELi4ES3_EELb1ELb0ELb1ELb0ELb0ELb1ELb1ELb0EEEvNS_16Flash_fwd_paramsE,"aw",@nobits
	.sectionflags	@""
	.align	16


//--------------------- .nv.shared._ZN5flash24flash_fwd_splitkv_kernelI23Flash_fwd_kernel_traitsILi128ELi64ELi128ELi4ELb0ELb0EN7cutlass10bfloat16_tE19Flash_kernel_traitsILi128ELi64ELi128ELi4ES3_EELb1ELb0ELb0ELb0ELb1ELb0ELb1ELb1EEEvNS_16Flash_fwd_paramsE --------------------------
	.section	.nv.shared._ZN5flash24flash_fwd_splitkv_kernelI23Flash_fwd_kernel_traitsILi128ELi64ELi128ELi4ELb0ELb0EN7cutlass10bfloat16_tE19Flash_kernel_traitsILi128ELi64ELi128ELi4ES3_EELb1ELb0ELb0ELb0ELb1ELb0ELb1ELb1EEEvNS_16Flash_fwd_paramsE,"aw",@nobits
	.sectionflags	@""
	.align	16


//--------------------- .nv.shared._ZN5flash24flash_fwd_splitkv_kernelI23Flash_fwd_kernel_traitsILi128ELi64ELi128ELi4ELb0ELb0EN7cutlass10bfloat16_tE19Flash_kernel_traitsILi128ELi64ELi128ELi4ES3_EELb1ELb0ELb0ELb0ELb1ELb1ELb1ELb1EEEvNS_16Flash_fwd_paramsE --------------------------
	.section	.nv.shared._ZN5flash24flash_fwd_splitkv_kernelI23Flash_fwd_kernel_traitsILi128ELi64ELi128ELi4ELb0ELb0EN7cutlass10bfloat16_tE19Flash_kernel_traitsILi128ELi64ELi128ELi4ES3_EELb1ELb0ELb0ELb0ELb1ELb1ELb1ELb1EEEvNS_16Flash_fwd_paramsE,"aw",@nobits
	.sectionflags	@""
	.align	16


//--------------------- .nv.shared._ZN5flash24flash_fwd_splitkv_kernelI23Flash_fwd_kernel_traitsILi128ELi64ELi128ELi4ELb0ELb0EN7cutlass10bfloat16_tE19Flash_kernel_traitsILi128ELi64ELi128ELi4ES3_EELb1ELb0ELb1ELb0ELb0ELb0ELb1ELb1EEEvNS_16Flash_fwd_paramsE --------------------------
	.section	.nv.shared._ZN5flash24flash_fwd_splitkv_kernelI23Flash_fwd_kernel_traitsILi128ELi64ELi128ELi4ELb0ELb0EN7cutlass10bfloat16_tE19Flash_kernel_traitsILi128ELi64ELi128ELi4ES3_EELb1ELb0ELb1ELb0ELb0ELb0ELb1ELb1EEEvNS_16Flash_fwd_paramsE,"aw",@nobits
	.sectionflags	@""
	.align	16


//--------------------- .nv.shared._ZN5flash24flash_fwd_splitkv_kernelI23Flash_fwd_kernel_traitsILi128ELi64ELi128ELi4ELb0ELb0EN7cutlass10bfloat16_tE19Flash_kernel_traitsILi128ELi64ELi128ELi4ES3_EELb1ELb0ELb1ELb0ELb0ELb1ELb1ELb1EEEvNS_16Flash_fwd_paramsE --------------------------
	.section	.nv.shared._ZN5flash24flash_fwd_splitkv_kernelI23Flash_fwd_kernel_traitsILi128ELi64ELi128ELi4ELb0ELb0EN7cutlass10bfloat16_tE19Flash_kernel_traitsILi128ELi64ELi128ELi4ES3_EELb1ELb0ELb1ELb0ELb0ELb1ELb1ELb1EEEvNS_16Flash_fwd_paramsE,"aw",@nobits
	.sectionflags	@""
	.align	16


//--------------------- .nv.shared._ZN5flash32flash_fwd_splitkv_combine_kernelI23Flash_fwd_kernel_traitsILi128ELi64ELi64ELi4ELb0ELb0EN7cutlass10bfloat16_tE19Flash_kernel_traitsILi128ELi64ELi64ELi4ES3_EELi4ELi7ELb0EEEvNS_16Flash_fwd_paramsE --------------------------
	.section	.nv.shared._ZN5flash32flash_fwd_splitkv_combine_kernelI23Flash_fwd_kernel_traitsILi128ELi64ELi64ELi4ELb0ELb0EN7cutlass10bfloat16_tE19Flash_kernel_traitsILi128ELi64ELi64ELi4ES3_EELi4ELi7ELb0EEEvNS_16Flash_fwd_paramsE,"aw",@nobits
	.sectionflags	@""
	.align	16
.nv.shared._ZN5flash32flash_fwd_splitkv_combine_kernelI23Flash_fwd_kernel_traitsILi128ELi64ELi64ELi4ELb0ELb0EN7cutlass10bfloat16_tE19Flash_kernel_traitsILi128ELi64ELi64ELi4ES3_EELi4ELi7ELb0EEEvNS_16Flash_fwd_paramsE:
	.zero		2560


//--------------------- .nv.shared._ZN5flash32flash_fwd_splitkv_combine_kernelI23Flash_fwd_kernel_traitsILi128ELi64ELi64ELi4ELb0ELb0EN7cutlass10bfloat16_tE19Flash_kernel_traitsILi128ELi64ELi64ELi4ES3_EELi4ELi6ELb0EEEvNS_16Flash_fwd_paramsE --------------------------
	.section	.nv.shared._ZN5flash32flash_fwd_splitkv_combine_kernelI23Flash_fwd_kernel_traitsILi128ELi64ELi64ELi4ELb0ELb0EN7cutlass10bfloat16_tE19Flash_kernel_traitsILi128ELi64ELi64ELi4ES3_EELi4ELi6ELb0EEEvNS_16Flash_fwd_paramsE,"aw",@nobits
	.sectionflags	@""
	.align	16
.nv.shared._ZN5flash32flash_fwd_splitkv_combine_kernelI23Flash_fwd_kernel_traitsILi128ELi64ELi64ELi4ELb0ELb0EN7cutlass10bfloat16_tE19Flash_kernel_traitsILi128ELi64ELi64ELi4ES3_EELi4ELi6ELb0EEEvNS_16Flash_fwd_paramsE:
	.zero		1280


//--------------------- .nv.shared._ZN5flash32flash_fwd_splitkv_combine_kernelI23Flash_fwd_kernel_traitsILi128ELi64ELi64ELi4ELb0ELb0EN7cutlass10bfloat16_tE19Flash_kernel_traitsILi128ELi64ELi64ELi4ES3_EELi4ELi5ELb0EEEvNS_16Flash_fwd_paramsE --------------------------
	.section	.nv.shared._ZN5flash32flash_fwd_splitkv_combine_kernelI23Flash_fwd_kernel_traitsILi128ELi64ELi64ELi4ELb0ELb0EN7cutlass10bfloat16_tE19Flash_kernel_traitsILi128ELi64ELi64ELi4ES3_EELi4ELi5ELb0EEEvNS_16Flash_fwd_paramsE,"aw",@nobits
	.sectionflags	@""
	.align	16
.nv.shared._ZN5flash32flash_fwd_splitkv_combine_kernelI23Flash_fwd_kernel_traitsILi128ELi64ELi64ELi4ELb0ELb0EN7cutlass10bfloat16_tE19Flash_kernel_traitsILi128ELi64ELi64ELi4ES3_EELi4ELi5ELb0EEEvNS_16Flash_fwd_paramsE:
	.zero		640


//--------------------- .nv.shared._ZN5flash32flash_fwd_splitkv_combine_kernelI23Flash_fwd_kernel_traitsILi128ELi64ELi64ELi4ELb0ELb0EN7cutlass10bfloat16_tE19Flash_kernel_traitsILi128ELi64ELi64ELi4ES3_EELi4ELi4ELb0EEEvNS_16Flash_fwd_paramsE --------------------------
	.section	.nv.shared._ZN5flash32flash_fwd_splitkv_combine_kernelI23Flash_fwd_kernel_traitsILi128ELi64ELi64ELi4ELb0ELb0EN7cutlass10bfloat16_tE19Flash_kernel_traitsILi128ELi64ELi64ELi4ES3_EELi4ELi4ELb0EEEvNS_16Flash_fwd_paramsE,"aw",@nobits
	.sectionflags	@""
	.align	16
.nv.shared._ZN5flash32flash_fwd_splitkv_combine_kernelI23Flash_fwd_kernel_traitsILi128ELi64ELi64ELi4ELb0ELb0EN7cutlass10bfloat16_tE19Flash_kernel_traitsILi128ELi64ELi64ELi4ES3_EELi4ELi4ELb0EEEvNS_16Flash_fwd_paramsE:
	.zero		320


//--------------------- .nv.shared._ZN5flash32flash_fwd_splitkv_combine_kernelI23Flash_fwd_kernel_traitsILi128ELi64ELi64ELi4ELb0ELb0EN7cutlass10bfloat16_tE19Flash_kernel_traitsILi128ELi64ELi64ELi4ES3_EELi4ELi3ELb0EEEvNS_16Flash_fwd_paramsE --------------------------
	.section	.nv.shared._ZN5flash32flash_fwd_splitkv_combine_kernelI23Flash_fwd_kernel_traitsILi128ELi64ELi64ELi4ELb0ELb0EN7cutlass10bfloat16_tE19Flash_kernel_traitsILi128ELi64ELi64ELi4ES3_EELi4ELi3ELb0EEEvNS_16Flash_fwd_paramsE,"aw",@nobits
	.sectionflags	@""
	.align	16
.nv.shared._ZN5flash32flash_fwd_splitkv_combine_kernelI23Flash_fwd_kernel_traitsILi128ELi64ELi64ELi4ELb0ELb0EN7cutlass10bfloat16_tE19Flash_kernel_traitsILi128ELi64ELi64ELi4ES3_EELi4ELi3ELb0EEEvNS_16Flash_fwd_paramsE:
	.zero		160


//--------------------- .nv.shared._ZN5flash32flash_fwd_splitkv_combine_kernelI23Flash_fwd_kernel_traitsILi128ELi64ELi64ELi4ELb0ELb0EN7cutlass10bfloat16_tE19Flash_kernel_traitsILi128ELi64ELi64ELi4ES3_EELi4ELi2ELb0EEEvNS_16Flash_fwd_paramsE --------------------------
	.section	.nv.shared._ZN5flash32flash_fwd_splitkv_combine_kernelI23Flash_fwd_kernel_traitsILi128ELi64ELi64ELi4ELb0ELb0EN7cutlass10bfloat16_tE19Flash_kernel_traitsILi128ELi64ELi64ELi4ES3_EELi4ELi2ELb0EEEvNS_16Flash_fwd_paramsE,"aw",@nobits
	.sectionflags	@""
	.align	16
.nv.shared._ZN5flash32flash_fwd_splitkv_combine_kernelI23Flash_fwd_kernel_traitsILi128ELi64ELi64ELi4ELb0ELb0EN7cutlass10bfloat16_tE19Flash_kernel_traitsILi128ELi64ELi64ELi4ES3_EELi4ELi2ELb0EEEvNS_16Flash_fwd_paramsE:
	.zero		80


//--------------------- .nv.shared._ZN5flash32flash_fwd_splitkv_combine_kernelI23Flash_fwd_kernel_traitsILi128ELi64ELi64ELi4ELb0ELb0EN7cutlass10bfloat16_tE19Flash_kernel_traitsILi128ELi64ELi64ELi4ES3_EELi4ELi1ELb0EEEvNS_16Flash_fwd_paramsE --------------------------
	.section	.nv.shared._ZN5flash32flash_fwd_splitkv_combine_kernelI23Flash_fwd_kernel_traitsILi128ELi64ELi64ELi4ELb0ELb0EN7cutlass10bfloat16_tE19Flash_kernel_traitsILi128ELi64ELi64ELi4ES3_EELi4ELi1ELb0EEEvNS_16Flash_fwd_paramsE,"aw",@nobits
	.sectionflags	@""
	.align	16
.nv.shared._ZN5flash32flash_fwd_splitkv_combine_kernelI23Flash_fwd_kernel_traitsILi128ELi64ELi64ELi4ELb0ELb0EN7cutlass10bfloat16_tE19Flash_kernel_traitsILi128ELi64ELi64ELi4ES3_EELi4ELi1ELb0EEEvNS_16Flash_fwd_paramsE:
	.zero		48


//--------------------- .nv.shared._ZN5flash32flash_fwd_splitkv_combine_kernelI23Flash_fwd_kernel_traitsILi128ELi64ELi64ELi4ELb0ELb0EN7cutlass10bfloat16_tE19Flash_kernel_traitsILi128ELi64ELi64ELi4ES3_EELi4ELi7ELb1EEEvNS_16Flash_fwd_paramsE --------------------------
	.section	.nv.shared._ZN5flash32flash_fwd_splitkv_combine_kernelI23Flash_fwd_kernel_traitsILi128ELi64ELi64ELi4ELb0ELb0EN7cutlass10bfloat16_tE19Flash_kernel_traitsILi128ELi64ELi64ELi4ES3_EELi4ELi7ELb1EEEvNS_16Flash_fwd_paramsE,"aw",@nobits
	.sectionflags	@""
	.align	16
.nv.shared._ZN5flash32flash_fwd_splitkv_combine_kernelI23Flash_fwd_kernel_traitsILi128ELi64ELi64ELi4ELb0ELb0EN7cutlass10bfloat16_tE19Flash_kernel_traitsILi128ELi64ELi64ELi4ES3_EELi4ELi7ELb1EEEvNS_16Flash_fwd_paramsE:
	.zero		2560


//--------------------- .nv.shared._ZN5flash32flash_fwd_splitkv_combine_kernelI23Flash_fwd_kernel_traitsILi128ELi64ELi64ELi4ELb0ELb0EN7cutlass10bfloat16_tE19Flash_kernel_traitsILi128ELi64ELi64ELi4ES3_EELi4ELi6ELb1EEEvNS_16Flash_fwd_paramsE --------------------------
	.section	.nv.shared._ZN5flash32flash_fwd_splitkv_combine_kernelI23Flash_fwd_kernel_traitsILi128ELi64ELi64ELi4ELb0ELb0EN7cutlass10bfloat16_tE19Flash_kernel_traitsILi128ELi64ELi64ELi4ES3_EELi4ELi6ELb1EEEvNS_16Flash_fwd_paramsE,"aw",@nobits
	.sectionflags	@""
	.align	16
.nv.shared._ZN5flash32flash_fwd_splitkv_combine_kernelI23Flash_fwd_kernel_traitsILi128ELi64ELi64ELi4ELb0ELb0EN7cutlass10bfloat16_tE19Flash_kernel_traitsILi128ELi64ELi64ELi4ES3_EELi4ELi6ELb1EEEvNS_16Flash_fwd_paramsE:
	.zero		1280


//--------------------- .nv.shared._ZN5flash32flash_fwd_splitkv_combine_kernelI23Flash_fwd_kernel_traitsILi128ELi64ELi64ELi4ELb0ELb0EN7cutlass10bfloat16_tE19Flash_kernel_traitsILi128ELi64ELi64ELi4ES3_EELi4ELi5ELb1EEEvNS_16Flash_fwd_paramsE --------------------------
	.section	.nv.shared._ZN5flash32flash_fwd_splitkv_combine_kernelI23Flash_fwd_kernel_traitsILi128ELi64ELi64ELi4ELb0ELb0EN7cutlass10bfloat16_tE19Flash_kernel_traitsILi128ELi64ELi64ELi4ES3_EELi4ELi5ELb1EEEvNS_16Flash_fwd_paramsE,"aw",@nobits
	.sectionflags	@""
	.align	16
.nv.shared._ZN5flash32flash_fwd_splitkv_combine_kernelI23Flash_fwd_kernel_traitsILi128ELi64ELi64ELi4ELb0ELb0EN7cutlass10bfloat16_tE19Flash_kernel_traitsILi128ELi64ELi64ELi4ES3_EELi4ELi5ELb1EEEvNS_16Flash_fwd_paramsE:
	.zero		640


//--------------------- .nv.shared._ZN5flash32flash_fwd_splitkv_combine_kernelI23Flash_fwd_kernel_traitsILi128ELi64ELi64ELi4ELb0ELb0EN7cutlass10bfloat16_tE19Flash_kernel_traitsILi128ELi64ELi64ELi4ES3_EELi4ELi4ELb1EEEvNS_16Flash_fwd_paramsE --------------------------
	.section	.nv.shared._ZN5flash32flash_fwd_splitkv_combine_kernelI23Flash_fwd_kernel_traitsILi128ELi64ELi64ELi4ELb0ELb0EN7cutlass10bfloat16_tE19Flash_kernel_traitsILi128ELi64ELi64ELi4ES3_EELi4ELi4ELb1EEEvNS_16Flash_fwd_paramsE,"aw",@nobits
	.sectionflags	@""
	.align	16
.nv.shared._ZN5flash32flash_fwd_splitkv_combine_kernelI23Flash_fwd_kernel_traitsILi128ELi64ELi64ELi4ELb0ELb0EN7cutlass10bfloat16_tE19Flash_kernel_traitsILi128ELi64ELi64ELi4ES3_EELi4ELi4ELb1EEEvNS_16Flash_fwd_paramsE:
	.zero		320


//--------------------- .nv.shared._ZN5flash32flash_fwd_splitkv_combine_kernelI23Flash_fwd_kernel_traitsILi128ELi64ELi64ELi4ELb0ELb0EN7cutlass10bfloat16_tE19Flash_kernel_traitsILi128ELi64ELi64ELi4ES3_EELi4ELi3ELb1EEEvNS_16Flash_fwd_paramsE --------------------------
	.section	.nv.shared._ZN5flash32flash_fwd_splitkv_combine_kernelI23Flash_fwd_kernel_traitsILi128ELi64ELi64ELi4ELb0ELb0EN7cutlass10bfloat16_tE19Flash_kernel_traitsILi128ELi64ELi64ELi4ES3_EELi4ELi3ELb1EEEvNS_16Flash_fwd_paramsE,"aw",@nobits
	.sectionflags	@""
	.align	16
.nv.shared._ZN5flash32flash_fwd_splitkv_combine_kernelI23Flash_fwd_kernel_traitsILi128ELi64ELi64ELi4ELb0ELb0EN7cutlass10bfloat16_tE19Flash_kernel_traitsILi128ELi64ELi64ELi4ES3_EELi4ELi3ELb1EEEvNS_16Flash_fwd_paramsE:
	.zero		160


//--------------------- .nv.shared._ZN5flash32flash_fwd_splitkv_combine_kernelI23Flash_fwd_kernel_traitsILi128ELi64ELi64ELi4ELb0ELb0EN7cutlass10bfloat16_tE19Flash_kernel_traitsILi128ELi64ELi64ELi4ES3_EELi4ELi2ELb1EEEvNS_16Flash_fwd_paramsE --------------------------
	.section	.nv.shared._ZN5flash32flash_fwd_splitkv_combine_kernelI23Flash_fwd_kernel_traitsILi128ELi64ELi64ELi4ELb0ELb0EN7cutlass10bfloat16_tE19Flash_kernel_traitsILi128ELi64ELi64ELi4ES3_EELi4ELi2ELb1EEEvNS_16Flash_fwd_paramsE,"aw",@nobits
	.sectionflags	@""
	.align	16
.nv.shared._ZN5flash32flash_fwd_splitkv_combine_kernelI23Flash_fwd_kernel_traitsILi128ELi64ELi64ELi4ELb0ELb0EN7cutlass10bfloat16_tE19Flash_kernel_traitsILi128ELi64ELi64ELi4ES3_EELi4ELi2ELb1EEEvNS_16Flash_fwd_paramsE:
	.zero		80


//--------------------- .nv.shared._ZN5flash32flash_fwd_splitkv_combine_kernelI23Flash_fwd_kernel_traitsILi128ELi64ELi64ELi4ELb0ELb0EN7cutlass10bfloat16_tE19Flash_kernel_traitsILi128ELi64ELi64ELi4ES3_EELi4ELi1ELb1EEEvNS_16Flash_fwd_paramsE --------------------------
	.section	.nv.shared._ZN5flash32flash_fwd_splitkv_combine_kernelI23Flash_fwd_kernel_traitsILi128ELi64ELi64ELi4ELb0ELb0EN7cutlass10bfloat16_tE19Flash_kernel_traitsILi128ELi64ELi64ELi4ES3_EELi4ELi1ELb1EEEvNS_16Flash_fwd_paramsE,"aw",@nobits
	.sectionflags	@""
	.align	16
.nv.shared._ZN5flash32flash_fwd_splitkv_combine_kernelI23Flash_fwd_kernel_traitsILi128ELi64ELi64ELi4ELb0ELb0EN7cutlass10bfloat16_tE19Flash_kernel_traitsILi128ELi64ELi64ELi4ES3_EELi4ELi1ELb1EEEvNS_16Flash_fwd_paramsE:
	.zero		48


//--------------------- .nv.shared._ZN5flash24flash_fwd_splitkv_kernelI23Flash_fwd_kernel_traitsILi128ELi64ELi64ELi4ELb0ELb0EN7cutlass10bfloat16_tE19Flash_kernel_traitsILi128ELi64ELi64ELi4ES3_EELb1ELb0ELb0ELb0ELb0ELb0ELb0ELb0EEEvNS_16Flash_fwd_paramsE --------------------------
	.section	.nv.shared._ZN5flash24flash_fwd_splitkv_kernelI23Flash_fwd_kernel_traitsILi128ELi64ELi64ELi4ELb0ELb0EN7cutlass10bfloat16_tE19Flash_kernel_traitsILi128ELi64ELi64ELi4ES3_EELb1ELb0ELb0ELb0ELb0ELb0ELb0ELb0EEEvNS_16Flash_fwd_paramsE,"aw",@nobits
	.sectionflags	@""
	.align	16


//--------------------- .nv.shared._ZN5flash24flash_fwd_splitkv_kernelI23Flash_fwd_kernel_traitsILi128ELi64ELi64ELi4ELb0ELb0EN7cutlass10bfloat16_tE19Flash_kernel_traitsILi128ELi64ELi64ELi4ES3_EELb1ELb0ELb0ELb0ELb0ELb1ELb0ELb0EEEvNS_16Flash_fwd_paramsE --------------------------
	.section	.nv.shared._ZN5flash24flash_fwd_splitkv_kernelI23Flash_fwd_kernel_traitsILi128ELi64ELi64ELi4ELb0ELb0EN7cutlass10bfloat16_tE19Flash_kernel_traitsILi128ELi64ELi64ELi4ES3_EELb1ELb0ELb0ELb0ELb0ELb1ELb0ELb0EEEvNS_16Flash_fwd_paramsE,"aw",@nobits
	.sectionflags	@""
	.align	16


//--------------------- .nv.shared._ZN5flash24flash_fwd_splitkv_kernelI23Flash_fwd_kernel_traitsILi128ELi64ELi64ELi4ELb0ELb0EN7cutlass10bfloat16_tE19Flash_kernel_traitsILi128ELi64ELi64ELi4ES3_EELb1ELb0ELb0ELb0ELb0ELb0ELb0ELb1EEEvNS_16Flash_fwd_paramsE --------------------------
	.section	.nv.shared._ZN5flash24flash_fwd_splitkv_kernelI23Flash_fwd_kernel_traitsILi128ELi64ELi64ELi4ELb0ELb0EN7cutlass10bfloat16_tE19Flash_kernel_traitsILi128ELi64ELi64ELi4ES3_EELb1ELb0ELb0ELb0ELb0ELb0ELb0ELb1EEEvNS_16Flash_fwd_paramsE,"aw",@nobits
	.sectionflags	@""
	.align	16


//--------------------- .nv.shared._ZN5flash24flash_fwd_splitkv_kernelI23Flash_fwd_kernel_traitsILi128ELi64ELi64ELi4ELb0ELb0EN7cutlass10bfloat16_tE19Flash_kernel_traitsILi128ELi64ELi64ELi4ES3_EELb1ELb0ELb0ELb0ELb0ELb1ELb0ELb1EEEvNS_16Flash_fwd_paramsE --------------------------
	.section	.nv.shared._ZN5flash24flash_fwd_splitkv_kernelI23Flash_fwd_kernel_traitsILi128ELi64ELi64ELi4ELb0ELb0EN7cutlass10bfloat16_tE19Flash_kernel_traitsILi128ELi64ELi64ELi4ES3_EELb1ELb0ELb0ELb0ELb0ELb1ELb0ELb1EEEvNS_16Flash_fwd_paramsE,"aw",@nobits
	.sectionflags	@""
	.align	16


//--------------------- .nv.shared._ZN5flash24flash_fwd_splitkv_kernelI23Flash_fwd_kernel_traitsILi128ELi64ELi64ELi4ELb0ELb0EN7cutlass10bfloat16_tE19Flash_kernel_traitsILi128ELi64ELi64ELi4ES3_EELb1ELb0ELb0ELb0ELb0ELb0ELb1ELb0EEEvNS_16Flash_fwd_paramsE --------------------------
	.section	.nv.shared._ZN5flash24flash_fwd_splitkv_kernelI23Flash_fwd_kernel_traitsILi128ELi64ELi64ELi4ELb0ELb0EN7cutlass10bfloat16_tE19Flash_kernel_traitsILi128ELi64ELi64ELi4ES3_EELb1ELb0ELb0ELb0ELb0ELb0ELb1ELb0EEEvNS_16Flash_fwd_paramsE,"aw",@nobits
	.sectionflags	@""
	.align	16


//--------------------- .nv.shared._ZN5flash24flash_fwd_splitkv_kernelI23Flash_fwd_kernel_traitsILi128ELi64ELi64ELi4ELb0ELb0EN7cutlass10bfloat16_tE19Flash_kernel_traitsILi128ELi64ELi64ELi4ES3_EELb1ELb0ELb0ELb0ELb0ELb1ELb1ELb0EEEvNS_16Flash_fwd_paramsE --------------------------
	.section	.nv.shared._ZN5flash24flash_fwd_splitkv_kernelI23Flash_fwd_kernel_traitsILi128ELi64ELi64ELi4ELb0ELb0EN7cutlass10bfloat16_tE19Flash_kernel_traitsILi128ELi64ELi64ELi4ES3_EELb1ELb0ELb0ELb0ELb0ELb1ELb1ELb0EEEvNS_16Flash_fwd_paramsE,"aw",@nobits
	.sectionflags	@""
	.align	16


//--------------------- .nv.shared._ZN5flash24flash_fwd_splitkv_kernelI23Flash_fwd_kernel_traitsILi128ELi64ELi64ELi4ELb0ELb0EN7cutlass10bfloat16_tE19Flash_kernel_traitsILi128ELi64ELi64ELi4ES3_EELb1ELb0ELb0ELb0ELb0ELb0ELb1ELb1EEEvNS_16Flash_fwd_paramsE --------------------------
	.section	.nv.shared._ZN5flash24flash_fwd_splitkv_kernelI23Flash_fwd_kernel_traitsILi128ELi64ELi64ELi4ELb0ELb0EN7cutlass10bfloat16_tE19Flash_kernel_traitsILi128ELi64ELi64ELi4ES3_EELb1ELb0ELb0ELb0ELb0ELb0ELb1ELb1EEEvNS_16Flash_fwd_paramsE,"aw",@nobits
	.sectionflags	@""
	.align	16


//--------------------- .nv.shared._ZN5flash24flash_fwd_splitkv_kernelI23Flash_fwd_kernel_traitsILi128ELi64ELi64ELi4ELb0ELb0EN7cutlass10bfloat16_tE19Flash_kernel_traitsILi128ELi64ELi64ELi4ES3_EELb1ELb0ELb0ELb0ELb0ELb1ELb1ELb1EEEvNS_16Flash_fwd_paramsE --------------------------
	.section	.nv.shared._ZN5flash24flash_fwd_splitkv_kernelI23Flash_fwd_kernel_traitsILi128ELi64ELi64ELi4ELb0ELb0EN7cutlass10bfloat16_tE19Flash_kernel_traitsILi128ELi64ELi64ELi4ES3_EELb1ELb0ELb0ELb0ELb0ELb1ELb1ELb1EEEvNS_16Flash_fwd_paramsE,"aw",@nobits
	.sectionflags	@""
	.align	16


//--------------------- .nv.shared._ZN5flash24flash_fwd_splitkv_kernelI23Flash_fwd_kernel_traitsILi128ELi64ELi64ELi4ELb0ELb0EN7cutlass10bfloat16_tE19Flash_kernel_traitsILi128ELi64ELi64ELi4ES3_EELb1ELb0ELb0ELb1ELb1ELb0ELb0ELb0EEEvNS_16Flash_fwd_paramsE --------------------------
	.section	.nv.shared._ZN5flash24flash_fwd_splitkv_kernelI23Flash_fwd_kernel_traitsILi128ELi64ELi64ELi4ELb0ELb0EN7cutlass10bfloat16_tE19Flash_kernel_traitsILi128ELi64ELi64ELi4ES3_EELb1ELb0ELb0ELb1ELb1ELb0ELb0ELb0EEEvNS_16Flash_fwd_paramsE,"aw",@nobits
	.sectionflags	@""
	.align	16


//--------------------- .nv.shared._ZN5flash24flash_fwd_splitkv_kernelI23Flash_fwd_kernel_traitsILi128ELi64ELi64ELi4ELb0ELb0EN7cutlass10bfloat16_tE19Flash_kernel_traitsILi128ELi64ELi64ELi4ES3_EELb1ELb0ELb0ELb1ELb1ELb1ELb0ELb0EEEvNS_16Flash_fwd_paramsE --------------------------
	.section	.nv.shared._ZN5flash24flash_fwd_splitkv_kernelI23Flash_fwd_kernel_traitsILi128ELi64ELi64ELi4ELb0ELb0EN7cutlass10bfloat16_tE19Flash_kernel_traitsILi128ELi64ELi64ELi4ES3_EELb1ELb0ELb0ELb1ELb1ELb1ELb0ELb0EEEvNS_16Flash_fwd_paramsE,"aw",@nobits
	.sectionflags	@""
	.align	16


//--------------------- .nv.shared._ZN5flash24flash_fwd_splitkv_kernelI23Flash_fwd_kernel_traitsILi128ELi64ELi64ELi4ELb0ELb0EN7cutlass10bfloat16_tE19Flash_kernel_traitsILi128ELi64ELi64ELi4ES3_EELb1ELb0ELb0ELb1ELb1ELb0ELb1ELb0EEEvNS_16Flash_fwd_paramsE --------------------------
	.section	.nv.shared._ZN5flash24flash_fwd_splitkv_kernelI23Flash_fwd_kernel_traitsILi128ELi64ELi64ELi4ELb0ELb0EN7cutlass10bfloat16_tE19Flash_kernel_traitsILi128ELi64ELi64ELi4ES3_EELb1ELb0ELb0ELb1ELb1ELb0ELb1ELb0EEEvNS_16Flash_fwd_paramsE,"aw",@nobits
	.sectionflags	@""
	.align	16


//--------------------- .nv.shared._ZN5flash24flash_fwd_splitkv_kernelI23Flash_fwd_kernel_traitsILi128ELi64ELi64ELi4ELb0ELb0EN7cutlass10bfloat16_tE19Flash_kernel_traitsILi128ELi64ELi64ELi4ES3_EELb1ELb0ELb0ELb1ELb1ELb1ELb1ELb0EEEvNS_16Flash_fwd_paramsE --------------------------
	.section	.nv.shared._ZN5flash24flash_fwd_splitkv_kernelI23Flash_fwd_kernel_traitsILi128ELi64ELi64ELi4ELb0ELb0EN7cutlass10bfloat16_tE19Flash_kernel_traitsILi128ELi64ELi64ELi4ES3_EELb1ELb0ELb0ELb1ELb1ELb1ELb1ELb0EEEvNS_16Flash_fwd_paramsE,"aw",@nobits
	.sectionflags	@""
	.align	16


//--------------------- .nv.shared._ZN5flash24flash_fwd_splitkv_kernelI23Flash_fwd_kernel_traitsILi128ELi64ELi64ELi4ELb0ELb0EN7cutlass10bfloat16_tE19Flash_kernel_traitsILi128ELi64ELi64ELi4ES3_EELb1ELb0ELb0ELb0ELb1ELb0ELb0ELb0EEEvNS_16Flash_fwd_paramsE --------------------------
	.section	.nv.shared._ZN5flash24flash_fwd_splitkv_kernelI23Flash_fwd_kernel_traitsILi128ELi64ELi64ELi4ELb0ELb0EN7cutlass10bfloat16_tE19Flash_kernel_traitsILi128ELi64ELi64ELi4ES3_EELb1ELb0ELb0ELb0ELb1ELb0ELb0ELb0EEEvNS_16Flash_fwd_paramsE,"aw",@nobits
	.sectionflags	@""
	.align	16


//--------------------- .nv.shared._ZN5flash24flash_fwd_splitkv_kernelI23Flash_fwd_kernel_traitsILi128ELi64ELi64ELi4ELb0ELb0EN7cutlass10bfloat16_tE19Flash_kernel_traitsILi128ELi64ELi64ELi4ES3_EELb1ELb0ELb0ELb0ELb1ELb1ELb0ELb0EEEvNS_16Flash_fwd_paramsE --------------------------
	.section	.nv.shared._ZN5flash24flash_fwd_splitkv_kernelI23Flash_fwd_kernel_traitsILi128ELi64ELi64ELi4ELb0ELb0EN7cutlass10bfloat16_tE19Flash_kernel_traitsILi128ELi64ELi64ELi4ES3_EELb1ELb0ELb0ELb0ELb1ELb1ELb0ELb0EEEvNS_16Flash_fwd_paramsE,"aw",@nobits
	.sectionflags	@""
	.align	16


//--------------------- .nv.shared._ZN5flash24flash_fwd_splitkv_kernelI23Flash_fwd_kernel_traitsILi128ELi64ELi64ELi4ELb0ELb0EN7cutlass10bfloat16_tE19Flash_kernel_traitsILi128ELi64ELi64ELi4ES3_EELb1ELb0ELb1ELb0ELb0ELb0ELb0ELb0EEEvNS_16Flash_fwd_paramsE --------------------------
	.section	.nv.shared._ZN5flash24flash_fwd_splitkv_kernelI23Flash_fwd_kernel_traitsILi128ELi64ELi64ELi4ELb0ELb0EN7cutlass10bfloat16_tE19Flash_kernel_traitsILi128ELi64ELi64ELi4ES3_EELb1ELb0ELb1ELb0ELb0ELb0ELb0ELb0EEEvNS_16Flash_fwd_paramsE,"aw",@nobits
	.sectionflags	@""
	.align	16


//--------------------- .nv.shared._ZN5flash24flash_fwd_splitkv_kernelI23Flash_fwd_kernel_traitsILi128ELi64ELi64ELi4ELb0ELb0EN7cutlass10bfloat16_tE19Flash_kernel_traitsILi128ELi64ELi64ELi4ES3_EELb1ELb0ELb1ELb0ELb0ELb1ELb0ELb0EEEvNS_16Flash_fwd_paramsE --------------------------
	.section	.nv.shared._ZN5flash24flash_fwd_splitkv_kernelI23Flash_fwd_kernel_traitsILi128ELi64ELi64ELi4ELb0ELb0EN7cutlass10bfloat16_tE19Flash_kernel_traitsILi128ELi64ELi64ELi4ES3_EELb1ELb0ELb1ELb0ELb0ELb1ELb0ELb0EEEvNS_16Flash_fwd_paramsE,"aw",@nobits
	.sectionflags	@""
	.align	16


//--------------------- .nv.shared._ZN5flash24flash_fwd_splitkv_kernelI23Flash_fwd_kernel_traitsILi128ELi64ELi64ELi4ELb0ELb0EN7cutlass10bfloat16_tE19Flash_kernel_traitsILi128ELi64ELi64ELi4ES3_EELb1ELb0ELb0ELb0ELb1ELb0ELb0ELb1EEEvNS_16Flash_fwd_paramsE --------------------------
	.section	.nv.shared._ZN5flash24flash_fwd_splitkv_kernelI23Flash_fwd_kernel_traitsILi128ELi64ELi64ELi4ELb0ELb0EN7cutlass10bfloat16_tE19Flash_kernel_traitsILi128ELi64ELi64ELi4ES3_EELb1ELb0ELb0ELb0ELb1ELb0ELb0ELb1EEEvNS_16Flash_fwd_paramsE,"aw",@nobits
	.sectionflags	@""
	.align	16


//--------------------- .nv.shared._ZN5flash24flash_fwd_splitkv_kernelI23Flash_fwd_kernel_traitsILi128ELi64ELi64ELi4ELb0ELb0EN7cutlass10bfloat16_tE19Flash_kernel_traitsILi128ELi64ELi64ELi4ES3_EELb1ELb0ELb0ELb0ELb1ELb1ELb0ELb1EEEvNS_16Flash_fwd_paramsE --------------------------
	.section	.nv.shared._ZN5flash24flash_fwd_splitkv_kernelI23Flash_fwd_kernel_traitsILi128ELi64ELi64ELi4ELb0ELb0EN7cutlass10bfloat16_tE19Flash_kernel_traitsILi128ELi64ELi64ELi4ES3_EELb1ELb0ELb0ELb0ELb1ELb1ELb0ELb1EEEvNS_16Flash_fwd_paramsE,"aw",@nobits
	.sectionflags	@""
	.align	16


//--------------------- .nv.shared._ZN5flash24flash_fwd_splitkv_kernelI23Flash_fwd_kernel_traitsILi128ELi64ELi64ELi4ELb0ELb0EN7cutlass10bfloat16_tE19Flash_kernel_traitsILi128ELi64ELi64ELi4ES3_EELb1ELb0ELb1ELb0ELb0ELb0ELb0ELb1EEEvNS_16Flash_fwd_paramsE --------------------------
	.section	.nv.shared._ZN5flash24flash_fwd_splitkv_kernelI23Flash_fwd_kernel_traitsILi128ELi64ELi64ELi4ELb0ELb0EN7cutlass10bfloat16_tE19Flash_kernel_traitsILi128ELi64ELi64ELi4ES3_EELb1ELb0ELb1ELb0ELb0ELb0ELb0ELb1EEEvNS_16Flash_fwd_paramsE,"aw",@nobits
	.sectionflags	@""
	.align	16


//--------------------- .nv.shared._ZN5flash24flash_fwd_splitkv_kernelI23Flash_fwd_kernel_traitsILi128ELi64ELi64ELi4ELb0ELb0EN7cutlass10bfloat16_tE19Flash_kernel_traitsILi128ELi64ELi64ELi4ES3_EELb1ELb0ELb1ELb0ELb0ELb1ELb0ELb1EEEvNS_16Flash_fwd_paramsE --------------------------
	.section	.nv.shared._ZN5flash24flash_fwd_splitkv_kernelI23Flash_fwd_kernel_traitsILi128ELi64ELi64ELi4ELb0ELb0EN7cutlass10bfloat16_tE19Flash_kernel_traitsILi128ELi64ELi64ELi4ES3_EELb1ELb0ELb1ELb0ELb0ELb1ELb0ELb1EEEvNS_16Flash_fwd_paramsE,"aw",@nobits
	.sectionflags	@""
	.align	16


//--------------------- .nv.shared._ZN5flash24flash_fwd_splitkv_kernelI23Flash_fwd_kernel_traitsILi128ELi64ELi64ELi4ELb0ELb0EN7cutlass10bfloat16_tE19Flash_kernel_traitsILi128ELi64ELi64ELi4ES3_EELb1ELb0ELb0ELb0ELb1ELb0ELb1ELb0EEEvNS_16Flash_fwd_paramsE --------------------------
	.section	.nv.shared._ZN5flash24flash_fwd_splitkv_kernelI23Flash_fwd_kernel_traitsILi128ELi64ELi64ELi4ELb0ELb0EN7cutlass10bfloat16_tE19Flash_kernel_traitsILi128ELi64ELi64ELi4ES3_EELb1ELb0ELb0ELb0ELb1ELb0ELb1ELb0EEEvNS_16Flash_fwd_paramsE,"aw",@nobits
	.sectionflags	@""
	.align	16


//--------------------- .nv.shared._ZN5flash24flash_fwd_splitkv_kernelI23Flash_fwd_kernel_traitsILi128ELi64ELi64ELi4ELb0ELb0EN7cutlass10bfloat16_tE19Flash_kernel_traitsILi128ELi64ELi64ELi4ES3_EELb1ELb0ELb0ELb0ELb1ELb1ELb1ELb0EEEvNS_16Flash_fwd_paramsE --------------------------
	.section	.nv.shared._ZN5flash24flash_fwd_splitkv_kernelI23Flash_fwd_kernel_traitsILi128ELi64ELi64ELi4ELb0ELb0EN7cutlass10bfloat16_tE19Flash_kernel_traitsILi128ELi64ELi64ELi4ES3_EELb1ELb0ELb0ELb0ELb1ELb1ELb1ELb0EEEvNS_16Flash_fwd_paramsE,"aw",@nobits
	.sectionflags	@""
	.align	16


//--------------------- .nv.shared._ZN5flash24flash_fwd_splitkv_kernelI23Flash_fwd_kernel_traitsILi128ELi64ELi64ELi4ELb0ELb0EN7cutlass10bfloat16_tE19Flash_kernel_traitsILi128ELi64ELi64ELi4ES3_EELb1ELb0ELb1ELb0ELb0ELb0ELb1ELb0EEEvNS_16Flash_fwd_paramsE --------------------------
	.section	.nv.shared._ZN5flash24flash_fwd_splitkv_kernelI23Flash_fwd_kernel_traitsILi128ELi64ELi64ELi4ELb0ELb0EN7cutlass10bfloat16_tE19Flash_kernel_traitsILi128ELi64ELi64ELi4ES3_EELb1ELb0ELb1ELb0ELb0ELb0ELb1ELb0EEEvNS_16Flash_fwd_paramsE,"aw",@nobits
	.sectionflags	@""
	.align	16


//--------------------- .nv.shared._ZN5flash24flash_fwd_splitkv_kernelI23Flash_fwd_kernel_traitsILi128ELi64ELi64ELi4ELb0ELb0EN7cutlass10bfloat16_tE19Flash_kernel_traitsILi128ELi64ELi64ELi4ES3_EELb1ELb0ELb1ELb0ELb0ELb1ELb1ELb0EEEvNS_16Flash_fwd_paramsE --------------------------
	.section	.nv.shared._ZN5flash24flash_fwd_splitkv_kernelI23Flash_fwd_kernel_traitsILi128ELi64ELi64ELi4ELb0ELb0EN7cutlass10bfloat16_tE19Flash_kernel_traitsILi128ELi64ELi64ELi4ES3_EELb1ELb0ELb1ELb0ELb0ELb1ELb1ELb0EEEvNS_16Flash_fwd_paramsE,"aw",@nobits
	.sectionflags	@""
	.align	16


//--------------------- .nv.shared._ZN5flash24flash_fwd_splitkv_kernelI23Flash_fwd_kernel_traitsILi128ELi64ELi64ELi4ELb0ELb0EN7cutlass10bfloat16_tE19Flash_kernel_traitsILi128ELi64ELi64ELi4ES3_EELb1ELb0ELb0ELb0ELb1ELb0ELb1ELb1EEEvNS_16Flash_fwd_paramsE --------------------------
	.section	.nv.shared._ZN5flash24flash_fwd_splitkv_kernelI23Flash_fwd_kernel_traitsILi128ELi64ELi64ELi4ELb0ELb0EN7cutlass10bfloat16_tE19Flash_kernel_traitsILi128ELi64ELi64ELi4ES3_EELb1ELb0ELb0ELb0ELb1ELb0ELb1ELb1EEEvNS_16Flash_fwd_paramsE,"aw",@nobits
	.sectionflags	@""
	.align	16


//--------------------- .nv.shared._ZN5flash24flash_fwd_splitkv_kernelI23Flash_fwd_kernel_traitsILi128ELi64ELi64ELi4ELb0ELb0EN7cutlass10bfloat16_tE19Flash_kernel_traitsILi128ELi64ELi64ELi4ES3_EELb1ELb0ELb0ELb0ELb1ELb1ELb1ELb1EEEvNS_16Flash_fwd_paramsE --------------------------
	.section	.nv.shared._ZN5flash24flash_fwd_splitkv_kernelI23Flash_fwd_kernel_traitsILi128ELi64ELi64ELi4ELb0ELb0EN7cutlass10bfloat16_tE19Flash_kernel_traitsILi128ELi64ELi64ELi4ES3_EELb1ELb0ELb0ELb0ELb1ELb1ELb1ELb1EEEvNS_16Flash_fwd_paramsE,"aw",@nobits
	.sectionflags	@""
	.align	16


//--------------------- .nv.shared._ZN5flash24flash_fwd_splitkv_kernelI23Flash_fwd_kernel_traitsILi128ELi64ELi64ELi4ELb0ELb0EN7cutlass10bfloat16_tE19Flash_kernel_traitsILi128ELi64ELi64ELi4ES3_EELb1ELb0ELb1ELb0ELb0ELb0ELb1ELb1EEEvNS_16Flash_fwd_paramsE --------------------------
	.section	.nv.shared._ZN5flash24flash_fwd_splitkv_kernelI23Flash_fwd_kernel_traitsILi128ELi64ELi64ELi4ELb0ELb0EN7cutlass10bfloat16_tE19Flash_kernel_traitsILi128ELi64ELi64ELi4ES3_EELb1ELb0ELb1ELb0ELb0ELb0ELb1ELb1EEEvNS_16Flash_fwd_paramsE,"aw",@nobits
	.sectionflags	@""
	.align	16


//--------------------- .nv.shared._ZN5flash24flash_fwd_splitkv_kernelI23Flash_fwd_kernel_traitsILi128ELi64ELi64ELi4ELb0ELb0EN7cutlass10bfloat16_tE19Flash_kernel_traitsILi128ELi64ELi64ELi4ES3_EELb1ELb0ELb1ELb0ELb0ELb1ELb1ELb1EEEvNS_16Flash_fwd_paramsE --------------------------
	.section	.nv.shared._ZN5flash24flash_fwd_splitkv_kernelI23Flash_fwd_kernel_traitsILi128ELi64ELi64ELi4ELb0ELb0EN7cutlass10bfloat16_tE19Flash_kernel_traitsILi128ELi64ELi64ELi4ES3_EELb1ELb0ELb1ELb0ELb0ELb1ELb1ELb1EEEvNS_16Flash_fwd_paramsE,"aw",@nobits
	.sectionflags	@""
	.align	16
